	.target	sm_103a

	.elftype	@"ET_EXEC"


//--------------------- .note.nv.tkinfo           --------------------------
	.section	.note.nv.tkinfo,"",@"SHT_NOTE"
	.sectionflags	@"SHF_NOTE_NV_TKINFO"
	.tkinfo
        /*0018*/ 	.word	0x00000002
        /*0030*/ 	.string	""
        /*0030*/ 	.string	"ptxas"
        /*0030*/ 	.string	"Cuda compilation tools, release 13.0, V13.0.88"
        /*0030*/ 	.string	"Build cuda_13.0.r13.0/compiler.36424714_0"
        /*0030*/ 	.string	"-arch sm_103a -m 64 "



//--------------------- .note.nv.cuinfo           --------------------------
	.section	.note.nv.cuinfo,"",@"SHT_NOTE"
	.sectionflags	@"SHF_NOTE_NV_CUINFO"
        /*0018*/ 	.short	0x0002
        /*001a*/ 	.short	0x0067
        /*001c*/ 	.short	0x0082
	.zero		2


//--------------------- .nv.info                  --------------------------
	.section	.nv.info,"",@"SHT_CUDA_INFO"
	.align	4


	//----- nvinfo : EIATTR_REGCOUNT
	.align		4
        /*0000*/ 	.byte	0x04, 0x2f
        /*0002*/ 	.short	(.L_12 - .L_11)
	.align		4
.L_11:
        /*0004*/ 	.word	index@(_ZN5flash24flash_fwd_splitkv_kernelI23Flash_fwd_kernel_traitsILi32ELi64ELi128ELi4ELb0ELb0EN7cutlass6half_tE19Flash_kernel_traitsILi32ELi64ELi128ELi4ES3_EELb1ELb0ELb1ELb0ELb0ELb1ELb1ELb1EEEvNS_16Flash_fwd_paramsE)
        /*0008*/ 	.word	0x00000095


	//----- nvinfo : EIATTR_FRAME_SIZE
	.align		4
.L_12:
        /*000c*/ 	.byte	0x04, 0x11
        /*000e*/ 	.short	(.L_14 - .L_13)
	.align		4
.L_13:
        /*0010*/ 	.word	index@(_ZN5flash24flash_fwd_splitkv_kernelI23Flash_fwd_kernel_traitsILi32ELi64ELi128ELi4ELb0ELb0EN7cutlass6half_tE19Flash_kernel_traitsILi32ELi64ELi128ELi4ES3_EELb1ELb0ELb1ELb0ELb0ELb1ELb1ELb1EEEvNS_16Flash_fwd_paramsE)
        /*0014*/ 	.word	0x00000000


	//----- nvinfo : EIATTR_REGCOUNT
	.align		4
.L_14:
        /*0018*/ 	.byte	0x04, 0x2f
        /*001a*/ 	.short	(.L_16 - .L_15)
	.align		4
.L_15:
        /*001c*/ 	.word	index@(_ZN5flash24flash_fwd_splitkv_kernelI23Flash_fwd_kernel_traitsILi32ELi64ELi128ELi4ELb0ELb0EN7cutlass6half_tE19Flash_kernel_traitsILi32ELi64ELi128ELi4ES3_EELb1ELb0ELb1ELb0ELb0ELb0ELb1ELb1EEEvNS_16Flash_fwd_paramsE)
        /*0020*/ 	.word	0x0000009c


	//----- nvinfo : EIATTR_FRAME_SIZE
	.align		4
.L_16:
        /*0024*/ 	.byte	0x04, 0x11
        /*0026*/ 	.short	(.L_18 - .L_17)
	.align		4
.L_17:
        /*0028*/ 	.word	index@(_ZN5flash24flash_fwd_splitkv_kernelI23Flash_fwd_kernel_traitsILi32ELi64ELi128ELi4ELb0ELb0EN7cutlass6half_tE19Flash_kernel_traitsILi32ELi64ELi128ELi4ES3_EELb1ELb0ELb1ELb0ELb0ELb0ELb1ELb1EEEvNS_16Flash_fwd_paramsE)
        /*002c*/ 	.word	0x00000000


	//----- nvinfo : EIATTR_REGCOUNT
	.align		4
.L_18:
        /*0030*/ 	.byte	0x04, 0x2f
        /*0032*/ 	.short	(.L_20 - .L_19)
	.align		4
.L_19:
        /*0034*/ 	.word	index@(_ZN5flash24flash_fwd_splitkv_kernelI23Flash_fwd_kernel_traitsILi32ELi64ELi128ELi4ELb0ELb0EN7cutlass6half_tE19Flash_kernel_traitsILi32ELi64ELi128ELi4ES3_EELb1ELb0ELb0ELb0ELb1ELb1ELb1ELb1EEEvNS_16Flash_fwd_paramsE)
        /*0038*/ 	.word	0x000000a3


	//----- nvinfo : EIATTR_FRAME_SIZE
	.align		4
.L_20:
        /*003c*/ 	.byte	0x04, 0x11
        /*003e*/ 	.short	(.L_22 - .L_21)
	.align		4
.L_21:
        /*0040*/ 	.word	index@(_ZN5flash24flash_fwd_splitkv_kernelI23Flash_fwd_kernel_traitsILi32ELi64ELi128ELi4ELb0ELb0EN7cutlass6half_tE19Flash_kernel_traitsILi32ELi64ELi128ELi4ES3_EELb1ELb0ELb0ELb0ELb1ELb1ELb1ELb1EEEvNS_16Flash_fwd_paramsE)
        /*0044*/ 	.word	0x00000000


	//----- nvinfo : EIATTR_REGCOUNT
	.align		4
.L_22:
        /*0048*/ 	.byte	0x04, 0x2f
        /*004a*/ 	.short	(.L_24 - .L_23)
	.align		4
.L_23:
        /*004c*/ 	.word	index@(_ZN5flash24flash_fwd_splitkv_kernelI23Flash_fwd_kernel_traitsILi32ELi64ELi128ELi4ELb0ELb0EN7cutlass6half_tE19Flash_kernel_traitsILi32ELi64ELi128ELi4ES3_EELb1ELb0ELb0ELb0ELb1ELb0ELb1ELb1EEEvNS_16Flash_fwd_paramsE)
        /*0050*/ 	.word	0x000000a8


	//----- nvinfo : EIATTR_FRAME_SIZE
	.align		4
.L_24:
        /*0054*/ 	.byte	0x04, 0x11
        /*0056*/ 	.short	(.L_26 - .L_25)
	.align		4
.L_25:
        /*0058*/ 	.word	index@(_ZN5flash24flash_fwd_splitkv_kernelI23Flash_fwd_kernel_traitsILi32ELi64ELi128ELi4ELb0ELb0EN7cutlass6half_tE19Flash_kernel_traitsILi32ELi64ELi128ELi4ES3_EELb1ELb0ELb0ELb0ELb1ELb0ELb1ELb1EEEvNS_16Flash_fwd_paramsE)
        /*005c*/ 	.word	0x00000000


	//----- nvinfo : EIATTR_REGCOUNT
	.align		4
.L_26:
        /*0060*/ 	.byte	0x04, 0x2f
        /*0062*/ 	.short	(.L_28 - .L_27)
	.align		4
.L_27:
        /*0064*/ 	.word	index@(_ZN5flash24flash_fwd_splitkv_kernelI23Flash_fwd_kernel_traitsILi32ELi64ELi128ELi4ELb0ELb0EN7cutlass6half_tE19Flash_kernel_traitsILi32ELi64ELi128ELi4ES3_EELb1ELb0ELb1ELb0ELb0ELb1ELb1ELb0EEEvNS_16Flash_fwd_paramsE)
        /*0068*/ 	.word	0x000000a7


	//----- nvinfo : EIATTR_FRAME_SIZE
	.align		4
.L_28:
        /*006c*/ 	.byte	0x04, 0x11
        /*006e*/ 	.short	(.L_30 - .L_29)
	.align		4
.L_29:
        /*0070*/ 	.word	index@(_ZN5flash24flash_fwd_splitkv_kernelI23Flash_fwd_kernel_traitsILi32ELi64ELi128ELi4ELb0ELb0EN7cutlass6half_tE19Flash_kernel_traitsILi32ELi64ELi128ELi4ES3_EELb1ELb0ELb1ELb0ELb0ELb1ELb1ELb0EEEvNS_16Flash_fwd_paramsE)
        /*0074*/ 	.word	0x00000000


	//----- nvinfo : EIATTR_REGCOUNT
	.align		4
.L_30:
        /*0078*/ 	.byte	0x04, 0x2f
        /*007a*/ 	.short	(.L_32 - .L_31)
	.align		4
.L_31:
        /*007c*/ 	.word	index@(_ZN5flash24flash_fwd_splitkv_kernelI23Flash_fwd_kernel_traitsILi32ELi64ELi128ELi4ELb0ELb0EN7cutlass6half_tE19Flash_kernel_traitsILi32ELi64ELi128ELi4ES3_EELb1ELb0ELb1ELb0ELb0ELb0ELb1ELb0EEEvNS_16Flash_fwd_paramsE)
        /*0080*/ 	.word	0x000000a1


	//----- nvinfo : EIATTR_FRAME_SIZE
	.align		4
.L_32:
        /*0084*/ 	.byte	0x04, 0x11
        /*0086*/ 	.short	(.L_34 - .L_33)
	.align		4
.L_33:
        /*0088*/ 	.word	index@(_ZN5flash24flash_fwd_splitkv_kernelI23Flash_fwd_kernel_traitsILi32ELi64ELi128ELi4ELb0ELb0EN7cutlass6half_tE19Flash_kernel_traitsILi32ELi64ELi128ELi4ES3_EELb1ELb0ELb1ELb0ELb0ELb0ELb1ELb0EEEvNS_16Flash_fwd_paramsE)
        /*008c*/ 	.word	0x00000000


	//----- nvinfo : EIATTR_REGCOUNT
	.align		4
.L_34:
        /*0090*/ 	.byte	0x04, 0x2f
        /*0092*/ 	.short	(.L_36 - .L_35)
	.align		4
.L_35:
        /*0094*/ 	.word	index@(_ZN5flash24flash_fwd_splitkv_kernelI23Flash_fwd_kernel_traitsILi32ELi64ELi128ELi4ELb0ELb0EN7cutlass6half_tE19Flash_kernel_traitsILi32ELi64ELi128ELi4ES3_EELb1ELb0ELb0ELb0ELb1ELb1ELb1ELb0EEEvNS_16Flash_fwd_paramsE)
        /*0098*/ 	.word	0x000000a0


	//----- nvinfo : EIATTR_FRAME_SIZE
	.align		4
.L_36:
        /*009c*/ 	.byte	0x04, 0x11
        /*009e*/ 	.short	(.L_38 - .L_37)
	.align		4
.L_37:
        /*00a0*/ 	.word	index@(_ZN5flash24flash_fwd_splitkv_kernelI23Flash_fwd_kernel_traitsILi32ELi64ELi128ELi4ELb0ELb0EN7cutlass6half_tE19Flash_kernel_traitsILi32ELi64ELi128ELi4ES3_EELb1ELb0ELb0ELb0ELb1ELb1ELb1ELb0EEEvNS_16Flash_fwd_paramsE)
        /*00a4*/ 	.word	0x00000000


	//----- nvinfo : EIATTR_REGCOUNT
	.align		4
.L_38:
        /*00a8*/ 	.byte	0x04, 0x2f
        /*00aa*/ 	.short	(.L_40 - .L_39)
	.align		4
.L_39:
        /*00ac*/ 	.word	index@(_ZN5flash24flash_fwd_splitkv_kernelI23Flash_fwd_kernel_traitsILi32ELi64ELi128ELi4ELb0ELb0EN7cutlass6half_tE19Flash_kernel_traitsILi32ELi64ELi128ELi4ES3_EELb1ELb0ELb0ELb0ELb1ELb0ELb1ELb0EEEvNS_16Flash_fwd_paramsE)
        /*00b0*/ 	.word	0x000000a7


	//----- nvinfo : EIATTR_FRAME_SIZE
	.align		4
.L_40:
        /*00b4*/ 	.byte	0x04, 0x11
        /*00b6*/ 	.short	(.L_42 - .L_41)
	.align		4
.L_41:
        /*00b8*/ 	.word	index@(_ZN5flash24flash_fwd_splitkv_kernelI23Flash_fwd_kernel_traitsILi32ELi64ELi128ELi4ELb0ELb0EN7cutlass6half_tE19Flash_kernel_traitsILi32ELi64ELi128ELi4ES3_EELb1ELb0ELb0ELb0ELb1ELb0ELb1ELb0EEEvNS_16Flash_fwd_paramsE)
        /*00bc*/ 	.word	0x00000000


	//----- nvinfo : EIATTR_REGCOUNT
	.align		4
.L_42:
        /*00c0*/ 	.byte	0x04, 0x2f
        /*00c2*/ 	.short	(.L_44 - .L_43)
	.align		4
.L_43:
        /*00c4*/ 	.word	index@(_ZN5flash24flash_fwd_splitkv_kernelI23Flash_fwd_kernel_traitsILi32ELi64ELi128ELi4ELb0ELb0EN7cutlass6half_tE19Flash_kernel_traitsILi32ELi64ELi128ELi4ES3_EELb1ELb0ELb1ELb0ELb0ELb1ELb0ELb1EEEvNS_16Flash_fwd_paramsE)
        /*00c8*/ 	.word	0x00000094


	//----- nvinfo : EIATTR_FRAME_SIZE
	.align		4
.L_44:
        /*00cc*/ 	.byte	0x04, 0x11
        /*00ce*/ 	.short	(.L_46 - .L_45)
	.align		4
.L_45:
        /*00d0*/ 	.word	index@(_ZN5flash24flash_fwd_splitkv_kernelI23Flash_fwd_kernel_traitsILi32ELi64ELi128ELi4ELb0ELb0EN7cutlass6half_tE19Flash_kernel_traitsILi32ELi64ELi128ELi4ES3_EELb1ELb0ELb1ELb0ELb0ELb1ELb0ELb1EEEvNS_16Flash_fwd_paramsE)
        /*00d4*/ 	.word	0x00000000


	//----- nvinfo : EIATTR_REGCOUNT
	.align		4
.L_46:
        /*00d8*/ 	.byte	0x04, 0x2f
        /*00da*/ 	.short	(.L_48 - .L_47)
	.align		4
.L_47:
        /*00dc*/ 	.word	index@(_ZN5flash24flash_fwd_splitkv_kernelI23Flash_fwd_kernel_traitsILi32ELi64ELi128ELi4ELb0ELb0EN7cutlass6half_tE19Flash_kernel_traitsILi32ELi64ELi128ELi4ES3_EELb1ELb0ELb1ELb0ELb0ELb0ELb0ELb1EEEvNS_16Flash_fwd_paramsE)
        /*00e0*/ 	.word	0x000000a7


	//----- nvinfo : EIATTR_FRAME_SIZE
	.align		4
.L_48:
        /*00e4*/ 	.byte	0x04, 0x11
        /*00e6*/ 	.short	(.L_50 - .L_49)
	.align		4
.L_49:
        /*00e8*/ 	.word	index@(_ZN5flash24flash_fwd_splitkv_kernelI23Flash_fwd_kernel_traitsILi32ELi64ELi128ELi4ELb0ELb0EN7cutlass6half_tE19Flash_kernel_traitsILi32ELi64ELi128ELi4ES3_EELb1ELb0ELb1ELb0ELb0ELb0ELb0ELb1EEEvNS_16Flash_fwd_paramsE)
        /*00ec*/ 	.word	0x00000000


	//----- nvinfo : EIATTR_REGCOUNT
	.align		4
.L_50:
        /*00f0*/ 	.byte	0x04, 0x2f
        /*00f2*/ 	.short	(.L_52 - .L_51)
	.align		4
.L_51:
        /*00f4*/ 	.word	index@(_ZN5flash24flash_fwd_splitkv_kernelI23Flash_fwd_kernel_traitsILi32ELi64ELi128ELi4ELb0ELb0EN7cutlass6half_tE19Flash_kernel_traitsILi32ELi64ELi128ELi4ES3_EELb1ELb0ELb0ELb0ELb1ELb1ELb0ELb1EEEvNS_16Flash_fwd_paramsE)
        /*00f8*/ 	.word	0x000000a3


	//----- nvinfo : EIATTR_FRAME_SIZE
	.align		4
.L_52:
        /*00fc*/ 	.byte	0x04, 0x11
        /*00fe*/ 	.short	(.L_54 - .L_53)
	.align		4
.L_53:
        /*0100*/ 	.word	index@(_ZN5flash24flash_fwd_splitkv_kernelI23Flash_fwd_kernel_traitsILi32ELi64ELi128ELi4ELb0ELb0EN7cutlass6half_tE19Flash_kernel_traitsILi32ELi64ELi128ELi4ES3_EELb1ELb0ELb0ELb0ELb1ELb1ELb0ELb1EEEvNS_16Flash_fwd_paramsE)
        /*0104*/ 	.word	0x00000000


	//----- nvinfo : EIATTR_REGCOUNT
	.align		4
.L_54:
        /*0108*/ 	.byte	0x04, 0x2f
        /*010a*/ 	.short	(.L_56 - .L_55)
	.align		4
.L_55:
        /*010c*/ 	.word	index@(_ZN5flash24flash_fwd_splitkv_kernelI23Flash_fwd_kernel_traitsILi32ELi64ELi128ELi4ELb0ELb0EN7cutlass6half_tE19Flash_kernel_traitsILi32ELi64ELi128ELi4ES3_EELb1ELb0ELb0ELb0ELb1ELb0ELb0ELb1EEEvNS_16Flash_fwd_paramsE)
        /*0110*/ 	.word	0x000000a7


	//----- nvinfo : EIATTR_FRAME_SIZE
	.align		4
.L_56:
        /*0114*/ 	.byte	0x04, 0x11
        /*0116*/ 	.short	(.L_58 - .L_57)
	.align		4
.L_57:
        /*0118*/ 	.word	index@(_ZN5flash24flash_fwd_splitkv_kernelI23Flash_fwd_kernel_traitsILi32ELi64ELi128ELi4ELb0ELb0EN7cutlass6half_tE19Flash_kernel_traitsILi32ELi64ELi128ELi4ES3_EELb1ELb0ELb0ELb0ELb1ELb0ELb0ELb1EEEvNS_16Flash_fwd_paramsE)
        /*011c*/ 	.word	0x00000000


	//----- nvinfo : EIATTR_REGCOUNT
	.align		4
.L_58:
        /*0120*/ 	.byte	0x04, 0x2f
        /*0122*/ 	.short	(.L_60 - .L_59)
	.align		4
.L_59:
        /*0124*/ 	.word	index@(_ZN5flash24flash_fwd_splitkv_kernelI23Flash_fwd_kernel_traitsILi32ELi64ELi128ELi4ELb0ELb0EN7cutlass6half_tE19Flash_kernel_traitsILi32ELi64ELi128ELi4ES3_EELb1ELb0ELb1ELb0ELb0ELb1ELb0ELb0EEEvNS_16Flash_fwd_paramsE)
        /*0128*/ 	.word	0x000000a3


	//----- nvinfo : EIATTR_FRAME_SIZE
	.align		4
.L_60:
        /*012c*/ 	.byte	0x04, 0x11
        /*012e*/ 	.short	(.L_62 - .L_61)
	.align		4
.L_61:
        /*0130*/ 	.word	index@(_ZN5flash24flash_fwd_splitkv_kernelI23Flash_fwd_kernel_traitsILi32ELi64ELi128ELi4ELb0ELb0EN7cutlass6half_tE19Flash_kernel_traitsILi32ELi64ELi128ELi4ES3_EELb1ELb0ELb1ELb0ELb0ELb1ELb0ELb0EEEvNS_16Flash_fwd_paramsE)
        /*0134*/ 	.word	0x00000000


	//----- nvinfo : EIATTR_REGCOUNT
	.align		4
.L_62:
        /*0138*/ 	.byte	0x04, 0x2f
        /*013a*/ 	.short	(.L_64 - .L_63)
	.align		4
.L_63:
        /*013c*/ 	.word	index@(_ZN5flash24flash_fwd_splitkv_kernelI23Flash_fwd_kernel_traitsILi32ELi64ELi128ELi4ELb0ELb0EN7cutlass6half_tE19Flash_kernel_traitsILi32ELi64ELi128ELi4ES3_EELb1ELb0ELb1ELb0ELb0ELb0ELb0ELb0EEEvNS_16Flash_fwd_paramsE)
        /*0140*/ 	.word	0x000000a8


	//----- nvinfo : EIATTR_FRAME_SIZE
	.align		4
.L_64:
        /*0144*/ 	.byte	0x04, 0x11
        /*0146*/ 	.short	(.L_66 - .L_65)
	.align		4
.L_65:
        /*0148*/ 	.word	index@(_ZN5flash24flash_fwd_splitkv_kernelI23Flash_fwd_kernel_traitsILi32ELi64ELi128ELi4ELb0ELb0EN7cutlass6half_tE19Flash_kernel_traitsILi32ELi64ELi128ELi4ES3_EELb1ELb0ELb1ELb0ELb0ELb0ELb0ELb0EEEvNS_16Flash_fwd_paramsE)
        /*014c*/ 	.word	0x00000000


	//----- nvinfo : EIATTR_REGCOUNT
	.align		4
.L_66:
        /*0150*/ 	.byte	0x04, 0x2f
        /*0152*/ 	.short	(.L_68 - .L_67)
	.align		4
.L_67:
        /*0154*/ 	.word	index@(_ZN5flash24flash_fwd_splitkv_kernelI23Flash_fwd_kernel_traitsILi32ELi64ELi128ELi4ELb0ELb0EN7cutlass6half_tE19Flash_kernel_traitsILi32ELi64ELi128ELi4ES3_EELb1ELb0ELb0ELb0ELb1ELb1ELb0ELb0EEEvNS_16Flash_fwd_paramsE)
        /*0158*/ 	.word	0x000000a0


	//----- nvinfo : EIATTR_FRAME_SIZE
	.align		4
.L_68:
        /*015c*/ 	.byte	0x04, 0x11
        /*015e*/ 	.short	(.L_70 - .L_69)
	.align		4
.L_69:
        /*0160*/ 	.word	index@(_ZN5flash24flash_fwd_splitkv_kernelI23Flash_fwd_kernel_traitsILi32ELi64ELi128ELi4ELb0ELb0EN7cutlass6half_tE19Flash_kernel_traitsILi32ELi64ELi128ELi4ES3_EELb1ELb0ELb0ELb0ELb1ELb1ELb0ELb0EEEvNS_16Flash_fwd_paramsE)
        /*0164*/ 	.word	0x00000000


	//----- nvinfo : EIATTR_REGCOUNT
	.align		4
.L_70:
        /*0168*/ 	.byte	0x04, 0x2f
        /*016a*/ 	.short	(.L_72 - .L_71)
	.align		4
.L_71:
        /*016c*/ 	.word	index@(_ZN5flash24flash_fwd_splitkv_kernelI23Flash_fwd_kernel_traitsILi32ELi64ELi128ELi4ELb0ELb0EN7cutlass6half_tE19Flash_kernel_traitsILi32ELi64ELi128ELi4ES3_EELb1ELb0ELb0ELb0ELb1ELb0ELb0ELb0EEEvNS_16Flash_fwd_paramsE)
        /*0170*/ 	.word	0x000000a7


	//----- nvinfo : EIATTR_FRAME_SIZE
	.align		4
.L_72:
        /*0174*/ 	.byte	0x04, 0x11
        /*0176*/ 	.short	(.L_74 - .L_73)
	.align		4
.L_73:
        /*0178*/ 	.word	index@(_ZN5flash24flash_fwd_splitkv_kernelI23Flash_fwd_kernel_traitsILi32ELi64ELi128ELi4ELb0ELb0EN7cutlass6half_tE19Flash_kernel_traitsILi32ELi64ELi128ELi4ES3_EELb1ELb0ELb0ELb0ELb1ELb0ELb0ELb0EEEvNS_16Flash_fwd_paramsE)
        /*017c*/ 	.word	0x00000000


	//----- nvinfo : EIATTR_REGCOUNT
	.align		4
.L_74:
        /*0180*/ 	.byte	0x04, 0x2f
        /*0182*/ 	.short	(.L_76 - .L_75)
	.align		4
.L_75:
        /*0184*/ 	.word	index@(_ZN5flash24flash_fwd_splitkv_kernelI23Flash_fwd_kernel_traitsILi32ELi64ELi128ELi4ELb0ELb0EN7cutlass6half_tE19Flash_kernel_traitsILi32ELi64ELi128ELi4ES3_EELb1ELb0ELb0ELb1ELb1ELb1ELb1ELb0EEEvNS_16Flash_fwd_paramsE)
        /*0188*/ 	.word	0x000000a1


	//----- nvinfo : EIATTR_FRAME_SIZE
	.align		4
.L_76:
        /*018c*/ 	.byte	0x04, 0x11
        /*018e*/ 	.short	(.L_78 - .L_77)
	.align		4
.L_77:
        /*0190*/ 	.word	index@(_ZN5flash24flash_fwd_splitkv_kernelI23Flash_fwd_kernel_traitsILi32ELi64ELi128ELi4ELb0ELb0EN7cutlass6half_tE19Flash_kernel_traitsILi32ELi64ELi128ELi4ES3_EELb1ELb0ELb0ELb1ELb1ELb1ELb1ELb0EEEvNS_16Flash_fwd_paramsE)
        /*0194*/ 	.word	0x00000000


	//----- nvinfo : EIATTR_REGCOUNT
	.align		4
.L_78:
        /*0198*/ 	.byte	0x04, 0x2f
        /*019a*/ 	.short	(.L_80 - .L_79)
	.align		4
.L_79:
        /*019c*/ 	.word	index@(_ZN5flash24flash_fwd_splitkv_kernelI23Flash_fwd_kernel_traitsILi32ELi64ELi128ELi4ELb0ELb0EN7cutlass6half_tE19Flash_kernel_traitsILi32ELi64ELi128ELi4ES3_EELb1ELb0ELb0ELb1ELb1ELb0ELb1ELb0EEEvNS_16Flash_fwd_paramsE)
        /*01a0*/ 	.word	0x00000082


	//----- nvinfo : EIATTR_FRAME_SIZE
	.align		4
.L_80:
        /*01a4*/ 	.byte	0x04, 0x11
        /*01a6*/ 	.short	(.L_82 - .L_81)
	.align		4
.L_81:
        /*01a8*/ 	.word	index@(_ZN5flash24flash_fwd_splitkv_kernelI23Flash_fwd_kernel_traitsILi32ELi64ELi128ELi4ELb0ELb0EN7cutlass6half_tE19Flash_kernel_traitsILi32ELi64ELi128ELi4ES3_EELb1ELb0ELb0ELb1ELb1ELb0ELb1ELb0EEEvNS_16Flash_fwd_paramsE)
        /*01ac*/ 	.word	0x00000000


	//----- nvinfo : EIATTR_REGCOUNT
	.align		4
.L_82:
        /*01b0*/ 	.byte	0x04, 0x2f
        /*01b2*/ 	.short	(.L_84 - .L_83)
	.align		4
.L_83:
        /*01b4*/ 	.word	index@(_ZN5flash24flash_fwd_splitkv_kernelI23Flash_fwd_kernel_traitsILi32ELi64ELi128ELi4ELb0ELb0EN7cutlass6half_tE19Flash_kernel_traitsILi32ELi64ELi128ELi4ES3_EELb1ELb0ELb0ELb1ELb1ELb1ELb0ELb0EEEvNS_16Flash_fwd_paramsE)
        /*01b8*/ 	.word	0x000000a0


	//----- nvinfo : EIATTR_FRAME_SIZE
	.align		4
.L_84:
        /*01bc*/ 	.byte	0x04, 0x11
        /*01be*/ 	.short	(.L_86 - .L_85)
	.align		4
.L_85:
        /*01c0*/ 	.word	index@(_ZN5flash24flash_fwd_splitkv_kernelI23Flash_fwd_kernel_traitsILi32ELi64ELi128ELi4ELb0ELb0EN7cutlass6half_tE19Flash_kernel_traitsILi32ELi64ELi128ELi4ES3_EELb1ELb0ELb0ELb1ELb1ELb1ELb0ELb0EEEvNS_16Flash_fwd_paramsE)
        /*01c4*/ 	.word	0x00000000


	//----- nvinfo : EIATTR_REGCOUNT
	.align		4
.L_86:
        /*01c8*/ 	.byte	0x04, 0x2f
        /*01ca*/ 	.short	(.L_88 - .L_87)
	.align		4
.L_87:
        /*01cc*/ 	.word	index@(_ZN5flash24flash_fwd_splitkv_kernelI23Flash_fwd_kernel_traitsILi32ELi64ELi128ELi4ELb0ELb0EN7cutlass6half_tE19Flash_kernel_traitsILi32ELi64ELi128ELi4ES3_EELb1ELb0ELb0ELb1ELb1ELb0ELb0ELb0EEEvNS_16Flash_fwd_paramsE)
        /*01d0*/ 	.word	0x00000082


	//----- nvinfo : EIATTR_FRAME_SIZE
	.align		4
.L_88:
        /*01d4*/ 	.byte	0x04, 0x11
        /*01d6*/ 	.short	(.L_90 - .L_89)
	.align		4
.L_89:
        /*01d8*/ 	.word	index@(_ZN5flash24flash_fwd_splitkv_kernelI23Flash_fwd_kernel_traitsILi32ELi64ELi128ELi4ELb0ELb0EN7cutlass6half_tE19Flash_kernel_traitsILi32ELi64ELi128ELi4ES3_EELb1ELb0ELb0ELb1ELb1ELb0ELb0ELb0EEEvNS_16Flash_fwd_paramsE)
        /*01dc*/ 	.word	0x00000000


	//----- nvinfo : EIATTR_REGCOUNT
	.align		4
.L_90:
        /*01e0*/ 	.byte	0x04, 0x2f
        /*01e2*/ 	.short	(.L_92 - .L_91)
	.align		4
.L_91:
        /*01e4*/ 	.word	index@(_ZN5flash24flash_fwd_splitkv_kernelI23Flash_fwd_kernel_traitsILi32ELi64ELi128ELi4ELb0ELb0EN7cutlass6half_tE19Flash_kernel_traitsILi32ELi64ELi128ELi4ES3_EELb1ELb0ELb0ELb0ELb0ELb1ELb1ELb1EEEvNS_16Flash_fwd_paramsE)
        /*01e8*/ 	.word	0x000000a1


	//----- nvinfo : EIATTR_FRAME_SIZE
	.align		4
.L_92:
        /*01ec*/ 	.byte	0x04, 0x11
        /*01ee*/ 	.short	(.L_94 - .L_93)
	.align		4
.L_93:
        /*01f0*/ 	.word	index@(_ZN5flash24flash_fwd_splitkv_kernelI23Flash_fwd_kernel_traitsILi32ELi64ELi128ELi4ELb0ELb0EN7cutlass6half_tE19Flash_kernel_traitsILi32ELi64ELi128ELi4ES3_EELb1ELb0ELb0ELb0ELb0ELb1ELb1ELb1EEEvNS_16Flash_fwd_paramsE)
        /*01f4*/ 	.word	0x00000000


	//----- nvinfo : EIATTR_REGCOUNT
	.align		4
.L_94:
        /*01f8*/ 	.byte	0x04, 0x2f
        /*01fa*/ 	.short	(.L_96 - .L_95)
	.align		4
.L_95:
        /*01fc*/ 	.word	index@(_ZN5flash24flash_fwd_splitkv_kernelI23Flash_fwd_kernel_traitsILi32ELi64ELi128ELi4ELb0ELb0EN7cutlass6half_tE19Flash_kernel_traitsILi32ELi64ELi128ELi4ES3_EELb1ELb0ELb0ELb0ELb0ELb0ELb1ELb1EEEvNS_16Flash_fwd_paramsE)
        /*0200*/ 	.word	0x000000a8


	//----- nvinfo : EIATTR_FRAME_SIZE
	.align		4
.L_96:
        /*0204*/ 	.byte	0x04, 0x11
        /*0206*/ 	.short	(.L_98 - .L_97)
	.align		4
.L_97:
        /*0208*/ 	.word	index@(_ZN5flash24flash_fwd_splitkv_kernelI23Flash_fwd_kernel_traitsILi32ELi64ELi128ELi4ELb0ELb0EN7cutlass6half_tE19Flash_kernel_traitsILi32ELi64ELi128ELi4ES3_EELb1ELb0ELb0ELb0ELb0ELb0ELb1ELb1EEEvNS_16Flash_fwd_paramsE)
        /*020c*/ 	.word	0x00000000


	//----- nvinfo : EIATTR_REGCOUNT
	.align		4
.L_98:
        /*0210*/ 	.byte	0x04, 0x2f
        /*0212*/ 	.short	(.L_100 - .L_99)
	.align		4
.L_99:
        /*0214*/ 	.word	index@(_ZN5flash24flash_fwd_splitkv_kernelI23Flash_fwd_kernel_traitsILi32ELi64ELi128ELi4ELb0ELb0EN7cutlass6half_tE19Flash_kernel_traitsILi32ELi64ELi128ELi4ES3_EELb1ELb0ELb0ELb0ELb0ELb1ELb1ELb0EEEvNS_16Flash_fwd_paramsE)
        /*0218*/ 	.word	0x0000009f


	//----- nvinfo : EIATTR_FRAME_SIZE
	.align		4
.L_100:
        /*021c*/ 	.byte	0x04, 0x11
        /*021e*/ 	.short	(.L_102 - .L_101)
	.align		4
.L_101:
        /*0220*/ 	.word	index@(_ZN5flash24flash_fwd_splitkv_kernelI23Flash_fwd_kernel_traitsILi32ELi64ELi128ELi4ELb0ELb0EN7cutlass6half_tE19Flash_kernel_traitsILi32ELi64ELi128ELi4ES3_EELb1ELb0ELb0ELb0ELb0ELb1ELb1ELb0EEEvNS_16Flash_fwd_paramsE)
        /*0224*/ 	.word	0x00000000


	//----- nvinfo : EIATTR_REGCOUNT
	.align		4
.L_102:
        /*0228*/ 	.byte	0x04, 0x2f
        /*022a*/ 	.short	(.L_104 - .L_103)
	.align		4
.L_103:
        /*022c*/ 	.word	index@(_ZN5flash24flash_fwd_splitkv_kernelI23Flash_fwd_kernel_traitsILi32ELi64ELi128ELi4ELb0ELb0EN7cutlass6half_tE19Flash_kernel_traitsILi32ELi64ELi128ELi4ES3_EELb1ELb0ELb0ELb0ELb0ELb0ELb1ELb0EEEvNS_16Flash_fwd_paramsE)
        /*0230*/ 	.word	0x000000a8


	//----- nvinfo : EIATTR_FRAME_SIZE
	.align		4
.L_104:
        /*0234*/ 	.byte	0x04, 0x11
        /*0236*/ 	.short	(.L_106 - .L_105)
	.align		4
.L_105:
        /*0238*/ 	.word	index@(_ZN5flash24flash_fwd_splitkv_kernelI23Flash_fwd_kernel_traitsILi32ELi64ELi128ELi4ELb0ELb0EN7cutlass6half_tE19Flash_kernel_traitsILi32ELi64ELi128ELi4ES3_EELb1ELb0ELb0ELb0ELb0ELb0ELb1ELb0EEEvNS_16Flash_fwd_paramsE)
        /*023c*/ 	.word	0x00000000


	//----- nvinfo : EIATTR_REGCOUNT
	.align		4
.L_106:
        /*0240*/ 	.byte	0x04, 0x2f
        /*0242*/ 	.short	(.L_108 - .L_107)
	.align		4
.L_107:
        /*0244*/ 	.word	index@(_ZN5flash24flash_fwd_splitkv_kernelI23Flash_fwd_kernel_traitsILi32ELi64ELi128ELi4ELb0ELb0EN7cutlass6half_tE19Flash_kernel_traitsILi32ELi64ELi128ELi4ES3_EELb1ELb0ELb0ELb0ELb0ELb1ELb0ELb1EEEvNS_16Flash_fwd_paramsE)
        /*0248*/ 	.word	0x000000a2


	//----- nvinfo : EIATTR_FRAME_SIZE
	.align		4
.L_108:
        /*024c*/ 	.byte	0x04, 0x11
        /*024e*/ 	.short	(.L_110 - .L_109)
	.align		4
.L_109:
        /*0250*/ 	.word	index@(_ZN5flash24flash_fwd_splitkv_kernelI23Flash_fwd_kernel_traitsILi32ELi64ELi128ELi4ELb0ELb0EN7cutlass6half_tE19Flash_kernel_traitsILi32ELi64ELi128ELi4ES3_EELb1ELb0ELb0ELb0ELb0ELb1ELb0ELb1EEEvNS_16Flash_fwd_paramsE)
        /*0254*/ 	.word	0x00000000


	//----- nvinfo : EIATTR_REGCOUNT
	.align		4
.L_110:
        /*0258*/ 	.byte	0x04, 0x2f
        /*025a*/ 	.short	(.L_112 - .L_111)
	.align		4
.L_111:
        /*025c*/ 	.word	index@(_ZN5flash24flash_fwd_splitkv_kernelI23Flash_fwd_kernel_traitsILi32ELi64ELi128ELi4ELb0ELb0EN7cutlass6half_tE19Flash_kernel_traitsILi32ELi64ELi128ELi4ES3_EELb1ELb0ELb0ELb0ELb0ELb0ELb0ELb1EEEvNS_16Flash_fwd_paramsE)
        /*0260*/ 	.word	0x000000a8


	//----- nvinfo : EIATTR_FRAME_SIZE
	.align		4
.L_112:
        /*0264*/ 	.byte	0x04, 0x11
        /*0266*/ 	.short	(.L_114 - .L_113)
	.align		4
.L_113:
        /*0268*/ 	.word	index@(_ZN5flash24flash_fwd_splitkv_kernelI23Flash_fwd_kernel_traitsILi32ELi64ELi128ELi4ELb0ELb0EN7cutlass6half_tE19Flash_kernel_traitsILi32ELi64ELi128ELi4ES3_EELb1ELb0ELb0ELb0ELb0ELb0ELb0ELb1EEEvNS_16Flash_fwd_paramsE)
        /*026c*/ 	.word	0x00000000


	//----- nvinfo : EIATTR_REGCOUNT
	.align		4
.L_114:
        /*0270*/ 	.byte	0x04, 0x2f
        /*0272*/ 	.short	(.L_116 - .L_115)
	.align		4
.L_115:
        /*0274*/ 	.word	index@(_ZN5flash24flash_fwd_splitkv_kernelI23Flash_fwd_kernel_traitsILi32ELi64ELi128ELi4ELb0ELb0EN7cutlass6half_tE19Flash_kernel_traitsILi32ELi64ELi128ELi4ES3_EELb1ELb0ELb0ELb0ELb0ELb1ELb0ELb0EEEvNS_16Flash_fwd_paramsE)
        /*0278*/ 	.word	0x000000a3


	//----- nvinfo : EIATTR_FRAME_SIZE
	.align		4
.L_116:
        /*027c*/ 	.byte	0x04, 0x11
        /*027e*/ 	.short	(.L_118 - .L_117)
	.align		4
.L_117:
        /*0280*/ 	.word	index@(_ZN5flash24flash_fwd_splitkv_kernelI23Flash_fwd_kernel_traitsILi32ELi64ELi128ELi4ELb0ELb0EN7cutlass6half_tE19Flash_kernel_traitsILi32ELi64ELi128ELi4ES3_EELb1ELb0ELb0ELb0ELb0ELb1ELb0ELb0EEEvNS_16Flash_fwd_paramsE)
        /*0284*/ 	.word	0x00000000


	//----- nvinfo : EIATTR_REGCOUNT
	.align		4
.L_118:
        /*0288*/ 	.byte	0x04, 0x2f
        /*028a*/ 	.short	(.L_120 - .L_119)
	.align		4
.L_119:
        /*028c*/ 	.word	index@(_ZN5flash24flash_fwd_splitkv_kernelI23Flash_fwd_kernel_traitsILi32ELi64ELi128ELi4ELb0ELb0EN7cutlass6half_tE19Flash_kernel_traitsILi32ELi64ELi128ELi4ES3_EELb1ELb0ELb0ELb0ELb0ELb0ELb0ELb0EEEvNS_16Flash_fwd_paramsE)
        /*0290*/ 	.word	0x000000a7


	//----- nvinfo : EIATTR_FRAME_SIZE
	.align		4
.L_120:
        /*0294*/ 	.byte	0x04, 0x11
        /*0296*/ 	.short	(.L_122 - .L_121)
	.align		4
.L_121:
        /*0298*/ 	.word	index@(_ZN5flash24flash_fwd_splitkv_kernelI23Flash_fwd_kernel_traitsILi32ELi64ELi128ELi4ELb0ELb0EN7cutlass6half_tE19Flash_kernel_traitsILi32ELi64ELi128ELi4ES3_EELb1ELb0ELb0ELb0ELb0ELb0ELb0ELb0EEEvNS_16Flash_fwd_paramsE)
        /*029c*/ 	.word	0x00000000


	//----- nvinfo : EIATTR_REGCOUNT
	.align		4
.L_122:
        /*02a0*/ 	.byte	0x04, 0x2f
        /*02a2*/ 	.short	(.L_124 - .L_123)
	.align		4
.L_123:
        /*02a4*/ 	.word	index@(_ZN5flash32flash_fwd_splitkv_combine_kernelI23Flash_fwd_kernel_traitsILi32ELi64ELi128ELi4ELb0ELb0EN7cutlass6half_tE19Flash_kernel_traitsILi32ELi64ELi128ELi4ES3_EELi16ELi1ELb1EEEvNS_16Flash_fwd_paramsE)
        /*02a8*/ 	.word	0x00000026


	//----- nvinfo : EIATTR_FRAME_SIZE
	.align		4
.L_124:
        /*02ac*/ 	.byte	0x04, 0x11
        /*02ae*/ 	.short	(.L_126 - .L_125)
	.align		4
.L_125:
        /*02b0*/ 	.word	index@($__internal_27_$__cuda_sm20_div_s64)
        /*02b4*/ 	.word	0x00000000


	//----- nvinfo : EIATTR_FRAME_SIZE
	.align		4
.L_126:
        /*02b8*/ 	.byte	0x04, 0x11
        /*02ba*/ 	.short	(.L_128 - .L_127)
	.align		4
.L_127:
        /*02bc*/ 	.word	index@(_ZN5flash32flash_fwd_splitkv_combine_kernelI23Flash_fwd_kernel_traitsILi32ELi64ELi128ELi4ELb0ELb0EN7cutlass6half_tE19Flash_kernel_traitsILi32ELi64ELi128ELi4ES3_EELi16ELi1ELb1EEEvNS_16Flash_fwd_paramsE)
        /*02c0*/ 	.word	0x00000000


	//----- nvinfo : EIATTR_REGCOUNT
	.align		4
.L_128:
        /*02c4*/ 	.byte	0x04, 0x2f
        /*02c6*/ 	.short	(.L_130 - .L_129)
	.align		4
.L_129:
        /*02c8*/ 	.word	index@(_ZN5flash32flash_fwd_splitkv_combine_kernelI23Flash_fwd_kernel_traitsILi32ELi64ELi128ELi4ELb0ELb0EN7cutlass6half_tE19Flash_kernel_traitsILi32ELi64ELi128ELi4ES3_EELi16ELi2ELb1EEEvNS_16Flash_fwd_paramsE)
        /*02cc*/ 	.word	0x00000026


	//----- nvinfo : EIATTR_FRAME_SIZE
	.align		4
.L_130:
        /*02d0*/ 	.byte	0x04, 0x11
        /*02d2*/ 	.short	(.L_132 - .L_131)
	.align		4
.L_131:
        /*02d4*/ 	.word	index@($__internal_26_$__cuda_sm20_div_s64)
        /*02d8*/ 	.word	0x00000000


	//----- nvinfo : EIATTR_FRAME_SIZE
	.align		4
.L_132:
        /*02dc*/ 	.byte	0x04, 0x11
        /*02de*/ 	.short	(.L_134 - .L_133)
	.align		4
.L_133:
        /*02e0*/ 	.word	index@(_ZN5flash32flash_fwd_splitkv_combine_kernelI23Flash_fwd_kernel_traitsILi32ELi64ELi128ELi4ELb0ELb0EN7cutlass6half_tE19Flash_kernel_traitsILi32ELi64ELi128ELi4ES3_EELi16ELi2ELb1EEEvNS_16Flash_fwd_paramsE)
        /*02e4*/ 	.word	0x00000000


	//----- nvinfo : EIATTR_REGCOUNT
	.align		4
.L_134:
        /*02e8*/ 	.byte	0x04, 0x2f
        /*02ea*/ 	.short	(.L_136 - .L_135)
	.align		4
.L_135:
        /*02ec*/ 	.word	index@(_ZN5flash32flash_fwd_splitkv_combine_kernelI23Flash_fwd_kernel_traitsILi32ELi64ELi128ELi4ELb0ELb0EN7cutlass6half_tE19Flash_kernel_traitsILi32ELi64ELi128ELi4ES3_EELi16ELi3ELb1EEEvNS_16Flash_fwd_paramsE)
        /*02f0*/ 	.word	0x00000026


	//----- nvinfo : EIATTR_FRAME_SIZE
	.align		4
.L_136:
        /*02f4*/ 	.byte	0x04, 0x11
        /*02f6*/ 	.short	(.L_138 - .L_137)
	.align		4
.L_137:
        /*02f8*/ 	.word	index@($__internal_25_$__cuda_sm20_div_s64)
        /*02fc*/ 	.word	0x00000000


	//----- nvinfo : EIATTR_FRAME_SIZE
	.align		4
.L_138:
        /*0300*/ 	.byte	0x04, 0x11
        /*0302*/ 	.short	(.L_140 - .L_139)
	.align		4
.L_139:
        /*0304*/ 	.word	index@(_ZN5flash32flash_fwd_splitkv_combine_kernelI23Flash_fwd_kernel_traitsILi32ELi64ELi128ELi4ELb0ELb0EN7cutlass6half_tE19Flash_kernel_traitsILi32ELi64ELi128ELi4ES3_EELi16ELi3ELb1EEEvNS_16Flash_fwd_paramsE)
        /*0308*/ 	.word	0x00000000


	//----- nvinfo : EIATTR_REGCOUNT
	.align		4
.L_140:
        /*030c*/ 	.byte	0x04, 0x2f
        /*030e*/ 	.short	(.L_142 - .L_141)
	.align		4
.L_141:
        /*0310*/ 	.word	index@(_ZN5flash32flash_fwd_splitkv_combine_kernelI23Flash_fwd_kernel_traitsILi32ELi64ELi128ELi4ELb0ELb0EN7cutlass6half_tE19Flash_kernel_traitsILi32ELi64ELi128ELi4ES3_EELi16ELi4ELb1EEEvNS_16Flash_fwd_paramsE)
        /*0314*/ 	.word	0x00000026


	//----- nvinfo : EIATTR_FRAME_SIZE
	.align		4
.L_142:
        /*0318*/ 	.byte	0x04, 0x11
        /*031a*/ 	.short	(.L_144 - .L_143)
	.align		4
.L_143:
        /*031c*/ 	.word	index@($__internal_24_$__cuda_sm20_div_s64)
        /*0320*/ 	.word	0x00000000


	//----- nvinfo : EIATTR_FRAME_SIZE
	.align		4
.L_144:
        /*0324*/ 	.byte	0x04, 0x11
        /*0326*/ 	.short	(.L_146 - .L_145)
	.align		4
.L_145:
        /*0328*/ 	.word	index@(_ZN5flash32flash_fwd_splitkv_combine_kernelI23Flash_fwd_kernel_traitsILi32ELi64ELi128ELi4ELb0ELb0EN7cutlass6half_tE19Flash_kernel_traitsILi32ELi64ELi128ELi4ES3_EELi16ELi4ELb1EEEvNS_16Flash_fwd_paramsE)
        /*032c*/ 	.word	0x00000000


	//----- nvinfo : EIATTR_REGCOUNT
	.align		4
.L_146:
        /*0330*/ 	.byte	0x04, 0x2f
        /*0332*/ 	.short	(.L_148 - .L_147)
	.align		4
.L_147:
        /*0334*/ 	.word	index@(_ZN5flash32flash_fwd_splitkv_combine_kernelI23Flash_fwd_kernel_traitsILi32ELi64ELi128ELi4ELb0ELb0EN7cutlass6half_tE19Flash_kernel_traitsILi32ELi64ELi128ELi4ES3_EELi16ELi5ELb1EEEvNS_16Flash_fwd_paramsE)
        /*0338*/ 	.word	0x0000002c


	//----- nvinfo : EIATTR_FRAME_SIZE
	.align		4
.L_148:
        /*033c*/ 	.byte	0x04, 0x11
        /*033e*/ 	.short	(.L_150 - .L_149)
	.align		4
.L_149:
        /*0340*/ 	.word	index@($__internal_23_$__cuda_sm20_div_s64)
        /*0344*/ 	.word	0x00000000


	//----- nvinfo : EIATTR_FRAME_SIZE
	.align		4
.L_150:
        /*0348*/ 	.byte	0x04, 0x11
        /*034a*/ 	.short	(.L_152 - .L_151)
	.align		4
.L_151:
        /*034c*/ 	.word	index@(_ZN5flash32flash_fwd_splitkv_combine_kernelI23Flash_fwd_kernel_traitsILi32ELi64ELi128ELi4ELb0ELb0EN7cutlass6half_tE19Flash_kernel_traitsILi32ELi64ELi128ELi4ES3_EELi16ELi5ELb1EEEvNS_16Flash_fwd_paramsE)
        /*0350*/ 	.word	0x00000000


	//----- nvinfo : EIATTR_REGCOUNT
	.align		4
.L_152:
        /*0354*/ 	.byte	0x04, 0x2f
        /*0356*/ 	.short	(.L_154 - .L_153)
	.align		4
.L_153:
        /*0358*/ 	.word	index@(_ZN5flash32flash_fwd_splitkv_combine_kernelI23Flash_fwd_kernel_traitsILi32ELi64ELi128ELi4ELb0ELb0EN7cutlass6half_tE19Flash_kernel_traitsILi32ELi64ELi128ELi4ES3_EELi16ELi6ELb1EEEvNS_16Flash_fwd_paramsE)
        /*035c*/ 	.word	0x0000002e


	//----- nvinfo : EIATTR_FRAME_SIZE
	.align		4
.L_154:
        /*0360*/ 	.byte	0x04, 0x11
        /*0362*/ 	.short	(.L_156 - .L_155)
	.align		4
.L_155:
        /*0364*/ 	.word	index@($__internal_22_$__cuda_sm20_div_s64)
        /*0368*/ 	.word	0x00000000


	//----- nvinfo : EIATTR_FRAME_SIZE
	.align		4
.L_156:
        /*036c*/ 	.byte	0x04, 0x11
        /*036e*/ 	.short	(.L_158 - .L_157)
	.align		4
.L_157:
        /*0370*/ 	.word	index@(_ZN5flash32flash_fwd_splitkv_combine_kernelI23Flash_fwd_kernel_traitsILi32ELi64ELi128ELi4ELb0ELb0EN7cutlass6half_tE19Flash_kernel_traitsILi32ELi64ELi128ELi4ES3_EELi16ELi6ELb1EEEvNS_16Flash_fwd_paramsE)
        /*0374*/ 	.word	0x00000000


	//----- nvinfo : EIATTR_REGCOUNT
	.align		4
.L_158:
        /*0378*/ 	.byte	0x04, 0x2f
        /*037a*/ 	.short	(.L_160 - .L_159)
	.align		4
.L_159:
        /*037c*/ 	.word	index@(_ZN5flash32flash_fwd_splitkv_combine_kernelI23Flash_fwd_kernel_traitsILi32ELi64ELi128ELi4ELb0ELb0EN7cutlass6half_tE19Flash_kernel_traitsILi32ELi64ELi128ELi4ES3_EELi16ELi7ELb1EEEvNS_16Flash_fwd_paramsE)
        /*0380*/ 	.word	0x00000036


	//----- nvinfo : EIATTR_FRAME_SIZE
	.align		4
.L_160:
        /*0384*/ 	.byte	0x04, 0x11
        /*0386*/ 	.short	(.L_162 - .L_161)
	.align		4
.L_161:
        /*0388*/ 	.word	index@($__internal_21_$__cuda_sm20_div_s64)
        /*038c*/ 	.word	0x00000000


	//----- nvinfo : EIATTR_FRAME_SIZE
	.align		4
.L_162:
        /*0390*/ 	.byte	0x04, 0x11
        /*0392*/ 	.short	(.L_164 - .L_163)
	.align		4
.L_163:
        /*0394*/ 	.word	index@(_ZN5flash32flash_fwd_splitkv_combine_kernelI23Flash_fwd_kernel_traitsILi32ELi64ELi128ELi4ELb0ELb0EN7cutlass6half_tE19Flash_kernel_traitsILi32ELi64ELi128ELi4ES3_EELi16ELi7ELb1EEEvNS_16Flash_fwd_paramsE)
        /*0398*/ 	.word	0x00000000


	//----- nvinfo : EIATTR_REGCOUNT
	.align		4
.L_164:
        /*039c*/ 	.byte	0x04, 0x2f
        /*039e*/ 	.short	(.L_166 - .L_165)
	.align		4
.L_165:
        /*03a0*/ 	.word	index@(_ZN5flash32flash_fwd_splitkv_combine_kernelI23Flash_fwd_kernel_traitsILi32ELi64ELi128ELi4ELb0ELb0EN7cutlass6half_tE19Flash_kernel_traitsILi32ELi64ELi128ELi4ES3_EELi16ELi1ELb0EEEvNS_16Flash_fwd_paramsE)
        /*03a4*/ 	.word	0x00000028


	//----- nvinfo : EIATTR_FRAME_SIZE
	.align		4
.L_166:
        /*03a8*/ 	.byte	0x04, 0x11
        /*03aa*/ 	.short	(.L_168 - .L_167)
	.align		4
.L_167:
        /*03ac*/ 	.word	index@($__internal_20_$__cuda_sm20_div_s64)
        /*03b0*/ 	.word	0x00000000


	//----- nvinfo : EIATTR_FRAME_SIZE
	.align		4
.L_168:
        /*03b4*/ 	.byte	0x04, 0x11
        /*03b6*/ 	.short	(.L_170 - .L_169)
	.align		4
.L_169:
        /*03b8*/ 	.word	index@(_ZN5flash32flash_fwd_splitkv_combine_kernelI23Flash_fwd_kernel_traitsILi32ELi64ELi128ELi4ELb0ELb0EN7cutlass6half_tE19Flash_kernel_traitsILi32ELi64ELi128ELi4ES3_EELi16ELi1ELb0EEEvNS_16Flash_fwd_paramsE)
        /*03bc*/ 	.word	0x00000000


	//----- nvinfo : EIATTR_REGCOUNT
	.align		4
.L_170:
        /*03c0*/ 	.byte	0x04, 0x2f
        /*03c2*/ 	.short	(.L_172 - .L_171)
	.align		4
.L_171:
        /*03c4*/ 	.word	index@(_ZN5flash32flash_fwd_splitkv_combine_kernelI23Flash_fwd_kernel_traitsILi32ELi64ELi128ELi4ELb0ELb0EN7cutlass6half_tE19Flash_kernel_traitsILi32ELi64ELi128ELi4ES3_EELi16ELi2ELb0EEEvNS_16Flash_fwd_paramsE)
        /*03c8*/ 	.word	0x00000028


	//----- nvinfo : EIATTR_FRAME_SIZE
	.align		4
.L_172:
        /*03cc*/ 	.byte	0x04, 0x11
        /*03ce*/ 	.short	(.L_174 - .L_173)
	.align		4
.L_173:
        /*03d0*/ 	.word	index@($__internal_19_$__cuda_sm20_div_s64)
        /*03d4*/ 	.word	0x00000000


	//----- nvinfo : EIATTR_FRAME_SIZE
	.align		4
.L_174:
        /*03d8*/ 	.byte	0x04, 0x11
        /*03da*/ 	.short	(.L_176 - .L_175)
	.align		4
.L_175:
        /*03dc*/ 	.word	index@(_ZN5flash32flash_fwd_splitkv_combine_kernelI23Flash_fwd_kernel_traitsILi32ELi64ELi128ELi4ELb0ELb0EN7cutlass6half_tE19Flash_kernel_traitsILi32ELi64ELi128ELi4ES3_EELi16ELi2ELb0EEEvNS_16Flash_fwd_paramsE)
        /*03e0*/ 	.word	0x00000000


	//----- nvinfo : EIATTR_REGCOUNT
	.align		4
.L_176:
        /*03e4*/ 	.byte	0x04, 0x2f
        /*03e6*/ 	.short	(.L_178 - .L_177)
	.align		4
.L_177:
        /*03e8*/ 	.word	index@(_ZN5flash32flash_fwd_splitkv_combine_kernelI23Flash_fwd_kernel_traitsILi32ELi64ELi128ELi4ELb0ELb0EN7cutlass6half_tE19Flash_kernel_traitsILi32ELi64ELi128ELi4ES3_EELi16ELi3ELb0EEEvNS_16Flash_fwd_paramsE)
        /*03ec*/ 	.word	0x00000028


	//----- nvinfo : EIATTR_FRAME_SIZE
	.align		4
.L_178:
        /*03f0*/ 	.byte	0x04, 0x11
        /*03f2*/ 	.short	(.L_180 - .L_179)
	.align		4
.L_179:
        /*03f4*/ 	.word	index@($__internal_18_$__cuda_sm20_div_s64)
        /*03f8*/ 	.word	0x00000000


	//----- nvinfo : EIATTR_FRAME_SIZE
	.align		4
.L_180:
        /*03fc*/ 	.byte	0x04, 0x11
        /*03fe*/ 	.short	(.L_182 - .L_181)
	.align		4
.L_181:
        /*0400*/ 	.word	index@(_ZN5flash32flash_fwd_splitkv_combine_kernelI23Flash_fwd_kernel_traitsILi32ELi64ELi128ELi4ELb0ELb0EN7cutlass6half_tE19Flash_kernel_traitsILi32ELi64ELi128ELi4ES3_EELi16ELi3ELb0EEEvNS_16Flash_fwd_paramsE)
        /*0404*/ 	.word	0x00000000


	//----- nvinfo : EIATTR_REGCOUNT
	.align		4
.L_182:
        /*0408*/ 	.byte	0x04, 0x2f
        /*040a*/ 	.short	(.L_184 - .L_183)
	.align		4
.L_183:
        /*040c*/ 	.word	index@(_ZN5flash32flash_fwd_splitkv_combine_kernelI23Flash_fwd_kernel_traitsILi32ELi64ELi128ELi4ELb0ELb0EN7cutlass6half_tE19Flash_kernel_traitsILi32ELi64ELi128ELi4ES3_EELi16ELi4ELb0EEEvNS_16Flash_fwd_paramsE)
        /*0410*/ 	.word	0x00000028


	//----- nvinfo : EIATTR_FRAME_SIZE
	.align		4
.L_184:
        /*0414*/ 	.byte	0x04, 0x11
        /*0416*/ 	.short	(.L_186 - .L_185)
	.align		4
.L_185:
        /*0418*/ 	.word	index@($__internal_17_$__cuda_sm20_div_s64)
        /*041c*/ 	.word	0x00000000


	//----- nvinfo : EIATTR_FRAME_SIZE
	.align		4
.L_186:
        /*0420*/ 	.byte	0x04, 0x11
        /*0422*/ 	.short	(.L_188 - .L_187)
	.align		4
.L_187:
        /*0424*/ 	.word	index@(_ZN5flash32flash_fwd_splitkv_combine_kernelI23Flash_fwd_kernel_traitsILi32ELi64ELi128ELi4ELb0ELb0EN7cutlass6half_tE19Flash_kernel_traitsILi32ELi64ELi128ELi4ES3_EELi16ELi4ELb0EEEvNS_16Flash_fwd_paramsE)
        /*0428*/ 	.word	0x00000000


	//----- nvinfo : EIATTR_REGCOUNT
	.align		4
.L_188:
        /*042c*/ 	.byte	0x04, 0x2f
        /*042e*/ 	.short	(.L_190 - .L_189)
	.align		4
.L_189:
        /*0430*/ 	.word	index@(_ZN5flash32flash_fwd_splitkv_combine_kernelI23Flash_fwd_kernel_traitsILi32ELi64ELi128ELi4ELb0ELb0EN7cutlass6half_tE19Flash_kernel_traitsILi32ELi64ELi128ELi4ES3_EELi16ELi5ELb0EEEvNS_16Flash_fwd_paramsE)
        /*0434*/ 	.word	0x0000002a


	//----- nvinfo : EIATTR_FRAME_SIZE
	.align		4
.L_190:
        /*0438*/ 	.byte	0x04, 0x11
        /*043a*/ 	.short	(.L_192 - .L_191)
	.align		4
.L_191:
        /*043c*/ 	.word	index@($__internal_16_$__cuda_sm20_div_s64)
        /*0440*/ 	.word	0x00000000


	//----- nvinfo : EIATTR_FRAME_SIZE
	.align		4
.L_192:
        /*0444*/ 	.byte	0x04, 0x11
        /*0446*/ 	.short	(.L_194 - .L_193)
	.align		4
.L_193:
        /*0448*/ 	.word	index@(_ZN5flash32flash_fwd_splitkv_combine_kernelI23Flash_fwd_kernel_traitsILi32ELi64ELi128ELi4ELb0ELb0EN7cutlass6half_tE19Flash_kernel_traitsILi32ELi64ELi128ELi4ES3_EELi16ELi5ELb0EEEvNS_16Flash_fwd_paramsE)
        /*044c*/ 	.word	0x00000000


	//----- nvinfo : EIATTR_REGCOUNT
	.align		4
.L_194:
        /*0450*/ 	.byte	0x04, 0x2f
        /*0452*/ 	.short	(.L_196 - .L_195)
	.align		4
.L_195:
        /*0454*/ 	.word	index@(_ZN5flash32flash_fwd_splitkv_combine_kernelI23Flash_fwd_kernel_traitsILi32ELi64ELi128ELi4ELb0ELb0EN7cutlass6half_tE19Flash_kernel_traitsILi32ELi64ELi128ELi4ES3_EELi16ELi6ELb0EEEvNS_16Flash_fwd_paramsE)
        /*0458*/ 	.word	0x00000030


	//----- nvinfo : EIATTR_FRAME_SIZE
	.align		4
.L_196:
        /*045c*/ 	.byte	0x04, 0x11
        /*045e*/ 	.short	(.L_198 - .L_197)
	.align		4
.L_197:
        /*0460*/ 	.word	index@($__internal_15_$__cuda_sm20_div_s64)
        /*0464*/ 	.word	0x00000000


	//----- nvinfo : EIATTR_FRAME_SIZE
	.align		4
.L_198:
        /*0468*/ 	.byte	0x04, 0x11
        /*046a*/ 	.short	(.L_200 - .L_199)
	.align		4
.L_199:
        /*046c*/ 	.word	index@(_ZN5flash32flash_fwd_splitkv_combine_kernelI23Flash_fwd_kernel_traitsILi32ELi64ELi128ELi4ELb0ELb0EN7cutlass6half_tE19Flash_kernel_traitsILi32ELi64ELi128ELi4ES3_EELi16ELi6ELb0EEEvNS_16Flash_fwd_paramsE)
        /*0470*/ 	.word	0x00000000


	//----- nvinfo : EIATTR_REGCOUNT
	.align		4
.L_200:
        /*0474*/ 	.byte	0x04, 0x2f
        /*0476*/ 	.short	(.L_202 - .L_201)
	.align		4
.L_201:
        /*0478*/ 	.word	index@(_ZN5flash32flash_fwd_splitkv_combine_kernelI23Flash_fwd_kernel_traitsILi32ELi64ELi128ELi4ELb0ELb0EN7cutlass6half_tE19Flash_kernel_traitsILi32ELi64ELi128ELi4ES3_EELi16ELi7ELb0EEEvNS_16Flash_fwd_paramsE)
        /*047c*/ 	.word	0x00000036


	//----- nvinfo : EIATTR_FRAME_SIZE
	.align		4
.L_202:
        /*0480*/ 	.byte	0x04, 0x11
        /*0482*/ 	.short	(.L_204 - .L_203)
	.align		4
.L_203:
        /*0484*/ 	.word	index@($__internal_14_$__cuda_sm20_div_s64)
        /*0488*/ 	.word	0x00000000


	//----- nvinfo : EIATTR_FRAME_SIZE
	.align		4
.L_204:
        /*048c*/ 	.byte	0x04, 0x11
        /*048e*/ 	.short	(.L_206 - .L_205)
	.align		4
.L_205:
        /*0490*/ 	.word	index@(_ZN5flash32flash_fwd_splitkv_combine_kernelI23Flash_fwd_kernel_traitsILi32ELi64ELi128ELi4ELb0ELb0EN7cutlass6half_tE19Flash_kernel_traitsILi32ELi64ELi128ELi4ES3_EELi16ELi7ELb0EEEvNS_16Flash_fwd_paramsE)
        /*0494*/ 	.word	0x00000000


	//----- nvinfo : EIATTR_REGCOUNT
	.align		4
.L_206:
        /*0498*/ 	.byte	0x04, 0x2f
        /*049a*/ 	.short	(.L_208 - .L_207)
	.align		4
.L_207:
        /*049c*/ 	.word	index@(_ZN5flash24flash_fwd_splitkv_kernelI23Flash_fwd_kernel_traitsILi32ELi64ELi256ELi4ELb0ELb0EN7cutlass6half_tE19Flash_kernel_traitsILi32ELi64ELi256ELi4ES3_EELb1ELb0ELb1ELb0ELb0ELb1ELb1ELb1EEEvNS_16Flash_fwd_paramsE)
        /*04a0*/ 	.word	0x000000fe


	//----- nvinfo : EIATTR_FRAME_SIZE
	.align		4
.L_208:
        /*04a4*/ 	.byte	0x04, 0x11
        /*04a6*/ 	.short	(.L_210 - .L_209)
	.align		4
.L_209:
        /*04a8*/ 	.word	index@(_ZN5flash24flash_fwd_splitkv_kernelI23Flash_fwd_kernel_traitsILi32ELi64ELi256ELi4ELb0ELb0EN7cutlass6half_tE19Flash_kernel_traitsILi32ELi64ELi256ELi4ES3_EELb1ELb0ELb1ELb0ELb0ELb1ELb1ELb1EEEvNS_16Flash_fwd_paramsE)
        /*04ac*/ 	.word	0x00000000


	//----- nvinfo : EIATTR_REGCOUNT
	.align		4
.L_210:
        /*04b0*/ 	.byte	0x04, 0x2f
        /*04b2*/ 	.short	(.L_212 - .L_211)
	.align		4
.L_211:
        /*04b4*/ 	.word	index@(_ZN5flash24flash_fwd_splitkv_kernelI23Flash_fwd_kernel_traitsILi32ELi64ELi256ELi4ELb0ELb0EN7cutlass6half_tE19Flash_kernel_traitsILi32ELi64ELi256ELi4ES3_EELb1ELb0ELb1ELb0ELb0ELb0ELb1ELb1EEEvNS_16Flash_fwd_paramsE)
        /*04b8*/ 	.word	0x000000ff


	//----- nvinfo : EIATTR_FRAME_SIZE
	.align		4
.L_212:
        /*04bc*/ 	.byte	0x04, 0x11
        /*04be*/ 	.short	(.L_214 - .L_213)
	.align		4
.L_213:
        /*04c0*/ 	.word	index@(_ZN5flash24flash_fwd_splitkv_kernelI23Flash_fwd_kernel_traitsILi32ELi64ELi256ELi4ELb0ELb0EN7cutlass6half_tE19Flash_kernel_traitsILi32ELi64ELi256ELi4ES3_EELb1ELb0ELb1ELb0ELb0ELb0ELb1ELb1EEEvNS_16Flash_fwd_paramsE)
        /*04c4*/ 	.word	0x00000000


	//----- nvinfo : EIATTR_REGCOUNT
	.align		4
.L_214:
        /*04c8*/ 	.byte	0x04, 0x2f
        /*04ca*/ 	.short	(.L_216 - .L_215)
	.align		4
.L_215:
        /*04cc*/ 	.word	index@(_ZN5flash24flash_fwd_splitkv_kernelI23Flash_fwd_kernel_traitsILi32ELi64ELi256ELi4ELb0ELb0EN7cutlass6half_tE19Flash_kernel_traitsILi32ELi64ELi256ELi4ES3_EELb1ELb0ELb0ELb0ELb1ELb1ELb1ELb1EEEvNS_16Flash_fwd_paramsE)
        /*04d0*/ 	.word	0x000000ff


	//----- nvinfo : EIATTR_FRAME_SIZE
	.align		4
.L_216:
        /*04d4*/ 	.byte	0x04, 0x11
        /*04d6*/ 	.short	(.L_218 - .L_217)
	.align		4
.L_217:
        /*04d8*/ 	.word	index@(_ZN5flash24flash_fwd_splitkv_kernelI23Flash_fwd_kernel_traitsILi32ELi64ELi256ELi4ELb0ELb0EN7cutlass6half_tE19Flash_kernel_traitsILi32ELi64ELi256ELi4ES3_EELb1ELb0ELb0ELb0ELb1ELb1ELb1ELb1EEEvNS_16Flash_fwd_paramsE)
        /*04dc*/ 	.word	0x00000010


	//----- nvinfo : EIATTR_REGCOUNT
	.align		4
.L_218:
        /*04e0*/ 	.byte	0x04, 0x2f
        /*04e2*/ 	.short	(.L_220 - .L_219)
	.align		4
.L_219:
        /*04e4*/ 	.word	index@(_ZN5flash24flash_fwd_splitkv_kernelI23Flash_fwd_kernel_traitsILi32ELi64ELi256ELi4ELb0ELb0EN7cutlass6half_tE19Flash_kernel_traitsILi32ELi64ELi256ELi4ES3_EELb1ELb0ELb0ELb0ELb1ELb0ELb1ELb1EEEvNS_16Flash_fwd_paramsE)
        /*04e8*/ 	.word	0x000000fe


	//----- nvinfo : EIATTR_FRAME_SIZE
	.align		4
.L_220:
        /*04ec*/ 	.byte	0x04, 0x11
        /*04ee*/ 	.short	(.L_222 - .L_221)
	.align		4
.L_221:
        /*04f0*/ 	.word	index@(_ZN5flash24flash_fwd_splitkv_kernelI23Flash_fwd_kernel_traitsILi32ELi64ELi256ELi4ELb0ELb0EN7cutlass6half_tE19Flash_kernel_traitsILi32ELi64ELi256ELi4ES3_EELb1ELb0ELb0ELb0ELb1ELb0ELb1ELb1EEEvNS_16Flash_fwd_paramsE)
        /*04f4*/ 	.word	0x00000000


	//----- nvinfo : EIATTR_REGCOUNT
	.align		4
.L_222:
        /*04f8*/ 	.byte	0x04, 0x2f
        /*04fa*/ 	.short	(.L_224 - .L_223)
	.align		4
.L_223:
        /*04fc*/ 	.word	index@(_ZN5flash24flash_fwd_splitkv_kernelI23Flash_fwd_kernel_traitsILi32ELi64ELi256ELi4ELb0ELb0EN7cutlass6half_tE19Flash_kernel_traitsILi32ELi64ELi256ELi4ES3_EELb1ELb0ELb1ELb0ELb0ELb1ELb1ELb0EEEvNS_16Flash_fwd_paramsE)
        /*0500*/ 	.word	0x000000d8


	//----- nvinfo : EIATTR_FRAME_SIZE
	.align		4
.L_224:
        /*0504*/ 	.byte	0x04, 0x11
        /*0506*/ 	.short	(.L_226 - .L_225)
	.align		4
.L_225:
        /*0508*/ 	.word	index@(_ZN5flash24flash_fwd_splitkv_kernelI23Flash_fwd_kernel_traitsILi32ELi64ELi256ELi4ELb0ELb0EN7cutlass6half_tE19Flash_kernel_traitsILi32ELi64ELi256ELi4ES3_EELb1ELb0ELb1ELb0ELb0ELb1ELb1ELb0EEEvNS_16Flash_fwd_paramsE)
        /*050c*/ 	.word	0x00000000


	//----- nvinfo : EIATTR_REGCOUNT
	.align		4
.L_226:
        /*0510*/ 	.byte	0x04, 0x2f
        /*0512*/ 	.short	(.L_228 - .L_227)
	.align		4
.L_227:
        /*0514*/ 	.word	index@(_ZN5flash24flash_fwd_splitkv_kernelI23Flash_fwd_kernel_traitsILi32ELi64ELi256ELi4ELb0ELb0EN7cutlass6half_tE19Flash_kernel_traitsILi32ELi64ELi256ELi4ES3_EELb1ELb0ELb1ELb0ELb0ELb0ELb1ELb0EEEvNS_16Flash_fwd_paramsE)
        /*0518*/ 	.word	0x000000fe


	//----- nvinfo : EIATTR_FRAME_SIZE
	.align		4
.L_228:
        /*051c*/ 	.byte	0x04, 0x11
        /*051e*/ 	.short	(.L_230 - .L_229)
	.align		4
.L_229:
        /*0520*/ 	.word	index@(_ZN5flash24flash_fwd_splitkv_kernelI23Flash_fwd_kernel_traitsILi32ELi64ELi256ELi4ELb0ELb0EN7cutlass6half_tE19Flash_kernel_traitsILi32ELi64ELi256ELi4ES3_EELb1ELb0ELb1ELb0ELb0ELb0ELb1ELb0EEEvNS_16Flash_fwd_paramsE)
        /*0524*/ 	.word	0x00000000


	//----- nvinfo : EIATTR_REGCOUNT
	.align		4
.L_230:
        /*0528*/ 	.byte	0x04, 0x2f
        /*052a*/ 	.short	(.L_232 - .L_231)
	.align		4
.L_231:
        /*052c*/ 	.word	index@(_ZN5flash24flash_fwd_splitkv_kernelI23Flash_fwd_kernel_traitsILi32ELi64ELi256ELi4ELb0ELb0EN7cutlass6half_tE19Flash_kernel_traitsILi32ELi64ELi256ELi4ES3_EELb1ELb0ELb0ELb0ELb1ELb1ELb1ELb0EEEvNS_16Flash_fwd_paramsE)
        /*0530*/ 	.word	0x000000ff


	//----- nvinfo : EIATTR_FRAME_SIZE
	.align		4
.L_232:
        /*0534*/ 	.byte	0x04, 0x11
        /*0536*/ 	.short	(.L_234 - .L_233)
	.align		4
.L_233:
        /*0538*/ 	.word	index@(_ZN5flash24flash_fwd_splitkv_kernelI23Flash_fwd_kernel_traitsILi32ELi64ELi256ELi4ELb0ELb0EN7cutlass6half_tE19Flash_kernel_traitsILi32ELi64ELi256ELi4ES3_EELb1ELb0ELb0ELb0ELb1ELb1ELb1ELb0EEEvNS_16Flash_fwd_paramsE)
        /*053c*/ 	.word	0x00000018


	//----- nvinfo : EIATTR_REGCOUNT
	.align		4
.L_234:
        /*0540*/ 	.byte	0x04, 0x2f
        /*0542*/ 	.short	(.L_236 - .L_235)
	.align		4
.L_235:
        /*0544*/ 	.word	index@(_ZN5flash24flash_fwd_splitkv_kernelI23Flash_fwd_kernel_traitsILi32ELi64ELi256ELi4ELb0ELb0EN7cutlass6half_tE19Flash_kernel_traitsILi32ELi64ELi256ELi4ES3_EELb1ELb0ELb0ELb0ELb1ELb0ELb1ELb0EEEvNS_16Flash_fwd_paramsE)
        /*0548*/ 	.word	0x000000fe


	//----- nvinfo : EIATTR_FRAME_SIZE
	.align		4
.L_236:
        /*054c*/ 	.byte	0x04, 0x11
        /*054e*/ 	.short	(.L_238 - .L_237)
	.align		4
.L_237:
        /*0550*/ 	.word	index@(_ZN5flash24flash_fwd_splitkv_kernelI23Flash_fwd_kernel_traitsILi32ELi64ELi256ELi4ELb0ELb0EN7cutlass6half_tE19Flash_kernel_traitsILi32ELi64ELi256ELi4ES3_EELb1ELb0ELb0ELb0ELb1ELb0ELb1ELb0EEEvNS_16Flash_fwd_paramsE)
        /*0554*/ 	.word	0x00000000


	//----- nvinfo : EIATTR_REGCOUNT
	.align		4
.L_238:
        /*0558*/ 	.byte	0x04, 0x2f
        /*055a*/ 	.short	(.L_240 - .L_239)
	.align		4
.L_239:
        /*055c*/ 	.word	index@(_ZN5flash24flash_fwd_splitkv_kernelI23Flash_fwd_kernel_traitsILi32ELi64ELi256ELi4ELb0ELb0EN7cutlass6half_tE19Flash_kernel_traitsILi32ELi64ELi256ELi4ES3_EELb1ELb0ELb1ELb0ELb0ELb1ELb0ELb1EEEvNS_16Flash_fwd_paramsE)
        /*0560*/ 	.word	0x000000fe


	//----- nvinfo : EIATTR_FRAME_SIZE
	.align		4
.L_240:
        /*0564*/ 	.byte	0x04, 0x11
        /*0566*/ 	.short	(.L_242 - .L_241)
	.align		4
.L_241:
        /*0568*/ 	.word	index@(_ZN5flash24flash_fwd_splitkv_kernelI23Flash_fwd_kernel_traitsILi32ELi64ELi256ELi4ELb0ELb0EN7cutlass6half_tE19Flash_kernel_traitsILi32ELi64ELi256ELi4ES3_EELb1ELb0ELb1ELb0ELb0ELb1ELb0ELb1EEEvNS_16Flash_fwd_paramsE)
        /*056c*/ 	.word	0x00000000


	//----- nvinfo : EIATTR_REGCOUNT
	.align		4
.L_242:
        /*0570*/ 	.byte	0x04, 0x2f
        /*0572*/ 	.short	(.L_244 - .L_243)
	.align		4
.L_243:
        /*0574*/ 	.word	index@(_ZN5flash24flash_fwd_splitkv_kernelI23Flash_fwd_kernel_traitsILi32ELi64ELi256ELi4ELb0ELb0EN7cutlass6half_tE19Flash_kernel_traitsILi32ELi64ELi256ELi4ES3_EELb1ELb0ELb1ELb0ELb0ELb0ELb0ELb1EEEvNS_16Flash_fwd_paramsE)
        /*0578*/ 	.word	0x000000ff


	//----- nvinfo : EIATTR_FRAME_SIZE
	.align		4
.L_244:
        /*057c*/ 	.byte	0x04, 0x11
        /*057e*/ 	.short	(.L_246 - .L_245)
	.align		4
.L_245:
        /*0580*/ 	.word	index@(_ZN5flash24flash_fwd_splitkv_kernelI23Flash_fwd_kernel_traitsILi32ELi64ELi256ELi4ELb0ELb0EN7cutlass6half_tE19Flash_kernel_traitsILi32ELi64ELi256ELi4ES3_EELb1ELb0ELb1ELb0ELb0ELb0ELb0ELb1EEEvNS_16Flash_fwd_paramsE)
        /*0584*/ 	.word	0x00000000


	//----- nvinfo : EIATTR_REGCOUNT
	.align		4
.L_246:
        /*0588*/ 	.byte	0x04, 0x2f
        /*058a*/ 	.short	(.L_248 - .L_247)
	.align		4
.L_247:
        /*058c*/ 	.word	index@(_ZN5flash24flash_fwd_splitkv_kernelI23Flash_fwd_kernel_traitsILi32ELi64ELi256ELi4ELb0ELb0EN7cutlass6half_tE19Flash_kernel_traitsILi32ELi64ELi256ELi4ES3_EELb1ELb0ELb0ELb0ELb1ELb1ELb0ELb1EEEvNS_16Flash_fwd_paramsE)
        /*0590*/ 	.word	0x000000ff


	//----- nvinfo : EIATTR_FRAME_SIZE
	.align		4
.L_248:
        /*0594*/ 	.byte	0x04, 0x11
        /*0596*/ 	.short	(.L_250 - .L_249)
	.align		4
.L_249:
        /*0598*/ 	.word	index@(_ZN5flash24flash_fwd_splitkv_kernelI23Flash_fwd_kernel_traitsILi32ELi64ELi256ELi4ELb0ELb0EN7cutlass6half_tE19Flash_kernel_traitsILi32ELi64ELi256ELi4ES3_EELb1ELb0ELb0ELb0ELb1ELb1ELb0ELb1EEEvNS_16Flash_fwd_paramsE)
        /*059c*/ 	.word	0x00000018


	//----- nvinfo : EIATTR_REGCOUNT
	.align		4
.L_250:
        /*05a0*/ 	.byte	0x04, 0x2f
        /*05a2*/ 	.short	(.L_252 - .L_251)
	.align		4
.L_251:
        /*05a4*/ 	.word	index@(_ZN5flash24flash_fwd_splitkv_kernelI23Flash_fwd_kernel_traitsILi32ELi64ELi256ELi4ELb0ELb0EN7cutlass6half_tE19Flash_kernel_traitsILi32ELi64ELi256ELi4ES3_EELb1ELb0ELb0ELb0ELb1ELb0ELb0ELb1EEEvNS_16Flash_fwd_paramsE)
        /*05a8*/ 	.word	0x000000ff


	//----- nvinfo : EIATTR_FRAME_SIZE
	.align		4
.L_252:
        /*05ac*/ 	.byte	0x04, 0x11
        /*05ae*/ 	.short	(.L_254 - .L_253)
	.align		4
.L_253:
        /*05b0*/ 	.word	index@(_ZN5flash24flash_fwd_splitkv_kernelI23Flash_fwd_kernel_traitsILi32ELi64ELi256ELi4ELb0ELb0EN7cutlass6half_tE19Flash_kernel_traitsILi32ELi64ELi256ELi4ES3_EELb1ELb0ELb0ELb0ELb1ELb0ELb0ELb1EEEvNS_16Flash_fwd_paramsE)
        /*05b4*/ 	.word	0x00000000


	//----- nvinfo : EIATTR_REGCOUNT
	.align		4
.L_254:
        /*05b8*/ 	.byte	0x04, 0x2f
        /*05ba*/ 	.short	(.L_256 - .L_255)
	.align		4
.L_255:
        /*05bc*/ 	.word	index@(_ZN5flash24flash_fwd_splitkv_kernelI23Flash_fwd_kernel_traitsILi32ELi64ELi256ELi4ELb0ELb0EN7cutlass6half_tE19Flash_kernel_traitsILi32ELi64ELi256ELi4ES3_EELb1ELb0ELb1ELb0ELb0ELb1ELb0ELb0EEEvNS_16Flash_fwd_paramsE)
        /*05c0*/ 	.word	0x000000d3


	//----- nvinfo : EIATTR_FRAME_SIZE
	.align		4
.L_256:
        /*05c4*/ 	.byte	0x04, 0x11
        /*05c6*/ 	.short	(.L_258 - .L_257)
	.align		4
.L_257:
        /*05c8*/ 	.word	index@(_ZN5flash24flash_fwd_splitkv_kernelI23Flash_fwd_kernel_traitsILi32ELi64ELi256ELi4ELb0ELb0EN7cutlass6half_tE19Flash_kernel_traitsILi32ELi64ELi256ELi4ES3_EELb1ELb0ELb1ELb0ELb0ELb1ELb0ELb0EEEvNS_16Flash_fwd_paramsE)
        /*05cc*/ 	.word	0x00000000


	//----- nvinfo : EIATTR_REGCOUNT
	.align		4
.L_258:
        /*05d0*/ 	.byte	0x04, 0x2f
        /*05d2*/ 	.short	(.L_260 - .L_259)
	.align		4
.L_259:
        /*05d4*/ 	.word	index@(_ZN5flash24flash_fwd_splitkv_kernelI23Flash_fwd_kernel_traitsILi32ELi64ELi256ELi4ELb0ELb0EN7cutlass6half_tE19Flash_kernel_traitsILi32ELi64ELi256ELi4ES3_EELb1ELb0ELb1ELb0ELb0ELb0ELb0ELb0EEEvNS_16Flash_fwd_paramsE)
        /*05d8*/ 	.word	0x000000f4


	//----- nvinfo : EIATTR_FRAME_SIZE
	.align		4
.L_260:
        /*05dc*/ 	.byte	0x04, 0x11
        /*05de*/ 	.short	(.L_262 - .L_261)
	.align		4
.L_261:
        /*05e0*/ 	.word	index@(_ZN5flash24flash_fwd_splitkv_kernelI23Flash_fwd_kernel_traitsILi32ELi64ELi256ELi4ELb0ELb0EN7cutlass6half_tE19Flash_kernel_traitsILi32ELi64ELi256ELi4ES3_EELb1ELb0ELb1ELb0ELb0ELb0ELb0ELb0EEEvNS_16Flash_fwd_paramsE)
        /*05e4*/ 	.word	0x00000000


	//----- nvinfo : EIATTR_REGCOUNT
	.align		4
.L_262:
        /*05e8*/ 	.byte	0x04, 0x2f
        /*05ea*/ 	.short	(.L_264 - .L_263)
	.align		4
.L_263:
        /*05ec*/ 	.word	index@(_ZN5flash24flash_fwd_splitkv_kernelI23Flash_fwd_kernel_traitsILi32ELi64ELi256ELi4ELb0ELb0EN7cutlass6half_tE19Flash_kernel_traitsILi32ELi64ELi256ELi4ES3_EELb1ELb0ELb0ELb0ELb1ELb1ELb0ELb0EEEvNS_16Flash_fwd_paramsE)
        /*05f0*/ 	.word	0x000000ff


	//----- nvinfo : EIATTR_FRAME_SIZE
	.align		4
.L_264:
        /*05f4*/ 	.byte	0x04, 0x11
        /*05f6*/ 	.short	(.L_266 - .L_265)
	.align		4
.L_265:
        /*05f8*/ 	.word	index@(_ZN5flash24flash_fwd_splitkv_kernelI23Flash_fwd_kernel_traitsILi32ELi64ELi256ELi4ELb0ELb0EN7cutlass6half_tE19Flash_kernel_traitsILi32ELi64ELi256ELi4ES3_EELb1ELb0ELb0ELb0ELb1ELb1ELb0ELb0EEEvNS_16Flash_fwd_paramsE)
        /*05fc*/ 	.word	0x00000018


	//----- nvinfo : EIATTR_REGCOUNT
	.align		4
.L_266:
        /*0600*/ 	.byte	0x04, 0x2f
        /*0602*/ 	.short	(.L_268 - .L_267)
	.align		4
.L_267:
        /*0604*/ 	.word	index@(_ZN5flash24flash_fwd_splitkv_kernelI23Flash_fwd_kernel_traitsILi32ELi64ELi256ELi4ELb0ELb0EN7cutlass6half_tE19Flash_kernel_traitsILi32ELi64ELi256ELi4ES3_EELb1ELb0ELb0ELb0ELb1ELb0ELb0ELb0EEEvNS_16Flash_fwd_paramsE)
        /*0608*/ 	.word	0x000000fa


	//----- nvinfo : EIATTR_FRAME_SIZE
	.align		4
.L_268:
        /*060c*/ 	.byte	0x04, 0x11
        /*060e*/ 	.short	(.L_270 - .L_269)
	.align		4
.L_269:
        /*0610*/ 	.word	index@(_ZN5flash24flash_fwd_splitkv_kernelI23Flash_fwd_kernel_traitsILi32ELi64ELi256ELi4ELb0ELb0EN7cutlass6half_tE19Flash_kernel_traitsILi32ELi64ELi256ELi4ES3_EELb1ELb0ELb0ELb0ELb1ELb0ELb0ELb0EEEvNS_16Flash_fwd_paramsE)
        /*0614*/ 	.word	0x00000000


	//----- nvinfo : EIATTR_REGCOUNT
	.align		4
.L_270:
        /*0618*/ 	.byte	0x04, 0x2f
        /*061a*/ 	.short	(.L_272 - .L_271)
	.align		4
.L_271:
        /*061c*/ 	.word	index@(_ZN5flash24flash_fwd_splitkv_kernelI23Flash_fwd_kernel_traitsILi32ELi64ELi256ELi4ELb0ELb0EN7cutlass6half_tE19Flash_kernel_traitsILi32ELi64ELi256ELi4ES3_EELb1ELb0ELb0ELb1ELb1ELb1ELb1ELb0EEEvNS_16Flash_fwd_paramsE)
        /*0620*/ 	.word	0x000000ff


	//----- nvinfo : EIATTR_FRAME_SIZE
	.align		4
.L_272:
        /*0624*/ 	.byte	0x04, 0x11
        /*0626*/ 	.short	(.L_274 - .L_273)
	.align		4
.L_273:
        /*0628*/ 	.word	index@(_ZN5flash24flash_fwd_splitkv_kernelI23Flash_fwd_kernel_traitsILi32ELi64ELi256ELi4ELb0ELb0EN7cutlass6half_tE19Flash_kernel_traitsILi32ELi64ELi256ELi4ES3_EELb1ELb0ELb0ELb1ELb1ELb1ELb1ELb0EEEvNS_16Flash_fwd_paramsE)
        /*062c*/ 	.word	0x00000008


	//----- nvinfo : EIATTR_REGCOUNT
	.align		4
.L_274:
        /*0630*/ 	.byte	0x04, 0x2f
        /*0632*/ 	.short	(.L_276 - .L_275)
	.align		4
.L_275:
        /*0634*/ 	.word	index@(_ZN5flash24flash_fwd_splitkv_kernelI23Flash_fwd_kernel_traitsILi32ELi64ELi256ELi4ELb0ELb0EN7cutlass6half_tE19Flash_kernel_traitsILi32ELi64ELi256ELi4ES3_EELb1ELb0ELb0ELb1ELb1ELb0ELb1ELb0EEEvNS_16Flash_fwd_paramsE)
        /*0638*/ 	.word	0x000000f2


	//----- nvinfo : EIATTR_FRAME_SIZE
	.align		4
.L_276:
        /*063c*/ 	.byte	0x04, 0x11
        /*063e*/ 	.short	(.L_278 - .L_277)
	.align		4
.L_277:
        /*0640*/ 	.word	index@(_ZN5flash24flash_fwd_splitkv_kernelI23Flash_fwd_kernel_traitsILi32ELi64ELi256ELi4ELb0ELb0EN7cutlass6half_tE19Flash_kernel_traitsILi32ELi64ELi256ELi4ES3_EELb1ELb0ELb0ELb1ELb1ELb0ELb1ELb0EEEvNS_16Flash_fwd_paramsE)
        /*0644*/ 	.word	0x00000000


	//----- nvinfo : EIATTR_REGCOUNT
	.align		4
.L_278:
        /*0648*/ 	.byte	0x04, 0x2f
        /*064a*/ 	.short	(.L_280 - .L_279)
	.align		4
.L_279:
        /*064c*/ 	.word	index@(_ZN5flash24flash_fwd_splitkv_kernelI23Flash_fwd_kernel_traitsILi32ELi64ELi256ELi4ELb0ELb0EN7cutlass6half_tE19Flash_kernel_traitsILi32ELi64ELi256ELi4ES3_EELb1ELb0ELb0ELb1ELb1ELb1ELb0ELb0EEEvNS_16Flash_fwd_paramsE)
        /*0650*/ 	.word	0x000000ff


	//----- nvinfo : EIATTR_FRAME_SIZE
	.align		4
.L_280:
        /*0654*/ 	.byte	0x04, 0x11
        /*0656*/ 	.short	(.L_282 - .L_281)
	.align		4
.L_281:
        /*0658*/ 	.word	index@(_ZN5flash24flash_fwd_splitkv_kernelI23Flash_fwd_kernel_traitsILi32ELi64ELi256ELi4ELb0ELb0EN7cutlass6half_tE19Flash_kernel_traitsILi32ELi64ELi256ELi4ES3_EELb1ELb0ELb0ELb1ELb1ELb1ELb0ELb0EEEvNS_16Flash_fwd_paramsE)
        /*065c*/ 	.word	0x00000000


	//----- nvinfo : EIATTR_REGCOUNT
	.align		4
.L_282:
        /*0660*/ 	.byte	0x04, 0x2f
        /*0662*/ 	.short	(.L_284 - .L_283)
	.align		4
.L_283:
        /*0664*/ 	.word	index@(_ZN5flash24flash_fwd_splitkv_kernelI23Flash_fwd_kernel_traitsILi32ELi64ELi256ELi4ELb0ELb0EN7cutlass6half_tE19Flash_kernel_traitsILi32ELi64ELi256ELi4ES3_EELb1ELb0ELb0ELb1ELb1ELb0ELb0ELb0EEEvNS_16Flash_fwd_paramsE)
        /*0668*/ 	.word	0x000000f0


	//----- nvinfo : EIATTR_FRAME_SIZE
	.align		4
.L_284:
        /*066c*/ 	.byte	0x04, 0x11
        /*066e*/ 	.short	(.L_286 - .L_285)
	.align		4
.L_285:
        /*0670*/ 	.word	index@(_ZN5flash24flash_fwd_splitkv_kernelI23Flash_fwd_kernel_traitsILi32ELi64ELi256ELi4ELb0ELb0EN7cutlass6half_tE19Flash_kernel_traitsILi32ELi64ELi256ELi4ES3_EELb1ELb0ELb0ELb1ELb1ELb0ELb0ELb0EEEvNS_16Flash_fwd_paramsE)
        /*0674*/ 	.word	0x00000000


	//----- nvinfo : EIATTR_REGCOUNT
	.align		4
.L_286:
        /*0678*/ 	.byte	0x04, 0x2f
        /*067a*/ 	.short	(.L_288 - .L_287)
	.align		4
.L_287:
        /*067c*/ 	.word	index@(_ZN5flash24flash_fwd_splitkv_kernelI23Flash_fwd_kernel_traitsILi32ELi64ELi256ELi4ELb0ELb0EN7cutlass6half_tE19Flash_kernel_traitsILi32ELi64ELi256ELi4ES3_EELb1ELb0ELb0ELb0ELb0ELb1ELb1ELb1EEEvNS_16Flash_fwd_paramsE)
        /*0680*/ 	.word	0x000000ff


	//----- nvinfo : EIATTR_FRAME_SIZE
	.align		4
.L_288:
        /*0684*/ 	.byte	0x04, 0x11
        /*0686*/ 	.short	(.L_290 - .L_289)
	.align		4
.L_289:
        /*0688*/ 	.word	index@(_ZN5flash24flash_fwd_splitkv_kernelI23Flash_fwd_kernel_traitsILi32ELi64ELi256ELi4ELb0ELb0EN7cutlass6half_tE19Flash_kernel_traitsILi32ELi64ELi256ELi4ES3_EELb1ELb0ELb0ELb0ELb0ELb1ELb1ELb1EEEvNS_16Flash_fwd_paramsE)
        /*068c*/ 	.word	0x00000010


	//----- nvinfo : EIATTR_REGCOUNT
	.align		4
.L_290:
        /*0690*/ 	.byte	0x04, 0x2f
        /*0692*/ 	.short	(.L_292 - .L_291)
	.align		4
.L_291:
        /*0694*/ 	.word	index@(_ZN5flash24flash_fwd_splitkv_kernelI23Flash_fwd_kernel_traitsILi32ELi64ELi256ELi4ELb0ELb0EN7cutlass6half_tE19Flash_kernel_traitsILi32ELi64ELi256ELi4ES3_EELb1ELb0ELb0ELb0ELb0ELb0ELb1ELb1EEEvNS_16Flash_fwd_paramsE)
        /*0698*/ 	.word	0x000000ff


	//----- nvinfo : EIATTR_FRAME_SIZE
	.align		4
.L_292:
        /*069c*/ 	.byte	0x04, 0x11
        /*069e*/ 	.short	(.L_294 - .L_293)
	.align		4
.L_293:
        /*06a0*/ 	.word	index@(_ZN5flash24flash_fwd_splitkv_kernelI23Flash_fwd_kernel_traitsILi32ELi64ELi256ELi4ELb0ELb0EN7cutlass6half_tE19Flash_kernel_traitsILi32ELi64ELi256ELi4ES3_EELb1ELb0ELb0ELb0ELb0ELb0ELb1ELb1EEEvNS_16Flash_fwd_paramsE)
        /*06a4*/ 	.word	0x00000000


	//----- nvinfo : EIATTR_REGCOUNT
	.align		4
.L_294:
        /*06a8*/ 	.byte	0x04, 0x2f
        /*06aa*/ 	.short	(.L_296 - .L_295)
	.align		4
.L_295:
        /*06ac*/ 	.word	index@(_ZN5flash24flash_fwd_splitkv_kernelI23Flash_fwd_kernel_traitsILi32ELi64ELi256ELi4ELb0ELb0EN7cutlass6half_tE19Flash_kernel_traitsILi32ELi64ELi256ELi4ES3_EELb1ELb0ELb0ELb0ELb0ELb1ELb1ELb0EEEvNS_16Flash_fwd_paramsE)
        /*06b0*/ 	.word	0x000000ff


	//----- nvinfo : EIATTR_FRAME_SIZE
	.align		4
.L_296:
        /*06b4*/ 	.byte	0x04, 0x11
        /*06b6*/ 	.short	(.L_298 - .L_297)
	.align		4
.L_297:
        /*06b8*/ 	.word	index@(_ZN5flash24flash_fwd_splitkv_kernelI23Flash_fwd_kernel_traitsILi32ELi64ELi256ELi4ELb0ELb0EN7cutlass6half_tE19Flash_kernel_traitsILi32ELi64ELi256ELi4ES3_EELb1ELb0ELb0ELb0ELb0ELb1ELb1ELb0EEEvNS_16Flash_fwd_paramsE)
        /*06bc*/ 	.word	0x00000010


	//----- nvinfo : EIATTR_REGCOUNT
	.align		4
.L_298:
        /*06c0*/ 	.byte	0x04, 0x2f
        /*06c2*/ 	.short	(.L_300 - .L_299)
	.align		4
.L_299:
        /*06c4*/ 	.word	index@(_ZN5flash24flash_fwd_splitkv_kernelI23Flash_fwd_kernel_traitsILi32ELi64ELi256ELi4ELb0ELb0EN7cutlass6half_tE19Flash_kernel_traitsILi32ELi64ELi256ELi4ES3_EELb1ELb0ELb0ELb0ELb0ELb0ELb1ELb0EEEvNS_16Flash_fwd_paramsE)
        /*06c8*/ 	.word	0x000000f6


	//----- nvinfo : EIATTR_FRAME_SIZE
	.align		4
.L_300:
        /*06cc*/ 	.byte	0x04, 0x11
        /*06ce*/ 	.short	(.L_302 - .L_301)
	.align		4
.L_301:
        /*06d0*/ 	.word	index@(_ZN5flash24flash_fwd_splitkv_kernelI23Flash_fwd_kernel_traitsILi32ELi64ELi256ELi4ELb0ELb0EN7cutlass6half_tE19Flash_kernel_traitsILi32ELi64ELi256ELi4ES3_EELb1ELb0ELb0ELb0ELb0ELb0ELb1ELb0EEEvNS_16Flash_fwd_paramsE)
        /*06d4*/ 	.word	0x00000000


	//----- nvinfo : EIATTR_REGCOUNT
	.align		4
.L_302:
        /*06d8*/ 	.byte	0x04, 0x2f
        /*06da*/ 	.short	(.L_304 - .L_303)
	.align		4
.L_303:
        /*06dc*/ 	.word	index@(_ZN5flash24flash_fwd_splitkv_kernelI23Flash_fwd_kernel_traitsILi32ELi64ELi256ELi4ELb0ELb0EN7cutlass6half_tE19Flash_kernel_traitsILi32ELi64ELi256ELi4ES3_EELb1ELb0ELb0ELb0ELb0ELb1ELb0ELb1EEEvNS_16Flash_fwd_paramsE)
        /*06e0*/ 	.word	0x000000ff


	//----- nvinfo : EIATTR_FRAME_SIZE
	.align		4
.L_304:
        /*06e4*/ 	.byte	0x04, 0x11
        /*06e6*/ 	.short	(.L_306 - .L_305)
	.align		4
.L_305:
        /*06e8*/ 	.word	index@(_ZN5flash24flash_fwd_splitkv_kernelI23Flash_fwd_kernel_traitsILi32ELi64ELi256ELi4ELb0ELb0EN7cutlass6half_tE19Flash_kernel_traitsILi32ELi64ELi256ELi4ES3_EELb1ELb0ELb0ELb0ELb0ELb1ELb0ELb1EEEvNS_16Flash_fwd_paramsE)
        /*06ec*/ 	.word	0x00000010


	//----- nvinfo : EIATTR_REGCOUNT
	.align		4
.L_306:
        /*06f0*/ 	.byte	0x04, 0x2f
        /*06f2*/ 	.short	(.L_308 - .L_307)
	.align		4
.L_307:
        /*06f4*/ 	.word	index@(_ZN5flash24flash_fwd_splitkv_kernelI23Flash_fwd_kernel_traitsILi32ELi64ELi256ELi4ELb0ELb0EN7cutlass6half_tE19Flash_kernel_traitsILi32ELi64ELi256ELi4ES3_EELb1ELb0ELb0ELb0ELb0ELb0ELb0ELb1EEEvNS_16Flash_fwd_paramsE)
        /*06f8*/ 	.word	0x000000e8


	//----- nvinfo : EIATTR_FRAME_SIZE
	.align		4
.L_308:
        /*06fc*/ 	.byte	0x04, 0x11
        /*06fe*/ 	.short	(.L_310 - .L_309)
	.align		4
.L_309:
        /*0700*/ 	.word	index@(_ZN5flash24flash_fwd_splitkv_kernelI23Flash_fwd_kernel_traitsILi32ELi64ELi256ELi4ELb0ELb0EN7cutlass6half_tE19Flash_kernel_traitsILi32ELi64ELi256ELi4ES3_EELb1ELb0ELb0ELb0ELb0ELb0ELb0ELb1EEEvNS_16Flash_fwd_paramsE)
        /*0704*/ 	.word	0x00000000


	//----- nvinfo : EIATTR_REGCOUNT
	.align		4
.L_310:
        /*0708*/ 	.byte	0x04, 0x2f
        /*070a*/ 	.short	(.L_312 - .L_311)
	.align		4
.L_311:
        /*070c*/ 	.word	index@(_ZN5flash24flash_fwd_splitkv_kernelI23Flash_fwd_kernel_traitsILi32ELi64ELi256ELi4ELb0ELb0EN7cutlass6half_tE19Flash_kernel_traitsILi32ELi64ELi256ELi4ES3_EELb1ELb0ELb0ELb0ELb0ELb1ELb0ELb0EEEvNS_16Flash_fwd_paramsE)
        /*0710*/ 	.word	0x000000ff


	//----- nvinfo : EIATTR_FRAME_SIZE
	.align		4
.L_312:
        /*0714*/ 	.byte	0x04, 0x11
        /*0716*/ 	.short	(.L_314 - .L_313)
	.align		4
.L_313:
        /*0718*/ 	.word	index@(_ZN5flash24flash_fwd_splitkv_kernelI23Flash_fwd_kernel_traitsILi32ELi64ELi256ELi4ELb0ELb0EN7cutlass6half_tE19Flash_kernel_traitsILi32ELi64ELi256ELi4ES3_EELb1ELb0ELb0ELb0ELb0ELb1ELb0ELb0EEEvNS_16Flash_fwd_paramsE)
        /*071c*/ 	.word	0x00000018


	//----- nvinfo : EIATTR_REGCOUNT
	.align		4
.L_314:
        /*0720*/ 	.byte	0x04, 0x2f
        /*0722*/ 	.short	(.L_316 - .L_315)
	.align		4
.L_315:
        /*0724*/ 	.word	index@(_ZN5flash24flash_fwd_splitkv_kernelI23Flash_fwd_kernel_traitsILi32ELi64ELi256ELi4ELb0ELb0EN7cutlass6half_tE19Flash_kernel_traitsILi32ELi64ELi256ELi4ES3_EELb1ELb0ELb0ELb0ELb0ELb0ELb0ELb0EEEvNS_16Flash_fwd_paramsE)
        /*0728*/ 	.word	0x000000f8


	//----- nvinfo : EIATTR_FRAME_SIZE
	.align		4
.L_316:
        /*072c*/ 	.byte	0x04, 0x11
        /*072e*/ 	.short	(.L_318 - .L_317)
	.align		4
.L_317:
        /*0730*/ 	.word	index@(_ZN5flash24flash_fwd_splitkv_kernelI23Flash_fwd_kernel_traitsILi32ELi64ELi256ELi4ELb0ELb0EN7cutlass6half_tE19Flash_kernel_traitsILi32ELi64ELi256ELi4ES3_EELb1ELb0ELb0ELb0ELb0ELb0ELb0ELb0EEEvNS_16Flash_fwd_paramsE)
        /*0734*/ 	.word	0x00000000


	//----- nvinfo : EIATTR_REGCOUNT
	.align		4
.L_318:
        /*0738*/ 	.byte	0x04, 0x2f
        /*073a*/ 	.short	(.L_320 - .L_319)
	.align		4
.L_319:
        /*073c*/ 	.word	index@(_ZN5flash32flash_fwd_splitkv_combine_kernelI23Flash_fwd_kernel_traitsILi32ELi64ELi256ELi4ELb0ELb0EN7cutlass6half_tE19Flash_kernel_traitsILi32ELi64ELi256ELi4ES3_EELi16ELi1ELb1EEEvNS_16Flash_fwd_paramsE)
        /*0740*/ 	.word	0x00000026


	//----- nvinfo : EIATTR_FRAME_SIZE
	.align		4
.L_320:
        /*0744*/ 	.byte	0x04, 0x11
        /*0746*/ 	.short	(.L_322 - .L_321)
	.align		4
.L_321:
        /*0748*/ 	.word	index@($__internal_13_$__cuda_sm20_div_s64)
        /*074c*/ 	.word	0x00000000


	//----- nvinfo : EIATTR_FRAME_SIZE
	.align		4
.L_322:
        /*0750*/ 	.byte	0x04, 0x11
        /*0752*/ 	.short	(.L_324 - .L_323)
	.align		4
.L_323:
        /*0754*/ 	.word	index@(_ZN5flash32flash_fwd_splitkv_combine_kernelI23Flash_fwd_kernel_traitsILi32ELi64ELi256ELi4ELb0ELb0EN7cutlass6half_tE19Flash_kernel_traitsILi32ELi64ELi256ELi4ES3_EELi16ELi1ELb1EEEvNS_16Flash_fwd_paramsE)
        /*0758*/ 	.word	0x00000000


	//----- nvinfo : EIATTR_REGCOUNT
	.align		4
.L_324:
        /*075c*/ 	.byte	0x04, 0x2f
        /*075e*/ 	.short	(.L_326 - .L_325)
	.align		4
.L_325:
        /*0760*/ 	.word	index@(_ZN5flash32flash_fwd_splitkv_combine_kernelI23Flash_fwd_kernel_traitsILi32ELi64ELi256ELi4ELb0ELb0EN7cutlass6half_tE19Flash_kernel_traitsILi32ELi64ELi256ELi4ES3_EELi16ELi2ELb1EEEvNS_16Flash_fwd_paramsE)
        /*0764*/ 	.word	0x00000026


	//----- nvinfo : EIATTR_FRAME_SIZE
	.align		4
.L_326:
        /*0768*/ 	.byte	0x04, 0x11
        /*076a*/ 	.short	(.L_328 - .L_327)
	.align		4
.L_327:
        /*076c*/ 	.word	index@($__internal_12_$__cuda_sm20_div_s64)
        /*0770*/ 	.word	0x00000000


	//----- nvinfo : EIATTR_FRAME_SIZE
	.align		4
.L_328:
        /*0774*/ 	.byte	0x04, 0x11
        /*0776*/ 	.short	(.L_330 - .L_329)
	.align		4
.L_329:
        /*0778*/ 	.word	index@(_ZN5flash32flash_fwd_splitkv_combine_kernelI23Flash_fwd_kernel_traitsILi32ELi64ELi256ELi4ELb0ELb0EN7cutlass6half_tE19Flash_kernel_traitsILi32ELi64ELi256ELi4ES3_EELi16ELi2ELb1EEEvNS_16Flash_fwd_paramsE)
        /*077c*/ 	.word	0x00000000


	//----- nvinfo : EIATTR_REGCOUNT
	.align		4
.L_330:
        /*0780*/ 	.byte	0x04, 0x2f
        /*0782*/ 	.short	(.L_332 - .L_331)
	.align		4
.L_331:
        /*0784*/ 	.word	index@(_ZN5flash32flash_fwd_splitkv_combine_kernelI23Flash_fwd_kernel_traitsILi32ELi64ELi256ELi4ELb0ELb0EN7cutlass6half_tE19Flash_kernel_traitsILi32ELi64ELi256ELi4ES3_EELi16ELi3ELb1EEEvNS_16Flash_fwd_paramsE)
        /*0788*/ 	.word	0x00000026


	//----- nvinfo : EIATTR_FRAME_SIZE
	.align		4
.L_332:
        /*078c*/ 	.byte	0x04, 0x11
        /*078e*/ 	.short	(.L_334 - .L_333)
	.align		4
.L_333:
        /*0790*/ 	.word	index@($__internal_11_$__cuda_sm20_div_s64)
        /*0794*/ 	.word	0x00000000


	//----- nvinfo : EIATTR_FRAME_SIZE
	.align		4
.L_334:
        /*0798*/ 	.byte	0x04, 0x11
        /*079a*/ 	.short	(.L_336 - .L_335)
	.align		4
.L_335:
        /*079c*/ 	.word	index@(_ZN5flash32flash_fwd_splitkv_combine_kernelI23Flash_fwd_kernel_traitsILi32ELi64ELi256ELi4ELb0ELb0EN7cutlass6half_tE19Flash_kernel_traitsILi32ELi64ELi256ELi4ES3_EELi16ELi3ELb1EEEvNS_16Flash_fwd_paramsE)
        /*07a0*/ 	.word	0x00000000


	//----- nvinfo : EIATTR_REGCOUNT
	.align		4
.L_336:
        /*07a4*/ 	.byte	0x04, 0x2f
        /*07a6*/ 	.short	(.L_338 - .L_337)
	.align		4
.L_337:
        /*07a8*/ 	.word	index@(_ZN5flash32flash_fwd_splitkv_combine_kernelI23Flash_fwd_kernel_traitsILi32ELi64ELi256ELi4ELb0ELb0EN7cutlass6half_tE19Flash_kernel_traitsILi32ELi64ELi256ELi4ES3_EELi16ELi4ELb1EEEvNS_16Flash_fwd_paramsE)
        /*07ac*/ 	.word	0x00000026


	//----- nvinfo : EIATTR_FRAME_SIZE
	.align		4
.L_338:
        /*07b0*/ 	.byte	0x04, 0x11
        /*07b2*/ 	.short	(.L_340 - .L_339)
	.align		4
.L_339:
        /*07b4*/ 	.word	index@($__internal_10_$__cuda_sm20_div_s64)
        /*07b8*/ 	.word	0x00000000


	//----- nvinfo : EIATTR_FRAME_SIZE
	.align		4
.L_340:
        /*07bc*/ 	.byte	0x04, 0x11
        /*07be*/ 	.short	(.L_342 - .L_341)
	.align		4
.L_341:
        /*07c0*/ 	.word	index@(_ZN5flash32flash_fwd_splitkv_combine_kernelI23Flash_fwd_kernel_traitsILi32ELi64ELi256ELi4ELb0ELb0EN7cutlass6half_tE19Flash_kernel_traitsILi32ELi64ELi256ELi4ES3_EELi16ELi4ELb1EEEvNS_16Flash_fwd_paramsE)
        /*07c4*/ 	.word	0x00000000


	//----- nvinfo : EIATTR_REGCOUNT
	.align		4
.L_342:
        /*07c8*/ 	.byte	0x04, 0x2f
        /*07ca*/ 	.short	(.L_344 - .L_343)
	.align		4
.L_343:
        /*07cc*/ 	.word	index@(_ZN5flash32flash_fwd_splitkv_combine_kernelI23Flash_fwd_kernel_traitsILi32ELi64ELi256ELi4ELb0ELb0EN7cutlass6half_tE19Flash_kernel_traitsILi32ELi64ELi256ELi4ES3_EELi16ELi5ELb1EEEvNS_16Flash_fwd_paramsE)
        /*07d0*/ 	.word	0x0000002c


	//----- nvinfo : EIATTR_FRAME_SIZE
	.align		4
.L_344:
        /*07d4*/ 	.byte	0x04, 0x11
        /*07d6*/ 	.short	(.L_346 - .L_345)
	.align		4
.L_345:
        /*07d8*/ 	.word	index@($__internal_9_$__cuda_sm20_div_s64)
        /*07dc*/ 	.word	0x00000000


	//----- nvinfo : EIATTR_FRAME_SIZE
	.align		4
.L_346:
        /*07e0*/ 	.byte	0x04, 0x11
        /*07e2*/ 	.short	(.L_348 - .L_347)
	.align		4
.L_347:
        /*07e4*/ 	.word	index@(_ZN5flash32flash_fwd_splitkv_combine_kernelI23Flash_fwd_kernel_traitsILi32ELi64ELi256ELi4ELb0ELb0EN7cutlass6half_tE19Flash_kernel_traitsILi32ELi64ELi256ELi4ES3_EELi16ELi5ELb1EEEvNS_16Flash_fwd_paramsE)
        /*07e8*/ 	.word	0x00000000


	//----- nvinfo : EIATTR_REGCOUNT
	.align		4
.L_348:
        /*07ec*/ 	.byte	0x04, 0x2f
        /*07ee*/ 	.short	(.L_350 - .L_349)
	.align		4
.L_349:
        /*07f0*/ 	.word	index@(_ZN5flash32flash_fwd_splitkv_combine_kernelI23Flash_fwd_kernel_traitsILi32ELi64ELi256ELi4ELb0ELb0EN7cutlass6half_tE19Flash_kernel_traitsILi32ELi64ELi256ELi4ES3_EELi16ELi6ELb1EEEvNS_16Flash_fwd_paramsE)
        /*07f4*/ 	.word	0x0000002e


	//----- nvinfo : EIATTR_FRAME_SIZE
	.align		4
.L_350:
        /*07f8*/ 	.byte	0x04, 0x11
        /*07fa*/ 	.short	(.L_352 - .L_351)
	.align		4
.L_351:
        /*07fc*/ 	.word	index@($__internal_8_$__cuda_sm20_div_s64)
        /*0800*/ 	.word	0x00000000


	//----- nvinfo : EIATTR_FRAME_SIZE
	.align		4
.L_352:
        /*0804*/ 	.byte	0x04, 0x11
        /*0806*/ 	.short	(.L_354 - .L_353)
	.align		4
.L_353:
        /*0808*/ 	.word	index@(_ZN5flash32flash_fwd_splitkv_combine_kernelI23Flash_fwd_kernel_traitsILi32ELi64ELi256ELi4ELb0ELb0EN7cutlass6half_tE19Flash_kernel_traitsILi32ELi64ELi256ELi4ES3_EELi16ELi6ELb1EEEvNS_16Flash_fwd_paramsE)
        /*080c*/ 	.word	0x00000000


	//----- nvinfo : EIATTR_REGCOUNT
	.align		4
.L_354:
        /*0810*/ 	.byte	0x04, 0x2f
        /*0812*/ 	.short	(.L_356 - .L_355)
	.align		4
.L_355:
        /*0814*/ 	.word	index@(_ZN5flash32flash_fwd_splitkv_combine_kernelI23Flash_fwd_kernel_traitsILi32ELi64ELi256ELi4ELb0ELb0EN7cutlass6half_tE19Flash_kernel_traitsILi32ELi64ELi256ELi4ES3_EELi16ELi7ELb1EEEvNS_16Flash_fwd_paramsE)
        /*0818*/ 	.word	0x00000036


	//----- nvinfo : EIATTR_FRAME_SIZE
	.align		4
.L_356:
        /*081c*/ 	.byte	0x04, 0x11
        /*081e*/ 	.short	(.L_358 - .L_357)
	.align		4
.L_357:
        /*0820*/ 	.word	index@($__internal_7_$__cuda_sm20_div_s64)
        /*0824*/ 	.word	0x00000000


	//----- nvinfo : EIATTR_FRAME_SIZE
	.align		4
.L_358:
        /*0828*/ 	.byte	0x04, 0x11
        /*082a*/ 	.short	(.L_360 - .L_359)
	.align		4
.L_359:
        /*082c*/ 	.word	index@(_ZN5flash32flash_fwd_splitkv_combine_kernelI23Flash_fwd_kernel_traitsILi32ELi64ELi256ELi4ELb0ELb0EN7cutlass6half_tE19Flash_kernel_traitsILi32ELi64ELi256ELi4ES3_EELi16ELi7ELb1EEEvNS_16Flash_fwd_paramsE)
        /*0830*/ 	.word	0x00000000


	//----- nvinfo : EIATTR_REGCOUNT
	.align		4
.L_360:
        /*0834*/ 	.byte	0x04, 0x2f
        /*0836*/ 	.short	(.L_362 - .L_361)
	.align		4
.L_361:
        /*0838*/ 	.word	index@(_ZN5flash32flash_fwd_splitkv_combine_kernelI23Flash_fwd_kernel_traitsILi32ELi64ELi256ELi4ELb0ELb0EN7cutlass6half_tE19Flash_kernel_traitsILi32ELi64ELi256ELi4ES3_EELi16ELi1ELb0EEEvNS_16Flash_fwd_paramsE)
        /*083c*/ 	.word	0x00000028


	//----- nvinfo : EIATTR_FRAME_SIZE
	.align		4
.L_362:
        /*0840*/ 	.byte	0x04, 0x11
        /*0842*/ 	.short	(.L_364 - .L_363)
	.align		4
.L_363:
        /*0844*/ 	.word	index@($__internal_6_$__cuda_sm20_div_s64)
        /*0848*/ 	.word	0x00000000


	//----- nvinfo : EIATTR_FRAME_SIZE
	.align		4
.L_364:
        /*084c*/ 	.byte	0x04, 0x11
        /*084e*/ 	.short	(.L_366 - .L_365)
	.align		4
.L_365:
        /*0850*/ 	.word	index@(_ZN5flash32flash_fwd_splitkv_combine_kernelI23Flash_fwd_kernel_traitsILi32ELi64ELi256ELi4ELb0ELb0EN7cutlass6half_tE19Flash_kernel_traitsILi32ELi64ELi256ELi4ES3_EELi16ELi1ELb0EEEvNS_16Flash_fwd_paramsE)
        /*0854*/ 	.word	0x00000000


	//----- nvinfo : EIATTR_REGCOUNT
	.align		4
.L_366:
        /*0858*/ 	.byte	0x04, 0x2f
        /*085a*/ 	.short	(.L_368 - .L_367)
	.align		4
.L_367:
        /*085c*/ 	.word	index@(_ZN5flash32flash_fwd_splitkv_combine_kernelI23Flash_fwd_kernel_traitsILi32ELi64ELi256ELi4ELb0ELb0EN7cutlass6half_tE19Flash_kernel_traitsILi32ELi64ELi256ELi4ES3_EELi16ELi2ELb0EEEvNS_16Flash_fwd_paramsE)
        /*0860*/ 	.word	0x00000028


	//----- nvinfo : EIATTR_FRAME_SIZE
	.align		4
.L_368:
        /*0864*/ 	.byte	0x04, 0x11
        /*0866*/ 	.short	(.L_370 - .L_369)
	.align		4
.L_369:
        /*0868*/ 	.word	index@($__internal_5_$__cuda_sm20_div_s64)
        /*086c*/ 	.word	0x00000000


	//----- nvinfo : EIATTR_FRAME_SIZE
	.align		4
.L_370:
        /*0870*/ 	.byte	0x04, 0x11
        /*0872*/ 	.short	(.L_372 - .L_371)
	.align		4
.L_371:
        /*0874*/ 	.word	index@(_ZN5flash32flash_fwd_splitkv_combine_kernelI23Flash_fwd_kernel_traitsILi32ELi64ELi256ELi4ELb0ELb0EN7cutlass6half_tE19Flash_kernel_traitsILi32ELi64ELi256ELi4ES3_EELi16ELi2ELb0EEEvNS_16Flash_fwd_paramsE)
        /*0878*/ 	.word	0x00000000


	//----- nvinfo : EIATTR_REGCOUNT
	.align		4
.L_372:
        /*087c*/ 	.byte	0x04, 0x2f
        /*087e*/ 	.short	(.L_374 - .L_373)
	.align		4
.L_373:
        /*0880*/ 	.word	index@(_ZN5flash32flash_fwd_splitkv_combine_kernelI23Flash_fwd_kernel_traitsILi32ELi64ELi256ELi4ELb0ELb0EN7cutlass6half_tE19Flash_kernel_traitsILi32ELi64ELi256ELi4ES3_EELi16ELi3ELb0EEEvNS_16Flash_fwd_paramsE)
        /*0884*/ 	.word	0x00000028


	//----- nvinfo : EIATTR_FRAME_SIZE
	.align		4
.L_374:
        /*0888*/ 	.byte	0x04, 0x11
        /*088a*/ 	.short	(.L_376 - .L_375)
	.align		4
.L_375:
        /*088c*/ 	.word	index@($__internal_4_$__cuda_sm20_div_s64)
        /*0890*/ 	.word	0x00000000


	//----- nvinfo : EIATTR_FRAME_SIZE
	.align		4
.L_376:
        /*0894*/ 	.byte	0x04, 0x11
        /*0896*/ 	.short	(.L_378 - .L_377)
	.align		4
.L_377:
        /*0898*/ 	.word	index@(_ZN5flash32flash_fwd_splitkv_combine_kernelI23Flash_fwd_kernel_traitsILi32ELi64ELi256ELi4ELb0ELb0EN7cutlass6half_tE19Flash_kernel_traitsILi32ELi64ELi256ELi4ES3_EELi16ELi3ELb0EEEvNS_16Flash_fwd_paramsE)
        /*089c*/ 	.word	0x00000000


	//----- nvinfo : EIATTR_REGCOUNT
	.align		4
.L_378:
        /*08a0*/ 	.byte	0x04, 0x2f
        /*08a2*/ 	.short	(.L_380 - .L_379)
	.align		4
.L_379:
        /*08a4*/ 	.word	index@(_ZN5flash32flash_fwd_splitkv_combine_kernelI23Flash_fwd_kernel_traitsILi32ELi64ELi256ELi4ELb0ELb0EN7cutlass6half_tE19Flash_kernel_traitsILi32ELi64ELi256ELi4ES3_EELi16ELi4ELb0EEEvNS_16Flash_fwd_paramsE)
        /*08a8*/ 	.word	0x00000028


	//----- nvinfo : EIATTR_FRAME_SIZE
	.align		4
.L_380:
        /*08ac*/ 	.byte	0x04, 0x11
        /*08ae*/ 	.short	(.L_382 - .L_381)
	.align		4
.L_381:
        /*08b0*/ 	.word	index@($__internal_3_$__cuda_sm20_div_s64)
        /*08b4*/ 	.word	0x00000000


	//----- nvinfo : EIATTR_FRAME_SIZE
	.align		4
.L_382:
        /*08b8*/ 	.byte	0x04, 0x11
        /*08ba*/ 	.short	(.L_384 - .L_383)
	.align		4
.L_383:
        /*08bc*/ 	.word	index@(_ZN5flash32flash_fwd_splitkv_combine_kernelI23Flash_fwd_kernel_traitsILi32ELi64ELi256ELi4ELb0ELb0EN7cutlass6half_tE19Flash_kernel_traitsILi32ELi64ELi256ELi4ES3_EELi16ELi4ELb0EEEvNS_16Flash_fwd_paramsE)
        /*08c0*/ 	.word	0x00000000


	//----- nvinfo : EIATTR_REGCOUNT
	.align		4
.L_384:
        /*08c4*/ 	.byte	0x04, 0x2f
        /*08c6*/ 	.short	(.L_386 - .L_385)
	.align		4
.L_385:
        /*08c8*/ 	.word	index@(_ZN5flash32flash_fwd_splitkv_combine_kernelI23Flash_fwd_kernel_traitsILi32ELi64ELi256ELi4ELb0ELb0EN7cutlass6half_tE19Flash_kernel_traitsILi32ELi64ELi256ELi4ES3_EELi16ELi5ELb0EEEvNS_16Flash_fwd_paramsE)
        /*08cc*/ 	.word	0x0000002a


	//----- nvinfo : EIATTR_FRAME_SIZE
	.align		4
.L_386:
        /*08d0*/ 	.byte	0x04, 0x11
        /*08d2*/ 	.short	(.L_388 - .L_387)
	.align		4
.L_387:
        /*08d4*/ 	.word	index@($__internal_2_$__cuda_sm20_div_s64)
        /*08d8*/ 	.word	0x00000000


	//----- nvinfo : EIATTR_FRAME_SIZE
	.align		4
.L_388:
        /*08dc*/ 	.byte	0x04, 0x11
        /*08de*/ 	.short	(.L_390 - .L_389)
	.align		4
.L_389:
        /*08e0*/ 	.word	index@(_ZN5flash32flash_fwd_splitkv_combine_kernelI23Flash_fwd_kernel_traitsILi32ELi64ELi256ELi4ELb0ELb0EN7cutlass6half_tE19Flash_kernel_traitsILi32ELi64ELi256ELi4ES3_EELi16ELi5ELb0EEEvNS_16Flash_fwd_paramsE)
        /*08e4*/ 	.word	0x00000000


	//----- nvinfo : EIATTR_REGCOUNT
	.align		4
.L_390:
        /*08e8*/ 	.byte	0x04, 0x2f
        /*08ea*/ 	.short	(.L_392 - .L_391)
	.align		4
.L_391:
        /*08ec*/ 	.word	index@(_ZN5flash32flash_fwd_splitkv_combine_kernelI23Flash_fwd_kernel_traitsILi32ELi64ELi256ELi4ELb0ELb0EN7cutlass6half_tE19Flash_kernel_traitsILi32ELi64ELi256ELi4ES3_EELi16ELi6ELb0EEEvNS_16Flash_fwd_paramsE)
        /*08f0*/ 	.word	0x00000030


	//----- nvinfo : EIATTR_FRAME_SIZE
	.align		4
.L_392:
        /*08f4*/ 	.byte	0x04, 0x11
        /*08f6*/ 	.short	(.L_394 - .L_393)
	.align		4
.L_393:
        /*08f8*/ 	.word	index@($__internal_1_$__cuda_sm20_div_s64)
        /*08fc*/ 	.word	0x00000000


	//----- nvinfo : EIATTR_FRAME_SIZE
	.align		4
.L_394:
        /*0900*/ 	.byte	0x04, 0x11
        /*0902*/ 	.short	(.L_396 - .L_395)
	.align		4
.L_395:
        /*0904*/ 	.word	index@(_ZN5flash32flash_fwd_splitkv_combine_kernelI23Flash_fwd_kernel_traitsILi32ELi64ELi256ELi4ELb0ELb0EN7cutlass6half_tE19Flash_kernel_traitsILi32ELi64ELi256ELi4ES3_EELi16ELi6ELb0EEEvNS_16Flash_fwd_paramsE)
        /*0908*/ 	.word	0x00000000


	//----- nvinfo : EIATTR_REGCOUNT
	.align		4
.L_396:
        /*090c*/ 	.byte	0x04, 0x2f
        /*090e*/ 	.short	(.L_398 - .L_397)
	.align		4
.L_397:
        /*0910*/ 	.word	index@(_ZN5flash32flash_fwd_splitkv_combine_kernelI23Flash_fwd_kernel_traitsILi32ELi64ELi256ELi4ELb0ELb0EN7cutlass6half_tE19Flash_kernel_traitsILi32ELi64ELi256ELi4ES3_EELi16ELi7ELb0EEEvNS_16Flash_fwd_paramsE)
        /*0914*/ 	.word	0x00000036


	//----- nvinfo : EIATTR_FRAME_SIZE
	.align		4
.L_398:
        /*0918*/ 	.byte	0x04, 0x11
        /*091a*/ 	.short	(.L_400 - .L_399)
	.align		4
.L_399:
        /*091c*/ 	.word	index@($__internal_0_$__cuda_sm20_div_s64)
        /*0920*/ 	.word	0x00000000


	//----- nvinfo : EIATTR_FRAME_SIZE
	.align		4
.L_400:
        /*0924*/ 	.byte	0x04, 0x11
        /*0926*/ 	.short	(.L_402 - .L_401)
	.align		4
.L_401:
        /*0928*/ 	.word	index@(_ZN5flash32flash_fwd_splitkv_combine_kernelI23Flash_fwd_kernel_traitsILi32ELi64ELi256ELi4ELb0ELb0EN7cutlass6half_tE19Flash_kernel_traitsILi32ELi64ELi256ELi4ES3_EELi16ELi7ELb0EEEvNS_16Flash_fwd_paramsE)
        /*092c*/ 	.word	0x00000000


	//----- nvinfo : EIATTR_MIN_STACK_SIZE
	.align		4
.L_402:
        /*0930*/ 	.byte	0x04, 0x12
        /*0932*/ 	.short	(.L_404 - .L_403)
	.align		4
.L_403:
        /*0934*/ 	.word	index@(_ZN5flash32flash_fwd_splitkv_combine_kernelI23Flash_fwd_kernel_traitsILi32ELi64ELi256ELi4ELb0ELb0EN7cutlass6half_tE19Flash_kernel_traitsILi32ELi64ELi256ELi4ES3_EELi16ELi7ELb0EEEvNS_16Flash_fwd_paramsE)
        /*0938*/ 	.word	0x00000000


	//----- nvinfo : EIATTR_MIN_STACK_SIZE
	.align		4
.L_404:
        /*093c*/ 	.byte	0x04, 0x12
        /*093e*/ 	.short	(.L_406 - .L_405)
	.align		4
.L_405:
        /*0940*/ 	.word	index@(_ZN5flash32flash_fwd_splitkv_combine_kernelI23Flash_fwd_kernel_traitsILi32ELi64ELi256ELi4ELb0ELb0EN7cutlass6half_tE19Flash_kernel_traitsILi32ELi64ELi256ELi4ES3_EELi16ELi6ELb0EEEvNS_16Flash_fwd_paramsE)
        /*0944*/ 	.word	0x00000000


	//----- nvinfo : EIATTR_MIN_STACK_SIZE
	.align		4
.L_406:
        /*0948*/ 	.byte	0x04, 0x12
        /*094a*/ 	.short	(.L_408 - .L_407)
	.align		4
.L_407:
        /*094c*/ 	.word	index@(_ZN5flash32flash_fwd_splitkv_combine_kernelI23Flash_fwd_kernel_traitsILi32ELi64ELi256ELi4ELb0ELb0EN7cutlass6half_tE19Flash_kernel_traitsILi32ELi64ELi256ELi4ES3_EELi16ELi5ELb0EEEvNS_16Flash_fwd_paramsE)
        /*0950*/ 	.word	0x00000000


	//----- nvinfo : EIATTR_MIN_STACK_SIZE
	.align		4
.L_408:
        /*0954*/ 	.byte	0x04, 0x12
        /*0956*/ 	.short	(.L_410 - .L_409)
	.align		4
.L_409:
        /*0958*/ 	.word	index@(_ZN5flash32flash_fwd_splitkv_combine_kernelI23Flash_fwd_kernel_traitsILi32ELi64ELi256ELi4ELb0ELb0EN7cutlass6half_tE19Flash_kernel_traitsILi32ELi64ELi256ELi4ES3_EELi16ELi4ELb0EEEvNS_16Flash_fwd_paramsE)
        /*095c*/ 	.word	0x00000000


	//----- nvinfo : EIATTR_MIN_STACK_SIZE
	.align		4
.L_410:
        /*0960*/ 	.byte	0x04, 0x12
        /*0962*/ 	.short	(.L_412 - .L_411)
	.align		4
.L_411:
        /*0964*/ 	.word	index@(_ZN5flash32flash_fwd_splitkv_combine_kernelI23Flash_fwd_kernel_traitsILi32ELi64ELi256ELi4ELb0ELb0EN7cutlass6half_tE19Flash_kernel_traitsILi32ELi64ELi256ELi4ES3_EELi16ELi3ELb0EEEvNS_16Flash_fwd_paramsE)
        /*0968*/ 	.word	0x00000000


	//----- nvinfo : EIATTR_MIN_STACK_SIZE
	.align		4
.L_412:
        /*096c*/ 	.byte	0x04, 0x12
        /*096e*/ 	.short	(.L_414 - .L_413)
	.align		4
.L_413:
        /*0970*/ 	.word	index@(_ZN5flash32flash_fwd_splitkv_combine_kernelI23Flash_fwd_kernel_traitsILi32ELi64ELi256ELi4ELb0ELb0EN7cutlass6half_tE19Flash_kernel_traitsILi32ELi64ELi256ELi4ES3_EELi16ELi2ELb0EEEvNS_16Flash_fwd_paramsE)
        /*0974*/ 	.word	0x00000000


	//----- nvinfo : EIATTR_MIN_STACK_SIZE
	.align		4
.L_414:
        /*0978*/ 	.byte	0x04, 0x12
        /*097a*/ 	.short	(.L_416 - .L_415)
	.align		4
.L_415:
        /*097c*/ 	.word	index@(_ZN5flash32flash_fwd_splitkv_combine_kernelI23Flash_fwd_kernel_traitsILi32ELi64ELi256ELi4ELb0ELb0EN7cutlass6half_tE19Flash_kernel_traitsILi32ELi64ELi256ELi4ES3_EELi16ELi1ELb0EEEvNS_16Flash_fwd_paramsE)
        /*0980*/ 	.word	0x00000000


	//----- nvinfo : EIATTR_MIN_STACK_SIZE
	.align		4
.L_416:
        /*0984*/ 	.byte	0x04, 0x12
        /*0986*/ 	.short	(.L_418 - .L_417)
	.align		4
.L_417:
        /*0988*/ 	.word	index@(_ZN5flash32flash_fwd_splitkv_combine_kernelI23Flash_fwd_kernel_traitsILi32ELi64ELi256ELi4ELb0ELb0EN7cutlass6half_tE19Flash_kernel_traitsILi32ELi64ELi256ELi4ES3_EELi16ELi7ELb1EEEvNS_16Flash_fwd_paramsE)
        /*098c*/ 	.word	0x00000000


	//----- nvinfo : EIATTR_MIN_STACK_SIZE
	.align		4
.L_418:
        /*0990*/ 	.byte	0x04, 0x12
        /*0992*/ 	.short	(.L_420 - .L_419)
	.align		4
.L_419:
        /*0994*/ 	.word	index@(_ZN5flash32flash_fwd_splitkv_combine_kernelI23Flash_fwd_kernel_traitsILi32ELi64ELi256ELi4ELb0ELb0EN7cutlass6half_tE19Flash_kernel_traitsILi32ELi64ELi256ELi4ES3_EELi16ELi6ELb1EEEvNS_16Flash_fwd_paramsE)
        /*0998*/ 	.word	0x00000000


	//----- nvinfo : EIATTR_MIN_STACK_SIZE
	.align		4
.L_420:
        /*099c*/ 	.byte	0x04, 0x12
        /*099e*/ 	.short	(.L_422 - .L_421)
	.align		4
.L_421:
        /*09a0*/ 	.word	index@(_ZN5flash32flash_fwd_splitkv_combine_kernelI23Flash_fwd_kernel_traitsILi32ELi64ELi256ELi4ELb0ELb0EN7cutlass6half_tE19Flash_kernel_traitsILi32ELi64ELi256ELi4ES3_EELi16ELi5ELb1EEEvNS_16Flash_fwd_paramsE)
        /*09a4*/ 	.word	0x00000000


	//----- nvinfo : EIATTR_MIN_STACK_SIZE
	.align		4
.L_422:
        /*09a8*/ 	.byte	0x04, 0x12
        /*09aa*/ 	.short	(.L_424 - .L_423)
	.align		4
.L_423:
        /*09ac*/ 	.word	index@(_ZN5flash32flash_fwd_splitkv_combine_kernelI23Flash_fwd_kernel_traitsILi32ELi64ELi256ELi4ELb0ELb0EN7cutlass6half_tE19Flash_kernel_traitsILi32ELi64ELi256ELi4ES3_EELi16ELi4ELb1EEEvNS_16Flash_fwd_paramsE)
        /*09b0*/ 	.word	0x00000000


	//----- nvinfo : EIATTR_MIN_STACK_SIZE
	.align		4
.L_424:
        /*09b4*/ 	.byte	0x04, 0x12
        /*09b6*/ 	.short	(.L_426 - .L_425)
	.align		4
.L_425:
        /*09b8*/ 	.word	index@(_ZN5flash32flash_fwd_splitkv_combine_kernelI23Flash_fwd_kernel_traitsILi32ELi64ELi256ELi4ELb0ELb0EN7cutlass6half_tE19Flash_kernel_traitsILi32ELi64ELi256ELi4ES3_EELi16ELi3ELb1EEEvNS_16Flash_fwd_paramsE)
        /*09bc*/ 	.word	0x00000000


	//----- nvinfo : EIATTR_MIN_STACK_SIZE
	.align		4
.L_426:
        /*09c0*/ 	.byte	0x04, 0x12
        /*09c2*/ 	.short	(.L_428 - .L_427)
	.align		4
.L_427:
        /*09c4*/ 	.word	index@(_ZN5flash32flash_fwd_splitkv_combine_kernelI23Flash_fwd_kernel_traitsILi32ELi64ELi256ELi4ELb0ELb0EN7cutlass6half_tE19Flash_kernel_traitsILi32ELi64ELi256ELi4ES3_EELi16ELi2ELb1EEEvNS_16Flash_fwd_paramsE)
        /*09c8*/ 	.word	0x00000000


	//----- nvinfo : EIATTR_MIN_STACK_SIZE
	.align		4
.L_428:
        /*09cc*/ 	.byte	0x04, 0x12
        /*09ce*/ 	.short	(.L_430 - .L_429)
	.align		4
.L_429:
        /*09d0*/ 	.word	index@(_ZN5flash32flash_fwd_splitkv_combine_kernelI23Flash_fwd_kernel_traitsILi32ELi64ELi256ELi4ELb0ELb0EN7cutlass6half_tE19Flash_kernel_traitsILi32ELi64ELi256ELi4ES3_EELi16ELi1ELb1EEEvNS_16Flash_fwd_paramsE)
        /*09d4*/ 	.word	0x00000000


	//----- nvinfo : EIATTR_MIN_STACK_SIZE
	.align		4
.L_430:
        /*09d8*/ 	.byte	0x04, 0x12
        /*09da*/ 	.short	(.L_432 - .L_431)
	.align		4
.L_431:
        /*09dc*/ 	.word	index@(_ZN5flash24flash_fwd_splitkv_kernelI23Flash_fwd_kernel_traitsILi32ELi64ELi256ELi4ELb0ELb0EN7cutlass6half_tE19Flash_kernel_traitsILi32ELi64ELi256ELi4ES3_EELb1ELb0ELb0ELb0ELb0ELb0ELb0ELb0EEEvNS_16Flash_fwd_paramsE)
        /*09e0*/ 	.word	0x00000000


	//----- nvinfo : EIATTR_MIN_STACK_SIZE
	.align		4
.L_432:
        /*09e4*/ 	.byte	0x04, 0x12
        /*09e6*/ 	.short	(.L_434 - .L_433)
	.align		4
.L_433:
        /*09e8*/ 	.word	index@(_ZN5flash24flash_fwd_splitkv_kernelI23Flash_fwd_kernel_traitsILi32ELi64ELi256ELi4ELb0ELb0EN7cutlass6half_tE19Flash_kernel_traitsILi32ELi64ELi256ELi4ES3_EELb1ELb0ELb0ELb0ELb0ELb1ELb0ELb0EEEvNS_16Flash_fwd_paramsE)
        /*09ec*/ 	.word	0x00000018


	//----- nvinfo : EIATTR_MIN_STACK_SIZE
	.align		4
.L_434:
        /*09f0*/ 	.byte	0x04, 0x12
        /*09f2*/ 	.short	(.L_436 - .L_435)
	.align		4
.L_435:
        /*09f4*/ 	.word	index@(_ZN5flash24flash_fwd_splitkv_kernelI23Flash_fwd_kernel_traitsILi32ELi64ELi256ELi4ELb0ELb0EN7cutlass6half_tE19Flash_kernel_traitsILi32ELi64ELi256ELi4ES3_EELb1ELb0ELb0ELb0ELb0ELb0ELb0ELb1EEEvNS_16Flash_fwd_paramsE)
        /*09f8*/ 	.word	0x00000000


	//----- nvinfo : EIATTR_MIN_STACK_SIZE
	.align		4
.L_436:
        /*09fc*/ 	.byte	0x04, 0x12
        /*09fe*/ 	.short	(.L_438 - .L_437)
	.align		4
.L_437:
        /*0a00*/ 	.word	index@(_ZN5flash24flash_fwd_splitkv_kernelI23Flash_fwd_kernel_traitsILi32ELi64ELi256ELi4ELb0ELb0EN7cutlass6half_tE19Flash_kernel_traitsILi32ELi64ELi256ELi4ES3_EELb1ELb0ELb0ELb0ELb0ELb1ELb0ELb1EEEvNS_16Flash_fwd_paramsE)
        /*0a04*/ 	.word	0x00000010


	//----- nvinfo : EIATTR_MIN_STACK_SIZE
	.align		4
.L_438:
        /*0a08*/ 	.byte	0x04, 0x12
        /*0a0a*/ 	.short	(.L_440 - .L_439)
	.align		4
.L_439:
        /*0a0c*/ 	.word	index@(_ZN5flash24flash_fwd_splitkv_kernelI23Flash_fwd_kernel_traitsILi32ELi64ELi256ELi4ELb0ELb0EN7cutlass6half_tE19Flash_kernel_traitsILi32ELi64ELi256ELi4ES3_EELb1ELb0ELb0ELb0ELb0ELb0ELb1ELb0EEEvNS_16Flash_fwd_paramsE)
        /*0a10*/ 	.word	0x00000000


	//----- nvinfo : EIATTR_MIN_STACK_SIZE
	.align		4
.L_440:
        /*0a14*/ 	.byte	0x04, 0x12
        /*0a16*/ 	.short	(.L_442 - .L_441)
	.align		4
.L_441:
        /*0a18*/ 	.word	index@(_ZN5flash24flash_fwd_splitkv_kernelI23Flash_fwd_kernel_traitsILi32ELi64ELi256ELi4ELb0ELb0EN7cutlass6half_tE19Flash_kernel_traitsILi32ELi64ELi256ELi4ES3_EELb1ELb0ELb0ELb0ELb0ELb1ELb1ELb0EEEvNS_16Flash_fwd_paramsE)
        /*0a1c*/ 	.word	0x00000010


	//----- nvinfo : EIATTR_MIN_STACK_SIZE
	.align		4
.L_442:
        /*0a20*/ 	.byte	0x04, 0x12
        /*0a22*/ 	.short	(.L_444 - .L_443)
	.align		4
.L_443:
        /*0a24*/ 	.word	index@(_ZN5flash24flash_fwd_splitkv_kernelI23Flash_fwd_kernel_traitsILi32ELi64ELi256ELi4ELb0ELb0EN7cutlass6half_tE19Flash_kernel_traitsILi32ELi64ELi256ELi4ES3_EELb1ELb0ELb0ELb0ELb0ELb0ELb1ELb1EEEvNS_16Flash_fwd_paramsE)
        /*0a28*/ 	.word	0x00000000


	//----- nvinfo : EIATTR_MIN_STACK_SIZE
	.align		4
.L_444:
        /*0a2c*/ 	.byte	0x04, 0x12
        /*0a2e*/ 	.short	(.L_446 - .L_445)
	.align		4
.L_445:
        /*0a30*/ 	.word	index@(_ZN5flash24flash_fwd_splitkv_kernelI23Flash_fwd_kernel_traitsILi32ELi64ELi256ELi4ELb0ELb0EN7cutlass6half_tE19Flash_kernel_traitsILi32ELi64ELi256ELi4ES3_EELb1ELb0ELb0ELb0ELb0ELb1ELb1ELb1EEEvNS_16Flash_fwd_paramsE)
        /*0a34*/ 	.word	0x00000010


	//----- nvinfo : EIATTR_MIN_STACK_SIZE
	.align		4
.L_446:
        /*0a38*/ 	.byte	0x04, 0x12
        /*0a3a*/ 	.short	(.L_448 - .L_447)
	.align		4
.L_447:
        /*0a3c*/ 	.word	index@(_ZN5flash24flash_fwd_splitkv_kernelI23Flash_fwd_kernel_traitsILi32ELi64ELi256ELi4ELb0ELb0EN7cutlass6half_tE19Flash_kernel_traitsILi32ELi64ELi256ELi4ES3_EELb1ELb0ELb0ELb1ELb1ELb0ELb0ELb0EEEvNS_16Flash_fwd_paramsE)
        /*0a40*/ 	.word	0x00000000


	//----- nvinfo : EIATTR_MIN_STACK_SIZE
	.align		4
.L_448:
        /*0a44*/ 	.byte	0x04, 0x12
        /*0a46*/ 	.short	(.L_450 - .L_449)
	.align		4
.L_449:
        /*0a48*/ 	.word	index@(_ZN5flash24flash_fwd_splitkv_kernelI23Flash_fwd_kernel_traitsILi32ELi64ELi256ELi4ELb0ELb0EN7cutlass6half_tE19Flash_kernel_traitsILi32ELi64ELi256ELi4ES3_EELb1ELb0ELb0ELb1ELb1ELb1ELb0ELb0EEEvNS_16Flash_fwd_paramsE)
        /*0a4c*/ 	.word	0x00000000


	//----- nvinfo : EIATTR_MIN_STACK_SIZE
	.align		4
.L_450:
        /*0a50*/ 	.byte	0x04, 0x12
        /*0a52*/ 	.short	(.L_452 - .L_451)
	.align		4
.L_451:
        /*0a54*/ 	.word	index@(_ZN5flash24flash_fwd_splitkv_kernelI23Flash_fwd_kernel_traitsILi32ELi64ELi256ELi4ELb0ELb0EN7cutlass6half_tE19Flash_kernel_traitsILi32ELi64ELi256ELi4ES3_EELb1ELb0ELb0ELb1ELb1ELb0ELb1ELb0EEEvNS_16Flash_fwd_paramsE)
        /*0a58*/ 	.word	0x00000000


	//----- nvinfo : EIATTR_MIN_STACK_SIZE
	.align		4
.L_452:
        /*0a5c*/ 	.byte	0x04, 0x12
        /*0a5e*/ 	.short	(.L_454 - .L_453)
	.align		4
.L_453:
        /*0a60*/ 	.word	index@(_ZN5flash24flash_fwd_splitkv_kernelI23Flash_fwd_kernel_traitsILi32ELi64ELi256ELi4ELb0ELb0EN7cutlass6half_tE19Flash_kernel_traitsILi32ELi64ELi256ELi4ES3_EELb1ELb0ELb0ELb1ELb1ELb1ELb1ELb0EEEvNS_16Flash_fwd_paramsE)
        /*0a64*/ 	.word	0x00000008


	//----- nvinfo : EIATTR_MIN_STACK_SIZE
	.align		4
.L_454:
        /*0a68*/ 	.byte	0x04, 0x12
        /*0a6a*/ 	.short	(.L_456 - .L_455)
	.align		4
.L_455:
        /*0a6c*/ 	.word	index@(_ZN5flash24flash_fwd_splitkv_kernelI23Flash_fwd_kernel_traitsILi32ELi64ELi256ELi4ELb0ELb0EN7cutlass6half_tE19Flash_kernel_traitsILi32ELi64ELi256ELi4ES3_EELb1ELb0ELb0ELb0ELb1ELb0ELb0ELb0EEEvNS_16Flash_fwd_paramsE)
        /*0a70*/ 	.word	0x00000000


	//----- nvinfo : EIATTR_MIN_STACK_SIZE
	.align		4
.L_456:
        /*0a74*/ 	.byte	0x04, 0x12
        /*0a76*/ 	.short	(.L_458 - .L_457)
	.align		4
.L_457:
        /*0a78*/ 	.word	index@(_ZN5flash24flash_fwd_splitkv_kernelI23Flash_fwd_kernel_traitsILi32ELi64ELi256ELi4ELb0ELb0EN7cutlass6half_tE19Flash_kernel_traitsILi32ELi64ELi256ELi4ES3_EELb1ELb0ELb0ELb0ELb1ELb1ELb0ELb0EEEvNS_16Flash_fwd_paramsE)
        /*0a7c*/ 	.word	0x00000018


	//----- nvinfo : EIATTR_MIN_STACK_SIZE
	.align		4
.L_458:
        /*0a80*/ 	.byte	0x04, 0x12
        /*0a82*/ 	.short	(.L_460 - .L_459)
	.align		4
.L_459:
        /*0a84*/ 	.word	index@(_ZN5flash24flash_fwd_splitkv_kernelI23Flash_fwd_kernel_traitsILi32ELi64ELi256ELi4ELb0ELb0EN7cutlass6half_tE19Flash_kernel_traitsILi32ELi64ELi256ELi4ES3_EELb1ELb0ELb1ELb0ELb0ELb0ELb0ELb0EEEvNS_16Flash_fwd_paramsE)
        /*0a88*/ 	.word	0x00000000


	//----- nvinfo : EIATTR_MIN_STACK_SIZE
	.align		4
.L_460:
        /*0a8c*/ 	.byte	0x04, 0x12
        /*0a8e*/ 	.short	(.L_462 - .L_461)
	.align		4
.L_461:
        /*0a90*/ 	.word	index@(_ZN5flash24flash_fwd_splitkv_kernelI23Flash_fwd_kernel_traitsILi32ELi64ELi256ELi4ELb0ELb0EN7cutlass6half_tE19Flash_kernel_traitsILi32ELi64ELi256ELi4ES3_EELb1ELb0ELb1ELb0ELb0ELb1ELb0ELb0EEEvNS_16Flash_fwd_paramsE)
        /*0a94*/ 	.word	0x00000000


	//----- nvinfo : EIATTR_MIN_STACK_SIZE
	.align		4
.L_462:
        /*0a98*/ 	.byte	0x04, 0x12
        /*0a9a*/ 	.short	(.L_464 - .L_463)
	.align		4
.L_463:
        /*0a9c*/ 	.word	index@(_ZN5flash24flash_fwd_splitkv_kernelI23Flash_fwd_kernel_traitsILi32ELi64ELi256ELi4ELb0ELb0EN7cutlass6half_tE19Flash_kernel_traitsILi32ELi64ELi256ELi4ES3_EELb1ELb0ELb0ELb0ELb1ELb0ELb0ELb1EEEvNS_16Flash_fwd_paramsE)
        /*0aa0*/ 	.word	0x00000000


	//----- nvinfo : EIATTR_MIN_STACK_SIZE
	.align		4
.L_464:
        /*0aa4*/ 	.byte	0x04, 0x12
        /*0aa6*/ 	.short	(.L_466 - .L_465)
	.align		4
.L_465:
        /*0aa8*/ 	.word	index@(_ZN5flash24flash_fwd_splitkv_kernelI23Flash_fwd_kernel_traitsILi32ELi64ELi256ELi4ELb0ELb0EN7cutlass6half_tE19Flash_kernel_traitsILi32ELi64ELi256ELi4ES3_EELb1ELb0ELb0ELb0ELb1ELb1ELb0ELb1EEEvNS_16Flash_fwd_paramsE)
        /*0aac*/ 	.word	0x00000018


	//----- nvinfo : EIATTR_MIN_STACK_SIZE
	.align		4
.L_466:
        /*0ab0*/ 	.byte	0x04, 0x12
        /*0ab2*/ 	.short	(.L_468 - .L_467)
	.align		4
.L_467:
        /*0ab4*/ 	.word	index@(_ZN5flash24flash_fwd_splitkv_kernelI23Flash_fwd_kernel_traitsILi32ELi64ELi256ELi4ELb0ELb0EN7cutlass6half_tE19Flash_kernel_traitsILi32ELi64ELi256ELi4ES3_EELb1ELb0ELb1ELb0ELb0ELb0ELb0ELb1EEEvNS_16Flash_fwd_paramsE)
        /*0ab8*/ 	.word	0x00000000


	//----- nvinfo : EIATTR_MIN_STACK_SIZE
	.align		4
.L_468:
        /*0abc*/ 	.byte	0x04, 0x12
        /*0abe*/ 	.short	(.L_470 - .L_469)
	.align		4
.L_469:
        /*0ac0*/ 	.word	index@(_ZN5flash24flash_fwd_splitkv_kernelI23Flash_fwd_kernel_traitsILi32ELi64ELi256ELi4ELb0ELb0EN7cutlass6half_tE19Flash_kernel_traitsILi32ELi64ELi256ELi4ES3_EELb1ELb0ELb1ELb0ELb0ELb1ELb0ELb1EEEvNS_16Flash_fwd_paramsE)
        /*0ac4*/ 	.word	0x00000000


	//----- nvinfo : EIATTR_MIN_STACK_SIZE
	.align		4
.L_470:
        /*0ac8*/ 	.byte	0x04, 0x12
        /*0aca*/ 	.short	(.L_472 - .L_471)
	.align		4
.L_471:
        /*0acc*/ 	.word	index@(_ZN5flash24flash_fwd_splitkv_kernelI23Flash_fwd_kernel_traitsILi32ELi64ELi256ELi4ELb0ELb0EN7cutlass6half_tE19Flash_kernel_traitsILi32ELi64ELi256ELi4ES3_EELb1ELb0ELb0ELb0ELb1ELb0ELb1ELb0EEEvNS_16Flash_fwd_paramsE)
        /*0ad0*/ 	.word	0x00000000


	//----- nvinfo : EIATTR_MIN_STACK_SIZE
	.align		4
.L_472:
        /*0ad4*/ 	.byte	0x04, 0x12
        /*0ad6*/ 	.short	(.L_474 - .L_473)
	.align		4
.L_473:
        /*0ad8*/ 	.word	index@(_ZN5flash24flash_fwd_splitkv_kernelI23Flash_fwd_kernel_traitsILi32ELi64ELi256ELi4ELb0ELb0EN7cutlass6half_tE19Flash_kernel_traitsILi32ELi64ELi256ELi4ES3_EELb1ELb0ELb0ELb0ELb1ELb1ELb1ELb0EEEvNS_16Flash_fwd_paramsE)
        /*0adc*/ 	.word	0x00000018


	//----- nvinfo : EIATTR_MIN_STACK_SIZE
	.align		4
.L_474:
        /*0ae0*/ 	.byte	0x04, 0x12
        /*0ae2*/ 	.short	(.L_476 - .L_475)
	.align		4
.L_475:
        /*0ae4*/ 	.word	index@(_ZN5flash24flash_fwd_splitkv_kernelI23Flash_fwd_kernel_traitsILi32ELi64ELi256ELi4ELb0ELb0EN7cutlass6half_tE19Flash_kernel_traitsILi32ELi64ELi256ELi4ES3_EELb1ELb0ELb1ELb0ELb0ELb0ELb1ELb0EEEvNS_16Flash_fwd_paramsE)
        /*0ae8*/ 	.word	0x00000000


	//----- nvinfo : EIATTR_MIN_STACK_SIZE
	.align		4
.L_476:
        /*0aec*/ 	.byte	0x04, 0x12
        /*0aee*/ 	.short	(.L_478 - .L_477)
	.align		4
.L_477:
        /*0af0*/ 	.word	index@(_ZN5flash24flash_fwd_splitkv_kernelI23Flash_fwd_kernel_traitsILi32ELi64ELi256ELi4ELb0ELb0EN7cutlass6half_tE19Flash_kernel_traitsILi32ELi64ELi256ELi4ES3_EELb1ELb0ELb1ELb0ELb0ELb1ELb1ELb0EEEvNS_16Flash_fwd_paramsE)
        /*0af4*/ 	.word	0x00000000


	//----- nvinfo : EIATTR_MIN_STACK_SIZE
	.align		4
.L_478:
        /*0af8*/ 	.byte	0x04, 0x12
        /*0afa*/ 	.short	(.L_480 - .L_479)
	.align		4
.L_479:
        /*0afc*/ 	.word	index@(_ZN5flash24flash_fwd_splitkv_kernelI23Flash_fwd_kernel_traitsILi32ELi64ELi256ELi4ELb0ELb0EN7cutlass6half_tE19Flash_kernel_traitsILi32ELi64ELi256ELi4ES3_EELb1ELb0ELb0ELb0ELb1ELb0ELb1ELb1EEEvNS_16Flash_fwd_paramsE)
        /*0b00*/ 	.word	0x00000000


	//----- nvinfo : EIATTR_MIN_STACK_SIZE
	.align		4
.L_480:
        /*0b04*/ 	.byte	0x04, 0x12
        /*0b06*/ 	.short	(.L_482 - .L_481)
	.align		4
.L_481:
        /*0b08*/ 	.word	index@(_ZN5flash24flash_fwd_splitkv_kernelI23Flash_fwd_kernel_traitsILi32ELi64ELi256ELi4ELb0ELb0EN7cutlass6half_tE19Flash_kernel_traitsILi32ELi64ELi256ELi4ES3_EELb1ELb0ELb0ELb0ELb1ELb1ELb1ELb1EEEvNS_16Flash_fwd_paramsE)
        /*0b0c*/ 	.word	0x00000010


	//----- nvinfo : EIATTR_MIN_STACK_SIZE
	.align		4
.L_482:
        /*0b10*/ 	.byte	0x04, 0x12
        /*0b12*/ 	.short	(.L_484 - .L_483)
	.align		4
.L_483:
        /*0b14*/ 	.word	index@(_ZN5flash24flash_fwd_splitkv_kernelI23Flash_fwd_kernel_traitsILi32ELi64ELi256ELi4ELb0ELb0EN7cutlass6half_tE19Flash_kernel_traitsILi32ELi64ELi256ELi4ES3_EELb1ELb0ELb1ELb0ELb0ELb0ELb1ELb1EEEvNS_16Flash_fwd_paramsE)
        /*0b18*/ 	.word	0x00000000


	//----- nvinfo : EIATTR_MIN_STACK_SIZE
	.align		4
.L_484:
        /*0b1c*/ 	.byte	0x04, 0x12
        /*0b1e*/ 	.short	(.L_486 - .L_485)
	.align		4
.L_485:
        /*0b20*/ 	.word	index@(_ZN5flash24flash_fwd_splitkv_kernelI23Flash_fwd_kernel_traitsILi32ELi64ELi256ELi4ELb0ELb0EN7cutlass6half_tE19Flash_kernel_traitsILi32ELi64ELi256ELi4ES3_EELb1ELb0ELb1ELb0ELb0ELb1ELb1ELb1EEEvNS_16Flash_fwd_paramsE)
        /*0b24*/ 	.word	0x00000000


	//----- nvinfo : EIATTR_MIN_STACK_SIZE
	.align		4
.L_486:
        /*0b28*/ 	.byte	0x04, 0x12
        /*0b2a*/ 	.short	(.L_488 - .L_487)
	.align		4
.L_487:
        /*0b2c*/ 	.word	index@(_ZN5flash32flash_fwd_splitkv_combine_kernelI23Flash_fwd_kernel_traitsILi32ELi64ELi128ELi4ELb0ELb0EN7cutlass6half_tE19Flash_kernel_traitsILi32ELi64ELi128ELi4ES3_EELi16ELi7ELb0EEEvNS_16Flash_fwd_paramsE)
        /*0b30*/ 	.word	0x00000000


	//----- nvinfo : EIATTR_MIN_STACK_SIZE
	.align		4
.L_488:
        /*0b34*/ 	.byte	0x04, 0x12
        /*0b36*/ 	.short	(.L_490 - .L_489)
	.align		4
.L_489:
        /*0b38*/ 	.word	index@(_ZN5flash32flash_fwd_splitkv_combine_kernelI23Flash_fwd_kernel_traitsILi32ELi64ELi128ELi4ELb0ELb0EN7cutlass6half_tE19Flash_kernel_traitsILi32ELi64ELi128ELi4ES3_EELi16ELi6ELb0EEEvNS_16Flash_fwd_paramsE)
        /*0b3c*/ 	.word	0x00000000


	//----- nvinfo : EIATTR_MIN_STACK_SIZE
	.align		4
.L_490:
        /*0b40*/ 	.byte	0x04, 0x12
        /*0b42*/ 	.short	(.L_492 - .L_491)
	.align		4
.L_491:
        /*0b44*/ 	.word	index@(_ZN5flash32flash_fwd_splitkv_combine_kernelI23Flash_fwd_kernel_traitsILi32ELi64ELi128ELi4ELb0ELb0EN7cutlass6half_tE19Flash_kernel_traitsILi32ELi64ELi128ELi4ES3_EELi16ELi5ELb0EEEvNS_16Flash_fwd_paramsE)
        /*0b48*/ 	.word	0x00000000


	//----- nvinfo : EIATTR_MIN_STACK_SIZE
	.align		4
.L_492:
        /*0b4c*/ 	.byte	0x04, 0x12
        /*0b4e*/ 	.short	(.L_494 - .L_493)
	.align		4
.L_493:
        /*0b50*/ 	.word	index@(_ZN5flash32flash_fwd_splitkv_combine_kernelI23Flash_fwd_kernel_traitsILi32ELi64ELi128ELi4ELb0ELb0EN7cutlass6half_tE19Flash_kernel_traitsILi32ELi64ELi128ELi4ES3_EELi16ELi4ELb0EEEvNS_16Flash_fwd_paramsE)
        /*0b54*/ 	.word	0x00000000


	//----- nvinfo : EIATTR_MIN_STACK_SIZE
	.align		4
.L_494:
        /*0b58*/ 	.byte	0x04, 0x12
        /*0b5a*/ 	.short	(.L_496 - .L_495)
	.align		4
.L_495:
        /*0b5c*/ 	.word	index@(_ZN5flash32flash_fwd_splitkv_combine_kernelI23Flash_fwd_kernel_traitsILi32ELi64ELi128ELi4ELb0ELb0EN7cutlass6half_tE19Flash_kernel_traitsILi32ELi64ELi128ELi4ES3_EELi16ELi3ELb0EEEvNS_16Flash_fwd_paramsE)
        /*0b60*/ 	.word	0x00000000


	//----- nvinfo : EIATTR_MIN_STACK_SIZE
	.align		4
.L_496:
        /*0b64*/ 	.byte	0x04, 0x12
        /*0b66*/ 	.short	(.L_498 - .L_497)
	.align		4
.L_497:
        /*0b68*/ 	.word	index@(_ZN5flash32flash_fwd_splitkv_combine_kernelI23Flash_fwd_kernel_traitsILi32ELi64ELi128ELi4ELb0ELb0EN7cutlass6half_tE19Flash_kernel_traitsILi32ELi64ELi128ELi4ES3_EELi16ELi2ELb0EEEvNS_16Flash_fwd_paramsE)
        /*0b6c*/ 	.word	0x00000000


	//----- nvinfo : EIATTR_MIN_STACK_SIZE
	.align		4
.L_498:
        /*0b70*/ 	.byte	0x04, 0x12
        /*0b72*/ 	.short	(.L_500 - .L_499)
	.align		4
.L_499:
        /*0b74*/ 	.word	index@(_ZN5flash32flash_fwd_splitkv_combine_kernelI23Flash_fwd_kernel_traitsILi32ELi64ELi128ELi4ELb0ELb0EN7cutlass6half_tE19Flash_kernel_traitsILi32ELi64ELi128ELi4ES3_EELi16ELi1ELb0EEEvNS_16Flash_fwd_paramsE)
        /*0b78*/ 	.word	0x00000000


	//----- nvinfo : EIATTR_MIN_STACK_SIZE
	.align		4
.L_500:
        /*0b7c*/ 	.byte	0x04, 0x12
        /*0b7e*/ 	.short	(.L_502 - .L_501)
	.align		4
.L_501:
        /*0b80*/ 	.word	index@(_ZN5flash32flash_fwd_splitkv_combine_kernelI23Flash_fwd_kernel_traitsILi32ELi64ELi128ELi4ELb0ELb0EN7cutlass6half_tE19Flash_kernel_traitsILi32ELi64ELi128ELi4ES3_EELi16ELi7ELb1EEEvNS_16Flash_fwd_paramsE)
        /*0b84*/ 	.word	0x00000000


	//----- nvinfo : EIATTR_MIN_STACK_SIZE
	.align		4
.L_502:
        /*0b88*/ 	.byte	0x04, 0x12
        /*0b8a*/ 	.short	(.L_504 - .L_503)
	.align		4
.L_503:
        /*0b8c*/ 	.word	index@(_ZN5flash32flash_fwd_splitkv_combine_kernelI23Flash_fwd_kernel_traitsILi32ELi64ELi128ELi4ELb0ELb0EN7cutlass6half_tE19Flash_kernel_traitsILi32ELi64ELi128ELi4ES3_EELi16ELi6ELb1EEEvNS_16Flash_fwd_paramsE)
        /*0b90*/ 	.word	0x00000000


	//----- nvinfo : EIATTR_MIN_STACK_SIZE
	.align		4
.L_504:
        /*0b94*/ 	.byte	0x04, 0x12
        /*0b96*/ 	.short	(.L_506 - .L_505)
	.align		4
.L_505:
        /*0b98*/ 	.word	index@(_ZN5flash32flash_fwd_splitkv_combine_kernelI23Flash_fwd_kernel_traitsILi32ELi64ELi128ELi4ELb0ELb0EN7cutlass6half_tE19Flash_kernel_traitsILi32ELi64ELi128ELi4ES3_EELi16ELi5ELb1EEEvNS_16Flash_fwd_paramsE)
        /*0b9c*/ 	.word	0x00000000


	//----- nvinfo : EIATTR_MIN_STACK_SIZE
	.align		4
.L_506:
        /*0ba0*/ 	.byte	0x04, 0x12
        /*0ba2*/ 	.short	(.L_508 - .L_507)
	.align		4
.L_507:
        /*0ba4*/ 	.word	index@(_ZN5flash32flash_fwd_splitkv_combine_kernelI23Flash_fwd_kernel_traitsILi32ELi64ELi128ELi4ELb0ELb0EN7cutlass6half_tE19Flash_kernel_traitsILi32ELi64ELi128ELi4ES3_EELi16ELi4ELb1EEEvNS_16Flash_fwd_paramsE)
        /*0ba8*/ 	.word	0x00000000


	//----- nvinfo : EIATTR_MIN_STACK_SIZE
	.align		4
.L_508:
        /*0bac*/ 	.byte	0x04, 0x12
        /*0bae*/ 	.short	(.L_510 - .L_509)
	.align		4
.L_509:
        /*0bb0*/ 	.word	index@(_ZN5flash32flash_fwd_splitkv_combine_kernelI23Flash_fwd_kernel_traitsILi32ELi64ELi128ELi4ELb0ELb0EN7cutlass6half_tE19Flash_kernel_traitsILi32ELi64ELi128ELi4ES3_EELi16ELi3ELb1EEEvNS_16Flash_fwd_paramsE)
        /*0bb4*/ 	.word	0x00000000


	//----- nvinfo : EIATTR_MIN_STACK_SIZE
	.align		4
.L_510:
        /*0bb8*/ 	.byte	0x04, 0x12
        /*0bba*/ 	.short	(.L_512 - .L_511)
	.align		4
.L_511:
        /*0bbc*/ 	.word	index@(_ZN5flash32flash_fwd_splitkv_combine_kernelI23Flash_fwd_kernel_traitsILi32ELi64ELi128ELi4ELb0ELb0EN7cutlass6half_tE19Flash_kernel_traitsILi32ELi64ELi128ELi4ES3_EELi16ELi2ELb1EEEvNS_16Flash_fwd_paramsE)
        /*0bc0*/ 	.word	0x00000000


	//----- nvinfo : EIATTR_MIN_STACK_SIZE
	.align		4
.L_512:
        /*0bc4*/ 	.byte	0x04, 0x12
        /*0bc6*/ 	.short	(.L_514 - .L_513)
	.align		4
.L_513:
        /*0bc8*/ 	.word	index@(_ZN5flash32flash_fwd_splitkv_combine_kernelI23Flash_fwd_kernel_traitsILi32ELi64ELi128ELi4ELb0ELb0EN7cutlass6half_tE19Flash_kernel_traitsILi32ELi64ELi128ELi4ES3_EELi16ELi1ELb1EEEvNS_16Flash_fwd_paramsE)
        /*0bcc*/ 	.word	0x00000000


	//----- nvinfo : EIATTR_MIN_STACK_SIZE
	.align		4
.L_514:
        /*0bd0*/ 	.byte	0x04, 0x12
        /*0bd2*/ 	.short	(.L_516 - .L_515)
	.align		4
.L_515:
        /*0bd4*/ 	.word	index@(_ZN5flash24flash_fwd_splitkv_kernelI23Flash_fwd_kernel_traitsILi32ELi64ELi128ELi4ELb0ELb0EN7cutlass6half_tE19Flash_kernel_traitsILi32ELi64ELi128ELi4ES3_EELb1ELb0ELb0ELb0ELb0ELb0ELb0ELb0EEEvNS_16Flash_fwd_paramsE)
        /*0bd8*/ 	.word	0x00000000


	//----- nvinfo : EIATTR_MIN_STACK_SIZE
	.align		4
.L_516:
        /*0bdc*/ 	.byte	0x04, 0x12
        /*0bde*/ 	.short	(.L_518 - .L_517)
	.align		4
.L_517:
        /*0be0*/ 	.word	index@(_ZN5flash24flash_fwd_splitkv_kernelI23Flash_fwd_kernel_traitsILi32ELi64ELi128ELi4ELb0ELb0EN7cutlass6half_tE19Flash_kernel_traitsILi32ELi64ELi128ELi4ES3_EELb1ELb0ELb0ELb0ELb0ELb1ELb0ELb0EEEvNS_16Flash_fwd_paramsE)
        /*0be4*/ 	.word	0x00000000


	//----- nvinfo : EIATTR_MIN_STACK_SIZE
	.align		4
.L_518:
        /*0be8*/ 	.byte	0x04, 0x12
        /*0bea*/ 	.short	(.L_520 - .L_519)
	.align		4
.L_519:
        /*0bec*/ 	.word	index@(_ZN5flash24flash_fwd_splitkv_kernelI23Flash_fwd_kernel_traitsILi32ELi64ELi128ELi4ELb0ELb0EN7cutlass6half_tE19Flash_kernel_traitsILi32ELi64ELi128ELi4ES3_EELb1ELb0ELb0ELb0ELb0ELb0ELb0ELb1EEEvNS_16Flash_fwd_paramsE)
        /*0bf0*/ 	.word	0x00000000


	//----- nvinfo : EIATTR_MIN_STACK_SIZE
	.align		4
.L_520:
        /*0bf4*/ 	.byte	0x04, 0x12
        /*0bf6*/ 	.short	(.L_522 - .L_521)
	.align		4
.L_521:
        /*0bf8*/ 	.word	index@(_ZN5flash24flash_fwd_splitkv_kernelI23Flash_fwd_kernel_traitsILi32ELi64ELi128ELi4ELb0ELb0EN7cutlass6half_tE19Flash_kernel_traitsILi32ELi64ELi128ELi4ES3_EELb1ELb0ELb0ELb0ELb0ELb1ELb0ELb1EEEvNS_16Flash_fwd_paramsE)
        /*0bfc*/ 	.word	0x00000000


	//----- nvinfo : EIATTR_MIN_STACK_SIZE
	.align		4
.L_522:
        /*0c00*/ 	.byte	0x04, 0x12
        /*0c02*/ 	.short	(.L_524 - .L_523)
	.align		4
.L_523:
        /*0c04*/ 	.word	index@(_ZN5flash24flash_fwd_splitkv_kernelI23Flash_fwd_kernel_traitsILi32ELi64ELi128ELi4ELb0ELb0EN7cutlass6half_tE19Flash_kernel_traitsILi32ELi64ELi128ELi4ES3_EELb1ELb0ELb0ELb0ELb0ELb0ELb1ELb0EEEvNS_16Flash_fwd_paramsE)
        /*0c08*/ 	.word	0x00000000


	//----- nvinfo : EIATTR_MIN_STACK_SIZE
	.align		4
.L_524:
        /*0c0c*/ 	.byte	0x04, 0x12
        /*0c0e*/ 	.short	(.L_526 - .L_525)
	.align		4
.L_525:
        /*0c10*/ 	.word	index@(_ZN5flash24flash_fwd_splitkv_kernelI23Flash_fwd_kernel_traitsILi32ELi64ELi128ELi4ELb0ELb0EN7cutlass6half_tE19Flash_kernel_traitsILi32ELi64ELi128ELi4ES3_EELb1ELb0ELb0ELb0ELb0ELb1ELb1ELb0EEEvNS_16Flash_fwd_paramsE)
        /*0c14*/ 	.word	0x00000000


	//----- nvinfo : EIATTR_MIN_STACK_SIZE
	.align		4
.L_526:
        /*0c18*/ 	.byte	0x04, 0x12
        /*0c1a*/ 	.short	(.L_528 - .L_527)
	.align		4
.L_527:
        /*0c1c*/ 	.word	index@(_ZN5flash24flash_fwd_splitkv_kernelI23Flash_fwd_kernel_traitsILi32ELi64ELi128ELi4ELb0ELb0EN7cutlass6half_tE19Flash_kernel_traitsILi32ELi64ELi128ELi4ES3_EELb1ELb0ELb0ELb0ELb0ELb0ELb1ELb1EEEvNS_16Flash_fwd_paramsE)
        /*0c20*/ 	.word	0x00000000


	//----- nvinfo : EIATTR_MIN_STACK_SIZE
	.align		4
.L_528:
        /*0c24*/ 	.byte	0x04, 0x12
        /*0c26*/ 	.short	(.L_530 - .L_529)
	.align		4
.L_529:
        /*0c28*/ 	.word	index@(_ZN5flash24flash_fwd_splitkv_kernelI23Flash_fwd_kernel_traitsILi32ELi64ELi128ELi4ELb0ELb0EN7cutlass6half_tE19Flash_kernel_traitsILi32ELi64ELi128ELi4ES3_EELb1ELb0ELb0ELb0ELb0ELb1ELb1ELb1EEEvNS_16Flash_fwd_paramsE)
        /*0c2c*/ 	.word	0x00000000


	//----- nvinfo : EIATTR_MIN_STACK_SIZE
	.align		4
.L_530:
        /*0c30*/ 	.byte	0x04, 0x12
        /*0c32*/ 	.short	(.L_532 - .L_531)
	.align		4
.L_531:
        /*0c34*/ 	.word	index@(_ZN5flash24flash_fwd_splitkv_kernelI23Flash_fwd_kernel_traitsILi32ELi64ELi128ELi4ELb0ELb0EN7cutlass6half_tE19Flash_kernel_traitsILi32ELi64ELi128ELi4ES3_EELb1ELb0ELb0ELb1ELb1ELb0ELb0ELb0EEEvNS_16Flash_fwd_paramsE)
        /*0c38*/ 	.word	0x00000000


	//----- nvinfo : EIATTR_MIN_STACK_SIZE
	.align		4
.L_532:
        /*0c3c*/ 	.byte	0x04, 0x12
        /*0c3e*/ 	.short	(.L_534 - .L_533)
	.align		4
.L_533:
        /*0c40*/ 	.word	index@(_ZN5flash24flash_fwd_splitkv_kernelI23Flash_fwd_kernel_traitsILi32ELi64ELi128ELi4ELb0ELb0EN7cutlass6half_tE19Flash_kernel_traitsILi32ELi64ELi128ELi4ES3_EELb1ELb0ELb0ELb1ELb1ELb1ELb0ELb0EEEvNS_16Flash_fwd_paramsE)
        /*0c44*/ 	.word	0x00000000


	//----- nvinfo : EIATTR_MIN_STACK_SIZE
	.align		4
.L_534:
        /*0c48*/ 	.byte	0x04, 0x12
        /*0c4a*/ 	.short	(.L_536 - .L_535)
	.align		4
.L_535:
        /*0c4c*/ 	.word	index@(_ZN5flash24flash_fwd_splitkv_kernelI23Flash_fwd_kernel_traitsILi32ELi64ELi128ELi4ELb0ELb0EN7cutlass6half_tE19Flash_kernel_traitsILi32ELi64ELi128ELi4ES3_EELb1ELb0ELb0ELb1ELb1ELb0ELb1ELb0EEEvNS_16Flash_fwd_paramsE)
        /*0c50*/ 	.word	0x00000000


	//----- nvinfo : EIATTR_MIN_STACK_SIZE
	.align		4
.L_536:
        /*0c54*/ 	.byte	0x04, 0x12
        /*0c56*/ 	.short	(.L_538 - .L_537)
	.align		4
.L_537:
        /*0c58*/ 	.word	index@(_ZN5flash24flash_fwd_splitkv_kernelI23Flash_fwd_kernel_traitsILi32ELi64ELi128ELi4ELb0ELb0EN7cutlass6half_tE19Flash_kernel_traitsILi32ELi64ELi128ELi4ES3_EELb1ELb0ELb0ELb1ELb1ELb1ELb1ELb0EEEvNS_16Flash_fwd_paramsE)
        /*0c5c*/ 	.word	0x00000000


	//----- nvinfo : EIATTR_MIN_STACK_SIZE
	.align		4
.L_538:
        /*0c60*/ 	.byte	0x04, 0x12
        /*0c62*/ 	.short	(.L_540 - .L_539)
	.align		4
.L_539:
        /*0c64*/ 	.word	index@(_ZN5flash24flash_fwd_splitkv_kernelI23Flash_fwd_kernel_traitsILi32ELi64ELi128ELi4ELb0ELb0EN7cutlass6half_tE19Flash_kernel_traitsILi32ELi64ELi128ELi4ES3_EELb1ELb0ELb0ELb0ELb1ELb0ELb0ELb0EEEvNS_16Flash_fwd_paramsE)
        /*0c68*/ 	.word	0x00000000


	//----- nvinfo : EIATTR_MIN_STACK_SIZE
	.align		4
.L_540:
        /*0c6c*/ 	.byte	0x04, 0x12
        /*0c6e*/ 	.short	(.L_542 - .L_541)
	.align		4
.L_541:
        /*0c70*/ 	.word	index@(_ZN5flash24flash_fwd_splitkv_kernelI23Flash_fwd_kernel_traitsILi32ELi64ELi128ELi4ELb0ELb0EN7cutlass6half_tE19Flash_kernel_traitsILi32ELi64ELi128ELi4ES3_EELb1ELb0ELb0ELb0ELb1ELb1ELb0ELb0EEEvNS_16Flash_fwd_paramsE)
        /*0c74*/ 	.word	0x00000000


	//----- nvinfo : EIATTR_MIN_STACK_SIZE
	.align		4
.L_542:
        /*0c78*/ 	.byte	0x04, 0x12
        /*0c7a*/ 	.short	(.L_544 - .L_543)
	.align		4
.L_543:
        /*0c7c*/ 	.word	index@(_ZN5flash24flash_fwd_splitkv_kernelI23Flash_fwd_kernel_traitsILi32ELi64ELi128ELi4ELb0ELb0EN7cutlass6half_tE19Flash_kernel_traitsILi32ELi64ELi128ELi4ES3_EELb1ELb0ELb1ELb0ELb0ELb0ELb0ELb0EEEvNS_16Flash_fwd_paramsE)
        /*0c80*/ 	.word	0x00000000


	//----- nvinfo : EIATTR_MIN_STACK_SIZE
	.align		4
.L_544:
        /*0c84*/ 	.byte	0x04, 0x12
        /*0c86*/ 	.short	(.L_546 - .L_545)
	.align		4
.L_545:
        /*0c88*/ 	.word	index@(_ZN5flash24flash_fwd_splitkv_kernelI23Flash_fwd_kernel_traitsILi32ELi64ELi128ELi4ELb0ELb0EN7cutlass6half_tE19Flash_kernel_traitsILi32ELi64ELi128ELi4ES3_EELb1ELb0ELb1ELb0ELb0ELb1ELb0ELb0EEEvNS_16Flash_fwd_paramsE)
        /*0c8c*/ 	.word	0x00000000


	//----- nvinfo : EIATTR_MIN_STACK_SIZE
	.align		4
.L_546:
        /*0c90*/ 	.byte	0x04, 0x12
        /*0c92*/ 	.short	(.L_548 - .L_547)
	.align		4
.L_547:
        /*0c94*/ 	.word	index@(_ZN5flash24flash_fwd_splitkv_kernelI23Flash_fwd_kernel_traitsILi32ELi64ELi128ELi4ELb0ELb0EN7cutlass6half_tE19Flash_kernel_traitsILi32ELi64ELi128ELi4ES3_EELb1ELb0ELb0ELb0ELb1ELb0ELb0ELb1EEEvNS_16Flash_fwd_paramsE)
        /*0c98*/ 	.word	0x00000000


	//----- nvinfo : EIATTR_MIN_STACK_SIZE
	.align		4
.L_548:
        /*0c9c*/ 	.byte	0x04, 0x12
        /*0c9e*/ 	.short	(.L_550 - .L_549)
	.align		4
.L_549:
        /*0ca0*/ 	.word	index@(_ZN5flash24flash_fwd_splitkv_kernelI23Flash_fwd_kernel_traitsILi32ELi64ELi128ELi4ELb0ELb0EN7cutlass6half_tE19Flash_kernel_traitsILi32ELi64ELi128ELi4ES3_EELb1ELb0ELb0ELb0ELb1ELb1ELb0ELb1EEEvNS_16Flash_fwd_paramsE)
        /*0ca4*/ 	.word	0x00000000


	//----- nvinfo : EIATTR_MIN_STACK_SIZE
	.align		4
.L_550:
        /*0ca8*/ 	.byte	0x04, 0x12
        /*0caa*/ 	.short	(.L_552 - .L_551)
	.align		4
.L_551:
        /*0cac*/ 	.word	index@(_ZN5flash24flash_fwd_splitkv_kernelI23Flash_fwd_kernel_traitsILi32ELi64ELi128ELi4ELb0ELb0EN7cutlass6half_tE19Flash_kernel_traitsILi32ELi64ELi128ELi4ES3_EELb1ELb0ELb1ELb0ELb0ELb0ELb0ELb1EEEvNS_16Flash_fwd_paramsE)
        /*0cb0*/ 	.word	0x00000000


	//----- nvinfo : EIATTR_MIN_STACK_SIZE
	.align		4
.L_552:
        /*0cb4*/ 	.byte	0x04, 0x12
        /*0cb6*/ 	.short	(.L_554 - .L_553)
	.align		4
.L_553:
        /*0cb8*/ 	.word	index@(_ZN5flash24flash_fwd_splitkv_kernelI23Flash_fwd_kernel_traitsILi32ELi64ELi128ELi4ELb0ELb0EN7cutlass6half_tE19Flash_kernel_traitsILi32ELi64ELi128ELi4ES3_EELb1ELb0ELb1ELb0ELb0ELb1ELb0ELb1EEEvNS_16Flash_fwd_paramsE)
        /*0cbc*/ 	.word	0x00000000


	//----- nvinfo : EIATTR_MIN_STACK_SIZE
	.align		4
.L_554:
        /*0cc0*/ 	.byte	0x04, 0x12
        /*0cc2*/ 	.short	(.L_556 - .L_555)
	.align		4
.L_555:
        /*0cc4*/ 	.word	index@(_ZN5flash24flash_fwd_splitkv_kernelI23Flash_fwd_kernel_traitsILi32ELi64ELi128ELi4ELb0ELb0EN7cutlass6half_tE19Flash_kernel_traitsILi32ELi64ELi128ELi4ES3_EELb1ELb0ELb0ELb0ELb1ELb0ELb1ELb0EEEvNS_16Flash_fwd_paramsE)
        /*0cc8*/ 	.word	0x00000000


	//----- nvinfo : EIATTR_MIN_STACK_SIZE
	.align		4
.L_556:
        /*0ccc*/ 	.byte	0x04, 0x12
        /*0cce*/ 	.short	(.L_558 - .L_557)
	.align		4
.L_557:
        /*0cd0*/ 	.word	index@(_ZN5flash24flash_fwd_splitkv_kernelI23Flash_fwd_kernel_traitsILi32ELi64ELi128ELi4ELb0ELb0EN7cutlass6half_tE19Flash_kernel_traitsILi32ELi64ELi128ELi4ES3_EELb1ELb0ELb0ELb0ELb1ELb1ELb1ELb0EEEvNS_16Flash_fwd_paramsE)
        /*0cd4*/ 	.word	0x00000000


	//----- nvinfo : EIATTR_MIN_STACK_SIZE
	.align		4
.L_558:
        /*0cd8*/ 	.byte	0x04, 0x12
        /*0cda*/ 	.short	(.L_560 - .L_559)
	.align		4
.L_559:
        /*0cdc*/ 	.word	index@(_ZN5flash24flash_fwd_splitkv_kernelI23Flash_fwd_kernel_traitsILi32ELi64ELi128ELi4ELb0ELb0EN7cutlass6half_tE19Flash_kernel_traitsILi32ELi64ELi128ELi4ES3_EELb1ELb0ELb1ELb0ELb0ELb0ELb1ELb0EEEvNS_16Flash_fwd_paramsE)
        /*0ce0*/ 	.word	0x00000000


	//----- nvinfo : EIATTR_MIN_STACK_SIZE
	.align		4
.L_560:
        /*0ce4*/ 	.byte	0x04, 0x12
        /*0ce6*/ 	.short	(.L_562 - .L_561)
	.align		4
.L_561:
        /*0ce8*/ 	.word	index@(_ZN5flash24flash_fwd_splitkv_kernelI23Flash_fwd_kernel_traitsILi32ELi64ELi128ELi4ELb0ELb0EN7cutlass6half_tE19Flash_kernel_traitsILi32ELi64ELi128ELi4ES3_EELb1ELb0ELb1ELb0ELb0ELb1ELb1ELb0EEEvNS_16Flash_fwd_paramsE)
        /*0cec*/ 	.word	0x00000000


	//----- nvinfo : EIATTR_MIN_STACK_SIZE
	.align		4
.L_562:
        /*0cf0*/ 	.byte	0x04, 0x12
        /*0cf2*/ 	.short	(.L_564 - .L_563)
	.align		4
.L_563:
        /*0cf4*/ 	.word	index@(_ZN5flash24flash_fwd_splitkv_kernelI23Flash_fwd_kernel_traitsILi32ELi64ELi128ELi4ELb0ELb0EN7cutlass6half_tE19Flash_kernel_traitsILi32ELi64ELi128ELi4ES3_EELb1ELb0ELb0ELb0ELb1ELb0ELb1ELb1EEEvNS_16Flash_fwd_paramsE)
        /*0cf8*/ 	.word	0x00000000


	//----- nvinfo : EIATTR_MIN_STACK_SIZE
	.align		4
.L_564:
        /*0cfc*/ 	.byte	0x04, 0x12
        /*0cfe*/ 	.short	(.L_566 - .L_565)
	.align		4
.L_565:
        /*0d00*/ 	.word	index@(_ZN5flash24flash_fwd_splitkv_kernelI23Flash_fwd_kernel_traitsILi32ELi64ELi128ELi4ELb0ELb0EN7cutlass6half_tE19Flash_kernel_traitsILi32ELi64ELi128ELi4ES3_EELb1ELb0ELb0ELb0ELb1ELb1ELb1ELb1EEEvNS_16Flash_fwd_paramsE)
        /*0d04*/ 	.word	0x00000000


	//----- nvinfo : EIATTR_MIN_STACK_SIZE
	.align		4
.L_566:
        /*0d08*/ 	.byte	0x04, 0x12
        /*0d0a*/ 	.short	(.L_568 - .L_567)
	.align		4
.L_567:
        /*0d0c*/ 	.word	index@(_ZN5flash24flash_fwd_splitkv_kernelI23Flash_fwd_kernel_traitsILi32ELi64ELi128ELi4ELb0ELb0EN7cutlass6half_tE19Flash_kernel_traitsILi32ELi64ELi128ELi4ES3_EELb1ELb0ELb1ELb0ELb0ELb0ELb1ELb1EEEvNS_16Flash_fwd_paramsE)
        /*0d10*/ 	.word	0x00000000


	//----- nvinfo : EIATTR_MIN_STACK_SIZE
	.align		4
.L_568:
        /*0d14*/ 	.byte	0x04, 0x12
        /*0d16*/ 	.short	(.L_570 - .L_569)
	.align		4
.L_569:
        /*0d18*/ 	.word	index@(_ZN5flash24flash_fwd_splitkv_kernelI23Flash_fwd_kernel_traitsILi32ELi64ELi128ELi4ELb0ELb0EN7cutlass6half_tE19Flash_kernel_traitsILi32ELi64ELi128ELi4ES3_EELb1ELb0ELb1ELb0ELb0ELb1ELb1ELb1EEEvNS_16Flash_fwd_paramsE)
        /*0d1c*/ 	.word	0x00000000
.L_570:


//--------------------- .nv.compat                --------------------------
	.section	.nv.compat,"",@"SHT_CUDA_COMPAT_INFO"
	.align	4
        /*0000*/ 	.byte	0x02, 0x09, 0x01, 0x00, 0x02, 0x02, 0x01, 0x00, 0x02, 0x05, 0x05, 0x00, 0x03, 0x07, 0x01, 0x01
        /*0010*/ 	.byte	0x02, 0x03, 0x00, 0x00, 0x02, 0x06, 0x01, 0x00, 0x04, 0x0b, 0x08, 0x00, 0x00, 0x00, 0x00, 0x00
        /*0020*/ 	.byte	0x00, 0x00, 0x00, 0x00


//--------------------- .nv.info._ZN5flash32flash_fwd_splitkv_combine_kernelI23Flash_fwd_kernel_traitsILi32ELi64ELi256ELi4ELb0ELb0EN7cutlass6half_tE19Flash_kernel_traitsILi32ELi64ELi256ELi4ES3_EELi16ELi7ELb0EEEvNS_16Flash_fwd_paramsE --------------------------
	.section	.nv.info._ZN5flash32flash_fwd_splitkv_combine_kernelI23Flash_fwd_kernel_traitsILi32ELi64ELi256ELi4ELb0ELb0EN7cutlass6half_tE19Flash_kernel_traitsILi32ELi64ELi256ELi4ES3_EELi16ELi7ELb0EEEvNS_16Flash_fwd_paramsE,"",@"SHT_CUDA_INFO"
	.sectionflags	@""
	.align	4


	//----- nvinfo : EIATTR_CUDA_API_VERSION
	.align		4
        /*0000*/ 	.byte	0x04, 0x37
        /*0002*/ 	.short	(.L_572 - .L_571)
.L_571:
        /*0004*/ 	.word	0x00000082


	//----- nvinfo : EIATTR_KPARAM_INFO
	.align		4
.L_572:
        /*0008*/ 	.byte	0x04, 0x17
        /*000a*/ 	.short	(.L_574 - .L_573)
.L_573:
        /*000c*/ 	.word	0x00000000
        /*0010*/ 	.short	0x0000
        /*0012*/ 	.short	0x0000
        /*0014*/ 	.byte	0x00, 0xf0, 0x41, 0x07


	//----- nvinfo : EIATTR_SPARSE_MMA_MASK
	.align		4
.L_574:
        /*0018*/ 	.byte	0x03, 0x50
        /*001a*/ 	.short	0x0000


	//----- nvinfo : EIATTR_MAXREG_COUNT
	.align		4
        /*001c*/ 	.byte	0x03, 0x1b
        /*001e*/ 	.short	0x00ff


	//----- nvinfo : EIATTR_NUM_BARRIERS
	.align		4
        /*0020*/ 	.byte	0x02, 0x4c
        /*0022*/ 	.byte	0x01
	.zero		1


	//----- nvinfo : EIATTR_MERCURY_ISA_VERSION
	.align		4
        /*0024*/ 	.byte	0x03, 0x5f
        /*0026*/ 	.short	0x0101


	//----- nvinfo : EIATTR_COOP_GROUP_MASK_REGIDS
	.align		4
        /*0028*/ 	.byte	0x04, 0x29
        /*002a*/ 	.short	(.L_576 - .L_575)


	//   ....[0]....
.L_575:
        /*002c*/ 	.word	0xffffffff


	//   ....[1]....
        /*0030*/ 	.word	0xffffffff


	//   ....[2]....
        /*0034*/ 	.word	0xffffffff


	//   ....[3]....
        /*0038*/ 	.word	0xffffffff


	//   ....[4]....
        /*003c*/ 	.word	0xffffffff


	//   ....[5]....
        /*0040*/ 	.word	0xffffffff


	//----- nvinfo : EIATTR_COOP_GROUP_INSTR_OFFSETS
	.align		4
.L_576:
        /*0044*/ 	.byte	0x04, 0x28
        /*0046*/ 	.short	(.L_578 - .L_577)


	//   ....[0]....
.L_577:
        /*0048*/ 	.word	0x00002600


	//   ....[1]....
        /*004c*/ 	.word	0x00002640


	//   ....[2]....
        /*0050*/ 	.word	0x00002690


	//   ....[3]....
        /*0054*/ 	.word	0x00002cb0


	//   ....[4]....
        /*0058*/ 	.word	0x00002d30


	//   ....[5]....
        /*005c*/ 	.word	0x00002e30


	//----- nvinfo : EIATTR_VRC_CTA_INIT_COUNT
	.align		4
.L_578:
        /*0060*/ 	.byte	0x02, 0x4a
	.zero		1
	.zero		1


	//----- nvinfo : EIATTR_EXIT_INSTR_OFFSETS
	.align		4
        /*0064*/ 	.byte	0x04, 0x1c
        /*0066*/ 	.short	(.L_580 - .L_579)


	//   ....[0]....
.L_579:
        /*0068*/ 	.word	0x000052d0


	//   ....[1]....
        /*006c*/ 	.word	0x000055b0


	//   ....[2]....
        /*0070*/ 	.word	0x000057d0


	//----- nvinfo : EIATTR_CRS_STACK_SIZE
	.align		4
.L_580:
        /*0074*/ 	.byte	0x04, 0x1e
        /*0076*/ 	.short	(.L_582 - .L_581)
.L_581:
        /*0078*/ 	.word	0x00000000


	//----- nvinfo : EIATTR_CBANK_PARAM_SIZE
	.align		4
.L_582:
        /*007c*/ 	.byte	0x03, 0x19
        /*007e*/ 	.short	0x01d0


	//----- nvinfo : EIATTR_PARAM_CBANK
	.align		4
        /*0080*/ 	.byte	0x04, 0x0a
        /*0082*/ 	.short	(.L_584 - .L_583)
	.align		4
.L_583:
        /*0084*/ 	.word	index@(.nv.constant0._ZN5flash32flash_fwd_splitkv_combine_kernelI23Flash_fwd_kernel_traitsILi32ELi64ELi256ELi4ELb0ELb0EN7cutlass6half_tE19Flash_kernel_traitsILi32ELi64ELi256ELi4ES3_EELi16ELi7ELb0EEEvNS_16Flash_fwd_paramsE)
        /*0088*/ 	.short	0x0380
        /*008a*/ 	.short	0x01d0


	//----- nvinfo : EIATTR_SW_WAR
	.align		4
.L_584:
        /*008c*/ 	.byte	0x04, 0x36
        /*008e*/ 	.short	(.L_586 - .L_585)
.L_585:
        /*0090*/ 	.word	0x00000008
.L_586:


//--------------------- .nv.info._ZN5flash32flash_fwd_splitkv_combine_kernelI23Flash_fwd_kernel_traitsILi32ELi64ELi256ELi4ELb0ELb0EN7cutlass6half_tE19Flash_kernel_traitsILi32ELi64ELi256ELi4ES3_EELi16ELi6ELb0EEEvNS_16Flash_fwd_paramsE --------------------------
	.section	.nv.info._ZN5flash32flash_fwd_splitkv_combine_kernelI23Flash_fwd_kernel_traitsILi32ELi64ELi256ELi4ELb0ELb0EN7cutlass6half_tE19Flash_kernel_traitsILi32ELi64ELi256ELi4ES3_EELi16ELi6ELb0EEEvNS_16Flash_fwd_paramsE,"",@"SHT_CUDA_INFO"
	.sectionflags	@""
	.align	4


	//----- nvinfo : EIATTR_CUDA_API_VERSION
	.align		4
        /*0000*/ 	.byte	0x04, 0x37
        /*0002*/ 	.short	(.L_588 - .L_587)
.L_587:
        /*0004*/ 	.word	0x00000082


	//----- nvinfo : EIATTR_KPARAM_INFO
	.align		4
.L_588:
        /*0008*/ 	.byte	0x04, 0x17
        /*000a*/ 	.short	(.L_590 - .L_589)
.L_589:
        /*000c*/ 	.word	0x00000000
        /*0010*/ 	.short	0x0000
        /*0012*/ 	.short	0x0000
        /*0014*/ 	.byte	0x00, 0xf0, 0x41, 0x07


	//----- nvinfo : EIATTR_SPARSE_MMA_MASK
	.align		4
.L_590:
        /*0018*/ 	.byte	0x03, 0x50
        /*001a*/ 	.short	0x0000


	//----- nvinfo : EIATTR_MAXREG_COUNT
	.align		4
        /*001c*/ 	.byte	0x03, 0x1b
        /*001e*/ 	.short	0x00ff


	//----- nvinfo : EIATTR_NUM_BARRIERS
	.align		4
        /*0020*/ 	.byte	0x02, 0x4c
        /*0022*/ 	.byte	0x01
	.zero		1


	//----- nvinfo : EIATTR_MERCURY_ISA_VERSION
	.align		4
        /*0024*/ 	.byte	0x03, 0x5f
        /*0026*/ 	.short	0x0101


	//----- nvinfo : EIATTR_COOP_GROUP_MASK_REGIDS
	.align		4
        /*0028*/ 	.byte	0x04, 0x29
        /*002a*/ 	.short	(.L_592 - .L_591)


	//   ....[0]....
.L_591:
        /*002c*/ 	.word	0xffffffff


	//   ....[1]....
        /*0030*/ 	.word	0xffffffff


	//   ....[2]....
        /*0034*/ 	.word	0xffffffff


	//   ....[3]....
        /*0038*/ 	.word	0xffffffff


	//   ....[4]....
        /*003c*/ 	.word	0xffffffff


	//   ....[5]....
        /*0040*/ 	.word	0xffffffff


	//----- nvinfo : EIATTR_COOP_GROUP_INSTR_OFFSETS
	.align		4
.L_592:
        /*0044*/ 	.byte	0x04, 0x28
        /*0046*/ 	.short	(.L_594 - .L_593)


	//   ....[0]....
.L_593:
        /*0048*/ 	.word	0x00001ef0


	//   ....[1]....
        /*004c*/ 	.word	0x00001f80


	//   ....[2]....
        /*0050*/ 	.word	0x00001fe0


	//   ....[3]....
        /*0054*/ 	.word	0x000022f0


	//   ....[4]....
        /*0058*/ 	.word	0x00002360


	//   ....[5]....
        /*005c*/ 	.word	0x00002490


	//----- nvinfo : EIATTR_VRC_CTA_INIT_COUNT
	.align		4
.L_594:
        /*0060*/ 	.byte	0x02, 0x4a
	.zero		1
	.zero		1


	//----- nvinfo : EIATTR_EXIT_INSTR_OFFSETS
	.align		4
        /*0064*/ 	.byte	0x04, 0x1c
        /*0066*/ 	.short	(.L_596 - .L_595)


	//   ....[0]....
.L_595:
        /*0068*/ 	.word	0x00004530


	//   ....[1]....
        /*006c*/ 	.word	0x00004810


	//   ....[2]....
        /*0070*/ 	.word	0x00004a30


	//----- nvinfo : EIATTR_CRS_STACK_SIZE
	.align		4
.L_596:
        /*0074*/ 	.byte	0x04, 0x1e
        /*0076*/ 	.short	(.L_598 - .L_597)
.L_597:
        /*0078*/ 	.word	0x00000000


	//----- nvinfo : EIATTR_CBANK_PARAM_SIZE
	.align		4
.L_598:
        /*007c*/ 	.byte	0x03, 0x19
        /*007e*/ 	.short	0x01d0


	//----- nvinfo : EIATTR_PARAM_CBANK
	.align		4
        /*0080*/ 	.byte	0x04, 0x0a
        /*0082*/ 	.short	(.L_600 - .L_599)
	.align		4
.L_599:
        /*0084*/ 	.word	index@(.nv.constant0._ZN5flash32flash_fwd_splitkv_combine_kernelI23Flash_fwd_kernel_traitsILi32ELi64ELi256ELi4ELb0ELb0EN7cutlass6half_tE19Flash_kernel_traitsILi32ELi64ELi256ELi4ES3_EELi16ELi6ELb0EEEvNS_16Flash_fwd_paramsE)
        /*0088*/ 	.short	0x0380
        /*008a*/ 	.short	0x01d0


	//----- nvinfo : EIATTR_SW_WAR
	.align		4
.L_600:
        /*008c*/ 	.byte	0x04, 0x36
        /*008e*/ 	.short	(.L_602 - .L_601)
.L_601:
        /*0090*/ 	.word	0x00000008
.L_602:


//--------------------- .nv.info._ZN5flash32flash_fwd_splitkv_combine_kernelI23Flash_fwd_kernel_traitsILi32ELi64ELi256ELi4ELb0ELb0EN7cutlass6half_tE19Flash_kernel_traitsILi32ELi64ELi256ELi4ES3_EELi16ELi5ELb0EEEvNS_16Flash_fwd_paramsE --------------------------
	.section	.nv.info._ZN5flash32flash_fwd_splitkv_combine_kernelI23Flash_fwd_kernel_traitsILi32ELi64ELi256ELi4ELb0ELb0EN7cutlass6half_tE19Flash_kernel_traitsILi32ELi64ELi256ELi4ES3_EELi16ELi5ELb0EEEvNS_16Flash_fwd_paramsE,"",@"SHT_CUDA_INFO"
	.sectionflags	@""
	.align	4


	//----- nvinfo : EIATTR_CUDA_API_VERSION
	.align		4
        /*0000*/ 	.byte	0x04, 0x37
        /*0002*/ 	.short	(.L_604 - .L_603)
.L_603:
        /*0004*/ 	.word	0x00000082


	//----- nvinfo : EIATTR_KPARAM_INFO
	.align		4
.L_604:
        /*0008*/ 	.byte	0x04, 0x17
        /*000a*/ 	.short	(.L_606 - .L_605)
.L_605:
        /*000c*/ 	.word	0x00000000
        /*0010*/ 	.short	0x0000
        /*0012*/ 	.short	0x0000
        /*0014*/ 	.byte	0x00, 0xf0, 0x41, 0x07


	//----- nvinfo : EIATTR_SPARSE_MMA_MASK
	.align		4
.L_606:
        /*0018*/ 	.byte	0x03, 0x50
        /*001a*/ 	.short	0x0000


	//----- nvinfo : EIATTR_MAXREG_COUNT
	.align		4
        /*001c*/ 	.byte	0x03, 0x1b
        /*001e*/ 	.short	0x00ff


	//----- nvinfo : EIATTR_NUM_BARRIERS
	.align		4
        /*0020*/ 	.byte	0x02, 0x4c
        /*0022*/ 	.byte	0x01
	.zero		1


	//----- nvinfo : EIATTR_MERCURY_ISA_VERSION
	.align		4
        /*0024*/ 	.byte	0x03, 0x5f
        /*0026*/ 	.short	0x0101


	//----- nvinfo : EIATTR_COOP_GROUP_MASK_REGIDS
	.align		4
        /*0028*/ 	.byte	0x04, 0x29
        /*002a*/ 	.short	(.L_608 - .L_607)


	//   ....[0]....
.L_607:
        /*002c*/ 	.word	0xffffffff


	//   ....[1]....
        /*0030*/ 	.word	0xffffffff


	//   ....[2]....
        /*0034*/ 	.word	0xffffffff


	//   ....[3]....
        /*0038*/ 	.word	0xffffffff


	//   ....[4]....
        /*003c*/ 	.word	0xffffffff


	//   ....[5]....
        /*0040*/ 	.word	0xffffffff


	//----- nvinfo : EIATTR_COOP_GROUP_INSTR_OFFSETS
	.align		4
.L_608:
        /*0044*/ 	.byte	0x04, 0x28
        /*0046*/ 	.short	(.L_610 - .L_609)


	//   ....[0]....
.L_609:
        /*0048*/ 	.word	0x00001dc0


	//   ....[1]....
        /*004c*/ 	.word	0x00001e50


	//   ....[2]....
        /*0050*/ 	.word	0x00001ea0


	//   ....[3]....
        /*0054*/ 	.word	0x00002040


	//   ....[4]....
        /*0058*/ 	.word	0x000020b0


	//   ....[5]....
        /*005c*/ 	.word	0x000021c0


	//----- nvinfo : EIATTR_VRC_CTA_INIT_COUNT
	.align		4
.L_610:
        /*0060*/ 	.byte	0x02, 0x4a
	.zero		1
	.zero		1


	//----- nvinfo : EIATTR_EXIT_INSTR_OFFSETS
	.align		4
        /*0064*/ 	.byte	0x04, 0x1c
        /*0066*/ 	.short	(.L_612 - .L_611)


	//   ....[0]....
.L_611:
        /*0068*/ 	.word	0x00004070


	//   ....[1]....
        /*006c*/ 	.word	0x00004350


	//   ....[2]....
        /*0070*/ 	.word	0x00004570


	//----- nvinfo : EIATTR_CRS_STACK_SIZE
	.align		4
.L_612:
        /*0074*/ 	.byte	0x04, 0x1e
        /*0076*/ 	.short	(.L_614 - .L_613)
.L_613:
        /*0078*/ 	.word	0x00000000


	//----- nvinfo : EIATTR_CBANK_PARAM_SIZE
	.align		4
.L_614:
        /*007c*/ 	.byte	0x03, 0x19
        /*007e*/ 	.short	0x01d0


	//----- nvinfo : EIATTR_PARAM_CBANK
	.align		4
        /*0080*/ 	.byte	0x04, 0x0a
        /*0082*/ 	.short	(.L_616 - .L_615)
	.align		4
.L_615:
        /*0084*/ 	.word	index@(.nv.constant0._ZN5flash32flash_fwd_splitkv_combine_kernelI23Flash_fwd_kernel_traitsILi32ELi64ELi256ELi4ELb0ELb0EN7cutlass6half_tE19Flash_kernel_traitsILi32ELi64ELi256ELi4ES3_EELi16ELi5ELb0EEEvNS_16Flash_fwd_paramsE)
        /*0088*/ 	.short	0x0380
        /*008a*/ 	.short	0x01d0


	//----- nvinfo : EIATTR_SW_WAR
	.align		4
.L_616:
        /*008c*/ 	.byte	0x04, 0x36
        /*008e*/ 	.short	(.L_618 - .L_617)
.L_617:
        /*0090*/ 	.word	0x00000008
.L_618:


//--------------------- .nv.info._ZN5flash32flash_fwd_splitkv_combine_kernelI23Flash_fwd_kernel_traitsILi32ELi64ELi256ELi4ELb0ELb0EN7cutlass6half_tE19Flash_kernel_traitsILi32ELi64ELi256ELi4ES3_EELi16ELi4ELb0EEEvNS_16Flash_fwd_paramsE --------------------------
	.section	.nv.info._ZN5flash32flash_fwd_splitkv_combine_kernelI23Flash_fwd_kernel_traitsILi32ELi64ELi256ELi4ELb0ELb0EN7cutlass6half_tE19Flash_kernel_traitsILi32ELi64ELi256ELi4ES3_EELi16ELi4ELb0EEEvNS_16Flash_fwd_paramsE,"",@"SHT_CUDA_INFO"
	.sectionflags	@""
	.align	4


	//----- nvinfo : EIATTR_CUDA_API_VERSION
	.align		4
        /*0000*/ 	.byte	0x04, 0x37
        /*0002*/ 	.short	(.L_620 - .L_619)
.L_619:
        /*0004*/ 	.word	0x00000082


	//----- nvinfo : EIATTR_KPARAM_INFO
	.align		4
.L_620:
        /*0008*/ 	.byte	0x04, 0x17
        /*000a*/ 	.short	(.L_622 - .L_621)
.L_621:
        /*000c*/ 	.word	0x00000000
        /*0010*/ 	.short	0x0000
        /*0012*/ 	.short	0x0000
        /*0014*/ 	.byte	0x00, 0xf0, 0x41, 0x07


	//----- nvinfo : EIATTR_SPARSE_MMA_MASK
	.align		4
.L_622:
        /*0018*/ 	.byte	0x03, 0x50
        /*001a*/ 	.short	0x0000


	//----- nvinfo : EIATTR_MAXREG_COUNT
	.align		4
        /*001c*/ 	.byte	0x03, 0x1b
        /*001e*/ 	.short	0x00ff


	//----- nvinfo : EIATTR_NUM_BARRIERS
	.align		4
        /*0020*/ 	.byte	0x02, 0x4c
        /*0022*/ 	.byte	0x01
	.zero		1


	//----- nvinfo : EIATTR_MERCURY_ISA_VERSION
	.align		4
        /*0024*/ 	.byte	0x03, 0x5f
        /*0026*/ 	.short	0x0101


	//----- nvinfo : EIATTR_COOP_GROUP_MASK_REGIDS
	.align		4
        /*0028*/ 	.byte	0x04, 0x29
        /*002a*/ 	.short	(.L_624 - .L_623)


	//   ....[0]....
.L_623:
        /*002c*/ 	.word	0xffffffff


	//   ....[1]....
        /*0030*/ 	.word	0xffffffff


	//   ....[2]....
        /*0034*/ 	.word	0xffffffff


	//   ....[3]....
        /*0038*/ 	.word	0xffffffff


	//   ....[4]....
        /*003c*/ 	.word	0xffffffff


	//   ....[5]....
        /*0040*/ 	.word	0xffffffff


	//----- nvinfo : EIATTR_COOP_GROUP_INSTR_OFFSETS
	.align		4
.L_624:
        /*0044*/ 	.byte	0x04, 0x28
        /*0046*/ 	.short	(.L_626 - .L_625)


	//   ....[0]....
.L_625:
        /*0048*/ 	.word	0x00001a70


	//   ....[1]....
        /*004c*/ 	.word	0x00001ab0


	//   ....[2]....
        /*0050*/ 	.word	0x00001b10


	//   ....[3]....
        /*0054*/ 	.word	0x00001c90


	//   ....[4]....
        /*0058*/ 	.word	0x00001d00


	//   ....[5]....
        /*005c*/ 	.word	0x00001e30


	//----- nvinfo : EIATTR_VRC_CTA_INIT_COUNT
	.align		4
.L_626:
        /*0060*/ 	.byte	0x02, 0x4a
	.zero		1
	.zero		1


	//----- nvinfo : EIATTR_EXIT_INSTR_OFFSETS
	.align		4
        /*0064*/ 	.byte	0x04, 0x1c
        /*0066*/ 	.short	(.L_628 - .L_627)


	//   ....[0]....
.L_627:
        /*0068*/ 	.word	0x00003c40


	//   ....[1]....
        /*006c*/ 	.word	0x00003f20


	//   ....[2]....
        /*0070*/ 	.word	0x00004140


	//----- nvinfo : EIATTR_CRS_STACK_SIZE
	.align		4
.L_628:
        /*0074*/ 	.byte	0x04, 0x1e
        /*0076*/ 	.short	(.L_630 - .L_629)
.L_629:
        /*0078*/ 	.word	0x00000000


	//----- nvinfo : EIATTR_CBANK_PARAM_SIZE
	.align		4
.L_630:
        /*007c*/ 	.byte	0x03, 0x19
        /*007e*/ 	.short	0x01d0


	//----- nvinfo : EIATTR_PARAM_CBANK
	.align		4
        /*0080*/ 	.byte	0x04, 0x0a
        /*0082*/ 	.short	(.L_632 - .L_631)
	.align		4
.L_631:
        /*0084*/ 	.word	index@(.nv.constant0._ZN5flash32flash_fwd_splitkv_combine_kernelI23Flash_fwd_kernel_traitsILi32ELi64ELi256ELi4ELb0ELb0EN7cutlass6half_tE19Flash_kernel_traitsILi32ELi64ELi256ELi4ES3_EELi16ELi4ELb0EEEvNS_16Flash_fwd_paramsE)
        /*0088*/ 	.short	0x0380
        /*008a*/ 	.short	0x01d0


	//----- nvinfo : EIATTR_SW_WAR
	.align		4
.L_632:
        /*008c*/ 	.byte	0x04, 0x36
        /*008e*/ 	.short	(.L_634 - .L_633)
.L_633:
        /*0090*/ 	.word	0x00000008
.L_634:


//--------------------- .nv.info._ZN5flash32flash_fwd_splitkv_combine_kernelI23Flash_fwd_kernel_traitsILi32ELi64ELi256ELi4ELb0ELb0EN7cutlass6half_tE19Flash_kernel_traitsILi32ELi64ELi256ELi4ES3_EELi16ELi3ELb0EEEvNS_16Flash_fwd_paramsE --------------------------
	.section	.nv.info._ZN5flash32flash_fwd_splitkv_combine_kernelI23Flash_fwd_kernel_traitsILi32ELi64ELi256ELi4ELb0ELb0EN7cutlass6half_tE19Flash_kernel_traitsILi32ELi64ELi256ELi4ES3_EELi16ELi3ELb0EEEvNS_16Flash_fwd_paramsE,"",@"SHT_CUDA_INFO"
	.sectionflags	@""
	.align	4


	//----- nvinfo : EIATTR_CUDA_API_VERSION
	.align		4
        /*0000*/ 	.byte	0x04, 0x37
        /*0002*/ 	.short	(.L_636 - .L_635)
.L_635:
        /*0004*/ 	.word	0x00000082


	//----- nvinfo : EIATTR_KPARAM_INFO
	.align		4
.L_636:
        /*0008*/ 	.byte	0x04, 0x17
        /*000a*/ 	.short	(.L_638 - .L_637)
.L_637:
        /*000c*/ 	.word	0x00000000
        /*0010*/ 	.short	0x0000
        /*0012*/ 	.short	0x0000
        /*0014*/ 	.byte	0x00, 0xf0, 0x41, 0x07


	//----- nvinfo : EIATTR_SPARSE_MMA_MASK
	.align		4
.L_638:
        /*0018*/ 	.byte	0x03, 0x50
        /*001a*/ 	.short	0x0000


	//----- nvinfo : EIATTR_MAXREG_COUNT
	.align		4
        /*001c*/ 	.byte	0x03, 0x1b
        /*001e*/ 	.short	0x00ff


	//----- nvinfo : EIATTR_NUM_BARRIERS
	.align		4
        /*0020*/ 	.byte	0x02, 0x4c
        /*0022*/ 	.byte	0x01
	.zero		1


	//----- nvinfo : EIATTR_MERCURY_ISA_VERSION
	.align		4
        /*0024*/ 	.byte	0x03, 0x5f
        /*0026*/ 	.short	0x0101


	//----- nvinfo : EIATTR_COOP_GROUP_MASK_REGIDS
	.align		4
        /*0028*/ 	.byte	0x04, 0x29
        /*002a*/ 	.short	(.L_640 - .L_639)


	//   ....[0]....
.L_639:
        /*002c*/ 	.word	0xffffffff


	//   ....[1]....
        /*0030*/ 	.word	0xffffffff


	//   ....[2]....
        /*0034*/ 	.word	0xffffffff


	//   ....[3]....
        /*0038*/ 	.word	0xffffffff


	//   ....[4]....
        /*003c*/ 	.word	0xffffffff


	//   ....[5]....
        /*0040*/ 	.word	0xffffffff


	//----- nvinfo : EIATTR_COOP_GROUP_INSTR_OFFSETS
	.align		4
.L_640:
        /*0044*/ 	.byte	0x04, 0x28
        /*0046*/ 	.short	(.L_642 - .L_641)


	//   ....[0]....
.L_641:
        /*0048*/ 	.word	0x00001af0


	//   ....[1]....
        /*004c*/ 	.word	0x00001b80


	//   ....[2]....
        /*0050*/ 	.word	0x00001ba0


	//   ....[3]....
        /*0054*/ 	.word	0x00001c70


	//   ....[4]....
        /*0058*/ 	.word	0x00001ca0


	//   ....[5]....
        /*005c*/ 	.word	0x00001da0


	//----- nvinfo : EIATTR_VRC_CTA_INIT_COUNT
	.align		4
.L_642:
        /*0060*/ 	.byte	0x02, 0x4a
	.zero		1
	.zero		1


	//----- nvinfo : EIATTR_EXIT_INSTR_OFFSETS
	.align		4
        /*0064*/ 	.byte	0x04, 0x1c
        /*0066*/ 	.short	(.L_644 - .L_643)


	//   ....[0]....
.L_643:
        /*0068*/ 	.word	0x00003af0


	//   ....[1]....
        /*006c*/ 	.word	0x00003dd0


	//   ....[2]....
        /*0070*/ 	.word	0x00003ff0


	//----- nvinfo : EIATTR_CRS_STACK_SIZE
	.align		4
.L_644:
        /*0074*/ 	.byte	0x04, 0x1e
        /*0076*/ 	.short	(.L_646 - .L_645)
.L_645:
        /*0078*/ 	.word	0x00000000


	//----- nvinfo : EIATTR_CBANK_PARAM_SIZE
	.align		4
.L_646:
        /*007c*/ 	.byte	0x03, 0x19
        /*007e*/ 	.short	0x01d0


	//----- nvinfo : EIATTR_PARAM_CBANK
	.align		4
        /*0080*/ 	.byte	0x04, 0x0a
        /*0082*/ 	.short	(.L_648 - .L_647)
	.align		4
.L_647:
        /*0084*/ 	.word	index@(.nv.constant0._ZN5flash32flash_fwd_splitkv_combine_kernelI23Flash_fwd_kernel_traitsILi32ELi64ELi256ELi4ELb0ELb0EN7cutlass6half_tE19Flash_kernel_traitsILi32ELi64ELi256ELi4ES3_EELi16ELi3ELb0EEEvNS_16Flash_fwd_paramsE)
        /*0088*/ 	.short	0x0380
        /*008a*/ 	.short	0x01d0


	//----- nvinfo : EIATTR_SW_WAR
	.align		4
.L_648:
        /*008c*/ 	.byte	0x04, 0x36
        /*008e*/ 	.short	(.L_650 - .L_649)
.L_649:
        /*0090*/ 	.word	0x00000008
.L_650:


//--------------------- .nv.info._ZN5flash32flash_fwd_splitkv_combine_kernelI23Flash_fwd_kernel_traitsILi32ELi64ELi256ELi4ELb0ELb0EN7cutlass6half_tE19Flash_kernel_traitsILi32ELi64ELi256ELi4ES3_EELi16ELi2ELb0EEEvNS_16Flash_fwd_paramsE --------------------------
	.section	.nv.info._ZN5flash32flash_fwd_splitkv_combine_kernelI23Flash_fwd_kernel_traitsILi32ELi64ELi256ELi4ELb0ELb0EN7cutlass6half_tE19Flash_kernel_traitsILi32ELi64ELi256ELi4ES3_EELi16ELi2ELb0EEEvNS_16Flash_fwd_paramsE,"",@"SHT_CUDA_INFO"
	.sectionflags	@""
	.align	4


	//----- nvinfo : EIATTR_CUDA_API_VERSION
	.align		4
        /*0000*/ 	.byte	0x04, 0x37
        /*0002*/ 	.short	(.L_652 - .L_651)
.L_651:
        /*0004*/ 	.word	0x00000082


	//----- nvinfo : EIATTR_KPARAM_INFO
	.align		4
.L_652:
        /*0008*/ 	.byte	0x04, 0x17
        /*000a*/ 	.short	(.L_654 - .L_653)
.L_653:
        /*000c*/ 	.word	0x00000000
        /*0010*/ 	.short	0x0000
        /*0012*/ 	.short	0x0000
        /*0014*/ 	.byte	0x00, 0xf0, 0x41, 0x07


	//----- nvinfo : EIATTR_SPARSE_MMA_MASK
	.align		4
.L_654:
        /*0018*/ 	.byte	0x03, 0x50
        /*001a*/ 	.short	0x0000


	//----- nvinfo : EIATTR_MAXREG_COUNT
	.align		4
        /*001c*/ 	.byte	0x03, 0x1b
        /*001e*/ 	.short	0x00ff


	//----- nvinfo : EIATTR_NUM_BARRIERS
	.align		4
        /*0020*/ 	.byte	0x02, 0x4c
        /*0022*/ 	.byte	0x01
	.zero		1


	//----- nvinfo : EIATTR_MERCURY_ISA_VERSION
	.align		4
        /*0024*/ 	.byte	0x03, 0x5f
        /*0026*/ 	.short	0x0101


	//----- nvinfo : EIATTR_COOP_GROUP_MASK_REGIDS
	.align		4
        /*0028*/ 	.byte	0x04, 0x29
        /*002a*/ 	.short	(.L_656 - .L_655)


	//   ....[0]....
.L_655:
        /*002c*/ 	.word	0xffffffff


	//   ....[1]....
        /*0030*/ 	.word	0xffffffff


	//   ....[2]....
        /*0034*/ 	.word	0xffffffff


	//   ....[3]....
        /*0038*/ 	.word	0xffffffff


	//----- nvinfo : EIATTR_COOP_GROUP_INSTR_OFFSETS
	.align		4
.L_656:
        /*003c*/ 	.byte	0x04, 0x28
        /*003e*/ 	.short	(.L_658 - .L_657)


	//   ....[0]....
.L_657:
        /*0040*/ 	.word	0x00001ad0


	//   ....[1]....
        /*0044*/ 	.word	0x00001b00


	//   ....[2]....
        /*0048*/ 	.word	0x00001bf0


	//   ....[3]....
        /*004c*/ 	.word	0x00001cb0


	//----- nvinfo : EIATTR_VRC_CTA_INIT_COUNT
	.align		4
.L_658:
        /*0050*/ 	.byte	0x02, 0x4a
	.zero		1
	.zero		1


	//----- nvinfo : EIATTR_EXIT_INSTR_OFFSETS
	.align		4
        /*0054*/ 	.byte	0x04, 0x1c
        /*0056*/ 	.short	(.L_660 - .L_659)


	//   ....[0]....
.L_659:
        /*0058*/ 	.word	0x00003aa0


	//   ....[1]....
        /*005c*/ 	.word	0x00003d80


	//   ....[2]....
        /*0060*/ 	.word	0x00003fa0


	//----- nvinfo : EIATTR_CRS_STACK_SIZE
	.align		4
.L_660:
        /*0064*/ 	.byte	0x04, 0x1e
        /*0066*/ 	.short	(.L_662 - .L_661)
.L_661:
        /*0068*/ 	.word	0x00000000


	//----- nvinfo : EIATTR_CBANK_PARAM_SIZE
	.align		4
.L_662:
        /*006c*/ 	.byte	0x03, 0x19
        /*006e*/ 	.short	0x01d0


	//----- nvinfo : EIATTR_PARAM_CBANK
	.align		4
        /*0070*/ 	.byte	0x04, 0x0a
        /*0072*/ 	.short	(.L_664 - .L_663)
	.align		4
.L_663:
        /*0074*/ 	.word	index@(.nv.constant0._ZN5flash32flash_fwd_splitkv_combine_kernelI23Flash_fwd_kernel_traitsILi32ELi64ELi256ELi4ELb0ELb0EN7cutlass6half_tE19Flash_kernel_traitsILi32ELi64ELi256ELi4ES3_EELi16ELi2ELb0EEEvNS_16Flash_fwd_paramsE)
        /*0078*/ 	.short	0x0380
        /*007a*/ 	.short	0x01d0


	//----- nvinfo : EIATTR_SW_WAR
	.align		4
.L_664:
        /*007c*/ 	.byte	0x04, 0x36
        /*007e*/ 	.short	(.L_666 - .L_665)
.L_665:
        /*0080*/ 	.word	0x00000008
.L_666:


//--------------------- .nv.info._ZN5flash32flash_fwd_splitkv_combine_kernelI23Flash_fwd_kernel_traitsILi32ELi64ELi256ELi4ELb0ELb0EN7cutlass6half_tE19Flash_kernel_traitsILi32ELi64ELi256ELi4ES3_EELi16ELi1ELb0EEEvNS_16Flash_fwd_paramsE --------------------------
	.section	.nv.info._ZN5flash32flash_fwd_splitkv_combine_kernelI23Flash_fwd_kernel_traitsILi32ELi64ELi256ELi4ELb0ELb0EN7cutlass6half_tE19Flash_kernel_traitsILi32ELi64ELi256ELi4ES3_EELi16ELi1ELb0EEEvNS_16Flash_fwd_paramsE,"",@"SHT_CUDA_INFO"
	.sectionflags	@""
	.align	4


	//----- nvinfo : EIATTR_CUDA_API_VERSION
	.align		4
        /*0000*/ 	.byte	0x04, 0x37
        /*0002*/ 	.short	(.L_668 - .L_667)
.L_667:
        /*0004*/ 	.word	0x00000082


	//----- nvinfo : EIATTR_KPARAM_INFO
	.align		4
.L_668:
        /*0008*/ 	.byte	0x04, 0x17
        /*000a*/ 	.short	(.L_670 - .L_669)
.L_669:
        /*000c*/ 	.word	0x00000000
        /*0010*/ 	.short	0x0000
        /*0012*/ 	.short	0x0000
        /*0014*/ 	.byte	0x00, 0xf0, 0x41, 0x07


	//----- nvinfo : EIATTR_SPARSE_MMA_MASK
	.align		4
.L_670:
        /*0018*/ 	.byte	0x03, 0x50
        /*001a*/ 	.short	0x0000


	//----- nvinfo : EIATTR_MAXREG_COUNT
	.align		4
        /*001c*/ 	.byte	0x03, 0x1b
        /*001e*/ 	.short	0x00ff


	//----- nvinfo : EIATTR_NUM_BARRIERS
	.align		4
        /*0020*/ 	.byte	0x02, 0x4c
        /*0022*/ 	.byte	0x01
	.zero		1


	//----- nvinfo : EIATTR_MERCURY_ISA_VERSION
	.align		4
        /*0024*/ 	.byte	0x03, 0x5f
        /*0026*/ 	.short	0x0101


	//----- nvinfo : EIATTR_COOP_GROUP_MASK_REGIDS
	.align		4
        /*0028*/ 	.byte	0x04, 0x29
        /*002a*/ 	.short	(.L_672 - .L_671)


	//   ....[0]....
.L_671:
        /*002c*/ 	.word	0xffffffff


	//   ....[1]....
        /*0030*/ 	.word	0xffffffff


	//----- nvinfo : EIATTR_COOP_GROUP_INSTR_OFFSETS
	.align		4
.L_672:
        /*0034*/ 	.byte	0x04, 0x28
        /*0036*/ 	.short	(.L_674 - .L_673)


	//   ....[0]....
.L_673:
        /*0038*/ 	.word	0x00001b60


	//   ....[1]....
        /*003c*/ 	.word	0x00001d50


	//----- nvinfo : EIATTR_VRC_CTA_INIT_COUNT
	.align		4
.L_674:
        /*0040*/ 	.byte	0x02, 0x4a
	.zero		1
	.zero		1


	//----- nvinfo : EIATTR_EXIT_INSTR_OFFSETS
	.align		4
        /*0044*/ 	.byte	0x04, 0x1c
        /*0046*/ 	.short	(.L_676 - .L_675)


	//   ....[0]....
.L_675:
        /*0048*/ 	.word	0x00003a70


	//   ....[1]....
        /*004c*/ 	.word	0x00003d50


	//   ....[2]....
        /*0050*/ 	.word	0x00003f70


	//----- nvinfo : EIATTR_CRS_STACK_SIZE
	.align		4
.L_676:
        /*0054*/ 	.byte	0x04, 0x1e
        /*0056*/ 	.short	(.L_678 - .L_677)
.L_677:
        /*0058*/ 	.word	0x00000000


	//----- nvinfo : EIATTR_CBANK_PARAM_SIZE
	.align		4
.L_678:
        /*005c*/ 	.byte	0x03, 0x19
        /*005e*/ 	.short	0x01d0


	//----- nvinfo : EIATTR_PARAM_CBANK
	.align		4
        /*0060*/ 	.byte	0x04, 0x0a
        /*0062*/ 	.short	(.L_680 - .L_679)
	.align		4
.L_679:
        /*0064*/ 	.word	index@(.nv.constant0._ZN5flash32flash_fwd_splitkv_combine_kernelI23Flash_fwd_kernel_traitsILi32ELi64ELi256ELi4ELb0ELb0EN7cutlass6half_tE19Flash_kernel_traitsILi32ELi64ELi256ELi4ES3_EELi16ELi1ELb0EEEvNS_16Flash_fwd_paramsE)
        /*0068*/ 	.short	0x0380
        /*006a*/ 	.short	0x01d0


	//----- nvinfo : EIATTR_SW_WAR
	.align		4
.L_680:
        /*006c*/ 	.byte	0x04, 0x36
        /*006e*/ 	.short	(.L_682 - .L_681)
.L_681:
        /*0070*/ 	.word	0x00000008
.L_682:


//--------------------- .nv.info._ZN5flash32flash_fwd_splitkv_combine_kernelI23Flash_fwd_kernel_traitsILi32ELi64ELi256ELi4ELb0ELb0EN7cutlass6half_tE19Flash_kernel_traitsILi32ELi64ELi256ELi4ES3_EELi16ELi7ELb1EEEvNS_16Flash_fwd_paramsE --------------------------
	.section	.nv.info._ZN5flash32flash_fwd_splitkv_combine_kernelI23Flash_fwd_kernel_traitsILi32ELi64ELi256ELi4ELb0ELb0EN7cutlass6half_tE19Flash_kernel_traitsILi32ELi64ELi256ELi4ES3_EELi16ELi7ELb1EEEvNS_16Flash_fwd_paramsE,"",@"SHT_CUDA_INFO"
	.sectionflags	@""
	.align	4


	//----- nvinfo : EIATTR_CUDA_API_VERSION
	.align		4
        /*0000*/ 	.byte	0x04, 0x37
        /*0002*/ 	.short	(.L_684 - .L_683)
.L_683:
        /*0004*/ 	.word	0x00000082


	//----- nvinfo : EIATTR_KPARAM_INFO
	.align		4
.L_684:
        /*0008*/ 	.byte	0x04, 0x17
        /*000a*/ 	.short	(.L_686 - .L_685)
.L_685:
        /*000c*/ 	.word	0x00000000
        /*0010*/ 	.short	0x0000
        /*0012*/ 	.short	0x0000
        /*0014*/ 	.byte	0x00, 0xf0, 0x41, 0x07


	//----- nvinfo : EIATTR_SPARSE_MMA_MASK
	.align		4
.L_686:
        /*0018*/ 	.byte	0x03, 0x50
        /*001a*/ 	.short	0x0000


	//----- nvinfo : EIATTR_MAXREG_COUNT
	.align		4
        /*001c*/ 	.byte	0x03, 0x1b
        /*001e*/ 	.short	0x00ff


	//----- nvinfo : EIATTR_NUM_BARRIERS
	.align		4
        /*0020*/ 	.byte	0x02, 0x4c
        /*0022*/ 	.byte	0x01
	.zero		1


	//----- nvinfo : EIATTR_MERCURY_ISA_VERSION
	.align		4
        /*0024*/ 	.byte	0x03, 0x5f
        /*0026*/ 	.short	0x0101


	//----- nvinfo : EIATTR_COOP_GROUP_MASK_REGIDS
	.align		4
        /*0028*/ 	.byte	0x04, 0x29
        /*002a*/ 	.short	(.L_688 - .L_687)


	//   ....[0]....
.L_687:
        /*002c*/ 	.word	0xffffffff


	//   ....[1]....
        /*0030*/ 	.word	0xffffffff


	//   ....[2]....
        /*0034*/ 	.word	0xffffffff


	//   ....[3]....
        /*0038*/ 	.word	0xffffffff


	//   ....[4]....
        /*003c*/ 	.word	0xffffffff


	//   ....[5]....
        /*0040*/ 	.word	0xffffffff


	//----- nvinfo : EIATTR_COOP_GROUP_INSTR_OFFSETS
	.align		4
.L_688:
        /*0044*/ 	.byte	0x04, 0x28
        /*0046*/ 	.short	(.L_690 - .L_689)


	//   ....[0]....
.L_689:
        /*0048*/ 	.word	0x000025c0


	//   ....[1]....
        /*004c*/ 	.word	0x00002600


	//   ....[2]....
        /*0050*/ 	.word	0x00002640


	//   ....[3]....
        /*0054*/ 	.word	0x00002c80


	//   ....[4]....
        /*0058*/ 	.word	0x00002d00


	//   ....[5]....
        /*005c*/ 	.word	0x00002df0


	//----- nvinfo : EIATTR_VRC_CTA_INIT_COUNT
	.align		4
.L_690:
        /*0060*/ 	.byte	0x02, 0x4a
	.zero		1
	.zero		1


	//----- nvinfo : EIATTR_EXIT_INSTR_OFFSETS
	.align		4
        /*0064*/ 	.byte	0x04, 0x1c
        /*0066*/ 	.short	(.L_692 - .L_691)


	//   ....[0]....
.L_691:
        /*0068*/ 	.word	0x00005e80


	//   ....[1]....
        /*006c*/ 	.word	0x00006360


	//----- nvinfo : EIATTR_CRS_STACK_SIZE
	.align		4
.L_692:
        /*0070*/ 	.byte	0x04, 0x1e
        /*0072*/ 	.short	(.L_694 - .L_693)
.L_693:
        /*0074*/ 	.word	0x00000000


	//----- nvinfo : EIATTR_CBANK_PARAM_SIZE
	.align		4
.L_694:
        /*0078*/ 	.byte	0x03, 0x19
        /*007a*/ 	.short	0x01d0


	//----- nvinfo : EIATTR_PARAM_CBANK
	.align		4
        /*007c*/ 	.byte	0x04, 0x0a
        /*007e*/ 	.short	(.L_696 - .L_695)
	.align		4
.L_695:
        /*0080*/ 	.word	index@(.nv.constant0._ZN5flash32flash_fwd_splitkv_combine_kernelI23Flash_fwd_kernel_traitsILi32ELi64ELi256ELi4ELb0ELb0EN7cutlass6half_tE19Flash_kernel_traitsILi32ELi64ELi256ELi4ES3_EELi16ELi7ELb1EEEvNS_16Flash_fwd_paramsE)
        /*0084*/ 	.short	0x0380
        /*0086*/ 	.short	0x01d0


	//----- nvinfo : EIATTR_SW_WAR
	.align		4
.L_696:
        /*0088*/ 	.byte	0x04, 0x36
        /*008a*/ 	.short	(.L_698 - .L_697)
.L_697:
        /*008c*/ 	.word	0x00000008
.L_698:


//--------------------- .nv.info._ZN5flash32flash_fwd_splitkv_combine_kernelI23Flash_fwd_kernel_traitsILi32ELi64ELi256ELi4ELb0ELb0EN7cutlass6half_tE19Flash_kernel_traitsILi32ELi64ELi256ELi4ES3_EELi16ELi6ELb1EEEvNS_16Flash_fwd_paramsE --------------------------
	.section	.nv.info._ZN5flash32flash_fwd_splitkv_combine_kernelI23Flash_fwd_kernel_traitsILi32ELi64ELi256ELi4ELb0ELb0EN7cutlass6half_tE19Flash_kernel_traitsILi32ELi64ELi256ELi4ES3_EELi16ELi6ELb1EEEvNS_16Flash_fwd_paramsE,"",@"SHT_CUDA_INFO"
	.sectionflags	@""
	.align	4


	//----- nvinfo : EIATTR_CUDA_API_VERSION
	.align		4
        /*0000*/ 	.byte	0x04, 0x37
        /*0002*/ 	.short	(.L_700 - .L_699)
.L_699:
        /*0004*/ 	.word	0x00000082


	//----- nvinfo : EIATTR_KPARAM_INFO
	.align		4
.L_700:
        /*0008*/ 	.byte	0x04, 0x17
        /*000a*/ 	.short	(.L_702 - .L_701)
.L_701:
        /*000c*/ 	.word	0x00000000
        /*0010*/ 	.short	0x0000
        /*0012*/ 	.short	0x0000
        /*0014*/ 	.byte	0x00, 0xf0, 0x41, 0x07


	//----- nvinfo : EIATTR_SPARSE_MMA_MASK
	.align		4
.L_702:
        /*0018*/ 	.byte	0x03, 0x50
        /*001a*/ 	.short	0x0000


	//----- nvinfo : EIATTR_MAXREG_COUNT
	.align		4
        /*001c*/ 	.byte	0x03, 0x1b
        /*001e*/ 	.short	0x00ff


	//----- nvinfo : EIATTR_NUM_BARRIERS
	.align		4
        /*0020*/ 	.byte	0x02, 0x4c
        /*0022*/ 	.byte	0x01
	.zero		1


	//----- nvinfo : EIATTR_MERCURY_ISA_VERSION
	.align		4
        /*0024*/ 	.byte	0x03, 0x5f
        /*0026*/ 	.short	0x0101


	//----- nvinfo : EIATTR_COOP_GROUP_MASK_REGIDS
	.align		4
        /*0028*/ 	.byte	0x04, 0x29
        /*002a*/ 	.short	(.L_704 - .L_703)


	//   ....[0]....
.L_703:
        /*002c*/ 	.word	0xffffffff


	//   ....[1]....
        /*0030*/ 	.word	0xffffffff


	//   ....[2]....
        /*0034*/ 	.word	0xffffffff


	//   ....[3]....
        /*0038*/ 	.word	0xffffffff


	//   ....[4]....
        /*003c*/ 	.word	0xffffffff


	//   ....[5]....
        /*0040*/ 	.word	0xffffffff


	//----- nvinfo : EIATTR_COOP_GROUP_INSTR_OFFSETS
	.align		4
.L_704:
        /*0044*/ 	.byte	0x04, 0x28
        /*0046*/ 	.short	(.L_706 - .L_705)


	//   ....[0]....
.L_705:
        /*0048*/ 	.word	0x00001eb0


	//   ....[1]....
        /*004c*/ 	.word	0x00001f70


	//   ....[2]....
        /*0050*/ 	.word	0x00001fb0


	//   ....[3]....
        /*0054*/ 	.word	0x000022e0


	//   ....[4]....
        /*0058*/ 	.word	0x00002350


	//   ....[5]....
        /*005c*/ 	.word	0x00002470


	//----- nvinfo : EIATTR_VRC_CTA_INIT_COUNT
	.align		4
.L_706:
        /*0060*/ 	.byte	0x02, 0x4a
	.zero		1
	.zero		1


	//----- nvinfo : EIATTR_EXIT_INSTR_OFFSETS
	.align		4
        /*0064*/ 	.byte	0x04, 0x1c
        /*0066*/ 	.short	(.L_708 - .L_707)


	//   ....[0]....
.L_707:
        /*0068*/ 	.word	0x00005170


	//   ....[1]....
        /*006c*/ 	.word	0x00005650


	//----- nvinfo : EIATTR_CRS_STACK_SIZE
	.align		4
.L_708:
        /*0070*/ 	.byte	0x04, 0x1e
        /*0072*/ 	.short	(.L_710 - .L_709)
.L_709:
        /*0074*/ 	.word	0x00000000


	//----- nvinfo : EIATTR_CBANK_PARAM_SIZE
	.align		4
.L_710:
        /*0078*/ 	.byte	0x03, 0x19
        /*007a*/ 	.short	0x01d0


	//----- nvinfo : EIATTR_PARAM_CBANK
	.align		4
        /*007c*/ 	.byte	0x04, 0x0a
        /*007e*/ 	.short	(.L_712 - .L_711)
	.align		4
.L_711:
        /*0080*/ 	.word	index@(.nv.constant0._ZN5flash32flash_fwd_splitkv_combine_kernelI23Flash_fwd_kernel_traitsILi32ELi64ELi256ELi4ELb0ELb0EN7cutlass6half_tE19Flash_kernel_traitsILi32ELi64ELi256ELi4ES3_EELi16ELi6ELb1EEEvNS_16Flash_fwd_paramsE)
        /*0084*/ 	.short	0x0380
        /*0086*/ 	.short	0x01d0


	//----- nvinfo : EIATTR_SW_WAR
	.align		4
.L_712:
        /*0088*/ 	.byte	0x04, 0x36
        /*008a*/ 	.short	(.L_714 - .L_713)
.L_713:
        /*008c*/ 	.word	0x00000008
.L_714:


//--------------------- .nv.info._ZN5flash32flash_fwd_splitkv_combine_kernelI23Flash_fwd_kernel_traitsILi32ELi64ELi256ELi4ELb0ELb0EN7cutlass6half_tE19Flash_kernel_traitsILi32ELi64ELi256ELi4ES3_EELi16ELi5ELb1EEEvNS_16Flash_fwd_paramsE --------------------------
	.section	.nv.info._ZN5flash32flash_fwd_splitkv_combine_kernelI23Flash_fwd_kernel_traitsILi32ELi64ELi256ELi4ELb0ELb0EN7cutlass6half_tE19Flash_kernel_traitsILi32ELi64ELi256ELi4ES3_EELi16ELi5ELb1EEEvNS_16Flash_fwd_paramsE,"",@"SHT_CUDA_INFO"
	.sectionflags	@""
	.align	4


	//----- nvinfo : EIATTR_CUDA_API_VERSION
	.align		4
        /*0000*/ 	.byte	0x04, 0x37
        /*0002*/ 	.short	(.L_716 - .L_715)
.L_715:
        /*0004*/ 	.word	0x00000082


	//----- nvinfo : EIATTR_KPARAM_INFO
	.align		4
.L_716:
        /*0008*/ 	.byte	0x04, 0x17
        /*000a*/ 	.short	(.L_718 - .L_717)
.L_717:
        /*000c*/ 	.word	0x00000000
        /*0010*/ 	.short	0x0000
        /*0012*/ 	.short	0x0000
        /*0014*/ 	.byte	0x00, 0xf0, 0x41, 0x07


	//----- nvinfo : EIATTR_SPARSE_MMA_MASK
	.align		4
.L_718:
        /*0018*/ 	.byte	0x03, 0x50
        /*001a*/ 	.short	0x0000


	//----- nvinfo : EIATTR_MAXREG_COUNT
	.align		4
        /*001c*/ 	.byte	0x03, 0x1b
        /*001e*/ 	.short	0x00ff


	//----- nvinfo : EIATTR_NUM_BARRIERS
	.align		4
        /*0020*/ 	.byte	0x02, 0x4c
        /*0022*/ 	.byte	0x01
	.zero		1


	//----- nvinfo : EIATTR_MERCURY_ISA_VERSION
	.align		4
        /*0024*/ 	.byte	0x03, 0x5f
        /*0026*/ 	.short	0x0101


	//----- nvinfo : EIATTR_COOP_GROUP_MASK_REGIDS
	.align		4
        /*0028*/ 	.byte	0x04, 0x29
        /*002a*/ 	.short	(.L_720 - .L_719)


	//   ....[0]....
.L_719:
        /*002c*/ 	.word	0xffffffff


	//   ....[1]....
        /*0030*/ 	.word	0xffffffff


	//   ....[2]....
        /*0034*/ 	.word	0xffffffff


	//   ....[3]....
        /*0038*/ 	.word	0xffffffff


	//   ....[4]....
        /*003c*/ 	.word	0xffffffff


	//   ....[5]....
        /*0040*/ 	.word	0xffffffff


	//----- nvinfo : EIATTR_COOP_GROUP_INSTR_OFFSETS
	.align		4
.L_720:
        /*0044*/ 	.byte	0x04, 0x28
        /*0046*/ 	.short	(.L_722 - .L_721)


	//   ....[0]....
.L_721:
        /*0048*/ 	.word	0x00001cd0


	//   ....[1]....
        /*004c*/ 	.word	0x00001d50


	//   ....[2]....
        /*0050*/ 	.word	0x00001e00


	//   ....[3]....
        /*0054*/ 	.word	0x00001fa0


	//   ....[4]....
        /*0058*/ 	.word	0x00002050


	//   ....[5]....
        /*005c*/ 	.word	0x00002120


	//----- nvinfo : EIATTR_VRC_CTA_INIT_COUNT
	.align		4
.L_722:
        /*0060*/ 	.byte	0x02, 0x4a
	.zero		1
	.zero		1


	//----- nvinfo : EIATTR_EXIT_INSTR_OFFSETS
	.align		4
        /*0064*/ 	.byte	0x04, 0x1c
        /*0066*/ 	.short	(.L_724 - .L_723)


	//   ....[0]....
.L_723:
        /*0068*/ 	.word	0x00004b50


	//   ....[1]....
        /*006c*/ 	.word	0x00005030


	//----- nvinfo : EIATTR_CRS_STACK_SIZE
	.align		4
.L_724:
        /*0070*/ 	.byte	0x04, 0x1e
        /*0072*/ 	.short	(.L_726 - .L_725)
.L_725:
        /*0074*/ 	.word	0x00000000


	//----- nvinfo : EIATTR_CBANK_PARAM_SIZE
	.align		4
.L_726:
        /*0078*/ 	.byte	0x03, 0x19
        /*007a*/ 	.short	0x01d0


	//----- nvinfo : EIATTR_PARAM_CBANK
	.align		4
        /*007c*/ 	.byte	0x04, 0x0a
        /*007e*/ 	.short	(.L_728 - .L_727)
	.align		4
.L_727:
        /*0080*/ 	.word	index@(.nv.constant0._ZN5flash32flash_fwd_splitkv_combine_kernelI23Flash_fwd_kernel_traitsILi32ELi64ELi256ELi4ELb0ELb0EN7cutlass6half_tE19Flash_kernel_traitsILi32ELi64ELi256ELi4ES3_EELi16ELi5ELb1EEEvNS_16Flash_fwd_paramsE)
        /*0084*/ 	.short	0x0380
        /*0086*/ 	.short	0x01d0


	//----- nvinfo : EIATTR_SW_WAR
	.align		4
.L_728:
        /*0088*/ 	.byte	0x04, 0x36
        /*008a*/ 	.short	(.L_730 - .L_729)
.L_729:
        /*008c*/ 	.word	0x00000008
.L_730:


//--------------------- .nv.info._ZN5flash32flash_fwd_splitkv_combine_kernelI23Flash_fwd_kernel_traitsILi32ELi64ELi256ELi4ELb0ELb0EN7cutlass6half_tE19Flash_kernel_traitsILi32ELi64ELi256ELi4ES3_EELi16ELi4ELb1EEEvNS_16Flash_fwd_paramsE --------------------------
	.section	.nv.info._ZN5flash32flash_fwd_splitkv_combine_kernelI23Flash_fwd_kernel_traitsILi32ELi64ELi256ELi4ELb0ELb0EN7cutlass6half_tE19Flash_kernel_traitsILi32ELi64ELi256ELi4ES3_EELi16ELi4ELb1EEEvNS_16Flash_fwd_paramsE,"",@"SHT_CUDA_INFO"
	.sectionflags	@""
	.align	4


	//----- nvinfo : EIATTR_CUDA_API_VERSION
	.align		4
        /*0000*/ 	.byte	0x04, 0x37
        /*0002*/ 	.short	(.L_732 - .L_731)
.L_731:
        /*0004*/ 	.word	0x00000082


	//----- nvinfo : EIATTR_KPARAM_INFO
	.align		4
.L_732:
        /*0008*/ 	.byte	0x04, 0x17
        /*000a*/ 	.short	(.L_734 - .L_733)
.L_733:
        /*000c*/ 	.word	0x00000000
        /*0010*/ 	.short	0x0000
        /*0012*/ 	.short	0x0000
        /*0014*/ 	.byte	0x00, 0xf0, 0x41, 0x07


	//----- nvinfo : EIATTR_SPARSE_MMA_MASK
	.align		4
.L_734:
        /*0018*/ 	.byte	0x03, 0x50
        /*001a*/ 	.short	0x0000


	//----- nvinfo : EIATTR_MAXREG_COUNT
	.align		4
        /*001c*/ 	.byte	0x03, 0x1b
        /*001e*/ 	.short	0x00ff


	//----- nvinfo : EIATTR_NUM_BARRIERS
	.align		4
        /*0020*/ 	.byte	0x02, 0x4c
        /*0022*/ 	.byte	0x01
	.zero		1


	//----- nvinfo : EIATTR_MERCURY_ISA_VERSION
	.align		4
        /*0024*/ 	.byte	0x03, 0x5f
        /*0026*/ 	.short	0x0101


	//----- nvinfo : EIATTR_COOP_GROUP_MASK_REGIDS
	.align		4
        /*0028*/ 	.byte	0x04, 0x29
        /*002a*/ 	.short	(.L_736 - .L_735)


	//   ....[0]....
.L_735:
        /*002c*/ 	.word	0xffffffff


	//   ....[1]....
        /*0030*/ 	.word	0xffffffff


	//   ....[2]....
        /*0034*/ 	.word	0xffffffff


	//   ....[3]....
        /*0038*/ 	.word	0xffffffff


	//   ....[4]....
        /*003c*/ 	.word	0xffffffff


	//   ....[5]....
        /*0040*/ 	.word	0xffffffff


	//----- nvinfo : EIATTR_COOP_GROUP_INSTR_OFFSETS
	.align		4
.L_736:
        /*0044*/ 	.byte	0x04, 0x28
        /*0046*/ 	.short	(.L_738 - .L_737)


	//   ....[0]....
.L_737:
        /*0048*/ 	.word	0x00001a20


	//   ....[1]....
        /*004c*/ 	.word	0x00001a90


	//   ....[2]....
        /*0050*/ 	.word	0x00001ae0


	//   ....[3]....
        /*0054*/ 	.word	0x00001c70


	//   ....[4]....
        /*0058*/ 	.word	0x00001ce0


	//   ....[5]....
        /*005c*/ 	.word	0x00001e10


	//----- nvinfo : EIATTR_VRC_CTA_INIT_COUNT
	.align		4
.L_738:
        /*0060*/ 	.byte	0x02, 0x4a
	.zero		1
	.zero		1


	//----- nvinfo : EIATTR_EXIT_INSTR_OFFSETS
	.align		4
        /*0064*/ 	.byte	0x04, 0x1c
        /*0066*/ 	.short	(.L_740 - .L_739)


	//   ....[0]....
.L_739:
        /*0068*/ 	.word	0x000047b0


	//   ....[1]....
        /*006c*/ 	.word	0x00004c90


	//----- nvinfo : EIATTR_CRS_STACK_SIZE
	.align		4
.L_740:
        /*0070*/ 	.byte	0x04, 0x1e
        /*0072*/ 	.short	(.L_742 - .L_741)
.L_741:
        /*0074*/ 	.word	0x00000000


	//----- nvinfo : EIATTR_CBANK_PARAM_SIZE
	.align		4
.L_742:
        /*0078*/ 	.byte	0x03, 0x19
        /*007a*/ 	.short	0x01d0


	//----- nvinfo : EIATTR_PARAM_CBANK
	.align		4
        /*007c*/ 	.byte	0x04, 0x0a
        /*007e*/ 	.short	(.L_744 - .L_743)
	.align		4
.L_743:
        /*0080*/ 	.word	index@(.nv.constant0._ZN5flash32flash_fwd_splitkv_combine_kernelI23Flash_fwd_kernel_traitsILi32ELi64ELi256ELi4ELb0ELb0EN7cutlass6half_tE19Flash_kernel_traitsILi32ELi64ELi256ELi4ES3_EELi16ELi4ELb1EEEvNS_16Flash_fwd_paramsE)
        /*0084*/ 	.short	0x0380
        /*0086*/ 	.short	0x01d0


	//----- nvinfo : EIATTR_SW_WAR
	.align		4
.L_744:
        /*0088*/ 	.byte	0x04, 0x36
        /*008a*/ 	.short	(.L_746 - .L_745)
.L_745:
        /*008c*/ 	.word	0x00000008
.L_746:


//--------------------- .nv.info._ZN5flash32flash_fwd_splitkv_combine_kernelI23Flash_fwd_kernel_traitsILi32ELi64ELi256ELi4ELb0ELb0EN7cutlass6half_tE19Flash_kernel_traitsILi32ELi64ELi256ELi4ES3_EELi16ELi3ELb1EEEvNS_16Flash_fwd_paramsE --------------------------
	.section	.nv.info._ZN5flash32flash_fwd_splitkv_combine_kernelI23Flash_fwd_kernel_traitsILi32ELi64ELi256ELi4ELb0ELb0EN7cutlass6half_tE19Flash_kernel_traitsILi32ELi64ELi256ELi4ES3_EELi16ELi3ELb1EEEvNS_16Flash_fwd_paramsE,"",@"SHT_CUDA_INFO"
	.sectionflags	@""
	.align	4


	//----- nvinfo : EIATTR_CUDA_API_VERSION
	.align		4
        /*0000*/ 	.byte	0x04, 0x37
        /*0002*/ 	.short	(.L_748 - .L_747)
.L_747:
        /*0004*/ 	.word	0x00000082


	//----- nvinfo : EIATTR_KPARAM_INFO
	.align		4
.L_748:
        /*0008*/ 	.byte	0x04, 0x17
        /*000a*/ 	.short	(.L_750 - .L_749)
.L_749:
        /*000c*/ 	.word	0x00000000
        /*0010*/ 	.short	0x0000
        /*0012*/ 	.short	0x0000
        /*0014*/ 	.byte	0x00, 0xf0, 0x41, 0x07


	//----- nvinfo : EIATTR_SPARSE_MMA_MASK
	.align		4
.L_750:
        /*0018*/ 	.byte	0x03, 0x50
        /*001a*/ 	.short	0x0000


	//----- nvinfo : EIATTR_MAXREG_COUNT
	.align		4
        /*001c*/ 	.byte	0x03, 0x1b
        /*001e*/ 	.short	0x00ff


	//----- nvinfo : EIATTR_NUM_BARRIERS
	.align		4
        /*0020*/ 	.byte	0x02, 0x4c
        /*0022*/ 	.byte	0x01
	.zero		1


	//----- nvinfo : EIATTR_MERCURY_ISA_VERSION
	.align		4
        /*0024*/ 	.byte	0x03, 0x5f
        /*0026*/ 	.short	0x0101


	//----- nvinfo : EIATTR_COOP_GROUP_MASK_REGIDS
	.align		4
        /*0028*/ 	.byte	0x04, 0x29
        /*002a*/ 	.short	(.L_752 - .L_751)


	//   ....[0]....
.L_751:
        /*002c*/ 	.word	0xffffffff


	//   ....[1]....
        /*0030*/ 	.word	0xffffffff


	//   ....[2]....
        /*0034*/ 	.word	0xffffffff


	//   ....[3]....
        /*0038*/ 	.word	0xffffffff


	//   ....[4]....
        /*003c*/ 	.word	0xffffffff


	//   ....[5]....
        /*0040*/ 	.word	0xffffffff


	//----- nvinfo : EIATTR_COOP_GROUP_INSTR_OFFSETS
	.align		4
.L_752:
        /*0044*/ 	.byte	0x04, 0x28
        /*0046*/ 	.short	(.L_754 - .L_753)


	//   ....[0]....
.L_753:
        /*0048*/ 	.word	0x00001ac0


	//   ....[1]....
        /*004c*/ 	.word	0x00001b20


	//   ....[2]....
        /*0050*/ 	.word	0x00001ba0


	//   ....[3]....
        /*0054*/ 	.word	0x00001c40


	//   ....[4]....
        /*0058*/ 	.word	0x00001c70


	//   ....[5]....
        /*005c*/ 	.word	0x00001d30


	//----- nvinfo : EIATTR_VRC_CTA_INIT_COUNT
	.align		4
.L_754:
        /*0060*/ 	.byte	0x02, 0x4a
	.zero		1
	.zero		1


	//----- nvinfo : EIATTR_EXIT_INSTR_OFFSETS
	.align		4
        /*0064*/ 	.byte	0x04, 0x1c
        /*0066*/ 	.short	(.L_756 - .L_755)


	//   ....[0]....
.L_755:
        /*0068*/ 	.word	0x00004650


	//   ....[1]....
        /*006c*/ 	.word	0x00004b30


	//----- nvinfo : EIATTR_CRS_STACK_SIZE
	.align		4
.L_756:
        /*0070*/ 	.byte	0x04, 0x1e
        /*0072*/ 	.short	(.L_758 - .L_757)
.L_757:
        /*0074*/ 	.word	0x00000000


	//----- nvinfo : EIATTR_CBANK_PARAM_SIZE
	.align		4
.L_758:
        /*0078*/ 	.byte	0x03, 0x19
        /*007a*/ 	.short	0x01d0


	//----- nvinfo : EIATTR_PARAM_CBANK
	.align		4
        /*007c*/ 	.byte	0x04, 0x0a
        /*007e*/ 	.short	(.L_760 - .L_759)
	.align		4
.L_759:
        /*0080*/ 	.word	index@(.nv.constant0._ZN5flash32flash_fwd_splitkv_combine_kernelI23Flash_fwd_kernel_traitsILi32ELi64ELi256ELi4ELb0ELb0EN7cutlass6half_tE19Flash_kernel_traitsILi32ELi64ELi256ELi4ES3_EELi16ELi3ELb1EEEvNS_16Flash_fwd_paramsE)
        /*0084*/ 	.short	0x0380
        /*0086*/ 	.short	0x01d0


	//----- nvinfo : EIATTR_SW_WAR
	.align		4
.L_760:
        /*0088*/ 	.byte	0x04, 0x36
        /*008a*/ 	.short	(.L_762 - .L_761)
.L_761:
        /*008c*/ 	.word	0x00000008
.L_762:


//--------------------- .nv.info._ZN5flash32flash_fwd_splitkv_combine_kernelI23Flash_fwd_kernel_traitsILi32ELi64ELi256ELi4ELb0ELb0EN7cutlass6half_tE19Flash_kernel_traitsILi32ELi64ELi256ELi4ES3_EELi16ELi2ELb1EEEvNS_16Flash_fwd_paramsE --------------------------
	.section	.nv.info._ZN5flash32flash_fwd_splitkv_combine_kernelI23Flash_fwd_kernel_traitsILi32ELi64ELi256ELi4ELb0ELb0EN7cutlass6half_tE19Flash_kernel_traitsILi32ELi64ELi256ELi4ES3_EELi16ELi2ELb1EEEvNS_16Flash_fwd_paramsE,"",@"SHT_CUDA_INFO"
	.sectionflags	@""
	.align	4


	//----- nvinfo : EIATTR_CUDA_API_VERSION
	.align		4
        /*0000*/ 	.byte	0x04, 0x37
        /*0002*/ 	.short	(.L_764 - .L_763)
.L_763:
        /*0004*/ 	.word	0x00000082


	//----- nvinfo : EIATTR_KPARAM_INFO
	.align		4
.L_764:
        /*0008*/ 	.byte	0x04, 0x17
        /*000a*/ 	.short	(.L_766 - .L_765)
.L_765:
        /*000c*/ 	.word	0x00000000
        /*0010*/ 	.short	0x0000
        /*0012*/ 	.short	0x0000
        /*0014*/ 	.byte	0x00, 0xf0, 0x41, 0x07


	//----- nvinfo : EIATTR_SPARSE_MMA_MASK
	.align		4
.L_766:
        /*0018*/ 	.byte	0x03, 0x50
        /*001a*/ 	.short	0x0000


	//----- nvinfo : EIATTR_MAXREG_COUNT
	.align		4
        /*001c*/ 	.byte	0x03, 0x1b
        /*001e*/ 	.short	0x00ff


	//----- nvinfo : EIATTR_NUM_BARRIERS
	.align		4
        /*0020*/ 	.byte	0x02, 0x4c
        /*0022*/ 	.byte	0x01
	.zero		1


	//----- nvinfo : EIATTR_MERCURY_ISA_VERSION
	.align		4
        /*0024*/ 	.byte	0x03, 0x5f
        /*0026*/ 	.short	0x0101


	//----- nvinfo : EIATTR_COOP_GROUP_MASK_REGIDS
	.align		4
        /*0028*/ 	.byte	0x04, 0x29
        /*002a*/ 	.short	(.L_768 - .L_767)


	//   ....[0]....
.L_767:
        /*002c*/ 	.word	0xffffffff


	//   ....[1]....
        /*0030*/ 	.word	0xffffffff


	//   ....[2]....
        /*0034*/ 	.word	0xffffffff


	//   ....[3]....
        /*0038*/ 	.word	0xffffffff


	//----- nvinfo : EIATTR_COOP_GROUP_INSTR_OFFSETS
	.align		4
.L_768:
        /*003c*/ 	.byte	0x04, 0x28
        /*003e*/ 	.short	(.L_770 - .L_769)


	//   ....[0]....
.L_769:
        /*0040*/ 	.word	0x00001ac0


	//   ....[1]....
        /*0044*/ 	.word	0x00001b20


	//   ....[2]....
        /*0048*/ 	.word	0x00001be0


	//   ....[3]....
        /*004c*/ 	.word	0x00001ca0


	//----- nvinfo : EIATTR_VRC_CTA_INIT_COUNT
	.align		4
.L_770:
        /*0050*/ 	.byte	0x02, 0x4a
	.zero		1
	.zero		1


	//----- nvinfo : EIATTR_EXIT_INSTR_OFFSETS
	.align		4
        /*0054*/ 	.byte	0x04, 0x1c
        /*0056*/ 	.short	(.L_772 - .L_771)


	//   ....[0]....
.L_771:
        /*0058*/ 	.word	0x00004640


	//   ....[1]....
        /*005c*/ 	.word	0x00004b20


	//----- nvinfo : EIATTR_CRS_STACK_SIZE
	.align		4
.L_772:
        /*0060*/ 	.byte	0x04, 0x1e
        /*0062*/ 	.short	(.L_774 - .L_773)
.L_773:
        /*0064*/ 	.word	0x00000000


	//----- nvinfo : EIATTR_CBANK_PARAM_SIZE
	.align		4
.L_774:
        /*0068*/ 	.byte	0x03, 0x19
        /*006a*/ 	.short	0x01d0


	//----- nvinfo : EIATTR_PARAM_CBANK
	.align		4
        /*006c*/ 	.byte	0x04, 0x0a
        /*006e*/ 	.short	(.L_776 - .L_775)
	.align		4
.L_775:
        /*0070*/ 	.word	index@(.nv.constant0._ZN5flash32flash_fwd_splitkv_combine_kernelI23Flash_fwd_kernel_traitsILi32ELi64ELi256ELi4ELb0ELb0EN7cutlass6half_tE19Flash_kernel_traitsILi32ELi64ELi256ELi4ES3_EELi16ELi2ELb1EEEvNS_16Flash_fwd_paramsE)
        /*0074*/ 	.short	0x0380
        /*0076*/ 	.short	0x01d0


	//----- nvinfo : EIATTR_SW_WAR
	.align		4
.L_776:
        /*0078*/ 	.byte	0x04, 0x36
        /*007a*/ 	.short	(.L_778 - .L_777)
.L_777:
        /*007c*/ 	.word	0x00000008
.L_778:


//--------------------- .nv.info._ZN5flash32flash_fwd_splitkv_combine_kernelI23Flash_fwd_kernel_traitsILi32ELi64ELi256ELi4ELb0ELb0EN7cutlass6half_tE19Flash_kernel_traitsILi32ELi64ELi256ELi4ES3_EELi16ELi1ELb1EEEvNS_16Flash_fwd_paramsE --------------------------
	.section	.nv.info._ZN5flash32flash_fwd_splitkv_combine_kernelI23Flash_fwd_kernel_traitsILi32ELi64ELi256ELi4ELb0ELb0EN7cutlass6half_tE19Flash_kernel_traitsILi32ELi64ELi256ELi4ES3_EELi16ELi1ELb1EEEvNS_16Flash_fwd_paramsE,"",@"SHT_CUDA_INFO"
	.sectionflags	@""
	.align	4


	//----- nvinfo : EIATTR_CUDA_API_VERSION
	.align		4
        /*0000*/ 	.byte	0x04, 0x37
        /*0002*/ 	.short	(.L_780 - .L_779)
.L_779:
        /*0004*/ 	.word	0x00000082


	//----- nvinfo : EIATTR_KPARAM_INFO
	.align		4
.L_780:
        /*0008*/ 	.byte	0x04, 0x17
        /*000a*/ 	.short	(.L_782 - .L_781)
.L_781:
        /*000c*/ 	.word	0x00000000
        /*0010*/ 	.short	0x0000
        /*0012*/ 	.short	0x0000
        /*0014*/ 	.byte	0x00, 0xf0, 0x41, 0x07


	//----- nvinfo : EIATTR_SPARSE_MMA_MASK
	.align		4
.L_782:
        /*0018*/ 	.byte	0x03, 0x50
        /*001a*/ 	.short	0x0000


	//----- nvinfo : EIATTR_MAXREG_COUNT
	.align		4
        /*001c*/ 	.byte	0x03, 0x1b
        /*001e*/ 	.short	0x00ff


	//----- nvinfo : EIATTR_NUM_BARRIERS
	.align		4
        /*0020*/ 	.byte	0x02, 0x4c
        /*0022*/ 	.byte	0x01
	.zero		1


	//----- nvinfo : EIATTR_MERCURY_ISA_VERSION
	.align		4
        /*0024*/ 	.byte	0x03, 0x5f
        /*0026*/ 	.short	0x0101


	//----- nvinfo : EIATTR_COOP_GROUP_MASK_REGIDS
	.align		4
        /*0028*/ 	.byte	0x04, 0x29
        /*002a*/ 	.short	(.L_784 - .L_783)


	//   ....[0]....
.L_783:
        /*002c*/ 	.word	0xffffffff


	//   ....[1]....
        /*0030*/ 	.word	0xffffffff


	//----- nvinfo : EIATTR_COOP_GROUP_INSTR_OFFSETS
	.align		4
.L_784:
        /*0034*/ 	.byte	0x04, 0x28
        /*0036*/ 	.short	(.L_786 - .L_785)


	//   ....[0]....
.L_785:
        /*0038*/ 	.word	0x00001b50


	//   ....[1]....
        /*003c*/ 	.word	0x00001d60


	//----- nvinfo : EIATTR_VRC_CTA_INIT_COUNT
	.align		4
.L_786:
        /*0040*/ 	.byte	0x02, 0x4a
	.zero		1
	.zero		1


	//----- nvinfo : EIATTR_EXIT_INSTR_OFFSETS
	.align		4
        /*0044*/ 	.byte	0x04, 0x1c
        /*0046*/ 	.short	(.L_788 - .L_787)


	//   ....[0]....
.L_787:
        /*0048*/ 	.word	0x000045f0


	//   ....[1]....
        /*004c*/ 	.word	0x00004ad0


	//----- nvinfo : EIATTR_CRS_STACK_SIZE
	.align		4
.L_788:
        /*0050*/ 	.byte	0x04, 0x1e
        /*0052*/ 	.short	(.L_790 - .L_789)
.L_789:
        /*0054*/ 	.word	0x00000000


	//----- nvinfo : EIATTR_CBANK_PARAM_SIZE
	.align		4
.L_790:
        /*0058*/ 	.byte	0x03, 0x19
        /*005a*/ 	.short	0x01d0


	//----- nvinfo : EIATTR_PARAM_CBANK
	.align		4
        /*005c*/ 	.byte	0x04, 0x0a
        /*005e*/ 	.short	(.L_792 - .L_791)
	.align		4
.L_791:
        /*0060*/ 	.word	index@(.nv.constant0._ZN5flash32flash_fwd_splitkv_combine_kernelI23Flash_fwd_kernel_traitsILi32ELi64ELi256ELi4ELb0ELb0EN7cutlass6half_tE19Flash_kernel_traitsILi32ELi64ELi256ELi4ES3_EELi16ELi1ELb1EEEvNS_16Flash_fwd_paramsE)
        /*0064*/ 	.short	0x0380
        /*0066*/ 	.short	0x01d0


	//----- nvinfo : EIATTR_SW_WAR
	.align		4
.L_792:
        /*0068*/ 	.byte	0x04, 0x36
        /*006a*/ 	.short	(.L_794 - .L_793)
.L_793:
        /*006c*/ 	.word	0x00000008
.L_794:


//--------------------- .nv.info._ZN5flash24flash_fwd_splitkv_kernelI23Flash_fwd_kernel_traitsILi32ELi64ELi256ELi4ELb0ELb0EN7cutlass6half_tE19Flash_kernel_traitsILi32ELi64ELi256ELi4ES3_EELb1ELb0ELb0ELb0ELb0ELb0ELb0ELb0EEEvNS_16Flash_fwd_paramsE --------------------------
	.section	.nv.info._ZN5flash24flash_fwd_splitkv_kernelI23Flash_fwd_kernel_traitsILi32ELi64ELi256ELi4ELb0ELb0EN7cutlass6half_tE19Flash_kernel_traitsILi32ELi64ELi256ELi4ES3_EELb1ELb0ELb0ELb0ELb0ELb0ELb0ELb0EEEvNS_16Flash_fwd_paramsE,"",@"SHT_CUDA_INFO"
	.sectionflags	@""
	.align	4


	//----- nvinfo : EIATTR_CUDA_API_VERSION
	.align		4
        /*0000*/ 	.byte	0x04, 0x37
        /*0002*/ 	.short	(.L_796 - .L_795)
.L_795:
        /*0004*/ 	.word	0x00000082


	//----- nvinfo : EIATTR_KPARAM_INFO
	.align		4
.L_796:
        /*0008*/ 	.byte	0x04, 0x17
        /*000a*/ 	.short	(.L_798 - .L_797)
.L_797:
        /*000c*/ 	.word	0x00000000
        /*0010*/ 	.short	0x0000
        /*0012*/ 	.short	0x0000
        /*0014*/ 	.byte	0x00, 0xf0, 0x41, 0x07


	//----- nvinfo : EIATTR_SPARSE_MMA_MASK
	.align		4
.L_798:
        /*0018*/ 	.byte	0x03, 0x50
        /*001a*/ 	.short	0x0000


	//----- nvinfo : EIATTR_MAXREG_COUNT
	.align		4
        /*001c*/ 	.byte	0x03, 0x1b
        /*001e*/ 	.short	0x00ff


	//----- nvinfo : EIATTR_NUM_BARRIERS
	.align		4
        /*0020*/ 	.byte	0x02, 0x4c
        /*0022*/ 	.byte	0x01
	.zero		1


	//----- nvinfo : EIATTR_MERCURY_ISA_VERSION
	.align		4
        /*0024*/ 	.byte	0x03, 0x5f
        /*0026*/ 	.short	0x0101


	//----- nvinfo : EIATTR_COOP_GROUP_MASK_REGIDS
	.align		4
        /*0028*/ 	.byte	0x04, 0x29
        /*002a*/ 	.short	(.L_800 - .L_799)


	//   ....[0]....
.L_799:
        /*002c*/ 	.word	0xffffffff


	//   ....[1]....
        /*0030*/ 	.word	0xffffffff


	//   ....[2]....
        /*0034*/ 	.word	0xffffffff


	//   ....[3]....
        /*0038*/ 	.word	0xffffffff


	//   ....[4]....
        /*003c*/ 	.word	0xffffffff


	//   ....[5]....
        /*0040*/ 	.word	0xffffffff


	//   ....[6]....
        /*0044*/ 	.word	0xffffffff


	//   ....[7]....
        /*0048*/ 	.word	0xffffffff


	//   ....[8]....
        /*004c*/ 	.word	0xffffffff


	//   ....[9]....
        /*0050*/ 	.word	0xffffffff


	//   ....[10]....
        /*0054*/ 	.word	0xffffffff


	//   ....[11]....
        /*0058*/ 	.word	0xffffffff


	//   ....[12]....
        /*005c*/ 	.word	0xffffffff


	//   ....[13]....
        /*0060*/ 	.word	0xffffffff


	//   ....[14]....
        /*0064*/ 	.word	0xffffffff


	//   ....[15]....
        /*0068*/ 	.word	0xffffffff


	//----- nvinfo : EIATTR_COOP_GROUP_INSTR_OFFSETS
	.align		4
.L_800:
        /*006c*/ 	.byte	0x04, 0x28
        /*006e*/ 	.short	(.L_802 - .L_801)


	//   ....[0]....
.L_801:
        /*0070*/ 	.word	0x00005420


	//   ....[1]....
        /*0074*/ 	.word	0x000054b0


	//   ....[2]....
        /*0078*/ 	.word	0x000054d0


	//   ....[3]....
        /*007c*/ 	.word	0x00005500


	//   ....[4]....
        /*0080*/ 	.word	0x0000a6c0


	//   ....[5]....
        /*0084*/ 	.word	0x0000a6e0


	//   ....[6]....
        /*0088*/ 	.word	0x0000a710


	//   ....[7]....
        /*008c*/ 	.word	0x0000a720


	//   ....[8]....
        /*0090*/ 	.word	0x0000e880


	//   ....[9]....
        /*0094*/ 	.word	0x0000e8a0


	//   ....[10]....
        /*0098*/ 	.word	0x0000e8d0


	//   ....[11]....
        /*009c*/ 	.word	0x0000e8e0


	//   ....[12]....
        /*00a0*/ 	.word	0x00010d30


	//   ....[13]....
        /*00a4*/ 	.word	0x00010d70


	//   ....[14]....
        /*00a8*/ 	.word	0x00010ec0


	//   ....[15]....
        /*00ac*/ 	.word	0x00010ee0


	//----- nvinfo : EIATTR_VRC_CTA_INIT_COUNT
	.align		4
.L_802:
        /*00b0*/ 	.byte	0x02, 0x4a
	.zero		1
	.zero		1


	//----- nvinfo : EIATTR_EXIT_INSTR_OFFSETS
	.align		4
        /*00b4*/ 	.byte	0x04, 0x1c
        /*00b6*/ 	.short	(.L_804 - .L_803)


	//   ....[0]....
.L_803:
        /*00b8*/ 	.word	0x00000340


	//   ....[1]....
        /*00bc*/ 	.word	0x000008c0


	//   ....[2]....
        /*00c0*/ 	.word	0x000008f0


	//   ....[3]....
        /*00c4*/ 	.word	0x000115e0


	//   ....[4]....
        /*00c8*/ 	.word	0x000116a0


	//----- nvinfo : EIATTR_CRS_STACK_SIZE
	.align		4
.L_804:
        /*00cc*/ 	.byte	0x04, 0x1e
        /*00ce*/ 	.short	(.L_806 - .L_805)
.L_805:
        /*00d0*/ 	.word	0x00000000


	//----- nvinfo : EIATTR_CBANK_PARAM_SIZE
	.align		4
.L_806:
        /*00d4*/ 	.byte	0x03, 0x19
        /*00d6*/ 	.short	0x01d0


	//----- nvinfo : EIATTR_PARAM_CBANK
	.align		4
        /*00d8*/ 	.byte	0x04, 0x0a
        /*00da*/ 	.short	(.L_808 - .L_807)
	.align		4
.L_807:
        /*00dc*/ 	.word	index@(.nv.constant0._ZN5flash24flash_fwd_splitkv_kernelI23Flash_fwd_kernel_traitsILi32ELi64ELi256ELi4ELb0ELb0EN7cutlass6half_tE19Flash_kernel_traitsILi32ELi64ELi256ELi4ES3_EELb1ELb0ELb0ELb0ELb0ELb0ELb0ELb0EEEvNS_16Flash_fwd_paramsE)
        /*00e0*/ 	.short	0x0380
        /*00e2*/ 	.short	0x01d0


	//----- nvinfo : EIATTR_SW_WAR
	.align		4
.L_808:
        /*00e4*/ 	.byte	0x04, 0x36
        /*00e6*/ 	.short	(.L_810 - .L_809)
.L_809:
        /*00e8*/ 	.word	0x00000008
.L_810:


//--------------------- .nv.info._ZN5flash24flash_fwd_splitkv_kernelI23Flash_fwd_kernel_traitsILi32ELi64ELi256ELi4ELb0ELb0EN7cutlass6half_tE19Flash_kernel_traitsILi32ELi64ELi256ELi4ES3_EELb1ELb0ELb0ELb0ELb0ELb1ELb0ELb0EEEvNS_16Flash_fwd_paramsE --------------------------
	.section	.nv.info._ZN5flash24flash_fwd_splitkv_kernelI23Flash_fwd_kernel_traitsILi32ELi64ELi256ELi4ELb0ELb0EN7cutlass6half_tE19Flash_kernel_traitsILi32ELi64ELi256ELi4ES3_EELb1ELb0ELb0ELb0ELb0ELb1ELb0ELb0EEEvNS_16Flash_fwd_paramsE,"",@"SHT_CUDA_INFO"
	.sectionflags	@""
	.align	4


	//----- nvinfo : EIATTR_CUDA_API_VERSION
	.align		4
        /*0000*/ 	.byte	0x04, 0x37
        /*0002*/ 	.short	(.L_812 - .L_811)
.L_811:
        /*0004*/ 	.word	0x00000082


	//----- nvinfo : EIATTR_KPARAM_INFO
	.align		4
.L_812:
        /*0008*/ 	.byte	0x04, 0x17
        /*000a*/ 	.short	(.L_814 - .L_813)
.L_813:
        /*000c*/ 	.word	0x00000000
        /*0010*/ 	.short	0x0000
        /*0012*/ 	.short	0x0000
        /*0014*/ 	.byte	0x00, 0xf0, 0x41, 0x07


	//----- nvinfo : EIATTR_SPARSE_MMA_MASK
	.align		4
.L_814:
        /*0018*/ 	.byte	0x03, 0x50
        /*001a*/ 	.short	0x0000


	//----- nvinfo : EIATTR_MAXREG_COUNT
	.align		4
        /*001c*/ 	.byte	0x03, 0x1b
        /*001e*/ 	.short	0x00ff


	//----- nvinfo : EIATTR_NUM_BARRIERS
	.align		4
        /*0020*/ 	.byte	0x02, 0x4c
        /*0022*/ 	.byte	0x01
	.zero		1


	//----- nvinfo : EIATTR_ANNOTATIONS
	.align		4
        /*0024*/ 	.byte	0x04, 0x55
        /*0026*/ 	.short	(.L_816 - .L_815)


	//   ....[0]....
.L_815:
        /*0028*/ 	.word	0x00000001
        /*002c*/ 	.byte	0x90, 0xfa, 0x00, 0x00, 0x01, 0x00, 0x00, 0x00, 0xc0, 0xfa, 0x00, 0x00, 0x01, 0x00, 0x00, 0x00
        /*003c*/ 	.byte	0x00, 0xfd, 0x00, 0x00, 0x01, 0x00, 0x00, 0x00, 0x70, 0xfe, 0x00, 0x00, 0x01, 0x00, 0x00, 0x00
        /*004c*/ 	.byte	0x30, 0x00, 0x01, 0x00, 0x01, 0x00, 0x00, 0x00, 0x10, 0x15, 0x01, 0x00, 0x01, 0x00, 0x00, 0x00
        /*005c*/ 	.byte	0x40, 0x15, 0x01, 0x00, 0x01, 0x00, 0x00, 0x00, 0x60, 0x15, 0x01, 0x00, 0x01, 0x00, 0x00, 0x00
        /*006c*/ 	.byte	0x70, 0x15, 0x01, 0x00, 0x01, 0x00, 0x00, 0x00, 0x80, 0x15, 0x01, 0x00


	//----- nvinfo : EIATTR_MERCURY_ISA_VERSION
	.align		4
.L_816:
        /*0078*/ 	.byte	0x03, 0x5f
        /*007a*/ 	.short	0x0101


	//----- nvinfo : EIATTR_COOP_GROUP_MASK_REGIDS
	.align		4
        /*007c*/ 	.byte	0x04, 0x29
        /*007e*/ 	.short	(.L_818 - .L_817)


	//   ....[0]....
.L_817:
        /*0080*/ 	.word	0xffffffff


	//   ....[1]....
        /*0084*/ 	.word	0xffffffff


	//   ....[2]....
        /*0088*/ 	.word	0xffffffff


	//   ....[3]....
        /*008c*/ 	.word	0xffffffff


	//   ....[4]....
        /*0090*/ 	.word	0xffffffff


	//   ....[5]....
        /*0094*/ 	.word	0xffffffff


	//   ....[6]....
        /*0098*/ 	.word	0xffffffff


	//   ....[7]....
        /*009c*/ 	.word	0xffffffff


	//   ....[8]....
        /*00a0*/ 	.word	0xffffffff


	//   ....[9]....
        /*00a4*/ 	.word	0xffffffff


	//   ....[10]....
        /*00a8*/ 	.word	0xffffffff


	//   ....[11]....
        /*00ac*/ 	.word	0xffffffff


	//   ....[12]....
        /*00b0*/ 	.word	0xffffffff


	//   ....[13]....
        /*00b4*/ 	.word	0xffffffff


	//   ....[14]....
        /*00b8*/ 	.word	0xffffffff


	//   ....[15]....
        /*00bc*/ 	.word	0xffffffff


	//----- nvinfo : EIATTR_COOP_GROUP_INSTR_OFFSETS
	.align		4
.L_818:
        /*00c0*/ 	.byte	0x04, 0x28
        /*00c2*/ 	.short	(.L_820 - .L_819)


	//   ....[0]....
.L_819:
        /*00c4*/ 	.word	0x00006450


	//   ....[1]....
        /*00c8*/ 	.word	0x000064c0


	//   ....[2]....
        /*00cc*/ 	.word	0x000064e0


	//   ....[3]....
        /*00d0*/ 	.word	0x00006500


	//   ....[4]....
        /*00d4*/ 	.word	0x0000c740


	//   ....[5]....
        /*00d8*/ 	.word	0x0000c760


	//   ....[6]....
        /*00dc*/ 	.word	0x0000c7a0


	//   ....[7]....
        /*00e0*/ 	.word	0x0000c7b0


	//   ....[8]....
        /*00e4*/ 	.word	0x000119a0


	//   ....[9]....
        /*00e8*/ 	.word	0x000119c0


	//   ....[10]....
        /*00ec*/ 	.word	0x000119e0


	//   ....[11]....
        /*00f0*/ 	.word	0x00011a00


	//   ....[12]....
        /*00f4*/ 	.word	0x00013e30


	//   ....[13]....
        /*00f8*/ 	.word	0x00013e70


	//   ....[14]....
        /*00fc*/ 	.word	0x00013fc0


	//   ....[15]....
        /*0100*/ 	.word	0x00013fe0


	//----- nvinfo : EIATTR_VRC_CTA_INIT_COUNT
	.align		4
.L_820:
        /*0104*/ 	.byte	0x02, 0x4a
	.zero		1
	.zero		1


	//----- nvinfo : EIATTR_EXIT_INSTR_OFFSETS
	.align		4
        /*0108*/ 	.byte	0x04, 0x1c
        /*010a*/ 	.short	(.L_822 - .L_821)


	//   ....[0]....
.L_821:
        /*010c*/ 	.word	0x00000350


	//   ....[1]....
        /*0110*/ 	.word	0x000008d0


	//   ....[2]....
        /*0114*/ 	.word	0x00000900


	//   ....[3]....
        /*0118*/ 	.word	0x000146e0


	//   ....[4]....
        /*011c*/ 	.word	0x000147a0


	//----- nvinfo : EIATTR_CRS_STACK_SIZE
	.align		4
.L_822:
        /*0120*/ 	.byte	0x04, 0x1e
        /*0122*/ 	.short	(.L_824 - .L_823)
.L_823:
        /*0124*/ 	.word	0x00000000


	//----- nvinfo : EIATTR_CBANK_PARAM_SIZE
	.align		4
.L_824:
        /*0128*/ 	.byte	0x03, 0x19
        /*012a*/ 	.short	0x01d0


	//----- nvinfo : EIATTR_PARAM_CBANK
	.align		4
        /*012c*/ 	.byte	0x04, 0x0a
        /*012e*/ 	.short	(.L_826 - .L_825)
	.align		4
.L_825:
        /*0130*/ 	.word	index@(.nv.constant0._ZN5flash24flash_fwd_splitkv_kernelI23Flash_fwd_kernel_traitsILi32ELi64ELi256ELi4ELb0ELb0EN7cutlass6half_tE19Flash_kernel_traitsILi32ELi64ELi256ELi4ES3_EELb1ELb0ELb0ELb0ELb0ELb1ELb0ELb0EEEvNS_16Flash_fwd_paramsE)
        /*0134*/ 	.short	0x0380
        /*0136*/ 	.short	0x01d0


	//----- nvinfo : EIATTR_SW_WAR
	.align		4
.L_826:
        /*0138*/ 	.byte	0x04, 0x36
        /*013a*/ 	.short	(.L_828 - .L_827)
.L_827:
        /*013c*/ 	.word	0x00000008
.L_828:


//--------------------- .nv.info._ZN5flash24flash_fwd_splitkv_kernelI23Flash_fwd_kernel_traitsILi32ELi64ELi256ELi4ELb0ELb0EN7cutlass6half_tE19Flash_kernel_traitsILi32ELi64ELi256ELi4ES3_EELb1ELb0ELb0ELb0ELb0ELb0ELb0ELb1EEEvNS_16Flash_fwd_paramsE --------------------------
	.section	.nv.info._ZN5flash24flash_fwd_splitkv_kernelI23Flash_fwd_kernel_traitsILi32ELi64ELi256ELi4ELb0ELb0EN7cutlass6half_tE19Flash_kernel_traitsILi32ELi64ELi256ELi4ES3_EELb1ELb0ELb0ELb0ELb0ELb0ELb0ELb1EEEvNS_16Flash_fwd_paramsE,"",@"SHT_CUDA_INFO"
	.sectionflags	@""
	.align	4


	//----- nvinfo : EIATTR_CUDA_API_VERSION
	.align		4
        /*0000*/ 	.byte	0x04, 0x37
        /*0002*/ 	.short	(.L_830 - .L_829)
.L_829:
        /*0004*/ 	.word	0x00000082


	//----- nvinfo : EIATTR_KPARAM_INFO
	.align		4
.L_830:
        /*0008*/ 	.byte	0x04, 0x17
        /*000a*/ 	.short	(.L_832 - .L_831)
.L_831:
        /*000c*/ 	.word	0x00000000
        /*0010*/ 	.short	0x0000
        /*0012*/ 	.short	0x0000
        /*0014*/ 	.byte	0x00, 0xf0, 0x41, 0x07


	//----- nvinfo : EIATTR_SPARSE_MMA_MASK
	.align		4
.L_832:
        /*0018*/ 	.byte	0x03, 0x50
        /*001a*/ 	.short	0x0000


	//----- nvinfo : EIATTR_MAXREG_COUNT
	.align		4
        /*001c*/ 	.byte	0x03, 0x1b
        /*001e*/ 	.short	0x00ff


	//----- nvinfo : EIATTR_NUM_BARRIERS
	.align		4
        /*0020*/ 	.byte	0x02, 0x4c
        /*0022*/ 	.byte	0x01
	.zero		1


	//----- nvinfo : EIATTR_MERCURY_ISA_VERSION
	.align		4
        /*0024*/ 	.byte	0x03, 0x5f
        /*0026*/ 	.short	0x0101


	//----- nvinfo : EIATTR_COOP_GROUP_MASK_REGIDS
	.align		4
        /*0028*/ 	.byte	0x04, 0x29
        /*002a*/ 	.short	(.L_834 - .L_833)


	//   ....[0]....
.L_833:
        /*002c*/ 	.word	0xffffffff


	//   ....[1]....
        /*0030*/ 	.word	0xffffffff


	//   ....[2]....
        /*0034*/ 	.word	0xffffffff


	//   ....[3]....
        /*0038*/ 	.word	0xffffffff


	//   ....[4]....
        /*003c*/ 	.word	0xffffffff


	//   ....[5]....
        /*0040*/ 	.word	0xffffffff


	//   ....[6]....
        /*0044*/ 	.word	0xffffffff


	//   ....[7]....
        /*0048*/ 	.word	0xffffffff


	//   ....[8]....
        /*004c*/ 	.word	0xffffffff


	//   ....[9]....
        /*0050*/ 	.word	0xffffffff


	//   ....[10]....
        /*0054*/ 	.word	0xffffffff


	//   ....[11]....
        /*0058*/ 	.word	0xffffffff


	//   ....[12]....
        /*005c*/ 	.word	0xffffffff


	//   ....[13]....
        /*0060*/ 	.word	0xffffffff


	//   ....[14]....
        /*0064*/ 	.word	0xffffffff


	//   ....[15]....
        /*0068*/ 	.word	0xffffffff


	//----- nvinfo : EIATTR_COOP_GROUP_INSTR_OFFSETS
	.align		4
.L_834:
        /*006c*/ 	.byte	0x04, 0x28
        /*006e*/ 	.short	(.L_836 - .L_835)


	//   ....[0]....
.L_835:
        /*0070*/ 	.word	0x0000d6e0


	//   ....[1]....
        /*0074*/ 	.word	0x0000d710


	//   ....[2]....
        /*0078*/ 	.word	0x0000d770


	//   ....[3]....
        /*007c*/ 	.word	0x0000d7a0


	//   ....[4]....
        /*0080*/ 	.word	0x00012910


	//   ....[5]....
        /*0084*/ 	.word	0x00012930


	//   ....[6]....
        /*0088*/ 	.word	0x00012970


	//   ....[7]....
        /*008c*/ 	.word	0x00012980


	//   ....[8]....
        /*0090*/ 	.word	0x00016a80


	//   ....[9]....
        /*0094*/ 	.word	0x00016aa0


	//   ....[10]....
        /*0098*/ 	.word	0x00016ad0


	//   ....[11]....
        /*009c*/ 	.word	0x00016ae0


	//   ....[12]....
        /*00a0*/ 	.word	0x00018f20


	//   ....[13]....
        /*00a4*/ 	.word	0x00018f60


	//   ....[14]....
        /*00a8*/ 	.word	0x00019060


	//   ....[15]....
        /*00ac*/ 	.word	0x00019070


	//----- nvinfo : EIATTR_VRC_CTA_INIT_COUNT
	.align		4
.L_836:
        /*00b0*/ 	.byte	0x02, 0x4a
	.zero		1
	.zero		1


	//----- nvinfo : EIATTR_EXIT_INSTR_OFFSETS
	.align		4
        /*00b4*/ 	.byte	0x04, 0x1c
        /*00b6*/ 	.short	(.L_838 - .L_837)


	//   ....[0]....
.L_837:
        /*00b8*/ 	.word	0x00000340


	//   ....[1]....
        /*00bc*/ 	.word	0x000008d0


	//   ....[2]....
        /*00c0*/ 	.word	0x00000900


	//   ....[3]....
        /*00c4*/ 	.word	0x00019800


	//   ....[4]....
        /*00c8*/ 	.word	0x000198c0


	//----- nvinfo : EIATTR_CRS_STACK_SIZE
	.align		4
.L_838:
        /*00cc*/ 	.byte	0x04, 0x1e
        /*00ce*/ 	.short	(.L_840 - .L_839)
.L_839:
        /*00d0*/ 	.word	0x00000000


	//----- nvinfo : EIATTR_CBANK_PARAM_SIZE
	.align		4
.L_840:
        /*00d4*/ 	.byte	0x03, 0x19
        /*00d6*/ 	.short	0x01d0


	//----- nvinfo : EIATTR_PARAM_CBANK
	.align		4
        /*00d8*/ 	.byte	0x04, 0x0a
        /*00da*/ 	.short	(.L_842 - .L_841)
	.align		4
.L_841:
        /*00dc*/ 	.word	index@(.nv.constant0._ZN5flash24flash_fwd_splitkv_kernelI23Flash_fwd_kernel_traitsILi32ELi64ELi256ELi4ELb0ELb0EN7cutlass6half_tE19Flash_kernel_traitsILi32ELi64ELi256ELi4ES3_EELb1ELb0ELb0ELb0ELb0ELb0ELb0ELb1EEEvNS_16Flash_fwd_paramsE)
        /*00e0*/ 	.short	0x0380
        /*00e2*/ 	.short	0x01d0


	//----- nvinfo : EIATTR_SW_WAR
	.align		4
.L_842:
        /*00e4*/ 	.byte	0x04, 0x36
        /*00e6*/ 	.short	(.L_844 - .L_843)
.L_843:
        /*00e8*/ 	.word	0x00000008
.L_844:


//--------------------- .nv.info._ZN5flash24flash_fwd_splitkv_kernelI23Flash_fwd_kernel_traitsILi32ELi64ELi256ELi4ELb0ELb0EN7cutlass6half_tE19Flash_kernel_traitsILi32ELi64ELi256ELi4ES3_EELb1ELb0ELb0ELb0ELb0ELb1ELb0ELb1EEEvNS_16Flash_fwd_paramsE --------------------------
	.section	.nv.info._ZN5flash24flash_fwd_splitkv_kernelI23Flash_fwd_kernel_traitsILi32ELi64ELi256ELi4ELb0ELb0EN7cutlass6half_tE19Flash_kernel_traitsILi32ELi64ELi256ELi4ES3_EELb1ELb0ELb0ELb0ELb0ELb1ELb0ELb1EEEvNS_16Flash_fwd_paramsE,"",@"SHT_CUDA_INFO"
	.sectionflags	@""
	.align	4


	//----- nvinfo : EIATTR_CUDA_API_VERSION
	.align		4
        /*0000*/ 	.byte	0x04, 0x37
        /*0002*/ 	.short	(.L_846 - .L_845)
.L_845:
        /*0004*/ 	.word	0x00000082


	//----- nvinfo : EIATTR_KPARAM_INFO
	.align		4
.L_846:
        /*0008*/ 	.byte	0x04, 0x17
        /*000a*/ 	.short	(.L_848 - .L_847)
.L_847:
        /*000c*/ 	.word	0x00000000
        /*0010*/ 	.short	0x0000
        /*0012*/ 	.short	0x0000
        /*0014*/ 	.byte	0x00, 0xf0, 0x41, 0x07


	//----- nvinfo : EIATTR_SPARSE_MMA_MASK
	.align		4
.L_848:
        /*0018*/ 	.byte	0x03, 0x50
        /*001a*/ 	.short	0x0000


	//----- nvinfo : EIATTR_MAXREG_COUNT
	.align		4
        /*001c*/ 	.byte	0x03, 0x1b
        /*001e*/ 	.short	0x00ff


	//----- nvinfo : EIATTR_NUM_BARRIERS
	.align		4
        /*0020*/ 	.byte	0x02, 0x4c
        /*0022*/ 	.byte	0x01
	.zero		1


	//----- nvinfo : EIATTR_ANNOTATIONS
	.align		4
        /*0024*/ 	.byte	0x04, 0x55
        /*0026*/ 	.short	(.L_850 - .L_849)


	//   ....[0]....
.L_849:
        /*0028*/ 	.word	0x00000001
        /*002c*/ 	.byte	0x60, 0x7c, 0x01, 0x00, 0x01, 0x00, 0x00, 0x00, 0xf0, 0x7c, 0x01, 0x00, 0x01, 0x00, 0x00, 0x00
        /*003c*/ 	.byte	0xf0, 0x7d, 0x01, 0x00, 0x01, 0x00, 0x00, 0x00, 0x20, 0x97, 0x01, 0x00, 0x01, 0x00, 0x00, 0x00
        /*004c*/ 	.byte	0x50, 0x97, 0x01, 0x00, 0x01, 0x00, 0x00, 0x00, 0x80, 0x97, 0x01, 0x00


	//----- nvinfo : EIATTR_MERCURY_ISA_VERSION
	.align		4
.L_850:
        /*0058*/ 	.byte	0x03, 0x5f
        /*005a*/ 	.short	0x0101


	//----- nvinfo : EIATTR_COOP_GROUP_MASK_REGIDS
	.align		4
        /*005c*/ 	.byte	0x04, 0x29
        /*005e*/ 	.short	(.L_852 - .L_851)


	//   ....[0]....
.L_851:
        /*0060*/ 	.word	0xffffffff


	//   ....[1]....
        /*0064*/ 	.word	0xffffffff


	//   ....[2]....
        /*0068*/ 	.word	0xffffffff


	//   ....[3]....
        /*006c*/ 	.word	0xffffffff


	//   ....[4]....
        /*0070*/ 	.word	0xffffffff


	//   ....[5]....
        /*0074*/ 	.word	0xffffffff


	//   ....[6]....
        /*0078*/ 	.word	0xffffffff


	//   ....[7]....
        /*007c*/ 	.word	0xffffffff


	//   ....[8]....
        /*0080*/ 	.word	0xffffffff


	//   ....[9]....
        /*0084*/ 	.word	0xffffffff


	//   ....[10]....
        /*0088*/ 	.word	0xffffffff


	//   ....[11]....
        /*008c*/ 	.word	0xffffffff


	//   ....[12]....
        /*0090*/ 	.word	0xffffffff


	//   ....[13]....
        /*0094*/ 	.word	0xffffffff


	//   ....[14]....
        /*0098*/ 	.word	0xffffffff


	//   ....[15]....
        /*009c*/ 	.word	0xffffffff


	//----- nvinfo : EIATTR_COOP_GROUP_INSTR_OFFSETS
	.align		4
.L_852:
        /*00a0*/ 	.byte	0x04, 0x28
        /*00a2*/ 	.short	(.L_854 - .L_853)


	//   ....[0]....
.L_853:
        /*00a4*/ 	.word	0x0000e6e0


	//   ....[1]....
        /*00a8*/ 	.word	0x0000e760


	//   ....[2]....
        /*00ac*/ 	.word	0x0000e7a0


	//   ....[3]....
        /*00b0*/ 	.word	0x0000e7c0


	//   ....[4]....
        /*00b4*/ 	.word	0x000149c0


	//   ....[5]....
        /*00b8*/ 	.word	0x000149e0


	//   ....[6]....
        /*00bc*/ 	.word	0x00014a20


	//   ....[7]....
        /*00c0*/ 	.word	0x00014a30


	//   ....[8]....
        /*00c4*/ 	.word	0x00019bf0


	//   ....[9]....
        /*00c8*/ 	.word	0x00019c00


	//   ....[10]....
        /*00cc*/ 	.word	0x00019c30


	//   ....[11]....
        /*00d0*/ 	.word	0x00019c40


	//   ....[12]....
        /*00d4*/ 	.word	0x0001c010


	//   ....[13]....
        /*00d8*/ 	.word	0x0001c050


	//   ....[14]....
        /*00dc*/ 	.word	0x0001c190


	//   ....[15]....
        /*00e0*/ 	.word	0x0001c1b0


	//----- nvinfo : EIATTR_VRC_CTA_INIT_COUNT
	.align		4
.L_854:
        /*00e4*/ 	.byte	0x02, 0x4a
	.zero		1
	.zero		1


	//----- nvinfo : EIATTR_EXIT_INSTR_OFFSETS
	.align		4
        /*00e8*/ 	.byte	0x04, 0x1c
        /*00ea*/ 	.short	(.L_856 - .L_855)


	//   ....[0]....
.L_855:
        /*00ec*/ 	.word	0x00000350


	//   ....[1]....
        /*00f0*/ 	.word	0x000008e0


	//   ....[2]....
        /*00f4*/ 	.word	0x00000910


	//   ....[3]....
        /*00f8*/ 	.word	0x0001c8f0


	//   ....[4]....
        /*00fc*/ 	.word	0x0001c9b0


	//----- nvinfo : EIATTR_CRS_STACK_SIZE
	.align		4
.L_856:
        /*0100*/ 	.byte	0x04, 0x1e
        /*0102*/ 	.short	(.L_858 - .L_857)
.L_857:
        /*0104*/ 	.word	0x00000000


	//----- nvinfo : EIATTR_CBANK_PARAM_SIZE
	.align		4
.L_858:
        /*0108*/ 	.byte	0x03, 0x19
        /*010a*/ 	.short	0x01d0


	//----- nvinfo : EIATTR_PARAM_CBANK
	.align		4
        /*010c*/ 	.byte	0x04, 0x0a
        /*010e*/ 	.short	(.L_860 - .L_859)
	.align		4
.L_859:
        /*0110*/ 	.word	index@(.nv.constant0._ZN5flash24flash_fwd_splitkv_kernelI23Flash_fwd_kernel_traitsILi32ELi64ELi256ELi4ELb0ELb0EN7cutlass6half_tE19Flash_kernel_traitsILi32ELi64ELi256ELi4ES3_EELb1ELb0ELb0ELb0ELb0ELb1ELb0ELb1EEEvNS_16Flash_fwd_paramsE)
        /*0114*/ 	.short	0x0380
        /*0116*/ 	.short	0x01d0


	//----- nvinfo : EIATTR_SW_WAR
	.align		4
.L_860:
        /*0118*/ 	.byte	0x04, 0x36
        /*011a*/ 	.short	(.L_862 - .L_861)
.L_861:
        /*011c*/ 	.word	0x00000008
.L_862:


//--------------------- .nv.info._ZN5flash24flash_fwd_splitkv_kernelI23Flash_fwd_kernel_traitsILi32ELi64ELi256ELi4ELb0ELb0EN7cutlass6half_tE19Flash_kernel_traitsILi32ELi64ELi256ELi4ES3_EELb1ELb0ELb0ELb0ELb0ELb0ELb1ELb0EEEvNS_16Flash_fwd_paramsE --------------------------
	.section	.nv.info._ZN5flash24flash_fwd_splitkv_kernelI23Flash_fwd_kernel_traitsILi32ELi64ELi256ELi4ELb0ELb0EN7cutlass6half_tE19Flash_kernel_traitsILi32ELi64ELi256ELi4ES3_EELb1ELb0ELb0ELb0ELb0ELb0ELb1ELb0EEEvNS_16Flash_fwd_paramsE,"",@"SHT_CUDA_INFO"
	.sectionflags	@""
	.align	4


	//----- nvinfo : EIATTR_CUDA_API_VERSION
	.align		4
        /*0000*/ 	.byte	0x04, 0x37
        /*0002*/ 	.short	(.L_864 - .L_863)
.L_863:
        /*0004*/ 	.word	0x00000082


	//----- nvinfo : EIATTR_KPARAM_INFO
	.align		4
.L_864:
        /*0008*/ 	.byte	0x04, 0x17
        /*000a*/ 	.short	(.L_866 - .L_865)
.L_865:
        /*000c*/ 	.word	0x00000000
        /*0010*/ 	.short	0x0000
        /*0012*/ 	.short	0x0000
        /*0014*/ 	.byte	0x00, 0xf0, 0x41, 0x07


	//----- nvinfo : EIATTR_SPARSE_MMA_MASK
	.align		4
.L_866:
        /*0018*/ 	.byte	0x03, 0x50
        /*001a*/ 	.short	0x0000


	//----- nvinfo : EIATTR_MAXREG_COUNT
	.align		4
        /*001c*/ 	.byte	0x03, 0x1b
        /*001e*/ 	.short	0x00ff


	//----- nvinfo : EIATTR_NUM_BARRIERS
	.align		4
        /*0020*/ 	.byte	0x02, 0x4c
        /*0022*/ 	.byte	0x01
	.zero		1


	//----- nvinfo : EIATTR_MERCURY_ISA_VERSION
	.align		4
        /*0024*/ 	.byte	0x03, 0x5f
        /*0026*/ 	.short	0x0101


	//----- nvinfo : EIATTR_COOP_GROUP_MASK_REGIDS
	.align		4
        /*0028*/ 	.byte	0x04, 0x29
        /*002a*/ 	.short	(.L_868 - .L_867)


	//   ....[0]....
.L_867:
        /*002c*/ 	.word	0xffffffff


	//   ....[1]....
        /*0030*/ 	.word	0xffffffff


	//   ....[2]....
        /*0034*/ 	.word	0xffffffff


	//   ....[3]....
        /*0038*/ 	.word	0xffffffff


	//   ....[4]....
        /*003c*/ 	.word	0xffffffff


	//   ....[5]....
        /*0040*/ 	.word	0xffffffff


	//   ....[6]....
        /*0044*/ 	.word	0xffffffff


	//   ....[7]....
        /*0048*/ 	.word	0xffffffff


	//   ....[8]....
        /*004c*/ 	.word	0xffffffff


	//   ....[9]....
        /*0050*/ 	.word	0xffffffff


	//   ....[10]....
        /*0054*/ 	.word	0xffffffff


	//   ....[11]....
        /*0058*/ 	.word	0xffffffff


	//   ....[12]....
        /*005c*/ 	.word	0xffffffff


	//   ....[13]....
        /*0060*/ 	.word	0xffffffff


	//   ....[14]....
        /*0064*/ 	.word	0xffffffff


	//   ....[15]....
        /*0068*/ 	.word	0xffffffff


	//----- nvinfo : EIATTR_COOP_GROUP_INSTR_OFFSETS
	.align		4
.L_868:
        /*006c*/ 	.byte	0x04, 0x28
        /*006e*/ 	.short	(.L_870 - .L_869)


	//   ....[0]....
.L_869:
        /*0070*/ 	.word	0x00005660


	//   ....[1]....
        /*0074*/ 	.word	0x000056c0


	//   ....[2]....
        /*0078*/ 	.word	0x00005730


	//   ....[3]....
        /*007c*/ 	.word	0x00005760


	//   ....[4]....
        /*0080*/ 	.word	0x0000a930


	//   ....[5]....
        /*0084*/ 	.word	0x0000a940


	//   ....[6]....
        /*0088*/ 	.word	0x0000a970


	//   ....[7]....
        /*008c*/ 	.word	0x0000a980


	//   ....[8]....
        /*0090*/ 	.word	0x0000eb50


	//   ....[9]....
        /*0094*/ 	.word	0x0000eb60


	//   ....[10]....
        /*0098*/ 	.word	0x0000eb90


	//   ....[11]....
        /*009c*/ 	.word	0x0000eba0


	//   ....[12]....
        /*00a0*/ 	.word	0x00010fe0


	//   ....[13]....
        /*00a4*/ 	.word	0x00011020


	//   ....[14]....
        /*00a8*/ 	.word	0x00011120


	//   ....[15]....
        /*00ac*/ 	.word	0x00011160


	//----- nvinfo : EIATTR_VRC_CTA_INIT_COUNT
	.align		4
.L_870:
        /*00b0*/ 	.byte	0x02, 0x4a
	.zero		1
	.zero		1


	//----- nvinfo : EIATTR_EXIT_INSTR_OFFSETS
	.align		4
        /*00b4*/ 	.byte	0x04, 0x1c
        /*00b6*/ 	.short	(.L_872 - .L_871)


	//   ....[0]....
.L_871:
        /*00b8*/ 	.word	0x00000440


	//   ....[1]....
        /*00bc*/ 	.word	0x00000ac0


	//   ....[2]....
        /*00c0*/ 	.word	0x00000af0


	//   ....[3]....
        /*00c4*/ 	.word	0x00011810


	//   ....[4]....
        /*00c8*/ 	.word	0x00011830


	//----- nvinfo : EIATTR_CRS_STACK_SIZE
	.align		4
.L_872:
        /*00cc*/ 	.byte	0x04, 0x1e
        /*00ce*/ 	.short	(.L_874 - .L_873)
.L_873:
        /*00d0*/ 	.word	0x00000000


	//----- nvinfo : EIATTR_CBANK_PARAM_SIZE
	.align		4
.L_874:
        /*00d4*/ 	.byte	0x03, 0x19
        /*00d6*/ 	.short	0x01d0


	//----- nvinfo : EIATTR_PARAM_CBANK
	.align		4
        /*00d8*/ 	.byte	0x04, 0x0a
        /*00da*/ 	.short	(.L_876 - .L_875)
	.align		4
.L_875:
        /*00dc*/ 	.word	index@(.nv.constant0._ZN5flash24flash_fwd_splitkv_kernelI23Flash_fwd_kernel_traitsILi32ELi64ELi256ELi4ELb0ELb0EN7cutlass6half_tE19Flash_kernel_traitsILi32ELi64ELi256ELi4ES3_EELb1ELb0ELb0ELb0ELb0ELb0ELb1ELb0EEEvNS_16Flash_fwd_paramsE)
        /*00e0*/ 	.short	0x0380
        /*00e2*/ 	.short	0x01d0


	//----- nvinfo : EIATTR_SW_WAR
	.align		4
.L_876:
        /*00e4*/ 	.byte	0x04, 0x36
        /*00e6*/ 	.short	(.L_878 - .L_877)
.L_877:
        /*00e8*/ 	.word	0x00000008
.L_878:


//--------------------- .nv.info._ZN5flash24flash_fwd_splitkv_kernelI23Flash_fwd_kernel_traitsILi32ELi64ELi256ELi4ELb0ELb0EN7cutlass6half_tE19Flash_kernel_traitsILi32ELi64ELi256ELi4ES3_EELb1ELb0ELb0ELb0ELb0ELb1ELb1ELb0EEEvNS_16Flash_fwd_paramsE --------------------------
	.section	.nv.info._ZN5flash24flash_fwd_splitkv_kernelI23Flash_fwd_kernel_traitsILi32ELi64ELi256ELi4ELb0ELb0EN7cutlass6half_tE19Flash_kernel_traitsILi32ELi64ELi256ELi4ES3_EELb1ELb0ELb0ELb0ELb0ELb1ELb1ELb0EEEvNS_16Flash_fwd_paramsE,"",@"SHT_CUDA_INFO"
	.sectionflags	@""
	.align	4


	//----- nvinfo : EIATTR_CUDA_API_VERSION
	.align		4
        /*0000*/ 	.byte	0x04, 0x37
        /*0002*/ 	.short	(.L_880 - .L_879)
.L_879:
        /*0004*/ 	.word	0x00000082


	//----- nvinfo : EIATTR_KPARAM_INFO
	.align		4
.L_880:
        /*0008*/ 	.byte	0x04, 0x17
        /*000a*/ 	.short	(.L_882 - .L_881)
.L_881:
        /*000c*/ 	.word	0x00000000
        /*0010*/ 	.short	0x0000
        /*0012*/ 	.short	0x0000
        /*0014*/ 	.byte	0x00, 0xf0, 0x41, 0x07


	//----- nvinfo : EIATTR_SPARSE_MMA_MASK
	.align		4
.L_882:
        /*0018*/ 	.byte	0x03, 0x50
        /*001a*/ 	.short	0x0000


	//----- nvinfo : EIATTR_MAXREG_COUNT
	.align		4
        /*001c*/ 	.byte	0x03, 0x1b
        /*001e*/ 	.short	0x00ff


	//----- nvinfo : EIATTR_NUM_BARRIERS
	.align		4
        /*0020*/ 	.byte	0x02, 0x4c
        /*0022*/ 	.byte	0x01
	.zero		1


	//----- nvinfo : EIATTR_ANNOTATIONS
	.align		4
        /*0024*/ 	.byte	0x04, 0x55
        /*0026*/ 	.short	(.L_884 - .L_883)


	//   ....[0]....
.L_883:
        /*0028*/ 	.word	0x00000001
        /*002c*/ 	.byte	0x50, 0xfd, 0x00, 0x00, 0x01, 0x00, 0x00, 0x00, 0x80, 0xfd, 0x00, 0x00, 0x01, 0x00, 0x00, 0x00
        /*003c*/ 	.byte	0xc0, 0xff, 0x00, 0x00, 0x01, 0x00, 0x00, 0x00, 0x40, 0x01, 0x01, 0x00, 0x01, 0x00, 0x00, 0x00
        /*004c*/ 	.byte	0xd0, 0x17, 0x01, 0x00, 0x01, 0x00, 0x00, 0x00, 0x00, 0x18, 0x01, 0x00, 0x01, 0x00, 0x00, 0x00
        /*005c*/ 	.byte	0x30, 0x18, 0x01, 0x00, 0x01, 0x00, 0x00, 0x00, 0x50, 0x18, 0x01, 0x00


	//----- nvinfo : EIATTR_MERCURY_ISA_VERSION
	.align		4
.L_884:
        /*0068*/ 	.byte	0x03, 0x5f
        /*006a*/ 	.short	0x0101


	//----- nvinfo : EIATTR_COOP_GROUP_MASK_REGIDS
	.align		4
        /*006c*/ 	.byte	0x04, 0x29
        /*006e*/ 	.short	(.L_886 - .L_885)


	//   ....[0]....
.L_885:
        /*0070*/ 	.word	0xffffffff


	//   ....[1]....
        /*0074*/ 	.word	0xffffffff


	//   ....[2]....
        /*0078*/ 	.word	0xffffffff


	//   ....[3]....
        /*007c*/ 	.word	0xffffffff


	//   ....[4]....
        /*0080*/ 	.word	0xffffffff


	//   ....[5]....
        /*0084*/ 	.word	0xffffffff


	//   ....[6]....
        /*0088*/ 	.word	0xffffffff


	//   ....[7]....
        /*008c*/ 	.word	0xffffffff


	//   ....[8]....
        /*0090*/ 	.word	0xffffffff


	//   ....[9]....
        /*0094*/ 	.word	0xffffffff


	//   ....[10]....
        /*0098*/ 	.word	0xffffffff


	//   ....[11]....
        /*009c*/ 	.word	0xffffffff


	//   ....[12]....
        /*00a0*/ 	.word	0xffffffff


	//   ....[13]....
        /*00a4*/ 	.word	0xffffffff


	//   ....[14]....
        /*00a8*/ 	.word	0xffffffff


	//   ....[15]....
        /*00ac*/ 	.word	0xffffffff


	//----- nvinfo : EIATTR_COOP_GROUP_INSTR_OFFSETS
	.align		4
.L_886:
        /*00b0*/ 	.byte	0x04, 0x28
        /*00b2*/ 	.short	(.L_888 - .L_887)


	//   ....[0]....
.L_887:
        /*00b4*/ 	.word	0x00006620


	//   ....[1]....
        /*00b8*/ 	.word	0x000066d0


	//   ....[2]....
        /*00bc*/ 	.word	0x00006710


	//   ....[3]....
        /*00c0*/ 	.word	0x00006760


	//   ....[4]....
        /*00c4*/ 	.word	0x0000c9c0


	//   ....[5]....
        /*00c8*/ 	.word	0x0000c9d0


	//   ....[6]....
        /*00cc*/ 	.word	0x0000ca10


	//   ....[7]....
        /*00d0*/ 	.word	0x0000ca20


	//   ....[8]....
        /*00d4*/ 	.word	0x00011c80


	//   ....[9]....
        /*00d8*/ 	.word	0x00011ca0


	//   ....[10]....
        /*00dc*/ 	.word	0x00011cc0


	//   ....[11]....
        /*00e0*/ 	.word	0x00011ce0


	//   ....[12]....
        /*00e4*/ 	.word	0x000140c0


	//   ....[13]....
        /*00e8*/ 	.word	0x00014100


	//   ....[14]....
        /*00ec*/ 	.word	0x00014200


	//   ....[15]....
        /*00f0*/ 	.word	0x00014240


	//----- nvinfo : EIATTR_VRC_CTA_INIT_COUNT
	.align		4
.L_888:
        /*00f4*/ 	.byte	0x02, 0x4a
	.zero		1
	.zero		1


	//----- nvinfo : EIATTR_EXIT_INSTR_OFFSETS
	.align		4
        /*00f8*/ 	.byte	0x04, 0x1c
        /*00fa*/ 	.short	(.L_890 - .L_889)


	//   ....[0]....
.L_889:
        /*00fc*/ 	.word	0x00000450


	//   ....[1]....
        /*0100*/ 	.word	0x00000ad0


	//   ....[2]....
        /*0104*/ 	.word	0x00000b00


	//   ....[3]....
        /*0108*/ 	.word	0x000148f0


	//   ....[4]....
        /*010c*/ 	.word	0x00014910


	//----- nvinfo : EIATTR_CRS_STACK_SIZE
	.align		4
.L_890:
        /*0110*/ 	.byte	0x04, 0x1e
        /*0112*/ 	.short	(.L_892 - .L_891)
.L_891:
        /*0114*/ 	.word	0x00000000


	//----- nvinfo : EIATTR_CBANK_PARAM_SIZE
	.align		4
.L_892:
        /*0118*/ 	.byte	0x03, 0x19
        /*011a*/ 	.short	0x01d0


	//----- nvinfo : EIATTR_PARAM_CBANK
	.align		4
        /*011c*/ 	.byte	0x04, 0x0a
        /*011e*/ 	.short	(.L_894 - .L_893)
	.align		4
.L_893:
        /*0120*/ 	.word	index@(.nv.constant0._ZN5flash24flash_fwd_splitkv_kernelI23Flash_fwd_kernel_traitsILi32ELi64ELi256ELi4ELb0ELb0EN7cutlass6half_tE19Flash_kernel_traitsILi32ELi64ELi256ELi4ES3_EELb1ELb0ELb0ELb0ELb0ELb1ELb1ELb0EEEvNS_16Flash_fwd_paramsE)
        /*0124*/ 	.short	0x0380
        /*0126*/ 	.short	0x01d0


	//----- nvinfo : EIATTR_SW_WAR
	.align		4
.L_894:
        /*0128*/ 	.byte	0x04, 0x36
        /*012a*/ 	.short	(.L_896 - .L_895)
.L_895:
        /*012c*/ 	.word	0x00000008
.L_896:


//--------------------- .nv.info._ZN5flash24flash_fwd_splitkv_kernelI23Flash_fwd_kernel_traitsILi32ELi64ELi256ELi4ELb0ELb0EN7cutlass6half_tE19Flash_kernel_traitsILi32ELi64ELi256ELi4ES3_EELb1ELb0ELb0ELb0ELb0ELb0ELb1ELb1EEEvNS_16Flash_fwd_paramsE --------------------------
	.section	.nv.info._ZN5flash24flash_fwd_splitkv_kernelI23Flash_fwd_kernel_traitsILi32ELi64ELi256ELi4ELb0ELb0EN7cutlass6half_tE19Flash_kernel_traitsILi32ELi64ELi256ELi4ES3_EELb1ELb0ELb0ELb0ELb0ELb0ELb1ELb1EEEvNS_16Flash_fwd_paramsE,"",@"SHT_CUDA_INFO"
	.sectionflags	@""
	.align	4


	//----- nvinfo : EIATTR_CUDA_API_VERSION
	.align		4
        /*0000*/ 	.byte	0x04, 0x37
        /*0002*/ 	.short	(.L_898 - .L_897)
.L_897:
        /*0004*/ 	.word	0x00000082


	//----- nvinfo : EIATTR_KPARAM_INFO
	.align		4
.L_898:
        /*0008*/ 	.byte	0x04, 0x17
        /*000a*/ 	.short	(.L_900 - .L_899)
.L_899:
        /*000c*/ 	.word	0x00000000
        /*0010*/ 	.short	0x0000
        /*0012*/ 	.short	0x0000
        /*0014*/ 	.byte	0x00, 0xf0, 0x41, 0x07


	//----- nvinfo : EIATTR_SPARSE_MMA_MASK
	.align		4
.L_900:
        /*0018*/ 	.byte	0x03, 0x50
        /*001a*/ 	.short	0x0000


	//----- nvinfo : EIATTR_MAXREG_COUNT
	.align		4
        /*001c*/ 	.byte	0x03, 0x1b
        /*001e*/ 	.short	0x00ff


	//----- nvinfo : EIATTR_NUM_BARRIERS
	.align		4
        /*0020*/ 	.byte	0x02, 0x4c
        /*0022*/ 	.byte	0x01
	.zero		1


	//----- nvinfo : EIATTR_MERCURY_ISA_VERSION
	.align		4
        /*0024*/ 	.byte	0x03, 0x5f
        /*0026*/ 	.short	0x0101


	//----- nvinfo : EIATTR_COOP_GROUP_MASK_REGIDS
	.align		4
        /*0028*/ 	.byte	0x04, 0x29
        /*002a*/ 	.short	(.L_902 - .L_901)


	//   ....[0]....
.L_901:
        /*002c*/ 	.word	0xffffffff


	//   ....[1]....
        /*0030*/ 	.word	0xffffffff


	//   ....[2]....
        /*0034*/ 	.word	0xffffffff


	//   ....[3]....
        /*0038*/ 	.word	0xffffffff


	//   ....[4]....
        /*003c*/ 	.word	0xffffffff


	//   ....[5]....
        /*0040*/ 	.word	0xffffffff


	//   ....[6]....
        /*0044*/ 	.word	0xffffffff


	//   ....[7]....
        /*0048*/ 	.word	0xffffffff


	//   ....[8]....
        /*004c*/ 	.word	0xffffffff


	//   ....[9]....
        /*0050*/ 	.word	0xffffffff


	//   ....[10]....
        /*0054*/ 	.word	0xffffffff


	//   ....[11]....
        /*0058*/ 	.word	0xffffffff


	//   ....[12]....
        /*005c*/ 	.word	0xffffffff


	//   ....[13]....
        /*0060*/ 	.word	0xffffffff


	//   ....[14]....
        /*0064*/ 	.word	0xffffffff


	//   ....[15]....
        /*0068*/ 	.word	0xffffffff


	//----- nvinfo : EIATTR_COOP_GROUP_INSTR_OFFSETS
	.align		4
.L_902:
        /*006c*/ 	.byte	0x04, 0x28
        /*006e*/ 	.short	(.L_904 - .L_903)


	//   ....[0]....
.L_903:
        /*0070*/ 	.word	0x0000d970


	//   ....[1]....
        /*0074*/ 	.word	0x0000d9f0


	//   ....[2]....
        /*0078*/ 	.word	0x0000da20


	//   ....[3]....
        /*007c*/ 	.word	0x0000da90


	//   ....[4]....
        /*0080*/ 	.word	0x00012db0


	//   ....[5]....
        /*0084*/ 	.word	0x00012dd0


	//   ....[6]....
        /*0088*/ 	.word	0x00012e20


	//   ....[7]....
        /*008c*/ 	.word	0x00012e30


	//   ....[8]....
        /*0090*/ 	.word	0x00017130


	//   ....[9]....
        /*0094*/ 	.word	0x00017140


	//   ....[10]....
        /*0098*/ 	.word	0x00017180


	//   ....[11]....
        /*009c*/ 	.word	0x000171a0


	//   ....[12]....
        /*00a0*/ 	.word	0x00019630


	//   ....[13]....
        /*00a4*/ 	.word	0x00019670


	//   ....[14]....
        /*00a8*/ 	.word	0x00019770


	//   ....[15]....
        /*00ac*/ 	.word	0x00019790


	//----- nvinfo : EIATTR_VRC_CTA_INIT_COUNT
	.align		4
.L_904:
        /*00b0*/ 	.byte	0x02, 0x4a
	.zero		1
	.zero		1


	//----- nvinfo : EIATTR_EXIT_INSTR_OFFSETS
	.align		4
        /*00b4*/ 	.byte	0x04, 0x1c
        /*00b6*/ 	.short	(.L_906 - .L_905)


	//   ....[0]....
.L_905:
        /*00b8*/ 	.word	0x00000440


	//   ....[1]....
        /*00bc*/ 	.word	0x00000af0


	//   ....[2]....
        /*00c0*/ 	.word	0x00000b20


	//   ....[3]....
        /*00c4*/ 	.word	0x00019db0


	//   ....[4]....
        /*00c8*/ 	.word	0x00019dd0


	//----- nvinfo : EIATTR_CRS_STACK_SIZE
	.align		4
.L_906:
        /*00cc*/ 	.byte	0x04, 0x1e
        /*00ce*/ 	.short	(.L_908 - .L_907)
.L_907:
        /*00d0*/ 	.word	0x00000000


	//----- nvinfo : EIATTR_CBANK_PARAM_SIZE
	.align		4
.L_908:
        /*00d4*/ 	.byte	0x03, 0x19
        /*00d6*/ 	.short	0x01d0


	//----- nvinfo : EIATTR_PARAM_CBANK
	.align		4
        /*00d8*/ 	.byte	0x04, 0x0a
        /*00da*/ 	.short	(.L_910 - .L_909)
	.align		4
.L_909:
        /*00dc*/ 	.word	index@(.nv.constant0._ZN5flash24flash_fwd_splitkv_kernelI23Flash_fwd_kernel_traitsILi32ELi64ELi256ELi4ELb0ELb0EN7cutlass6half_tE19Flash_kernel_traitsILi32ELi64ELi256ELi4ES3_EELb1ELb0ELb0ELb0ELb0ELb0ELb1ELb1EEEvNS_16Flash_fwd_paramsE)
        /*00e0*/ 	.short	0x0380
        /*00e2*/ 	.short	0x01d0


	//----- nvinfo : EIATTR_SW_WAR
	.align		4
.L_910:
        /*00e4*/ 	.byte	0x04, 0x36
        /*00e6*/ 	.short	(.L_912 - .L_911)
.L_911:
        /*00e8*/ 	.word	0x00000008
.L_912:


//--------------------- .nv.info._ZN5flash24flash_fwd_splitkv_kernelI23Flash_fwd_kernel_traitsILi32ELi64ELi256ELi4ELb0ELb0EN7cutlass6half_tE19Flash_kernel_traitsILi32ELi64ELi256ELi4ES3_EELb1ELb0ELb0ELb0ELb0ELb1ELb1ELb1EEEvNS_16Flash_fwd_paramsE --------------------------
	.section	.nv.info._ZN5flash24flash_fwd_splitkv_kernelI23Flash_fwd_kernel_traitsILi32ELi64ELi256ELi4ELb0ELb0EN7cutlass6half_tE19Flash_kernel_traitsILi32ELi64ELi256ELi4ES3_EELb1ELb0ELb0ELb0ELb0ELb1ELb1ELb1EEEvNS_16Flash_fwd_paramsE,"",@"SHT_CUDA_INFO"
	.sectionflags	@""
	.align	4


	//----- nvinfo : EIATTR_CUDA_API_VERSION
	.align		4
        /*0000*/ 	.byte	0x04, 0x37
        /*0002*/ 	.short	(.L_914 - .L_913)
.L_913:
        /*0004*/ 	.word	0x00000082


	//----- nvinfo : EIATTR_KPARAM_INFO
	.align		4
.L_914:
        /*0008*/ 	.byte	0x04, 0x17
        /*000a*/ 	.short	(.L_916 - .L_915)
.L_915:
        /*000c*/ 	.word	0x00000000
        /*0010*/ 	.short	0x0000
        /*0012*/ 	.short	0x0000
        /*0014*/ 	.byte	0x00, 0xf0, 0x41, 0x07


	//----- nvinfo : EIATTR_SPARSE_MMA_MASK
	.align		4
.L_916:
        /*0018*/ 	.byte	0x03, 0x50
        /*001a*/ 	.short	0x0000


	//----- nvinfo : EIATTR_MAXREG_COUNT
	.align		4
        /*001c*/ 	.byte	0x03, 0x1b
        /*001e*/ 	.short	0x00ff


	//----- nvinfo : EIATTR_NUM_BARRIERS
	.align		4
        /*0020*/ 	.byte	0x02, 0x4c
        /*0022*/ 	.byte	0x01
	.zero		1


	//----- nvinfo : EIATTR_ANNOTATIONS
	.align		4
        /*0024*/ 	.byte	0x04, 0x55
        /*0026*/ 	.short	(.L_918 - .L_917)


	//   ....[0]....
.L_917:
        /*0028*/ 	.word	0x00000001
        /*002c*/ 	.byte	0xd0, 0x83, 0x01, 0x00, 0x01, 0x00, 0x00, 0x00, 0x30, 0x85, 0x01, 0x00, 0x01, 0x00, 0x00, 0x00
        /*003c*/ 	.byte	0x40, 0x85, 0x01, 0x00, 0x01, 0x00, 0x00, 0x00, 0xd0, 0x85, 0x01, 0x00, 0x01, 0x00, 0x00, 0x00
        /*004c*/ 	.byte	0xb0, 0x9e, 0x01, 0x00, 0x01, 0x00, 0x00, 0x00, 0xe0, 0x9e, 0x01, 0x00, 0x01, 0x00, 0x00, 0x00
        /*005c*/ 	.byte	0xf0, 0x9e, 0x01, 0x00, 0x01, 0x00, 0x00, 0x00, 0x00, 0x9f, 0x01, 0x00


	//----- nvinfo : EIATTR_MERCURY_ISA_VERSION
	.align		4
.L_918:
        /*0068*/ 	.byte	0x03, 0x5f
        /*006a*/ 	.short	0x0101


	//----- nvinfo : EIATTR_COOP_GROUP_MASK_REGIDS
	.align		4
        /*006c*/ 	.byte	0x04, 0x29
        /*006e*/ 	.short	(.L_920 - .L_919)


	//   ....[0]....
.L_919:
        /*0070*/ 	.word	0xffffffff


	//   ....[1]....
        /*0074*/ 	.word	0xffffffff


	//   ....[2]....
        /*0078*/ 	.word	0xffffffff


	//   ....[3]....
        /*007c*/ 	.word	0xffffffff


	//   ....[4]....
        /*0080*/ 	.word	0xffffffff


	//   ....[5]....
        /*0084*/ 	.word	0xffffffff


	//   ....[6]....
        /*0088*/ 	.word	0xffffffff


	//   ....[7]....
        /*008c*/ 	.word	0xffffffff


	//   ....[8]....
        /*0090*/ 	.word	0xffffffff


	//   ....[9]....
        /*0094*/ 	.word	0xffffffff


	//   ....[10]....
        /*0098*/ 	.word	0xffffffff


	//   ....[11]....
        /*009c*/ 	.word	0xffffffff


	//   ....[12]....
        /*00a0*/ 	.word	0xffffffff


	//   ....[13]....
        /*00a4*/ 	.word	0xffffffff


	//   ....[14]....
        /*00a8*/ 	.word	0xffffffff


	//   ....[15]....
        /*00ac*/ 	.word	0xffffffff


	//----- nvinfo : EIATTR_COOP_GROUP_INSTR_OFFSETS
	.align		4
.L_920:
        /*00b0*/ 	.byte	0x04, 0x28
        /*00b2*/ 	.short	(.L_922 - .L_921)


	//   ....[0]....
.L_921:
        /*00b4*/ 	.word	0x0000ead0


	//   ....[1]....
        /*00b8*/ 	.word	0x0000eb60


	//   ....[2]....
        /*00bc*/ 	.word	0x0000ebc0


	//   ....[3]....
        /*00c0*/ 	.word	0x0000ebf0


	//   ....[4]....
        /*00c4*/ 	.word	0x00014f10


	//   ....[5]....
        /*00c8*/ 	.word	0x00014f30


	//   ....[6]....
        /*00cc*/ 	.word	0x00014f80


	//   ....[7]....
        /*00d0*/ 	.word	0x00014f90


	//   ....[8]....
        /*00d4*/ 	.word	0x0001a2f0


	//   ....[9]....
        /*00d8*/ 	.word	0x0001a310


	//   ....[10]....
        /*00dc*/ 	.word	0x0001a330


	//   ....[11]....
        /*00e0*/ 	.word	0x0001a360


	//   ....[12]....
        /*00e4*/ 	.word	0x0001c800


	//   ....[13]....
        /*00e8*/ 	.word	0x0001c840


	//   ....[14]....
        /*00ec*/ 	.word	0x0001c970


	//   ....[15]....
        /*00f0*/ 	.word	0x0001c9b0


	//----- nvinfo : EIATTR_VRC_CTA_INIT_COUNT
	.align		4
.L_922:
        /*00f4*/ 	.byte	0x02, 0x4a
	.zero		1
	.zero		1


	//----- nvinfo : EIATTR_EXIT_INSTR_OFFSETS
	.align		4
        /*00f8*/ 	.byte	0x04, 0x1c
        /*00fa*/ 	.short	(.L_924 - .L_923)


	//   ....[0]....
.L_923:
        /*00fc*/ 	.word	0x00000450


	//   ....[1]....
        /*0100*/ 	.word	0x00000b00


	//   ....[2]....
        /*0104*/ 	.word	0x00000b30


	//   ....[3]....
        /*0108*/ 	.word	0x0001cf80


	//   ....[4]....
        /*010c*/ 	.word	0x0001cfa0


	//----- nvinfo : EIATTR_CRS_STACK_SIZE
	.align		4
.L_924:
        /*0110*/ 	.byte	0x04, 0x1e
        /*0112*/ 	.short	(.L_926 - .L_925)
.L_925:
        /*0114*/ 	.word	0x00000000


	//----- nvinfo : EIATTR_CBANK_PARAM_SIZE
	.align		4
.L_926:
        /*0118*/ 	.byte	0x03, 0x19
        /*011a*/ 	.short	0x01d0


	//----- nvinfo : EIATTR_PARAM_CBANK
	.align		4
        /*011c*/ 	.byte	0x04, 0x0a
        /*011e*/ 	.short	(.L_928 - .L_927)
	.align		4
.L_927:
        /*0120*/ 	.word	index@(.nv.constant0._ZN5flash24flash_fwd_splitkv_kernelI23Flash_fwd_kernel_traitsILi32ELi64ELi256ELi4ELb0ELb0EN7cutlass6half_tE19Flash_kernel_traitsILi32ELi64ELi256ELi4ES3_EELb1ELb0ELb0ELb0ELb0ELb1ELb1ELb1EEEvNS_16Flash_fwd_paramsE)
        /*0124*/ 	.short	0x0380
        /*0126*/ 	.short	0x01d0


	//----- nvinfo : EIATTR_SW_WAR
	.align		4
.L_928:
        /*0128*/ 	.byte	0x04, 0x36
        /*012a*/ 	.short	(.L_930 - .L_929)
.L_929:
        /*012c*/ 	.word	0x00000008
.L_930:


//--------------------- .nv.info._ZN5flash24flash_fwd_splitkv_kernelI23Flash_fwd_kernel_traitsILi32ELi64ELi256ELi4ELb0ELb0EN7cutlass6half_tE19Flash_kernel_traitsILi32ELi64ELi256ELi4ES3_EELb1ELb0ELb0ELb1ELb1ELb0ELb0ELb0EEEvNS_16Flash_fwd_paramsE --------------------------
	.section	.nv.info._ZN5flash24flash_fwd_splitkv_kernelI23Flash_fwd_kernel_traitsILi32ELi64ELi256ELi4ELb0ELb0EN7cutlass6half_tE19Flash_kernel_traitsILi32ELi64ELi256ELi4ES3_EELb1ELb0ELb0ELb1ELb1ELb0ELb0ELb0EEEvNS_16Flash_fwd_paramsE,"",@"SHT_CUDA_INFO"
	.sectionflags	@""
	.align	4


	//----- nvinfo : EIATTR_CUDA_API_VERSION
	.align		4
        /*0000*/ 	.byte	0x04, 0x37
        /*0002*/ 	.short	(.L_932 - .L_931)
.L_931:
        /*0004*/ 	.word	0x00000082


	//----- nvinfo : EIATTR_KPARAM_INFO
	.align		4
.L_932:
        /*0008*/ 	.byte	0x04, 0x17
        /*000a*/ 	.short	(.L_934 - .L_933)
.L_933:
        /*000c*/ 	.word	0x00000000
        /*0010*/ 	.short	0x0000
        /*0012*/ 	.short	0x0000
        /*0014*/ 	.byte	0x00, 0xf0, 0x41, 0x07


	//----- nvinfo : EIATTR_SPARSE_MMA_MASK
	.align		4
.L_934:
        /*0018*/ 	.byte	0x03, 0x50
        /*001a*/ 	.short	0x0000


	//----- nvinfo : EIATTR_MAXREG_COUNT
	.align		4
        /*001c*/ 	.byte	0x03, 0x1b
        /*001e*/ 	.short	0x00ff


	//----- nvinfo : EIATTR_NUM_BARRIERS
	.align		4
        /*0020*/ 	.byte	0x02, 0x4c
        /*0022*/ 	.byte	0x01
	.zero		1


	//----- nvinfo : EIATTR_MERCURY_ISA_VERSION
	.align		4
        /*0024*/ 	.byte	0x03, 0x5f
        /*0026*/ 	.short	0x0101


	//----- nvinfo : EIATTR_COOP_GROUP_MASK_REGIDS
	.align		4
        /*0028*/ 	.byte	0x04, 0x29
        /*002a*/ 	.short	(.L_936 - .L_935)


	//   ....[0]....
.L_935:
        /*002c*/ 	.word	0xffffffff


	//   ....[1]....
        /*0030*/ 	.word	0xffffffff


	//   ....[2]....
        /*0034*/ 	.word	0xffffffff


	//   ....[3]....
        /*0038*/ 	.word	0xffffffff


	//   ....[4]....
        /*003c*/ 	.word	0xffffffff


	//   ....[5]....
        /*0040*/ 	.word	0xffffffff


	//   ....[6]....
        /*0044*/ 	.word	0xffffffff


	//   ....[7]....
        /*0048*/ 	.word	0xffffffff


	//   ....[8]....
        /*004c*/ 	.word	0xffffffff


	//   ....[9]....
        /*0050*/ 	.word	0xffffffff


	//   ....[10]....
        /*0054*/ 	.word	0xffffffff


	//   ....[11]....
        /*0058*/ 	.word	0xffffffff


	//----- nvinfo : EIATTR_COOP_GROUP_INSTR_OFFSETS
	.align		4
.L_936:
        /*005c*/ 	.byte	0x04, 0x28
        /*005e*/ 	.short	(.L_938 - .L_937)


	//   ....[0]....
.L_937:
        /*0060*/ 	.word	0x00003e30


	//   ....[1]....
        /*0064*/ 	.word	0x00003e50


	//   ....[2]....
        /*0068*/ 	.word	0x00003e90


	//   ....[3]....
        /*006c*/ 	.word	0x00003ea0


	//   ....[4]....
        /*0070*/ 	.word	0x00007b50


	//   ....[5]....
        /*0074*/ 	.word	0x00007b60


	//   ....[6]....
        /*0078*/ 	.word	0x00007b90


	//   ....[7]....
        /*007c*/ 	.word	0x00007ba0


	//   ....[8]....
        /*0080*/ 	.word	0x00009ff0


	//   ....[9]....
        /*0084*/ 	.word	0x0000a030


	//   ....[10]....
        /*0088*/ 	.word	0x0000a120


	//   ....[11]....
        /*008c*/ 	.word	0x0000a140


	//----- nvinfo : EIATTR_VRC_CTA_INIT_COUNT
	.align		4
.L_938:
        /*0090*/ 	.byte	0x02, 0x4a
	.zero		1
	.zero		1


	//----- nvinfo : EIATTR_EXIT_INSTR_OFFSETS
	.align		4
        /*0094*/ 	.byte	0x04, 0x1c
        /*0096*/ 	.short	(.L_940 - .L_939)


	//   ....[0]....
.L_939:
        /*0098*/ 	.word	0x00000170


	//   ....[1]....
        /*009c*/ 	.word	0x00000580


	//   ....[2]....
        /*00a0*/ 	.word	0x000005b0


	//   ....[3]....
        /*00a4*/ 	.word	0x0000a7c0


	//----- nvinfo : EIATTR_CRS_STACK_SIZE
	.align		4
.L_940:
        /*00a8*/ 	.byte	0x04, 0x1e
        /*00aa*/ 	.short	(.L_942 - .L_941)
.L_941:
        /*00ac*/ 	.word	0x00000000


	//----- nvinfo : EIATTR_CBANK_PARAM_SIZE
	.align		4
.L_942:
        /*00b0*/ 	.byte	0x03, 0x19
        /*00b2*/ 	.short	0x01d0


	//----- nvinfo : EIATTR_PARAM_CBANK
	.align		4
        /*00b4*/ 	.byte	0x04, 0x0a
        /*00b6*/ 	.short	(.L_944 - .L_943)
	.align		4
.L_943:
        /*00b8*/ 	.word	index@(.nv.constant0._ZN5flash24flash_fwd_splitkv_kernelI23Flash_fwd_kernel_traitsILi32ELi64ELi256ELi4ELb0ELb0EN7cutlass6half_tE19Flash_kernel_traitsILi32ELi64ELi256ELi4ES3_EELb1ELb0ELb0ELb1ELb1ELb0ELb0ELb0EEEvNS_16Flash_fwd_paramsE)
        /*00bc*/ 	.short	0x0380
        /*00be*/ 	.short	0x01d0


	//----- nvinfo : EIATTR_SW_WAR
	.align		4
.L_944:
        /*00c0*/ 	.byte	0x04, 0x36
        /*00c2*/ 	.short	(.L_946 - .L_945)
.L_945:
        /*00c4*/ 	.word	0x00000008
.L_946:


//--------------------- .nv.info._ZN5flash24flash_fwd_splitkv_kernelI23Flash_fwd_kernel_traitsILi32ELi64ELi256ELi4ELb0ELb0EN7cutlass6half_tE19Flash_kernel_traitsILi32ELi64ELi256ELi4ES3_EELb1ELb0ELb0ELb1ELb1ELb1ELb0ELb0EEEvNS_16Flash_fwd_paramsE --------------------------
	.section	.nv.info._ZN5flash24flash_fwd_splitkv_kernelI23Flash_fwd_kernel_traitsILi32ELi64ELi256ELi4ELb0ELb0EN7cutlass6half_tE19Flash_kernel_traitsILi32ELi64ELi256ELi4ES3_EELb1ELb0ELb0ELb1ELb1ELb1ELb0ELb0EEEvNS_16Flash_fwd_paramsE,"",@"SHT_CUDA_INFO"
	.sectionflags	@""
	.align	4


	//----- nvinfo : EIATTR_CUDA_API_VERSION
	.align		4
        /*0000*/ 	.byte	0x04, 0x37
        /*0002*/ 	.short	(.L_948 - .L_947)
.L_947:
        /*0004*/ 	.word	0x00000082


	//----- nvinfo : EIATTR_KPARAM_INFO
	.align		4
.L_948:
        /*0008*/ 	.byte	0x04, 0x17
        /*000a*/ 	.short	(.L_950 - .L_949)
.L_949:
        /*000c*/ 	.word	0x00000000
        /*0010*/ 	.short	0x0000
        /*0012*/ 	.short	0x0000
        /*0014*/ 	.byte	0x00, 0xf0, 0x41, 0x07


	//----- nvinfo : EIATTR_SPARSE_MMA_MASK
	.align		4
.L_950:
        /*0018*/ 	.byte	0x03, 0x50
        /*001a*/ 	.short	0x0000


	//----- nvinfo : EIATTR_MAXREG_COUNT
	.align		4
        /*001c*/ 	.byte	0x03, 0x1b
        /*001e*/ 	.short	0x00ff


	//----- nvinfo : EIATTR_NUM_BARRIERS
	.align		4
        /*0020*/ 	.byte	0x02, 0x4c
        /*0022*/ 	.byte	0x01
	.zero		1


	//----- nvinfo : EIATTR_MERCURY_ISA_VERSION
	.align		4
        /*0024*/ 	.byte	0x03, 0x5f
        /*0026*/ 	.short	0x0101


	//----- nvinfo : EIATTR_COOP_GROUP_MASK_REGIDS
	.align		4
        /*0028*/ 	.byte	0x04, 0x29
        /*002a*/ 	.short	(.L_952 - .L_951)


	//   ....[0]....
.L_951:
        /*002c*/ 	.word	0xffffffff


	//   ....[1]....
        /*0030*/ 	.word	0xffffffff


	//   ....[2]....
        /*0034*/ 	.word	0xffffffff


	//   ....[3]....
        /*0038*/ 	.word	0xffffffff


	//   ....[4]....
        /*003c*/ 	.word	0xffffffff


	//   ....[5]....
        /*0040*/ 	.word	0xffffffff


	//   ....[6]....
        /*0044*/ 	.word	0xffffffff


	//   ....[7]....
        /*0048*/ 	.word	0xffffffff


	//   ....[8]....
        /*004c*/ 	.word	0xffffffff


	//   ....[9]....
        /*0050*/ 	.word	0xffffffff


	//   ....[10]....
        /*0054*/ 	.word	0xffffffff


	//   ....[11]....
        /*0058*/ 	.word	0xffffffff


	//----- nvinfo : EIATTR_COOP_GROUP_INSTR_OFFSETS
	.align		4
.L_952:
        /*005c*/ 	.byte	0x04, 0x28
        /*005e*/ 	.short	(.L_954 - .L_953)


	//   ....[0]....
.L_953:
        /*0060*/ 	.word	0x00004e20


	//   ....[1]....
        /*0064*/ 	.word	0x00004e40


	//   ....[2]....
        /*0068*/ 	.word	0x00004e90


	//   ....[3]....
        /*006c*/ 	.word	0x00004ea0


	//   ....[4]....
        /*0070*/ 	.word	0x00009b50


	//   ....[5]....
        /*0074*/ 	.word	0x00009b80


	//   ....[6]....
        /*0078*/ 	.word	0x00009bf0


	//   ....[7]....
        /*007c*/ 	.word	0x00009c00


	//   ....[8]....
        /*0080*/ 	.word	0x0000bfe0


	//   ....[9]....
        /*0084*/ 	.word	0x0000c020


	//   ....[10]....
        /*0088*/ 	.word	0x0000c0e0


	//   ....[11]....
        /*008c*/ 	.word	0x0000c110


	//----- nvinfo : EIATTR_VRC_CTA_INIT_COUNT
	.align		4
.L_954:
        /*0090*/ 	.byte	0x02, 0x4a
	.zero		1
	.zero		1


	//----- nvinfo : EIATTR_EXIT_INSTR_OFFSETS
	.align		4
        /*0094*/ 	.byte	0x04, 0x1c
        /*0096*/ 	.short	(.L_956 - .L_955)


	//   ....[0]....
.L_955:
        /*0098*/ 	.word	0x00000170


	//   ....[1]....
        /*009c*/ 	.word	0x00000580


	//   ....[2]....
        /*00a0*/ 	.word	0x000005b0


	//   ....[3]....
        /*00a4*/ 	.word	0x0000c7b0


	//----- nvinfo : EIATTR_CRS_STACK_SIZE
	.align		4
.L_956:
        /*00a8*/ 	.byte	0x04, 0x1e
        /*00aa*/ 	.short	(.L_958 - .L_957)
.L_957:
        /*00ac*/ 	.word	0x00000000


	//----- nvinfo : EIATTR_CBANK_PARAM_SIZE
	.align		4
.L_958:
        /*00b0*/ 	.byte	0x03, 0x19
        /*00b2*/ 	.short	0x01d0


	//----- nvinfo : EIATTR_PARAM_CBANK
	.align		4
        /*00b4*/ 	.byte	0x04, 0x0a
        /*00b6*/ 	.short	(.L_960 - .L_959)
	.align		4
.L_959:
        /*00b8*/ 	.word	index@(.nv.constant0._ZN5flash24flash_fwd_splitkv_kernelI23Flash_fwd_kernel_traitsILi32ELi64ELi256ELi4ELb0ELb0EN7cutlass6half_tE19Flash_kernel_traitsILi32ELi64ELi256ELi4ES3_EELb1ELb0ELb0ELb1ELb1ELb1ELb0ELb0EEEvNS_16Flash_fwd_paramsE)
        /*00bc*/ 	.short	0x0380
        /*00be*/ 	.short	0x01d0


	//----- nvinfo : EIATTR_SW_WAR
	.align		4
.L_960:
        /*00c0*/ 	.byte	0x04, 0x36
        /*00c2*/ 	.short	(.L_962 - .L_961)
.L_961:
        /*00c4*/ 	.word	0x00000008
.L_962:


//--------------------- .nv.info._ZN5flash24flash_fwd_splitkv_kernelI23Flash_fwd_kernel_traitsILi32ELi64ELi256ELi4ELb0ELb0EN7cutlass6half_tE19Flash_kernel_traitsILi32ELi64ELi256ELi4ES3_EELb1ELb0ELb0ELb1ELb1ELb0ELb1ELb0EEEvNS_16Flash_fwd_paramsE --------------------------
	.section	.nv.info._ZN5flash24flash_fwd_splitkv_kernelI23Flash_fwd_kernel_traitsILi32ELi64ELi256ELi4ELb0ELb0EN7cutlass6half_tE19Flash_kernel_traitsILi32ELi64ELi256ELi4ES3_EELb1ELb0ELb0ELb1ELb1ELb0ELb1ELb0EEEvNS_16Flash_fwd_paramsE,"",@"SHT_CUDA_INFO"
	.sectionflags	@""
	.align	4


	//----- nvinfo : EIATTR_CUDA_API_VERSION
	.align		4
        /*0000*/ 	.byte	0x04, 0x37
        /*0002*/ 	.short	(.L_964 - .L_963)
.L_963:
        /*0004*/ 	.word	0x00000082


	//----- nvinfo : EIATTR_KPARAM_INFO
	.align		4
.L_964:
        /*0008*/ 	.byte	0x04, 0x17
        /*000a*/ 	.short	(.L_966 - .L_965)
.L_965:
        /*000c*/ 	.word	0x00000000
        /*0010*/ 	.short	0x0000
        /*0012*/ 	.short	0x0000
        /*0014*/ 	.byte	0x00, 0xf0, 0x41, 0x07


	//----- nvinfo : EIATTR_SPARSE_MMA_MASK
	.align		4
.L_966:
        /*0018*/ 	.byte	0x03, 0x50
        /*001a*/ 	.short	0x0000


	//----- nvinfo : EIATTR_MAXREG_COUNT
	.align		4
        /*001c*/ 	.byte	0x03, 0x1b
        /*001e*/ 	.short	0x00ff


	//----- nvinfo : EIATTR_NUM_BARRIERS
	.align		4
        /*0020*/ 	.byte	0x02, 0x4c
        /*0022*/ 	.byte	0x01
	.zero		1


	//----- nvinfo : EIATTR_MERCURY_ISA_VERSION
	.align		4
        /*0024*/ 	.byte	0x03, 0x5f
        /*0026*/ 	.short	0x0101


	//----- nvinfo : EIATTR_COOP_GROUP_MASK_REGIDS
	.align		4
        /*0028*/ 	.byte	0x04, 0x29
        /*002a*/ 	.short	(.L_968 - .L_967)


	//   ....[0]....
.L_967:
        /*002c*/ 	.word	0xffffffff


	//   ....[1]....
        /*0030*/ 	.word	0xffffffff


	//   ....[2]....
        /*0034*/ 	.word	0xffffffff


	//   ....[3]....
        /*0038*/ 	.word	0xffffffff


	//   ....[4]....
        /*003c*/ 	.word	0xffffffff


	//   ....[5]....
        /*0040*/ 	.word	0xffffffff


	//   ....[6]....
        /*0044*/ 	.word	0xffffffff


	//   ....[7]....
        /*0048*/ 	.word	0xffffffff


	//   ....[8]....
        /*004c*/ 	.word	0xffffffff


	//   ....[9]....
        /*0050*/ 	.word	0xffffffff


	//   ....[10]....
        /*0054*/ 	.word	0xffffffff


	//   ....[11]....
        /*0058*/ 	.word	0xffffffff


	//----- nvinfo : EIATTR_COOP_GROUP_INSTR_OFFSETS
	.align		4
.L_968:
        /*005c*/ 	.byte	0x04, 0x28
        /*005e*/ 	.short	(.L_970 - .L_969)


	//   ....[0]....
.L_969:
        /*0060*/ 	.word	0x00004190


	//   ....[1]....
        /*0064*/ 	.word	0x000041c0


	//   ....[2]....
        /*0068*/ 	.word	0x000041f0


	//   ....[3]....
        /*006c*/ 	.word	0x00004200


	//   ....[4]....
        /*0070*/ 	.word	0x00007ed0


	//   ....[5]....
        /*0074*/ 	.word	0x00007ee0


	//   ....[6]....
        /*0078*/ 	.word	0x00007f10


	//   ....[7]....
        /*007c*/ 	.word	0x00007f20


	//   ....[8]....
        /*0080*/ 	.word	0x0000a360


	//   ....[9]....
        /*0084*/ 	.word	0x0000a3a0


	//   ....[10]....
        /*0088*/ 	.word	0x0000a470


	//   ....[11]....
        /*008c*/ 	.word	0x0000a490


	//----- nvinfo : EIATTR_VRC_CTA_INIT_COUNT
	.align		4
.L_970:
        /*0090*/ 	.byte	0x02, 0x4a
	.zero		1
	.zero		1


	//----- nvinfo : EIATTR_EXIT_INSTR_OFFSETS
	.align		4
        /*0094*/ 	.byte	0x04, 0x1c
        /*0096*/ 	.short	(.L_972 - .L_971)


	//   ....[0]....
.L_971:
        /*0098*/ 	.word	0x00000290


	//   ....[1]....
        /*009c*/ 	.word	0x00000880


	//   ....[2]....
        /*00a0*/ 	.word	0x000008b0


	//   ....[3]....
        /*00a4*/ 	.word	0x0000aa40


	//----- nvinfo : EIATTR_CRS_STACK_SIZE
	.align		4
.L_972:
        /*00a8*/ 	.byte	0x04, 0x1e
        /*00aa*/ 	.short	(.L_974 - .L_973)
.L_973:
        /*00ac*/ 	.word	0x00000000


	//----- nvinfo : EIATTR_CBANK_PARAM_SIZE
	.align		4
.L_974:
        /*00b0*/ 	.byte	0x03, 0x19
        /*00b2*/ 	.short	0x01d0


	//----- nvinfo : EIATTR_PARAM_CBANK
	.align		4
        /*00b4*/ 	.byte	0x04, 0x0a
        /*00b6*/ 	.short	(.L_976 - .L_975)
	.align		4
.L_975:
        /*00b8*/ 	.word	index@(.nv.constant0._ZN5flash24flash_fwd_splitkv_kernelI23Flash_fwd_kernel_traitsILi32ELi64ELi256ELi4ELb0ELb0EN7cutlass6half_tE19Flash_kernel_traitsILi32ELi64ELi256ELi4ES3_EELb1ELb0ELb0ELb1ELb1ELb0ELb1ELb0EEEvNS_16Flash_fwd_paramsE)
        /*00bc*/ 	.short	0x0380
        /*00be*/ 	.short	0x01d0


	//----- nvinfo : EIATTR_SW_WAR
	.align		4
.L_976:
        /*00c0*/ 	.byte	0x04, 0x36
        /*00c2*/ 	.short	(.L_978 - .L_977)
.L_977:
        /*00c4*/ 	.word	0x00000008
.L_978:


//--------------------- .nv.info._ZN5flash24flash_fwd_splitkv_kernelI23Flash_fwd_kernel_traitsILi32ELi64ELi256ELi4ELb0ELb0EN7cutlass6half_tE19Flash_kernel_traitsILi32ELi64ELi256ELi4ES3_EELb1ELb0ELb0ELb1ELb1ELb1ELb1ELb0EEEvNS_16Flash_fwd_paramsE --------------------------
	.section	.nv.info._ZN5flash24flash_fwd_splitkv_kernelI23Flash_fwd_kernel_traitsILi32ELi64ELi256ELi4ELb0ELb0EN7cutlass6half_tE19Flash_kernel_traitsILi32ELi64ELi256ELi4ES3_EELb1ELb0ELb0ELb1ELb1ELb1ELb1ELb0EEEvNS_16Flash_fwd_paramsE,"",@"SHT_CUDA_INFO"
	.sectionflags	@""
	.align	4


	//----- nvinfo : EIATTR_CUDA_API_VERSION
	.align		4
        /*0000*/ 	.byte	0x04, 0x37
        /*0002*/ 	.short	(.L_980 - .L_979)
.L_979:
        /*0004*/ 	.word	0x00000082


	//----- nvinfo : EIATTR_KPARAM_INFO
	.align		4
.L_980:
        /*0008*/ 	.byte	0x04, 0x17
        /*000a*/ 	.short	(.L_982 - .L_981)
.L_981:
        /*000c*/ 	.word	0x00000000
        /*0010*/ 	.short	0x0000
        /*0012*/ 	.short	0x0000
        /*0014*/ 	.byte	0x00, 0xf0, 0x41, 0x07


	//----- nvinfo : EIATTR_SPARSE_MMA_MASK
	.align		4
.L_982:
        /*0018*/ 	.byte	0x03, 0x50
        /*001a*/ 	.short	0x0000


	//----- nvinfo : EIATTR_MAXREG_COUNT
	.align		4
        /*001c*/ 	.byte	0x03, 0x1b
        /*001e*/ 	.short	0x00ff


	//----- nvinfo : EIATTR_NUM_BARRIERS
	.align		4
        /*0020*/ 	.byte	0x02, 0x4c
        /*0022*/ 	.byte	0x01
	.zero		1


	//----- nvinfo : EIATTR_ANNOTATIONS
	.align		4
        /*0024*/ 	.byte	0x04, 0x55
        /*0026*/ 	.short	(.L_984 - .L_983)


	//   ....[0]....
.L_983:
        /*0028*/ 	.word	0x00000001
        /*002c*/ 	.byte	0xf0, 0x81, 0x00, 0x00, 0x01, 0x00, 0x00, 0x00, 0xf0, 0x84, 0x00, 0x00, 0x01, 0x00, 0x00, 0x00
        /*003c*/ 	.byte	0xd0, 0x9a, 0x00, 0x00, 0x01, 0x00, 0x00, 0x00, 0x00, 0x9b, 0x00, 0x00


	//----- nvinfo : EIATTR_MERCURY_ISA_VERSION
	.align		4
.L_984:
        /*0048*/ 	.byte	0x03, 0x5f
        /*004a*/ 	.short	0x0101


	//----- nvinfo : EIATTR_COOP_GROUP_MASK_REGIDS
	.align		4
        /*004c*/ 	.byte	0x04, 0x29
        /*004e*/ 	.short	(.L_986 - .L_985)


	//   ....[0]....
.L_985:
        /*0050*/ 	.word	0xffffffff


	//   ....[1]....
        /*0054*/ 	.word	0xffffffff


	//   ....[2]....
        /*0058*/ 	.word	0xffffffff


	//   ....[3]....
        /*005c*/ 	.word	0xffffffff


	//   ....[4]....
        /*0060*/ 	.word	0xffffffff


	//   ....[5]....
        /*0064*/ 	.word	0xffffffff


	//   ....[6]....
        /*0068*/ 	.word	0xffffffff


	//   ....[7]....
        /*006c*/ 	.word	0xffffffff


	//   ....[8]....
        /*0070*/ 	.word	0xffffffff


	//   ....[9]....
        /*0074*/ 	.word	0xffffffff


	//   ....[10]....
        /*0078*/ 	.word	0xffffffff


	//   ....[11]....
        /*007c*/ 	.word	0xffffffff


	//----- nvinfo : EIATTR_COOP_GROUP_INSTR_OFFSETS
	.align		4
.L_986:
        /*0080*/ 	.byte	0x04, 0x28
        /*0082*/ 	.short	(.L_988 - .L_987)


	//   ....[0]....
.L_987:
        /*0084*/ 	.word	0x00005190


	//   ....[1]....
        /*0088*/ 	.word	0x000051c0


	//   ....[2]....
        /*008c*/ 	.word	0x00005210


	//   ....[3]....
        /*0090*/ 	.word	0x00005220


	//   ....[4]....
        /*0094*/ 	.word	0x00009f60


	//   ....[5]....
        /*0098*/ 	.word	0x00009f80


	//   ....[6]....
        /*009c*/ 	.word	0x00009fa0


	//   ....[7]....
        /*00a0*/ 	.word	0x00009fc0


	//   ....[8]....
        /*00a4*/ 	.word	0x0000c3a0


	//   ....[9]....
        /*00a8*/ 	.word	0x0000c3e0


	//   ....[10]....
        /*00ac*/ 	.word	0x0000c490


	//   ....[11]....
        /*00b0*/ 	.word	0x0000c4b0


	//----- nvinfo : EIATTR_VRC_CTA_INIT_COUNT
	.align		4
.L_988:
        /*00b4*/ 	.byte	0x02, 0x4a
	.zero		1
	.zero		1


	//----- nvinfo : EIATTR_EXIT_INSTR_OFFSETS
	.align		4
        /*00b8*/ 	.byte	0x04, 0x1c
        /*00ba*/ 	.short	(.L_990 - .L_989)


	//   ....[0]....
.L_989:
        /*00bc*/ 	.word	0x000002a0


	//   ....[1]....
        /*00c0*/ 	.word	0x00000890


	//   ....[2]....
        /*00c4*/ 	.word	0x000008c0


	//   ....[3]....
        /*00c8*/ 	.word	0x0000ca80


	//----- nvinfo : EIATTR_CRS_STACK_SIZE
	.align		4
.L_990:
        /*00cc*/ 	.byte	0x04, 0x1e
        /*00ce*/ 	.short	(.L_992 - .L_991)
.L_991:
        /*00d0*/ 	.word	0x00000000


	//----- nvinfo : EIATTR_CBANK_PARAM_SIZE
	.align		4
.L_992:
        /*00d4*/ 	.byte	0x03, 0x19
        /*00d6*/ 	.short	0x01d0


	//----- nvinfo : EIATTR_PARAM_CBANK
	.align		4
        /*00d8*/ 	.byte	0x04, 0x0a
        /*00da*/ 	.short	(.L_994 - .L_993)
	.align		4
.L_993:
        /*00dc*/ 	.word	index@(.nv.constant0._ZN5flash24flash_fwd_splitkv_kernelI23Flash_fwd_kernel_traitsILi32ELi64ELi256ELi4ELb0ELb0EN7cutlass6half_tE19Flash_kernel_traitsILi32ELi64ELi256ELi4ES3_EELb1ELb0ELb0ELb1ELb1ELb1ELb1ELb0EEEvNS_16Flash_fwd_paramsE)
        /*00e0*/ 	.short	0x0380
        /*00e2*/ 	.short	0x01d0


	//----- nvinfo : EIATTR_SW_WAR
	.align		4
.L_994:
        /*00e4*/ 	.byte	0x04, 0x36
        /*00e6*/ 	.short	(.L_996 - .L_995)
.L_995:
        /*00e8*/ 	.word	0x00000008
.L_996:


//--------------------- .nv.info._ZN5flash24flash_fwd_splitkv_kernelI23Flash_fwd_kernel_traitsILi32ELi64ELi256ELi4ELb0ELb0EN7cutlass6half_tE19Flash_kernel_traitsILi32ELi64ELi256ELi4ES3_EELb1ELb0ELb0ELb0ELb1ELb0ELb0ELb0EEEvNS_16Flash_fwd_paramsE --------------------------
	.section	.nv.info._ZN5flash24flash_fwd_splitkv_kernelI23Flash_fwd_kernel_traitsILi32ELi64ELi256ELi4ELb0ELb0EN7cutlass6half_tE19Flash_kernel_traitsILi32ELi64ELi256ELi4ES3_EELb1ELb0ELb0ELb0ELb1ELb0ELb0ELb0EEEvNS_16Flash_fwd_paramsE,"",@"SHT_CUDA_INFO"
	.sectionflags	@""
	.align	4


	//----- nvinfo : EIATTR_CUDA_API_VERSION
	.align		4
        /*0000*/ 	.byte	0x04, 0x37
        /*0002*/ 	.short	(.L_998 - .L_997)
.L_997:
        /*0004*/ 	.word	0x00000082


	//----- nvinfo : EIATTR_KPARAM_INFO
	.align		4
.L_998:
        /*0008*/ 	.byte	0x04, 0x17
        /*000a*/ 	.short	(.L_1000 - .L_999)
.L_999:
        /*000c*/ 	.word	0x00000000
        /*0010*/ 	.short	0x0000
        /*0012*/ 	.short	0x0000
        /*0014*/ 	.byte	0x00, 0xf0, 0x41, 0x07


	//----- nvinfo : EIATTR_SPARSE_MMA_MASK
	.align		4
.L_1000:
        /*0018*/ 	.byte	0x03, 0x50
        /*001a*/ 	.short	0x0000


	//----- nvinfo : EIATTR_MAXREG_COUNT
	.align		4
        /*001c*/ 	.byte	0x03, 0x1b
        /*001e*/ 	.short	0x00ff


	//----- nvinfo : EIATTR_NUM_BARRIERS
	.align		4
        /*0020*/ 	.byte	0x02, 0x4c
        /*0022*/ 	.byte	0x01
	.zero		1


	//----- nvinfo : EIATTR_MERCURY_ISA_VERSION
	.align		4
        /*0024*/ 	.byte	0x03, 0x5f
        /*0026*/ 	.short	0x0101


	//----- nvinfo : EIATTR_COOP_GROUP_MASK_REGIDS
	.align		4
        /*0028*/ 	.byte	0x04, 0x29
        /*002a*/ 	.short	(.L_1002 - .L_1001)


	//   ....[0]....
.L_1001:
        /*002c*/ 	.word	0xffffffff


	//   ....[1]....
        /*0030*/ 	.word	0xffffffff


	//   ....[2]....
        /*0034*/ 	.word	0xffffffff


	//   ....[3]....
        /*0038*/ 	.word	0xffffffff


	//   ....[4]....
        /*003c*/ 	.word	0xffffffff


	//   ....[5]....
        /*0040*/ 	.word	0xffffffff


	//   ....[6]....
        /*0044*/ 	.word	0xffffffff


	//   ....[7]....
        /*0048*/ 	.word	0xffffffff


	//   ....[8]....
        /*004c*/ 	.word	0xffffffff


	//   ....[9]....
        /*0050*/ 	.word	0xffffffff


	//   ....[10]....
        /*0054*/ 	.word	0xffffffff


	//   ....[11]....
        /*0058*/ 	.word	0xffffffff


	//   ....[12]....
        /*005c*/ 	.word	0xffffffff


	//   ....[13]....
        /*0060*/ 	.word	0xffffffff


	//   ....[14]....
        /*0064*/ 	.word	0xffffffff


	//   ....[15]....
        /*0068*/ 	.word	0xffffffff


	//----- nvinfo : EIATTR_COOP_GROUP_INSTR_OFFSETS
	.align		4
.L_1002:
        /*006c*/ 	.byte	0x04, 0x28
        /*006e*/ 	.short	(.L_1004 - .L_1003)


	//   ....[0]....
.L_1003:
        /*0070*/ 	.word	0x00004790


	//   ....[1]....
        /*0074*/ 	.word	0x00004820


	//   ....[2]....
        /*0078*/ 	.word	0x00004850


	//   ....[3]....
        /*007c*/ 	.word	0x000048b0


	//   ....[4]....
        /*0080*/ 	.word	0x000095d0


	//   ....[5]....
        /*0084*/ 	.word	0x000095f0


	//   ....[6]....
        /*0088*/ 	.word	0x00009620


	//   ....[7]....
        /*008c*/ 	.word	0x00009630


	//   ....[8]....
        /*0090*/ 	.word	0x0000d280


	//   ....[9]....
        /*0094*/ 	.word	0x0000d2a0


	//   ....[10]....
        /*0098*/ 	.word	0x0000d2d0


	//   ....[11]....
        /*009c*/ 	.word	0x0000d2e0


	//   ....[12]....
        /*00a0*/ 	.word	0x0000f6f0


	//   ....[13]....
        /*00a4*/ 	.word	0x0000f770


	//   ....[14]....
        /*00a8*/ 	.word	0x0000f7a0


	//   ....[15]....
        /*00ac*/ 	.word	0x0000f7d0


	//----- nvinfo : EIATTR_VRC_CTA_INIT_COUNT
	.align		4
.L_1004:
        /*00b0*/ 	.byte	0x02, 0x4a
	.zero		1
	.zero		1


	//----- nvinfo : EIATTR_EXIT_INSTR_OFFSETS
	.align		4
        /*00b4*/ 	.byte	0x04, 0x1c
        /*00b6*/ 	.short	(.L_1006 - .L_1005)


	//   ....[0]....
.L_1005:
        /*00b8*/ 	.word	0x00000340


	//   ....[1]....
        /*00bc*/ 	.word	0x00000890


	//   ....[2]....
        /*00c0*/ 	.word	0x000008c0


	//   ....[3]....
        /*00c4*/ 	.word	0x0000ff70


	//   ....[4]....
        /*00c8*/ 	.word	0x00010040


	//----- nvinfo : EIATTR_CRS_STACK_SIZE
	.align		4
.L_1006:
        /*00cc*/ 	.byte	0x04, 0x1e
        /*00ce*/ 	.short	(.L_1008 - .L_1007)
.L_1007:
        /*00d0*/ 	.word	0x00000000


	//----- nvinfo : EIATTR_CBANK_PARAM_SIZE
	.align		4
.L_1008:
        /*00d4*/ 	.byte	0x03, 0x19
        /*00d6*/ 	.short	0x01d0


	//----- nvinfo : EIATTR_PARAM_CBANK
	.align		4
        /*00d8*/ 	.byte	0x04, 0x0a
        /*00da*/ 	.short	(.L_1010 - .L_1009)
	.align		4
.L_1009:
        /*00dc*/ 	.word	index@(.nv.constant0._ZN5flash24flash_fwd_splitkv_kernelI23Flash_fwd_kernel_traitsILi32ELi64ELi256ELi4ELb0ELb0EN7cutlass6half_tE19Flash_kernel_traitsILi32ELi64ELi256ELi4ES3_EELb1ELb0ELb0ELb0ELb1ELb0ELb0ELb0EEEvNS_16Flash_fwd_paramsE)
        /*00e0*/ 	.short	0x0380
        /*00e2*/ 	.short	0x01d0


	//----- nvinfo : EIATTR_SW_WAR
	.align		4
.L_1010:
        /*00e4*/ 	.byte	0x04, 0x36
        /*00e6*/ 	.short	(.L_1012 - .L_1011)
.L_1011:
        /*00e8*/ 	.word	0x00000008
.L_1012:


//--------------------- .nv.info._ZN5flash24flash_fwd_splitkv_kernelI23Flash_fwd_kernel_traitsILi32ELi64ELi256ELi4ELb0ELb0EN7cutlass6half_tE19Flash_kernel_traitsILi32ELi64ELi256ELi4ES3_EELb1ELb0ELb0ELb0ELb1ELb1ELb0ELb0EEEvNS_16Flash_fwd_paramsE --------------------------
	.section	.nv.info._ZN5flash24flash_fwd_splitkv_kernelI23Flash_fwd_kernel_traitsILi32ELi64ELi256ELi4ELb0ELb0EN7cutlass6half_tE19Flash_kernel_traitsILi32ELi64ELi256ELi4ES3_EELb1ELb0ELb0ELb0ELb1ELb1ELb0ELb0EEEvNS_16Flash_fwd_paramsE,"",@"SHT_CUDA_INFO"
	.sectionflags	@""
	.align	4


	//----- nvinfo : EIATTR_CUDA_API_VERSION
	.align		4
        /*0000*/ 	.byte	0x04, 0x37
        /*0002*/ 	.short	(.L_1014 - .L_1013)
.L_1013:
        /*0004*/ 	.word	0x00000082


	//----- nvinfo : EIATTR_KPARAM_INFO
	.align		4
.L_1014:
        /*0008*/ 	.byte	0x04, 0x17
        /*000a*/ 	.short	(.L_1016 - .L_1015)
.L_1015:
        /*000c*/ 	.word	0x00000000
        /*0010*/ 	.short	0x0000
        /*0012*/ 	.short	0x0000
        /*0014*/ 	.byte	0x00, 0xf0, 0x41, 0x07


	//----- nvinfo : EIATTR_SPARSE_MMA_MASK
	.align		4
.L_1016:
        /*0018*/ 	.byte	0x03, 0x50
        /*001a*/ 	.short	0x0000


	//----- nvinfo : EIATTR_MAXREG_COUNT
	.align		4
        /*001c*/ 	.byte	0x03, 0x1b
        /*001e*/ 	.short	0x00ff


	//----- nvinfo : EIATTR_NUM_BARRIERS
	.align		4
        /*0020*/ 	.byte	0x02, 0x4c
        /*0022*/ 	.byte	0x01
	.zero		1


	//----- nvinfo : EIATTR_ANNOTATIONS
	.align		4
        /*0024*/ 	.byte	0x04, 0x55
        /*0026*/ 	.short	(.L_1018 - .L_1017)


	//   ....[0]....
.L_1017:
        /*0028*/ 	.word	0x00000001
        /*002c*/ 	.byte	0xa0, 0xe7, 0x00, 0x00, 0x01, 0x00, 0x00, 0x00, 0x90, 0xe8, 0x00, 0x00, 0x01, 0x00, 0x00, 0x00
        /*003c*/ 	.byte	0xa0, 0xe8, 0x00, 0x00, 0x01, 0x00, 0x00, 0x00, 0xf0, 0xe9, 0x00, 0x00, 0x01, 0x00, 0x00, 0x00
        /*004c*/ 	.byte	0xf0, 0xea, 0x00, 0x00, 0x01, 0x00, 0x00, 0x00, 0x90, 0x00, 0x01, 0x00, 0x01, 0x00, 0x00, 0x00
        /*005c*/ 	.byte	0xc0, 0x00, 0x01, 0x00, 0x01, 0x00, 0x00, 0x00, 0xf0, 0x00, 0x01, 0x00, 0x01, 0x00, 0x00, 0x00
        /*006c*/ 	.byte	0x00, 0x01, 0x01, 0x00, 0x01, 0x00, 0x00, 0x00, 0x10, 0x01, 0x01, 0x00


	//----- nvinfo : EIATTR_MERCURY_ISA_VERSION
	.align		4
.L_1018:
        /*0078*/ 	.byte	0x03, 0x5f
        /*007a*/ 	.short	0x0101


	//----- nvinfo : EIATTR_COOP_GROUP_MASK_REGIDS
	.align		4
        /*007c*/ 	.byte	0x04, 0x29
        /*007e*/ 	.short	(.L_1020 - .L_1019)


	//   ....[0]....
.L_1019:
        /*0080*/ 	.word	0xffffffff


	//   ....[1]....
        /*0084*/ 	.word	0xffffffff


	//   ....[2]....
        /*0088*/ 	.word	0xffffffff


	//   ....[3]....
        /*008c*/ 	.word	0xffffffff


	//   ....[4]....
        /*0090*/ 	.word	0xffffffff


	//   ....[5]....
        /*0094*/ 	.word	0xffffffff


	//   ....[6]....
        /*0098*/ 	.word	0xffffffff


	//   ....[7]....
        /*009c*/ 	.word	0xffffffff


	//   ....[8]....
        /*00a0*/ 	.word	0xffffffff


	//   ....[9]....
        /*00a4*/ 	.word	0xffffffff


	//   ....[10]....
        /*00a8*/ 	.word	0xffffffff


	//   ....[11]....
        /*00ac*/ 	.word	0xffffffff


	//   ....[12]....
        /*00b0*/ 	.word	0xffffffff


	//   ....[13]....
        /*00b4*/ 	.word	0xffffffff


	//   ....[14]....
        /*00b8*/ 	.word	0xffffffff


	//   ....[15]....
        /*00bc*/ 	.word	0xffffffff


	//----- nvinfo : EIATTR_COOP_GROUP_INSTR_OFFSETS
	.align		4
.L_1020:
        /*00c0*/ 	.byte	0x04, 0x28
        /*00c2*/ 	.short	(.L_1022 - .L_1021)


	//   ....[0]....
.L_1021:
        /*00c4*/ 	.word	0x000058f0


	//   ....[1]....
        /*00c8*/ 	.word	0x00005930


	//   ....[2]....
        /*00cc*/ 	.word	0x00005970


	//   ....[3]....
        /*00d0*/ 	.word	0x00005990


	//   ....[4]....
        /*00d4*/ 	.word	0x0000b760


	//   ....[5]....
        /*00d8*/ 	.word	0x0000b770


	//   ....[6]....
        /*00dc*/ 	.word	0x0000b7a0


	//   ....[7]....
        /*00e0*/ 	.word	0x0000b7b0


	//   ....[8]....
        /*00e4*/ 	.word	0x00010550


	//   ....[9]....
        /*00e8*/ 	.word	0x00010560


	//   ....[10]....
        /*00ec*/ 	.word	0x00010590


	//   ....[11]....
        /*00f0*/ 	.word	0x000105a0


	//   ....[12]....
        /*00f4*/ 	.word	0x00012980


	//   ....[13]....
        /*00f8*/ 	.word	0x000129c0


	//   ....[14]....
        /*00fc*/ 	.word	0x00012a40


	//   ....[15]....
        /*0100*/ 	.word	0x00012a50


	//----- nvinfo : EIATTR_VRC_CTA_INIT_COUNT
	.align		4
.L_1022:
        /*0104*/ 	.byte	0x02, 0x4a
	.zero		1
	.zero		1


	//----- nvinfo : EIATTR_EXIT_INSTR_OFFSETS
	.align		4
        /*0108*/ 	.byte	0x04, 0x1c
        /*010a*/ 	.short	(.L_1024 - .L_1023)


	//   ....[0]....
.L_1023:
        /*010c*/ 	.word	0x00000350


	//   ....[1]....
        /*0110*/ 	.word	0x000008a0


	//   ....[2]....
        /*0114*/ 	.word	0x000008d0


	//   ....[3]....
        /*0118*/ 	.word	0x00013200


	//   ....[4]....
        /*011c*/ 	.word	0x000132d0


	//----- nvinfo : EIATTR_CRS_STACK_SIZE
	.align		4
.L_1024:
        /*0120*/ 	.byte	0x04, 0x1e
        /*0122*/ 	.short	(.L_1026 - .L_1025)
.L_1025:
        /*0124*/ 	.word	0x00000000


	//----- nvinfo : EIATTR_CBANK_PARAM_SIZE
	.align		4
.L_1026:
        /*0128*/ 	.byte	0x03, 0x19
        /*012a*/ 	.short	0x01d0


	//----- nvinfo : EIATTR_PARAM_CBANK
	.align		4
        /*012c*/ 	.byte	0x04, 0x0a
        /*012e*/ 	.short	(.L_1028 - .L_1027)
	.align		4
.L_1027:
        /*0130*/ 	.word	index@(.nv.constant0._ZN5flash24flash_fwd_splitkv_kernelI23Flash_fwd_kernel_traitsILi32ELi64ELi256ELi4ELb0ELb0EN7cutlass6half_tE19Flash_kernel_traitsILi32ELi64ELi256ELi4ES3_EELb1ELb0ELb0ELb0ELb1ELb1ELb0ELb0EEEvNS_16Flash_fwd_paramsE)
        /*0134*/ 	.short	0x0380
        /*0136*/ 	.short	0x01d0


	//----- nvinfo : EIATTR_SW_WAR
	.align		4
.L_1028:
        /*0138*/ 	.byte	0x04, 0x36
        /*013a*/ 	.short	(.L_1030 - .L_1029)
.L_1029:
        /*013c*/ 	.word	0x00000008
.L_1030:


//--------------------- .nv.info._ZN5flash24flash_fwd_splitkv_kernelI23Flash_fwd_kernel_traitsILi32ELi64ELi256ELi4ELb0ELb0EN7cutlass6half_tE19Flash_kernel_traitsILi32ELi64ELi256ELi4ES3_EELb1ELb0ELb1ELb0ELb0ELb0ELb0ELb0EEEvNS_16Flash_fwd_paramsE --------------------------
	.section	.nv.info._ZN5flash24flash_fwd_splitkv_kernelI23Flash_fwd_kernel_traitsILi32ELi64ELi256ELi4ELb0ELb0EN7cutlass6half_tE19Flash_kernel_traitsILi32ELi64ELi256ELi4ES3_EELb1ELb0ELb1ELb0ELb0ELb0ELb0ELb0EEEvNS_16Flash_fwd_paramsE,"",@"SHT_CUDA_INFO"
	.sectionflags	@""
	.align	4


	//----- nvinfo : EIATTR_CUDA_API_VERSION
	.align		4
        /*0000*/ 	.byte	0x04, 0x37
        /*0002*/ 	.short	(.L_1032 - .L_1031)
.L_1031:
        /*0004*/ 	.word	0x00000082


	//----- nvinfo : EIATTR_KPARAM_INFO
	.align		4
.L_1032:
        /*0008*/ 	.byte	0x04, 0x17
        /*000a*/ 	.short	(.L_1034 - .L_1033)
.L_1033:
        /*000c*/ 	.word	0x00000000
        /*0010*/ 	.short	0x0000
        /*0012*/ 	.short	0x0000
        /*0014*/ 	.byte	0x00, 0xf0, 0x41, 0x07


	//----- nvinfo : EIATTR_SPARSE_MMA_MASK
	.align		4
.L_1034:
        /*0018*/ 	.byte	0x03, 0x50
        /*001a*/ 	.short	0x0000


	//----- nvinfo : EIATTR_MAXREG_COUNT
	.align		4
        /*001c*/ 	.byte	0x03, 0x1b
        /*001e*/ 	.short	0x00ff


	//----- nvinfo : EIATTR_NUM_BARRIERS
	.align		4
        /*0020*/ 	.byte	0x02, 0x4c
        /*0022*/ 	.byte	0x01
	.zero		1


	//----- nvinfo : EIATTR_MERCURY_ISA_VERSION
	.align		4
        /*0024*/ 	.byte	0x03, 0x5f
        /*0026*/ 	.short	0x0101


	//----- nvinfo : EIATTR_INT_WARP_WIDE_INSTR_OFFSETS
	.align		4
        /*0028*/ 	.byte	0x04, 0x31
        /*002a*/ 	.short	(.L_1036 - .L_1035)


	//   ....[0]....
.L_1035:
        /*002c*/ 	.word	0x00006040


	//   ....[1]....
        /*0030*/ 	.word	0x000090e0


	//----- nvinfo : EIATTR_COOP_GROUP_MASK_REGIDS
	.align		4
.L_1036:
        /*0034*/ 	.byte	0x04, 0x29
        /*0036*/ 	.short	(.L_1038 - .L_1037)


	//   ....[0]....
.L_1037:
        /*0038*/ 	.word	0xffffffff


	//   ....[1]....
        /*003c*/ 	.word	0xffffffff


	//   ....[2]....
        /*0040*/ 	.word	0xffffffff


	//   ....[3]....
        /*0044*/ 	.word	0xffffffff


	//   ....[4]....
        /*0048*/ 	.word	0xffffffff


	//   ....[5]....
        /*004c*/ 	.word	0xffffffff


	//   ....[6]....
        /*0050*/ 	.word	0xffffffff


	//   ....[7]....
        /*0054*/ 	.word	0xffffffff


	//   ....[8]....
        /*0058*/ 	.word	0xffffffff


	//   ....[9]....
        /*005c*/ 	.word	0xffffffff


	//   ....[10]....
        /*0060*/ 	.word	0xffffffff


	//   ....[11]....
        /*0064*/ 	.word	0xffffffff


	//   ....[12]....
        /*0068*/ 	.word	0xffffffff


	//   ....[13]....
        /*006c*/ 	.word	0xffffffff


	//   ....[14]....
        /*0070*/ 	.word	0xffffffff


	//   ....[15]....
        /*0074*/ 	.word	0xffffffff


	//----- nvinfo : EIATTR_COOP_GROUP_INSTR_OFFSETS
	.align		4
.L_1038:
        /*0078*/ 	.byte	0x04, 0x28
        /*007a*/ 	.short	(.L_1040 - .L_1039)


	//   ....[0]....
.L_1039:
        /*007c*/ 	.word	0x00006850


	//   ....[1]....
        /*0080*/ 	.word	0x00006880


	//   ....[2]....
        /*0084*/ 	.word	0x00006920


	//   ....[3]....
        /*0088*/ 	.word	0x00006930


	//   ....[4]....
        /*008c*/ 	.word	0x0000cad0


	//   ....[5]....
        /*0090*/ 	.word	0x0000cae0


	//   ....[6]....
        /*0094*/ 	.word	0x0000cb10


	//   ....[7]....
        /*0098*/ 	.word	0x0000cb20


	//   ....[8]....
        /*009c*/ 	.word	0x00011df0


	//   ....[9]....
        /*00a0*/ 	.word	0x00011e20


	//   ....[10]....
        /*00a4*/ 	.word	0x00011e60


	//   ....[11]....
        /*00a8*/ 	.word	0x00011e70


	//   ....[12]....
        /*00ac*/ 	.word	0x00014270


	//   ....[13]....
        /*00b0*/ 	.word	0x000142b0


	//   ....[14]....
        /*00b4*/ 	.word	0x00014360


	//   ....[15]....
        /*00b8*/ 	.word	0x000143a0


	//----- nvinfo : EIATTR_VRC_CTA_INIT_COUNT
	.align		4
.L_1040:
        /*00bc*/ 	.byte	0x02, 0x4a
	.zero		1
	.zero		1


	//----- nvinfo : EIATTR_EXIT_INSTR_OFFSETS
	.align		4
        /*00c0*/ 	.byte	0x04, 0x1c
        /*00c2*/ 	.short	(.L_1042 - .L_1041)


	//   ....[0]....
.L_1041:
        /*00c4*/ 	.word	0x000004a0


	//   ....[1]....
        /*00c8*/ 	.word	0x00000a80


	//   ....[2]....
        /*00cc*/ 	.word	0x00000ab0


	//   ....[3]....
        /*00d0*/ 	.word	0x00014b10


	//   ....[4]....
        /*00d4*/ 	.word	0x00014bd0


	//----- nvinfo : EIATTR_CRS_STACK_SIZE
	.align		4
.L_1042:
        /*00d8*/ 	.byte	0x04, 0x1e
        /*00da*/ 	.short	(.L_1044 - .L_1043)
.L_1043:
        /*00dc*/ 	.word	0x00000000


	//----- nvinfo : EIATTR_CBANK_PARAM_SIZE
	.align		4
.L_1044:
        /*00e0*/ 	.byte	0x03, 0x19
        /*00e2*/ 	.short	0x01d0


	//----- nvinfo : EIATTR_PARAM_CBANK
	.align		4
        /*00e4*/ 	.byte	0x04, 0x0a
        /*00e6*/ 	.short	(.L_1046 - .L_1045)
	.align		4
.L_1045:
        /*00e8*/ 	.word	index@(.nv.constant0._ZN5flash24flash_fwd_splitkv_kernelI23Flash_fwd_kernel_traitsILi32ELi64ELi256ELi4ELb0ELb0EN7cutlass6half_tE19Flash_kernel_traitsILi32ELi64ELi256ELi4ES3_EELb1ELb0ELb1ELb0ELb0ELb0ELb0ELb0EEEvNS_16Flash_fwd_paramsE)
        /*00ec*/ 	.short	0x0380
        /*00ee*/ 	.short	0x01d0


	//----- nvinfo : EIATTR_SW_WAR
	.align		4
.L_1046:
        /*00f0*/ 	.byte	0x04, 0x36
        /*00f2*/ 	.short	(.L_1048 - .L_1047)
.L_1047:
        /*00f4*/ 	.word	0x00000008
.L_1048:


//--------------------- .nv.info._ZN5flash24flash_fwd_splitkv_kernelI23Flash_fwd_kernel_traitsILi32ELi64ELi256ELi4ELb0ELb0EN7cutlass6half_tE19Flash_kernel_traitsILi32ELi64ELi256ELi4ES3_EELb1ELb0ELb1ELb0ELb0ELb1ELb0ELb0EEEvNS_16Flash_fwd_paramsE --------------------------
	.section	.nv.info._ZN5flash24flash_fwd_splitkv_kernelI23Flash_fwd_kernel_traitsILi32ELi64ELi256ELi4ELb0ELb0EN7cutlass6half_tE19Flash_kernel_traitsILi32ELi64ELi256ELi4ES3_EELb1ELb0ELb1ELb0ELb0ELb1ELb0ELb0EEEvNS_16Flash_fwd_paramsE,"",@"SHT_CUDA_INFO"
	.sectionflags	@""
	.align	4


	//----- nvinfo : EIATTR_CUDA_API_VERSION
	.align		4
        /*0000*/ 	.byte	0x04, 0x37
        /*0002*/ 	.short	(.L_1050 - .L_1049)
.L_1049:
        /*0004*/ 	.word	0x00000082


	//----- nvinfo : EIATTR_KPARAM_INFO
	.align		4
.L_1050:
        /*0008*/ 	.byte	0x04, 0x17
        /*000a*/ 	.short	(.L_1052 - .L_1051)
.L_1051:
        /*000c*/ 	.word	0x00000000
        /*0010*/ 	.short	0x0000
        /*0012*/ 	.short	0x0000
        /*0014*/ 	.byte	0x00, 0xf0, 0x41, 0x07


	//----- nvinfo : EIATTR_SPARSE_MMA_MASK
	.align		4
.L_1052:
        /*0018*/ 	.byte	0x03, 0x50
        /*001a*/ 	.short	0x0000


	//----- nvinfo : EIATTR_MAXREG_COUNT
	.align		4
        /*001c*/ 	.byte	0x03, 0x1b
        /*001e*/ 	.short	0x00ff


	//----- nvinfo : EIATTR_NUM_BARRIERS
	.align		4
        /*0020*/ 	.byte	0x02, 0x4c
        /*0022*/ 	.byte	0x01
	.zero		1


	//----- nvinfo : EIATTR_MERCURY_ISA_VERSION
	.align		4
        /*0024*/ 	.byte	0x03, 0x5f
        /*0026*/ 	.short	0x0101


	//----- nvinfo : EIATTR_INT_WARP_WIDE_INSTR_OFFSETS
	.align		4
        /*0028*/ 	.byte	0x04, 0x31
        /*002a*/ 	.short	(.L_1054 - .L_1053)


	//   ....[0]....
.L_1053:
        /*002c*/ 	.word	0x00007190


	//   ....[1]....
        /*0030*/ 	.word	0x0000a2a0


	//----- nvinfo : EIATTR_COOP_GROUP_MASK_REGIDS
	.align		4
.L_1054:
        /*0034*/ 	.byte	0x04, 0x29
        /*0036*/ 	.short	(.L_1056 - .L_1055)


	//   ....[0]....
.L_1055:
        /*0038*/ 	.word	0xffffffff


	//   ....[1]....
        /*003c*/ 	.word	0xffffffff


	//   ....[2]....
        /*0040*/ 	.word	0xffffffff


	//   ....[3]....
        /*0044*/ 	.word	0xffffffff


	//   ....[4]....
        /*0048*/ 	.word	0xffffffff


	//   ....[5]....
        /*004c*/ 	.word	0xffffffff


	//   ....[6]....
        /*0050*/ 	.word	0xffffffff


	//   ....[7]....
        /*0054*/ 	.word	0xffffffff


	//   ....[8]....
        /*0058*/ 	.word	0xffffffff


	//   ....[9]....
        /*005c*/ 	.word	0xffffffff


	//   ....[10]....
        /*0060*/ 	.word	0xffffffff


	//   ....[11]....
        /*0064*/ 	.word	0xffffffff


	//   ....[12]....
        /*0068*/ 	.word	0xffffffff


	//   ....[13]....
        /*006c*/ 	.word	0xffffffff


	//   ....[14]....
        /*0070*/ 	.word	0xffffffff


	//   ....[15]....
        /*0074*/ 	.word	0xffffffff


	//----- nvinfo : EIATTR_COOP_GROUP_INSTR_OFFSETS
	.align		4
.L_1056:
        /*0078*/ 	.byte	0x04, 0x28
        /*007a*/ 	.short	(.L_1058 - .L_1057)


	//   ....[0]....
.L_1057:
        /*007c*/ 	.word	0x000079e0


	//   ....[1]....
        /*0080*/ 	.word	0x00007a10


	//   ....[2]....
        /*0084*/ 	.word	0x00007a70


	//   ....[3]....
        /*0088*/ 	.word	0x00007a80


	//   ....[4]....
        /*008c*/ 	.word	0x0000ecc0


	//   ....[5]....
        /*0090*/ 	.word	0x0000ecd0


	//   ....[6]....
        /*0094*/ 	.word	0x0000ed00


	//   ....[7]....
        /*0098*/ 	.word	0x0000ed10


	//   ....[8]....
        /*009c*/ 	.word	0x00015000


	//   ....[9]....
        /*00a0*/ 	.word	0x00015010


	//   ....[10]....
        /*00a4*/ 	.word	0x00015040


	//   ....[11]....
        /*00a8*/ 	.word	0x00015050


	//   ....[12]....
        /*00ac*/ 	.word	0x00017480


	//   ....[13]....
        /*00b0*/ 	.word	0x000174c0


	//   ....[14]....
        /*00b4*/ 	.word	0x00017580


	//   ....[15]....
        /*00b8*/ 	.word	0x000175c0


	//----- nvinfo : EIATTR_VRC_CTA_INIT_COUNT
	.align		4
.L_1058:
        /*00bc*/ 	.byte	0x02, 0x4a
	.zero		1
	.zero		1


	//----- nvinfo : EIATTR_EXIT_INSTR_OFFSETS
	.align		4
        /*00c0*/ 	.byte	0x04, 0x1c
        /*00c2*/ 	.short	(.L_1060 - .L_1059)


	//   ....[0]....
.L_1059:
        /*00c4*/ 	.word	0x000004a0


	//   ....[1]....
        /*00c8*/ 	.word	0x00000a80


	//   ....[2]....
        /*00cc*/ 	.word	0x00000ab0


	//   ....[3]....
        /*00d0*/ 	.word	0x00017d40


	//   ....[4]....
        /*00d4*/ 	.word	0x00017e00


	//----- nvinfo : EIATTR_CRS_STACK_SIZE
	.align		4
.L_1060:
        /*00d8*/ 	.byte	0x04, 0x1e
        /*00da*/ 	.short	(.L_1062 - .L_1061)
.L_1061:
        /*00dc*/ 	.word	0x00000000


	//----- nvinfo : EIATTR_CBANK_PARAM_SIZE
	.align		4
.L_1062:
        /*00e0*/ 	.byte	0x03, 0x19
        /*00e2*/ 	.short	0x01d0


	//----- nvinfo : EIATTR_PARAM_CBANK
	.align		4
        /*00e4*/ 	.byte	0x04, 0x0a
        /*00e6*/ 	.short	(.L_1064 - .L_1063)
	.align		4
.L_1063:
        /*00e8*/ 	.word	index@(.nv.constant0._ZN5flash24flash_fwd_splitkv_kernelI23Flash_fwd_kernel_traitsILi32ELi64ELi256ELi4ELb0ELb0EN7cutlass6half_tE19Flash_kernel_traitsILi32ELi64ELi256ELi4ES3_EELb1ELb0ELb1ELb0ELb0ELb1ELb0ELb0EEEvNS_16Flash_fwd_paramsE)
        /*00ec*/ 	.short	0x0380
        /*00ee*/ 	.short	0x01d0


	//----- nvinfo : EIATTR_SW_WAR
	.align		4
.L_1064:
        /*00f0*/ 	.byte	0x04, 0x36
        /*00f2*/ 	.short	(.L_1066 - .L_1065)
.L_1065:
        /*00f4*/ 	.word	0x00000008
.L_1066:


//--------------------- .nv.info._ZN5flash24flash_fwd_splitkv_kernelI23Flash_fwd_kernel_traitsILi32ELi64ELi256ELi4ELb0ELb0EN7cutlass6half_tE19Flash_kernel_traitsILi32ELi64ELi256ELi4ES3_EELb1ELb0ELb0ELb0ELb1ELb0ELb0ELb1EEEvNS_16Flash_fwd_paramsE --------------------------
	.section	.nv.info._ZN5flash24flash_fwd_splitkv_kernelI23Flash_fwd_kernel_traitsILi32ELi64ELi256ELi4ELb0ELb0EN7cutlass6half_tE19Flash_kernel_traitsILi32ELi64ELi256ELi4ES3_EELb1ELb0ELb0ELb0ELb1ELb0ELb0ELb1EEEvNS_16Flash_fwd_paramsE,"",@"SHT_CUDA_INFO"
	.sectionflags	@""
	.align	4


	//----- nvinfo : EIATTR_CUDA_API_VERSION
	.align		4
        /*0000*/ 	.byte	0x04, 0x37
        /*0002*/ 	.short	(.L_1068 - .L_1067)
.L_1067:
        /*0004*/ 	.word	0x00000082


	//----- nvinfo : EIATTR_KPARAM_INFO
	.align		4
.L_1068:
        /*0008*/ 	.byte	0x04, 0x17
        /*000a*/ 	.short	(.L_1070 - .L_1069)
.L_1069:
        /*000c*/ 	.word	0x00000000
        /*0010*/ 	.short	0x0000
        /*0012*/ 	.short	0x0000
        /*0014*/ 	.byte	0x00, 0xf0, 0x41, 0x07


	//----- nvinfo : EIATTR_SPARSE_MMA_MASK
	.align		4
.L_1070:
        /*0018*/ 	.byte	0x03, 0x50
        /*001a*/ 	.short	0x0000


	//----- nvinfo : EIATTR_MAXREG_COUNT
	.align		4
        /*001c*/ 	.byte	0x03, 0x1b
        /*001e*/ 	.short	0x00ff


	//----- nvinfo : EIATTR_NUM_BARRIERS
	.align		4
        /*0020*/ 	.byte	0x02, 0x4c
        /*0022*/ 	.byte	0x01
	.zero		1


	//----- nvinfo : EIATTR_MERCURY_ISA_VERSION
	.align		4
        /*0024*/ 	.byte	0x03, 0x5f
        /*0026*/ 	.short	0x0101


	//----- nvinfo : EIATTR_COOP_GROUP_MASK_REGIDS
	.align		4
        /*0028*/ 	.byte	0x04, 0x29
        /*002a*/ 	.short	(.L_1072 - .L_1071)


	//   ....[0]....
.L_1071:
        /*002c*/ 	.word	0xffffffff


	//   ....[1]....
        /*0030*/ 	.word	0xffffffff


	//   ....[2]....
        /*0034*/ 	.word	0xffffffff


	//   ....[3]....
        /*0038*/ 	.word	0xffffffff


	//   ....[4]....
        /*003c*/ 	.word	0xffffffff


	//   ....[5]....
        /*0040*/ 	.word	0xffffffff


	//   ....[6]....
        /*0044*/ 	.word	0xffffffff


	//   ....[7]....
        /*0048*/ 	.word	0xffffffff


	//   ....[8]....
        /*004c*/ 	.word	0xffffffff


	//   ....[9]....
        /*0050*/ 	.word	0xffffffff


	//   ....[10]....
        /*0054*/ 	.word	0xffffffff


	//   ....[11]....
        /*0058*/ 	.word	0xffffffff


	//   ....[12]....
        /*005c*/ 	.word	0xffffffff


	//   ....[13]....
        /*0060*/ 	.word	0xffffffff


	//   ....[14]....
        /*0064*/ 	.word	0xffffffff


	//   ....[15]....
        /*0068*/ 	.word	0xffffffff


	//----- nvinfo : EIATTR_COOP_GROUP_INSTR_OFFSETS
	.align		4
.L_1072:
        /*006c*/ 	.byte	0x04, 0x28
        /*006e*/ 	.short	(.L_1074 - .L_1073)


	//   ....[0]....
.L_1073:
        /*0070*/ 	.word	0x0000c7e0


	//   ....[1]....
        /*0074*/ 	.word	0x0000c810


	//   ....[2]....
        /*0078*/ 	.word	0x0000c830


	//   ....[3]....
        /*007c*/ 	.word	0x0000c850


	//   ....[4]....
        /*0080*/ 	.word	0x000118b0


	//   ....[5]....
        /*0084*/ 	.word	0x000118d0


	//   ....[6]....
        /*0088*/ 	.word	0x00011900


	//   ....[7]....
        /*008c*/ 	.word	0x00011910


	//   ....[8]....
        /*0090*/ 	.word	0x00015550


	//   ....[9]....
        /*0094*/ 	.word	0x00015570


	//   ....[10]....
        /*0098*/ 	.word	0x000155a0


	//   ....[11]....
        /*009c*/ 	.word	0x000155b0


	//   ....[12]....
        /*00a0*/ 	.word	0x000179d0


	//   ....[13]....
        /*00a4*/ 	.word	0x00017a10


	//   ....[14]....
        /*00a8*/ 	.word	0x00017a90


	//   ....[15]....
        /*00ac*/ 	.word	0x00017aa0


	//----- nvinfo : EIATTR_VRC_CTA_INIT_COUNT
	.align		4
.L_1074:
        /*00b0*/ 	.byte	0x02, 0x4a
	.zero		1
	.zero		1


	//----- nvinfo : EIATTR_EXIT_INSTR_OFFSETS
	.align		4
        /*00b4*/ 	.byte	0x04, 0x1c
        /*00b6*/ 	.short	(.L_1076 - .L_1075)


	//   ....[0]....
.L_1075:
        /*00b8*/ 	.word	0x00000340


	//   ....[1]....
        /*00bc*/ 	.word	0x00000890


	//   ....[2]....
        /*00c0*/ 	.word	0x000008c0


	//   ....[3]....
        /*00c4*/ 	.word	0x00018270


	//   ....[4]....
        /*00c8*/ 	.word	0x00018340


	//----- nvinfo : EIATTR_CRS_STACK_SIZE
	.align		4
.L_1076:
        /*00cc*/ 	.byte	0x04, 0x1e
        /*00ce*/ 	.short	(.L_1078 - .L_1077)
.L_1077:
        /*00d0*/ 	.word	0x00000000


	//----- nvinfo : EIATTR_CBANK_PARAM_SIZE
	.align		4
.L_1078:
        /*00d4*/ 	.byte	0x03, 0x19
        /*00d6*/ 	.short	0x01d0


	//----- nvinfo : EIATTR_PARAM_CBANK
	.align		4
        /*00d8*/ 	.byte	0x04, 0x0a
        /*00da*/ 	.short	(.L_1080 - .L_1079)
	.align		4
.L_1079:
        /*00dc*/ 	.word	index@(.nv.constant0._ZN5flash24flash_fwd_splitkv_kernelI23Flash_fwd_kernel_traitsILi32ELi64ELi256ELi4ELb0ELb0EN7cutlass6half_tE19Flash_kernel_traitsILi32ELi64ELi256ELi4ES3_EELb1ELb0ELb0ELb0ELb1ELb0ELb0ELb1EEEvNS_16Flash_fwd_paramsE)
        /*00e0*/ 	.short	0x0380
        /*00e2*/ 	.short	0x01d0


	//----- nvinfo : EIATTR_SW_WAR
	.align		4
.L_1080:
        /*00e4*/ 	.byte	0x04, 0x36
        /*00e6*/ 	.short	(.L_1082 - .L_1081)
.L_1081:
        /*00e8*/ 	.word	0x00000008
.L_1082:


//--------------------- .nv.info._ZN5flash24flash_fwd_splitkv_kernelI23Flash_fwd_kernel_traitsILi32ELi64ELi256ELi4ELb0ELb0EN7cutlass6half_tE19Flash_kernel_traitsILi32ELi64ELi256ELi4ES3_EELb1ELb0ELb0ELb0ELb1ELb1ELb0ELb1EEEvNS_16Flash_fwd_paramsE --------------------------
	.section	.nv.info._ZN5flash24flash_fwd_splitkv_kernelI23Flash_fwd_kernel_traitsILi32ELi64ELi256ELi4ELb0ELb0EN7cutlass6half_tE19Flash_kernel_traitsILi32ELi64ELi256ELi4ES3_EELb1ELb0ELb0ELb0ELb1ELb1ELb0ELb1EEEvNS_16Flash_fwd_paramsE,"",@"SHT_CUDA_INFO"
	.sectionflags	@""
	.align	4


	//----- nvinfo : EIATTR_CUDA_API_VERSION
	.align		4
        /*0000*/ 	.byte	0x04, 0x37
        /*0002*/ 	.short	(.L_1084 - .L_1083)
.L_1083:
        /*0004*/ 	.word	0x00000082


	//----- nvinfo : EIATTR_KPARAM_INFO
	.align		4
.L_1084:
        /*0008*/ 	.byte	0x04, 0x17
        /*000a*/ 	.short	(.L_1086 - .L_1085)
.L_1085:
        /*000c*/ 	.word	0x00000000
        /*0010*/ 	.short	0x0000
        /*0012*/ 	.short	0x0000
        /*0014*/ 	.byte	0x00, 0xf0, 0x41, 0x07


	//----- nvinfo : EIATTR_SPARSE_MMA_MASK
	.align		4
.L_1086:
        /*0018*/ 	.byte	0x03, 0x50
        /*001a*/ 	.short	0x0000


	//----- nvinfo : EIATTR_MAXREG_COUNT
	.align		4
        /*001c*/ 	.byte	0x03, 0x1b
        /*001e*/ 	.short	0x00ff


	//----- nvinfo : EIATTR_NUM_BARRIERS
	.align		4
        /*0020*/ 	.byte	0x02, 0x4c
        /*0022*/ 	.byte	0x01
	.zero		1


	//----- nvinfo : EIATTR_ANNOTATIONS
	.align		4
        /*0024*/ 	.byte	0x04, 0x55
        /*0026*/ 	.short	(.L_1088 - .L_1087)


	//   ....[0]....
.L_1087:
        /*0028*/ 	.word	0x00000001
        /*002c*/ 	.byte	0x10, 0x6d, 0x01, 0x00, 0x01, 0x00, 0x00, 0x00, 0x00, 0x6e, 0x01, 0x00, 0x01, 0x00, 0x00, 0x00
        /*003c*/ 	.byte	0x40, 0x6f, 0x01, 0x00, 0x01, 0x00, 0x00, 0x00, 0x50, 0x6f, 0x01, 0x00, 0x01, 0x00, 0x00, 0x00
        /*004c*/ 	.byte	0xe0, 0x6f, 0x01, 0x00, 0x01, 0x00, 0x00, 0x00, 0x50, 0x70, 0x01, 0x00, 0x01, 0x00, 0x00, 0x00
        /*005c*/ 	.byte	0x40, 0x86, 0x01, 0x00, 0x01, 0x00, 0x00, 0x00, 0x70, 0x86, 0x01, 0x00, 0x01, 0x00, 0x00, 0x00
        /*006c*/ 	.byte	0x90, 0x86, 0x01, 0x00, 0x01, 0x00, 0x00, 0x00, 0xa0, 0x86, 0x01, 0x00, 0x01, 0x00, 0x00, 0x00
        /*007c*/ 	.byte	0xb0, 0x86, 0x01, 0x00, 0x01, 0x00, 0x00, 0x00, 0xc0, 0x86, 0x01, 0x00


	//----- nvinfo : EIATTR_MERCURY_ISA_VERSION
	.align		4
.L_1088:
        /*0088*/ 	.byte	0x03, 0x5f
        /*008a*/ 	.short	0x0101


	//----- nvinfo : EIATTR_COOP_GROUP_MASK_REGIDS
	.align		4
        /*008c*/ 	.byte	0x04, 0x29
        /*008e*/ 	.short	(.L_1090 - .L_1089)


	//   ....[0]....
.L_1089:
        /*0090*/ 	.word	0xffffffff


	//   ....[1]....
        /*0094*/ 	.word	0xffffffff


	//   ....[2]....
        /*0098*/ 	.word	0xffffffff


	//   ....[3]....
        /*009c*/ 	.word	0xffffffff


	//   ....[4]....
        /*00a0*/ 	.word	0xffffffff


	//   ....[5]....
        /*00a4*/ 	.word	0xffffffff


	//   ....[6]....
        /*00a8*/ 	.word	0xffffffff


	//   ....[7]....
        /*00ac*/ 	.word	0xffffffff


	//   ....[8]....
        /*00b0*/ 	.word	0xffffffff


	//   ....[9]....
        /*00b4*/ 	.word	0xffffffff


	//   ....[10]....
        /*00b8*/ 	.word	0xffffffff


	//   ....[11]....
        /*00bc*/ 	.word	0xffffffff


	//   ....[12]....
        /*00c0*/ 	.word	0xffffffff


	//   ....[13]....
        /*00c4*/ 	.word	0xffffffff


	//   ....[14]....
        /*00c8*/ 	.word	0xffffffff


	//   ....[15]....
        /*00cc*/ 	.word	0xffffffff


	//----- nvinfo : EIATTR_COOP_GROUP_INSTR_OFFSETS
	.align		4
.L_1090:
        /*00d0*/ 	.byte	0x04, 0x28
        /*00d2*/ 	.short	(.L_1092 - .L_1091)


	//   ....[0]....
.L_1091:
        /*00d4*/ 	.word	0x0000daf0


	//   ....[1]....
        /*00d8*/ 	.word	0x0000db80


	//   ....[2]....
        /*00dc*/ 	.word	0x0000dbb0


	//   ....[3]....
        /*00e0*/ 	.word	0x0000dbd0


	//   ....[4]....
        /*00e4*/ 	.word	0x00013cf0


	//   ....[5]....
        /*00e8*/ 	.word	0x00013d00


	//   ....[6]....
        /*00ec*/ 	.word	0x00013d30


	//   ....[7]....
        /*00f0*/ 	.word	0x00013d40


	//   ....[8]....
        /*00f4*/ 	.word	0x00018b10


	//   ....[9]....
        /*00f8*/ 	.word	0x00018b20


	//   ....[10]....
        /*00fc*/ 	.word	0x00018b50


	//   ....[11]....
        /*0100*/ 	.word	0x00018b60


	//   ....[12]....
        /*0104*/ 	.word	0x0001af40


	//   ....[13]....
        /*0108*/ 	.word	0x0001af80


	//   ....[14]....
        /*010c*/ 	.word	0x0001aff0


	//   ....[15]....
        /*0110*/ 	.word	0x0001b000


	//----- nvinfo : EIATTR_VRC_CTA_INIT_COUNT
	.align		4
.L_1092:
        /*0114*/ 	.byte	0x02, 0x4a
	.zero		1
	.zero		1


	//----- nvinfo : EIATTR_EXIT_INSTR_OFFSETS
	.align		4
        /*0118*/ 	.byte	0x04, 0x1c
        /*011a*/ 	.short	(.L_1094 - .L_1093)


	//   ....[0]....
.L_1093:
        /*011c*/ 	.word	0x00000350


	//   ....[1]....
        /*0120*/ 	.word	0x000008a0


	//   ....[2]....
        /*0124*/ 	.word	0x000008d0


	//   ....[3]....
        /*0128*/ 	.word	0x0001b7e0


	//   ....[4]....
        /*012c*/ 	.word	0x0001b8b0


	//----- nvinfo : EIATTR_CRS_STACK_SIZE
	.align		4
.L_1094:
        /*0130*/ 	.byte	0x04, 0x1e
        /*0132*/ 	.short	(.L_1096 - .L_1095)
.L_1095:
        /*0134*/ 	.word	0x00000000


	//----- nvinfo : EIATTR_CBANK_PARAM_SIZE
	.align		4
.L_1096:
        /*0138*/ 	.byte	0x03, 0x19
        /*013a*/ 	.short	0x01d0


	//----- nvinfo : EIATTR_PARAM_CBANK
	.align		4
        /*013c*/ 	.byte	0x04, 0x0a
        /*013e*/ 	.short	(.L_1098 - .L_1097)
	.align		4
.L_1097:
        /*0140*/ 	.word	index@(.nv.constant0._ZN5flash24flash_fwd_splitkv_kernelI23Flash_fwd_kernel_traitsILi32ELi64ELi256ELi4ELb0ELb0EN7cutlass6half_tE19Flash_kernel_traitsILi32ELi64ELi256ELi4ES3_EELb1ELb0ELb0ELb0ELb1ELb1ELb0ELb1EEEvNS_16Flash_fwd_paramsE)
        /*0144*/ 	.short	0x0380
        /*0146*/ 	.short	0x01d0


	//----- nvinfo : EIATTR_SW_WAR
	.align		4
.L_1098:
        /*0148*/ 	.byte	0x04, 0x36
        /*014a*/ 	.short	(.L_1100 - .L_1099)
.L_1099:
        /*014c*/ 	.word	0x00000008
.L_1100:


//--------------------- .nv.info._ZN5flash24flash_fwd_splitkv_kernelI23Flash_fwd_kernel_traitsILi32ELi64ELi256ELi4ELb0ELb0EN7cutlass6half_tE19Flash_kernel_traitsILi32ELi64ELi256ELi4ES3_EELb1ELb0ELb1ELb0ELb0ELb0ELb0ELb1EEEvNS_16Flash_fwd_paramsE --------------------------
	.section	.nv.info._ZN5flash24flash_fwd_splitkv_kernelI23Flash_fwd_kernel_traitsILi32ELi64ELi256ELi4ELb0ELb0EN7cutlass6half_tE19Flash_kernel_traitsILi32ELi64ELi256ELi4ES3_EELb1ELb0ELb1ELb0ELb0ELb0ELb0ELb1EEEvNS_16Flash_fwd_paramsE,"",@"SHT_CUDA_INFO"
	.sectionflags	@""
	.align	4


	//----- nvinfo : EIATTR_CUDA_API_VERSION
	.align		4
        /*0000*/ 	.byte	0x04, 0x37
        /*0002*/ 	.short	(.L_1102 - .L_1101)
.L_1101:
        /*0004*/ 	.word	0x00000082


	//----- nvinfo : EIATTR_KPARAM_INFO
	.align		4
.L_1102:
        /*0008*/ 	.byte	0x04, 0x17
        /*000a*/ 	.short	(.L_1104 - .L_1103)
.L_1103:
        /*000c*/ 	.word	0x00000000
        /*0010*/ 	.short	0x0000
        /*0012*/ 	.short	0x0000
        /*0014*/ 	.byte	0x00, 0xf0, 0x41, 0x07


	//----- nvinfo : EIATTR_SPARSE_MMA_MASK
	.align		4
.L_1104:
        /*0018*/ 	.byte	0x03, 0x50
        /*001a*/ 	.short	0x0000


	//----- nvinfo : EIATTR_MAXREG_COUNT
	.align		4
        /*001c*/ 	.byte	0x03, 0x1b
        /*001e*/ 	.short	0x00ff


	//----- nvinfo : EIATTR_NUM_BARRIERS
	.align		4
        /*0020*/ 	.byte	0x02, 0x4c
        /*0022*/ 	.byte	0x01
	.zero		1


	//----- nvinfo : EIATTR_MERCURY_ISA_VERSION
	.align		4
        /*0024*/ 	.byte	0x03, 0x5f
        /*0026*/ 	.short	0x0101


	//----- nvinfo : EIATTR_COOP_GROUP_MASK_REGIDS
	.align		4
        /*0028*/ 	.byte	0x04, 0x29
        /*002a*/ 	.short	(.L_1106 - .L_1105)


	//   ....[0]....
.L_1105:
        /*002c*/ 	.word	0xffffffff


	//   ....[1]....
        /*0030*/ 	.word	0xffffffff


	//   ....[2]....
        /*0034*/ 	.word	0xffffffff


	//   ....[3]....
        /*0038*/ 	.word	0xffffffff


	//   ....[4]....
        /*003c*/ 	.word	0xffffffff


	//   ....[5]....
        /*0040*/ 	.word	0xffffffff


	//   ....[6]....
        /*0044*/ 	.word	0xffffffff


	//   ....[7]....
        /*0048*/ 	.word	0xffffffff


	//   ....[8]....
        /*004c*/ 	.word	0xffffffff


	//   ....[9]....
        /*0050*/ 	.word	0xffffffff


	//   ....[10]....
        /*0054*/ 	.word	0xffffffff


	//   ....[11]....
        /*0058*/ 	.word	0xffffffff


	//   ....[12]....
        /*005c*/ 	.word	0xffffffff


	//   ....[13]....
        /*0060*/ 	.word	0xffffffff


	//   ....[14]....
        /*0064*/ 	.word	0xffffffff


	//   ....[15]....
        /*0068*/ 	.word	0xffffffff


	//----- nvinfo : EIATTR_COOP_GROUP_INSTR_OFFSETS
	.align		4
.L_1106:
        /*006c*/ 	.byte	0x04, 0x28
        /*006e*/ 	.short	(.L_1108 - .L_1107)


	//   ....[0]....
.L_1107:
        /*0070*/ 	.word	0x0000e600


	//   ....[1]....
        /*0074*/ 	.word	0x0000e620


	//   ....[2]....
        /*0078*/ 	.word	0x0000e690


	//   ....[3]....
        /*007c*/ 	.word	0x0000e6a0


	//   ....[4]....
        /*0080*/ 	.word	0x000147c0


	//   ....[5]....
        /*0084*/ 	.word	0x000147f0


	//   ....[6]....
        /*0088*/ 	.word	0x00014830


	//   ....[7]....
        /*008c*/ 	.word	0x00014840


	//   ....[8]....
        /*0090*/ 	.word	0x00019b30


	//   ....[9]....
        /*0094*/ 	.word	0x00019b60


	//   ....[10]....
        /*0098*/ 	.word	0x00019bb0


	//   ....[11]....
        /*009c*/ 	.word	0x00019bc0


	//   ....[12]....
        /*00a0*/ 	.word	0x0001bff0


	//   ....[13]....
        /*00a4*/ 	.word	0x0001c030


	//   ....[14]....
        /*00a8*/ 	.word	0x0001c0e0


	//   ....[15]....
        /*00ac*/ 	.word	0x0001c100


	//----- nvinfo : EIATTR_VRC_CTA_INIT_COUNT
	.align		4
.L_1108:
        /*00b0*/ 	.byte	0x02, 0x4a
	.zero		1
	.zero		1


	//----- nvinfo : EIATTR_EXIT_INSTR_OFFSETS
	.align		4
        /*00b4*/ 	.byte	0x04, 0x1c
        /*00b6*/ 	.short	(.L_1110 - .L_1109)


	//   ....[0]....
.L_1109:
        /*00b8*/ 	.word	0x00000340


	//   ....[1]....
        /*00bc*/ 	.word	0x000008d0


	//   ....[2]....
        /*00c0*/ 	.word	0x00000900


	//   ....[3]....
        /*00c4*/ 	.word	0x0001c840


	//   ....[4]....
        /*00c8*/ 	.word	0x0001c900


	//----- nvinfo : EIATTR_CRS_STACK_SIZE
	.align		4
.L_1110:
        /*00cc*/ 	.byte	0x04, 0x1e
        /*00ce*/ 	.short	(.L_1112 - .L_1111)
.L_1111:
        /*00d0*/ 	.word	0x00000000


	//----- nvinfo : EIATTR_CBANK_PARAM_SIZE
	.align		4
.L_1112:
        /*00d4*/ 	.byte	0x03, 0x19
        /*00d6*/ 	.short	0x01d0


	//----- nvinfo : EIATTR_PARAM_CBANK
	.align		4
        /*00d8*/ 	.byte	0x04, 0x0a
        /*00da*/ 	.short	(.L_1114 - .L_1113)
	.align		4
.L_1113:
        /*00dc*/ 	.word	index@(.nv.constant0._ZN5flash24flash_fwd_splitkv_kernelI23Flash_fwd_kernel_traitsILi32ELi64ELi256ELi4ELb0ELb0EN7cutlass6half_tE19Flash_kernel_traitsILi32ELi64ELi256ELi4ES3_EELb1ELb0ELb1ELb0ELb0ELb0ELb0ELb1EEEvNS_16Flash_fwd_paramsE)
        /*00e0*/ 	.short	0x0380
        /*00e2*/ 	.short	0x01d0


	//----- nvinfo : EIATTR_SW_WAR
	.align		4
.L_1114:
        /*00e4*/ 	.byte	0x04, 0x36
        /*00e6*/ 	.short	(.L_1116 - .L_1115)
.L_1115:
        /*00e8*/ 	.word	0x00000008
.L_1116:


//--------------------- .nv.info._ZN5flash24flash_fwd_splitkv_kernelI23Flash_fwd_kernel_traitsILi32ELi64ELi256ELi4ELb0ELb0EN7cutlass6half_tE19Flash_kernel_traitsILi32ELi64ELi256ELi4ES3_EELb1ELb0ELb1ELb0ELb0ELb1ELb0ELb1EEEvNS_16Flash_fwd_paramsE --------------------------
	.section	.nv.info._ZN5flash24flash_fwd_splitkv_kernelI23Flash_fwd_kernel_traitsILi32ELi64ELi256ELi4ELb0ELb0EN7cutlass6half_tE19Flash_kernel_traitsILi32ELi64ELi256ELi4ES3_EELb1ELb0ELb1ELb0ELb0ELb1ELb0ELb1EEEvNS_16Flash_fwd_paramsE,"",@"SHT_CUDA_INFO"
	.sectionflags	@""
	.align	4


	//----- nvinfo : EIATTR_CUDA_API_VERSION
	.align		4
        /*0000*/ 	.byte	0x04, 0x37
        /*0002*/ 	.short	(.L_1118 - .L_1117)
.L_1117:
        /*0004*/ 	.word	0x00000082


	//----- nvinfo : EIATTR_KPARAM_INFO
	.align		4
.L_1118:
        /*0008*/ 	.byte	0x04, 0x17
        /*000a*/ 	.short	(.L_1120 - .L_1119)
.L_1119:
        /*000c*/ 	.word	0x00000000
        /*0010*/ 	.short	0x0000
        /*0012*/ 	.short	0x0000
        /*0014*/ 	.byte	0x00, 0xf0, 0x41, 0x07


	//----- nvinfo : EIATTR_SPARSE_MMA_MASK
	.align		4
.L_1120:
        /*0018*/ 	.byte	0x03, 0x50
        /*001a*/ 	.short	0x0000


	//----- nvinfo : EIATTR_MAXREG_COUNT
	.align		4
        /*001c*/ 	.byte	0x03, 0x1b
        /*001e*/ 	.short	0x00ff


	//----- nvinfo : EIATTR_NUM_BARRIERS
	.align		4
        /*0020*/ 	.byte	0x02, 0x4c
        /*0022*/ 	.byte	0x01
	.zero		1


	//----- nvinfo : EIATTR_MERCURY_ISA_VERSION
	.align		4
        /*0024*/ 	.byte	0x03, 0x5f
        /*0026*/ 	.short	0x0101


	//----- nvinfo : EIATTR_COOP_GROUP_MASK_REGIDS
	.align		4
        /*0028*/ 	.byte	0x04, 0x29
        /*002a*/ 	.short	(.L_1122 - .L_1121)


	//   ....[0]....
.L_1121:
        /*002c*/ 	.word	0xffffffff


	//   ....[1]....
        /*0030*/ 	.word	0xffffffff


	//   ....[2]....
        /*0034*/ 	.word	0xffffffff


	//   ....[3]....
        /*0038*/ 	.word	0xffffffff


	//   ....[4]....
        /*003c*/ 	.word	0xffffffff


	//   ....[5]....
        /*0040*/ 	.word	0xffffffff


	//   ....[6]....
        /*0044*/ 	.word	0xffffffff


	//   ....[7]....
        /*0048*/ 	.word	0xffffffff


	//   ....[8]....
        /*004c*/ 	.word	0xffffffff


	//   ....[9]....
        /*0050*/ 	.word	0xffffffff


	//   ....[10]....
        /*0054*/ 	.word	0xffffffff


	//   ....[11]....
        /*0058*/ 	.word	0xffffffff


	//   ....[12]....
        /*005c*/ 	.word	0xffffffff


	//   ....[13]....
        /*0060*/ 	.word	0xffffffff


	//   ....[14]....
        /*0064*/ 	.word	0xffffffff


	//   ....[15]....
        /*0068*/ 	.word	0xffffffff


	//----- nvinfo : EIATTR_COOP_GROUP_INSTR_OFFSETS
	.align		4
.L_1122:
        /*006c*/ 	.byte	0x04, 0x28
        /*006e*/ 	.short	(.L_1124 - .L_1123)


	//   ....[0]....
.L_1123:
        /*0070*/ 	.word	0x0000f680


	//   ....[1]....
        /*0074*/ 	.word	0x0000f6a0


	//   ....[2]....
        /*0078*/ 	.word	0x0000f6f0


	//   ....[3]....
        /*007c*/ 	.word	0x0000f700


	//   ....[4]....
        /*0080*/ 	.word	0x00016870


	//   ....[5]....
        /*0084*/ 	.word	0x00016890


	//   ....[6]....
        /*0088*/ 	.word	0x000168c0


	//   ....[7]....
        /*008c*/ 	.word	0x000168d0


	//   ....[8]....
        /*0090*/ 	.word	0x0001cbd0


	//   ....[9]....
        /*0094*/ 	.word	0x0001cc00


	//   ....[10]....
        /*0098*/ 	.word	0x0001cc50


	//   ....[11]....
        /*009c*/ 	.word	0x0001cc60


	//   ....[12]....
        /*00a0*/ 	.word	0x0001f090


	//   ....[13]....
        /*00a4*/ 	.word	0x0001f0d0


	//   ....[14]....
        /*00a8*/ 	.word	0x0001f1d0


	//   ....[15]....
        /*00ac*/ 	.word	0x0001f1e0


	//----- nvinfo : EIATTR_VRC_CTA_INIT_COUNT
	.align		4
.L_1124:
        /*00b0*/ 	.byte	0x02, 0x4a
	.zero		1
	.zero		1


	//----- nvinfo : EIATTR_EXIT_INSTR_OFFSETS
	.align		4
        /*00b4*/ 	.byte	0x04, 0x1c
        /*00b6*/ 	.short	(.L_1126 - .L_1125)


	//   ....[0]....
.L_1125:
        /*00b8*/ 	.word	0x00000340


	//   ....[1]....
        /*00bc*/ 	.word	0x000008d0


	//   ....[2]....
        /*00c0*/ 	.word	0x00000900


	//   ....[3]....
        /*00c4*/ 	.word	0x0001f8e0


	//   ....[4]....
        /*00c8*/ 	.word	0x0001f9a0


	//----- nvinfo : EIATTR_CRS_STACK_SIZE
	.align		4
.L_1126:
        /*00cc*/ 	.byte	0x04, 0x1e
        /*00ce*/ 	.short	(.L_1128 - .L_1127)
.L_1127:
        /*00d0*/ 	.word	0x00000000


	//----- nvinfo : EIATTR_CBANK_PARAM_SIZE
	.align		4
.L_1128:
        /*00d4*/ 	.byte	0x03, 0x19
        /*00d6*/ 	.short	0x01d0


	//----- nvinfo : EIATTR_PARAM_CBANK
	.align		4
        /*00d8*/ 	.byte	0x04, 0x0a
        /*00da*/ 	.short	(.L_1130 - .L_1129)
	.align		4
.L_1129:
        /*00dc*/ 	.word	index@(.nv.constant0._ZN5flash24flash_fwd_splitkv_kernelI23Flash_fwd_kernel_traitsILi32ELi64ELi256ELi4ELb0ELb0EN7cutlass6half_tE19Flash_kernel_traitsILi32ELi64ELi256ELi4ES3_EELb1ELb0ELb1ELb0ELb0ELb1ELb0ELb1EEEvNS_16Flash_fwd_paramsE)
        /*00e0*/ 	.short	0x0380
        /*00e2*/ 	.short	0x01d0


	//----- nvinfo : EIATTR_SW_WAR
	.align		4
.L_1130:
        /*00e4*/ 	.byte	0x04, 0x36
        /*00e6*/ 	.short	(.L_1132 - .L_1131)
.L_1131:
        /*00e8*/ 	.word	0x00000008
.L_1132:


//--------------------- .nv.info._ZN5flash24flash_fwd_splitkv_kernelI23Flash_fwd_kernel_traitsILi32ELi64ELi256ELi4ELb0ELb0EN7cutlass6half_tE19Flash_kernel_traitsILi32ELi64ELi256ELi4ES3_EELb1ELb0ELb0ELb0ELb1ELb0ELb1ELb0EEEvNS_16Flash_fwd_paramsE --------------------------
	.section	.nv.info._ZN5flash24flash_fwd_splitkv_kernelI23Flash_fwd_kernel_traitsILi32ELi64ELi256ELi4ELb0ELb0EN7cutlass6half_tE19Flash_kernel_traitsILi32ELi64ELi256ELi4ES3_EELb1ELb0ELb0ELb0ELb1ELb0ELb1ELb0EEEvNS_16Flash_fwd_paramsE,"",@"SHT_CUDA_INFO"
	.sectionflags	@""
	.align	4


	//----- nvinfo : EIATTR_CUDA_API_VERSION
	.align		4
        /*0000*/ 	.byte	0x04, 0x37
        /*0002*/ 	.short	(.L_1134 - .L_1133)
.L_1133:
        /*0004*/ 	.word	0x00000082


	//----- nvinfo : EIATTR_KPARAM_INFO
	.align		4
.L_1134:
        /*0008*/ 	.byte	0x04, 0x17
        /*000a*/ 	.short	(.L_1136 - .L_1135)
.L_1135:
        /*000c*/ 	.word	0x00000000
        /*0010*/ 	.short	0x0000
        /*0012*/ 	.short	0x0000
        /*0014*/ 	.byte	0x00, 0xf0, 0x41, 0x07


	//----- nvinfo : EIATTR_SPARSE_MMA_MASK
	.align		4
.L_1136:
        /*0018*/ 	.byte	0x03, 0x50
        /*001a*/ 	.short	0x0000


	//----- nvinfo : EIATTR_MAXREG_COUNT
	.align		4
        /*001c*/ 	.byte	0x03, 0x1b
        /*001e*/ 	.short	0x00ff


	//----- nvinfo : EIATTR_NUM_BARRIERS
	.align		4
        /*0020*/ 	.byte	0x02, 0x4c
        /*0022*/ 	.byte	0x01
	.zero		1


	//----- nvinfo : EIATTR_MERCURY_ISA_VERSION
	.align		4
        /*0024*/ 	.byte	0x03, 0x5f
        /*0026*/ 	.short	0x0101


	//----- nvinfo : EIATTR_COOP_GROUP_MASK_REGIDS
	.align		4
        /*0028*/ 	.byte	0x04, 0x29
        /*002a*/ 	.short	(.L_1138 - .L_1137)


	//   ....[0]....
.L_1137:
        /*002c*/ 	.word	0xffffffff


	//   ....[1]....
        /*0030*/ 	.word	0xffffffff


	//   ....[2]....
        /*0034*/ 	.word	0xffffffff


	//   ....[3]....
        /*0038*/ 	.word	0xffffffff


	//   ....[4]....
        /*003c*/ 	.word	0xffffffff


	//   ....[5]....
        /*0040*/ 	.word	0xffffffff


	//   ....[6]....
        /*0044*/ 	.word	0xffffffff


	//   ....[7]....
        /*0048*/ 	.word	0xffffffff


	//   ....[8]....
        /*004c*/ 	.word	0xffffffff


	//   ....[9]....
        /*0050*/ 	.word	0xffffffff


	//   ....[10]....
        /*0054*/ 	.word	0xffffffff


	//   ....[11]....
        /*0058*/ 	.word	0xffffffff


	//   ....[12]....
        /*005c*/ 	.word	0xffffffff


	//   ....[13]....
        /*0060*/ 	.word	0xffffffff


	//   ....[14]....
        /*0064*/ 	.word	0xffffffff


	//   ....[15]....
        /*0068*/ 	.word	0xffffffff


	//----- nvinfo : EIATTR_COOP_GROUP_INSTR_OFFSETS
	.align		4
.L_1138:
        /*006c*/ 	.byte	0x04, 0x28
        /*006e*/ 	.short	(.L_1140 - .L_1139)


	//   ....[0]....
.L_1139:
        /*0070*/ 	.word	0x00004a50


	//   ....[1]....
        /*0074*/ 	.word	0x00004ab0


	//   ....[2]....
        /*0078*/ 	.word	0x00004ae0


	//   ....[3]....
        /*007c*/ 	.word	0x00004b30


	//   ....[4]....
        /*0080*/ 	.word	0x00009880


	//   ....[5]....
        /*0084*/ 	.word	0x00009890


	//   ....[6]....
        /*0088*/ 	.word	0x000098c0


	//   ....[7]....
        /*008c*/ 	.word	0x000098d0


	//   ....[8]....
        /*0090*/ 	.word	0x0000d650


	//   ....[9]....
        /*0094*/ 	.word	0x0000d660


	//   ....[10]....
        /*0098*/ 	.word	0x0000d690


	//   ....[11]....
        /*009c*/ 	.word	0x0000d6a0


	//   ....[12]....
        /*00a0*/ 	.word	0x0000fab0


	//   ....[13]....
        /*00a4*/ 	.word	0x0000faf0


	//   ....[14]....
        /*00a8*/ 	.word	0x0000fbf0


	//   ....[15]....
        /*00ac*/ 	.word	0x0000fc20


	//----- nvinfo : EIATTR_VRC_CTA_INIT_COUNT
	.align		4
.L_1140:
        /*00b0*/ 	.byte	0x02, 0x4a
	.zero		1
	.zero		1


	//----- nvinfo : EIATTR_EXIT_INSTR_OFFSETS
	.align		4
        /*00b4*/ 	.byte	0x04, 0x1c
        /*00b6*/ 	.short	(.L_1142 - .L_1141)


	//   ....[0]....
.L_1141:
        /*00b8*/ 	.word	0x00000440


	//   ....[1]....
        /*00bc*/ 	.word	0x00000a70


	//   ....[2]....
        /*00c0*/ 	.word	0x00000aa0


	//   ....[3]....
        /*00c4*/ 	.word	0x00010230


	//   ....[4]....
        /*00c8*/ 	.word	0x00010250


	//----- nvinfo : EIATTR_CRS_STACK_SIZE
	.align		4
.L_1142:
        /*00cc*/ 	.byte	0x04, 0x1e
        /*00ce*/ 	.short	(.L_1144 - .L_1143)
.L_1143:
        /*00d0*/ 	.word	0x00000000


	//----- nvinfo : EIATTR_CBANK_PARAM_SIZE
	.align		4
.L_1144:
        /*00d4*/ 	.byte	0x03, 0x19
        /*00d6*/ 	.short	0x01d0


	//----- nvinfo : EIATTR_PARAM_CBANK
	.align		4
        /*00d8*/ 	.byte	0x04, 0x0a
        /*00da*/ 	.short	(.L_1146 - .L_1145)
	.align		4
.L_1145:
        /*00dc*/ 	.word	index@(.nv.constant0._ZN5flash24flash_fwd_splitkv_kernelI23Flash_fwd_kernel_traitsILi32ELi64ELi256ELi4ELb0ELb0EN7cutlass6half_tE19Flash_kernel_traitsILi32ELi64ELi256ELi4ES3_EELb1ELb0ELb0ELb0ELb1ELb0ELb1ELb0EEEvNS_16Flash_fwd_paramsE)
        /*00e0*/ 	.short	0x0380
        /*00e2*/ 	.short	0x01d0


	//----- nvinfo : EIATTR_SW_WAR
	.align		4
.L_1146:
        /*00e4*/ 	.byte	0x04, 0x36
        /*00e6*/ 	.short	(.L_1148 - .L_1147)
.L_1147:
        /*00e8*/ 	.word	0x00000008
.L_1148:


//--------------------- .nv.info._ZN5flash24flash_fwd_splitkv_kernelI23Flash_fwd_kernel_traitsILi32ELi64ELi256ELi4ELb0ELb0EN7cutlass6half_tE19Flash_kernel_traitsILi32ELi64ELi256ELi4ES3_EELb1ELb0ELb0ELb0ELb1ELb1ELb1ELb0EEEvNS_16Flash_fwd_paramsE --------------------------
	.section	.nv.info._ZN5flash24flash_fwd_splitkv_kernelI23Flash_fwd_kernel_traitsILi32ELi64ELi256ELi4ELb0ELb0EN7cutlass6half_tE19Flash_kernel_traitsILi32ELi64ELi256ELi4ES3_EELb1ELb0ELb0ELb0ELb1ELb1ELb1ELb0EEEvNS_16Flash_fwd_paramsE,"",@"SHT_CUDA_INFO"
	.sectionflags	@""
	.align	4


	//----- nvinfo : EIATTR_CUDA_API_VERSION
	.align		4
        /*0000*/ 	.byte	0x04, 0x37
        /*0002*/ 	.short	(.L_1150 - .L_1149)
.L_1149:
        /*0004*/ 	.word	0x00000082


	//----- nvinfo : EIATTR_KPARAM_INFO
	.align		4
.L_1150:
        /*0008*/ 	.byte	0x04, 0x17
        /*000a*/ 	.short	(.L_1152 - .L_1151)
.L_1151:
        /*000c*/ 	.word	0x00000000
        /*0010*/ 	.short	0x0000
        /*0012*/ 	.short	0x0000
        /*0014*/ 	.byte	0x00, 0xf0, 0x41, 0x07


	//----- nvinfo : EIATTR_SPARSE_MMA_MASK
	.align		4
.L_1152:
        /*0018*/ 	.byte	0x03, 0x50
        /*001a*/ 	.short	0x0000


	//----- nvinfo : EIATTR_MAXREG_COUNT
	.align		4
        /*001c*/ 	.byte	0x03, 0x1b
        /*001e*/ 	.short	0x00ff


	//----- nvinfo : EIATTR_NUM_BARRIERS
	.align		4
        /*0020*/ 	.byte	0x02, 0x4c
        /*0022*/ 	.byte	0x01
	.zero		1


	//----- nvinfo : EIATTR_ANNOTATIONS
	.align		4
        /*0024*/ 	.byte	0x04, 0x55
        /*0026*/ 	.short	(.L_1154 - .L_1153)


	//   ....[0]....
.L_1153:
        /*0028*/ 	.word	0x00000001
        /*002c*/ 	.byte	0x70, 0xeb, 0x00, 0x00, 0x01, 0x00, 0x00, 0x00, 0x60, 0xec, 0x00, 0x00, 0x01, 0x00, 0x00, 0x00
        /*003c*/ 	.byte	0xa0, 0xed, 0x00, 0x00, 0x01, 0x00, 0x00, 0x00, 0xb0, 0xed, 0x00, 0x00, 0x01, 0x00, 0x00, 0x00
        /*004c*/ 	.byte	0x40, 0xee, 0x00, 0x00, 0x01, 0x00, 0x00, 0x00, 0xb0, 0xee, 0x00, 0x00, 0x01, 0x00, 0x00, 0x00
        /*005c*/ 	.byte	0x90, 0x04, 0x01, 0x00, 0x01, 0x00, 0x00, 0x00, 0xc0, 0x04, 0x01, 0x00, 0x01, 0x00, 0x00, 0x00
        /*006c*/ 	.byte	0xd0, 0x04, 0x01, 0x00, 0x01, 0x00, 0x00, 0x00, 0xe0, 0x04, 0x01, 0x00, 0x01, 0x00, 0x00, 0x00
        /*007c*/ 	.byte	0xf0, 0x04, 0x01, 0x00, 0x01, 0x00, 0x00, 0x00, 0x00, 0x05, 0x01, 0x00


	//----- nvinfo : EIATTR_MERCURY_ISA_VERSION
	.align		4
.L_1154:
        /*0088*/ 	.byte	0x03, 0x5f
        /*008a*/ 	.short	0x0101


	//----- nvinfo : EIATTR_COOP_GROUP_MASK_REGIDS
	.align		4
        /*008c*/ 	.byte	0x04, 0x29
        /*008e*/ 	.short	(.L_1156 - .L_1155)


	//   ....[0]....
.L_1155:
        /*0090*/ 	.word	0xffffffff


	//   ....[1]....
        /*0094*/ 	.word	0xffffffff


	//   ....[2]....
        /*0098*/ 	.word	0xffffffff


	//   ....[3]....
        /*009c*/ 	.word	0xffffffff


	//   ....[4]....
        /*00a0*/ 	.word	0xffffffff


	//   ....[5]....
        /*00a4*/ 	.word	0xffffffff


	//   ....[6]....
        /*00a8*/ 	.word	0xffffffff


	//   ....[7]....
        /*00ac*/ 	.word	0xffffffff


	//   ....[8]....
        /*00b0*/ 	.word	0xffffffff


	//   ....[9]....
        /*00b4*/ 	.word	0xffffffff


	//   ....[10]....
        /*00b8*/ 	.word	0xffffffff


	//   ....[11]....
        /*00bc*/ 	.word	0xffffffff


	//   ....[12]....
        /*00c0*/ 	.word	0xffffffff


	//   ....[13]....
        /*00c4*/ 	.word	0xffffffff


	//   ....[14]....
        /*00c8*/ 	.word	0xffffffff


	//   ....[15]....
        /*00cc*/ 	.word	0xffffffff


	//----- nvinfo : EIATTR_COOP_GROUP_INSTR_OFFSETS
	.align		4
.L_1156:
        /*00d0*/ 	.byte	0x04, 0x28
        /*00d2*/ 	.short	(.L_1158 - .L_1157)


	//   ....[0]....
.L_1157:
        /*00d4*/ 	.word	0x00005b50


	//   ....[1]....
        /*00d8*/ 	.word	0x00005bd0


	//   ....[2]....
        /*00dc*/ 	.word	0x00005c00


	//   ....[3]....
        /*00e0*/ 	.word	0x00005c20


	//   ....[4]....
        /*00e4*/ 	.word	0x0000ba20


	//   ....[5]....
        /*00e8*/ 	.word	0x0000ba30


	//   ....[6]....
        /*00ec*/ 	.word	0x0000ba60


	//   ....[7]....
        /*00f0*/ 	.word	0x0000ba70


	//   ....[8]....
        /*00f4*/ 	.word	0x00010950


	//   ....[9]....
        /*00f8*/ 	.word	0x00010960


	//   ....[10]....
        /*00fc*/ 	.word	0x00010990


	//   ....[11]....
        /*0100*/ 	.word	0x000109a0


	//   ....[12]....
        /*0104*/ 	.word	0x00012d80


	//   ....[13]....
        /*0108*/ 	.word	0x00012dc0


	//   ....[14]....
        /*010c*/ 	.word	0x00012e90


	//   ....[15]....
        /*0110*/ 	.word	0x00012eb0


	//----- nvinfo : EIATTR_VRC_CTA_INIT_COUNT
	.align		4
.L_1158:
        /*0114*/ 	.byte	0x02, 0x4a
	.zero		1
	.zero		1


	//----- nvinfo : EIATTR_EXIT_INSTR_OFFSETS
	.align		4
        /*0118*/ 	.byte	0x04, 0x1c
        /*011a*/ 	.short	(.L_1160 - .L_1159)


	//   ....[0]....
.L_1159:
        /*011c*/ 	.word	0x00000450


	//   ....[1]....
        /*0120*/ 	.word	0x00000a80


	//   ....[2]....
        /*0124*/ 	.word	0x00000ab0


	//   ....[3]....
        /*0128*/ 	.word	0x00013500


	//   ....[4]....
        /*012c*/ 	.word	0x00013520


	//----- nvinfo : EIATTR_CRS_STACK_SIZE
	.align		4
.L_1160:
        /*0130*/ 	.byte	0x04, 0x1e
        /*0132*/ 	.short	(.L_1162 - .L_1161)
.L_1161:
        /*0134*/ 	.word	0x00000000


	//----- nvinfo : EIATTR_CBANK_PARAM_SIZE
	.align		4
.L_1162:
        /*0138*/ 	.byte	0x03, 0x19
        /*013a*/ 	.short	0x01d0


	//----- nvinfo : EIATTR_PARAM_CBANK
	.align		4
        /*013c*/ 	.byte	0x04, 0x0a
        /*013e*/ 	.short	(.L_1164 - .L_1163)
	.align		4
.L_1163:
        /*0140*/ 	.word	index@(.nv.constant0._ZN5flash24flash_fwd_splitkv_kernelI23Flash_fwd_kernel_traitsILi32ELi64ELi256ELi4ELb0ELb0EN7cutlass6half_tE19Flash_kernel_traitsILi32ELi64ELi256ELi4ES3_EELb1ELb0ELb0ELb0ELb1ELb1ELb1ELb0EEEvNS_16Flash_fwd_paramsE)
        /*0144*/ 	.short	0x0380
        /*0146*/ 	.short	0x01d0


	//----- nvinfo : EIATTR_SW_WAR
	.align		4
.L_1164:
        /*0148*/ 	.byte	0x04, 0x36
        /*014a*/ 	.short	(.L_1166 - .L_1165)
.L_1165:
        /*014c*/ 	.word	0x00000008
.L_1166:


//--------------------- .nv.info._ZN5flash24flash_fwd_splitkv_kernelI23Flash_fwd_kernel_traitsILi32ELi64ELi256ELi4ELb0ELb0EN7cutlass6half_tE19Flash_kernel_traitsILi32ELi64ELi256ELi4ES3_EELb1ELb0ELb1ELb0ELb0ELb0ELb1ELb0EEEvNS_16Flash_fwd_paramsE --------------------------
	.section	.nv.info._ZN5flash24flash_fwd_splitkv_kernelI23Flash_fwd_kernel_traitsILi32ELi64ELi256ELi4ELb0ELb0EN7cutlass6half_tE19Flash_kernel_traitsILi32ELi64ELi256ELi4ES3_EELb1ELb0ELb1ELb0ELb0ELb0ELb1ELb0EEEvNS_16Flash_fwd_paramsE,"",@"SHT_CUDA_INFO"
	.sectionflags	@""
	.align	4


	//----- nvinfo : EIATTR_CUDA_API_VERSION
	.align		4
        /*0000*/ 	.byte	0x04, 0x37
        /*0002*/ 	.short	(.L_1168 - .L_1167)
.L_1167:
        /*0004*/ 	.word	0x00000082


	//----- nvinfo : EIATTR_KPARAM_INFO
	.align		4
.L_1168:
        /*0008*/ 	.byte	0x04, 0x17
        /*000a*/ 	.short	(.L_1170 - .L_1169)
.L_1169:
        /*000c*/ 	.word	0x00000000
        /*0010*/ 	.short	0x0000
        /*0012*/ 	.short	0x0000
        /*0014*/ 	.byte	0x00, 0xf0, 0x41, 0x07


	//----- nvinfo : EIATTR_SPARSE_MMA_MASK
	.align		4
.L_1170:
        /*0018*/ 	.byte	0x03, 0x50
        /*001a*/ 	.short	0x0000


	//----- nvinfo : EIATTR_MAXREG_COUNT
	.align		4
        /*001c*/ 	.byte	0x03, 0x1b
        /*001e*/ 	.short	0x00ff


	//----- nvinfo : EIATTR_NUM_BARRIERS
	.align		4
        /*0020*/ 	.byte	0x02, 0x4c
        /*0022*/ 	.byte	0x01
	.zero		1


	//----- nvinfo : EIATTR_MERCURY_ISA_VERSION
	.align		4
        /*0024*/ 	.byte	0x03, 0x5f
        /*0026*/ 	.short	0x0101


	//----- nvinfo : EIATTR_INT_WARP_WIDE_INSTR_OFFSETS
	.align		4
        /*0028*/ 	.byte	0x04, 0x31
        /*002a*/ 	.short	(.L_1172 - .L_1171)


	//   ....[0]....
.L_1171:
        /*002c*/ 	.word	0x000066a0


	//   ....[1]....
        /*0030*/ 	.word	0x000096f0


	//----- nvinfo : EIATTR_COOP_GROUP_MASK_REGIDS
	.align		4
.L_1172:
        /*0034*/ 	.byte	0x04, 0x29
        /*0036*/ 	.short	(.L_1174 - .L_1173)


	//   ....[0]....
.L_1173:
        /*0038*/ 	.word	0xffffffff


	//   ....[1]....
        /*003c*/ 	.word	0xffffffff


	//   ....[2]....
        /*0040*/ 	.word	0xffffffff


	//   ....[3]....
        /*0044*/ 	.word	0xffffffff


	//   ....[4]....
        /*0048*/ 	.word	0xffffffff


	//   ....[5]....
        /*004c*/ 	.word	0xffffffff


	//   ....[6]....
        /*0050*/ 	.word	0xffffffff


	//   ....[7]....
        /*0054*/ 	.word	0xffffffff


	//   ....[8]....
        /*0058*/ 	.word	0xffffffff


	//   ....[9]....
        /*005c*/ 	.word	0xffffffff


	//   ....[10]....
        /*0060*/ 	.word	0xffffffff


	//   ....[11]....
        /*0064*/ 	.word	0xffffffff


	//   ....[12]....
        /*0068*/ 	.word	0xffffffff


	//   ....[13]....
        /*006c*/ 	.word	0xffffffff


	//   ....[14]....
        /*0070*/ 	.word	0xffffffff


	//   ....[15]....
        /*0074*/ 	.word	0xffffffff


	//----- nvinfo : EIATTR_COOP_GROUP_INSTR_OFFSETS
	.align		4
.L_1174:
        /*0078*/ 	.byte	0x04, 0x28
        /*007a*/ 	.short	(.L_1176 - .L_1175)


	//   ....[0]....
.L_1175:
        /*007c*/ 	.word	0x00006ea0


	//   ....[1]....
        /*0080*/ 	.word	0x00006ec0


	//   ....[2]....
        /*0084*/ 	.word	0x00006f50


	//   ....[3]....
        /*0088*/ 	.word	0x00006f60


	//   ....[4]....
        /*008c*/ 	.word	0x0000d140


	//   ....[5]....
        /*0090*/ 	.word	0x0000d150


	//   ....[6]....
        /*0094*/ 	.word	0x0000d180


	//   ....[7]....
        /*0098*/ 	.word	0x0000d190


	//   ....[8]....
        /*009c*/ 	.word	0x000124e0


	//   ....[9]....
        /*00a0*/ 	.word	0x00012510


	//   ....[10]....
        /*00a4*/ 	.word	0x00012550


	//   ....[11]....
        /*00a8*/ 	.word	0x00012560


	//   ....[12]....
        /*00ac*/ 	.word	0x00014960


	//   ....[13]....
        /*00b0*/ 	.word	0x000149a0


	//   ....[14]....
        /*00b4*/ 	.word	0x00014aa0


	//   ....[15]....
        /*00b8*/ 	.word	0x00014ab0


	//----- nvinfo : EIATTR_VRC_CTA_INIT_COUNT
	.align		4
.L_1176:
        /*00bc*/ 	.byte	0x02, 0x4a
	.zero		1
	.zero		1


	//----- nvinfo : EIATTR_EXIT_INSTR_OFFSETS
	.align		4
        /*00c0*/ 	.byte	0x04, 0x1c
        /*00c2*/ 	.short	(.L_1178 - .L_1177)


	//   ....[0]....
.L_1177:
        /*00c4*/ 	.word	0x00000640


	//   ....[1]....
        /*00c8*/ 	.word	0x00000d10


	//   ....[2]....
        /*00cc*/ 	.word	0x00000d40


	//   ....[3]....
        /*00d0*/ 	.word	0x00015140


	//   ....[4]....
        /*00d4*/ 	.word	0x00015160


	//----- nvinfo : EIATTR_CRS_STACK_SIZE
	.align		4
.L_1178:
        /*00d8*/ 	.byte	0x04, 0x1e
        /*00da*/ 	.short	(.L_1180 - .L_1179)
.L_1179:
        /*00dc*/ 	.word	0x00000000


	//----- nvinfo : EIATTR_CBANK_PARAM_SIZE
	.align		4
.L_1180:
        /*00e0*/ 	.byte	0x03, 0x19
        /*00e2*/ 	.short	0x01d0


	//----- nvinfo : EIATTR_PARAM_CBANK
	.align		4
        /*00e4*/ 	.byte	0x04, 0x0a
        /*00e6*/ 	.short	(.L_1182 - .L_1181)
	.align		4
.L_1181:
        /*00e8*/ 	.word	index@(.nv.constant0._ZN5flash24flash_fwd_splitkv_kernelI23Flash_fwd_kernel_traitsILi32ELi64ELi256ELi4ELb0ELb0EN7cutlass6half_tE19Flash_kernel_traitsILi32ELi64ELi256ELi4ES3_EELb1ELb0ELb1ELb0ELb0ELb0ELb1ELb0EEEvNS_16Flash_fwd_paramsE)
        /*00ec*/ 	.short	0x0380
        /*00ee*/ 	.short	0x01d0


	//----- nvinfo : EIATTR_SW_WAR
	.align		4
.L_1182:
        /*00f0*/ 	.byte	0x04, 0x36
        /*00f2*/ 	.short	(.L_1184 - .L_1183)
.L_1183:
        /*00f4*/ 	.word	0x00000008
.L_1184:


//--------------------- .nv.info._ZN5flash24flash_fwd_splitkv_kernelI23Flash_fwd_kernel_traitsILi32ELi64ELi256ELi4ELb0ELb0EN7cutlass6half_tE19Flash_kernel_traitsILi32ELi64ELi256ELi4ES3_EELb1ELb0ELb1ELb0ELb0ELb1ELb1ELb0EEEvNS_16Flash_fwd_paramsE --------------------------
	.section	.nv.info._ZN5flash24flash_fwd_splitkv_kernelI23Flash_fwd_kernel_traitsILi32ELi64ELi256ELi4ELb0ELb0EN7cutlass6half_tE19Flash_kernel_traitsILi32ELi64ELi256ELi4ES3_EELb1ELb0ELb1ELb0ELb0ELb1ELb1ELb0EEEvNS_16Flash_fwd_paramsE,"",@"SHT_CUDA_INFO"
	.sectionflags	@""
	.align	4


	//----- nvinfo : EIATTR_CUDA_API_VERSION
	.align		4
        /*0000*/ 	.byte	0x04, 0x37
        /*0002*/ 	.short	(.L_1186 - .L_1185)
.L_1185:
        /*0004*/ 	.word	0x00000082


	//----- nvinfo : EIATTR_KPARAM_INFO
	.align		4
.L_1186:
        /*0008*/ 	.byte	0x04, 0x17
        /*000a*/ 	.short	(.L_1188 - .L_1187)
.L_1187:
        /*000c*/ 	.word	0x00000000
        /*0010*/ 	.short	0x0000
        /*0012*/ 	.short	0x0000
        /*0014*/ 	.byte	0x00, 0xf0, 0x41, 0x07


	//----- nvinfo : EIATTR_SPARSE_MMA_MASK
	.align		4
.L_1188:
        /*0018*/ 	.byte	0x03, 0x50
        /*001a*/ 	.short	0x0000


	//----- nvinfo : EIATTR_MAXREG_COUNT
	.align		4
        /*001c*/ 	.byte	0x03, 0x1b
        /*001e*/ 	.short	0x00ff


	//----- nvinfo : EIATTR_NUM_BARRIERS
	.align		4
        /*0020*/ 	.byte	0x02, 0x4c
        /*0022*/ 	.byte	0x01
	.zero		1


	//----- nvinfo : EIATTR_MERCURY_ISA_VERSION
	.align		4
        /*0024*/ 	.byte	0x03, 0x5f
        /*0026*/ 	.short	0x0101


	//----- nvinfo : EIATTR_INT_WARP_WIDE_INSTR_OFFSETS
	.align		4
        /*0028*/ 	.byte	0x04, 0x31
        /*002a*/ 	.short	(.L_1190 - .L_1189)


	//   ....[0]....
.L_1189:
        /*002c*/ 	.word	0x00007700


	//   ....[1]....
        /*0030*/ 	.word	0x0000a740


	//----- nvinfo : EIATTR_COOP_GROUP_MASK_REGIDS
	.align		4
.L_1190:
        /*0034*/ 	.byte	0x04, 0x29
        /*0036*/ 	.short	(.L_1192 - .L_1191)


	//   ....[0]....
.L_1191:
        /*0038*/ 	.word	0xffffffff


	//   ....[1]....
        /*003c*/ 	.word	0xffffffff


	//   ....[2]....
        /*0040*/ 	.word	0xffffffff


	//   ....[3]....
        /*0044*/ 	.word	0xffffffff


	//   ....[4]....
        /*0048*/ 	.word	0xffffffff


	//   ....[5]....
        /*004c*/ 	.word	0xffffffff


	//   ....[6]....
        /*0050*/ 	.word	0xffffffff


	//   ....[7]....
        /*0054*/ 	.word	0xffffffff


	//   ....[8]....
        /*0058*/ 	.word	0xffffffff


	//   ....[9]....
        /*005c*/ 	.word	0xffffffff


	//   ....[10]....
        /*0060*/ 	.word	0xffffffff


	//   ....[11]....
        /*0064*/ 	.word	0xffffffff


	//   ....[12]....
        /*0068*/ 	.word	0xffffffff


	//   ....[13]....
        /*006c*/ 	.word	0xffffffff


	//   ....[14]....
        /*0070*/ 	.word	0xffffffff


	//   ....[15]....
        /*0074*/ 	.word	0xffffffff


	//----- nvinfo : EIATTR_COOP_GROUP_INSTR_OFFSETS
	.align		4
.L_1192:
        /*0078*/ 	.byte	0x04, 0x28
        /*007a*/ 	.short	(.L_1194 - .L_1193)


	//   ....[0]....
.L_1193:
        /*007c*/ 	.word	0x00007f00


	//   ....[1]....
        /*0080*/ 	.word	0x00007f20


	//   ....[2]....
        /*0084*/ 	.word	0x00007f70


	//   ....[3]....
        /*0088*/ 	.word	0x00007f80


	//   ....[4]....
        /*008c*/ 	.word	0x0000f190


	//   ....[5]....
        /*0090*/ 	.word	0x0000f1a0


	//   ....[6]....
        /*0094*/ 	.word	0x0000f1d0


	//   ....[7]....
        /*0098*/ 	.word	0x0000f1e0


	//   ....[8]....
        /*009c*/ 	.word	0x000154f0


	//   ....[9]....
        /*00a0*/ 	.word	0x00015500


	//   ....[10]....
        /*00a4*/ 	.word	0x00015530


	//   ....[11]....
        /*00a8*/ 	.word	0x00015540


	//   ....[12]....
        /*00ac*/ 	.word	0x00017970


	//   ....[13]....
        /*00b0*/ 	.word	0x000179b0


	//   ....[14]....
        /*00b4*/ 	.word	0x00017ac0


	//   ....[15]....
        /*00b8*/ 	.word	0x00017ad0


	//----- nvinfo : EIATTR_VRC_CTA_INIT_COUNT
	.align		4
.L_1194:
        /*00bc*/ 	.byte	0x02, 0x4a
	.zero		1
	.zero		1


	//----- nvinfo : EIATTR_EXIT_INSTR_OFFSETS
	.align		4
        /*00c0*/ 	.byte	0x04, 0x1c
        /*00c2*/ 	.short	(.L_1196 - .L_1195)


	//   ....[0]....
.L_1195:
        /*00c4*/ 	.word	0x00000640


	//   ....[1]....
        /*00c8*/ 	.word	0x00000d10


	//   ....[2]....
        /*00cc*/ 	.word	0x00000d40


	//   ....[3]....
        /*00d0*/ 	.word	0x00018150


	//   ....[4]....
        /*00d4*/ 	.word	0x00018170


	//----- nvinfo : EIATTR_CRS_STACK_SIZE
	.align		4
.L_1196:
        /*00d8*/ 	.byte	0x04, 0x1e
        /*00da*/ 	.short	(.L_1198 - .L_1197)
.L_1197:
        /*00dc*/ 	.word	0x00000000


	//----- nvinfo : EIATTR_CBANK_PARAM_SIZE
	.align		4
.L_1198:
        /*00e0*/ 	.byte	0x03, 0x19
        /*00e2*/ 	.short	0x01d0


	//----- nvinfo : EIATTR_PARAM_CBANK
	.align		4
        /*00e4*/ 	.byte	0x04, 0x0a
        /*00e6*/ 	.short	(.L_1200 - .L_1199)
	.align		4
.L_1199:
        /*00e8*/ 	.word	index@(.nv.constant0._ZN5flash24flash_fwd_splitkv_kernelI23Flash_fwd_kernel_traitsILi32ELi64ELi256ELi4ELb0ELb0EN7cutlass6half_tE19Flash_kernel_traitsILi32ELi64ELi256ELi4ES3_EELb1ELb0ELb1ELb0ELb0ELb1ELb1ELb0EEEvNS_16Flash_fwd_paramsE)
        /*00ec*/ 	.short	0x0380
        /*00ee*/ 	.short	0x01d0


	//----- nvinfo : EIATTR_SW_WAR
	.align		4
.L_1200:
        /*00f0*/ 	.byte	0x04, 0x36
        /*00f2*/ 	.short	(.L_1202 - .L_1201)
.L_1201:
        /*00f4*/ 	.word	0x00000008
.L_1202:


//--------------------- .nv.info._ZN5flash24flash_fwd_splitkv_kernelI23Flash_fwd_kernel_traitsILi32ELi64ELi256ELi4ELb0ELb0EN7cutlass6half_tE19Flash_kernel_traitsILi32ELi64ELi256ELi4ES3_EELb1ELb0ELb0ELb0ELb1ELb0ELb1ELb1EEEvNS_16Flash_fwd_paramsE --------------------------
	.section	.nv.info._ZN5flash24flash_fwd_splitkv_kernelI23Flash_fwd_kernel_traitsILi32ELi64ELi256ELi4ELb0ELb0EN7cutlass6half_tE19Flash_kernel_traitsILi32ELi64ELi256ELi4ES3_EELb1ELb0ELb0ELb0ELb1ELb0ELb1ELb1EEEvNS_16Flash_fwd_paramsE,"",@"SHT_CUDA_INFO"
	.sectionflags	@""
	.align	4


	//----- nvinfo : EIATTR_CUDA_API_VERSION
	.align		4
        /*0000*/ 	.byte	0x04, 0x37
        /*0002*/ 	.short	(.L_1204 - .L_1203)
.L_1203:
        /*0004*/ 	.word	0x00000082


	//----- nvinfo : EIATTR_KPARAM_INFO
	.align		4
.L_1204:
        /*0008*/ 	.byte	0x04, 0x17
        /*000a*/ 	.short	(.L_1206 - .L_1205)
.L_1205:
        /*000c*/ 	.word	0x00000000
        /*0010*/ 	.short	0x0000
        /*0012*/ 	.short	0x0000
        /*0014*/ 	.byte	0x00, 0xf0, 0x41, 0x07


	//----- nvinfo : EIATTR_SPARSE_MMA_MASK
	.align		4
.L_1206:
        /*0018*/ 	.byte	0x03, 0x50
        /*001a*/ 	.short	0x0000


	//----- nvinfo : EIATTR_MAXREG_COUNT
	.align		4
        /*001c*/ 	.byte	0x03, 0x1b
        /*001e*/ 	.short	0x00ff


	//----- nvinfo : EIATTR_NUM_BARRIERS
	.align		4
        /*0020*/ 	.byte	0x02, 0x4c
        /*0022*/ 	.byte	0x01
	.zero		1


	//----- nvinfo : EIATTR_MERCURY_ISA_VERSION
	.align		4
        /*0024*/ 	.byte	0x03, 0x5f
        /*0026*/ 	.short	0x0101


	//----- nvinfo : EIATTR_COOP_GROUP_MASK_REGIDS
	.align		4
        /*0028*/ 	.byte	0x04, 0x29
        /*002a*/ 	.short	(.L_1208 - .L_1207)


	//   ....[0]....
.L_1207:
        /*002c*/ 	.word	0xffffffff


	//   ....[1]....
        /*0030*/ 	.word	0xffffffff


	//   ....[2]....
        /*0034*/ 	.word	0xffffffff


	//   ....[3]....
        /*0038*/ 	.word	0xffffffff


	//   ....[4]....
        /*003c*/ 	.word	0xffffffff


	//   ....[5]....
        /*0040*/ 	.word	0xffffffff


	//   ....[6]....
        /*0044*/ 	.word	0xffffffff


	//   ....[7]....
        /*0048*/ 	.word	0xffffffff


	//   ....[8]....
        /*004c*/ 	.word	0xffffffff


	//   ....[9]....
        /*0050*/ 	.word	0xffffffff


	//   ....[10]....
        /*0054*/ 	.word	0xffffffff


	//   ....[11]....
        /*0058*/ 	.word	0xffffffff


	//   ....[12]....
        /*005c*/ 	.word	0xffffffff


	//   ....[13]....
        /*0060*/ 	.word	0xffffffff


	//   ....[14]....
        /*0064*/ 	.word	0xffffffff


	//   ....[15]....
        /*0068*/ 	.word	0xffffffff


	//----- nvinfo : EIATTR_COOP_GROUP_INSTR_OFFSETS
	.align		4
.L_1208:
        /*006c*/ 	.byte	0x04, 0x28
        /*006e*/ 	.short	(.L_1210 - .L_1209)


	//   ....[0]....
.L_1209:
        /*0070*/ 	.word	0x0000cb00


	//   ....[1]....
        /*0074*/ 	.word	0x0000cb30


	//   ....[2]....
        /*0078*/ 	.word	0x0000cb60


	//   ....[3]....
        /*007c*/ 	.word	0x0000cba0


	//   ....[4]....
        /*0080*/ 	.word	0x00011bb0


	//   ....[5]....
        /*0084*/ 	.word	0x00011bc0


	//   ....[6]....
        /*0088*/ 	.word	0x00011bf0


	//   ....[7]....
        /*008c*/ 	.word	0x00011c00


	//   ....[8]....
        /*0090*/ 	.word	0x00015970


	//   ....[9]....
        /*0094*/ 	.word	0x00015980


	//   ....[10]....
        /*0098*/ 	.word	0x000159b0


	//   ....[11]....
        /*009c*/ 	.word	0x000159c0


	//   ....[12]....
        /*00a0*/ 	.word	0x00017dd0


	//   ....[13]....
        /*00a4*/ 	.word	0x00017e10


	//   ....[14]....
        /*00a8*/ 	.word	0x00017ef0


	//   ....[15]....
        /*00ac*/ 	.word	0x00017f20


	//----- nvinfo : EIATTR_VRC_CTA_INIT_COUNT
	.align		4
.L_1210:
        /*00b0*/ 	.byte	0x02, 0x4a
	.zero		1
	.zero		1


	//----- nvinfo : EIATTR_EXIT_INSTR_OFFSETS
	.align		4
        /*00b4*/ 	.byte	0x04, 0x1c
        /*00b6*/ 	.short	(.L_1212 - .L_1211)


	//   ....[0]....
.L_1211:
        /*00b8*/ 	.word	0x00000460


	//   ....[1]....
        /*00bc*/ 	.word	0x00000a70


	//   ....[2]....
        /*00c0*/ 	.word	0x00000aa0


	//   ....[3]....
        /*00c4*/ 	.word	0x00018590


	//   ....[4]....
        /*00c8*/ 	.word	0x000185b0


	//----- nvinfo : EIATTR_CRS_STACK_SIZE
	.align		4
.L_1212:
        /*00cc*/ 	.byte	0x04, 0x1e
        /*00ce*/ 	.short	(.L_1214 - .L_1213)
.L_1213:
        /*00d0*/ 	.word	0x00000000


	//----- nvinfo : EIATTR_CBANK_PARAM_SIZE
	.align		4
.L_1214:
        /*00d4*/ 	.byte	0x03, 0x19
        /*00d6*/ 	.short	0x01d0


	//----- nvinfo : EIATTR_PARAM_CBANK
	.align		4
        /*00d8*/ 	.byte	0x04, 0x0a
        /*00da*/ 	.short	(.L_1216 - .L_1215)
	.align		4
.L_1215:
        /*00dc*/ 	.word	index@(.nv.constant0._ZN5flash24flash_fwd_splitkv_kernelI23Flash_fwd_kernel_traitsILi32ELi64ELi256ELi4ELb0ELb0EN7cutlass6half_tE19Flash_kernel_traitsILi32ELi64ELi256ELi4ES3_EELb1ELb0ELb0ELb0ELb1ELb0ELb1ELb1EEEvNS_16Flash_fwd_paramsE)
        /*00e0*/ 	.short	0x0380
        /*00e2*/ 	.short	0x01d0


	//----- nvinfo : EIATTR_SW_WAR
	.align		4
.L_1216:
        /*00e4*/ 	.byte	0x04, 0x36
        /*00e6*/ 	.short	(.L_1218 - .L_1217)
.L_1217:
        /*00e8*/ 	.word	0x00000008
.L_1218:


//--------------------- .nv.info._ZN5flash24flash_fwd_splitkv_kernelI23Flash_fwd_kernel_traitsILi32ELi64ELi256ELi4ELb0ELb0EN7cutlass6half_tE19Flash_kernel_traitsILi32ELi64ELi256ELi4ES3_EELb1ELb0ELb0ELb0ELb1ELb1ELb1ELb1EEEvNS_16Flash_fwd_paramsE --------------------------
	.section	.nv.info._ZN5flash24flash_fwd_splitkv_kernelI23Flash_fwd_kernel_traitsILi32ELi64ELi256ELi4ELb0ELb0EN7cutlass6half_tE19Flash_kernel_traitsILi32ELi64ELi256ELi4ES3_EELb1ELb0ELb0ELb0ELb1ELb1ELb1ELb1EEEvNS_16Flash_fwd_paramsE,"",@"SHT_CUDA_INFO"
	.sectionflags	@""
	.align	4


	//----- nvinfo : EIATTR_CUDA_API_VERSION
	.align		4
        /*0000*/ 	.byte	0x04, 0x37
        /*0002*/ 	.short	(.L_1220 - .L_1219)
.L_1219:
        /*0004*/ 	.word	0x00000082


	//----- nvinfo : EIATTR_KPARAM_INFO
	.align		4
.L_1220:
        /*0008*/ 	.byte	0x04, 0x17
        /*000a*/ 	.short	(.L_1222 - .L_1221)
.L_1221:
        /*000c*/ 	.word	0x00000000
        /*0010*/ 	.short	0x0000
        /*0012*/ 	.short	0x0000
        /*0014*/ 	.byte	0x00, 0xf0, 0x41, 0x07


	//----- nvinfo : EIATTR_SPARSE_MMA_MASK
	.align		4
.L_1222:
        /*0018*/ 	.byte	0x03, 0x50
        /*001a*/ 	.short	0x0000


	//----- nvinfo : EIATTR_MAXREG_COUNT
	.align		4
        /*001c*/ 	.byte	0x03, 0x1b
        /*001e*/ 	.short	0x00ff


	//----- nvinfo : EIATTR_NUM_BARRIERS
	.align		4
        /*0020*/ 	.byte	0x02, 0x4c
        /*0022*/ 	.byte	0x01
	.zero		1


	//----- nvinfo : EIATTR_ANNOTATIONS
	.align		4
        /*0024*/ 	.byte	0x04, 0x55
        /*0026*/ 	.short	(.L_1224 - .L_1223)


	//   ....[0]....
.L_1223:
        /*0028*/ 	.word	0x00000001
        /*002c*/ 	.byte	0xd0, 0x72, 0x01, 0x00, 0x01, 0x00, 0x00, 0x00, 0xc0, 0x73, 0x01, 0x00, 0x01, 0x00, 0x00, 0x00
        /*003c*/ 	.byte	0xd0, 0x73, 0x01, 0x00, 0x01, 0x00, 0x00, 0x00, 0x20, 0x75, 0x01, 0x00, 0x01, 0x00, 0x00, 0x00
        /*004c*/ 	.byte	0xc0, 0x8b, 0x01, 0x00, 0x01, 0x00, 0x00, 0x00, 0xf0, 0x8b, 0x01, 0x00, 0x01, 0x00, 0x00, 0x00
        /*005c*/ 	.byte	0x10, 0x8c, 0x01, 0x00, 0x01, 0x00, 0x00, 0x00, 0x20, 0x8c, 0x01, 0x00


	//----- nvinfo : EIATTR_MERCURY_ISA_VERSION
	.align		4
.L_1224:
        /*0068*/ 	.byte	0x03, 0x5f
        /*006a*/ 	.short	0x0101


	//----- nvinfo : EIATTR_COOP_GROUP_MASK_REGIDS
	.align		4
        /*006c*/ 	.byte	0x04, 0x29
        /*006e*/ 	.short	(.L_1226 - .L_1225)


	//   ....[0]....
.L_1225:
        /*0070*/ 	.word	0xffffffff


	//   ....[1]....
        /*0074*/ 	.word	0xffffffff


	//   ....[2]....
        /*0078*/ 	.word	0xffffffff


	//   ....[3]....
        /*007c*/ 	.word	0xffffffff


	//   ....[4]....
        /*0080*/ 	.word	0xffffffff


	//   ....[5]....
        /*0084*/ 	.word	0xffffffff


	//   ....[6]....
        /*0088*/ 	.word	0xffffffff


	//   ....[7]....
        /*008c*/ 	.word	0xffffffff


	//   ....[8]....
        /*0090*/ 	.word	0xffffffff


	//   ....[9]....
        /*0094*/ 	.word	0xffffffff


	//   ....[10]....
        /*0098*/ 	.word	0xffffffff


	//   ....[11]....
        /*009c*/ 	.word	0xffffffff


	//   ....[12]....
        /*00a0*/ 	.word	0xffffffff


	//   ....[13]....
        /*00a4*/ 	.word	0xffffffff


	//   ....[14]....
        /*00a8*/ 	.word	0xffffffff


	//   ....[15]....
        /*00ac*/ 	.word	0xffffffff


	//----- nvinfo : EIATTR_COOP_GROUP_INSTR_OFFSETS
	.align		4
.L_1226:
        /*00b0*/ 	.byte	0x04, 0x28
        /*00b2*/ 	.short	(.L_1228 - .L_1227)


	//   ....[0]....
.L_1227:
        /*00b4*/ 	.word	0x0000dfa0


	//   ....[1]....
        /*00b8*/ 	.word	0x0000e030


	//   ....[2]....
        /*00bc*/ 	.word	0x0000e060


	//   ....[3]....
        /*00c0*/ 	.word	0x0000e080


	//   ....[4]....
        /*00c4*/ 	.word	0x000141a0


	//   ....[5]....
        /*00c8*/ 	.word	0x000141b0


	//   ....[6]....
        /*00cc*/ 	.word	0x000141e0


	//   ....[7]....
        /*00d0*/ 	.word	0x000141f0


	//   ....[8]....
        /*00d4*/ 	.word	0x00019060


	//   ....[9]....
        /*00d8*/ 	.word	0x00019070


	//   ....[10]....
        /*00dc*/ 	.word	0x000190a0


	//   ....[11]....
        /*00e0*/ 	.word	0x000190b0


	//   ....[12]....
        /*00e4*/ 	.word	0x0001b490


	//   ....[13]....
        /*00e8*/ 	.word	0x0001b4d0


	//   ....[14]....
        /*00ec*/ 	.word	0x0001b610


	//   ....[15]....
        /*00f0*/ 	.word	0x0001b650


	//----- nvinfo : EIATTR_VRC_CTA_INIT_COUNT
	.align		4
.L_1228:
        /*00f4*/ 	.byte	0x02, 0x4a
	.zero		1
	.zero		1


	//----- nvinfo : EIATTR_EXIT_INSTR_OFFSETS
	.align		4
        /*00f8*/ 	.byte	0x04, 0x1c
        /*00fa*/ 	.short	(.L_1230 - .L_1229)


	//   ....[0]....
.L_1229:
        /*00fc*/ 	.word	0x00000470


	//   ....[1]....
        /*0100*/ 	.word	0x00000a80


	//   ....[2]....
        /*0104*/ 	.word	0x00000ab0


	//   ....[3]....
        /*0108*/ 	.word	0x0001bc60


	//   ....[4]....
        /*010c*/ 	.word	0x0001bc80


	//----- nvinfo : EIATTR_CRS_STACK_SIZE
	.align		4
.L_1230:
        /*0110*/ 	.byte	0x04, 0x1e
        /*0112*/ 	.short	(.L_1232 - .L_1231)
.L_1231:
        /*0114*/ 	.word	0x00000000


	//----- nvinfo : EIATTR_CBANK_PARAM_SIZE
	.align		4
.L_1232:
        /*0118*/ 	.byte	0x03, 0x19
        /*011a*/ 	.short	0x01d0


	//----- nvinfo : EIATTR_PARAM_CBANK
	.align		4
        /*011c*/ 	.byte	0x04, 0x0a
        /*011e*/ 	.short	(.L_1234 - .L_1233)
	.align		4
.L_1233:
        /*0120*/ 	.word	index@(.nv.constant0._ZN5flash24flash_fwd_splitkv_kernelI23Flash_fwd_kernel_traitsILi32ELi64ELi256ELi4ELb0ELb0EN7cutlass6half_tE19Flash_kernel_traitsILi32ELi64ELi256ELi4ES3_EELb1ELb0ELb0ELb0ELb1ELb1ELb1ELb1EEEvNS_16Flash_fwd_paramsE)
        /*0124*/ 	.short	0x0380
        /*0126*/ 	.short	0x01d0


	//----- nvinfo : EIATTR_SW_WAR
	.align		4
.L_1234:
        /*0128*/ 	.byte	0x04, 0x36
        /*012a*/ 	.short	(.L_1236 - .L_1235)
.L_1235:
        /*012c*/ 	.word	0x00000008
.L_1236:


//--------------------- .nv.info._ZN5flash24flash_fwd_splitkv_kernelI23Flash_fwd_kernel_traitsILi32ELi64ELi256ELi4ELb0ELb0EN7cutlass6half_tE19Flash_kernel_traitsILi32ELi64ELi256ELi4ES3_EELb1ELb0ELb1ELb0ELb0ELb0ELb1ELb1EEEvNS_16Flash_fwd_paramsE --------------------------
	.section	.nv.info._ZN5flash24flash_fwd_splitkv_kernelI23Flash_fwd_kernel_traitsILi32ELi64ELi256ELi4ELb0ELb0EN7cutlass6half_tE19Flash_kernel_traitsILi32ELi64ELi256ELi4ES3_EELb1ELb0ELb1ELb0ELb0ELb0ELb1ELb1EEEvNS_16Flash_fwd_paramsE,"",@"SHT_CUDA_INFO"
	.sectionflags	@""
	.align	4


	//----- nvinfo : EIATTR_CUDA_API_VERSION
	.align		4
        /*0000*/ 	.byte	0x04, 0x37
        /*0002*/ 	.short	(.L_1238 - .L_1237)
.L_1237:
        /*0004*/ 	.word	0x00000082


	//----- nvinfo : EIATTR_KPARAM_INFO
	.align		4
.L_1238:
        /*0008*/ 	.byte	0x04, 0x17
        /*000a*/ 	.short	(.L_1240 - .L_1239)
.L_1239:
        /*000c*/ 	.word	0x00000000
        /*0010*/ 	.short	0x0000
        /*0012*/ 	.short	0x0000
        /*0014*/ 	.byte	0x00, 0xf0, 0x41, 0x07


	//----- nvinfo : EIATTR_SPARSE_MMA_MASK
	.align		4
.L_1240:
        /*0018*/ 	.byte	0x03, 0x50
        /*001a*/ 	.short	0x0000


	//----- nvinfo : EIATTR_MAXREG_COUNT
	.align		4
        /*001c*/ 	.byte	0x03, 0x1b
        /*001e*/ 	.short	0x00ff


	//----- nvinfo : EIATTR_NUM_BARRIERS
	.align		4
        /*0020*/ 	.byte	0x02, 0x4c
        /*0022*/ 	.byte	0x01
	.zero		1


	//----- nvinfo : EIATTR_MERCURY_ISA_VERSION
	.align		4
        /*0024*/ 	.byte	0x03, 0x5f
        /*0026*/ 	.short	0x0101


	//----- nvinfo : EIATTR_COOP_GROUP_MASK_REGIDS
	.align		4
        /*0028*/ 	.byte	0x04, 0x29
        /*002a*/ 	.short	(.L_1242 - .L_1241)


	//   ....[0]....
.L_1241:
        /*002c*/ 	.word	0xffffffff


	//   ....[1]....
        /*0030*/ 	.word	0xffffffff


	//   ....[2]....
        /*0034*/ 	.word	0xffffffff


	//   ....[3]....
        /*0038*/ 	.word	0xffffffff


	//   ....[4]....
        /*003c*/ 	.word	0xffffffff


	//   ....[5]....
        /*0040*/ 	.word	0xffffffff


	//   ....[6]....
        /*0044*/ 	.word	0xffffffff


	//   ....[7]....
        /*0048*/ 	.word	0xffffffff


	//   ....[8]....
        /*004c*/ 	.word	0xffffffff


	//   ....[9]....
        /*0050*/ 	.word	0xffffffff


	//   ....[10]....
        /*0054*/ 	.word	0xffffffff


	//   ....[11]....
        /*0058*/ 	.word	0xffffffff


	//   ....[12]....
        /*005c*/ 	.word	0xffffffff


	//   ....[13]....
        /*0060*/ 	.word	0xffffffff


	//   ....[14]....
        /*0064*/ 	.word	0xffffffff


	//   ....[15]....
        /*0068*/ 	.word	0xffffffff


	//----- nvinfo : EIATTR_COOP_GROUP_INSTR_OFFSETS
	.align		4
.L_1242:
        /*006c*/ 	.byte	0x04, 0x28
        /*006e*/ 	.short	(.L_1244 - .L_1243)


	//   ....[0]....
.L_1243:
        /*0070*/ 	.word	0x0000ed50


	//   ....[1]....
        /*0074*/ 	.word	0x0000ed60


	//   ....[2]....
        /*0078*/ 	.word	0x0000eda0


	//   ....[3]....
        /*007c*/ 	.word	0x0000edc0


	//   ....[4]....
        /*0080*/ 	.word	0x00014fe0


	//   ....[5]....
        /*0084*/ 	.word	0x00015000


	//   ....[6]....
        /*0088*/ 	.word	0x00015060


	//   ....[7]....
        /*008c*/ 	.word	0x00015070


	//   ....[8]....
        /*0090*/ 	.word	0x0001a410


	//   ....[9]....
        /*0094*/ 	.word	0x0001a450


	//   ....[10]....
        /*0098*/ 	.word	0x0001a4a0


	//   ....[11]....
        /*009c*/ 	.word	0x0001a4c0


	//   ....[12]....
        /*00a0*/ 	.word	0x0001c910


	//   ....[13]....
        /*00a4*/ 	.word	0x0001c950


	//   ....[14]....
        /*00a8*/ 	.word	0x0001ca10


	//   ....[15]....
        /*00ac*/ 	.word	0x0001ca20


	//----- nvinfo : EIATTR_VRC_CTA_INIT_COUNT
	.align		4
.L_1244:
        /*00b0*/ 	.byte	0x02, 0x4a
	.zero		1
	.zero		1


	//----- nvinfo : EIATTR_EXIT_INSTR_OFFSETS
	.align		4
        /*00b4*/ 	.byte	0x04, 0x1c
        /*00b6*/ 	.short	(.L_1246 - .L_1245)


	//   ....[0]....
.L_1245:
        /*00b8*/ 	.word	0x00000640


	//   ....[1]....
        /*00bc*/ 	.word	0x00000d20


	//   ....[2]....
        /*00c0*/ 	.word	0x00000d50


	//   ....[3]....
        /*00c4*/ 	.word	0x0001d0b0


	//   ....[4]....
        /*00c8*/ 	.word	0x0001d0d0


	//----- nvinfo : EIATTR_CRS_STACK_SIZE
	.align		4
.L_1246:
        /*00cc*/ 	.byte	0x04, 0x1e
        /*00ce*/ 	.short	(.L_1248 - .L_1247)
.L_1247:
        /*00d0*/ 	.word	0x00000000


	//----- nvinfo : EIATTR_CBANK_PARAM_SIZE
	.align		4
.L_1248:
        /*00d4*/ 	.byte	0x03, 0x19
        /*00d6*/ 	.short	0x01d0


	//----- nvinfo : EIATTR_PARAM_CBANK
	.align		4
        /*00d8*/ 	.byte	0x04, 0x0a
        /*00da*/ 	.short	(.L_1250 - .L_1249)
	.align		4
.L_1249:
        /*00dc*/ 	.word	index@(.nv.constant0._ZN5flash24flash_fwd_splitkv_kernelI23Flash_fwd_kernel_traitsILi32ELi64ELi256ELi4ELb0ELb0EN7cutlass6half_tE19Flash_kernel_traitsILi32ELi64ELi256ELi4ES3_EELb1ELb0ELb1ELb0ELb0ELb0ELb1ELb1EEEvNS_16Flash_fwd_paramsE)
        /*00e0*/ 	.short	0x0380
        /*00e2*/ 	.short	0x01d0


	//----- nvinfo : EIATTR_SW_WAR
	.align		4
.L_1250:
        /*00e4*/ 	.byte	0x04, 0x36
        /*00e6*/ 	.short	(.L_1252 - .L_1251)
.L_1251:
        /*00e8*/ 	.word	0x00000008
.L_1252:


//--------------------- .nv.info._ZN5flash24flash_fwd_splitkv_kernelI23Flash_fwd_kernel_traitsILi32ELi64ELi256ELi4ELb0ELb0EN7cutlass6half_tE19Flash_kernel_traitsILi32ELi64ELi256ELi4ES3_EELb1ELb0ELb1ELb0ELb0ELb1ELb1ELb1EEEvNS_16Flash_fwd_paramsE --------------------------
	.section	.nv.info._ZN5flash24flash_fwd_splitkv_kernelI23Flash_fwd_kernel_traitsILi32ELi64ELi256ELi4ELb0ELb0EN7cutlass6half_tE19Flash_kernel_traitsILi32ELi64ELi256ELi4ES3_EELb1ELb0ELb1ELb0ELb0ELb1ELb1ELb1EEEvNS_16Flash_fwd_paramsE,"",@"SHT_CUDA_INFO"
	.sectionflags	@""
	.align	4


	//----- nvinfo : EIATTR_CUDA_API_VERSION
	.align		4
        /*0000*/ 	.byte	0x04, 0x37
        /*0002*/ 	.short	(.L_1254 - .L_1253)
.L_1253:
        /*0004*/ 	.word	0x00000082


	//----- nvinfo : EIATTR_KPARAM_INFO
	.align		4
.L_1254:
        /*0008*/ 	.byte	0x04, 0x17
        /*000a*/ 	.short	(.L_1256 - .L_1255)
.L_1255:
        /*000c*/ 	.word	0x00000000
        /*0010*/ 	.short	0x0000
        /*0012*/ 	.short	0x0000
        /*0014*/ 	.byte	0x00, 0xf0, 0x41, 0x07


	//----- nvinfo : EIATTR_SPARSE_MMA_MASK
	.align		4
.L_1256:
        /*0018*/ 	.byte	0x03, 0x50
        /*001a*/ 	.short	0x0000


	//----- nvinfo : EIATTR_MAXREG_COUNT
	.align		4
        /*001c*/ 	.byte	0x03, 0x1b
        /*001e*/ 	.short	0x00ff


	//----- nvinfo : EIATTR_NUM_BARRIERS
	.align		4
        /*0020*/ 	.byte	0x02, 0x4c
        /*0022*/ 	.byte	0x01
	.zero		1


	//----- nvinfo : EIATTR_MERCURY_ISA_VERSION
	.align		4
        /*0024*/ 	.byte	0x03, 0x5f
        /*0026*/ 	.short	0x0101


	//----- nvinfo : EIATTR_COOP_GROUP_MASK_REGIDS
	.align		4
        /*0028*/ 	.byte	0x04, 0x29
        /*002a*/ 	.short	(.L_1258 - .L_1257)


	//   ....[0]....
.L_1257:
        /*002c*/ 	.word	0xffffffff


	//   ....[1]....
        /*0030*/ 	.word	0xffffffff


	//   ....[2]....
        /*0034*/ 	.word	0xffffffff


	//   ....[3]....
        /*0038*/ 	.word	0xffffffff


	//   ....[4]....
        /*003c*/ 	.word	0xffffffff


	//   ....[5]....
        /*0040*/ 	.word	0xffffffff


	//   ....[6]....
        /*0044*/ 	.word	0xffffffff


	//   ....[7]....
        /*0048*/ 	.word	0xffffffff


	//   ....[8]....
        /*004c*/ 	.word	0xffffffff


	//   ....[9]....
        /*0050*/ 	.word	0xffffffff


	//   ....[10]....
        /*0054*/ 	.word	0xffffffff


	//   ....[11]....
        /*0058*/ 	.word	0xffffffff


	//   ....[12]....
        /*005c*/ 	.word	0xffffffff


	//   ....[13]....
        /*0060*/ 	.word	0xffffffff


	//   ....[14]....
        /*0064*/ 	.word	0xffffffff


	//   ....[15]....
        /*0068*/ 	.word	0xffffffff


	//----- nvinfo : EIATTR_COOP_GROUP_INSTR_OFFSETS
	.align		4
.L_1258:
        /*006c*/ 	.byte	0x04, 0x28
        /*006e*/ 	.short	(.L_1260 - .L_1259)


	//   ....[0]....
.L_1259:
        /*0070*/ 	.word	0x0000fd90


	//   ....[1]....
        /*0074*/ 	.word	0x0000fdb0


	//   ....[2]....
        /*0078*/ 	.word	0x0000fe30


	//   ....[3]....
        /*007c*/ 	.word	0x0000fe40


	//   ....[4]....
        /*0080*/ 	.word	0x00017030


	//   ....[5]....
        /*0084*/ 	.word	0x00017050


	//   ....[6]....
        /*0088*/ 	.word	0x000170a0


	//   ....[7]....
        /*008c*/ 	.word	0x000170b0


	//   ....[8]....
        /*0090*/ 	.word	0x0001d460


	//   ....[9]....
        /*0094*/ 	.word	0x0001d490


	//   ....[10]....
        /*0098*/ 	.word	0x0001d4e0


	//   ....[11]....
        /*009c*/ 	.word	0x0001d4f0


	//   ....[12]....
        /*00a0*/ 	.word	0x0001f950


	//   ....[13]....
        /*00a4*/ 	.word	0x0001f990


	//   ....[14]....
        /*00a8*/ 	.word	0x0001faa0


	//   ....[15]....
        /*00ac*/ 	.word	0x0001fab0


	//----- nvinfo : EIATTR_VRC_CTA_INIT_COUNT
	.align		4
.L_1260:
        /*00b0*/ 	.byte	0x02, 0x4a
	.zero		1
	.zero		1


	//----- nvinfo : EIATTR_EXIT_INSTR_OFFSETS
	.align		4
        /*00b4*/ 	.byte	0x04, 0x1c
        /*00b6*/ 	.short	(.L_1262 - .L_1261)


	//   ....[0]....
.L_1261:
        /*00b8*/ 	.word	0x00000640


	//   ....[1]....
        /*00bc*/ 	.word	0x00000d20


	//   ....[2]....
        /*00c0*/ 	.word	0x00000d50


	//   ....[3]....
        /*00c4*/ 	.word	0x000200f0


	//   ....[4]....
        /*00c8*/ 	.word	0x00020110


	//----- nvinfo : EIATTR_CRS_STACK_SIZE
	.align		4
.L_1262:
        /*00cc*/ 	.byte	0x04, 0x1e
        /*00ce*/ 	.short	(.L_1264 - .L_1263)
.L_1263:
        /*00d0*/ 	.word	0x00000000


	//----- nvinfo : EIATTR_CBANK_PARAM_SIZE
	.align		4
.L_1264:
        /*00d4*/ 	.byte	0x03, 0x19
        /*00d6*/ 	.short	0x01d0


	//----- nvinfo : EIATTR_PARAM_CBANK
	.align		4
        /*00d8*/ 	.byte	0x04, 0x0a
        /*00da*/ 	.short	(.L_1266 - .L_1265)
	.align		4
.L_1265:
        /*00dc*/ 	.word	index@(.nv.constant0._ZN5flash24flash_fwd_splitkv_kernelI23Flash_fwd_kernel_traitsILi32ELi64ELi256ELi4ELb0ELb0EN7cutlass6half_tE19Flash_kernel_traitsILi32ELi64ELi256ELi4ES3_EELb1ELb0ELb1ELb0ELb0ELb1ELb1ELb1EEEvNS_16Flash_fwd_paramsE)
        /*00e0*/ 	.short	0x0380
        /*00e2*/ 	.short	0x01d0


	//----- nvinfo : EIATTR_SW_WAR
	.align		4
.L_1266:
        /*00e4*/ 	.byte	0x04, 0x36
        /*00e6*/ 	.short	(.L_1268 - .L_1267)
.L_1267:
        /*00e8*/ 	.word	0x00000008
.L_1268:


//--------------------- .nv.info._ZN5flash32flash_fwd_splitkv_combine_kernelI23Flash_fwd_kernel_traitsILi32ELi64ELi128ELi4ELb0ELb0EN7cutlass6half_tE19Flash_kernel_traitsILi32ELi64ELi128ELi4ES3_EELi16ELi7ELb0EEEvNS_16Flash_fwd_paramsE --------------------------
	.section	.nv.info._ZN5flash32flash_fwd_splitkv_combine_kernelI23Flash_fwd_kernel_traitsILi32ELi64ELi128ELi4ELb0ELb0EN7cutlass6half_tE19Flash_kernel_traitsILi32ELi64ELi128ELi4ES3_EELi16ELi7ELb0EEEvNS_16Flash_fwd_paramsE,"",@"SHT_CUDA_INFO"
	.sectionflags	@""
	.align	4


	//----- nvinfo : EIATTR_CUDA_API_VERSION
	.align		4
        /*0000*/ 	.byte	0x04, 0x37
        /*0002*/ 	.short	(.L_1270 - .L_1269)
.L_1269:
        /*0004*/ 	.word	0x00000082


	//----- nvinfo : EIATTR_KPARAM_INFO
	.align		4
.L_1270:
        /*0008*/ 	.byte	0x04, 0x17
        /*000a*/ 	.short	(.L_1272 - .L_1271)
.L_1271:
        /*000c*/ 	.word	0x00000000
        /*0010*/ 	.short	0x0000
        /*0012*/ 	.short	0x0000
        /*0014*/ 	.byte	0x00, 0xf0, 0x41, 0x07


	//----- nvinfo : EIATTR_SPARSE_MMA_MASK
	.align		4
.L_1272:
        /*0018*/ 	.byte	0x03, 0x50
        /*001a*/ 	.short	0x0000


	//----- nvinfo : EIATTR_MAXREG_COUNT
	.align		4
        /*001c*/ 	.byte	0x03, 0x1b
        /*001e*/ 	.short	0x00ff


	//----- nvinfo : EIATTR_NUM_BARRIERS
	.align		4
        /*0020*/ 	.byte	0x02, 0x4c
        /*0022*/ 	.byte	0x01
	.zero		1


	//----- nvinfo : EIATTR_MERCURY_ISA_VERSION
	.align		4
        /*0024*/ 	.byte	0x03, 0x5f
        /*0026*/ 	.short	0x0101


	//----- nvinfo : EIATTR_COOP_GROUP_MASK_REGIDS
	.align		4
        /*0028*/ 	.byte	0x04, 0x29
        /*002a*/ 	.short	(.L_1274 - .L_1273)


	//   ....[0]....
.L_1273:
        /*002c*/ 	.word	0xffffffff


	//   ....[1]....
        /*0030*/ 	.word	0xffffffff


	//   ....[2]....
        /*0034*/ 	.word	0xffffffff


	//   ....[3]....
        /*0038*/ 	.word	0xffffffff


	//   ....[4]....
        /*003c*/ 	.word	0xffffffff


	//   ....[5]....
        /*0040*/ 	.word	0xffffffff


	//----- nvinfo : EIATTR_COOP_GROUP_INSTR_OFFSETS
	.align		4
.L_1274:
        /*0044*/ 	.byte	0x04, 0x28
        /*0046*/ 	.short	(.L_1276 - .L_1275)


	//   ....[0]....
.L_1275:
        /*0048*/ 	.word	0x00002600


	//   ....[1]....
        /*004c*/ 	.word	0x00002640


	//   ....[2]....
        /*0050*/ 	.word	0x00002690


	//   ....[3]....
        /*0054*/ 	.word	0x00002cb0


	//   ....[4]....
        /*0058*/ 	.word	0x00002d30


	//   ....[5]....
        /*005c*/ 	.word	0x00002e30


	//----- nvinfo : EIATTR_VRC_CTA_INIT_COUNT
	.align		4
.L_1276:
        /*0060*/ 	.byte	0x02, 0x4a
	.zero		1
	.zero		1


	//----- nvinfo : EIATTR_EXIT_INSTR_OFFSETS
	.align		4
        /*0064*/ 	.byte	0x04, 0x1c
        /*0066*/ 	.short	(.L_1278 - .L_1277)


	//   ....[0]....
.L_1277:
        /*0068*/ 	.word	0x000052d0


	//   ....[1]....
        /*006c*/ 	.word	0x000055b0


	//   ....[2]....
        /*0070*/ 	.word	0x000057d0


	//----- nvinfo : EIATTR_CRS_STACK_SIZE
	.align		4
.L_1278:
        /*0074*/ 	.byte	0x04, 0x1e
        /*0076*/ 	.short	(.L_1280 - .L_1279)
.L_1279:
        /*0078*/ 	.word	0x00000000


	//----- nvinfo : EIATTR_CBANK_PARAM_SIZE
	.align		4
.L_1280:
        /*007c*/ 	.byte	0x03, 0x19
        /*007e*/ 	.short	0x01d0


	//----- nvinfo : EIATTR_PARAM_CBANK
	.align		4
        /*0080*/ 	.byte	0x04, 0x0a
        /*0082*/ 	.short	(.L_1282 - .L_1281)
	.align		4
.L_1281:
        /*0084*/ 	.word	index@(.nv.constant0._ZN5flash32flash_fwd_splitkv_combine_kernelI23Flash_fwd_kernel_traitsILi32ELi64ELi128ELi4ELb0ELb0EN7cutlass6half_tE19Flash_kernel_traitsILi32ELi64ELi128ELi4ES3_EELi16ELi7ELb0EEEvNS_16Flash_fwd_paramsE)
        /*0088*/ 	.short	0x0380
        /*008a*/ 	.short	0x01d0


	//----- nvinfo : EIATTR_SW_WAR
	.align		4
.L_1282:
        /*008c*/ 	.byte	0x04, 0x36
        /*008e*/ 	.short	(.L_1284 - .L_1283)
.L_1283:
        /*0090*/ 	.word	0x00000008
.L_1284:


//--------------------- .nv.info._ZN5flash32flash_fwd_splitkv_combine_kernelI23Flash_fwd_kernel_traitsILi32ELi64ELi128ELi4ELb0ELb0EN7cutlass6half_tE19Flash_kernel_traitsILi32ELi64ELi128ELi4ES3_EELi16ELi6ELb0EEEvNS_16Flash_fwd_paramsE --------------------------
	.section	.nv.info._ZN5flash32flash_fwd_splitkv_combine_kernelI23Flash_fwd_kernel_traitsILi32ELi64ELi128ELi4ELb0ELb0EN7cutlass6half_tE19Flash_kernel_traitsILi32ELi64ELi128ELi4ES3_EELi16ELi6ELb0EEEvNS_16Flash_fwd_paramsE,"",@"SHT_CUDA_INFO"
	.sectionflags	@""
	.align	4


	//----- nvinfo : EIATTR_CUDA_API_VERSION
	.align		4
        /*0000*/ 	.byte	0x04, 0x37
        /*0002*/ 	.short	(.L_1286 - .L_1285)
.L_1285:
        /*0004*/ 	.word	0x00000082


	//----- nvinfo : EIATTR_KPARAM_INFO
	.align		4
.L_1286:
        /*0008*/ 	.byte	0x04, 0x17
        /*000a*/ 	.short	(.L_1288 - .L_1287)
.L_1287:
        /*000c*/ 	.word	0x00000000
        /*0010*/ 	.short	0x0000
        /*0012*/ 	.short	0x0000
        /*0014*/ 	.byte	0x00, 0xf0, 0x41, 0x07


	//----- nvinfo : EIATTR_SPARSE_MMA_MASK
	.align		4
.L_1288:
        /*0018*/ 	.byte	0x03, 0x50
        /*001a*/ 	.short	0x0000


	//----- nvinfo : EIATTR_MAXREG_COUNT
	.align		4
        /*001c*/ 	.byte	0x03, 0x1b
        /*001e*/ 	.short	0x00ff


	//----- nvinfo : EIATTR_NUM_BARRIERS
	.align		4
        /*0020*/ 	.byte	0x02, 0x4c
        /*0022*/ 	.byte	0x01
	.zero		1


	//----- nvinfo : EIATTR_MERCURY_ISA_VERSION
	.align		4
        /*0024*/ 	.byte	0x03, 0x5f
        /*0026*/ 	.short	0x0101


	//----- nvinfo : EIATTR_COOP_GROUP_MASK_REGIDS
	.align		4
        /*0028*/ 	.byte	0x04, 0x29
        /*002a*/ 	.short	(.L_1290 - .L_1289)


	//   ....[0]....
.L_1289:
        /*002c*/ 	.word	0xffffffff


	//   ....[1]....
        /*0030*/ 	.word	0xffffffff


	//   ....[2]....
        /*0034*/ 	.word	0xffffffff


	//   ....[3]....
        /*0038*/ 	.word	0xffffffff


	//   ....[4]....
        /*003c*/ 	.word	0xffffffff


	//   ....[5]....
        /*0040*/ 	.word	0xffffffff


	//----- nvinfo : EIATTR_COOP_GROUP_INSTR_OFFSETS
	.align		4
.L_1290:
        /*0044*/ 	.byte	0x04, 0x28
        /*0046*/ 	.short	(.L_1292 - .L_1291)


	//   ....[0]....
.L_1291:
        /*0048*/ 	.word	0x00001ef0


	//   ....[1]....
        /*004c*/ 	.word	0x00001f80


	//   ....[2]....
        /*0050*/ 	.word	0x00001fe0


	//   ....[3]....
        /*0054*/ 	.word	0x000022f0


	//   ....[4]....
        /*0058*/ 	.word	0x00002360


	//   ....[5]....
        /*005c*/ 	.word	0x00002490


	//----- nvinfo : EIATTR_VRC_CTA_INIT_COUNT
	.align		4
.L_1292:
        /*0060*/ 	.byte	0x02, 0x4a
	.zero		1
	.zero		1


	//----- nvinfo : EIATTR_EXIT_INSTR_OFFSETS
	.align		4
        /*0064*/ 	.byte	0x04, 0x1c
        /*0066*/ 	.short	(.L_1294 - .L_1293)


	//   ....[0]....
.L_1293:
        /*0068*/ 	.word	0x00004530


	//   ....[1]....
        /*006c*/ 	.word	0x00004810


	//   ....[2]....
        /*0070*/ 	.word	0x00004a30


	//----- nvinfo : EIATTR_CRS_STACK_SIZE
	.align		4
.L_1294:
        /*0074*/ 	.byte	0x04, 0x1e
        /*0076*/ 	.short	(.L_1296 - .L_1295)
.L_1295:
        /*0078*/ 	.word	0x00000000


	//----- nvinfo : EIATTR_CBANK_PARAM_SIZE
	.align		4
.L_1296:
        /*007c*/ 	.byte	0x03, 0x19
        /*007e*/ 	.short	0x01d0


	//----- nvinfo : EIATTR_PARAM_CBANK
	.align		4
        /*0080*/ 	.byte	0x04, 0x0a
        /*0082*/ 	.short	(.L_1298 - .L_1297)
	.align		4
.L_1297:
        /*0084*/ 	.word	index@(.nv.constant0._ZN5flash32flash_fwd_splitkv_combine_kernelI23Flash_fwd_kernel_traitsILi32ELi64ELi128ELi4ELb0ELb0EN7cutlass6half_tE19Flash_kernel_traitsILi32ELi64ELi128ELi4ES3_EELi16ELi6ELb0EEEvNS_16Flash_fwd_paramsE)
        /*0088*/ 	.short	0x0380
        /*008a*/ 	.short	0x01d0


	//----- nvinfo : EIATTR_SW_WAR
	.align		4
.L_1298:
        /*008c*/ 	.byte	0x04, 0x36
        /*008e*/ 	.short	(.L_1300 - .L_1299)
.L_1299:
        /*0090*/ 	.word	0x00000008
.L_1300:


//--------------------- .nv.info._ZN5flash32flash_fwd_splitkv_combine_kernelI23Flash_fwd_kernel_traitsILi32ELi64ELi128ELi4ELb0ELb0EN7cutlass6half_tE19Flash_kernel_traitsILi32ELi64ELi128ELi4ES3_EELi16ELi5ELb0EEEvNS_16Flash_fwd_paramsE --------------------------
	.section	.nv.info._ZN5flash32flash_fwd_splitkv_combine_kernelI23Flash_fwd_kernel_traitsILi32ELi64ELi128ELi4ELb0ELb0EN7cutlass6half_tE19Flash_kernel_traitsILi32ELi64ELi128ELi4ES3_EELi16ELi5ELb0EEEvNS_16Flash_fwd_paramsE,"",@"SHT_CUDA_INFO"
	.sectionflags	@""
	.align	4


	//----- nvinfo : EIATTR_CUDA_API_VERSION
	.align		4
        /*0000*/ 	.byte	0x04, 0x37
        /*0002*/ 	.short	(.L_1302 - .L_1301)
.L_1301:
        /*0004*/ 	.word	0x00000082


	//----- nvinfo : EIATTR_KPARAM_INFO
	.align		4
.L_1302:
        /*0008*/ 	.byte	0x04, 0x17
        /*000a*/ 	.short	(.L_1304 - .L_1303)
.L_1303:
        /*000c*/ 	.word	0x00000000
        /*0010*/ 	.short	0x0000
        /*0012*/ 	.short	0x0000
        /*0014*/ 	.byte	0x00, 0xf0, 0x41, 0x07


	//----- nvinfo : EIATTR_SPARSE_MMA_MASK
	.align		4
.L_1304:
        /*0018*/ 	.byte	0x03, 0x50
        /*001a*/ 	.short	0x0000


	//----- nvinfo : EIATTR_MAXREG_COUNT
	.align		4
        /*001c*/ 	.byte	0x03, 0x1b
        /*001e*/ 	.short	0x00ff


	//----- nvinfo : EIATTR_NUM_BARRIERS
	.align		4
        /*0020*/ 	.byte	0x02, 0x4c
        /*0022*/ 	.byte	0x01
	.zero		1


	//----- nvinfo : EIATTR_MERCURY_ISA_VERSION
	.align		4
        /*0024*/ 	.byte	0x03, 0x5f
        /*0026*/ 	.short	0x0101


	//----- nvinfo : EIATTR_COOP_GROUP_MASK_REGIDS
	.align		4
        /*0028*/ 	.byte	0x04, 0x29
        /*002a*/ 	.short	(.L_1306 - .L_1305)


	//   ....[0]....
.L_1305:
        /*002c*/ 	.word	0xffffffff


	//   ....[1]....
        /*0030*/ 	.word	0xffffffff


	//   ....[2]....
        /*0034*/ 	.word	0xffffffff


	//   ....[3]....
        /*0038*/ 	.word	0xffffffff


	//   ....[4]....
        /*003c*/ 	.word	0xffffffff


	//   ....[5]....
        /*0040*/ 	.word	0xffffffff


	//----- nvinfo : EIATTR_COOP_GROUP_INSTR_OFFSETS
	.align		4
.L_1306:
        /*0044*/ 	.byte	0x04, 0x28
        /*0046*/ 	.short	(.L_1308 - .L_1307)


	//   ....[0]....
.L_1307:
        /*0048*/ 	.word	0x00001dc0


	//   ....[1]....
        /*004c*/ 	.word	0x00001e50


	//   ....[2]....
        /*0050*/ 	.word	0x00001ea0


	//   ....[3]....
        /*0054*/ 	.word	0x00002040


	//   ....[4]....
        /*0058*/ 	.word	0x000020b0


	//   ....[5]....
        /*005c*/ 	.word	0x000021c0


	//----- nvinfo : EIATTR_VRC_CTA_INIT_COUNT
	.align		4
.L_1308:
        /*0060*/ 	.byte	0x02, 0x4a
	.zero		1
	.zero		1


	//----- nvinfo : EIATTR_EXIT_INSTR_OFFSETS
	.align		4
        /*0064*/ 	.byte	0x04, 0x1c
        /*0066*/ 	.short	(.L_1310 - .L_1309)


	//   ....[0]....
.L_1309:
        /*0068*/ 	.word	0x00004070


	//   ....[1]....
        /*006c*/ 	.word	0x00004350


	//   ....[2]....
        /*0070*/ 	.word	0x00004570


	//----- nvinfo : EIATTR_CRS_STACK_SIZE
	.align		4
.L_1310:
        /*0074*/ 	.byte	0x04, 0x1e
        /*0076*/ 	.short	(.L_1312 - .L_1311)
.L_1311:
        /*0078*/ 	.word	0x00000000


	//----- nvinfo : EIATTR_CBANK_PARAM_SIZE
	.align		4
.L_1312:
        /*007c*/ 	.byte	0x03, 0x19
        /*007e*/ 	.short	0x01d0


	//----- nvinfo : EIATTR_PARAM_CBANK
	.align		4
        /*0080*/ 	.byte	0x04, 0x0a
        /*0082*/ 	.short	(.L_1314 - .L_1313)
	.align		4
.L_1313:
        /*0084*/ 	.word	index@(.nv.constant0._ZN5flash32flash_fwd_splitkv_combine_kernelI23Flash_fwd_kernel_traitsILi32ELi64ELi128ELi4ELb0ELb0EN7cutlass6half_tE19Flash_kernel_traitsILi32ELi64ELi128ELi4ES3_EELi16ELi5ELb0EEEvNS_16Flash_fwd_paramsE)
        /*0088*/ 	.short	0x0380
        /*008a*/ 	.short	0x01d0


	//----- nvinfo : EIATTR_SW_WAR
	.align		4
.L_1314:
        /*008c*/ 	.byte	0x04, 0x36
        /*008e*/ 	.short	(.L_1316 - .L_1315)
.L_1315:
        /*0090*/ 	.word	0x00000008
.L_1316:


//--------------------- .nv.info._ZN5flash32flash_fwd_splitkv_combine_kernelI23Flash_fwd_kernel_traitsILi32ELi64ELi128ELi4ELb0ELb0EN7cutlass6half_tE19Flash_kernel_traitsILi32ELi64ELi128ELi4ES3_EELi16ELi4ELb0EEEvNS_16Flash_fwd_paramsE --------------------------
	.section	.nv.info._ZN5flash32flash_fwd_splitkv_combine_kernelI23Flash_fwd_kernel_traitsILi32ELi64ELi128ELi4ELb0ELb0EN7cutlass6half_tE19Flash_kernel_traitsILi32ELi64ELi128ELi4ES3_EELi16ELi4ELb0EEEvNS_16Flash_fwd_paramsE,"",@"SHT_CUDA_INFO"
	.sectionflags	@""
	.align	4


	//----- nvinfo : EIATTR_CUDA_API_VERSION
	.align		4
        /*0000*/ 	.byte	0x04, 0x37
        /*0002*/ 	.short	(.L_1318 - .L_1317)
.L_1317:
        /*0004*/ 	.word	0x00000082


	//----- nvinfo : EIATTR_KPARAM_INFO
	.align		4
.L_1318:
        /*0008*/ 	.byte	0x04, 0x17
        /*000a*/ 	.short	(.L_1320 - .L_1319)
.L_1319:
        /*000c*/ 	.word	0x00000000
        /*0010*/ 	.short	0x0000
        /*0012*/ 	.short	0x0000
        /*0014*/ 	.byte	0x00, 0xf0, 0x41, 0x07


	//----- nvinfo : EIATTR_SPARSE_MMA_MASK
	.align		4
.L_1320:
        /*0018*/ 	.byte	0x03, 0x50
        /*001a*/ 	.short	0x0000


	//----- nvinfo : EIATTR_MAXREG_COUNT
	.align		4
        /*001c*/ 	.byte	0x03, 0x1b
        /*001e*/ 	.short	0x00ff


	//----- nvinfo : EIATTR_NUM_BARRIERS
	.align		4
        /*0020*/ 	.byte	0x02, 0x4c
        /*0022*/ 	.byte	0x01
	.zero		1


	//----- nvinfo : EIATTR_MERCURY_ISA_VERSION
	.align		4
        /*0024*/ 	.byte	0x03, 0x5f
        /*0026*/ 	.short	0x0101


	//----- nvinfo : EIATTR_COOP_GROUP_MASK_REGIDS
	.align		4
        /*0028*/ 	.byte	0x04, 0x29
        /*002a*/ 	.short	(.L_1322 - .L_1321)


	//   ....[0]....
.L_1321:
        /*002c*/ 	.word	0xffffffff


	//   ....[1]....
        /*0030*/ 	.word	0xffffffff


	//   ....[2]....
        /*0034*/ 	.word	0xffffffff


	//   ....[3]....
        /*0038*/ 	.word	0xffffffff


	//   ....[4]....
        /*003c*/ 	.word	0xffffffff


	//   ....[5]....
        /*0040*/ 	.word	0xffffffff


	//----- nvinfo : EIATTR_COOP_GROUP_INSTR_OFFSETS
	.align		4
.L_1322:
        /*0044*/ 	.byte	0x04, 0x28
        /*0046*/ 	.short	(.L_1324 - .L_1323)


	//   ....[0]....
.L_1323:
        /*0048*/ 	.word	0x00001a70


	//   ....[1]....
        /*004c*/ 	.word	0x00001ab0


	//   ....[2]....
        /*0050*/ 	.word	0x00001b10


	//   ....[3]....
        /*0054*/ 	.word	0x00001c90


	//   ....[4]....
        /*0058*/ 	.word	0x00001d00


	//   ....[5]....
        /*005c*/ 	.word	0x00001e30


	//----- nvinfo : EIATTR_VRC_CTA_INIT_COUNT
	.align		4
.L_1324:
        /*0060*/ 	.byte	0x02, 0x4a
	.zero		1
	.zero		1


	//----- nvinfo : EIATTR_EXIT_INSTR_OFFSETS
	.align		4
        /*0064*/ 	.byte	0x04, 0x1c
        /*0066*/ 	.short	(.L_1326 - .L_1325)


	//   ....[0]....
.L_1325:
        /*0068*/ 	.word	0x00003c40


	//   ....[1]....
        /*006c*/ 	.word	0x00003f20


	//   ....[2]....
        /*0070*/ 	.word	0x00004140


	//----- nvinfo : EIATTR_CRS_STACK_SIZE
	.align		4
.L_1326:
        /*0074*/ 	.byte	0x04, 0x1e
        /*0076*/ 	.short	(.L_1328 - .L_1327)
.L_1327:
        /*0078*/ 	.word	0x00000000


	//----- nvinfo : EIATTR_CBANK_PARAM_SIZE
	.align		4
.L_1328:
        /*007c*/ 	.byte	0x03, 0x19
        /*007e*/ 	.short	0x01d0


	//----- nvinfo : EIATTR_PARAM_CBANK
	.align		4
        /*0080*/ 	.byte	0x04, 0x0a
        /*0082*/ 	.short	(.L_1330 - .L_1329)
	.align		4
.L_1329:
        /*0084*/ 	.word	index@(.nv.constant0._ZN5flash32flash_fwd_splitkv_combine_kernelI23Flash_fwd_kernel_traitsILi32ELi64ELi128ELi4ELb0ELb0EN7cutlass6half_tE19Flash_kernel_traitsILi32ELi64ELi128ELi4ES3_EELi16ELi4ELb0EEEvNS_16Flash_fwd_paramsE)
        /*0088*/ 	.short	0x0380
        /*008a*/ 	.short	0x01d0


	//----- nvinfo : EIATTR_SW_WAR
	.align		4
.L_1330:
        /*008c*/ 	.byte	0x04, 0x36
        /*008e*/ 	.short	(.L_1332 - .L_1331)
.L_1331:
        /*0090*/ 	.word	0x00000008
.L_1332:


//--------------------- .nv.info._ZN5flash32flash_fwd_splitkv_combine_kernelI23Flash_fwd_kernel_traitsILi32ELi64ELi128ELi4ELb0ELb0EN7cutlass6half_tE19Flash_kernel_traitsILi32ELi64ELi128ELi4ES3_EELi16ELi3ELb0EEEvNS_16Flash_fwd_paramsE --------------------------
	.section	.nv.info._ZN5flash32flash_fwd_splitkv_combine_kernelI23Flash_fwd_kernel_traitsILi32ELi64ELi128ELi4ELb0ELb0EN7cutlass6half_tE19Flash_kernel_traitsILi32ELi64ELi128ELi4ES3_EELi16ELi3ELb0EEEvNS_16Flash_fwd_paramsE,"",@"SHT_CUDA_INFO"
	.sectionflags	@""
	.align	4


	//----- nvinfo : EIATTR_CUDA_API_VERSION
	.align		4
        /*0000*/ 	.byte	0x04, 0x37
        /*0002*/ 	.short	(.L_1334 - .L_1333)
.L_1333:
        /*0004*/ 	.word	0x00000082


	//----- nvinfo : EIATTR_KPARAM_INFO
	.align		4
.L_1334:
        /*0008*/ 	.byte	0x04, 0x17
        /*000a*/ 	.short	(.L_1336 - .L_1335)
.L_1335:
        /*000c*/ 	.word	0x00000000
        /*0010*/ 	.short	0x0000
        /*0012*/ 	.short	0x0000
        /*0014*/ 	.byte	0x00, 0xf0, 0x41, 0x07


	//----- nvinfo : EIATTR_SPARSE_MMA_MASK
	.align		4
.L_1336:
        /*0018*/ 	.byte	0x03, 0x50
        /*001a*/ 	.short	0x0000


	//----- nvinfo : EIATTR_MAXREG_COUNT
	.align		4
        /*001c*/ 	.byte	0x03, 0x1b
        /*001e*/ 	.short	0x00ff


	//----- nvinfo : EIATTR_NUM_BARRIERS
	.align		4
        /*0020*/ 	.byte	0x02, 0x4c
        /*0022*/ 	.byte	0x01
	.zero		1


	//----- nvinfo : EIATTR_MERCURY_ISA_VERSION
	.align		4
        /*0024*/ 	.byte	0x03, 0x5f
        /*0026*/ 	.short	0x0101


	//----- nvinfo : EIATTR_COOP_GROUP_MASK_REGIDS
	.align		4
        /*0028*/ 	.byte	0x04, 0x29
        /*002a*/ 	.short	(.L_1338 - .L_1337)


	//   ....[0]....
.L_1337:
        /*002c*/ 	.word	0xffffffff


	//   ....[1]....
        /*0030*/ 	.word	0xffffffff


	//   ....[2]....
        /*0034*/ 	.word	0xffffffff


	//   ....[3]....
        /*0038*/ 	.word	0xffffffff


	//   ....[4]....
        /*003c*/ 	.word	0xffffffff


	//   ....[5]....
        /*0040*/ 	.word	0xffffffff


	//----- nvinfo : EIATTR_COOP_GROUP_INSTR_OFFSETS
	.align		4
.L_1338:
        /*0044*/ 	.byte	0x04, 0x28
        /*0046*/ 	.short	(.L_1340 - .L_1339)


	//   ....[0]....
.L_1339:
        /*0048*/ 	.word	0x00001af0


	//   ....[1]....
        /*004c*/ 	.word	0x00001b80


	//   ....[2]....
        /*0050*/ 	.word	0x00001ba0


	//   ....[3]....
        /*0054*/ 	.word	0x00001c70


	//   ....[4]....
        /*0058*/ 	.word	0x00001ca0


	//   ....[5]....
        /*005c*/ 	.word	0x00001da0


	//----- nvinfo : EIATTR_VRC_CTA_INIT_COUNT
	.align		4
.L_1340:
        /*0060*/ 	.byte	0x02, 0x4a
	.zero		1
	.zero		1


	//----- nvinfo : EIATTR_EXIT_INSTR_OFFSETS
	.align		4
        /*0064*/ 	.byte	0x04, 0x1c
        /*0066*/ 	.short	(.L_1342 - .L_1341)


	//   ....[0]....
.L_1341:
        /*0068*/ 	.word	0x00003af0


	//   ....[1]....
        /*006c*/ 	.word	0x00003dd0


	//   ....[2]....
        /*0070*/ 	.word	0x00003ff0


	//----- nvinfo : EIATTR_CRS_STACK_SIZE
	.align		4
.L_1342:
        /*0074*/ 	.byte	0x04, 0x1e
        /*0076*/ 	.short	(.L_1344 - .L_1343)
.L_1343:
        /*0078*/ 	.word	0x00000000


	//----- nvinfo : EIATTR_CBANK_PARAM_SIZE
	.align		4
.L_1344:
        /*007c*/ 	.byte	0x03, 0x19
        /*007e*/ 	.short	0x01d0


	//----- nvinfo : EIATTR_PARAM_CBANK
	.align		4
        /*0080*/ 	.byte	0x04, 0x0a
        /*0082*/ 	.short	(.L_1346 - .L_1345)
	.align		4
.L_1345:
        /*0084*/ 	.word	index@(.nv.constant0._ZN5flash32flash_fwd_splitkv_combine_kernelI23Flash_fwd_kernel_traitsILi32ELi64ELi128ELi4ELb0ELb0EN7cutlass6half_tE19Flash_kernel_traitsILi32ELi64ELi128ELi4ES3_EELi16ELi3ELb0EEEvNS_16Flash_fwd_paramsE)
        /*0088*/ 	.short	0x0380
        /*008a*/ 	.short	0x01d0


	//----- nvinfo : EIATTR_SW_WAR
	.align		4
.L_1346:
        /*008c*/ 	.byte	0x04, 0x36
        /*008e*/ 	.short	(.L_1348 - .L_1347)
.L_1347:
        /*0090*/ 	.word	0x00000008
.L_1348:


//--------------------- .nv.info._ZN5flash32flash_fwd_splitkv_combine_kernelI23Flash_fwd_kernel_traitsILi32ELi64ELi128ELi4ELb0ELb0EN7cutlass6half_tE19Flash_kernel_traitsILi32ELi64ELi128ELi4ES3_EELi16ELi2ELb0EEEvNS_16Flash_fwd_paramsE --------------------------
	.section	.nv.info._ZN5flash32flash_fwd_splitkv_combine_kernelI23Flash_fwd_kernel_traitsILi32ELi64ELi128ELi4ELb0ELb0EN7cutlass6half_tE19Flash_kernel_traitsILi32ELi64ELi128ELi4ES3_EELi16ELi2ELb0EEEvNS_16Flash_fwd_paramsE,"",@"SHT_CUDA_INFO"
	.sectionflags	@""
	.align	4


	//----- nvinfo : EIATTR_CUDA_API_VERSION
	.align		4
        /*0000*/ 	.byte	0x04, 0x37
        /*0002*/ 	.short	(.L_1350 - .L_1349)
.L_1349:
        /*0004*/ 	.word	0x00000082


	//----- nvinfo : EIATTR_KPARAM_INFO
	.align		4
.L_1350:
        /*0008*/ 	.byte	0x04, 0x17
        /*000a*/ 	.short	(.L_1352 - .L_1351)
.L_1351:
        /*000c*/ 	.word	0x00000000
        /*0010*/ 	.short	0x0000
        /*0012*/ 	.short	0x0000
        /*0014*/ 	.byte	0x00, 0xf0, 0x41, 0x07


	//----- nvinfo : EIATTR_SPARSE_MMA_MASK
	.align		4
.L_1352:
        /*0018*/ 	.byte	0x03, 0x50
        /*001a*/ 	.short	0x0000


	//----- nvinfo : EIATTR_MAXREG_COUNT
	.align		4
        /*001c*/ 	.byte	0x03, 0x1b
        /*001e*/ 	.short	0x00ff


	//----- nvinfo : EIATTR_NUM_BARRIERS
	.align		4
        /*0020*/ 	.byte	0x02, 0x4c
        /*0022*/ 	.byte	0x01
	.zero		1


	//----- nvinfo : EIATTR_MERCURY_ISA_VERSION
	.align		4
        /*0024*/ 	.byte	0x03, 0x5f
        /*0026*/ 	.short	0x0101


	//----- nvinfo : EIATTR_COOP_GROUP_MASK_REGIDS
	.align		4
        /*0028*/ 	.byte	0x04, 0x29
        /*002a*/ 	.short	(.L_1354 - .L_1353)


	//   ....[0]....
.L_1353:
        /*002c*/ 	.word	0xffffffff


	//   ....[1]....
        /*0030*/ 	.word	0xffffffff


	//   ....[2]....
        /*0034*/ 	.word	0xffffffff


	//   ....[3]....
        /*0038*/ 	.word	0xffffffff


	//----- nvinfo : EIATTR_COOP_GROUP_INSTR_OFFSETS
	.align		4
.L_1354:
        /*003c*/ 	.byte	0x04, 0x28
        /*003e*/ 	.short	(.L_1356 - .L_1355)


	//   ....[0]....
.L_1355:
        /*0040*/ 	.word	0x00001ad0


	//   ....[1]....
        /*0044*/ 	.word	0x00001b00


	//   ....[2]....
        /*0048*/ 	.word	0x00001bf0


	//   ....[3]....
        /*004c*/ 	.word	0x00001cb0


	//----- nvinfo : EIATTR_VRC_CTA_INIT_COUNT
	.align		4
.L_1356:
        /*0050*/ 	.byte	0x02, 0x4a
	.zero		1
	.zero		1


	//----- nvinfo : EIATTR_EXIT_INSTR_OFFSETS
	.align		4
        /*0054*/ 	.byte	0x04, 0x1c
        /*0056*/ 	.short	(.L_1358 - .L_1357)


	//   ....[0]....
.L_1357:
        /*0058*/ 	.word	0x00003aa0


	//   ....[1]....
        /*005c*/ 	.word	0x00003d80


	//   ....[2]....
        /*0060*/ 	.word	0x00003fa0


	//----- nvinfo : EIATTR_CRS_STACK_SIZE
	.align		4
.L_1358:
        /*0064*/ 	.byte	0x04, 0x1e
        /*0066*/ 	.short	(.L_1360 - .L_1359)
.L_1359:
        /*0068*/ 	.word	0x00000000


	//----- nvinfo : EIATTR_CBANK_PARAM_SIZE
	.align		4
.L_1360:
        /*006c*/ 	.byte	0x03, 0x19
        /*006e*/ 	.short	0x01d0


	//----- nvinfo : EIATTR_PARAM_CBANK
	.align		4
        /*0070*/ 	.byte	0x04, 0x0a
        /*0072*/ 	.short	(.L_1362 - .L_1361)
	.align		4
.L_1361:
        /*0074*/ 	.word	index@(.nv.constant0._ZN5flash32flash_fwd_splitkv_combine_kernelI23Flash_fwd_kernel_traitsILi32ELi64ELi128ELi4ELb0ELb0EN7cutlass6half_tE19Flash_kernel_traitsILi32ELi64ELi128ELi4ES3_EELi16ELi2ELb0EEEvNS_16Flash_fwd_paramsE)
        /*0078*/ 	.short	0x0380
        /*007a*/ 	.short	0x01d0


	//----- nvinfo : EIATTR_SW_WAR
	.align		4
.L_1362:
        /*007c*/ 	.byte	0x04, 0x36
        /*007e*/ 	.short	(.L_1364 - .L_1363)
.L_1363:
        /*0080*/ 	.word	0x00000008
.L_1364:


//--------------------- .nv.info._ZN5flash32flash_fwd_splitkv_combine_kernelI23Flash_fwd_kernel_traitsILi32ELi64ELi128ELi4ELb0ELb0EN7cutlass6half_tE19Flash_kernel_traitsILi32ELi64ELi128ELi4ES3_EELi16ELi1ELb0EEEvNS_16Flash_fwd_paramsE --------------------------
	.section	.nv.info._ZN5flash32flash_fwd_splitkv_combine_kernelI23Flash_fwd_kernel_traitsILi32ELi64ELi128ELi4ELb0ELb0EN7cutlass6half_tE19Flash_kernel_traitsILi32ELi64ELi128ELi4ES3_EELi16ELi1ELb0EEEvNS_16Flash_fwd_paramsE,"",@"SHT_CUDA_INFO"
	.sectionflags	@""
	.align	4


	//----- nvinfo : EIATTR_CUDA_API_VERSION
	.align		4
        /*0000*/ 	.byte	0x04, 0x37
        /*0002*/ 	.short	(.L_1366 - .L_1365)
.L_1365:
        /*0004*/ 	.word	0x00000082


	//----- nvinfo : EIATTR_KPARAM_INFO
	.align		4
.L_1366:
        /*0008*/ 	.byte	0x04, 0x17
        /*000a*/ 	.short	(.L_1368 - .L_1367)
.L_1367:
        /*000c*/ 	.word	0x00000000
        /*0010*/ 	.short	0x0000
        /*0012*/ 	.short	0x0000
        /*0014*/ 	.byte	0x00, 0xf0, 0x41, 0x07


	//----- nvinfo : EIATTR_SPARSE_MMA_MASK
	.align		4
.L_1368:
        /*0018*/ 	.byte	0x03, 0x50
        /*001a*/ 	.short	0x0000


	//----- nvinfo : EIATTR_MAXREG_COUNT
	.align		4
        /*001c*/ 	.byte	0x03, 0x1b
        /*001e*/ 	.short	0x00ff


	//----- nvinfo : EIATTR_NUM_BARRIERS
	.align		4
        /*0020*/ 	.byte	0x02, 0x4c
        /*0022*/ 	.byte	0x01
	.zero		1


	//----- nvinfo : EIATTR_MERCURY_ISA_VERSION
	.align		4
        /*0024*/ 	.byte	0x03, 0x5f
        /*0026*/ 	.short	0x0101


	//----- nvinfo : EIATTR_COOP_GROUP_MASK_REGIDS
	.align		4
        /*0028*/ 	.byte	0x04, 0x29
        /*002a*/ 	.short	(.L_1370 - .L_1369)


	//   ....[0]....
.L_1369:
        /*002c*/ 	.word	0xffffffff


	//   ....[1]....
        /*0030*/ 	.word	0xffffffff


	//----- nvinfo : EIATTR_COOP_GROUP_INSTR_OFFSETS
	.align		4
.L_1370:
        /*0034*/ 	.byte	0x04, 0x28
        /*0036*/ 	.short	(.L_1372 - .L_1371)


	//   ....[0]....
.L_1371:
        /*0038*/ 	.word	0x00001b60


	//   ....[1]....
        /*003c*/ 	.word	0x00001d50


	//----- nvinfo : EIATTR_VRC_CTA_INIT_COUNT
	.align		4
.L_1372:
        /*0040*/ 	.byte	0x02, 0x4a
	.zero		1
	.zero		1


	//----- nvinfo : EIATTR_EXIT_INSTR_OFFSETS
	.align		4
        /*0044*/ 	.byte	0x04, 0x1c
        /*0046*/ 	.short	(.L_1374 - .L_1373)


	//   ....[0]....
.L_1373:
        /*0048*/ 	.word	0x00003a70


	//   ....[1]....
        /*004c*/ 	.word	0x00003d50


	//   ....[2]....
        /*0050*/ 	.word	0x00003f70


	//----- nvinfo : EIATTR_CRS_STACK_SIZE
	.align		4
.L_1374:
        /*0054*/ 	.byte	0x04, 0x1e
        /*0056*/ 	.short	(.L_1376 - .L_1375)
.L_1375:
        /*0058*/ 	.word	0x00000000


	//----- nvinfo : EIATTR_CBANK_PARAM_SIZE
	.align		4
.L_1376:
        /*005c*/ 	.byte	0x03, 0x19
        /*005e*/ 	.short	0x01d0


	//----- nvinfo : EIATTR_PARAM_CBANK
	.align		4
        /*0060*/ 	.byte	0x04, 0x0a
        /*0062*/ 	.short	(.L_1378 - .L_1377)
	.align		4
.L_1377:
        /*0064*/ 	.word	index@(.nv.constant0._ZN5flash32flash_fwd_splitkv_combine_kernelI23Flash_fwd_kernel_traitsILi32ELi64ELi128ELi4ELb0ELb0EN7cutlass6half_tE19Flash_kernel_traitsILi32ELi64ELi128ELi4ES3_EELi16ELi1ELb0EEEvNS_16Flash_fwd_paramsE)
        /*0068*/ 	.short	0x0380
        /*006a*/ 	.short	0x01d0


	//----- nvinfo : EIATTR_SW_WAR
	.align		4
.L_1378:
        /*006c*/ 	.byte	0x04, 0x36
        /*006e*/ 	.short	(.L_1380 - .L_1379)
.L_1379:
        /*0070*/ 	.word	0x00000008
.L_1380:


//--------------------- .nv.info._ZN5flash32flash_fwd_splitkv_combine_kernelI23Flash_fwd_kernel_traitsILi32ELi64ELi128ELi4ELb0ELb0EN7cutlass6half_tE19Flash_kernel_traitsILi32ELi64ELi128ELi4ES3_EELi16ELi7ELb1EEEvNS_16Flash_fwd_paramsE --------------------------
	.section	.nv.info._ZN5flash32flash_fwd_splitkv_combine_kernelI23Flash_fwd_kernel_traitsILi32ELi64ELi128ELi4ELb0ELb0EN7cutlass6half_tE19Flash_kernel_traitsILi32ELi64ELi128ELi4ES3_EELi16ELi7ELb1EEEvNS_16Flash_fwd_paramsE,"",@"SHT_CUDA_INFO"
	.sectionflags	@""
	.align	4


	//----- nvinfo : EIATTR_CUDA_API_VERSION
	.align		4
        /*0000*/ 	.byte	0x04, 0x37
        /*0002*/ 	.short	(.L_1382 - .L_1381)
.L_1381:
        /*0004*/ 	.word	0x00000082


	//----- nvinfo : EIATTR_KPARAM_INFO
	.align		4
.L_1382:
        /*0008*/ 	.byte	0x04, 0x17
        /*000a*/ 	.short	(.L_1384 - .L_1383)
.L_1383:
        /*000c*/ 	.word	0x00000000
        /*0010*/ 	.short	0x0000
        /*0012*/ 	.short	0x0000
        /*0014*/ 	.byte	0x00, 0xf0, 0x41, 0x07


	//----- nvinfo : EIATTR_SPARSE_MMA_MASK
	.align		4
.L_1384:
        /*0018*/ 	.byte	0x03, 0x50
        /*001a*/ 	.short	0x0000


	//----- nvinfo : EIATTR_MAXREG_COUNT
	.align		4
        /*001c*/ 	.byte	0x03, 0x1b
        /*001e*/ 	.short	0x00ff


	//----- nvinfo : EIATTR_NUM_BARRIERS
	.align		4
        /*0020*/ 	.byte	0x02, 0x4c
        /*0022*/ 	.byte	0x01
	.zero		1


	//----- nvinfo : EIATTR_MERCURY_ISA_VERSION
	.align		4
        /*0024*/ 	.byte	0x03, 0x5f
        /*0026*/ 	.short	0x0101


	//----- nvinfo : EIATTR_COOP_GROUP_MASK_REGIDS
	.align		4
        /*0028*/ 	.byte	0x04, 0x29
        /*002a*/ 	.short	(.L_1386 - .L_1385)


	//   ....[0]....
.L_1385:
        /*002c*/ 	.word	0xffffffff


	//   ....[1]....
        /*0030*/ 	.word	0xffffffff


	//   ....[2]....
        /*0034*/ 	.word	0xffffffff


	//   ....[3]....
        /*0038*/ 	.word	0xffffffff


	//   ....[4]....
        /*003c*/ 	.word	0xffffffff


	//   ....[5]....
        /*0040*/ 	.word	0xffffffff


	//----- nvinfo : EIATTR_COOP_GROUP_INSTR_OFFSETS
	.align		4
.L_1386:
        /*0044*/ 	.byte	0x04, 0x28
        /*0046*/ 	.short	(.L_1388 - .L_1387)


	//   ....[0]....
.L_1387:
        /*0048*/ 	.word	0x000025c0


	//   ....[1]....
        /*004c*/ 	.word	0x00002600


	//   ....[2]....
        /*0050*/ 	.word	0x00002640


	//   ....[3]....
        /*0054*/ 	.word	0x00002c80


	//   ....[4]....
        /*0058*/ 	.word	0x00002d00


	//   ....[5]....
        /*005c*/ 	.word	0x00002df0


	//----- nvinfo : EIATTR_VRC_CTA_INIT_COUNT
	.align		4
.L_1388:
        /*0060*/ 	.byte	0x02, 0x4a
	.zero		1
	.zero		1


	//----- nvinfo : EIATTR_EXIT_INSTR_OFFSETS
	.align		4
        /*0064*/ 	.byte	0x04, 0x1c
        /*0066*/ 	.short	(.L_1390 - .L_1389)


	//   ....[0]....
.L_1389:
        /*0068*/ 	.word	0x00005e80


	//   ....[1]....
        /*006c*/ 	.word	0x00006360


	//----- nvinfo : EIATTR_CRS_STACK_SIZE
	.align		4
.L_1390:
        /*0070*/ 	.byte	0x04, 0x1e
        /*0072*/ 	.short	(.L_1392 - .L_1391)
.L_1391:
        /*0074*/ 	.word	0x00000000


	//----- nvinfo : EIATTR_CBANK_PARAM_SIZE
	.align		4
.L_1392:
        /*0078*/ 	.byte	0x03, 0x19
        /*007a*/ 	.short	0x01d0


	//----- nvinfo : EIATTR_PARAM_CBANK
	.align		4
        /*007c*/ 	.byte	0x04, 0x0a
        /*007e*/ 	.short	(.L_1394 - .L_1393)
	.align		4
.L_1393:
        /*0080*/ 	.word	index@(.nv.constant0._ZN5flash32flash_fwd_splitkv_combine_kernelI23Flash_fwd_kernel_traitsILi32ELi64ELi128ELi4ELb0ELb0EN7cutlass6half_tE19Flash_kernel_traitsILi32ELi64ELi128ELi4ES3_EELi16ELi7ELb1EEEvNS_16Flash_fwd_paramsE)
        /*0084*/ 	.short	0x0380
        /*0086*/ 	.short	0x01d0


	//----- nvinfo : EIATTR_SW_WAR
	.align		4
.L_1394:
        /*0088*/ 	.byte	0x04, 0x36
        /*008a*/ 	.short	(.L_1396 - .L_1395)
.L_1395:
        /*008c*/ 	.word	0x00000008
.L_1396:


//--------------------- .nv.info._ZN5flash32flash_fwd_splitkv_combine_kernelI23Flash_fwd_kernel_traitsILi32ELi64ELi128ELi4ELb0ELb0EN7cutlass6half_tE19Flash_kernel_traitsILi32ELi64ELi128ELi4ES3_EELi16ELi6ELb1EEEvNS_16Flash_fwd_paramsE --------------------------
	.section	.nv.info._ZN5flash32flash_fwd_splitkv_combine_kernelI23Flash_fwd_kernel_traitsILi32ELi64ELi128ELi4ELb0ELb0EN7cutlass6half_tE19Flash_kernel_traitsILi32ELi64ELi128ELi4ES3_EELi16ELi6ELb1EEEvNS_16Flash_fwd_paramsE,"",@"SHT_CUDA_INFO"
	.sectionflags	@""
	.align	4


	//----- nvinfo : EIATTR_CUDA_API_VERSION
	.align		4
        /*0000*/ 	.byte	0x04, 0x37
        /*0002*/ 	.short	(.L_1398 - .L_1397)
.L_1397:
        /*0004*/ 	.word	0x00000082


	//----- nvinfo : EIATTR_KPARAM_INFO
	.align		4
.L_1398:
        /*0008*/ 	.byte	0x04, 0x17
        /*000a*/ 	.short	(.L_1400 - .L_1399)
.L_1399:
        /*000c*/ 	.word	0x00000000
        /*0010*/ 	.short	0x0000
        /*0012*/ 	.short	0x0000
        /*0014*/ 	.byte	0x00, 0xf0, 0x41, 0x07


	//----- nvinfo : EIATTR_SPARSE_MMA_MASK
	.align		4
.L_1400:
        /*0018*/ 	.byte	0x03, 0x50
        /*001a*/ 	.short	0x0000


	//----- nvinfo : EIATTR_MAXREG_COUNT
	.align		4
        /*001c*/ 	.byte	0x03, 0x1b
        /*001e*/ 	.short	0x00ff


	//----- nvinfo : EIATTR_NUM_BARRIERS
	.align		4
        /*0020*/ 	.byte	0x02, 0x4c
        /*0022*/ 	.byte	0x01
	.zero		1


	//----- nvinfo : EIATTR_MERCURY_ISA_VERSION
	.align		4
        /*0024*/ 	.byte	0x03, 0x5f
        /*0026*/ 	.short	0x0101


	//----- nvinfo : EIATTR_COOP_GROUP_MASK_REGIDS
	.align		4
        /*0028*/ 	.byte	0x04, 0x29
        /*002a*/ 	.short	(.L_1402 - .L_1401)


	//   ....[0]....
.L_1401:
        /*002c*/ 	.word	0xffffffff


	//   ....[1]....
        /*0030*/ 	.word	0xffffffff


	//   ....[2]....
        /*0034*/ 	.word	0xffffffff


	//   ....[3]....
        /*0038*/ 	.word	0xffffffff


	//   ....[4]....
        /*003c*/ 	.word	0xffffffff


	//   ....[5]....
        /*0040*/ 	.word	0xffffffff


	//----- nvinfo : EIATTR_COOP_GROUP_INSTR_OFFSETS
	.align		4
.L_1402:
        /*0044*/ 	.byte	0x04, 0x28
        /*0046*/ 	.short	(.L_1404 - .L_1403)


	//   ....[0]....
.L_1403:
        /*0048*/ 	.word	0x00001eb0


	//   ....[1]....
        /*004c*/ 	.word	0x00001f70


	//   ....[2]....
        /*0050*/ 	.word	0x00001fb0


	//   ....[3]....
        /*0054*/ 	.word	0x000022e0


	//   ....[4]....
        /*0058*/ 	.word	0x00002350


	//   ....[5]....
        /*005c*/ 	.word	0x00002470


	//----- nvinfo : EIATTR_VRC_CTA_INIT_COUNT
	.align		4
.L_1404:
        /*0060*/ 	.byte	0x02, 0x4a
	.zero		1
	.zero		1


	//----- nvinfo : EIATTR_EXIT_INSTR_OFFSETS
	.align		4
        /*0064*/ 	.byte	0x04, 0x1c
        /*0066*/ 	.short	(.L_1406 - .L_1405)


	//   ....[0]....
.L_1405:
        /*0068*/ 	.word	0x00005170


	//   ....[1]....
        /*006c*/ 	.word	0x00005650


	//----- nvinfo : EIATTR_CRS_STACK_SIZE
	.align		4
.L_1406:
        /*0070*/ 	.byte	0x04, 0x1e
        /*0072*/ 	.short	(.L_1408 - .L_1407)
.L_1407:
        /*0074*/ 	.word	0x00000000


	//----- nvinfo : EIATTR_CBANK_PARAM_SIZE
	.align		4
.L_1408:
        /*0078*/ 	.byte	0x03, 0x19
        /*007a*/ 	.short	0x01d0


	//----- nvinfo : EIATTR_PARAM_CBANK
	.align		4
        /*007c*/ 	.byte	0x04, 0x0a
        /*007e*/ 	.short	(.L_1410 - .L_1409)
	.align		4
.L_1409:
        /*0080*/ 	.word	index@(.nv.constant0._ZN5flash32flash_fwd_splitkv_combine_kernelI23Flash_fwd_kernel_traitsILi32ELi64ELi128ELi4ELb0ELb0EN7cutlass6half_tE19Flash_kernel_traitsILi32ELi64ELi128ELi4ES3_EELi16ELi6ELb1EEEvNS_16Flash_fwd_paramsE)
        /*0084*/ 	.short	0x0380
        /*0086*/ 	.short	0x01d0


	//----- nvinfo : EIATTR_SW_WAR
	.align		4
.L_1410:
        /*0088*/ 	.byte	0x04, 0x36
        /*008a*/ 	.short	(.L_1412 - .L_1411)
.L_1411:
        /*008c*/ 	.word	0x00000008
.L_1412:


//--------------------- .nv.info._ZN5flash32flash_fwd_splitkv_combine_kernelI23Flash_fwd_kernel_traitsILi32ELi64ELi128ELi4ELb0ELb0EN7cutlass6half_tE19Flash_kernel_traitsILi32ELi64ELi128ELi4ES3_EELi16ELi5ELb1EEEvNS_16Flash_fwd_paramsE --------------------------
	.section	.nv.info._ZN5flash32flash_fwd_splitkv_combine_kernelI23Flash_fwd_kernel_traitsILi32ELi64ELi128ELi4ELb0ELb0EN7cutlass6half_tE19Flash_kernel_traitsILi32ELi64ELi128ELi4ES3_EELi16ELi5ELb1EEEvNS_16Flash_fwd_paramsE,"",@"SHT_CUDA_INFO"
	.sectionflags	@""
	.align	4


	//----- nvinfo : EIATTR_CUDA_API_VERSION
	.align		4
        /*0000*/ 	.byte	0x04, 0x37
        /*0002*/ 	.short	(.L_1414 - .L_1413)
.L_1413:
        /*0004*/ 	.word	0x00000082


	//----- nvinfo : EIATTR_KPARAM_INFO
	.align		4
.L_1414:
        /*0008*/ 	.byte	0x04, 0x17
        /*000a*/ 	.short	(.L_1416 - .L_1415)
.L_1415:
        /*000c*/ 	.word	0x00000000
        /*0010*/ 	.short	0x0000
        /*0012*/ 	.short	0x0000
        /*0014*/ 	.byte	0x00, 0xf0, 0x41, 0x07


	//----- nvinfo : EIATTR_SPARSE_MMA_MASK
	.align		4
.L_1416:
        /*0018*/ 	.byte	0x03, 0x50
        /*001a*/ 	.short	0x0000


	//----- nvinfo : EIATTR_MAXREG_COUNT
	.align		4
        /*001c*/ 	.byte	0x03, 0x1b
        /*001e*/ 	.short	0x00ff


	//----- nvinfo : EIATTR_NUM_BARRIERS
	.align		4
        /*0020*/ 	.byte	0x02, 0x4c
        /*0022*/ 	.byte	0x01
	.zero		1


	//----- nvinfo : EIATTR_MERCURY_ISA_VERSION
	.align		4
        /*0024*/ 	.byte	0x03, 0x5f
        /*0026*/ 	.short	0x0101


	//----- nvinfo : EIATTR_COOP_GROUP_MASK_REGIDS
	.align		4
        /*0028*/ 	.byte	0x04, 0x29
        /*002a*/ 	.short	(.L_1418 - .L_1417)


	//   ....[0]....
.L_1417:
        /*002c*/ 	.word	0xffffffff


	//   ....[1]....
        /*0030*/ 	.word	0xffffffff


	//   ....[2]....
        /*0034*/ 	.word	0xffffffff


	//   ....[3]....
        /*0038*/ 	.word	0xffffffff


	//   ....[4]....
        /*003c*/ 	.word	0xffffffff


	//   ....[5]....
        /*0040*/ 	.word	0xffffffff


	//----- nvinfo : EIATTR_COOP_GROUP_INSTR_OFFSETS
	.align		4
.L_1418:
        /*0044*/ 	.byte	0x04, 0x28
        /*0046*/ 	.short	(.L_1420 - .L_1419)


	//   ....[0]....
.L_1419:
        /*0048*/ 	.word	0x00001cd0


	//   ....[1]....
        /*004c*/ 	.word	0x00001d50


	//   ....[2]....
        /*0050*/ 	.word	0x00001e00


	//   ....[3]....
        /*0054*/ 	.word	0x00001fa0


	//   ....[4]....
        /*0058*/ 	.word	0x00002050


	//   ....[5]....
        /*005c*/ 	.word	0x00002120


	//----- nvinfo : EIATTR_VRC_CTA_INIT_COUNT
	.align		4
.L_1420:
        /*0060*/ 	.byte	0x02, 0x4a
	.zero		1
	.zero		1


	//----- nvinfo : EIATTR_EXIT_INSTR_OFFSETS
	.align		4
        /*0064*/ 	.byte	0x04, 0x1c
        /*0066*/ 	.short	(.L_1422 - .L_1421)


	//   ....[0]....
.L_1421:
        /*0068*/ 	.word	0x00004b50


	//   ....[1]....
        /*006c*/ 	.word	0x00005030


	//----- nvinfo : EIATTR_CRS_STACK_SIZE
	.align		4
.L_1422:
        /*0070*/ 	.byte	0x04, 0x1e
        /*0072*/ 	.short	(.L_1424 - .L_1423)
.L_1423:
        /*0074*/ 	.word	0x00000000


	//----- nvinfo : EIATTR_CBANK_PARAM_SIZE
	.align		4
.L_1424:
        /*0078*/ 	.byte	0x03, 0x19
        /*007a*/ 	.short	0x01d0


	//----- nvinfo : EIATTR_PARAM_CBANK
	.align		4
        /*007c*/ 	.byte	0x04, 0x0a
        /*007e*/ 	.short	(.L_1426 - .L_1425)
	.align		4
.L_1425:
        /*0080*/ 	.word	index@(.nv.constant0._ZN5flash32flash_fwd_splitkv_combine_kernelI23Flash_fwd_kernel_traitsILi32ELi64ELi128ELi4ELb0ELb0EN7cutlass6half_tE19Flash_kernel_traitsILi32ELi64ELi128ELi4ES3_EELi16ELi5ELb1EEEvNS_16Flash_fwd_paramsE)
        /*0084*/ 	.short	0x0380
        /*0086*/ 	.short	0x01d0


	//----- nvinfo : EIATTR_SW_WAR
	.align		4
.L_1426:
        /*0088*/ 	.byte	0x04, 0x36
        /*008a*/ 	.short	(.L_1428 - .L_1427)
.L_1427:
        /*008c*/ 	.word	0x00000008
.L_1428:


//--------------------- .nv.info._ZN5flash32flash_fwd_splitkv_combine_kernelI23Flash_fwd_kernel_traitsILi32ELi64ELi128ELi4ELb0ELb0EN7cutlass6half_tE19Flash_kernel_traitsILi32ELi64ELi128ELi4ES3_EELi16ELi4ELb1EEEvNS_16Flash_fwd_paramsE --------------------------
	.section	.nv.info._ZN5flash32flash_fwd_splitkv_combine_kernelI23Flash_fwd_kernel_traitsILi32ELi64ELi128ELi4ELb0ELb0EN7cutlass6half_tE19Flash_kernel_traitsILi32ELi64ELi128ELi4ES3_EELi16ELi4ELb1EEEvNS_16Flash_fwd_paramsE,"",@"SHT_CUDA_INFO"
	.sectionflags	@""
	.align	4


	//----- nvinfo : EIATTR_CUDA_API_VERSION
	.align		4
        /*0000*/ 	.byte	0x04, 0x37
        /*0002*/ 	.short	(.L_1430 - .L_1429)
.L_1429:
        /*0004*/ 	.word	0x00000082


	//----- nvinfo : EIATTR_KPARAM_INFO
	.align		4
.L_1430:
        /*0008*/ 	.byte	0x04, 0x17
        /*000a*/ 	.short	(.L_1432 - .L_1431)
.L_1431:
        /*000c*/ 	.word	0x00000000
        /*0010*/ 	.short	0x0000
        /*0012*/ 	.short	0x0000
        /*0014*/ 	.byte	0x00, 0xf0, 0x41, 0x07


	//----- nvinfo : EIATTR_SPARSE_MMA_MASK
	.align		4
.L_1432:
        /*0018*/ 	.byte	0x03, 0x50
        /*001a*/ 	.short	0x0000


	//----- nvinfo : EIATTR_MAXREG_COUNT
	.align		4
        /*001c*/ 	.byte	0x03, 0x1b
        /*001e*/ 	.short	0x00ff


	//----- nvinfo : EIATTR_NUM_BARRIERS
	.align		4
        /*0020*/ 	.byte	0x02, 0x4c
        /*0022*/ 	.byte	0x01
	.zero		1


	//----- nvinfo : EIATTR_MERCURY_ISA_VERSION
	.align		4
        /*0024*/ 	.byte	0x03, 0x5f
        /*0026*/ 	.short	0x0101


	//----- nvinfo : EIATTR_COOP_GROUP_MASK_REGIDS
	.align		4
        /*0028*/ 	.byte	0x04, 0x29
        /*002a*/ 	.short	(.L_1434 - .L_1433)


	//   ....[0]....
.L_1433:
        /*002c*/ 	.word	0xffffffff


	//   ....[1]....
        /*0030*/ 	.word	0xffffffff


	//   ....[2]....
        /*0034*/ 	.word	0xffffffff


	//   ....[3]....
        /*0038*/ 	.word	0xffffffff


	//   ....[4]....
        /*003c*/ 	.word	0xffffffff


	//   ....[5]....
        /*0040*/ 	.word	0xffffffff


	//----- nvinfo : EIATTR_COOP_GROUP_INSTR_OFFSETS
	.align		4
.L_1434:
        /*0044*/ 	.byte	0x04, 0x28
        /*0046*/ 	.short	(.L_1436 - .L_1435)


	//   ....[0]....
.L_1435:
        /*0048*/ 	.word	0x00001a20


	//   ....[1]....
        /*004c*/ 	.word	0x00001a90


	//   ....[2]....
        /*0050*/ 	.word	0x00001ae0


	//   ....[3]....
        /*0054*/ 	.word	0x00001c70


	//   ....[4]....
        /*0058*/ 	.word	0x00001ce0


	//   ....[5]....
        /*005c*/ 	.word	0x00001e10


	//----- nvinfo : EIATTR_VRC_CTA_INIT_COUNT
	.align		4
.L_1436:
        /*0060*/ 	.byte	0x02, 0x4a
	.zero		1
	.zero		1


	//----- nvinfo : EIATTR_EXIT_INSTR_OFFSETS
	.align		4
        /*0064*/ 	.byte	0x04, 0x1c
        /*0066*/ 	.short	(.L_1438 - .L_1437)


	//   ....[0]....
.L_1437:
        /*0068*/ 	.word	0x000047b0


	//   ....[1]....
        /*006c*/ 	.word	0x00004c90


	//----- nvinfo : EIATTR_CRS_STACK_SIZE
	.align		4
.L_1438:
        /*0070*/ 	.byte	0x04, 0x1e
        /*0072*/ 	.short	(.L_1440 - .L_1439)
.L_1439:
        /*0074*/ 	.word	0x00000000


	//----- nvinfo : EIATTR_CBANK_PARAM_SIZE
	.align		4
.L_1440:
        /*0078*/ 	.byte	0x03, 0x19
        /*007a*/ 	.short	0x01d0


	//----- nvinfo : EIATTR_PARAM_CBANK
	.align		4
        /*007c*/ 	.byte	0x04, 0x0a
        /*007e*/ 	.short	(.L_1442 - .L_1441)
	.align		4
.L_1441:
        /*0080*/ 	.word	index@(.nv.constant0._ZN5flash32flash_fwd_splitkv_combine_kernelI23Flash_fwd_kernel_traitsILi32ELi64ELi128ELi4ELb0ELb0EN7cutlass6half_tE19Flash_kernel_traitsILi32ELi64ELi128ELi4ES3_EELi16ELi4ELb1EEEvNS_16Flash_fwd_paramsE)
        /*0084*/ 	.short	0x0380
        /*0086*/ 	.short	0x01d0


	//----- nvinfo : EIATTR_SW_WAR
	.align		4
.L_1442:
        /*0088*/ 	.byte	0x04, 0x36
        /*008a*/ 	.short	(.L_1444 - .L_1443)
.L_1443:
        /*008c*/ 	.word	0x00000008
.L_1444:


//--------------------- .nv.info._ZN5flash32flash_fwd_splitkv_combine_kernelI23Flash_fwd_kernel_traitsILi32ELi64ELi128ELi4ELb0ELb0EN7cutlass6half_tE19Flash_kernel_traitsILi32ELi64ELi128ELi4ES3_EELi16ELi3ELb1EEEvNS_16Flash_fwd_paramsE --------------------------
	.section	.nv.info._ZN5flash32flash_fwd_splitkv_combine_kernelI23Flash_fwd_kernel_traitsILi32ELi64ELi128ELi4ELb0ELb0EN7cutlass6half_tE19Flash_kernel_traitsILi32ELi64ELi128ELi4ES3_EELi16ELi3ELb1EEEvNS_16Flash_fwd_paramsE,"",@"SHT_CUDA_INFO"
	.sectionflags	@""
	.align	4


	//----- nvinfo : EIATTR_CUDA_API_VERSION
	.align		4
        /*0000*/ 	.byte	0x04, 0x37
        /*0002*/ 	.short	(.L_1446 - .L_1445)
.L_1445:
        /*0004*/ 	.word	0x00000082


	//----- nvinfo : EIATTR_KPARAM_INFO
	.align		4
.L_1446:
        /*0008*/ 	.byte	0x04, 0x17
        /*000a*/ 	.short	(.L_1448 - .L_1447)
.L_1447:
        /*000c*/ 	.word	0x00000000
        /*0010*/ 	.short	0x0000
        /*0012*/ 	.short	0x0000
        /*0014*/ 	.byte	0x00, 0xf0, 0x41, 0x07


	//----- nvinfo : EIATTR_SPARSE_MMA_MASK
	.align		4
.L_1448:
        /*0018*/ 	.byte	0x03, 0x50
        /*001a*/ 	.short	0x0000


	//----- nvinfo : EIATTR_MAXREG_COUNT
	.align		4
        /*001c*/ 	.byte	0x03, 0x1b
        /*001e*/ 	.short	0x00ff


	//----- nvinfo : EIATTR_NUM_BARRIERS
	.align		4
        /*0020*/ 	.byte	0x02, 0x4c
        /*0022*/ 	.byte	0x01
	.zero		1


	//----- nvinfo : EIATTR_MERCURY_ISA_VERSION
	.align		4
        /*0024*/ 	.byte	0x03, 0x5f
        /*0026*/ 	.short	0x0101


	//----- nvinfo : EIATTR_COOP_GROUP_MASK_REGIDS
	.align		4
        /*0028*/ 	.byte	0x04, 0x29
        /*002a*/ 	.short	(.L_1450 - .L_1449)


	//   ....[0]....
.L_1449:
        /*002c*/ 	.word	0xffffffff


	//   ....[1]....
        /*0030*/ 	.word	0xffffffff


	//   ....[2]....
        /*0034*/ 	.word	0xffffffff


	//   ....[3]....
        /*0038*/ 	.word	0xffffffff


	//   ....[4]....
        /*003c*/ 	.word	0xffffffff


	//   ....[5]....
        /*0040*/ 	.word	0xffffffff


	//----- nvinfo : EIATTR_COOP_GROUP_INSTR_OFFSETS
	.align		4
.L_1450:
        /*0044*/ 	.byte	0x04, 0x28
        /*0046*/ 	.short	(.L_1452 - .L_1451)


	//   ....[0]....
.L_1451:
        /*0048*/ 	.word	0x00001ac0


	//   ....[1]....
        /*004c*/ 	.word	0x00001b20


	//   ....[2]....
        /*0050*/ 	.word	0x00001ba0


	//   ....[3]....
        /*0054*/ 	.word	0x00001c40


	//   ....[4]....
        /*0058*/ 	.word	0x00001c70


	//   ....[5]....
        /*005c*/ 	.word	0x00001d30


	//----- nvinfo : EIATTR_VRC_CTA_INIT_COUNT
	.align		4
.L_1452:
        /*0060*/ 	.byte	0x02, 0x4a
	.zero		1
	.zero		1


	//----- nvinfo : EIATTR_EXIT_INSTR_OFFSETS
	.align		4
        /*0064*/ 	.byte	0x04, 0x1c
        /*0066*/ 	.short	(.L_1454 - .L_1453)


	//   ....[0]....
.L_1453:
        /*0068*/ 	.word	0x00004650


	//   ....[1]....
        /*006c*/ 	.word	0x00004b30


	//----- nvinfo : EIATTR_CRS_STACK_SIZE
	.align		4
.L_1454:
        /*0070*/ 	.byte	0x04, 0x1e
        /*0072*/ 	.short	(.L_1456 - .L_1455)
.L_1455:
        /*0074*/ 	.word	0x00000000


	//----- nvinfo : EIATTR_CBANK_PARAM_SIZE
	.align		4
.L_1456:
        /*0078*/ 	.byte	0x03, 0x19
        /*007a*/ 	.short	0x01d0


	//----- nvinfo : EIATTR_PARAM_CBANK
	.align		4
        /*007c*/ 	.byte	0x04, 0x0a
        /*007e*/ 	.short	(.L_1458 - .L_1457)
	.align		4
.L_1457:
        /*0080*/ 	.word	index@(.nv.constant0._ZN5flash32flash_fwd_splitkv_combine_kernelI23Flash_fwd_kernel_traitsILi32ELi64ELi128ELi4ELb0ELb0EN7cutlass6half_tE19Flash_kernel_traitsILi32ELi64ELi128ELi4ES3_EELi16ELi3ELb1EEEvNS_16Flash_fwd_paramsE)
        /*0084*/ 	.short	0x0380
        /*0086*/ 	.short	0x01d0


	//----- nvinfo : EIATTR_SW_WAR
	.align		4
.L_1458:
        /*0088*/ 	.byte	0x04, 0x36
        /*008a*/ 	.short	(.L_1460 - .L_1459)
.L_1459:
        /*008c*/ 	.word	0x00000008
.L_1460:


//--------------------- .nv.info._ZN5flash32flash_fwd_splitkv_combine_kernelI23Flash_fwd_kernel_traitsILi32ELi64ELi128ELi4ELb0ELb0EN7cutlass6half_tE19Flash_kernel_traitsILi32ELi64ELi128ELi4ES3_EELi16ELi2ELb1EEEvNS_16Flash_fwd_paramsE --------------------------
	.section	.nv.info._ZN5flash32flash_fwd_splitkv_combine_kernelI23Flash_fwd_kernel_traitsILi32ELi64ELi128ELi4ELb0ELb0EN7cutlass6half_tE19Flash_kernel_traitsILi32ELi64ELi128ELi4ES3_EELi16ELi2ELb1EEEvNS_16Flash_fwd_paramsE,"",@"SHT_CUDA_INFO"
	.sectionflags	@""
	.align	4


	//----- nvinfo : EIATTR_CUDA_API_VERSION
	.align		4
        /*0000*/ 	.byte	0x04, 0x37
        /*0002*/ 	.short	(.L_1462 - .L_1461)
.L_1461:
        /*0004*/ 	.word	0x00000082


	//----- nvinfo : EIATTR_KPARAM_INFO
	.align		4
.L_1462:
        /*0008*/ 	.byte	0x04, 0x17
        /*000a*/ 	.short	(.L_1464 - .L_1463)
.L_1463:
        /*000c*/ 	.word	0x00000000
        /*0010*/ 	.short	0x0000
        /*0012*/ 	.short	0x0000
        /*0014*/ 	.byte	0x00, 0xf0, 0x41, 0x07


	//----- nvinfo : EIATTR_SPARSE_MMA_MASK
	.align		4
.L_1464:
        /*0018*/ 	.byte	0x03, 0x50
        /*001a*/ 	.short	0x0000


	//----- nvinfo : EIATTR_MAXREG_COUNT
	.align		4
        /*001c*/ 	.byte	0x03, 0x1b
        /*001e*/ 	.short	0x00ff


	//----- nvinfo : EIATTR_NUM_BARRIERS
	.align		4
        /*0020*/ 	.byte	0x02, 0x4c
        /*0022*/ 	.byte	0x01
	.zero		1


	//----- nvinfo : EIATTR_MERCURY_ISA_VERSION
	.align		4
        /*0024*/ 	.byte	0x03, 0x5f
        /*0026*/ 	.short	0x0101


	//----- nvinfo : EIATTR_COOP_GROUP_MASK_REGIDS
	.align		4
        /*0028*/ 	.byte	0x04, 0x29
        /*002a*/ 	.short	(.L_1466 - .L_1465)


	//   ....[0]....
.L_1465:
        /*002c*/ 	.word	0xffffffff


	//   ....[1]....
        /*0030*/ 	.word	0xffffffff


	//   ....[2]....
        /*0034*/ 	.word	0xffffffff


	//   ....[3]....
        /*0038*/ 	.word	0xffffffff


	//----- nvinfo : EIATTR_COOP_GROUP_INSTR_OFFSETS
	.align		4
.L_1466:
        /*003c*/ 	.byte	0x04, 0x28
        /*003e*/ 	.short	(.L_1468 - .L_1467)


	//   ....[0]....
.L_1467:
        /*0040*/ 	.word	0x00001ac0


	//   ....[1]....
        /*0044*/ 	.word	0x00001b20


	//   ....[2]....
        /*0048*/ 	.word	0x00001be0


	//   ....[3]....
        /*004c*/ 	.word	0x00001ca0


	//----- nvinfo : EIATTR_VRC_CTA_INIT_COUNT
	.align		4
.L_1468:
        /*0050*/ 	.byte	0x02, 0x4a
	.zero		1
	.zero		1


	//----- nvinfo : EIATTR_EXIT_INSTR_OFFSETS
	.align		4
        /*0054*/ 	.byte	0x04, 0x1c
        /*0056*/ 	.short	(.L_1470 - .L_1469)


	//   ....[0]....
.L_1469:
        /*0058*/ 	.word	0x00004640


	//   ....[1]....
        /*005c*/ 	.word	0x00004b20


	//----- nvinfo : EIATTR_CRS_STACK_SIZE
	.align		4
.L_1470:
        /*0060*/ 	.byte	0x04, 0x1e
        /*0062*/ 	.short	(.L_1472 - .L_1471)
.L_1471:
        /*0064*/ 	.word	0x00000000


	//----- nvinfo : EIATTR_CBANK_PARAM_SIZE
	.align		4
.L_1472:
        /*0068*/ 	.byte	0x03, 0x19
        /*006a*/ 	.short	0x01d0


	//----- nvinfo : EIATTR_PARAM_CBANK
	.align		4
        /*006c*/ 	.byte	0x04, 0x0a
        /*006e*/ 	.short	(.L_1474 - .L_1473)
	.align		4
.L_1473:
        /*0070*/ 	.word	index@(.nv.constant0._ZN5flash32flash_fwd_splitkv_combine_kernelI23Flash_fwd_kernel_traitsILi32ELi64ELi128ELi4ELb0ELb0EN7cutlass6half_tE19Flash_kernel_traitsILi32ELi64ELi128ELi4ES3_EELi16ELi2ELb1EEEvNS_16Flash_fwd_paramsE)
        /*0074*/ 	.short	0x0380
        /*0076*/ 	.short	0x01d0


	//----- nvinfo : EIATTR_SW_WAR
	.align		4
.L_1474:
        /*0078*/ 	.byte	0x04, 0x36
        /*007a*/ 	.short	(.L_1476 - .L_1475)
.L_1475:
        /*007c*/ 	.word	0x00000008
.L_1476:


//--------------------- .nv.info._ZN5flash32flash_fwd_splitkv_combine_kernelI23Flash_fwd_kernel_traitsILi32ELi64ELi128ELi4ELb0ELb0EN7cutlass6half_tE19Flash_kernel_traitsILi32ELi64ELi128ELi4ES3_EELi16ELi1ELb1EEEvNS_16Flash_fwd_paramsE --------------------------
	.section	.nv.info._ZN5flash32flash_fwd_splitkv_combine_kernelI23Flash_fwd_kernel_traitsILi32ELi64ELi128ELi4ELb0ELb0EN7cutlass6half_tE19Flash_kernel_traitsILi32ELi64ELi128ELi4ES3_EELi16ELi1ELb1EEEvNS_16Flash_fwd_paramsE,"",@"SHT_CUDA_INFO"
	.sectionflags	@""
	.align	4


	//----- nvinfo : EIATTR_CUDA_API_VERSION
	.align		4
        /*0000*/ 	.byte	0x04, 0x37
        /*0002*/ 	.short	(.L_1478 - .L_1477)
.L_1477:
        /*0004*/ 	.word	0x00000082


	//----- nvinfo : EIATTR_KPARAM_INFO
	.align		4
.L_1478:
        /*0008*/ 	.byte	0x04, 0x17
        /*000a*/ 	.short	(.L_1480 - .L_1479)
.L_1479:
        /*000c*/ 	.word	0x00000000
        /*0010*/ 	.short	0x0000
        /*0012*/ 	.short	0x0000
        /*0014*/ 	.byte	0x00, 0xf0, 0x41, 0x07


	//----- nvinfo : EIATTR_SPARSE_MMA_MASK
	.align		4
.L_1480:
        /*0018*/ 	.byte	0x03, 0x50
        /*001a*/ 	.short	0x0000


	//----- nvinfo : EIATTR_MAXREG_COUNT
	.align		4
        /*001c*/ 	.byte	0x03, 0x1b
        /*001e*/ 	.short	0x00ff


	//----- nvinfo : EIATTR_NUM_BARRIERS
	.align		4
        /*0020*/ 	.byte	0x02, 0x4c
        /*0022*/ 	.byte	0x01
	.zero		1


	//----- nvinfo : EIATTR_MERCURY_ISA_VERSION
	.align		4
        /*0024*/ 	.byte	0x03, 0x5f
        /*0026*/ 	.short	0x0101


	//----- nvinfo : EIATTR_COOP_GROUP_MASK_REGIDS
	.align		4
        /*0028*/ 	.byte	0x04, 0x29
        /*002a*/ 	.short	(.L_1482 - .L_1481)


	//   ....[0]....
.L_1481:
        /*002c*/ 	.word	0xffffffff


	//   ....[1]....
        /*0030*/ 	.word	0xffffffff


	//----- nvinfo : EIATTR_COOP_GROUP_INSTR_OFFSETS
	.align		4
.L_1482:
        /*0034*/ 	.byte	0x04, 0x28
        /*0036*/ 	.short	(.L_1484 - .L_1483)


	//   ....[0]....
.L_1483:
        /*0038*/ 	.word	0x00001b50


	//   ....[1]....
        /*003c*/ 	.word	0x00001d60


	//----- nvinfo : EIATTR_VRC_CTA_INIT_COUNT
	.align		4
.L_1484:
        /*0040*/ 	.byte	0x02, 0x4a
	.zero		1
	.zero		1


	//----- nvinfo : EIATTR_EXIT_INSTR_OFFSETS
	.align		4
        /*0044*/ 	.byte	0x04, 0x1c
        /*0046*/ 	.short	(.L_1486 - .L_1485)


	//   ....[0]....
.L_1485:
        /*0048*/ 	.word	0x000045f0


	//   ....[1]....
        /*004c*/ 	.word	0x00004ad0


	//----- nvinfo : EIATTR_CRS_STACK_SIZE
	.align		4
.L_1486:
        /*0050*/ 	.byte	0x04, 0x1e
        /*0052*/ 	.short	(.L_1488 - .L_1487)
.L_1487:
        /*0054*/ 	.word	0x00000000


	//----- nvinfo : EIATTR_CBANK_PARAM_SIZE
	.align		4
.L_1488:
        /*0058*/ 	.byte	0x03, 0x19
        /*005a*/ 	.short	0x01d0


	//----- nvinfo : EIATTR_PARAM_CBANK
	.align		4
        /*005c*/ 	.byte	0x04, 0x0a
        /*005e*/ 	.short	(.L_1490 - .L_1489)
	.align		4
.L_1489:
        /*0060*/ 	.word	index@(.nv.constant0._ZN5flash32flash_fwd_splitkv_combine_kernelI23Flash_fwd_kernel_traitsILi32ELi64ELi128ELi4ELb0ELb0EN7cutlass6half_tE19Flash_kernel_traitsILi32ELi64ELi128ELi4ES3_EELi16ELi1ELb1EEEvNS_16Flash_fwd_paramsE)
        /*0064*/ 	.short	0x0380
        /*0066*/ 	.short	0x01d0


	//----- nvinfo : EIATTR_SW_WAR
	.align		4
.L_1490:
        /*0068*/ 	.byte	0x04, 0x36
        /*006a*/ 	.short	(.L_1492 - .L_1491)
.L_1491:
        /*006c*/ 	.word	0x00000008
.L_1492:


//--------------------- .nv.info._ZN5flash24flash_fwd_splitkv_kernelI23Flash_fwd_kernel_traitsILi32ELi64ELi128ELi4ELb0ELb0EN7cutlass6half_tE19Flash_kernel_traitsILi32ELi64ELi128ELi4ES3_EELb1ELb0ELb0ELb0ELb0ELb0ELb0ELb0EEEvNS_16Flash_fwd_paramsE --------------------------
	.section	.nv.info._ZN5flash24flash_fwd_splitkv_kernelI23Flash_fwd_kernel_traitsILi32ELi64ELi128ELi4ELb0ELb0EN7cutlass6half_tE19Flash_kernel_traitsILi32ELi64ELi128ELi4ES3_EELb1ELb0ELb0ELb0ELb0ELb0ELb0ELb0EEEvNS_16Flash_fwd_paramsE,"",@"SHT_CUDA_INFO"
	.sectionflags	@""
	.align	4


	//----- nvinfo : EIATTR_CUDA_API_VERSION
	.align		4
        /*0000*/ 	.byte	0x04, 0x37
        /*0002*/ 	.short	(.L_1494 - .L_1493)
.L_1493:
        /*0004*/ 	.word	0x00000082


	//----- nvinfo : EIATTR_KPARAM_INFO
	.align		4
.L_1494:
        /*0008*/ 	.byte	0x04, 0x17
        /*000a*/ 	.short	(.L_1496 - .L_1495)
.L_1495:
        /*000c*/ 	.word	0x00000000
        /*0010*/ 	.short	0x0000
        /*0012*/ 	.short	0x0000
        /*0014*/ 	.byte	0x00, 0xf0, 0x41, 0x07


	//----- nvinfo : EIATTR_SPARSE_MMA_MASK
	.align		4
.L_1496:
        /*0018*/ 	.byte	0x03, 0x50
        /*001a*/ 	.short	0x0000


	//----- nvinfo : EIATTR_MAXREG_COUNT
	.align		4
        /*001c*/ 	.byte	0x03, 0x1b
        /*001e*/ 	.short	0x00ff


	//----- nvinfo : EIATTR_NUM_BARRIERS
	.align		4
        /*0020*/ 	.byte	0x02, 0x4c
        /*0022*/ 	.byte	0x01
	.zero		1


	//----- nvinfo : EIATTR_MERCURY_ISA_VERSION
	.align		4
        /*0024*/ 	.byte	0x03, 0x5f
        /*0026*/ 	.short	0x0101


	//----- nvinfo : EIATTR_COOP_GROUP_MASK_REGIDS
	.align		4
        /*0028*/ 	.byte	0x04, 0x29
        /*002a*/ 	.short	(.L_1498 - .L_1497)


	//   ....[0]....
.L_1497:
        /*002c*/ 	.word	0xffffffff


	//   ....[1]....
        /*0030*/ 	.word	0xffffffff


	//   ....[2]....
        /*0034*/ 	.word	0xffffffff


	//   ....[3]....
        /*0038*/ 	.word	0xffffffff


	//   ....[4]....
        /*003c*/ 	.word	0xffffffff


	//   ....[5]....
        /*0040*/ 	.word	0xffffffff


	//   ....[6]....
        /*0044*/ 	.word	0xffffffff


	//   ....[7]....
        /*0048*/ 	.word	0xffffffff


	//   ....[8]....
        /*004c*/ 	.word	0xffffffff


	//   ....[9]....
        /*0050*/ 	.word	0xffffffff


	//   ....[10]....
        /*0054*/ 	.word	0xffffffff


	//   ....[11]....
        /*0058*/ 	.word	0xffffffff


	//   ....[12]....
        /*005c*/ 	.word	0xffffffff


	//   ....[13]....
        /*0060*/ 	.word	0xffffffff


	//   ....[14]....
        /*0064*/ 	.word	0xffffffff


	//   ....[15]....
        /*0068*/ 	.word	0xffffffff


	//----- nvinfo : EIATTR_COOP_GROUP_INSTR_OFFSETS
	.align		4
.L_1498:
        /*006c*/ 	.byte	0x04, 0x28
        /*006e*/ 	.short	(.L_1500 - .L_1499)


	//   ....[0]....
.L_1499:
        /*0070*/ 	.word	0x00003a80


	//   ....[1]....
        /*0074*/ 	.word	0x00003b20


	//   ....[2]....
        /*0078*/ 	.word	0x00003b40


	//   ....[3]....
        /*007c*/ 	.word	0x00003b60


	//   ....[4]....
        /*0080*/ 	.word	0x00006970


	//   ....[5]....
        /*0084*/ 	.word	0x00006980


	//   ....[6]....
        /*0088*/ 	.word	0x000069b0


	//   ....[7]....
        /*008c*/ 	.word	0x000069c0


	//   ....[8]....
        /*0090*/ 	.word	0x00009240


	//   ....[9]....
        /*0094*/ 	.word	0x00009260


	//   ....[10]....
        /*0098*/ 	.word	0x00009290


	//   ....[11]....
        /*009c*/ 	.word	0x000092a0


	//   ....[12]....
        /*00a0*/ 	.word	0x0000a5e0


	//   ....[13]....
        /*00a4*/ 	.word	0x0000a620


	//   ....[14]....
        /*00a8*/ 	.word	0x0000a730


	//   ....[15]....
        /*00ac*/ 	.word	0x0000a750


	//----- nvinfo : EIATTR_VRC_CTA_INIT_COUNT
	.align		4
.L_1500:
        /*00b0*/ 	.byte	0x02, 0x4a
	.zero		1
	.zero		1


	//----- nvinfo : EIATTR_EXIT_INSTR_OFFSETS
	.align		4
        /*00b4*/ 	.byte	0x04, 0x1c
        /*00b6*/ 	.short	(.L_1502 - .L_1501)


	//   ....[0]....
.L_1501:
        /*00b8*/ 	.word	0x00000340


	//   ....[1]....
        /*00bc*/ 	.word	0x000008c0


	//   ....[2]....
        /*00c0*/ 	.word	0x000008f0


	//   ....[3]....
        /*00c4*/ 	.word	0x0000ae50


	//   ....[4]....
        /*00c8*/ 	.word	0x0000af10


	//----- nvinfo : EIATTR_CRS_STACK_SIZE
	.align		4
.L_1502:
        /*00cc*/ 	.byte	0x04, 0x1e
        /*00ce*/ 	.short	(.L_1504 - .L_1503)
.L_1503:
        /*00d0*/ 	.word	0x00000000


	//----- nvinfo : EIATTR_CBANK_PARAM_SIZE
	.align		4
.L_1504:
        /*00d4*/ 	.byte	0x03, 0x19
        /*00d6*/ 	.short	0x01d0


	//----- nvinfo : EIATTR_PARAM_CBANK
	.align		4
        /*00d8*/ 	.byte	0x04, 0x0a
        /*00da*/ 	.short	(.L_1506 - .L_1505)
	.align		4
.L_1505:
        /*00dc*/ 	.word	index@(.nv.constant0._ZN5flash24flash_fwd_splitkv_kernelI23Flash_fwd_kernel_traitsILi32ELi64ELi128ELi4ELb0ELb0EN7cutlass6half_tE19Flash_kernel_traitsILi32ELi64ELi128ELi4ES3_EELb1ELb0ELb0ELb0ELb0ELb0ELb0ELb0EEEvNS_16Flash_fwd_paramsE)
        /*00e0*/ 	.short	0x0380
        /*00e2*/ 	.short	0x01d0


	//----- nvinfo : EIATTR_SW_WAR
	.align		4
.L_1506:
        /*00e4*/ 	.byte	0x04, 0x36
        /*00e6*/ 	.short	(.L_1508 - .L_1507)
.L_1507:
        /*00e8*/ 	.word	0x00000008
.L_1508:


//--------------------- .nv.info._ZN5flash24flash_fwd_splitkv_kernelI23Flash_fwd_kernel_traitsILi32ELi64ELi128ELi4ELb0ELb0EN7cutlass6half_tE19Flash_kernel_traitsILi32ELi64ELi128ELi4ES3_EELb1ELb0ELb0ELb0ELb0ELb1ELb0ELb0EEEvNS_16Flash_fwd_paramsE --------------------------
	.section	.nv.info._ZN5flash24flash_fwd_splitkv_kernelI23Flash_fwd_kernel_traitsILi32ELi64ELi128ELi4ELb0ELb0EN7cutlass6half_tE19Flash_kernel_traitsILi32ELi64ELi128ELi4ES3_EELb1ELb0ELb0ELb0ELb0ELb1ELb0ELb0EEEvNS_16Flash_fwd_paramsE,"",@"SHT_CUDA_INFO"
	.sectionflags	@""
	.align	4


	//----- nvinfo : EIATTR_CUDA_API_VERSION
	.align		4
        /*0000*/ 	.byte	0x04, 0x37
        /*0002*/ 	.short	(.L_1510 - .L_1509)
.L_1509:
        /*0004*/ 	.word	0x00000082


	//----- nvinfo : EIATTR_KPARAM_INFO
	.align		4
.L_1510:
        /*0008*/ 	.byte	0x04, 0x17
        /*000a*/ 	.short	(.L_1512 - .L_1511)
.L_1511:
        /*000c*/ 	.word	0x00000000
        /*0010*/ 	.short	0x0000
        /*0012*/ 	.short	0x0000
        /*0014*/ 	.byte	0x00, 0xf0, 0x41, 0x07


	//----- nvinfo : EIATTR_SPARSE_MMA_MASK
	.align		4
.L_1512:
        /*0018*/ 	.byte	0x03, 0x50
        /*001a*/ 	.short	0x0000


	//----- nvinfo : EIATTR_MAXREG_COUNT
	.align		4
        /*001c*/ 	.byte	0x03, 0x1b
        /*001e*/ 	.short	0x00ff


	//----- nvinfo : EIATTR_NUM_BARRIERS
	.align		4
        /*0020*/ 	.byte	0x02, 0x4c
        /*0022*/ 	.byte	0x01
	.zero		1


	//----- nvinfo : EIATTR_MERCURY_ISA_VERSION
	.align		4
        /*0024*/ 	.byte	0x03, 0x5f
        /*0026*/ 	.short	0x0101


	//----- nvinfo : EIATTR_COOP_GROUP_MASK_REGIDS
	.align		4
        /*0028*/ 	.byte	0x04, 0x29
        /*002a*/ 	.short	(.L_1514 - .L_1513)


	//   ....[0]....
.L_1513:
        /*002c*/ 	.word	0xffffffff


	//   ....[1]....
        /*0030*/ 	.word	0xffffffff


	//   ....[2]....
        /*0034*/ 	.word	0xffffffff


	//   ....[3]....
        /*0038*/ 	.word	0xffffffff


	//   ....[4]....
        /*003c*/ 	.word	0xffffffff


	//   ....[5]....
        /*0040*/ 	.word	0xffffffff


	//   ....[6]....
        /*0044*/ 	.word	0xffffffff


	//   ....[7]....
        /*0048*/ 	.word	0xffffffff


	//   ....[8]....
        /*004c*/ 	.word	0xffffffff


	//   ....[9]....
        /*0050*/ 	.word	0xffffffff


	//   ....[10]....
        /*0054*/ 	.word	0xffffffff


	//   ....[11]....
        /*0058*/ 	.word	0xffffffff


	//   ....[12]....
        /*005c*/ 	.word	0xffffffff


	//   ....[13]....
        /*0060*/ 	.word	0xffffffff


	//   ....[14]....
        /*0064*/ 	.word	0xffffffff


	//   ....[15]....
        /*0068*/ 	.word	0xffffffff


	//----- nvinfo : EIATTR_COOP_GROUP_INSTR_OFFSETS
	.align		4
.L_1514:
        /*006c*/ 	.byte	0x04, 0x28
        /*006e*/ 	.short	(.L_1516 - .L_1515)


	//   ....[0]....
.L_1515:
        /*0070*/ 	.word	0x00004430


	//   ....[1]....
        /*0074*/ 	.word	0x00004450


	//   ....[2]....
        /*0078*/ 	.word	0x00004470


	//   ....[3]....
        /*007c*/ 	.word	0x00004490


	//   ....[4]....
        /*0080*/ 	.word	0x00007b10


	//   ....[5]....
        /*0084*/ 	.word	0x00007b20


	//   ....[6]....
        /*0088*/ 	.word	0x00007b50


	//   ....[7]....
        /*008c*/ 	.word	0x00007b60


	//   ....[8]....
        /*0090*/ 	.word	0x0000ac20


	//   ....[9]....
        /*0094*/ 	.word	0x0000ac50


	//   ....[10]....
        /*0098*/ 	.word	0x0000acb0


	//   ....[11]....
        /*009c*/ 	.word	0x0000acc0


	//   ....[12]....
        /*00a0*/ 	.word	0x0000bfc0


	//   ....[13]....
        /*00a4*/ 	.word	0x0000c000


	//   ....[14]....
        /*00a8*/ 	.word	0x0000c140


	//   ....[15]....
        /*00ac*/ 	.word	0x0000c160


	//----- nvinfo : EIATTR_VRC_CTA_INIT_COUNT
	.align		4
.L_1516:
        /*00b0*/ 	.byte	0x02, 0x4a
	.zero		1
	.zero		1


	//----- nvinfo : EIATTR_EXIT_INSTR_OFFSETS
	.align		4
        /*00b4*/ 	.byte	0x04, 0x1c
        /*00b6*/ 	.short	(.L_1518 - .L_1517)


	//   ....[0]....
.L_1517:
        /*00b8*/ 	.word	0x00000340


	//   ....[1]....
        /*00bc*/ 	.word	0x000008b0


	//   ....[2]....
        /*00c0*/ 	.word	0x000008e0


	//   ....[3]....
        /*00c4*/ 	.word	0x0000c840


	//   ....[4]....
        /*00c8*/ 	.word	0x0000c900


	//----- nvinfo : EIATTR_CRS_STACK_SIZE
	.align		4
.L_1518:
        /*00cc*/ 	.byte	0x04, 0x1e
        /*00ce*/ 	.short	(.L_1520 - .L_1519)
.L_1519:
        /*00d0*/ 	.word	0x00000000


	//----- nvinfo : EIATTR_CBANK_PARAM_SIZE
	.align		4
.L_1520:
        /*00d4*/ 	.byte	0x03, 0x19
        /*00d6*/ 	.short	0x01d0


	//----- nvinfo : EIATTR_PARAM_CBANK
	.align		4
        /*00d8*/ 	.byte	0x04, 0x0a
        /*00da*/ 	.short	(.L_1522 - .L_1521)
	.align		4
.L_1521:
        /*00dc*/ 	.word	index@(.nv.constant0._ZN5flash24flash_fwd_splitkv_kernelI23Flash_fwd_kernel_traitsILi32ELi64ELi128ELi4ELb0ELb0EN7cutlass6half_tE19Flash_kernel_traitsILi32ELi64ELi128ELi4ES3_EELb1ELb0ELb0ELb0ELb0ELb1ELb0ELb0EEEvNS_16Flash_fwd_paramsE)
        /*00e0*/ 	.short	0x0380
        /*00e2*/ 	.short	0x01d0


	//----- nvinfo : EIATTR_SW_WAR
	.align		4
.L_1522:
        /*00e4*/ 	.byte	0x04, 0x36
        /*00e6*/ 	.short	(.L_1524 - .L_1523)
.L_1523:
        /*00e8*/ 	.word	0x00000008
.L_1524:


//--------------------- .nv.info._ZN5flash24flash_fwd_splitkv_kernelI23Flash_fwd_kernel_traitsILi32ELi64ELi128ELi4ELb0ELb0EN7cutlass6half_tE19Flash_kernel_traitsILi32ELi64ELi128ELi4ES3_EELb1ELb0ELb0ELb0ELb0ELb0ELb0ELb1EEEvNS_16Flash_fwd_paramsE --------------------------
	.section	.nv.info._ZN5flash24flash_fwd_splitkv_kernelI23Flash_fwd_kernel_traitsILi32ELi64ELi128ELi4ELb0ELb0EN7cutlass6half_tE19Flash_kernel_traitsILi32ELi64ELi128ELi4ES3_EELb1ELb0ELb0ELb0ELb0ELb0ELb0ELb1EEEvNS_16Flash_fwd_paramsE,"",@"SHT_CUDA_INFO"
	.sectionflags	@""
	.align	4


	//----- nvinfo : EIATTR_CUDA_API_VERSION
	.align		4
        /*0000*/ 	.byte	0x04, 0x37
        /*0002*/ 	.short	(.L_1526 - .L_1525)
.L_1525:
        /*0004*/ 	.word	0x00000082


	//----- nvinfo : EIATTR_KPARAM_INFO
	.align		4
.L_1526:
        /*0008*/ 	.byte	0x04, 0x17
        /*000a*/ 	.short	(.L_1528 - .L_1527)
.L_1527:
        /*000c*/ 	.word	0x00000000
        /*0010*/ 	.short	0x0000
        /*0012*/ 	.short	0x0000
        /*0014*/ 	.byte	0x00, 0xf0, 0x41, 0x07


	//----- nvinfo : EIATTR_SPARSE_MMA_MASK
	.align		4
.L_1528:
        /*0018*/ 	.byte	0x03, 0x50
        /*001a*/ 	.short	0x0000


	//----- nvinfo : EIATTR_MAXREG_COUNT
	.align		4
        /*001c*/ 	.byte	0x03, 0x1b
        /*001e*/ 	.short	0x00ff


	//----- nvinfo : EIATTR_NUM_BARRIERS
	.align		4
        /*0020*/ 	.byte	0x02, 0x4c
        /*0022*/ 	.byte	0x01
	.zero		1


	//----- nvinfo : EIATTR_MERCURY_ISA_VERSION
	.align		4
        /*0024*/ 	.byte	0x03, 0x5f
        /*0026*/ 	.short	0x0101


	//----- nvinfo : EIATTR_COOP_GROUP_MASK_REGIDS
	.align		4
        /*0028*/ 	.byte	0x04, 0x29
        /*002a*/ 	.short	(.L_1530 - .L_1529)


	//   ....[0]....
.L_1529:
        /*002c*/ 	.word	0xffffffff


	//   ....[1]....
        /*0030*/ 	.word	0xffffffff


	//   ....[2]....
        /*0034*/ 	.word	0xffffffff


	//   ....[3]....
        /*0038*/ 	.word	0xffffffff


	//   ....[4]....
        /*003c*/ 	.word	0xffffffff


	//   ....[5]....
        /*0040*/ 	.word	0xffffffff


	//   ....[6]....
        /*0044*/ 	.word	0xffffffff


	//   ....[7]....
        /*0048*/ 	.word	0xffffffff


	//   ....[8]....
        /*004c*/ 	.word	0xffffffff


	//   ....[9]....
        /*0050*/ 	.word	0xffffffff


	//   ....[10]....
        /*0054*/ 	.word	0xffffffff


	//   ....[11]....
        /*0058*/ 	.word	0xffffffff


	//   ....[12]....
        /*005c*/ 	.word	0xffffffff


	//   ....[13]....
        /*0060*/ 	.word	0xffffffff


	//   ....[14]....
        /*0064*/ 	.word	0xffffffff


	//   ....[15]....
        /*0068*/ 	.word	0xffffffff


	//----- nvinfo : EIATTR_COOP_GROUP_INSTR_OFFSETS
	.align		4
.L_1530:
        /*006c*/ 	.byte	0x04, 0x28
        /*006e*/ 	.short	(.L_1532 - .L_1531)


	//   ....[0]....
.L_1531:
        /*0070*/ 	.word	0x00008c30


	//   ....[1]....
        /*0074*/ 	.word	0x00008c50


	//   ....[2]....
        /*0078*/ 	.word	0x00008c70


	//   ....[3]....
        /*007c*/ 	.word	0x00008ca0


	//   ....[4]....
        /*0080*/ 	.word	0x0000ba70


	//   ....[5]....
        /*0084*/ 	.word	0x0000ba90


	//   ....[6]....
        /*0088*/ 	.word	0x0000bad0


	//   ....[7]....
        /*008c*/ 	.word	0x0000bae0


	//   ....[8]....
        /*0090*/ 	.word	0x0000e470


	//   ....[9]....
        /*0094*/ 	.word	0x0000e490


	//   ....[10]....
        /*0098*/ 	.word	0x0000e4c0


	//   ....[11]....
        /*009c*/ 	.word	0x0000e4d0


	//   ....[12]....
        /*00a0*/ 	.word	0x0000f820


	//   ....[13]....
        /*00a4*/ 	.word	0x0000f860


	//   ....[14]....
        /*00a8*/ 	.word	0x0000f940


	//   ....[15]....
        /*00ac*/ 	.word	0x0000f960


	//----- nvinfo : EIATTR_VRC_CTA_INIT_COUNT
	.align		4
.L_1532:
        /*00b0*/ 	.byte	0x02, 0x4a
	.zero		1
	.zero		1


	//----- nvinfo : EIATTR_EXIT_INSTR_OFFSETS
	.align		4
        /*00b4*/ 	.byte	0x04, 0x1c
        /*00b6*/ 	.short	(.L_1534 - .L_1533)


	//   ....[0]....
.L_1533:
        /*00b8*/ 	.word	0x00000340


	//   ....[1]....
        /*00bc*/ 	.word	0x000008c0


	//   ....[2]....
        /*00c0*/ 	.word	0x000008f0


	//   ....[3]....
        /*00c4*/ 	.word	0x00010080


	//   ....[4]....
        /*00c8*/ 	.word	0x00010140


	//----- nvinfo : EIATTR_CRS_STACK_SIZE
	.align		4
.L_1534:
        /*00cc*/ 	.byte	0x04, 0x1e
        /*00ce*/ 	.short	(.L_1536 - .L_1535)
.L_1535:
        /*00d0*/ 	.word	0x00000000


	//----- nvinfo : EIATTR_CBANK_PARAM_SIZE
	.align		4
.L_1536:
        /*00d4*/ 	.byte	0x03, 0x19
        /*00d6*/ 	.short	0x01d0


	//----- nvinfo : EIATTR_PARAM_CBANK
	.align		4
        /*00d8*/ 	.byte	0x04, 0x0a
        /*00da*/ 	.short	(.L_1538 - .L_1537)
	.align		4
.L_1537:
        /*00dc*/ 	.word	index@(.nv.constant0._ZN5flash24flash_fwd_splitkv_kernelI23Flash_fwd_kernel_traitsILi32ELi64ELi128ELi4ELb0ELb0EN7cutlass6half_tE19Flash_kernel_traitsILi32ELi64ELi128ELi4ES3_EELb1ELb0ELb0ELb0ELb0ELb0ELb0ELb1EEEvNS_16Flash_fwd_paramsE)
        /*00e0*/ 	.short	0x0380
        /*00e2*/ 	.short	0x01d0


	//----- nvinfo : EIATTR_SW_WAR
	.align		4
.L_1538:
        /*00e4*/ 	.byte	0x04, 0x36
        /*00e6*/ 	.short	(.L_1540 - .L_1539)
.L_1539:
        /*00e8*/ 	.word	0x00000008
.L_1540:


//--------------------- .nv.info._ZN5flash24flash_fwd_splitkv_kernelI23Flash_fwd_kernel_traitsILi32ELi64ELi128ELi4ELb0ELb0EN7cutlass6half_tE19Flash_kernel_traitsILi32ELi64ELi128ELi4ES3_EELb1ELb0ELb0ELb0ELb0ELb1ELb0ELb1EEEvNS_16Flash_fwd_paramsE --------------------------
	.section	.nv.info._ZN5flash24flash_fwd_splitkv_kernelI23Flash_fwd_kernel_traitsILi32ELi64ELi128ELi4ELb0ELb0EN7cutlass6half_tE19Flash_kernel_traitsILi32ELi64ELi128ELi4ES3_EELb1ELb0ELb0ELb0ELb0ELb1ELb0ELb1EEEvNS_16Flash_fwd_paramsE,"",@"SHT_CUDA_INFO"
	.sectionflags	@""
	.align	4


	//----- nvinfo : EIATTR_CUDA_API_VERSION
	.align		4
        /*0000*/ 	.byte	0x04, 0x37
        /*0002*/ 	.short	(.L_1542 - .L_1541)
.L_1541:
        /*0004*/ 	.word	0x00000082


	//----- nvinfo : EIATTR_KPARAM_INFO
	.align		4
.L_1542:
        /*0008*/ 	.byte	0x04, 0x17
        /*000a*/ 	.short	(.L_1544 - .L_1543)
.L_1543:
        /*000c*/ 	.word	0x00000000
        /*0010*/ 	.short	0x0000
        /*0012*/ 	.short	0x0000
        /*0014*/ 	.byte	0x00, 0xf0, 0x41, 0x07


	//----- nvinfo : EIATTR_SPARSE_MMA_MASK
	.align		4
.L_1544:
        /*0018*/ 	.byte	0x03, 0x50
        /*001a*/ 	.short	0x0000


	//----- nvinfo : EIATTR_MAXREG_COUNT
	.align		4
        /*001c*/ 	.byte	0x03, 0x1b
        /*001e*/ 	.short	0x00ff


	//----- nvinfo : EIATTR_NUM_BARRIERS
	.align		4
        /*0020*/ 	.byte	0x02, 0x4c
        /*0022*/ 	.byte	0x01
	.zero		1


	//----- nvinfo : EIATTR_MERCURY_ISA_VERSION
	.align		4
        /*0024*/ 	.byte	0x03, 0x5f
        /*0026*/ 	.short	0x0101


	//----- nvinfo : EIATTR_COOP_GROUP_MASK_REGIDS
	.align		4
        /*0028*/ 	.byte	0x04, 0x29
        /*002a*/ 	.short	(.L_1546 - .L_1545)


	//   ....[0]....
.L_1545:
        /*002c*/ 	.word	0xffffffff


	//   ....[1]....
        /*0030*/ 	.word	0xffffffff


	//   ....[2]....
        /*0034*/ 	.word	0xffffffff


	//   ....[3]....
        /*0038*/ 	.word	0xffffffff


	//   ....[4]....
        /*003c*/ 	.word	0xffffffff


	//   ....[5]....
        /*0040*/ 	.word	0xffffffff


	//   ....[6]....
        /*0044*/ 	.word	0xffffffff


	//   ....[7]....
        /*0048*/ 	.word	0xffffffff


	//   ....[8]....
        /*004c*/ 	.word	0xffffffff


	//   ....[9]....
        /*0050*/ 	.word	0xffffffff


	//   ....[10]....
        /*0054*/ 	.word	0xffffffff


	//   ....[11]....
        /*0058*/ 	.word	0xffffffff


	//   ....[12]....
        /*005c*/ 	.word	0xffffffff


	//   ....[13]....
        /*0060*/ 	.word	0xffffffff


	//   ....[14]....
        /*0064*/ 	.word	0xffffffff


	//   ....[15]....
        /*0068*/ 	.word	0xffffffff


	//----- nvinfo : EIATTR_COOP_GROUP_INSTR_OFFSETS
	.align		4
.L_1546:
        /*006c*/ 	.byte	0x04, 0x28
        /*006e*/ 	.short	(.L_1548 - .L_1547)


	//   ....[0]....
.L_1547:
        /*0070*/ 	.word	0x00009860


	//   ....[1]....
        /*0074*/ 	.word	0x000098a0


	//   ....[2]....
        /*0078*/ 	.word	0x000098f0


	//   ....[3]....
        /*007c*/ 	.word	0x00009910


	//   ....[4]....
        /*0080*/ 	.word	0x0000cf40


	//   ....[5]....
        /*0084*/ 	.word	0x0000cf60


	//   ....[6]....
        /*0088*/ 	.word	0x0000cf90


	//   ....[7]....
        /*008c*/ 	.word	0x0000cfa0


	//   ....[8]....
        /*0090*/ 	.word	0x000101a0


	//   ....[9]....
        /*0094*/ 	.word	0x000101d0


	//   ....[10]....
        /*0098*/ 	.word	0x00010230


	//   ....[11]....
        /*009c*/ 	.word	0x00010240


	//   ....[12]....
        /*00a0*/ 	.word	0x00011540


	//   ....[13]....
        /*00a4*/ 	.word	0x00011580


	//   ....[14]....
        /*00a8*/ 	.word	0x000116a0


	//   ....[15]....
        /*00ac*/ 	.word	0x000116d0


	//----- nvinfo : EIATTR_VRC_CTA_INIT_COUNT
	.align		4
.L_1548:
        /*00b0*/ 	.byte	0x02, 0x4a
	.zero		1
	.zero		1


	//----- nvinfo : EIATTR_EXIT_INSTR_OFFSETS
	.align		4
        /*00b4*/ 	.byte	0x04, 0x1c
        /*00b6*/ 	.short	(.L_1550 - .L_1549)


	//   ....[0]....
.L_1549:
        /*00b8*/ 	.word	0x00000340


	//   ....[1]....
        /*00bc*/ 	.word	0x000008c0


	//   ....[2]....
        /*00c0*/ 	.word	0x000008f0


	//   ....[3]....
        /*00c4*/ 	.word	0x00011da0


	//   ....[4]....
        /*00c8*/ 	.word	0x00011e60


	//----- nvinfo : EIATTR_CRS_STACK_SIZE
	.align		4
.L_1550:
        /*00cc*/ 	.byte	0x04, 0x1e
        /*00ce*/ 	.short	(.L_1552 - .L_1551)
.L_1551:
        /*00d0*/ 	.word	0x00000000


	//----- nvinfo : EIATTR_CBANK_PARAM_SIZE
	.align		4
.L_1552:
        /*00d4*/ 	.byte	0x03, 0x19
        /*00d6*/ 	.short	0x01d0


	//----- nvinfo : EIATTR_PARAM_CBANK
	.align		4
        /*00d8*/ 	.byte	0x04, 0x0a
        /*00da*/ 	.short	(.L_1554 - .L_1553)
	.align		4
.L_1553:
        /*00dc*/ 	.word	index@(.nv.constant0._ZN5flash24flash_fwd_splitkv_kernelI23Flash_fwd_kernel_traitsILi32ELi64ELi128ELi4ELb0ELb0EN7cutlass6half_tE19Flash_kernel_traitsILi32ELi64ELi128ELi4ES3_EELb1ELb0ELb0ELb0ELb0ELb1ELb0ELb1EEEvNS_16Flash_fwd_paramsE)
        /*00e0*/ 	.short	0x0380
        /*00e2*/ 	.short	0x01d0


	//----- nvinfo : EIATTR_SW_WAR
	.align		4
.L_1554:
        /*00e4*/ 	.byte	0x04, 0x36
        /*00e6*/ 	.short	(.L_1556 - .L_1555)
.L_1555:
        /*00e8*/ 	.word	0x00000008
.L_1556:


//--------------------- .nv.info._ZN5flash24flash_fwd_splitkv_kernelI23Flash_fwd_kernel_traitsILi32ELi64ELi128ELi4ELb0ELb0EN7cutlass6half_tE19Flash_kernel_traitsILi32ELi64ELi128ELi4ES3_EELb1ELb0ELb0ELb0ELb0ELb0ELb1ELb0EEEvNS_16Flash_fwd_paramsE --------------------------
	.section	.nv.info._ZN5flash24flash_fwd_splitkv_kernelI23Flash_fwd_kernel_traitsILi32ELi64ELi128ELi4ELb0ELb0EN7cutlass6half_tE19Flash_kernel_traitsILi32ELi64ELi128ELi4ES3_EELb1ELb0ELb0ELb0ELb0ELb0ELb1ELb0EEEvNS_16Flash_fwd_paramsE,"",@"SHT_CUDA_INFO"
	.sectionflags	@""
	.align	4


	//----- nvinfo : EIATTR_CUDA_API_VERSION
	.align		4
        /*0000*/ 	.byte	0x04, 0x37
        /*0002*/ 	.short	(.L_1558 - .L_1557)
.L_1557:
        /*0004*/ 	.word	0x00000082


	//----- nvinfo : EIATTR_KPARAM_INFO
	.align		4
.L_1558:
        /*0008*/ 	.byte	0x04, 0x17
        /*000a*/ 	.short	(.L_1560 - .L_1559)
.L_1559:
        /*000c*/ 	.word	0x00000000
        /*0010*/ 	.short	0x0000
        /*0012*/ 	.short	0x0000
        /*0014*/ 	.byte	0x00, 0xf0, 0x41, 0x07


	//----- nvinfo : EIATTR_SPARSE_MMA_MASK
	.align		4
.L_1560:
        /*0018*/ 	.byte	0x03, 0x50
        /*001a*/ 	.short	0x0000


	//----- nvinfo : EIATTR_MAXREG_COUNT
	.align		4
        /*001c*/ 	.byte	0x03, 0x1b
        /*001e*/ 	.short	0x00ff


	//----- nvinfo : EIATTR_NUM_BARRIERS
	.align		4
        /*0020*/ 	.byte	0x02, 0x4c
        /*0022*/ 	.byte	0x01
	.zero		1


	//----- nvinfo : EIATTR_MERCURY_ISA_VERSION
	.align		4
        /*0024*/ 	.byte	0x03, 0x5f
        /*0026*/ 	.short	0x0101


	//----- nvinfo : EIATTR_COOP_GROUP_MASK_REGIDS
	.align		4
        /*0028*/ 	.byte	0x04, 0x29
        /*002a*/ 	.short	(.L_1562 - .L_1561)


	//   ....[0]....
.L_1561:
        /*002c*/ 	.word	0xffffffff


	//   ....[1]....
        /*0030*/ 	.word	0xffffffff


	//   ....[2]....
        /*0034*/ 	.word	0xffffffff


	//   ....[3]....
        /*0038*/ 	.word	0xffffffff


	//   ....[4]....
        /*003c*/ 	.word	0xffffffff


	//   ....[5]....
        /*0040*/ 	.word	0xffffffff


	//   ....[6]....
        /*0044*/ 	.word	0xffffffff


	//   ....[7]....
        /*0048*/ 	.word	0xffffffff


	//   ....[8]....
        /*004c*/ 	.word	0xffffffff


	//   ....[9]....
        /*0050*/ 	.word	0xffffffff


	//   ....[10]....
        /*0054*/ 	.word	0xffffffff


	//   ....[11]....
        /*0058*/ 	.word	0xffffffff


	//   ....[12]....
        /*005c*/ 	.word	0xffffffff


	//   ....[13]....
        /*0060*/ 	.word	0xffffffff


	//   ....[14]....
        /*0064*/ 	.word	0xffffffff


	//   ....[15]....
        /*0068*/ 	.word	0xffffffff


	//----- nvinfo : EIATTR_COOP_GROUP_INSTR_OFFSETS
	.align		4
.L_1562:
        /*006c*/ 	.byte	0x04, 0x28
        /*006e*/ 	.short	(.L_1564 - .L_1563)


	//   ....[0]....
.L_1563:
        /*0070*/ 	.word	0x00003d30


	//   ....[1]....
        /*0074*/ 	.word	0x00003da0


	//   ....[2]....
        /*0078*/ 	.word	0x00003dc0


	//   ....[3]....
        /*007c*/ 	.word	0x00003de0


	//   ....[4]....
        /*0080*/ 	.word	0x00006c70


	//   ....[5]....
        /*0084*/ 	.word	0x00006c80


	//   ....[6]....
        /*0088*/ 	.word	0x00006cc0


	//   ....[7]....
        /*008c*/ 	.word	0x00006cd0


	//   ....[8]....
        /*0090*/ 	.word	0x000095a0


	//   ....[9]....
        /*0094*/ 	.word	0x000095b0


	//   ....[10]....
        /*0098*/ 	.word	0x000095e0


	//   ....[11]....
        /*009c*/ 	.word	0x000095f0


	//   ....[12]....
        /*00a0*/ 	.word	0x0000a930


	//   ....[13]....
        /*00a4*/ 	.word	0x0000a970


	//   ....[14]....
        /*00a8*/ 	.word	0x0000aa90


	//   ....[15]....
        /*00ac*/ 	.word	0x0000aab0


	//----- nvinfo : EIATTR_VRC_CTA_INIT_COUNT
	.align		4
.L_1564:
        /*00b0*/ 	.byte	0x02, 0x4a
	.zero		1
	.zero		1


	//----- nvinfo : EIATTR_EXIT_INSTR_OFFSETS
	.align		4
        /*00b4*/ 	.byte	0x04, 0x1c
        /*00b6*/ 	.short	(.L_1566 - .L_1565)


	//   ....[0]....
.L_1565:
        /*00b8*/ 	.word	0x00000440


	//   ....[1]....
        /*00bc*/ 	.word	0x00000ac0


	//   ....[2]....
        /*00c0*/ 	.word	0x00000af0


	//   ....[3]....
        /*00c4*/ 	.word	0x0000b0f0


	//   ....[4]....
        /*00c8*/ 	.word	0x0000b110


	//----- nvinfo : EIATTR_CRS_STACK_SIZE
	.align		4
.L_1566:
        /*00cc*/ 	.byte	0x04, 0x1e
        /*00ce*/ 	.short	(.L_1568 - .L_1567)
.L_1567:
        /*00d0*/ 	.word	0x00000000


	//----- nvinfo : EIATTR_CBANK_PARAM_SIZE
	.align		4
.L_1568:
        /*00d4*/ 	.byte	0x03, 0x19
        /*00d6*/ 	.short	0x01d0


	//----- nvinfo : EIATTR_PARAM_CBANK
	.align		4
        /*00d8*/ 	.byte	0x04, 0x0a
        /*00da*/ 	.short	(.L_1570 - .L_1569)
	.align		4
.L_1569:
        /*00dc*/ 	.word	index@(.nv.constant0._ZN5flash24flash_fwd_splitkv_kernelI23Flash_fwd_kernel_traitsILi32ELi64ELi128ELi4ELb0ELb0EN7cutlass6half_tE19Flash_kernel_traitsILi32ELi64ELi128ELi4ES3_EELb1ELb0ELb0ELb0ELb0ELb0ELb1ELb0EEEvNS_16Flash_fwd_paramsE)
        /*00e0*/ 	.short	0x0380
        /*00e2*/ 	.short	0x01d0


	//----- nvinfo : EIATTR_SW_WAR
	.align		4
.L_1570:
        /*00e4*/ 	.byte	0x04, 0x36
        /*00e6*/ 	.short	(.L_1572 - .L_1571)
.L_1571:
        /*00e8*/ 	.word	0x00000008
.L_1572:


//--------------------- .nv.info._ZN5flash24flash_fwd_splitkv_kernelI23Flash_fwd_kernel_traitsILi32ELi64ELi128ELi4ELb0ELb0EN7cutlass6half_tE19Flash_kernel_traitsILi32ELi64ELi128ELi4ES3_EELb1ELb0ELb0ELb0ELb0ELb1ELb1ELb0EEEvNS_16Flash_fwd_paramsE --------------------------
	.section	.nv.info._ZN5flash24flash_fwd_splitkv_kernelI23Flash_fwd_kernel_traitsILi32ELi64ELi128ELi4ELb0ELb0EN7cutlass6half_tE19Flash_kernel_traitsILi32ELi64ELi128ELi4ES3_EELb1ELb0ELb0ELb0ELb0ELb1ELb1ELb0EEEvNS_16Flash_fwd_paramsE,"",@"SHT_CUDA_INFO"
	.sectionflags	@""
	.align	4


	//----- nvinfo : EIATTR_CUDA_API_VERSION
	.align		4
        /*0000*/ 	.byte	0x04, 0x37
        /*0002*/ 	.short	(.L_1574 - .L_1573)
.L_1573:
        /*0004*/ 	.word	0x00000082


	//----- nvinfo : EIATTR_KPARAM_INFO
	.align		4
.L_1574:
        /*0008*/ 	.byte	0x04, 0x17
        /*000a*/ 	.short	(.L_1576 - .L_1575)
.L_1575:
        /*000c*/ 	.word	0x00000000
        /*0010*/ 	.short	0x0000
        /*0012*/ 	.short	0x0000
        /*0014*/ 	.byte	0x00, 0xf0, 0x41, 0x07


	//----- nvinfo : EIATTR_SPARSE_MMA_MASK
	.align		4
.L_1576:
        /*0018*/ 	.byte	0x03, 0x50
        /*001a*/ 	.short	0x0000


	//----- nvinfo : EIATTR_MAXREG_COUNT
	.align		4
        /*001c*/ 	.byte	0x03, 0x1b
        /*001e*/ 	.short	0x00ff


	//----- nvinfo : EIATTR_NUM_BARRIERS
	.align		4
        /*0020*/ 	.byte	0x02, 0x4c
        /*0022*/ 	.byte	0x01
	.zero		1


	//----- nvinfo : EIATTR_MERCURY_ISA_VERSION
	.align		4
        /*0024*/ 	.byte	0x03, 0x5f
        /*0026*/ 	.short	0x0101


	//----- nvinfo : EIATTR_COOP_GROUP_MASK_REGIDS
	.align		4
        /*0028*/ 	.byte	0x04, 0x29
        /*002a*/ 	.short	(.L_1578 - .L_1577)


	//   ....[0]....
.L_1577:
        /*002c*/ 	.word	0xffffffff


	//   ....[1]....
        /*0030*/ 	.word	0xffffffff


	//   ....[2]....
        /*0034*/ 	.word	0xffffffff


	//   ....[3]....
        /*0038*/ 	.word	0xffffffff


	//   ....[4]....
        /*003c*/ 	.word	0xffffffff


	//   ....[5]....
        /*0040*/ 	.word	0xffffffff


	//   ....[6]....
        /*0044*/ 	.word	0xffffffff


	//   ....[7]....
        /*0048*/ 	.word	0xffffffff


	//   ....[8]....
        /*004c*/ 	.word	0xffffffff


	//   ....[9]....
        /*0050*/ 	.word	0xffffffff


	//   ....[10]....
        /*0054*/ 	.word	0xffffffff


	//   ....[11]....
        /*0058*/ 	.word	0xffffffff


	//   ....[12]....
        /*005c*/ 	.word	0xffffffff


	//   ....[13]....
        /*0060*/ 	.word	0xffffffff


	//   ....[14]....
        /*0064*/ 	.word	0xffffffff


	//   ....[15]....
        /*0068*/ 	.word	0xffffffff


	//----- nvinfo : EIATTR_COOP_GROUP_INSTR_OFFSETS
	.align		4
.L_1578:
        /*006c*/ 	.byte	0x04, 0x28
        /*006e*/ 	.short	(.L_1580 - .L_1579)


	//   ....[0]....
.L_1579:
        /*0070*/ 	.word	0x00004720


	//   ....[1]....
        /*0074*/ 	.word	0x00004760


	//   ....[2]....
        /*0078*/ 	.word	0x00004780


	//   ....[3]....
        /*007c*/ 	.word	0x000047a0


	//   ....[4]....
        /*0080*/ 	.word	0x00007e60


	//   ....[5]....
        /*0084*/ 	.word	0x00007e70


	//   ....[6]....
        /*0088*/ 	.word	0x00007eb0


	//   ....[7]....
        /*008c*/ 	.word	0x00007ec0


	//   ....[8]....
        /*0090*/ 	.word	0x0000afe0


	//   ....[9]....
        /*0094*/ 	.word	0x0000b010


	//   ....[10]....
        /*0098*/ 	.word	0x0000b060


	//   ....[11]....
        /*009c*/ 	.word	0x0000b070


	//   ....[12]....
        /*00a0*/ 	.word	0x0000c370


	//   ....[13]....
        /*00a4*/ 	.word	0x0000c3b0


	//   ....[14]....
        /*00a8*/ 	.word	0x0000c4d0


	//   ....[15]....
        /*00ac*/ 	.word	0x0000c4f0


	//----- nvinfo : EIATTR_VRC_CTA_INIT_COUNT
	.align		4
.L_1580:
        /*00b0*/ 	.byte	0x02, 0x4a
	.zero		1
	.zero		1


	//----- nvinfo : EIATTR_EXIT_INSTR_OFFSETS
	.align		4
        /*00b4*/ 	.byte	0x04, 0x1c
        /*00b6*/ 	.short	(.L_1582 - .L_1581)


	//   ....[0]....
.L_1581:
        /*00b8*/ 	.word	0x00000440


	//   ....[1]....
        /*00bc*/ 	.word	0x00000ac0


	//   ....[2]....
        /*00c0*/ 	.word	0x00000af0


	//   ....[3]....
        /*00c4*/ 	.word	0x0000cb30


	//   ....[4]....
        /*00c8*/ 	.word	0x0000cb50


	//----- nvinfo : EIATTR_CRS_STACK_SIZE
	.align		4
.L_1582:
        /*00cc*/ 	.byte	0x04, 0x1e
        /*00ce*/ 	.short	(.L_1584 - .L_1583)
.L_1583:
        /*00d0*/ 	.word	0x00000000


	//----- nvinfo : EIATTR_CBANK_PARAM_SIZE
	.align		4
.L_1584:
        /*00d4*/ 	.byte	0x03, 0x19
        /*00d6*/ 	.short	0x01d0


	//----- nvinfo : EIATTR_PARAM_CBANK
	.align		4
        /*00d8*/ 	.byte	0x04, 0x0a
        /*00da*/ 	.short	(.L_1586 - .L_1585)
	.align		4
.L_1585:
        /*00dc*/ 	.word	index@(.nv.constant0._ZN5flash24flash_fwd_splitkv_kernelI23Flash_fwd_kernel_traitsILi32ELi64ELi128ELi4ELb0ELb0EN7cutlass6half_tE19Flash_kernel_traitsILi32ELi64ELi128ELi4ES3_EELb1ELb0ELb0ELb0ELb0ELb1ELb1ELb0EEEvNS_16Flash_fwd_paramsE)
        /*00e0*/ 	.short	0x0380
        /*00e2*/ 	.short	0x01d0


	//----- nvinfo : EIATTR_SW_WAR
	.align		4
.L_1586:
        /*00e4*/ 	.byte	0x04, 0x36
        /*00e6*/ 	.short	(.L_1588 - .L_1587)
.L_1587:
        /*00e8*/ 	.word	0x00000008
.L_1588:


//--------------------- .nv.info._ZN5flash24flash_fwd_splitkv_kernelI23Flash_fwd_kernel_traitsILi32ELi64ELi128ELi4ELb0ELb0EN7cutlass6half_tE19Flash_kernel_traitsILi32ELi64ELi128ELi4ES3_EELb1ELb0ELb0ELb0ELb0ELb0ELb1ELb1EEEvNS_16Flash_fwd_paramsE --------------------------
	.section	.nv.info._ZN5flash24flash_fwd_splitkv_kernelI23Flash_fwd_kernel_traitsILi32ELi64ELi128ELi4ELb0ELb0EN7cutlass6half_tE19Flash_kernel_traitsILi32ELi64ELi128ELi4ES3_EELb1ELb0ELb0ELb0ELb0ELb0ELb1ELb1EEEvNS_16Flash_fwd_paramsE,"",@"SHT_CUDA_INFO"
	.sectionflags	@""
	.align	4


	//----- nvinfo : EIATTR_CUDA_API_VERSION
	.align		4
        /*0000*/ 	.byte	0x04, 0x37
        /*0002*/ 	.short	(.L_1590 - .L_1589)
.L_1589:
        /*0004*/ 	.word	0x00000082


	//----- nvinfo : EIATTR_KPARAM_INFO
	.align		4
.L_1590:
        /*0008*/ 	.byte	0x04, 0x17
        /*000a*/ 	.short	(.L_1592 - .L_1591)
.L_1591:
        /*000c*/ 	.word	0x00000000
        /*0010*/ 	.short	0x0000
        /*0012*/ 	.short	0x0000
        /*0014*/ 	.byte	0x00, 0xf0, 0x41, 0x07


	//----- nvinfo : EIATTR_SPARSE_MMA_MASK
	.align		4
.L_1592:
        /*0018*/ 	.byte	0x03, 0x50
        /*001a*/ 	.short	0x0000


	//----- nvinfo : EIATTR_MAXREG_COUNT
	.align		4
        /*001c*/ 	.byte	0x03, 0x1b
        /*001e*/ 	.short	0x00ff


	//----- nvinfo : EIATTR_NUM_BARRIERS
	.align		4
        /*0020*/ 	.byte	0x02, 0x4c
        /*0022*/ 	.byte	0x01
	.zero		1


	//----- nvinfo : EIATTR_MERCURY_ISA_VERSION
	.align		4
        /*0024*/ 	.byte	0x03, 0x5f
        /*0026*/ 	.short	0x0101


	//----- nvinfo : EIATTR_COOP_GROUP_MASK_REGIDS
	.align		4
        /*0028*/ 	.byte	0x04, 0x29
        /*002a*/ 	.short	(.L_1594 - .L_1593)


	//   ....[0]....
.L_1593:
        /*002c*/ 	.word	0xffffffff


	//   ....[1]....
        /*0030*/ 	.word	0xffffffff


	//   ....[2]....
        /*0034*/ 	.word	0xffffffff


	//   ....[3]....
        /*0038*/ 	.word	0xffffffff


	//   ....[4]....
        /*003c*/ 	.word	0xffffffff


	//   ....[5]....
        /*0040*/ 	.word	0xffffffff


	//   ....[6]....
        /*0044*/ 	.word	0xffffffff


	//   ....[7]....
        /*0048*/ 	.word	0xffffffff


	//   ....[8]....
        /*004c*/ 	.word	0xffffffff


	//   ....[9]....
        /*0050*/ 	.word	0xffffffff


	//   ....[10]....
        /*0054*/ 	.word	0xffffffff


	//   ....[11]....
        /*0058*/ 	.word	0xffffffff


	//   ....[12]....
        /*005c*/ 	.word	0xffffffff


	//   ....[13]....
        /*0060*/ 	.word	0xffffffff


	//   ....[14]....
        /*0064*/ 	.word	0xffffffff


	//   ....[15]....
        /*0068*/ 	.word	0xffffffff


	//----- nvinfo : EIATTR_COOP_GROUP_INSTR_OFFSETS
	.align		4
.L_1594:
        /*006c*/ 	.byte	0x04, 0x28
        /*006e*/ 	.short	(.L_1596 - .L_1595)


	//   ....[0]....
.L_1595:
        /*0070*/ 	.word	0x00008e10


	//   ....[1]....
        /*0074*/ 	.word	0x00008e50


	//   ....[2]....
        /*0078*/ 	.word	0x00008e70


	//   ....[3]....
        /*007c*/ 	.word	0x00008e90


	//   ....[4]....
        /*0080*/ 	.word	0x0000bcb0


	//   ....[5]....
        /*0084*/ 	.word	0x0000bcd0


	//   ....[6]....
        /*0088*/ 	.word	0x0000bd10


	//   ....[7]....
        /*008c*/ 	.word	0x0000bd20


	//   ....[8]....
        /*0090*/ 	.word	0x0000e6b0


	//   ....[9]....
        /*0094*/ 	.word	0x0000e6c0


	//   ....[10]....
        /*0098*/ 	.word	0x0000e6f0


	//   ....[11]....
        /*009c*/ 	.word	0x0000e700


	//   ....[12]....
        /*00a0*/ 	.word	0x0000fa40


	//   ....[13]....
        /*00a4*/ 	.word	0x0000fa80


	//   ....[14]....
        /*00a8*/ 	.word	0x0000fb50


	//   ....[15]....
        /*00ac*/ 	.word	0x0000fb70


	//----- nvinfo : EIATTR_VRC_CTA_INIT_COUNT
	.align		4
.L_1596:
        /*00b0*/ 	.byte	0x02, 0x4a
	.zero		1
	.zero		1


	//----- nvinfo : EIATTR_EXIT_INSTR_OFFSETS
	.align		4
        /*00b4*/ 	.byte	0x04, 0x1c
        /*00b6*/ 	.short	(.L_1598 - .L_1597)


	//   ....[0]....
.L_1597:
        /*00b8*/ 	.word	0x00000460


	//   ....[1]....
        /*00bc*/ 	.word	0x00000ae0


	//   ....[2]....
        /*00c0*/ 	.word	0x00000b10


	//   ....[3]....
        /*00c4*/ 	.word	0x000101f0


	//   ....[4]....
        /*00c8*/ 	.word	0x00010210


	//----- nvinfo : EIATTR_CRS_STACK_SIZE
	.align		4
.L_1598:
        /*00cc*/ 	.byte	0x04, 0x1e
        /*00ce*/ 	.short	(.L_1600 - .L_1599)
.L_1599:
        /*00d0*/ 	.word	0x00000000


	//----- nvinfo : EIATTR_CBANK_PARAM_SIZE
	.align		4
.L_1600:
        /*00d4*/ 	.byte	0x03, 0x19
        /*00d6*/ 	.short	0x01d0


	//----- nvinfo : EIATTR_PARAM_CBANK
	.align		4
        /*00d8*/ 	.byte	0x04, 0x0a
        /*00da*/ 	.short	(.L_1602 - .L_1601)
	.align		4
.L_1601:
        /*00dc*/ 	.word	index@(.nv.constant0._ZN5flash24flash_fwd_splitkv_kernelI23Flash_fwd_kernel_traitsILi32ELi64ELi128ELi4ELb0ELb0EN7cutlass6half_tE19Flash_kernel_traitsILi32ELi64ELi128ELi4ES3_EELb1ELb0ELb0ELb0ELb0ELb0ELb1ELb1EEEvNS_16Flash_fwd_paramsE)
        /*00e0*/ 	.short	0x0380
        /*00e2*/ 	.short	0x01d0


	//----- nvinfo : EIATTR_SW_WAR
	.align		4
.L_1602:
        /*00e4*/ 	.byte	0x04, 0x36
        /*00e6*/ 	.short	(.L_1604 - .L_1603)
.L_1603:
        /*00e8*/ 	.word	0x00000008
.L_1604:


//--------------------- .nv.info._ZN5flash24flash_fwd_splitkv_kernelI23Flash_fwd_kernel_traitsILi32ELi64ELi128ELi4ELb0ELb0EN7cutlass6half_tE19Flash_kernel_traitsILi32ELi64ELi128ELi4ES3_EELb1ELb0ELb0ELb0ELb0ELb1ELb1ELb1EEEvNS_16Flash_fwd_paramsE --------------------------
	.section	.nv.info._ZN5flash24flash_fwd_splitkv_kernelI23Flash_fwd_kernel_traitsILi32ELi64ELi128ELi4ELb0ELb0EN7cutlass6half_tE19Flash_kernel_traitsILi32ELi64ELi128ELi4ES3_EELb1ELb0ELb0ELb0ELb0ELb1ELb1ELb1EEEvNS_16Flash_fwd_paramsE,"",@"SHT_CUDA_INFO"
	.sectionflags	@""
	.align	4


	//----- nvinfo : EIATTR_CUDA_API_VERSION
	.align		4
        /*0000*/ 	.byte	0x04, 0x37
        /*0002*/ 	.short	(.L_1606 - .L_1605)
.L_1605:
        /*0004*/ 	.word	0x00000082


	//----- nvinfo : EIATTR_KPARAM_INFO
	.align		4
.L_1606:
        /*0008*/ 	.byte	0x04, 0x17
        /*000a*/ 	.short	(.L_1608 - .L_1607)
.L_1607:
        /*000c*/ 	.word	0x00000000
        /*0010*/ 	.short	0x0000
        /*0012*/ 	.short	0x0000
        /*0014*/ 	.byte	0x00, 0xf0, 0x41, 0x07


	//----- nvinfo : EIATTR_SPARSE_MMA_MASK
	.align		4
.L_1608:
        /*0018*/ 	.byte	0x03, 0x50
        /*001a*/ 	.short	0x0000


	//----- nvinfo : EIATTR_MAXREG_COUNT
	.align		4
        /*001c*/ 	.byte	0x03, 0x1b
        /*001e*/ 	.short	0x00ff


	//----- nvinfo : EIATTR_NUM_BARRIERS
	.align		4
        /*0020*/ 	.byte	0x02, 0x4c
        /*0022*/ 	.byte	0x01
	.zero		1


	//----- nvinfo : EIATTR_MERCURY_ISA_VERSION
	.align		4
        /*0024*/ 	.byte	0x03, 0x5f
        /*0026*/ 	.short	0x0101


	//----- nvinfo : EIATTR_COOP_GROUP_MASK_REGIDS
	.align		4
        /*0028*/ 	.byte	0x04, 0x29
        /*002a*/ 	.short	(.L_1610 - .L_1609)


	//   ....[0]....
.L_1609:
        /*002c*/ 	.word	0xffffffff


	//   ....[1]....
        /*0030*/ 	.word	0xffffffff


	//   ....[2]....
        /*0034*/ 	.word	0xffffffff


	//   ....[3]....
        /*0038*/ 	.word	0xffffffff


	//   ....[4]....
        /*003c*/ 	.word	0xffffffff


	//   ....[5]....
        /*0040*/ 	.word	0xffffffff


	//   ....[6]....
        /*0044*/ 	.word	0xffffffff


	//   ....[7]....
        /*0048*/ 	.word	0xffffffff


	//   ....[8]....
        /*004c*/ 	.word	0xffffffff


	//   ....[9]....
        /*0050*/ 	.word	0xffffffff


	//   ....[10]....
        /*0054*/ 	.word	0xffffffff


	//   ....[11]....
        /*0058*/ 	.word	0xffffffff


	//   ....[12]....
        /*005c*/ 	.word	0xffffffff


	//   ....[13]....
        /*0060*/ 	.word	0xffffffff


	//   ....[14]....
        /*0064*/ 	.word	0xffffffff


	//   ....[15]....
        /*0068*/ 	.word	0xffffffff


	//----- nvinfo : EIATTR_COOP_GROUP_INSTR_OFFSETS
	.align		4
.L_1610:
        /*006c*/ 	.byte	0x04, 0x28
        /*006e*/ 	.short	(.L_1612 - .L_1611)


	//   ....[0]....
.L_1611:
        /*0070*/ 	.word	0x00009a70


	//   ....[1]....
        /*0074*/ 	.word	0x00009b40


	//   ....[2]....
        /*0078*/ 	.word	0x00009b50


	//   ....[3]....
        /*007c*/ 	.word	0x00009b80


	//   ....[4]....
        /*0080*/ 	.word	0x0000d210


	//   ....[5]....
        /*0084*/ 	.word	0x0000d230


	//   ....[6]....
        /*0088*/ 	.word	0x0000d260


	//   ....[7]....
        /*008c*/ 	.word	0x0000d270


	//   ....[8]....
        /*0090*/ 	.word	0x00010470


	//   ....[9]....
        /*0094*/ 	.word	0x000104a0


	//   ....[10]....
        /*0098*/ 	.word	0x000104f0


	//   ....[11]....
        /*009c*/ 	.word	0x00010500


	//   ....[12]....
        /*00a0*/ 	.word	0x00011800


	//   ....[13]....
        /*00a4*/ 	.word	0x00011840


	//   ....[14]....
        /*00a8*/ 	.word	0x00011940


	//   ....[15]....
        /*00ac*/ 	.word	0x00011960


	//----- nvinfo : EIATTR_VRC_CTA_INIT_COUNT
	.align		4
.L_1612:
        /*00b0*/ 	.byte	0x02, 0x4a
	.zero		1
	.zero		1


	//----- nvinfo : EIATTR_EXIT_INSTR_OFFSETS
	.align		4
        /*00b4*/ 	.byte	0x04, 0x1c
        /*00b6*/ 	.short	(.L_1614 - .L_1613)


	//   ....[0]....
.L_1613:
        /*00b8*/ 	.word	0x00000460


	//   ....[1]....
        /*00bc*/ 	.word	0x00000ae0


	//   ....[2]....
        /*00c0*/ 	.word	0x00000b10


	//   ....[3]....
        /*00c4*/ 	.word	0x00011fb0


	//   ....[4]....
        /*00c8*/ 	.word	0x00011fd0


	//----- nvinfo : EIATTR_CRS_STACK_SIZE
	.align		4
.L_1614:
        /*00cc*/ 	.byte	0x04, 0x1e
        /*00ce*/ 	.short	(.L_1616 - .L_1615)
.L_1615:
        /*00d0*/ 	.word	0x00000000


	//----- nvinfo : EIATTR_CBANK_PARAM_SIZE
	.align		4
.L_1616:
        /*00d4*/ 	.byte	0x03, 0x19
        /*00d6*/ 	.short	0x01d0


	//----- nvinfo : EIATTR_PARAM_CBANK
	.align		4
        /*00d8*/ 	.byte	0x04, 0x0a
        /*00da*/ 	.short	(.L_1618 - .L_1617)
	.align		4
.L_1617:
        /*00dc*/ 	.word	index@(.nv.constant0._ZN5flash24flash_fwd_splitkv_kernelI23Flash_fwd_kernel_traitsILi32ELi64ELi128ELi4ELb0ELb0EN7cutlass6half_tE19Flash_kernel_traitsILi32ELi64ELi128ELi4ES3_EELb1ELb0ELb0ELb0ELb0ELb1ELb1ELb1EEEvNS_16Flash_fwd_paramsE)
        /*00e0*/ 	.short	0x0380
        /*00e2*/ 	.short	0x01d0


	//----- nvinfo : EIATTR_SW_WAR
	.align		4
.L_1618:
        /*00e4*/ 	.byte	0x04, 0x36
        /*00e6*/ 	.short	(.L_1620 - .L_1619)
.L_1619:
        /*00e8*/ 	.word	0x00000008
.L_1620:


//--------------------- .nv.info._ZN5flash24flash_fwd_splitkv_kernelI23Flash_fwd_kernel_traitsILi32ELi64ELi128ELi4ELb0ELb0EN7cutlass6half_tE19Flash_kernel_traitsILi32ELi64ELi128ELi4ES3_EELb1ELb0ELb0ELb1ELb1ELb0ELb0ELb0EEEvNS_16Flash_fwd_paramsE --------------------------
	.section	.nv.info._ZN5flash24flash_fwd_splitkv_kernelI23Flash_fwd_kernel_traitsILi32ELi64ELi128ELi4ELb0ELb0EN7cutlass6half_tE19Flash_kernel_traitsILi32ELi64ELi128ELi4ES3_EELb1ELb0ELb0ELb1ELb1ELb0ELb0ELb0EEEvNS_16Flash_fwd_paramsE,"",@"SHT_CUDA_INFO"
	.sectionflags	@""
	.align	4


	//----- nvinfo : EIATTR_CUDA_API_VERSION
	.align		4
        /*0000*/ 	.byte	0x04, 0x37
        /*0002*/ 	.short	(.L_1622 - .L_1621)
.L_1621:
        /*0004*/ 	.word	0x00000082


	//----- nvinfo : EIATTR_KPARAM_INFO
	.align		4
.L_1622:
        /*0008*/ 	.byte	0x04, 0x17
        /*000a*/ 	.short	(.L_1624 - .L_1623)
.L_1623:
        /*000c*/ 	.word	0x00000000
        /*0010*/ 	.short	0x0000
        /*0012*/ 	.short	0x0000
        /*0014*/ 	.byte	0x00, 0xf0, 0x41, 0x07


	//----- nvinfo : EIATTR_SPARSE_MMA_MASK
	.align		4
.L_1624:
        /*0018*/ 	.byte	0x03, 0x50
        /*001a*/ 	.short	0x0000


	//----- nvinfo : EIATTR_MAXREG_COUNT
	.align		4
        /*001c*/ 	.byte	0x03, 0x1b
        /*001e*/ 	.short	0x00ff


	//----- nvinfo : EIATTR_NUM_BARRIERS
	.align		4
        /*0020*/ 	.byte	0x02, 0x4c
        /*0022*/ 	.byte	0x01
	.zero		1


	//----- nvinfo : EIATTR_MERCURY_ISA_VERSION
	.align		4
        /*0024*/ 	.byte	0x03, 0x5f
        /*0026*/ 	.short	0x0101


	//----- nvinfo : EIATTR_COOP_GROUP_MASK_REGIDS
	.align		4
        /*0028*/ 	.byte	0x04, 0x29
        /*002a*/ 	.short	(.L_1626 - .L_1625)


	//   ....[0]....
.L_1625:
        /*002c*/ 	.word	0xffffffff


	//   ....[1]....
        /*0030*/ 	.word	0xffffffff


	//   ....[2]....
        /*0034*/ 	.word	0xffffffff


	//   ....[3]....
        /*0038*/ 	.word	0xffffffff


	//   ....[4]....
        /*003c*/ 	.word	0xffffffff


	//   ....[5]....
        /*0040*/ 	.word	0xffffffff


	//   ....[6]....
        /*0044*/ 	.word	0xffffffff


	//   ....[7]....
        /*0048*/ 	.word	0xffffffff


	//   ....[8]....
        /*004c*/ 	.word	0xffffffff


	//   ....[9]....
        /*0050*/ 	.word	0xffffffff


	//   ....[10]....
        /*0054*/ 	.word	0xffffffff


	//   ....[11]....
        /*0058*/ 	.word	0xffffffff


	//----- nvinfo : EIATTR_COOP_GROUP_INSTR_OFFSETS
	.align		4
.L_1626:
        /*005c*/ 	.byte	0x04, 0x28
        /*005e*/ 	.short	(.L_1628 - .L_1627)


	//   ....[0]....
.L_1627:
        /*0060*/ 	.word	0x00002d80


	//   ....[1]....
        /*0064*/ 	.word	0x00002da0


	//   ....[2]....
        /*0068*/ 	.word	0x00002e10


	//   ....[3]....
        /*006c*/ 	.word	0x00002e20


	//   ....[4]....
        /*0070*/ 	.word	0x00005380


	//   ....[5]....
        /*0074*/ 	.word	0x000053a0


	//   ....[6]....
        /*0078*/ 	.word	0x000053d0


	//   ....[7]....
        /*007c*/ 	.word	0x000053e0


	//   ....[8]....
        /*0080*/ 	.word	0x00006730


	//   ....[9]....
        /*0084*/ 	.word	0x00006770


	//   ....[10]....
        /*0088*/ 	.word	0x00006840


	//   ....[11]....
        /*008c*/ 	.word	0x00006860


	//----- nvinfo : EIATTR_VRC_CTA_INIT_COUNT
	.align		4
.L_1628:
        /*0090*/ 	.byte	0x02, 0x4a
	.zero		1
	.zero		1


	//----- nvinfo : EIATTR_EXIT_INSTR_OFFSETS
	.align		4
        /*0094*/ 	.byte	0x04, 0x1c
        /*0096*/ 	.short	(.L_1630 - .L_1629)


	//   ....[0]....
.L_1629:
        /*0098*/ 	.word	0x00000170


	//   ....[1]....
        /*009c*/ 	.word	0x00000580


	//   ....[2]....
        /*00a0*/ 	.word	0x000005b0


	//   ....[3]....
        /*00a4*/ 	.word	0x00006f10


	//----- nvinfo : EIATTR_CRS_STACK_SIZE
	.align		4
.L_1630:
        /*00a8*/ 	.byte	0x04, 0x1e
        /*00aa*/ 	.short	(.L_1632 - .L_1631)
.L_1631:
        /*00ac*/ 	.word	0x00000000


	//----- nvinfo : EIATTR_CBANK_PARAM_SIZE
	.align		4
.L_1632:
        /*00b0*/ 	.byte	0x03, 0x19
        /*00b2*/ 	.short	0x01d0


	//----- nvinfo : EIATTR_PARAM_CBANK
	.align		4
        /*00b4*/ 	.byte	0x04, 0x0a
        /*00b6*/ 	.short	(.L_1634 - .L_1633)
	.align		4
.L_1633:
        /*00b8*/ 	.word	index@(.nv.constant0._ZN5flash24flash_fwd_splitkv_kernelI23Flash_fwd_kernel_traitsILi32ELi64ELi128ELi4ELb0ELb0EN7cutlass6half_tE19Flash_kernel_traitsILi32ELi64ELi128ELi4ES3_EELb1ELb0ELb0ELb1ELb1ELb0ELb0ELb0EEEvNS_16Flash_fwd_paramsE)
        /*00bc*/ 	.short	0x0380
        /*00be*/ 	.short	0x01d0


	//----- nvinfo : EIATTR_SW_WAR
	.align		4
.L_1634:
        /*00c0*/ 	.byte	0x04, 0x36
        /*00c2*/ 	.short	(.L_1636 - .L_1635)
.L_1635:
        /*00c4*/ 	.word	0x00000008
.L_1636:


//--------------------- .nv.info._ZN5flash24flash_fwd_splitkv_kernelI23Flash_fwd_kernel_traitsILi32ELi64ELi128ELi4ELb0ELb0EN7cutlass6half_tE19Flash_kernel_traitsILi32ELi64ELi128ELi4ES3_EELb1ELb0ELb0ELb1ELb1ELb1ELb0ELb0EEEvNS_16Flash_fwd_paramsE --------------------------
	.section	.nv.info._ZN5flash24flash_fwd_splitkv_kernelI23Flash_fwd_kernel_traitsILi32ELi64ELi128ELi4ELb0ELb0EN7cutlass6half_tE19Flash_kernel_traitsILi32ELi64ELi128ELi4ES3_EELb1ELb0ELb0ELb1ELb1ELb1ELb0ELb0EEEvNS_16Flash_fwd_paramsE,"",@"SHT_CUDA_INFO"
	.sectionflags	@""
	.align	4


	//----- nvinfo : EIATTR_CUDA_API_VERSION
	.align		4
        /*0000*/ 	.byte	0x04, 0x37
        /*0002*/ 	.short	(.L_1638 - .L_1637)
.L_1637:
        /*0004*/ 	.word	0x00000082


	//----- nvinfo : EIATTR_KPARAM_INFO
	.align		4
.L_1638:
        /*0008*/ 	.byte	0x04, 0x17
        /*000a*/ 	.short	(.L_1640 - .L_1639)
.L_1639:
        /*000c*/ 	.word	0x00000000
        /*0010*/ 	.short	0x0000
        /*0012*/ 	.short	0x0000
        /*0014*/ 	.byte	0x00, 0xf0, 0x41, 0x07


	//----- nvinfo : EIATTR_SPARSE_MMA_MASK
	.align		4
.L_1640:
        /*0018*/ 	.byte	0x03, 0x50
        /*001a*/ 	.short	0x0000


	//----- nvinfo : EIATTR_MAXREG_COUNT
	.align		4
        /*001c*/ 	.byte	0x03, 0x1b
        /*001e*/ 	.short	0x00ff


	//----- nvinfo : EIATTR_NUM_BARRIERS
	.align		4
        /*0020*/ 	.byte	0x02, 0x4c
        /*0022*/ 	.byte	0x01
	.zero		1


	//----- nvinfo : EIATTR_MERCURY_ISA_VERSION
	.align		4
        /*0024*/ 	.byte	0x03, 0x5f
        /*0026*/ 	.short	0x0101


	//----- nvinfo : EIATTR_COOP_GROUP_MASK_REGIDS
	.align		4
        /*0028*/ 	.byte	0x04, 0x29
        /*002a*/ 	.short	(.L_1642 - .L_1641)


	//   ....[0]....
.L_1641:
        /*002c*/ 	.word	0xffffffff


	//   ....[1]....
        /*0030*/ 	.word	0xffffffff


	//   ....[2]....
        /*0034*/ 	.word	0xffffffff


	//   ....[3]....
        /*0038*/ 	.word	0xffffffff


	//   ....[4]....
        /*003c*/ 	.word	0xffffffff


	//   ....[5]....
        /*0040*/ 	.word	0xffffffff


	//   ....[6]....
        /*0044*/ 	.word	0xffffffff


	//   ....[7]....
        /*0048*/ 	.word	0xffffffff


	//   ....[8]....
        /*004c*/ 	.word	0xffffffff


	//   ....[9]....
        /*0050*/ 	.word	0xffffffff


	//   ....[10]....
        /*0054*/ 	.word	0xffffffff


	//   ....[11]....
        /*0058*/ 	.word	0xffffffff


	//----- nvinfo : EIATTR_COOP_GROUP_INSTR_OFFSETS
	.align		4
.L_1642:
        /*005c*/ 	.byte	0x04, 0x28
        /*005e*/ 	.short	(.L_1644 - .L_1643)


	//   ....[0]....
.L_1643:
        /*0060*/ 	.word	0x000035a0


	//   ....[1]....
        /*0064*/ 	.word	0x000035c0


	//   ....[2]....
        /*0068*/ 	.word	0x00003620


	//   ....[3]....
        /*006c*/ 	.word	0x00003630


	//   ....[4]....
        /*0070*/ 	.word	0x000063c0


	//   ....[5]....
        /*0074*/ 	.word	0x000063f0


	//   ....[6]....
        /*0078*/ 	.word	0x00006450


	//   ....[7]....
        /*007c*/ 	.word	0x00006460


	//   ....[8]....
        /*0080*/ 	.word	0x00007760


	//   ....[9]....
        /*0084*/ 	.word	0x000077a0


	//   ....[10]....
        /*0088*/ 	.word	0x00007870


	//   ....[11]....
        /*008c*/ 	.word	0x00007890


	//----- nvinfo : EIATTR_VRC_CTA_INIT_COUNT
	.align		4
.L_1644:
        /*0090*/ 	.byte	0x02, 0x4a
	.zero		1
	.zero		1


	//----- nvinfo : EIATTR_EXIT_INSTR_OFFSETS
	.align		4
        /*0094*/ 	.byte	0x04, 0x1c
        /*0096*/ 	.short	(.L_1646 - .L_1645)


	//   ....[0]....
.L_1645:
        /*0098*/ 	.word	0x00000170


	//   ....[1]....
        /*009c*/ 	.word	0x00000580


	//   ....[2]....
        /*00a0*/ 	.word	0x000005b0


	//   ....[3]....
        /*00a4*/ 	.word	0x00007f40


	//----- nvinfo : EIATTR_CRS_STACK_SIZE
	.align		4
.L_1646:
        /*00a8*/ 	.byte	0x04, 0x1e
        /*00aa*/ 	.short	(.L_1648 - .L_1647)
.L_1647:
        /*00ac*/ 	.word	0x00000000


	//----- nvinfo : EIATTR_CBANK_PARAM_SIZE
	.align		4
.L_1648:
        /*00b0*/ 	.byte	0x03, 0x19
        /*00b2*/ 	.short	0x01d0


	//----- nvinfo : EIATTR_PARAM_CBANK
	.align		4
        /*00b4*/ 	.byte	0x04, 0x0a
        /*00b6*/ 	.short	(.L_1650 - .L_1649)
	.align		4
.L_1649:
        /*00b8*/ 	.word	index@(.nv.constant0._ZN5flash24flash_fwd_splitkv_kernelI23Flash_fwd_kernel_traitsILi32ELi64ELi128ELi4ELb0ELb0EN7cutlass6half_tE19Flash_kernel_traitsILi32ELi64ELi128ELi4ES3_EELb1ELb0ELb0ELb1ELb1ELb1ELb0ELb0EEEvNS_16Flash_fwd_paramsE)
        /*00bc*/ 	.short	0x0380
        /*00be*/ 	.short	0x01d0


	//----- nvinfo : EIATTR_SW_WAR
	.align		4
.L_1650:
        /*00c0*/ 	.byte	0x04, 0x36
        /*00c2*/ 	.short	(.L_1652 - .L_1651)
.L_1651:
        /*00c4*/ 	.word	0x00000008
.L_1652:


//--------------------- .nv.info._ZN5flash24flash_fwd_splitkv_kernelI23Flash_fwd_kernel_traitsILi32ELi64ELi128ELi4ELb0ELb0EN7cutlass6half_tE19Flash_kernel_traitsILi32ELi64ELi128ELi4ES3_EELb1ELb0ELb0ELb1ELb1ELb0ELb1ELb0EEEvNS_16Flash_fwd_paramsE --------------------------
	.section	.nv.info._ZN5flash24flash_fwd_splitkv_kernelI23Flash_fwd_kernel_traitsILi32ELi64ELi128ELi4ELb0ELb0EN7cutlass6half_tE19Flash_kernel_traitsILi32ELi64ELi128ELi4ES3_EELb1ELb0ELb0ELb1ELb1ELb0ELb1ELb0EEEvNS_16Flash_fwd_paramsE,"",@"SHT_CUDA_INFO"
	.sectionflags	@""
	.align	4


	//----- nvinfo : EIATTR_CUDA_API_VERSION
	.align		4
        /*0000*/ 	.byte	0x04, 0x37
        /*0002*/ 	.short	(.L_1654 - .L_1653)
.L_1653:
        /*0004*/ 	.word	0x00000082


	//----- nvinfo : EIATTR_KPARAM_INFO
	.align		4
.L_1654:
        /*0008*/ 	.byte	0x04, 0x17
        /*000a*/ 	.short	(.L_1656 - .L_1655)
.L_1655:
        /*000c*/ 	.word	0x00000000
        /*0010*/ 	.short	0x0000
        /*0012*/ 	.short	0x0000
        /*0014*/ 	.byte	0x00, 0xf0, 0x41, 0x07


	//----- nvinfo : EIATTR_SPARSE_MMA_MASK
	.align		4
.L_1656:
        /*0018*/ 	.byte	0x03, 0x50
        /*001a*/ 	.short	0x0000


	//----- nvinfo : EIATTR_MAXREG_COUNT
	.align		4
        /*001c*/ 	.byte	0x03, 0x1b
        /*001e*/ 	.short	0x00ff


	//----- nvinfo : EIATTR_NUM_BARRIERS
	.align		4
        /*0020*/ 	.byte	0x02, 0x4c
        /*0022*/ 	.byte	0x01
	.zero		1


	//----- nvinfo : EIATTR_MERCURY_ISA_VERSION
	.align		4
        /*0024*/ 	.byte	0x03, 0x5f
        /*0026*/ 	.short	0x0101


	//----- nvinfo : EIATTR_COOP_GROUP_MASK_REGIDS
	.align		4
        /*0028*/ 	.byte	0x04, 0x29
        /*002a*/ 	.short	(.L_1658 - .L_1657)


	//   ....[0]....
.L_1657:
        /*002c*/ 	.word	0xffffffff


	//   ....[1]....
        /*0030*/ 	.word	0xffffffff


	//   ....[2]....
        /*0034*/ 	.word	0xffffffff


	//   ....[3]....
        /*0038*/ 	.word	0xffffffff


	//   ....[4]....
        /*003c*/ 	.word	0xffffffff


	//   ....[5]....
        /*0040*/ 	.word	0xffffffff


	//   ....[6]....
        /*0044*/ 	.word	0xffffffff


	//   ....[7]....
        /*0048*/ 	.word	0xffffffff


	//   ....[8]....
        /*004c*/ 	.word	0xffffffff


	//   ....[9]....
        /*0050*/ 	.word	0xffffffff


	//   ....[10]....
        /*0054*/ 	.word	0xffffffff


	//   ....[11]....
        /*0058*/ 	.word	0xffffffff


	//----- nvinfo : EIATTR_COOP_GROUP_INSTR_OFFSETS
	.align		4
.L_1658:
        /*005c*/ 	.byte	0x04, 0x28
        /*005e*/ 	.short	(.L_1660 - .L_1659)


	//   ....[0]....
.L_1659:
        /*0060*/ 	.word	0x00003110


	//   ....[1]....
        /*0064*/ 	.word	0x00003140


	//   ....[2]....
        /*0068*/ 	.word	0x000031b0


	//   ....[3]....
        /*006c*/ 	.word	0x000031c0


	//   ....[4]....
        /*0070*/ 	.word	0x00005720


	//   ....[5]....
        /*0074*/ 	.word	0x00005730


	//   ....[6]....
        /*0078*/ 	.word	0x00005760


	//   ....[7]....
        /*007c*/ 	.word	0x00005770


	//   ....[8]....
        /*0080*/ 	.word	0x00006ac0


	//   ....[9]....
        /*0084*/ 	.word	0x00006b00


	//   ....[10]....
        /*0088*/ 	.word	0x00006bd0


	//   ....[11]....
        /*008c*/ 	.word	0x00006bf0


	//----- nvinfo : EIATTR_VRC_CTA_INIT_COUNT
	.align		4
.L_1660:
        /*0090*/ 	.byte	0x02, 0x4a
	.zero		1
	.zero		1


	//----- nvinfo : EIATTR_EXIT_INSTR_OFFSETS
	.align		4
        /*0094*/ 	.byte	0x04, 0x1c
        /*0096*/ 	.short	(.L_1662 - .L_1661)


	//   ....[0]....
.L_1661:
        /*0098*/ 	.word	0x00000290


	//   ....[1]....
        /*009c*/ 	.word	0x00000880


	//   ....[2]....
        /*00a0*/ 	.word	0x000008b0


	//   ....[3]....
        /*00a4*/ 	.word	0x000071a0


	//----- nvinfo : EIATTR_CRS_STACK_SIZE
	.align		4
.L_1662:
        /*00a8*/ 	.byte	0x04, 0x1e
        /*00aa*/ 	.short	(.L_1664 - .L_1663)
.L_1663:
        /*00ac*/ 	.word	0x00000000


	//----- nvinfo : EIATTR_CBANK_PARAM_SIZE
	.align		4
.L_1664:
        /*00b0*/ 	.byte	0x03, 0x19
        /*00b2*/ 	.short	0x01d0


	//----- nvinfo : EIATTR_PARAM_CBANK
	.align		4
        /*00b4*/ 	.byte	0x04, 0x0a
        /*00b6*/ 	.short	(.L_1666 - .L_1665)
	.align		4
.L_1665:
        /*00b8*/ 	.word	index@(.nv.constant0._ZN5flash24flash_fwd_splitkv_kernelI23Flash_fwd_kernel_traitsILi32ELi64ELi128ELi4ELb0ELb0EN7cutlass6half_tE19Flash_kernel_traitsILi32ELi64ELi128ELi4ES3_EELb1ELb0ELb0ELb1ELb1ELb0ELb1ELb0EEEvNS_16Flash_fwd_paramsE)
        /*00bc*/ 	.short	0x0380
        /*00be*/ 	.short	0x01d0


	//----- nvinfo : EIATTR_SW_WAR
	.align		4
.L_1666:
        /*00c0*/ 	.byte	0x04, 0x36
        /*00c2*/ 	.short	(.L_1668 - .L_1667)
.L_1667:
        /*00c4*/ 	.word	0x00000008
.L_1668:


//--------------------- .nv.info._ZN5flash24flash_fwd_splitkv_kernelI23Flash_fwd_kernel_traitsILi32ELi64ELi128ELi4ELb0ELb0EN7cutlass6half_tE19Flash_kernel_traitsILi32ELi64ELi128ELi4ES3_EELb1ELb0ELb0ELb1ELb1ELb1ELb1ELb0EEEvNS_16Flash_fwd_paramsE --------------------------
	.section	.nv.info._ZN5flash24flash_fwd_splitkv_kernelI23Flash_fwd_kernel_traitsILi32ELi64ELi128ELi4ELb0ELb0EN7cutlass6half_tE19Flash_kernel_traitsILi32ELi64ELi128ELi4ES3_EELb1ELb0ELb0ELb1ELb1ELb1ELb1ELb0EEEvNS_16Flash_fwd_paramsE,"",@"SHT_CUDA_INFO"
	.sectionflags	@""
	.align	4


	//----- nvinfo : EIATTR_CUDA_API_VERSION
	.align		4
        /*0000*/ 	.byte	0x04, 0x37
        /*0002*/ 	.short	(.L_1670 - .L_1669)
.L_1669:
        /*0004*/ 	.word	0x00000082


	//----- nvinfo : EIATTR_KPARAM_INFO
	.align		4
.L_1670:
        /*0008*/ 	.byte	0x04, 0x17
        /*000a*/ 	.short	(.L_1672 - .L_1671)
.L_1671:
        /*000c*/ 	.word	0x00000000
        /*0010*/ 	.short	0x0000
        /*0012*/ 	.short	0x0000
        /*0014*/ 	.byte	0x00, 0xf0, 0x41, 0x07


	//----- nvinfo : EIATTR_SPARSE_MMA_MASK
	.align		4
.L_1672:
        /*0018*/ 	.byte	0x03, 0x50
        /*001a*/ 	.short	0x0000


	//----- nvinfo : EIATTR_MAXREG_COUNT
	.align		4
        /*001c*/ 	.byte	0x03, 0x1b
        /*001e*/ 	.short	0x00ff


	//----- nvinfo : EIATTR_NUM_BARRIERS
	.align		4
        /*0020*/ 	.byte	0x02, 0x4c
        /*0022*/ 	.byte	0x01
	.zero		1


	//----- nvinfo : EIATTR_MERCURY_ISA_VERSION
	.align		4
        /*0024*/ 	.byte	0x03, 0x5f
        /*0026*/ 	.short	0x0101


	//----- nvinfo : EIATTR_COOP_GROUP_MASK_REGIDS
	.align		4
        /*0028*/ 	.byte	0x04, 0x29
        /*002a*/ 	.short	(.L_1674 - .L_1673)


	//   ....[0]....
.L_1673:
        /*002c*/ 	.word	0xffffffff


	//   ....[1]....
        /*0030*/ 	.word	0xffffffff


	//   ....[2]....
        /*0034*/ 	.word	0xffffffff


	//   ....[3]....
        /*0038*/ 	.word	0xffffffff


	//   ....[4]....
        /*003c*/ 	.word	0xffffffff


	//   ....[5]....
        /*0040*/ 	.word	0xffffffff


	//   ....[6]....
        /*0044*/ 	.word	0xffffffff


	//   ....[7]....
        /*0048*/ 	.word	0xffffffff


	//   ....[8]....
        /*004c*/ 	.word	0xffffffff


	//   ....[9]....
        /*0050*/ 	.word	0xffffffff


	//   ....[10]....
        /*0054*/ 	.word	0xffffffff


	//   ....[11]....
        /*0058*/ 	.word	0xffffffff


	//----- nvinfo : EIATTR_COOP_GROUP_INSTR_OFFSETS
	.align		4
.L_1674:
        /*005c*/ 	.byte	0x04, 0x28
        /*005e*/ 	.short	(.L_1676 - .L_1675)


	//   ....[0]....
.L_1675:
        /*0060*/ 	.word	0x00003910


	//   ....[1]....
        /*0064*/ 	.word	0x00003940


	//   ....[2]....
        /*0068*/ 	.word	0x000039a0


	//   ....[3]....
        /*006c*/ 	.word	0x000039b0


	//   ....[4]....
        /*0070*/ 	.word	0x00006740


	//   ....[5]....
        /*0074*/ 	.word	0x00006770


	//   ....[6]....
        /*0078*/ 	.word	0x000067c0


	//   ....[7]....
        /*007c*/ 	.word	0x000067d0


	//   ....[8]....
        /*0080*/ 	.word	0x00007ad0


	//   ....[9]....
        /*0084*/ 	.word	0x00007b10


	//   ....[10]....
        /*0088*/ 	.word	0x00007be0


	//   ....[11]....
        /*008c*/ 	.word	0x00007c00


	//----- nvinfo : EIATTR_VRC_CTA_INIT_COUNT
	.align		4
.L_1676:
        /*0090*/ 	.byte	0x02, 0x4a
	.zero		1
	.zero		1


	//----- nvinfo : EIATTR_EXIT_INSTR_OFFSETS
	.align		4
        /*0094*/ 	.byte	0x04, 0x1c
        /*0096*/ 	.short	(.L_1678 - .L_1677)


	//   ....[0]....
.L_1677:
        /*0098*/ 	.word	0x00000290


	//   ....[1]....
        /*009c*/ 	.word	0x00000880


	//   ....[2]....
        /*00a0*/ 	.word	0x000008b0


	//   ....[3]....
        /*00a4*/ 	.word	0x000081b0


	//----- nvinfo : EIATTR_CRS_STACK_SIZE
	.align		4
.L_1678:
        /*00a8*/ 	.byte	0x04, 0x1e
        /*00aa*/ 	.short	(.L_1680 - .L_1679)
.L_1679:
        /*00ac*/ 	.word	0x00000000


	//----- nvinfo : EIATTR_CBANK_PARAM_SIZE
	.align		4
.L_1680:
        /*00b0*/ 	.byte	0x03, 0x19
        /*00b2*/ 	.short	0x01d0


	//----- nvinfo : EIATTR_PARAM_CBANK
	.align		4
        /*00b4*/ 	.byte	0x04, 0x0a
        /*00b6*/ 	.short	(.L_1682 - .L_1681)
	.align		4
.L_1681:
        /*00b8*/ 	.word	index@(.nv.constant0._ZN5flash24flash_fwd_splitkv_kernelI23Flash_fwd_kernel_traitsILi32ELi64ELi128ELi4ELb0ELb0EN7cutlass6half_tE19Flash_kernel_traitsILi32ELi64ELi128ELi4ES3_EELb1ELb0ELb0ELb1ELb1ELb1ELb1ELb0EEEvNS_16Flash_fwd_paramsE)
        /*00bc*/ 	.short	0x0380
        /*00be*/ 	.short	0x01d0


	//----- nvinfo : EIATTR_SW_WAR
	.align		4
.L_1682:
        /*00c0*/ 	.byte	0x04, 0x36
        /*00c2*/ 	.short	(.L_1684 - .L_1683)
.L_1683:
        /*00c4*/ 	.word	0x00000008
.L_1684:


//--------------------- .nv.info._ZN5flash24flash_fwd_splitkv_kernelI23Flash_fwd_kernel_traitsILi32ELi64ELi128ELi4ELb0ELb0EN7cutlass6half_tE19Flash_kernel_traitsILi32ELi64ELi128ELi4ES3_EELb1ELb0ELb0ELb0ELb1ELb0ELb0ELb0EEEvNS_16Flash_fwd_paramsE --------------------------
	.section	.nv.info._ZN5flash24flash_fwd_splitkv_kernelI23Flash_fwd_kernel_traitsILi32ELi64ELi128ELi4ELb0ELb0EN7cutlass6half_tE19Flash_kernel_traitsILi32ELi64ELi128ELi4ES3_EELb1ELb0ELb0ELb0ELb1ELb0ELb0ELb0EEEvNS_16Flash_fwd_paramsE,"",@"SHT_CUDA_INFO"
	.sectionflags	@""
	.align	4


	//----- nvinfo : EIATTR_CUDA_API_VERSION
	.align		4
        /*0000*/ 	.byte	0x04, 0x37
        /*0002*/ 	.short	(.L_1686 - .L_1685)
.L_1685:
        /*0004*/ 	.word	0x00000082


	//----- nvinfo : EIATTR_KPARAM_INFO
	.align		4
.L_1686:
        /*0008*/ 	.byte	0x04, 0x17
        /*000a*/ 	.short	(.L_1688 - .L_1687)
.L_1687:
        /*000c*/ 	.word	0x00000000
        /*0010*/ 	.short	0x0000
        /*0012*/ 	.short	0x0000
        /*0014*/ 	.byte	0x00, 0xf0, 0x41, 0x07


	//----- nvinfo : EIATTR_SPARSE_MMA_MASK
	.align		4
.L_1688:
        /*0018*/ 	.byte	0x03, 0x50
        /*001a*/ 	.short	0x0000


	//----- nvinfo : EIATTR_MAXREG_COUNT
	.align		4
        /*001c*/ 	.byte	0x03, 0x1b
        /*001e*/ 	.short	0x00ff


	//----- nvinfo : EIATTR_NUM_BARRIERS
	.align		4
        /*0020*/ 	.byte	0x02, 0x4c
        /*0022*/ 	.byte	0x01
	.zero		1


	//----- nvinfo : EIATTR_MERCURY_ISA_VERSION
	.align		4
        /*0024*/ 	.byte	0x03, 0x5f
        /*0026*/ 	.short	0x0101


	//----- nvinfo : EIATTR_COOP_GROUP_MASK_REGIDS
	.align		4
        /*0028*/ 	.byte	0x04, 0x29
        /*002a*/ 	.short	(.L_1690 - .L_1689)


	//   ....[0]....
.L_1689:
        /*002c*/ 	.word	0xffffffff


	//   ....[1]....
        /*0030*/ 	.word	0xffffffff


	//   ....[2]....
        /*0034*/ 	.word	0xffffffff


	//   ....[3]....
        /*0038*/ 	.word	0xffffffff


	//   ....[4]....
        /*003c*/ 	.word	0xffffffff


	//   ....[5]....
        /*0040*/ 	.word	0xffffffff


	//   ....[6]....
        /*0044*/ 	.word	0xffffffff


	//   ....[7]....
        /*0048*/ 	.word	0xffffffff


	//   ....[8]....
        /*004c*/ 	.word	0xffffffff


	//   ....[9]....
        /*0050*/ 	.word	0xffffffff


	//   ....[10]....
        /*0054*/ 	.word	0xffffffff


	//   ....[11]....
        /*0058*/ 	.word	0xffffffff


	//   ....[12]....
        /*005c*/ 	.word	0xffffffff


	//   ....[13]....
        /*0060*/ 	.word	0xffffffff


	//   ....[14]....
        /*0064*/ 	.word	0xffffffff


	//   ....[15]....
        /*0068*/ 	.word	0xffffffff


	//----- nvinfo : EIATTR_COOP_GROUP_INSTR_OFFSETS
	.align		4
.L_1690:
        /*006c*/ 	.byte	0x04, 0x28
        /*006e*/ 	.short	(.L_1692 - .L_1691)


	//   ....[0]....
.L_1691:
        /*0070*/ 	.word	0x000033f0


	//   ....[1]....
        /*0074*/ 	.word	0x00003460


	//   ....[2]....
        /*0078*/ 	.word	0x00003480


	//   ....[3]....
        /*007c*/ 	.word	0x000034a0


	//   ....[4]....
        /*0080*/ 	.word	0x000060a0


	//   ....[5]....
        /*0084*/ 	.word	0x000060b0


	//   ....[6]....
        /*0088*/ 	.word	0x000060e0


	//   ....[7]....
        /*008c*/ 	.word	0x000060f0


	//   ....[8]....
        /*0090*/ 	.word	0x00008730


	//   ....[9]....
        /*0094*/ 	.word	0x00008750


	//   ....[10]....
        /*0098*/ 	.word	0x00008780


	//   ....[11]....
        /*009c*/ 	.word	0x00008790


	//   ....[12]....
        /*00a0*/ 	.word	0x00009b20


	//   ....[13]....
        /*00a4*/ 	.word	0x00009b40


	//   ....[14]....
        /*00a8*/ 	.word	0x00009b90


	//   ....[15]....
        /*00ac*/ 	.word	0x00009be0


	//----- nvinfo : EIATTR_VRC_CTA_INIT_COUNT
	.align		4
.L_1692:
        /*00b0*/ 	.byte	0x02, 0x4a
	.zero		1
	.zero		1


	//----- nvinfo : EIATTR_EXIT_INSTR_OFFSETS
	.align		4
        /*00b4*/ 	.byte	0x04, 0x1c
        /*00b6*/ 	.short	(.L_1694 - .L_1693)


	//   ....[0]....
.L_1693:
        /*00b8*/ 	.word	0x00000340


	//   ....[1]....
        /*00bc*/ 	.word	0x00000890


	//   ....[2]....
        /*00c0*/ 	.word	0x000008c0


	//   ....[3]....
        /*00c4*/ 	.word	0x0000a350


	//   ....[4]....
        /*00c8*/ 	.word	0x0000a410


	//----- nvinfo : EIATTR_CRS_STACK_SIZE
	.align		4
.L_1694:
        /*00cc*/ 	.byte	0x04, 0x1e
        /*00ce*/ 	.short	(.L_1696 - .L_1695)
.L_1695:
        /*00d0*/ 	.word	0x00000000


	//----- nvinfo : EIATTR_CBANK_PARAM_SIZE
	.align		4
.L_1696:
        /*00d4*/ 	.byte	0x03, 0x19
        /*00d6*/ 	.short	0x01d0


	//----- nvinfo : EIATTR_PARAM_CBANK
	.align		4
        /*00d8*/ 	.byte	0x04, 0x0a
        /*00da*/ 	.short	(.L_1698 - .L_1697)
	.align		4
.L_1697:
        /*00dc*/ 	.word	index@(.nv.constant0._ZN5flash24flash_fwd_splitkv_kernelI23Flash_fwd_kernel_traitsILi32ELi64ELi128ELi4ELb0ELb0EN7cutlass6half_tE19Flash_kernel_traitsILi32ELi64ELi128ELi4ES3_EELb1ELb0ELb0ELb0ELb1ELb0ELb0ELb0EEEvNS_16Flash_fwd_paramsE)
        /*00e0*/ 	.short	0x0380
        /*00e2*/ 	.short	0x01d0


	//----- nvinfo : EIATTR_SW_WAR
	.align		4
.L_1698:
        /*00e4*/ 	.byte	0x04, 0x36
        /*00e6*/ 	.short	(.L_1700 - .L_1699)
.L_1699:
        /*00e8*/ 	.word	0x00000008
.L_1700:


//--------------------- .nv.info._ZN5flash24flash_fwd_splitkv_kernelI23Flash_fwd_kernel_traitsILi32ELi64ELi128ELi4ELb0ELb0EN7cutlass6half_tE19Flash_kernel_traitsILi32ELi64ELi128ELi4ES3_EELb1ELb0ELb0ELb0ELb1ELb1ELb0ELb0EEEvNS_16Flash_fwd_paramsE --------------------------
	.section	.nv.info._ZN5flash24flash_fwd_splitkv_kernelI23Flash_fwd_kernel_traitsILi32ELi64ELi128ELi4ELb0ELb0EN7cutlass6half_tE19Flash_kernel_traitsILi32ELi64ELi128ELi4ES3_EELb1ELb0ELb0ELb0ELb1ELb1ELb0ELb0EEEvNS_16Flash_fwd_paramsE,"",@"SHT_CUDA_INFO"
	.sectionflags	@""
	.align	4


	//----- nvinfo : EIATTR_CUDA_API_VERSION
	.align		4
        /*0000*/ 	.byte	0x04, 0x37
        /*0002*/ 	.short	(.L_1702 - .L_1701)
.L_1701:
        /*0004*/ 	.word	0x00000082


	//----- nvinfo : EIATTR_KPARAM_INFO
	.align		4
.L_1702:
        /*0008*/ 	.byte	0x04, 0x17
        /*000a*/ 	.short	(.L_1704 - .L_1703)
.L_1703:
        /*000c*/ 	.word	0x00000000
        /*0010*/ 	.short	0x0000
        /*0012*/ 	.short	0x0000
        /*0014*/ 	.byte	0x00, 0xf0, 0x41, 0x07


	//----- nvinfo : EIATTR_SPARSE_MMA_MASK
	.align		4
.L_1704:
        /*0018*/ 	.byte	0x03, 0x50
        /*001a*/ 	.short	0x0000


	//----- nvinfo : EIATTR_MAXREG_COUNT
	.align		4
        /*001c*/ 	.byte	0x03, 0x1b
        /*001e*/ 	.short	0x00ff


	//----- nvinfo : EIATTR_NUM_BARRIERS
	.align		4
        /*0020*/ 	.byte	0x02, 0x4c
        /*0022*/ 	.byte	0x01
	.zero		1


	//----- nvinfo : EIATTR_MERCURY_ISA_VERSION
	.align		4
        /*0024*/ 	.byte	0x03, 0x5f
        /*0026*/ 	.short	0x0101


	//----- nvinfo : EIATTR_COOP_GROUP_MASK_REGIDS
	.align		4
        /*0028*/ 	.byte	0x04, 0x29
        /*002a*/ 	.short	(.L_1706 - .L_1705)


	//   ....[0]....
.L_1705:
        /*002c*/ 	.word	0xffffffff


	//   ....[1]....
        /*0030*/ 	.word	0xffffffff


	//   ....[2]....
        /*0034*/ 	.word	0xffffffff


	//   ....[3]....
        /*0038*/ 	.word	0xffffffff


	//   ....[4]....
        /*003c*/ 	.word	0xffffffff


	//   ....[5]....
        /*0040*/ 	.word	0xffffffff


	//   ....[6]....
        /*0044*/ 	.word	0xffffffff


	//   ....[7]....
        /*0048*/ 	.word	0xffffffff


	//   ....[8]....
        /*004c*/ 	.word	0xffffffff


	//   ....[9]....
        /*0050*/ 	.word	0xffffffff


	//   ....[10]....
        /*0054*/ 	.word	0xffffffff


	//   ....[11]....
        /*0058*/ 	.word	0xffffffff


	//   ....[12]....
        /*005c*/ 	.word	0xffffffff


	//   ....[13]....
        /*0060*/ 	.word	0xffffffff


	//   ....[14]....
        /*0064*/ 	.word	0xffffffff


	//   ....[15]....
        /*0068*/ 	.word	0xffffffff


	//----- nvinfo : EIATTR_COOP_GROUP_INSTR_OFFSETS
	.align		4
.L_1706:
        /*006c*/ 	.byte	0x04, 0x28
        /*006e*/ 	.short	(.L_1708 - .L_1707)


	//   ....[0]....
.L_1707:
        /*0070*/ 	.word	0x00003d60


	//   ....[1]....
        /*0074*/ 	.word	0x00003d80


	//   ....[2]....
        /*0078*/ 	.word	0x00003da0


	//   ....[3]....
        /*007c*/ 	.word	0x00003dc0


	//   ....[4]....
        /*0080*/ 	.word	0x00007200


	//   ....[5]....
        /*0084*/ 	.word	0x00007210


	//   ....[6]....
        /*0088*/ 	.word	0x00007240


	//   ....[7]....
        /*008c*/ 	.word	0x00007250


	//   ....[8]....
        /*0090*/ 	.word	0x0000a100


	//   ....[9]....
        /*0094*/ 	.word	0x0000a130


	//   ....[10]....
        /*0098*/ 	.word	0x0000a190


	//   ....[11]....
        /*009c*/ 	.word	0x0000a1a0


	//   ....[12]....
        /*00a0*/ 	.word	0x0000b4a0


	//   ....[13]....
        /*00a4*/ 	.word	0x0000b4e0


	//   ....[14]....
        /*00a8*/ 	.word	0x0000b560


	//   ....[15]....
        /*00ac*/ 	.word	0x0000b570


	//----- nvinfo : EIATTR_VRC_CTA_INIT_COUNT
	.align		4
.L_1708:
        /*00b0*/ 	.byte	0x02, 0x4a
	.zero		1
	.zero		1


	//----- nvinfo : EIATTR_EXIT_INSTR_OFFSETS
	.align		4
        /*00b4*/ 	.byte	0x04, 0x1c
        /*00b6*/ 	.short	(.L_1710 - .L_1709)


	//   ....[0]....
.L_1709:
        /*00b8*/ 	.word	0x00000340


	//   ....[1]....
        /*00bc*/ 	.word	0x000008a0


	//   ....[2]....
        /*00c0*/ 	.word	0x000008d0


	//   ....[3]....
        /*00c4*/ 	.word	0x0000bd10


	//   ....[4]....
        /*00c8*/ 	.word	0x0000bdd0


	//----- nvinfo : EIATTR_CRS_STACK_SIZE
	.align		4
.L_1710:
        /*00cc*/ 	.byte	0x04, 0x1e
        /*00ce*/ 	.short	(.L_1712 - .L_1711)
.L_1711:
        /*00d0*/ 	.word	0x00000000


	//----- nvinfo : EIATTR_CBANK_PARAM_SIZE
	.align		4
.L_1712:
        /*00d4*/ 	.byte	0x03, 0x19
        /*00d6*/ 	.short	0x01d0


	//----- nvinfo : EIATTR_PARAM_CBANK
	.align		4
        /*00d8*/ 	.byte	0x04, 0x0a
        /*00da*/ 	.short	(.L_1714 - .L_1713)
	.align		4
.L_1713:
        /*00dc*/ 	.word	index@(.nv.constant0._ZN5flash24flash_fwd_splitkv_kernelI23Flash_fwd_kernel_traitsILi32ELi64ELi128ELi4ELb0ELb0EN7cutlass6half_tE19Flash_kernel_traitsILi32ELi64ELi128ELi4ES3_EELb1ELb0ELb0ELb0ELb1ELb1ELb0ELb0EEEvNS_16Flash_fwd_paramsE)
        /*00e0*/ 	.short	0x0380
        /*00e2*/ 	.short	0x01d0


	//----- nvinfo : EIATTR_SW_WAR
	.align		4
.L_1714:
        /*00e4*/ 	.byte	0x04, 0x36
        /*00e6*/ 	.short	(.L_1716 - .L_1715)
.L_1715:
        /*00e8*/ 	.word	0x00000008
.L_1716:


//--------------------- .nv.info._ZN5flash24flash_fwd_splitkv_kernelI23Flash_fwd_kernel_traitsILi32ELi64ELi128ELi4ELb0ELb0EN7cutlass6half_tE19Flash_kernel_traitsILi32ELi64ELi128ELi4ES3_EELb1ELb0ELb1ELb0ELb0ELb0ELb0ELb0EEEvNS_16Flash_fwd_paramsE --------------------------
	.section	.nv.info._ZN5flash24flash_fwd_splitkv_kernelI23Flash_fwd_kernel_traitsILi32ELi64ELi128ELi4ELb0ELb0EN7cutlass6half_tE19Flash_kernel_traitsILi32ELi64ELi128ELi4ES3_EELb1ELb0ELb1ELb0ELb0ELb0ELb0ELb0EEEvNS_16Flash_fwd_paramsE,"",@"SHT_CUDA_INFO"
	.sectionflags	@""
	.align	4


	//----- nvinfo : EIATTR_CUDA_API_VERSION
	.align		4
        /*0000*/ 	.byte	0x04, 0x37
        /*0002*/ 	.short	(.L_1718 - .L_1717)
.L_1717:
        /*0004*/ 	.word	0x00000082


	//----- nvinfo : EIATTR_KPARAM_INFO
	.align		4
.L_1718:
        /*0008*/ 	.byte	0x04, 0x17
        /*000a*/ 	.short	(.L_1720 - .L_1719)
.L_1719:
        /*000c*/ 	.word	0x00000000
        /*0010*/ 	.short	0x0000
        /*0012*/ 	.short	0x0000
        /*0014*/ 	.byte	0x00, 0xf0, 0x41, 0x07


	//----- nvinfo : EIATTR_SPARSE_MMA_MASK
	.align		4
.L_1720:
        /*0018*/ 	.byte	0x03, 0x50
        /*001a*/ 	.short	0x0000


	//----- nvinfo : EIATTR_MAXREG_COUNT
	.align		4
        /*001c*/ 	.byte	0x03, 0x1b
        /*001e*/ 	.short	0x00ff


	//----- nvinfo : EIATTR_NUM_BARRIERS
	.align		4
        /*0020*/ 	.byte	0x02, 0x4c
        /*0022*/ 	.byte	0x01
	.zero		1


	//----- nvinfo : EIATTR_MERCURY_ISA_VERSION
	.align		4
        /*0024*/ 	.byte	0x03, 0x5f
        /*0026*/ 	.short	0x0101


	//----- nvinfo : EIATTR_COOP_GROUP_MASK_REGIDS
	.align		4
        /*0028*/ 	.byte	0x04, 0x29
        /*002a*/ 	.short	(.L_1722 - .L_1721)


	//   ....[0]....
.L_1721:
        /*002c*/ 	.word	0xffffffff


	//   ....[1]....
        /*0030*/ 	.word	0xffffffff


	//   ....[2]....
        /*0034*/ 	.word	0xffffffff


	//   ....[3]....
        /*0038*/ 	.word	0xffffffff


	//   ....[4]....
        /*003c*/ 	.word	0xffffffff


	//   ....[5]....
        /*0040*/ 	.word	0xffffffff


	//   ....[6]....
        /*0044*/ 	.word	0xffffffff


	//   ....[7]....
        /*0048*/ 	.word	0xffffffff


	//   ....[8]....
        /*004c*/ 	.word	0xffffffff


	//   ....[9]....
        /*0050*/ 	.word	0xffffffff


	//   ....[10]....
        /*0054*/ 	.word	0xffffffff


	//   ....[11]....
        /*0058*/ 	.word	0xffffffff


	//   ....[12]....
        /*005c*/ 	.word	0xffffffff


	//   ....[13]....
        /*0060*/ 	.word	0xffffffff


	//   ....[14]....
        /*0064*/ 	.word	0xffffffff


	//   ....[15]....
        /*0068*/ 	.word	0xffffffff


	//----- nvinfo : EIATTR_COOP_GROUP_INSTR_OFFSETS
	.align		4
.L_1722:
        /*006c*/ 	.byte	0x04, 0x28
        /*006e*/ 	.short	(.L_1724 - .L_1723)


	//   ....[0]....
.L_1723:
        /*0070*/ 	.word	0x00004180


	//   ....[1]....
        /*0074*/ 	.word	0x000041b0


	//   ....[2]....
        /*0078*/ 	.word	0x00004210


	//   ....[3]....
        /*007c*/ 	.word	0x00004220


	//   ....[4]....
        /*0080*/ 	.word	0x00007720


	//   ....[5]....
        /*0084*/ 	.word	0x00007730


	//   ....[6]....
        /*0088*/ 	.word	0x00007760


	//   ....[7]....
        /*008c*/ 	.word	0x00007770


	//   ....[8]....
        /*0090*/ 	.word	0x0000a7f0


	//   ....[9]....
        /*0094*/ 	.word	0x0000a820


	//   ....[10]....
        /*0098*/ 	.word	0x0000a850


	//   ....[11]....
        /*009c*/ 	.word	0x0000a860


	//   ....[12]....
        /*00a0*/ 	.word	0x0000bbb0


	//   ....[13]....
        /*00a4*/ 	.word	0x0000bbf0


	//   ....[14]....
        /*00a8*/ 	.word	0x0000bca0


	//   ....[15]....
        /*00ac*/ 	.word	0x0000bcb0


	//----- nvinfo : EIATTR_VRC_CTA_INIT_COUNT
	.align		4
.L_1724:
        /*00b0*/ 	.byte	0x02, 0x4a
	.zero		1
	.zero		1


	//----- nvinfo : EIATTR_EXIT_INSTR_OFFSETS
	.align		4
        /*00b4*/ 	.byte	0x04, 0x1c
        /*00b6*/ 	.short	(.L_1726 - .L_1725)


	//   ....[0]....
.L_1725:
        /*00b8*/ 	.word	0x00000340


	//   ....[1]....
        /*00bc*/ 	.word	0x000008b0


	//   ....[2]....
        /*00c0*/ 	.word	0x000008e0


	//   ....[3]....
        /*00c4*/ 	.word	0x0000c420


	//   ....[4]....
        /*00c8*/ 	.word	0x0000c4e0


	//----- nvinfo : EIATTR_CRS_STACK_SIZE
	.align		4
.L_1726:
        /*00cc*/ 	.byte	0x04, 0x1e
        /*00ce*/ 	.short	(.L_1728 - .L_1727)
.L_1727:
        /*00d0*/ 	.word	0x00000000


	//----- nvinfo : EIATTR_CBANK_PARAM_SIZE
	.align		4
.L_1728:
        /*00d4*/ 	.byte	0x03, 0x19
        /*00d6*/ 	.short	0x01d0


	//----- nvinfo : EIATTR_PARAM_CBANK
	.align		4
        /*00d8*/ 	.byte	0x04, 0x0a
        /*00da*/ 	.short	(.L_1730 - .L_1729)
	.align		4
.L_1729:
        /*00dc*/ 	.word	index@(.nv.constant0._ZN5flash24flash_fwd_splitkv_kernelI23Flash_fwd_kernel_traitsILi32ELi64ELi128ELi4ELb0ELb0EN7cutlass6half_tE19Flash_kernel_traitsILi32ELi64ELi128ELi4ES3_EELb1ELb0ELb1ELb0ELb0ELb0ELb0ELb0EEEvNS_16Flash_fwd_paramsE)
        /*00e0*/ 	.short	0x0380
        /*00e2*/ 	.short	0x01d0


	//----- nvinfo : EIATTR_SW_WAR
	.align		4
.L_1730:
        /*00e4*/ 	.byte	0x04, 0x36
        /*00e6*/ 	.short	(.L_1732 - .L_1731)
.L_1731:
        /*00e8*/ 	.word	0x00000008
.L_1732:


//--------------------- .nv.info._ZN5flash24flash_fwd_splitkv_kernelI23Flash_fwd_kernel_traitsILi32ELi64ELi128ELi4ELb0ELb0EN7cutlass6half_tE19Flash_kernel_traitsILi32ELi64ELi128ELi4ES3_EELb1ELb0ELb1ELb0ELb0ELb1ELb0ELb0EEEvNS_16Flash_fwd_paramsE --------------------------
	.section	.nv.info._ZN5flash24flash_fwd_splitkv_kernelI23Flash_fwd_kernel_traitsILi32ELi64ELi128ELi4ELb0ELb0EN7cutlass6half_tE19Flash_kernel_traitsILi32ELi64ELi128ELi4ES3_EELb1ELb0ELb1ELb0ELb0ELb1ELb0ELb0EEEvNS_16Flash_fwd_paramsE,"",@"SHT_CUDA_INFO"
	.sectionflags	@""
	.align	4


	//----- nvinfo : EIATTR_CUDA_API_VERSION
	.align		4
        /*0000*/ 	.byte	0x04, 0x37
        /*0002*/ 	.short	(.L_1734 - .L_1733)
.L_1733:
        /*0004*/ 	.word	0x00000082


	//----- nvinfo : EIATTR_KPARAM_INFO
	.align		4
.L_1734:
        /*0008*/ 	.byte	0x04, 0x17
        /*000a*/ 	.short	(.L_1736 - .L_1735)
.L_1735:
        /*000c*/ 	.word	0x00000000
        /*0010*/ 	.short	0x0000
        /*0012*/ 	.short	0x0000
        /*0014*/ 	.byte	0x00, 0xf0, 0x41, 0x07


	//----- nvinfo : EIATTR_SPARSE_MMA_MASK
	.align		4
.L_1736:
        /*0018*/ 	.byte	0x03, 0x50
        /*001a*/ 	.short	0x0000


	//----- nvinfo : EIATTR_MAXREG_COUNT
	.align		4
        /*001c*/ 	.byte	0x03, 0x1b
        /*001e*/ 	.short	0x00ff


	//----- nvinfo : EIATTR_NUM_BARRIERS
	.align		4
        /*0020*/ 	.byte	0x02, 0x4c
        /*0022*/ 	.byte	0x01
	.zero		1


	//----- nvinfo : EIATTR_MERCURY_ISA_VERSION
	.align		4
        /*0024*/ 	.byte	0x03, 0x5f
        /*0026*/ 	.short	0x0101


	//----- nvinfo : EIATTR_COOP_GROUP_MASK_REGIDS
	.align		4
        /*0028*/ 	.byte	0x04, 0x29
        /*002a*/ 	.short	(.L_1738 - .L_1737)


	//   ....[0]....
.L_1737:
        /*002c*/ 	.word	0xffffffff


	//   ....[1]....
        /*0030*/ 	.word	0xffffffff


	//   ....[2]....
        /*0034*/ 	.word	0xffffffff


	//   ....[3]....
        /*0038*/ 	.word	0xffffffff


	//   ....[4]....
        /*003c*/ 	.word	0xffffffff


	//   ....[5]....
        /*0040*/ 	.word	0xffffffff


	//   ....[6]....
        /*0044*/ 	.word	0xffffffff


	//   ....[7]....
        /*0048*/ 	.word	0xffffffff


	//   ....[8]....
        /*004c*/ 	.word	0xffffffff


	//   ....[9]....
        /*0050*/ 	.word	0xffffffff


	//   ....[10]....
        /*0054*/ 	.word	0xffffffff


	//   ....[11]....
        /*0058*/ 	.word	0xffffffff


	//   ....[12]....
        /*005c*/ 	.word	0xffffffff


	//   ....[13]....
        /*0060*/ 	.word	0xffffffff


	//   ....[14]....
        /*0064*/ 	.word	0xffffffff


	//   ....[15]....
        /*0068*/ 	.word	0xffffffff


	//----- nvinfo : EIATTR_COOP_GROUP_INSTR_OFFSETS
	.align		4
.L_1738:
        /*006c*/ 	.byte	0x04, 0x28
        /*006e*/ 	.short	(.L_1740 - .L_1739)


	//   ....[0]....
.L_1739:
        /*0070*/ 	.word	0x00004980


	//   ....[1]....
        /*0074*/ 	.word	0x000049a0


	//   ....[2]....
        /*0078*/ 	.word	0x000049f0


	//   ....[3]....
        /*007c*/ 	.word	0x00004a00


	//   ....[4]....
        /*0080*/ 	.word	0x00008710


	//   ....[5]....
        /*0084*/ 	.word	0x00008720


	//   ....[6]....
        /*0088*/ 	.word	0x00008750


	//   ....[7]....
        /*008c*/ 	.word	0x00008760


	//   ....[8]....
        /*0090*/ 	.word	0x0000bff0


	//   ....[9]....
        /*0094*/ 	.word	0x0000c000


	//   ....[10]....
        /*0098*/ 	.word	0x0000c030


	//   ....[11]....
        /*009c*/ 	.word	0x0000c040


	//   ....[12]....
        /*00a0*/ 	.word	0x0000d390


	//   ....[13]....
        /*00a4*/ 	.word	0x0000d3d0


	//   ....[14]....
        /*00a8*/ 	.word	0x0000d4f0


	//   ....[15]....
        /*00ac*/ 	.word	0x0000d510


	//----- nvinfo : EIATTR_VRC_CTA_INIT_COUNT
	.align		4
.L_1740:
        /*00b0*/ 	.byte	0x02, 0x4a
	.zero		1
	.zero		1


	//----- nvinfo : EIATTR_EXIT_INSTR_OFFSETS
	.align		4
        /*00b4*/ 	.byte	0x04, 0x1c
        /*00b6*/ 	.short	(.L_1742 - .L_1741)


	//   ....[0]....
.L_1741:
        /*00b8*/ 	.word	0x00000340


	//   ....[1]....
        /*00bc*/ 	.word	0x000008c0


	//   ....[2]....
        /*00c0*/ 	.word	0x000008f0


	//   ....[3]....
        /*00c4*/ 	.word	0x0000dc00


	//   ....[4]....
        /*00c8*/ 	.word	0x0000dcc0


	//----- nvinfo : EIATTR_CRS_STACK_SIZE
	.align		4
.L_1742:
        /*00cc*/ 	.byte	0x04, 0x1e
        /*00ce*/ 	.short	(.L_1744 - .L_1743)
.L_1743:
        /*00d0*/ 	.word	0x00000000


	//----- nvinfo : EIATTR_CBANK_PARAM_SIZE
	.align		4
.L_1744:
        /*00d4*/ 	.byte	0x03, 0x19
        /*00d6*/ 	.short	0x01d0


	//----- nvinfo : EIATTR_PARAM_CBANK
	.align		4
        /*00d8*/ 	.byte	0x04, 0x0a
        /*00da*/ 	.short	(.L_1746 - .L_1745)
	.align		4
.L_1745:
        /*00dc*/ 	.word	index@(.nv.constant0._ZN5flash24flash_fwd_splitkv_kernelI23Flash_fwd_kernel_traitsILi32ELi64ELi128ELi4ELb0ELb0EN7cutlass6half_tE19Flash_kernel_traitsILi32ELi64ELi128ELi4ES3_EELb1ELb0ELb1ELb0ELb0ELb1ELb0ELb0EEEvNS_16Flash_fwd_paramsE)
        /*00e0*/ 	.short	0x0380
        /*00e2*/ 	.short	0x01d0


	//----- nvinfo : EIATTR_SW_WAR
	.align		4
.L_1746:
        /*00e4*/ 	.byte	0x04, 0x36
        /*00e6*/ 	.short	(.L_1748 - .L_1747)
.L_1747:
        /*00e8*/ 	.word	0x00000008
.L_1748:


//--------------------- .nv.info._ZN5flash24flash_fwd_splitkv_kernelI23Flash_fwd_kernel_traitsILi32ELi64ELi128ELi4ELb0ELb0EN7cutlass6half_tE19Flash_kernel_traitsILi32ELi64ELi128ELi4ES3_EELb1ELb0ELb0ELb0ELb1ELb0ELb0ELb1EEEvNS_16Flash_fwd_paramsE --------------------------
	.section	.nv.info._ZN5flash24flash_fwd_splitkv_kernelI23Flash_fwd_kernel_traitsILi32ELi64ELi128ELi4ELb0ELb0EN7cutlass6half_tE19Flash_kernel_traitsILi32ELi64ELi128ELi4ES3_EELb1ELb0ELb0ELb0ELb1ELb0ELb0ELb1EEEvNS_16Flash_fwd_paramsE,"",@"SHT_CUDA_INFO"
	.sectionflags	@""
	.align	4


	//----- nvinfo : EIATTR_CUDA_API_VERSION
	.align		4
        /*0000*/ 	.byte	0x04, 0x37
        /*0002*/ 	.short	(.L_1750 - .L_1749)
.L_1749:
        /*0004*/ 	.word	0x00000082


	//----- nvinfo : EIATTR_KPARAM_INFO
	.align		4
.L_1750:
        /*0008*/ 	.byte	0x04, 0x17
        /*000a*/ 	.short	(.L_1752 - .L_1751)
.L_1751:
        /*000c*/ 	.word	0x00000000
        /*0010*/ 	.short	0x0000
        /*0012*/ 	.short	0x0000
        /*0014*/ 	.byte	0x00, 0xf0, 0x41, 0x07


	//----- nvinfo : EIATTR_SPARSE_MMA_MASK
	.align		4
.L_1752:
        /*0018*/ 	.byte	0x03, 0x50
        /*001a*/ 	.short	0x0000


	//----- nvinfo : EIATTR_MAXREG_COUNT
	.align		4
        /*001c*/ 	.byte	0x03, 0x1b
        /*001e*/ 	.short	0x00ff


	//----- nvinfo : EIATTR_NUM_BARRIERS
	.align		4
        /*0020*/ 	.byte	0x02, 0x4c
        /*0022*/ 	.byte	0x01
	.zero		1


	//----- nvinfo : EIATTR_MERCURY_ISA_VERSION
	.align		4
        /*0024*/ 	.byte	0x03, 0x5f
        /*0026*/ 	.short	0x0101


	//----- nvinfo : EIATTR_COOP_GROUP_MASK_REGIDS
	.align		4
        /*0028*/ 	.byte	0x04, 0x29
        /*002a*/ 	.short	(.L_1754 - .L_1753)


	//   ....[0]....
.L_1753:
        /*002c*/ 	.word	0xffffffff


	//   ....[1]....
        /*0030*/ 	.word	0xffffffff


	//   ....[2]....
        /*0034*/ 	.word	0xffffffff


	//   ....[3]....
        /*0038*/ 	.word	0xffffffff


	//   ....[4]....
        /*003c*/ 	.word	0xffffffff


	//   ....[5]....
        /*0040*/ 	.word	0xffffffff


	//   ....[6]....
        /*0044*/ 	.word	0xffffffff


	//   ....[7]....
        /*0048*/ 	.word	0xffffffff


	//   ....[8]....
        /*004c*/ 	.word	0xffffffff


	//   ....[9]....
        /*0050*/ 	.word	0xffffffff


	//   ....[10]....
        /*0054*/ 	.word	0xffffffff


	//   ....[11]....
        /*0058*/ 	.word	0xffffffff


	//   ....[12]....
        /*005c*/ 	.word	0xffffffff


	//   ....[13]....
        /*0060*/ 	.word	0xffffffff


	//   ....[14]....
        /*0064*/ 	.word	0xffffffff


	//   ....[15]....
        /*0068*/ 	.word	0xffffffff


	//----- nvinfo : EIATTR_COOP_GROUP_INSTR_OFFSETS
	.align		4
.L_1754:
        /*006c*/ 	.byte	0x04, 0x28
        /*006e*/ 	.short	(.L_1756 - .L_1755)


	//   ....[0]....
.L_1755:
        /*0070*/ 	.word	0x000082e0


	//   ....[1]....
        /*0074*/ 	.word	0x00008300


	//   ....[2]....
        /*0078*/ 	.word	0x00008320


	//   ....[3]....
        /*007c*/ 	.word	0x00008350


	//   ....[4]....
        /*0080*/ 	.word	0x0000afb0


	//   ....[5]....
        /*0084*/ 	.word	0x0000afc0


	//   ....[6]....
        /*0088*/ 	.word	0x0000aff0


	//   ....[7]....
        /*008c*/ 	.word	0x0000b000


	//   ....[8]....
        /*0090*/ 	.word	0x0000d740


	//   ....[9]....
        /*0094*/ 	.word	0x0000d760


	//   ....[10]....
        /*0098*/ 	.word	0x0000d790


	//   ....[11]....
        /*009c*/ 	.word	0x0000d7a0


	//   ....[12]....
        /*00a0*/ 	.word	0x0000eae0


	//   ....[13]....
        /*00a4*/ 	.word	0x0000eb20


	//   ....[14]....
        /*00a8*/ 	.word	0x0000eba0


	//   ....[15]....
        /*00ac*/ 	.word	0x0000ebb0


	//----- nvinfo : EIATTR_VRC_CTA_INIT_COUNT
	.align		4
.L_1756:
        /*00b0*/ 	.byte	0x02, 0x4a
	.zero		1
	.zero		1


	//----- nvinfo : EIATTR_EXIT_INSTR_OFFSETS
	.align		4
        /*00b4*/ 	.byte	0x04, 0x1c
        /*00b6*/ 	.short	(.L_1758 - .L_1757)


	//   ....[0]....
.L_1757:
        /*00b8*/ 	.word	0x00000340


	//   ....[1]....
        /*00bc*/ 	.word	0x000008a0


	//   ....[2]....
        /*00c0*/ 	.word	0x000008d0


	//   ....[3]....
        /*00c4*/ 	.word	0x0000f330


	//   ....[4]....
        /*00c8*/ 	.word	0x0000f3f0


	//----- nvinfo : EIATTR_CRS_STACK_SIZE
	.align		4
.L_1758:
        /*00cc*/ 	.byte	0x04, 0x1e
        /*00ce*/ 	.short	(.L_1760 - .L_1759)
.L_1759:
        /*00d0*/ 	.word	0x00000000


	//----- nvinfo : EIATTR_CBANK_PARAM_SIZE
	.align		4
.L_1760:
        /*00d4*/ 	.byte	0x03, 0x19
        /*00d6*/ 	.short	0x01d0


	//----- nvinfo : EIATTR_PARAM_CBANK
	.align		4
        /*00d8*/ 	.byte	0x04, 0x0a
        /*00da*/ 	.short	(.L_1762 - .L_1761)
	.align		4
.L_1761:
        /*00dc*/ 	.word	index@(.nv.constant0._ZN5flash24flash_fwd_splitkv_kernelI23Flash_fwd_kernel_traitsILi32ELi64ELi128ELi4ELb0ELb0EN7cutlass6half_tE19Flash_kernel_traitsILi32ELi64ELi128ELi4ES3_EELb1ELb0ELb0ELb0ELb1ELb0ELb0ELb1EEEvNS_16Flash_fwd_paramsE)
        /*00e0*/ 	.short	0x0380
        /*00e2*/ 	.short	0x01d0


	//----- nvinfo : EIATTR_SW_WAR
	.align		4
.L_1762:
        /*00e4*/ 	.byte	0x04, 0x36
        /*00e6*/ 	.short	(.L_1764 - .L_1763)
.L_1763:
        /*00e8*/ 	.word	0x00000008
.L_1764:


//--------------------- .nv.info._ZN5flash24flash_fwd_splitkv_kernelI23Flash_fwd_kernel_traitsILi32ELi64ELi128ELi4ELb0ELb0EN7cutlass6half_tE19Flash_kernel_traitsILi32ELi64ELi128ELi4ES3_EELb1ELb0ELb0ELb0ELb1ELb1ELb0ELb1EEEvNS_16Flash_fwd_paramsE --------------------------
	.section	.nv.info._ZN5flash24flash_fwd_splitkv_kernelI23Flash_fwd_kernel_traitsILi32ELi64ELi128ELi4ELb0ELb0EN7cutlass6half_tE19Flash_kernel_traitsILi32ELi64ELi128ELi4ES3_EELb1ELb0ELb0ELb0ELb1ELb1ELb0ELb1EEEvNS_16Flash_fwd_paramsE,"",@"SHT_CUDA_INFO"
	.sectionflags	@""
	.align	4


	//----- nvinfo : EIATTR_CUDA_API_VERSION
	.align		4
        /*0000*/ 	.byte	0x04, 0x37
        /*0002*/ 	.short	(.L_1766 - .L_1765)
.L_1765:
        /*0004*/ 	.word	0x00000082


	//----- nvinfo : EIATTR_KPARAM_INFO
	.align		4
.L_1766:
        /*0008*/ 	.byte	0x04, 0x17
        /*000a*/ 	.short	(.L_1768 - .L_1767)
.L_1767:
        /*000c*/ 	.word	0x00000000
        /*0010*/ 	.short	0x0000
        /*0012*/ 	.short	0x0000
        /*0014*/ 	.byte	0x00, 0xf0, 0x41, 0x07


	//----- nvinfo : EIATTR_SPARSE_MMA_MASK
	.align		4
.L_1768:
        /*0018*/ 	.byte	0x03, 0x50
        /*001a*/ 	.short	0x0000


	//----- nvinfo : EIATTR_MAXREG_COUNT
	.align		4
        /*001c*/ 	.byte	0x03, 0x1b
        /*001e*/ 	.short	0x00ff


	//----- nvinfo : EIATTR_NUM_BARRIERS
	.align		4
        /*0020*/ 	.byte	0x02, 0x4c
        /*0022*/ 	.byte	0x01
	.zero		1


	//----- nvinfo : EIATTR_MERCURY_ISA_VERSION
	.align		4
        /*0024*/ 	.byte	0x03, 0x5f
        /*0026*/ 	.short	0x0101


	//----- nvinfo : EIATTR_COOP_GROUP_MASK_REGIDS
	.align		4
        /*0028*/ 	.byte	0x04, 0x29
        /*002a*/ 	.short	(.L_1770 - .L_1769)


	//   ....[0]....
.L_1769:
        /*002c*/ 	.word	0xffffffff


	//   ....[1]....
        /*0030*/ 	.word	0xffffffff


	//   ....[2]....
        /*0034*/ 	.word	0xffffffff


	//   ....[3]....
        /*0038*/ 	.word	0xffffffff


	//   ....[4]....
        /*003c*/ 	.word	0xffffffff


	//   ....[5]....
        /*0040*/ 	.word	0xffffffff


	//   ....[6]....
        /*0044*/ 	.word	0xffffffff


	//   ....[7]....
        /*0048*/ 	.word	0xffffffff


	//   ....[8]....
        /*004c*/ 	.word	0xffffffff


	//   ....[9]....
        /*0050*/ 	.word	0xffffffff


	//   ....[10]....
        /*0054*/ 	.word	0xffffffff


	//   ....[11]....
        /*0058*/ 	.word	0xffffffff


	//   ....[12]....
        /*005c*/ 	.word	0xffffffff


	//   ....[13]....
        /*0060*/ 	.word	0xffffffff


	//   ....[14]....
        /*0064*/ 	.word	0xffffffff


	//   ....[15]....
        /*0068*/ 	.word	0xffffffff


	//----- nvinfo : EIATTR_COOP_GROUP_INSTR_OFFSETS
	.align		4
.L_1770:
        /*006c*/ 	.byte	0x04, 0x28
        /*006e*/ 	.short	(.L_1772 - .L_1771)


	//   ....[0]....
.L_1771:
        /*0070*/ 	.word	0x00008ef0


	//   ....[1]....
        /*0074*/ 	.word	0x00008f80


	//   ....[2]....
        /*0078*/ 	.word	0x00008fa0


	//   ....[3]....
        /*007c*/ 	.word	0x00008fc0


	//   ....[4]....
        /*0080*/ 	.word	0x0000c4c0


	//   ....[5]....
        /*0084*/ 	.word	0x0000c4d0


	//   ....[6]....
        /*0088*/ 	.word	0x0000c500


	//   ....[7]....
        /*008c*/ 	.word	0x0000c510


	//   ....[8]....
        /*0090*/ 	.word	0x0000f4b0


	//   ....[9]....
        /*0094*/ 	.word	0x0000f4e0


	//   ....[10]....
        /*0098*/ 	.word	0x0000f540


	//   ....[11]....
        /*009c*/ 	.word	0x0000f550


	//   ....[12]....
        /*00a0*/ 	.word	0x00010850


	//   ....[13]....
        /*00a4*/ 	.word	0x00010890


	//   ....[14]....
        /*00a8*/ 	.word	0x00010930


	//   ....[15]....
        /*00ac*/ 	.word	0x00010950


	//----- nvinfo : EIATTR_VRC_CTA_INIT_COUNT
	.align		4
.L_1772:
        /*00b0*/ 	.byte	0x02, 0x4a
	.zero		1
	.zero		1


	//----- nvinfo : EIATTR_EXIT_INSTR_OFFSETS
	.align		4
        /*00b4*/ 	.byte	0x04, 0x1c
        /*00b6*/ 	.short	(.L_1774 - .L_1773)


	//   ....[0]....
.L_1773:
        /*00b8*/ 	.word	0x00000340


	//   ....[1]....
        /*00bc*/ 	.word	0x000008a0


	//   ....[2]....
        /*00c0*/ 	.word	0x000008d0


	//   ....[3]....
        /*00c4*/ 	.word	0x000110b0


	//   ....[4]....
        /*00c8*/ 	.word	0x00011170


	//----- nvinfo : EIATTR_CRS_STACK_SIZE
	.align		4
.L_1774:
        /*00cc*/ 	.byte	0x04, 0x1e
        /*00ce*/ 	.short	(.L_1776 - .L_1775)
.L_1775:
        /*00d0*/ 	.word	0x00000000


	//----- nvinfo : EIATTR_CBANK_PARAM_SIZE
	.align		4
.L_1776:
        /*00d4*/ 	.byte	0x03, 0x19
        /*00d6*/ 	.short	0x01d0


	//----- nvinfo : EIATTR_PARAM_CBANK
	.align		4
        /*00d8*/ 	.byte	0x04, 0x0a
        /*00da*/ 	.short	(.L_1778 - .L_1777)
	.align		4
.L_1777:
        /*00dc*/ 	.word	index@(.nv.constant0._ZN5flash24flash_fwd_splitkv_kernelI23Flash_fwd_kernel_traitsILi32ELi64ELi128ELi4ELb0ELb0EN7cutlass6half_tE19Flash_kernel_traitsILi32ELi64ELi128ELi4ES3_EELb1ELb0ELb0ELb0ELb1ELb1ELb0ELb1EEEvNS_16Flash_fwd_paramsE)
        /*00e0*/ 	.short	0x0380
        /*00e2*/ 	.short	0x01d0


	//----- nvinfo : EIATTR_SW_WAR
	.align		4
.L_1778:
        /*00e4*/ 	.byte	0x04, 0x36
        /*00e6*/ 	.short	(.L_1780 - .L_1779)
.L_1779:
        /*00e8*/ 	.word	0x00000008
.L_1780:


//--------------------- .nv.info._ZN5flash24flash_fwd_splitkv_kernelI23Flash_fwd_kernel_traitsILi32ELi64ELi128ELi4ELb0ELb0EN7cutlass6half_tE19Flash_kernel_traitsILi32ELi64ELi128ELi4ES3_EELb1ELb0ELb1ELb0ELb0ELb0ELb0ELb1EEEvNS_16Flash_fwd_paramsE --------------------------
	.section	.nv.info._ZN5flash24flash_fwd_splitkv_kernelI23Flash_fwd_kernel_traitsILi32ELi64ELi128ELi4ELb0ELb0EN7cutlass6half_tE19Flash_kernel_traitsILi32ELi64ELi128ELi4ES3_EELb1ELb0ELb1ELb0ELb0ELb0ELb0ELb1EEEvNS_16Flash_fwd_paramsE,"",@"SHT_CUDA_INFO"
	.sectionflags	@""
	.align	4


	//----- nvinfo : EIATTR_CUDA_API_VERSION
	.align		4
        /*0000*/ 	.byte	0x04, 0x37
        /*0002*/ 	.short	(.L_1782 - .L_1781)
.L_1781:
        /*0004*/ 	.word	0x00000082


	//----- nvinfo : EIATTR_KPARAM_INFO
	.align		4
.L_1782:
        /*0008*/ 	.byte	0x04, 0x17
        /*000a*/ 	.short	(.L_1784 - .L_1783)
.L_1783:
        /*000c*/ 	.word	0x00000000
        /*0010*/ 	.short	0x0000
        /*0012*/ 	.short	0x0000
        /*0014*/ 	.byte	0x00, 0xf0, 0x41, 0x07


	//----- nvinfo : EIATTR_SPARSE_MMA_MASK
	.align		4
.L_1784:
        /*0018*/ 	.byte	0x03, 0x50
        /*001a*/ 	.short	0x0000


	//----- nvinfo : EIATTR_MAXREG_COUNT
	.align		4
        /*001c*/ 	.byte	0x03, 0x1b
        /*001e*/ 	.short	0x00ff


	//----- nvinfo : EIATTR_NUM_BARRIERS
	.align		4
        /*0020*/ 	.byte	0x02, 0x4c
        /*0022*/ 	.byte	0x01
	.zero		1


	//----- nvinfo : EIATTR_MERCURY_ISA_VERSION
	.align		4
        /*0024*/ 	.byte	0x03, 0x5f
        /*0026*/ 	.short	0x0101


	//----- nvinfo : EIATTR_COOP_GROUP_MASK_REGIDS
	.align		4
        /*0028*/ 	.byte	0x04, 0x29
        /*002a*/ 	.short	(.L_1786 - .L_1785)


	//   ....[0]....
.L_1785:
        /*002c*/ 	.word	0xffffffff


	//   ....[1]....
        /*0030*/ 	.word	0xffffffff


	//   ....[2]....
        /*0034*/ 	.word	0xffffffff


	//   ....[3]....
        /*0038*/ 	.word	0xffffffff


	//   ....[4]....
        /*003c*/ 	.word	0xffffffff


	//   ....[5]....
        /*0040*/ 	.word	0xffffffff


	//   ....[6]....
        /*0044*/ 	.word	0xffffffff


	//   ....[7]....
        /*0048*/ 	.word	0xffffffff


	//   ....[8]....
        /*004c*/ 	.word	0xffffffff


	//   ....[9]....
        /*0050*/ 	.word	0xffffffff


	//   ....[10]....
        /*0054*/ 	.word	0xffffffff


	//   ....[11]....
        /*0058*/ 	.word	0xffffffff


	//   ....[12]....
        /*005c*/ 	.word	0xffffffff


	//   ....[13]....
        /*0060*/ 	.word	0xffffffff


	//   ....[14]....
        /*0064*/ 	.word	0xffffffff


	//   ....[15]....
        /*0068*/ 	.word	0xffffffff


	//----- nvinfo : EIATTR_COOP_GROUP_INSTR_OFFSETS
	.align		4
.L_1786:
        /*006c*/ 	.byte	0x04, 0x28
        /*006e*/ 	.short	(.L_1788 - .L_1787)


	//   ....[0]....
.L_1787:
        /*0070*/ 	.word	0x000093e0


	//   ....[1]....
        /*0074*/ 	.word	0x00009410


	//   ....[2]....
        /*0078*/ 	.word	0x00009440


	//   ....[3]....
        /*007c*/ 	.word	0x00009450


	//   ....[4]....
        /*0080*/ 	.word	0x0000c9f0


	//   ....[5]....
        /*0084*/ 	.word	0x0000ca20


	//   ....[6]....
        /*0088*/ 	.word	0x0000ca50


	//   ....[7]....
        /*008c*/ 	.word	0x0000ca60


	//   ....[8]....
        /*0090*/ 	.word	0x0000fc20


	//   ....[9]....
        /*0094*/ 	.word	0x0000fc50


	//   ....[10]....
        /*0098*/ 	.word	0x0000fc80


	//   ....[11]....
        /*009c*/ 	.word	0x0000fc90


	//   ....[12]....
        /*00a0*/ 	.word	0x00010fd0


	//   ....[13]....
        /*00a4*/ 	.word	0x00011010


	//   ....[14]....
        /*00a8*/ 	.word	0x000110c0


	//   ....[15]....
        /*00ac*/ 	.word	0x000110e0


	//----- nvinfo : EIATTR_VRC_CTA_INIT_COUNT
	.align		4
.L_1788:
        /*00b0*/ 	.byte	0x02, 0x4a
	.zero		1
	.zero		1


	//----- nvinfo : EIATTR_EXIT_INSTR_OFFSETS
	.align		4
        /*00b4*/ 	.byte	0x04, 0x1c
        /*00b6*/ 	.short	(.L_1790 - .L_1789)


	//   ....[0]....
.L_1789:
        /*00b8*/ 	.word	0x00000340


	//   ....[1]....
        /*00bc*/ 	.word	0x000008c0


	//   ....[2]....
        /*00c0*/ 	.word	0x000008f0


	//   ....[3]....
        /*00c4*/ 	.word	0x00011820


	//   ....[4]....
        /*00c8*/ 	.word	0x000118e0


	//----- nvinfo : EIATTR_CRS_STACK_SIZE
	.align		4
.L_1790:
        /*00cc*/ 	.byte	0x04, 0x1e
        /*00ce*/ 	.short	(.L_1792 - .L_1791)
.L_1791:
        /*00d0*/ 	.word	0x00000000


	//----- nvinfo : EIATTR_CBANK_PARAM_SIZE
	.align		4
.L_1792:
        /*00d4*/ 	.byte	0x03, 0x19
        /*00d6*/ 	.short	0x01d0


	//----- nvinfo : EIATTR_PARAM_CBANK
	.align		4
        /*00d8*/ 	.byte	0x04, 0x0a
        /*00da*/ 	.short	(.L_1794 - .L_1793)
	.align		4
.L_1793:
        /*00dc*/ 	.word	index@(.nv.constant0._ZN5flash24flash_fwd_splitkv_kernelI23Flash_fwd_kernel_traitsILi32ELi64ELi128ELi4ELb0ELb0EN7cutlass6half_tE19Flash_kernel_traitsILi32ELi64ELi128ELi4ES3_EELb1ELb0ELb1ELb0ELb0ELb0ELb0ELb1EEEvNS_16Flash_fwd_paramsE)
        /*00e0*/ 	.short	0x0380
        /*00e2*/ 	.short	0x01d0


	//----- nvinfo : EIATTR_SW_WAR
	.align		4
.L_1794:
        /*00e4*/ 	.byte	0x04, 0x36
        /*00e6*/ 	.short	(.L_1796 - .L_1795)
.L_1795:
        /*00e8*/ 	.word	0x00000008
.L_1796:


//--------------------- .nv.info._ZN5flash24flash_fwd_splitkv_kernelI23Flash_fwd_kernel_traitsILi32ELi64ELi128ELi4ELb0ELb0EN7cutlass6half_tE19Flash_kernel_traitsILi32ELi64ELi128ELi4ES3_EELb1ELb0ELb1ELb0ELb0ELb1ELb0ELb1EEEvNS_16Flash_fwd_paramsE --------------------------
	.section	.nv.info._ZN5flash24flash_fwd_splitkv_kernelI23Flash_fwd_kernel_traitsILi32ELi64ELi128ELi4ELb0ELb0EN7cutlass6half_tE19Flash_kernel_traitsILi32ELi64ELi128ELi4ES3_EELb1ELb0ELb1ELb0ELb0ELb1ELb0ELb1EEEvNS_16Flash_fwd_paramsE,"",@"SHT_CUDA_INFO"
	.sectionflags	@""
	.align	4


	//----- nvinfo : EIATTR_CUDA_API_VERSION
	.align		4
        /*0000*/ 	.byte	0x04, 0x37
        /*0002*/ 	.short	(.L_1798 - .L_1797)
.L_1797:
        /*0004*/ 	.word	0x00000082


	//----- nvinfo : EIATTR_KPARAM_INFO
	.align		4
.L_1798:
        /*0008*/ 	.byte	0x04, 0x17
        /*000a*/ 	.short	(.L_1800 - .L_1799)
.L_1799:
        /*000c*/ 	.word	0x00000000
        /*0010*/ 	.short	0x0000
        /*0012*/ 	.short	0x0000
        /*0014*/ 	.byte	0x00, 0xf0, 0x41, 0x07


	//----- nvinfo : EIATTR_SPARSE_MMA_MASK
	.align		4
.L_1800:
        /*0018*/ 	.byte	0x03, 0x50
        /*001a*/ 	.short	0x0000


	//----- nvinfo : EIATTR_MAXREG_COUNT
	.align		4
        /*001c*/ 	.byte	0x03, 0x1b
        /*001e*/ 	.short	0x00ff


	//----- nvinfo : EIATTR_NUM_BARRIERS
	.align		4
        /*0020*/ 	.byte	0x02, 0x4c
        /*0022*/ 	.byte	0x01
	.zero		1


	//----- nvinfo : EIATTR_MERCURY_ISA_VERSION
	.align		4
        /*0024*/ 	.byte	0x03, 0x5f
        /*0026*/ 	.short	0x0101


	//----- nvinfo : EIATTR_COOP_GROUP_MASK_REGIDS
	.align		4
        /*0028*/ 	.byte	0x04, 0x29
        /*002a*/ 	.short	(.L_1802 - .L_1801)


	//   ....[0]....
.L_1801:
        /*002c*/ 	.word	0xffffffff


	//   ....[1]....
        /*0030*/ 	.word	0xffffffff


	//   ....[2]....
        /*0034*/ 	.word	0xffffffff


	//   ....[3]....
        /*0038*/ 	.word	0xffffffff


	//   ....[4]....
        /*003c*/ 	.word	0xffffffff


	//   ....[5]....
        /*0040*/ 	.word	0xffffffff


	//   ....[6]....
        /*0044*/ 	.word	0xffffffff


	//   ....[7]....
        /*0048*/ 	.word	0xffffffff


	//   ....[8]....
        /*004c*/ 	.word	0xffffffff


	//   ....[9]....
        /*0050*/ 	.word	0xffffffff


	//   ....[10]....
        /*0054*/ 	.word	0xffffffff


	//   ....[11]....
        /*0058*/ 	.word	0xffffffff


	//   ....[12]....
        /*005c*/ 	.word	0xffffffff


	//   ....[13]....
        /*0060*/ 	.word	0xffffffff


	//   ....[14]....
        /*0064*/ 	.word	0xffffffff


	//   ....[15]....
        /*0068*/ 	.word	0xffffffff


	//----- nvinfo : EIATTR_COOP_GROUP_INSTR_OFFSETS
	.align		4
.L_1802:
        /*006c*/ 	.byte	0x04, 0x28
        /*006e*/ 	.short	(.L_1804 - .L_1803)


	//   ....[0]....
.L_1803:
        /*0070*/ 	.word	0x00009be0


	//   ....[1]....
        /*0074*/ 	.word	0x00009c10


	//   ....[2]....
        /*0078*/ 	.word	0x00009c50


	//   ....[3]....
        /*007c*/ 	.word	0x00009c60


	//   ....[4]....
        /*0080*/ 	.word	0x0000da60


	//   ....[5]....
        /*0084*/ 	.word	0x0000da80


	//   ....[6]....
        /*0088*/ 	.word	0x0000dab0


	//   ....[7]....
        /*008c*/ 	.word	0x0000dac0


	//   ....[8]....
        /*0090*/ 	.word	0x000114b0


	//   ....[9]....
        /*0094*/ 	.word	0x000114c0


	//   ....[10]....
        /*0098*/ 	.word	0x000114f0


	//   ....[11]....
        /*009c*/ 	.word	0x00011500


	//   ....[12]....
        /*00a0*/ 	.word	0x00012840


	//   ....[13]....
        /*00a4*/ 	.word	0x00012880


	//   ....[14]....
        /*00a8*/ 	.word	0x00012980


	//   ....[15]....
        /*00ac*/ 	.word	0x00012990


	//----- nvinfo : EIATTR_VRC_CTA_INIT_COUNT
	.align		4
.L_1804:
        /*00b0*/ 	.byte	0x02, 0x4a
	.zero		1
	.zero		1


	//----- nvinfo : EIATTR_EXIT_INSTR_OFFSETS
	.align		4
        /*00b4*/ 	.byte	0x04, 0x1c
        /*00b6*/ 	.short	(.L_1806 - .L_1805)


	//   ....[0]....
.L_1805:
        /*00b8*/ 	.word	0x00000340


	//   ....[1]....
        /*00bc*/ 	.word	0x000008c0


	//   ....[2]....
        /*00c0*/ 	.word	0x000008f0


	//   ....[3]....
        /*00c4*/ 	.word	0x00013090


	//   ....[4]....
        /*00c8*/ 	.word	0x00013150


	//----- nvinfo : EIATTR_CRS_STACK_SIZE
	.align		4
.L_1806:
        /*00cc*/ 	.byte	0x04, 0x1e
        /*00ce*/ 	.short	(.L_1808 - .L_1807)
.L_1807:
        /*00d0*/ 	.word	0x00000000


	//----- nvinfo : EIATTR_CBANK_PARAM_SIZE
	.align		4
.L_1808:
        /*00d4*/ 	.byte	0x03, 0x19
        /*00d6*/ 	.short	0x01d0


	//----- nvinfo : EIATTR_PARAM_CBANK
	.align		4
        /*00d8*/ 	.byte	0x04, 0x0a
        /*00da*/ 	.short	(.L_1810 - .L_1809)
	.align		4
.L_1809:
        /*00dc*/ 	.word	index@(.nv.constant0._ZN5flash24flash_fwd_splitkv_kernelI23Flash_fwd_kernel_traitsILi32ELi64ELi128ELi4ELb0ELb0EN7cutlass6half_tE19Flash_kernel_traitsILi32ELi64ELi128ELi4ES3_EELb1ELb0ELb1ELb0ELb0ELb1ELb0ELb1EEEvNS_16Flash_fwd_paramsE)
        /*00e0*/ 	.short	0x0380
        /*00e2*/ 	.short	0x01d0


	//----- nvinfo : EIATTR_SW_WAR
	.align		4
.L_1810:
        /*00e4*/ 	.byte	0x04, 0x36
        /*00e6*/ 	.short	(.L_1812 - .L_1811)
.L_1811:
        /*00e8*/ 	.word	0x00000008
.L_1812:


//--------------------- .nv.info._ZN5flash24flash_fwd_splitkv_kernelI23Flash_fwd_kernel_traitsILi32ELi64ELi128ELi4ELb0ELb0EN7cutlass6half_tE19Flash_kernel_traitsILi32ELi64ELi128ELi4ES3_EELb1ELb0ELb0ELb0ELb1ELb0ELb1ELb0EEEvNS_16Flash_fwd_paramsE --------------------------
	.section	.nv.info._ZN5flash24flash_fwd_splitkv_kernelI23Flash_fwd_kernel_traitsILi32ELi64ELi128ELi4ELb0ELb0EN7cutlass6half_tE19Flash_kernel_traitsILi32ELi64ELi128ELi4ES3_EELb1ELb0ELb0ELb0ELb1ELb0ELb1ELb0EEEvNS_16Flash_fwd_paramsE,"",@"SHT_CUDA_INFO"
	.sectionflags	@""
	.align	4


	//----- nvinfo : EIATTR_CUDA_API_VERSION
	.align		4
        /*0000*/ 	.byte	0x04, 0x37
        /*0002*/ 	.short	(.L_1814 - .L_1813)
.L_1813:
        /*0004*/ 	.word	0x00000082


	//----- nvinfo : EIATTR_KPARAM_INFO
	.align		4
.L_1814:
        /*0008*/ 	.byte	0x04, 0x17
        /*000a*/ 	.short	(.L_1816 - .L_1815)
.L_1815:
        /*000c*/ 	.word	0x00000000
        /*0010*/ 	.short	0x0000
        /*0012*/ 	.short	0x0000
        /*0014*/ 	.byte	0x00, 0xf0, 0x41, 0x07


	//----- nvinfo : EIATTR_SPARSE_MMA_MASK
	.align		4
.L_1816:
        /*0018*/ 	.byte	0x03, 0x50
        /*001a*/ 	.short	0x0000


	//----- nvinfo : EIATTR_MAXREG_COUNT
	.align		4
        /*001c*/ 	.byte	0x03, 0x1b
        /*001e*/ 	.short	0x00ff


	//----- nvinfo : EIATTR_NUM_BARRIERS
	.align		4
        /*0020*/ 	.byte	0x02, 0x4c
        /*0022*/ 	.byte	0x01
	.zero		1


	//----- nvinfo : EIATTR_MERCURY_ISA_VERSION
	.align		4
        /*0024*/ 	.byte	0x03, 0x5f
        /*0026*/ 	.short	0x0101


	//----- nvinfo : EIATTR_COOP_GROUP_MASK_REGIDS
	.align		4
        /*0028*/ 	.byte	0x04, 0x29
        /*002a*/ 	.short	(.L_1818 - .L_1817)


	//   ....[0]....
.L_1817:
        /*002c*/ 	.word	0xffffffff


	//   ....[1]....
        /*0030*/ 	.word	0xffffffff


	//   ....[2]....
        /*0034*/ 	.word	0xffffffff


	//   ....[3]....
        /*0038*/ 	.word	0xffffffff


	//   ....[4]....
        /*003c*/ 	.word	0xffffffff


	//   ....[5]....
        /*0040*/ 	.word	0xffffffff


	//   ....[6]....
        /*0044*/ 	.word	0xffffffff


	//   ....[7]....
        /*0048*/ 	.word	0xffffffff


	//   ....[8]....
        /*004c*/ 	.word	0xffffffff


	//   ....[9]....
        /*0050*/ 	.word	0xffffffff


	//   ....[10]....
        /*0054*/ 	.word	0xffffffff


	//   ....[11]....
        /*0058*/ 	.word	0xffffffff


	//   ....[12]....
        /*005c*/ 	.word	0xffffffff


	//   ....[13]....
        /*0060*/ 	.word	0xffffffff


	//   ....[14]....
        /*0064*/ 	.word	0xffffffff


	//   ....[15]....
        /*0068*/ 	.word	0xffffffff


	//----- nvinfo : EIATTR_COOP_GROUP_INSTR_OFFSETS
	.align		4
.L_1818:
        /*006c*/ 	.byte	0x04, 0x28
        /*006e*/ 	.short	(.L_1820 - .L_1819)


	//   ....[0]....
.L_1819:
        /*0070*/ 	.word	0x000035f0


	//   ....[1]....
        /*0074*/ 	.word	0x00003680


	//   ....[2]....
        /*0078*/ 	.word	0x000036a0


	//   ....[3]....
        /*007c*/ 	.word	0x000036c0


	//   ....[4]....
        /*0080*/ 	.word	0x00006360


	//   ....[5]....
        /*0084*/ 	.word	0x00006370


	//   ....[6]....
        /*0088*/ 	.word	0x000063a0


	//   ....[7]....
        /*008c*/ 	.word	0x000063b0


	//   ....[8]....
        /*0090*/ 	.word	0x00008a40


	//   ....[9]....
        /*0094*/ 	.word	0x00008a50


	//   ....[10]....
        /*0098*/ 	.word	0x00008a80


	//   ....[11]....
        /*009c*/ 	.word	0x00008a90


	//   ....[12]....
        /*00a0*/ 	.word	0x00009de0


	//   ....[13]....
        /*00a4*/ 	.word	0x00009e20


	//   ....[14]....
        /*00a8*/ 	.word	0x00009f30


	//   ....[15]....
        /*00ac*/ 	.word	0x00009f50


	//----- nvinfo : EIATTR_VRC_CTA_INIT_COUNT
	.align		4
.L_1820:
        /*00b0*/ 	.byte	0x02, 0x4a
	.zero		1
	.zero		1


	//----- nvinfo : EIATTR_EXIT_INSTR_OFFSETS
	.align		4
        /*00b4*/ 	.byte	0x04, 0x1c
        /*00b6*/ 	.short	(.L_1822 - .L_1821)


	//   ....[0]....
.L_1821:
        /*00b8*/ 	.word	0x00000440


	//   ....[1]....
        /*00bc*/ 	.word	0x00000a70


	//   ....[2]....
        /*00c0*/ 	.word	0x00000aa0


	//   ....[3]....
        /*00c4*/ 	.word	0x0000a560


	//   ....[4]....
        /*00c8*/ 	.word	0x0000a580


	//----- nvinfo : EIATTR_CRS_STACK_SIZE
	.align		4
.L_1822:
        /*00cc*/ 	.byte	0x04, 0x1e
        /*00ce*/ 	.short	(.L_1824 - .L_1823)
.L_1823:
        /*00d0*/ 	.word	0x00000000


	//----- nvinfo : EIATTR_CBANK_PARAM_SIZE
	.align		4
.L_1824:
        /*00d4*/ 	.byte	0x03, 0x19
        /*00d6*/ 	.short	0x01d0


	//----- nvinfo : EIATTR_PARAM_CBANK
	.align		4
        /*00d8*/ 	.byte	0x04, 0x0a
        /*00da*/ 	.short	(.L_1826 - .L_1825)
	.align		4
.L_1825:
        /*00dc*/ 	.word	index@(.nv.constant0._ZN5flash24flash_fwd_splitkv_kernelI23Flash_fwd_kernel_traitsILi32ELi64ELi128ELi4ELb0ELb0EN7cutlass6half_tE19Flash_kernel_traitsILi32ELi64ELi128ELi4ES3_EELb1ELb0ELb0ELb0ELb1ELb0ELb1ELb0EEEvNS_16Flash_fwd_paramsE)
        /*00e0*/ 	.short	0x0380
        /*00e2*/ 	.short	0x01d0


	//----- nvinfo : EIATTR_SW_WAR
	.align		4
.L_1826:
        /*00e4*/ 	.byte	0x04, 0x36
        /*00e6*/ 	.short	(.L_1828 - .L_1827)
.L_1827:
        /*00e8*/ 	.word	0x00000008
.L_1828:


//--------------------- .nv.info._ZN5flash24flash_fwd_splitkv_kernelI23Flash_fwd_kernel_traitsILi32ELi64ELi128ELi4ELb0ELb0EN7cutlass6half_tE19Flash_kernel_traitsILi32ELi64ELi128ELi4ES3_EELb1ELb0ELb0ELb0ELb1ELb1ELb1ELb0EEEvNS_16Flash_fwd_paramsE --------------------------
	.section	.nv.info._ZN5flash24flash_fwd_splitkv_kernelI23Flash_fwd_kernel_traitsILi32ELi64ELi128ELi4ELb0ELb0EN7cutlass6half_tE19Flash_kernel_traitsILi32ELi64ELi128ELi4ES3_EELb1ELb0ELb0ELb0ELb1ELb1ELb1ELb0EEEvNS_16Flash_fwd_paramsE,"",@"SHT_CUDA_INFO"
	.sectionflags	@""
	.align	4


	//----- nvinfo : EIATTR_CUDA_API_VERSION
	.align		4
        /*0000*/ 	.byte	0x04, 0x37
        /*0002*/ 	.short	(.L_1830 - .L_1829)
.L_1829:
        /*0004*/ 	.word	0x00000082


	//----- nvinfo : EIATTR_KPARAM_INFO
	.align		4
.L_1830:
        /*0008*/ 	.byte	0x04, 0x17
        /*000a*/ 	.short	(.L_1832 - .L_1831)
.L_1831:
        /*000c*/ 	.word	0x00000000
        /*0010*/ 	.short	0x0000
        /*0012*/ 	.short	0x0000
        /*0014*/ 	.byte	0x00, 0xf0, 0x41, 0x07


	//----- nvinfo : EIATTR_SPARSE_MMA_MASK
	.align		4
.L_1832:
        /*0018*/ 	.byte	0x03, 0x50
        /*001a*/ 	.short	0x0000


	//----- nvinfo : EIATTR_MAXREG_COUNT
	.align		4
        /*001c*/ 	.byte	0x03, 0x1b
        /*001e*/ 	.short	0x00ff


	//----- nvinfo : EIATTR_NUM_BARRIERS
	.align		4
        /*0020*/ 	.byte	0x02, 0x4c
        /*0022*/ 	.byte	0x01
	.zero		1


	//----- nvinfo : EIATTR_MERCURY_ISA_VERSION
	.align		4
        /*0024*/ 	.byte	0x03, 0x5f
        /*0026*/ 	.short	0x0101


	//----- nvinfo : EIATTR_COOP_GROUP_MASK_REGIDS
	.align		4
        /*0028*/ 	.byte	0x04, 0x29
        /*002a*/ 	.short	(.L_1834 - .L_1833)


	//   ....[0]....
.L_1833:
        /*002c*/ 	.word	0xffffffff


	//   ....[1]....
        /*0030*/ 	.word	0xffffffff


	//   ....[2]....
        /*0034*/ 	.word	0xffffffff


	//   ....[3]....
        /*0038*/ 	.word	0xffffffff


	//   ....[4]....
        /*003c*/ 	.word	0xffffffff


	//   ....[5]....
        /*0040*/ 	.word	0xffffffff


	//   ....[6]....
        /*0044*/ 	.word	0xffffffff


	//   ....[7]....
        /*0048*/ 	.word	0xffffffff


	//   ....[8]....
        /*004c*/ 	.word	0xffffffff


	//   ....[9]....
        /*0050*/ 	.word	0xffffffff


	//   ....[10]....
        /*0054*/ 	.word	0xffffffff


	//   ....[11]....
        /*0058*/ 	.word	0xffffffff


	//   ....[12]....
        /*005c*/ 	.word	0xffffffff


	//   ....[13]....
        /*0060*/ 	.word	0xffffffff


	//   ....[14]....
        /*0064*/ 	.word	0xffffffff


	//   ....[15]....
        /*0068*/ 	.word	0xffffffff


	//----- nvinfo : EIATTR_COOP_GROUP_INSTR_OFFSETS
	.align		4
.L_1834:
        /*006c*/ 	.byte	0x04, 0x28
        /*006e*/ 	.short	(.L_1836 - .L_1835)


	//   ....[0]....
.L_1835:
        /*0070*/ 	.word	0x00003f50


	//   ....[1]....
        /*0074*/ 	.word	0x00003fe0


	//   ....[2]....
        /*0078*/ 	.word	0x00004000


	//   ....[3]....
        /*007c*/ 	.word	0x00004030


	//   ....[4]....
        /*0080*/ 	.word	0x00007500


	//   ....[5]....
        /*0084*/ 	.word	0x00007510


	//   ....[6]....
        /*0088*/ 	.word	0x00007540


	//   ....[7]....
        /*008c*/ 	.word	0x00007550


	//   ....[8]....
        /*0090*/ 	.word	0x0000a440


	//   ....[9]....
        /*0094*/ 	.word	0x0000a470


	//   ....[10]....
        /*0098*/ 	.word	0x0000a4c0


	//   ....[11]....
        /*009c*/ 	.word	0x0000a4d0


	//   ....[12]....
        /*00a0*/ 	.word	0x0000b7d0


	//   ....[13]....
        /*00a4*/ 	.word	0x0000b810


	//   ....[14]....
        /*00a8*/ 	.word	0x0000b920


	//   ....[15]....
        /*00ac*/ 	.word	0x0000b940


	//----- nvinfo : EIATTR_VRC_CTA_INIT_COUNT
	.align		4
.L_1836:
        /*00b0*/ 	.byte	0x02, 0x4a
	.zero		1
	.zero		1


	//----- nvinfo : EIATTR_EXIT_INSTR_OFFSETS
	.align		4
        /*00b4*/ 	.byte	0x04, 0x1c
        /*00b6*/ 	.short	(.L_1838 - .L_1837)


	//   ....[0]....
.L_1837:
        /*00b8*/ 	.word	0x00000440


	//   ....[1]....
        /*00bc*/ 	.word	0x00000a70


	//   ....[2]....
        /*00c0*/ 	.word	0x00000aa0


	//   ....[3]....
        /*00c4*/ 	.word	0x0000bf50


	//   ....[4]....
        /*00c8*/ 	.word	0x0000bf70


	//----- nvinfo : EIATTR_CRS_STACK_SIZE
	.align		4
.L_1838:
        /*00cc*/ 	.byte	0x04, 0x1e
        /*00ce*/ 	.short	(.L_1840 - .L_1839)
.L_1839:
        /*00d0*/ 	.word	0x00000000


	//----- nvinfo : EIATTR_CBANK_PARAM_SIZE
	.align		4
.L_1840:
        /*00d4*/ 	.byte	0x03, 0x19
        /*00d6*/ 	.short	0x01d0


	//----- nvinfo : EIATTR_PARAM_CBANK
	.align		4
        /*00d8*/ 	.byte	0x04, 0x0a
        /*00da*/ 	.short	(.L_1842 - .L_1841)
	.align		4
.L_1841:
        /*00dc*/ 	.word	index@(.nv.constant0._ZN5flash24flash_fwd_splitkv_kernelI23Flash_fwd_kernel_traitsILi32ELi64ELi128ELi4ELb0ELb0EN7cutlass6half_tE19Flash_kernel_traitsILi32ELi64ELi128ELi4ES3_EELb1ELb0ELb0ELb0ELb1ELb1ELb1ELb0EEEvNS_16Flash_fwd_paramsE)
        /*00e0*/ 	.short	0x0380
        /*00e2*/ 	.short	0x01d0


	//----- nvinfo : EIATTR_SW_WAR
	.align		4
.L_1842:
        /*00e4*/ 	.byte	0x04, 0x36
        /*00e6*/ 	.short	(.L_1844 - .L_1843)
.L_1843:
        /*00e8*/ 	.word	0x00000008
.L_1844:


//--------------------- .nv.info._ZN5flash24flash_fwd_splitkv_kernelI23Flash_fwd_kernel_traitsILi32ELi64ELi128ELi4ELb0ELb0EN7cutlass6half_tE19Flash_kernel_traitsILi32ELi64ELi128ELi4ES3_EELb1ELb0ELb1ELb0ELb0ELb0ELb1ELb0EEEvNS_16Flash_fwd_paramsE --------------------------
	.section	.nv.info._ZN5flash24flash_fwd_splitkv_kernelI23Flash_fwd_kernel_traitsILi32ELi64ELi128ELi4ELb0ELb0EN7cutlass6half_tE19Flash_kernel_traitsILi32ELi64ELi128ELi4ES3_EELb1ELb0ELb1ELb0ELb0ELb0ELb1ELb0EEEvNS_16Flash_fwd_paramsE,"",@"SHT_CUDA_INFO"
	.sectionflags	@""
	.align	4


	//----- nvinfo : EIATTR_CUDA_API_VERSION
	.align		4
        /*0000*/ 	.byte	0x04, 0x37
        /*0002*/ 	.short	(.L_1846 - .L_1845)
.L_1845:
        /*0004*/ 	.word	0x00000082


	//----- nvinfo : EIATTR_KPARAM_INFO
	.align		4
.L_1846:
        /*0008*/ 	.byte	0x04, 0x17
        /*000a*/ 	.short	(.L_1848 - .L_1847)
.L_1847:
        /*000c*/ 	.word	0x00000000
        /*0010*/ 	.short	0x0000
        /*0012*/ 	.short	0x0000
        /*0014*/ 	.byte	0x00, 0xf0, 0x41, 0x07


	//----- nvinfo : EIATTR_SPARSE_MMA_MASK
	.align		4
.L_1848:
        /*0018*/ 	.byte	0x03, 0x50
        /*001a*/ 	.short	0x0000


	//----- nvinfo : EIATTR_MAXREG_COUNT
	.align		4
        /*001c*/ 	.byte	0x03, 0x1b
        /*001e*/ 	.short	0x00ff


	//----- nvinfo : EIATTR_NUM_BARRIERS
	.align		4
        /*0020*/ 	.byte	0x02, 0x4c
        /*0022*/ 	.byte	0x01
	.zero		1


	//----- nvinfo : EIATTR_MERCURY_ISA_VERSION
	.align		4
        /*0024*/ 	.byte	0x03, 0x5f
        /*0026*/ 	.short	0x0101


	//----- nvinfo : EIATTR_COOP_GROUP_MASK_REGIDS
	.align		4
        /*0028*/ 	.byte	0x04, 0x29
        /*002a*/ 	.short	(.L_1850 - .L_1849)


	//   ....[0]....
.L_1849:
        /*002c*/ 	.word	0xffffffff


	//   ....[1]....
        /*0030*/ 	.word	0xffffffff


	//   ....[2]....
        /*0034*/ 	.word	0xffffffff


	//   ....[3]....
        /*0038*/ 	.word	0xffffffff


	//   ....[4]....
        /*003c*/ 	.word	0xffffffff


	//   ....[5]....
        /*0040*/ 	.word	0xffffffff


	//   ....[6]....
        /*0044*/ 	.word	0xffffffff


	//   ....[7]....
        /*0048*/ 	.word	0xffffffff


	//   ....[8]....
        /*004c*/ 	.word	0xffffffff


	//   ....[9]....
        /*0050*/ 	.word	0xffffffff


	//   ....[10]....
        /*0054*/ 	.word	0xffffffff


	//   ....[11]....
        /*0058*/ 	.word	0xffffffff


	//   ....[12]....
        /*005c*/ 	.word	0xffffffff


	//   ....[13]....
        /*0060*/ 	.word	0xffffffff


	//   ....[14]....
        /*0064*/ 	.word	0xffffffff


	//   ....[15]....
        /*0068*/ 	.word	0xffffffff


	//----- nvinfo : EIATTR_COOP_GROUP_INSTR_OFFSETS
	.align		4
.L_1850:
        /*006c*/ 	.byte	0x04, 0x28
        /*006e*/ 	.short	(.L_1852 - .L_1851)


	//   ....[0]....
.L_1851:
        /*0070*/ 	.word	0x00004460


	//   ....[1]....
        /*0074*/ 	.word	0x00004470


	//   ....[2]....
        /*0078*/ 	.word	0x000044b0


	//   ....[3]....
        /*007c*/ 	.word	0x000044e0


	//   ....[4]....
        /*0080*/ 	.word	0x00007a60


	//   ....[5]....
        /*0084*/ 	.word	0x00007a90


	//   ....[6]....
        /*0088*/ 	.word	0x00007ad0


	//   ....[7]....
        /*008c*/ 	.word	0x00007ae0


	//   ....[8]....
        /*0090*/ 	.word	0x0000abe0


	//   ....[9]....
        /*0094*/ 	.word	0x0000ac00


	//   ....[10]....
        /*0098*/ 	.word	0x0000ac30


	//   ....[11]....
        /*009c*/ 	.word	0x0000ac40


	//   ....[12]....
        /*00a0*/ 	.word	0x0000bf90


	//   ....[13]....
        /*00a4*/ 	.word	0x0000bfd0


	//   ....[14]....
        /*00a8*/ 	.word	0x0000c0e0


	//   ....[15]....
        /*00ac*/ 	.word	0x0000c100


	//----- nvinfo : EIATTR_VRC_CTA_INIT_COUNT
	.align		4
.L_1852:
        /*00b0*/ 	.byte	0x02, 0x4a
	.zero		1
	.zero		1


	//----- nvinfo : EIATTR_EXIT_INSTR_OFFSETS
	.align		4
        /*00b4*/ 	.byte	0x04, 0x1c
        /*00b6*/ 	.short	(.L_1854 - .L_1853)


	//   ....[0]....
.L_1853:
        /*00b8*/ 	.word	0x00000440


	//   ....[1]....
        /*00bc*/ 	.word	0x00000ac0


	//   ....[2]....
        /*00c0*/ 	.word	0x00000af0


	//   ....[3]....
        /*00c4*/ 	.word	0x0000c750


	//   ....[4]....
        /*00c8*/ 	.word	0x0000c770


	//----- nvinfo : EIATTR_CRS_STACK_SIZE
	.align		4
.L_1854:
        /*00cc*/ 	.byte	0x04, 0x1e
        /*00ce*/ 	.short	(.L_1856 - .L_1855)
.L_1855:
        /*00d0*/ 	.word	0x00000000


	//----- nvinfo : EIATTR_CBANK_PARAM_SIZE
	.align		4
.L_1856:
        /*00d4*/ 	.byte	0x03, 0x19
        /*00d6*/ 	.short	0x01d0


	//----- nvinfo : EIATTR_PARAM_CBANK
	.align		4
        /*00d8*/ 	.byte	0x04, 0x0a
        /*00da*/ 	.short	(.L_1858 - .L_1857)
	.align		4
.L_1857:
        /*00dc*/ 	.word	index@(.nv.constant0._ZN5flash24flash_fwd_splitkv_kernelI23Flash_fwd_kernel_traitsILi32ELi64ELi128ELi4ELb0ELb0EN7cutlass6half_tE19Flash_kernel_traitsILi32ELi64ELi128ELi4ES3_EELb1ELb0ELb1ELb0ELb0ELb0ELb1ELb0EEEvNS_16Flash_fwd_paramsE)
        /*00e0*/ 	.short	0x0380
        /*00e2*/ 	.short	0x01d0


	//----- nvinfo : EIATTR_SW_WAR
	.align		4
.L_1858:
        /*00e4*/ 	.byte	0x04, 0x36
        /*00e6*/ 	.short	(.L_1860 - .L_1859)
.L_1859:
        /*00e8*/ 	.word	0x00000008
.L_1860:


//--------------------- .nv.info._ZN5flash24flash_fwd_splitkv_kernelI23Flash_fwd_kernel_traitsILi32ELi64ELi128ELi4ELb0ELb0EN7cutlass6half_tE19Flash_kernel_traitsILi32ELi64ELi128ELi4ES3_EELb1ELb0ELb1ELb0ELb0ELb1ELb1ELb0EEEvNS_16Flash_fwd_paramsE --------------------------
	.section	.nv.info._ZN5flash24flash_fwd_splitkv_kernelI23Flash_fwd_kernel_traitsILi32ELi64ELi128ELi4ELb0ELb0EN7cutlass6half_tE19Flash_kernel_traitsILi32ELi64ELi128ELi4ES3_EELb1ELb0ELb1ELb0ELb0ELb1ELb1ELb0EEEvNS_16Flash_fwd_paramsE,"",@"SHT_CUDA_INFO"
	.sectionflags	@""
	.align	4


	//----- nvinfo : EIATTR_CUDA_API_VERSION
	.align		4
        /*0000*/ 	.byte	0x04, 0x37
        /*0002*/ 	.short	(.L_1862 - .L_1861)
.L_1861:
        /*0004*/ 	.word	0x00000082


	//----- nvinfo : EIATTR_KPARAM_INFO
	.align		4
.L_1862:
        /*0008*/ 	.byte	0x04, 0x17
        /*000a*/ 	.short	(.L_1864 - .L_1863)
.L_1863:
        /*000c*/ 	.word	0x00000000
        /*0010*/ 	.short	0x0000
        /*0012*/ 	.short	0x0000
        /*0014*/ 	.byte	0x00, 0xf0, 0x41, 0x07


	//----- nvinfo : EIATTR_SPARSE_MMA_MASK
	.align		4
.L_1864:
        /*0018*/ 	.byte	0x03, 0x50
        /*001a*/ 	.short	0x0000


	//----- nvinfo : EIATTR_MAXREG_COUNT
	.align		4
        /*001c*/ 	.byte	0x03, 0x1b
        /*001e*/ 	.short	0x00ff


	//----- nvinfo : EIATTR_NUM_BARRIERS
	.align		4
        /*0020*/ 	.byte	0x02, 0x4c
        /*0022*/ 	.byte	0x01
	.zero		1


	//----- nvinfo : EIATTR_MERCURY_ISA_VERSION
	.align		4
        /*0024*/ 	.byte	0x03, 0x5f
        /*0026*/ 	.short	0x0101


	//----- nvinfo : EIATTR_COOP_GROUP_MASK_REGIDS
	.align		4
        /*0028*/ 	.byte	0x04, 0x29
        /*002a*/ 	.short	(.L_1866 - .L_1865)


	//   ....[0]....
.L_1865:
        /*002c*/ 	.word	0xffffffff


	//   ....[1]....
        /*0030*/ 	.word	0xffffffff


	//   ....[2]....
        /*0034*/ 	.word	0xffffffff


	//   ....[3]....
        /*0038*/ 	.word	0xffffffff


	//   ....[4]....
        /*003c*/ 	.word	0xffffffff


	//   ....[5]....
        /*0040*/ 	.word	0xffffffff


	//   ....[6]....
        /*0044*/ 	.word	0xffffffff


	//   ....[7]....
        /*0048*/ 	.word	0xffffffff


	//   ....[8]....
        /*004c*/ 	.word	0xffffffff


	//   ....[9]....
        /*0050*/ 	.word	0xffffffff


	//   ....[10]....
        /*0054*/ 	.word	0xffffffff


	//   ....[11]....
        /*0058*/ 	.word	0xffffffff


	//   ....[12]....
        /*005c*/ 	.word	0xffffffff


	//   ....[13]....
        /*0060*/ 	.word	0xffffffff


	//   ....[14]....
        /*0064*/ 	.word	0xffffffff


	//   ....[15]....
        /*0068*/ 	.word	0xffffffff


	//----- nvinfo : EIATTR_COOP_GROUP_INSTR_OFFSETS
	.align		4
.L_1866:
        /*006c*/ 	.byte	0x04, 0x28
        /*006e*/ 	.short	(.L_1868 - .L_1867)


	//   ....[0]....
.L_1867:
        /*0070*/ 	.word	0x00004ce0


	//   ....[1]....
        /*0074*/ 	.word	0x00004d00


	//   ....[2]....
        /*0078*/ 	.word	0x00004d60


	//   ....[3]....
        /*007c*/ 	.word	0x00004d70


	//   ....[4]....
        /*0080*/ 	.word	0x00008b20


	//   ....[5]....
        /*0084*/ 	.word	0x00008b50


	//   ....[6]....
        /*0088*/ 	.word	0x00008b90


	//   ....[7]....
        /*008c*/ 	.word	0x00008ba0


	//   ....[8]....
        /*0090*/ 	.word	0x0000c490


	//   ....[9]....
        /*0094*/ 	.word	0x0000c4d0


	//   ....[10]....
        /*0098*/ 	.word	0x0000c4f0


	//   ....[11]....
        /*009c*/ 	.word	0x0000c510


	//   ....[12]....
        /*00a0*/ 	.word	0x0000d860


	//   ....[13]....
        /*00a4*/ 	.word	0x0000d8a0


	//   ....[14]....
        /*00a8*/ 	.word	0x0000d980


	//   ....[15]....
        /*00ac*/ 	.word	0x0000d9a0


	//----- nvinfo : EIATTR_VRC_CTA_INIT_COUNT
	.align		4
.L_1868:
        /*00b0*/ 	.byte	0x02, 0x4a
	.zero		1
	.zero		1


	//----- nvinfo : EIATTR_EXIT_INSTR_OFFSETS
	.align		4
        /*00b4*/ 	.byte	0x04, 0x1c
        /*00b6*/ 	.short	(.L_1870 - .L_1869)


	//   ....[0]....
.L_1869:
        /*00b8*/ 	.word	0x00000440


	//   ....[1]....
        /*00bc*/ 	.word	0x00000ac0


	//   ....[2]....
        /*00c0*/ 	.word	0x00000af0


	//   ....[3]....
        /*00c4*/ 	.word	0x0000e020


	//   ....[4]....
        /*00c8*/ 	.word	0x0000e040


	//----- nvinfo : EIATTR_CRS_STACK_SIZE
	.align		4
.L_1870:
        /*00cc*/ 	.byte	0x04, 0x1e
        /*00ce*/ 	.short	(.L_1872 - .L_1871)
.L_1871:
        /*00d0*/ 	.word	0x00000000


	//----- nvinfo : EIATTR_CBANK_PARAM_SIZE
	.align		4
.L_1872:
        /*00d4*/ 	.byte	0x03, 0x19
        /*00d6*/ 	.short	0x01d0


	//----- nvinfo : EIATTR_PARAM_CBANK
	.align		4
        /*00d8*/ 	.byte	0x04, 0x0a
        /*00da*/ 	.short	(.L_1874 - .L_1873)
	.align		4
.L_1873:
        /*00dc*/ 	.word	index@(.nv.constant0._ZN5flash24flash_fwd_splitkv_kernelI23Flash_fwd_kernel_traitsILi32ELi64ELi128ELi4ELb0ELb0EN7cutlass6half_tE19Flash_kernel_traitsILi32ELi64ELi128ELi4ES3_EELb1ELb0ELb1ELb0ELb0ELb1ELb1ELb0EEEvNS_16Flash_fwd_paramsE)
        /*00e0*/ 	.short	0x0380
        /*00e2*/ 	.short	0x01d0


	//----- nvinfo : EIATTR_SW_WAR
	.align		4
.L_1874:
        /*00e4*/ 	.byte	0x04, 0x36
        /*00e6*/ 	.short	(.L_1876 - .L_1875)
.L_1875:
        /*00e8*/ 	.word	0x00000008
.L_1876:


//--------------------- .nv.info._ZN5flash24flash_fwd_splitkv_kernelI23Flash_fwd_kernel_traitsILi32ELi64ELi128ELi4ELb0ELb0EN7cutlass6half_tE19Flash_kernel_traitsILi32ELi64ELi128ELi4ES3_EELb1ELb0ELb0ELb0ELb1ELb0ELb1ELb1EEEvNS_16Flash_fwd_paramsE --------------------------
	.section	.nv.info._ZN5flash24flash_fwd_splitkv_kernelI23Flash_fwd_kernel_traitsILi32ELi64ELi128ELi4ELb0ELb0EN7cutlass6half_tE19Flash_kernel_traitsILi32ELi64ELi128ELi4ES3_EELb1ELb0ELb0ELb0ELb1ELb0ELb1ELb1EEEvNS_16Flash_fwd_paramsE,"",@"SHT_CUDA_INFO"
	.sectionflags	@""
	.align	4


	//----- nvinfo : EIATTR_CUDA_API_VERSION
	.align		4
        /*0000*/ 	.byte	0x04, 0x37
        /*0002*/ 	.short	(.L_1878 - .L_1877)
.L_1877:
        /*0004*/ 	.word	0x00000082


	//----- nvinfo : EIATTR_KPARAM_INFO
	.align		4
.L_1878:
        /*0008*/ 	.byte	0x04, 0x17
        /*000a*/ 	.short	(.L_1880 - .L_1879)
.L_1879:
        /*000c*/ 	.word	0x00000000
        /*0010*/ 	.short	0x0000
        /*0012*/ 	.short	0x0000
        /*0014*/ 	.byte	0x00, 0xf0, 0x41, 0x07


	//----- nvinfo : EIATTR_SPARSE_MMA_MASK
	.align		4
.L_1880:
        /*0018*/ 	.byte	0x03, 0x50
        /*001a*/ 	.short	0x0000


	//----- nvinfo : EIATTR_MAXREG_COUNT
	.align		4
        /*001c*/ 	.byte	0x03, 0x1b
        /*001e*/ 	.short	0x00ff


	//----- nvinfo : EIATTR_NUM_BARRIERS
	.align		4
        /*0020*/ 	.byte	0x02, 0x4c
        /*0022*/ 	.byte	0x01
	.zero		1


	//----- nvinfo : EIATTR_MERCURY_ISA_VERSION
	.align		4
        /*0024*/ 	.byte	0x03, 0x5f
        /*0026*/ 	.short	0x0101


	//----- nvinfo : EIATTR_COOP_GROUP_MASK_REGIDS
	.align		4
        /*0028*/ 	.byte	0x04, 0x29
        /*002a*/ 	.short	(.L_1882 - .L_1881)


	//   ....[0]....
.L_1881:
        /*002c*/ 	.word	0xffffffff


	//   ....[1]....
        /*0030*/ 	.word	0xffffffff


	//   ....[2]....
        /*0034*/ 	.word	0xffffffff


	//   ....[3]....
        /*0038*/ 	.word	0xffffffff


	//   ....[4]....
        /*003c*/ 	.word	0xffffffff


	//   ....[5]....
        /*0040*/ 	.word	0xffffffff


	//   ....[6]....
        /*0044*/ 	.word	0xffffffff


	//   ....[7]....
        /*0048*/ 	.word	0xffffffff


	//   ....[8]....
        /*004c*/ 	.word	0xffffffff


	//   ....[9]....
        /*0050*/ 	.word	0xffffffff


	//   ....[10]....
        /*0054*/ 	.word	0xffffffff


	//   ....[11]....
        /*0058*/ 	.word	0xffffffff


	//   ....[12]....
        /*005c*/ 	.word	0xffffffff


	//   ....[13]....
        /*0060*/ 	.word	0xffffffff


	//   ....[14]....
        /*0064*/ 	.word	0xffffffff


	//   ....[15]....
        /*0068*/ 	.word	0xffffffff


	//----- nvinfo : EIATTR_COOP_GROUP_INSTR_OFFSETS
	.align		4
.L_1882:
        /*006c*/ 	.byte	0x04, 0x28
        /*006e*/ 	.short	(.L_1884 - .L_1883)


	//   ....[0]....
.L_1883:
        /*0070*/ 	.word	0x000085f0


	//   ....[1]....
        /*0074*/ 	.word	0x00008610


	//   ....[2]....
        /*0078*/ 	.word	0x00008630


	//   ....[3]....
        /*007c*/ 	.word	0x00008650


	//   ....[4]....
        /*0080*/ 	.word	0x0000b2f0


	//   ....[5]....
        /*0084*/ 	.word	0x0000b300


	//   ....[6]....
        /*0088*/ 	.word	0x0000b330


	//   ....[7]....
        /*008c*/ 	.word	0x0000b340


	//   ....[8]....
        /*0090*/ 	.word	0x0000da70


	//   ....[9]....
        /*0094*/ 	.word	0x0000da80


	//   ....[10]....
        /*0098*/ 	.word	0x0000dab0


	//   ....[11]....
        /*009c*/ 	.word	0x0000dac0


	//   ....[12]....
        /*00a0*/ 	.word	0x0000ee10


	//   ....[13]....
        /*00a4*/ 	.word	0x0000ee50


	//   ....[14]....
        /*00a8*/ 	.word	0x0000ef30


	//   ....[15]....
        /*00ac*/ 	.word	0x0000ef50


	//----- nvinfo : EIATTR_VRC_CTA_INIT_COUNT
	.align		4
.L_1884:
        /*00b0*/ 	.byte	0x02, 0x4a
	.zero		1
	.zero		1


	//----- nvinfo : EIATTR_EXIT_INSTR_OFFSETS
	.align		4
        /*00b4*/ 	.byte	0x04, 0x1c
        /*00b6*/ 	.short	(.L_1886 - .L_1885)


	//   ....[0]....
.L_1885:
        /*00b8*/ 	.word	0x00000460


	//   ....[1]....
        /*00bc*/ 	.word	0x00000a70


	//   ....[2]....
        /*00c0*/ 	.word	0x00000aa0


	//   ....[3]....
        /*00c4*/ 	.word	0x0000f590


	//   ....[4]....
        /*00c8*/ 	.word	0x0000f5b0


	//----- nvinfo : EIATTR_CRS_STACK_SIZE
	.align		4
.L_1886:
        /*00cc*/ 	.byte	0x04, 0x1e
        /*00ce*/ 	.short	(.L_1888 - .L_1887)
.L_1887:
        /*00d0*/ 	.word	0x00000000


	//----- nvinfo : EIATTR_CBANK_PARAM_SIZE
	.align		4
.L_1888:
        /*00d4*/ 	.byte	0x03, 0x19
        /*00d6*/ 	.short	0x01d0


	//----- nvinfo : EIATTR_PARAM_CBANK
	.align		4
        /*00d8*/ 	.byte	0x04, 0x0a
        /*00da*/ 	.short	(.L_1890 - .L_1889)
	.align		4
.L_1889:
        /*00dc*/ 	.word	index@(.nv.constant0._ZN5flash24flash_fwd_splitkv_kernelI23Flash_fwd_kernel_traitsILi32ELi64ELi128ELi4ELb0ELb0EN7cutlass6half_tE19Flash_kernel_traitsILi32ELi64ELi128ELi4ES3_EELb1ELb0ELb0ELb0ELb1ELb0ELb1ELb1EEEvNS_16Flash_fwd_paramsE)
        /*00e0*/ 	.short	0x0380
        /*00e2*/ 	.short	0x01d0


	//----- nvinfo : EIATTR_SW_WAR
	.align		4
.L_1890:
        /*00e4*/ 	.byte	0x04, 0x36
        /*00e6*/ 	.short	(.L_1892 - .L_1891)
.L_1891:
        /*00e8*/ 	.word	0x00000008
.L_1892:


//--------------------- .nv.info._ZN5flash24flash_fwd_splitkv_kernelI23Flash_fwd_kernel_traitsILi32ELi64ELi128ELi4ELb0ELb0EN7cutlass6half_tE19Flash_kernel_traitsILi32ELi64ELi128ELi4ES3_EELb1ELb0ELb0ELb0ELb1ELb1ELb1ELb1EEEvNS_16Flash_fwd_paramsE --------------------------
	.section	.nv.info._ZN5flash24flash_fwd_splitkv_kernelI23Flash_fwd_kernel_traitsILi32ELi64ELi128ELi4ELb0ELb0EN7cutlass6half_tE19Flash_kernel_traitsILi32ELi64ELi128ELi4ES3_EELb1ELb0ELb0ELb0ELb1ELb1ELb1ELb1EEEvNS_16Flash_fwd_paramsE,"",@"SHT_CUDA_INFO"
	.sectionflags	@""
	.align	4


	//----- nvinfo : EIATTR_CUDA_API_VERSION
	.align		4
        /*0000*/ 	.byte	0x04, 0x37
        /*0002*/ 	.short	(.L_1894 - .L_1893)
.L_1893:
        /*0004*/ 	.word	0x00000082


	//----- nvinfo : EIATTR_KPARAM_INFO
	.align		4
.L_1894:
        /*0008*/ 	.byte	0x04, 0x17
        /*000a*/ 	.short	(.L_1896 - .L_1895)
.L_1895:
        /*000c*/ 	.word	0x00000000
        /*0010*/ 	.short	0x0000
        /*0012*/ 	.short	0x0000
        /*0014*/ 	.byte	0x00, 0xf0, 0x41, 0x07


	//----- nvinfo : EIATTR_SPARSE_MMA_MASK
	.align		4
.L_1896:
        /*0018*/ 	.byte	0x03, 0x50
        /*001a*/ 	.short	0x0000


	//----- nvinfo : EIATTR_MAXREG_COUNT
	.align		4
        /*001c*/ 	.byte	0x03, 0x1b
        /*001e*/ 	.short	0x00ff


	//----- nvinfo : EIATTR_NUM_BARRIERS
	.align		4
        /*0020*/ 	.byte	0x02, 0x4c
        /*0022*/ 	.byte	0x01
	.zero		1


	//----- nvinfo : EIATTR_MERCURY_ISA_VERSION
	.align		4
        /*0024*/ 	.byte	0x03, 0x5f
        /*0026*/ 	.short	0x0101


	//----- nvinfo : EIATTR_COOP_GROUP_MASK_REGIDS
	.align		4
        /*0028*/ 	.byte	0x04, 0x29
        /*002a*/ 	.short	(.L_1898 - .L_1897)


	//   ....[0]....
.L_1897:
        /*002c*/ 	.word	0xffffffff


	//   ....[1]....
        /*0030*/ 	.word	0xffffffff


	//   ....[2]....
        /*0034*/ 	.word	0xffffffff


	//   ....[3]....
        /*0038*/ 	.word	0xffffffff


	//   ....[4]....
        /*003c*/ 	.word	0xffffffff


	//   ....[5]....
        /*0040*/ 	.word	0xffffffff


	//   ....[6]....
        /*0044*/ 	.word	0xffffffff


	//   ....[7]....
        /*0048*/ 	.word	0xffffffff


	//   ....[8]....
        /*004c*/ 	.word	0xffffffff


	//   ....[9]....
        /*0050*/ 	.word	0xffffffff


	//   ....[10]....
        /*0054*/ 	.word	0xffffffff


	//   ....[11]....
        /*0058*/ 	.word	0xffffffff


	//   ....[12]....
        /*005c*/ 	.word	0xffffffff


	//   ....[13]....
        /*0060*/ 	.word	0xffffffff


	//   ....[14]....
        /*0064*/ 	.word	0xffffffff


	//   ....[15]....
        /*0068*/ 	.word	0xffffffff


	//----- nvinfo : EIATTR_COOP_GROUP_INSTR_OFFSETS
	.align		4
.L_1898:
        /*006c*/ 	.byte	0x04, 0x28
        /*006e*/ 	.short	(.L_1900 - .L_1899)


	//   ....[0]....
.L_1899:
        /*0070*/ 	.word	0x000091e0


	//   ....[1]....
        /*0074*/ 	.word	0x00009220


	//   ....[2]....
        /*0078*/ 	.word	0x00009260


	//   ....[3]....
        /*007c*/ 	.word	0x00009280


	//   ....[4]....
        /*0080*/ 	.word	0x0000c780


	//   ....[5]....
        /*0084*/ 	.word	0x0000c790


	//   ....[6]....
        /*0088*/ 	.word	0x0000c7c0


	//   ....[7]....
        /*008c*/ 	.word	0x0000c7d0


	//   ....[8]....
        /*0090*/ 	.word	0x0000f770


	//   ....[9]....
        /*0094*/ 	.word	0x0000f7a0


	//   ....[10]....
        /*0098*/ 	.word	0x0000f7f0


	//   ....[11]....
        /*009c*/ 	.word	0x0000f800


	//   ....[12]....
        /*00a0*/ 	.word	0x00010b00


	//   ....[13]....
        /*00a4*/ 	.word	0x00010b40


	//   ....[14]....
        /*00a8*/ 	.word	0x00010c30


	//   ....[15]....
        /*00ac*/ 	.word	0x00010c50


	//----- nvinfo : EIATTR_VRC_CTA_INIT_COUNT
	.align		4
.L_1900:
        /*00b0*/ 	.byte	0x02, 0x4a
	.zero		1
	.zero		1


	//----- nvinfo : EIATTR_EXIT_INSTR_OFFSETS
	.align		4
        /*00b4*/ 	.byte	0x04, 0x1c
        /*00b6*/ 	.short	(.L_1902 - .L_1901)


	//   ....[0]....
.L_1901:
        /*00b8*/ 	.word	0x00000460


	//   ....[1]....
        /*00bc*/ 	.word	0x00000a70


	//   ....[2]....
        /*00c0*/ 	.word	0x00000aa0


	//   ....[3]....
        /*00c4*/ 	.word	0x00011280


	//   ....[4]....
        /*00c8*/ 	.word	0x000112a0


	//----- nvinfo : EIATTR_CRS_STACK_SIZE
	.align		4
.L_1902:
        /*00cc*/ 	.byte	0x04, 0x1e
        /*00ce*/ 	.short	(.L_1904 - .L_1903)
.L_1903:
        /*00d0*/ 	.word	0x00000000


	//----- nvinfo : EIATTR_CBANK_PARAM_SIZE
	.align		4
.L_1904:
        /*00d4*/ 	.byte	0x03, 0x19
        /*00d6*/ 	.short	0x01d0


	//----- nvinfo : EIATTR_PARAM_CBANK
	.align		4
        /*00d8*/ 	.byte	0x04, 0x0a
        /*00da*/ 	.short	(.L_1906 - .L_1905)
	.align		4
.L_1905:
        /*00dc*/ 	.word	index@(.nv.constant0._ZN5flash24flash_fwd_splitkv_kernelI23Flash_fwd_kernel_traitsILi32ELi64ELi128ELi4ELb0ELb0EN7cutlass6half_tE19Flash_kernel_traitsILi32ELi64ELi128ELi4ES3_EELb1ELb0ELb0ELb0ELb1ELb1ELb1ELb1EEEvNS_16Flash_fwd_paramsE)
        /*00e0*/ 	.short	0x0380
        /*00e2*/ 	.short	0x01d0


	//----- nvinfo : EIATTR_SW_WAR
	.align		4
.L_1906:
        /*00e4*/ 	.byte	0x04, 0x36
        /*00e6*/ 	.short	(.L_1908 - .L_1907)
.L_1907:
        /*00e8*/ 	.word	0x00000008
.L_1908:


//--------------------- .nv.info._ZN5flash24flash_fwd_splitkv_kernelI23Flash_fwd_kernel_traitsILi32ELi64ELi128ELi4ELb0ELb0EN7cutlass6half_tE19Flash_kernel_traitsILi32ELi64ELi128ELi4ES3_EELb1ELb0ELb1ELb0ELb0ELb0ELb1ELb1EEEvNS_16Flash_fwd_paramsE --------------------------
	.section	.nv.info._ZN5flash24flash_fwd_splitkv_kernelI23Flash_fwd_kernel_traitsILi32ELi64ELi128ELi4ELb0ELb0EN7cutlass6half_tE19Flash_kernel_traitsILi32ELi64ELi128ELi4ES3_EELb1ELb0ELb1ELb0ELb0ELb0ELb1ELb1EEEvNS_16Flash_fwd_paramsE,"",@"SHT_CUDA_INFO"
	.sectionflags	@""
	.align	4


	//----- nvinfo : EIATTR_CUDA_API_VERSION
	.align		4
        /*0000*/ 	.byte	0x04, 0x37
        /*0002*/ 	.short	(.L_1910 - .L_1909)
.L_1909:
        /*0004*/ 	.word	0x00000082


	//----- nvinfo : EIATTR_KPARAM_INFO
	.align		4
.L_1910:
        /*0008*/ 	.byte	0x04, 0x17
        /*000a*/ 	.short	(.L_1912 - .L_1911)
.L_1911:
        /*000c*/ 	.word	0x00000000
        /*0010*/ 	.short	0x0000
        /*0012*/ 	.short	0x0000
        /*0014*/ 	.byte	0x00, 0xf0, 0x41, 0x07


	//----- nvinfo : EIATTR_SPARSE_MMA_MASK
	.align		4
.L_1912:
        /*0018*/ 	.byte	0x03, 0x50
        /*001a*/ 	.short	0x0000


	//----- nvinfo : EIATTR_MAXREG_COUNT
	.align		4
        /*001c*/ 	.byte	0x03, 0x1b
        /*001e*/ 	.short	0x00ff


	//----- nvinfo : EIATTR_NUM_BARRIERS
	.align		4
        /*0020*/ 	.byte	0x02, 0x4c
        /*0022*/ 	.byte	0x01
	.zero		1


	//----- nvinfo : EIATTR_MERCURY_ISA_VERSION
	.align		4
        /*0024*/ 	.byte	0x03, 0x5f
        /*0026*/ 	.short	0x0101


	//----- nvinfo : EIATTR_COOP_GROUP_MASK_REGIDS
	.align		4
        /*0028*/ 	.byte	0x04, 0x29
        /*002a*/ 	.short	(.L_1914 - .L_1913)


	//   ....[0]....
.L_1913:
        /*002c*/ 	.word	0xffffffff


	//   ....[1]....
        /*0030*/ 	.word	0xffffffff


	//   ....[2]....
        /*0034*/ 	.word	0xffffffff


	//   ....[3]....
        /*0038*/ 	.word	0xffffffff


	//   ....[4]....
        /*003c*/ 	.word	0xffffffff


	//   ....[5]....
        /*0040*/ 	.word	0xffffffff


	//   ....[6]....
        /*0044*/ 	.word	0xffffffff


	//   ....[7]....
        /*0048*/ 	.word	0xffffffff


	//   ....[8]....
        /*004c*/ 	.word	0xffffffff


	//   ....[9]....
        /*0050*/ 	.word	0xffffffff


	//   ....[10]....
        /*0054*/ 	.word	0xffffffff


	//   ....[11]....
        /*0058*/ 	.word	0xffffffff


	//   ....[12]....
        /*005c*/ 	.word	0xffffffff


	//   ....[13]....
        /*0060*/ 	.word	0xffffffff


	//   ....[14]....
        /*0064*/ 	.word	0xffffffff


	//   ....[15]....
        /*0068*/ 	.word	0xffffffff


	//----- nvinfo : EIATTR_COOP_GROUP_INSTR_OFFSETS
	.align		4
.L_1914:
        /*006c*/ 	.byte	0x04, 0x28
        /*006e*/ 	.short	(.L_1916 - .L_1915)


	//   ....[0]....
.L_1915:
        /*0070*/ 	.word	0x000095f0


	//   ....[1]....
        /*0074*/ 	.word	0x00009620


	//   ....[2]....
        /*0078*/ 	.word	0x00009650


	//   ....[3]....
        /*007c*/ 	.word	0x00009670


	//   ....[4]....
        /*0080*/ 	.word	0x0000cc20


	//   ....[5]....
        /*0084*/ 	.word	0x0000cc40


	//   ....[6]....
        /*0088*/ 	.word	0x0000ccd0


	//   ....[7]....
        /*008c*/ 	.word	0x0000cce0


	//   ....[8]....
        /*0090*/ 	.word	0x0000fe70


	//   ....[9]....
        /*0094*/ 	.word	0x0000fe90


	//   ....[10]....
        /*0098*/ 	.word	0x0000fec0


	//   ....[11]....
        /*009c*/ 	.word	0x0000fed0


	//   ....[12]....
        /*00a0*/ 	.word	0x00011210


	//   ....[13]....
        /*00a4*/ 	.word	0x00011250


	//   ....[14]....
        /*00a8*/ 	.word	0x00011340


	//   ....[15]....
        /*00ac*/ 	.word	0x00011360


	//----- nvinfo : EIATTR_VRC_CTA_INIT_COUNT
	.align		4
.L_1916:
        /*00b0*/ 	.byte	0x02, 0x4a
	.zero		1
	.zero		1


	//----- nvinfo : EIATTR_EXIT_INSTR_OFFSETS
	.align		4
        /*00b4*/ 	.byte	0x04, 0x1c
        /*00b6*/ 	.short	(.L_1918 - .L_1917)


	//   ....[0]....
.L_1917:
        /*00b8*/ 	.word	0x00000460


	//   ....[1]....
        /*00bc*/ 	.word	0x00000ae0


	//   ....[2]....
        /*00c0*/ 	.word	0x00000b10


	//   ....[3]....
        /*00c4*/ 	.word	0x000119c0


	//   ....[4]....
        /*00c8*/ 	.word	0x000119e0


	//----- nvinfo : EIATTR_CRS_STACK_SIZE
	.align		4
.L_1918:
        /*00cc*/ 	.byte	0x04, 0x1e
        /*00ce*/ 	.short	(.L_1920 - .L_1919)
.L_1919:
        /*00d0*/ 	.word	0x00000000


	//----- nvinfo : EIATTR_CBANK_PARAM_SIZE
	.align		4
.L_1920:
        /*00d4*/ 	.byte	0x03, 0x19
        /*00d6*/ 	.short	0x01d0


	//----- nvinfo : EIATTR_PARAM_CBANK
	.align		4
        /*00d8*/ 	.byte	0x04, 0x0a
        /*00da*/ 	.short	(.L_1922 - .L_1921)
	.align		4
.L_1921:
        /*00dc*/ 	.word	index@(.nv.constant0._ZN5flash24flash_fwd_splitkv_kernelI23Flash_fwd_kernel_traitsILi32ELi64ELi128ELi4ELb0ELb0EN7cutlass6half_tE19Flash_kernel_traitsILi32ELi64ELi128ELi4ES3_EELb1ELb0ELb1ELb0ELb0ELb0ELb1ELb1EEEvNS_16Flash_fwd_paramsE)
        /*00e0*/ 	.short	0x0380
        /*00e2*/ 	.short	0x01d0


	//----- nvinfo : EIATTR_SW_WAR
	.align		4
.L_1922:
        /*00e4*/ 	.byte	0x04, 0x36
        /*00e6*/ 	.short	(.L_1924 - .L_1923)
.L_1923:
        /*00e8*/ 	.word	0x00000008
.L_1924:


//--------------------- .nv.info._ZN5flash24flash_fwd_splitkv_kernelI23Flash_fwd_kernel_traitsILi32ELi64ELi128ELi4ELb0ELb0EN7cutlass6half_tE19Flash_kernel_traitsILi32ELi64ELi128ELi4ES3_EELb1ELb0ELb1ELb0ELb0ELb1ELb1ELb1EEEvNS_16Flash_fwd_paramsE --------------------------
	.section	.nv.info._ZN5flash24flash_fwd_splitkv_kernelI23Flash_fwd_kernel_traitsILi32ELi64ELi128ELi4ELb0ELb0EN7cutlass6half_tE19Flash_kernel_traitsILi32ELi64ELi128ELi4ES3_EELb1ELb0ELb1ELb0ELb0ELb1ELb1ELb1EEEvNS_16Flash_fwd_paramsE,"",@"SHT_CUDA_INFO"
	.sectionflags	@""
	.align	4


	//----- nvinfo : EIATTR_CUDA_API_VERSION
	.align		4
        /*0000*/ 	.byte	0x04, 0x37
        /*0002*/ 	.short	(.L_1926 - .L_1925)
.L_1925:
        /*0004*/ 	.word	0x00000082


	//----- nvinfo : EIATTR_KPARAM_INFO
	.align		4
.L_1926:
        /*0008*/ 	.byte	0x04, 0x17
        /*000a*/ 	.short	(.L_1928 - .L_1927)
.L_1927:
        /*000c*/ 	.word	0x00000000
        /*0010*/ 	.short	0x0000
        /*0012*/ 	.short	0x0000
        /*0014*/ 	.byte	0x00, 0xf0, 0x41, 0x07


	//----- nvinfo : EIATTR_SPARSE_MMA_MASK
	.align		4
.L_1928:
        /*0018*/ 	.byte	0x03, 0x50
        /*001a*/ 	.short	0x0000


	//----- nvinfo : EIATTR_MAXREG_COUNT
	.align		4
        /*001c*/ 	.byte	0x03, 0x1b
        /*001e*/ 	.short	0x00ff


	//----- nvinfo : EIATTR_NUM_BARRIERS
	.align		4
        /*0020*/ 	.byte	0x02, 0x4c
        /*0022*/ 	.byte	0x01
	.zero		1


	//----- nvinfo : EIATTR_MERCURY_ISA_VERSION
	.align		4
        /*0024*/ 	.byte	0x03, 0x5f
        /*0026*/ 	.short	0x0101


	//----- nvinfo : EIATTR_COOP_GROUP_MASK_REGIDS
	.align		4
        /*0028*/ 	.byte	0x04, 0x29
        /*002a*/ 	.short	(.L_1930 - .L_1929)


	//   ....[0]....
.L_1929:
        /*002c*/ 	.word	0xffffffff


	//   ....[1]....
        /*0030*/ 	.word	0xffffffff


	//   ....[2]....
        /*0034*/ 	.word	0xffffffff


	//   ....[3]....
        /*0038*/ 	.word	0xffffffff


	//   ....[4]....
        /*003c*/ 	.word	0xffffffff


	//   ....[5]....
        /*0040*/ 	.word	0xffffffff


	//   ....[6]....
        /*0044*/ 	.word	0xffffffff


	//   ....[7]....
        /*0048*/ 	.word	0xffffffff


	//   ....[8]....
        /*004c*/ 	.word	0xffffffff


	//   ....[9]....
        /*0050*/ 	.word	0xffffffff


	//   ....[10]....
        /*0054*/ 	.word	0xffffffff


	//   ....[11]....
        /*0058*/ 	.word	0xffffffff


	//   ....[12]....
        /*005c*/ 	.word	0xffffffff


	//   ....[13]....
        /*0060*/ 	.word	0xffffffff


	//   ....[14]....
        /*0064*/ 	.word	0xffffffff


	//   ....[15]....
        /*0068*/ 	.word	0xffffffff


	//----- nvinfo : EIATTR_COOP_GROUP_INSTR_OFFSETS
	.align		4
.L_1930:
        /*006c*/ 	.byte	0x04, 0x28
        /*006e*/ 	.short	(.L_1932 - .L_1931)


	//   ....[0]....
.L_1931:
        /*0070*/ 	.word	0x00009e00


	//   ....[1]....
        /*0074*/ 	.word	0x00009e30


	//   ....[2]....
        /*0078*/ 	.word	0x00009ea0


	//   ....[3]....
        /*007c*/ 	.word	0x00009eb0


	//   ....[4]....
        /*0080*/ 	.word	0x0000dc40


	//   ....[5]....
        /*0084*/ 	.word	0x0000dc50


	//   ....[6]....
        /*0088*/ 	.word	0x0000dc80


	//   ....[7]....
        /*008c*/ 	.word	0x0000dc90


	//   ....[8]....
        /*0090*/ 	.word	0x000116b0


	//   ....[9]....
        /*0094*/ 	.word	0x000116c0


	//   ....[10]....
        /*0098*/ 	.word	0x000116f0


	//   ....[11]....
        /*009c*/ 	.word	0x00011700


	//   ....[12]....
        /*00a0*/ 	.word	0x00012a40


	//   ....[13]....
        /*00a4*/ 	.word	0x00012a80


	//   ....[14]....
        /*00a8*/ 	.word	0x00012b40


	//   ....[15]....
        /*00ac*/ 	.word	0x00012b60


	//----- nvinfo : EIATTR_VRC_CTA_INIT_COUNT
	.align		4
.L_1932:
        /*00b0*/ 	.byte	0x02, 0x4a
	.zero		1
	.zero		1


	//----- nvinfo : EIATTR_EXIT_INSTR_OFFSETS
	.align		4
        /*00b4*/ 	.byte	0x04, 0x1c
        /*00b6*/ 	.short	(.L_1934 - .L_1933)


	//   ....[0]....
.L_1933:
        /*00b8*/ 	.word	0x00000460


	//   ....[1]....
        /*00bc*/ 	.word	0x00000ae0


	//   ....[2]....
        /*00c0*/ 	.word	0x00000b10


	//   ....[3]....
        /*00c4*/ 	.word	0x000131f0


	//   ....[4]....
        /*00c8*/ 	.word	0x00013210


	//----- nvinfo : EIATTR_CRS_STACK_SIZE
	.align		4
.L_1934:
        /*00cc*/ 	.byte	0x04, 0x1e
        /*00ce*/ 	.short	(.L_1936 - .L_1935)
.L_1935:
        /*00d0*/ 	.word	0x00000000


	//----- nvinfo : EIATTR_CBANK_PARAM_SIZE
	.align		4
.L_1936:
        /*00d4*/ 	.byte	0x03, 0x19
        /*00d6*/ 	.short	0x01d0


	//----- nvinfo : EIATTR_PARAM_CBANK
	.align		4
        /*00d8*/ 	.byte	0x04, 0x0a
        /*00da*/ 	.short	(.L_1938 - .L_1937)
	.align		4
.L_1937:
        /*00dc*/ 	.word	index@(.nv.constant0._ZN5flash24flash_fwd_splitkv_kernelI23Flash_fwd_kernel_traitsILi32ELi64ELi128ELi4ELb0ELb0EN7cutlass6half_tE19Flash_kernel_traitsILi32ELi64ELi128ELi4ES3_EELb1ELb0ELb1ELb0ELb0ELb1ELb1ELb1EEEvNS_16Flash_fwd_paramsE)
        /*00e0*/ 	.short	0x0380
        /*00e2*/ 	.short	0x01d0


	//----- nvinfo : EIATTR_SW_WAR
	.align		4
.L_1938:
        /*00e4*/ 	.byte	0x04, 0x36
        /*00e6*/ 	.short	(.L_1940 - .L_1939)
.L_1939:
        /*00e8*/ 	.word	0x00000008
.L_1940:


//--------------------- .nv.callgraph             --------------------------
	.section	.nv.callgraph,"",@"SHT_CUDA_CALLGRAPH"
	.align	4
	.sectionentsize	8
	.align		4
        /*0000*/ 	.word	0x00000000
	.align		4
        /*0004*/ 	.word	0xffffffff
	.align		4
        /*0008*/ 	.word	0x00000000
	.align		4
        /*000c*/ 	.word	0xfffffffe
	.align		4
        /*0010*/ 	.word	0x00000000
	.align		4
        /*0014*/ 	.word	0xfffffffd
	.align		4
        /*0018*/ 	.word	0x00000000
	.align		4
        /*001c*/ 	.word	0xfffffffc


//--------------------- .nv.constant4             --------------------------
	.section	.nv.constant4,"a",@progbits
	.align	8
	.align		8
.nv.constant4:
        /*0000*/ 	.dword	_ZN78_INTERNAL_ed3f9a83_42_flash_fwd_split_hdim32_fp16_causal_sm80_cu_6987f922_31624cuda3std3__45__cpo5beginE
	.align		8
        /*0008*/ 	.dword	_ZN78_INTERNAL_ed3f9a83_42_flash_fwd_split_hdim32_fp16_causal_sm80_cu_6987f922_31624cuda3std3__45__cpo3endE
	.align		8
        /*0010*/ 	.dword	_ZN78_INTERNAL_ed3f9a83_42_flash_fwd_split_hdim32_fp16_causal_sm80_cu_6987f922_31624cuda3std3__45__cpo6cbeginE
	.align		8
        /*0018*/ 	.dword	_ZN78_INTERNAL_ed3f9a83_42_flash_fwd_split_hdim32_fp16_causal_sm80_cu_6987f922_31624cuda3std3__45__cpo4cendE
	.align		8
        /*0020*/ 	.dword	_ZN78_INTERNAL_ed3f9a83_42_flash_fwd_split_hdim32_fp16_causal_sm80_cu_6987f922_31624cuda3std3__480_GLOBAL__N__ed3f9a83_42_flash_fwd_split_hdim32_fp16_causal_sm80_cu_6987f922_31626ignoreE
	.align		8
        /*0028*/ 	.dword	_ZN78_INTERNAL_ed3f9a83_42_flash_fwd_split_hdim32_fp16_causal_sm80_cu_6987f922_31624cuda3std3__419piecewise_constructE
	.align		8
        /*0030*/ 	.dword	_ZN78_INTERNAL_ed3f9a83_42_flash_fwd_split_hdim32_fp16_causal_sm80_cu_6987f922_31624cuda3std3__48in_placeE
	.align		8
        /*0038*/ 	.dword	_ZN78_INTERNAL_ed3f9a83_42_flash_fwd_split_hdim32_fp16_causal_sm80_cu_6987f922_31624cuda3std6ranges3__45__cpo4swapE
	.align		8
        /*0040*/ 	.dword	_ZN78_INTERNAL_ed3f9a83_42_flash_fwd_split_hdim32_fp16_causal_sm80_cu_6987f922_31624cuda3std6ranges3__45__cpo9iter_moveE
	.align		8
        /*0048*/ 	.dword	_ZN78_INTERNAL_ed3f9a83_42_flash_fwd_split_hdim32_fp16_causal_sm80_cu_6987f922_31624cute7productE
	.align		8
        /*0050*/ 	.dword	_ZN78_INTERNAL_ed3f9a83_42_flash_fwd_split_hdim32_fp16_causal_sm80_cu_6987f922_31624cute1_E


//--------------------- .text._ZN5flash32flash_fwd_splitkv_combine_kernelI23Flash_fwd_kernel_traitsILi32ELi64ELi256ELi4ELb0ELb0EN7cutlass6half_tE19Flash_kernel_traitsILi32ELi64ELi256ELi4ES3_EELi16ELi7ELb0EEEvNS_16Flash_fwd_paramsE --------------------------
	.section	.text._ZN5flash32flash_fwd_splitkv_combine_kernelI23Flash_fwd_kernel_traitsILi32ELi64ELi256ELi4ELb0ELb0EN7cutlass6half_tE19Flash_kernel_traitsILi32ELi64ELi256ELi4ES3_EELi16ELi7ELb0EEEvNS_16Flash_fwd_paramsE,"ax",@progbits
	.align	128
        .global         _ZN5flash32flash_fwd_splitkv_combine_kernelI23Flash_fwd_kernel_traitsILi32ELi64ELi256ELi4ELb0ELb0EN7cutlass6half_tE19Flash_kernel_traitsILi32ELi64ELi256ELi4ES3_EELi16ELi7ELb0EEEvNS_16Flash_fwd_paramsE
        .type           _ZN5flash32flash_fwd_splitkv_combine_kernelI23Flash_fwd_kernel_traitsILi32ELi64ELi256ELi4ELb0ELb0EN7cutlass6half_tE19Flash_kernel_traitsILi32ELi64ELi256ELi4ES3_EELi16ELi7ELb0EEEvNS_16Flash_fwd_paramsE,@function
        .size           _ZN5flash32flash_fwd_splitkv_combine_kernelI23Flash_fwd_kernel_traitsILi32ELi64ELi256ELi4ELb0ELb0EN7cutlass6half_tE19Flash_kernel_traitsILi32ELi64ELi256ELi4ES3_EELi16ELi7ELb0EEEvNS_16Flash_fwd_paramsE,(.L_x_4832 - _ZN5flash32flash_fwd_splitkv_combine_kernelI23Flash_fwd_kernel_traitsILi32ELi64ELi256ELi4ELb0ELb0EN7cutlass6half_tE19Flash_kernel_traitsILi32ELi64ELi256ELi4ES3_EELi16ELi7ELb0EEEvNS_16Flash_fwd_paramsE)
        .other          _ZN5flash32flash_fwd_splitkv_combine_kernelI23Flash_fwd_kernel_traitsILi32ELi64ELi256ELi4ELb0ELb0EN7cutlass6half_tE19Flash_kernel_traitsILi32ELi64ELi256ELi4ES3_EELi16ELi7ELb0EEEvNS_16Flash_fwd_paramsE,@"STO_CUDA_ENTRY STV_DEFAULT"
_ZN5flash32flash_fwd_splitkv_combine_kernelI23Flash_fwd_kernel_traitsILi32ELi64ELi256ELi4ELb0ELb0EN7cutlass6half_tE19Flash_kernel_traitsILi32ELi64ELi256ELi4ES3_EELi16ELi7ELb0EEEvNS_16Flash_fwd_paramsE:
.text._ZN5flash32flash_fwd_splitkv_combine_kernelI23Flash_fwd_kernel_traitsILi32ELi64ELi256ELi4ELb0ELb0EN7cutlass6half_tE19Flash_kernel_traitsILi32ELi64ELi256ELi4ES3_EELi16ELi7ELb0EEEvNS_16Flash_fwd_paramsE:
[----:B------:R-:W-:Y:S01]  /*0000*/  LDC R1, c[0x0][0x37c] ;  /* 0x0000df00ff017b82 */ /* 0x000fe20000000800 */
[----:B------:R-:W0:Y:S07]  /*0010*/  LDCU UR21, c[0x0][0x3e0] ;  /* 0x00007c00ff1577ac */ /* 0x000e2e0008000800 */
[----:B------:R-:W1:Y:S01]  /*0020*/  S2UR UR19, SR_CTAID.X ;  /* 0x00000000001379c3 */ /* 0x000e620000002500 */
[----:B------:R-:W0:Y:S02]  /*0030*/  LDCU.64 UR4, c[0x0][0x430] ;  /* 0x00008600ff0477ac */ /* 0x000e240008000a00 */
[----:B0-----:R-:W-:-:S02]  /*0040*/  UIMAD UR21, UR21, UR5, URZ ;  /* 0x00000005151572a4 */ /* 0x001fc4000f8e02ff */
[----:B-1----:R-:W-:Y:S02]  /*0050*/  USHF.L.U32 UR19, UR19, 0x4, URZ ;  /* 0x0000000413137899 */ /* 0x002fe400080006ff */
[----:B------:R-:W-:-:S04]  /*0060*/  UIMAD UR20, UR21, UR4, URZ ;  /* 0x00000004151472a4 */ /* 0x000fc8000f8e02ff */
[----:B------:R-:W-:Y:S02]  /*0070*/  UISETP.LT.AND UP0, UPT, UR20, UR5, UPT ;  /* 0x000000051400728c */ /* 0x000fe4000bf01270 */
[----:B------:R-:W-:Y:S02]  /*0080*/  USHF.R.S32.HI UR14, URZ, 0x1f, UR20 ;  /* 0x0000001fff0e7899 */ /* 0x000fe40008011414 */
[----:B------:R-:W-:-:S04]  /*0090*/  USEL UR18, UR20, UR5, UP0 ;  /* 0x0000000514127287 */ /* 0x000fc80008000000 */
[----:B------:R-:W-:-:S04]  /*00a0*/  USHF.R.S32.HI UR5, URZ, 0x1f, UR18 ;  /* 0x0000001fff057899 */ /* 0x000fc80008011412 */
[----:B------:R-:W-:-:S04]  /*00b0*/  ULOP3.LUT UR4, UR14, UR5, URZ, 0xfc, !UPT ;  /* 0x000000050e047292 */ /* 0x000fc8000f8efcff */
[----:B------:R-:W-:-:S09]  /*00c0*/  UISETP.NE.U32.AND UP0, UPT, UR4, URZ, UPT ;  /* 0x000000ff0400728c */ /* 0x000fd2000bf05070 */
[----:B------:R-:W-:Y:S05]  /*00d0*/  BRA.U UP0, `(.L_x_0) ;  /* 0x0000000100607547 */ /* 0x000fea000b800000 */
[----:B------:R-:W0:Y:S01]  /*00e0*/  I2F.U32.RP R2, UR18 ;  /* 0x0000001200027d06 */ /* 0x000e220008209000 */
[----:B------:R-:W-:Y:S02]  /*00f0*/  UIADD3 UR4, UPT, UPT, URZ, -UR18, URZ ;  /* 0x80000012ff047290 */ /* 0x000fe4000fffe0ff */
[----:B------:R-:W-:-:S05]  /*0100*/  UISETP.NE.U32.AND UP0, UPT, UR18, URZ, UPT ;  /* 0x000000ff1200728c */ /* 0x000fca000bf05070 */
[----:B0-----:R-:W0:Y:S02]  /*0110*/  MUFU.RCP R0, R2 ;  /* 0x0000000200007308 */ /* 0x001e240000001000 */
[----:B0-----:R-:W-:-:S06]  /*0120*/  VIADD R0, R0, 0xffffffe ;  /* 0x0ffffffe00007836 */ /* 0x001fcc0000000000 */
[----:B------:R-:W0:Y:S02]  /*0130*/  F2I.FTZ.U32.TRUNC.NTZ R0, R0 ;  /* 0x0000000000007305 */ /* 0x000e24000021f000 */
[----:B0-----:R-:W-:-:S13]  /*0140*/  R2UR UR5, R0 ;  /* 0x00000000000572ca */ /* 0x001fda00000e0000 */
[----:B------:R-:W-:-:S03]  /*0150*/  UIMAD UR6, UR4, UR5, URZ ;  /* 0x00000005040672a4 */ /* 0x000fc6000f8e02ff */
[----:B------:R-:W-:Y:S02]  /*0160*/  UMOV UR4, URZ ;  /* 0x000000ff00047c82 */ /* 0x000fe40008000000 */
[----:B------:R-:W-:-:S04]  /*0170*/  UIMAD.WIDE.U32 UR6, UR5, UR6, UR4 ;  /* 0x00000006050672a5 */ /* 0x000fc8000f8e0004 */
[----:B------:R-:W-:-:S04]  /*0180*/  UIMAD.WIDE.U32 UR4, UR7, UR20, URZ ;  /* 0x00000014070472a5 */ /* 0x000fc8000f8e00ff */
[----:B------:R-:W-:-:S04]  /*0190*/  UIADD3 UR4, UPT, UPT, -UR5, URZ, URZ ;  /* 0x000000ff05047290 */ /* 0x000fc8000fffe1ff */
[----:B------:R-:W-:-:S04]  /*01a0*/  UIMAD UR4, UR18, UR4, UR20 ;  /* 0x00000004120472a4 */ /* 0x000fc8000f8e0214 */
[----:B------:R-:W-:-:S11]  /*01b0*/  UISETP.GE.U32.AND UP2, UPT, UR4, UR18, UPT ;  /* 0x000000120400728c */ /* 0x000fd6000bf46070 */
[----:B------:R-:W-:Y:S02]  /*01c0*/  @UP2 UIADD3 UR4, UPT, UPT, -UR18, UR4, URZ ;  /* 0x0000000412042290 */ /* 0x000fe4000fffe1ff */
[----:B------:R-:W-:Y:S02]  /*01d0*/  @UP2 UIADD3 UR5, UPT, UPT, UR5, 0x1, URZ ;  /* 0x0000000105052890 */ /* 0x000fe4000fffe0ff */
[----:B------:R-:W-:-:S11]  /*01e0*/  UISETP.GE.U32.AND UP1, UPT, UR4, UR18, UPT ;  /* 0x000000120400728c */ /* 0x000fd6000bf26070 */
[----:B------:R-:W-:Y:S02]  /*01f0*/  @UP1 UIADD3 UR5, UPT, UPT, UR5, 0x1, URZ ;  /* 0x0000000105051890 */ /* 0x000fe4000fffe0ff */
[----:B------:R-:W-:-:S07]  /*0200*/  @!UP0 ULOP3.LUT UR5, URZ, UR18, URZ, 0x33, !UPT ;  /* 0x00000012ff058292 */ /* 0x000fce000f8e33ff */
[----:B------:R-:W-:Y:S01]  /*0210*/  UMOV UR4, UR5 ;  /* 0x0000000500047c82 */ /* 0x000fe20008000000 */
[----:B------:R-:W-:Y:S01]  /*0220*/  UMOV UR5, URZ ;  /* 0x000000ff00057c82 */ /* 0x000fe20008000000 */
[----:B------:R-:W-:Y:S01]  /*0230*/  MOV R10, UR4 ;  /* 0x00000004000a7c02 */ /* 0x000fe20008000f00 */
[----:B------:R-:W-:Y:S01]  /*0240*/  IMAD.U32 R11, RZ, RZ, UR5 ;  /* 0x00000005ff0b7e24 */ /* 0x000fe2000f8e00ff */
[----:B------:R-:W-:Y:S06]  /*0250*/  BRA `(.L_x_1) ;  /* 0x00000000001c7947 */ /* 0x000fec0003800000 */
.L_x_0:
[----:B------:R-:W-:Y:S01]  /*0260*/  IMAD.U32 R39, RZ, RZ, UR20 ;  /* 0x00000014ff277e24 */ /* 0x000fe2000f8e00ff */
[----:B------:R-:W-:Y:S01]  /*0270*/  MOV R18, UR18 ;  /* 0x0000001200127c02 */ /* 0x000fe20008000f00 */
[----:B------:R-:W-:Y:S01]  /*0280*/  IMAD.U32 R17, RZ, RZ, UR14 ;  /* 0x0000000eff117e24 */ /* 0x000fe2000f8e00ff */
[----:B------:R-:W-:Y:S02]  /*0290*/  MOV R15, UR5 ;  /* 0x00000005000f7c02 */ /* 0x000fe40008000f00 */
[----:B------:R-:W-:Y:S02]  /*02a0*/  MOV R16, 0x2c0 ;  /* 0x000002c000107802 */ /* 0x000fe40000000f00 */
[----:B------:R-:W-:Y:S05]  /*02b0*/  CALL.REL.NOINC `($__internal_0_$__cuda_sm20_div_s64) ;  /* 0x0000005400487944 */ /* 0x000fea0003c00000 */
[----:B------:R-:W-:-:S07]  /*02c0*/  MOV R10, R0 ;  /* 0x00000000000a7202 */ /* 0x000fce0000000f00 */
.L_x_1:
[----:B------:R-:W0:Y:S01]  /*02d0*/  LDCU UR4, c[0x0][0x3e0] ;  /* 0x00007c00ff0477ac */ /* 0x000e220008000800 */
[----:B------:R-:W-:Y:S01]  /*02e0*/  BSSY.RECONVERGENT B0, `(.L_x_2) ;  /* 0x0000023000007945 */ /* 0x000fe20003800200 */
[----:B0-----:R-:W-:Y:S01]  /*02f0*/  USHF.R.S32.HI UR5, URZ, 0x1f, UR4 ;  /* 0x0000001fff057899 */ /* 0x001fe20008011404 */
[----:B------:R-:W-:-:S05]  /*0300*/  ISETP.LT.U32.AND P0, PT, R10, UR4, PT ;  /* 0x000000040a007c0c */ /* 0x000fca000bf01070 */
[----:B------:R-:W-:-:S04]  /*0310*/  ISETP.LT.AND.EX P0, PT, R11, UR5, PT, P0 ;  /* 0x000000050b007c0c */ /* 0x000fc8000bf01300 */
[C---:B------:R-:W-:Y:S02]  /*0320*/  SEL R15, R11.reuse, UR5, P0 ;  /* 0x000000050b0f7c07 */ /* 0x040fe40008000000 */
[----:B------:R-:W-:Y:S02]  /*0330*/  SEL R18, R10, UR4, P0 ;  /* 0x000000040a127c07 */ /* 0x000fe40008000000 */
[----:B------:R-:W-:-:S04]  /*0340*/  LOP3.LUT R0, R11, R15, RZ, 0xfc, !PT ;  /* 0x0000000f0b007212 */ /* 0x000fc800078efcff */
[----:B------:R-:W-:-:S13]  /*0350*/  ISETP.NE.U32.AND P1, PT, R0, RZ, PT ;  /* 0x000000ff0000720c */ /* 0x000fda0003f25070 */
[----:B------:R-:W-:Y:S05]  /*0360*/  @P1 BRA `(.L_x_3) ;  /* 0x0000000000501947 */ /* 0x000fea0003800000 */
[----:B------:R-:W0:Y:S01]  /*0370*/  I2F.U32.RP R4, R18 ;  /* 0x0000001200047306 */ /* 0x000e220000209000 */
[----:B------:R-:W-:Y:S02]  /*0380*/  ISETP.NE.U32.AND P0, PT, R18, RZ, PT ;  /* 0x000000ff1200720c */ /* 0x000fe40003f05070 */
[----:B------:R-:W-:-:S05]  /*0390*/  MOV R7, RZ ;  /* 0x000000ff00077202 */ /* 0x000fca0000000f00 */
[----:B0-----:R-:W0:Y:S02]  /*03a0*/  MUFU.RCP R2, R4 ;  /* 0x0000000400027308 */ /* 0x001e240000001000 */
[----:B0-----:R-:W-:-:S06]  /*03b0*/  VIADD R2, R2, 0xffffffe ;  /* 0x0ffffffe02027836 */ /* 0x001fcc0000000000 */
[----:B------:R-:W0:Y:S02]  /*03c0*/  F2I.FTZ.U32.TRUNC.NTZ R3, R2 ;  /* 0x0000000200037305 */ /* 0x000e24000021f000 */
[----:B0-----:R-:W-:Y:S02]  /*03d0*/  IMAD.MOV R0, RZ, RZ, -R3 ;  /* 0x000000ffff007224 */ /* 0x001fe400078e0a03 */
[----:B------:R-:W-:Y:S02]  /*03e0*/  HFMA2 R2, -RZ, RZ, 0, 0 ;  /* 0x00000000ff027431 */ /* 0x000fe400000001ff */
[----:B------:R-:W-:-:S04]  /*03f0*/  IMAD R5, R0, R18, RZ ;  /* 0x0000001200057224 */ /* 0x000fc800078e02ff */
[----:B------:R-:W-:-:S06]  /*0400*/  IMAD.HI.U32 R5, R3, R5, R2 ;  /* 0x0000000503057227 */ /* 0x000fcc00078e0002 */
[----:B------:R-:W-:-:S04]  /*0410*/  IMAD.HI.U32 R6, R5, R10, RZ ;  /* 0x0000000a05067227 */ /* 0x000fc800078e00ff */
[----:B------:R-:W-:-:S04]  /*0420*/  IMAD.MOV R3, RZ, RZ, -R6 ;  /* 0x000000ffff037224 */ /* 0x000fc800078e0a06 */
[----:B------:R-:W-:-:S05]  /*0430*/  IMAD R3, R18, R3, R10 ;  /* 0x0000000312037224 */ /* 0x000fca00078e020a */
[----:B------:R-:W-:-:S13]  /*0440*/  ISETP.GE.U32.AND P2, PT, R3, R18, PT ;  /* 0x000000120300720c */ /* 0x000fda0003f46070 */
[----:B------:R-:W-:Y:S01]  /*0450*/  @P2 IADD3 R3, PT, PT, R3, -R18, RZ ;  /* 0x8000001203032210 */ /* 0x000fe20007ffe0ff */
[----:B------:R-:W-:-:S03]  /*0460*/  @P2 VIADD R6, R6, 0x1 ;  /* 0x0000000106062836 */ /* 0x000fc60000000000 */
[----:B------:R-:W-:-:S13]  /*0470*/  ISETP.GE.U32.AND P1, PT, R3, R18, PT ;  /* 0x000000120300720c */ /* 0x000fda0003f26070 */
[----:B------:R-:W-:Y:S02]  /*0480*/  @P1 IADD3 R6, PT, PT, R6, 0x1, RZ ;  /* 0x0000000106061810 */ /* 0x000fe40007ffe0ff */
[----:B------:R-:W-:Y:S01]  /*0490*/  @!P0 LOP3.LUT R6, RZ, R18, RZ, 0x33, !PT ;  /* 0x00000012ff068212 */ /* 0x000fe200078e33ff */
[----:B------:R-:W-:Y:S05]  /*04a0*/  BRA `(.L_x_4) ;  /* 0x0000000000187947 */ /* 0x000fea0003800000 */
.L_x_3:
[----:B------:R-:W-:Y:S01]  /*04b0*/  IMAD.MOV.U32 R39, RZ, RZ, R10 ;  /* 0x000000ffff277224 */ /* 0x000fe200078e000a */
[----:B------:R-:W-:Y:S02]  /*04c0*/  MOV R17, R11 ;  /* 0x0000000b00117202 */ /* 0x000fe40000000f00 */
[----:B------:R-:W-:Y:S02]  /*04d0*/  MOV R16, 0x4f0 ;  /* 0x000004f000107802 */ /* 0x000fe40000000f00 */
[----:B------:R-:W-:Y:S05]  /*04e0*/  CALL.REL.NOINC `($__internal_0_$__cuda_sm20_div_s64) ;  /* 0x0000005000bc7944 */ /* 0x000fea0003c00000 */
[----:B------:R-:W-:Y:S02]  /*04f0*/  MOV R6, R0 ;  /* 0x0000000000067202 */ /* 0x000fe40000000f00 */
[----:B------:R-:W-:Y:S02]  /*0500*/  MOV R7, R11 ;  /* 0x0000000b00077202 */ /* 0x000fe40000000f00 */
.L_x_4:
[----:B------:R-:W-:Y:S05]  /*0510*/  BSYNC.RECONVERGENT B0 ;  /* 0x0000000000007941 */ /* 0x000fea0003800200 */
.L_x_2:
[----:B------:R-:W0:Y:S01]  /*0520*/  LDCU UR4, c[0x0][0x434] ;  /* 0x00008680ff0477ac */ /* 0x000e220008000800 */
[----:B------:R-:W-:Y:S01]  /*0530*/  BSSY.RECONVERGENT B0, `(.L_x_5) ;  /* 0x0000041000007945 */ /* 0x000fe20003800200 */
[----:B0-----:R-:W-:-:S05]  /*0540*/  IMAD.U32 R0, RZ, RZ, UR4 ;  /* 0x00000004ff007e24 */ /* 0x001fca000f8e00ff */
[----:B------:R-:W-:-:S04]  /*0550*/  IABS R0, R0 ;  /* 0x0000000000007213 */ /* 0x000fc80000000000 */
[----:B------:R-:W-:-:S13]  /*0560*/  R2UR UR5, R0 ;  /* 0x00000000000572ca */ /* 0x000fda00000e0000 */
[----:B------:R-:W0:Y:S01]  /*0570*/  I2F.RP R8, UR5 ;  /* 0x0000000500087d06 */ /* 0x000e220008209400 */
[----:B------:R-:W-:-:S04]  /*0580*/  UIADD3 UR8, UPT, UPT, UR4, -0x1, UR5 ;  /* 0xffffffff04087890 */ /* 0x000fc8000fffe005 */
[----:B------:R-:W-:-:S06]  /*0590*/  ULOP3.LUT UR6, UR8, UR5, URZ, 0x3c, !UPT ;  /* 0x0000000508067292 */ /* 0x000fcc000f8e3cff */
[----:B------:R-:W-:Y:S01]  /*05a0*/  ISETP.LE.AND P0, PT, RZ, UR6, PT ;  /* 0x00000006ff007c0c */ /* 0x000fe2000bf03270 */
[----:B0-----:R-:W0:Y:S02]  /*05b0*/  MUFU.RCP R4, R8 ;  /* 0x0000000800047308 */ /* 0x001e240000001000 */
[----:B0-----:R-:W-:-:S06]  /*05c0*/  VIADD R4, R4, 0xffffffe ;  /* 0x0ffffffe04047836 */ /* 0x001fcc0000000000 */
[----:B------:R-:W0:Y:S02]  /*05d0*/  F2I.FTZ.U32.TRUNC.NTZ R5, R4 ;  /* 0x0000000400057305 */ /* 0x000e24000021f000 */
[----:B0-----:R-:W-:Y:S02]  /*05e0*/  IMAD.MOV R0, RZ, RZ, -R5 ;  /* 0x000000ffff007224 */ /* 0x001fe400078e0a05 */
[----:B------:R-:W-:Y:S02]  /*05f0*/  IMAD.MOV.U32 R4, RZ, RZ, RZ ;  /* 0x000000ffff047224 */ /* 0x000fe400078e00ff */
[----:B------:R-:W-:Y:S01]  /*0600*/  IMAD R2, R0, UR5, RZ ;  /* 0x0000000500027c24 */ /* 0x000fe2000f8e02ff */
[----:B------:R-:W-:-:S03]  /*0610*/  IABS R0, UR8 ;  /* 0x0000000800007c13 */ /* 0x000fc60008000000 */
[----:B------:R-:W-:-:S04]  /*0620*/  IMAD.HI.U32 R2, R5, R2, R4 ;  /* 0x0000000205027227 */ /* 0x000fc800078e0004 */
[----:B------:R-:W-:-:S04]  /*0630*/  IMAD.MOV.U32 R3, RZ, RZ, R0 ;  /* 0x000000ffff037224 */ /* 0x000fc800078e0000 */
[----:B------:R-:W-:-:S04]  /*0640*/  IMAD.HI.U32 R2, R2, R3, RZ ;  /* 0x0000000302027227 */ /* 0x000fc800078e00ff */
[----:B------:R-:W-:-:S04]  /*0650*/  IMAD.MOV R0, RZ, RZ, -R2 ;  /* 0x000000ffff007224 */ /* 0x000fc800078e0a02 */
[----:B------:R-:W-:-:S05]  /*0660*/  IMAD R0, R0, UR5, R3 ;  /* 0x0000000500007c24 */ /* 0x000fca000f8e0203 */
[----:B------:R-:W-:-:S13]  /*0670*/  ISETP.LT.U32.AND P1, PT, R0, UR5, PT ;  /* 0x0000000500007c0c */ /* 0x000fda000bf21070 */
[----:B------:R-:W-:Y:S02]  /*0680*/  @!P1 VIADD R0, R0, -UR5 ;  /* 0x8000000500009c36 */ /* 0x000fe40008000000 */
[----:B------:R-:W-:Y:S01]  /*0690*/  @!P1 VIADD R2, R2, 0x1 ;  /* 0x0000000102029836 */ /* 0x000fe20000000000 */
[----:B------:R-:W-:Y:S02]  /*06a0*/  ISETP.NE.AND P1, PT, RZ, UR4, PT ;  /* 0x00000004ff007c0c */ /* 0x000fe4000bf25270 */
[----:B------:R-:W-:-:S13]  /*06b0*/  ISETP.GE.U32.AND P2, PT, R0, UR5, PT ;  /* 0x0000000500007c0c */ /* 0x000fda000bf46070 */
[----:B------:R-:W-:-:S04]  /*06c0*/  @P2 VIADD R2, R2, 0x1 ;  /* 0x0000000102022836 */ /* 0x000fc80000000000 */
[----:B------:R-:W-:-:S04]  /*06d0*/  IMAD.MOV.U32 R3, RZ, RZ, R2 ;  /* 0x000000ffff037224 */ /* 0x000fc800078e0002 */
[----:B------:R-:W-:Y:S01]  /*06e0*/  @!P0 IMAD.MOV R3, RZ, RZ, -R3 ;  /* 0x000000ffff038224 */ /* 0x000fe200078e0a03 */
[----:B------:R-:W-:-:S04]  /*06f0*/  @!P1 LOP3.LUT R3, RZ, UR5, RZ, 0x33, !PT ;  /* 0x00000005ff039c12 */ /* 0x000fc8000f8e33ff */
[----:B------:R-:W-:Y:S02]  /*0700*/  ISETP.LT.U32.AND P0, PT, R18, R3, PT ;  /* 0x000000031200720c */ /* 0x000fe40003f01070 */
[----:B------:R-:W-:-:S04]  /*0710*/  SHF.R.S32.HI R2, RZ, 0x1f, R3 ;  /* 0x0000001fff027819 */ /* 0x000fc80000011403 */
[----:B------:R-:W-:-:S04]  /*0720*/  ISETP.LT.AND.EX P0, PT, R15, R2, PT, P0 ;  /* 0x000000020f00720c */ /* 0x000fc80003f01300 */
[C---:B------:R-:W-:Y:S02]  /*0730*/  SEL R2, R15.reuse, R2, P0 ;  /* 0x000000020f027207 */ /* 0x040fe40000000000 */
[----:B------:R-:W-:Y:S02]  /*0740*/  SEL R10, R18, R3, P0 ;  /* 0x00000003120a7207 */ /* 0x000fe40000000000 */
        /* <DEDUP_REMOVED lines=23> */
.L_x_6:
[----:B------:R-:W-:Y:S01]  /*08c0*/  IMAD.MOV.U32 R39, RZ, RZ, R18 ;  /* 0x000000ffff277224 */ /* 0x000fe200078e0012 */
[----:B------:R-:W-:Y:S01]  /*08d0*/  MOV R18, R10 ;  /* 0x0000000a00127202 */ /* 0x000fe20000000f00 */
[----:B------:R-:W-:Y:S01]  /*08e0*/  IMAD.MOV.U32 R17, RZ, RZ, R15 ;  /* 0x000000ffff117224 */ /* 0x000fe200078e000f */
[----:B------:R-:W-:Y:S02]  /*08f0*/  MOV R15, R2 ;  /* 0x00000002000f7202 */ /* 0x000fe40000000f00 */
[----:B------:R-:W-:Y:S02]  /*0900*/  MOV R16, 0x920 ;  /* 0x0000092000107802 */ /* 0x000fe40000000f00 */
[----:B------:R-:W-:Y:S05]  /*0910*/  CALL.REL.NOINC `($__internal_0_$__cuda_sm20_div_s64) ;  /* 0x0000004c00b07944 */ /* 0x000fea0003c00000 */
[----:B------:R-:W-:Y:S02]  /*0920*/  MOV R16, R0 ;  /* 0x0000000000107202 */ /* 0x000fe40000000f00 */
[----:B------:R-:W-:Y:S02]  /*0930*/  MOV R17, R11 ;  /* 0x0000000b00117202 */ /* 0x000fe40000000f00 */
.L_x_7:
[----:B------:R-:W-:Y:S05]  /*0940*/  BSYNC.RECONVERGENT B0 ;  /* 0x0000000000007941 */ /* 0x000fea0003800200 */
.L_x_5:
[----:B------:R-:W0:Y:S01]  /*0950*/  LDCU UR5, c[0x0][0x434] ;  /* 0x00008680ff0577ac */ /* 0x000e220008000800 */
[----:B------:R-:W-:Y:S01]  /*0960*/  BSSY.RECONVERGENT B0, `(.L_x_8) ;  /* 0x0000083000007945 */ /* 0x000fe20003800200 */
[----:B------:R-:W-:Y:S01]  /*0970*/  UMOV UR10, URZ ;  /* 0x000000ff000a7c82 */ /* 0x000fe20008000000 */
[----:B------:R-:W-:Y:S01]  /*0980*/  UMOV UR22, URZ ;  /* 0x000000ff00167c82 */ /* 0x000fe20008000000 */
[----:B0-----:R-:W-:-:S05]  /*0990*/  IMAD.U32 R0, RZ, RZ, UR5 ;  /* 0x00000005ff007e24 */ /* 0x001fca000f8e00ff */
[----:B------:R-:W-:-:S04]  /*09a0*/  IABS R0, R0 ;  /* 0x0000000000007213 */ /* 0x000fc80000000000 */
[----:B------:R-:W-:-:S13]  /*09b0*/  R2UR UR7, R0 ;  /* 0x00000000000772ca */ /* 0x000fda00000e0000 */
[----:B------:R-:W0:Y:S08]  /*09c0*/  I2F.RP R4, UR7 ;  /* 0x0000000700047d06 */ /* 0x000e300008209400 */
[----:B0-----:R-:W0:Y:S02]  /*09d0*/  MUFU.RCP R3, R4 ;  /* 0x0000000400037308 */ /* 0x001e240000001000 */
[----:B0-----:R-:W-:-:S06]  /*09e0*/  VIADD R3, R3, 0xffffffe ;  /* 0x0ffffffe03037836 */ /* 0x001fcc0000000000 */
[----:B------:R-:W0:Y:S02]  /*09f0*/  F2I.FTZ.U32.TRUNC.NTZ R0, R3 ;  /* 0x0000000300007305 */ /* 0x000e24000021f000 */
[----:B0-----:R-:W-:Y:S02]  /*0a00*/  R2UR UR11, R0 ;  /* 0x00000000000b72ca */ /* 0x001fe400000e0000 */
[----:B------:R-:W-:Y:S01]  /*0a10*/  IABS R0, UR8 ;  /* 0x0000000800007c13 */ /* 0x000fe20008000000 */
[----:B------:R-:W-:-:S03]  /*0a20*/  ULOP3.LUT UR8, UR8, UR5, URZ, 0x3c, !UPT ;  /* 0x0000000508087292 */ /* 0x000fc6000f8e3cff */
[----:B------:R-:W-:-:S07]  /*0a30*/  R2UR UR6, R0 ;  /* 0x00000000000672ca */ /* 0x000fce00000e0000 */
[----:B------:R-:W-:-:S04]  /*0a40*/  UIADD3 UR4, UPT, UPT, URZ, -UR11, URZ ;  /* 0x8000000bff047290 */ /* 0x000fc8000fffe0ff */
[----:B------:R-:W-:-:S04]  /*0a50*/  UIMAD UR4, UR4, UR7, URZ ;  /* 0x00000007040472a4 */ /* 0x000fc8000f8e02ff */
[----:B------:R-:W-:-:S04]  /*0a60*/  UIMAD.WIDE.U32 UR10, UR11, UR4, UR10 ;  /* 0x000000040b0a72a5 */ /* 0x000fc8000f8e000a */
[----:B------:R-:W-:-:S07]  /*0a70*/  UIMAD.WIDE.U32 UR10, UR11, UR6, URZ ;  /* 0x000000060b0a72a5 */ /* 0x000fce000f8e00ff */
[----:B------:R-:W-:Y:S02]  /*0a80*/  UMOV UR9, UR11 ;  /* 0x0000000b00097c82 */ /* 0x000fe40008000000 */
[----:B------:R-:W-:-:S04]  /*0a90*/  UIADD3 UR4, UPT, UPT, -UR9, URZ, URZ ;  /* 0x000000ff09047290 */ /* 0x000fc8000fffe1ff */
[----:B------:R-:W-:Y:S02]  /*0aa0*/  UIMAD UR4, UR7, UR4, UR6 ;  /* 0x00000004070472a4 */ /* 0x000fe4000f8e0206 */
[----:B------:R-:W-:Y:S02]  /*0ab0*/  USHF.R.S32.HI UR6, URZ, 0x1f, UR5 ;  /* 0x0000001fff067899 */ /* 0x000fe40008011405 */
[----:B------:R-:W-:Y:S02]  /*0ac0*/  UISETP.GT.U32.AND UP1, UPT, UR7, UR4, UPT ;  /* 0x000000040700728c */ /* 0x000fe4000bf24070 */
[----:B------:R-:W-:-:S09]  /*0ad0*/  ULOP3.LUT UR6, UR6, 0x1, URZ, 0xfc, !UPT ;  /* 0x0000000106067892 */ /* 0x000fd2000f8efcff */
[----:B------:R-:W-:Y:S02]  /*0ae0*/  @!UP1 UIADD3 UR4, UPT, UPT, UR4, -UR7, URZ ;  /* 0x8000000704049290 */ /* 0x000fe4000fffe0ff */
[----:B------:R-:W-:Y:S02]  /*0af0*/  @!UP1 UIADD3 UR9, UPT, UPT, UR9, 0x1, URZ ;  /* 0x0000000109099890 */ /* 0x000fe4000fffe0ff */
[----:B------:R-:W-:Y:S02]  /*0b00*/  UISETP.GE.U32.AND UP0, UPT, UR4, UR7, UPT ;  /* 0x000000070400728c */ /* 0x000fe4000bf06070 */
[----:B------:R-:W-:-:S05]  /*0b10*/  UISETP.GE.AND UP1, UPT, UR8, URZ, UPT ;  /* 0x000000ff0800728c */ /* 0x000fca000bf26270 */
[----:B------:R-:W0:Y:S04]  /*0b20*/  LDCU UR4, c[0x0][0x3e0] ;  /* 0x00007c00ff0477ac */ /* 0x000e280008000800 */
[----:B------:R-:W-:Y:S02]  /*0b30*/  @UP0 UIADD3 UR9, UPT, UPT, UR9, 0x1, URZ ;  /* 0x0000000109090890 */ /* 0x000fe4000fffe0ff */
[----:B------:R-:W-:-:S05]  /*0b40*/  UISETP.NE.AND UP0, UPT, UR5, URZ, UPT ;  /* 0x000000ff0500728c */ /* 0x000fca000bf05270 */
[----:B------:R-:W-:Y:S02]  /*0b50*/  UMOV UR8, UR9 ;  /* 0x0000000900087c82 */ /* 0x000fe40008000000 */
[----:B------:R-:W-:-:S04]  /*0b60*/  @!UP1 UIADD3 UR8, UPT, UPT, -UR8, URZ, URZ ;  /* 0x000000ff08089290 */ /* 0x000fc8000fffe1ff */
[----:B------:R-:W-:Y:S01]  /*0b70*/  @!UP0 ULOP3.LUT UR8, URZ, UR5, URZ, 0x33, !UPT ;  /* 0x00000005ff088292 */ /* 0x000fe2000f8e33ff */
[----:B0-----:R-:W-:Y:S01]  /*0b80*/  IMAD.U32 R0, RZ, RZ, UR4 ;  /* 0x00000004ff007e24 */ /* 0x001fe2000f8e00ff */
[----:B------:R-:W-:Y:S02]  /*0b90*/  UIADD3 UR17, UPT, UPT, UR4, -0x1, URZ ;  /* 0xffffffff04117890 */ /* 0x000fe4000fffe0ff */
[----:B------:R-:W-:Y:S02]  /*0ba0*/  UIMAD UR7, UR8, UR6, URZ ;  /* 0x00000006080772a4 */ /* 0x000fe4000f8e02ff */
[----:B------:R-:W-:Y:S01]  /*0bb0*/  IABS R0, R0 ;  /* 0x0000000000007213 */ /* 0x000fe20000000000 */
[----:B------:R-:W-:-:S03]  /*0bc0*/  UISETP.NE.AND UP2, UPT, UR4, URZ, UPT ;  /* 0x000000ff0400728c */ /* 0x000fc6000bf45270 */
[----:B------:R-:W-:Y:S02]  /*0bd0*/  IABS R3, UR7 ;  /* 0x0000000700037c13 */ /* 0x000fe40008000000 */
[----:B------:R-:W-:Y:S02]  /*0be0*/  R2UR UR11, R0 ;  /* 0x00000000000b72ca */ /* 0x000fe400000e0000 */
[----:B------:R-:W-:-:S11]  /*0bf0*/  R2UR UR13, R3 ;  /* 0x00000000030d72ca */ /* 0x000fd600000e0000 */
[----:B------:R-:W0:Y:S02]  /*0c00*/  I2F.RP R9, UR11 ;  /* 0x0000000b00097d06 */ /* 0x000e240008209400 */
[----:B------:R-:W-:-:S04]  /*0c10*/  UIADD3 UR6, UPT, UPT, UR17, UR13, URZ ;  /* 0x0000000d11067290 */ /* 0x000fc8000fffe0ff */
[----:B------:R-:W-:Y:S02]  /*0c20*/  ULOP3.LUT UR16, UR6, UR13, URZ, 0x3c, !UPT ;  /* 0x0000000d06107292 */ /* 0x000fe4000f8e3cff */
[----:B------:R-:W1:Y:S01]  /*0c30*/  I2F.RP R11, UR13 ;  /* 0x0000000d000b7d06 */ /* 0x000e620008209400 */
[----:B------:R-:W-:Y:S01]  /*0c40*/  IMAD.U32 R3, RZ, RZ, UR6 ;  /* 0x00000006ff037e24 */ /* 0x000fe2000f8e00ff */
[----:B------:R-:W-:Y:S02]  /*0c50*/  ULOP3.LUT UR6, UR6, UR4, URZ, 0x3c, !UPT ;  /* 0x0000000406067292 */ /* 0x000fe4000f8e3cff */
[----:B------:R-:W-:Y:S02]  /*0c60*/  ISETP.LE.AND P0, PT, RZ, UR16, PT ;  /* 0x00000010ff007c0c */ /* 0x000fe4000bf03270 */
[----:B------:R-:W-:Y:S02]  /*0c70*/  IABS R3, R3 ;  /* 0x0000000300037213 */ /* 0x000fe40000000000 */
[----:B0-----:R-:W0:Y:S02]  /*0c80*/  MUFU.RCP R8, R9 ;  /* 0x0000000900087308 */ /* 0x001e240000001000 */
[----:B------:R-:W-:-:S06]  /*0c90*/  R2UR UR12, R3 ;  /* 0x00000000030c72ca */ /* 0x000fcc00000e0000 */
[----:B-1----:R-:W1:Y:S01]  /*0ca0*/  MUFU.RCP R0, R11 ;  /* 0x0000000b00007308 */ /* 0x002e620000001000 */
[----:B0-----:R-:W-:Y:S02]  /*0cb0*/  VIADD R8, R8, 0xffffffe ;  /* 0x0ffffffe08087836 */ /* 0x001fe40000000000 */
[----:B-1----:R-:W-:-:S05]  /*0cc0*/  VIADD R5, R0, 0xffffffe ;  /* 0x0ffffffe00057836 */ /* 0x002fca0000000000 */
[----:B------:R-:W0:Y:S08]  /*0cd0*/  F2I.FTZ.U32.TRUNC.NTZ R0, R8 ;  /* 0x0000000800007305 */ /* 0x000e30000021f000 */
[----:B------:R-:W1:Y:S01]  /*0ce0*/  F2I.FTZ.U32.TRUNC.NTZ R5, R5 ;  /* 0x0000000500057305 */ /* 0x000e62000021f000 */
[----:B0-----:R-:W-:Y:S02]  /*0cf0*/  R2UR UR23, R0 ;  /* 0x00000000001772ca */ /* 0x001fe400000e0000 */
[----:B------:R-:W-:-:S05]  /*0d00*/  IABS R0, UR7 ;  /* 0x0000000700007c13 */ /* 0x000fca0008000000 */
[----:B------:R-:W-:Y:S02]  /*0d10*/  IMAD.MOV R0, RZ, RZ, -R0 ;  /* 0x000000ffff007224 */ /* 0x000fe400078e0a00 */
[----:B-1----:R-:W-:-:S04]  /*0d20*/  IMAD.MOV R4, RZ, RZ, -R5 ;  /* 0x000000ffff047224 */ /* 0x002fc800078e0a05 */
[----:B------:R-:W-:Y:S01]  /*0d30*/  IMAD R3, R4, UR13, RZ ;  /* 0x0000000d04037c24 */ /* 0x000fe2000f8e02ff */
[----:B------:R-:W-:Y:S01]  /*0d40*/  UIADD3 UR9, UPT, UPT, URZ, -UR23, URZ ;  /* 0x80000017ff097290 */ /* 0x000fe2000fffe0ff */
[----:B------:R-:W-:-:S03]  /*0d50*/  IMAD.MOV.U32 R4, RZ, RZ, RZ ;  /* 0x000000ffff047224 */ /* 0x000fc600078e00ff */
[----:B------:R-:W-:Y:S01]  /*0d60*/  UIMAD UR9, UR9, UR11, URZ ;  /* 0x0000000b090972a4 */ /* 0x000fe2000f8e02ff */
[----:B------:R-:W-:-:S03]  /*0d70*/  IMAD.HI.U32 R3, R5, R3, R4 ;  /* 0x0000000305037227 */ /* 0x000fc600078e0004 */
[----:B------:R-:W-:-:S03]  /*0d80*/  UIMAD.WIDE.U32 UR22, UR23, UR9, UR22 ;  /* 0x00000009171672a5 */ /* 0x000fc6000f8e0016 */
[----:B------:R-:W-:Y:S01]  /*0d90*/  IMAD.HI.U32 R9, R3, UR12, RZ ;  /* 0x0000000c03097c27 */ /* 0x000fe2000f8e00ff */
[----:B------:R-:W-:-:S03]  /*0da0*/  UIMAD.WIDE.U32 UR22, UR23, UR12, URZ ;  /* 0x0000000c171672a5 */ /* 0x000fc6000f8e00ff */
[----:B------:R-:W-:Y:S01]  /*0db0*/  IMAD R0, R9, R0, UR12 ;  /* 0x0000000c09007e24 */ /* 0x000fe2000f8e0200 */
[----:B------:R-:W0:Y:S04]  /*0dc0*/  LDCU.U8 UR9, c[0x0][0x549] ;  /* 0x0000a920ff0977ac */ /* 0x000e280008000000 */
[----:B------:R-:W-:Y:S01]  /*0dd0*/  ISETP.LT.U32.AND P1, PT, R0, UR13, PT ;  /* 0x0000000d00007c0c */ /* 0x000fe2000bf21070 */
[----:B------:R-:W-:Y:S02]  /*0de0*/  UMOV UR15, UR23 ;  /* 0x00000017000f7c82 */ /* 0x000fe40008000000 */
[----:B------:R-:W-:-:S04]  /*0df0*/  UIADD3 UR10, UPT, UPT, -UR15, URZ, URZ ;  /* 0x000000ff0f0a7290 */ /* 0x000fc8000fffe1ff */
[----:B------:R-:W-:-:S04]  /*0e00*/  UIMAD UR10, UR11, UR10, UR12 ;  /* 0x0000000a0b0a72a4 */ /* 0x000fc8000f8e020c */
[----:B------:R-:W-:Y:S02]  /*0e10*/  UISETP.GT.U32.AND UP1, UPT, UR11, UR10, UPT ;  /* 0x0000000a0b00728c */ /* 0x000fe4000bf24070 */
[----:B------:R-:W-:Y:S01]  /*0e20*/  @!P1 VIADD R0, R0, -UR13 ;  /* 0x8000000d00009c36 */ /* 0x000fe20008000000 */
[----:B0-----:R-:W-:Y:S01]  /*0e30*/  UISETP.NE.AND UP0, UPT, UR9, URZ, UPT ;  /* 0x000000ff0900728c */ /* 0x001fe2000bf05270 */
[----:B------:R-:W-:Y:S01]  /*0e40*/  @!P1 VIADD R9, R9, 0x1 ;  /* 0x0000000109099836 */ /* 0x000fe20000000000 */
[----:B------:R-:W-:Y:S02]  /*0e50*/  ISETP.NE.AND P1, PT, RZ, UR7, PT ;  /* 0x00000007ff007c0c */ /* 0x000fe4000bf25270 */
[----:B------:R-:W-:Y:S01]  /*0e60*/  ISETP.GE.U32.AND P2, PT, R0, UR13, PT ;  /* 0x0000000d00007c0c */ /* 0x000fe2000bf46070 */
[----:B------:R-:W-:Y:S02]  /*0e70*/  USEL UR5, UR5, 0x1, !UP0 ;  /* 0x0000000105057887 */ /* 0x000fe4000c000000 */
[----:B------:R-:W-:-:S02]  /*0e80*/  UISETP.GE.AND UP0, UPT, UR6, URZ, UPT ;  /* 0x000000ff0600728c */ /* 0x000fc4000bf06270 */
[----:B------:R-:W-:Y:S02]  /*0e90*/  @!UP1 UIADD3 UR10, UPT, UPT, UR10, -UR11, URZ ;  /* 0x8000000b0a0a9290 */ /* 0x000fe4000fffe0ff */
[----:B------:R-:W-:Y:S02]  /*0ea0*/  @!UP1 UIADD3 UR15, UPT, UPT, UR15, 0x1, URZ ;  /* 0x000000010f0f9890 */ /* 0x000fe4000fffe0ff */
[----:B------:R-:W-:Y:S02]  /*0eb0*/  UISETP.GE.U32.AND UP3, UPT, UR10, UR11, UPT ;  /* 0x0000000b0a00728c */ /* 0x000fe4000bf66070 */
[----:B------:R-:W-:Y:S02]  /*0ec0*/  UISETP.NE.AND UP1, UPT, UR8, URZ, UPT ;  /* 0x000000ff0800728c */ /* 0x000fe4000bf25270 */
[----:B------:R-:W-:Y:S01]  /*0ed0*/  @P2 VIADD R9, R9, 0x1 ;  /* 0x0000000109092836 */ /* 0x000fe20000000000 */
[----:B------:R-:W-:Y:S02]  /*0ee0*/  USHF.R.S32.HI UR8, URZ, 0x1f, UR7 ;  /* 0x0000001fff087899 */ /* 0x000fe40008011407 */
[----:B------:R-:W-:Y:S01]  /*0ef0*/  USEL UR6, URZ, 0x1, !UP1 ;  /* 0x00000001ff067887 */ /* 0x000fe2000c800000 */
[----:B------:R-:W-:Y:S01]  /*0f00*/  @!P0 IMAD.MOV R9, RZ, RZ, -R9 ;  /* 0x000000ffff098224 */ /* 0x000fe200078e0a09 */
[----:B------:R-:W-:-:S02]  /*0f10*/  @!P1 LOP3.LUT R9, RZ, UR13, RZ, 0x33, !PT ;  /* 0x0000000dff099c12 */ /* 0x000fc4000f8e33ff */
[----:B------:R-:W-:Y:S02]  /*0f20*/  @UP3 UIADD3 UR15, UPT, UPT, UR15, 0x1, URZ ;  /* 0x000000010f0f3890 */ /* 0x000fe4000fffe0ff */
[----:B------:R-:W-:Y:S01]  /*0f30*/  ISETP.LT.U32.AND P0, PT, R16, R9, PT ;  /* 0x000000091000720c */ /* 0x000fe20003f01070 */
[----:B------:R-:W-:Y:S01]  /*0f40*/  ULOP3.LUT UR6, UR8, UR6, URZ, 0xfc, !UPT ;  /* 0x0000000608067292 */ /* 0x000fe2000f8efcff */
[----:B------:R-:W-:Y:S01]  /*0f50*/  SHF.R.S32.HI R3, RZ, 0x1f, R9 ;  /* 0x0000001fff037819 */ /* 0x000fe20000011409 */
[----:B------:R-:W-:Y:S02]  /*0f60*/  @!UP0 UIADD3 UR15, UPT, UPT, -UR15, URZ, URZ ;  /* 0x000000ff0f0f8290 */ /* 0x000fe4000fffe1ff */
[----:B------:R-:W-:Y:S01]  /*0f70*/  @!UP2 ULOP3.LUT UR15, URZ, UR4, URZ, 0x33, !UPT ;  /* 0x00000004ff0fa292 */ /* 0x000fe2000f8e33ff */
        /* <DEDUP_REMOVED lines=26> */
.L_x_9:
[----:B------:R-:W-:Y:S01]  /*1120*/  IMAD.MOV.U32 R39, RZ, RZ, R16 ;  /* 0x000000ffff277224 */ /* 0x000fe200078e0010 */
[----:B------:R-:W-:Y:S01]  /*1130*/  MOV R18, R9 ;  /* 0x0000000900127202 */ /* 0x000fe20000000f00 */
[----:B------:R-:W-:Y:S01]  /*1140*/  IMAD.MOV.U32 R15, RZ, RZ, R3 ;  /* 0x000000ffff0f7224 */ /* 0x000fe200078e0003 */
[----:B------:R-:W-:Y:S02]  /*1150*/  MOV R16, 0x1170 ;  /* 0x0000117000107802 */ /* 0x000fe40000000f00 */
[----:B------:R-:W-:Y:S05]  /*1160*/  CALL.REL.NOINC `($__internal_0_$__cuda_sm20_div_s64) ;  /* 0x00000044009c7944 */ /* 0x000fea0003c00000 */
[----:B------:R-:W-:Y:S02]  /*1170*/  MOV R44, R0 ;  /* 0x00000000002c7202 */ /* 0x000fe40000000f00 */
[----:B------:R-:W-:Y:S02]  /*1180*/  MOV R45, R11 ;  /* 0x0000000b002d7202 */ /* 0x000fe40000000f00 */
.L_x_10:
[----:B------:R-:W-:Y:S05]  /*1190*/  BSYNC.RECONVERGENT B0 ;  /* 0x0000000000007941 */ /* 0x000fea0003800200 */
.L_x_8:
[----:B------:R-:W-:Y:S01]  /*11a0*/  IABS R12, UR21 ;  /* 0x00000015000c7c13 */ /* 0x000fe20008000000 */
[----:B------:R-:W0:Y:S01]  /*11b0*/  LDC R5, c[0x0][0x434] ;  /* 0x00010d00ff057b82 */ /* 0x000e220000000800 */
[----:B------:R-:W-:Y:S01]  /*11c0*/  IABS R0, UR21 ;  /* 0x0000001500007c13 */ /* 0x000fe20008000000 */
[----:B------:R-:W-:Y:S01]  /*11d0*/  UIMAD UR15, UR15, UR5, URZ ;  /* 0x000000050f0f72a4 */ /* 0x000fe2000f8e02ff */
[----:B------:R-:W1:Y:S01]  /*11e0*/  I2F.RP R13, R12 ;  /* 0x0000000c000d7306 */ /* 0x000e620000209400 */
[----:B------:R-:W-:Y:S02]  /*11f0*/  BSSY.RECONVERGENT B0, `(.L_x_11) ;  /* 0x000003b000007945 */ /* 0x000fe40003800200 */
[----:B------:R-:W-:Y:S01]  /*1200*/  IMAD.MOV R0, RZ, RZ, -R0 ;  /* 0x000000ffff007224 */ /* 0x000fe200078e0a00 */
[----:B------:R-:W-:-:S04]  /*1210*/  UIMAD UR6, UR6, UR15, URZ ;  /* 0x0000000f060672a4 */ /* 0x000fc8000f8e02ff */
[----:B-1----:R-:W1:Y:S01]  /*1220*/  MUFU.RCP R14, R13 ;  /* 0x0000000d000e7308 */ /* 0x002e620000001000 */
[----:B0-----:R-:W-:-:S04]  /*1230*/  IADD3 R5, PT, PT, R5, -0x1, R12 ;  /* 0xffffffff05057810 */ /* 0x001fc80007ffe00c */
[----:B------:R-:W-:Y:S01]  /*1240*/  IABS R4, R5 ;  /* 0x0000000500047213 */ /* 0x000fe20000000000 */
[----:B-1----:R-:W-:-:S04]  /*1250*/  VIADD R14, R14, 0xffffffe ;  /* 0x0ffffffe0e0e7836 */ /* 0x002fc80000000000 */
[----:B------:R-:W0:Y:S02]  /*1260*/  F2I.FTZ.U32.TRUNC.NTZ R15, R14 ;  /* 0x0000000e000f7305 */ /* 0x000e24000021f000 */
[----:B0-----:R-:W-:Y:S02]  /*1270*/  IMAD.MOV R11, RZ, RZ, -R15 ;  /* 0x000000ffff0b7224 */ /* 0x001fe400078e0a0f */
[----:B------:R-:W-:Y:S02]  /*1280*/  IMAD.MOV.U32 R14, RZ, RZ, RZ ;  /* 0x000000ffff0e7224 */ /* 0x000fe400078e00ff */
[----:B------:R-:W-:-:S04]  /*1290*/  IMAD R8, R11, R12, RZ ;  /* 0x0000000c0b087224 */ /* 0x000fc800078e02ff */
[----:B------:R-:W-:-:S06]  /*12a0*/  IMAD.HI.U32 R8, R15, R8, R14 ;  /* 0x000000080f087227 */ /* 0x000fcc00078e000e */
[----:B------:R-:W-:-:S04]  /*12b0*/  IMAD.HI.U32 R11, R8, R4, RZ ;  /* 0x00000004080b7227 */ /* 0x000fc800078e00ff */
[----:B------:R-:W-:Y:S01]  /*12c0*/  IMAD R13, R11, R0, R4 ;  /* 0x000000000b0d7224 */ /* 0x000fe200078e0204 */
[----:B------:R-:W-:-:S04]  /*12d0*/  LOP3.LUT R0, R5, R12, RZ, 0x3c, !PT ;  /* 0x0000000c05007212 */ /* 0x000fc800078e3cff */
[----:B------:R-:W-:Y:S02]  /*12e0*/  ISETP.GT.U32.AND P1, PT, R12, R13, PT ;  /* 0x0000000d0c00720c */ /* 0x000fe40003f24070 */
[----:B------:R-:W-:-:S11]  /*12f0*/  ISETP.GE.AND P0, PT, R0, RZ, PT ;  /* 0x000000ff0000720c */ /* 0x000fd60003f06270 */
[----:B------:R-:W-:Y:S02]  /*1300*/  @!P1 IMAD.IADD R13, R13, 0x1, -R12 ;  /* 0x000000010d0d9824 */ /* 0x000fe400078e0a0c */
[----:B------:R-:W-:Y:S01]  /*1310*/  @!P1 VIADD R11, R11, 0x1 ;  /* 0x000000010b0b9836 */ /* 0x000fe20000000000 */
[----:B------:R-:W-:Y:S02]  /*1320*/  ISETP.NE.AND P1, PT, RZ, UR21, PT ;  /* 0x00000015ff007c0c */ /* 0x000fe4000bf25270 */
[----:B------:R-:W-:-:S13]  /*1330*/  ISETP.GE.U32.AND P2, PT, R13, R12, PT ;  /* 0x0000000c0d00720c */ /* 0x000fda0003f46070 */
[----:B------:R-:W-:-:S04]  /*1340*/  @P2 VIADD R11, R11, 0x1 ;  /* 0x000000010b0b2836 */ /* 0x000fc80000000000 */
[----:B------:R-:W-:Y:S01]  /*1350*/  @!P0 IMAD.MOV R11, RZ, RZ, -R11 ;  /* 0x000000ffff0b8224 */ /* 0x000fe200078e0a0b */
[----:B------:R-:W-:-:S04]  /*1360*/  @!P1 LOP3.LUT R11, RZ, R12, RZ, 0x33, !PT ;  /* 0x0000000cff0b9212 */ /* 0x000fc800078e33ff */
        /* <DEDUP_REMOVED lines=28> */
.L_x_12:
[----:B------:R-:W-:Y:S01]  /*1530*/  IMAD.MOV.U32 R39, RZ, RZ, R6 ;  /* 0x000000ffff277224 */ /* 0x000fe200078e0006 */
[----:B------:R-:W-:Y:S01]  /*1540*/  MOV R17, R7 ;  /* 0x0000000700117202 */ /* 0x000fe20000000f00 */
[----:B------:R-:W-:Y:S01]  /*1550*/  IMAD.MOV.U32 R18, RZ, RZ, R8 ;  /* 0x000000ffff127224 */ /* 0x000fe200078e0008 */
[----:B------:R-:W-:Y:S02]  /*1560*/  MOV R16, 0x1580 ;  /* 0x0000158000107802 */ /* 0x000fe40000000f00 */
[----:B------:R-:W-:Y:S05]  /*1570*/  CALL.REL.NOINC `($__internal_0_$__cuda_sm20_div_s64) ;  /* 0x0000004000987944 */ /* 0x000fea0003c00000 */
[----:B------:R-:W-:Y:S02]  /*1580*/  MOV R16, R0 ;  /* 0x0000000000107202 */ /* 0x000fe40000000f00 */
[----:B------:R-:W-:Y:S02]  /*1590*/  MOV R17, R11 ;  /* 0x0000000b00117202 */ /* 0x000fe40000000f00 */
.L_x_13:
[----:B------:R-:W-:Y:S05]  /*15a0*/  BSYNC.RECONVERGENT B0 ;  /* 0x0000000000007941 */ /* 0x000fea0003800200 */
.L_x_11:
[----:B------:R-:W0:Y:S01]  /*15b0*/  S2R R4, SR_TID.X ;  /* 0x0000000000047919 */ /* 0x000e220000002100 */
[----:B------:R-:W-:Y:S01]  /*15c0*/  UIADD3 UR9, UP0, UPT, UR20, -UR19, URZ ;  /* 0x8000001314097290 */ /* 0x000fe2000ff1e0ff */
[----:B------:R-:W1:Y:S03]  /*15d0*/  LDCU UR4, c[0x0][0x534] ;  /* 0x0000a680ff0477ac */ /* 0x000e660008000800 */
[----:B------:R-:W-:-:S06]  /*15e0*/  UIADD3.X UR8, UPT, UPT, UR14, -0x1, URZ, UP0, !UPT ;  /* 0xffffffff0e087890 */ /* 0x000fcc00087fe4ff */
[----:B------:R-:W-:Y:S01]  /*15f0*/  IMAD.U32 R0, RZ, RZ, UR8 ;  /* 0x00000008ff007e24 */ /* 0x000fe2000f8e00ff */
[----:B0-----:R-:W-:Y:S02]  /*1600*/  LOP3.LUT R19, R4, 0xf, RZ, 0xc0, !PT ;  /* 0x0000000f04137812 */ /* 0x001fe400078ec0ff */
[----:B------:R-:W-:Y:S02]  /*1610*/  SHF.R.U32.HI R20, RZ, 0x4, R4 ;  /* 0x00000004ff147819 */ /* 0x000fe40000011604 */
[C---:B------:R-:W-:Y:S01]  /*1620*/  ISETP.LT.U32.AND P1, PT, R19.reuse, UR9, PT ;  /* 0x0000000913007c0c */ /* 0x040fe2000bf21070 */
[----:B------:R-:W0:Y:S01]  /*1630*/  LDCU.64 UR8, c[0x0][0x358] ;  /* 0x00006b00ff0877ac */ /* 0x000e220008000a00 */
[----:B------:R-:W-:Y:S01]  /*1640*/  IADD3 R22, P0, PT, R19, UR19, RZ ;  /* 0x0000001313167c10 */ /* 0x000fe2000ff1e0ff */
[----:B------:R-:W-:Y:S01]  /*1650*/  VIADD R26, R20, 0x8 ;  /* 0x00000008141a7836 */ /* 0x000fe20000000000 */
[----:B------:R-:W-:Y:S01]  /*1660*/  ISETP.GT.AND.EX P1, PT, R0, RZ, PT, P1 ;  /* 0x000000ff0000720c */ /* 0x000fe20003f24310 */
[C---:B------:R-:W-:Y:S01]  /*1670*/  VIADD R21, R20.reuse, 0x18 ;  /* 0x0000001814157836 */ /* 0x040fe20000000000 */
[C---:B------:R-:W-:Y:S01]  /*1680*/  IADD3 R0, PT, PT, R20.reuse, 0x10, RZ ;  /* 0x0000001014007810 */ /* 0x040fe20007ffe0ff */
[----:B------:R-:W-:Y:S01]  /*1690*/  IMAD.X R23, RZ, RZ, RZ, P0 ;  /* 0x000000ffff177224 */ /* 0x000fe200000e06ff */
[----:B-1----:R-:W-:-:S02]  /*16a0*/  ISETP.GE.OR P6, PT, R20, UR4, !P1 ;  /* 0x0000000414007c0c */ /* 0x002fc4000cfc6670 */
[----:B------:R-:W-:Y:S02]  /*16b0*/  ISETP.GE.OR P5, PT, R26, UR4, !P1 ;  /* 0x000000041a007c0c */ /* 0x000fe4000cfa6670 */
[----:B------:R-:W-:Y:S02]  /*16c0*/  ISETP.GE.OR P2, PT, R0, UR4, !P1 ;  /* 0x0000000400007c0c */ /* 0x000fe4000cf46670 */
[----:B------:R-:W-:Y:S02]  /*16d0*/  ISETP.GE.OR P3, PT, R21, UR4, !P1 ;  /* 0x0000000415007c0c */ /* 0x000fe4000cf66670 */
[----:B------:R-:W-:-:S05]  /*16e0*/  IADD3 R24, PT, PT, R20, 0x20, RZ ;  /* 0x0000002014187810 */ /* 0x000fca0007ffe0ff */
[----:B------:R-:W1:Y:S01]  /*16f0*/  @!P6 LDC.64 R6, c[0x0][0x428] ;  /* 0x00010a00ff06eb82 */ /* 0x000e620000000a00 */
[----:B------:R-:W-:-:S04]  /*1700*/  @!P6 IMAD.WIDE.U32 R28, R20, UR20, R22 ;  /* 0x00000014141cec25 */ /* 0x000fc8000f8e0016 */
[----:B------:R-:W-:Y:S02]  /*1710*/  @!P6 IMAD R18, R20, UR14, R29 ;  /* 0x0000000e1412ec24 */ /* 0x000fe4000f8e021d */
[----:B------:R-:W-:Y:S01]  /*1720*/  @!P5 IMAD.MOV.U32 R30, RZ, RZ, R22 ;  /* 0x000000ffff1ed224 */ /* 0x000fe200078e0016 */
[----:B------:R-:W2:Y:S01]  /*1730*/  @!P5 LDC.64 R14, c[0x0][0x428] ;  /* 0x00010a00ff0edb82 */ /* 0x000ea20000000a00 */
[----:B------:R-:W-:Y:S02]  /*1740*/  @!P5 IMAD.MOV.U32 R31, RZ, RZ, R23 ;  /* 0x000000ffff1fd224 */ /* 0x000fe400078e0017 */
[----:B------:R-:W-:-:S05]  /*1750*/  @!P5 IMAD.WIDE.U32 R30, R26, UR20, R30 ;  /* 0x000000141a1edc25 */ /* 0x000fca000f8e001e */
[----:B------:R-:W3:Y:S01]  /*1760*/  @!P2 LDC.64 R12, c[0x0][0x428] ;  /* 0x00010a00ff0cab82 */ /* 0x000ee20000000a00 */
[----:B------:R-:W-:Y:S01]  /*1770*/  @!P5 IMAD R26, R26, UR14, R31 ;  /* 0x0000000e1a1adc24 */ /* 0x000fe2000f8e021f */
[----:B-1----:R-:W-:-:S04]  /*1780*/  @!P6 LEA R32, P0, R28, R6, 0x2 ;  /* 0x000000061c20e211 */ /* 0x002fc800078010ff */
[----:B------:R-:W-:Y:S02]  /*1790*/  @!P6 LEA.HI.X R33, R28, R7, R18, 0x2, P0 ;  /* 0x000000071c21e211 */ /* 0x000fe400000f1412 */
[----:B------:R-:W-:Y:S01]  /*17a0*/  ISETP.GE.OR P0, PT, R24, UR4, !P1 ;  /* 0x0000000418007c0c */ /* 0x000fe2000cf06670 */
[----:B------:R-:W1:Y:S01]  /*17b0*/  @!P3 LDC.64 R6, c[0x0][0x428] ;  /* 0x00010a00ff06bb82 */ /* 0x000e620000000a00 */
[----:B--2---:R-:W-:Y:S02]  /*17c0*/  @!P5 LEA R28, P4, R30, R14, 0x2 ;  /* 0x0000000e1e1cd211 */ /* 0x004fe400078810ff */
[----:B------:R-:W-:Y:S01]  /*17d0*/  MOV R18, 0xff800000 ;  /* 0xff80000000127802 */ /* 0x000fe20000000f00 */
[----:B------:R-:W-:Y:S01]  /*17e0*/  VIADD R25, R20, 0x28 ;  /* 0x0000002814197836 */ /* 0x000fe20000000000 */
[----:B------:R-:W-:Y:S01]  /*17f0*/  @!P5 LEA.HI.X R29, R30, R15, R26, 0x2, P4 ;  /* 0x0000000f1e1dd211 */ /* 0x000fe200020f141a */
[----:B------:R-:W-:Y:S01]  /*1800*/  @!P2 IMAD.MOV.U32 R30, RZ, RZ, R22 ;  /* 0x000000ffff1ea224 */ /* 0x000fe200078e0016 */
[----:B------:R-:W-:-:S02]  /*1810*/  @!P2 MOV R31, R23 ;  /* 0x00000017001fa202 */ /* 0x000fc40000000f00 */
[----:B0-----:R0:W2:Y:S01]  /*1820*/  @!P6 LDG.E R18, desc[UR8][R32.64] ;  /* 0x000000082012e981 */ /* 0x0010a2000c1e1900 */
[----:B------:R-:W-:Y:S01]  /*1830*/  ISETP.GE.OR P6, PT, R25, UR4, !P1 ;  /* 0x0000000419007c0c */ /* 0x000fe2000cfc6670 */
[----:B------:R-:W-:Y:S01]  /*1840*/  IMAD.MOV.U32 R11, RZ, RZ, -0x800000 ;  /* 0xff800000ff0b7424 */ /* 0x000fe200078e00ff */
[----:B------:R-:W4:Y:S01]  /*1850*/  @!P0 LDC.64 R14, c[0x0][0x428] ;  /* 0x00010a00ff0e8b82 */ /* 0x000f220000000a00 */
[----:B------:R-:W-:-:S04]  /*1860*/  @!P2 IMAD.WIDE.U32 R30, R0, UR20, R30 ;  /* 0x00000014001eac25 */ /* 0x000fc8000f8e001e */
[----:B------:R-:W-:Y:S01]  /*1870*/  @!P2 IMAD R0, R0, UR14, R31 ;  /* 0x0000000e0000ac24 */ /* 0x000fe2000f8e021f */
[----:B---3--:R-:W-:Y:S01]  /*1880*/  @!P2 LEA R36, P4, R30, R12, 0x2 ;  /* 0x0000000c1e24a211 */ /* 0x008fe200078810ff */
[----:B------:R-:W-:Y:S01]  /*1890*/  VIADD R26, R20, 0x30 ;  /* 0x00000030141a7836 */ /* 0x000fe20000000000 */
[----:B------:R3:W5:Y:S01]  /*18a0*/  @!P5 LDG.E R11, desc[UR8][R28.64] ;  /* 0x000000081c0bd981 */ /* 0x000762000c1e1900 */
[----:B------:R-:W-:Y:S01]  /*18b0*/  @!P3 IMAD.MOV.U32 R34, RZ, RZ, R22 ;  /* 0x000000ffff22b224 */ /* 0x000fe200078e0016 */
[----:B------:R-:W-:Y:S01]  /*18c0*/  @!P2 LEA.HI.X R37, R30, R13, R0, 0x2, P4 ;  /* 0x0000000d1e25a211 */ /* 0x000fe200020f1400 */
[----:B------:R-:W-:Y:S01]  /*18d0*/  @!P3 IMAD.MOV.U32 R35, RZ, RZ, R23 ;  /* 0x000000ffff23b224 */ /* 0x000fe200078e0017 */
[----:B------:R-:W-:Y:S01]  /*18e0*/  ISETP.GE.OR P5, PT, R26, UR4, !P1 ;  /* 0x000000041a007c0c */ /* 0x000fe2000cfa6670 */
[----:B------:R-:W4:Y:S01]  /*18f0*/  @!P6 LDC.64 R12, c[0x0][0x428] ;  /* 0x00010a00ff0ceb82 */ /* 0x000f220000000a00 */
[----:B------:R-:W-:Y:S01]  /*1900*/  MOV R0, 0xff800000 ;  /* 0xff80000000007802 */ /* 0x000fe20000000f00 */
[----:B------:R-:W-:Y:S01]  /*1910*/  @!P3 IMAD.WIDE.U32 R34, R21, UR20, R34 ;  /* 0x000000141522bc25 */ /* 0x000fe2000f8e0022 */
[----:B------:R-:W-:-:S04]  /*1920*/  IADD3 R27, PT, PT, R20, 0x38, RZ ;  /* 0x00000038141b7810 */ /* 0x000fc80007ffe0ff */
[----:B------:R-:W-:Y:S01]  /*1930*/  ISETP.GE.OR P4, PT, R27, UR4, !P1 ;  /* 0x000000041b007c0c */ /* 0x000fe2000cf86670 */
[----:B------:R4:W5:Y:S01]  /*1940*/  @!P2 LDG.E R0, desc[UR8][R36.64] ;  /* 0x000000082400a981 */ /* 0x000962000c1e1900 */
[----:B0-----:R-:W-:Y:S01]  /*1950*/  @!P3 IMAD R32, R21, UR14, R35 ;  /* 0x0000000e1520bc24 */ /* 0x001fe2000f8e0223 */
[C---:B-1----:R-:W-:Y:S02]  /*1960*/  @!P3 LEA R30, P2, R34.reuse, R6, 0x2 ;  /* 0x00000006221eb211 */ /* 0x042fe400078410ff */
[----:B------:R-:W-:Y:S02]  /*1970*/  MOV R21, 0xff800000 ;  /* 0xff80000000157802 */ /* 0x000fe40000000f00 */
[----:B------:R-:W-:Y:S02]  /*1980*/  @!P3 LEA.HI.X R31, R34, R7, R32, 0x2, P2 ;  /* 0x00000007221fb211 */ /* 0x000fe400010f1420 */
[----:B------:R-:W0:Y:S01]  /*1990*/  @!P5 LDC.64 R6, c[0x0][0x428] ;  /* 0x00010a00ff06db82 */ /* 0x000e220000000a00 */
[----:B---3--:R-:W-:-:S02]  /*19a0*/  @!P0 IMAD.MOV.U32 R28, RZ, RZ, R22 ;  /* 0x000000ffff1c8224 */ /* 0x008fc400078e0016 */
[----:B------:R-:W-:Y:S01]  /*19b0*/  @!P0 IMAD.MOV.U32 R29, RZ, RZ, R23 ;  /* 0x000000ffff1d8224 */ /* 0x000fe200078e0017 */
[----:B------:R-:W-:Y:S01]  /*19c0*/  @!P6 MOV R34, R22 ;  /* 0x000000160022e202 */ /* 0x000fe20000000f00 */
[----:B------:R1:W3:Y:S01]  /*19d0*/  @!P3 LDG.E R21, desc[UR8][R30.64] ;  /* 0x000000081e15b981 */ /* 0x0002e2000c1e1900 */
[----:B------:R-:W-:-:S04]  /*19e0*/  @!P0 IMAD.WIDE.U32 R28, R24, UR20, R28 ;  /* 0x00000014181c8c25 */ /* 0x000fc8000f8e001c */
[----:B------:R-:W-:Y:S02]  /*19f0*/  @!P0 IMAD R24, R24, UR14, R29 ;  /* 0x0000000e18188c24 */ /* 0x000fe4000f8e021d */
[----:B------:R-:W-:Y:S01]  /*1a00*/  VIADD R29, R20, 0x40 ;  /* 0x00000040141d7836 */ /* 0x000fe20000000000 */
[----:B----4-:R-:W-:Y:S01]  /*1a10*/  @!P0 LEA R36, P2, R28, R14, 0x2 ;  /* 0x0000000e1c248211 */ /* 0x010fe200078410ff */
[----:B------:R-:W-:-:S03]  /*1a20*/  @!P6 IMAD.MOV.U32 R35, RZ, RZ, R23 ;  /* 0x000000ffff23e224 */ /* 0x000fc600078e0017 */
[----:B------:R-:W-:Y:S02]  /*1a30*/  @!P0 LEA.HI.X R37, R28, R15, R24, 0x2, P2 ;  /* 0x0000000f1c258211 */ /* 0x000fe400010f1418 */
[----:B------:R-:W4:Y:S01]  /*1a40*/  @!P4 LDC.64 R14, c[0x0][0x428] ;  /* 0x00010a00ff0ecb82 */ /* 0x000f220000000a00 */
[----:B------:R-:W-:Y:S01]  /*1a50*/  ISETP.GE.OR P3, PT, R29, UR4, !P1 ;  /* 0x000000041d007c0c */ /* 0x000fe2000cf66670 */
[----:B------:R-:W-:Y:S02]  /*1a60*/  IMAD.MOV.U32 R24, RZ, RZ, -0x800000 ;  /* 0xff800000ff187424 */ /* 0x000fe400078e00ff */
[----:B------:R-:W-:-:S04]  /*1a70*/  @!P6 IMAD.WIDE.U32 R34, R25, UR20, R34 ;  /* 0x000000141922ec25 */ /* 0x000fc8000f8e0022 */
[----:B------:R-:W-:Y:S01]  /*1a80*/  VIADD R28, R20, 0x48 ;  /* 0x00000048141c7836 */ /* 0x000fe20000000000 */
[----:B------:R0:W3:Y:S01]  /*1a90*/  @!P0 LDG.E R24, desc[UR8][R36.64] ;  /* 0x0000000824188981 */ /* 0x0000e2000c1e1900 */
[----:B------:R-:W-:Y:S01]  /*1aa0*/  @!P6 IMAD R32, R25, UR14, R35 ;  /* 0x0000000e1920ec24 */ /* 0x000fe2000f8e0223 */
[----:B-1----:R-:W-:Y:S01]  /*1ab0*/  @!P5 MOV R30, R22 ;  /* 0x00000016001ed202 */ /* 0x002fe20000000f00 */
[----:B------:R-:W-:Y:S01]  /*1ac0*/  @!P5 IMAD.MOV.U32 R31, RZ, RZ, R23 ;  /* 0x000000ffff1fd224 */ /* 0x000fe200078e0017 */
[----:B------:R-:W-:Y:S02]  /*1ad0*/  @!P6 LEA R38, P0, R34, R12, 0x2 ;  /* 0x0000000c2226e211 */ /* 0x000fe400078010ff */
[----:B------:R-:W-:Y:S01]  /*1ae0*/  ISETP.GE.OR P2, PT, R28, UR4, !P1 ;  /* 0x000000041c007c0c */ /* 0x000fe2000cf46670 */
[----:B------:R-:W-:Y:S01]  /*1af0*/  @!P5 IMAD.WIDE.U32 R30, R26, UR20, R30 ;  /* 0x000000141a1edc25 */ /* 0x000fe2000f8e001e */
[----:B------:R-:W-:Y:S02]  /*1b00*/  @!P6 LEA.HI.X R39, R34, R13, R32, 0x2, P0 ;  /* 0x0000000d2227e211 */ /* 0x000fe400000f1420 */
[----:B------:R-:W1:Y:S01]  /*1b10*/  @!P3 LDC.64 R12, c[0x0][0x428] ;  /* 0x00010a00ff0cbb82 */ /* 0x000e620000000a00 */
[----:B------:R-:W-:Y:S01]  /*1b20*/  @!P5 IMAD R26, R26, UR14, R31 ;  /* 0x0000000e1a1adc24 */ /* 0x000fe2000f8e021f */
[----:B0-----:R-:W-:-:S02]  /*1b30*/  @!P5 LEA R34, P0, R30, R6, 0x2 ;  /* 0x000000061e22d211 */ /* 0x001fc400078010ff */
[----:B------:R-:W-:Y:S02]  /*1b40*/  MOV R25, 0xff800000 ;  /* 0xff80000000197802 */ /* 0x000fe40000000f00 */
[----:B------:R-:W-:Y:S02]  /*1b50*/  @!P5 LEA.HI.X R35, R30, R7, R26, 0x2, P0 ;  /* 0x000000071e23d211 */ /* 0x000fe400000f141a */
[----:B------:R-:W-:Y:S01]  /*1b60*/  @!P4 MOV R36, R22 ;  /* 0x000000160024c202 */ /* 0x000fe20000000f00 */
[----:B------:R-:W-:Y:S01]  /*1b70*/  @!P4 IMAD.MOV.U32 R37, RZ, RZ, R23 ;  /* 0x000000ffff25c224 */ /* 0x000fe200078e0017 */
[C---:B------:R-:W-:Y:S01]  /*1b80*/  IADD3 R33, PT, PT, R20.reuse, 0x50, RZ ;  /* 0x0000005014217810 */ /* 0x040fe20007ffe0ff */
[----:B------:R-:W0:Y:S01]  /*1b90*/  @!P2 LDC.64 R6, c[0x0][0x428] ;  /* 0x00010a00ff06ab82 */ /* 0x000e220000000a00 */
[----:B------:R-:W-:Y:S01]  /*1ba0*/  VIADD R32, R20, 0x58 ;  /* 0x0000005814207836 */ /* 0x000fe20000000000 */
[----:B------:R1:W3:Y:S01]  /*1bb0*/  @!P6 LDG.E R25, desc[UR8][R38.64] ;  /* 0x000000082619e981 */ /* 0x0002e2000c1e1900 */
[----:B------:R-:W-:-:S04]  /*1bc0*/  @!P4 IMAD.WIDE.U32 R36, R27, UR20, R36 ;  /* 0x000000141b24cc25 */ /* 0x000fc8000f8e0024 */
[----:B------:R-:W-:Y:S01]  /*1bd0*/  @!P4 IMAD R30, R27, UR14, R37 ;  /* 0x0000000e1b1ecc24 */ /* 0x000fe2000f8e0225 */
[C---:B----4-:R-:W-:Y:S02]  /*1be0*/  @!P4 LEA R40, P0, R36.reuse, R14, 0x2 ;  /* 0x0000000e2428c211 */ /* 0x050fe400078010ff */
[----:B------:R-:W-:Y:S02]  /*1bf0*/  ISETP.GE.OR P6, PT, R33, UR4, !P1 ;  /* 0x0000000421007c0c */ /* 0x000fe4000cfc6670 */
[----:B------:R-:W-:Y:S01]  /*1c00*/  @!P4 LEA.HI.X R41, R36, R15, R30, 0x2, P0 ;  /* 0x0000000f2429c211 */ /* 0x000fe200000f141e */
[----:B------:R-:W-:Y:S01]  /*1c10*/  @!P3 IMAD.MOV.U32 R36, RZ, RZ, R22 ;  /* 0x000000ffff24b224 */ /* 0x000fe200078e0016 */
[----:B------:R-:W-:Y:S02]  /*1c20*/  @!P3 MOV R37, R23 ;  /* 0x000000170025b202 */ /* 0x000fe40000000f00 */
[----:B------:R-:W-:Y:S01]  /*1c30*/  ISETP.GE.OR P0, PT, R32, UR4, !P1 ;  /* 0x0000000420007c0c */ /* 0x000fe2000cf06670 */
[----:B------:R-:W-:Y:S01]  /*1c40*/  IMAD.MOV.U32 R26, RZ, RZ, -0x800000 ;  /* 0xff800000ff1a7424 */ /* 0x000fe200078e00ff */
[----:B------:R-:W-:Y:S01]  /*1c50*/  MOV R27, 0xff800000 ;  /* 0xff800000001b7802 */ /* 0x000fe20000000f00 */
[----:B------:R-:W-:-:S04]  /*1c60*/  @!P3 IMAD.WIDE.U32 R36, R29, UR20, R36 ;  /* 0x000000141d24bc25 */ /* 0x000fc8000f8e0024 */
[----:B------:R-:W-:Y:S01]  /*1c70*/  @!P3 IMAD R30, R29, UR14, R37 ;  /* 0x0000000e1d1ebc24 */ /* 0x000fe2000f8e0225 */
[----:B------:R-:W4:Y:S01]  /*1c80*/  @!P4 LDG.E R27, desc[UR8][R40.64] ;  /* 0x00000008281bc981 */ /* 0x000f22000c1e1900 */
[----:B------:R-:W-:Y:S01]  /*1c90*/  VIADD R31, R20, 0x60 ;  /* 0x00000060141f7836 */ /* 0x000fe20000000000 */
[----:B------:R-:W0:Y:S01]  /*1ca0*/  @!P6 LDC.64 R14, c[0x0][0x428] ;  /* 0x00010a00ff0eeb82 */ /* 0x000e220000000a00 */
[C---:B-1----:R-:W-:Y:S01]  /*1cb0*/  @!P3 LEA R38, P4, R36.reuse, R12, 0x2 ;  /* 0x0000000c2426b211 */ /* 0x042fe200078810ff */
[----:B------:R1:W4:Y:S03]  /*1cc0*/  @!P5 LDG.E R26, desc[UR8][R34.64] ;  /* 0x00000008221ad981 */ /* 0x000326000c1e1900 */
[----:B------:R-:W-:Y:S02]  /*1cd0*/  @!P3 LEA.HI.X R39, R36, R13, R30, 0x2, P4 ;  /* 0x0000000d2427b211 */ /* 0x000fe400020f141e */
[----:B------:R-:W-:Y:S01]  /*1ce0*/  ISETP.GE.OR P5, PT, R31, UR4, !P1 ;  /* 0x000000041f007c0c */ /* 0x000fe2000cfa6670 */
[----:B------:R-:W0:Y:S01]  /*1cf0*/  @!P0 LDC.64 R12, c[0x0][0x428] ;  /* 0x00010a00ff0c8b82 */ /* 0x000e220000000a00 */
[----:B------:R-:W-:Y:S01]  /*1d00*/  @!P6 MOV R43, R23 ;  /* 0x00000017002be202 */ /* 0x000fe20000000f00 */
[----:B------:R-:W-:Y:S01]  /*1d10*/  @!P6 IMAD.MOV.U32 R42, RZ, RZ, R22 ;  /* 0x000000ffff2ae224 */ /* 0x000fe200078e0016 */
[----:B-1----:R-:W-:Y:S01]  /*1d20*/  @!P2 MOV R34, R22 ;  /* 0x000000160022a202 */ /* 0x002fe20000000f00 */
[----:B------:R-:W-:-:S04]  /*1d30*/  @!P2 IMAD.MOV.U32 R35, RZ, RZ, R23 ;  /* 0x000000ffff23a224 */ /* 0x000fc800078e0017 */
[----:B------:R-:W-:-:S04]  /*1d40*/  @!P2 IMAD.WIDE.U32 R34, R28, UR20, R34 ;  /* 0x000000141c22ac25 */ /* 0x000fc8000f8e0022 */
[----:B------:R-:W-:Y:S01]  /*1d50*/  @!P2 IMAD R30, R28, UR14, R35 ;  /* 0x0000000e1c1eac24 */ /* 0x000fe2000f8e0223 */
[----:B0-----:R-:W-:-:S04]  /*1d60*/  @!P2 LEA R46, P4, R34, R6, 0x2 ;  /* 0x00000006222ea211 */ /* 0x001fc800078810ff */
[----:B------:R-:W-:Y:S02]  /*1d70*/  @!P2 LEA.HI.X R47, R34, R7, R30, 0x2, P4 ;  /* 0x00000007222fa211 */ /* 0x000fe400020f141e */
[----:B------:R-:W-:Y:S01]  /*1d80*/  IADD3 R30, PT, PT, R20, 0x68, RZ ;  /* 0x00000068141e7810 */ /* 0x000fe20007ffe0ff */
[----:B------:R-:W0:Y:S01]  /*1d90*/  @!P5 LDC.64 R6, c[0x0][0x428] ;  /* 0x00010a00ff06db82 */ /* 0x000e220000000a00 */
[----:B------:R-:W-:Y:S01]  /*1da0*/  MOV R28, 0xff800000 ;  /* 0xff800000001c7802 */ /* 0x000fe20000000f00 */
[----:B------:R-:W-:Y:S01]  /*1db0*/  @!P0 IMAD.MOV.U32 R40, RZ, RZ, R22 ;  /* 0x000000ffff288224 */ /* 0x000fe200078e0016 */
[----:B------:R-:W-:Y:S01]  /*1dc0*/  @!P0 MOV R41, R23 ;  /* 0x0000001700298202 */ /* 0x000fe20000000f00 */
[----:B------:R-:W-:Y:S01]  /*1dd0*/  @!P6 IMAD.WIDE.U32 R42, R33, UR20, R42 ;  /* 0x00000014212aec25 */ /* 0x000fe2000f8e002a */
[----:B------:R-:W-:Y:S02]  /*1de0*/  ISETP.GE.OR P4, PT, R30, UR4, !P1 ;  /* 0x000000041e007c0c */ /* 0x000fe4000cf86670 */
[----:B------:R1:W4:Y:S01]  /*1df0*/  @!P3 LDG.E R28, desc[UR8][R38.64] ;  /* 0x00000008261cb981 */ /* 0x000322000c1e1900 */
[----:B------:R-:W-:-:S02]  /*1e00*/  IMAD.MOV.U32 R29, RZ, RZ, -0x800000 ;  /* 0xff800000ff1d7424 */ /* 0x000fc400078e00ff */
[----:B------:R-:W-:Y:S01]  /*1e10*/  @!P0 IMAD.WIDE.U32 R40, R32, UR20, R40 ;  /* 0x0000001420288c25 */ /* 0x000fe2000f8e0028 */
[----:B------:R-:W-:-:S03]  /*1e20*/  @!P6 LEA R36, P3, R42, R14, 0x2 ;  /* 0x0000000e2a24e211 */ /* 0x000fc600078610ff */
[----:B------:R-:W-:Y:S01]  /*1e30*/  @!P6 IMAD R34, R33, UR14, R43 ;  /* 0x0000000e2122ec24 */ /* 0x000fe2000f8e022b */
[----:B------:R-:W4:Y:S01]  /*1e40*/  @!P2 LDG.E R29, desc[UR8][R46.64] ;  /* 0x000000082e1da981 */ /* 0x000f22000c1e1900 */
[----:B------:R-:W-:Y:S02]  /*1e50*/  @!P0 IMAD R32, R32, UR14, R41 ;  /* 0x0000000e20208c24 */ /* 0x000fe4000f8e0229 */
[----:B------:R-:W-:Y:S01]  /*1e60*/  VIADD R35, R20, 0x70 ;  /* 0x0000007014237836 */ /* 0x000fe20000000000 */
[----:B------:R-:W-:Y:S02]  /*1e70*/  @!P6 LEA.HI.X R37, R42, R15, R34, 0x2, P3 ;  /* 0x0000000f2a25e211 */ /* 0x000fe400018f1422 */
[----:B------:R-:W-:Y:S01]  /*1e80*/  IADD3 R34, PT, PT, R20, 0x78, RZ ;  /* 0x0000007814227810 */ /* 0x000fe20007ffe0ff */
[----:B------:R-:W0:Y:S01]  /*1e90*/  @!P4 LDC.64 R14, c[0x0][0x428] ;  /* 0x00010a00ff0ecb82 */ /* 0x000e220000000a00 */
[----:B------:R-:W-:Y:S01]  /*1ea0*/  @!P5 MOV R42, R22 ;  /* 0x00000016002ad202 */ /* 0x000fe20000000f00 */
[----:B------:R-:W-:Y:S01]  /*1eb0*/  @!P5 IMAD.MOV.U32 R43, RZ, RZ, R23 ;  /* 0x000000ffff2bd224 */ /* 0x000fe200078e0017 */
[----:B-1----:R-:W-:-:S04]  /*1ec0*/  @!P0 LEA R38, P2, R40, R12, 0x2 ;  /* 0x0000000c28268211 */ /* 0x002fc800078410ff */
[----:B------:R-:W-:Y:S02]  /*1ed0*/  @!P0 LEA.HI.X R39, R40, R13, R32, 0x2, P2 ;  /* 0x0000000d28278211 */ /* 0x000fe400010f1420 */
[----:B------:R-:W-:Y:S02]  /*1ee0*/  ISETP.GE.OR P2, PT, R35, UR4, !P1 ;  /* 0x0000000423007c0c */ /* 0x000fe4000cf46670 */
[----:B------:R-:W-:Y:S01]  /*1ef0*/  ISETP.GE.OR P1, PT, R34, UR4, !P1 ;  /* 0x0000000422007c0c */ /* 0x000fe2000cf26670 */
[----:B------:R-:W-:-:S04]  /*1f00*/  @!P5 IMAD.WIDE.U32 R42, R31, UR20, R42 ;  /* 0x000000141f2adc25 */ /* 0x000fc8000f8e002a */
[----:B------:R-:W-:Y:S01]  /*1f10*/  IMAD.MOV.U32 R33, RZ, RZ, -0x800000 ;  /* 0xff800000ff217424 */ /* 0x000fe200078e00ff */
[----:B0-----:R-:W-:Y:S01]  /*1f20*/  @!P5 LEA R40, P3, R42, R6, 0x2 ;  /* 0x000000062a28d211 */ /* 0x001fe200078610ff */
[----:B------:R-:W-:-:S04]  /*1f30*/  @!P5 IMAD R12, R31, UR14, R43 ;  /* 0x0000000e1f0cdc24 */ /* 0x000fc8000f8e022b */
[----:B------:R0:W4:Y:S01]  /*1f40*/  @!P6 LDG.E R33, desc[UR8][R36.64] ;  /* 0x000000082421e981 */ /* 0x000122000c1e1900 */
[----:B------:R-:W-:Y:S02]  /*1f50*/  @!P5 LEA.HI.X R41, R42, R7, R12, 0x2, P3 ;  /* 0x000000072a29d211 */ /* 0x000fe400018f140c */
[----:B------:R-:W1:Y:S01]  /*1f60*/  @!P2 LDC.64 R12, c[0x0][0x428] ;  /* 0x00010a00ff0cab82 */ /* 0x000e620000000a00 */
[----:B------:R-:W-:-:S06]  /*1f70*/  MOV R32, 0xff800000 ;  /* 0xff80000000207802 */ /* 0x000fcc0000000f00 */
[----:B------:R0:W4:Y:S01]  /*1f80*/  @!P0 LDG.E R32, desc[UR8][R38.64] ;  /* 0x0000000826208981 */ /* 0x000122000c1e1900 */
[----:B------:R-:W1:Y:S01]  /*1f90*/  @!P1 LDC.64 R6, c[0x0][0x428] ;  /* 0x00010a00ff069b82 */ /* 0x000e620000000a00 */
[----:B0-----:R-:W-:Y:S01]  /*1fa0*/  @!P4 MOV R36, R22 ;  /* 0x000000160024c202 */ /* 0x001fe20000000f00 */
[----:B------:R-:W-:-:S04]  /*1fb0*/  @!P4 IMAD.MOV.U32 R37, RZ, RZ, R23 ;  /* 0x000000ffff25c224 */ /* 0x000fc800078e0017 */
[----:B------:R-:W-:-:S04]  /*1fc0*/  @!P4 IMAD.WIDE.U32 R36, R30, UR20, R36 ;  /* 0x000000141e24cc25 */ /* 0x000fc8000f8e0024 */
[----:B------:R-:W-:Y:S01]  /*1fd0*/  @!P4 IMAD R30, R30, UR14, R37 ;  /* 0x0000000e1e1ecc24 */ /* 0x000fe2000f8e0225 */
[C---:B------:R-:W-:Y:S01]  /*1fe0*/  @!P4 LEA R14, P0, R36.reuse, R14, 0x2 ;  /* 0x0000000e240ec211 */ /* 0x040fe200078010ff */
[--C-:B------:R-:W-:Y:S01]  /*1ff0*/  @!P2 IMAD.MOV.U32 R37, RZ, RZ, R23.reuse ;  /* 0x000000ffff25a224 */ /* 0x100fe200078e0017 */
[-C--:B------:R-:W-:Y:S02]  /*2000*/  @!P1 MOV R38, R22.reuse ;  /* 0x0000001600269202 */ /* 0x080fe40000000f00 */
[----:B------:R-:W-:Y:S01]  /*2010*/  @!P4 LEA.HI.X R15, R36, R15, R30, 0x2, P0 ;  /* 0x0000000f240fc211 */ /* 0x000fe200000f141e */
[----:B------:R-:W-:Y:S01]  /*2020*/  @!P1 IMAD.MOV.U32 R39, RZ, RZ, R23 ;  /* 0x000000ffff279224 */ /* 0x000fe200078e0017 */
[----:B------:R-:W-:Y:S01]  /*2030*/  @!P2 MOV R36, R22 ;  /* 0x000000160024a202 */ /* 0x000fe20000000f00 */
[----:B------:R-:W-:Y:S02]  /*2040*/  IMAD.MOV.U32 R31, RZ, RZ, -0x800000 ;  /* 0xff800000ff1f7424 */ /* 0x000fe400078e00ff */
[----:B------:R-:W-:-:S04]  /*2050*/  @!P1 IMAD.WIDE.U32 R38, R34, UR20, R38 ;  /* 0x0000001422269c25 */ /* 0x000fc8000f8e0026 */
[C---:B------:R-:W-:Y:S01]  /*2060*/  @!P2 IMAD.WIDE.U32 R36, R35.reuse, UR20, R36 ;  /* 0x000000142324ac25 */ /* 0x040fe2000f8e0024 */
[----:B------:R0:W4:Y:S01]  /*2070*/  @!P5 LDG.E R31, desc[UR8][R40.64] ;  /* 0x00000008281fd981 */ /* 0x000122000c1e1900 */
[----:B-1----:R-:W-:Y:S02]  /*2080*/  @!P1 LEA R42, P0, R38, R6, 0x2 ;  /* 0x00000006262a9211 */ /* 0x002fe400078010ff */
[----:B------:R-:W-:Y:S02]  /*2090*/  @!P2 IMAD R22, R35, UR14, R37 ;  /* 0x0000000e2316ac24 */ /* 0x000fe4000f8e0225 */
[----:B------:R-:W-:-:S05]  /*20a0*/  @!P1 IMAD R34, R34, UR14, R39 ;  /* 0x0000000e22229c24 */ /* 0x000fca000f8e0227 */
[----:B------:R-:W-:Y:S02]  /*20b0*/  @!P1 LEA.HI.X R43, R38, R7, R34, 0x2, P0 ;  /* 0x00000007262b9211 */ /* 0x000fe400000f1422 */
[----:B------:R-:W-:-:S06]  /*20c0*/  MOV R7, 0xff800000 ;  /* 0xff80000000077802 */ /* 0x000fcc0000000f00 */
[----:B------:R-:W4:Y:S01]  /*20d0*/  @!P1 LDG.E R7, desc[UR8][R42.64] ;  /* 0x000000082a079981 */ /* 0x000f22000c1e1900 */
[C---:B0-----:R-:W-:Y:S02]  /*20e0*/  @!P2 LEA R40, P3, R36.reuse, R12, 0x2 ;  /* 0x0000000c2428a211 */ /* 0x041fe400078610ff */
[----:B------:R-:W-:Y:S02]  /*20f0*/  MOV R12, 0xff800000 ;  /* 0xff800000000c7802 */ /* 0x000fe40000000f00 */
[----:B------:R-:W-:Y:S01]  /*2100*/  @!P2 LEA.HI.X R41, R36, R13, R22, 0x2, P3 ;  /* 0x0000000d2429a211 */ /* 0x000fe200018f1416 */
[----:B------:R-:W-:-:S03]  /*2110*/  IMAD.MOV.U32 R22, RZ, RZ, -0x800000 ;  /* 0xff800000ff167424 */ /* 0x000fc600078e00ff */
[----:B------:R0:W4:Y:S04]  /*2120*/  @!P4 LDG.E R12, desc[UR8][R14.64] ;  /* 0x000000080e0cc981 */ /* 0x000128000c1e1900 */
[----:B------:R-:W4:Y:S01]  /*2130*/  @!P2 LDG.E R22, desc[UR8][R40.64] ;  /* 0x000000082816a981 */ /* 0x000f22000c1e1900 */
[----:B------:R-:W1:Y:S01]  /*2140*/  S2UR UR4, SR_CgaCtaId ;  /* 0x00000000000479c3 */ /* 0x000e620000008800 */
[----:B------:R-:W-:Y:S01]  /*2150*/  UMOV UR10, 0x400 ;  /* 0x00000400000a7882 */ /* 0x000fe20000000000 */
[C---:B------:R-:W-:Y:S02]  /*2160*/  ISETP.GT.U32.AND P3, PT, R4.reuse, 0x37f, PT ;  /* 0x0000037f0400780c */ /* 0x040fe40003f64070 */
[C---:B------:R-:W-:Y:S02]  /*2170*/  ISETP.GT.U32.AND P2, PT, R4.reuse, 0x2ff, PT ;  /* 0x000002ff0400780c */ /* 0x040fe40003f44070 */
[----:B------:R-:W-:Y:S01]  /*2180*/  ISETP.GT.U32.AND P1, PT, R4, 0x27f, PT ;  /* 0x0000027f0400780c */ /* 0x000fe20003f24070 */
[----:B-1----:R-:W-:-:S06]  /*2190*/  ULEA UR4, UR4, UR10, 0x18 ;  /* 0x0000000a04047291 */ /* 0x002fcc000f8ec0ff */
[----:B------:R-:W-:-:S05]  /*21a0*/  LEA R19, R19, UR4, 0x2 ;  /* 0x0000000413137c11 */ /* 0x000fca000f8e10ff */
[----:B------:R-:W-:Y:S01]  /*21b0*/  IMAD R20, R20, 0x44, R19 ;  /* 0x0000004414147824 */ /* 0x000fe200078e0213 */
[----:B------:R-:W-:-:S04]  /*21c0*/  ISETP.GT.U32.AND P4, PT, R4, 0x1ff, PT ;  /* 0x000001ff0400780c */ /* 0x000fc80003f84070 */
[----:B--2---:R-:W-:Y:S04]  /*21d0*/  STS [R20], R18 ;  /* 0x0000001214007388 */ /* 0x004fe80000000800 */
[----:B-----5:R-:W-:Y:S04]  /*21e0*/  STS [R20+0x220], R11 ;  /* 0x0002200b14007388 */ /* 0x020fe80000000800 */
[----:B------:R1:W-:Y:S04]  /*21f0*/  STS [R20+0x440], R0 ;  /* 0x0004400014007388 */ /* 0x0003e80000000800 */
[----:B---3--:R-:W-:Y:S01]  /*2200*/  STS [R20+0x660], R21 ;  /* 0x0006601514007388 */ /* 0x008fe20000000800 */
[----:B0-----:R-:W-:-:S03]  /*2210*/  LOP3.LUT P5, R14, R4, 0x380, RZ, 0xc0, !PT ;  /* 0x00000380040e7812 */ /* 0x001fc600078ac0ff */
[----:B------:R-:W-:Y:S01]  /*2220*/  STS [R20+0x880], R24 ;  /* 0x0008801814007388 */ /* 0x000fe20000000800 */
[----:B------:R-:W-:Y:S02]  /*2230*/  SHF.R.U32.HI R13, RZ, 0x3, R4 ;  /* 0x00000003ff0d7819 */ /* 0x000fe40000011604 */
[----:B------:R-:W-:Y:S02]  /*2240*/  ISETP.NE.AND P0, PT, R14, RZ, PT ;  /* 0x000000ff0e00720c */ /* 0x000fe40003f05270 */
[----:B------:R-:W-:Y:S02]  /*2250*/  LOP3.LUT R15, R4, 0x7, RZ, 0xc0, !PT ;  /* 0x00000007040f7812 */ /* 0x000fe400078ec0ff */
[----:B------:R-:W-:Y:S01]  /*2260*/  LEA R6, R13, UR4, 0x2 ;  /* 0x000000040d067c11 */ /* 0x000fe2000f8e10ff */
[----:B------:R-:W-:Y:S01]  /*2270*/  IMAD.MOV.U32 R38, RZ, RZ, -0x800000 ;  /* 0xff800000ff267424 */ /* 0x000fe200078e00ff */
[----:B------:R-:W-:Y:S01]  /*2280*/  MOV R35, 0xff800000 ;  /* 0xff80000000237802 */ /* 0x000fe20000000f00 */
[----:B------:R-:W-:-:S02]  /*2290*/  IMAD.MOV.U32 R36, RZ, RZ, -0x800000 ;  /* 0xff800000ff247424 */ /* 0x000fc400078e00ff */
[----:B------:R-:W-:Y:S01]  /*22a0*/  IMAD.MOV.U32 R30, RZ, RZ, -0x800000 ;  /* 0xff800000ff1e7424 */ /* 0x000fe200078e00ff */
[----:B------:R-:W-:Y:S01]  /*22b0*/  MOV R23, 0xff800000 ;  /* 0xff80000000177802 */ /* 0x000fe20000000f00 */
[----:B------:R0:W-:Y:S01]  /*22c0*/  STS [R20+0xaa0], R25 ;  /* 0x000aa01914007388 */ /* 0x0001e20000000800 */
[----:B------:R-:W-:Y:S01]  /*22d0*/  IMAD R6, R15, 0x44, R6 ;  /* 0x000000440f067824 */ /* 0x000fe200078e0206 */
[----:B-1----:R-:W1:Y:S02]  /*22e0*/  LDC R0, c[0x0][0x434] ;  /* 0x00010d00ff007b82 */ /* 0x002e640000000800 */
[----:B----4-:R-:W-:Y:S04]  /*22f0*/  STS [R20+0xee0], R27 ;  /* 0x000ee01b14007388 */ /* 0x010fe80000000800 */
[----:B------:R-:W-:Y:S01]  /*2300*/  STS [R20+0xcc0], R26 ;  /* 0x000cc01a14007388 */ /* 0x000fe20000000800 */
[----:B------:R-:W-:Y:S01]  /*2310*/  IMAD.MOV.U32 R34, RZ, RZ, -0x800000 ;  /* 0xff800000ff227424 */ /* 0x000fe200078e00ff */
[----:B0-----:R-:W-:-:S02]  /*2320*/  MOV R25, 0xff800000 ;  /* 0xff80000000197802 */ /* 0x001fc40000000f00 */
[----:B------:R0:W-:Y:S01]  /*2330*/  @!P3 STS [R20+0x1320], R29 ;  /* 0x0013201d1400b388 */ /* 0x0001e20000000800 */
[----:B------:R-:W-:-:S03]  /*2340*/  ISETP.GT.U32.AND P3, PT, R4, 0x17f, PT ;  /* 0x0000017f0400780c */ /* 0x000fc60003f64070 */
[----:B------:R-:W-:Y:S04]  /*2350*/  STS [R20+0x1100], R28 ;  /* 0x0011001c14007388 */ /* 0x000fe80000000800 */
[----:B------:R2:W-:Y:S01]  /*2360*/  @!P2 STS [R20+0x1540], R33 ;  /* 0x001540211400a388 */ /* 0x0005e20000000800 */
[----:B------:R-:W-:-:S03]  /*2370*/  ISETP.GT.U32.AND P2, PT, R4, 0xff, PT ;  /* 0x000000ff0400780c */ /* 0x000fc60003f44070 */
[----:B------:R-:W-:Y:S01]  /*2380*/  @!P1 STS [R20+0x1760], R32 ;  /* 0x0017602014009388 */ /* 0x000fe20000000800 */
[----:B------:R-:W-:Y:S02]  /*2390*/  ISETP.GT.U32.AND P1, PT, R4, 0x7f, PT ;  /* 0x0000007f0400780c */ /* 0x000fe40003f24070 */
[----:B0-----:R-:W-:Y:S02]  /*23a0*/  MOV R29, 0xff800000 ;  /* 0xff800000001d7802 */ /* 0x001fe40000000f00 */
[----:B--2---:R-:W-:Y:S01]  /*23b0*/  MOV R33, 0xff800000 ;  /* 0xff80000000217802 */ /* 0x004fe20000000f00 */
[----:B------:R0:W-:Y:S08]  /*23c0*/  @!P4 STS [R20+0x1980], R31 ;  /* 0x0019801f1400c388 */ /* 0x0001f00000000800 */
[----:B------:R-:W-:Y:S04]  /*23d0*/  @!P1 STS [R20+0x1fe0], R7 ;  /* 0x001fe00714009388 */ /* 0x000fe80000000800 */
[----:B------:R-:W-:Y:S04]  /*23e0*/  @!P3 STS [R20+0x1ba0], R12 ;  /* 0x001ba00c1400b388 */ /* 0x000fe80000000800 */
[----:B------:R2:W-:Y:S01]  /*23f0*/  @!P2 STS [R20+0x1dc0], R22 ;  /* 0x001dc0161400a388 */ /* 0x0005e20000000800 */
[----:B------:R-:W-:Y:S01]  /*2400*/  BAR.SYNC.DEFER_BLOCKING 0x0 ;  /* 0x0000000000007b1d */ /* 0x000fe20000010000 */
[----:B0-----:R-:W-:Y:S01]  /*2410*/  MOV R31, 0xff800000 ;  /* 0xff800000001f7802 */ /* 0x001fe20000000f00 */
[----:B------:R-:W-:Y:S01]  /*2420*/  IMAD.MOV.U32 R32, RZ, RZ, -0x800000 ;  /* 0xff800000ff207424 */ /* 0x000fe200078e00ff */
[----:B------:R-:W-:Y:S01]  /*2430*/  MOV R27, 0xff800000 ;  /* 0xff800000001b7802 */ /* 0x000fe20000000f00 */
[----:B------:R-:W-:-:S02]  /*2440*/  IMAD.MOV.U32 R28, RZ, RZ, -0x800000 ;  /* 0xff800000ff1c7424 */ /* 0x000fc400078e00ff */
[----:B------:R-:W-:Y:S01]  /*2450*/  IMAD.MOV.U32 R26, RZ, RZ, -0x800000 ;  /* 0xff800000ff1a7424 */ /* 0x000fe200078e00ff */
[----:B------:R-:W-:Y:S04]  /*2460*/  @!P5 LDS R38, [R6] ;  /* 0x000000000626d984 */ /* 0x000fe80000000800 */
[----:B------:R-:W-:Y:S04]  /*2470*/  @!P5 LDS R35, [R6+0x220] ;  /* 0x000220000623d984 */ /* 0x000fe80000000800 */
[----:B------:R-:W0:Y:S04]  /*2480*/  @!P0 LDS R36, [R6+0x440] ;  /* 0x0004400006248984 */ /* 0x000e280000000800 */
[----:B------:R-:W-:Y:S04]  /*2490*/  @!P0 LDS R33, [R6+0x660] ;  /* 0x0006600006218984 */ /* 0x000fe80000000800 */
[----:B------:R-:W3:Y:S04]  /*24a0*/  @!P0 LDS R34, [R6+0x880] ;  /* 0x0008800006228984 */ /* 0x000ee80000000800 */
[----:B------:R-:W-:Y:S04]  /*24b0*/  @!P0 LDS R31, [R6+0xaa0] ;  /* 0x000aa000061f8984 */ /* 0x000fe80000000800 */
[----:B------:R-:W4:Y:S04]  /*24c0*/  @!P0 LDS R32, [R6+0xcc0] ;  /* 0x000cc00006208984 */ /* 0x000f280000000800 */
[----:B------:R-:W-:Y:S04]  /*24d0*/  @!P0 LDS R29, [R6+0xee0] ;  /* 0x000ee000061d8984 */ /* 0x000fe80000000800 */
[----:B------:R-:W5:Y:S01]  /*24e0*/  @!P0 LDS R30, [R6+0x1100] ;  /* 0x00110000061e8984 */ /* 0x000f620000000800 */
[----:B------:R-:W-:-:S03]  /*24f0*/  IMAD.MOV.U32 R24, RZ, RZ, -0x800000 ;  /* 0xff800000ff187424 */ /* 0x000fc600078e00ff */
[----:B------:R-:W-:Y:S04]  /*2500*/  @!P0 LDS R27, [R6+0x1320] ;  /* 0x00132000061b8984 */ /* 0x000fe80000000800 */
[----:B------:R-:W1:Y:S01]  /*2510*/  @!P0 LDS R28, [R6+0x1540] ;  /* 0x00154000061c8984 */ /* 0x000e620000000800 */
[----:B--2---:R-:W-:-:S03]  /*2520*/  MOV R22, 0xff800000 ;  /* 0xff80000000167802 */ /* 0x004fc60000000f00 */
[----:B------:R-:W-:Y:S04]  /*2530*/  @!P0 LDS R25, [R6+0x1760] ;  /* 0x0017600006198984 */ /* 0x000fe80000000800 */
[----:B------:R-:W2:Y:S04]  /*2540*/  @!P0 LDS R26, [R6+0x1980] ;  /* 0x00198000061a8984 */ /* 0x000ea80000000800 */
[----:B------:R-:W-:Y:S04]  /*2550*/  @!P0 LDS R23, [R6+0x1ba0] ;  /* 0x001ba00006178984 */ /* 0x000fe80000000800 */
[----:B------:R-:W2:Y:S04]  /*2560*/  @!P0 LDS R24, [R6+0x1dc0] ;  /* 0x001dc00006188984 */ /* 0x000ea80000000800 */
[----:B------:R-:W2:Y:S01]  /*2570*/  @!P0 LDS R22, [R6+0x1fe0] ;  /* 0x001fe00006168984 */ /* 0x000ea20000000800 */
[----:B0-----:R-:W-:-:S04]  /*2580*/  FMNMX3.FTZ R7, R38, R35, R36, !PT ;  /* 0x0000002326077276 */ /* 0x001fc80007810024 */
[----:B---3--:R-:W-:-:S04]  /*2590*/  FMNMX3.FTZ R7, R7, R33, R34, !PT ;  /* 0x0000002107077276 */ /* 0x008fc80007810022 */
[----:B----4-:R-:W-:-:S04]  /*25a0*/  FMNMX3.FTZ R7, R7, R31, R32, !PT ;  /* 0x0000001f07077276 */ /* 0x010fc80007810020 */
[----:B-----5:R-:W-:-:S04]  /*25b0*/  FMNMX3.FTZ R7, R7, R29, R30, !PT ;  /* 0x0000001d07077276 */ /* 0x020fc8000781001e */
[----:B-1----:R-:W-:-:S04]  /*25c0*/  FMNMX3.FTZ R7, R7, R27, R28, !PT ;  /* 0x0000001b07077276 */ /* 0x002fc8000781001c */
[----:B--2---:R-:W-:-:S04]  /*25d0*/  FMNMX3.FTZ R7, R7, R25, R26, !PT ;  /* 0x0000001907077276 */ /* 0x004fc8000781001a */
[----:B------:R-:W-:-:S04]  /*25e0*/  FMNMX3.FTZ R7, R7, R23, R24, !PT ;  /* 0x0000001707077276 */ /* 0x000fc80007810018 */
[----:B------:R-:W-:-:S05]  /*25f0*/  FMNMX.FTZ R40, R7, R22, !PT ;  /* 0x0000001607287209 */ /* 0x000fca0007810000 */
[----:B------:R-:W0:Y:S01]  /*2600*/  SHFL.BFLY PT, R15, R40, 0x4, 0x1f ;  /* 0x0c801f00280f7f89 */ /* 0x000e2200000e0000 */
[----:B------:R-:W-:-:S04]  /*2610*/  IABS R14, R0 ;  /* 0x00000000000e7213 */ /* 0x000fc80000000000 */
[----:B------:R-:W1:Y:S01]  /*2620*/  I2F.RP R12, R14 ;  /* 0x0000000e000c7306 */ /* 0x000e620000209400 */
[----:B0-----:R-:W-:-:S05]  /*2630*/  FMNMX.FTZ R15, R40, R15, !PT ;  /* 0x0000000f280f7209 */ /* 0x001fca0007810000 */
[----:B------:R-:W0:Y:S02]  /*2640*/  SHFL.BFLY PT, R18, R15, 0x2, 0x1f ;  /* 0x0c401f000f127f89 */ /* 0x000e2400000e0000 */
[----:B-1----:R-:W1:Y:S02]  /*2650*/  MUFU.RCP R20, R12 ;  /* 0x0000000c00147308 */ /* 0x002e640000001000 */
[----:B-1----:R-:W-:Y:S01]  /*2660*/  VIADD R20, R20, 0xffffffe ;  /* 0x0ffffffe14147836 */ /* 0x002fe20000000000 */
[----:B0-----:R-:W-:-:S05]  /*2670*/  FMNMX.FTZ R18, R15, R18, !PT ;  /* 0x000000120f127209 */ /* 0x001fca0007810000 */
[----:B------:R-:W0:Y:S01]  /*2680*/  F2I.FTZ.U32.TRUNC.NTZ R21, R20 ;  /* 0x0000001400157305 */ /* 0x000e22000021f000 */
[----:B------:R-:W1:Y:S01]  /*2690*/  SHFL.BFLY PT, R11, R18, 0x1, 0x1f ;  /* 0x0c201f00120b7f89 */ /* 0x000e6200000e0000 */
[----:B0-----:R-:W-:Y:S01]  /*26a0*/  IADD3 R6, PT, PT, RZ, -R21, RZ ;  /* 0x80000015ff067210 */ /* 0x001fe20007ffe0ff */
[----:B------:R-:W-:-:S04]  /*26b0*/  IMAD.MOV.U32 R20, RZ, RZ, RZ ;  /* 0x000000ffff147224 */ /* 0x000fc800078e00ff */
[----:B------:R-:W-:Y:S01]  /*26c0*/  IMAD R7, R6, R14, RZ ;  /* 0x0000000e06077224 */ /* 0x000fe200078e02ff */
[----:B------:R-:W-:-:S03]  /*26d0*/  IABS R6, R5 ;  /* 0x0000000500067213 */ /* 0x000fc60000000000 */
[----:B------:R-:W-:Y:S01]  /*26e0*/  IMAD.HI.U32 R7, R21, R7, R20 ;  /* 0x0000000715077227 */ /* 0x000fe200078e0014 */
[----:B-1----:R-:W-:-:S04]  /*26f0*/  FMNMX.FTZ R11, R18, R11, !PT ;  /* 0x0000000b120b7209 */ /* 0x002fc80007810000 */
[----:B------:R-:W-:Y:S01]  /*2700*/  FSETP.NEU.FTZ.AND P0, PT, R11, -INF , PT ;  /* 0xff8000000b00780b */ /* 0x000fe20003f1d000 */
[----:B------:R-:W-:-:S03]  /*2710*/  IMAD.HI.U32 R12, R7, R6, RZ ;  /* 0x00000006070c7227 */ /* 0x000fc600078e00ff */
[----:B------:R-:W-:Y:S02]  /*2720*/  FSEL R11, R11, RZ, P0 ;  /* 0x000000ff0b0b7208 */ /* 0x000fe40000000000 */
[----:B------:R-:W-:-:S03]  /*2730*/  IADD3 R21, PT, PT, -R12, RZ, RZ ;  /* 0x000000ff0c157210 */ /* 0x000fc60007ffe1ff */
[C---:B------:R-:W-:Y:S01]  /*2740*/  FADD.FTZ R19, -R11.reuse, R38 ;  /* 0x000000260b137221 */ /* 0x040fe20000010100 */
[C---:B------:R-:W-:Y:S01]  /*2750*/  FADD.FTZ R20, -R11.reuse, R35 ;  /* 0x000000230b147221 */ /* 0x040fe20000010100 */
[----:B------:R-:W-:Y:S02]  /*2760*/  FADD.FTZ R15, -R11, R36 ;  /* 0x000000240b0f7221 */ /* 0x000fe40000010100 */
[----:B------:R-:W-:Y:S01]  /*2770*/  FMUL.FTZ R19, R19, 1.4426950216293334961 ;  /* 0x3fb8aa3b13137820 */ /* 0x000fe20000410000 */
[----:B------:R-:W-:Y:S01]  /*2780*/  FMUL.FTZ R20, R20, 1.4426950216293334961 ;  /* 0x3fb8aa3b14147820 */ /* 0x000fe20000410000 */
[C---:B------:R-:W-:Y:S02]  /*2790*/  IMAD R21, R14.reuse, R21, R6 ;  /* 0x000000150e157224 */ /* 0x040fe400078e0206 */
[----:B------:R-:W-:Y:S01]  /*27a0*/  FMUL.FTZ R15, R15, 1.4426950216293334961 ;  /* 0x3fb8aa3b0f0f7820 */ /* 0x000fe20000410000 */
[----:B------:R-:W-:Y:S02]  /*27b0*/  MUFU.EX2 R18, R20 ;  /* 0x0000001400127308 */ /* 0x000fe40000000800 */
[----:B------:R-:W-:-:S02]  /*27c0*/  ISETP.GT.U32.AND P2, PT, R14, R21, PT ;  /* 0x000000150e00720c */ /* 0x000fc40003f44070 */
[----:B------:R-:W0:Y:S04]  /*27d0*/  MUFU.EX2 R19, R19 ;  /* 0x0000001300137308 */ /* 0x000e280000000800 */
[----:B------:R-:W1:Y:S01]  /*27e0*/  MUFU.EX2 R15, R15 ;  /* 0x0000000f000f7308 */ /* 0x000e620000000800 */
[C---:B------:R-:W-:Y:S01]  /*27f0*/  FADD.FTZ R7, -R11.reuse, R33 ;  /* 0x000000210b077221 */ /* 0x040fe20000010100 */
[----:B------:R-:W-:-:S03]  /*2800*/  FADD.FTZ R6, -R11, R34 ;  /* 0x000000220b067221 */ /* 0x000fc60000010100 */
[----:B------:R-:W-:Y:S02]  /*2810*/  FMUL.FTZ R7, R7, 1.4426950216293334961 ;  /* 0x3fb8aa3b07077820 */ /* 0x000fe40000410000 */
[----:B------:R-:W-:Y:S02]  /*2820*/  @!P2 IMAD.IADD R21, R21, 0x1, -R14 ;  /* 0x000000011515a824 */ /* 0x000fe400078e0a0e */
[----:B0-----:R-:W-:Y:S01]  /*2830*/  FADD.FTZ R18, R19, R18 ;  /* 0x0000001213127221 */ /* 0x001fe20000010000 */
[----:B------:R-:W-:Y:S01]  /*2840*/  FMUL.FTZ R37, R6, 1.4426950216293334961 ;  /* 0x3fb8aa3b06257820 */ /* 0x000fe20000410000 */
[----:B------:R-:W0:Y:S02]  /*2850*/  MUFU.EX2 R7, R7 ;  /* 0x0000000700077308 */ /* 0x000e240000000800 */
[----:B-1----:R-:W-:Y:S01]  /*2860*/  FADD.FTZ R6, R18, R15 ;  /* 0x0000000f12067221 */ /* 0x002fe20000010000 */
[----:B------:R-:W-:Y:S01]  /*2870*/  FADD.FTZ R18, -R11, R31 ;  /* 0x0000001f0b127221 */ /* 0x000fe20000010100 */
[----:B------:R-:W-:Y:S01]  /*2880*/  ISETP.GE.U32.AND P3, PT, R21, R14, PT ;  /* 0x0000000e1500720c */ /* 0x000fe20003f66070 */
[C---:B------:R-:W-:Y:S01]  /*2890*/  FADD.FTZ R21, -R11.reuse, R32 ;  /* 0x000000200b157221 */ /* 0x040fe20000010100 */
[----:B------:R-:W1:Y:S01]  /*28a0*/  MUFU.EX2 R15, R37 ;  /* 0x00000025000f7308 */ /* 0x000e620000000800 */
[----:B------:R-:W-:Y:S01]  /*28b0*/  FMUL.FTZ R18, R18, 1.4426950216293334961 ;  /* 0x3fb8aa3b12127820 */ /* 0x000fe20000410000 */
[----:B------:R-:W-:Y:S01]  /*28c0*/  FADD.FTZ R20, -R11, R29 ;  /* 0x0000001d0b147221 */ /* 0x000fe20000010100 */
[----:B------:R-:W-:Y:S01]  /*28d0*/  FMUL.FTZ R21, R21, 1.4426950216293334961 ;  /* 0x3fb8aa3b15157820 */ /* 0x000fe20000410000 */
[----:B------:R-:W-:Y:S01]  /*28e0*/  FADD.FTZ R19, -R11, R30 ;  /* 0x0000001e0b137221 */ /* 0x000fe20000010100 */
[----:B------:R2:W3:Y:S01]  /*28f0*/  MUFU.EX2 R40, R18 ;  /* 0x0000001200287308 */ /* 0x0004e20000000800 */
[----:B------:R-:W-:Y:S01]  /*2900*/  FMUL.FTZ R20, R20, 1.4426950216293334961 ;  /* 0x3fb8aa3b14147820 */ /* 0x000fe20000410000 */
[----:B------:R-:W4:Y:S02]  /*2910*/  LDC R14, c[0x0][0x3e0] ;  /* 0x0000f800ff0e7b82 */ /* 0x000f240000000800 */
[----:B------:R-:W5:Y:S01]  /*2920*/  MUFU.EX2 R21, R21 ;  /* 0x0000001500157308 */ /* 0x000f620000000800 */
[----:B0-----:R-:W-:Y:S01]  /*2930*/  FADD.FTZ R6, R6, R7 ;  /* 0x0000000706067221 */ /* 0x001fe20000010000 */
[----:B------:R-:W-:-:S02]  /*2940*/  FMUL.FTZ R19, R19, 1.4426950216293334961 ;  /* 0x3fb8aa3b13137820 */ /* 0x000fc40000410000 */
[----:B------:R-:W0:Y:S01]  /*2950*/  MUFU.EX2 R20, R20 ;  /* 0x0000001400147308 */ /* 0x000e220000000800 */
[----:B-1----:R-:W-:Y:S01]  /*2960*/  FADD.FTZ R15, R6, R15 ;  /* 0x0000000f060f7221 */ /* 0x002fe20000010000 */
[C---:B--2---:R-:W-:Y:S02]  /*2970*/  FADD.FTZ R18, -R11.reuse, R27 ;  /* 0x0000001b0b127221 */ /* 0x044fe40000010100 */
[----:B------:R-:W1:Y:S01]  /*2980*/  MUFU.EX2 R19, R19 ;  /* 0x0000001300137308 */ /* 0x000e620000000800 */
[----:B------:R-:W-:Y:S01]  /*2990*/  FADD.FTZ R42, -R11, R28 ;  /* 0x0000001c0b2a7221 */ /* 0x000fe20000010100 */
[----:B------:R-:W-:Y:S01]  /*29a0*/  FMUL.FTZ R18, R18, 1.4426950216293334961 ;  /* 0x3fb8aa3b12127820 */ /* 0x000fe20000410000 */
[----:B---3--:R-:W-:Y:S01]  /*29b0*/  FADD.FTZ R40, R15, R40 ;  /* 0x000000280f287221 */ /* 0x008fe20000010000 */
[----:B------:R-:W-:Y:S01]  /*29c0*/  LOP3.LUT R5, R5, R0, RZ, 0x3c, !PT ;  /* 0x0000000005057212 */ /* 0x000fe200078e3cff */
[----:B------:R-:W-:-:S03]  /*29d0*/  FMUL.FTZ R42, R42, 1.4426950216293334961 ;  /* 0x3fb8aa3b2a2a7820 */ /* 0x000fc60000410000 */
[----:B------:R-:W2:Y:S01]  /*29e0*/  MUFU.EX2 R18, R18 ;  /* 0x0000001200127308 */ /* 0x000ea20000000800 */
[----:B-----5:R-:W-:Y:S01]  /*29f0*/  FADD.FTZ R21, R40, R21 ;  /* 0x0000001528157221 */ /* 0x020fe20000010000 */
[----:B------:R-:W-:Y:S02]  /*2a00*/  ISETP.GE.AND P1, PT, R5, RZ, PT ;  /* 0x000000ff0500720c */ /* 0x000fe40003f26270 */
[----:B------:R-:W3:Y:S01]  /*2a10*/  MUFU.EX2 R40, R42 ;  /* 0x0000002a00287308 */ /* 0x000ee20000000800 */
[----:B------:R-:W-:Y:S01]  /*2a20*/  ISETP.NE.AND P0, PT, R0, RZ, PT ;  /* 0x000000ff0000720c */ /* 0x000fe20003f05270 */
[----:B0-----:R-:W-:Y:S01]  /*2a30*/  FADD.FTZ R20, R21, R20 ;  /* 0x0000001415147221 */ /* 0x001fe20000010000 */
[----:B------:R-:W-:Y:S01]  /*2a40*/  @!P2 IADD3 R12, PT, PT, R12, 0x1, RZ ;  /* 0x000000010c0ca810 */ /* 0x000fe20007ffe0ff */
[----:B------:R-:W-:Y:S01]  /*2a50*/  FADD.FTZ R37, -R11, R25 ;  /* 0x000000190b257221 */ /* 0x000fe20000010100 */
[----:B----4-:R-:W-:Y:S01]  /*2a60*/  IABS R7, R14 ;  /* 0x0000000e00077213 */ /* 0x010fe20000000000 */
[----:B-1----:R-:W-:-:S02]  /*2a70*/  FADD.FTZ R19, R20, R19 ;  /* 0x0000001314137221 */ /* 0x002fc40000010000 */
[----:B------:R-:W-:Y:S01]  /*2a80*/  FMUL.FTZ R37, R37, 1.4426950216293334961 ;  /* 0x3fb8aa3b25257820 */ /* 0x000fe20000410000 */
[----:B------:R-:W-:Y:S01]  /*2a90*/  @P3 VIADD R12, R12, 0x1 ;  /* 0x000000010c0c3836 */ /* 0x000fe20000000000 */
[----:B------:R-:W-:Y:S01]  /*2aa0*/  USHF.R.S32.HI UR4, URZ, 0x1f, UR21 ;  /* 0x0000001fff047899 */ /* 0x000fe20008011415 */
[----:B------:R-:W-:Y:S01]  /*2ab0*/  FADD.FTZ R41, -R11, R26 ;  /* 0x0000001a0b297221 */ /* 0x000fe20000010100 */
[----:B--2---:R-:W-:Y:S01]  /*2ac0*/  FADD.FTZ R19, R19, R18 ;  /* 0x0000001213137221 */ /* 0x004fe20000010000 */
[----:B------:R-:W0:Y:S01]  /*2ad0*/  I2F.RP R5, R7 ;  /* 0x0000000700057306 */ /* 0x000e220000209400 */
[----:B------:R-:W-:Y:S01]  /*2ae0*/  FADD.FTZ R20, -R11, R23 ;  /* 0x000000170b147221 */ /* 0x000fe20000010100 */
[----:B------:R-:W-:Y:S01]  /*2af0*/  @!P1 IADD3 R12, PT, PT, -R12, RZ, RZ ;  /* 0x000000ff0c0c9210 */ /* 0x000fe20007ffe1ff */
[----:B------:R-:W-:Y:S01]  /*2b00*/  ULOP3.LUT UR4, UR4, 0x1, URZ, 0xfc, !UPT ;  /* 0x0000000104047892 */ /* 0x000fe2000f8efcff */
[----:B------:R-:W-:Y:S01]  /*2b10*/  FMUL.FTZ R41, R41, 1.4426950216293334961 ;  /* 0x3fb8aa3b29297820 */ /* 0x000fe20000410000 */
[----:B------:R-:W-:Y:S01]  /*2b20*/  @!P0 LOP3.LUT R12, RZ, R0, RZ, 0x33, !PT ;  /* 0x00000000ff0c8212 */ /* 0x000fe200078e33ff */
[----:B---3--:R-:W-:-:S02]  /*2b30*/  FADD.FTZ R40, R19, R40 ;  /* 0x0000002813287221 */ /* 0x008fc40000010000 */
[----:B------:R-:W1:Y:S01]  /*2b40*/  MUFU.EX2 R37, R37 ;  /* 0x0000002500257308 */ /* 0x000e620000000800 */
[----:B------:R-:W-:Y:S01]  /*2b50*/  FMUL.FTZ R20, R20, 1.4426950216293334961 ;  /* 0x3fb8aa3b14147820 */ /* 0x000fe20000410000 */
[C---:B------:R-:W-:Y:S02]  /*2b60*/  FADD.FTZ R19, -R11.reuse, R24 ;  /* 0x000000180b137221 */ /* 0x040fe40000010100 */
[----:B------:R-:W2:Y:S01]  /*2b70*/  MUFU.EX2 R21, R41 ;  /* 0x0000002900157308 */ /* 0x000ea20000000800 */
[----:B------:R-:W-:Y:S02]  /*2b80*/  IMAD R6, R12, UR4, RZ ;  /* 0x000000040c067c24 */ /* 0x000fe4000f8e02ff */
[----:B------:R-:W-:Y:S01]  /*2b90*/  FADD.FTZ R18, -R11, R22 ;  /* 0x000000160b127221 */ /* 0x000fe20000010100 */
[----:B------:R-:W-:Y:S01]  /*2ba0*/  FMUL.FTZ R19, R19, 1.4426950216293334961 ;  /* 0x3fb8aa3b13137820 */ /* 0x000fe20000410000 */
[----:B------:R-:W3:Y:S01]  /*2bb0*/  MUFU.EX2 R20, R20 ;  /* 0x0000001400147308 */ /* 0x000ee20000000800 */
[----:B------:R-:W4:Y:S01]  /*2bc0*/  LDCU UR4, c[0x0][0x430] ;  /* 0x00008600ff0477ac */ /* 0x000f220008000800 */
[----:B------:R-:W-:Y:S01]  /*2bd0*/  FMUL.FTZ R18, R18, 1.4426950216293334961 ;  /* 0x3fb8aa3b12127820 */ /* 0x000fe20000410000 */
[----:B------:R-:W-:Y:S01]  /*2be0*/  IABS R15, R6 ;  /* 0x00000006000f7213 */ /* 0x000fe20000000000 */
[----:B0-----:R-:W0:Y:S01]  /*2bf0*/  MUFU.RCP R5, R5 ;  /* 0x0000000500057308 */ /* 0x001e220000001000 */
[----:B-1----:R-:W-:-:S07]  /*2c00*/  FADD.FTZ R40, R40, R37 ;  /* 0x0000002528287221 */ /* 0x002fce0000010000 */
[----:B------:R-:W1:Y:S01]  /*2c10*/  MUFU.EX2 R19, R19 ;  /* 0x0000001300137308 */ /* 0x000e620000000800 */
[----:B--2---:R-:W-:-:S03]  /*2c20*/  FADD.FTZ R21, R40, R21 ;  /* 0x0000001528157221 */ /* 0x004fc60000010000 */
[----:B------:R-:W2:Y:S01]  /*2c30*/  I2F.RP R39, R15 ;  /* 0x0000000f00277306 */ /* 0x000ea20000209400 */
[----:B---3--:R-:W-:-:S07]  /*2c40*/  FADD.FTZ R40, R21, R20 ;  /* 0x0000001415287221 */ /* 0x008fce0000010000 */
[----:B------:R-:W3:Y:S01]  /*2c50*/  MUFU.EX2 R18, R18 ;  /* 0x0000001200127308 */ /* 0x000ee20000000800 */
[----:B-1----:R-:W-:Y:S01]  /*2c60*/  FADD.FTZ R21, R40, R19 ;  /* 0x0000001328157221 */ /* 0x002fe20000010000 */
[----:B0-----:R-:W-:Y:S02]  /*2c70*/  VIADD R5, R5, 0xffffffe ;  /* 0x0ffffffe05057836 */ /* 0x001fe40000000000 */
[----:B--2---:R-:W0:Y:S01]  /*2c80*/  MUFU.RCP R39, R39 ;  /* 0x0000002700277308 */ /* 0x004e220000001000 */
[----:B---3--:R-:W-:-:S07]  /*2c90*/  FADD.FTZ R21, R21, R18 ;  /* 0x0000001215157221 */ /* 0x008fce0000010000 */
[----:B------:R-:W1:Y:S01]  /*2ca0*/  F2I.FTZ.U32.TRUNC.NTZ R41, R5 ;  /* 0x0000000500297305 */ /* 0x000e62000021f000 */
[----:B------:R-:W2:Y:S01]  /*2cb0*/  SHFL.BFLY PT, R18, R21, 0x4, 0x1f ;  /* 0x0c801f0015127f89 */ /* 0x000ea200000e0000 */
[----:B------:R-:W-:Y:S01]  /*2cc0*/  HFMA2 R40, -RZ, RZ, 0, 0 ;  /* 0x00000000ff287431 */ /* 0x000fe200000001ff */
[----:B0-----:R-:W-:Y:S01]  /*2cd0*/  IADD3 R42, PT, PT, R39, 0xffffffe, RZ ;  /* 0x0ffffffe272a7810 */ /* 0x001fe20007ffe0ff */
[----:B-1----:R-:W-:-:S04]  /*2ce0*/  IMAD.MOV R19, RZ, RZ, -R41 ;  /* 0x000000ffff137224 */ /* 0x002fc800078e0a29 */
[----:B------:R-:W0:Y:S01]  /*2cf0*/  F2I.FTZ.U32.TRUNC.NTZ R43, R42 ;  /* 0x0000002a002b7305 */ /* 0x000e22000021f000 */
[----:B------:R-:W-:-:S04]  /*2d00*/  IMAD R19, R19, R7, RZ ;  /* 0x0000000713137224 */ /* 0x000fc800078e02ff */
[----:B------:R-:W-:-:S04]  /*2d10*/  IMAD.HI.U32 R37, R41, R19, R40 ;  /* 0x0000001329257227 */ /* 0x000fc800078e0028 */
[----:B--2---:R-:W-:-:S05]  /*2d20*/  FADD.FTZ R40, R21, R18 ;  /* 0x0000001215287221 */ /* 0x004fca0000010000 */
[----:B------:R-:W1:Y:S01]  /*2d30*/  SHFL.BFLY PT, R21, R40, 0x2, 0x1f ;  /* 0x0c401f0028157f89 */ /* 0x000e6200000e0000 */
[----:B0-----:R-:W-:Y:S01]  /*2d40*/  IMAD.MOV R5, RZ, RZ, -R43 ;  /* 0x000000ffff057224 */ /* 0x001fe200078e0a2b */
[----:B------:R-:W-:-:S03]  /*2d50*/  MOV R42, RZ ;  /* 0x000000ff002a7202 */ /* 0x000fc60000000f00 */
[----:B------:R-:W-:Y:S02]  /*2d60*/  IMAD R39, R5, R15, RZ ;  /* 0x0000000f05277224 */ /* 0x000fe400078e02ff */
[----:B------:R-:W-:Y:S01]  /*2d70*/  VIADD R5, R15, UR17 ;  /* 0x000000110f057c36 */ /* 0x000fe20008000000 */
[----:B------:R-:W-:Y:S01]  /*2d80*/  IABS R19, R6 ;  /* 0x0000000600137213 */ /* 0x000fe20000000000 */
[----:B------:R-:W-:-:S03]  /*2d90*/  IMAD.HI.U32 R39, R43, R39, R42 ;  /* 0x000000272b277227 */ /* 0x000fc600078e002a */
[----:B------:R-:W-:Y:S02]  /*2da0*/  IABS R20, R5 ;  /* 0x0000000500147213 */ /* 0x000fe40000000000 */
[----:B------:R-:W-:-:S03]  /*2db0*/  IADD3 R19, PT, PT, RZ, -R19, RZ ;  /* 0x80000013ff137210 */ /* 0x000fc60007ffe0ff */
[----:B------:R-:W-:-:S04]  /*2dc0*/  IMAD.HI.U32 R39, R39, R20, RZ ;  /* 0x0000001427277227 */ /* 0x000fc800078e00ff */
[----:B------:R-:W-:-:S04]  /*2dd0*/  IMAD.HI.U32 R37, R37, R20, RZ ;  /* 0x0000001425257227 */ /* 0x000fc800078e00ff */
[--C-:B------:R-:W-:Y:S02]  /*2de0*/  IMAD R42, R39, R19, R20.reuse ;  /* 0x00000013272a7224 */ /* 0x100fe400078e0214 */
[----:B-1----:R-:W-:Y:S01]  /*2df0*/  FADD.FTZ R40, R40, R21 ;  /* 0x0000001528287221 */ /* 0x002fe20000010000 */
[----:B------:R-:W-:Y:S02]  /*2e00*/  IMAD.MOV R18, RZ, RZ, -R37 ;  /* 0x000000ffff127224 */ /* 0x000fe400078e0a25 */
[----:B------:R-:W-:Y:S02]  /*2e10*/  ISETP.GT.U32.AND P2, PT, R15, R42, PT ;  /* 0x0000002a0f00720c */ /* 0x000fe40003f44070 */
[C---:B------:R-:W-:Y:S01]  /*2e20*/  IMAD R18, R7.reuse, R18, R20 ;  /* 0x0000001207127224 */ /* 0x040fe200078e0214 */
[----:B------:R-:W0:Y:S04]  /*2e30*/  SHFL.BFLY PT, R19, R40, 0x1, 0x1f ;  /* 0x0c201f0028137f89 */ /* 0x000e2800000e0000 */
[----:B------:R-:W-:-:S06]  /*2e40*/  ISETP.GT.U32.AND P0, PT, R7, R18, PT ;  /* 0x000000120700720c */ /* 0x000fcc0003f04070 */
[----:B------:R-:W-:-:S04]  /*2e50*/  @!P2 IADD3 R42, PT, PT, R42, -R15, RZ ;  /* 0x8000000f2a2aa210 */ /* 0x000fc80007ffe0ff */
[----:B------:R-:W-:-:S03]  /*2e60*/  ISETP.GE.U32.AND P1, PT, R42, R15, PT ;  /* 0x0000000f2a00720c */ /* 0x000fc60003f26070 */
[----:B------:R-:W-:Y:S01]  /*2e70*/  @!P0 IMAD.IADD R18, R18, 0x1, -R7 ;  /* 0x0000000112128824 */ /* 0x000fe200078e0a07 */
[----:B------:R-:W-:-:S04]  /*2e80*/  @!P2 IADD3 R39, PT, PT, R39, 0x1, RZ ;  /* 0x000000012727a810 */ /* 0x000fc80007ffe0ff */
[----:B------:R-:W-:Y:S02]  /*2e90*/  ISETP.GE.U32.AND P4, PT, R18, R7, PT ;  /* 0x000000071200720c */ /* 0x000fe40003f86070 */
[C---:B------:R-:W-:Y:S01]  /*2ea0*/  LOP3.LUT R7, R5.reuse, R15, RZ, 0x3c, !PT ;  /* 0x0000000f05077212 */ /* 0x040fe200078e3cff */
[----:B0-----:R-:W-:Y:S01]  /*2eb0*/  FADD.FTZ R19, R40, R19 ;  /* 0x0000001328137221 */ /* 0x001fe20000010000 */
[----:B------:R-:W-:Y:S02]  /*2ec0*/  LOP3.LUT R5, R5, R14, RZ, 0x3c, !PT ;  /* 0x0000000e05057212 */ /* 0x000fe400078e3cff */
[----:B------:R-:W-:Y:S01]  /*2ed0*/  ISETP.GE.AND P3, PT, R7, RZ, PT ;  /* 0x000000ff0700720c */ /* 0x000fe20003f66270 */
[----:B------:R-:W-:Y:S01]  /*2ee0*/  @P1 VIADD R39, R39, 0x1 ;  /* 0x0000000127271836 */ /* 0x000fe20000000000 */
[----:B------:R-:W-:Y:S02]  /*2ef0*/  FSETP.NE.FTZ.AND P1, PT, R19, RZ, PT ;  /* 0x000000ff1300720b */ /* 0x000fe40003f35000 */
[----:B------:R-:W-:-:S02]  /*2f00*/  ISETP.GE.AND P2, PT, R5, RZ, PT ;  /* 0x000000ff0500720c */ /* 0x000fc40003f46270 */
[----:B------:R-:W-:Y:S02]  /*2f10*/  @!P0 IADD3 R37, PT, PT, R37, 0x1, RZ ;  /* 0x0000000125258810 */ /* 0x000fe40007ffe0ff */
[----:B------:R-:W-:Y:S02]  /*2f20*/  ISETP.NE.AND P0, PT, R14, RZ, PT ;  /* 0x000000ff0e00720c */ /* 0x000fe40003f05270 */
[----:B------:R-:W-:Y:S02]  /*2f30*/  ISETP.NE.AND P5, PT, R6, RZ, PT ;  /* 0x000000ff0600720c */ /* 0x000fe40003fa5270 */
[----:B------:R-:W-:Y:S01]  /*2f40*/  @P4 IADD3 R37, PT, PT, R37, 0x1, RZ ;  /* 0x0000000125254810 */ /* 0x000fe20007ffe0ff */
[----:B------:R-:W-:Y:S01]  /*2f50*/  @!P3 IMAD.MOV R39, RZ, RZ, -R39 ;  /* 0x000000ffff27b224 */ /* 0x000fe200078e0a27 */
[----:B------:R-:W-:Y:S02]  /*2f60*/  ISETP.NE.AND P3, PT, R12, RZ, PT ;  /* 0x000000ff0c00720c */ /* 0x000fe40003f65270 */
[----:B------:R-:W0:Y:S01]  /*2f70*/  @P1 MUFU.LG2 R12, R19 ;  /* 0x00000013000c1308 */ /* 0x000e220000000c00 */
[----:B------:R-:W-:-:S04]  /*2f80*/  @!P2 IMAD.MOV R37, RZ, RZ, -R37 ;  /* 0x000000ffff25a224 */ /* 0x000fc800078e0a25 */
[----:B------:R-:W-:Y:S02]  /*2f90*/  @!P0 LOP3.LUT R37, RZ, R14, RZ, 0x33, !PT ;  /* 0x0000000eff258212 */ /* 0x000fe400078e33ff */
[----:B------:R-:W-:Y:S02]  /*2fa0*/  LOP3.LUT P0, RZ, R4, 0x387, RZ, 0xc0, !PT ;  /* 0x0000038704ff7812 */ /* 0x000fe4000780c0ff */
[----:B------:R-:W-:Y:S02]  /*2fb0*/  @!P5 LOP3.LUT R39, RZ, R15, RZ, 0x33, !PT ;  /* 0x0000000fff27d212 */ /* 0x000fe400078e33ff */
[----:B------:R-:W-:Y:S02]  /*2fc0*/  SEL R5, RZ, 0x1, !P3 ;  /* 0x00000001ff057807 */ /* 0x000fe40005800000 */
[----:B------:R-:W-:Y:S02]  /*2fd0*/  ISETP.LT.U32.AND P2, PT, R16, R39, PT ;  /* 0x000000271000720c */ /* 0x000fe40003f41070 */
[----:B------:R-:W-:-:S02]  /*2fe0*/  SHF.R.S32.HI R7, RZ, 0x1f, R39 ;  /* 0x0000001fff077819 */ /* 0x000fc40000011427 */
[----:B------:R-:W-:Y:S02]  /*2ff0*/  SHF.R.S32.HI R18, RZ, 0x1f, R6 ;  /* 0x0000001fff127819 */ /* 0x000fe40000011406 */
[----:B------:R-:W-:Y:S01]  /*3000*/  ISETP.LT.AND.EX P2, PT, R17, R7, PT, P2 ;  /* 0x000000071100720c */ /* 0x000fe20003f41320 */
[----:B----4-:R-:W-:Y:S01]  /*3010*/  IMAD R7, R0, UR4, RZ ;  /* 0x0000000400077c24 */ /* 0x010fe2000f8e02ff */
[----:B------:R-:W-:Y:S01]  /*3020*/  LOP3.LUT R5, R18, R5, RZ, 0xfc, !PT ;  /* 0x0000000512057212 */ /* 0x000fe200078efcff */
[----:B------:R-:W-:Y:S01]  /*3030*/  IMAD R0, R37, UR5, RZ ;  /* 0x0000000525007c24 */ /* 0x000fe2000f8e02ff */
[----:B------:R-:W-:Y:S01]  /*3040*/  BSSY.RECONVERGENT B1, `(.L_x_14) ;  /* 0x0000130000017945 */ /* 0x000fe20003800200 */
[----:B------:R-:W-:Y:S01]  /*3050*/  MOV R21, 0x7f800000 ;  /* 0x7f80000000157802 */ /* 0x000fe20000000f00 */
[----:B------:R-:W-:Y:S01]  /*3060*/  IMAD R6, R6, R7, RZ ;  /* 0x0000000706067224 */ /* 0x000fe200078e02ff */
[----:B------:R-:W-:Y:S01]  /*3070*/  SEL R7, R16, R39, P2 ;  /* 0x0000002710077207 */ /* 0x000fe20001000000 */
[----:B------:R-:W-:-:S02]  /*3080*/  IMAD R5, R5, R0, RZ ;  /* 0x0000000005057224 */ /* 0x000fc400078e02ff */
[----:B0-----:R-:W-:Y:S01]  /*3090*/  @P1 FFMA.FTZ R21, R12, 0.69314718246459960938, R11 ;  /* 0x3f3172180c151823 */ /* 0x001fe2000001000b */
[----:B------:R-:W-:Y:S06]  /*30a0*/  @P0 BRA `(.L_x_15) ;  /* 0x0000001000a40947 */ /* 0x000fec0003800000 */
[----:B------:R-:W0:Y:S02]  /*30b0*/  LDCU.U8 UR4, c[0x0][0x548] ;  /* 0x0000a900ff0477ac */ /* 0x000e240008000000 */
[----:B0-----:R-:W-:-:S09]  /*30c0*/  UISETP.NE.AND UP0, UPT, UR4, URZ, UPT ;  /* 0x000000ff0400728c */ /* 0x001fd2000bf05270 */
[----:B------:R-:W-:Y:S05]  /*30d0*/  BRA.U !UP0, `(.L_x_16) ;  /* 0x0000001108887547 */ /* 0x000fea000b800000 */
[----:B------:R-:W-:Y:S01]  /*30e0*/  VIADD R39, R13, UR19 ;  /* 0x000000130d277c36 */ /* 0x000fe20008000000 */
[----:B------:R-:W-:Y:S02]  /*30f0*/  ISETP.LT.U32.AND P0, PT, R14, 0x1, PT ;  /* 0x000000010e00780c */ /* 0x000fe40003f01070 */
[----:B------:R-:W-:Y:S02]  /*3100*/  SHF.R.S32.HI R11, RZ, 0x1f, R14 ;  /* 0x0000001fff0b7819 */ /* 0x000fe4000001140e */
[----:B------:R-:W-:Y:S02]  /*3110*/  ISETP.GE.AND P1, PT, R39, UR20, PT ;  /* 0x0000001427007c0c */ /* 0x000fe4000bf26270 */
[----:B------:R-:W-:-:S04]  /*3120*/  ISETP.LT.AND.EX P0, PT, R11, RZ, PT, P0 ;  /* 0x000000ff0b00720c */ /* 0x000fc80003f01300 */
[----:B------:R-:W-:Y:S02]  /*3130*/  SEL R14, R14, 0x1, P0 ;  /* 0x000000010e0e7807 */ /* 0x000fe40000000000 */
[----:B------:R-:W-:-:S05]  /*3140*/  SEL R11, R11, RZ, P0 ;  /* 0x000000ff0b0b7207 */ /* 0x000fca0000000000 */
[----:B------:R-:W-:Y:S05]  /*3150*/  @P1 BRA `(.L_x_15) ;  /* 0x0000001000781947 */ /* 0x000fea0003800000 */
[----:B------:R-:W-:Y:S01]  /*3160*/  IADD3 R0, P1, PT, R14, 0x1, RZ ;  /* 0x000000010e007810 */ /* 0x000fe20007f3e0ff */
[----:B------:R-:W-:Y:S01]  /*3170*/  USHF.R.S32.HI UR4, URZ, 0x1f, UR18 ;  /* 0x0000001fff047899 */ /* 0x000fe20008011412 */
[----:B------:R-:W-:Y:S02]  /*3180*/  IMAD R15, R11, UR18, RZ ;  /* 0x000000120b0f7c24 */ /* 0x000fe4000f8e02ff */
[----:B------:R-:W-:Y:S01]  /*3190*/  ISETP.GE.U32.AND P0, PT, R0, 0x3, PT ;  /* 0x000000030000780c */ /* 0x000fe20003f06070 */
[----:B------:R-:W-:Y:S01]  /*31a0*/  IMAD.WIDE.U32 R16, R14, UR18, RZ ;  /* 0x000000120e107c25 */ /* 0x000fe2000f8e00ff */
[----:B------:R-:W-:-:S03]  /*31b0*/  IADD3.X R0, PT, PT, RZ, R11, RZ, P1, !PT ;  /* 0x0000000bff007210 */ /* 0x000fc60000ffe4ff */
[----:B------:R-:W-:Y:S01]  /*31c0*/  IMAD R15, R14, UR4, R15 ;  /* 0x000000040e0f7c24 */ /* 0x000fe2000f8e020f */
[----:B------:R-:W-:-:S04]  /*31d0*/  ISETP.GE.U32.AND.EX P0, PT, R0, RZ, PT, P0 ;  /* 0x000000ff0000720c */ /* 0x000fc80003f06100 */
[----:B------:R-:W-:Y:S02]  /*31e0*/  IADD3 R15, PT, PT, R17, R15, RZ ;  /* 0x0000000f110f7210 */ /* 0x000fe40007ffe0ff */
[----:B------:R-:W-:Y:S02]  /*31f0*/  SEL R12, R14, RZ, !P0 ;  /* 0x000000ff0e0c7207 */ /* 0x000fe40004000000 */
[----:B------:R-:W-:-:S03]  /*3200*/  SEL R11, R11, RZ, !P0 ;  /* 0x000000ff0b0b7207 */ /* 0x000fc60004000000 */
[-C--:B------:R-:W-:Y:S02]  /*3210*/  IMAD R0, R15, R12.reuse, RZ ;  /* 0x0000000c0f007224 */ /* 0x080fe400078e02ff */
[----:B------:R-:W-:-:S04]  /*3220*/  IMAD.WIDE.U32 R42, R16, R12, RZ ;  /* 0x0000000c102a7225 */ /* 0x000fc800078e00ff */
[----:B------:R-:W-:-:S05]  /*3230*/  IMAD R11, R11, R16, R0 ;  /* 0x000000100b0b7224 */ /* 0x000fca00078e0200 */
[----:B------:R-:W-:-:S04]  /*3240*/  IADD3 R15, PT, PT, R43, R11, RZ ;  /* 0x0000000b2b0f7210 */ /* 0x000fc80007ffe0ff */
[----:B------:R-:W-:-:S13]  /*3250*/  ISETP.NE.U32.AND P0, PT, R15, RZ, PT ;  /* 0x000000ff0f00720c */ /* 0x000fda0003f05070 */
[----:B------:R-:W-:Y:S05]  /*3260*/  @P0 BRA `(.L_x_17) ;  /* 0x0000000000600947 */ /* 0x000fea0003800000 */
[----:B------:R-:W-:Y:S02]  /*3270*/  IMAD R11, R14, UR18, RZ ;  /* 0x000000120e0b7c24 */ /* 0x000fe4000f8e02ff */
[----:B------:R-:W-:Y:S02]  /*3280*/  HFMA2 R43, -RZ, RZ, 0, 0 ;  /* 0x00000000ff2b7431 */ /* 0x000fe400000001ff */
[----:B------:R-:W-:Y:S02]  /*3290*/  IMAD.MOV.U32 R16, RZ, RZ, RZ ;  /* 0x000000ffff107224 */ /* 0x000fe400078e00ff */
[----:B------:R-:W-:-:S04]  /*32a0*/  IMAD R12, R11, R12, RZ ;  /* 0x0000000c0b0c7224 */ /* 0x000fc800078e02ff */
[----:B------:R-:W0:Y:S01]  /*32b0*/  I2F.U32.RP R15, R12 ;  /* 0x0000000c000f7306 */ /* 0x000e220000209000 */
[----:B------:R-:W-:Y:S02]  /*32c0*/  IADD3 R0, PT, PT, RZ, -R12, RZ ;  /* 0x8000000cff007210 */ /* 0x000fe40007ffe0ff */
[----:B------:R-:W-:-:S05]  /*32d0*/  ISETP.NE.U32.AND P0, PT, R12, RZ, PT ;  /* 0x000000ff0c00720c */ /* 0x000fca0003f05070 */
[----:B0-----:R-:W0:Y:S02]  /*32e0*/  MUFU.RCP R17, R15 ;  /* 0x0000000f00117308 */ /* 0x001e240000001000 */
[----:B0-----:R-:W-:-:S06]  /*32f0*/  IADD3 R17, PT, PT, R17, 0xffffffe, RZ ;  /* 0x0ffffffe11117810 */ /* 0x001fcc0007ffe0ff */
[----:B------:R-:W0:Y:S02]  /*3300*/  F2I.FTZ.U32.TRUNC.NTZ R17, R17 ;  /* 0x0000001100117305 */ /* 0x000e24000021f000 */
[----:B0-----:R-:W-:-:S04]  /*3310*/  IMAD R11, R0, R17, RZ ;  /* 0x00000011000b7224 */ /* 0x001fc800078e02ff */
[----:B------:R-:W-:-:S06]  /*3320*/  IMAD.HI.U32 R16, R17, R11, R16 ;  /* 0x0000000b11107227 */ /* 0x000fcc00078e0010 */
[----:B------:R-:W-:-:S05]  /*3330*/  IMAD.HI.U32 R42, R16, R39, RZ ;  /* 0x00000027102a7227 */ /* 0x000fca00078e00ff */
[----:B------:R-:W-:-:S05]  /*3340*/  IADD3 R0, PT, PT, -R42, RZ, RZ ;  /* 0x000000ff2a007210 */ /* 0x000fca0007ffe1ff */
[----:B------:R-:W-:-:S05]  /*3350*/  IMAD R11, R12, R0, R39 ;  /* 0x000000000c0b7224 */ /* 0x000fca00078e0227 */
[----:B------:R-:W-:-:S13]  /*3360*/  ISETP.GE.U32.AND P2, PT, R11, R12, PT ;  /* 0x0000000c0b00720c */ /* 0x000fda0003f46070 */
[----:B------:R-:W-:Y:S01]  /*3370*/  @P2 IMAD.IADD R11, R11, 0x1, -R12 ;  /* 0x000000010b0b2824 */ /* 0x000fe200078e0a0c */
[----:B------:R-:W-:-:S04]  /*3380*/  @P2 IADD3 R42, PT, PT, R42, 0x1, RZ ;  /* 0x000000012a2a2810 */ /* 0x000fc80007ffe0ff */
[----:B------:R-:W-:-:S13]  /*3390*/  ISETP.GE.U32.AND P1, PT, R11, R12, PT ;  /* 0x0000000c0b00720c */ /* 0x000fda0003f26070 */
[----:B------:R-:W-:Y:S01]  /*33a0*/  @P1 VIADD R42, R42, 0x1 ;  /* 0x000000012a2a1836 */ /* 0x000fe20000000000 */
[----:B------:R-:W-:-:S04]  /*33b0*/  @!P0 LOP3.LUT R42, RZ, R12, RZ, 0x33, !PT ;  /* 0x0000000cff2a8212 */ /* 0x000fc800078e33ff */
[----:B------:R-:W-:-:S05]  /*33c0*/  IADD3 R0, PT, PT, -R42, RZ, RZ ;  /* 0x000000ff2a007210 */ /* 0x000fca0007ffe1ff */
[----:B------:R-:W-:Y:S01]  /*33d0*/  IMAD R39, R12, R0, R39 ;  /* 0x000000000c277224 */ /* 0x000fe200078e0227 */
[----:B------:R-:W-:Y:S06]  /*33e0*/  BRA `(.L_x_18) ;  /* 0x0000000000287947 */ /* 0x000fec0003800000 */
.L_x_17:
[----:B------:R-:W0:Y:S01]  /*33f0*/  S2R R0, SR_CTAID.X ;  /* 0x0000000000007919 */ /* 0x000e220000002500 */
[----:B------:R-:W-:Y:S01]  /*3400*/  MOV R17, RZ ;  /* 0x000000ff00117202 */ /* 0x000fe20000000f00 */
[----:B------:R-:W-:Y:S01]  /*3410*/  IMAD.MOV.U32 R18, RZ, RZ, R42 ;  /* 0x000000ffff127224 */ /* 0x000fe200078e002a */
[----:B------:R-:W-:Y:S01]  /*3420*/  MOV R16, 0x3450 ;  /* 0x0000345000107802 */ /* 0x000fe20000000f00 */
[----:B0-----:R-:W-:Y:S02]  /*3430*/  IMAD R39, R0, 0x10, R13 ;  /* 0x0000001000277824 */ /* 0x001fe400078e020d */
[----:B------:R-:W-:Y:S05]  /*3440*/  CALL.REL.NOINC `($__internal_0_$__cuda_sm20_div_s64) ;  /* 0x0000002000e47944 */ /* 0x000fea0003c00000 */
[----:B------:R-:W-:Y:S02]  /*3450*/  IADD3 R12, PT, PT, -R0, RZ, RZ ;  /* 0x000000ff000c7210 */ /* 0x000fe40007ffe1ff */
[----:B------:R-:W-:-:S03]  /*3460*/  MOV R43, R11 ;  /* 0x0000000b002b7202 */ /* 0x000fc60000000f00 */
[----:B------:R-:W-:Y:S01]  /*3470*/  IMAD R39, R42, R12, R39 ;  /* 0x0000000c2a277224 */ /* 0x000fe200078e0227 */
[----:B------:R-:W-:-:S07]  /*3480*/  MOV R42, R0 ;  /* 0x00000000002a7202 */ /* 0x000fce0000000f00 */
.L_x_18:
[----:B------:R-:W-:Y:S01]  /*3490*/  IABS R15, UR18 ;  /* 0x00000012000f7c13 */ /* 0x000fe20008000000 */
[----:B------:R-:W-:Y:S01]  /*34a0*/  IMAD R3, R3, R10, RZ ;  /* 0x0000000a03037224 */ /* 0x000fe200078e02ff */
[----:B------:R-:W-:Y:S01]  /*34b0*/  IABS R12, R39 ;  /* 0x00000027000c7213 */ /* 0x000fe20000000000 */
[----:B------:R-:W-:Y:S01]  /*34c0*/  BSSY.RECONVERGENT B0, `(.L_x_19) ;  /* 0x0000040000007945 */ /* 0x000fe20003800200 */
[----:B------:R-:W0:Y:S01]  /*34d0*/  I2F.RP R16, R15 ;  /* 0x0000000f00107306 */ /* 0x000e220000209400 */
[----:B------:R-:W-:Y:S01]  /*34e0*/  IABS R11, UR18 ;  /* 0x00000012000b7c13 */ /* 0x000fe20008000000 */
[----:B------:R-:W-:Y:S01]  /*34f0*/  IMAD R3, R9, R2, R3 ;  /* 0x0000000209037224 */ /* 0x000fe200078e0203 */
[----:B------:R-:W-:-:S03]  /*3500*/  LOP3.LUT R2, R39, UR18, RZ, 0x3c, !PT ;  /* 0x0000001227027c12 */ /* 0x000fc6000f8e3cff */
[----:B------:R-:W-:Y:S01]  /*3510*/  IMAD.MOV R11, RZ, RZ, -R11 ;  /* 0x000000ffff0b7224 */ /* 0x000fe200078e0a0b */
[----:B------:R-:W-:Y:S01]  /*3520*/  ISETP.GE.AND P0, PT, R2, RZ, PT ;  /* 0x000000ff0200720c */ /* 0x000fe20003f06270 */
[----:B0-----:R-:W0:Y:S02]  /*3530*/  MUFU.RCP R18, R16 ;  /* 0x0000001000127308 */ /* 0x001e240000001000 */
[----:B0-----:R-:W-:-:S06]  /*3540*/  VIADD R18, R18, 0xffffffe ;  /* 0x0ffffffe12127836 */ /* 0x001fcc0000000000 */
[----:B------:R-:W0:Y:S02]  /*3550*/  F2I.FTZ.U32.TRUNC.NTZ R19, R18 ;  /* 0x0000001200137305 */ /* 0x000e24000021f000 */
[----:B0-----:R-:W-:Y:S01]  /*3560*/  IMAD.MOV R0, RZ, RZ, -R19 ;  /* 0x000000ffff007224 */ /* 0x001fe200078e0a13 */
[----:B------:R-:W-:-:S03]  /*3570*/  MOV R18, RZ ;  /* 0x000000ff00127202 */ /* 0x000fc60000000f00 */
[----:B------:R-:W-:-:S04]  /*3580*/  IMAD R17, R0, R15, RZ ;  /* 0x0000000f00117224 */ /* 0x000fc800078e02ff */
[----:B------:R-:W-:-:S06]  /*3590*/  IMAD.HI.U32 R17, R19, R17, R18 ;  /* 0x0000001113117227 */ /* 0x000fcc00078e0012 */
[----:B------:R-:W-:-:S04]  /*35a0*/  IMAD.HI.U32 R0, R17, R12, RZ ;  /* 0x0000000c11007227 */ /* 0x000fc800078e00ff */
[----:B------:R-:W-:Y:S02]  /*35b0*/  IMAD R12, R0, R11, R12 ;  /* 0x0000000b000c7224 */ /* 0x000fe400078e020c */
[----:B------:R-:W-:-:S03]  /*35c0*/  IMAD.WIDE.U32 R16, R9, R10, RZ ;  /* 0x0000000a09107225 */ /* 0x000fc600078e00ff */
[----:B------:R-:W-:Y:S01]  /*35d0*/  ISETP.GT.U32.AND P1, PT, R15, R12, PT ;  /* 0x0000000c0f00720c */ /* 0x000fe20003f24070 */
[----:B------:R-:W-:Y:S02]  /*35e0*/  IMAD.IADD R3, R17, 0x1, R3 ;  /* 0x0000000111037824 */ /* 0x000fe400078e0203 */
[----:B------:R-:W-:-:S04]  /*35f0*/  IMAD.WIDE.U32 R46, R16, R44, RZ ;  /* 0x0000002c102e7225 */ /* 0x000fc800078e00ff */
[----:B------:R-:W-:-:S06]  /*3600*/  IMAD R3, R3, R44, RZ ;  /* 0x0000002c03037224 */ /* 0x000fcc00078e02ff */
[-C--:B------:R-:W-:Y:S02]  /*3610*/  @!P1 IADD3 R12, PT, PT, R12, -R15.reuse, RZ ;  /* 0x8000000f0c0c9210 */ /* 0x080fe40007ffe0ff */
[----:B------:R-:W-:Y:S02]  /*3620*/  @!P1 IADD3 R0, PT, PT, R0, 0x1, RZ ;  /* 0x0000000100009810 */ /* 0x000fe40007ffe0ff */
[----:B------:R-:W-:Y:S01]  /*3630*/  ISETP.GE.U32.AND P2, PT, R12, R15, PT ;  /* 0x0000000f0c00720c */ /* 0x000fe20003f46070 */
[----:B------:R-:W-:Y:S01]  /*3640*/  IMAD R15, R45, R16, R3 ;  /* 0x000000102d0f7224 */ /* 0x000fe200078e0203 */
[----:B------:R-:W-:-:S03]  /*3650*/  ISETP.NE.AND P1, PT, RZ, UR18, PT ;  /* 0x00000012ff007c0c */ /* 0x000fc6000bf25270 */
[----:B------:R-:W-:-:S08]  /*3660*/  IMAD.IADD R15, R47, 0x1, R15 ;  /* 0x000000012f0f7824 */ /* 0x000fd000078e020f */
[----:B------:R-:W-:-:S05]  /*3670*/  @P2 VIADD R0, R0, 0x1 ;  /* 0x0000000100002836 */ /* 0x000fca0000000000 */
[----:B------:R-:W-:Y:S02]  /*3680*/  MOV R3, R0 ;  /* 0x0000000000037202 */ /* 0x000fe40000000f00 */
[----:B------:R-:W-:Y:S02]  /*3690*/  LOP3.LUT R0, R43, R15, RZ, 0xfc, !PT ;  /* 0x0000000f2b007212 */ /* 0x000fe400078efcff */
[----:B------:R-:W-:Y:S02]  /*36a0*/  @!P0 IADD3 R3, PT, PT, -R3, RZ, RZ ;  /* 0x000000ff03038210 */ /* 0x000fe40007ffe1ff */
[----:B------:R-:W-:Y:S02]  /*36b0*/  ISETP.NE.U32.AND P0, PT, R0, RZ, PT ;  /* 0x000000ff0000720c */ /* 0x000fe40003f05070 */
[----:B------:R-:W-:-:S04]  /*36c0*/  @!P1 LOP3.LUT R3, RZ, UR18, RZ, 0x33, !PT ;  /* 0x00000012ff039c12 */ /* 0x000fc8000f8e33ff */
[----:B------:R-:W-:-:S05]  /*36d0*/  IADD3 R2, PT, PT, -R3, RZ, RZ ;  /* 0x000000ff03027210 */ /* 0x000fca0007ffe1ff */
[----:B------:R-:W-:Y:S02]  /*36e0*/  IMAD R2, R2, UR18, R39 ;  /* 0x0000001202027c24 */ /* 0x000fe4000f8e0227 */
[----:B------:R-:W-:Y:S05]  /*36f0*/  @P0 BRA `(.L_x_20) ;  /* 0x0000000000540947 */ /* 0x000fea0003800000 */
[----:B------:R-:W0:Y:S01]  /*3700*/  I2F.U32.RP R12, R46 ;  /* 0x0000002e000c7306 */ /* 0x000e220000209000 */
[----:B------:R-:W-:-:S07]  /*3710*/  ISETP.NE.U32.AND P0, PT, R46, RZ, PT ;  /* 0x000000ff2e00720c */ /* 0x000fce0003f05070 */
[----:B0-----:R-:W0:Y:S02]  /*3720*/  MUFU.RCP R16, R12 ;  /* 0x0000000c00107308 */ /* 0x001e240000001000 */
[----:B0-----:R-:W-:-:S06]  /*3730*/  IADD3 R16, PT, PT, R16, 0xffffffe, RZ ;  /* 0x0ffffffe10107810 */ /* 0x001fcc0007ffe0ff */
        /* <DEDUP_REMOVED lines=13> */
[----:B------:R-:W-:-:S04]  /*3810*/  @!P0 LOP3.LUT R0, RZ, R46, RZ, 0x33, !PT ;  /* 0x0000002eff008212 */ /* 0x000fc800078e33ff */
[----:B------:R-:W-:-:S05]  /*3820*/  IADD3 R43, PT, PT, -R0, RZ, RZ ;  /* 0x000000ff002b7210 */ /* 0x000fca0007ffe1ff */
[----:B------:R-:W-:Y:S01]  /*3830*/  IMAD R43, R46, R43, R42 ;  /* 0x0000002b2e2b7224 */ /* 0x000fe200078e022a */
[----:B------:R-:W-:Y:S05]  /*3840*/  BRA `(.L_x_21) ;  /* 0x00000000001c7947 */ /* 0x000fea0003800000 */
.L_x_20:
[----:B------:R-:W-:Y:S01]  /*3850*/  IMAD.MOV.U32 R39, RZ, RZ, R42 ;  /* 0x000000ffff277224 */ /* 0x000fe200078e002a */
[----:B------:R-:W-:Y:S01]  /*3860*/  MOV R17, R43 ;  /* 0x0000002b00117202 */ /* 0x000fe20000000f00 */
[----:B------:R-:W-:Y:S01]  /*3870*/  IMAD.MOV.U32 R18, RZ, RZ, R46 ;  /* 0x000000ffff127224 */ /* 0x000fe200078e002e */
[----:B------:R-:W-:Y:S02]  /*3880*/  MOV R16, 0x38a0 ;  /* 0x000038a000107802 */ /* 0x000fe40000000f00 */
[----:B------:R-:W-:Y:S05]  /*3890*/  CALL.REL.NOINC `($__internal_0_$__cuda_sm20_div_s64) ;  /* 0x0000001c00d07944 */ /* 0x000fea0003c00000 */
[----:B------:R-:W-:-:S05]  /*38a0*/  IADD3 R43, PT, PT, -R0, RZ, RZ ;  /* 0x000000ff002b7210 */ /* 0x000fca0007ffe1ff */
[----:B------:R-:W-:Y:S02]  /*38b0*/  IMAD R43, R43, R46, R42 ;  /* 0x0000002e2b2b7224 */ /* 0x000fe400078e022a */
.L_x_21:
[----:B------:R-:W-:Y:S05]  /*38c0*/  BSYNC.RECONVERGENT B0 ;  /* 0x0000000000007941 */ /* 0x000fea0003800200 */
.L_x_19:
[----:B------:R-:W-:Y:S01]  /*38d0*/  IABS R11, R10 ;  /* 0x0000000a000b7213 */ /* 0x000fe20000000000 */
[----:B------:R-:W0:Y:S01]  /*38e0*/  LDCU.U8 UR10, c[0x0][0x549] ;  /* 0x0000a920ff0a77ac */ /* 0x000e220008000000 */
[----:B------:R-:W-:Y:S02]  /*38f0*/  IABS R17, R9 ;  /* 0x0000000900117213 */ /* 0x000fe40000000000 */
[----:B------:R-:W1:Y:S01]  /*3900*/  I2F.U32.RP R15, R11 ;  /* 0x0000000b000f7306 */ /* 0x000e620000209000 */
[----:B------:R-:W-:Y:S01]  /*3910*/  IABS R12, R8 ;  /* 0x00000008000c7213 */ /* 0x000fe20000000000 */
[----:B------:R-:W2:Y:S01]  /*3920*/  LDCU.64 UR4, c[0x0][0x430] ;  /* 0x00008600ff0477ac */ /* 0x000ea20008000a00 */
[----:B------:R-:W-:Y:S02]  /*3930*/  ISETP.NE.AND P4, PT, R10, RZ, PT ;  /* 0x000000ff0a00720c */ /* 0x000fe40003f85270 */
[----:B------:R-:W-:-:S03]  /*3940*/  ISETP.NE.AND P5, PT, R9, RZ, PT ;  /* 0x000000ff0900720c */ /* 0x000fc60003fa5270 */
[----:B------:R-:W3:Y:S01]  /*3950*/  I2F.U32.RP R37, R17 ;  /* 0x0000001100257306 */ /* 0x000ee20000209000 */
[----:B0-----:R-:W-:-:S07]  /*3960*/  UISETP.NE.AND UP0, UPT, UR10, URZ, UPT ;  /* 0x000000ff0a00728c */ /* 0x001fce000bf05270 */
[----:B-1----:R-:W0:Y:S01]  /*3970*/  MUFU.RCP R15, R15 ;  /* 0x0000000f000f7308 */ /* 0x002e220000001000 */
[----:B--2---:R-:W-:Y:S02]  /*3980*/  USEL UR10, UR5, 0x1, !UP0 ;  /* 0x00000001050a7887 */ /* 0x004fe4000c000000 */
[----:B------:R-:W-:-:S05]  /*3990*/  USEL UR11, UR4, 0x1, UP0 ;  /* 0x00000001040b7887 */ /* 0x000fca0008000000 */
[----:B------:R-:W1:Y:S01]  /*39a0*/  I2F.U32.RP R20, R12 ;  /* 0x0000000c00147306 */ /* 0x000e620000209000 */
[----:B------:R-:W-:Y:S02]  /*39b0*/  UIMAD UR4, UR5, UR4, URZ ;  /* 0x00000004050472a4 */ /* 0x000fe4000f8e02ff */
[----:B------:R-:W-:-:S05]  /*39c0*/  UIMAD UR5, UR11, UR5, URZ ;  /* 0x000000050b0572a4 */ /* 0x000fca000f8e02ff */
[----:B---3--:R-:W2:Y:S01]  /*39d0*/  MUFU.RCP R19, R37 ;  /* 0x0000002500137308 */ /* 0x008ea20000001000 */
[----:B0-----:R-:W-:Y:S01]  /*39e0*/  VIADD R40, R15, 0xffffffe ;  /* 0x0ffffffe0f287836 */ /* 0x001fe20000000000 */
[----:B------:R-:W-:-:S06]  /*39f0*/  IABS R15, R7 ;  /* 0x00000007000f7213 */ /* 0x000fcc0000000000 */
[----:B------:R-:W0:Y:S08]  /*3a00*/  F2I.FTZ.U32.TRUNC.NTZ R41, R40 ;  /* 0x0000002800297305 */ /* 0x000e30000021f000 */
[----:B-1----:R-:W1:Y:S01]  /*3a10*/  MUFU.RCP R18, R20 ;  /* 0x0000001400127308 */ /* 0x002e620000001000 */
[----:B--2---:R-:W-:Y:S01]  /*3a20*/  VIADD R19, R19, 0xffffffe ;  /* 0x0ffffffe13137836 */ /* 0x004fe20000000000 */
[----:B0-----:R-:W-:-:S06]  /*3a30*/  IADD3 R16, PT, PT, RZ, -R41, RZ ;  /* 0x80000029ff107210 */ /* 0x001fcc0007ffe0ff */
[----:B------:R-:W0:Y:S01]  /*3a40*/  F2I.FTZ.U32.TRUNC.NTZ R19, R19 ;  /* 0x0000001300137305 */ /* 0x000e22000021f000 */
[----:B------:R-:W-:Y:S02]  /*3a50*/  IMAD.MOV.U32 R40, RZ, RZ, RZ ;  /* 0x000000ffff287224 */ /* 0x000fe400078e00ff */
[----:B------:R-:W-:-:S04]  /*3a60*/  IMAD R39, R16, R11, RZ ;  /* 0x0000000b10277224 */ /* 0x000fc800078e02ff */
[----:B------:R-:W-:Y:S01]  /*3a70*/  IMAD.HI.U32 R39, R41, R39, R40 ;  /* 0x0000002729277227 */ /* 0x000fe200078e0028 */
[----:B------:R-:W2:Y:S03]  /*3a80*/  I2F.U32.RP R16, R15 ;  /* 0x0000000f00107306 */ /* 0x000ea60000209000 */
[----:B-1----:R-:W-:Y:S01]  /*3a90*/  VIADD R40, R18, 0xffffffe ;  /* 0x0ffffffe12287836 */ /* 0x002fe20000000000 */
[----:B0-----:R-:W-:-:S04]  /*3aa0*/  IADD3 R18, PT, PT, RZ, -R19, RZ ;  /* 0x80000013ff127210 */ /* 0x001fc80007ffe0ff */
[----:B------:R-:W0:Y:S01]  /*3ab0*/  F2I.FTZ.U32.TRUNC.NTZ R41, R40 ;  /* 0x0000002800297305 */ /* 0x000e22000021f000 */
[----:B------:R-:W-:Y:S02]  /*3ac0*/  IMAD R37, R18, R17, RZ ;  /* 0x0000001112257224 */ /* 0x000fe400078e02ff */
[----:B------:R-:W-:-:S05]  /*3ad0*/  IMAD.MOV.U32 R18, RZ, RZ, RZ ;  /* 0x000000ffff127224 */ /* 0x000fca00078e00ff */
[----:B--2---:R-:W1:Y:S01]  /*3ae0*/  MUFU.RCP R16, R16 ;  /* 0x0000001000107308 */ /* 0x004e620000001000 */
[----:B------:R-:W-:-:S04]  /*3af0*/  IMAD.HI.U32 R19, R19, R37, R18 ;  /* 0x0000002513137227 */ /* 0x000fc800078e0012 */
[----:B0-----:R-:W-:Y:S02]  /*3b00*/  IMAD.MOV R18, RZ, RZ, -R41 ;  /* 0x000000ffff127224 */ /* 0x001fe400078e0a29 */
[----:B------:R-:W-:Y:S02]  /*3b10*/  HFMA2 R40, -RZ, RZ, 0, 0 ;  /* 0x00000000ff287431 */ /* 0x000fe400000001ff */
[----:B------:R-:W-:-:S04]  /*3b20*/  IMAD R37, R18, R12, RZ ;  /* 0x0000000c12257224 */ /* 0x000fc800078e02ff */
[----:B------:R-:W-:Y:S01]  /*3b30*/  IMAD.HI.U32 R20, R41, R37, R40 ;  /* 0x0000002529147227 */ /* 0x000fe200078e0028 */
[----:B------:R-:W-:Y:S02]  /*3b40*/  IABS R40, R43 ;  /* 0x0000002b00287213 */ /* 0x000fe40000000000 */
[----:B------:R-:W-:Y:S01]  /*3b50*/  IABS R37, R10 ;  /* 0x0000000a00257213 */ /* 0x000fe20000000000 */
[----:B-1----:R-:W-:Y:S02]  /*3b60*/  VIADD R44, R16, 0xffffffe ;  /* 0x0ffffffe102c7836 */ /* 0x002fe40000000000 */
[----:B------:R-:W-:Y:S01]  /*3b70*/  IMAD.HI.U32 R16, R39, R40, RZ ;  /* 0x0000002827107227 */ /* 0x000fe200078e00ff */
[----:B------:R-:W-:Y:S01]  /*3b80*/  IABS R39, R14 ;  /* 0x0000000e00277213 */ /* 0x000fe20000000000 */
[----:B------:R-:W0:Y:S02]  /*3b90*/  F2I.FTZ.U32.TRUNC.NTZ R45, R44 ;  /* 0x0000002c002d7305 */ /* 0x000e24000021f000 */
[----:B------:R-:W-:-:S04]  /*3ba0*/  IMAD.MOV R37, RZ, RZ, -R37 ;  /* 0x000000ffff257224 */ /* 0x000fc800078e0a25 */
[----:B------:R-:W-:-:S05]  /*3bb0*/  IMAD R40, R16, R37, R40 ;  /* 0x0000002510287224 */ /* 0x000fca00078e0228 */
[----:B------:R-:W-:Y:S02]  /*3bc0*/  ISETP.GT.U32.AND P3, PT, R11, R40, PT ;  /* 0x000000280b00720c */ /* 0x000fe40003f64070 */
[----:B0-----:R-:W-:Y:S01]  /*3bd0*/  IADD3 R18, PT, PT, RZ, -R45, RZ ;  /* 0x8000002dff127210 */ /* 0x001fe20007ffe0ff */
[----:B------:R-:W-:-:S04]  /*3be0*/  IMAD.MOV.U32 R44, RZ, RZ, RZ ;  /* 0x000000ffff2c7224 */ /* 0x000fc800078e00ff */
[----:B------:R-:W-:-:S06]  /*3bf0*/  IMAD R37, R18, R15, RZ ;  /* 0x0000000f12257224 */ /* 0x000fcc00078e02ff */
[----:B------:R-:W-:Y:S01]  /*3c00*/  @!P3 IMAD.IADD R40, R40, 0x1, -R11 ;  /* 0x000000012828b824 */ /* 0x000fe200078e0a0b */
[----:B------:R-:W-:Y:S01]  /*3c10*/  @!P3 IADD3 R16, PT, PT, R16, 0x1, RZ ;  /* 0x000000011010b810 */ /* 0x000fe20007ffe0ff */
[----:B------:R-:W-:Y:S01]  /*3c20*/  IMAD.HI.U32 R18, R45, R37, R44 ;  /* 0x000000252d127227 */ /* 0x000fe200078e002c */
[----:B------:R-:W-:Y:S02]  /*3c30*/  IABS R37, R0 ;  /* 0x0000000000257213 */ /* 0x000fe40000000000 */
[----:B------:R-:W-:Y:S02]  /*3c40*/  ISETP.GE.U32.AND P0, PT, R40, R11, PT ;  /* 0x0000000b2800720c */ /* 0x000fe40003f06070 */
[----:B------:R-:W-:Y:S01]  /*3c50*/  IABS R11, R8 ;  /* 0x00000008000b7213 */ /* 0x000fe20000000000 */
[----:B------:R-:W-:-:S03]  /*3c60*/  IMAD.HI.U32 R20, R20, R37, RZ ;  /* 0x0000002514147227 */ /* 0x000fc600078e00ff */
[----:B------:R-:W-:-:S05]  /*3c70*/  IADD3 R11, PT, PT, RZ, -R11, RZ ;  /* 0x8000000bff0b7210 */ /* 0x000fca0007ffe0ff */
[----:B------:R-:W-:Y:S02]  /*3c80*/  IMAD R41, R20, R11, R37 ;  /* 0x0000000b14297224 */ /* 0x000fe400078e0225 */
[----:B------:R-:W-:Y:S01]  /*3c90*/  IMAD.MOV.U32 R11, RZ, RZ, R39 ;  /* 0x000000ffff0b7224 */ /* 0x000fe200078e0027 */
[----:B------:R-:W-:Y:S01]  /*3ca0*/  LOP3.LUT R39, R43, R10, RZ, 0x3c, !PT ;  /* 0x0000000a2b277212 */ /* 0x000fe200078e3cff */
[----:B------:R-:W-:Y:S01]  /*3cb0*/  @P0 VIADD R16, R16, 0x1 ;  /* 0x0000000110100836 */ /* 0x000fe20000000000 */
[----:B------:R-:W-:Y:S01]  /*3cc0*/  ISETP.GT.U32.AND P1, PT, R12, R41, PT ;  /* 0x000000290c00720c */ /* 0x000fe20003f24070 */
[----:B------:R-:W0:Y:S01]  /*3cd0*/  I2F.U32.RP R37, R11 ;  /* 0x0000000b00257306 */ /* 0x000e220000209000 */
[----:B------:R-:W-:Y:S02]  /*3ce0*/  ISETP.GE.AND P2, PT, R39, RZ, PT ;  /* 0x000000ff2700720c */ /* 0x000fe40003f46270 */
[----:B------:R-:W-:-:S04]  /*3cf0*/  IABS R39, R9 ;  /* 0x0000000900277213 */ /* 0x000fc80000000000 */
[----:B------:R-:W-:-:S05]  /*3d00*/  IADD3 R39, PT, PT, RZ, -R39, RZ ;  /* 0x80000027ff277210 */ /* 0x000fca0007ffe0ff */
[----:B------:R-:W-:Y:S02]  /*3d10*/  @!P1 IMAD.IADD R41, R41, 0x1, -R12 ;  /* 0x0000000129299824 */ /* 0x000fe400078e0a0c */
[----:B------:R-:W-:Y:S01]  /*3d20*/  @!P1 VIADD R20, R20, 0x1 ;  /* 0x0000000114149836 */ /* 0x000fe20000000000 */
[----:B0-----:R-:W0:Y:S01]  /*3d30*/  MUFU.RCP R37, R37 ;  /* 0x0000002500257308 */ /* 0x001e220000001000 */
[----:B------:R-:W-:Y:S02]  /*3d40*/  ISETP.NE.AND P1, PT, R8, RZ, PT ;  /* 0x000000ff0800720c */ /* 0x000fe40003f25270 */
[----:B------:R-:W-:Y:S02]  /*3d50*/  ISETP.GE.U32.AND P3, PT, R41, R12, PT ;  /* 0x0000000c2900720c */ /* 0x000fe40003f66070 */
[----:B------:R-:W-:Y:S02]  /*3d60*/  LOP3.LUT R12, R0, R8, RZ, 0x3c, !PT ;  /* 0x00000008000c7212 */ /* 0x000fe400078e3cff */
[----:B------:R-:W-:-:S02]  /*3d70*/  @!P2 IADD3 R16, PT, PT, -R16, RZ, RZ ;  /* 0x000000ff1010a210 */ /* 0x000fc40007ffe1ff */
[----:B------:R-:W-:Y:S02]  /*3d80*/  ISETP.GE.AND P0, PT, R12, RZ, PT ;  /* 0x000000ff0c00720c */ /* 0x000fe40003f06270 */
[----:B------:R-:W-:-:S04]  /*3d90*/  @!P4 LOP3.LUT R16, RZ, R10, RZ, 0x33, !PT ;  /* 0x0000000aff10c212 */ /* 0x000fc800078e33ff */
[----:B------:R-:W-:Y:S01]  /*3da0*/  IABS R40, R16 ;  /* 0x0000001000287213 */ /* 0x000fe20000000000 */
[----:B------:R-:W-:Y:S02]  /*3db0*/  @P3 VIADD R20, R20, 0x1 ;  /* 0x0000000114143836 */ /* 0x000fe40000000000 */
[----:B0-----:R-:W-:Y:S02]  /*3dc0*/  VIADD R41, R37, 0xffffffe ;  /* 0x0ffffffe25297836 */ /* 0x001fe40000000000 */
[----:B------:R-:W-:Y:S01]  /*3dd0*/  IMAD.MOV R42, RZ, RZ, -R16 ;  /* 0x000000ffff2a7224 */ /* 0x000fe200078e0a10 */
[----:B------:R-:W-:Y:S01]  /*3de0*/  MOV R12, R20 ;  /* 0x00000014000c7202 */ /* 0x000fe20000000f00 */
[----:B------:R-:W-:Y:S01]  /*3df0*/  IMAD.HI.U32 R19, R19, R40, RZ ;  /* 0x0000002813137227 */ /* 0x000fe200078e00ff */
[----:B------:R-:W-:Y:S01]  /*3e00*/  IABS R20, R7 ;  /* 0x0000000700147213 */ /* 0x000fe20000000000 */
[----:B------:R-:W0:Y:S02]  /*3e10*/  F2I.FTZ.U32.TRUNC.NTZ R41, R41 ;  /* 0x0000002900297305 */ /* 0x000e24000021f000 */
[----:B------:R-:W-:Y:S01]  /*3e20*/  @!P0 IMAD.MOV R12, RZ, RZ, -R12 ;  /* 0x000000ffff0c8224 */ /* 0x000fe200078e0a0c */
[----:B------:R-:W-:Y:S01]  /*3e30*/  @!P1 LOP3.LUT R12, RZ, R8, RZ, 0x33, !PT ;  /* 0x00000008ff0c9212 */ /* 0x000fe200078e33ff */
[----:B------:R-:W-:-:S02]  /*3e40*/  IMAD R42, R10, R42, R43 ;  /* 0x0000002a0a2a7224 */ /* 0x000fc400078e022b */
[----:B------:R-:W-:Y:S01]  /*3e50*/  IMAD.MOV R20, RZ, RZ, -R20 ;  /* 0x000000ffff147224 */ /* 0x000fe200078e0a14 */
[----:B------:R-:W-:Y:S01]  /*3e60*/  IABS R37, R12 ;  /* 0x0000000c00257213 */ /* 0x000fe20000000000 */
[----:B------:R-:W-:Y:S02]  /*3e70*/  IMAD R44, R19, R39, R40 ;  /* 0x00000027132c7224 */ /* 0x000fe400078e0228 */
[----:B------:R-:W-:Y:S02]  /*3e80*/  HFMA2 R40, -RZ, RZ, 0, 0 ;  /* 0x00000000ff287431 */ /* 0x000fe400000001ff */
[----:B------:R-:W-:Y:S01]  /*3e90*/  IMAD.WIDE R42, R42, UR5, RZ ;  /* 0x000000052a2a7c25 */ /* 0x000fe2000f8e02ff */
[----:B------:R-:W-:-:S03]  /*3ea0*/  ISETP.GT.U32.AND P3, PT, R17, R44, PT ;  /* 0x0000002c1100720c */ /* 0x000fc60003f64070 */
[----:B------:R-:W-:-:S04]  /*3eb0*/  IMAD.HI.U32 R18, R18, R37, RZ ;  /* 0x0000002512127227 */ /* 0x000fc800078e00ff */
[----:B0-----:R-:W-:Y:S02]  /*3ec0*/  IMAD.MOV R10, RZ, RZ, -R41 ;  /* 0x000000ffff0a7224 */ /* 0x001fe400078e0a29 */
[----:B------:R-:W-:Y:S02]  /*3ed0*/  IMAD R20, R18, R20, R37 ;  /* 0x0000001412147224 */ /* 0x000fe400078e0225 */
[----:B------:R-:W-:Y:S01]  /*3ee0*/  IMAD R37, R10, R11, RZ ;  /* 0x0000000b0a257224 */ /* 0x000fe200078e02ff */
[----:B------:R-:W-:Y:S02]  /*3ef0*/  IABS R10, R14 ;  /* 0x0000000e000a7213 */ /* 0x000fe40000000000 */
[----:B------:R-:W-:Y:S01]  /*3f00*/  ISETP.GT.U32.AND P1, PT, R15, R20, PT ;  /* 0x000000140f00720c */ /* 0x000fe20003f24070 */
[----:B------:R-:W-:Y:S01]  /*3f10*/  IMAD.HI.U32 R40, R41, R37, R40 ;  /* 0x0000002529287227 */ /* 0x000fe200078e0028 */
[----:B------:R-:W-:Y:S02]  /*3f20*/  IABS R37, R3 ;  /* 0x0000000300257213 */ /* 0x000fe40000000000 */
[----:B------:R-:W-:Y:S01]  /*3f30*/  @!P3 IADD3 R19, PT, PT, R19, 0x1, RZ ;  /* 0x000000011313b810 */ /* 0x000fe20007ffe0ff */
[----:B------:R-:W-:-:S02]  /*3f40*/  IMAD.MOV R10, RZ, RZ, -R10 ;  /* 0x000000ffff0a7224 */ /* 0x000fc400078e0a0a */
[----:B------:R-:W-:-:S04]  /*3f50*/  IMAD.HI.U32 R40, R40, R37, RZ ;  /* 0x0000002528287227 */ /* 0x000fc800078e00ff */
[----:B------:R-:W-:Y:S02]  /*3f60*/  IMAD R10, R40, R10, R37 ;  /* 0x0000000a280a7224 */ /* 0x000fe400078e0225 */
[----:B------:R-:W-:Y:S02]  /*3f70*/  @!P3 IMAD.IADD R44, R44, 0x1, -R17 ;  /* 0x000000012c2cb824 */ /* 0x000fe400078e0a11 */
[----:B------:R-:W-:Y:S01]  /*3f80*/  @!P1 IMAD.IADD R20, R20, 0x1, -R15 ;  /* 0x0000000114149824 */ /* 0x000fe200078e0a0f */
[----:B------:R-:W-:Y:S01]  /*3f90*/  ISETP.GT.U32.AND P0, PT, R11, R10, PT ;  /* 0x0000000a0b00720c */ /* 0x000fe20003f04070 */
[----:B------:R-:W-:Y:S01]  /*3fa0*/  @!P1 VIADD R18, R18, 0x1 ;  /* 0x0000000112129836 */ /* 0x000fe20000000000 */
[----:B------:R-:W-:Y:S02]  /*3fb0*/  ISETP.GE.U32.AND P6, PT, R44, R17, PT ;  /* 0x000000112c00720c */ /* 0x000fe40003fc6070 */
[----:B------:R-:W-:-:S09]  /*3fc0*/  ISETP.NE.AND P1, PT, R7, RZ, PT ;  /* 0x000000ff0700720c */ /* 0x000fd20003f25270 */
[----:B------:R-:W-:Y:S01]  /*3fd0*/  @!P0 IMAD.IADD R10, R10, 0x1, -R11 ;  /* 0x000000010a0a8824 */ /* 0x000fe200078e0a0b */
[----:B------:R-:W-:Y:S01]  /*3fe0*/  @!P0 IADD3 R40, PT, PT, R40, 0x1, RZ ;  /* 0x0000000128288810 */ /* 0x000fe20007ffe0ff */
[----:B------:R-:W-:Y:S01]  /*3ff0*/  @P6 VIADD R19, R19, 0x1 ;  /* 0x0000000113136836 */ /* 0x000fe20000000000 */
[----:B------:R-:W-:Y:S02]  /*4000*/  ISETP.NE.AND P0, PT, R14, RZ, PT ;  /* 0x000000ff0e00720c */ /* 0x000fe40003f05270 */
[----:B------:R-:W-:Y:S02]  /*4010*/  ISETP.GE.U32.AND P4, PT, R10, R11, PT ;  /* 0x0000000b0a00720c */ /* 0x000fe40003f86070 */
[----:B------:R-:W-:Y:S02]  /*4020*/  LOP3.LUT R10, R3, R14, RZ, 0x3c, !PT ;  /* 0x0000000e030a7212 */ /* 0x000fe400078e3cff */
[----:B------:R-:W-:Y:S02]  /*4030*/  LOP3.LUT R11, R16, R9, RZ, 0x3c, !PT ;  /* 0x00000009100b7212 */ /* 0x000fe400078e3cff */
[----:B------:R-:W-:-:S02]  /*4040*/  ISETP.GE.AND P2, PT, R10, RZ, PT ;  /* 0x000000ff0a00720c */ /* 0x000fc40003f46270 */
[----:B------:R-:W-:-:S05]  /*4050*/  LOP3.LUT R10, R12, R7, RZ, 0x3c, !PT ;  /* 0x000000070c0a7212 */ /* 0x000fca00078e3cff */
[----:B------:R-:W-:Y:S01]  /*4060*/  @P4 VIADD R40, R40, 0x1 ;  /* 0x0000000128284836 */ /* 0x000fe20000000000 */
[----:B------:R-:W-:-:S05]  /*4070*/  ISETP.GE.U32.AND P4, PT, R20, R15, PT ;  /* 0x0000000f1400720c */ /* 0x000fca0003f86070 */
[----:B------:R-:W-:Y:S02]  /*4080*/  @!P2 IADD3 R40, PT, PT, -R40, RZ, RZ ;  /* 0x000000ff2828a210 */ /* 0x000fe40007ffe1ff */
[----:B------:R-:W-:Y:S02]  /*4090*/  @!P0 LOP3.LUT R40, RZ, R14, RZ, 0x33, !PT ;  /* 0x0000000eff288212 */ /* 0x000fe400078e33ff */
[----:B------:R-:W-:Y:S02]  /*40a0*/  ISETP.GE.AND P2, PT, R11, RZ, PT ;  /* 0x000000ff0b00720c */ /* 0x000fe40003f46270 */
[----:B------:R-:W-:Y:S01]  /*40b0*/  ISETP.GE.AND P0, PT, R10, RZ, PT ;  /* 0x000000ff0a00720c */ /* 0x000fe20003f06270 */
[----:B------:R-:W-:Y:S01]  /*40c0*/  IMAD.WIDE R44, R40, UR10, RZ ;  /* 0x0000000a282c7c25 */ /* 0x000fe2000f8e02ff */
[----:B------:R-:W-:Y:S01]  /*40d0*/  USHF.R.S32.HI UR10, URZ, 0x1f, UR11 ;  /* 0x0000001fff0a7899 */ /* 0x000fe2000801140b */
[----:B------:R-:W-:Y:S02]  /*40e0*/  @P4 IADD3 R18, PT, PT, R18, 0x1, RZ ;  /* 0x0000000112124810 */ /* 0x000fe40007ffe0ff */
[----:B------:R-:W-:-:S02]  /*40f0*/  IMAD.MOV R40, RZ, RZ, -R40 ;  /* 0x000000ffff287224 */ /* 0x000fc400078e0a28 */
[----:B------:R-:W-:Y:S01]  /*4100*/  IMAD.WIDE.U32 R44, R2, UR11, R44 ;  /* 0x0000000b022c7c25 */ /* 0x000fe2000f8e002c */
[----:B------:R-:W-:-:S03]  /*4110*/  UIMAD UR11, UR21, UR11, URZ ;  /* 0x0000000b150b72a4 */ /* 0x000fc6000f8e02ff */
[----:B------:R-:W-:Y:S01]  /*4120*/  IMAD R45, R2, UR10, R45 ;  /* 0x0000000a022d7c24 */ /* 0x000fe2000f8e022d */
[----:B------:R-:W-:Y:S01]  /*4130*/  UIMAD UR10, UR7, UR4, URZ ;  /* 0x00000004070a72a4 */ /* 0x000fe2000f8e02ff */
[----:B------:R-:W-:Y:S02]  /*4140*/  IMAD R3, R14, R40, R3 ;  /* 0x000000280e037224 */ /* 0x000fe400078e0203 */
[----:B------:R-:W-:Y:S01]  /*4150*/  @!P2 IMAD.MOV R19, RZ, RZ, -R19 ;  /* 0x000000ffff13a224 */ /* 0x000fe200078e0a13 */
[----:B------:R-:W-:Y:S01]  /*4160*/  @!P5 LOP3.LUT R19, RZ, R9, RZ, 0x33, !PT ;  /* 0x00000009ff13d212 */ /* 0x000fe200078e33ff */
[----:B------:R-:W-:Y:S01]  /*4170*/  @!P0 IMAD.MOV R18, RZ, RZ, -R18 ;  /* 0x000000ffff128224 */ /* 0x000fe200078e0a12 */
[----:B------:R-:W-:Y:S01]  /*4180*/  @!P1 LOP3.LUT R18, RZ, R7, RZ, 0x33, !PT ;  /* 0x00000007ff129212 */ /* 0x000fe200078e33ff */
[----:B------:R-:W-:Y:S01]  /*4190*/  IMAD.WIDE R44, R3, UR4, R44 ;  /* 0x00000004032c7c25 */ /* 0x000fe2000f8e022c */
[----:B------:R-:W-:Y:S01]  /*41a0*/  IADD3 R3, PT, PT, -R12, RZ, RZ ;  /* 0x000000ff0c037210 */ /* 0x000fe20007ffe1ff */
[----:B------:R-:W0:Y:S01]  /*41b0*/  LDCU.64 UR4, c[0x0][0x420] ;  /* 0x00008400ff0477ac */ /* 0x000e220008000a00 */
[----:B------:R-:W-:Y:S01]  /*41c0*/  IADD3 R2, PT, PT, -R18, RZ, RZ ;  /* 0x000000ff12027210 */ /* 0x000fe20007ffe1ff */
[----:B------:R-:W-:-:S02]  /*41d0*/  IMAD.MOV R10, RZ, RZ, -R19 ;  /* 0x000000ffff0a7224 */ /* 0x000fc400078e0a13 */
[----:B------:R-:W-:-:S04]  /*41e0*/  IMAD.WIDE R14, R19, UR6, RZ ;  /* 0x00000006130e7c25 */ /* 0x000fc8000f8e02ff */
[----:B------:R-:W-:Y:S01]  /*41f0*/  IMAD R3, R8, R3, R0 ;  /* 0x0000000308037224 */ /* 0x000fe200078e0200 */
[----:B------:R-:W-:Y:S01]  /*4200*/  IADD3 R0, P1, P0, R14, R44, R42 ;  /* 0x0000002c0e007210 */ /* 0x000fe2000783e02a */
[----:B------:R-:W-:Y:S02]  /*4210*/  IMAD R10, R9, R10, R16 ;  /* 0x0000000a090a7224 */ /* 0x000fe400078e0210 */
[----:B------:R-:W-:Y:S01]  /*4220*/  IMAD R7, R7, R2, R12 ;  /* 0x0000000207077224 */ /* 0x000fe200078e020c */
[----:B------:R-:W-:Y:S01]  /*4230*/  IADD3.X R15, PT, PT, R15, R45, R43, P1, P0 ;  /* 0x0000002d0f0f7210 */ /* 0x000fe20000fe042b */
[----:B------:R-:W-:-:S04]  /*4240*/  IMAD.WIDE R2, R3, UR11, RZ ;  /* 0x0000000b03027c25 */ /* 0x000fc8000f8e02ff */
[----:B------:R-:W-:-:S04]  /*4250*/  IMAD.WIDE R10, R10, UR10, RZ ;  /* 0x0000000a0a0a7c25 */ /* 0x000fc8000f8e02ff */
[----:B------:R-:W-:Y:S01]  /*4260*/  IMAD.WIDE R18, R18, R5, RZ ;  /* 0x0000000512127225 */ /* 0x000fe200078e02ff */
[----:B------:R-:W-:-:S03]  /*4270*/  IADD3 R5, P1, P0, R2, R0, R10 ;  /* 0x0000000002057210 */ /* 0x000fc6000783e00a */
[----:B------:R-:W-:Y:S01]  /*4280*/  IMAD.WIDE R6, R7, R6, RZ ;  /* 0x0000000607067225 */ /* 0x000fe200078e02ff */
[----:B------:R-:W-:Y:S02]  /*4290*/  IADD3.X R15, PT, PT, R3, R15, R11, P1, P0 ;  /* 0x0000000f030f7210 */ /* 0x000fe40000fe040b */
[----:B------:R-:W-:-:S04]  /*42a0*/  IADD3 R5, P1, P0, R6, R5, R18 ;  /* 0x0000000506057210 */ /* 0x000fc8000783e012 */
[----:B------:R-:W-:Y:S02]  /*42b0*/  IADD3.X R6, PT, PT, R7, R15, R19, P1, P0 ;  /* 0x0000000f07067210 */ /* 0x000fe40000fe0413 */
[----:B0-----:R-:W-:-:S04]  /*42c0*/  LEA R2, P0, R5, UR4, 0x2 ;  /* 0x0000000405027c11 */ /* 0x001fc8000f8010ff */
[----:B------:R-:W-:-:S05]  /*42d0*/  LEA.HI.X R3, R5, UR5, R6, 0x2, P0 ;  /* 0x0000000505037c11 */ /* 0x000fca00080f1406 */
[----:B------:R0:W-:Y:S01]  /*42e0*/  STG.E desc[UR8][R2.64], R21 ;  /* 0x0000001502007986 */ /* 0x0001e2000c101908 */
[----:B------:R-:W-:Y:S05]  /*42f0*/  BRA `(.L_x_15) ;  /* 0x0000000000107947 */ /* 0x000fea0003800000 */
.L_x_16:
[----:B------:R-:W0:Y:S01]  /*4300*/  LDC.64 R2, c[0x0][0x420] ;  /* 0x00010800ff027b82 */ /* 0x000e220000000a00 */
[----:B------:R-:W-:-:S05]  /*4310*/  IADD3 R0, PT, PT, R13, UR19, RZ ;  /* 0x000000130d007c10 */ /* 0x000fca000fffe0ff */
[----:B0-----:R-:W-:-:S05]  /*4320*/  IMAD.WIDE.U32 R2, R0, 0x4, R2 ;  /* 0x0000000400027825 */ /* 0x001fca00078e0002 */
[----:B------:R1:W-:Y:S02]  /*4330*/  STG.E desc[UR8][R2.64], R21 ;  /* 0x0000001502007986 */ /* 0x0003e4000c101908 */
.L_x_15:
[----:B------:R-:W-:Y:S05]  /*4340*/  BSYNC.RECONVERGENT B1 ;  /* 0x0000000000017941 */ /* 0x000fea0003800200 */
.L_x_14:
[----:B------:R-:W2:Y:S01]  /*4350*/  LDCU UR7, c[0x0][0x534] ;  /* 0x0000a680ff0777ac */ /* 0x000ea20008000800 */
[----:B------:R-:W3:Y:S01]  /*4360*/  S2R R14, SR_CgaCtaId ;  /* 0x00000000000e7919 */ /* 0x000ee20000008800 */
[C---:B------:R-:W-:Y:S01]  /*4370*/  LOP3.LUT R7, R4.reuse, 0x7, RZ, 0xc0, !PT ;  /* 0x0000000704077812 */ /* 0x040fe200078ec0ff */
[----:B------:R-:W-:Y:S01]  /*4380*/  IMAD.SHL.U32 R15, R13, 0x4, RZ ;  /* 0x000000040d0f7824 */ /* 0x000fe200078e00ff */
[----:B01----:R-:W-:Y:S01]  /*4390*/  MOV R3, 0x400 ;  /* 0x0000040000037802 */ /* 0x003fe20000000f00 */
[----:B------:R-:W0:Y:S01]  /*43a0*/  S2UR UR6, SR_CTAID.X ;  /* 0x00000000000679c3 */ /* 0x000e220000002500 */
[C---:B------:R-:W-:Y:S01]  /*43b0*/  LOP3.LUT R2, R7.reuse, 0x8, RZ, 0xfc, !PT ;  /* 0x0000000807027812 */ /* 0x040fe200078efcff */
[----:B------:R-:W-:Y:S01]  /*43c0*/  IMAD.SHL.U32 R16, R4, 0x4, RZ ;  /* 0x0000000404107824 */ /* 0x000fe200078e00ff */
[C---:B------:R-:W-:Y:S02]  /*43d0*/  LOP3.LUT R0, R7.reuse, 0x10, RZ, 0xfc, !PT ;  /* 0x0000001007007812 */ /* 0x040fe400078efcff */
[----:B------:R-:W-:-:S02]  /*43e0*/  LOP3.LUT R5, R7, 0x38, RZ, 0xfc, !PT ;  /* 0x0000003807057812 */ /* 0x000fc400078efcff */
[----:B------:R-:W-:Y:S02]  /*43f0*/  LOP3.LUT R16, R16, 0x1c, RZ, 0xc0, !PT ;  /* 0x0000001c10107812 */ /* 0x000fe400078ec0ff */
[C---:B--2---:R-:W-:Y:S01]  /*4400*/  ISETP.GE.AND P1, PT, R7.reuse, UR7, PT ;  /* 0x0000000707007c0c */ /* 0x044fe2000bf26270 */
[----:B------:R-:W-:Y:S01]  /*4410*/  UISETP.GE.AND UP0, UPT, UR7, 0x1, UPT ;  /* 0x000000010700788c */ /* 0x000fe2000bf06270 */
[----:B------:R-:W-:Y:S02]  /*4420*/  ISETP.GE.AND P0, PT, R2, UR7, PT ;  /* 0x0000000702007c0c */ /* 0x000fe4000bf06270 */
[C---:B------:R-:W-:Y:S02]  /*4430*/  ISETP.GT.U32.OR P1, PT, R4.reuse, 0x7f, P1 ;  /* 0x0000007f0400780c */ /* 0x040fe40000f24470 */
[----:B------:R-:W-:Y:S02]  /*4440*/  ISETP.GT.U32.OR P0, PT, R4, 0x7f, P0 ;  /* 0x0000007f0400780c */ /* 0x000fe40000704470 */
[----:B------:R-:W-:-:S02]  /*4450*/  LOP3.LUT R2, R7, 0x18, RZ, 0xfc, !PT ;  /* 0x0000001807027812 */ /* 0x000fc400078efcff */
[----:B------:R-:W-:Y:S01]  /*4460*/  ISETP.GE.AND P6, PT, R0, UR7, PT ;  /* 0x0000000700007c0c */ /* 0x000fe2000bfc6270 */
[----:B0-----:R-:W-:Y:S01]  /*4470*/  USHF.L.U32 UR6, UR6, 0x4, URZ ;  /* 0x0000000406067899 */ /* 0x001fe200080006ff */
[----:B------:R-:W-:Y:S02]  /*4480*/  ISETP.GE.AND P5, PT, R2, UR7, PT ;  /* 0x0000000702007c0c */ /* 0x000fe4000bfa6270 */
[----:B------:R-:W-:Y:S02]  /*4490*/  LOP3.LUT R0, R7, 0x20, RZ, 0xfc, !PT ;  /* 0x0000002007007812 */ /* 0x000fe400078efcff */
[----:B---3--:R-:W-:Y:S01]  /*44a0*/  LEA R14, R14, R3, 0x18 ;  /* 0x000000030e0e7211 */ /* 0x008fe200078ec0ff */
[C---:B------:R-:W-:Y:S01]  /*44b0*/  @!P1 FADD.FTZ R38, -R21.reuse, R38 ;  /* 0x0000002615269221 */ /* 0x040fe20000010100 */
[----:B------:R-:W-:Y:S01]  /*44c0*/  ISETP.GT.U32.OR P6, PT, R4, 0x7f, P6 ;  /* 0x0000007f0400780c */ /* 0x000fe200037c4470 */
[----:B------:R-:W-:Y:S01]  /*44d0*/  @!P0 FADD.FTZ R35, -R21, R35 ;  /* 0x0000002315238221 */ /* 0x000fe20000010100 */
[----:B------:R-:W-:Y:S01]  /*44e0*/  ISETP.GE.AND P4, PT, R0, UR7, PT ;  /* 0x0000000700007c0c */ /* 0x000fe2000bf86270 */
[----:B------:R-:W-:Y:S01]  /*44f0*/  @!P1 FMUL.FTZ R2, R38, 1.4426950216293334961 ;  /* 0x3fb8aa3b26029820 */ /* 0x000fe20000410000 */
[----:B------:R-:W-:Y:S01]  /*4500*/  LOP3.LUT R0, R7, 0x28, RZ, 0xfc, !PT ;  /* 0x0000002807007812 */ /* 0x000fe200078efcff */
[----:B------:R-:W-:Y:S01]  /*4510*/  @!P0 FMUL.FTZ R35, R35, 1.4426950216293334961 ;  /* 0x3fb8aa3b23238820 */ /* 0x000fe20000410000 */
[----:B------:R-:W-:Y:S01]  /*4520*/  IMAD.IADD R6, R14, 0x1, R15 ;  /* 0x000000010e067824 */ /* 0x000fe200078e020f */
[----:B------:R-:W-:-:S02]  /*4530*/  ISETP.GT.U32.OR P5, PT, R4, 0x7f, P5 ;  /* 0x0000007f0400780c */ /* 0x000fc40002fa4470 */
[----:B------:R-:W0:Y:S01]  /*4540*/  @!P1 MUFU.EX2 R2, R2 ;  /* 0x0000000200029308 */ /* 0x000e220000000800 */
[----:B------:R-:W-:Y:S01]  /*4550*/  ISETP.GE.AND P3, PT, R0, UR7, PT ;  /* 0x0000000700007c0c */ /* 0x000fe2000bf66270 */
[C---:B------:R-:W-:Y:S01]  /*4560*/  IMAD R6, R7.reuse, 0x44, R6 ;  /* 0x0000004407067824 */ /* 0x040fe200078e0206 */
[----:B------:R-:W-:Y:S01]  /*4570*/  LOP3.LUT R0, R7, 0x30, RZ, 0xfc, !PT ;  /* 0x0000003007007812 */ /* 0x000fe200078efcff */
[----:B------:R-:W1:Y:S01]  /*4580*/  @!P0 MUFU.EX2 R35, R35 ;  /* 0x0000002300238308 */ /* 0x000e620000000800 */
[----:B------:R-:W-:Y:S01]  /*4590*/  ISETP.GT.U32.OR P4, PT, R4, 0x7f, P4 ;  /* 0x0000007f0400780c */ /* 0x000fe20002784470 */
[----:B------:R-:W-:Y:S01]  /*45a0*/  @!P6 FADD.FTZ R36, -R21, R36 ;  /* 0x000000241524e221 */ /* 0x000fe20000010100 */
[----:B------:R-:W-:Y:S02]  /*45b0*/  ISETP.GE.AND P2, PT, R0, UR7, PT ;  /* 0x0000000700007c0c */ /* 0x000fe4000bf46270 */
[----:B------:R-:W-:Y:S01]  /*45c0*/  ISETP.GT.U32.OR P3, PT, R4, 0x7f, P3 ;  /* 0x0000007f0400780c */ /* 0x000fe20001f64470 */
[----:B------:R-:W-:Y:S01]  /*45d0*/  @!P6 FMUL.FTZ R36, R36, 1.4426950216293334961 ;  /* 0x3fb8aa3b2424e820 */ /* 0x000fe20000410000 */
[----:B------:R-:W-:Y:S01]  /*45e0*/  LOP3.LUT R0, R7, 0x40, RZ, 0xfc, !PT ;  /* 0x0000004007007812 */ /* 0x000fe200078efcff */
[----:B------:R-:W-:Y:S01]  /*45f0*/  @!P5 FADD.FTZ R8, -R21, R33 ;  /* 0x000000211508d221 */ /* 0x000fe20000010100 */
[----:B------:R-:W-:Y:S01]  /*4600*/  ISETP.GT.U32.OR P2, PT, R4, 0x7f, P2 ;  /* 0x0000007f0400780c */ /* 0x000fe20001744470 */
[----:B0-----:R0:W-:Y:S01]  /*4610*/  @!P1 STS [R6], R2 ;  /* 0x0000000206009388 */ /* 0x0011e20000000800 */
[----:B------:R-:W-:Y:S01]  /*4620*/  ISETP.GE.AND P1, PT, R5, UR7, PT ;  /* 0x0000000705007c0c */ /* 0x000fe2000bf26270 */
[----:B------:R-:W2:Y:S01]  /*4630*/  @!P6 MUFU.EX2 R3, R36 ;  /* 0x000000240003e308 */ /* 0x000ea20000000800 */
[----:B------:R-:W-:Y:S01]  /*4640*/  @!P5 FMUL.FTZ R8, R8, 1.4426950216293334961 ;  /* 0x3fb8aa3b0808d820 */ /* 0x000fe20000410000 */
[----:B-1----:R-:W-:Y:S01]  /*4650*/  @!P0 STS [R6+0x220], R35 ;  /* 0x0002202306008388 */ /* 0x002fe20000000800 */
[----:B------:R-:W-:Y:S01]  /*4660*/  ISETP.GE.AND P0, PT, R0, UR7, PT ;  /* 0x0000000700007c0c */ /* 0x000fe2000bf06270 */
[C---:B------:R-:W-:Y:S01]  /*4670*/  @!P4 FADD.FTZ R34, -R21.reuse, R34 ;  /* 0x000000221522c221 */ /* 0x040fe20000010100 */
[C---:B------:R-:W-:Y:S01]  /*4680*/  ISETP.GT.U32.OR P1, PT, R4.reuse, 0x7f, P1 ;  /* 0x0000007f0400780c */ /* 0x040fe20000f24470 */
[C---:B------:R-:W-:Y:S01]  /*4690*/  @!P3 FADD.FTZ R31, -R21.reuse, R31 ;  /* 0x0000001f151fb221 */ /* 0x040fe20000010100 */
[----:B------:R-:W-:Y:S01]  /*46a0*/  ISETP.GT.U32.OR P0, PT, R4, 0x7f, P0 ;  /* 0x0000007f0400780c */ /* 0x000fe20000704470 */
[----:B------:R-:W1:Y:S01]  /*46b0*/  @!P5 MUFU.EX2 R5, R8 ;  /* 0x000000080005d308 */ /* 0x000e620000000800 */
[----:B------:R-:W-:Y:S01]  /*46c0*/  @!P4 FMUL.FTZ R34, R34, 1.4426950216293334961 ;  /* 0x3fb8aa3b2222c820 */ /* 0x000fe20000410000 */
[----:B------:R-:W-:Y:S01]  /*46d0*/  @!P2 FADD.FTZ R32, -R21, R32 ;  /* 0x000000201520a221 */ /* 0x000fe20000010100 */
[----:B------:R-:W-:Y:S01]  /*46e0*/  @!P3 FMUL.FTZ R31, R31, 1.4426950216293334961 ;  /* 0x3fb8aa3b1f1fb820 */ /* 0x000fe20000410000 */
[----:B------:R-:W-:Y:S01]  /*46f0*/  LOP3.LUT R0, R7, 0x48, RZ, 0xfc, !PT ;  /* 0x0000004807007812 */ /* 0x000fe200078efcff */
[----:B------:R-:W3:Y:S01]  /*4700*/  @!P4 MUFU.EX2 R9, R34 ;  /* 0x000000220009c308 */ /* 0x000ee20000000800 */
[----:B------:R-:W-:Y:S01]  /*4710*/  @!P2 FMUL.FTZ R32, R32, 1.4426950216293334961 ;  /* 0x3fb8aa3b2020a820 */ /* 0x000fe20000410000 */
[----:B--2---:R2:W-:Y:S01]  /*4720*/  @!P6 STS [R6+0x440], R3 ;  /* 0x000440030600e388 */ /* 0x0045e20000000800 */
[----:B------:R-:W-:Y:S01]  /*4730*/  ISETP.GE.AND P6, PT, R0, UR7, PT ;  /* 0x0000000700007c0c */ /* 0x000fe2000bfc6270 */
[----:B------:R-:W4:Y:S01]  /*4740*/  @!P3 MUFU.EX2 R31, R31 ;  /* 0x0000001f001fb308 */ /* 0x000f220000000800 */
[----:B------:R-:W-:Y:S01]  /*4750*/  @!P1 FADD.FTZ R29, -R21, R29 ;  /* 0x0000001d151d9221 */ /* 0x000fe20000010100 */
[----:B------:R-:W-:Y:S01]  /*4760*/  LOP3.LUT R0, R7, 0x50, RZ, 0xfc, !PT ;  /* 0x0000005007007812 */ /* 0x000fe200078efcff */
[----:B------:R-:W-:Y:S01]  /*4770*/  @!P0 FADD.FTZ R30, -R21, R30 ;  /* 0x0000001e151e8221 */ /* 0x000fe20000010100 */
[----:B------:R-:W-:Y:S01]  /*4780*/  ISETP.GT.U32.OR P6, PT, R4, 0x7f, P6 ;  /* 0x0000007f0400780c */ /* 0x000fe200037c4470 */
[----:B------:R-:W-:Y:S01]  /*4790*/  @!P1 FMUL.FTZ R29, R29, 1.4426950216293334961 ;  /* 0x3fb8aa3b1d1d9820 */ /* 0x000fe20000410000 */
[----:B-1----:R1:W-:Y:S01]  /*47a0*/  @!P5 STS [R6+0x660], R5 ;  /* 0x000660050600d388 */ /* 0x0023e20000000800 */
[----:B------:R-:W-:Y:S01]  /*47b0*/  @!P0 FMUL.FTZ R30, R30, 1.4426950216293334961 ;  /* 0x3fb8aa3b1e1e8820 */ /* 0x000fe20000410000 */
[----:B------:R-:W-:-:S02]  /*47c0*/  ISETP.GE.AND P5, PT, R0, UR7, PT ;  /* 0x0000000700007c0c */ /* 0x000fc4000bfa6270 */
[C---:B------:R-:W-:Y:S01]  /*47d0*/  LOP3.LUT R0, R7.reuse, 0x58, RZ, 0xfc, !PT ;  /* 0x0000005807007812 */ /* 0x040fe200078efcff */
[----:B------:R-:W5:Y:S01]  /*47e0*/  @!P1 MUFU.EX2 R29, R29 ;  /* 0x0000001d001d9308 */ /* 0x000f620000000800 */
[----:B---3--:R3:W-:Y:S01]  /*47f0*/  @!P4 STS [R6+0x880], R9 ;  /* 0x000880090600c388 */ /* 0x0087e20000000800 */
[C---:B0-----:R-:W-:Y:S02]  /*4800*/  LOP3.LUT R2, R7.reuse, 0x60, RZ, 0xfc, !PT ;  /* 0x0000006007027812 */ /* 0x041fe400078efcff */
[----:B------:R-:W-:Y:S01]  /*4810*/  ISETP.GE.AND P4, PT, R0, UR7, PT ;  /* 0x0000000700007c0c */ /* 0x000fe2000bf86270 */
[----:B----4-:R-:W-:Y:S01]  /*4820*/  @!P3 STS [R6+0xaa0], R31 ;  /* 0x000aa01f0600b388 */ /* 0x010fe20000000800 */
[----:B------:R-:W-:Y:S01]  /*4830*/  LOP3.LUT R0, R7, 0x68, RZ, 0xfc, !PT ;  /* 0x0000006807007812 */ /* 0x000fe200078efcff */
[----:B------:R-:W-:Y:S01]  /*4840*/  @!P6 FADD.FTZ R27, -R21, R27 ;  /* 0x0000001b151be221 */ /* 0x000fe20000010100 */
[----:B------:R-:W-:Y:S02]  /*4850*/  ISETP.GE.AND P3, PT, R2, UR7, PT ;  /* 0x0000000702007c0c */ /* 0x000fe4000bf66270 */
[----:B------:R-:W-:Y:S01]  /*4860*/  LOP3.LUT R2, R7, 0x70, RZ, 0xfc, !PT ;  /* 0x0000007007027812 */ /* 0x000fe200078efcff */
[----:B------:R-:W-:Y:S01]  /*4870*/  @!P6 FMUL.FTZ R27, R27, 1.4426950216293334961 ;  /* 0x3fb8aa3b1b1be820 */ /* 0x000fe20000410000 */
[----:B--2---:R-:W0:Y:S01]  /*4880*/  @!P2 MUFU.EX2 R3, R32 ;  /* 0x000000200003a308 */ /* 0x004e220000000800 */
[----:B------:R-:W-:Y:S01]  /*4890*/  ISETP.GT.U32.OR P5, PT, R4, 0x7f, P5 ;  /* 0x0000007f0400780c */ /* 0x000fe20002fa4470 */
[----:B-----5:R-:W-:Y:S01]  /*48a0*/  @!P1 STS [R6+0xee0], R29 ;  /* 0x000ee01d06009388 */ /* 0x020fe20000000800 */
[----:B------:R-:W-:-:S02]  /*48b0*/  ISETP.GE.AND P1, PT, R2, UR7, PT ;  /* 0x0000000702007c0c */ /* 0x000fc4000bf26270 */
[C---:B------:R-:W-:Y:S01]  /*48c0*/  ISETP.GT.U32.OR P4, PT, R4.reuse, 0x7f, P4 ;  /* 0x0000007f0400780c */ /* 0x040fe20002784470 */
[----:B------:R-:W-:Y:S01]  /*48d0*/  @!P6 MUFU.EX2 R27, R27 ;  /* 0x0000001b001be308 */ /* 0x000fe20000000800 */
[C---:B------:R-:W-:Y:S02]  /*48e0*/  ISETP.GT.U32.OR P3, PT, R4.reuse, 0x7f, P3 ;  /* 0x0000007f0400780c */ /* 0x040fe40001f64470 */
[----:B------:R-:W-:Y:S01]  /*48f0*/  ISETP.GT.U32.OR P1, PT, R4, 0x7f, P1 ;  /* 0x0000007f0400780c */ /* 0x000fe20000f24470 */
[----:B-1----:R-:W1:Y:S01]  /*4900*/  @!P0 MUFU.EX2 R5, R30 ;  /* 0x0000001e00058308 */ /* 0x002e620000000800 */
[----:B0-----:R0:W-:Y:S01]  /*4910*/  @!P2 STS [R6+0xcc0], R3 ;  /* 0x000cc0030600a388 */ /* 0x0011e20000000800 */
[----:B------:R-:W-:Y:S02]  /*4920*/  ISETP.GE.AND P2, PT, R0, UR7, PT ;  /* 0x0000000700007c0c */ /* 0x000fe4000bf46270 */
[----:B------:R-:W-:Y:S01]  /*4930*/  @!P5 FADD.FTZ R28, -R21, R28 ;  /* 0x0000001c151cd221 */ /* 0x000fe20000010100 */
[----:B------:R-:W-:-:S03]  /*4940*/  LOP3.LUT R0, R7, 0x78, RZ, 0xfc, !PT ;  /* 0x0000007807007812 */ /* 0x000fc600078efcff */
[C---:B------:R-:W-:Y:S01]  /*4950*/  @!P4 FADD.FTZ R25, -R21.reuse, R25 ;  /* 0x000000191519c221 */ /* 0x040fe20000010100 */
[----:B------:R-:W-:Y:S01]  /*4960*/  ISETP.GT.U32.OR P2, PT, R4, 0x7f, P2 ;  /* 0x0000007f0400780c */ /* 0x000fe20001744470 */
[C---:B------:R-:W-:Y:S01]  /*4970*/  @!P3 FADD.FTZ R26, -R21.reuse, R26 ;  /* 0x0000001a151ab221 */ /* 0x040fe20000010100 */
[----:B------:R-:W-:Y:S01]  /*4980*/  @!P5 FMUL.FTZ R28, R28, 1.4426950216293334961 ;  /* 0x3fb8aa3b1c1cd820 */ /* 0x000fe20000410000 */
[----:B------:R-:W-:Y:S01]  /*4990*/  @!P1 FADD.FTZ R24, -R21, R24 ;  /* 0x0000001815189221 */ /* 0x000fe20000010100 */
[----:B------:R-:W-:Y:S01]  /*49a0*/  @!P4 FMUL.FTZ R25, R25, 1.4426950216293334961 ;  /* 0x3fb8aa3b1919c820 */ /* 0x000fe20000410000 */
[----:B-1----:R1:W-:Y:S01]  /*49b0*/  @!P0 STS [R6+0x1100], R5 ;  /* 0x0011000506008388 */ /* 0x0023e20000000800 */
[----:B------:R-:W-:Y:S01]  /*49c0*/  ISETP.GE.AND P0, PT, R0, UR7, PT ;  /* 0x0000000700007c0c */ /* 0x000fe2000bf06270 */
[----:B------:R-:W-:Y:S01]  /*49d0*/  @!P3 FMUL.FTZ R26, R26, 1.4426950216293334961 ;  /* 0x3fb8aa3b1a1ab820 */ /* 0x000fe20000410000 */
[----:B------:R-:W-:Y:S01]  /*49e0*/  @!P1 FMUL.FTZ R24, R24, 1.4426950216293334961 ;  /* 0x3fb8aa3b18189820 */ /* 0x000fe20000410000 */
[----:B------:R-:W-:Y:S01]  /*49f0*/  @!P6 STS [R6+0x1320], R27 ;  /* 0x0013201b0600e388 */ /* 0x000fe20000000800 */
[----:B------:R-:W-:Y:S01]  /*4a00*/  ISETP.GT.U32.OR P0, PT, R4, 0x7f, P0 ;  /* 0x0000007f0400780c */ /* 0x000fe20000704470 */
[----:B------:R-:W2:Y:S01]  /*4a10*/  @!P4 MUFU.EX2 R25, R25 ;  /* 0x000000190019c308 */ /* 0x000ea20000000800 */
[----:B------:R-:W-:-:S02]  /*4a20*/  IMAD.MOV.U32 R0, RZ, RZ, RZ ;  /* 0x000000ffff007224 */ /* 0x000fc400078e00ff */
[----:B------:R-:W-:Y:S01]  /*4a30*/  @!P2 FADD.FTZ R23, -R21, R23 ;  /* 0x000000171517a221 */ /* 0x000fe20000010100 */
[----:B---3--:R-:W3:Y:S03]  /*4a40*/  @!P1 MUFU.EX2 R9, R24 ;  /* 0x0000001800099308 */ /* 0x008ee60000000800 */
[----:B------:R-:W-:Y:S01]  /*4a50*/  @!P2 FMUL.FTZ R23, R23, 1.4426950216293334961 ;  /* 0x3fb8aa3b1717a820 */ /* 0x000fe20000410000 */
[----:B0-----:R-:W0:Y:S04]  /*4a60*/  @!P5 MUFU.EX2 R3, R28 ;  /* 0x0000001c0003d308 */ /* 0x001e280000000800 */
[----:B------:R-:W-:Y:S01]  /*4a70*/  @!P0 FADD.FTZ R21, -R21, R22 ;  /* 0x0000001615158221 */ /* 0x000fe20000010100 */
[----:B------:R-:W4:Y:S01]  /*4a80*/  @!P2 MUFU.EX2 R23, R23 ;  /* 0x000000170017a308 */ /* 0x000f220000000800 */
[----:B--2---:R-:W-:Y:S02]  /*4a90*/  @!P4 STS [R6+0x1760], R25 ;  /* 0x001760190600c388 */ /* 0x004fe40000000800 */
[----:B------:R-:W-:-:S02]  /*4aa0*/  @!P0 FMUL.FTZ R21, R21, 1.4426950216293334961 ;  /* 0x3fb8aa3b15158820 */ /* 0x000fc40000410000 */
[----:B---3--:R-:W-:Y:S01]  /*4ab0*/  @!P1 STS [R6+0x1dc0], R9 ;  /* 0x001dc00906009388 */ /* 0x008fe20000000800 */
[----:B-1----:R-:W1:Y:S04]  /*4ac0*/  @!P3 MUFU.EX2 R5, R26 ;  /* 0x0000001a0005b308 */ /* 0x002e680000000800 */
[----:B------:R-:W2:Y:S01]  /*4ad0*/  @!P0 MUFU.EX2 R21, R21 ;  /* 0x0000001500158308 */ /* 0x000ea20000000800 */
[----:B0-----:R0:W-:Y:S04]  /*4ae0*/  @!P5 STS [R6+0x1540], R3 ;  /* 0x001540030600d388 */ /* 0x0011e80000000800 */
[----:B----4-:R-:W-:Y:S04]  /*4af0*/  @!P2 STS [R6+0x1ba0], R23 ;  /* 0x001ba0170600a388 */ /* 0x010fe80000000800 */
[----:B-1----:R1:W-:Y:S04]  /*4b00*/  @!P3 STS [R6+0x1980], R5 ;  /* 0x001980050600b388 */ /* 0x0023e80000000800 */
[----:B--2---:R2:W-:Y:S01]  /*4b10*/  @!P0 STS [R6+0x1fe0], R21 ;  /* 0x001fe01506008388 */ /* 0x0045e20000000800 */
[----:B0-----:R-:W-:Y:S01]  /*4b20*/  CS2R R2, SRZ ;  /* 0x0000000000027805 */ /* 0x001fe2000001ff00 */
[----:B-1----:R-:W-:Y:S01]  /*4b30*/  IMAD.MOV.U32 R5, RZ, RZ, RZ ;  /* 0x000000ffff057224 */ /* 0x002fe200078e00ff */
[----:B------:R-:W-:Y:S06]  /*4b40*/  BAR.SYNC.DEFER_BLOCKING 0x0 ;  /* 0x0000000000007b1d */ /* 0x000fec0000010000 */
[----:B------:R-:W-:Y:S05]  /*4b50*/  BRA.U !UP0, `(.L_x_22) ;  /* 0x0000000508d47547 */ /* 0x000fea000b800000 */
[----:B------:R-:W0:Y:S01]  /*4b60*/  LDC R20, c[0x0][0x44c] ;  /* 0x00011300ff147b82 */ /* 0x000e220000000800 */
[----:B------:R-:W1:Y:S01]  /*4b70*/  LDCU.64 UR4, c[0x0][0x3f8] ;  /* 0x00007f00ff0477ac */ /* 0x000e620008000a00 */
[----:B------:R-:W-:Y:S01]  /*4b80*/  LOP3.LUT R19, R7, 0x3f8, R4, 0xf8, !PT ;  /* 0x000003f807137812 */ /* 0x000fe200078ef804 */
[----:B------:R-:W-:Y:S01]  /*4b90*/  IMAD.MOV.U32 R22, RZ, RZ, RZ ;  /* 0x000000ffff167224 */ /* 0x000fe200078e00ff */
[----:B------:R-:W-:Y:S01]  /*4ba0*/  CS2R R10, SRZ ;  /* 0x00000000000a7805 */ /* 0x000fe2000001ff00 */
[----:B------:R-:W-:Y:S01]  /*4bb0*/  UISETP.GE.U32.AND UP0, UPT, UR7, 0x4, UPT ;  /* 0x000000040700788c */ /* 0x000fe2000bf06070 */
[----:B------:R-:W-:Y:S01]  /*4bc0*/  CS2R R8, SRZ ;  /* 0x0000000000087805 */ /* 0x000fe2000001ff00 */
[----:B------:R-:W-:Y:S01]  /*4bd0*/  UIADD3 UR10, UPT, UPT, UR20, -UR6, URZ ;  /* 0x80000006140a7290 */ /* 0x000fe2000fffe0ff */
[C---:B0-----:R-:W-:Y:S02]  /*4be0*/  IMAD R0, R20.reuse, UR6, RZ ;  /* 0x0000000614007c24 */ /* 0x041fe4000f8e02ff */
[----:B------:R-:W-:-:S03]  /*4bf0*/  IMAD R20, R20, UR20, RZ ;  /* 0x0000001414147c24 */ /* 0x000fc6000f8e02ff */
[----:B------:R-:W-:-:S04]  /*4c00*/  LEA R19, P0, R19, R0, 0x2 ;  /* 0x0000000013137211 */ /* 0x000fc800078010ff */
[----:B------:R-:W-:Y:S02]  /*4c10*/  LEA.HI.X.SX32 R0, R0, RZ, 0x1, P0 ;  /* 0x000000ff00007211 */ /* 0x000fe400000f0eff */
[----:B-1----:R-:W-:Y:S01]  /*4c20*/  LEA R18, P0, R19, UR4, 0x2 ;  /* 0x0000000413127c11 */ /* 0x002fe2000f8010ff */
[----:B------:R-:W-:-:S03]  /*4c30*/  ULOP3.LUT UR4, UR7, 0x3, URZ, 0xc0, !UPT ;  /* 0x0000000307047892 */ /* 0x000fc6000f8ec0ff */
[----:B------:R-:W-:Y:S01]  /*4c40*/  LEA.HI.X R19, R19, UR5, R0, 0x2, P0 ;  /* 0x0000000513137c11 */ /* 0x000fe200080f1400 */
[----:B------:R-:W-:Y:S01]  /*4c50*/  IMAD.MOV.U32 R0, RZ, RZ, RZ ;  /* 0x000000ffff007224 */ /* 0x000fe200078e00ff */
[----:B------:R-:W-:Y:S07]  /*4c60*/  BRA.U !UP0, `(.L_x_23) ;  /* 0x0000000508287547 */ /* 0x000fee000b800000 */
[----:B------:R-:W-:Y:S01]  /*4c70*/  ULOP3.LUT UR11, UR7, 0x7ffffffc, URZ, 0xc0, !UPT ;  /* 0x7ffffffc070b7892 */ /* 0x000fe2000f8ec0ff */
[----:B------:R-:W-:Y:S01]  /*4c80*/  HFMA2 R0, -RZ, RZ, 0, 0 ;  /* 0x00000000ff007431 */ /* 0x000fe200000001ff */
[----:B------:R-:W-:Y:S02]  /*4c90*/  ISETP.GE.AND P2, PT, R13, UR10, PT ;  /* 0x0000000a0d007c0c */ /* 0x000fe4000bf46270 */
[----:B------:R-:W-:Y:S02]  /*4ca0*/  CS2R R2, SRZ ;  /* 0x0000000000027805 */ /* 0x000fe4000001ff00 */
[----:B------:R-:W-:Y:S01]  /*4cb0*/  IADD3 R7, PT, PT, R15, 0x88, R14 ;  /* 0x000000880f077810 */ /* 0x000fe20007ffe00e */
[C---:B------:R-:W-:Y:S01]  /*4cc0*/  IMAD.WIDE R30, R20.reuse, 0x10, RZ ;  /* 0x00000010141e7825 */ /* 0x040fe200078e02ff */
[----:B------:R-:W-:Y:S01]  /*4cd0*/  MOV R5, RZ ;  /* 0x000000ff00057202 */ /* 0x000fe20000000f00 */
[----:B------:R-:W0:Y:S01]  /*4ce0*/  LDCU UR5, c[0x0][0x440] ;  /* 0x00008800ff0577ac */ /* 0x000e220008000800 */
[----:B------:R-:W-:Y:S01]  /*4cf0*/  MOV R22, UR11 ;  /* 0x0000000b00167c02 */ /* 0x000fe20008000f00 */
[----:B------:R-:W-:Y:S01]  /*4d00*/  IMAD.WIDE R28, R20, 0xc, RZ ;  /* 0x0000000c141c7825 */ /* 0x000fe200078e02ff */
[----:B------:R-:W-:-:S03]  /*4d10*/  UIADD3 UR7, UPT, UPT, -UR11, URZ, URZ ;  /* 0x000000ff0b077290 */ /* 0x000fc6000fffe1ff */
[----:B------:R-:W-:-:S04]  /*4d20*/  IMAD.WIDE R26, R20, 0x8, RZ ;  /* 0x00000008141a7825 */ /* 0x000fc800078e02ff */
[----:B------:R-:W-:-:S07]  /*4d30*/  IMAD.WIDE R24, R20, 0x4, RZ ;  /* 0x0000000414187825 */ /* 0x000fce00078e02ff */
.L_x_32:
[----:B---3--:R1:W3:Y:S01]  /*4d40*/  LDS R4, [R7+-0x88] ;  /* 0xffff780007047984 */ /* 0x0082e20000000800 */
[----:B------:R-:W-:Y:S03]  /*4d50*/  BSSY.RECONVERGENT B0, `(.L_x_24) ;  /* 0x0000008000007945 */ /* 0x000fe60003800200 */
[----:B--2---:R1:W2:Y:S04]  /*4d60*/  LDS R6, [R7+-0x44] ;  /* 0xffffbc0007067984 */ /* 0x0042a80000000800 */
[----:B------:R1:W4:Y:S01]  /*4d70*/  LDS R12, [R7] ;  /* 0x00000000070c7984 */ /* 0x0003220000000800 */
[----:B0-----:R-:W-:Y:S05]  /*4d80*/  @P2 BRA `(.L_x_25) ;  /* 0x0000000000102947 */ /* 0x001fea0003800000 */
[----:B0-----:R-:W-:Y:S02]  /*4d90*/  ISETP.GE.AND P0, PT, R16, UR5, PT ;  /* 0x0000000510007c0c */ /* 0x001fe4000bf06270 */
[----:B------:R-:W-:Y:S02]  /*4da0*/  CS2R R10, SRZ ;  /* 0x00000000000a7805 */ /* 0x000fe4000001ff00 */
[----:B------:R-:W-:Y:S09]  /*4db0*/  CS2R R8, SRZ ;  /* 0x0000000000087805 */ /* 0x000ff2000001ff00 */
[----:B------:R0:W5:Y:S02]  /*4dc0*/  @!P0 LDG.E.128 R8, desc[UR8][R18.64] ;  /* 0x0000000812088981 */ /* 0x000164000c1e1d00 */
.L_x_25:
[----:B0-----:R-:W-:Y:S05]  /*4dd0*/  BSYNC.RECONVERGENT B0 ;  /* 0x0000000000007941 */ /* 0x001fea0003800200 */
.L_x_24:
[----:B------:R-:W-:Y:S01]  /*4de0*/  ISETP.GE.AND P2, PT, R13, UR10, PT ;  /* 0x0000000a0d007c0c */ /* 0x000fe2000bf46270 */
[C---:B---3-5:R-:W-:Y:S01]  /*4df0*/  FFMA.FTZ R5, R4.reuse, R8, R5 ;  /* 0x0000000804057223 */ /* 0x068fe20000010005 */
[C---:B------:R-:W-:Y:S01]  /*4e00*/  FFMA.FTZ R2, R4.reuse, R9, R2 ;  /* 0x0000000904027223 */ /* 0x040fe20000010002 */
[----:B------:R-:W-:Y:S01]  /*4e10*/  BSSY.RECONVERGENT B0, `(.L_x_26) ;  /* 0x000000a000007945 */ /* 0x000fe20003800200 */
[C---:B------:R-:W-:Y:S01]  /*4e20*/  FFMA.FTZ R3, R4.reuse, R10, R3 ;  /* 0x0000000a04037223 */ /* 0x040fe20000010003 */
[----:B------:R-:W-:Y:S08]  /*4e30*/  FFMA.FTZ R0, R4, R11, R0 ;  /* 0x0000000b04007223 */ /* 0x000ff00000010000 */
[----:B------:R-:W-:Y:S05]  /*4e40*/  @P2 BRA `(.L_x_27) ;  /* 0x0000000000182947 */ /* 0x000fea0003800000 */
[----:B------:R-:W-:Y:S02]  /*4e50*/  ISETP.GE.AND P0, PT, R16, UR5, PT ;  /* 0x0000000510007c0c */ /* 0x000fe4000bf06270 */
[----:B------:R-:W-:Y:S02]  /*4e60*/  CS2R R10, SRZ ;  /* 0x00000000000a7805 */ /* 0x000fe4000001ff00 */
[----:B------:R-:W-:Y:S09]  /*4e70*/  CS2R R8, SRZ ;  /* 0x0000000000087805 */ /* 0x000ff2000001ff00 */
[----:B------:R-:W-:Y:S05]  /*4e80*/  @!P0 IADD3 R32, P1, PT, R24, R18, RZ ;  /* 0x0000001218208210 */ /* 0x000fea0007f3e0ff */
[----:B------:R-:W-:Y:S05]  /*4e90*/  @!P0 IMAD.X R33, R25, 0x1, R19, P1 ;  /* 0x0000000119218824 */ /* 0x000fea00008e0613 */
[----:B------:R0:W5:Y:S03]  /*4ea0*/  @!P0 LDG.E.128 R8, desc[UR8][R32.64] ;  /* 0x0000000820088981 */ /* 0x000166000c1e1d00 */
.L_x_27:
[----:B------:R-:W-:Y:S05]  /*4eb0*/  BSYNC.RECONVERGENT B0 ;  /* 0x0000000000007941 */ /* 0x000fea0003800200 */
.L_x_26:
[C---:B--2--5:R-:W-:Y:S01]  /*4ec0*/  FFMA.FTZ R5, R6.reuse, R8, R5 ;  /* 0x0000000806057223 */ /* 0x064fe20000010005 */
[C---:B------:R-:W-:Y:S01]  /*4ed0*/  FFMA.FTZ R2, R6.reuse, R9, R2 ;  /* 0x0000000906027223 */ /* 0x040fe20000010002 */
[----:B------:R-:W-:Y:S01]  /*4ee0*/  BSSY.RECONVERGENT B0, `(.L_x_28) ;  /* 0x000000a000007945 */ /* 0x000fe20003800200 */
[C---:B------:R-:W-:Y:S01]  /*4ef0*/  FFMA.FTZ R3, R6.reuse, R10, R3 ;  /* 0x0000000a06037223 */ /* 0x040fe20000010003 */
[----:B------:R-:W-:Y:S02]  /*4f00*/  FFMA.FTZ R0, R6, R11, R0 ;  /* 0x0000000b06007223 */ /* 0x000fe40000010000 */
[----:B------:R-:W-:Y:S05]  /*4f10*/  @P2 BRA `(.L_x_29) ;  /* 0x0000000000182947 */ /* 0x000fea0003800000 */
[----:B------:R-:W-:Y:S02]  /*4f20*/  ISETP.GE.AND P0, PT, R16, UR5, PT ;  /* 0x0000000510007c0c */ /* 0x000fe4000bf06270 */
[----:B------:R-:W-:Y:S02]  /*4f30*/  CS2R R10, SRZ ;  /* 0x00000000000a7805 */ /* 0x000fe4000001ff00 */
[----:B------:R-:W-:Y:S09]  /*4f40*/  CS2R R8, SRZ ;  /* 0x0000000000087805 */ /* 0x000ff2000001ff00 */
[----:B0-----:R-:W-:Y:S05]  /*4f50*/  @!P0 IADD3 R32, P1, PT, R26, R18, RZ ;  /* 0x000000121a208210 */ /* 0x001fea0007f3e0ff */
[----:B------:R-:W-:Y:S05]  /*4f60*/  @!P0 IMAD.X R33, R27, 0x1, R19, P1 ;  /* 0x000000011b218824 */ /* 0x000fea00008e0613 */
[----:B------:R2:W5:Y:S03]  /*4f70*/  @!P0 LDG.E.128 R8, desc[UR8][R32.64] ;  /* 0x0000000820088981 */ /* 0x000566000c1e1d00 */
.L_x_29:
[----:B------:R-:W-:Y:S05]  /*4f80*/  BSYNC.RECONVERGENT B0 ;  /* 0x0000000000007941 */ /* 0x000fea0003800200 */
.L_x_28:
[C---:B----45:R-:W-:Y:S01]  /*4f90*/  FFMA.FTZ R5, R12.reuse, R8, R5 ;  /* 0x000000080c057223 */ /* 0x070fe20000010005 */
        /* <DEDUP_REMOVED lines=8> */
[----:B0-2---:R-:W-:Y:S05]  /*5020*/  @!P0 IADD3 R32, P1, PT, R28, R18, RZ ;  /* 0x000000121c208210 */ /* 0x005fea0007f3e0ff */
[----:B------:R-:W-:Y:S05]  /*5030*/  @!P0 IMAD.X R33, R29, 0x1, R19, P1 ;  /* 0x000000011d218824 */ /* 0x000fea00008e0613 */
[----:B------:R3:W5:Y:S03]  /*5040*/  @!P0 LDG.E.128 R8, desc[UR8][R32.64] ;  /* 0x0000000820088981 */ /* 0x000766000c1e1d00 */
.L_x_31:
[----:B------:R-:W-:Y:S05]  /*5050*/  BSYNC.RECONVERGENT B0 ;  /* 0x0000000000007941 */ /* 0x000fea0003800200 */
.L_x_30:
[----:B------:R-:W-:Y:S01]  /*5060*/  IADD3 R18, P0, PT, R30, R18, RZ ;  /* 0x000000121e127210 */ /* 0x000fe20007f1e0ff */
[----:B------:R1:W4:Y:S01]  /*5070*/  LDS R4, [R7+0x44] ;  /* 0x0000440007047984 */ /* 0x0003220000000800 */
[----:B------:R-:W-:Y:S02]  /*5080*/  UIADD3 UR7, UPT, UPT, UR7, 0x4, URZ ;  /* 0x0000000407077890 */ /* 0x000fe4000fffe0ff */
[----:B------:R-:W-:Y:S02]  /*5090*/  IADD3.X R19, PT, PT, R31, R19, RZ, P0, !PT ;  /* 0x000000131f137210 */ /* 0x000fe400007fe4ff */
[----:B------:R-:W-:Y:S01]  /*50a0*/  UISETP.NE.AND UP0, UPT, UR7, URZ, UPT ;  /* 0x000000ff0700728c */ /* 0x000fe2000bf05270 */
[----:B-1----:R-:W-:Y:S01]  /*50b0*/  IADD3 R7, PT, PT, R7, 0x110, RZ ;  /* 0x0000011007077810 */ /* 0x002fe20007ffe0ff */
[C---:B----45:R-:W-:Y:S01]  /*50c0*/  FFMA.FTZ R5, R4.reuse, R8, R5 ;  /* 0x0000000804057223 */ /* 0x070fe20000010005 */
[C---:B------:R-:W-:Y:S01]  /*50d0*/  FFMA.FTZ R2, R4.reuse, R9, R2 ;  /* 0x0000000904027223 */ /* 0x040fe20000010002 */
[C---:B------:R-:W-:Y:S01]  /*50e0*/  FFMA.FTZ R3, R4.reuse, R10, R3 ;  /* 0x0000000a04037223 */ /* 0x040fe20000010003 */
[----:B------:R-:W-:Y:S04]  /*50f0*/  FFMA.FTZ R0, R4, R11, R0 ;  /* 0x0000000b04007223 */ /* 0x000fe80000010000 */
[----:B------:R-:W-:Y:S05]  /*5100*/  BRA.U UP0, `(.L_x_32) ;  /* 0xfffffffd000c7547 */ /* 0x000fea000b83ffff */
.L_x_23:
[----:B------:R-:W-:-:S09]  /*5110*/  UISETP.NE.AND UP0, UPT, UR4, URZ, UPT ;  /* 0x000000ff0400728c */ /* 0x000fd2000bf05270 */
[----:B------:R-:W-:Y:S05]  /*5120*/  BRA.U !UP0, `(.L_x_22) ;  /* 0x0000000108607547 */ /* 0x000fea000b800000 */
[----:B------:R-:W-:Y:S01]  /*5130*/  IMAD R15, R22, 0x44, R15 ;  /* 0x00000044160f7824 */ /* 0x000fe200078e020f */
[----:B------:R-:W-:Y:S01]  /*5140*/  ISETP.GE.AND P1, PT, R13, UR10, PT ;  /* 0x0000000a0d007c0c */ /* 0x000fe2000bf26270 */
[----:B--2---:R-:W-:Y:S01]  /*5150*/  IMAD.WIDE R20, R20, 0x4, RZ ;  /* 0x0000000414147825 */ /* 0x004fe200078e02ff */
[----:B------:R-:W1:Y:S02]  /*5160*/  LDCU UR5, c[0x0][0x440] ;  /* 0x00008800ff0577ac */ /* 0x000e640008000800 */
[----:B------:R-:W-:Y:S01]  /*5170*/  IADD3 R6, PT, PT, R14, R15, RZ ;  /* 0x0000000f0e067210 */ /* 0x000fe20007ffe0ff */
[----:B------:R-:W-:-:S12]  /*5180*/  UIADD3 UR7, UPT, UPT, -UR4, URZ, URZ ;  /* 0x000000ff04077290 */ /* 0x000fd8000fffe1ff */
.L_x_35:
[----:B------:R2:W4:Y:S01]  /*5190*/  LDS R4, [R6] ;  /* 0x0000000006047984 */ /* 0x0005220000000800 */
[----:B------:R-:W-:Y:S01]  /*51a0*/  UIADD3 UR7, UPT, UPT, UR7, 0x1, URZ ;  /* 0x0000000107077890 */ /* 0x000fe2000fffe0ff */
[----:B------:R-:W-:Y:S04]  /*51b0*/  BSSY.RECONVERGENT B0, `(.L_x_33) ;  /* 0x0000006000007945 */ /* 0x000fe80003800200 */
[----:B------:R-:W-:Y:S05]  /*51c0*/  @P1 BRA `(.L_x_34) ;  /* 0x0000000000101947 */ /* 0x000fea0003800000 */
[----:B-1----:R-:W-:Y:S02]  /*51d0*/  ISETP.GE.AND P0, PT, R16, UR5, PT ;  /* 0x0000000510007c0c */ /* 0x002fe4000bf06270 */
[----:B------:R-:W-:Y:S02]  /*51e0*/  CS2R R10, SRZ ;  /* 0x00000000000a7805 */ /* 0x000fe4000001ff00 */
[----:B------:R-:W-:Y:S09]  /*51f0*/  CS2R R8, SRZ ;  /* 0x0000000000087805 */ /* 0x000ff2000001ff00 */
[----:B------:R1:W5:Y:S02]  /*5200*/  @!P0 LDG.E.128 R8, desc[UR8][R18.64] ;  /* 0x0000000812088981 */ /* 0x000364000c1e1d00 */
.L_x_34:
[----:B-1----:R-:W-:Y:S05]  /*5210*/  BSYNC.RECONVERGENT B0 ;  /* 0x0000000000007941 */ /* 0x002fea0003800200 */
.L_x_33:
[----:B------:R-:W-:Y:S01]  /*5220*/  IADD3 R18, P0, PT, R20, R18, RZ ;  /* 0x0000001214127210 */ /* 0x000fe20007f1e0ff */
[----:B------:R-:W-:Y:S01]  /*5230*/  UISETP.NE.AND UP0, UPT, UR7, URZ, UPT ;  /* 0x000000ff0700728c */ /* 0x000fe2000bf05270 */
[----:B----45:R-:W-:Y:S01]  /*5240*/  FFMA.FTZ R5, R4, R8, R5 ;  /* 0x0000000804057223 */ /* 0x030fe20000010005 */
[----:B--2---:R-:W-:Y:S01]  /*5250*/  IADD3 R6, PT, PT, R6, 0x44, RZ ;  /* 0x0000004406067810 */ /* 0x004fe20007ffe0ff */
[C---:B------:R-:W-:Y:S01]  /*5260*/  FFMA.FTZ R2, R4.reuse, R9, R2 ;  /* 0x0000000904027223 */ /* 0x040fe20000010002 */
[C---:B------:R-:W-:Y:S01]  /*5270*/  FFMA.FTZ R3, R4.reuse, R10, R3 ;  /* 0x0000000a04037223 */ /* 0x040fe20000010003 */
[----:B------:R-:W-:Y:S01]  /*5280*/  IADD3.X R19, PT, PT, R21, R19, RZ, P0, !PT ;  /* 0x0000001315137210 */ /* 0x000fe200007fe4ff */
[----:B------:R-:W-:Y:S03]  /*5290*/  FFMA.FTZ R0, R4, R11, R0 ;  /* 0x0000000b04007223 */ /* 0x000fe60000010000 */
[----:B------:R-:W-:Y:S05]  /*52a0*/  BRA.U UP0, `(.L_x_35) ;  /* 0xfffffffd00b87547 */ /* 0x000fea000b83ffff */
.L_x_22:
[----:B------:R-:W-:-:S04]  /*52b0*/  IADD3 R13, PT, PT, R13, UR6, RZ ;  /* 0x000000060d0d7c10 */ /* 0x000fc8000fffe0ff */
[----:B------:R-:W-:-:S13]  /*52c0*/  ISETP.GE.AND P0, PT, R13, UR20, PT ;  /* 0x000000140d007c0c */ /* 0x000fda000bf06270 */
[----:B------:R-:W-:Y:S05]  /*52d0*/  @P0 EXIT ;  /* 0x000000000000094d */ /* 0x000fea0003800000 */
[----:B------:R-:W-:Y:S01]  /*52e0*/  IABS R9, UR21 ;  /* 0x0000001500097c13 */ /* 0x000fe20008000000 */
[----:B------:R-:W1:Y:S01]  /*52f0*/  LDC R8, c[0x0][0x434] ;  /* 0x00010d00ff087b82 */ /* 0x000e620000000800 */
[----:B------:R-:W-:Y:S01]  /*5300*/  IABS R10, R13 ;  /* 0x0000000d000a7213 */ /* 0x000fe20000000000 */
[----:B------:R-:W4:Y:S01]  /*5310*/  LDCU UR4, c[0x0][0x440] ;  /* 0x00008800ff0477ac */ /* 0x000f220008000800 */
[----:B------:R-:W5:Y:S01]  /*5320*/  I2F.RP R7, R9 ;  /* 0x0000000900077306 */ /* 0x000f620000209400 */
[----:B--2---:R-:W-:-:S05]  /*5330*/  IABS R6, UR21 ;  /* 0x0000001500067c13 */ /* 0x004fca0008000000 */
[----:B------:R-:W-:Y:S02]  /*5340*/  IMAD.MOV R6, RZ, RZ, -R6 ;  /* 0x000000ffff067224 */ /* 0x000fe400078e0a06 */
[----:B-----5:R-:W2:Y:S02]  /*5350*/  MUFU.RCP R14, R7 ;  /* 0x00000007000e7308 */ /* 0x020ea40000001000 */
[----:B--2---:R-:W-:Y:S01]  /*5360*/  VIADD R14, R14, 0xffffffe ;  /* 0x0ffffffe0e0e7836 */ /* 0x004fe20000000000 */
[----:B-1----:R-:W-:-:S05]  /*5370*/  IABS R7, R8 ;  /* 0x0000000800077213 */ /* 0x002fca0000000000 */
[----:B------:R-:W1:Y:S02]  /*5380*/  F2I.FTZ.U32.TRUNC.NTZ R15, R14 ;  /* 0x0000000e000f7305 */ /* 0x000e64000021f000 */
[--C-:B-1----:R-:W-:Y:S02]  /*5390*/  IMAD.MOV R4, RZ, RZ, -R15.reuse ;  /* 0x000000ffff047224 */ /* 0x102fe400078e0a0f */
[----:B------:R-:W-:Y:S02]  /*53a0*/  HFMA2 R14, -RZ, RZ, 0, 0 ;  /* 0x00000000ff0e7431 */ /* 0x000fe400000001ff */
[----:B------:R-:W-:Y:S02]  /*53b0*/  IMAD R11, R4, R9, RZ ;  /* 0x00000009040b7224 */ /* 0x000fe400078e02ff */
[----:B------:R-:W1:Y:S02]  /*53c0*/  I2F.RP R4, R7 ;  /* 0x0000000700047306 */ /* 0x000e640000209400 */
[----:B------:R-:W-:-:S06]  /*53d0*/  IMAD.HI.U32 R11, R15, R11, R14 ;  /* 0x0000000b0f0b7227 */ /* 0x000fcc00078e000e */
[----:B------:R-:W-:-:S04]  /*53e0*/  IMAD.HI.U32 R11, R11, R10, RZ ;  /* 0x0000000a0b0b7227 */ /* 0x000fc800078e00ff */
[----:B------:R-:W-:Y:S01]  /*53f0*/  IMAD R6, R11, R6, R10 ;  /* 0x000000060b067224 */ /* 0x000fe200078e020a */
[----:B-1----:R-:W1:Y:S04]  /*5400*/  MUFU.RCP R4, R4 ;  /* 0x0000000400047308 */ /* 0x002e680000001000 */
[----:B------:R-:W-:-:S13]  /*5410*/  ISETP.GT.U32.AND P1, PT, R9, R6, PT ;  /* 0x000000060900720c */ /* 0x000fda0003f24070 */
[----:B------:R-:W-:Y:S01]  /*5420*/  @!P1 IMAD.IADD R6, R6, 0x1, -R9 ;  /* 0x0000000106069824 */ /* 0x000fe200078e0a09 */
[----:B------:R-:W-:Y:S01]  /*5430*/  @!P1 IADD3 R11, PT, PT, R11, 0x1, RZ ;  /* 0x000000010b0b9810 */ /* 0x000fe20007ffe0ff */
[----:B-1----:R-:W-:Y:S01]  /*5440*/  VIADD R18, R4, 0xffffffe ;  /* 0x0ffffffe04127836 */ /* 0x002fe20000000000 */
[----:B------:R-:W-:Y:S02]  /*5450*/  ISETP.NE.AND P1, PT, RZ, UR21, PT ;  /* 0x00000015ff007c0c */ /* 0x000fe4000bf25270 */
[----:B------:R-:W-:Y:S01]  /*5460*/  ISETP.GE.U32.AND P2, PT, R6, R9, PT ;  /* 0x000000090600720c */ /* 0x000fe20003f46070 */
[----:B------:R-:W1:Y:S01]  /*5470*/  F2I.FTZ.U32.TRUNC.NTZ R19, R18 ;  /* 0x0000001200137305 */ /* 0x000e62000021f000 */
[----:B------:R-:W-:-:S04]  /*5480*/  LOP3.LUT R6, R13, UR21, RZ, 0x3c, !PT ;  /* 0x000000150d067c12 */ /* 0x000fc8000f8e3cff */
[----:B------:R-:W-:-:S07]  /*5490*/  ISETP.GE.AND P0, PT, R6, RZ, PT ;  /* 0x000000ff0600720c */ /* 0x000fce0003f06270 */
[----:B------:R-:W-:Y:S02]  /*54a0*/  @P2 IADD3 R11, PT, PT, R11, 0x1, RZ ;  /* 0x000000010b0b2810 */ /* 0x000fe40007ffe0ff */
[----:B-1----:R-:W-:Y:S02]  /*54b0*/  IADD3 R6, PT, PT, RZ, -R19, RZ ;  /* 0x80000013ff067210 */ /* 0x002fe40007ffe0ff */
[----:B------:R-:W-:Y:S02]  /*54c0*/  MOV R18, RZ ;  /* 0x000000ff00127202 */ /* 0x000fe40000000f00 */
[----:B------:R-:W-:Y:S01]  /*54d0*/  @!P0 IMAD.MOV R11, RZ, RZ, -R11 ;  /* 0x000000ffff0b8224 */ /* 0x000fe200078e0a0b */
[----:B------:R-:W-:Y:S01]  /*54e0*/  @!P1 LOP3.LUT R11, RZ, UR21, RZ, 0x33, !PT ;  /* 0x00000015ff0b9c12 */ /* 0x000fe2000f8e33ff */
[----:B------:R-:W-:Y:S01]  /*54f0*/  IMAD R6, R6, R7, RZ ;  /* 0x0000000706067224 */ /* 0x000fe200078e02ff */
[----:B----4-:R-:W-:-:S03]  /*5500*/  ISETP.GE.AND P1, PT, R16, UR4, PT ;  /* 0x0000000410007c0c */ /* 0x010fc6000bf26270 */
[----:B------:R-:W-:Y:S02]  /*5510*/  IMAD R9, R11, UR21, RZ ;  /* 0x000000150b097c24 */ /* 0x000fe4000f8e02ff */
[----:B------:R-:W-:-:S04]  /*5520*/  IMAD.HI.U32 R6, R19, R6, R18 ;  /* 0x0000000613067227 */ /* 0x000fc800078e0012 */
[----:B------:R-:W-:-:S05]  /*5530*/  IMAD.IADD R15, R13, 0x1, -R9 ;  /* 0x000000010d0f7824 */ /* 0x000fca00078e0a09 */
[----:B------:R-:W-:-:S05]  /*5540*/  IABS R4, R15 ;  /* 0x0000000f00047213 */ /* 0x000fca0000000000 */
[----:B------:R-:W-:-:S04]  /*5550*/  IMAD.HI.U32 R10, R6, R4, RZ ;  /* 0x00000004060a7227 */ /* 0x000fc800078e00ff */
[----:B------:R-:W-:-:S04]  /*5560*/  IMAD.MOV R6, RZ, RZ, -R10 ;  /* 0x000000ffff067224 */ /* 0x000fc800078e0a0a */
[----:B------:R-:W-:-:S05]  /*5570*/  IMAD R4, R7, R6, R4 ;  /* 0x0000000607047224 */ /* 0x000fca00078e0204 */
[----:B------:R-:W-:-:S13]  /*5580*/  ISETP.GT.U32.AND P0, PT, R7, R4, PT ;  /* 0x000000040700720c */ /* 0x000fda0003f04070 */
[----:B------:R-:W-:-:S04]  /*5590*/  @!P0 IADD3 R4, PT, PT, R4, -R7, RZ ;  /* 0x8000000704048210 */ /* 0x000fc80007ffe0ff */
[----:B------:R-:W-:Y:S01]  /*55a0*/  ISETP.GE.U32.AND P2, PT, R4, R7, PT ;  /* 0x000000070400720c */ /* 0x000fe20003f46070 */
[----:B------:R-:W-:-:S12]  /*55b0*/  @P1 EXIT ;  /* 0x000000000000194d */ /* 0x000fd80003800000 */
[----:B------:R-:W1:Y:S01]  /*55c0*/  LDCU.128 UR4, c[0x0][0x400] ;  /* 0x00008000ff0477ac */ /* 0x000e620008000c00 */
[----:B------:R-:W-:Y:S01]  /*55d0*/  LOP3.LUT R15, R15, R8, RZ, 0x3c, !PT ;  /* 0x000000080f0f7212 */ /* 0x000fe200078e3cff */
[----:B------:R-:W-:Y:S01]  /*55e0*/  @!P0 VIADD R10, R10, 0x1 ;  /* 0x000000010a0a8836 */ /* 0x000fe20000000000 */
[----:B------:R-:W-:Y:S01]  /*55f0*/  ISETP.NE.AND P0, PT, R8, RZ, PT ;  /* 0x000000ff0800720c */ /* 0x000fe20003f05270 */
[----:B------:R-:W2:Y:S01]  /*5600*/  LDCU.64 UR10, c[0x0][0x410] ;  /* 0x00008200ff0a77ac */ /* 0x000ea20008000a00 */
[----:B------:R-:W-:Y:S01]  /*5610*/  ISETP.GE.AND P1, PT, R15, RZ, PT ;  /* 0x000000ff0f00720c */ /* 0x000fe20003f26270 */
[----:B------:R-:W-:Y:S01]  /*5620*/  @P2 VIADD R10, R10, 0x1 ;  /* 0x000000010a0a2836 */ /* 0x000fe20000000000 */
[----:B------:R-:W-:Y:S01]  /*5630*/  SHF.R.S32.HI R4, RZ, 0x1f, R11 ;  /* 0x0000001fff047819 */ /* 0x000fe2000001140b */
[----:B------:R-:W-:Y:S01]  /*5640*/  IMAD.MOV.U32 R17, RZ, RZ, RZ ;  /* 0x000000ffff117224 */ /* 0x000fe200078e00ff */
[----:B------:R-:W-:Y:S02]  /*5650*/  F2FP.F16.F32.PACK_AB R2, R2, R5 ;  /* 0x000000050202723e */ /* 0x000fe400000000ff */
[----:B------:R-:W-:Y:S01]  /*5660*/  F2FP.F16.F32.PACK_AB R3, R0, R3 ;  /* 0x000000030003723e */ /* 0x000fe200000000ff */
[----:B-1----:R-:W-:-:S06]  /*5670*/  IMAD R4, R4, UR4, RZ ;  /* 0x0000000404047c24 */ /* 0x002fcc000f8e02ff */
[----:B------:R-:W-:Y:S01]  /*5680*/  @!P1 IADD3 R10, PT, PT, -R10, RZ, RZ ;  /* 0x000000ff0a0a9210 */ /* 0x000fe20007ffe1ff */
[----:B------:R-:W-:Y:S01]  /*5690*/  IMAD.WIDE.U32 R16, R11, UR4, R16 ;  /* 0x000000040b107c25 */ /* 0x000fe2000f8e0010 */
[----:B------:R-:W-:-:S03]  /*56a0*/  @!P0 LOP3.LUT R10, RZ, R8, RZ, 0x33, !PT ;  /* 0x00000008ff0a8212 */ /* 0x000fc600078e33ff */
[----:B------:R-:W-:Y:S01]  /*56b0*/  IMAD R11, R11, UR5, R4 ;  /* 0x000000050b0b7c24 */ /* 0x000fe2000f8e0204 */
[----:B------:R-:W-:Y:S01]  /*56c0*/  SHF.R.S32.HI R4, RZ, 0x1f, R10 ;  /* 0x0000001fff047819 */ /* 0x000fe2000001140a */
[----:B------:R-:W-:Y:S01]  /*56d0*/  IMAD R8, R10, R8, R9 ;  /* 0x000000080a087224 */ /* 0x000fe200078e0209 */
[----:B------:R-:W1:Y:S02]  /*56e0*/  LDCU.64 UR4, c[0x0][0x3f0] ;  /* 0x00007e00ff0477ac */ /* 0x000e640008000a00 */
[----:B------:R-:W-:Y:S01]  /*56f0*/  IADD3 R17, PT, PT, R17, R11, RZ ;  /* 0x0000000b11117210 */ /* 0x000fe20007ffe0ff */
[----:B--2---:R-:W-:Y:S02]  /*5700*/  IMAD R7, R4, UR10, RZ ;  /* 0x0000000a04077c24 */ /* 0x004fe4000f8e02ff */
[----:B------:R-:W-:Y:S02]  /*5710*/  IMAD.IADD R8, R13, 0x1, -R8 ;  /* 0x000000010d087824 */ /* 0x000fe400078e0a08 */
[----:B------:R-:W-:-:S02]  /*5720*/  IMAD R9, R10, UR11, R7 ;  /* 0x0000000b0a097c24 */ /* 0x000fc4000f8e0207 */
[----:B------:R-:W-:Y:S01]  /*5730*/  IMAD.WIDE.U32 R16, R10, UR10, R16 ;  /* 0x0000000a0a107c25 */ /* 0x000fe2000f8e0010 */
[----:B------:R-:W-:-:S04]  /*5740*/  SHF.R.S32.HI R7, RZ, 0x1f, R8 ;  /* 0x0000001fff077819 */ /* 0x000fc80000011408 */
[----:B------:R-:W-:Y:S01]  /*5750*/  IADD3 R17, PT, PT, R17, R9, RZ ;  /* 0x0000000911117210 */ /* 0x000fe20007ffe0ff */
[----:B------:R-:W-:-:S04]  /*5760*/  IMAD R7, R7, UR6, RZ ;  /* 0x0000000607077c24 */ /* 0x000fc8000f8e02ff */
[C---:B------:R-:W-:Y:S02]  /*5770*/  IMAD R7, R8.reuse, UR7, R7 ;  /* 0x0000000708077c24 */ /* 0x040fe4000f8e0207 */
[----:B------:R-:W-:-:S05]  /*5780*/  IMAD.WIDE.U32 R8, R8, UR6, R16 ;  /* 0x0000000608087c25 */ /* 0x000fca000f8e0010 */
[----:B------:R-:W-:Y:S02]  /*5790*/  IADD3 R7, PT, PT, R9, R7, RZ ;  /* 0x0000000709077210 */ /* 0x000fe40007ffe0ff */
[----:B-1----:R-:W-:-:S04]  /*57a0*/  LEA R4, P0, R8, UR4, 0x1 ;  /* 0x0000000408047c11 */ /* 0x002fc8000f8008ff */
[----:B------:R-:W-:-:S05]  /*57b0*/  LEA.HI.X R5, R8, UR5, R7, 0x1, P0 ;  /* 0x0000000508057c11 */ /* 0x000fca00080f0c07 */
[----:B------:R-:W-:Y:S01]  /*57c0*/  STG.E.64 desc[UR8][R4.64], R2 ;  /* 0x0000000204007986 */ /* 0x000fe2000c101b08 */
[----:B------:R-:W-:Y:S05]  /*57d0*/  EXIT ;  /* 0x000000000000794d */ /* 0x000fea0003800000 */
        .weak           $__internal_0_$__cuda_sm20_div_s64
        .type           $__internal_0_$__cuda_sm20_div_s64,@function
        .size           $__internal_0_$__cuda_sm20_div_s64,(.L_x_4832 - $__internal_0_$__cuda_sm20_div_s64)
$__internal_0_$__cuda_sm20_div_s64:
[----:B------:R-:W-:Y:S02]  /*57e0*/  IADD3 R41, P0, PT, RZ, -R18, RZ ;  /* 0x80000012ff297210 */ /* 0x000fe40007f1e0ff */
[----:B------:R-:W-:-:S03]  /*57f0*/  ISETP.GE.AND P1, PT, R15, RZ, PT ;  /* 0x000000ff0f00720c */ /* 0x000fc60003f26270 */
[----:B------:R-:W-:Y:S01]  /*5800*/  IMAD.X R0, RZ, RZ, ~R15, P0 ;  /* 0x000000ffff007224 */ /* 0x000fe200000e0e0f */
[----:B------:R-:W-:-:S04]  /*5810*/  SEL R40, R41, R18, !P1 ;  /* 0x0000001229287207 */ /* 0x000fc80004800000 */
[----:B------:R-:W-:-:S04]  /*5820*/  SEL R41, R0, R15, !P1 ;  /* 0x0000000f00297207 */ /* 0x000fc80004800000 */
[----:B------:R-:W0:Y:S02]  /*5830*/  I2F.U64.RP R12, R40 ;  /* 0x00000028000c7312 */ /* 0x000e240000309000 */
[----:B0-----:R-:W0:Y:S02]  /*5840*/  MUFU.RCP R48, R12 ;  /* 0x0000000c00307308 */ /* 0x001e240000001000 */
[----:B0-----:R-:W-:-:S15]  /*5850*/  VIADD R48, R48, 0x1ffffffe ;  /* 0x1ffffffe30307836 */ /* 0x001fde0000000000 */
[----:B------:R-:W-:-:S15]  /*5860*/  NOP ;  /* 0x0000000000007918 */ /* 0x000fde0000000000 */
[----:B------:R-:W-:-:S15]  /*5870*/  NOP ;  /* 0x0000000000007918 */ /* 0x000fde0000000000 */
[----:B------:R-:W-:-:S15]  /*5880*/  NOP ;  /* 0x0000000000007918 */ /* 0x000fde0000000000 */
[----:B------:R-:W0:Y:S02]  /*5890*/  F2I.U64.TRUNC R48, R48 ;  /* 0x0000003000307311 */ /* 0x000e24000020d800 */
[----:B0-----:R-:W-:-:S04]  /*58a0*/  IMAD.WIDE.U32 R50, R48, R40, RZ ;  /* 0x0000002830327225 */ /* 0x001fc800078e00ff */
[C---:B------:R-:W-:Y:S01]  /*58b0*/  IMAD R19, R48.reuse, R41, R51 ;  /* 0x0000002930137224 */ /* 0x040fe200078e0233 */
[----:B------:R-:W-:Y:S01]  /*58c0*/  IADD3 R11, P0, PT, RZ, -R50, RZ ;  /* 0x80000032ff0b7210 */ /* 0x000fe20007f1e0ff */
[----:B------:R-:W-:Y:S02]  /*58d0*/  IMAD.MOV.U32 R51, RZ, RZ, R48 ;  /* 0x000000ffff337224 */ /* 0x000fe400078e0030 */
[----:B------:R-:W-:Y:S02]  /*58e0*/  IMAD R0, R49, R40, R19 ;  /* 0x0000002831007224 */ /* 0x000fe400078e0213 */
[----:B------:R-:W-:-:S04]  /*58f0*/  IMAD.HI.U32 R50, R48, R11, RZ ;  /* 0x0000000b30327227 */ /* 0x000fc800078e00ff */
[----:B------:R-:W-:-:S04]  /*5900*/  IMAD.X R0, RZ, RZ, ~R0, P0 ;  /* 0x000000ffff007224 */ /* 0x000fc800000e0e00 */
[----:B------:R-:W-:-:S04]  /*5910*/  IMAD.WIDE.U32 R50, P0, R48, R0, R50 ;  /* 0x0000000030327225 */ /* 0x000fc80007800032 */
[----:B------:R-:W-:-:S04]  /*5920*/  IMAD.HI.U32 R20, R49, R0, RZ ;  /* 0x0000000031147227 */ /* 0x000fc800078e00ff */
[----:B------:R-:W-:-:S04]  /*5930*/  IMAD.HI.U32 R11, P1, R49, R11, R50 ;  /* 0x0000000b310b7227 */ /* 0x000fc80007820032 */
[----:B------:R-:W-:Y:S02]  /*5940*/  IMAD R0, R49, R0, RZ ;  /* 0x0000000031007224 */ /* 0x000fe400078e02ff */
[----:B------:R-:W-:-:S03]  /*5950*/  IMAD.X R20, R20, 0x1, R49, P0 ;  /* 0x0000000114147824 */ /* 0x000fc600000e0631 */
[----:B------:R-:W-:-:S04]  /*5960*/  IADD3 R49, P0, PT, R0, R11, RZ ;  /* 0x0000000b00317210 */ /* 0x000fc80007f1e0ff */
[----:B------:R-:W-:Y:S01]  /*5970*/  IADD3.X R20, PT, PT, RZ, RZ, R20, P0, P1 ;  /* 0x000000ffff147210 */ /* 0x000fe200007e2414 */
[----:B------:R-:W-:Y:S01]  /*5980*/  IMAD.WIDE.U32 R50, R49, R40, RZ ;  /* 0x0000002831327225 */ /* 0x000fe200078e00ff */
[----:B------:R-:W-:-:S03]  /*5990*/  ISETP.GE.AND P1, PT, R17, RZ, PT ;  /* 0x000000ff1100720c */ /* 0x000fc60003f26270 */
[----:B------:R-:W-:Y:S01]  /*59a0*/  IMAD R11, R49, R41, R51 ;  /* 0x00000029310b7224 */ /* 0x000fe200078e0233 */
[----:B------:R-:W-:-:S03]  /*59b0*/  IADD3 R19, P0, PT, RZ, -R50, RZ ;  /* 0x80000032ff137210 */ /* 0x000fc60007f1e0ff */
[----:B------:R-:W-:Y:S02]  /*59c0*/  IMAD R11, R20, R40, R11 ;  /* 0x00000028140b7224 */ /* 0x000fe400078e020b */
[----:B------:R-:W-:-:S03]  /*59d0*/  IMAD.HI.U32 R48, R49, R19, RZ ;  /* 0x0000001331307227 */ /* 0x000fc600078e00ff */
[----:B------:R-:W-:-:S05]  /*59e0*/  IADD3.X R11, PT, PT, RZ, ~R11, RZ, P0, !PT ;  /* 0x8000000bff0b7210 */ /* 0x000fca00007fe4ff */
[----:B------:R-:W-:-:S04]  /*59f0*/  IMAD.WIDE.U32 R48, P0, R49, R11, R48 ;  /* 0x0000000b31307225 */ /* 0x000fc80007800030 */
[----:B------:R-:W-:-:S04]  /*5a00*/  IMAD.HI.U32 R12, P3, R20, R19, R48 ;  /* 0x00000013140c7227 */ /* 0x000fc80007860030 */
[----:B------:R-:W-:-:S04]  /*5a10*/  IMAD.HI.U32 R19, R20, R11, RZ ;  /* 0x0000000b14137227 */ /* 0x000fc800078e00ff */
[----:B------:R-:W-:Y:S02]  /*5a20*/  IMAD.X R0, R19, 0x1, R20, P0 ;  /* 0x0000000113007824 */ /* 0x000fe400000e0614 */
[----:B------:R-:W-:Y:S01]  /*5a30*/  IMAD R11, R20, R11, RZ ;  /* 0x0000000b140b7224 */ /* 0x000fe200078e02ff */
[----:B------:R-:W-:Y:S01]  /*5a40*/  IADD3 R20, P0, PT, RZ, -R39, RZ ;  /* 0x80000027ff147210 */ /* 0x000fe20007f1e0ff */
[----:B------:R-:W-:-:S03]  /*5a50*/  IMAD.MOV.U32 R49, RZ, RZ, RZ ;  /* 0x000000ffff317224 */ /* 0x000fc600078e00ff */
[----:B------:R-:W-:Y:S02]  /*5a60*/  IADD3 R12, P2, PT, R11, R12, RZ ;  /* 0x0000000c0b0c7210 */ /* 0x000fe40007f5e0ff */
[----:B------:R-:W-:Y:S01]  /*5a70*/  SEL R37, R20, R39, !P1 ;  /* 0x0000002714257207 */ /* 0x000fe20004800000 */
[----:B------:R-:W-:Y:S01]  /*5a80*/  IMAD.X R20, RZ, RZ, ~R17, P0 ;  /* 0x000000ffff147224 */ /* 0x000fe200000e0e11 */
[----:B------:R-:W-:-:S03]  /*5a90*/  IADD3.X R0, PT, PT, RZ, RZ, R0, P2, P3 ;  /* 0x000000ffff007210 */ /* 0x000fc600017e6400 */
[----:B------:R-:W-:Y:S01]  /*5aa0*/  IMAD.HI.U32 R48, R12, R37, RZ ;  /* 0x000000250c307227 */ /* 0x000fe200078e00ff */
[----:B------:R-:W-:-:S05]  /*5ab0*/  SEL R11, R20, R17, !P1 ;  /* 0x00000011140b7207 */ /* 0x000fca0004800000 */
[----:B------:R-:W-:-:S04]  /*5ac0*/  IMAD.WIDE.U32 R48, R12, R11, R48 ;  /* 0x0000000b0c307225 */ /* 0x000fc800078e0030 */
[C---:B------:R-:W-:Y:S02]  /*5ad0*/  IMAD R20, R0.reuse, R11, RZ ;  /* 0x0000000b00147224 */ /* 0x040fe400078e02ff */
[----:B------:R-:W-:-:S04]  /*5ae0*/  IMAD.HI.U32 R19, P2, R0, R37, R48 ;  /* 0x0000002500137227 */ /* 0x000fc80007840030 */
[----:B------:R-:W-:Y:S01]  /*5af0*/  IMAD.HI.U32 R0, R0, R11, RZ ;  /* 0x0000000b00007227 */ /* 0x000fe200078e00ff */
[----:B------:R-:W-:-:S03]  /*5b00*/  IADD3 R20, P1, PT, R20, R19, RZ ;  /* 0x0000001314147210 */ /* 0x000fc60007f3e0ff */
[----:B------:R-:W-:Y:S02]  /*5b10*/  IMAD.X R0, RZ, RZ, R0, P2 ;  /* 0x000000ffff007224 */ /* 0x000fe400010e0600 */
[----:B------:R-:W-:-:S03]  /*5b20*/  IMAD.WIDE.U32 R48, R20, R40, RZ ;  /* 0x0000002814307225 */ /* 0x000fc600078e00ff */
[----:B------:R-:W-:Y:S01]  /*5b30*/  IADD3.X R0, PT, PT, RZ, R0, RZ, P1, !PT ;  /* 0x00000000ff007210 */ /* 0x000fe20000ffe4ff */
[----:B------:R-:W-:Y:S01]  /*5b40*/  IMAD R19, R20, R41, R49 ;  /* 0x0000002914137224 */ /* 0x000fe200078e0231 */
[----:B------:R-:W-:-:S03]  /*5b50*/  IADD3 R12, P0, PT, -R48, R37, RZ ;  /* 0x00000025300c7210 */ /* 0x000fc60007f1e1ff */
[-C--:B------:R-:W-:Y:S01]  /*5b60*/  IMAD R48, R0, R40.reuse, R19 ;  /* 0x0000002800307224 */ /* 0x080fe200078e0213 */
[----:B------:R-:W-:-:S03]  /*5b70*/  ISETP.GE.U32.AND P2, PT, R12, R40, PT ;  /* 0x000000280c00720c */ /* 0x000fc60003f46070 */
[----:B------:R-:W-:Y:S01]  /*5b80*/  IMAD.X R11, R11, 0x1, ~R48, P0 ;  /* 0x000000010b0b7824 */ /* 0x000fe200000e0e30 */
[----:B------:R-:W-:-:S04]  /*5b90*/  IADD3 R19, P0, PT, R12, -R40, RZ ;  /* 0x800000280c137210 */ /* 0x000fc80007f1e0ff */
[----:B------:R-:W-:-:S04]  /*5ba0*/  ISETP.GE.U32.AND.EX P2, PT, R11, R41, PT, P2 ;  /* 0x000000290b00720c */ /* 0x000fc80003f46120 */
[----:B------:R-:W-:Y:S01]  /*5bb0*/  SEL R19, R19, R12, P2 ;  /* 0x0000000c13137207 */ /* 0x000fe20001000000 */
[----:B------:R-:W-:-:S03]  /*5bc0*/  IMAD.X R12, R11, 0x1, ~R41, P0 ;  /* 0x000000010b0c7824 */ /* 0x000fc600000e0e29 */
[----:B------:R-:W-:Y:S02]  /*5bd0*/  ISETP.GE.U32.AND P1, PT, R19, R40, PT ;  /* 0x000000281300720c */ /* 0x000fe40003f26070 */
[----:B------:R-:W-:Y:S02]  /*5be0*/  SEL R11, R12, R11, P2 ;  /* 0x0000000b0c0b7207 */ /* 0x000fe40001000000 */
[----:B------:R-:W-:Y:S01]  /*5bf0*/  LOP3.LUT R12, R15, R17, RZ, 0x3c, !PT ;  /* 0x000000110f0c7212 */ /* 0x000fe200078e3cff */
[----:B------:R-:W-:Y:S01]  /*5c00*/  IMAD.MOV.U32 R17, RZ, RZ, 0x0 ;  /* 0x00000000ff117424 */ /* 0x000fe200078e00ff */
[----:B------:R-:W-:Y:S02]  /*5c10*/  ISETP.GE.U32.AND.EX P1, PT, R11, R41, PT, P1 ;  /* 0x000000290b00720c */ /* 0x000fe40003f26110 */
[----:B------:R-:W-:-:S04]  /*5c20*/  IADD3 R11, P0, PT, R20, 0x1, RZ ;  /* 0x00000001140b7810 */ /* 0x000fc80007f1e0ff */
[----:B------:R-:W-:Y:S01]  /*5c30*/  SEL R20, R11, R20, P2 ;  /* 0x000000140b147207 */ /* 0x000fe20001000000 */
[----:B------:R-:W-:-:S03]  /*5c40*/  IMAD.X R11, RZ, RZ, R0, P0 ;  /* 0x000000ffff0b7224 */ /* 0x000fc600000e0600 */
[----:B------:R-:W-:Y:S02]  /*5c50*/  IADD3 R19, P0, PT, R20, 0x1, RZ ;  /* 0x0000000114137810 */ /* 0x000fe40007f1e0ff */
[----:B------:R-:W-:Y:S02]  /*5c60*/  SEL R11, R11, R0, P2 ;  /* 0x000000000b0b7207 */ /* 0x000fe40001000000 */
[----:B------:R-:W-:Y:S02]  /*5c70*/  SEL R19, R19, R20, P1 ;  /* 0x0000001413137207 */ /* 0x000fe40000800000 */
[-C--:B------:R-:W-:Y:S02]  /*5c80*/  IADD3.X R0, PT, PT, RZ, R11.reuse, RZ, P0, !PT ;  /* 0x0000000bff007210 */ /* 0x080fe400007fe4ff */
[----:B------:R-:W-:Y:S02]  /*5c90*/  ISETP.GE.AND P2, PT, R12, RZ, PT ;  /* 0x000000ff0c00720c */ /* 0x000fe40003f46270 */
[----:B------:R-:W-:-:S02]  /*5ca0*/  SEL R11, R0, R11, P1 ;  /* 0x0000000b000b7207 */ /* 0x000fc40000800000 */
[-C--:B------:R-:W-:Y:S02]  /*5cb0*/  IADD3 R0, P1, PT, RZ, -R19.reuse, RZ ;  /* 0x80000013ff007210 */ /* 0x080fe40007f3e0ff */
[----:B------:R-:W-:Y:S02]  /*5cc0*/  ISETP.NE.U32.AND P0, PT, R18, RZ, PT ;  /* 0x000000ff1200720c */ /* 0x000fe40003f05070 */
[----:B------:R-:W-:Y:S01]  /*5cd0*/  SEL R0, R0, R19, !P2 ;  /* 0x0000001300007207 */ /* 0x000fe20005000000 */
[----:B------:R-:W-:Y:S01]  /*5ce0*/  IMAD.X R12, RZ, RZ, ~R11, P1 ;  /* 0x000000ffff0c7224 */ /* 0x000fe200008e0e0b */
[----:B------:R-:W-:-:S04]  /*5cf0*/  ISETP.NE.AND.EX P0, PT, R15, RZ, PT, P0 ;  /* 0x000000ff0f00720c */ /* 0x000fc80003f05300 */
[----:B------:R-:W-:Y:S02]  /*5d00*/  SEL R12, R12, R11, !P2 ;  /* 0x0000000b0c0c7207 */ /* 0x000fe40005000000 */
[----:B------:R-:W-:Y:S02]  /*5d10*/  SEL R0, R0, 0xffffffff, P0 ;  /* 0xffffffff00007807 */ /* 0x000fe40000000000 */
[----:B------:R-:W-:Y:S01]  /*5d20*/  SEL R11, R12, 0xffffffff, P0 ;  /* 0xffffffff0c0b7807 */ /* 0x000fe20000000000 */
[----:B------:R-:W-:Y:S06]  /*5d30*/  RET.REL.NODEC R16 `(_ZN5flash32flash_fwd_splitkv_combine_kernelI23Flash_fwd_kernel_traitsILi32ELi64ELi256ELi4ELb0ELb0EN7cutlass6half_tE19Flash_kernel_traitsILi32ELi64ELi256ELi4ES3_EELi16ELi7ELb0EEEvNS_16Flash_fwd_paramsE) ;  /* 0xffffffa010b07950 */ /* 0x000fec0003c3ffff */
.L_x_36:
[----:B------:R-:W-:-:S00]  /*5d40*/  BRA `(.L_x_36) ;  /* 0xfffffffc00fc7947 */ /* 0x000fc0000383ffff */
[----:B------:R-:W-:-:S00]  /*5d50*/  NOP ;  /* 0x0000000000007918 */ /* 0x000fc00000000000 */
        /* <DEDUP_REMOVED lines=10> */
.L_x_4832:


//--------------------- .text._ZN5flash32flash_fwd_splitkv_combine_kernelI23Flash_fwd_kernel_traitsILi32ELi64ELi256ELi4ELb0ELb0EN7cutlass6half_tE19Flash_kernel_traitsILi32ELi64ELi256ELi4ES3_EELi16ELi6ELb0EEEvNS_16Flash_fwd_paramsE --------------------------
	.section	.text._ZN5flash32flash_fwd_splitkv_combine_kernelI23Flash_fwd_kernel_traitsILi32ELi64ELi256ELi4ELb0ELb0EN7cutlass6half_tE19Flash_kernel_traitsILi32ELi64ELi256ELi4ES3_EELi16ELi6ELb0EEEvNS_16Flash_fwd_paramsE,"ax",@progbits
	.align	128
        .global         _ZN5flash32flash_fwd_splitkv_combine_kernelI23Flash_fwd_kernel_traitsILi32ELi64ELi256ELi4ELb0ELb0EN7cutlass6half_tE19Flash_kernel_traitsILi32ELi64ELi256ELi4ES3_EELi16ELi6ELb0EEEvNS_16Flash_fwd_paramsE
        .type           _ZN5flash32flash_fwd_splitkv_combine_kernelI23Flash_fwd_kernel_traitsILi32ELi64ELi256ELi4ELb0ELb0EN7cutlass6half_tE19Flash_kernel_traitsILi32ELi64ELi256ELi4ES3_EELi16ELi6ELb0EEEvNS_16Flash_fwd_paramsE,@function
        .size           _ZN5flash32flash_fwd_splitkv_combine_kernelI23Flash_fwd_kernel_traitsILi32ELi64ELi256ELi4ELb0ELb0EN7cutlass6half_tE19Flash_kernel_traitsILi32ELi64ELi256ELi4ES3_EELi16ELi6ELb0EEEvNS_16Flash_fwd_paramsE,(.L_x_4833 - _ZN5flash32flash_fwd_splitkv_combine_kernelI23Flash_fwd_kernel_traitsILi32ELi64ELi256ELi4ELb0ELb0EN7cutlass6half_tE19Flash_kernel_traitsILi32ELi64ELi256ELi4ES3_EELi16ELi6ELb0EEEvNS_16Flash_fwd_paramsE)
        .other          _ZN5flash32flash_fwd_splitkv_combine_kernelI23Flash_fwd_kernel_traitsILi32ELi64ELi256ELi4ELb0ELb0EN7cutlass6half_tE19Flash_kernel_traitsILi32ELi64ELi256ELi4ES3_EELi16ELi6ELb0EEEvNS_16Flash_fwd_paramsE,@"STO_CUDA_ENTRY STV_DEFAULT"
_ZN5flash32flash_fwd_splitkv_combine_kernelI23Flash_fwd_kernel_traitsILi32ELi64ELi256ELi4ELb0ELb0EN7cutlass6half_tE19Flash_kernel_traitsILi32ELi64ELi256ELi4ES3_EELi16ELi6ELb0EEEvNS_16Flash_fwd_paramsE:
.text._ZN5flash32flash_fwd_splitkv_combine_kernelI23Flash_fwd_kernel_traitsILi32ELi64ELi256ELi4ELb0ELb0EN7cutlass6half_tE19Flash_kernel_traitsILi32ELi64ELi256ELi4ES3_EELi16ELi6ELb0EEEvNS_16Flash_fwd_paramsE:
        /* <DEDUP_REMOVED lines=38> */
.L_x_37:
[----:B------:R-:W-:Y:S01]  /*0260*/  IMAD.U32 R22, RZ, RZ, UR21 ;  /* 0x00000015ff167e24 */ /* 0x000fe2000f8e00ff */
[----:B------:R-:W-:Y:S01]  /*0270*/  MOV R20, UR19 ;  /* 0x0000001300147c02 */ /* 0x000fe20008000f00 */
[----:B------:R-:W-:Y:S01]  /*0280*/  IMAD.U32 R21, RZ, RZ, UR15 ;  /* 0x0000000fff157e24 */ /* 0x000fe2000f8e00ff */
[----:B------:R-:W-:Y:S02]  /*0290*/  MOV R19, UR14 ;  /* 0x0000000e00137c02 */ /* 0x000fe40008000f00 */
[----:B------:R-:W-:Y:S02]  /*02a0*/  MOV R18, 0x2c0 ;  /* 0x000002c000127802 */ /* 0x000fe40000000f00 */
[----:B------:R-:W-:Y:S05]  /*02b0*/  CALL.REL.NOINC `($__internal_1_$__cuda_sm20_div_s64) ;  /* 0x0000004400e07944 */ /* 0x000fea0003c00000 */
[----:B------:R-:W-:-:S07]  /*02c0*/  MOV R13, R11 ;  /* 0x0000000b000d7202 */ /* 0x000fce0000000f00 */
.L_x_38:
        /* <DEDUP_REMOVED lines=11> */
[----:B------:R-:W-:-:S07]  /*0380*/  ISETP.NE.U32.AND P0, PT, R20, RZ, PT ;  /* 0x000000ff1400720c */ /* 0x000fce0003f05070 */
[----:B0-----:R-:W0:Y:S02]  /*0390*/  MUFU.RCP R2, R6 ;  /* 0x0000000600027308 */ /* 0x001e240000001000 */
[----:B0-----:R-:W-:-:S06]  /*03a0*/  VIADD R2, R2, 0xffffffe ;  /* 0x0ffffffe02027836 */ /* 0x001fcc0000000000 */
[----:B------:R-:W0:Y:S02]  /*03b0*/  F2I.FTZ.U32.TRUNC.NTZ R3, R2 ;  /* 0x0000000200037305 */ /* 0x000e24000021f000 */
[----:B0-----:R-:W-:Y:S02]  /*03c0*/  IMAD.MOV R0, RZ, RZ, -R3 ;  /* 0x000000ffff007224 */ /* 0x001fe400078e0a03 */
[----:B------:R-:W-:Y:S02]  /*03d0*/  HFMA2 R2, -RZ, RZ, 0, 0 ;  /* 0x00000000ff027431 */ /* 0x000fe400000001ff */
[----:B------:R-:W-:-:S04]  /*03e0*/  IMAD R5, R0, R20, RZ ;  /* 0x0000001400057224 */ /* 0x000fc800078e02ff */
[----:B------:R-:W-:-:S06]  /*03f0*/  IMAD.HI.U32 R5, R3, R5, R2 ;  /* 0x0000000503057227 */ /* 0x000fcc00078e0002 */
[----:B------:R-:W-:Y:S01]  /*0400*/  IMAD.HI.U32 R4, R5, R12, RZ ;  /* 0x0000000c05047227 */ /* 0x000fe200078e00ff */
[----:B------:R-:W-:-:S03]  /*0410*/  MOV R5, RZ ;  /* 0x000000ff00057202 */ /* 0x000fc60000000f00 */
        /* <DEDUP_REMOVED lines=9> */
.L_x_40:
[----:B------:R-:W-:Y:S01]  /*04b0*/  IMAD.MOV.U32 R22, RZ, RZ, R12 ;  /* 0x000000ffff167224 */ /* 0x000fe200078e000c */
[----:B------:R-:W-:Y:S02]  /*04c0*/  MOV R21, R13 ;  /* 0x0000000d00157202 */ /* 0x000fe40000000f00 */
[----:B------:R-:W-:Y:S02]  /*04d0*/  MOV R18, 0x4f0 ;  /* 0x000004f000127802 */ /* 0x000fe40000000f00 */
[----:B------:R-:W-:Y:S05]  /*04e0*/  CALL.REL.NOINC `($__internal_1_$__cuda_sm20_div_s64) ;  /* 0x0000004400547944 */ /* 0x000fea0003c00000 */
[----:B------:R-:W-:Y:S02]  /*04f0*/  MOV R4, R12 ;  /* 0x0000000c00047202 */ /* 0x000fe40000000f00 */
[----:B------:R-:W-:Y:S02]  /*0500*/  MOV R5, R11 ;  /* 0x0000000b00057202 */ /* 0x000fe40000000f00 */
.L_x_41:
[----:B------:R-:W-:Y:S05]  /*0510*/  BSYNC.RECONVERGENT B0 ;  /* 0x0000000000007941 */ /* 0x000fea0003800200 */
.L_x_39:
        /* <DEDUP_REMOVED lines=44> */
[----:B0-----:R-:W-:-:S04]  /*07e0*/  IMAD.MOV R2, RZ, RZ, -R3 ;  /* 0x000000ffff027224 */ /* 0x001fc800078e0a03 */
[----:B------:R-:W-:Y:S02]  /*07f0*/  IMAD R7, R2, R10, RZ ;  /* 0x0000000a02077224 */ /* 0x000fe400078e02ff */
[----:B------:R-:W-:-:S05]  /*0800*/  HFMA2 R2, -RZ, RZ, 0, 0 ;  /* 0x00000000ff027431 */ /* 0x000fca00000001ff */
        /* <DEDUP_REMOVED lines=11> */
.L_x_43:
[----:B------:R-:W-:Y:S01]  /*08c0*/  IMAD.MOV.U32 R22, RZ, RZ, R20 ;  /* 0x000000ffff167224 */ /* 0x000fe200078e0014 */
[----:B------:R-:W-:Y:S01]  /*08d0*/  MOV R20, R10 ;  /* 0x0000000a00147202 */ /* 0x000fe20000000f00 */
[----:B------:R-:W-:Y:S01]  /*08e0*/  IMAD.MOV.U32 R21, RZ, RZ, R19 ;  /* 0x000000ffff157224 */ /* 0x000fe200078e0013 */
[----:B------:R-:W-:Y:S02]  /*08f0*/  MOV R19, R0 ;  /* 0x0000000000137202 */ /* 0x000fe40000000f00 */
[----:B------:R-:W-:Y:S02]  /*0900*/  MOV R18, 0x920 ;  /* 0x0000092000127802 */ /* 0x000fe40000000f00 */
[----:B------:R-:W-:Y:S05]  /*0910*/  CALL.REL.NOINC `($__internal_1_$__cuda_sm20_div_s64) ;  /* 0x0000004000487944 */ /* 0x000fea0003c00000 */
[----:B------:R-:W-:Y:S02]  /*0920*/  MOV R13, R11 ;  /* 0x0000000b000d7202 */ /* 0x000fe40000000f00 */
.L_x_44:
[----:B------:R-:W-:Y:S05]  /*0930*/  BSYNC.RECONVERGENT B0 ;  /* 0x0000000000007941 */ /* 0x000fea0003800200 */
.L_x_42:
        /* <DEDUP_REMOVED lines=44> */
[----:B------:R-:W-:-:S06]  /*0c00*/  UIADD3 UR6, UPT, UPT, UR18, UR13, URZ ;  /* 0x0000000d12067290 */ /* 0x000fcc000fffe0ff */
[----:B------:R-:W1:Y:S01]  /*0c10*/  I2F.RP R11, UR13 ;  /* 0x0000000d000b7d06 */ /* 0x000e620008209400 */
[----:B------:R-:W-:-:S05]  /*0c20*/  IMAD.U32 R3, RZ, RZ, UR6 ;  /* 0x00000006ff037e24 */ /* 0x000fca000f8e00ff */
        /* <DEDUP_REMOVED lines=19> */
[----:B------:R-:W-:Y:S02]  /*0d60*/  UIMAD.WIDE.U32 UR16, UR17, UR12, URZ ;  /* 0x0000000c111072a5 */ /* 0x000fe4000f8e00ff */
[----:B------:R-:W-:Y:S01]  /*0d70*/  ULOP3.LUT UR16, UR6, UR13, URZ, 0x3c, !UPT ;  /* 0x0000000d06107292 */ /* 0x000fe2000f8e3cff */
[----:B------:R-:W-:Y:S01]  /*0d80*/  IMAD R2, R9, R2, UR12 ;  /* 0x0000000c09027e24 */ /* 0x000fe2000f8e0202 */
[----:B------:R-:W-:Y:S01]  /*0d90*/  UIADD3 UR10, UPT, UPT, -UR17, URZ, URZ ;  /* 0x000000ff110a7290 */ /* 0x000fe2000fffe1ff */
[----:B------:R-:W0:Y:S03]  /*0da0*/  LDCU.U8 UR9, c[0x0][0x549] ;  /* 0x0000a920ff0977ac */ /* 0x000e260008000000 */
[----:B------:R-:W-:Y:S02]  /*0db0*/  ISETP.LT.U32.AND P1, PT, R2, UR13, PT ;  /* 0x0000000d02007c0c */ /* 0x000fe4000bf21070 */
[----:B------:R-:W-:Y:S01]  /*0dc0*/  ISETP.LE.AND P0, PT, RZ, UR16, PT ;  /* 0x00000010ff007c0c */ /* 0x000fe2000bf03270 */
[----:B------:R-:W-:-:S02]  /*0dd0*/  UIMAD UR10, UR11, UR10, UR12 ;  /* 0x0000000a0b0a72a4 */ /* 0x000fc4000f8e020c */
[----:B------:R-:W-:Y:S02]  /*0de0*/  ULOP3.LUT UR6, UR6, UR4, URZ, 0x3c, !UPT ;  /* 0x0000000406067292 */ /* 0x000fe4000f8e3cff */
[----:B------:R-:W-:-:S06]  /*0df0*/  UISETP.GT.U32.AND UP1, UPT, UR11, UR10, UPT ;  /* 0x0000000a0b00728c */ /* 0x000fcc000bf24070 */
[----:B------:R-:W-:Y:S02]  /*0e00*/  @!P1 VIADD R2, R2, -UR13 ;  /* 0x8000000d02029c36 */ /* 0x000fe40008000000 */
[----:B------:R-:W-:Y:S01]  /*0e10*/  @!P1 VIADD R9, R9, 0x1 ;  /* 0x0000000109099836 */ /* 0x000fe20000000000 */
[----:B------:R-:W-:Y:S01]  /*0e20*/  ISETP.NE.AND P1, PT, RZ, UR7, PT ;  /* 0x00000007ff007c0c */ /* 0x000fe2000bf25270 */
[----:B0-----:R-:W-:Y:S01]  /*0e30*/  UISETP.NE.AND UP0, UPT, UR9, URZ, UPT ;  /* 0x000000ff0900728c */ /* 0x001fe2000bf05270 */
[----:B------:R-:W-:Y:S01]  /*0e40*/  ISETP.GE.U32.AND P2, PT, R2, UR13, PT ;  /* 0x0000000d02007c0c */ /* 0x000fe2000bf46070 */
[----:B------:R-:W-:Y:S02]  /*0e50*/  @!UP1 UIADD3 UR10, UPT, UPT, UR10, -UR11, URZ ;  /* 0x8000000b0a0a9290 */ /* 0x000fe4000fffe0ff */
[----:B------:R-:W-:Y:S02]  /*0e60*/  USEL UR9, UR5, 0x1, !UP0 ;  /* 0x0000000105097887 */ /* 0x000fe4000c000000 */
[----:B------:R-:W-:-:S02]  /*0e70*/  UISETP.GE.U32.AND UP3, UPT, UR10, UR11, UPT ;  /* 0x0000000b0a00728c */ /* 0x000fc4000bf66070 */
[----:B------:R-:W-:Y:S02]  /*0e80*/  UISETP.GE.AND UP0, UPT, UR6, URZ, UPT ;  /* 0x000000ff0600728c */ /* 0x000fe4000bf06270 */
[----:B------:R-:W-:Y:S02]  /*0e90*/  @!UP1 UIADD3 UR17, UPT, UPT, UR17, 0x1, URZ ;  /* 0x0000000111119890 */ /* 0x000fe4000fffe0ff */
[----:B------:R-:W-:Y:S02]  /*0ea0*/  UISETP.NE.AND UP1, UPT, UR8, URZ, UPT ;  /* 0x000000ff0800728c */ /* 0x000fe4000bf25270 */
[----:B------:R-:W-:Y:S01]  /*0eb0*/  @P2 VIADD R9, R9, 0x1 ;  /* 0x0000000109092836 */ /* 0x000fe20000000000 */
[----:B------:R-:W-:Y:S02]  /*0ec0*/  USHF.R.S32.HI UR6, URZ, 0x1f, UR7 ;  /* 0x0000001fff067899 */ /* 0x000fe40008011407 */
[----:B------:R-:W-:Y:S01]  /*0ed0*/  @UP3 UIADD3 UR17, UPT, UPT, UR17, 0x1, URZ ;  /* 0x0000000111113890 */ /* 0x000fe2000fffe0ff */
[----:B------:R-:W-:Y:S01]  /*0ee0*/  @!P0 IMAD.MOV R9, RZ, RZ, -R9 ;  /* 0x000000ffff098224 */ /* 0x000fe200078e0a09 */
[----:B------:R-:W-:Y:S01]  /*0ef0*/  @!P1 LOP3.LUT R9, RZ, UR13, RZ, 0x33, !PT ;  /* 0x0000000dff099c12 */ /* 0x000fe2000f8e33ff */
[----:B------:R-:W-:-:S02]  /*0f00*/  USEL UR5, URZ, 0x1, !UP1 ;  /* 0x00000001ff057887 */ /* 0x000fc4000c800000 */
[----:B------:R-:W-:Y:S01]  /*0f10*/  @!UP0 UIADD3 UR17, UPT, UPT, -UR17, URZ, URZ ;  /* 0x000000ff11118290 */ /* 0x000fe2000fffe1ff */
[----:B------:R-:W-:Y:S01]  /*0f20*/  ISETP.LT.U32.AND P0, PT, R12, R9, PT ;  /* 0x000000090c00720c */ /* 0x000fe20003f01070 */
[----:B------:R-:W-:Y:S01]  /*0f30*/  ULOP3.LUT UR6, UR6, UR5, URZ, 0xfc, !UPT ;  /* 0x0000000506067292 */ /* 0x000fe2000f8efcff */
[----:B------:R-:W-:Y:S01]  /*0f40*/  SHF.R.S32.HI R37, RZ, 0x1f, R9 ;  /* 0x0000001fff257819 */ /* 0x000fe20000011409 */
[----:B------:R-:W-:-:S03]  /*0f50*/  @!UP2 ULOP3.LUT UR17, URZ, UR4, URZ, 0x33, !UPT ;  /* 0x00000004ff11a292 */ /* 0x000fc6000f8e33ff */
        /* <DEDUP_REMOVED lines=26> */
.L_x_46:
[----:B------:R-:W-:Y:S01]  /*1100*/  IMAD.MOV.U32 R22, RZ, RZ, R12 ;  /* 0x000000ffff167224 */ /* 0x000fe200078e000c */
[----:B------:R-:W-:Y:S01]  /*1110*/  MOV R20, R9 ;  /* 0x0000000900147202 */ /* 0x000fe20000000f00 */
[----:B------:R-:W-:Y:S01]  /*1120*/  IMAD.MOV.U32 R21, RZ, RZ, R13 ;  /* 0x000000ffff157224 */ /* 0x000fe200078e000d */
[----:B------:R-:W-:Y:S02]  /*1130*/  MOV R19, R37 ;  /* 0x0000002500137202 */ /* 0x000fe40000000f00 */
[----:B------:R-:W-:Y:S02]  /*1140*/  MOV R18, 0x1160 ;  /* 0x0000116000127802 */ /* 0x000fe40000000f00 */
[----:B------:R-:W-:Y:S05]  /*1150*/  CALL.REL.NOINC `($__internal_1_$__cuda_sm20_div_s64) ;  /* 0x0000003800387944 */ /* 0x000fea0003c00000 */
[----:B------:R-:W-:Y:S02]  /*1160*/  MOV R42, R12 ;  /* 0x0000000c002a7202 */ /* 0x000fe40000000f00 */
[----:B------:R-:W-:Y:S02]  /*1170*/  MOV R43, R11 ;  /* 0x0000000b002b7202 */ /* 0x000fe40000000f00 */
.L_x_47:
[----:B------:R-:W-:Y:S05]  /*1180*/  BSYNC.RECONVERGENT B0 ;  /* 0x0000000000007941 */ /* 0x000fea0003800200 */
.L_x_45:
        /* <DEDUP_REMOVED lines=9> */
[----:B0-----:R-:W-:Y:S01]  /*1220*/  IADD3 R2, PT, PT, R2, -0x1, R11 ;  /* 0xffffffff02027810 */ /* 0x001fe20007ffe00b */
[----:B-1----:R-:W-:-:S06]  /*1230*/  VIADD R12, R12, 0xffffffe ;  /* 0x0ffffffe0c0c7836 */ /* 0x002fcc0000000000 */
[----:B------:R-:W0:Y:S02]  /*1240*/  F2I.FTZ.U32.TRUNC.NTZ R13, R12 ;  /* 0x0000000c000d7305 */ /* 0x000e24000021f000 */
[----:B0-----:R-:W-:Y:S02]  /*1250*/  IMAD.MOV R6, RZ, RZ, -R13 ;  /* 0x000000ffff067224 */ /* 0x001fe400078e0a0d */
[----:B------:R-:W-:Y:S02]  /*1260*/  IMAD.MOV.U32 R12, RZ, RZ, RZ ;  /* 0x000000ffff0c7224 */ /* 0x000fe400078e00ff */
[----:B------:R-:W-:Y:S01]  /*1270*/  IMAD R7, R6, R11, RZ ;  /* 0x0000000b06077224 */ /* 0x000fe200078e02ff */
[----:B------:R-:W-:-:S03]  /*1280*/  IABS R6, R2 ;  /* 0x0000000200067213 */ /* 0x000fc60000000000 */
        /* <DEDUP_REMOVED lines=41> */
.L_x_49:
[----:B------:R-:W-:Y:S01]  /*1520*/  IMAD.MOV.U32 R22, RZ, RZ, R4 ;  /* 0x000000ffff167224 */ /* 0x000fe200078e0004 */
[----:B------:R-:W-:Y:S01]  /*1530*/  MOV R21, R5 ;  /* 0x0000000500157202 */ /* 0x000fe20000000f00 */
[----:B------:R-:W-:Y:S01]  /*1540*/  IMAD.MOV.U32 R20, RZ, RZ, R8 ;  /* 0x000000ffff147224 */ /* 0x000fe200078e0008 */
[----:B------:R-:W-:Y:S02]  /*1550*/  MOV R18, 0x1570 ;  /* 0x0000157000127802 */ /* 0x000fe40000000f00 */
[----:B------:R-:W-:Y:S05]  /*1560*/  CALL.REL.NOINC `($__internal_1_$__cuda_sm20_div_s64) ;  /* 0x0000003400347944 */ /* 0x000fea0003c00000 */
[----:B------:R-:W-:Y:S02]  /*1570*/  MOV R18, R12 ;  /* 0x0000000c00127202 */ /* 0x000fe40000000f00 */
[----:B------:R-:W-:Y:S02]  /*1580*/  MOV R19, R11 ;  /* 0x0000000b00137202 */ /* 0x000fe40000000f00 */
.L_x_50:
[----:B------:R-:W-:Y:S05]  /*1590*/  BSYNC.RECONVERGENT B0 ;  /* 0x0000000000007941 */ /* 0x000fea0003800200 */
.L_x_48:
[----:B------:R-:W0:Y:S01]  /*15a0*/  S2R R4, SR_TID.X ;  /* 0x0000000000047919 */ /* 0x000e220000002100 */
[----:B------:R-:W-:Y:S01]  /*15b0*/  UIADD3 UR8, UP0, UPT, UR21, -UR20, URZ ;  /* 0x8000001415087290 */ /* 0x000fe2000ff1e0ff */
[----:B------:R-:W-:Y:S01]  /*15c0*/  IMAD.MOV.U32 R20, RZ, RZ, -0x800000 ;  /* 0xff800000ff147424 */ /* 0x000fe200078e00ff */
[----:B------:R-:W1:Y:S02]  /*15d0*/  LDCU UR4, c[0x0][0x534] ;  /* 0x0000a680ff0477ac */ /* 0x000e640008000800 */
[----:B------:R-:W-:Y:S01]  /*15e0*/  UIADD3.X UR5, UPT, UPT, UR15, -0x1, URZ, UP0, !UPT ;  /* 0xffffffff0f057890 */ /* 0x000fe200087fe4ff */
[----:B------:R-:W2:Y:S05]  /*15f0*/  LDCU.64 UR10, c[0x0][0x358] ;  /* 0x00006b00ff0a77ac */ /* 0x000eaa0008000a00 */
[----:B------:R-:W-:Y:S01]  /*1600*/  IMAD.U32 R3, RZ, RZ, UR5 ;  /* 0x00000005ff037e24 */ /* 0x000fe2000f8e00ff */
[----:B0-----:R-:W-:-:S02]  /*1610*/  LOP3.LUT R5, R4, 0xf, RZ, 0xc0, !PT ;  /* 0x0000000f04057812 */ /* 0x001fc400078ec0ff */
[----:B------:R-:W-:Y:S02]  /*1620*/  SHF.R.U32.HI R11, RZ, 0x4, R4 ;  /* 0x00000004ff0b7819 */ /* 0x000fe40000011604 */
[C---:B------:R-:W-:Y:S02]  /*1630*/  ISETP.LT.U32.AND P1, PT, R5.reuse, UR8, PT ;  /* 0x0000000805007c0c */ /* 0x040fe4000bf21070 */
        /* <DEDUP_REMOVED lines=10> */
[----:B------:R-:W-:-:S04]  /*16e0*/  IADD3 R3, PT, PT, R11, 0x20, RZ ;  /* 0x000000200b037810 */ /* 0x000fc80007ffe0ff */
[----:B------:R-:W-:Y:S01]  /*16f0*/  ISETP.GE.OR P4, PT, R3, UR4, !P1 ;  /* 0x0000000403007c0c */ /* 0x000fe2000cf86670 */
[----:B------:R-:W0:Y:S01]  /*1700*/  @!P2 LDC.64 R6, c[0x0][0x428] ;  /* 0x00010a00ff06ab82 */ /* 0x000e220000000a00 */
[----:B------:R-:W-:Y:S01]  /*1710*/  @!P2 IMAD.WIDE.U32 R24, R11, UR21, R22 ;  /* 0x000000150b18ac25 */ /* 0x000fe2000f8e0016 */
[----:B------:R-:W-:-:S03]  /*1720*/  @!P0 MOV R29, R23 ;  /* 0x00000017001d8202 */ /* 0x000fc60000000f00 */
[----:B------:R-:W-:Y:S02]  /*1730*/  @!P2 IMAD R16, R11, UR15, R25 ;  /* 0x0000000f0b10ac24 */ /* 0x000fe4000f8e0219 */
[----:B------:R-:W-:Y:S01]  /*1740*/  @!P0 IMAD.MOV.U32 R28, RZ, RZ, R22 ;  /* 0x000000ffff1c8224 */ /* 0x000fe200078e0016 */
[----:B------:R-:W1:Y:S03]  /*1750*/  @!P0 LDC.64 R14, c[0x0][0x428] ;  /* 0x00010a00ff0e8b82 */ /* 0x000e660000000a00 */
[----:B------:R-:W-:-:S05]  /*1760*/  @!P0 IMAD.WIDE.U32 R28, R17, UR21, R28 ;  /* 0x00000015111c8c25 */ /* 0x000fca000f8e001c */
[----:B------:R-:W3:Y:S01]  /*1770*/  @!P6 LDC.64 R12, c[0x0][0x428] ;  /* 0x00010a00ff0ceb82 */ /* 0x000ee20000000a00 */
[----:B0-----:R-:W-:-:S04]  /*1780*/  @!P2 LEA R32, P3, R24, R6, 0x2 ;  /* 0x000000061820a211 */ /* 0x001fc800078610ff */
[----:B------:R-:W-:Y:S01]  /*1790*/  @!P2 LEA.HI.X R33, R24, R7, R16, 0x2, P3 ;  /* 0x000000071821a211 */ /* 0x000fe200018f1410 */
[----:B------:R-:W-:Y:S02]  /*17a0*/  @!P0 IMAD R16, R17, UR15, R29 ;  /* 0x0000000f11108c24 */ /* 0x000fe4000f8e021d */
[----:B------:R-:W0:Y:S02]  /*17b0*/  @!P5 LDC.64 R6, c[0x0][0x428] ;  /* 0x00010a00ff06db82 */ /* 0x000e240000000a00 */
[----:B--2---:R2:W4:Y:S01]  /*17c0*/  @!P2 LDG.E R20, desc[UR10][R32.64] ;  /* 0x0000000a2014a981 */ /* 0x004522000c1e1900 */
[C---:B-1----:R-:W-:Y:S01]  /*17d0*/  @!P0 LEA R30, P2, R28.reuse, R14, 0x2 ;  /* 0x0000000e1c1e8211 */ /* 0x042fe200078410ff */
[----:B------:R-:W-:Y:S01]  /*17e0*/  @!P6 IMAD.MOV.U32 R29, RZ, RZ, R23 ;  /* 0x000000ffff1de224 */ /* 0x000fe200078e0017 */
[----:B------:R-:W-:Y:S01]  /*17f0*/  MOV R26, 0xff800000 ;  /* 0xff800000001a7802 */ /* 0x000fe20000000f00 */
[C---:B------:R-:W-:Y:S01]  /*1800*/  VIADD R24, R11.reuse, 0x30 ;  /* 0x000000300b187836 */ /* 0x040fe20000000000 */
[----:B------:R-:W-:Y:S01]  /*1810*/  @!P0 LEA.HI.X R31, R28, R15, R16, 0x2, P2 ;  /* 0x0000000f1c1f8211 */ /* 0x000fe200010f1410 */
[----:B------:R-:W-:Y:S01]  /*1820*/  @!P6 IMAD.MOV.U32 R28, RZ, RZ, R22 ;  /* 0x000000ffff1ce224 */ /* 0x000fe200078e0016 */
[----:B------:R-:W1:Y:S01]  /*1830*/  @!P4 LDC.64 R16, c[0x0][0x428] ;  /* 0x00010a00ff10cb82 */ /* 0x000e620000000a00 */
[----:B------:R-:W-:Y:S01]  /*1840*/  VIADD R25, R11, 0x28 ;  /* 0x000000280b197836 */ /* 0x000fe20000000000 */
[----:B------:R-:W-:Y:S01]  /*1850*/  ISETP.GE.OR P2, PT, R24, UR4, !P1 ;  /* 0x0000000418007c0c */ /* 0x000fe2000cf46670 */
[----:B------:R-:W-:Y:S01]  /*1860*/  @!P6 IMAD.WIDE.U32 R28, R27, UR21, R28 ;  /* 0x000000151b1cec25 */ /* 0x000fe2000f8e001c */
[----:B------:R5:W4:Y:S02]  /*1870*/  @!P0 LDG.E R26, desc[UR10][R30.64] ;  /* 0x0000000a1e1a8981 */ /* 0x000b24000c1e1900 */
[----:B------:R-:W-:Y:S01]  /*1880*/  ISETP.GE.OR P3, PT, R25, UR4, !P1 ;  /* 0x0000000419007c0c */ /* 0x000fe2000cf66670 */
[----:B------:R-:W-:Y:S01]  /*1890*/  @!P6 IMAD R14, R27, UR15, R29 ;  /* 0x0000000f1b0eec24 */ /* 0x000fe2000f8e021d */
[----:B------:R-:W-:Y:S01]  /*18a0*/  IADD3 R27, PT, PT, R11, 0x38, RZ ;  /* 0x000000380b1b7810 */ /* 0x000fe20007ffe0ff */
[----:B------:R-:W-:-:S02]  /*18b0*/  @!P5 IMAD.MOV.U32 R38, RZ, RZ, R22 ;  /* 0x000000ffff26d224 */ /* 0x000fc400078e0016 */
[----:B------:R-:W-:Y:S01]  /*18c0*/  @!P5 IMAD.MOV.U32 R39, RZ, RZ, R23 ;  /* 0x000000ffff27d224 */ /* 0x000fe200078e0017 */
[----:B------:R-:W-:Y:S02]  /*18d0*/  ISETP.GE.OR P1, PT, R27, UR4, !P1 ;  /* 0x000000041b007c0c */ /* 0x000fe4000cf26670 */
[----:B---3--:R-:W-:Y:S01]  /*18e0*/  @!P6 LEA R40, P0, R28, R12, 0x2 ;  /* 0x0000000c1c28e211 */ /* 0x008fe200078010ff */
[----:B------:R-:W-:-:S03]  /*18f0*/  @!P5 IMAD.WIDE.U32 R38, R21, UR21, R38 ;  /* 0x000000151526dc25 */ /* 0x000fc6000f8e0026 */
[----:B------:R-:W-:Y:S01]  /*1900*/  @!P6 LEA.HI.X R41, R28, R13, R14, 0x2, P0 ;  /* 0x0000000d1c29e211 */ /* 0x000fe200000f140e */
[----:B--2---:R-:W-:Y:S01]  /*1910*/  @!P4 IMAD.MOV.U32 R32, RZ, RZ, R22 ;  /* 0x000000ffff20c224 */ /* 0x004fe200078e0016 */
[----:B------:R-:W2:Y:S01]  /*1920*/  @!P2 LDC.64 R12, c[0x0][0x428] ;  /* 0x00010a00ff0cab82 */ /* 0x000ea20000000a00 */
[----:B0-----:R-:W-:Y:S01]  /*1930*/  @!P5 LEA R34, P0, R38, R6, 0x2 ;  /* 0x000000062622d211 */ /* 0x001fe200078010ff */
[----:B------:R-:W-:Y:S02]  /*1940*/  @!P4 IMAD.MOV.U32 R33, RZ, RZ, R23 ;  /* 0x000000ffff21c224 */ /* 0x000fe400078e0017 */
[----:B-----5:R-:W-:-:S04]  /*1950*/  @!P5 IMAD R30, R21, UR15, R39 ;  /* 0x0000000f151edc24 */ /* 0x020fc8000f8e0227 */
[----:B------:R-:W0:Y:S01]  /*1960*/  @!P3 LDC.64 R14, c[0x0][0x428] ;  /* 0x00010a00ff0ebb82 */ /* 0x000e220000000a00 */
[----:B------:R-:W-:Y:S01]  /*1970*/  @!P4 IMAD.WIDE.U32 R32, R3, UR21, R32 ;  /* 0x000000150320cc25 */ /* 0x000fe2000f8e0020 */
[----:B------:R-:W-:-:S06]  /*1980*/  @!P5 LEA.HI.X R35, R38, R7, R30, 0x2, P0 ;  /* 0x000000072623d211 */ /* 0x000fcc00000f141e */
[----:B------:R-:W3:Y:S01]  /*1990*/  @!P1 LDC.64 R6, c[0x0][0x428] ;  /* 0x00010a00ff069b82 */ /* 0x000ee20000000a00 */
[----:B------:R-:W-:Y:S01]  /*19a0*/  @!P4 IMAD R30, R3, UR15, R33 ;  /* 0x0000000f031ecc24 */ /* 0x000fe2000f8e0221 */
[C---:B-1----:R-:W-:Y:S01]  /*19b0*/  @!P4 LEA R38, P0, R32.reuse, R16, 0x2 ;  /* 0x000000102026c211 */ /* 0x042fe200078010ff */
[----:B------:R-:W-:Y:S01]  /*19c0*/  @!P2 IMAD.MOV.U32 R33, RZ, RZ, R23 ;  /* 0x000000ffff21a224 */ /* 0x000fe200078e0017 */
[----:B------:R-:W-:Y:S02]  /*19d0*/  MOV R28, 0xff800000 ;  /* 0xff800000001c7802 */ /* 0x000fe40000000f00 */
[----:B------:R-:W-:Y:S01]  /*19e0*/  @!P4 LEA.HI.X R39, R32, R17, R30, 0x2, P0 ;  /* 0x000000112027c211 */ /* 0x000fe200000f141e */
[----:B------:R-:W-:Y:S01]  /*19f0*/  @!P2 IMAD.MOV.U32 R32, RZ, RZ, R22 ;  /* 0x000000ffff20a224 */ /* 0x000fe200078e0016 */
[----:B------:R-:W-:Y:S01]  /*1a00*/  MOV R21, 0xff800000 ;  /* 0xff80000000157802 */ /* 0x000fe20000000f00 */
[----:B------:R-:W1:Y:S01]  /*1a10*/  S2UR UR4, SR_CgaCtaId ;  /* 0x00000000000479c3 */ /* 0x000e620000008800 */
[----:B------:R5:W4:Y:S01]  /*1a20*/  @!P6 LDG.E R28, desc[UR10][R40.64] ;  /* 0x0000000a281ce981 */ /* 0x000b22000c1e1900 */
[----:B------:R-:W-:-:S04]  /*1a30*/  @!P2 IMAD.WIDE.U32 R32, R24, UR21, R32 ;  /* 0x000000151820ac25 */ /* 0x000fc8000f8e0020 */
[----:B------:R-:W-:Y:S01]  /*1a40*/  IMAD.MOV.U32 R16, RZ, RZ, -0x800000 ;  /* 0xff800000ff107424 */ /* 0x000fe200078e00ff */
[----:B--2---:R-:W-:Y:S01]  /*1a50*/  @!P2 LEA R12, P0, R32, R12, 0x2 ;  /* 0x0000000c200ca211 */ /* 0x004fe200078010ff */
[----:B------:R-:W-:Y:S01]  /*1a60*/  @!P2 IMAD R24, R24, UR15, R33 ;  /* 0x0000000f1818ac24 */ /* 0x000fe2000f8e0221 */
[----:B------:R-:W-:Y:S01]  /*1a70*/  MOV R17, 0xff800000 ;  /* 0xff80000000117802 */ /* 0x000fe20000000f00 */
[----:B------:R-:W2:Y:S01]  /*1a80*/  @!P5 LDG.E R21, desc[UR10][R34.64] ;  /* 0x0000000a2215d981 */ /* 0x000ea2000c1e1900 */
[----:B------:R-:W-:Y:S01]  /*1a90*/  UMOV UR5, 0x400 ;  /* 0x0000040000057882 */ /* 0x000fe20000000000 */
[----:B------:R-:W1:Y:S01]  /*1aa0*/  LDC R3, c[0x0][0x434] ;  /* 0x00010d00ff037b82 */ /* 0x000e620000000800 */
[----:B------:R-:W-:Y:S01]  /*1ab0*/  @!P2 LEA.HI.X R13, R32, R13, R24, 0x2, P0 ;  /* 0x0000000d200da211 */ /* 0x000fe200000f1418 */
[----:B------:R-:W2:Y:S01]  /*1ac0*/  @!P4 LDG.E R16, desc[UR10][R38.64] ;  /* 0x0000000a2610c981 */ /* 0x000ea2000c1e1900 */
[----:B-----5:R-:W-:Y:S01]  /*1ad0*/  @!P3 MOV R41, R23 ;  /* 0x000000170029b202 */ /* 0x020fe20000000f00 */
[----:B------:R-:W-:-:S02]  /*1ae0*/  @!P3 IMAD.MOV.U32 R40, RZ, RZ, R22 ;  /* 0x000000ffff28b224 */ /* 0x000fc400078e0016 */
[----:B------:R-:W-:-:S04]  /*1af0*/  @!P1 IMAD.WIDE.U32 R22, R27, UR21, R22 ;  /* 0x000000151b169c25 */ /* 0x000fc8000f8e0016 */
[----:B------:R-:W-:Y:S01]  /*1b00*/  @!P3 IMAD.WIDE.U32 R40, R25, UR21, R40 ;  /* 0x000000151928bc25 */ /* 0x000fe2000f8e0028 */
[----:B---3--:R-:W-:-:S03]  /*1b10*/  @!P1 LEA R24, P0, R22, R6, 0x2 ;  /* 0x0000000616189211 */ /* 0x008fc600078010ff */
[----:B------:R-:W-:Y:S01]  /*1b20*/  @!P1 IMAD R27, R27, UR15, R23 ;  /* 0x0000000f1b1b9c24 */ /* 0x000fe2000f8e0217 */
[----:B0-----:R-:W-:Y:S01]  /*1b30*/  @!P3 LEA R14, P4, R40, R14, 0x2 ;  /* 0x0000000e280eb211 */ /* 0x001fe200078810ff */
[----:B------:R-:W-:Y:S02]  /*1b40*/  @!P3 IMAD R30, R25, UR15, R41 ;  /* 0x0000000f191ebc24 */ /* 0x000fe4000f8e0229 */
[----:B------:R-:W-:Y:S01]  /*1b50*/  IMAD.MOV.U32 R6, RZ, RZ, -0x800000 ;  /* 0xff800000ff067424 */ /* 0x000fe200078e00ff */
[----:B------:R-:W-:Y:S01]  /*1b60*/  @!P1 LEA.HI.X R25, R22, R7, R27, 0x2, P0 ;  /* 0x0000000716199211 */ /* 0x000fe200000f141b */
[----:B------:R-:W-:Y:S01]  /*1b70*/  IMAD.MOV.U32 R22, RZ, RZ, -0x800000 ;  /* 0xff800000ff167424 */ /* 0x000fe200078e00ff */
[----:B------:R-:W-:-:S03]  /*1b80*/  @!P3 LEA.HI.X R15, R40, R15, R30, 0x2, P4 ;  /* 0x0000000f280fb211 */ /* 0x000fc600020f141e */
[----:B------:R0:W3:Y:S04]  /*1b90*/  @!P2 LDG.E R6, desc[UR10][R12.64] ;  /* 0x0000000a0c06a981 */ /* 0x0000e8000c1e1900 */
[----:B------:R5:W3:Y:S04]  /*1ba0*/  @!P3 LDG.E R17, desc[UR10][R14.64] ;  /* 0x0000000a0e11b981 */ /* 0x000ae8000c1e1900 */
[----:B------:R5:W3:Y:S01]  /*1bb0*/  @!P1 LDG.E R22, desc[UR10][R24.64] ;  /* 0x0000000a18169981 */ /* 0x000ae2000c1e1900 */
[----:B-1----:R-:W-:Y:S01]  /*1bc0*/  ULEA UR4, UR4, UR5, 0x18 ;  /* 0x0000000504047291 */ /* 0x002fe2000f8ec0ff */
[----:B------:R-:W-:-:S05]  /*1bd0*/  ISETP.GT.U32.AND P0, PT, R4, 0x37f, PT ;  /* 0x0000037f0400780c */ /* 0x000fca0003f04070 */
[----:B------:R-:W-:-:S05]  /*1be0*/  LEA R30, R5, UR4, 0x2 ;  /* 0x00000004051e7c11 */ /* 0x000fca000f8e10ff */
[----:B------:R-:W-:Y:S01]  /*1bf0*/  IMAD R5, R11, 0x44, R30 ;  /* 0x000000440b057824 */ /* 0x000fe200078e021e */
[C---:B------:R-:W-:Y:S02]  /*1c00*/  ISETP.GT.U32.AND P5, PT, R4.reuse, 0x2ff, PT ;  /* 0x000002ff0400780c */ /* 0x040fe40003fa4070 */
[C---:B------:R-:W-:Y:S02]  /*1c10*/  ISETP.GT.U32.AND P4, PT, R4.reuse, 0x27f, PT ;  /* 0x0000027f0400780c */ /* 0x040fe40003f84070 */
[C---:B------:R-:W-:Y:S02]  /*1c20*/  ISETP.GT.U32.AND P3, PT, R4.reuse, 0x1ff, PT ;  /* 0x000001ff0400780c */ /* 0x040fe40003f64070 */
[C---:B------:R-:W-:Y:S02]  /*1c30*/  ISETP.GT.U32.AND P2, PT, R4.reuse, 0x17f, PT ;  /* 0x0000017f0400780c */ /* 0x040fe40003f44070 */
[----:B------:R-:W-:Y:S02]  /*1c40*/  ISETP.GT.U32.AND P1, PT, R4, 0xff, PT ;  /* 0x000000ff0400780c */ /* 0x000fe40003f24070 */
[----:B0-----:R-:W-:-:S02]  /*1c50*/  SHF.R.U32.HI R13, RZ, 0x3, R4 ;  /* 0x00000003ff0d7819 */ /* 0x001fc40000011604 */
[----:B------:R-:W-:Y:S02]  /*1c60*/  LOP3.LUT R7, R4, 0x7, RZ, 0xc0, !PT ;  /* 0x0000000704077812 */ /* 0x000fe400078ec0ff */
[----:B------:R-:W-:Y:S01]  /*1c70*/  LEA R32, R13, UR4, 0x2 ;  /* 0x000000040d207c11 */ /* 0x000fe2000f8e10ff */
[----:B------:R-:W-:Y:S01]  /*1c80*/  IMAD.MOV.U32 R30, RZ, RZ, -0x800000 ;  /* 0xff800000ff1e7424 */ /* 0x000fe200078e00ff */
[----:B------:R-:W-:Y:S01]  /*1c90*/  MOV R33, 0xff800000 ;  /* 0xff80000000217802 */ /* 0x000fe20000000f00 */
[----:B------:R-:W-:Y:S02]  /*1ca0*/  IMAD.MOV.U32 R31, RZ, RZ, -0x800000 ;  /* 0xff800000ff1f7424 */ /* 0x000fe400078e00ff */
[----:B------:R-:W-:Y:S02]  /*1cb0*/  IMAD R32, R7, 0x44, R32 ;  /* 0x0000004407207824 */ /* 0x000fe400078e0220 */
[----:B------:R-:W-:Y:S01]  /*1cc0*/  IMAD.MOV.U32 R29, RZ, RZ, -0x800000 ;  /* 0xff800000ff1d7424 */ /* 0x000fe200078e00ff */
[----:B-----5:R-:W-:-:S02]  /*1cd0*/  IABS R14, R3 ;  /* 0x00000003000e7213 */ /* 0x020fc40000000000 */
[----:B------:R-:W-:Y:S01]  /*1ce0*/  MOV R27, 0xff800000 ;  /* 0xff800000001b7802 */ /* 0x000fe20000000f00 */
[----:B------:R-:W-:Y:S01]  /*1cf0*/  IMAD.MOV.U32 R25, RZ, RZ, -0x800000 ;  /* 0xff800000ff197424 */ /* 0x000fe200078e00ff */
[----:B------:R-:W0:Y:S01]  /*1d00*/  I2F.RP R11, R14 ;  /* 0x0000000e000b7306 */ /* 0x000e220000209400 */
[----:B----4-:R1:W-:Y:S01]  /*1d10*/  @!P0 STS [R5+0x220], R26 ;  /* 0x0002201a05008388 */ /* 0x0103e20000000800 */
[----:B------:R-:W-:-:S03]  /*1d20*/  ISETP.GT.U32.AND P0, PT, R4, 0x7f, PT ;  /* 0x0000007f0400780c */ /* 0x000fc60003f04070 */
[----:B------:R-:W-:Y:S04]  /*1d30*/  STS [R5], R20 ;  /* 0x0000001405007388 */ /* 0x000fe80000000800 */
[----:B------:R4:W-:Y:S04]  /*1d40*/  @!P5 STS [R5+0x440], R28 ;  /* 0x0004401c0500d388 */ /* 0x0009e80000000800 */
[----:B--2---:R-:W-:Y:S04]  /*1d50*/  @!P4 STS [R5+0x660], R21 ;  /* 0x000660150500c388 */ /* 0x004fe80000000800 */
[----:B------:R-:W-:Y:S01]  /*1d60*/  @!P3 STS [R5+0x880], R16 ;  /* 0x000880100500b388 */ /* 0x000fe20000000800 */
[----:B-1----:R-:W-:-:S03]  /*1d70*/  IMAD.MOV.U32 R26, RZ, RZ, -0x800000 ;  /* 0xff800000ff1a7424 */ /* 0x002fc600078e00ff */
[----:B---3--:R-:W-:Y:S04]  /*1d80*/  @!P1 STS [R5+0xcc0], R6 ;  /* 0x000cc00605009388 */ /* 0x008fe80000000800 */
[----:B------:R1:W-:Y:S04]  /*1d90*/  @!P2 STS [R5+0xaa0], R17 ;  /* 0x000aa0110500a388 */ /* 0x0003e80000000800 */
[----:B------:R-:W-:Y:S01]  /*1da0*/  @!P0 STS [R5+0xee0], R22 ;  /* 0x000ee01605008388 */ /* 0x000fe20000000800 */
[----:B------:R-:W-:Y:S01]  /*1db0*/  BAR.SYNC.DEFER_BLOCKING 0x0 ;  /* 0x0000000000007b1d */ /* 0x000fe20000010000 */
[----:B----4-:R-:W-:-:S05]  /*1dc0*/  MOV R28, 0xff800000 ;  /* 0xff800000001c7802 */ /* 0x010fca0000000f00 */
[----:B0-----:R-:W0:Y:S01]  /*1dd0*/  MUFU.RCP R20, R11 ;  /* 0x0000000b00147308 */ /* 0x001e220000001000 */
[----:B------:R-:W-:Y:S01]  /*1de0*/  USHF.R.S32.HI UR4, URZ, 0x1f, UR22 ;  /* 0x0000001fff047899 */ /* 0x000fe20008011416 */
[----:B-1----:R-:W1:Y:S01]  /*1df0*/  LDC R17, c[0x0][0x3e0] ;  /* 0x0000f800ff117b82 */ /* 0x002e620000000800 */
[----:B------:R-:W-:Y:S04]  /*1e00*/  @!P0 LDS R33, [R32] ;  /* 0x0000000020218984 */ /* 0x000fe80000000800 */
[----:B------:R-:W-:Y:S04]  /*1e10*/  @!P0 LDS R30, [R32+0x220] ;  /* 0x00022000201e8984 */ /* 0x000fe80000000800 */
[----:B------:R-:W2:Y:S04]  /*1e20*/  @!P0 LDS R31, [R32+0x440] ;  /* 0x00044000201f8984 */ /* 0x000ea80000000800 */
[----:B------:R-:W-:Y:S04]  /*1e30*/  @!P0 LDS R28, [R32+0x660] ;  /* 0x00066000201c8984 */ /* 0x000fe80000000800 */
[----:B------:R-:W3:Y:S04]  /*1e40*/  @!P0 LDS R29, [R32+0x880] ;  /* 0x00088000201d8984 */ /* 0x000ee80000000800 */
[----:B------:R-:W-:Y:S04]  /*1e50*/  @!P0 LDS R26, [R32+0xaa0] ;  /* 0x000aa000201a8984 */ /* 0x000fe80000000800 */
[----:B------:R-:W4:Y:S04]  /*1e60*/  @!P0 LDS R27, [R32+0xcc0] ;  /* 0x000cc000201b8984 */ /* 0x000f280000000800 */
[----:B------:R-:W5:Y:S01]  /*1e70*/  @!P0 LDS R25, [R32+0xee0] ;  /* 0x000ee00020198984 */ /* 0x000f620000000800 */
[----:B0-----:R-:W-:-:S04]  /*1e80*/  VIADD R20, R20, 0xffffffe ;  /* 0x0ffffffe14147836 */ /* 0x001fc80000000000 */
[----:B------:R-:W0:Y:S01]  /*1e90*/  F2I.FTZ.U32.TRUNC.NTZ R21, R20 ;  /* 0x0000001400157305 */ /* 0x000e22000021f000 */
[----:B--2---:R-:W-:-:S04]  /*1ea0*/  FMNMX3.FTZ R16, R33, R30, R31, !PT ;  /* 0x0000001e21107276 */ /* 0x004fc8000781001f */
[----:B---3--:R-:W-:-:S04]  /*1eb0*/  FMNMX3.FTZ R16, R16, R28, R29, !PT ;  /* 0x0000001c10107276 */ /* 0x008fc8000781001d */
[----:B----4-:R-:W-:-:S04]  /*1ec0*/  FMNMX3.FTZ R16, R16, R26, R27, !PT ;  /* 0x0000001a10107276 */ /* 0x010fc8000781001b */
[----:B-----5:R-:W-:Y:S02]  /*1ed0*/  FMNMX.FTZ R16, R16, R25, !PT ;  /* 0x0000001910107209 */ /* 0x020fe40007810000 */
[----:B0-----:R-:W-:-:S03]  /*1ee0*/  IADD3 R5, PT, PT, RZ, -R21, RZ ;  /* 0x80000015ff057210 */ /* 0x001fc60007ffe0ff */
[----:B------:R-:W0:Y:S01]  /*1ef0*/  SHFL.BFLY PT, R11, R16, 0x4, 0x1f ;  /* 0x0c801f00100b7f89 */ /* 0x000e2200000e0000 */
[----:B------:R-:W-:Y:S02]  /*1f00*/  IMAD.MOV.U32 R20, RZ, RZ, RZ ;  /* 0x000000ffff147224 */ /* 0x000fe400078e00ff */
[----:B------:R-:W-:Y:S01]  /*1f10*/  IMAD R12, R5, R14, RZ ;  /* 0x0000000e050c7224 */ /* 0x000fe200078e02ff */
[----:B------:R-:W-:-:S03]  /*1f20*/  IABS R5, R2 ;  /* 0x0000000200057213 */ /* 0x000fc60000000000 */
[----:B------:R-:W-:-:S06]  /*1f30*/  IMAD.HI.U32 R12, R21, R12, R20 ;  /* 0x0000000c150c7227 */ /* 0x000fcc00078e0014 */
[----:B------:R-:W-:-:S04]  /*1f40*/  IMAD.HI.U32 R12, R12, R5, RZ ;  /* 0x000000050c0c7227 */ /* 0x000fc800078e00ff */
[----:B------:R-:W-:-:S04]  /*1f50*/  IMAD.MOV R6, RZ, RZ, -R12 ;  /* 0x000000ffff067224 */ /* 0x000fc800078e0a0c */
[----:B------:R-:W-:Y:S01]  /*1f60*/  IMAD R5, R14, R6, R5 ;  /* 0x000000060e057224 */ /* 0x000fe200078e0205 */
[----:B0-----:R-:W-:-:S05]  /*1f70*/  FMNMX.FTZ R6, R16, R11, !PT ;  /* 0x0000000b10067209 */ /* 0x001fca0007810000 */
[----:B------:R-:W0:Y:S01]  /*1f80*/  SHFL.BFLY PT, R15, R6, 0x2, 0x1f ;  /* 0x0c401f00060f7f89 */ /* 0x000e2200000e0000 */
[----:B------:R-:W-:Y:S02]  /*1f90*/  ISETP.GT.U32.AND P0, PT, R14, R5, PT ;  /* 0x000000050e00720c */ /* 0x000fe40003f04070 */
[----:B------:R-:W-:-:S04]  /*1fa0*/  LOP3.LUT R2, R2, R3, RZ, 0x3c, !PT ;  /* 0x0000000302027212 */ /* 0x000fc800078e3cff */
[----:B------:R-:W-:-:S07]  /*1fb0*/  ISETP.GE.AND P1, PT, R2, RZ, PT ;  /* 0x000000ff0200720c */ /* 0x000fce0003f26270 */
[----:B------:R-:W-:Y:S02]  /*1fc0*/  @!P0 IADD3 R5, PT, PT, R5, -R14, RZ ;  /* 0x8000000e05058210 */ /* 0x000fe40007ffe0ff */
[----:B0-----:R-:W-:-:S05]  /*1fd0*/  FMNMX.FTZ R15, R6, R15, !PT ;  /* 0x0000000f060f7209 */ /* 0x001fca0007810000 */
[----:B------:R-:W0:Y:S01]  /*1fe0*/  SHFL.BFLY PT, R2, R15, 0x1, 0x1f ;  /* 0x0c201f000f027f89 */ /* 0x000e2200000e0000 */
[----:B------:R-:W-:Y:S01]  /*1ff0*/  ISETP.GE.U32.AND P2, PT, R5, R14, PT ;  /* 0x0000000e0500720c */ /* 0x000fe20003f46070 */
[----:B------:R-:W-:Y:S01]  /*2000*/  @!P0 VIADD R12, R12, 0x1 ;  /* 0x000000010c0c8836 */ /* 0x000fe20000000000 */
[----:B------:R-:W-:-:S11]  /*2010*/  ISETP.NE.AND P0, PT, R3, RZ, PT ;  /* 0x000000ff0300720c */ /* 0x000fd60003f05270 */
[----:B------:R-:W-:-:S05]  /*2020*/  @P2 VIADD R12, R12, 0x1 ;  /* 0x000000010c0c2836 */ /* 0x000fca0000000000 */
[----:B------:R-:W-:Y:S02]  /*2030*/  @!P1 IADD3 R12, PT, PT, -R12, RZ, RZ ;  /* 0x000000ff0c0c9210 */ /* 0x000fe40007ffe1ff */
[----:B------:R-:W-:Y:S02]  /*2040*/  @!P0 LOP3.LUT R12, RZ, R3, RZ, 0x33, !PT ;  /* 0x00000003ff0c8212 */ /* 0x000fe400078e33ff */
[----:B0-----:R-:W-:-:S04]  /*2050*/  FMNMX.FTZ R2, R15, R2, !PT ;  /* 0x000000020f027209 */ /* 0x001fc80007810000 */
[----:B------:R-:W-:-:S04]  /*2060*/  FSETP.NEU.FTZ.AND P0, PT, R2, -INF , PT ;  /* 0xff8000000200780b */ /* 0x000fc80003f1d000 */
[----:B------:R-:W-:-:S05]  /*2070*/  FSEL R2, R2, RZ, P0 ;  /* 0x000000ff02027208 */ /* 0x000fca0000000000 */
[C---:B------:R-:W-:Y:S01]  /*2080*/  FADD.FTZ R15, -R2.reuse, R33 ;  /* 0x00000021020f7221 */ /* 0x040fe20000010100 */
[C---:B------:R-:W-:Y:S01]  /*2090*/  FADD.FTZ R24, -R2.reuse, R30 ;  /* 0x0000001e02187221 */ /* 0x040fe20000010100 */
[----:B------:R-:W-:Y:S02]  /*20a0*/  FADD.FTZ R23, -R2, R31 ;  /* 0x0000001f02177221 */ /* 0x000fe40000010100 */
[----:B------:R-:W-:Y:S01]  /*20b0*/  FMUL.FTZ R15, R15, 1.4426950216293334961 ;  /* 0x3fb8aa3b0f0f7820 */ /* 0x000fe20000410000 */
[----:B------:R-:W-:Y:S01]  /*20c0*/  FMUL.FTZ R24, R24, 1.4426950216293334961 ;  /* 0x3fb8aa3b18187820 */ /* 0x000fe20000410000 */
[----:B------:R-:W-:Y:S01]  /*20d0*/  FADD.FTZ R22, -R2, R28 ;  /* 0x0000001c02167221 */ /* 0x000fe20000010100 */
[----:B------:R-:W-:-:S03]  /*20e0*/  FMUL.FTZ R23, R23, 1.4426950216293334961 ;  /* 0x3fb8aa3b17177820 */ /* 0x000fc60000410000 */
[----:B------:R-:W-:Y:S01]  /*20f0*/  MUFU.EX2 R15, R15 ;  /* 0x0000000f000f7308 */ /* 0x000fe20000000800 */
[----:B------:R-:W-:-:S03]  /*2100*/  FADD.FTZ R21, -R2, R29 ;  /* 0x0000001d02157221 */ /* 0x000fc60000010100 */
[----:B------:R-:W0:Y:S01]  /*2110*/  MUFU.EX2 R24, R24 ;  /* 0x0000001800187308 */ /* 0x000e220000000800 */
[----:B------:R-:W-:Y:S01]  /*2120*/  FMUL.FTZ R22, R22, 1.4426950216293334961 ;  /* 0x3fb8aa3b16167820 */ /* 0x000fe20000410000 */
[C---:B------:R-:W-:Y:S02]  /*2130*/  FADD.FTZ R20, -R2.reuse, R26 ;  /* 0x0000001a02147221 */ /* 0x040fe40000010100 */
[----:B------:R-:W2:Y:S01]  /*2140*/  MUFU.EX2 R23, R23 ;  /* 0x0000001700177308 */ /* 0x000ea20000000800 */
[----:B------:R-:W-:Y:S01]  /*2150*/  FMUL.FTZ R21, R21, 1.4426950216293334961 ;  /* 0x3fb8aa3b15157820 */ /* 0x000fe20000410000 */
[----:B------:R-:W-:Y:S02]  /*2160*/  ULOP3.LUT UR4, UR4, 0x1, URZ, 0xfc, !UPT ;  /* 0x0000000104047892 */ /* 0x000fe4000f8efcff */
[----:B------:R-:W3:Y:S01]  /*2170*/  MUFU.EX2 R22, R22 ;  /* 0x0000001600167308 */ /* 0x000ee20000000800 */
[----:B------:R-:W-:Y:S01]  /*2180*/  FADD.FTZ R16, -R2, R27 ;  /* 0x0000001b02107221 */ /* 0x000fe20000010100 */
[----:B------:R-:W-:-:S02]  /*2190*/  FMUL.FTZ R20, R20, 1.4426950216293334961 ;  /* 0x3fb8aa3b14147820 */ /* 0x000fc40000410000 */
[----:B------:R-:W4:Y:S01]  /*21a0*/  MUFU.EX2 R21, R21 ;  /* 0x0000001500157308 */ /* 0x000f220000000800 */
[----:B------:R-:W-:Y:S02]  /*21b0*/  IMAD R5, R12, UR4, RZ ;  /* 0x000000040c057c24 */ /* 0x000fe4000f8e02ff */
[----:B0-----:R-:W-:Y:S01]  /*21c0*/  FADD.FTZ R24, R15, R24 ;  /* 0x000000180f187221 */ /* 0x001fe20000010000 */
[----:B------:R-:W-:Y:S01]  /*21d0*/  FADD.FTZ R15, -R2, R25 ;  /* 0x00000019020f7221 */ /* 0x000fe20000010100 */
[----:B------:R-:W-:Y:S01]  /*21e0*/  FMUL.FTZ R16, R16, 1.4426950216293334961 ;  /* 0x3fb8aa3b10107820 */ /* 0x000fe20000410000 */
[----:B------:R-:W0:Y:S01]  /*21f0*/  MUFU.EX2 R20, R20 ;  /* 0x0000001400147308 */ /* 0x000e220000000800 */
[----:B------:R-:W-:Y:S01]  /*2200*/  IABS R14, R5 ;  /* 0x00000005000e7213 */ /* 0x000fe20000000000 */
[----:B--2---:R-:W-:Y:S01]  /*2210*/  FADD.FTZ R23, R24, R23 ;  /* 0x0000001718177221 */ /* 0x004fe20000010000 */
[----:B------:R-:W-:Y:S01]  /*2220*/  FMUL.FTZ R15, R15, 1.4426950216293334961 ;  /* 0x3fb8aa3b0f0f7820 */ /* 0x000fe20000410000 */
[----:B-1----:R-:W-:Y:S01]  /*2230*/  IABS R11, R17 ;  /* 0x00000011000b7213 */ /* 0x002fe20000000000 */
[----:B------:R-:W1:Y:S01]  /*2240*/  MUFU.EX2 R16, R16 ;  /* 0x0000001000107308 */ /* 0x000e620000000800 */
[----:B---3--:R-:W-:Y:S01]  /*2250*/  FADD.FTZ R22, R23, R22 ;  /* 0x0000001617167221 */ /* 0x008fe20000010000 */
[----:B------:R-:W2:Y:S02]  /*2260*/  LDCU UR4, c[0x0][0x430] ;  /* 0x00008600ff0477ac */ /* 0x000ea40008000800 */
[----:B------:R-:W3:Y:S01]  /*2270*/  I2F.RP R34, R14 ;  /* 0x0000000e00227306 */ /* 0x000ee20000209400 */
[----:B----4-:R-:W-:-:S07]  /*2280*/  FADD.FTZ R23, R22, R21 ;  /* 0x0000001516177221 */ /* 0x010fce0000010000 */
[----:B------:R-:W4:Y:S01]  /*2290*/  MUFU.EX2 R15, R15 ;  /* 0x0000000f000f7308 */ /* 0x000f220000000800 */
[----:B0-----:R-:W-:-:S03]  /*22a0*/  FADD.FTZ R21, R23, R20 ;  /* 0x0000001417157221 */ /* 0x001fc60000010000 */
[----:B------:R-:W0:Y:S01]  /*22b0*/  I2F.RP R6, R11 ;  /* 0x0000000b00067306 */ /* 0x000e220000209400 */
[----:B-1----:R-:W-:-:S07]  /*22c0*/  FADD.FTZ R22, R21, R16 ;  /* 0x0000001015167221 */ /* 0x002fce0000010000 */
[----:B---3--:R-:W1:Y:S01]  /*22d0*/  MUFU.RCP R34, R34 ;  /* 0x0000002200227308 */ /* 0x008e620000001000 */
[----:B----4-:R-:W-:-:S05]  /*22e0*/  FADD.FTZ R23, R22, R15 ;  /* 0x0000000f16177221 */ /* 0x010fca0000010000 */
[----:B------:R-:W3:Y:S02]  /*22f0*/  SHFL.BFLY PT, R20, R23, 0x4, 0x1f ;  /* 0x0c801f0017147f89 */ /* 0x000ee400000e0000 */
[----:B0-----:R-:W0:Y:S01]  /*2300*/  MUFU.RCP R6, R6 ;  /* 0x0000000600067308 */ /* 0x001e220000001000 */
[----:B-1----:R-:W-:-:S07]  /*2310*/  VIADD R38, R34, 0xffffffe ;  /* 0x0ffffffe22267836 */ /* 0x002fce0000000000 */
[----:B------:R-:W1:Y:S01]  /*2320*/  F2I.FTZ.U32.TRUNC.NTZ R39, R38 ;  /* 0x0000002600277305 */ /* 0x000e62000021f000 */
[----:B0-----:R-:W-:-:S07]  /*2330*/  VIADD R34, R6, 0xffffffe ;  /* 0x0ffffffe06227836 */ /* 0x001fce0000000000 */
[----:B------:R-:W0:Y:S01]  /*2340*/  F2I.FTZ.U32.TRUNC.NTZ R35, R34 ;  /* 0x0000002200237305 */ /* 0x000e22000021f000 */
[----:B---3--:R-:W-:-:S05]  /*2350*/  FADD.FTZ R16, R23, R20 ;  /* 0x0000001417107221 */ /* 0x008fca0000010000 */
[----:B------:R-:W3:Y:S01]  /*2360*/  SHFL.BFLY PT, R21, R16, 0x2, 0x1f ;  /* 0x0c401f0010157f89 */ /* 0x000ee200000e0000 */
[----:B-1----:R-:W-:Y:S01]  /*2370*/  IADD3 R15, PT, PT, RZ, -R39, RZ ;  /* 0x80000027ff0f7210 */ /* 0x002fe20007ffe0ff */
[----:B------:R-:W-:Y:S02]  /*2380*/  HFMA2 R38, -RZ, RZ, 0, 0 ;  /* 0x00000000ff267431 */ /* 0x000fe400000001ff */
[----:B------:R-:W-:Y:S02]  /*2390*/  VIADD R6, R14, UR18 ;  /* 0x000000120e067c36 */ /* 0x000fe40008000000 */
[----:B------:R-:W-:Y:S02]  /*23a0*/  IMAD R24, R15, R14, RZ ;  /* 0x0000000e0f187224 */ /* 0x000fe400078e02ff */
[----:B0-----:R-:W-:Y:S01]  /*23b0*/  IMAD.MOV R22, RZ, RZ, -R35 ;  /* 0x000000ffff167224 */ /* 0x001fe200078e0a23 */
[----:B------:R-:W-:Y:S01]  /*23c0*/  IABS R23, R5 ;  /* 0x0000000500177213 */ /* 0x000fe20000000000 */
[----:B------:R-:W-:Y:S01]  /*23d0*/  IMAD.HI.U32 R24, R39, R24, R38 ;  /* 0x0000001827187227 */ /* 0x000fe200078e0026 */
[----:B------:R-:W-:-:S03]  /*23e0*/  IABS R15, R6 ;  /* 0x00000006000f7213 */ /* 0x000fc60000000000 */
[----:B------:R-:W-:Y:S02]  /*23f0*/  IMAD R22, R22, R11, RZ ;  /* 0x0000000b16167224 */ /* 0x000fe400078e02ff */
[----:B------:R-:W-:Y:S02]  /*2400*/  IMAD.MOV.U32 R34, RZ, RZ, RZ ;  /* 0x000000ffff227224 */ /* 0x000fe400078e00ff */
[----:B------:R-:W-:Y:S02]  /*2410*/  IMAD.MOV R23, RZ, RZ, -R23 ;  /* 0x000000ffff177224 */ /* 0x000fe400078e0a17 */
[----:B------:R-:W-:-:S04]  /*2420*/  IMAD.HI.U32 R22, R35, R22, R34 ;  /* 0x0000001623167227 */ /* 0x000fc800078e0022 */
[----:B------:R-:W-:-:S04]  /*2430*/  IMAD.HI.U32 R24, R24, R15, RZ ;  /* 0x0000000f18187227 */ /* 0x000fc800078e00ff */
[----:B---3--:R-:W-:Y:S01]  /*2440*/  FADD.FTZ R21, R16, R21 ;  /* 0x0000001510157221 */ /* 0x008fe20000010000 */
[----:B------:R-:W-:Y:S02]  /*2450*/  IMAD R23, R24, R23, R15 ;  /* 0x0000001718177224 */ /* 0x000fe400078e020f */
[----:B------:R-:W-:-:S03]  /*2460*/  IMAD.HI.U32 R22, R22, R15, RZ ;  /* 0x0000000f16167227 */ /* 0x000fc600078e00ff */
[----:B------:R-:W-:Y:S02]  /*2470*/  ISETP.GT.U32.AND P2, PT, R14, R23, PT ;  /* 0x000000170e00720c */ /* 0x000fe40003f44070 */
[----:B------:R-:W-:Y:S01]  /*2480*/  IADD3 R16, PT, PT, -R22, RZ, RZ ;  /* 0x000000ff16107210 */ /* 0x000fe20007ffe1ff */
[----:B------:R-:W0:Y:S04]  /*2490*/  SHFL.BFLY PT, R20, R21, 0x1, 0x1f ;  /* 0x0c201f0015147f89 */ /* 0x000e2800000e0000 */
[----:B------:R-:W-:-:S05]  /*24a0*/  IMAD R16, R11, R16, R15 ;  /* 0x000000100b107224 */ /* 0x000fca00078e020f */
[----:B------:R-:W-:Y:S01]  /*24b0*/  ISETP.GT.U32.AND P0, PT, R11, R16, PT ;  /* 0x000000100b00720c */ /* 0x000fe20003f04070 */
[----:B------:R-:W-:-:S05]  /*24c0*/  @!P2 IMAD.IADD R23, R23, 0x1, -R14 ;  /* 0x000000011717a824 */ /* 0x000fca00078e0a0e */
[-C--:B------:R-:W-:Y:S01]  /*24d0*/  ISETP.GE.U32.AND P1, PT, R23, R14.reuse, PT ;  /* 0x0000000e1700720c */ /* 0x080fe20003f26070 */
[----:B------:R-:W-:Y:S01]  /*24e0*/  @!P2 VIADD R24, R24, 0x1 ;  /* 0x000000011818a836 */ /* 0x000fe20000000000 */
[----:B------:R-:W-:-:S05]  /*24f0*/  LOP3.LUT R15, R6, R14, RZ, 0x3c, !PT ;  /* 0x0000000e060f7212 */ /* 0x000fca00078e3cff */
[----:B------:R-:W-:Y:S01]  /*2500*/  @!P0 IADD3 R16, PT, PT, R16, -R11, RZ ;  /* 0x8000000b10108210 */ /* 0x000fe20007ffe0ff */
[----:B0-----:R-:W-:Y:S01]  /*2510*/  FADD.FTZ R20, R21, R20 ;  /* 0x0000001415147221 */ /* 0x001fe20000010000 */
[----:B------:R-:W-:Y:S02]  /*2520*/  LOP3.LUT R6, R6, R17, RZ, 0x3c, !PT ;  /* 0x0000001106067212 */ /* 0x000fe400078e3cff */
[----:B------:R-:W-:Y:S02]  /*2530*/  ISETP.GE.U32.AND P4, PT, R16, R11, PT ;  /* 0x0000000b1000720c */ /* 0x000fe40003f86070 */
[----:B------:R-:W-:Y:S02]  /*2540*/  @P1 IADD3 R24, PT, PT, R24, 0x1, RZ ;  /* 0x0000000118181810 */ /* 0x000fe40007ffe0ff */
[----:B------:R-:W-:Y:S02]  /*2550*/  FSETP.NE.FTZ.AND P1, PT, R20, RZ, PT ;  /* 0x000000ff1400720b */ /* 0x000fe40003f35000 */
[----:B------:R-:W-:-:S02]  /*2560*/  ISETP.GE.AND P2, PT, R6, RZ, PT ;  /* 0x000000ff0600720c */ /* 0x000fc40003f46270 */
[----:B------:R-:W-:Y:S02]  /*2570*/  @!P0 IADD3 R22, PT, PT, R22, 0x1, RZ ;  /* 0x0000000116168810 */ /* 0x000fe40007ffe0ff */
[----:B------:R-:W-:Y:S02]  /*2580*/  ISETP.NE.AND P0, PT, R17, RZ, PT ;  /* 0x000000ff1100720c */ /* 0x000fe40003f05270 */
[----:B------:R-:W-:Y:S02]  /*2590*/  ISETP.GE.AND P3, PT, R15, RZ, PT ;  /* 0x000000ff0f00720c */ /* 0x000fe40003f66270 */
[----:B------:R-:W-:Y:S02]  /*25a0*/  ISETP.NE.AND P5, PT, R5, RZ, PT ;  /* 0x000000ff0500720c */ /* 0x000fe40003fa5270 */
[----:B------:R-:W-:Y:S01]  /*25b0*/  @P4 IADD3 R22, PT, PT, R22, 0x1, RZ ;  /* 0x0000000116164810 */ /* 0x000fe20007ffe0ff */
[----:B------:R-:W-:Y:S01]  /*25c0*/  IMAD.MOV.U32 R11, RZ, RZ, R24 ;  /* 0x000000ffff0b7224 */ /* 0x000fe200078e0018 */
[----:B------:R-:W0:Y:S03]  /*25d0*/  @P1 MUFU.LG2 R15, R20 ;  /* 0x00000014000f1308 */ /* 0x000e260000000c00 */
[----:B------:R-:W-:-:S02]  /*25e0*/  @!P2 IMAD.MOV R22, RZ, RZ, -R22 ;  /* 0x000000ffff16a224 */ /* 0x000fc400078e0a16 */
[----:B------:R-:W-:Y:S02]  /*25f0*/  @!P0 LOP3.LUT R22, RZ, R17, RZ, 0x33, !PT ;  /* 0x00000011ff168212 */ /* 0x000fe400078e33ff */
[----:B------:R-:W-:Y:S01]  /*2600*/  LOP3.LUT P0, RZ, R4, 0x387, RZ, 0xc0, !PT ;  /* 0x0000038704ff7812 */ /* 0x000fe2000780c0ff */
[----:B------:R-:W-:Y:S01]  /*2610*/  @!P3 IMAD.MOV R11, RZ, RZ, -R11 ;  /* 0x000000ffff0bb224 */ /* 0x000fe200078e0a0b */
[----:B------:R-:W-:Y:S02]  /*2620*/  ISETP.NE.AND P3, PT, R12, RZ, PT ;  /* 0x000000ff0c00720c */ /* 0x000fe40003f65270 */
[----:B------:R-:W-:Y:S02]  /*2630*/  @!P5 LOP3.LUT R11, RZ, R14, RZ, 0x33, !PT ;  /* 0x0000000eff0bd212 */ /* 0x000fe400078e33ff */
[----:B------:R-:W-:Y:S02]  /*2640*/  SEL R12, RZ, 0x1, !P3 ;  /* 0x00000001ff0c7807 */ /* 0x000fe40005800000 */
[----:B------:R-:W-:-:S02]  /*2650*/  SHF.R.S32.HI R23, RZ, 0x1f, R5 ;  /* 0x0000001fff177819 */ /* 0x000fc40000011405 */
[----:B------:R-:W-:Y:S02]  /*2660*/  ISETP.LT.U32.AND P2, PT, R18, R11, PT ;  /* 0x0000000b1200720c */ /* 0x000fe40003f41070 */
[----:B------:R-:W-:Y:S01]  /*2670*/  SHF.R.S32.HI R21, RZ, 0x1f, R11 ;  /* 0x0000001fff157819 */ /* 0x000fe2000001140b */
[----:B--2---:R-:W-:Y:S01]  /*2680*/  IMAD R6, R3, UR4, RZ ;  /* 0x0000000403067c24 */ /* 0x004fe2000f8e02ff */
[----:B------:R-:W-:Y:S01]  /*2690*/  LOP3.LUT R12, R23, R12, RZ, 0xfc, !PT ;  /* 0x0000000c170c7212 */ /* 0x000fe200078efcff */
[----:B------:R-:W-:Y:S01]  /*26a0*/  IMAD R3, R22, UR9, RZ ;  /* 0x0000000916037c24 */ /* 0x000fe2000f8e02ff */
[----:B------:R-:W-:Y:S01]  /*26b0*/  ISETP.LT.AND.EX P2, PT, R19, R21, PT, P2 ;  /* 0x000000151300720c */ /* 0x000fe20003f41320 */
        /* <DEDUP_REMOVED lines=18> */
[C---:B------:R-:W-:Y:S01]  /*27e0*/  IADD3 R11, P1, PT, R17.reuse, 0x1, RZ ;  /* 0x00000001110b7810 */ /* 0x040fe20007f3e0ff */
[----:B------:R-:W-:Y:S02]  /*27f0*/  IMAD R18, R12, UR19, RZ ;  /* 0x000000130c127c24 */ /* 0x000fe4000f8e02ff */
[----:B------:R-:W-:Y:S01]  /*2800*/  IMAD.WIDE.U32 R14, R17, UR19, RZ ;  /* 0x00000013110e7c25 */ /* 0x000fe2000f8e00ff */
[----:B------:R-:W-:Y:S02]  /*2810*/  ISETP.GE.U32.AND P0, PT, R11, 0x3, PT ;  /* 0x000000030b00780c */ /* 0x000fe40003f06070 */
[----:B------:R-:W-:Y:S01]  /*2820*/  IADD3.X R16, PT, PT, RZ, R12, RZ, P1, !PT ;  /* 0x0000000cff107210 */ /* 0x000fe20000ffe4ff */
[----:B------:R-:W-:-:S03]  /*2830*/  IMAD R11, R17, UR14, R18 ;  /* 0x0000000e110b7c24 */ /* 0x000fc6000f8e0212 */
[----:B------:R-:W-:Y:S02]  /*2840*/  ISETP.GE.U32.AND.EX P0, PT, R16, RZ, PT, P0 ;  /* 0x000000ff1000720c */ /* 0x000fe40003f06100 */
        /* <DEDUP_REMOVED lines=9> */
[----:B------:R-:W0:Y:S01]  /*28e0*/  I2F.U32.RP R12, R40 ;  /* 0x00000028000c7306 */ /* 0x000e220000209000 */
[----:B------:R-:W-:Y:S01]  /*28f0*/  ISETP.NE.U32.AND P0, PT, R40, RZ, PT ;  /* 0x000000ff2800720c */ /* 0x000fe20003f05070 */
[----:B------:R-:W-:-:S06]  /*2900*/  HFMA2 R41, -RZ, RZ, 0, 0 ;  /* 0x00000000ff297431 */ /* 0x000fcc00000001ff */
        /* <DEDUP_REMOVED lines=15> */
[----:B------:R-:W-:-:S05]  /*2a00*/  @!P0 LOP3.LUT R11, RZ, R40, RZ, 0x33, !PT ;  /* 0x00000028ff0b8212 */ /* 0x000fca00078e33ff */
[----:B------:R-:W-:-:S04]  /*2a10*/  IMAD.MOV R15, RZ, RZ, -R11 ;  /* 0x000000ffff0f7224 */ /* 0x000fc800078e0a0b */
[----:B------:R-:W-:Y:S01]  /*2a20*/  IMAD R14, R40, R15, R2 ;  /* 0x0000000f280e7224 */ /* 0x000fe200078e0202 */
[----:B------:R-:W-:Y:S01]  /*2a30*/  MOV R40, R11 ;  /* 0x0000000b00287202 */ /* 0x000fe20000000f00 */
[----:B------:R-:W-:Y:S06]  /*2a40*/  BRA `(.L_x_55) ;  /* 0x0000000000247947 */ /* 0x000fec0003800000 */
.L_x_54:
[----:B------:R-:W-:Y:S01]  /*2a50*/  IMAD.MOV.U32 R22, RZ, RZ, R2 ;  /* 0x000000ffff167224 */ /* 0x000fe200078e0002 */
[----:B------:R-:W-:Y:S01]  /*2a60*/  MOV R21, RZ ;  /* 0x000000ff00157202 */ /* 0x000fe20000000f00 */
[----:B------:R-:W-:Y:S01]  /*2a70*/  IMAD.MOV.U32 R20, RZ, RZ, R40 ;  /* 0x000000ffff147224 */ /* 0x000fe200078e0028 */
[----:B------:R-:W-:Y:S02]  /*2a80*/  MOV R18, 0x2aa0 ;  /* 0x00002aa000127802 */ /* 0x000fe40000000f00 */
[----:B------:R-:W-:Y:S05]  /*2a90*/  CALL.REL.NOINC `($__internal_1_$__cuda_sm20_div_s64) ;  /* 0x0000001c00e87944 */ /* 0x000fea0003c00000 */
[----:B------:R-:W-:Y:S02]  /*2aa0*/  IADD3 R15, PT, PT, -R12, RZ, RZ ;  /* 0x000000ff0c0f7210 */ /* 0x000fe40007ffe1ff */
[----:B------:R-:W-:-:S03]  /*2ab0*/  MOV R41, R11 ;  /* 0x0000000b00297202 */ /* 0x000fc60000000f00 */
[----:B------:R-:W-:Y:S01]  /*2ac0*/  IMAD R14, R40, R15, R2 ;  /* 0x0000000f280e7224 */ /* 0x000fe200078e0202 */
[----:B------:R-:W-:-:S07]  /*2ad0*/  MOV R40, R12 ;  /* 0x0000000c00287202 */ /* 0x000fce0000000f00 */
.L_x_55:
[----:B------:R-:W-:Y:S01]  /*2ae0*/  IABS R15, UR19 ;  /* 0x00000013000f7c13 */ /* 0x000fe20008000000 */
[----:B------:R-:W-:Y:S01]  /*2af0*/  IMAD.MOV.U32 R18, RZ, RZ, RZ ;  /* 0x000000ffff127224 */ /* 0x000fe200078e00ff */
[----:B------:R-:W-:Y:S01]  /*2b00*/  IABS R11, R14 ;  /* 0x0000000e000b7213 */ /* 0x000fe20000000000 */
[----:B------:R-:W-:Y:S01]  /*2b10*/  IMAD R37, R37, R10, RZ ;  /* 0x0000000a25257224 */ /* 0x000fe200078e02ff */
[----:B------:R-:W0:Y:S01]  /*2b20*/  I2F.U32.RP R16, R15 ;  /* 0x0000000f00107306 */ /* 0x000e220000209000 */
[----:B------:R-:W-:Y:S01]  /*2b30*/  IABS R2, UR19 ;  /* 0x0000001300027c13 */ /* 0x000fe20008000000 */
[----:B------:R-:W-:Y:S01]  /*2b40*/  BSSY.RECONVERGENT B0, `(.L_x_56) ;  /* 0x000003c000007945 */ /* 0x000fe20003800200 */
[----:B------:R-:W-:Y:S01]  /*2b50*/  IMAD R37, R9, R0, R37 ;  /* 0x0000000009257224 */ /* 0x000fe200078e0225 */
[----:B------:R-:W-:-:S04]  /*2b60*/  LOP3.LUT R0, R14, UR19, RZ, 0x3c, !PT ;  /* 0x000000130e007c12 */ /* 0x000fc8000f8e3cff */
[----:B------:R-:W-:Y:S01]  /*2b70*/  ISETP.GE.AND P0, PT, R0, RZ, PT ;  /* 0x000000ff0000720c */ /* 0x000fe20003f06270 */
[----:B0-----:R-:W0:Y:S02]  /*2b80*/  MUFU.RCP R19, R16 ;  /* 0x0000001000137308 */ /* 0x001e240000001000 */
[----:B0-----:R-:W-:-:S06]  /*2b90*/  IADD3 R19, PT, PT, R19, 0xffffffe, RZ ;  /* 0x0ffffffe13137810 */ /* 0x001fcc0007ffe0ff */
[----:B------:R-:W0:Y:S02]  /*2ba0*/  F2I.FTZ.U32.TRUNC.NTZ R19, R19 ;  /* 0x0000001300137305 */ /* 0x000e24000021f000 */
[----:B0-----:R-:W-:-:S05]  /*2bb0*/  IADD3 R12, PT, PT, RZ, -R19, RZ ;  /* 0x80000013ff0c7210 */ /* 0x001fca0007ffe0ff */
[----:B------:R-:W-:-:S04]  /*2bc0*/  IMAD R12, R12, R15, RZ ;  /* 0x0000000f0c0c7224 */ /* 0x000fc800078e02ff */
[----:B------:R-:W-:Y:S01]  /*2bd0*/  IMAD.HI.U32 R18, R19, R12, R18 ;  /* 0x0000000c13127227 */ /* 0x000fe200078e0012 */
[----:B------:R-:W-:-:S05]  /*2be0*/  IADD3 R12, PT, PT, RZ, -R2, RZ ;  /* 0x80000002ff0c7210 */ /* 0x000fca0007ffe0ff */
[----:B------:R-:W-:-:S04]  /*2bf0*/  IMAD.HI.U32 R2, R18, R11, RZ ;  /* 0x0000000b12027227 */ /* 0x000fc800078e00ff */
[----:B------:R-:W-:Y:S02]  /*2c00*/  IMAD R12, R2, R12, R11 ;  /* 0x0000000c020c7224 */ /* 0x000fe400078e020b */
[----:B------:R-:W-:-:S03]  /*2c10*/  IMAD.WIDE.U32 R18, R9, R10, RZ ;  /* 0x0000000a09127225 */ /* 0x000fc600078e00ff */
[----:B------:R-:W-:Y:S02]  /*2c20*/  ISETP.GT.U32.AND P1, PT, R15, R12, PT ;  /* 0x0000000c0f00720c */ /* 0x000fe40003f24070 */
[----:B------:R-:W-:Y:S01]  /*2c30*/  IADD3 R11, PT, PT, R19, R37, RZ ;  /* 0x00000025130b7210 */ /* 0x000fe20007ffe0ff */
[----:B------:R-:W-:-:S04]  /*2c40*/  IMAD.WIDE.U32 R36, R18, R42, RZ ;  /* 0x0000002a12247225 */ /* 0x000fc800078e00ff */
[----:B------:R-:W-:-:S04]  /*2c50*/  IMAD R11, R11, R42, RZ ;  /* 0x0000002a0b0b7224 */ /* 0x000fc800078e02ff */
[----:B------:R-:W-:Y:S02]  /*2c60*/  IMAD R19, R43, R18, R11 ;  /* 0x000000122b137224 */ /* 0x000fe400078e020b */
[----:B------:R-:W-:Y:S02]  /*2c70*/  @!P1 IMAD.IADD R12, R12, 0x1, -R15 ;  /* 0x000000010c0c9824 */ /* 0x000fe400078e0a0f */
[----:B------:R-:W-:Y:S01]  /*2c80*/  @!P1 VIADD R2, R2, 0x1 ;  /* 0x0000000102029836 */ /* 0x000fe20000000000 */
[----:B------:R-:W-:Y:S01]  /*2c90*/  ISETP.NE.AND P1, PT, RZ, UR19, PT ;  /* 0x00000013ff007c0c */ /* 0x000fe2000bf25270 */
[----:B------:R-:W-:Y:S01]  /*2ca0*/  IMAD.IADD R19, R37, 0x1, R19 ;  /* 0x0000000125137824 */ /* 0x000fe200078e0213 */
[----:B------:R-:W-:-:S04]  /*2cb0*/  ISETP.GE.U32.AND P2, PT, R12, R15, PT ;  /* 0x0000000f0c00720c */ /* 0x000fc80003f46070 */
[----:B------:R-:W-:-:S09]  /*2cc0*/  LOP3.LUT R0, R41, R19, RZ, 0xfc, !PT ;  /* 0x0000001329007212 */ /* 0x000fd200078efcff */
[----:B------:R-:W-:-:S04]  /*2cd0*/  @P2 IADD3 R2, PT, PT, R2, 0x1, RZ ;  /* 0x0000000102022810 */ /* 0x000fc80007ffe0ff */
[----:B------:R-:W-:Y:S02]  /*2ce0*/  @!P0 IADD3 R2, PT, PT, -R2, RZ, RZ ;  /* 0x000000ff02028210 */ /* 0x000fe40007ffe1ff */
[----:B------:R-:W-:Y:S02]  /*2cf0*/  ISETP.NE.U32.AND P0, PT, R0, RZ, PT ;  /* 0x000000ff0000720c */ /* 0x000fe40003f05070 */
[----:B------:R-:W-:-:S05]  /*2d00*/  @!P1 LOP3.LUT R2, RZ, UR19, RZ, 0x33, !PT ;  /* 0x00000013ff029c12 */ /* 0x000fca000f8e33ff */
[----:B------:R-:W-:-:S04]  /*2d10*/  IMAD.MOV R11, RZ, RZ, -R2 ;  /* 0x000000ffff0b7224 */ /* 0x000fc800078e0a02 */
        /* <DEDUP_REMOVED lines=23> */
.L_x_57:
[----:B------:R-:W-:Y:S01]  /*2e90*/  IMAD.MOV.U32 R22, RZ, RZ, R40 ;  /* 0x000000ffff167224 */ /* 0x000fe200078e0028 */
[----:B------:R-:W-:Y:S01]  /*2ea0*/  MOV R21, R41 ;  /* 0x0000002900157202 */ /* 0x000fe20000000f00 */
[----:B------:R-:W-:Y:S01]  /*2eb0*/  IMAD.MOV.U32 R20, RZ, RZ, R36 ;  /* 0x000000ffff147224 */ /* 0x000fe200078e0024 */
[----:B------:R-:W-:Y:S02]  /*2ec0*/  MOV R18, 0x2ee0 ;  /* 0x00002ee000127802 */ /* 0x000fe40000000f00 */
[----:B------:R-:W-:Y:S05]  /*2ed0*/  CALL.REL.NOINC `($__internal_1_$__cuda_sm20_div_s64) ;  /* 0x0000001800d87944 */ /* 0x000fea0003c00000 */
[----:B------:R-:W-:-:S05]  /*2ee0*/  IADD3 R37, PT, PT, -R12, RZ, RZ ;  /* 0x000000ff0c257210 */ /* 0x000fca0007ffe1ff */
[----:B------:R-:W-:Y:S02]  /*2ef0*/  IMAD R37, R37, R36, R40 ;  /* 0x0000002425257224 */ /* 0x000fe400078e0228 */
.L_x_58:
[----:B------:R-:W-:Y:S05]  /*2f00*/  BSYNC.RECONVERGENT B0 ;  /* 0x0000000000007941 */ /* 0x000fea0003800200 */
.L_x_56:
[----:B------:R-:W-:Y:S01]  /*2f10*/  IABS R20, R10 ;  /* 0x0000000a00147213 */ /* 0x000fe20000000000 */
[----:B------:R-:W0:Y:S01]  /*2f20*/  LDCU.U8 UR8, c[0x0][0x549] ;  /* 0x0000a920ff0877ac */ /* 0x000e220008000000 */
[----:B------:R-:W-:Y:S02]  /*2f30*/  IABS R18, R8 ;  /* 0x0000000800127213 */ /* 0x000fe40000000000 */
[----:B------:R-:W1:Y:S01]  /*2f40*/  I2F.U32.RP R11, R20 ;  /* 0x00000014000b7306 */ /* 0x000e620000209000 */
[----:B------:R-:W-:Y:S01]  /*2f50*/  IABS R15, R17 ;  /* 0x00000011000f7213 */ /* 0x000fe20000000000 */
[----:B------:R-:W2:Y:S01]  /*2f60*/  LDCU.64 UR4, c[0x0][0x430] ;  /* 0x00008600ff0477ac */ /* 0x000ea20008000a00 */
[----:B------:R-:W-:Y:S02]  /*2f70*/  IABS R16, R6 ;  /* 0x0000000600107213 */ /* 0x000fe40000000000 */
[----:B------:R-:W-:Y:S02]  /*2f80*/  IABS R19, R9 ;  /* 0x0000000900137213 */ /* 0x000fe40000000000 */
[----:B------:R-:W-:Y:S01]  /*2f90*/  IABS R34, R37 ;  /* 0x0000002500227213 */ /* 0x000fe20000000000 */
[----:B------:R-:W3:Y:S01]  /*2fa0*/  I2F.U32.RP R21, R18 ;  /* 0x0000001200157306 */ /* 0x000ee20000209000 */
[----:B------:R-:W-:-:S02]  /*2fb0*/  IABS R35, R10 ;  /* 0x0000000a00237213 */ /* 0x000fc40000000000 */
[----:B------:R-:W-:-:S03]  /*2fc0*/  ISETP.NE.AND P5, PT, R10, RZ, PT ;  /* 0x000000ff0a00720c */ /* 0x000fc60003fa5270 */
[----:B------:R-:W-:Y:S01]  /*2fd0*/  IMAD.MOV R35, RZ, RZ, -R35 ;  /* 0x000000ffff237224 */ /* 0x000fe200078e0a23 */
[----:B0-----:R-:W-:Y:S01]  /*2fe0*/  UISETP.NE.AND UP0, UPT, UR8, URZ, UPT ;  /* 0x000000ff0800728c */ /* 0x001fe2000bf05270 */
[----:B-1----:R-:W0:Y:S03]  /*2ff0*/  MUFU.RCP R11, R11 ;  /* 0x0000000b000b7308 */ /* 0x002e260000001000 */
[----:B--2---:R-:W-:Y:S02]  /*3000*/  USEL UR8, UR4, 0x1, UP0 ;  /* 0x0000000104087887 */ /* 0x004fe40008000000 */
[----:B------:R-:W-:-:S03]  /*3010*/  UIMAD UR4, UR5, UR4, URZ ;  /* 0x00000004050472a4 */ /* 0x000fc6000f8e02ff */
[----:B---3--:R-:W1:Y:S01]  /*3020*/  MUFU.RCP R42, R21 ;  /* 0x00000015002a7308 */ /* 0x008e620000001000 */
[----:B------:R-:W-:Y:S02]  /*3030*/  USHF.R.S32.HI UR12, URZ, 0x1f, UR8 ;  /* 0x0000001fff0c7899 */ /* 0x000fe40008011408 */
[----:B------:R-:W-:-:S05]  /*3040*/  UIMAD UR5, UR8, UR5, URZ ;  /* 0x00000005080572a4 */ /* 0x000fca000f8e02ff */
[----:B------:R-:W-:Y:S01]  /*3050*/  I2F.U32.RP R14, R15 ;  /* 0x0000000f000e7306 */ /* 0x000fe20000209000 */
[----:B0-----:R-:W-:-:S07]  /*3060*/  VIADD R22, R11, 0xffffffe ;  /* 0x0ffffffe0b167836 */ /* 0x001fce0000000000 */
[----:B------:R-:W0:Y:S01]  /*3070*/  F2I.FTZ.U32.TRUNC.NTZ R23, R22 ;  /* 0x0000001600177305 */ /* 0x000e22000021f000 */
[----:B-1----:R-:W-:-:S07]  /*3080*/  VIADD R42, R42, 0xffffffe ;  /* 0x0ffffffe2a2a7836 */ /* 0x002fce0000000000 */
[----:B------:R-:W1:Y:S01]  /*3090*/  F2I.FTZ.U32.TRUNC.NTZ R43, R42 ;  /* 0x0000002a002b7305 */ /* 0x000e62000021f000 */
[----:B0-----:R-:W-:-:S07]  /*30a0*/  IMAD.MOV R41, RZ, RZ, -R23 ;  /* 0x000000ffff297224 */ /* 0x001fce00078e0a17 */
[----:B------:R-:W0:Y:S01]  /*30b0*/  MUFU.RCP R38, R14 ;  /* 0x0000000e00267308 */ /* 0x000e220000001000 */
[----:B------:R-:W-:Y:S02]  /*30c0*/  IMAD.MOV.U32 R22, RZ, RZ, RZ ;  /* 0x000000ffff167224 */ /* 0x000fe400078e00ff */
[----:B------:R-:W-:Y:S02]  /*30d0*/  IMAD R41, R41, R20, RZ ;  /* 0x0000001429297224 */ /* 0x000fe400078e02ff */
[----:B-1----:R-:W-:-:S03]  /*30e0*/  IMAD.MOV R21, RZ, RZ, -R43 ;  /* 0x000000ffff157224 */ /* 0x002fc600078e0a2b */
[----:B------:R-:W1:Y:S01]  /*30f0*/  I2F.U32.RP R11, R16 ;  /* 0x00000010000b7306 */ /* 0x000e620000209000 */
[----:B------:R-:W-:-:S04]  /*3100*/  IMAD.HI.U32 R41, R23, R41, R22 ;  /* 0x0000002917297227 */ /* 0x000fc800078e0016 */
[----:B------:R-:W-:Y:S01]  /*3110*/  HFMA2 R42, -RZ, RZ, 0, 0 ;  /* 0x00000000ff2a7431 */ /* 0x000fe200000001ff */
[----:B------:R-:W-:Y:S01]  /*3120*/  IABS R23, R8 ;  /* 0x0000000800177213 */ /* 0x000fe20000000000 */
[----:B------:R-:W-:Y:S01]  /*3130*/  IMAD R22, R21, R18, RZ ;  /* 0x0000001215167224 */ /* 0x000fe200078e02ff */
[----:B------:R-:W-:Y:S01]  /*3140*/  IABS R21, R12 ;  /* 0x0000000c00157213 */ /* 0x000fe20000000000 */
[----:B------:R-:W-:Y:S01]  /*3150*/  IMAD.HI.U32 R36, R41, R34, RZ ;  /* 0x0000002229247227 */ /* 0x000fe200078e00ff */
[----:B------:R-:W2:Y:S01]  /*3160*/  I2F.U32.RP R40, R19 ;  /* 0x0000001300287306 */ /* 0x000ea20000209000 */
[----:B0-----:R-:W-:Y:S02]  /*3170*/  IADD3 R38, PT, PT, R38, 0xffffffe, RZ ;  /* 0x0ffffffe26267810 */ /* 0x001fe40007ffe0ff */
[----:B------:R-:W-:-:S04]  /*3180*/  IMAD.HI.U32 R22, R43, R22, R42 ;  /* 0x000000162b167227 */ /* 0x000fc800078e002a */
[----:B------:R-:W-:Y:S01]  /*3190*/  IMAD.MOV R23, RZ, RZ, -R23 ;  /* 0x000000ffff177224 */ /* 0x000fe200078e0a17 */
[----:B------:R0:W3:Y:S01]  /*31a0*/  F2I.FTZ.U32.TRUNC.NTZ R39, R38 ;  /* 0x0000002600277305 */ /* 0x0000e2000021f000 */
[----:B------:R-:W-:-:S04]  /*31b0*/  IMAD.HI.U32 R22, R22, R21, RZ ;  /* 0x0000001516167227 */ /* 0x000fc800078e00ff */
[----:B------:R-:W-:Y:S01]  /*31c0*/  IMAD R35, R36, R35, R34 ;  /* 0x0000002324237224 */ /* 0x000fe200078e0222 */
[----:B------:R-:W-:Y:S01]  /*31d0*/  LOP3.LUT R34, R37, R10, RZ, 0x3c, !PT ;  /* 0x0000000a25227212 */ /* 0x000fe200078e3cff */
[----:B------:R-:W-:Y:S01]  /*31e0*/  IMAD R23, R22, R23, R21 ;  /* 0x0000001716177224 */ /* 0x000fe200078e0215 */
[----:B-1----:R-:W1:Y:S02]  /*31f0*/  MUFU.RCP R11, R11 ;  /* 0x0000000b000b7308 */ /* 0x002e640000001000 */
[----:B------:R-:W-:Y:S02]  /*3200*/  ISETP.GT.U32.AND P3, PT, R20, R35, PT ;  /* 0x000000231400720c */ /* 0x000fe40003f64070 */
[----:B------:R-:W-:Y:S02]  /*3210*/  ISETP.GT.U32.AND P1, PT, R18, R23, PT ;  /* 0x000000171200720c */ /* 0x000fe40003f24070 */
[----:B------:R-:W-:Y:S01]  /*3220*/  ISETP.GE.AND P2, PT, R34, RZ, PT ;  /* 0x000000ff2200720c */ /* 0x000fe20003f46270 */
[----:B0-----:R-:W-:Y:S01]  /*3230*/  IMAD.MOV.U32 R38, RZ, RZ, RZ ;  /* 0x000000ffff267224 */ /* 0x001fe200078e00ff */
[----:B--2---:R-:W0:Y:S01]  /*3240*/  MUFU.RCP R40, R40 ;  /* 0x0000002800287308 */ /* 0x004e220000001000 */
[----:B---3--:R-:W-:-:S05]  /*3250*/  IADD3 R14, PT, PT, RZ, -R39, RZ ;  /* 0x80000027ff0e7210 */ /* 0x008fca0007ffe0ff */
[----:B------:R-:W-:Y:S01]  /*3260*/  IMAD R21, R14, R15, RZ ;  /* 0x0000000f0e157224 */ /* 0x000fe200078e02ff */
[----:B------:R-:W-:Y:S01]  /*3270*/  IABS R14, R2 ;  /* 0x00000002000e7213 */ /* 0x000fe20000000000 */
[----:B------:R-:W-:Y:S01]  /*3280*/  @!P3 IMAD.IADD R35, R35, 0x1, -R20 ;  /* 0x000000012323b824 */ /* 0x000fe200078e0a14 */
[----:B------:R-:W-:Y:S01]  /*3290*/  @!P1 IADD3 R23, PT, PT, R23, -R18, RZ ;  /* 0x8000001217179210 */ /* 0x000fe20007ffe0ff */
[----:B------:R-:W-:Y:S01]  /*32a0*/  IMAD.HI.U32 R21, R39, R21, R38 ;  /* 0x0000001527157227 */ /* 0x000fe200078e0026 */
[----:B-1----:R-:W-:Y:S02]  /*32b0*/  IADD3 R38, PT, PT, R11, 0xffffffe, RZ ;  /* 0x0ffffffe0b267810 */ /* 0x002fe40007ffe0ff */
[----:B------:R-:W-:Y:S01]  /*32c0*/  ISETP.GE.U32.AND P6, PT, R35, R20, PT ;  /* 0x000000142300720c */ /* 0x000fe20003fc6070 */
[----:B------:R-:W-:Y:S01]  /*32d0*/  @!P1 VIADD R22, R22, 0x1 ;  /* 0x0000000116169836 */ /* 0x000fe20000000000 */
[----:B------:R1:W2:Y:S01]  /*32e0*/  F2I.FTZ.U32.TRUNC.NTZ R39, R38 ;  /* 0x0000002600277305 */ /* 0x0002a2000021f000 */
[----:B------:R-:W-:Y:S01]  /*32f0*/  LOP3.LUT R20, R12, R8, RZ, 0x3c, !PT ;  /* 0x000000080c147212 */ /* 0x000fe200078e3cff */
[----:B------:R-:W-:Y:S01]  /*3300*/  IMAD.HI.U32 R21, R21, R14, RZ ;  /* 0x0000000e15157227 */ /* 0x000fe200078e00ff */
[----:B------:R-:W-:-:S02]  /*3310*/  ISETP.GE.U32.AND P4, PT, R23, R18, PT ;  /* 0x000000121700720c */ /* 0x000fc40003f86070 */
[----:B------:R-:W-:Y:S01]  /*3320*/  IABS R11, R17 ;  /* 0x00000011000b7213 */ /* 0x000fe20000000000 */
[----:B0-----:R-:W-:Y:S01]  /*3330*/  VIADD R40, R40, 0xffffffe ;  /* 0x0ffffffe28287836 */ /* 0x001fe20000000000 */
[----:B------:R-:W-:Y:S02]  /*3340*/  ISETP.GE.AND P0, PT, R20, RZ, PT ;  /* 0x000000ff1400720c */ /* 0x000fe40003f06270 */
[----:B------:R-:W-:Y:S01]  /*3350*/  @!P3 IADD3 R36, PT, PT, R36, 0x1, RZ ;  /* 0x000000012424b810 */ /* 0x000fe20007ffe0ff */
[----:B------:R0:W3:Y:S01]  /*3360*/  F2I.FTZ.U32.TRUNC.NTZ R41, R40 ;  /* 0x0000002800297305 */ /* 0x0000e2000021f000 */
[----:B------:R-:W-:Y:S01]  /*3370*/  ISETP.NE.AND P3, PT, R8, RZ, PT ;  /* 0x000000ff0800720c */ /* 0x000fe20003f65270 */
[----:B------:R-:W-:Y:S01]  /*3380*/  IMAD.MOV R11, RZ, RZ, -R11 ;  /* 0x000000ffff0b7224 */ /* 0x000fe200078e0a0b */
[----:B------:R-:W-:Y:S01]  /*3390*/  IABS R20, R9 ;  /* 0x0000000900147213 */ /* 0x000fe20000000000 */
[----:B------:R-:W-:Y:S02]  /*33a0*/  @P6 VIADD R36, R36, 0x1 ;  /* 0x0000000124246836 */ /* 0x000fe40000000000 */
[----:B-1----:R-:W-:-:S02]  /*33b0*/  HFMA2 R38, -RZ, RZ, 0, 0 ;  /* 0x00000000ff267431 */ /* 0x002fc400000001ff */
[----:B------:R-:W-:Y:S02]  /*33c0*/  IMAD R14, R21, R11, R14 ;  /* 0x0000000b150e7224 */ /* 0x000fe400078e020e */
[----:B--2---:R-:W-:Y:S02]  /*33d0*/  IMAD.MOV R11, RZ, RZ, -R39 ;  /* 0x000000ffff0b7224 */ /* 0x004fe400078e0a27 */
[----:B------:R-:W-:Y:S01]  /*33e0*/  @P4 VIADD R22, R22, 0x1 ;  /* 0x0000000116164836 */ /* 0x000fe20000000000 */
[----:B------:R-:W-:Y:S01]  /*33f0*/  ISETP.GT.U32.AND P1, PT, R15, R14, PT ;  /* 0x0000000e0f00720c */ /* 0x000fe20003f24070 */
[----:B------:R-:W-:Y:S02]  /*3400*/  IMAD R11, R11, R16, RZ ;  /* 0x000000100b0b7224 */ /* 0x000fe400078e02ff */
[----:B------:R-:W-:Y:S01]  /*3410*/  @!P0 IMAD.MOV R22, RZ, RZ, -R22 ;  /* 0x000000ffff168224 */ /* 0x000fe200078e0a16 */
[----:B0-----:R-:W-:Y:S01]  /*3420*/  MOV R40, RZ ;  /* 0x000000ff00287202 */ /* 0x001fe20000000f00 */
[----:B---3--:R-:W-:Y:S01]  /*3430*/  IMAD.MOV R18, RZ, RZ, -R41 ;  /* 0x000000ffff127224 */ /* 0x008fe200078e0a29 */
[----:B------:R-:W-:Y:S01]  /*3440*/  @!P3 LOP3.LUT R22, RZ, R8, RZ, 0x33, !PT ;  /* 0x00000008ff16b212 */ /* 0x000fe200078e33ff */
[----:B------:R-:W-:Y:S01]  /*3450*/  @!P2 IMAD.MOV R36, RZ, RZ, -R36 ;  /* 0x000000ffff24a224 */ /* 0x000fe200078e0a24 */
[----:B------:R-:W-:Y:S01]  /*3460*/  @!P5 LOP3.LUT R36, RZ, R10, RZ, 0x33, !PT ;  /* 0x0000000aff24d212 */ /* 0x000fe200078e33ff */
[----:B------:R-:W-:Y:S01]  /*3470*/  IMAD R23, R18, R19, RZ ;  /* 0x0000001312177224 */ /* 0x000fe200078e02ff */
[----:B------:R-:W-:Y:S01]  /*3480*/  IABS R18, R22 ;  /* 0x0000001600127213 */ /* 0x000fe20000000000 */
[----:B------:R-:W-:Y:S01]  /*3490*/  IMAD.HI.U32 R38, R39, R11, R38 ;  /* 0x0000000b27267227 */ /* 0x000fe200078e0026 */
[----:B------:R-:W-:-:S02]  /*34a0*/  IABS R11, R6 ;  /* 0x00000006000b7213 */ /* 0x000fc40000000000 */
[----:B------:R-:W-:Y:S01]  /*34b0*/  IABS R34, R36 ;  /* 0x0000002400227213 */ /* 0x000fe20000000000 */
[----:B------:R-:W-:Y:S01]  /*34c0*/  IMAD.HI.U32 R23, R41, R23, R40 ;  /* 0x0000001729177227 */ /* 0x000fe200078e0028 */
[----:B------:R-:W-:Y:S02]  /*34d0*/  IADD3 R11, PT, PT, RZ, -R11, RZ ;  /* 0x8000000bff0b7210 */ /* 0x000fe40007ffe0ff */
[----:B------:R-:W-:Y:S01]  /*34e0*/  ISETP.NE.AND P2, PT, R17, RZ, PT ;  /* 0x000000ff1100720c */ /* 0x000fe20003f45270 */
[----:B------:R-:W-:Y:S01]  /*34f0*/  IMAD.HI.U32 R38, R38, R18, RZ ;  /* 0x0000001226267227 */ /* 0x000fe200078e00ff */
[----:B------:R-:W-:-:S03]  /*3500*/  ISETP.NE.AND P5, PT, R9, RZ, PT ;  /* 0x000000ff0900720c */ /* 0x000fc60003fa5270 */
[----:B------:R-:W-:Y:S02]  /*3510*/  IMAD.MOV R20, RZ, RZ, -R20 ;  /* 0x000000ffff147224 */ /* 0x000fe400078e0a14 */
[----:B------:R-:W-:-:S04]  /*3520*/  IMAD.HI.U32 R23, R23, R34, RZ ;  /* 0x0000002217177227 */ /* 0x000fc800078e00ff */
[----:B------:R-:W-:Y:S02]  /*3530*/  IMAD R11, R38, R11, R18 ;  /* 0x0000000b260b7224 */ /* 0x000fe400078e0212 */
[----:B------:R-:W-:Y:S02]  /*3540*/  IMAD R20, R23, R20, R34 ;  /* 0x0000001417147224 */ /* 0x000fe400078e0222 */
[----:B------:R-:W-:Y:S02]  /*3550*/  @!P1 IMAD.IADD R14, R14, 0x1, -R15 ;  /* 0x000000010e0e9824 */ /* 0x000fe400078e0a0f */
[----:B------:R-:W-:Y:S01]  /*3560*/  @!P1 VIADD R21, R21, 0x1 ;  /* 0x0000000115159836 */ /* 0x000fe20000000000 */
[----:B------:R-:W-:Y:S02]  /*3570*/  ISETP.GT.U32.AND P1, PT, R16, R11, PT ;  /* 0x0000000b1000720c */ /* 0x000fe40003f24070 */
[----:B------:R-:W-:Y:S02]  /*3580*/  ISETP.GT.U32.AND P3, PT, R19, R20, PT ;  /* 0x000000141300720c */ /* 0x000fe40003f64070 */
[----:B------:R-:W-:-:S02]  /*3590*/  ISETP.GE.U32.AND P4, PT, R14, R15, PT ;  /* 0x0000000f0e00720c */ /* 0x000fc40003f86070 */
[----:B------:R-:W-:Y:S02]  /*35a0*/  LOP3.LUT R14, R2, R17, RZ, 0x3c, !PT ;  /* 0x00000011020e7212 */ /* 0x000fe400078e3cff */
[----:B------:R-:W-:Y:S02]  /*35b0*/  IADD3 R15, PT, PT, -R22, RZ, RZ ;  /* 0x000000ff160f7210 */ /* 0x000fe40007ffe1ff */
[----:B------:R-:W-:Y:S01]  /*35c0*/  ISETP.GE.AND P0, PT, R14, RZ, PT ;  /* 0x000000ff0e00720c */ /* 0x000fe20003f06270 */
[----:B------:R-:W-:Y:S02]  /*35d0*/  IMAD.MOV R14, RZ, RZ, -R36 ;  /* 0x000000ffff0e7224 */ /* 0x000fe400078e0a24 */
[----:B------:R-:W-:Y:S02]  /*35e0*/  @!P1 IMAD.IADD R11, R11, 0x1, -R16 ;  /* 0x000000010b0b9824 */ /* 0x000fe400078e0a10 */
[----:B------:R-:W-:Y:S01]  /*35f0*/  @!P3 IMAD.IADD R20, R20, 0x1, -R19 ;  /* 0x000000011414b824 */ /* 0x000fe200078e0a13 */
[----:B------:R-:W-:Y:S01]  /*3600*/  @!P3 IADD3 R23, PT, PT, R23, 0x1, RZ ;  /* 0x000000011717b810 */ /* 0x000fe20007ffe0ff */
[----:B------:R-:W-:Y:S01]  /*3610*/  IMAD R14, R10, R14, R37 ;  /* 0x0000000e0a0e7224 */ /* 0x000fe200078e0225 */
[----:B------:R-:W-:Y:S01]  /*3620*/  @P4 IADD3 R21, PT, PT, R21, 0x1, RZ ;  /* 0x0000000115154810 */ /* 0x000fe20007ffe0ff */
[----:B------:R-:W-:Y:S01]  /*3630*/  @!P1 VIADD R38, R38, 0x1 ;  /* 0x0000000126269836 */ /* 0x000fe20000000000 */
[----:B------:R-:W-:Y:S01]  /*3640*/  ISETP.GE.U32.AND P4, PT, R11, R16, PT ;  /* 0x000000100b00720c */ /* 0x000fe20003f86070 */
[----:B------:R-:W-:Y:S01]  /*3650*/  IMAD R15, R8, R15, R12 ;  /* 0x0000000f080f7224 */ /* 0x000fe200078e020c */
[----:B------:R-:W-:-:S02]  /*3660*/  ISETP.GE.U32.AND P6, PT, R20, R19, PT ;  /* 0x000000131400720c */ /* 0x000fc40003fc6070 */
[----:B------:R-:W-:Y:S02]  /*3670*/  LOP3.LUT R11, R36, R9, RZ, 0x3c, !PT ;  /* 0x00000009240b7212 */ /* 0x000fe400078e3cff */
[----:B------:R-:W-:Y:S02]  /*3680*/  @!P0 IADD3 R21, PT, PT, -R21, RZ, RZ ;  /* 0x000000ff15158210 */ /* 0x000fe40007ffe1ff */
[----:B------:R-:W-:Y:S02]  /*3690*/  @!P2 LOP3.LUT R21, RZ, R17, RZ, 0x33, !PT ;  /* 0x00000011ff15a212 */ /* 0x000fe400078e33ff */
[----:B------:R-:W-:Y:S02]  /*36a0*/  LOP3.LUT R10, R22, R6, RZ, 0x3c, !PT ;  /* 0x00000006160a7212 */ /* 0x000fe400078e3cff */
[----:B------:R-:W-:Y:S01]  /*36b0*/  ISETP.GE.AND P2, PT, R11, RZ, PT ;  /* 0x000000ff0b00720c */ /* 0x000fe20003f46270 */
[----:B------:R-:W-:Y:S01]  /*36c0*/  IMAD.WIDE R18, R21, UR9, RZ ;  /* 0x0000000915127c25 */ /* 0x000fe2000f8e02ff */
[----:B------:R-:W-:-:S02]  /*36d0*/  ISETP.GE.AND P0, PT, R10, RZ, PT ;  /* 0x000000ff0a00720c */ /* 0x000fc40003f06270 */
[----:B------:R-:W-:Y:S01]  /*36e0*/  ISETP.NE.AND P1, PT, R6, RZ, PT ;  /* 0x000000ff0600720c */ /* 0x000fe20003f25270 */
[----:B------:R-:W-:Y:S01]  /*36f0*/  @P6 VIADD R23, R23, 0x1 ;  /* 0x0000000117176836 */ /* 0x000fe20000000000 */
[----:B------:R-:W-:Y:S01]  /*3700*/  @P4 IADD3 R38, PT, PT, R38, 0x1, RZ ;  /* 0x0000000126264810 */ /* 0x000fe20007ffe0ff */
[----:B------:R-:W-:Y:S02]  /*3710*/  IMAD.MOV R21, RZ, RZ, -R21 ;  /* 0x000000ffff157224 */ /* 0x000fe400078e0a15 */
[----:B------:R-:W-:Y:S01]  /*3720*/  IMAD.WIDE.U32 R18, R0, UR8, R18 ;  /* 0x0000000800127c25 */ /* 0x000fe2000f8e0012 */
[----:B------:R-:W-:-:S03]  /*3730*/  UIMAD UR8, UR22, UR8, URZ ;  /* 0x00000008160872a4 */ /* 0x000fc6000f8e02ff */
[----:B------:R-:W-:Y:S01]  /*3740*/  @!P2 IMAD.MOV R23, RZ, RZ, -R23 ;  /* 0x000000ffff17a224 */ /* 0x000fe200078e0a17 */
[----:B------:R-:W-:Y:S01]  /*3750*/  @!P5 LOP3.LUT R23, RZ, R9, RZ, 0x33, !PT ;  /* 0x00000009ff17d212 */ /* 0x000fe200078e33ff */
[----:B------:R-:W-:Y:S02]  /*3760*/  @!P0 IMAD.MOV R38, RZ, RZ, -R38 ;  /* 0x000000ffff268224 */ /* 0x000fe400078e0a26 */
[----:B------:R-:W-:Y:S01]  /*3770*/  IMAD R19, R0, UR12, R19 ;  /* 0x0000000c00137c24 */ /* 0x000fe2000f8e0213 */
[----:B------:R-:W-:Y:S01]  /*3780*/  @!P1 LOP3.LUT R38, RZ, R6, RZ, 0x33, !PT ;  /* 0x00000006ff269212 */ /* 0x000fe200078e33ff */
[----:B------:R-:W-:Y:S01]  /*3790*/  IMAD R21, R17, R21, R2 ;  /* 0x0000001511157224 */ /* 0x000fe200078e0202 */
[----:B------:R-:W-:Y:S01]  /*37a0*/  UIMAD UR12, UR7, UR4, URZ ;  /* 0x00000004070c72a4 */ /* 0x000fe2000f8e02ff */
[----:B------:R-:W-:Y:S01]  /*37b0*/  IMAD.MOV R0, RZ, RZ, -R23 ;  /* 0x000000ffff007224 */ /* 0x000fe200078e0a17 */
[----:B------:R-:W-:Y:S01]  /*37c0*/  IADD3 R11, PT, PT, -R38, RZ, RZ ;  /* 0x000000ff260b7210 */ /* 0x000fe20007ffe1ff */
[----:B------:R-:W-:-:S04]  /*37d0*/  IMAD.WIDE R18, R21, UR4, R18 ;  /* 0x0000000415127c25 */ /* 0x000fc8000f8e0212 */
[----:B------:R-:W-:Y:S01]  /*37e0*/  IMAD.WIDE R16, R14, UR5, RZ ;  /* 0x000000050e107c25 */ /* 0x000fe2000f8e02ff */
[----:B------:R-:W0:Y:S03]  /*37f0*/  LDCU.64 UR4, c[0x0][0x420] ;  /* 0x00008400ff0477ac */ /* 0x000e260008000a00 */
[----:B------:R-:W-:-:S04]  /*3800*/  IMAD.WIDE R20, R23, UR6, RZ ;  /* 0x0000000617147c25 */ /* 0x000fc8000f8e02ff */
[----:B------:R-:W-:Y:S01]  /*3810*/  IMAD R0, R9, R0, R36 ;  /* 0x0000000009007224 */ /* 0x000fe200078e0224 */
[----:B------:R-:W-:Y:S01]  /*3820*/  IADD3 R2, P1, P0, R20, R18, R16 ;  /* 0x0000001214027210 */ /* 0x000fe2000783e010 */
[----:B------:R-:W-:Y:S02]  /*3830*/  IMAD R6, R6, R11, R22 ;  /* 0x0000000b06067224 */ /* 0x000fe400078e0216 */
[----:B------:R-:W-:Y:S01]  /*3840*/  IMAD.WIDE R8, R15, UR8, RZ ;  /* 0x000000080f087c25 */ /* 0x000fe2000f8e02ff */
[----:B------:R-:W-:-:S03]  /*3850*/  IADD3.X R17, PT, PT, R21, R19, R17, P1, P0 ;  /* 0x0000001315117210 */ /* 0x000fc60000fe0411 */
        /* <DEDUP_REMOVED lines=11> */
.L_x_53:
[----:B------:R-:W0:Y:S01]  /*3910*/  LDC.64 R2, c[0x0][0x420] ;  /* 0x00010800ff027b82 */ /* 0x000e220000000a00 */
[----:B------:R-:W-:-:S05]  /*3920*/  IADD3 R0, PT, PT, R13, UR20, RZ ;  /* 0x000000140d007c10 */ /* 0x000fca000fffe0ff */
[----:B0-----:R-:W-:-:S05]  /*3930*/  IMAD.WIDE.U32 R2, R0, 0x4, R2 ;  /* 0x0000000400027825 */ /* 0x001fca00078e0002 */
[----:B------:R1:W-:Y:S02]  /*3940*/  STG.E desc[UR10][R2.64], R24 ;  /* 0x0000001802007986 */ /* 0x0003e4000c10190a */
.L_x_52:
[----:B------:R-:W-:Y:S05]  /*3950*/  BSYNC.RECONVERGENT B1 ;  /* 0x0000000000017941 */ /* 0x000fea0003800200 */
.L_x_51:
[----:B------:R-:W2:Y:S01]  /*3960*/  LDCU UR6, c[0x0][0x534] ;  /* 0x0000a680ff0677ac */ /* 0x000ea20008000800 */
[C---:B------:R-:W-:Y:S01]  /*3970*/  LOP3.LUT R0, R7.reuse, 0x18, RZ, 0xfc, !PT ;  /* 0x0000001807007812 */ /* 0x040fe200078efcff */
[----:B------:R-:W-:Y:S01]  /*3980*/  IMAD.SHL.U32 R14, R4, 0x4, RZ ;  /* 0x00000004040e7824 */ /* 0x000fe200078e00ff */
[C---:B01----:R-:W-:Y:S02]  /*3990*/  LOP3.LUT R3, R7.reuse, 0x8, RZ, 0xfc, !PT ;  /* 0x0000000807037812 */ /* 0x043fe400078efcff */
[C---:B------:R-:W-:Y:S02]  /*39a0*/  LOP3.LUT R2, R7.reuse, 0x10, RZ, 0xfc, !PT ;  /* 0x0000001007027812 */ /* 0x040fe400078efcff */
[----:B------:R-:W-:Y:S02]  /*39b0*/  LOP3.LUT R14, R14, 0x1c, RZ, 0xc0, !PT ;  /* 0x0000001c0e0e7812 */ /* 0x000fe400078ec0ff */
[----:B--2---:R-:W-:Y:S01]  /*39c0*/  ISETP.GE.AND P0, PT, R7, UR6, PT ;  /* 0x0000000607007c0c */ /* 0x004fe2000bf06270 */
[----:B------:R-:W-:Y:S01]  /*39d0*/  UISETP.GE.AND UP0, UPT, UR6, 0x1, UPT ;  /* 0x000000010600788c */ /* 0x000fe2000bf06270 */
[----:B------:R-:W-:-:S02]  /*39e0*/  ISETP.GE.AND P4, PT, R0, UR6, PT ;  /* 0x0000000600007c0c */ /* 0x000fc4000bf86270 */
[----:B------:R-:W-:Y:S02]  /*39f0*/  ISETP.GT.U32.OR P0, PT, R4, 0x7f, P0 ;  /* 0x0000007f0400780c */ /* 0x000fe40000704470 */
[----:B------:R-:W-:Y:S02]  /*3a00*/  LOP3.LUT R0, R7, 0x30, RZ, 0xfc, !PT ;  /* 0x0000003007007812 */ /* 0x000fe400078efcff */
[----:B------:R-:W-:Y:S02]  /*3a10*/  ISETP.GE.AND P6, PT, R3, UR6, PT ;  /* 0x0000000603007c0c */ /* 0x000fe4000bfc6270 */
[----:B------:R-:W-:Y:S02]  /*3a20*/  ISETP.GE.AND P5, PT, R2, UR6, PT ;  /* 0x0000000602007c0c */ /* 0x000fe4000bfa6270 */
[C---:B------:R-:W-:Y:S02]  /*3a30*/  LOP3.LUT R3, R7.reuse, 0x20, RZ, 0xfc, !PT ;  /* 0x0000002007037812 */ /* 0x040fe400078efcff */
[----:B------:R-:W-:-:S02]  /*3a40*/  LOP3.LUT R2, R7, 0x28, RZ, 0xfc, !PT ;  /* 0x0000002807027812 */ /* 0x000fc400078efcff */
[----:B------:R-:W-:Y:S01]  /*3a50*/  ISETP.GE.AND P1, PT, R0, UR6, PT ;  /* 0x0000000600007c0c */ /* 0x000fe2000bf26270 */
[----:B------:R-:W-:Y:S01]  /*3a60*/  @!P0 FADD.FTZ R5, -R24, R33 ;  /* 0x0000002118058221 */ /* 0x000fe20000010100 */
[----:B------:R-:W-:Y:S02]  /*3a70*/  LOP3.LUT R0, R7, 0x38, RZ, 0xfc, !PT ;  /* 0x0000003807007812 */ /* 0x000fe400078efcff */
[----:B------:R-:W-:Y:S01]  /*3a80*/  ISETP.GE.AND P3, PT, R3, UR6, PT ;  /* 0x0000000603007c0c */ /* 0x000fe2000bf66270 */
[----:B------:R-:W-:Y:S01]  /*3a90*/  @!P0 FMUL.FTZ R5, R5, 1.4426950216293334961 ;  /* 0x3fb8aa3b05058820 */ /* 0x000fe20000410000 */
[----:B------:R-:W-:Y:S02]  /*3aa0*/  ISETP.GE.AND P2, PT, R2, UR6, PT ;  /* 0x0000000602007c0c */ /* 0x000fe4000bf46270 */
[C---:B------:R-:W-:Y:S02]  /*3ab0*/  ISETP.GT.U32.OR P5, PT, R4.reuse, 0x7f, P5 ;  /* 0x0000007f0400780c */ /* 0x040fe40002fa4470 */
[C---:B------:R-:W-:Y:S01]  /*3ac0*/  ISETP.GT.U32.OR P3, PT, R4.reuse, 0x7f, P3 ;  /* 0x0000007f0400780c */ /* 0x040fe20001f64470 */
[----:B------:R-:W0:Y:S01]  /*3ad0*/  @!P0 MUFU.EX2 R5, R5 ;  /* 0x0000000500058308 */ /* 0x000e220000000800 */
[----:B------:R-:W-:-:S02]  /*3ae0*/  ISETP.GT.U32.OR P1, PT, R4, 0x7f, P1 ;  /* 0x0000007f0400780c */ /* 0x000fc40000f24470 */
[C---:B------:R-:W-:Y:S02]  /*3af0*/  ISETP.GT.U32.OR P6, PT, R4.reuse, 0x7f, P6 ;  /* 0x0000007f0400780c */ /* 0x040fe400037c4470 */
[C---:B------:R-:W-:Y:S02]  /*3b00*/  ISETP.GT.U32.OR P4, PT, R4.reuse, 0x7f, P4 ;  /* 0x0000007f0400780c */ /* 0x040fe40002784470 */
[----:B------:R-:W-:-:S03]  /*3b10*/  ISETP.GT.U32.OR P2, PT, R4, 0x7f, P2 ;  /* 0x0000007f0400780c */ /* 0x000fc60001744470 */
[C---:B------:R-:W-:Y:S02]  /*3b20*/  @!P5 FADD.FTZ R31, -R24.reuse, R31 ;  /* 0x0000001f181fd221 */ /* 0x040fe40000010100 */
[----:B------:R-:W-:Y:S01]  /*3b30*/  @!P3 FADD.FTZ R29, -R24, R29 ;  /* 0x0000001d181db221 */ /* 0x000fe20000010100 */
[----:B0-----:R0:W-:Y:S01]  /*3b40*/  @!P0 STS [R32], R5 ;  /* 0x0000000520008388 */ /* 0x0011e20000000800 */
[----:B------:R-:W-:Y:S01]  /*3b50*/  ISETP.GE.AND P0, PT, R0, UR6, PT ;  /* 0x0000000600007c0c */ /* 0x000fe2000bf06270 */
[C---:B------:R-:W-:Y:S01]  /*3b60*/  @!P1 FADD.FTZ R27, -R24.reuse, R27 ;  /* 0x0000001b181b9221 */ /* 0x040fe20000010100 */
[C---:B------:R-:W-:Y:S02]  /*3b70*/  @!P6 FADD.FTZ R30, -R24.reuse, R30 ;  /* 0x0000001e181ee221 */ /* 0x040fe40000010100 */
[----:B------:R-:W-:Y:S01]  /*3b80*/  @!P4 FADD.FTZ R28, -R24, R28 ;  /* 0x0000001c181cc221 */ /* 0x000fe20000010100 */
[----:B------:R-:W-:Y:S01]  /*3b90*/  ISETP.GT.U32.OR P0, PT, R4, 0x7f, P0 ;  /* 0x0000007f0400780c */ /* 0x000fe20000704470 */
[----:B------:R-:W-:Y:S01]  /*3ba0*/  @!P2 FADD.FTZ R26, -R24, R26 ;  /* 0x0000001a181aa221 */ /* 0x000fe20000010100 */
[----:B------:R-:W-:Y:S01]  /*3bb0*/  @!P5 FMUL.FTZ R31, R31, 1.4426950216293334961 ;  /* 0x3fb8aa3b1f1fd820 */ /* 0x000fe20000410000 */
[----:B------:R-:W-:Y:S01]  /*3bc0*/  @!P3 FMUL.FTZ R29, R29, 1.4426950216293334961 ;  /* 0x3fb8aa3b1d1db820 */ /* 0x000fe20000410000 */
[----:B------:R-:W-:Y:S01]  /*3bd0*/  @!P1 FMUL.FTZ R27, R27, 1.4426950216293334961 ;  /* 0x3fb8aa3b1b1b9820 */ /* 0x000fe20000410000 */
[----:B------:R-:W-:Y:S01]  /*3be0*/  @!P6 FMUL.FTZ R30, R30, 1.4426950216293334961 ;  /* 0x3fb8aa3b1e1ee820 */ /* 0x000fe20000410000 */
[----:B------:R-:W-:Y:S01]  /*3bf0*/  @!P4 FMUL.FTZ R28, R28, 1.4426950216293334961 ;  /* 0x3fb8aa3b1c1cc820 */ /* 0x000fe20000410000 */
[----:B------:R-:W-:Y:S01]  /*3c00*/  @!P2 FMUL.FTZ R26, R26, 1.4426950216293334961 ;  /* 0x3fb8aa3b1a1aa820 */ /* 0x000fe20000410000 */
[----:B------:R-:W1:Y:S01]  /*3c10*/  @!P5 MUFU.EX2 R31, R31 ;  /* 0x0000001f001fd308 */ /* 0x000e620000000800 */
[----:B------:R-:W-:-:S03]  /*3c20*/  IMAD.MOV.U32 R0, RZ, RZ, RZ ;  /* 0x000000ffff007224 */ /* 0x000fc600078e00ff */
[----:B------:R-:W2:Y:S01]  /*3c30*/  @!P6 MUFU.EX2 R3, R30 ;  /* 0x0000001e0003e308 */ /* 0x000ea20000000800 */
[----:B------:R-:W-:-:S03]  /*3c40*/  @!P0 FADD.FTZ R24, -R24, R25 ;  /* 0x0000001918188221 */ /* 0x000fc60000010100 */
[----:B------:R-:W3:Y:S01]  /*3c50*/  @!P3 MUFU.EX2 R29, R29 ;  /* 0x0000001d001db308 */ /* 0x000ee20000000800 */
[----:B------:R-:W-:-:S03]  /*3c60*/  @!P0 FMUL.FTZ R24, R24, 1.4426950216293334961 ;  /* 0x3fb8aa3b18188820 */ /* 0x000fc60000410000 */
[----:B0-----:R-:W0:Y:S01]  /*3c70*/  @!P4 MUFU.EX2 R5, R28 ;  /* 0x0000001c0005c308 */ /* 0x001e220000000800 */
[----:B-1----:R-:W-:Y:S03]  /*3c80*/  @!P5 STS [R32+0x440], R31 ;  /* 0x0004401f2000d388 */ /* 0x002fe60000000800 */
[----:B------:R-:W1:Y:S01]  /*3c90*/  @!P2 MUFU.EX2 R9, R26 ;  /* 0x0000001a0009a308 */ /* 0x000e620000000800 */
[----:B--2---:R2:W-:Y:S03]  /*3ca0*/  @!P6 STS [R32+0x220], R3 ;  /* 0x000220032000e388 */ /* 0x0045e60000000800 */
[----:B------:R-:W4:Y:S01]  /*3cb0*/  @!P1 MUFU.EX2 R27, R27 ;  /* 0x0000001b001b9308 */ /* 0x000f220000000800 */
[----:B---3--:R-:W-:Y:S03]  /*3cc0*/  @!P3 STS [R32+0x880], R29 ;  /* 0x0008801d2000b388 */ /* 0x008fe60000000800 */
[----:B------:R-:W3:Y:S01]  /*3cd0*/  @!P0 MUFU.EX2 R11, R24 ;  /* 0x00000018000b8308 */ /* 0x000ee20000000800 */
[----:B0-----:R0:W-:Y:S04]  /*3ce0*/  @!P4 STS [R32+0x660], R5 ;  /* 0x000660052000c388 */ /* 0x0011e80000000800 */
[----:B-1----:R1:W-:Y:S04]  /*3cf0*/  @!P2 STS [R32+0xaa0], R9 ;  /* 0x000aa0092000a388 */ /* 0x0023e80000000800 */
[----:B----4-:R1:W-:Y:S04]  /*3d00*/  @!P1 STS [R32+0xcc0], R27 ;  /* 0x000cc01b20009388 */ /* 0x0103e80000000800 */
[----:B---3--:R1:W-:Y:S01]  /*3d10*/  @!P0 STS [R32+0xee0], R11 ;  /* 0x000ee00b20008388 */ /* 0x0083e20000000800 */
[----:B--2---:R-:W-:Y:S01]  /*3d20*/  CS2R R2, SRZ ;  /* 0x0000000000027805 */ /* 0x004fe2000001ff00 */
[----:B0-----:R-:W-:Y:S01]  /*3d30*/  IMAD.MOV.U32 R5, RZ, RZ, RZ ;  /* 0x000000ffff057224 */ /* 0x001fe200078e00ff */
[----:B------:R-:W-:Y:S06]  /*3d40*/  BAR.SYNC.DEFER_BLOCKING 0x0 ;  /* 0x0000000000007b1d */ /* 0x000fec0000010000 */
[----:B------:R-:W-:Y:S05]  /*3d50*/  BRA.U !UP0, `(.L_x_59) ;  /* 0x0000000508ec7547 */ /* 0x000fea000b800000 */
[----:B------:R-:W0:Y:S01]  /*3d60*/  LDC R19, c[0x0][0x44c] ;  /* 0x00011300ff137b82 */ /* 0x000e220000000800 */
[----:B------:R-:W2:Y:S01]  /*3d70*/  LDCU.64 UR4, c[0x0][0x3f8] ;  /* 0x00007f00ff0477ac */ /* 0x000ea20008000a00 */
[----:B------:R-:W-:Y:S01]  /*3d80*/  LOP3.LUT R17, R7, 0x3f8, R4, 0xf8, !PT ;  /* 0x000003f807117812 */ /* 0x000fe200078ef804 */
[----:B------:R-:W-:Y:S01]  /*3d90*/  IMAD.MOV.U32 R18, RZ, RZ, RZ ;  /* 0x000000ffff127224 */ /* 0x000fe200078e00ff */
[----:B-1----:R-:W-:Y:S01]  /*3da0*/  CS2R R10, SRZ ;  /* 0x00000000000a7805 */ /* 0x002fe2000001ff00 */
[----:B------:R-:W-:Y:S01]  /*3db0*/  UISETP.GE.U32.AND UP0, UPT, UR6, 0x4, UPT ;  /* 0x000000040600788c */ /* 0x000fe2000bf06070 */
[----:B------:R-:W-:Y:S01]  /*3dc0*/  CS2R R8, SRZ ;  /* 0x0000000000087805 */ /* 0x000fe2000001ff00 */
[----:B------:R-:W-:Y:S01]  /*3dd0*/  UIADD3 UR7, UPT, UPT, UR21, -UR20, URZ ;  /* 0x8000001415077290 */ /* 0x000fe2000fffe0ff */
[C---:B0-----:R-:W-:Y:S02]  /*3de0*/  IMAD R0, R19.reuse, UR20, RZ ;  /* 0x0000001413007c24 */ /* 0x041fe4000f8e02ff */
[----:B------:R-:W-:-:S03]  /*3df0*/  IMAD R19, R19, UR21, RZ ;  /* 0x0000001513137c24 */ /* 0x000fc6000f8e02ff */
[----:B------:R-:W-:-:S04]  /*3e00*/  LEA R17, P0, R17, R0, 0x2 ;  /* 0x0000000011117211 */ /* 0x000fc800078010ff */
[----:B------:R-:W-:Y:S02]  /*3e10*/  LEA.HI.X.SX32 R0, R0, RZ, 0x1, P0 ;  /* 0x000000ff00007211 */ /* 0x000fe400000f0eff */
[----:B--2---:R-:W-:Y:S01]  /*3e20*/  LEA R16, P0, R17, UR4, 0x2 ;  /* 0x0000000411107c11 */ /* 0x004fe2000f8010ff */
[----:B------:R-:W-:-:S03]  /*3e30*/  ULOP3.LUT UR4, UR6, 0x3, URZ, 0xc0, !UPT ;  /* 0x0000000306047892 */ /* 0x000fc6000f8ec0ff */
[----:B------:R-:W-:Y:S01]  /*3e40*/  LEA.HI.X R17, R17, UR5, R0, 0x2, P0 ;  /* 0x0000000511117c11 */ /* 0x000fe200080f1400 */
[----:B------:R-:W-:Y:S01]  /*3e50*/  IMAD.MOV.U32 R0, RZ, RZ, RZ ;  /* 0x000000ffff007224 */ /* 0x000fe200078e00ff */
[----:B------:R-:W-:Y:S07]  /*3e60*/  BRA.U !UP0, `(.L_x_60) ;  /* 0x0000000508347547 */ /* 0x000fee000b800000 */
[----:B------:R-:W0:Y:S01]  /*3e70*/  S2UR UR5, SR_CgaCtaId ;  /* 0x00000000000579c3 */ /* 0x000e220000008800 */
[----:B------:R-:W-:Y:S01]  /*3e80*/  ULOP3.LUT UR9, UR6, 0x7ffffffc, URZ, 0xc0, !UPT ;  /* 0x7ffffffc06097892 */ /* 0x000fe2000f8ec0ff */
[----:B------:R-:W-:Y:S01]  /*3e90*/  HFMA2 R0, -RZ, RZ, 0, 0 ;  /* 0x00000000ff007431 */ /* 0x000fe200000001ff */
[----:B------:R-:W-:Y:S01]  /*3ea0*/  ISETP.GE.AND P2, PT, R13, UR7, PT ;  /* 0x000000070d007c0c */ /* 0x000fe2000bf46270 */
[----:B------:R-:W-:Y:S01]  /*3eb0*/  UMOV UR6, 0x400 ;  /* 0x0000040000067882 */ /* 0x000fe20000000000 */
[----:B------:R-:W-:Y:S02]  /*3ec0*/  CS2R R2, SRZ ;  /* 0x0000000000027805 */ /* 0x000fe4000001ff00 */
[----:B------:R-:W-:Y:S01]  /*3ed0*/  MOV R5, RZ ;  /* 0x000000ff00057202 */ /* 0x000fe20000000f00 */
[C---:B------:R-:W-:Y:S01]  /*3ee0*/  IMAD.WIDE R26, R19.reuse, 0x10, RZ ;  /* 0x00000010131a7825 */ /* 0x040fe200078e02ff */
[----:B------:R-:W-:Y:S01]  /*3ef0*/  MOV R18, UR9 ;  /* 0x0000000900127c02 */ /* 0x000fe20008000f00 */
[----:B------:R-:W1:Y:S02]  /*3f00*/  LDCU UR8, c[0x0][0x440] ;  /* 0x00008800ff0877ac */ /* 0x000e640008000800 */
[----:B------:R-:W-:-:S04]  /*3f10*/  IMAD.WIDE R24, R19, 0xc, RZ ;  /* 0x0000000c13187825 */ /* 0x000fc800078e02ff */
[----:B------:R-:W-:-:S04]  /*3f20*/  IMAD.WIDE R22, R19, 0x8, RZ ;  /* 0x0000000813167825 */ /* 0x000fc800078e02ff */
[----:B------:R-:W-:Y:S01]  /*3f30*/  IMAD.WIDE R20, R19, 0x4, RZ ;  /* 0x0000000413147825 */ /* 0x000fe200078e02ff */
[----:B0-----:R-:W-:Y:S02]  /*3f40*/  ULEA UR5, UR5, UR6, 0x18 ;  /* 0x0000000605057291 */ /* 0x001fe4000f8ec0ff */
[----:B------:R-:W-:-:S04]  /*3f50*/  UIADD3 UR6, UPT, UPT, -UR9, URZ, URZ ;  /* 0x000000ff09067290 */ /* 0x000fc8000fffe1ff */
[----:B------:R-:W-:-:S04]  /*3f60*/  LEA R7, R13, UR5, 0x2 ;  /* 0x000000050d077c11 */ /* 0x000fc8000f8e10ff */
[----:B-1----:R-:W-:-:S07]  /*3f70*/  IADD3 R7, PT, PT, R7, 0x88, RZ ;  /* 0x0000008807077810 */ /* 0x002fce0007ffe0ff */
.L_x_69:
[----:B-1----:R0:W1:Y:S01]  /*3f80*/  LDS R4, [R7+-0x88] ;  /* 0xffff780007047984 */ /* 0x0020620000000800 */
[----:B------:R-:W-:Y:S03]  /*3f90*/  BSSY.RECONVERGENT B0, `(.L_x_61) ;  /* 0x0000008000007945 */ /* 0x000fe60003800200 */
[----:B--2---:R0:W2:Y:S04]  /*3fa0*/  LDS R6, [R7+-0x44] ;  /* 0xffffbc0007067984 */ /* 0x0040a80000000800 */
[----:B---3--:R0:W3:Y:S01]  /*3fb0*/  LDS R12, [R7] ;  /* 0x00000000070c7984 */ /* 0x0080e20000000800 */
[----:B------:R-:W-:Y:S05]  /*3fc0*/  @P2 BRA `(.L_x_62) ;  /* 0x0000000000102947 */ /* 0x000fea0003800000 */
[----:B------:R-:W-:Y:S02]  /*3fd0*/  ISETP.GE.AND P0, PT, R14, UR8, PT ;  /* 0x000000080e007c0c */ /* 0x000fe4000bf06270 */
[----:B------:R-:W-:Y:S02]  /*3fe0*/  CS2R R10, SRZ ;  /* 0x00000000000a7805 */ /* 0x000fe4000001ff00 */
[----:B------:R-:W-:Y:S09]  /*3ff0*/  CS2R R8, SRZ ;  /* 0x0000000000087805 */ /* 0x000ff2000001ff00 */
[----:B------:R4:W5:Y:S02]  /*4000*/  @!P0 LDG.E.128 R8, desc[UR10][R16.64] ;  /* 0x0000000a10088981 */ /* 0x000964000c1e1d00 */
.L_x_62:
[----:B------:R-:W-:Y:S05]  /*4010*/  BSYNC.RECONVERGENT B0 ;  /* 0x0000000000007941 */ /* 0x000fea0003800200 */
.L_x_61:
[C---:B-1---5:R-:W-:Y:S01]  /*4020*/  FFMA.FTZ R5, R4.reuse, R8, R5 ;  /* 0x0000000804057223 */ /* 0x062fe20000010005 */
        /* <DEDUP_REMOVED lines=8> */
[----:B------:R-:W-:Y:S05]  /*40b0*/  @!P0 IADD3 R28, P1, PT, R20, R16, RZ ;  /* 0x00000010141c8210 */ /* 0x000fea0007f3e0ff */
[----:B------:R-:W-:Y:S05]  /*40c0*/  @!P0 IMAD.X R29, R21, 0x1, R17, P1 ;  /* 0x00000001151d8824 */ /* 0x000fea00008e0611 */
[----:B------:R1:W5:Y:S03]  /*40d0*/  @!P0 LDG.E.128 R8, desc[UR10][R28.64] ;  /* 0x0000000a1c088981 */ /* 0x000366000c1e1d00 */
.L_x_64:
[----:B------:R-:W-:Y:S05]  /*40e0*/  BSYNC.RECONVERGENT B0 ;  /* 0x0000000000007941 */ /* 0x000fea0003800200 */
.L_x_63:
        /* <DEDUP_REMOVED lines=9> */
[----:B-1----:R-:W-:Y:S05]  /*4180*/  @!P0 IADD3 R28, P1, PT, R22, R16, RZ ;  /* 0x00000010161c8210 */ /* 0x002fea0007f3e0ff */
[----:B------:R-:W-:Y:S05]  /*4190*/  @!P0 IMAD.X R29, R23, 0x1, R17, P1 ;  /* 0x00000001171d8824 */ /* 0x000fea00008e0611 */
[----:B------:R2:W5:Y:S03]  /*41a0*/  @!P0 LDG.E.128 R8, desc[UR10][R28.64] ;  /* 0x0000000a1c088981 */ /* 0x000566000c1e1d00 */
.L_x_66:
[----:B------:R-:W-:Y:S05]  /*41b0*/  BSYNC.RECONVERGENT B0 ;  /* 0x0000000000007941 */ /* 0x000fea0003800200 */
.L_x_65:
[C---:B---3-5:R-:W-:Y:S01]  /*41c0*/  FFMA.FTZ R5, R12.reuse, R8, R5 ;  /* 0x000000080c057223 */ /* 0x068fe20000010005 */
        /* <DEDUP_REMOVED lines=8> */
[----:B-12---:R-:W-:Y:S05]  /*4250*/  @!P0 IADD3 R28, P1, PT, R24, R16, RZ ;  /* 0x00000010181c8210 */ /* 0x006fea0007f3e0ff */
[----:B------:R-:W-:Y:S05]  /*4260*/  @!P0 IMAD.X R29, R25, 0x1, R17, P1 ;  /* 0x00000001191d8824 */ /* 0x000fea00008e0611 */
[----:B------:R3:W5:Y:S03]  /*4270*/  @!P0 LDG.E.128 R8, desc[UR10][R28.64] ;  /* 0x0000000a1c088981 */ /* 0x000766000c1e1d00 */
.L_x_68:
[----:B------:R-:W-:Y:S05]  /*4280*/  BSYNC.RECONVERGENT B0 ;  /* 0x0000000000007941 */ /* 0x000fea0003800200 */
.L_x_67:
[----:B----4-:R-:W-:Y:S01]  /*4290*/  IADD3 R16, P0, PT, R26, R16, RZ ;  /* 0x000000101a107210 */ /* 0x010fe20007f1e0ff */
[----:B------:R0:W4:Y:S01]  /*42a0*/  LDS R4, [R7+0x44] ;  /* 0x0000440007047984 */ /* 0x0001220000000800 */
[----:B------:R-:W-:Y:S02]  /*42b0*/  UIADD3 UR6, UPT, UPT, UR6, 0x4, URZ ;  /* 0x0000000406067890 */ /* 0x000fe4000fffe0ff */
[----:B------:R-:W-:Y:S02]  /*42c0*/  IADD3.X R17, PT, PT, R27, R17, RZ, P0, !PT ;  /* 0x000000111b117210 */ /* 0x000fe400007fe4ff */
[----:B------:R-:W-:Y:S01]  /*42d0*/  UISETP.NE.AND UP0, UPT, UR6, URZ, UPT ;  /* 0x000000ff0600728c */ /* 0x000fe2000bf05270 */
[----:B0-----:R-:W-:Y:S01]  /*42e0*/  IADD3 R7, PT, PT, R7, 0x110, RZ ;  /* 0x0000011007077810 */ /* 0x001fe20007ffe0ff */
[C---:B----45:R-:W-:Y:S01]  /*42f0*/  FFMA.FTZ R5, R4.reuse, R8, R5 ;  /* 0x0000000804057223 */ /* 0x070fe20000010005 */
[C---:B------:R-:W-:Y:S01]  /*4300*/  FFMA.FTZ R2, R4.reuse, R9, R2 ;  /* 0x0000000904027223 */ /* 0x040fe20000010002 */
[C---:B------:R-:W-:Y:S01]  /*4310*/  FFMA.FTZ R3, R4.reuse, R10, R3 ;  /* 0x0000000a04037223 */ /* 0x040fe20000010003 */
[----:B------:R-:W-:Y:S04]  /*4320*/  FFMA.FTZ R0, R4, R11, R0 ;  /* 0x0000000b04007223 */ /* 0x000fe80000010000 */
[----:B------:R-:W-:Y:S05]  /*4330*/  BRA.U UP0, `(.L_x_69) ;  /* 0xfffffffd00107547 */ /* 0x000fea000b83ffff */
.L_x_60:
[----:B------:R-:W-:-:S09]  /*4340*/  UISETP.NE.AND UP0, UPT, UR4, URZ, UPT ;  /* 0x000000ff0400728c */ /* 0x000fd2000bf05270 */
[----:B------:R-:W-:Y:S05]  /*4350*/  BRA.U !UP0, `(.L_x_59) ;  /* 0x00000001086c7547 */ /* 0x000fea000b800000 */
[----:B------:R-:W0:Y:S01]  /*4360*/  S2UR UR6, SR_CgaCtaId ;  /* 0x00000000000679c3 */ /* 0x000e220000008800 */
[----:B------:R-:W-:Y:S01]  /*4370*/  UMOV UR8, 0x400 ;  /* 0x0000040000087882 */ /* 0x000fe20000000000 */
[----:B------:R-:W-:Y:S01]  /*4380*/  IMAD R18, R18, 0x11, R13 ;  /* 0x0000001112127824 */ /* 0x000fe200078e020d */
[----:B------:R-:W-:Y:S01]  /*4390*/  ISETP.GE.AND P1, PT, R13, UR7, PT ;  /* 0x000000070d007c0c */ /* 0x000fe2000bf26270 */
[----:B------:R-:W-:Y:S01]  /*43a0*/  IMAD.WIDE R20, R19, 0x4, RZ ;  /* 0x0000000413147825 */ /* 0x000fe200078e02ff */
[----:B------:R-:W4:Y:S01]  /*43b0*/  LDCU UR5, c[0x0][0x440] ;  /* 0x00008800ff0577ac */ /* 0x000f220008000800 */
[----:B0-----:R-:W-:Y:S02]  /*43c0*/  ULEA UR6, UR6, UR8, 0x18 ;  /* 0x0000000806067291 */ /* 0x001fe4000f8ec0ff */
[----:B------:R-:W-:-:S04]  /*43d0*/  UIADD3 UR8, UPT, UPT, -UR4, URZ, URZ ;  /* 0x000000ff04087290 */ /* 0x000fc8000fffe1ff */
[----:B----4-:R-:W-:-:S08]  /*43e0*/  LEA R6, R18, UR6, 0x2 ;  /* 0x0000000612067c11 */ /* 0x010fd0000f8e10ff */
.L_x_72:
[----:B------:R0:W4:Y:S01]  /*43f0*/  LDS R4, [R6] ;  /* 0x0000000006047984 */ /* 0x0001220000000800 */
[----:B------:R-:W-:Y:S01]  /*4400*/  UIADD3 UR8, UPT, UPT, UR8, 0x1, URZ ;  /* 0x0000000108087890 */ /* 0x000fe2000fffe0ff */
[----:B------:R-:W-:Y:S04]  /*4410*/  BSSY.RECONVERGENT B0, `(.L_x_70) ;  /* 0x0000006000007945 */ /* 0x000fe80003800200 */
[----:B------:R-:W-:Y:S05]  /*4420*/  @P1 BRA `(.L_x_71) ;  /* 0x0000000000101947 */ /* 0x000fea0003800000 */
[----:B------:R-:W-:Y:S02]  /*4430*/  ISETP.GE.AND P0, PT, R14, UR5, PT ;  /* 0x000000050e007c0c */ /* 0x000fe4000bf06270 */
[----:B------:R-:W-:Y:S02]  /*4440*/  CS2R R10, SRZ ;  /* 0x00000000000a7805 */ /* 0x000fe4000001ff00 */
[----:B------:R-:W-:Y:S09]  /*4450*/  CS2R R8, SRZ ;  /* 0x0000000000087805 */ /* 0x000ff2000001ff00 */
[----:B------:R0:W5:Y:S02]  /*4460*/  @!P0 LDG.E.128 R8, desc[UR10][R16.64] ;  /* 0x0000000a10088981 */ /* 0x000164000c1e1d00 */
.L_x_71:
[----:B------:R-:W-:Y:S05]  /*4470*/  BSYNC.RECONVERGENT B0 ;  /* 0x0000000000007941 */ /* 0x000fea0003800200 */
.L_x_70:
[----:B0-----:R-:W-:Y:S01]  /*4480*/  IADD3 R16, P0, PT, R20, R16, RZ ;  /* 0x0000001014107210 */ /* 0x001fe20007f1e0ff */
[----:B------:R-:W-:Y:S01]  /*4490*/  UISETP.NE.AND UP0, UPT, UR8, URZ, UPT ;  /* 0x000000ff0800728c */ /* 0x000fe2000bf05270 */
[----:B----45:R-:W-:Y:S01]  /*44a0*/  FFMA.FTZ R5, R4, R8, R5 ;  /* 0x0000000804057223 */ /* 0x030fe20000010005 */
[----:B------:R-:W-:Y:S01]  /*44b0*/  IADD3 R6, PT, PT, R6, 0x44, RZ ;  /* 0x0000004406067810 */ /* 0x000fe20007ffe0ff */
[C---:B------:R-:W-:Y:S01]  /*44c0*/  FFMA.FTZ R2, R4.reuse, R9, R2 ;  /* 0x0000000904027223 */ /* 0x040fe20000010002 */
[C---:B------:R-:W-:Y:S01]  /*44d0*/  FFMA.FTZ R3, R4.reuse, R10, R3 ;  /* 0x0000000a04037223 */ /* 0x040fe20000010003 */
[----:B------:R-:W-:Y:S01]  /*44e0*/  IADD3.X R17, PT, PT, R21, R17, RZ, P0, !PT ;  /* 0x0000001115117210 */ /* 0x000fe200007fe4ff */
[----:B------:R-:W-:Y:S03]  /*44f0*/  FFMA.FTZ R0, R4, R11, R0 ;  /* 0x0000000b04007223 */ /* 0x000fe60000010000 */
[----:B------:R-:W-:Y:S05]  /*4500*/  BRA.U UP0, `(.L_x_72) ;  /* 0xfffffffd00b87547 */ /* 0x000fea000b83ffff */
.L_x_59:
[----:B------:R-:W-:-:S04]  /*4510*/  IADD3 R13, PT, PT, R13, UR20, RZ ;  /* 0x000000140d0d7c10 */ /* 0x000fc8000fffe0ff */
[----:B------:R-:W-:-:S13]  /*4520*/  ISETP.GE.AND P0, PT, R13, UR21, PT ;  /* 0x000000150d007c0c */ /* 0x000fda000bf06270 */
[----:B------:R-:W-:Y:S05]  /*4530*/  @P0 EXIT ;  /* 0x000000000000094d */ /* 0x000fea0003800000 */
[----:B-1----:R-:W-:Y:S01]  /*4540*/  IABS R9, UR22 ;  /* 0x0000001600097c13 */ /* 0x002fe20008000000 */
[----:B------:R-:W0:Y:S01]  /*4550*/  LDC R8, c[0x0][0x434] ;  /* 0x00010d00ff087b82 */ /* 0x000e220000000800 */
[----:B------:R-:W-:Y:S01]  /*4560*/  IABS R10, R13 ;  /* 0x0000000d000a7213 */ /* 0x000fe20000000000 */
[----:B------:R-:W1:Y:S01]  /*4570*/  LDCU UR4, c[0x0][0x440] ;  /* 0x00008800ff0477ac */ /* 0x000e620008000800 */
[----:B------:R-:W4:Y:S01]  /*4580*/  I2F.RP R7, R9 ;  /* 0x0000000900077306 */ /* 0x000f220000209400 */
[----:B------:R-:W-:-:S05]  /*4590*/  IABS R6, UR22 ;  /* 0x0000001600067c13 */ /* 0x000fca0008000000 */
[----:B------:R-:W-:Y:S02]  /*45a0*/  IMAD.MOV R6, RZ, RZ, -R6 ;  /* 0x000000ffff067224 */ /* 0x000fe400078e0a06 */
[----:B----4-:R-:W4:Y:S02]  /*45b0*/  MUFU.RCP R16, R7 ;  /* 0x0000000700107308 */ /* 0x010f240000001000 */
[----:B----4-:R-:W-:Y:S01]  /*45c0*/  VIADD R16, R16, 0xffffffe ;  /* 0x0ffffffe10107836 */ /* 0x010fe20000000000 */
[----:B0-----:R-:W-:-:S05]  /*45d0*/  IABS R7, R8 ;  /* 0x0000000800077213 */ /* 0x001fca0000000000 */
[----:B------:R-:W0:Y:S02]  /*45e0*/  F2I.FTZ.U32.TRUNC.NTZ R17, R16 ;  /* 0x0000001000117305 */ /* 0x000e24000021f000 */
[--C-:B0-----:R-:W-:Y:S02]  /*45f0*/  IMAD.MOV R4, RZ, RZ, -R17.reuse ;  /* 0x000000ffff047224 */ /* 0x101fe400078e0a11 */
[----:B------:R-:W-:Y:S02]  /*4600*/  HFMA2 R16, -RZ, RZ, 0, 0 ;  /* 0x00000000ff107431 */ /* 0x000fe400000001ff */
[----:B------:R-:W-:Y:S02]  /*4610*/  IMAD R11, R4, R9, RZ ;  /* 0x00000009040b7224 */ /* 0x000fe400078e02ff */
[----:B------:R-:W0:Y:S02]  /*4620*/  I2F.RP R4, R7 ;  /* 0x0000000700047306 */ /* 0x000e240000209400 */
[----:B------:R-:W-:-:S06]  /*4630*/  IMAD.HI.U32 R11, R17, R11, R16 ;  /* 0x0000000b110b7227 */ /* 0x000fcc00078e0010 */
[----:B------:R-:W-:-:S04]  /*4640*/  IMAD.HI.U32 R11, R11, R10, RZ ;  /* 0x0000000a0b0b7227 */ /* 0x000fc800078e00ff */
[----:B------:R-:W-:Y:S01]  /*4650*/  IMAD R6, R11, R6, R10 ;  /* 0x000000060b067224 */ /* 0x000fe200078e020a */
[----:B0-----:R-:W0:Y:S04]  /*4660*/  MUFU.RCP R4, R4 ;  /* 0x0000000400047308 */ /* 0x001e280000001000 */
[----:B------:R-:W-:-:S13]  /*4670*/  ISETP.GT.U32.AND P1, PT, R9, R6, PT ;  /* 0x000000060900720c */ /* 0x000fda0003f24070 */
[----:B------:R-:W-:Y:S01]  /*4680*/  @!P1 IMAD.IADD R6, R6, 0x1, -R9 ;  /* 0x0000000106069824 */ /* 0x000fe200078e0a09 */
[----:B------:R-:W-:Y:S01]  /*4690*/  @!P1 IADD3 R11, PT, PT, R11, 0x1, RZ ;  /* 0x000000010b0b9810 */ /* 0x000fe20007ffe0ff */
[----:B0-----:R-:W-:Y:S01]  /*46a0*/  VIADD R18, R4, 0xffffffe ;  /* 0x0ffffffe04127836 */ /* 0x001fe20000000000 */
[----:B------:R-:W-:Y:S02]  /*46b0*/  ISETP.NE.AND P1, PT, RZ, UR22, PT ;  /* 0x00000016ff007c0c */ /* 0x000fe4000bf25270 */
[----:B------:R-:W-:Y:S01]  /*46c0*/  ISETP.GE.U32.AND P2, PT, R6, R9, PT ;  /* 0x000000090600720c */ /* 0x000fe20003f46070 */
[----:B------:R-:W0:Y:S01]  /*46d0*/  F2I.FTZ.U32.TRUNC.NTZ R19, R18 ;  /* 0x0000001200137305 */ /* 0x000e22000021f000 */
[----:B------:R-:W-:-:S04]  /*46e0*/  LOP3.LUT R6, R13, UR22, RZ, 0x3c, !PT ;  /* 0x000000160d067c12 */ /* 0x000fc8000f8e3cff */
[----:B------:R-:W-:-:S07]  /*46f0*/  ISETP.GE.AND P0, PT, R6, RZ, PT ;  /* 0x000000ff0600720c */ /* 0x000fce0003f06270 */
[----:B------:R-:W-:Y:S02]  /*4700*/  @P2 IADD3 R11, PT, PT, R11, 0x1, RZ ;  /* 0x000000010b0b2810 */ /* 0x000fe40007ffe0ff */
[----:B0-----:R-:W-:Y:S02]  /*4710*/  IADD3 R6, PT, PT, RZ, -R19, RZ ;  /* 0x80000013ff067210 */ /* 0x001fe40007ffe0ff */
[----:B------:R-:W-:Y:S02]  /*4720*/  MOV R18, RZ ;  /* 0x000000ff00127202 */ /* 0x000fe40000000f00 */
[----:B------:R-:W-:Y:S01]  /*4730*/  @!P0 IMAD.MOV R11, RZ, RZ, -R11 ;  /* 0x000000ffff0b8224 */ /* 0x000fe200078e0a0b */
[----:B------:R-:W-:Y:S01]  /*4740*/  @!P1 LOP3.LUT R11, RZ, UR22, RZ, 0x33, !PT ;  /* 0x00000016ff0b9c12 */ /* 0x000fe2000f8e33ff */
[----:B------:R-:W-:Y:S01]  /*4750*/  IMAD R6, R6, R7, RZ ;  /* 0x0000000706067224 */ /* 0x000fe200078e02ff */
[----:B-1----:R-:W-:-:S03]  /*4760*/  ISETP.GE.AND P1, PT, R14, UR4, PT ;  /* 0x000000040e007c0c */ /* 0x002fc6000bf26270 */
        /* <DEDUP_REMOVED lines=11> */
[----:B------:R-:W0:Y:S01]  /*4820*/  LDCU.128 UR4, c[0x0][0x400] ;  /* 0x00008000ff0477ac */ /* 0x000e220008000c00 */
[----:B------:R-:W-:Y:S01]  /*4830*/  LOP3.LUT R17, R17, R8, RZ, 0x3c, !PT ;  /* 0x0000000811117212 */ /* 0x000fe200078e3cff */
[----:B------:R-:W-:Y:S01]  /*4840*/  @!P0 VIADD R10, R10, 0x1 ;  /* 0x000000010a0a8836 */ /* 0x000fe20000000000 */
[----:B------:R-:W-:Y:S01]  /*4850*/  ISETP.NE.AND P0, PT, R8, RZ, PT ;  /* 0x000000ff0800720c */ /* 0x000fe20003f05270 */
[----:B------:R-:W1:Y:S01]  /*4860*/  LDCU.64 UR8, c[0x0][0x410] ;  /* 0x00008200ff0877ac */ /* 0x000e620008000a00 */
[----:B------:R-:W-:Y:S01]  /*4870*/  ISETP.GE.AND P1, PT, R17, RZ, PT ;  /* 0x000000ff1100720c */ /* 0x000fe20003f26270 */
[----:B------:R-:W-:Y:S01]  /*4880*/  @P2 VIADD R10, R10, 0x1 ;  /* 0x000000010a0a2836 */ /* 0x000fe20000000000 */
[----:B------:R-:W-:Y:S01]  /*4890*/  SHF.R.S32.HI R4, RZ, 0x1f, R11 ;  /* 0x0000001fff047819 */ /* 0x000fe2000001140b */
[----:B------:R-:W-:Y:S01]  /*48a0*/  IMAD.MOV.U32 R15, RZ, RZ, RZ ;  /* 0x000000ffff0f7224 */ /* 0x000fe200078e00ff */
[----:B------:R-:W-:Y:S02]  /*48b0*/  F2FP.F16.F32.PACK_AB R2, R2, R5 ;  /* 0x000000050202723e */ /* 0x000fe400000000ff */
[----:B------:R-:W-:Y:S01]  /*48c0*/  F2FP.F16.F32.PACK_AB R3, R0, R3 ;  /* 0x000000030003723e */ /* 0x000fe200000000ff */
[----:B0-----:R-:W-:-:S06]  /*48d0*/  IMAD R4, R4, UR4, RZ ;  /* 0x0000000404047c24 */ /* 0x001fcc000f8e02ff */
[----:B------:R-:W-:Y:S01]  /*48e0*/  @!P1 IADD3 R10, PT, PT, -R10, RZ, RZ ;  /* 0x000000ff0a0a9210 */ /* 0x000fe20007ffe1ff */
[----:B------:R-:W-:Y:S01]  /*48f0*/  IMAD.WIDE.U32 R14, R11, UR4, R14 ;  /* 0x000000040b0e7c25 */ /* 0x000fe2000f8e000e */
[----:B------:R-:W-:-:S03]  /*4900*/  @!P0 LOP3.LUT R10, RZ, R8, RZ, 0x33, !PT ;  /* 0x00000008ff0a8212 */ /* 0x000fc600078e33ff */
[----:B------:R-:W-:Y:S01]  /*4910*/  IMAD R11, R11, UR5, R4 ;  /* 0x000000050b0b7c24 */ /* 0x000fe2000f8e0204 */
[----:B------:R-:W-:Y:S01]  /*4920*/  SHF.R.S32.HI R4, RZ, 0x1f, R10 ;  /* 0x0000001fff047819 */ /* 0x000fe2000001140a */
[----:B------:R-:W-:Y:S01]  /*4930*/  IMAD R8, R10, R8, R9 ;  /* 0x000000080a087224 */ /* 0x000fe200078e0209 */
[----:B------:R-:W0:Y:S02]  /*4940*/  LDCU.64 UR4, c[0x0][0x3f0] ;  /* 0x00007e00ff0477ac */ /* 0x000e240008000a00 */
[----:B------:R-:W-:Y:S01]  /*4950*/  IADD3 R15, PT, PT, R15, R11, RZ ;  /* 0x0000000b0f0f7210 */ /* 0x000fe20007ffe0ff */
[----:B-1----:R-:W-:Y:S02]  /*4960*/  IMAD R7, R4, UR8, RZ ;  /* 0x0000000804077c24 */ /* 0x002fe4000f8e02ff */
        /* <DEDUP_REMOVED lines=9> */
[----:B0-----:R-:W-:-:S04]  /*4a00*/  LEA R4, P0, R8, UR4, 0x1 ;  /* 0x0000000408047c11 */ /* 0x001fc8000f8008ff */
[----:B------:R-:W-:-:S05]  /*4a10*/  LEA.HI.X R5, R8, UR5, R7, 0x1, P0 ;  /* 0x0000000508057c11 */ /* 0x000fca00080f0c07 */
[----:B------:R-:W-:Y:S01]  /*4a20*/  STG.E.64 desc[UR10][R4.64], R2 ;  /* 0x0000000204007986 */ /* 0x000fe2000c101b0a */
[----:B------:R-:W-:Y:S05]  /*4a30*/  EXIT ;  /* 0x000000000000794d */ /* 0x000fea0003800000 */
        .weak           $__internal_1_$__cuda_sm20_div_s64
        .type           $__internal_1_$__cuda_sm20_div_s64,@function
        .size           $__internal_1_$__cuda_sm20_div_s64,(.L_x_4833 - $__internal_1_$__cuda_sm20_div_s64)
$__internal_1_$__cuda_sm20_div_s64:
[----:B------:R-:W-:Y:S01]  /*4a40*/  IADD3 R35, P0, PT, RZ, -R20, RZ ;  /* 0x80000014ff237210 */ /* 0x000fe20007f1e0ff */
[----:B------:R-:W-:Y:S01]  /*4a50*/  IMAD.MOV.U32 R23, RZ, RZ, RZ ;  /* 0x000000ffff177224 */ /* 0x000fe200078e00ff */
        /* <DEDUP_REMOVED lines=19> */
[C---:B------:R-:W-:Y:S02]  /*4b90*/  IMAD R11, R45.reuse, R12, RZ ;  /* 0x0000000c2d0b7224 */ /* 0x040fe400078e02ff */
[----:B------:R-:W-:-:S04]  /*4ba0*/  IMAD.HI.U32 R14, P1, R45, R14, R38 ;  /* 0x0000000e2d0e7227 */ /* 0x000fc80007820026 */
[----:B------:R-:W-:Y:S01]  /*4bb0*/  IMAD.HI.U32 R12, R45, R12, RZ ;  /* 0x0000000c2d0c7227 */ /* 0x000fe200078e00ff */
[----:B------:R-:W-:-:S03]  /*4bc0*/  IADD3 R39, P0, PT, R11, R14, RZ ;  /* 0x0000000e0b277210 */ /* 0x000fc60007f1e0ff */
[----:B------:R-:W-:Y:S02]  /*4bd0*/  IMAD.X R12, R12, 0x1, R45, P2 ;  /* 0x000000010c0c7824 */ /* 0x000fe400010e062d */
[----:B------:R-:W-:-:S03]  /*4be0*/  IMAD.WIDE.U32 R44, R39, R34, RZ ;  /* 0x00000022272c7225 */ /* 0x000fc600078e00ff */
[----:B------:R-:W-:Y:S01]  /*4bf0*/  IADD3.X R14, PT, PT, RZ, RZ, R12, P0, P1 ;  /* 0x000000ffff0e7210 */ /* 0x000fe200007e240c */
[----:B------:R-:W-:Y:S01]  /*4c00*/  IMAD R11, R39, R35, R45 ;  /* 0x00000023270b7224 */ /* 0x000fe200078e022d */
[----:B------:R-:W-:Y:S02]  /*4c10*/  IADD3 R15, P0, PT, RZ, -R44, RZ ;  /* 0x8000002cff0f7210 */ /* 0x000fe40007f1e0ff */
[----:B------:R-:W-:Y:S01]  /*4c20*/  ISETP.GE.AND P1, PT, R21, RZ, PT ;  /* 0x000000ff1500720c */ /* 0x000fe20003f26270 */
[----:B------:R-:W-:Y:S02]  /*4c30*/  IMAD R11, R14, R34, R11 ;  /* 0x000000220e0b7224 */ /* 0x000fe400078e020b */
[----:B------:R-:W-:-:S04]  /*4c40*/  IMAD.HI.U32 R38, R39, R15, RZ ;  /* 0x0000000f27267227 */ /* 0x000fc800078e00ff */
[----:B------:R-:W-:Y:S01]  /*4c50*/  IMAD.X R11, RZ, RZ, ~R11, P0 ;  /* 0x000000ffff0b7224 */ /* 0x000fe200000e0e0b */
[----:B------:R-:W-:-:S03]  /*4c60*/  IADD3 R12, P0, PT, RZ, -R22, RZ ;  /* 0x80000016ff0c7210 */ /* 0x000fc60007f1e0ff */
[----:B------:R-:W-:Y:S01]  /*4c70*/  IMAD.WIDE.U32 R38, P4, R39, R11, R38 ;  /* 0x0000000b27267225 */ /* 0x000fe20007880026 */
[----:B------:R-:W-:-:S03]  /*4c80*/  SEL R12, R12, R22, !P1 ;  /* 0x000000160c0c7207 */ /* 0x000fc60004800000 */
[----:B------:R-:W-:-:S04]  /*4c90*/  IMAD.HI.U32 R16, P3, R14, R15, R38 ;  /* 0x0000000f0e107227 */ /* 0x000fc80007860026 */
[CC--:B------:R-:W-:Y:S02]  /*4ca0*/  IMAD R15, R14.reuse, R11.reuse, RZ ;  /* 0x0000000b0e0f7224 */ /* 0x0c0fe400078e02ff */
[----:B------:R-:W-:-:S03]  /*4cb0*/  IMAD.HI.U32 R11, R14, R11, RZ ;  /* 0x0000000b0e0b7227 */ /* 0x000fc600078e00ff */
[----:B------:R-:W-:Y:S01]  /*4cc0*/  IADD3 R15, P2, PT, R15, R16, RZ ;  /* 0x000000100f0f7210 */ /* 0x000fe20007f5e0ff */
[----:B------:R-:W-:Y:S01]  /*4cd0*/  IMAD.X R14, R11, 0x1, R14, P4 ;  /* 0x000000010b0e7824 */ /* 0x000fe200020e060e */
[----:B------:R-:W-:-:S03]  /*4ce0*/  IADD3.X R16, PT, PT, RZ, ~R21, RZ, P0, !PT ;  /* 0x80000015ff107210 */ /* 0x000fc600007fe4ff */
[----:B------:R-:W-:Y:S01]  /*4cf0*/  IMAD.HI.U32 R22, R15, R12, RZ ;  /* 0x0000000c0f167227 */ /* 0x000fe200078e00ff */
[----:B------:R-:W-:Y:S02]  /*4d00*/  SEL R11, R16, R21, !P1 ;  /* 0x00000015100b7207 */ /* 0x000fe40004800000 */
[----:B------:R-:W-:-:S03]  /*4d10*/  IADD3.X R14, PT, PT, RZ, RZ, R14, P2, P3 ;  /* 0x000000ffff0e7210 */ /* 0x000fc600017e640e */
[----:B------:R-:W-:-:S04]  /*4d20*/  IMAD.WIDE.U32 R38, R15, R11, R22 ;  /* 0x0000000b0f267225 */ /* 0x000fc800078e0016 */
[C---:B------:R-:W-:Y:S02]  /*4d30*/  IMAD R23, R14.reuse, R11, RZ ;  /* 0x0000000b0e177224 */ /* 0x040fe400078e02ff */
[----:B------:R-:W-:-:S04]  /*4d40*/  IMAD.HI.U32 R16, P1, R14, R12, R38 ;  /* 0x0000000c0e107227 */ /* 0x000fc80007820026 */
[----:B------:R-:W-:Y:S01]  /*4d50*/  IMAD.HI.U32 R14, R14, R11, RZ ;  /* 0x0000000b0e0e7227 */ /* 0x000fe200078e00ff */
[----:B------:R-:W-:-:S03]  /*4d60*/  IADD3 R23, P0, PT, R23, R16, RZ ;  /* 0x0000001017177210 */ /* 0x000fc60007f1e0ff */
[----:B------:R-:W-:Y:S02]  /*4d70*/  IMAD.X R14, RZ, RZ, R14, P1 ;  /* 0x000000ffff0e7224 */ /* 0x000fe400008e060e */
[----:B------:R-:W-:-:S04]  /*4d80*/  IMAD.WIDE.U32 R38, R23, R34, RZ ;  /* 0x0000002217267225 */ /* 0x000fc800078e00ff */
[----:B------:R-:W-:Y:S01]  /*4d90*/  IMAD.X R22, RZ, RZ, R14, P0 ;  /* 0x000000ffff167224 */ /* 0x000fe200000e060e */
[----:B------:R-:W-:Y:S01]  /*4da0*/  IADD3 R12, P0, PT, -R38, R12, RZ ;  /* 0x0000000c260c7210 */ /* 0x000fe20007f1e1ff */
[----:B------:R-:W-:-:S03]  /*4db0*/  IMAD R15, R23, R35, R39 ;  /* 0x00000023170f7224 */ /* 0x000fc600078e0227 */
[-C--:B------:R-:W-:Y:S01]  /*4dc0*/  ISETP.GE.U32.AND P2, PT, R12, R34.reuse, PT ;  /* 0x000000220c00720c */ /* 0x080fe20003f46070 */
[-C--:B------:R-:W-:Y:S01]  /*4dd0*/  IMAD R14, R22, R34.reuse, R15 ;  /* 0x00000022160e7224 */ /* 0x080fe200078e020f */
[----:B------:R-:W-:-:S04]  /*4de0*/  IADD3 R15, P1, PT, R12, -R34, RZ ;  /* 0x800000220c0f7210 */ /* 0x000fc80007f3e0ff */
[----:B------:R-:W-:Y:S02]  /*4df0*/  IADD3.X R11, PT, PT, ~R14, R11, RZ, P0, !PT ;  /* 0x0000000b0e0b7210 */ /* 0x000fe400007fe5ff */
[----:B------:R-:W-:Y:S02]  /*4e00*/  IADD3 R16, P0, PT, R23, 0x1, RZ ;  /* 0x0000000117107810 */ /* 0x000fe40007f1e0ff */
[C---:B------:R-:W-:Y:S01]  /*4e10*/  ISETP.GE.U32.AND.EX P2, PT, R11.reuse, R35, PT, P2 ;  /* 0x000000230b00720c */ /* 0x040fe20003f46120 */
[----:B------:R-:W-:Y:S02]  /*4e20*/  IMAD.X R14, R11, 0x1, ~R35, P1 ;  /* 0x000000010b0e7824 */ /* 0x000fe400008e0e23 */
[----:B------:R-:W-:Y:S01]  /*4e30*/  IMAD.X R39, RZ, RZ, R22, P0 ;  /* 0x000000ffff277224 */ /* 0x000fe200000e0616 */
[----:B------:R-:W-:Y:S02]  /*4e40*/  SEL R15, R15, R12, P2 ;  /* 0x0000000c0f0f7207 */ /* 0x000fe40001000000 */
[----:B------:R-:W-:-:S02]  /*4e50*/  SEL R16, R16, R23, P2 ;  /* 0x0000001710107207 */ /* 0x000fc40001000000 */
[----:B------:R-:W-:Y:S02]  /*4e60*/  SEL R11, R14, R11, P2 ;  /* 0x0000000b0e0b7207 */ /* 0x000fe40001000000 */
[----:B------:R-:W-:Y:S02]  /*4e70*/  ISETP.GE.U32.AND P0, PT, R15, R34, PT ;  /* 0x000000220f00720c */ /* 0x000fe40003f06070 */
[----:B------:R-:W-:Y:S02]  /*4e80*/  SEL R39, R39, R22, P2 ;  /* 0x0000001627277207 */ /* 0x000fe40001000000 */
[----:B------:R-:W-:Y:S02]  /*4e90*/  IADD3 R15, P1, PT, R16, 0x1, RZ ;  /* 0x00000001100f7810 */ /* 0x000fe40007f3e0ff */
[----:B------:R-:W-:Y:S02]  /*4ea0*/  ISETP.GE.U32.AND.EX P0, PT, R11, R35, PT, P0 ;  /* 0x000000230b00720c */ /* 0x000fe40003f06100 */
[----:B------:R-:W-:Y:S01]  /*4eb0*/  LOP3.LUT R11, R19, R21, RZ, 0x3c, !PT ;  /* 0x00000015130b7212 */ /* 0x000fe200078e3cff */
[----:B------:R-:W-:Y:S01]  /*4ec0*/  IMAD.X R12, RZ, RZ, R39, P1 ;  /* 0x000000ffff0c7224 */ /* 0x000fe200008e0627 */
[----:B------:R-:W-:-:S02]  /*4ed0*/  SEL R15, R15, R16, P0 ;  /* 0x000000100f0f7207 */ /* 0x000fc40000000000 */
[----:B------:R-:W-:Y:S02]  /*4ee0*/  ISETP.GE.AND P2, PT, R11, RZ, PT ;  /* 0x000000ff0b00720c */ /* 0x000fe40003f46270 */
[----:B------:R-:W-:Y:S02]  /*4ef0*/  SEL R39, R12, R39, P0 ;  /* 0x000000270c277207 */ /* 0x000fe40000000000 */
[----:B------:R-:W-:Y:S02]  /*4f00*/  IADD3 R12, P1, PT, RZ, -R15, RZ ;  /* 0x8000000fff0c7210 */ /* 0x000fe40007f3e0ff */
[----:B------:R-:W-:Y:S02]  /*4f10*/  ISETP.NE.U32.AND P0, PT, R20, RZ, PT ;  /* 0x000000ff1400720c */ /* 0x000fe40003f05070 */
[----:B------:R-:W-:Y:S02]  /*4f20*/  IADD3.X R14, PT, PT, RZ, ~R39, RZ, P1, !PT ;  /* 0x80000027ff0e7210 */ /* 0x000fe40000ffe4ff */
[----:B------:R-:W-:-:S02]  /*4f30*/  ISETP.NE.AND.EX P0, PT, R19, RZ, PT, P0 ;  /* 0x000000ff1300720c */ /* 0x000fc40003f05300 */
[----:B------:R-:W-:Y:S02]  /*4f40*/  SEL R14, R14, R39, !P2 ;  /* 0x000000270e0e7207 */ /* 0x000fe40005000000 */
[----:B------:R-:W-:Y:S01]  /*4f50*/  SEL R12, R12, R15, !P2 ;  /* 0x0000000f0c0c7207 */ /* 0x000fe20005000000 */
[----:B------:R-:W-:Y:S01]  /*4f60*/  IMAD.MOV.U32 R15, RZ, RZ, 0x0 ;  /* 0x00000000ff0f7424 */ /* 0x000fe200078e00ff */
[----:B------:R-:W-:Y:S01]  /*4f70*/  SEL R11, R14, 0xffffffff, P0 ;  /* 0xffffffff0e0b7807 */ /* 0x000fe20000000000 */
[----:B------:R-:W-:Y:S01]  /*4f80*/  IMAD.MOV.U32 R14, RZ, RZ, R18 ;  /* 0x000000ffff0e7224 */ /* 0x000fe200078e0012 */
[----:B------:R-:W-:-:S03]  /*4f90*/  SEL R12, R12, 0xffffffff, P0 ;  /* 0xffffffff0c0c7807 */ /* 0x000fc60000000000 */
[----:B------:R-:W-:Y:S05]  /*4fa0*/  RET.REL.NODEC R14 `(_ZN5flash32flash_fwd_splitkv_combine_kernelI23Flash_fwd_kernel_traitsILi32ELi64ELi256ELi4ELb0ELb0EN7cutlass6half_tE19Flash_kernel_traitsILi32ELi64ELi256ELi4ES3_EELi16ELi6ELb0EEEvNS_16Flash_fwd_paramsE) ;  /* 0xffffffb00e147950 */ /* 0x000fea0003c3ffff */
.L_x_73:
        /* <DEDUP_REMOVED lines=13> */
.L_x_4833:


//--------------------- .text._ZN5flash32flash_fwd_splitkv_combine_kernelI23Flash_fwd_kernel_traitsILi32ELi64ELi256ELi4ELb0ELb0EN7cutlass6half_tE19Flash_kernel_traitsILi32ELi64ELi256ELi4ES3_EELi16ELi5ELb0EEEvNS_16Flash_fwd_paramsE --------------------------
	.section	.text._ZN5flash32flash_fwd_splitkv_combine_kernelI23Flash_fwd_kernel_traitsILi32ELi64ELi256ELi4ELb0ELb0EN7cutlass6half_tE19Flash_kernel_traitsILi32ELi64ELi256ELi4ES3_EELi16ELi5ELb0EEEvNS_16Flash_fwd_paramsE,"ax",@progbits
	.align	128
        .global         _ZN5flash32flash_fwd_splitkv_combine_kernelI23Flash_fwd_kernel_traitsILi32ELi64ELi256ELi4ELb0ELb0EN7cutlass6half_tE19Flash_kernel_traitsILi32ELi64ELi256ELi4ES3_EELi16ELi5ELb0EEEvNS_16Flash_fwd_paramsE
        .type           _ZN5flash32flash_fwd_splitkv_combine_kernelI23Flash_fwd_kernel_traitsILi32ELi64ELi256ELi4ELb0ELb0EN7cutlass6half_tE19Flash_kernel_traitsILi32ELi64ELi256ELi4ES3_EELi16ELi5ELb0EEEvNS_16Flash_fwd_paramsE,@function
        .size           _ZN5flash32flash_fwd_splitkv_combine_kernelI23Flash_fwd_kernel_traitsILi32ELi64ELi256ELi4ELb0ELb0EN7cutlass6half_tE19Flash_kernel_traitsILi32ELi64ELi256ELi4ES3_EELi16ELi5ELb0EEEvNS_16Flash_fwd_paramsE,(.L_x_4834 - _ZN5flash32flash_fwd_splitkv_combine_kernelI23Flash_fwd_kernel_traitsILi32ELi64ELi256ELi4ELb0ELb0EN7cutlass6half_tE19Flash_kernel_traitsILi32ELi64ELi256ELi4ES3_EELi16ELi5ELb0EEEvNS_16Flash_fwd_paramsE)
        .other          _ZN5flash32flash_fwd_splitkv_combine_kernelI23Flash_fwd_kernel_traitsILi32ELi64ELi256ELi4ELb0ELb0EN7cutlass6half_tE19Flash_kernel_traitsILi32ELi64ELi256ELi4ES3_EELi16ELi5ELb0EEEvNS_16Flash_fwd_paramsE,@"STO_CUDA_ENTRY STV_DEFAULT"
_ZN5flash32flash_fwd_splitkv_combine_kernelI23Flash_fwd_kernel_traitsILi32ELi64ELi256ELi4ELb0ELb0EN7cutlass6half_tE19Flash_kernel_traitsILi32ELi64ELi256ELi4ES3_EELi16ELi5ELb0EEEvNS_16Flash_fwd_paramsE:
.text._ZN5flash32flash_fwd_splitkv_combine_kernelI23Flash_fwd_kernel_traitsILi32ELi64ELi256ELi4ELb0ELb0EN7cutlass6half_tE19Flash_kernel_traitsILi32ELi64ELi256ELi4ES3_EELi16ELi5ELb0EEEvNS_16Flash_fwd_paramsE:
        /* <DEDUP_REMOVED lines=38> */
.L_x_74:
[----:B------:R-:W-:Y:S01]  /*0260*/  IMAD.U32 R26, RZ, RZ, UR21 ;  /* 0x00000015ff1a7e24 */ /* 0x000fe2000f8e00ff */
[----:B------:R-:W-:Y:S01]  /*0270*/  MOV R18, UR19 ;  /* 0x0000001300127c02 */ /* 0x000fe20008000f00 */
[----:B------:R-:W-:Y:S01]  /*0280*/  IMAD.U32 R19, RZ, RZ, UR15 ;  /* 0x0000000fff137e24 */ /* 0x000fe2000f8e00ff */
[----:B------:R-:W-:Y:S02]  /*0290*/  MOV R16, UR14 ;  /* 0x0000000e00107c02 */ /* 0x000fe40008000f00 */
[----:B------:R-:W-:Y:S02]  /*02a0*/  MOV R14, 0x2c0 ;  /* 0x000002c0000e7802 */ /* 0x000fe40000000f00 */
[----:B------:R-:W-:Y:S05]  /*02b0*/  CALL.REL.NOINC `($__internal_2_$__cuda_sm20_div_s64) ;  /* 0x0000004000b07944 */ /* 0x000fea0003c00000 */
[----:B------:R-:W-:-:S07]  /*02c0*/  MOV R13, R11 ;  /* 0x0000000b000d7202 */ /* 0x000fce0000000f00 */
.L_x_75:
        /* <DEDUP_REMOVED lines=30> */
.L_x_77:
[----:B------:R-:W-:Y:S01]  /*04b0*/  IMAD.MOV.U32 R26, RZ, RZ, R12 ;  /* 0x000000ffff1a7224 */ /* 0x000fe200078e000c */
[----:B------:R-:W-:Y:S02]  /*04c0*/  MOV R19, R13 ;  /* 0x0000000d00137202 */ /* 0x000fe40000000f00 */
[----:B------:R-:W-:Y:S02]  /*04d0*/  MOV R14, 0x4f0 ;  /* 0x000004f0000e7802 */ /* 0x000fe40000000f00 */
[----:B------:R-:W-:Y:S05]  /*04e0*/  CALL.REL.NOINC `($__internal_2_$__cuda_sm20_div_s64) ;  /* 0x0000004000247944 */ /* 0x000fea0003c00000 */
[----:B------:R-:W-:Y:S02]  /*04f0*/  MOV R4, R12 ;  /* 0x0000000c00047202 */ /* 0x000fe40000000f00 */
[----:B------:R-:W-:Y:S02]  /*0500*/  MOV R5, R11 ;  /* 0x0000000b00057202 */ /* 0x000fe40000000f00 */
.L_x_78:
[----:B------:R-:W-:Y:S05]  /*0510*/  BSYNC.RECONVERGENT B0 ;  /* 0x0000000000007941 */ /* 0x000fea0003800200 */
.L_x_76:
        /* <DEDUP_REMOVED lines=33> */
[----:B------:R-:W-:Y:S02]  /*0730*/  SEL R0, R16, R7, P0 ;  /* 0x0000000710007207 */ /* 0x000fe40000000000 */
        /* <DEDUP_REMOVED lines=24> */
.L_x_80:
[----:B------:R-:W-:Y:S01]  /*08c0*/  IMAD.MOV.U32 R26, RZ, RZ, R18 ;  /* 0x000000ffff1a7224 */ /* 0x000fe200078e0012 */
[----:B------:R-:W-:Y:S01]  /*08d0*/  MOV R18, R10 ;  /* 0x0000000a00127202 */ /* 0x000fe20000000f00 */
[----:B------:R-:W-:Y:S01]  /*08e0*/  IMAD.MOV.U32 R19, RZ, RZ, R16 ;  /* 0x000000ffff137224 */ /* 0x000fe200078e0010 */
[----:B------:R-:W-:Y:S02]  /*08f0*/  MOV R16, R0 ;  /* 0x0000000000107202 */ /* 0x000fe40000000f00 */
[----:B------:R-:W-:Y:S02]  /*0900*/  MOV R14, 0x920 ;  /* 0x00000920000e7802 */ /* 0x000fe40000000f00 */
[----:B------:R-:W-:Y:S05]  /*0910*/  CALL.REL.NOINC `($__internal_2_$__cuda_sm20_div_s64) ;  /* 0x0000003c00187944 */ /* 0x000fea0003c00000 */
[----:B------:R-:W-:Y:S02]  /*0920*/  MOV R13, R11 ;  /* 0x0000000b000d7202 */ /* 0x000fe40000000f00 */
.L_x_81:
[----:B------:R-:W-:Y:S05]  /*0930*/  BSYNC.RECONVERGENT B0 ;  /* 0x0000000000007941 */ /* 0x000fea0003800200 */
.L_x_79:
        /* <DEDUP_REMOVED lines=124> */
.L_x_83:
[----:B------:R-:W-:Y:S01]  /*1100*/  IMAD.MOV.U32 R26, RZ, RZ, R12 ;  /* 0x000000ffff1a7224 */ /* 0x000fe200078e000c */
[----:B------:R-:W-:Y:S01]  /*1110*/  MOV R18, R9 ;  /* 0x0000000900127202 */ /* 0x000fe20000000f00 */
[----:B------:R-:W-:Y:S01]  /*1120*/  IMAD.MOV.U32 R19, RZ, RZ, R13 ;  /* 0x000000ffff137224 */ /* 0x000fe200078e000d */
[----:B------:R-:W-:Y:S02]  /*1130*/  MOV R16, R31 ;  /* 0x0000001f00107202 */ /* 0x000fe40000000f00 */
[----:B------:R-:W-:Y:S02]  /*1140*/  MOV R14, 0x1160 ;  /* 0x00001160000e7802 */ /* 0x000fe40000000f00 */
[----:B------:R-:W-:Y:S05]  /*1150*/  CALL.REL.NOINC `($__internal_2_$__cuda_sm20_div_s64) ;  /* 0x0000003400087944 */ /* 0x000fea0003c00000 */
[----:B------:R-:W-:Y:S02]  /*1160*/  MOV R34, R12 ;  /* 0x0000000c00227202 */ /* 0x000fe40000000f00 */
[----:B------:R-:W-:Y:S02]  /*1170*/  MOV R35, R11 ;  /* 0x0000000b00237202 */ /* 0x000fe40000000f00 */
.L_x_84:
[----:B------:R-:W-:Y:S05]  /*1180*/  BSYNC.RECONVERGENT B0 ;  /* 0x0000000000007941 */ /* 0x000fea0003800200 */
.L_x_82:
        /* <DEDUP_REMOVED lines=57> */
.L_x_86:
[----:B------:R-:W-:Y:S01]  /*1520*/  IMAD.MOV.U32 R26, RZ, RZ, R4 ;  /* 0x000000ffff1a7224 */ /* 0x000fe200078e0004 */
[----:B------:R-:W-:Y:S01]  /*1530*/  MOV R19, R5 ;  /* 0x0000000500137202 */ /* 0x000fe20000000f00 */
[----:B------:R-:W-:Y:S01]  /*1540*/  IMAD.MOV.U32 R18, RZ, RZ, R8 ;  /* 0x000000ffff127224 */ /* 0x000fe200078e0008 */
[----:B------:R-:W-:Y:S02]  /*1550*/  MOV R14, 0x1570 ;  /* 0x00001570000e7802 */ /* 0x000fe40000000f00 */
[----:B------:R-:W-:Y:S05]  /*1560*/  CALL.REL.NOINC `($__internal_2_$__cuda_sm20_div_s64) ;  /* 0x0000003000047944 */ /* 0x000fea0003c00000 */
[----:B------:R-:W-:Y:S02]  /*1570*/  MOV R18, R12 ;  /* 0x0000000c00127202 */ /* 0x000fe40000000f00 */
[----:B------:R-:W-:Y:S02]  /*1580*/  MOV R19, R11 ;  /* 0x0000000b00137202 */ /* 0x000fe40000000f00 */
.L_x_87:
[----:B------:R-:W-:Y:S05]  /*1590*/  BSYNC.RECONVERGENT B0 ;  /* 0x0000000000007941 */ /* 0x000fea0003800200 */
.L_x_85:
[----:B------:R-:W0:Y:S01]  /*15a0*/  S2R R4, SR_TID.X ;  /* 0x0000000000047919 */ /* 0x000e220000002100 */
[----:B------:R-:W-:Y:S01]  /*15b0*/  UIADD3 UR8, UP0, UPT, UR21, -UR20, URZ ;  /* 0x8000001415087290 */ /* 0x000fe2000ff1e0ff */
[----:B------:R-:W1:Y:S03]  /*15c0*/  LDCU UR4, c[0x0][0x534] ;  /* 0x0000a680ff0477ac */ /* 0x000e660008000800 */
[----:B------:R-:W-:-:S06]  /*15d0*/  UIADD3.X UR5, UPT, UPT, UR15, -0x1, URZ, UP0, !UPT ;  /* 0xffffffff0f057890 */ /* 0x000fcc00087fe4ff */
[----:B------:R-:W-:Y:S01]  /*15e0*/  IMAD.U32 R3, RZ, RZ, UR5 ;  /* 0x00000005ff037e24 */ /* 0x000fe2000f8e00ff */
[----:B0-----:R-:W-:Y:S02]  /*15f0*/  LOP3.LUT R21, R4, 0xf, RZ, 0xc0, !PT ;  /* 0x0000000f04157812 */ /* 0x001fe400078ec0ff */
[----:B------:R-:W-:Y:S02]  /*1600*/  SHF.R.U32.HI R5, RZ, 0x4, R4 ;  /* 0x00000004ff057819 */ /* 0x000fe40000011604 */
[----:B------:R-:W-:Y:S01]  /*1610*/  ISETP.LT.U32.AND P3, PT, R21, UR8, PT ;  /* 0x0000000815007c0c */ /* 0x000fe2000bf61070 */
[----:B------:R-:W0:Y:S02]  /*1620*/  LDCU.64 UR8, c[0x0][0x358] ;  /* 0x00006b00ff0877ac */ /* 0x000e240008000a00 */
[----:B------:R-:W-:Y:S01]  /*1630*/  VIADD R20, R5, 0x8 ;  /* 0x0000000805147836 */ /* 0x000fe20000000000 */
[----:B------:R-:W-:Y:S01]  /*1640*/  ISETP.GT.AND.EX P3, PT, R3, RZ, PT, P3 ;  /* 0x000000ff0300720c */ /* 0x000fe20003f64330 */
[----:B------:R-:W-:-:S02]  /*1650*/  VIADD R11, R5, 0x10 ;  /* 0x00000010050b7836 */ /* 0x000fc40000000000 */
[C---:B------:R-:W-:Y:S01]  /*1660*/  VIADD R3, R5.reuse, 0x18 ;  /* 0x0000001805037836 */ /* 0x040fe20000000000 */
[----:B-1----:R-:W-:Y:S02]  /*1670*/  ISETP.GE.OR P6, PT, R5, UR4, !P3 ;  /* 0x0000000405007c0c */ /* 0x002fe4000dfc6670 */
[----:B------:R-:W-:Y:S02]  /*1680*/  ISETP.GE.OR P5, PT, R20, UR4, !P3 ;  /* 0x0000000414007c0c */ /* 0x000fe4000dfa6670 */
[----:B------:R-:W-:Y:S02]  /*1690*/  ISETP.GE.OR P4, PT, R11, UR4, !P3 ;  /* 0x000000040b007c0c */ /* 0x000fe4000df86670 */
[----:B------:R-:W-:-:S07]  /*16a0*/  ISETP.GE.OR P3, PT, R3, UR4, !P3 ;  /* 0x0000000403007c0c */ /* 0x000fce000df66670 */
[----:B------:R-:W1:Y:S01]  /*16b0*/  @!P6 LDC.64 R16, c[0x0][0x428] ;  /* 0x00010a00ff10eb82 */ /* 0x000e620000000a00 */
[C---:B------:R-:W-:Y:S02]  /*16c0*/  @!P6 IADD3 R24, P0, PT, R21.reuse, UR20, RZ ;  /* 0x000000141518ec10 */ /* 0x040fe4000ff1e0ff */
[C---:B------:R-:W-:Y:S02]  /*16d0*/  @!P5 IADD3 R28, P2, PT, R21.reuse, UR20, RZ ;  /* 0x00000014151cdc10 */ /* 0x040fe4000ff5e0ff */
[----:B------:R-:W-:Y:S01]  /*16e0*/  @!P4 IADD3 R26, P1, PT, R21, UR20, RZ ;  /* 0x00000014151acc10 */ /* 0x000fe2000ff3e0ff */
[----:B------:R-:W-:Y:S02]  /*16f0*/  @!P6 IMAD.X R25, RZ, RZ, RZ, P0 ;  /* 0x000000ffff19e224 */ /* 0x000fe400000e06ff */
[----:B------:R-:W2:Y:S01]  /*1700*/  @!P5 LDC.64 R14, c[0x0][0x428] ;  /* 0x00010a00ff0edb82 */ /* 0x000ea20000000a00 */
[----:B------:R-:W-:Y:S02]  /*1710*/  @!P5 IMAD.X R29, RZ, RZ, RZ, P2 ;  /* 0x000000ffff1dd224 */ /* 0x000fe400010e06ff */
[----:B------:R-:W-:-:S04]  /*1720*/  @!P6 IMAD.WIDE.U32 R24, R5, UR21, R24 ;  /* 0x000000150518ec25 */ /* 0x000fc8000f8e0018 */
[----:B------:R-:W-:Y:S01]  /*1730*/  @!P6 IMAD R22, R5, UR15, R25 ;  /* 0x0000000f0516ec24 */ /* 0x000fe2000f8e0219 */
[----:B------:R-:W3:Y:S01]  /*1740*/  @!P4 LDC.64 R12, c[0x0][0x428] ;  /* 0x00010a00ff0ccb82 */ /* 0x000ee20000000a00 */
[----:B------:R-:W-:-:S07]  /*1750*/  @!P4 IMAD.X R27, RZ, RZ, RZ, P1 ;  /* 0x000000ffff1bc224 */ /* 0x000fce00008e06ff */
[----:B------:R-:W4:Y:S01]  /*1760*/  @!P3 LDC.64 R6, c[0x0][0x428] ;  /* 0x00010a00ff06bb82 */ /* 0x000f220000000a00 */
[----:B-1----:R-:W-:Y:S01]  /*1770*/  @!P6 LEA R36, P0, R24, R16, 0x2 ;  /* 0x000000101824e211 */ /* 0x002fe200078010ff */
[----:B------:R-:W-:Y:S01]  /*1780*/  @!P5 IMAD.WIDE.U32 R28, R20, UR21, R28 ;  /* 0x00000015141cdc25 */ /* 0x000fe2000f8e001c */
[----:B------:R-:W-:Y:S02]  /*1790*/  MOV R16, 0xff800000 ;  /* 0xff80000000107802 */ /* 0x000fe40000000f00 */
[----:B------:R-:W-:Y:S02]  /*17a0*/  @!P6 LEA.HI.X R37, R24, R17, R22, 0x2, P0 ;  /* 0x000000111825e211 */ /* 0x000fe400000f1416 */
[----:B------:R-:W-:Y:S01]  /*17b0*/  @!P3 IADD3 R24, P0, PT, R21, UR20, RZ ;  /* 0x000000141518bc10 */ /* 0x000fe2000ff1e0ff */
[----:B------:R-:W-:Y:S01]  /*17c0*/  @!P4 IMAD.WIDE.U32 R26, R11, UR21, R26 ;  /* 0x000000150b1acc25 */ /* 0x000fe2000f8e001a */
[----:B--2---:R-:W-:Y:S01]  /*17d0*/  @!P5 LEA R14, P2, R28, R14, 0x2 ;  /* 0x0000000e1c0ed211 */ /* 0x004fe200078410ff */
[----:B0-----:R-:W2:Y:S02]  /*17e0*/  @!P6 LDG.E R16, desc[UR8][R36.64] ;  /* 0x000000082410e981 */ /* 0x001ea4000c1e1900 */
[----:B------:R-:W-:-:S02]  /*17f0*/  @!P3 IMAD.X R25, RZ, RZ, RZ, P0 ;  /* 0x000000ffff19b224 */ /* 0x000fc400000e06ff */
[----:B------:R-:W-:Y:S02]  /*1800*/  @!P5 IMAD R20, R20, UR15, R29 ;  /* 0x0000000f1414dc24 */ /* 0x000fe4000f8e021d */
[----:B------:R-:W-:Y:S01]  /*1810*/  @!P3 IMAD.WIDE.U32 R24, R3, UR21, R24 ;  /* 0x000000150318bc25 */ /* 0x000fe2000f8e0018 */
[----:B---3--:R-:W-:Y:S02]  /*1820*/  @!P4 LEA R12, P1, R26, R12, 0x2 ;  /* 0x0000000c1a0cc211 */ /* 0x008fe400078210ff */
[----:B------:R-:W-:Y:S01]  /*1830*/  @!P5 LEA.HI.X R15, R28, R15, R20, 0x2, P2 ;  /* 0x0000000f1c0fd211 */ /* 0x000fe200010f1414 */
[----:B------:R-:W-:Y:S01]  /*1840*/  @!P4 IMAD R22, R11, UR15, R27 ;  /* 0x0000000f0b16cc24 */ /* 0x000fe2000f8e021b */
[----:B------:R-:W-:Y:S01]  /*1850*/  MOV R11, 0xff800000 ;  /* 0xff800000000b7802 */ /* 0x000fe20000000f00 */
[----:B------:R-:W-:Y:S01]  /*1860*/  @!P3 IMAD R3, R3, UR15, R25 ;  /* 0x0000000f0303bc24 */ /* 0x000fe2000f8e0219 */
[----:B----4-:R-:W-:Y:S01]  /*1870*/  @!P3 LEA R32, P0, R24, R6, 0x2 ;  /* 0x000000061820b211 */ /* 0x010fe200078010ff */
[----:B------:R-:W-:Y:S01]  /*1880*/  IMAD.MOV.U32 R6, RZ, RZ, -0x800000 ;  /* 0xff800000ff067424 */ /* 0x000fe200078e00ff */
[----:B------:R-:W-:Y:S01]  /*1890*/  @!P4 LEA.HI.X R13, R26, R13, R22, 0x2, P1 ;  /* 0x0000000d1a0dc211 */ /* 0x000fe200008f1416 */
[----:B------:R-:W-:Y:S01]  /*18a0*/  IMAD.MOV.U32 R17, RZ, RZ, -0x800000 ;  /* 0xff800000ff117424 */ /* 0x000fe200078e00ff */
[----:B------:R-:W-:-:S03]  /*18b0*/  @!P3 LEA.HI.X R33, R24, R7, R3, 0x2, P0 ;  /* 0x000000071821b211 */ /* 0x000fc600000f1403 */
[----:B------:R0:W3:Y:S01]  /*18c0*/  @!P5 LDG.E R6, desc[UR8][R14.64] ;  /* 0x000000080e06d981 */ /* 0x0000e2000c1e1900 */
[C---:B------:R-:W-:Y:S01]  /*18d0*/  ISETP.GT.U32.AND P1, PT, R4.reuse, 0xff, PT ;  /* 0x000000ff0400780c */ /* 0x040fe20003f24070 */
[----:B------:R-:W1:Y:S02]  /*18e0*/  S2UR UR4, SR_CgaCtaId ;  /* 0x00000000000479c3 */ /* 0x000e640000008800 */
[----:B------:R4:W5:Y:S04]  /*18f0*/  @!P4 LDG.E R17, desc[UR8][R12.64] ;  /* 0x000000080c11c981 */ /* 0x000968000c1e1900 */
[----:B------:R-:W5:Y:S01]  /*1900*/  @!P3 LDG.E R11, desc[UR8][R32.64] ;  /* 0x00000008200bb981 */ /* 0x000f62000c1e1900 */
[C---:B------:R-:W-:Y:S01]  /*1910*/  ISETP.GT.U32.AND P2, PT, R4.reuse, 0x17f, PT ;  /* 0x0000017f0400780c */ /* 0x040fe20003f44070 */
[----:B------:R-:W-:Y:S01]  /*1920*/  UMOV UR5, 0x400 ;  /* 0x0000040000057882 */ /* 0x000fe20000000000 */
[C---:B------:R-:W-:Y:S01]  /*1930*/  ISETP.GT.U32.AND P0, PT, R4.reuse, 0x7f, PT ;  /* 0x0000007f0400780c */ /* 0x040fe20003f04070 */
[----:B------:R-:W4:Y:S01]  /*1940*/  LDC R3, c[0x0][0x434] ;  /* 0x00010d00ff037b82 */ /* 0x000f220000000800 */
[C---:B------:R-:W-:Y:S01]  /*1950*/  ISETP.GT.U32.AND P3, PT, R4.reuse, 0x1ff, PT ;  /* 0x000001ff0400780c */ /* 0x040fe20003f64070 */
[----:B------:R-:W4:Y:S01]  /*1960*/  @!P1 S2R R20, SR_CgaCtaId ;  /* 0x0000000000149919 */ /* 0x000f220000008800 */
[----:B------:R-:W-:Y:S01]  /*1970*/  @!P1 IMAD.SHL.U32 R22, R4, 0x4, RZ ;  /* 0x0000000404169824 */ /* 0x000fe200078e00ff */
[----:B------:R-:W-:Y:S01]  /*1980*/  BSSY.RECONVERGENT B1, `(.L_x_88) ;  /* 0x00001cc000017945 */ /* 0x000fe20003800200 */
[----:B------:R-:W-:-:S02]  /*1990*/  IMAD.MOV.U32 R27, RZ, RZ, -0x800000 ;  /* 0xff800000ff1b7424 */ /* 0x000fc400078e00ff */
[----:B------:R-:W-:Y:S01]  /*19a0*/  IMAD.MOV.U32 R25, RZ, RZ, -0x800000 ;  /* 0xff800000ff197424 */ /* 0x000fe200078e00ff */
[----:B------:R-:W-:Y:S01]  /*19b0*/  @!P1 LOP3.LUT R22, R22, 0x3c, RZ, 0xc0, !PT ;  /* 0x0000003c16169812 */ /* 0x000fe200078ec0ff */
[----:B------:R-:W-:Y:S01]  /*19c0*/  IMAD.MOV.U32 R23, RZ, RZ, -0x800000 ;  /* 0xff800000ff177424 */ /* 0x000fe200078e00ff */
[----:B------:R-:W4:Y:S01]  /*19d0*/  @!P2 S2R R21, SR_CgaCtaId ;  /* 0x000000000015a919 */ /* 0x000f220000008800 */
[----:B------:R-:W-:Y:S01]  /*19e0*/  @!P2 IMAD.SHL.U32 R24, R4, 0x4, RZ ;  /* 0x000000040418a824 */ /* 0x000fe200078e00ff */
[----:B0-----:R-:W-:Y:S01]  /*19f0*/  @!P2 MOV R14, 0x400 ;  /* 0x00000400000ea802 */ /* 0x001fe20000000f00 */
[----:B------:R-:W0:Y:S01]  /*1a00*/  @!P0 S2R R7, SR_CgaCtaId ;  /* 0x0000000000078919 */ /* 0x000e220000008800 */
[----:B-1----:R-:W-:Y:S02]  /*1a10*/  ULEA UR4, UR4, UR5, 0x18 ;  /* 0x0000000504047291 */ /* 0x002fe4000f8ec0ff */
[----:B------:R-:W-:Y:S02]  /*1a20*/  @!P2 LOP3.LUT R24, R24, 0x3c, RZ, 0xc0, !PT ;  /* 0x0000003c1818a812 */ /* 0x000fe400078ec0ff */
[----:B----4-:R-:W-:-:S02]  /*1a30*/  @!P1 MOV R13, 0x400 ;  /* 0x00000400000d9802 */ /* 0x010fc40000000f00 */
[----:B------:R-:W-:Y:S02]  /*1a40*/  @!P0 MOV R12, 0x400 ;  /* 0x00000400000c8802 */ /* 0x000fe40000000f00 */
[----:B------:R-:W-:Y:S01]  /*1a50*/  @!P1 LEA R13, R20, R13, 0x18 ;  /* 0x0000000d140d9211 */ /* 0x000fe200078ec0ff */
[----:B------:R-:W-:-:S04]  /*1a60*/  @!P3 IMAD.SHL.U32 R20, R4, 0x4, RZ ;  /* 0x000000040414b824 */ /* 0x000fc800078e00ff */
[----:B------:R-:W-:Y:S01]  /*1a70*/  @!P1 IMAD.IADD R22, R22, 0x1, R13 ;  /* 0x0000000116169824 */ /* 0x000fe200078e020d */
[----:B------:R-:W-:Y:S02]  /*1a80*/  @!P3 LOP3.LUT R20, R20, 0x3c, RZ, 0xc0, !PT ;  /* 0x0000003c1414b812 */ /* 0x000fe400078ec0ff */
[----:B------:R-:W-:Y:S01]  /*1a90*/  @!P2 LEA R15, R21, R14, 0x18 ;  /* 0x0000000e150fa211 */ /* 0x000fe200078ec0ff */
[----:B------:R-:W-:Y:S01]  /*1aa0*/  @!P0 IMAD.SHL.U32 R14, R4, 0x4, RZ ;  /* 0x00000004040e8824 */ /* 0x000fe200078e00ff */
[----:B------:R-:W-:Y:S01]  /*1ab0*/  @!P3 IADD3 R20, PT, PT, R20, UR4, RZ ;  /* 0x000000041414bc10 */ /* 0x000fe2000fffe0ff */
[----:B------:R-:W-:Y:S01]  /*1ac0*/  @!P1 IMAD R22, R5, 0x44, R22 ;  /* 0x0000004405169824 */ /* 0x000fe200078e0216 */
[----:B0-----:R-:W-:Y:S01]  /*1ad0*/  @!P0 LEA R7, R7, R12, 0x18 ;  /* 0x0000000c07078211 */ /* 0x001fe200078ec0ff */
[----:B------:R-:W-:Y:S01]  /*1ae0*/  @!P2 IMAD.IADD R24, R24, 0x1, R15 ;  /* 0x000000011818a824 */ /* 0x000fe200078e020f */
[----:B------:R-:W-:Y:S01]  /*1af0*/  @!P0 LOP3.LUT R14, R14, 0x3c, RZ, 0xc0, !PT ;  /* 0x0000003c0e0e8812 */ /* 0x000fe200078ec0ff */
[C---:B------:R-:W-:Y:S01]  /*1b00*/  @!P3 IMAD R15, R5.reuse, 0x44, R20 ;  /* 0x00000044050fb824 */ /* 0x040fe200078e0214 */
[----:B------:R-:W-:Y:S01]  /*1b10*/  SHF.R.U32.HI R13, RZ, 0x3, R4 ;  /* 0x00000003ff0d7819 */ /* 0x000fe20000011604 */
[----:B------:R-:W-:Y:S01]  /*1b20*/  @!P2 IMAD R21, R5, 0x44, R24 ;  /* 0x000000440515a824 */ /* 0x000fe200078e0218 */
[----:B------:R-:W-:Y:S01]  /*1b30*/  IABS R12, R3 ;  /* 0x00000003000c7213 */ /* 0x000fe20000000000 */
[----:B------:R-:W-:Y:S01]  /*1b40*/  @!P0 IMAD.IADD R26, R14, 0x1, R7 ;  /* 0x000000010e1a8824 */ /* 0x000fe200078e0207 */
[----:B------:R-:W-:-:S02]  /*1b50*/  LOP3.LUT R7, R4, 0x7, RZ, 0xc0, !PT ;  /* 0x0000000704077812 */ /* 0x000fc400078ec0ff */
[----:B------:R-:W-:Y:S01]  /*1b60*/  LEA R20, R13, UR4, 0x2 ;  /* 0x000000040d147c11 */ /* 0x000fe2000f8e10ff */
[----:B------:R-:W-:Y:S01]  /*1b70*/  @!P0 IMAD R26, R5, 0x44, R26 ;  /* 0x00000044051a8824 */ /* 0x000fe200078e021a */
[----:B------:R-:W-:Y:S01]  /*1b80*/  MOV R24, 0xff800000 ;  /* 0xff80000000187802 */ /* 0x000fe20000000f00 */
[----:B------:R-:W0:Y:S01]  /*1b90*/  I2F.RP R14, R12 ;  /* 0x0000000c000e7306 */ /* 0x000e220000209400 */
[----:B------:R-:W-:Y:S01]  /*1ba0*/  USHF.R.S32.HI UR4, URZ, 0x1f, UR22 ;  /* 0x0000001fff047899 */ /* 0x000fe20008011416 */
[----:B------:R-:W-:-:S03]  /*1bb0*/  IMAD R28, R7, 0x44, R20 ;  /* 0x00000044071c7824 */ /* 0x000fc600078e0214 */
[----:B------:R-:W-:-:S03]  /*1bc0*/  ULOP3.LUT UR4, UR4, 0x1, URZ, 0xfc, !UPT ;  /* 0x0000000104047892 */ /* 0x000fc6000f8efcff */
[----:B0-----:R-:W0:Y:S02]  /*1bd0*/  MUFU.RCP R14, R14 ;  /* 0x0000000e000e7308 */ /* 0x001e240000001000 */
[----:B0-----:R-:W-:Y:S01]  /*1be0*/  VIADD R20, R14, 0xffffffe ;  /* 0x0ffffffe0e147836 */ /* 0x001fe20000000000 */
[----:B--2---:R-:W-:Y:S04]  /*1bf0*/  @!P3 STS [R15], R16 ;  /* 0x000000100f00b388 */ /* 0x004fe80000000800 */
[----:B---3--:R0:W-:Y:S04]  /*1c00*/  @!P2 STS [R21+0x220], R6 ;  /* 0x000220061500a388 */ /* 0x0081e80000000800 */
[----:B-----5:R1:W-:Y:S04]  /*1c10*/  @!P1 STS [R22+0x440], R17 ;  /* 0x0004401116009388 */ /* 0x0203e80000000800 */
[----:B------:R-:W-:Y:S01]  /*1c20*/  @!P0 STS [R26+0x660], R11 ;  /* 0x0006600b1a008388 */ /* 0x000fe20000000800 */
[----:B------:R-:W-:Y:S06]  /*1c30*/  BAR.SYNC.DEFER_BLOCKING 0x0 ;  /* 0x0000000000007b1d */ /* 0x000fec0000010000 */
[----:B0-----:R-:W0:Y:S02]  /*1c40*/  F2I.FTZ.U32.TRUNC.NTZ R21, R20 ;  /* 0x0000001400157305 */ /* 0x001e24000021f000 */
[----:B-1----:R-:W1:Y:S01]  /*1c50*/  LDC R17, c[0x0][0x3e0] ;  /* 0x0000f800ff117b82 */ /* 0x002e620000000800 */
[----:B------:R-:W-:Y:S04]  /*1c60*/  @!P0 LDS R27, [R28] ;  /* 0x000000001c1b8984 */ /* 0x000fe80000000800 */
[----:B------:R-:W-:Y:S01]  /*1c70*/  @!P0 LDS R24, [R28+0x220] ;  /* 0x000220001c188984 */ /* 0x000fe20000000800 */
[----:B0-----:R-:W-:-:S02]  /*1c80*/  IMAD.MOV R5, RZ, RZ, -R21 ;  /* 0x000000ffff057224 */ /* 0x001fc400078e0a15 */
[----:B------:R-:W-:Y:S01]  /*1c90*/  HFMA2 R20, -RZ, RZ, 0, 0 ;  /* 0x00000000ff147431 */ /* 0x000fe200000001ff */
[----:B------:R-:W0:Y:S01]  /*1ca0*/  @!P0 LDS R25, [R28+0x440] ;  /* 0x000440001c198984 */ /* 0x000e220000000800 */
[----:B------:R-:W-:Y:S01]  /*1cb0*/  IMAD R14, R5, R12, RZ ;  /* 0x0000000c050e7224 */ /* 0x000fe200078e02ff */
[----:B------:R-:W-:Y:S02]  /*1cc0*/  IABS R5, R2 ;  /* 0x0000000200057213 */ /* 0x000fe40000000000 */
[----:B------:R-:W2:Y:S01]  /*1cd0*/  @!P0 LDS R23, [R28+0x660] ;  /* 0x000660001c178984 */ /* 0x000ea20000000800 */
[----:B------:R-:W-:Y:S01]  /*1ce0*/  IMAD.HI.U32 R14, R21, R14, R20 ;  /* 0x0000000e150e7227 */ /* 0x000fe200078e0014 */
[----:B------:R-:W-:-:S04]  /*1cf0*/  LOP3.LUT R2, R2, R3, RZ, 0x3c, !PT ;  /* 0x0000000302027212 */ /* 0x000fc800078e3cff */
[----:B------:R-:W-:Y:S01]  /*1d00*/  ISETP.GE.AND P1, PT, R2, RZ, PT ;  /* 0x000000ff0200720c */ /* 0x000fe20003f26270 */
[----:B------:R-:W-:-:S04]  /*1d10*/  IMAD.HI.U32 R14, R14, R5, RZ ;  /* 0x000000050e0e7227 */ /* 0x000fc800078e00ff */
[----:B------:R-:W-:-:S04]  /*1d20*/  IMAD.MOV R6, RZ, RZ, -R14 ;  /* 0x000000ffff067224 */ /* 0x000fc800078e0a0e */
[----:B------:R-:W-:-:S05]  /*1d30*/  IMAD R5, R12, R6, R5 ;  /* 0x000000060c057224 */ /* 0x000fca00078e0205 */
[----:B------:R-:W-:-:S13]  /*1d40*/  ISETP.GT.U32.AND P0, PT, R12, R5, PT ;  /* 0x000000050c00720c */ /* 0x000fda0003f04070 */
[----:B------:R-:W-:Y:S02]  /*1d50*/  @!P0 IMAD.IADD R5, R5, 0x1, -R12 ;  /* 0x0000000105058824 */ /* 0x000fe400078e0a0c */
[----:B------:R-:W-:Y:S01]  /*1d60*/  @!P0 VIADD R14, R14, 0x1 ;  /* 0x000000010e0e8836 */ /* 0x000fe20000000000 */
[----:B0-----:R-:W-:Y:S02]  /*1d70*/  FMNMX3.FTZ R16, R27, R24, R25, !PT ;  /* 0x000000181b107276 */ /* 0x001fe40007810019 */
[----:B------:R-:W-:Y:S02]  /*1d80*/  ISETP.GE.U32.AND P2, PT, R5, R12, PT ;  /* 0x0000000c0500720c */ /* 0x000fe40003f46070 */
[----:B--2---:R-:W-:Y:S02]  /*1d90*/  FMNMX.FTZ R16, R16, R23, !PT ;  /* 0x0000001710107209 */ /* 0x004fe40007810000 */
[----:B------:R-:W-:Y:S02]  /*1da0*/  ISETP.NE.AND P0, PT, R3, RZ, PT ;  /* 0x000000ff0300720c */ /* 0x000fe40003f05270 */
[----:B-1----:R-:W-:Y:S01]  /*1db0*/  IABS R12, R17 ;  /* 0x00000011000c7213 */ /* 0x002fe20000000000 */
[----:B------:R-:W0:Y:S06]  /*1dc0*/  SHFL.BFLY PT, R11, R16, 0x4, 0x1f ;  /* 0x0c801f00100b7f89 */ /* 0x000e2c00000e0000 */
[----:B------:R-:W-:-:S05]  /*1dd0*/  @P2 VIADD R14, R14, 0x1 ;  /* 0x000000010e0e2836 */ /* 0x000fca0000000000 */
[----:B------:R-:W-:Y:S02]  /*1de0*/  @!P1 IADD3 R14, PT, PT, -R14, RZ, RZ ;  /* 0x000000ff0e0e9210 */ /* 0x000fe40007ffe1ff */
[----:B------:R-:W-:-:S05]  /*1df0*/  @!P0 LOP3.LUT R14, RZ, R3, RZ, 0x33, !PT ;  /* 0x00000003ff0e8212 */ /* 0x000fca00078e33ff */
[----:B------:R-:W-:Y:S01]  /*1e00*/  IMAD R5, R14, UR4, RZ ;  /* 0x000000040e057c24 */ /* 0x000fe2000f8e02ff */
[----:B------:R-:W1:Y:S04]  /*1e10*/  LDCU UR4, c[0x0][0x430] ;  /* 0x00008600ff0477ac */ /* 0x000e680008000800 */
[----:B------:R-:W-:Y:S02]  /*1e20*/  ISETP.NE.AND P5, PT, R5, RZ, PT ;  /* 0x000000ff0500720c */ /* 0x000fe40003fa5270 */
[----:B0-----:R-:W-:Y:S02]  /*1e30*/  FMNMX.FTZ R6, R16, R11, !PT ;  /* 0x0000000b10067209 */ /* 0x001fe40007810000 */
[----:B------:R-:W-:-:S03]  /*1e40*/  IABS R16, R5 ;  /* 0x0000000500107213 */ /* 0x000fc60000000000 */
[----:B------:R-:W0:Y:S01]  /*1e50*/  SHFL.BFLY PT, R11, R6, 0x2, 0x1f ;  /* 0x0c401f00060b7f89 */ /* 0x000e2200000e0000 */
[----:B------:R-:W2:Y:S08]  /*1e60*/  I2F.RP R21, R16 ;  /* 0x0000001000157306 */ /* 0x000eb00000209400 */
[----:B--2---:R-:W2:Y:S01]  /*1e70*/  MUFU.RCP R21, R21 ;  /* 0x0000001500157308 */ /* 0x004ea20000001000 */
[----:B0-----:R-:W-:-:S07]  /*1e80*/  FMNMX.FTZ R11, R6, R11, !PT ;  /* 0x0000000b060b7209 */ /* 0x001fce0007810000 */
[----:B------:R-:W0:Y:S01]  /*1e90*/  I2F.RP R6, R12 ;  /* 0x0000000c00067306 */ /* 0x000e220000209400 */
[----:B------:R-:W3:Y:S01]  /*1ea0*/  SHFL.BFLY PT, R2, R11, 0x1, 0x1f ;  /* 0x0c201f000b027f89 */ /* 0x000ee200000e0000 */
[----:B--2---:R-:W-:-:S06]  /*1eb0*/  VIADD R21, R21, 0xffffffe ;  /* 0x0ffffffe15157836 */ /* 0x004fcc0000000000 */
[----:B------:R-:W-:Y:S08]  /*1ec0*/  F2I.FTZ.U32.TRUNC.NTZ R21, R21 ;  /* 0x0000001500157305 */ /* 0x000ff0000021f000 */
[----:B0-----:R-:W0:Y:S01]  /*1ed0*/  MUFU.RCP R6, R6 ;  /* 0x0000000600067308 */ /* 0x001e220000001000 */
[----:B---3--:R-:W-:-:S04]  /*1ee0*/  FMNMX.FTZ R2, R11, R2, !PT ;  /* 0x000000020b027209 */ /* 0x008fc80007810000 */
[----:B------:R-:W-:-:S04]  /*1ef0*/  FSETP.NEU.FTZ.AND P0, PT, R2, -INF , PT ;  /* 0xff8000000200780b */ /* 0x000fc80003f1d000 */
[----:B------:R-:W-:-:S05]  /*1f00*/  FSEL R2, R2, RZ, P0 ;  /* 0x000000ff02027208 */ /* 0x000fca0000000000 */
[C---:B------:R-:W-:Y:S01]  /*1f10*/  FADD.FTZ R29, -R2.reuse, R27 ;  /* 0x0000001b021d7221 */ /* 0x040fe20000010100 */
[C---:B------:R-:W-:Y:S01]  /*1f20*/  FADD.FTZ R28, -R2.reuse, R24 ;  /* 0x00000018021c7221 */ /* 0x040fe20000010100 */
[C---:B------:R-:W-:Y:S01]  /*1f30*/  FADD.FTZ R30, -R2.reuse, R25 ;  /* 0x00000019021e7221 */ /* 0x040fe20000010100 */
[----:B------:R-:W-:Y:S01]  /*1f40*/  FADD.FTZ R26, -R2, R23 ;  /* 0x00000017021a7221 */ /* 0x000fe20000010100 */
[----:B------:R-:W-:Y:S01]  /*1f50*/  FMUL.FTZ R29, R29, 1.4426950216293334961 ;  /* 0x3fb8aa3b1d1d7820 */ /* 0x000fe20000410000 */
[----:B------:R-:W-:Y:S01]  /*1f60*/  FMUL.FTZ R28, R28, 1.4426950216293334961 ;  /* 0x3fb8aa3b1c1c7820 */ /* 0x000fe20000410000 */
[----:B------:R-:W-:Y:S01]  /*1f70*/  FMUL.FTZ R30, R30, 1.4426950216293334961 ;  /* 0x3fb8aa3b1e1e7820 */ /* 0x000fe20000410000 */
[----:B------:R-:W-:Y:S01]  /*1f80*/  FMUL.FTZ R26, R26, 1.4426950216293334961 ;  /* 0x3fb8aa3b1a1a7820 */ /* 0x000fe20000410000 */
[----:B------:R0:W-:Y:S04]  /*1f90*/  MUFU.EX2 R22, R29 ;  /* 0x0000001d00167308 */ /* 0x0001e80000000800 */
[----:B------:R-:W2:Y:S04]  /*1fa0*/  MUFU.EX2 R15, R28 ;  /* 0x0000001c000f7308 */ /* 0x000ea80000000800 */
[----:B------:R-:W3:Y:S04]  /*1fb0*/  MUFU.EX2 R11, R30 ;  /* 0x0000001e000b7308 */ /* 0x000ee80000000800 */
[----:B------:R-:W4:Y:S01]  /*1fc0*/  MUFU.EX2 R20, R26 ;  /* 0x0000001a00147308 */ /* 0x000f220000000800 */
[----:B0-----:R-:W-:-:S02]  /*1fd0*/  VIADD R29, R6, 0xffffffe ;  /* 0x0ffffffe061d7836 */ /* 0x001fc40000000000 */
[----:B--2---:R-:W-:Y:S01]  /*1fe0*/  FADD.FTZ R22, R22, R15 ;  /* 0x0000000f16167221 */ /* 0x004fe20000010000 */
[----:B------:R-:W-:-:S03]  /*1ff0*/  IMAD.MOV.U32 R28, RZ, RZ, RZ ;  /* 0x000000ffff1c7224 */ /* 0x000fc600078e00ff */
[----:B------:R-:W0:Y:S01]  /*2000*/  F2I.FTZ.U32.TRUNC.NTZ R29, R29 ;  /* 0x0000001d001d7305 */ /* 0x000e22000021f000 */
[----:B---3--:R-:W-:-:S04]  /*2010*/  FADD.FTZ R11, R22, R11 ;  /* 0x0000000b160b7221 */ /* 0x008fc80000010000 */
[----:B----4-:R-:W-:Y:S01]  /*2020*/  FADD.FTZ R20, R11, R20 ;  /* 0x000000140b147221 */ /* 0x010fe20000010000 */
[----:B------:R-:W-:-:S04]  /*2030*/  IMAD.MOV R11, RZ, RZ, -R21 ;  /* 0x000000ffff0b7224 */ /* 0x000fc800078e0a15 */
[----:B------:R-:W2:Y:S01]  /*2040*/  SHFL.BFLY PT, R15, R20, 0x4, 0x1f ;  /* 0x0c801f00140f7f89 */ /* 0x000ea200000e0000 */
[----:B------:R-:W-:Y:S02]  /*2050*/  IMAD R11, R11, R16, RZ ;  /* 0x000000100b0b7224 */ /* 0x000fe400078e02ff */
[----:B0-----:R-:W-:-:S04]  /*2060*/  IMAD.MOV R6, RZ, RZ, -R29 ;  /* 0x000000ffff067224 */ /* 0x001fc800078e0a1d */
[----:B------:R-:W-:-:S04]  /*2070*/  IMAD R33, R6, R12, RZ ;  /* 0x0000000c06217224 */ /* 0x000fc800078e02ff */
[----:B------:R-:W-:-:S04]  /*2080*/  IMAD.HI.U32 R22, R29, R33, R28 ;  /* 0x000000211d167227 */ /* 0x000fc800078e001c */
[----:B--2---:R-:W-:Y:S01]  /*2090*/  FADD.FTZ R15, R20, R15 ;  /* 0x0000000f140f7221 */ /* 0x004fe20000010000 */
[----:B------:R-:W-:-:S04]  /*20a0*/  MOV R20, RZ ;  /* 0x000000ff00147202 */ /* 0x000fc80000000f00 */
[----:B------:R-:W0:Y:S01]  /*20b0*/  SHFL.BFLY PT, R6, R15, 0x2, 0x1f ;  /* 0x0c401f000f067f89 */ /* 0x000e2200000e0000 */
[----:B------:R-:W-:Y:S01]  /*20c0*/  IMAD.HI.U32 R20, R21, R11, R20 ;  /* 0x0000000b15147227 */ /* 0x000fe200078e0014 */
[----:B------:R-:W-:-:S03]  /*20d0*/  IABS R21, R5 ;  /* 0x0000000500157213 */ /* 0x000fc60000000000 */
[----:B------:R-:W-:Y:S02]  /*20e0*/  VIADD R11, R16, UR18 ;  /* 0x00000012100b7c36 */ /* 0x000fe40008000000 */
[----:B------:R-:W-:-:S03]  /*20f0*/  IMAD.MOV R21, RZ, RZ, -R21 ;  /* 0x000000ffff157224 */ /* 0x000fc600078e0a15 */
[----:B------:R-:W-:Y:S02]  /*2100*/  IABS R29, R11 ;  /* 0x0000000b001d7213 */ /* 0x000fe40000000000 */
[C---:B------:R-:W-:Y:S02]  /*2110*/  LOP3.LUT R26, R11.reuse, R16, RZ, 0x3c, !PT ;  /* 0x000000100b1a7212 */ /* 0x040fe400078e3cff */
[----:B------:R-:W-:Y:S01]  /*2120*/  LOP3.LUT R11, R11, R17, RZ, 0x3c, !PT ;  /* 0x000000110b0b7212 */ /* 0x000fe200078e3cff */
[----:B------:R-:W-:Y:S01]  /*2130*/  IMAD.HI.U32 R20, R20, R29, RZ ;  /* 0x0000001d14147227 */ /* 0x000fe200078e00ff */
[----:B------:R-:W-:-:S03]  /*2140*/  ISETP.GE.AND P0, PT, R26, RZ, PT ;  /* 0x000000ff1a00720c */ /* 0x000fc60003f06270 */
[----:B------:R-:W-:-:S04]  /*2150*/  IMAD.HI.U32 R22, R22, R29, RZ ;  /* 0x0000001d16167227 */ /* 0x000fc800078e00ff */
[--C-:B------:R-:W-:Y:S02]  /*2160*/  IMAD R33, R20, R21, R29.reuse ;  /* 0x0000001514217224 */ /* 0x100fe400078e021d */
[----:B0-----:R-:W-:Y:S01]  /*2170*/  FADD.FTZ R6, R15, R6 ;  /* 0x000000060f067221 */ /* 0x001fe20000010000 */
[----:B------:R-:W-:Y:S01]  /*2180*/  IMAD.MOV R21, RZ, RZ, -R22 ;  /* 0x000000ffff157224 */ /* 0x000fe200078e0a16 */
[----:B------:R-:W0:Y:S01]  /*2190*/  LDC.U8 R15, c[0x0][0x549] ;  /* 0x00015240ff0f7b82 */ /* 0x000e220000000000 */
[----:B------:R-:W-:Y:S02]  /*21a0*/  ISETP.GT.U32.AND P3, PT, R16, R33, PT ;  /* 0x000000211000720c */ /* 0x000fe40003f64070 */
[C---:B------:R-:W-:Y:S02]  /*21b0*/  IMAD R29, R12.reuse, R21, R29 ;  /* 0x000000150c1d7224 */ /* 0x040fe400078e021d */
[----:B------:R-:W2:Y:S03]  /*21c0*/  SHFL.BFLY PT, R21, R6, 0x1, 0x1f ;  /* 0x0c201f0006157f89 */ /* 0x000ea600000e0000 */
[----:B------:R-:W-:-:S06]  /*21d0*/  ISETP.GT.U32.AND P1, PT, R12, R29, PT ;  /* 0x0000001d0c00720c */ /* 0x000fcc0003f24070 */
[-C--:B------:R-:W-:Y:S01]  /*21e0*/  @!P3 IADD3 R33, PT, PT, R33, -R16.reuse, RZ ;  /* 0x800000102121b210 */ /* 0x080fe20007ffe0ff */
[----:B------:R-:W-:Y:S01]  /*21f0*/  @!P3 VIADD R20, R20, 0x1 ;  /* 0x000000011414b836 */ /* 0x000fe20000000000 */
[----:B------:R-:W-:Y:S02]  /*2200*/  ISETP.GE.AND P3, PT, R11, RZ, PT ;  /* 0x000000ff0b00720c */ /* 0x000fe40003f66270 */
[----:B------:R-:W-:-:S03]  /*2210*/  ISETP.GE.U32.AND P2, PT, R33, R16, PT ;  /* 0x000000102100720c */ /* 0x000fc60003f46070 */
[----:B------:R-:W-:Y:S02]  /*2220*/  @!P1 IMAD.IADD R29, R29, 0x1, -R12 ;  /* 0x000000011d1d9824 */ /* 0x000fe400078e0a0c */
[----:B------:R-:W-:Y:S01]  /*2230*/  @!P1 VIADD R22, R22, 0x1 ;  /* 0x0000000116169836 */ /* 0x000fe20000000000 */
[----:B------:R-:W-:Y:S02]  /*2240*/  ISETP.NE.AND P1, PT, R17, RZ, PT ;  /* 0x000000ff1100720c */ /* 0x000fe40003f25270 */
[----:B------:R-:W-:Y:S02]  /*2250*/  ISETP.GE.U32.AND P4, PT, R29, R12, PT ;  /* 0x0000000c1d00720c */ /* 0x000fe40003f86070 */
[----:B------:R-:W-:Y:S01]  /*2260*/  SHF.R.S32.HI R29, RZ, 0x1f, R5 ;  /* 0x0000001fff1d7819 */ /* 0x000fe20000011405 */
[----:B--2---:R-:W-:Y:S01]  /*2270*/  FADD.FTZ R21, R6, R21 ;  /* 0x0000001506157221 */ /* 0x004fe20000010000 */
[----:B-1----:R-:W-:Y:S02]  /*2280*/  IMAD R6, R3, UR4, RZ ;  /* 0x0000000403067c24 */ /* 0x002fe4000f8e02ff */
[----:B------:R-:W-:-:S02]  /*2290*/  @P2 VIADD R20, R20, 0x1 ;  /* 0x0000000114142836 */ /* 0x000fc40000000000 */
[----:B------:R-:W-:Y:S01]  /*22a0*/  FSETP.NE.FTZ.AND P2, PT, R21, RZ, PT ;  /* 0x000000ff1500720b */ /* 0x000fe20003f55000 */
[----:B------:R-:W-:Y:S02]  /*22b0*/  IMAD R5, R5, R6, RZ ;  /* 0x0000000605057224 */ /* 0x000fe400078e02ff */
[----:B------:R-:W-:Y:S01]  /*22c0*/  @!P0 IMAD.MOV R20, RZ, RZ, -R20 ;  /* 0x000000ffff148224 */ /* 0x000fe200078e0a14 */
[----:B0-----:R-:W-:Y:S02]  /*22d0*/  ISETP.NE.AND P0, PT, R15, RZ, PT ;  /* 0x000000ff0f00720c */ /* 0x001fe40003f05270 */
[----:B------:R-:W-:Y:S02]  /*22e0*/  @P4 IADD3 R22, PT, PT, R22, 0x1, RZ ;  /* 0x0000000116164810 */ /* 0x000fe40007ffe0ff */
[----:B------:R-:W-:Y:S02]  /*22f0*/  ISETP.NE.AND P4, PT, R14, RZ, PT ;  /* 0x000000ff0e00720c */ /* 0x000fe40003f85270 */
[----:B------:R-:W-:Y:S01]  /*2300*/  @!P5 LOP3.LUT R20, RZ, R16, RZ, 0x33, !PT ;  /* 0x00000010ff14d212 */ /* 0x000fe200078e33ff */
[----:B------:R-:W-:Y:S01]  /*2310*/  @!P3 IMAD.MOV R22, RZ, RZ, -R22 ;  /* 0x000000ffff16b224 */ /* 0x000fe200078e0a16 */
[----:B------:R-:W-:Y:S01]  /*2320*/  @!P1 LOP3.LUT R22, RZ, R17, RZ, 0x33, !PT ;  /* 0x00000011ff169212 */ /* 0x000fe200078e33ff */
[----:B------:R-:W0:Y:S01]  /*2330*/  @P2 MUFU.LG2 R21, R21 ;  /* 0x0000001500152308 */ /* 0x000e220000000c00 */
[----:B------:R-:W-:-:S02]  /*2340*/  LOP3.LUT P1, RZ, R4, 0x387, RZ, 0xc0, !PT ;  /* 0x0000038704ff7812 */ /* 0x000fc4000782c0ff */
[----:B------:R-:W-:Y:S02]  /*2350*/  SEL R11, R3, 0x1, !P0 ;  /* 0x00000001030b7807 */ /* 0x000fe40004000000 */
[----:B------:R-:W-:Y:S02]  /*2360*/  SEL R12, RZ, 0x1, !P4 ;  /* 0x00000001ff0c7807 */ /* 0x000fe40006000000 */
[----:B------:R-:W-:Y:S01]  /*2370*/  ISETP.LT.U32.AND P0, PT, R18, R20, PT ;  /* 0x000000141200720c */ /* 0x000fe20003f01070 */
[----:B------:R-:W-:Y:S01]  /*2380*/  IMAD R11, R22, R11, RZ ;  /* 0x0000000b160b7224 */ /* 0x000fe200078e02ff */
[----:B------:R-:W-:Y:S01]  /*2390*/  SHF.R.S32.HI R15, RZ, 0x1f, R20 ;  /* 0x0000001fff0f7819 */ /* 0x000fe20000011414 */
[----:B------:R-:W-:Y:S01]  /*23a0*/  IMAD.MOV.U32 R22, RZ, RZ, 0x7f800000 ;  /* 0x7f800000ff167424 */ /* 0x000fe200078e00ff */
[----:B------:R-:W-:Y:S02]  /*23b0*/  LOP3.LUT R12, R29, R12, RZ, 0xfc, !PT ;  /* 0x0000000c1d0c7212 */ /* 0x000fe400078efcff */
[----:B------:R-:W-:-:S03]  /*23c0*/  ISETP.LT.AND.EX P0, PT, R19, R15, PT, P0 ;  /* 0x0000000f1300720c */ /* 0x000fc60003f01300 */
[----:B------:R-:W-:Y:S01]  /*23d0*/  IMAD R3, R12, R11, RZ ;  /* 0x0000000b0c037224 */ /* 0x000fe200078e02ff */
[----:B------:R-:W-:Y:S01]  /*23e0*/  SEL R6, R18, R20, P0 ;  /* 0x0000001412067207 */ /* 0x000fe20000000000 */
[----:B0-----:R-:W-:Y:S01]  /*23f0*/  @P2 FFMA.FTZ R22, R21, 0.69314718246459960938, R2 ;  /* 0x3f31721815162823 */ /* 0x001fe20000010002 */
[----:B------:R-:W-:Y:S07]  /*2400*/  @P1 BRA `(.L_x_89) ;  /* 0x00000010008c1947 */ /* 0x000fee0003800000 */
        /* <DEDUP_REMOVED lines=50> */
.L_x_91:
[----:B------:R-:W-:Y:S01]  /*2730*/  IMAD.MOV.U32 R26, RZ, RZ, R2 ;  /* 0x000000ffff1a7224 */ /* 0x000fe200078e0002 */
[----:B------:R-:W-:Y:S01]  /*2740*/  MOV R19, RZ ;  /* 0x000000ff00137202 */ /* 0x000fe20000000f00 */
[----:B------:R-:W-:Y:S01]  /*2750*/  IMAD.MOV.U32 R18, RZ, RZ, R32 ;  /* 0x000000ffff127224 */ /* 0x000fe200078e0020 */
[----:B------:R-:W-:Y:S02]  /*2760*/  MOV R14, 0x2780 ;  /* 0x00002780000e7802 */ /* 0x000fe40000000f00 */
[----:B------:R-:W-:Y:S05]  /*2770*/  CALL.REL.NOINC `($__internal_2_$__cuda_sm20_div_s64) ;  /* 0x0000001c00807944 */ /* 0x000fea0003c00000 */
[----:B------:R-:W-:Y:S02]  /*2780*/  IADD3 R15, PT, PT, -R12, RZ, RZ ;  /* 0x000000ff0c0f7210 */ /* 0x000fe40007ffe1ff */
[----:B------:R-:W-:-:S03]  /*2790*/  MOV R33, R11 ;  /* 0x0000000b00217202 */ /* 0x000fc60000000f00 */
[----:B------:R-:W-:Y:S01]  /*27a0*/  IMAD R14, R32, R15, R2 ;  /* 0x0000000f200e7224 */ /* 0x000fe200078e0202 */
[----:B------:R-:W-:-:S07]  /*27b0*/  MOV R32, R12 ;  /* 0x0000000c00207202 */ /* 0x000fce0000000f00 */
.L_x_92:
        /* <DEDUP_REMOVED lines=59> */
.L_x_94:
[----:B------:R-:W-:Y:S01]  /*2b70*/  IMAD.MOV.U32 R26, RZ, RZ, R32 ;  /* 0x000000ffff1a7224 */ /* 0x000fe200078e0020 */
[----:B------:R-:W-:Y:S01]  /*2b80*/  MOV R19, R33 ;  /* 0x0000002100137202 */ /* 0x000fe20000000f00 */
[----:B------:R-:W-:Y:S01]  /*2b90*/  IMAD.MOV.U32 R18, RZ, RZ, R30 ;  /* 0x000000ffff127224 */ /* 0x000fe200078e001e */
[----:B------:R-:W-:Y:S02]  /*2ba0*/  MOV R14, 0x2bc0 ;  /* 0x00002bc0000e7802 */ /* 0x000fe40000000f00 */
[----:B------:R-:W-:Y:S05]  /*2bb0*/  CALL.REL.NOINC `($__internal_2_$__cuda_sm20_div_s64) ;  /* 0x0000001800707944 */ /* 0x000fea0003c00000 */
[----:B------:R-:W-:-:S05]  /*2bc0*/  IADD3 R31, PT, PT, -R12, RZ, RZ ;  /* 0x000000ff0c1f7210 */ /* 0x000fca0007ffe1ff */
[----:B------:R-:W-:Y:S02]  /*2bd0*/  IMAD R31, R31, R30, R32 ;  /* 0x0000001e1f1f7224 */ /* 0x000fe400078e0220 */
.L_x_95:
[----:B------:R-:W-:Y:S05]  /*2be0*/  BSYNC.RECONVERGENT B0 ;  /* 0x0000000000007941 */ /* 0x000fea0003800200 */
.L_x_93:
[----:B------:R-:W-:Y:S01]  /*2bf0*/  IABS R18, R8 ;  /* 0x0000000800127213 */ /* 0x000fe20000000000 */
[----:B------:R-:W0:Y:S01]  /*2c00*/  LDCU.U8 UR10, c[0x0][0x549] ;  /* 0x0000a920ff0a77ac */ /* 0x000e220008000000 */
[----:B------:R-:W-:Y:S02]  /*2c10*/  IABS R26, R10 ;  /* 0x0000000a001a7213 */ /* 0x000fe40000000000 */
[----:B------:R-:W1:Y:S01]  /*2c20*/  I2F.U32.RP R16, R18 ;  /* 0x0000001200107306 */ /* 0x000e620000209000 */
[----:B------:R-:W-:Y:S01]  /*2c30*/  IABS R11, R17 ;  /* 0x00000011000b7213 */ /* 0x000fe20000000000 */
[----:B------:R-:W2:Y:S06]  /*2c40*/  LDCU.64 UR4, c[0x0][0x430] ;  /* 0x00008600ff0477ac */ /* 0x000eac0008000a00 */
[----:B------:R-:W3:Y:S01]  /*2c50*/  I2F.U32.RP R28, R26 ;  /* 0x0000001a001c7306 */ /* 0x000ee20000209000 */
[----:B0-----:R-:W-:-:S07]  /*2c60*/  UISETP.NE.AND UP0, UPT, UR10, URZ, UPT ;  /* 0x000000ff0a00728c */ /* 0x001fce000bf05270 */
[----:B-1----:R-:W0:Y:S01]  /*2c70*/  MUFU.RCP R15, R16 ;  /* 0x00000010000f7308 */ /* 0x002e220000001000 */
[----:B--2---:R-:W-:Y:S02]  /*2c80*/  USEL UR10, UR5, 0x1, !UP0 ;  /* 0x00000001050a7887 */ /* 0x004fe4000c000000 */
[----:B------:R-:W-:-:S05]  /*2c90*/  USEL UR11, UR4, 0x1, UP0 ;  /* 0x00000001040b7887 */ /* 0x000fca0008000000 */
[----:B---3--:R-:W1:Y:S01]  /*2ca0*/  MUFU.RCP R20, R28 ;  /* 0x0000001c00147308 */ /* 0x008e620000001000 */
[----:B------:R-:W-:Y:S02]  /*2cb0*/  UIMAD UR4, UR5, UR4, URZ ;  /* 0x00000004050472a4 */ /* 0x000fe4000f8e02ff */
[----:B------:R-:W-:-:S05]  /*2cc0*/  UIMAD UR5, UR11, UR5, URZ ;  /* 0x000000050b0572a4 */ /* 0x000fca000f8e02ff */
[----:B------:R-:W-:Y:S01]  /*2cd0*/  I2F.U32.RP R14, R11 ;  /* 0x0000000b000e7306 */ /* 0x000fe20000209000 */
[----:B0-----:R-:W-:Y:S01]  /*2ce0*/  VIADD R15, R15, 0xffffffe ;  /* 0x0ffffffe0f0f7836 */ /* 0x001fe20000000000 */
[----:B------:R-:W-:-:S06]  /*2cf0*/  IABS R16, R12 ;  /* 0x0000000c00107213 */ /* 0x000fcc0000000000 */
[----:B------:R-:W0:Y:S01]  /*2d00*/  F2I.FTZ.U32.TRUNC.NTZ R15, R15 ;  /* 0x0000000f000f7305 */ /* 0x000e22000021f000 */
[----:B-1----:R-:W-:-:S07]  /*2d10*/  VIADD R20, R20, 0xffffffe ;  /* 0x0ffffffe14147836 */ /* 0x002fce0000000000 */
[----:B------:R-:W1:Y:S01]  /*2d20*/  F2I.FTZ.U32.TRUNC.NTZ R21, R20 ;  /* 0x0000001400157305 */ /* 0x000e62000021f000 */
[----:B0-----:R-:W-:-:S07]  /*2d30*/  IADD3 R29, PT, PT, RZ, -R15, RZ ;  /* 0x8000000fff1d7210 */ /* 0x001fce0007ffe0ff */
[----:B------:R0:W2:Y:S01]  /*2d40*/  MUFU.RCP R34, R14 ;  /* 0x0000000e00227308 */ /* 0x0000a20000001000 */
[----:B------:R-:W-:Y:S02]  /*2d50*/  IMAD R29, R29, R18, RZ ;  /* 0x000000121d1d7224 */ /* 0x000fe400078e02ff */
[----:B-1----:R-:W-:Y:S02]  /*2d60*/  IMAD.MOV R19, RZ, RZ, -R21 ;  /* 0x000000ffff137224 */ /* 0x002fe400078e0a15 */
[----:B------:R-:W-:Y:S02]  /*2d70*/  IMAD.MOV.U32 R20, RZ, RZ, RZ ;  /* 0x000000ffff147224 */ /* 0x000fe400078e00ff */
[----:B------:R-:W-:Y:S01]  /*2d80*/  IMAD R32, R19, R26, RZ ;  /* 0x0000001a13207224 */ /* 0x000fe200078e02ff */
[----:B------:R-:W-:-:S03]  /*2d90*/  IABS R19, R9 ;  /* 0x0000000900137213 */ /* 0x000fc60000000000 */
[----:B------:R-:W-:Y:S01]  /*2da0*/  IMAD.HI.U32 R32, R21, R32, R20 ;  /* 0x0000002015207227 */ /* 0x000fe200078e0014 */
[----:B------:R-:W1:Y:S01]  /*2db0*/  I2F.U32.RP R30, R19 ;  /* 0x00000013001e7306 */ /* 0x000e620000209000 */
[----:B------:R-:W-:Y:S02]  /*2dc0*/  IABS R21, R31 ;  /* 0x0000001f00157213 */ /* 0x000fe40000000000 */
[----:B0-----:R-:W-:Y:S02]  /*2dd0*/  HFMA2 R14, -RZ, RZ, 0, 0 ;  /* 0x00000000ff0e7431 */ /* 0x001fe400000001ff */
[----:B--2---:R-:W-:Y:S01]  /*2de0*/  VIADD R34, R34, 0xffffffe ;  /* 0x0ffffffe22227836 */ /* 0x004fe20000000000 */
[----:B------:R-:W-:Y:S01]  /*2df0*/  IABS R20, R10 ;  /* 0x0000000a00147213 */ /* 0x000fe20000000000 */
[----:B------:R-:W-:Y:S02]  /*2e00*/  IMAD.HI.U32 R32, R32, R21, RZ ;  /* 0x0000001520207227 */ /* 0x000fe400078e00ff */
[----:B------:R0:W2:Y:S02]  /*2e10*/  F2I.FTZ.U32.TRUNC.NTZ R35, R34 ;  /* 0x0000002200237305 */ /* 0x0000a4000021f000 */
[----:B------:R-:W-:Y:S01]  /*2e20*/  IMAD.HI.U32 R29, R15, R29, R14 ;  /* 0x0000001d0f1d7227 */ /* 0x000fe200078e000e */
[----:B------:R-:W-:-:S02]  /*2e30*/  IABS R14, R6 ;  /* 0x00000006000e7213 */ /* 0x000fc40000000000 */
[----:B------:R-:W-:Y:S01]  /*2e40*/  IABS R15, R8 ;  /* 0x00000008000f7213 */ /* 0x000fe20000000000 */
[----:B------:R-:W-:Y:S02]  /*2e50*/  IMAD.MOV R20, RZ, RZ, -R20 ;  /* 0x000000ffff147224 */ /* 0x000fe400078e0a14 */
[----:B------:R-:W3:Y:S01]  /*2e60*/  I2F.U32.RP R28, R14 ;  /* 0x0000000e001c7306 */ /* 0x000ee20000209000 */
[----:B------:R-:W-:-:S04]  /*2e70*/  IMAD.HI.U32 R29, R29, R16, RZ ;  /* 0x000000101d1d7227 */ /* 0x000fc800078e00ff */
[----:B------:R-:W-:Y:S02]  /*2e80*/  IMAD R21, R32, R20, R21 ;  /* 0x0000001420157224 */ /* 0x000fe400078e0215 */
[----:B------:R-:W-:Y:S01]  /*2e90*/  IMAD.MOV R15, RZ, RZ, -R15 ;  /* 0x000000ffff0f7224 */ /* 0x000fe200078e0a0f */
[----:B-1----:R-:W1:Y:S01]  /*2ea0*/  MUFU.RCP R30, R30 ;  /* 0x0000001e001e7308 */ /* 0x002e620000001000 */
[----:B0-----:R-:W-:Y:S01]  /*2eb0*/  IMAD.MOV.U32 R34, RZ, RZ, RZ ;  /* 0x000000ffff227224 */ /* 0x001fe200078e00ff */
[----:B------:R-:W-:Y:S01]  /*2ec0*/  ISETP.GT.U32.AND P4, PT, R26, R21, PT ;  /* 0x000000151a00720c */ /* 0x000fe20003f84070 */
[----:B------:R-:W-:Y:S01]  /*2ed0*/  IMAD R33, R29, R15, R16 ;  /* 0x0000000f1d217224 */ /* 0x000fe200078e0210 */
[----:B--2---:R-:W-:Y:S02]  /*2ee0*/  IADD3 R15, PT, PT, RZ, -R35, RZ ;  /* 0x80000023ff0f7210 */ /* 0x004fe40007ffe0ff */
[----:B------:R-:W-:Y:S02]  /*2ef0*/  IABS R16, R17 ;  /* 0x0000001100107213 */ /* 0x000fe40000000000 */
[----:B---3--:R-:W0:Y:S01]  /*2f00*/  MUFU.RCP R28, R28 ;  /* 0x0000001c001c7308 */ /* 0x008e220000001000 */
[----:B------:R-:W-:Y:S01]  /*2f10*/  ISETP.GT.U32.AND P2, PT, R18, R33, PT ;  /* 0x000000211200720c */ /* 0x000fe20003f44070 */
[----:B------:R-:W-:-:S02]  /*2f20*/  IMAD R15, R15, R11, RZ ;  /* 0x0000000b0f0f7224 */ /* 0x000fc400078e02ff */
[----:B------:R-:W-:Y:S02]  /*2f30*/  IMAD.MOV R16, RZ, RZ, -R16 ;  /* 0x000000ffff107224 */ /* 0x000fe400078e0a10 */
[----:B------:R-:W-:Y:S01]  /*2f40*/  IMAD.HI.U32 R34, R35, R15, R34 ;  /* 0x0000000f23227227 */ /* 0x000fe200078e0022 */
[----:B------:R-:W-:Y:S02]  /*2f50*/  @!P4 IADD3 R21, PT, PT, R21, -R26, RZ ;  /* 0x8000001a1515c210 */ /* 0x000fe40007ffe0ff */
[----:B------:R-:W-:Y:S01]  /*2f60*/  IABS R15, R2 ;  /* 0x00000002000f7213 */ /* 0x000fe20000000000 */
[----:B-1----:R-:W-:Y:S01]  /*2f70*/  VIADD R35, R30, 0xffffffe ;  /* 0x0ffffffe1e237836 */ /* 0x002fe20000000000 */
[----:B------:R-:W-:Y:S02]  /*2f80*/  ISETP.GE.U32.AND P6, PT, R21, R26, PT ;  /* 0x0000001a1500720c */ /* 0x000fe40003fc6070 */
[----:B------:R-:W-:Y:S01]  /*2f90*/  @!P4 IADD3 R32, PT, PT, R32, 0x1, RZ ;  /* 0x000000012020c810 */ /* 0x000fe20007ffe0ff */
[----:B------:R-:W-:Y:S01]  /*2fa0*/  IMAD.HI.U32 R21, R34, R15, RZ ;  /* 0x0000000f22157227 */ /* 0x000fe200078e00ff */
[----:B------:R-:W-:Y:S01]  /*2fb0*/  ISETP.NE.AND P4, PT, R10, RZ, PT ;  /* 0x000000ff0a00720c */ /* 0x000fe20003f85270 */
[----:B------:R-:W1:Y:S02]  /*2fc0*/  F2I.FTZ.U32.TRUNC.NTZ R35, R35 ;  /* 0x0000002300237305 */ /* 0x000e64000021f000 */
[----:B0-----:R-:W-:-:S02]  /*2fd0*/  VIADD R36, R28, 0xffffffe ;  /* 0x0ffffffe1c247836 */ /* 0x001fc40000000000 */
[----:B------:R-:W-:Y:S02]  /*2fe0*/  @!P2 IMAD.IADD R33, R33, 0x1, -R18 ;  /* 0x000000012121a824 */ /* 0x000fe400078e0a12 */
[----:B------:R-:W-:Y:S01]  /*2ff0*/  IMAD R16, R21, R16, R15 ;  /* 0x0000001015107224 */ /* 0x000fe200078e020f */
[----:B------:R-:W-:Y:S01]  /*3000*/  LOP3.LUT R15, R12, R8, RZ, 0x3c, !PT ;  /* 0x000000080c0f7212 */ /* 0x000fe200078e3cff */
[----:B------:R-:W0:Y:S01]  /*3010*/  F2I.FTZ.U32.TRUNC.NTZ R37, R36 ;  /* 0x0000002400257305 */ /* 0x000e22000021f000 */
[----:B------:R-:W-:Y:S01]  /*3020*/  ISETP.GE.U32.AND P5, PT, R33, R18, PT ;  /* 0x000000122100720c */ /* 0x000fe20003fa6070 */
[----:B------:R-:W-:Y:S01]  /*3030*/  @!P2 VIADD R29, R29, 0x1 ;  /* 0x000000011d1da836 */ /* 0x000fe20000000000 */
[----:B------:R-:W-:Y:S01]  /*3040*/  LOP3.LUT R18, R31, R10, RZ, 0x3c, !PT ;  /* 0x0000000a1f127212 */ /* 0x000fe200078e3cff */
[----:B------:R-:W-:Y:S01]  /*3050*/  IMAD.MOV.U32 R34, RZ, RZ, RZ ;  /* 0x000000ffff227224 */ /* 0x000fe200078e00ff */
[----:B------:R-:W-:Y:S02]  /*3060*/  ISETP.GT.U32.AND P0, PT, R11, R16, PT ;  /* 0x000000100b00720c */ /* 0x000fe40003f04070 */
[----:B------:R-:W-:-:S02]  /*3070*/  ISETP.GE.AND P1, PT, R15, RZ, PT ;  /* 0x000000ff0f00720c */ /* 0x000fc40003f26270 */
[----:B------:R-:W-:Y:S02]  /*3080*/  ISETP.GE.AND P3, PT, R18, RZ, PT ;  /* 0x000000ff1200720c */ /* 0x000fe40003f66270 */
[----:B------:R-:W-:Y:S02]  /*3090*/  ISETP.NE.AND P2, PT, R8, RZ, PT ;  /* 0x000000ff0800720c */ /* 0x000fe40003f45270 */
[----:B-1----:R-:W-:Y:S01]  /*30a0*/  IADD3 R20, PT, PT, RZ, -R35, RZ ;  /* 0x80000023ff147210 */ /* 0x002fe20007ffe0ff */
[----:B------:R-:W-:Y:S01]  /*30b0*/  @P5 VIADD R29, R29, 0x1 ;  /* 0x000000011d1d5836 */ /* 0x000fe20000000000 */
[----:B------:R-:W-:Y:S01]  /*30c0*/  @P6 IADD3 R32, PT, PT, R32, 0x1, RZ ;  /* 0x0000000120206810 */ /* 0x000fe20007ffe0ff */
[----:B0-----:R-:W-:Y:S01]  /*30d0*/  IMAD.MOV R15, RZ, RZ, -R37 ;  /* 0x000000ffff0f7224 */ /* 0x001fe200078e0a25 */
[----:B------:R-:W-:Y:S01]  /*30e0*/  IABS R18, R9 ;  /* 0x0000000900127213 */ /* 0x000fe20000000000 */
[----:B------:R-:W-:Y:S01]  /*30f0*/  @!P0 IMAD.IADD R16, R16, 0x1, -R11 ;  /* 0x0000000110108824 */ /* 0x000fe200078e0a0b */
[----:B------:R-:W-:Y:S01]  /*3100*/  ISETP.NE.AND P5, PT, R9, RZ, PT ;  /* 0x000000ff0900720c */ /* 0x000fe20003fa5270 */
[----:B------:R-:W-:Y:S01]  /*3110*/  IMAD.MOV.U32 R36, RZ, RZ, RZ ;  /* 0x000000ffff247224 */ /* 0x000fe200078e00ff */
[----:B------:R-:W-:Y:S01]  /*3120*/  IADD3 R18, PT, PT, RZ, -R18, RZ ;  /* 0x80000012ff127210 */ /* 0x000fe20007ffe0ff */
[----:B------:R-:W-:Y:S01]  /*3130*/  IMAD R15, R15, R14, RZ ;  /* 0x0000000e0f0f7224 */ /* 0x000fe200078e02ff */
[----:B------:R-:W-:Y:S01]  /*3140*/  @!P3 IADD3 R32, PT, PT, -R32, RZ, RZ ;  /* 0x000000ff2020b210 */ /* 0x000fe20007ffe1ff */
[----:B------:R-:W-:Y:S01]  /*3150*/  @!P1 IMAD.MOV R29, RZ, RZ, -R29 ;  /* 0x000000ffff1d9224 */ /* 0x000fe200078e0a1d */
[----:B------:R-:W-:Y:S01]  /*3160*/  @!P2 LOP3.LUT R29, RZ, R8, RZ, 0x33, !PT ;  /* 0x00000008ff1da212 */ /* 0x000fe200078e33ff */
[----:B------:R-:W-:Y:S01]  /*3170*/  IMAD R33, R20, R19, RZ ;  /* 0x0000001314217224 */ /* 0x000fe200078e02ff */
[----:B------:R-:W-:Y:S01]  /*3180*/  @!P4 LOP3.LUT R32, RZ, R10, RZ, 0x33, !PT ;  /* 0x0000000aff20c212 */ /* 0x000fe200078e33ff */
[----:B------:R-:W-:Y:S01]  /*3190*/  IMAD.HI.U32 R15, R37, R15, R36 ;  /* 0x0000000f250f7227 */ /* 0x000fe200078e0024 */
[----:B------:R-:W-:-:S02]  /*31a0*/  ISETP.GE.U32.AND P4, PT, R16, R11, PT ;  /* 0x0000000b1000720c */ /* 0x000fc40003f86070 */
[----:B------:R-:W-:Y:S01]  /*31b0*/  IABS R11, R6 ;  /* 0x00000006000b7213 */ /* 0x000fe20000000000 */
[----:B------:R-:W-:Y:S01]  /*31c0*/  IMAD.HI.U32 R33, R35, R33, R34 ;  /* 0x0000002123217227 */ /* 0x000fe200078e0022 */
[----:B------:R-:W-:Y:S02]  /*31d0*/  IABS R16, R29 ;  /* 0x0000001d00107213 */ /* 0x000fe40000000000 */
[----:B------:R-:W-:Y:S01]  /*31e0*/  IABS R20, R32 ;  /* 0x0000002000147213 */ /* 0x000fe20000000000 */
[----:B------:R-:W-:Y:S02]  /*31f0*/  IMAD.MOV R11, RZ, RZ, -R11 ;  /* 0x000000ffff0b7224 */ /* 0x000fe400078e0a0b */
[----:B------:R-:W-:-:S04]  /*3200*/  IMAD.HI.U32 R15, R15, R16, RZ ;  /* 0x000000100f0f7227 */ /* 0x000fc800078e00ff */
[----:B------:R-:W-:-:S04]  /*3210*/  IMAD.HI.U32 R33, R33, R20, RZ ;  /* 0x0000001421217227 */ /* 0x000fc800078e00ff */
[----:B------:R-:W-:Y:S02]  /*3220*/  IMAD R11, R15, R11, R16 ;  /* 0x0000000b0f0b7224 */ /* 0x000fe400078e0210 */
[----:B------:R-:W-:Y:S01]  /*3230*/  IMAD R20, R33, R18, R20 ;  /* 0x0000001221147224 */ /* 0x000fe200078e0214 */
[----:B------:R-:W-:Y:S01]  /*3240*/  LOP3.LUT R18, R2, R17, RZ, 0x3c, !PT ;  /* 0x0000001102127212 */ /* 0x000fe200078e3cff */
[----:B------:R-:W-:Y:S01]  /*3250*/  @!P0 VIADD R21, R21, 0x1 ;  /* 0x0000000115158836 */ /* 0x000fe20000000000 */
[----:B------:R-:W-:Y:S01]  /*3260*/  ISETP.GT.U32.AND P1, PT, R14, R11, PT ;  /* 0x0000000b0e00720c */ /* 0x000fe20003f24070 */
[----:B------:R-:W-:Y:S01]  /*3270*/  IMAD.MOV R16, RZ, RZ, -R32 ;  /* 0x000000ffff107224 */ /* 0x000fe200078e0a20 */
[----:B------:R-:W-:Y:S02]  /*3280*/  ISETP.GT.U32.AND P3, PT, R19, R20, PT ;  /* 0x000000141300720c */ /* 0x000fe40003f64070 */
[----:B------:R-:W-:Y:S01]  /*3290*/  ISETP.GE.AND P2, PT, R18, RZ, PT ;  /* 0x000000ff1200720c */ /* 0x000fe20003f46270 */
[----:B------:R-:W-:Y:S01]  /*32a0*/  IMAD R16, R10, R16, R31 ;  /* 0x000000100a107224 */ /* 0x000fe200078e021f */
[----:B------:R-:W-:-:S02]  /*32b0*/  ISETP.NE.AND P0, PT, R17, RZ, PT ;  /* 0x000000ff1100720c */ /* 0x000fc40003f05270 */
[----:B------:R-:W-:Y:S02]  /*32c0*/  @P4 IADD3 R21, PT, PT, R21, 0x1, RZ ;  /* 0x0000000115154810 */ /* 0x000fe40007ffe0ff */
[----:B------:R-:W-:-:S03]  /*32d0*/  LOP3.LUT R10, R29, R6, RZ, 0x3c, !PT ;  /* 0x000000061d0a7212 */ /* 0x000fc600078e3cff */
[----:B------:R-:W-:Y:S02]  /*32e0*/  @!P1 IMAD.IADD R11, R11, 0x1, -R14 ;  /* 0x000000010b0b9824 */ /* 0x000fe400078e0a0e */
[----:B------:R-:W-:Y:S01]  /*32f0*/  @!P3 IMAD.IADD R20, R20, 0x1, -R19 ;  /* 0x000000011414b824 */ /* 0x000fe200078e0a13 */
[----:B------:R-:W-:Y:S01]  /*3300*/  @!P3 IADD3 R33, PT, PT, R33, 0x1, RZ ;  /* 0x000000012121b810 */ /* 0x000fe20007ffe0ff */
[----:B------:R-:W-:Y:S01]  /*3310*/  @!P1 VIADD R15, R15, 0x1 ;  /* 0x000000010f0f9836 */ /* 0x000fe20000000000 */
[----:B------:R-:W-:Y:S02]  /*3320*/  ISETP.GE.U32.AND P4, PT, R11, R14, PT ;  /* 0x0000000e0b00720c */ /* 0x000fe40003f86070 */
[----:B------:R-:W-:Y:S02]  /*3330*/  ISETP.GE.U32.AND P6, PT, R20, R19, PT ;  /* 0x000000131400720c */ /* 0x000fe40003fc6070 */
[----:B------:R-:W-:Y:S02]  /*3340*/  LOP3.LUT R11, R32, R9, RZ, 0x3c, !PT ;  /* 0x00000009200b7212 */ /* 0x000fe400078e3cff */
[----:B------:R-:W-:-:S02]  /*3350*/  @!P2 IADD3 R21, PT, PT, -R21, RZ, RZ ;  /* 0x000000ff1515a210 */ /* 0x000fc40007ffe1ff */
[----:B------:R-:W-:Y:S02]  /*3360*/  ISETP.GE.AND P2, PT, R11, RZ, PT ;  /* 0x000000ff0b00720c */ /* 0x000fe40003f46270 */
[----:B------:R-:W-:Y:S02]  /*3370*/  @!P0 LOP3.LUT R21, RZ, R17, RZ, 0x33, !PT ;  /* 0x00000011ff158212 */ /* 0x000fe400078e33ff */
[----:B------:R-:W-:Y:S02]  /*3380*/  ISETP.GE.AND P0, PT, R10, RZ, PT ;  /* 0x000000ff0a00720c */ /* 0x000fe40003f06270 */
[----:B------:R-:W-:Y:S01]  /*3390*/  ISETP.NE.AND P1, PT, R6, RZ, PT ;  /* 0x000000ff0600720c */ /* 0x000fe20003f25270 */
[----:B------:R-:W-:Y:S01]  /*33a0*/  IMAD.WIDE R18, R21, UR10, RZ ;  /* 0x0000000a15127c25 */ /* 0x000fe2000f8e02ff */
[----:B------:R-:W-:Y:S01]  /*33b0*/  USHF.R.S32.HI UR10, URZ, 0x1f, UR11 ;  /* 0x0000001fff0a7899 */ /* 0x000fe2000801140b */
[----:B------:R-:W-:Y:S02]  /*33c0*/  @P4 IADD3 R15, PT, PT, R15, 0x1, RZ ;  /* 0x000000010f0f4810 */ /* 0x000fe40007ffe0ff */
[----:B------:R-:W-:Y:S01]  /*33d0*/  @P6 VIADD R33, R33, 0x1 ;  /* 0x0000000121216836 */ /* 0x000fe20000000000 */
[----:B------:R-:W-:Y:S01]  /*33e0*/  IADD3 R11, PT, PT, -R29, RZ, RZ ;  /* 0x000000ff1d0b7210 */ /* 0x000fe20007ffe1ff */
[----:B------:R-:W-:-:S02]  /*33f0*/  IMAD.MOV R21, RZ, RZ, -R21 ;  /* 0x000000ffff157224 */ /* 0x000fc400078e0a15 */
[----:B------:R-:W-:Y:S01]  /*3400*/  IMAD.WIDE.U32 R18, R0, UR11, R18 ;  /* 0x0000000b00127c25 */ /* 0x000fe2000f8e0012 */
[----:B------:R-:W-:-:S03]  /*3410*/  UIMAD UR11, UR22, UR11, URZ ;  /* 0x0000000b160b72a4 */ /* 0x000fc6000f8e02ff */
[----:B------:R-:W-:Y:S01]  /*3420*/  @!P2 IMAD.MOV R33, RZ, RZ, -R33 ;  /* 0x000000ffff21a224 */ /* 0x000fe200078e0a21 */
[----:B------:R-:W-:Y:S01]  /*3430*/  @!P5 LOP3.LUT R33, RZ, R9, RZ, 0x33, !PT ;  /* 0x00000009ff21d212 */ /* 0x000fe200078e33ff */
[----:B------:R-:W-:Y:S01]  /*3440*/  @!P0 IMAD.MOV R15, RZ, RZ, -R15 ;  /* 0x000000ffff0f8224 */ /* 0x000fe200078e0a0f */
[----:B------:R-:W-:Y:S01]  /*3450*/  @!P1 LOP3.LUT R15, RZ, R6, RZ, 0x33, !PT ;  /* 0x00000006ff0f9212 */ /* 0x000fe200078e33ff */
[----:B------:R-:W-:Y:S01]  /*3460*/  IMAD R19, R0, UR10, R19 ;  /* 0x0000000a00137c24 */ /* 0x000fe2000f8e0213 */
[----:B------:R-:W-:Y:S01]  /*3470*/  UIMAD UR10, UR7, UR4, URZ ;  /* 0x00000004070a72a4 */ /* 0x000fe2000f8e02ff */
[----:B------:R-:W-:Y:S01]  /*3480*/  IMAD R21, R17, R21, R2 ;  /* 0x0000001511157224 */ /* 0x000fe200078e0202 */
[----:B------:R-:W-:Y:S01]  /*3490*/  IADD3 R0, PT, PT, -R15, RZ, RZ ;  /* 0x000000ff0f007210 */ /* 0x000fe20007ffe1ff */
[----:B------:R-:W-:Y:S02]  /*34a0*/  IMAD.MOV R2, RZ, RZ, -R33 ;  /* 0x000000ffff027224 */ /* 0x000fe400078e0a21 */
[----:B------:R-:W-:-:S04]  /*34b0*/  IMAD.WIDE R18, R21, UR4, R18 ;  /* 0x0000000415127c25 */ /* 0x000fc8000f8e0212 */
[----:B------:R-:W-:Y:S01]  /*34c0*/  IMAD.WIDE R16, R16, UR5, RZ ;  /* 0x0000000510107c25 */ /* 0x000fe2000f8e02ff */
[----:B------:R-:W0:Y:S03]  /*34d0*/  LDCU.64 UR4, c[0x0][0x420] ;  /* 0x00008400ff0477ac */ /* 0x000e260008000a00 */
[----:B------:R-:W-:-:S04]  /*34e0*/  IMAD.WIDE R20, R33, UR6, RZ ;  /* 0x0000000621147c25 */ /* 0x000fc8000f8e02ff */
[----:B------:R-:W-:Y:S02]  /*34f0*/  IMAD R11, R8, R11, R12 ;  /* 0x0000000b080b7224 */ /* 0x000fe400078e020c */
[----:B------:R-:W-:Y:S02]  /*3500*/  IMAD R2, R9, R2, R32 ;  /* 0x0000000209027224 */ /* 0x000fe400078e0220 */
[----:B------:R-:W-:Y:S01]  /*3510*/  IMAD R6, R6, R0, R29 ;  /* 0x0000000006067224 */ /* 0x000fe200078e021d */
[----:B------:R-:W-:Y:S01]  /*3520*/  IADD3 R0, P1, P0, R20, R18, R16 ;  /* 0x0000001214007210 */ /* 0x000fe2000783e010 */
[----:B------:R-:W-:-:S03]  /*3530*/  IMAD.WIDE R8, R11, UR11, RZ ;  /* 0x0000000b0b087c25 */ /* 0x000fc6000f8e02ff */
[----:B------:R-:W-:Y:S01]  /*3540*/  IADD3.X R17, PT, PT, R21, R19, R17, P1, P0 ;  /* 0x0000001315117210 */ /* 0x000fe20000fe0411 */
[----:B------:R-:W-:-:S04]  /*3550*/  IMAD.WIDE R10, R2, UR10, RZ ;  /* 0x0000000a020a7c25 */ /* 0x000fc8000f8e02ff */
[----:B------:R-:W-:-:S04]  /*3560*/  IMAD.WIDE R2, R15, R3, RZ ;  /* 0x000000030f027225 */ /* 0x000fc800078e02ff */
[----:B------:R-:W-:Y:S01]  /*3570*/  IMAD.WIDE R14, R6, R5, RZ ;  /* 0x00000005060e7225 */ /* 0x000fe200078e02ff */
[----:B------:R-:W-:-:S04]  /*3580*/  IADD3 R5, P1, P0, R8, R0, R10 ;  /* 0x0000000008057210 */ /* 0x000fc8000783e00a */
[----:B------:R-:W-:Y:S02]  /*3590*/  IADD3.X R17, PT, PT, R9, R17, R11, P1, P0 ;  /* 0x0000001109117210 */ /* 0x000fe40000fe040b */
[----:B------:R-:W-:-:S04]  /*35a0*/  IADD3 R5, P1, P0, R14, R5, R2 ;  /* 0x000000050e057210 */ /* 0x000fc8000783e002 */
[----:B------:R-:W-:Y:S02]  /*35b0*/  IADD3.X R2, PT, PT, R15, R17, R3, P1, P0 ;  /* 0x000000110f027210 */ /* 0x000fe40000fe0403 */
[----:B0-----:R-:W-:-:S04]  /*35c0*/  LEA R8, P0, R5, UR4, 0x2 ;  /* 0x0000000405087c11 */ /* 0x001fc8000f8010ff */
[----:B------:R-:W-:-:S05]  /*35d0*/  LEA.HI.X R9, R5, UR5, R2, 0x2, P0 ;  /* 0x0000000505097c11 */ /* 0x000fca00080f1402 */
[----:B------:R0:W-:Y:S01]  /*35e0*/  STG.E desc[UR8][R8.64], R22 ;  /* 0x0000001608007986 */ /* 0x0001e2000c101908 */
[----:B------:R-:W-:Y:S05]  /*35f0*/  BRA `(.L_x_89) ;  /* 0x0000000000107947 */ /* 0x000fea0003800000 */
.L_x_90:
[----:B------:R-:W0:Y:S01]  /*3600*/  LDC.64 R2, c[0x0][0x420] ;  /* 0x00010800ff027b82 */ /* 0x000e220000000a00 */
[----:B------:R-:W-:-:S05]  /*3610*/  IADD3 R0, PT, PT, R13, UR20, RZ ;  /* 0x000000140d007c10 */ /* 0x000fca000fffe0ff */
[----:B0-----:R-:W-:-:S05]  /*3620*/  IMAD.WIDE.U32 R2, R0, 0x4, R2 ;  /* 0x0000000400027825 */ /* 0x001fca00078e0002 */
[----:B------:R1:W-:Y:S02]  /*3630*/  STG.E desc[UR8][R2.64], R22 ;  /* 0x0000001602007986 */ /* 0x0003e4000c101908 */
.L_x_89:
[----:B------:R-:W-:Y:S05]  /*3640*/  BSYNC.RECONVERGENT B1 ;  /* 0x0000000000017941 */ /* 0x000fea0003800200 */
.L_x_88:
[----:B------:R-:W2:Y:S01]  /*3650*/  LDCU UR11, c[0x0][0x534] ;  /* 0x0000a680ff0b77ac */ /* 0x000ea20008000800 */
[C---:B------:R-:W-:Y:S01]  /*3660*/  LOP3.LUT R0, R7.reuse, 0x10, RZ, 0xfc, !PT ;  /* 0x0000001007007812 */ /* 0x040fe200078efcff */
[----:B------:R-:W3:Y:S01]  /*3670*/  S2UR UR6, SR_CgaCtaId ;  /* 0x00000000000679c3 */ /* 0x000ee20000008800 */
[----:B-1----:R-:W-:Y:S01]  /*3680*/  LOP3.LUT R2, R7, 0x8, RZ, 0xfc, !PT ;  /* 0x0000000807027812 */ /* 0x002fe200078efcff */
[----:B------:R-:W-:Y:S01]  /*3690*/  UMOV UR4, 0x400 ;  /* 0x0000040000047882 */ /* 0x000fe20000000000 */
[----:B------:R-:W-:Y:S01]  /*36a0*/  IMAD.SHL.U32 R15, R13, 0x4, RZ ;  /* 0x000000040d0f7824 */ /* 0x000fe200078e00ff */
[----:B------:R-:W-:Y:S01]  /*36b0*/  SHF.L.U32 R14, R4, 0x2, RZ ;  /* 0x00000002040e7819 */ /* 0x000fe200000006ff */
[----:B------:R-:W-:-:S03]  /*36c0*/  HFMA2 R5, -RZ, RZ, 0, 0 ;  /* 0x00000000ff057431 */ /* 0x000fc600000001ff */
[----:B------:R-:W-:Y:S02]  /*36d0*/  LOP3.LUT R14, R14, 0x1c, RZ, 0xc0, !PT ;  /* 0x0000001c0e0e7812 */ /* 0x000fe400078ec0ff */
[----:B--2---:R-:W-:Y:S01]  /*36e0*/  ISETP.GE.AND P1, PT, R0, UR11, PT ;  /* 0x0000000b00007c0c */ /* 0x004fe2000bf26270 */
[----:B------:R-:W-:Y:S01]  /*36f0*/  UISETP.GE.AND UP0, UPT, UR11, 0x1, UPT ;  /* 0x000000010b00788c */ /* 0x000fe2000bf06270 */
[C---:B------:R-:W-:Y:S02]  /*3700*/  LOP3.LUT R0, R7.reuse, 0x18, RZ, 0xfc, !PT ;  /* 0x0000001807007812 */ /* 0x040fe400078efcff */
[----:B------:R-:W-:Y:S02]  /*3710*/  ISETP.GE.AND P3, PT, R7, UR11, PT ;  /* 0x0000000b07007c0c */ /* 0x000fe4000bf66270 */
[----:B------:R-:W-:Y:S02]  /*3720*/  ISETP.GE.AND P2, PT, R2, UR11, PT ;  /* 0x0000000b02007c0c */ /* 0x000fe4000bf46270 */
[----:B------:R-:W-:Y:S01]  /*3730*/  ISETP.GE.AND P0, PT, R0, UR11, PT ;  /* 0x0000000b00007c0c */ /* 0x000fe2000bf06270 */
[----:B---3--:R-:W-:Y:S01]  /*3740*/  ULEA UR6, UR6, UR4, 0x18 ;  /* 0x0000000406067291 */ /* 0x008fe2000f8ec0ff */
[----:B------:R-:W-:-:S02]  /*3750*/  ISETP.GT.U32.OR P3, PT, R4, 0x7f, P3 ;  /* 0x0000007f0400780c */ /* 0x000fc40001f64470 */
[C---:B------:R-:W-:Y:S02]  /*3760*/  ISETP.GT.U32.OR P2, PT, R4.reuse, 0x7f, P2 ;  /* 0x0000007f0400780c */ /* 0x040fe40001744470 */
[C---:B------:R-:W-:Y:S01]  /*3770*/  ISETP.GT.U32.OR P1, PT, R4.reuse, 0x7f, P1 ;  /* 0x0000007f0400780c */ /* 0x040fe20000f24470 */
[----:B------:R-:W-:Y:S01]  /*3780*/  VIADD R2, R15, UR6 ;  /* 0x000000060f027c36 */ /* 0x000fe20008000000 */
[----:B------:R-:W-:-:S03]  /*3790*/  ISETP.GT.U32.OR P0, PT, R4, 0x7f, P0 ;  /* 0x0000007f0400780c */ /* 0x000fc60000704470 */
[----:B0-----:R-:W-:Y:S01]  /*37a0*/  IMAD R9, R7, 0x44, R2 ;  /* 0x0000004407097824 */ /* 0x001fe200078e0202 */
[----:B------:R-:W-:-:S03]  /*37b0*/  CS2R R2, SRZ ;  /* 0x0000000000027805 */ /* 0x000fc6000001ff00 */
[C---:B------:R-:W-:Y:S02]  /*37c0*/  @!P3 FADD.FTZ R0, -R22.reuse, R27 ;  /* 0x0000001b1600b221 */ /* 0x040fe40000010100 */
[C---:B------:R-:W-:Y:S02]  /*37d0*/  @!P2 FADD.FTZ R24, -R22.reuse, R24 ;  /* 0x000000181618a221 */ /* 0x040fe40000010100 */
[----:B------:R-:W-:Y:S01]  /*37e0*/  @!P1 FADD.FTZ R25, -R22, R25 ;  /* 0x0000001916199221 */ /* 0x000fe20000010100 */
[----:B------:R-:W-:Y:S01]  /*37f0*/  @!P3 FMUL.FTZ R0, R0, 1.4426950216293334961 ;  /* 0x3fb8aa3b0000b820 */ /* 0x000fe20000410000 */
[----:B------:R-:W-:Y:S01]  /*3800*/  @!P0 FADD.FTZ R22, -R22, R23 ;  /* 0x0000001716168221 */ /* 0x000fe20000010100 */
[----:B------:R-:W-:Y:S01]  /*3810*/  @!P2 FMUL.FTZ R24, R24, 1.4426950216293334961 ;  /* 0x3fb8aa3b1818a820 */ /* 0x000fe20000410000 */
[----:B------:R-:W-:Y:S01]  /*3820*/  @!P1 FMUL.FTZ R25, R25, 1.4426950216293334961 ;  /* 0x3fb8aa3b19199820 */ /* 0x000fe20000410000 */
[----:B------:R-:W0:Y:S01]  /*3830*/  @!P3 MUFU.EX2 R6, R0 ;  /* 0x000000000006b308 */ /* 0x000e220000000800 */
[----:B------:R-:W-:-:S03]  /*3840*/  @!P0 FMUL.FTZ R22, R22, 1.4426950216293334961 ;  /* 0x3fb8aa3b16168820 */ /* 0x000fc60000410000 */
[----:B------:R-:W1:Y:S04]  /*3850*/  @!P2 MUFU.EX2 R24, R24 ;  /* 0x000000180018a308 */ /* 0x000e680000000800 */
[----:B------:R-:W2:Y:S04]  /*3860*/  @!P1 MUFU.EX2 R25, R25 ;  /* 0x0000001900199308 */ /* 0x000ea80000000800 */
[----:B------:R-:W3:Y:S01]  /*3870*/  @!P0 MUFU.EX2 R22, R22 ;  /* 0x0000001600168308 */ /* 0x000ee20000000800 */
[----:B0-----:R0:W-:Y:S01]  /*3880*/  @!P3 STS [R9], R6 ;  /* 0x000000060900b388 */ /* 0x0011e20000000800 */
[----:B------:R-:W-:-:S03]  /*3890*/  IMAD.MOV.U32 R0, RZ, RZ, RZ ;  /* 0x000000ffff007224 */ /* 0x000fc600078e00ff */
[----:B-1----:R0:W-:Y:S04]  /*38a0*/  @!P2 STS [R9+0x220], R24 ;  /* 0x000220180900a388 */ /* 0x0021e80000000800 */
[----:B--2---:R0:W-:Y:S04]  /*38b0*/  @!P1 STS [R9+0x440], R25 ;  /* 0x0004401909009388 */ /* 0x0041e80000000800 */
[----:B---3--:R0:W-:Y:S01]  /*38c0*/  @!P0 STS [R9+0x660], R22 ;  /* 0x0006601609008388 */ /* 0x0081e20000000800 */
[----:B------:R-:W-:Y:S06]  /*38d0*/  BAR.SYNC.DEFER_BLOCKING 0x0 ;  /* 0x0000000000007b1d */ /* 0x000fec0000010000 */
[----:B------:R-:W-:Y:S05]  /*38e0*/  BRA.U !UP0, `(.L_x_96) ;  /* 0x0000000508d87547 */ /* 0x000fea000b800000 */
[----:B------:R-:W1:Y:S01]  /*38f0*/  LDCU UR12, c[0x0][0x44c] ;  /* 0x00008980ff0c77ac */ /* 0x000e620008000800 */
[----:B------:R-:W-:Y:S01]  /*3900*/  LOP3.LUT R0, R7, 0x3f8, R4, 0xf8, !PT ;  /* 0x000003f807007812 */ /* 0x000fe200078ef804 */
[----:B------:R-:W-:Y:S01]  /*3910*/  IMAD.MOV.U32 R18, RZ, RZ, RZ ;  /* 0x000000ffff127224 */ /* 0x000fe200078e00ff */
[----:B------:R-:W-:Y:S01]  /*3920*/  CS2R R10, SRZ ;  /* 0x00000000000a7805 */ /* 0x000fe2000001ff00 */
[----:B------:R-:W2:Y:S01]  /*3930*/  LDCU.64 UR4, c[0x0][0x3f8] ;  /* 0x00007f00ff0477ac */ /* 0x000ea20008000a00 */
[----:B0-----:R-:W-:Y:S01]  /*3940*/  CS2R R8, SRZ ;  /* 0x0000000000087805 */ /* 0x001fe2000001ff00 */
[----:B------:R-:W-:Y:S02]  /*3950*/  UISETP.GE.U32.AND UP0, UPT, UR11, 0x4, UPT ;  /* 0x000000040b00788c */ /* 0x000fe4000bf06070 */
[----:B-1----:R-:W-:Y:S02]  /*3960*/  UIMAD UR7, UR20, UR12, URZ ;  /* 0x0000000c140772a4 */ /* 0x002fe4000f8e02ff */
[----:B------:R-:W-:-:S04]  /*3970*/  UIMAD UR12, UR21, UR12, URZ ;  /* 0x0000000c150c72a4 */ /* 0x000fc8000f8e02ff */
[----:B------:R-:W-:Y:S01]  /*3980*/  IMAD.U32 R17, RZ, RZ, UR7 ;  /* 0x00000007ff117e24 */ /* 0x000fe2000f8e00ff */
[----:B------:R-:W-:Y:S01]  /*3990*/  LEA R0, P0, R0, UR7, 0x2 ;  /* 0x0000000700007c11 */ /* 0x000fe2000f8010ff */
[----:B------:R-:W-:-:S03]  /*39a0*/  UIADD3 UR7, UPT, UPT, UR21, -UR20, URZ ;  /* 0x8000001415077290 */ /* 0x000fc6000fffe0ff */
[----:B------:R-:W-:Y:S02]  /*39b0*/  LEA.HI.X.SX32 R17, R17, RZ, 0x1, P0 ;  /* 0x000000ff11117211 */ /* 0x000fe400000f0eff */
[----:B--2---:R-:W-:Y:S01]  /*39c0*/  LEA R16, P0, R0, UR4, 0x2 ;  /* 0x0000000400107c11 */ /* 0x004fe2000f8010ff */
[----:B------:R-:W-:-:S03]  /*39d0*/  ULOP3.LUT UR4, UR11, 0x3, URZ, 0xc0, !UPT ;  /* 0x000000030b047892 */ /* 0x000fc6000f8ec0ff */
[----:B------:R-:W-:Y:S01]  /*39e0*/  LEA.HI.X R17, R0, UR5, R17, 0x2, P0 ;  /* 0x0000000500117c11 */ /* 0x000fe200080f1411 */
[----:B------:R-:W-:Y:S01]  /*39f0*/  IMAD.MOV.U32 R0, RZ, RZ, RZ ;  /* 0x000000ffff007224 */ /* 0x000fe200078e00ff */
[----:B------:R-:W-:Y:S07]  /*3a00*/  BRA.U !UP0, `(.L_x_97) ;  /* 0x0000000508287547 */ /* 0x000fee000b800000 */
[----:B------:R-:W-:Y:S01]  /*3a10*/  ULOP3.LUT UR11, UR11, 0x7ffffffc, URZ, 0xc0, !UPT ;  /* 0x7ffffffc0b0b7892 */ /* 0x000fe2000f8ec0ff */
[----:B------:R-:W-:Y:S01]  /*3a20*/  IMAD.U32 R4, RZ, RZ, UR6 ;  /* 0x00000006ff047e24 */ /* 0x000fe2000f8e00ff */
[----:B------:R-:W-:Y:S01]  /*3a30*/  ISETP.GE.AND P2, PT, R13, UR7, PT ;  /* 0x000000070d007c0c */ /* 0x000fe2000bf46270 */
[----:B------:R-:W-:Y:S01]  /*3a40*/  IMAD.MOV.U32 R0, RZ, RZ, RZ ;  /* 0x000000ffff007224 */ /* 0x000fe200078e00ff */
[----:B------:R-:W-:Y:S02]  /*3a50*/  CS2R R2, SRZ ;  /* 0x0000000000027805 */ /* 0x000fe4000001ff00 */
[----:B------:R-:W-:Y:S01]  /*3a60*/  MOV R5, RZ ;  /* 0x000000ff00057202 */ /* 0x000fe20000000f00 */
[----:B------:R-:W-:Y:S01]  /*3a70*/  IMAD.U32 R18, RZ, RZ, UR11 ;  /* 0x0000000bff127e24 */ /* 0x000fe2000f8e00ff */
[----:B------:R-:W-:Y:S01]  /*3a80*/  IADD3 R7, PT, PT, R15, 0x88, R4 ;  /* 0x000000880f077810 */ /* 0x000fe20007ffe004 */
[----:B------:R-:W-:Y:S02]  /*3a90*/  UIMAD.WIDE UR24, UR12, 0x10, URZ ;  /* 0x000000100c1878a5 */ /* 0x000fe4000f8e02ff */
[----:B------:R-:W-:-:S02]  /*3aa0*/  UIMAD.WIDE UR18, UR12, 0xc, URZ ;  /* 0x0000000c0c1278a5 */ /* 0x000fc4000f8e02ff */
[----:B------:R-:W-:Y:S01]  /*3ab0*/  UIMAD.WIDE UR16, UR12, 0x8, URZ ;  /* 0x000000080c1078a5 */ /* 0x000fe2000f8e02ff */
[----:B------:R-:W0:Y:S01]  /*3ac0*/  LDCU UR5, c[0x0][0x440] ;  /* 0x00008800ff0577ac */ /* 0x000e220008000800 */
[----:B------:R-:W-:Y:S02]  /*3ad0*/  UIMAD.WIDE UR14, UR12, 0x4, URZ ;  /* 0x000000040c0e78a5 */ /* 0x000fe4000f8e02ff */
[----:B------:R-:W-:-:S12]  /*3ae0*/  UIADD3 UR10, UPT, UPT, -UR11, URZ, URZ ;  /* 0x000000ff0b0a7290 */ /* 0x000fd8000fffe1ff */
.L_x_106:
[----:B--2---:R1:W2:Y:S01]  /*3af0*/  LDS R4, [R7+-0x88] ;  /* 0xffff780007047984 */ /* 0x0042a20000000800 */
[----:B------:R-:W-:Y:S03]  /*3b00*/  BSSY.RECONVERGENT B0, `(.L_x_98) ;  /* 0x0000008000007945 */ /* 0x000fe60003800200 */
[----:B---3--:R1:W3:Y:S04]  /*3b10*/  LDS R6, [R7+-0x44] ;  /* 0xffffbc0007067984 */ /* 0x0082e80000000800 */
[----:B------:R1:W4:Y:S01]  /*3b20*/  LDS R12, [R7] ;  /* 0x00000000070c7984 */ /* 0x0003220000000800 */
[----:B0-----:R-:W-:Y:S05]  /*3b30*/  @P2 BRA `(.L_x_99) ;  /* 0x0000000000102947 */ /* 0x001fea0003800000 */
[----:B0-----:R-:W-:Y:S02]  /*3b40*/  ISETP.GE.AND P0, PT, R14, UR5, PT ;  /* 0x000000050e007c0c */ /* 0x001fe4000bf06270 */
[----:B------:R-:W-:Y:S02]  /*3b50*/  CS2R R10, SRZ ;  /* 0x00000000000a7805 */ /* 0x000fe4000001ff00 */
[----:B------:R-:W-:Y:S09]  /*3b60*/  CS2R R8, SRZ ;  /* 0x0000000000087805 */ /* 0x000ff2000001ff00 */
[----:B------:R0:W5:Y:S02]  /*3b70*/  @!P0 LDG.E.128 R8, desc[UR8][R16.64] ;  /* 0x0000000810088981 */ /* 0x000164000c1e1d00 */
.L_x_99:
[----:B0-----:R-:W-:Y:S05]  /*3b80*/  BSYNC.RECONVERGENT B0 ;  /* 0x0000000000007941 */ /* 0x001fea0003800200 */
.L_x_98:
        /* <DEDUP_REMOVED lines=9> */
[----:B------:R-:W-:Y:S04]  /*3c20*/  @!P0 IADD3 R20, P1, PT, R16, UR14, RZ ;  /* 0x0000000e10148c10 */ /* 0x000fe8000ff3e0ff */
[----:B------:R-:W-:Y:S05]  /*3c30*/  @!P0 IADD3.X R21, PT, PT, R17, UR15, RZ, P1, !PT ;  /* 0x0000000f11158c10 */ /* 0x000fea0008ffe4ff */
[----:B------:R0:W5:Y:S04]  /*3c40*/  @!P0 LDG.E.128 R8, desc[UR8][R20.64] ;  /* 0x0000000814088981 */ /* 0x000168000c1e1d00 */
.L_x_101:
[----:B------:R-:W-:Y:S05]  /*3c50*/  BSYNC.RECONVERGENT B0 ;  /* 0x0000000000007941 */ /* 0x000fea0003800200 */
.L_x_100:
        /* <DEDUP_REMOVED lines=9> */
[----:B0-----:R-:W-:Y:S04]  /*3cf0*/  @!P0 IADD3 R20, P1, PT, R16, UR16, RZ ;  /* 0x0000001010148c10 */ /* 0x001fe8000ff3e0ff */
[----:B------:R-:W-:Y:S05]  /*3d00*/  @!P0 IADD3.X R21, PT, PT, R17, UR17, RZ, P1, !PT ;  /* 0x0000001111158c10 */ /* 0x000fea0008ffe4ff */
[----:B------:R2:W5:Y:S04]  /*3d10*/  @!P0 LDG.E.128 R8, desc[UR8][R20.64] ;  /* 0x0000000814088981 */ /* 0x000568000c1e1d00 */
.L_x_103:
[----:B------:R-:W-:Y:S05]  /*3d20*/  BSYNC.RECONVERGENT B0 ;  /* 0x0000000000007941 */ /* 0x000fea0003800200 */
.L_x_102:
        /* <DEDUP_REMOVED lines=9> */
[----:B0-2---:R-:W-:Y:S04]  /*3dc0*/  @!P0 IADD3 R20, P1, PT, R16, UR18, RZ ;  /* 0x0000001210148c10 */ /* 0x005fe8000ff3e0ff */
[----:B------:R-:W-:Y:S05]  /*3dd0*/  @!P0 IADD3.X R21, PT, PT, R17, UR19, RZ, P1, !PT ;  /* 0x0000001311158c10 */ /* 0x000fea0008ffe4ff */
[----:B------:R3:W5:Y:S04]  /*3de0*/  @!P0 LDG.E.128 R8, desc[UR8][R20.64] ;  /* 0x0000000814088981 */ /* 0x000768000c1e1d00 */
.L_x_105:
[----:B------:R-:W-:Y:S05]  /*3df0*/  BSYNC.RECONVERGENT B0 ;  /* 0x0000000000007941 */ /* 0x000fea0003800200 */
.L_x_104:
[----:B------:R-:W-:Y:S01]  /*3e00*/  IADD3 R16, P0, PT, R16, UR24, RZ ;  /* 0x0000001810107c10 */ /* 0x000fe2000ff1e0ff */
[----:B------:R1:W4:Y:S01]  /*3e10*/  LDS R4, [R7+0x44] ;  /* 0x0000440007047984 */ /* 0x0003220000000800 */
[----:B------:R-:W-:Y:S02]  /*3e20*/  UIADD3 UR10, UPT, UPT, UR10, 0x4, URZ ;  /* 0x000000040a0a7890 */ /* 0x000fe4000fffe0ff */
[----:B------:R-:W-:Y:S02]  /*3e30*/  IADD3.X R17, PT, PT, R17, UR25, RZ, P0, !PT ;  /* 0x0000001911117c10 */ /* 0x000fe400087fe4ff */
[----:B------:R-:W-:Y:S01]  /*3e40*/  UISETP.NE.AND UP0, UPT, UR10, URZ, UPT ;  /* 0x000000ff0a00728c */ /* 0x000fe2000bf05270 */
[----:B-1----:R-:W-:Y:S01]  /*3e50*/  IADD3 R7, PT, PT, R7, 0x110, RZ ;  /* 0x0000011007077810 */ /* 0x002fe20007ffe0ff */
[C---:B----45:R-:W-:Y:S01]  /*3e60*/  FFMA.FTZ R5, R4.reuse, R8, R5 ;  /* 0x0000000804057223 */ /* 0x070fe20000010005 */
[C---:B------:R-:W-:Y:S01]  /*3e70*/  FFMA.FTZ R2, R4.reuse, R9, R2 ;  /* 0x0000000904027223 */ /* 0x040fe20000010002 */
[C---:B------:R-:W-:Y:S01]  /*3e80*/  FFMA.FTZ R3, R4.reuse, R10, R3 ;  /* 0x0000000a04037223 */ /* 0x040fe20000010003 */
[----:B------:R-:W-:Y:S04]  /*3e90*/  FFMA.FTZ R0, R4, R11, R0 ;  /* 0x0000000b04007223 */ /* 0x000fe80000010000 */
[----:B------:R-:W-:Y:S05]  /*3ea0*/  BRA.U UP0, `(.L_x_106) ;  /* 0xfffffffd00107547 */ /* 0x000fea000b83ffff */
.L_x_97:
[----:B------:R-:W-:-:S09]  /*3eb0*/  UISETP.NE.AND UP0, UPT, UR4, URZ, UPT ;  /* 0x000000ff0400728c */ /* 0x000fd2000bf05270 */
[----:B------:R-:W-:Y:S05]  /*3ec0*/  BRA.U !UP0, `(.L_x_96) ;  /* 0x0000000108607547 */ /* 0x000fea000b800000 */
[----:B------:R-:W-:Y:S01]  /*3ed0*/  IMAD R18, R18, 0x44, R15 ;  /* 0x0000004412127824 */ /* 0x000fe200078e020f */
[----:B------:R-:W-:Y:S01]  /*3ee0*/  ISETP.GE.AND P1, PT, R13, UR7, PT ;  /* 0x000000070d007c0c */ /* 0x000fe2000bf26270 */
[----:B------:R-:W1:Y:S03]  /*3ef0*/  LDCU UR5, c[0x0][0x440] ;  /* 0x00008800ff0577ac */ /* 0x000e660008000800 */
[----:B------:R-:W-:Y:S01]  /*3f00*/  IADD3 R6, PT, PT, R18, UR6, RZ ;  /* 0x0000000612067c10 */ /* 0x000fe2000fffe0ff */
[----:B------:R-:W-:Y:S02]  /*3f10*/  UIMAD.WIDE UR14, UR12, 0x4, URZ ;  /* 0x000000040c0e78a5 */ /* 0x000fe4000f8e02ff */
[----:B------:R-:W-:-:S12]  /*3f20*/  UIADD3 UR10, UPT, UPT, -UR4, URZ, URZ ;  /* 0x000000ff040a7290 */ /* 0x000fd8000fffe1ff */
.L_x_109:
[----:B------:R4:W0:Y:S01]  /*3f30*/  LDS R4, [R6] ;  /* 0x0000000006047984 */ /* 0x0008220000000800 */
[----:B------:R-:W-:Y:S01]  /*3f40*/  UIADD3 UR10, UPT, UPT, UR10, 0x1, URZ ;  /* 0x000000010a0a7890 */ /* 0x000fe2000fffe0ff */
[----:B------:R-:W-:Y:S04]  /*3f50*/  BSSY.RECONVERGENT B0, `(.L_x_107) ;  /* 0x0000006000007945 */ /* 0x000fe80003800200 */
[----:B------:R-:W-:Y:S05]  /*3f60*/  @P1 BRA `(.L_x_108) ;  /* 0x0000000000101947 */ /* 0x000fea0003800000 */
[----:B-1----:R-:W-:Y:S02]  /*3f70*/  ISETP.GE.AND P0, PT, R14, UR5, PT ;  /* 0x000000050e007c0c */ /* 0x002fe4000bf06270 */
[----:B------:R-:W-:Y:S02]  /*3f80*/  CS2R R10, SRZ ;  /* 0x00000000000a7805 */ /* 0x000fe4000001ff00 */
[----:B------:R-:W-:Y:S09]  /*3f90*/  CS2R R8, SRZ ;  /* 0x0000000000087805 */ /* 0x000ff2000001ff00 */
[----:B------:R1:W5:Y:S02]  /*3fa0*/  @!P0 LDG.E.128 R8, desc[UR8][R16.64] ;  /* 0x0000000810088981 */ /* 0x000364000c1e1d00 */
.L_x_108:
[----:B-1----:R-:W-:Y:S05]  /*3fb0*/  BSYNC.RECONVERGENT B0 ;  /* 0x0000000000007941 */ /* 0x002fea0003800200 */
.L_x_107:
[----:B------:R-:W-:Y:S01]  /*3fc0*/  IADD3 R16, P0, PT, R16, UR14, RZ ;  /* 0x0000000e10107c10 */ /* 0x000fe2000ff1e0ff */
[----:B------:R-:W-:Y:S01]  /*3fd0*/  UISETP.NE.AND UP0, UPT, UR10, URZ, UPT ;  /* 0x000000ff0a00728c */ /* 0x000fe2000bf05270 */
[----:B0----5:R-:W-:Y:S01]  /*3fe0*/  FFMA.FTZ R5, R4, R8, R5 ;  /* 0x0000000804057223 */ /* 0x021fe20000010005 */
[----:B----4-:R-:W-:Y:S01]  /*3ff0*/  IADD3 R6, PT, PT, R6, 0x44, RZ ;  /* 0x0000004406067810 */ /* 0x010fe20007ffe0ff */
[C---:B------:R-:W-:Y:S01]  /*4000*/  FFMA.FTZ R2, R4.reuse, R9, R2 ;  /* 0x0000000904027223 */ /* 0x040fe20000010002 */
[C---:B------:R-:W-:Y:S01]  /*4010*/  FFMA.FTZ R3, R4.reuse, R10, R3 ;  /* 0x0000000a04037223 */ /* 0x040fe20000010003 */
[----:B------:R-:W-:Y:S01]  /*4020*/  IADD3.X R17, PT, PT, R17, UR15, RZ, P0, !PT ;  /* 0x0000000f11117c10 */ /* 0x000fe200087fe4ff */
[----:B------:R-:W-:Y:S03]  /*4030*/  FFMA.FTZ R0, R4, R11, R0 ;  /* 0x0000000b04007223 */ /* 0x000fe60000010000 */
[----:B------:R-:W-:Y:S05]  /*4040*/  BRA.U UP0, `(.L_x_109) ;  /* 0xfffffffd00b87547 */ /* 0x000fea000b83ffff */
.L_x_96:
[----:B------:R-:W-:-:S04]  /*4050*/  IADD3 R13, PT, PT, R13, UR20, RZ ;  /* 0x000000140d0d7c10 */ /* 0x000fc8000fffe0ff */
[----:B------:R-:W-:-:S13]  /*4060*/  ISETP.GE.AND P0, PT, R13, UR21, PT ;  /* 0x000000150d007c0c */ /* 0x000fda000bf06270 */
[----:B------:R-:W-:Y:S05]  /*4070*/  @P0 EXIT ;  /* 0x000000000000094d */ /* 0x000fea0003800000 */
[----:B0-----:R-:W-:Y:S01]  /*4080*/  IABS R9, UR22 ;  /* 0x0000001600097c13 */ /* 0x001fe20008000000 */
        /* <DEDUP_REMOVED lines=79> */
        .weak           $__internal_2_$__cuda_sm20_div_s64
        .type           $__internal_2_$__cuda_sm20_div_s64,@function
        .size           $__internal_2_$__cuda_sm20_div_s64,(.L_x_4834 - $__internal_2_$__cuda_sm20_div_s64)
$__internal_2_$__cuda_sm20_div_s64:
        /* <DEDUP_REMOVED lines=31> */
[----:B------:R-:W-:-:S03]  /*4770*/  IMAD.HI.U32 R36, R37, R12, RZ ;  /* 0x0000000c25247227 */ /* 0x000fc600078e00ff */
[----:B------:R-:W-:-:S05]  /*4780*/  IADD3.X R20, PT, PT, RZ, ~R20, RZ, P0, !PT ;  /* 0x80000014ff147210 */ /* 0x000fca00007fe4ff */
[----:B------:R-:W-:-:S04]  /*4790*/  IMAD.WIDE.U32 R36, P4, R37, R20, R36 ;  /* 0x0000001425247225 */ /* 0x000fc80007880024 */
[C---:B------:R-:W-:Y:S02]  /*47a0*/  IMAD R15, R21.reuse, R20, RZ ;  /* 0x00000014150f7224 */ /* 0x040fe400078e02ff */
[----:B------:R-:W-:-:S04]  /*47b0*/  IMAD.HI.U32 R12, P3, R21, R12, R36 ;  /* 0x0000000c150c7227 */ /* 0x000fc80007860024 */
[----:B------:R-:W-:Y:S01]  /*47c0*/  IMAD.HI.U32 R11, R21, R20, RZ ;  /* 0x00000014150b7227 */ /* 0x000fe200078e00ff */
[----:B------:R-:W-:Y:S02]  /*47d0*/  IADD3 R15, P2, PT, R15, R12, RZ ;  /* 0x0000000c0f0f7210 */ /* 0x000fe40007f5e0ff */
[-C--:B------:R-:W-:Y:S01]  /*47e0*/  IADD3 R12, P0, PT, RZ, -R26.reuse, RZ ;  /* 0x8000001aff0c7210 */ /* 0x080fe20007f1e0ff */
[----:B------:R-:W-:Y:S02]  /*47f0*/  IMAD.X R21, R11, 0x1, R21, P4 ;  /* 0x000000010b157824 */ /* 0x000fe400020e0615 */
[----:B------:R-:W-:Y:S01]  /*4800*/  IMAD.MOV.U32 R37, RZ, RZ, RZ ;  /* 0x000000ffff257224 */ /* 0x000fe200078e00ff */
[----:B------:R-:W-:Y:S01]  /*4810*/  SEL R12, R12, R26, !P1 ;  /* 0x0000001a0c0c7207 */ /* 0x000fe20004800000 */
[----:B------:R-:W-:-:S04]  /*4820*/  IMAD.X R20, RZ, RZ, ~R19, P0 ;  /* 0x000000ffff147224 */ /* 0x000fc800000e0e13 */
        /* <DEDUP_REMOVED lines=14> */
[CC--:B------:R-:W-:Y:S02]  /*4910*/  ISETP.GE.U32.AND P3, PT, R12.reuse, R28.reuse, PT ;  /* 0x0000001c0c00720c */ /* 0x0c0fe40003f66070 */
[----:B------:R-:W-:Y:S01]  /*4920*/  IADD3 R15, P2, PT, R12, -R28, RZ ;  /* 0x8000001c0c0f7210 */ /* 0x000fe20007f5e0ff */
[----:B------:R-:W-:Y:S01]  /*4930*/  IMAD.X R11, R11, 0x1, ~R26, P0 ;  /* 0x000000010b0b7824 */ /* 0x000fe200000e0e1a */
[----:B------:R-:W-:-:S04]  /*4940*/  IADD3 R26, P1, PT, R21, 0x1, RZ ;  /* 0x00000001151a7810 */ /* 0x000fc80007f3e0ff */
[----:B------:R-:W-:-:S04]  /*4950*/  ISETP.GE.U32.AND.EX P3, PT, R11, R29, PT, P3 ;  /* 0x0000001d0b00720c */ /* 0x000fc80003f66130 */
[----:B------:R-:W-:Y:S01]  /*4960*/  SEL R15, R15, R12, P3 ;  /* 0x0000000c0f0f7207 */ /* 0x000fe20001800000 */
[----:B------:R-:W-:Y:S01]  /*4970*/  IMAD.X R12, R11, 0x1, ~R29, P2 ;  /* 0x000000010b0c7824 */ /* 0x000fe200010e0e1d */
[----:B------:R-:W-:Y:S02]  /*4980*/  SEL R26, R26, R21, P3 ;  /* 0x000000151a1a7207 */ /* 0x000fe40001800000 */
[----:B------:R-:W-:Y:S01]  /*4990*/  ISETP.GE.U32.AND P0, PT, R15, R28, PT ;  /* 0x0000001c0f00720c */ /* 0x000fe20003f06070 */
[----:B------:R-:W-:Y:S01]  /*49a0*/  IMAD.X R15, RZ, RZ, R20, P1 ;  /* 0x000000ffff0f7224 */ /* 0x000fe200008e0614 */
[----:B------:R-:W-:Y:S02]  /*49b0*/  SEL R11, R12, R11, P3 ;  /* 0x0000000b0c0b7207 */ /* 0x000fe40001800000 */
[----:B------:R-:W-:Y:S02]  /*49c0*/  IADD3 R21, P1, PT, R26, 0x1, RZ ;  /* 0x000000011a157810 */ /* 0x000fe40007f3e0ff */
[----:B------:R-:W-:-:S02]  /*49d0*/  SEL R15, R15, R20, P3 ;  /* 0x000000140f0f7207 */ /* 0x000fc40001800000 */
[----:B------:R-:W-:Y:S02]  /*49e0*/  ISETP.GE.U32.AND.EX P0, PT, R11, R29, PT, P0 ;  /* 0x0000001d0b00720c */ /* 0x000fe40003f06100 */
[-C--:B------:R-:W-:Y:S02]  /*49f0*/  IADD3.X R12, PT, PT, RZ, R15.reuse, RZ, P1, !PT ;  /* 0x0000000fff0c7210 */ /* 0x080fe40000ffe4ff */
[----:B------:R-:W-:Y:S02]  /*4a00*/  SEL R21, R21, R26, P0 ;  /* 0x0000001a15157207 */ /* 0x000fe40000000000 */
[----:B------:R-:W-:Y:S02]  /*4a10*/  SEL R15, R12, R15, P0 ;  /* 0x0000000f0c0f7207 */ /* 0x000fe40000000000 */
[----:B------:R-:W-:Y:S02]  /*4a20*/  IADD3 R12, P1, PT, RZ, -R21, RZ ;  /* 0x80000015ff0c7210 */ /* 0x000fe40007f3e0ff */
[----:B------:R-:W-:-:S02]  /*4a30*/  LOP3.LUT R11, R16, R19, RZ, 0x3c, !PT ;  /* 0x00000013100b7212 */ /* 0x000fc400078e3cff */
[----:B------:R-:W-:Y:S01]  /*4a40*/  ISETP.NE.U32.AND P0, PT, R18, RZ, PT ;  /* 0x000000ff1200720c */ /* 0x000fe20003f05070 */
[----:B------:R-:W-:Y:S01]  /*4a50*/  IMAD.X R20, RZ, RZ, ~R15, P1 ;  /* 0x000000ffff147224 */ /* 0x000fe200008e0e0f */
[----:B------:R-:W-:Y:S02]  /*4a60*/  ISETP.GE.AND P2, PT, R11, RZ, PT ;  /* 0x000000ff0b00720c */ /* 0x000fe40003f46270 */
[----:B------:R-:W-:Y:S02]  /*4a70*/  ISETP.NE.AND.EX P0, PT, R16, RZ, PT, P0 ;  /* 0x000000ff1000720c */ /* 0x000fe40003f05300 */
[----:B------:R-:W-:Y:S01]  /*4a80*/  SEL R20, R20, R15, !P2 ;  /* 0x0000000f14147207 */ /* 0x000fe20005000000 */
[----:B------:R-:W-:Y:S01]  /*4a90*/  IMAD.MOV.U32 R15, RZ, RZ, 0x0 ;  /* 0x00000000ff0f7424 */ /* 0x000fe200078e00ff */
[----:B------:R-:W-:Y:S02]  /*4aa0*/  SEL R12, R12, R21, !P2 ;  /* 0x000000150c0c7207 */ /* 0x000fe40005000000 */
[----:B------:R-:W-:-:S02]  /*4ab0*/  SEL R11, R20, 0xffffffff, P0 ;  /* 0xffffffff140b7807 */ /* 0x000fc40000000000 */
[----:B------:R-:W-:Y:S01]  /*4ac0*/  SEL R12, R12, 0xffffffff, P0 ;  /* 0xffffffff0c0c7807 */ /* 0x000fe20000000000 */
[----:B------:R-:W-:Y:S06]  /*4ad0*/  RET.REL.NODEC R14 `(_ZN5flash32flash_fwd_splitkv_combine_kernelI23Flash_fwd_kernel_traitsILi32ELi64ELi256ELi4ELb0ELb0EN7cutlass6half_tE19Flash_kernel_traitsILi32ELi64ELi256ELi4ES3_EELi16ELi5ELb0EEEvNS_16Flash_fwd_paramsE) ;  /* 0xffffffb40e487950 */ /* 0x000fec0003c3ffff */
.L_x_110:
        /* <DEDUP_REMOVED lines=10> */
.L_x_4834:


//--------------------- .text._ZN5flash32flash_fwd_splitkv_combine_kernelI23Flash_fwd_kernel_traitsILi32ELi64ELi256ELi4ELb0ELb0EN7cutlass6half_tE19Flash_kernel_traitsILi32ELi64ELi256ELi4ES3_EELi16ELi4ELb0EEEvNS_16Flash_fwd_paramsE --------------------------
	.section	.text._ZN5flash32flash_fwd_splitkv_combine_kernelI23Flash_fwd_kernel_traitsILi32ELi64ELi256ELi4ELb0ELb0EN7cutlass6half_tE19Flash_kernel_traitsILi32ELi64ELi256ELi4ES3_EELi16ELi4ELb0EEEvNS_16Flash_fwd_paramsE,"ax",@progbits
	.align	128
        .global         _ZN5flash32flash_fwd_splitkv_combine_kernelI23Flash_fwd_kernel_traitsILi32ELi64ELi256ELi4ELb0ELb0EN7cutlass6half_tE19Flash_kernel_traitsILi32ELi64ELi256ELi4ES3_EELi16ELi4ELb0EEEvNS_16Flash_fwd_paramsE
        .type           _ZN5flash32flash_fwd_splitkv_combine_kernelI23Flash_fwd_kernel_traitsILi32ELi64ELi256ELi4ELb0ELb0EN7cutlass6half_tE19Flash_kernel_traitsILi32ELi64ELi256ELi4ES3_EELi16ELi4ELb0EEEvNS_16Flash_fwd_paramsE,@function
        .size           _ZN5flash32flash_fwd_splitkv_combine_kernelI23Flash_fwd_kernel_traitsILi32ELi64ELi256ELi4ELb0ELb0EN7cutlass6half_tE19Flash_kernel_traitsILi32ELi64ELi256ELi4ES3_EELi16ELi4ELb0EEEvNS_16Flash_fwd_paramsE,(.L_x_4835 - _ZN5flash32flash_fwd_splitkv_combine_kernelI23Flash_fwd_kernel_traitsILi32ELi64ELi256ELi4ELb0ELb0EN7cutlass6half_tE19Flash_kernel_traitsILi32ELi64ELi256ELi4ES3_EELi16ELi4ELb0EEEvNS_16Flash_fwd_paramsE)
        .other          _ZN5flash32flash_fwd_splitkv_combine_kernelI23Flash_fwd_kernel_traitsILi32ELi64ELi256ELi4ELb0ELb0EN7cutlass6half_tE19Flash_kernel_traitsILi32ELi64ELi256ELi4ES3_EELi16ELi4ELb0EEEvNS_16Flash_fwd_paramsE,@"STO_CUDA_ENTRY STV_DEFAULT"
_ZN5flash32flash_fwd_splitkv_combine_kernelI23Flash_fwd_kernel_traitsILi32ELi64ELi256ELi4ELb0ELb0EN7cutlass6half_tE19Flash_kernel_traitsILi32ELi64ELi256ELi4ES3_EELi16ELi4ELb0EEEvNS_16Flash_fwd_paramsE:
.text._ZN5flash32flash_fwd_splitkv_combine_kernelI23Flash_fwd_kernel_traitsILi32ELi64ELi256ELi4ELb0ELb0EN7cutlass6half_tE19Flash_kernel_traitsILi32ELi64ELi256ELi4ES3_EELi16ELi4ELb0EEEvNS_16Flash_fwd_paramsE:
        /* <DEDUP_REMOVED lines=38> */
.L_x_111:
[----:B------:R-:W-:Y:S01]  /*0260*/  IMAD.U32 R14, RZ, RZ, UR21 ;  /* 0x00000015ff0e7e24 */ /* 0x000fe2000f8e00ff */
[----:B------:R-:W-:Y:S01]  /*0270*/  MOV R20, UR19 ;  /* 0x0000001300147c02 */ /* 0x000fe20008000f00 */
[----:B------:R-:W-:Y:S01]  /*0280*/  IMAD.U32 R19, RZ, RZ, UR15 ;  /* 0x0000000fff137e24 */ /* 0x000fe2000f8e00ff */
[----:B------:R-:W-:Y:S02]  /*0290*/  MOV R18, UR14 ;  /* 0x0000000e00127c02 */ /* 0x000fe40008000f00 */
[----:B------:R-:W-:Y:S02]  /*02a0*/  MOV R16, 0x2c0 ;  /* 0x000002c000107802 */ /* 0x000fe40000000f00 */
[----:B------:R-:W-:Y:S05]  /*02b0*/  CALL.REL.NOINC `($__internal_3_$__cuda_sm20_div_s64) ;  /* 0x0000003c00a47944 */ /* 0x000fea0003c00000 */
[----:B------:R-:W-:-:S07]  /*02c0*/  MOV R13, R11 ;  /* 0x0000000b000d7202 */ /* 0x000fce0000000f00 */
.L_x_112:
        /* <DEDUP_REMOVED lines=30> */
.L_x_114:
[----:B------:R-:W-:Y:S01]  /*04b0*/  IMAD.MOV.U32 R14, RZ, RZ, R12 ;  /* 0x000000ffff0e7224 */ /* 0x000fe200078e000c */
[----:B------:R-:W-:Y:S02]  /*04c0*/  MOV R19, R13 ;  /* 0x0000000d00137202 */ /* 0x000fe40000000f00 */
[----:B------:R-:W-:Y:S02]  /*04d0*/  MOV R16, 0x4f0 ;  /* 0x000004f000107802 */ /* 0x000fe40000000f00 */
[----:B------:R-:W-:Y:S05]  /*04e0*/  CALL.REL.NOINC `($__internal_3_$__cuda_sm20_div_s64) ;  /* 0x0000003c00187944 */ /* 0x000fea0003c00000 */
[----:B------:R-:W-:Y:S02]  /*04f0*/  MOV R4, R12 ;  /* 0x0000000c00047202 */ /* 0x000fe40000000f00 */
[----:B------:R-:W-:Y:S02]  /*0500*/  MOV R5, R11 ;  /* 0x0000000b00057202 */ /* 0x000fe40000000f00 */
.L_x_115:
[----:B------:R-:W-:Y:S05]  /*0510*/  BSYNC.RECONVERGENT B0 ;  /* 0x0000000000007941 */ /* 0x000fea0003800200 */
.L_x_113:
        /* <DEDUP_REMOVED lines=57> */
.L_x_117:
[----:B------:R-:W-:Y:S01]  /*08b0*/  IMAD.MOV.U32 R14, RZ, RZ, R20 ;  /* 0x000000ffff0e7224 */ /* 0x000fe200078e0014 */
[----:B------:R-:W-:Y:S01]  /*08c0*/  MOV R20, R9 ;  /* 0x0000000900147202 */ /* 0x000fe20000000f00 */
[----:B------:R-:W-:Y:S01]  /*08d0*/  IMAD.MOV.U32 R19, RZ, RZ, R18 ;  /* 0x000000ffff137224 */ /* 0x000fe200078e0012 */
[----:B------:R-:W-:Y:S02]  /*08e0*/  MOV R18, R29 ;  /* 0x0000001d00127202 */ /* 0x000fe40000000f00 */
[----:B------:R-:W-:Y:S02]  /*08f0*/  MOV R16, 0x910 ;  /* 0x0000091000107802 */ /* 0x000fe40000000f00 */
[----:B------:R-:W-:Y:S05]  /*0900*/  CALL.REL.NOINC `($__internal_3_$__cuda_sm20_div_s64) ;  /* 0x0000003800107944 */ /* 0x000fea0003c00000 */
[----:B------:R-:W-:Y:S02]  /*0910*/  MOV R10, R12 ;  /* 0x0000000c000a7202 */ /* 0x000fe40000000f00 */
.L_x_118:
[----:B------:R-:W-:Y:S05]  /*0920*/  BSYNC.RECONVERGENT B0 ;  /* 0x0000000000007941 */ /* 0x000fea0003800200 */
.L_x_116:
        /* <DEDUP_REMOVED lines=53> */
[----:B------:R0:W1:Y:S08]  /*0c80*/  F2I.FTZ.U32.TRUNC.NTZ R0, R6 ;  /* 0x0000000600007305 */ /* 0x000070000021f000 */
[----:B------:R-:W2:Y:S01]  /*0c90*/  F2I.FTZ.U32.TRUNC.NTZ R7, R7 ;  /* 0x0000000700077305 */ /* 0x000ea2000021f000 */
[----:B0-----:R-:W-:Y:S01]  /*0ca0*/  IMAD.MOV.U32 R6, RZ, RZ, RZ ;  /* 0x000000ffff067224 */ /* 0x001fe200078e00ff */
[----:B-1----:R-:W-:-:S02]  /*0cb0*/  R2UR UR17, R0 ;  /* 0x00000000001172ca */ /* 0x002fc400000e0000 */
[----:B------:R-:W-:Y:S01]  /*0cc0*/  IABS R0, UR7 ;  /* 0x0000000700007c13 */ /* 0x000fe20008000000 */
[----:B--2---:R-:W-:-:S04]  /*0cd0*/  IMAD.MOV R3, RZ, RZ, -R7 ;  /* 0x000000ffff037224 */ /* 0x004fc800078e0a07 */
[----:B------:R-:W-:Y:S02]  /*0ce0*/  IMAD.MOV R0, RZ, RZ, -R0 ;  /* 0x000000ffff007224 */ /* 0x000fe400078e0a00 */
[----:B------:R-:W-:-:S04]  /*0cf0*/  IMAD R3, R3, UR13, RZ ;  /* 0x0000000d03037c24 */ /* 0x000fc8000f8e02ff */
[----:B------:R-:W-:Y:S01]  /*0d00*/  UIADD3 UR9, UPT, UPT, URZ, -UR17, URZ ;  /* 0x80000011ff097290 */ /* 0x000fe2000fffe0ff */
[----:B------:R-:W-:-:S03]  /*0d10*/  IMAD.HI.U32 R3, R7, R3, R6 ;  /* 0x0000000307037227 */ /* 0x000fc600078e0006 */
[----:B------:R-:W-:-:S03]  /*0d20*/  UIMAD UR9, UR9, UR11, URZ ;  /* 0x0000000b090972a4 */ /* 0x000fc6000f8e02ff */
[----:B------:R-:W-:Y:S01]  /*0d30*/  IMAD.HI.U32 R3, R3, UR12, RZ ;  /* 0x0000000c03037c27 */ /* 0x000fe2000f8e00ff */
[----:B------:R-:W-:-:S03]  /*0d40*/  UIMAD.WIDE.U32 UR16, UR17, UR9, UR16 ;  /* 0x00000009111072a5 */ /* 0x000fc6000f8e0010 */
[----:B------:R-:W-:Y:S01]  /*0d50*/  IMAD R0, R3, R0, UR12 ;  /* 0x0000000c03007e24 */ /* 0x000fe2000f8e0200 */
[----:B------:R-:W-:Y:S02]  /*0d60*/  UIMAD.WIDE.U32 UR16, UR17, UR12, URZ ;  /* 0x0000000c111072a5 */ /* 0x000fe4000f8e00ff */
[----:B------:R-:W-:Y:S02]  /*0d70*/  ULOP3.LUT UR16, UR6, UR13, URZ, 0x3c, !UPT ;  /* 0x0000000d06107292 */ /* 0x000fe4000f8e3cff */
[----:B------:R-:W-:Y:S01]  /*0d80*/  ISETP.LT.U32.AND P1, PT, R0, UR13, PT ;  /* 0x0000000d00007c0c */ /* 0x000fe2000bf21070 */
[----:B------:R-:W-:Y:S01]  /*0d90*/  UIADD3 UR10, UPT, UPT, -UR17, URZ, URZ ;  /* 0x000000ff110a7290 */ /* 0x000fe2000fffe1ff */
[----:B------:R-:W0:Y:S02]  /*0da0*/  LDCU.U8 UR9, c[0x0][0x549] ;  /* 0x0000a920ff0977ac */ /* 0x000e240008000000 */
[----:B------:R-:W-:Y:S01]  /*0db0*/  ISETP.LE.AND P0, PT, RZ, UR16, PT ;  /* 0x00000010ff007c0c */ /* 0x000fe2000bf03270 */
[----:B------:R-:W-:-:S02]  /*0dc0*/  UIMAD UR10, UR11, UR10, UR12 ;  /* 0x0000000a0b0a72a4 */ /* 0x000fc4000f8e020c */
[----:B------:R-:W-:Y:S02]  /*0dd0*/  ULOP3.LUT UR6, UR6, UR4, URZ, 0x3c, !UPT ;  /* 0x0000000406067292 */ /* 0x000fe4000f8e3cff */
[----:B------:R-:W-:-:S04]  /*0de0*/  UISETP.GT.U32.AND UP1, UPT, UR11, UR10, UPT ;  /* 0x0000000a0b00728c */ /* 0x000fc8000bf24070 */
[----:B------:R-:W-:Y:S02]  /*0df0*/  @!P1 VIADD R0, R0, -UR13 ;  /* 0x8000000d00009c36 */ /* 0x000fe40008000000 */
[----:B------:R-:W-:Y:S01]  /*0e00*/  @!P1 VIADD R3, R3, 0x1 ;  /* 0x0000000103039836 */ /* 0x000fe20000000000 */
[----:B------:R-:W-:Y:S02]  /*0e10*/  ISETP.NE.AND P1, PT, RZ, UR7, PT ;  /* 0x00000007ff007c0c */ /* 0x000fe4000bf25270 */
[----:B------:R-:W-:Y:S01]  /*0e20*/  ISETP.GE.U32.AND P2, PT, R0, UR13, PT ;  /* 0x0000000d00007c0c */ /* 0x000fe2000bf46070 */
[----:B0-----:R-:W-:Y:S02]  /*0e30*/  UISETP.NE.AND UP0, UPT, UR9, URZ, UPT ;  /* 0x000000ff0900728c */ /* 0x001fe4000bf05270 */
[----:B------:R-:W-:Y:S02]  /*0e40*/  @!UP1 UIADD3 UR10, UPT, UPT, UR10, -UR11, URZ ;  /* 0x8000000b0a0a9290 */ /* 0x000fe4000fffe0ff */
[----:B------:R-:W-:-:S02]  /*0e50*/  USEL UR9, UR5, 0x1, !UP0 ;  /* 0x0000000105097887 */ /* 0x000fc4000c000000 */
[----:B------:R-:W-:Y:S02]  /*0e60*/  UISETP.GE.U32.AND UP3, UPT, UR10, UR11, UPT ;  /* 0x0000000b0a00728c */ /* 0x000fe4000bf66070 */
[----:B------:R-:W-:-:S04]  /*0e70*/  UISETP.GE.AND UP0, UPT, UR6, URZ, UPT ;  /* 0x000000ff0600728c */ /* 0x000fc8000bf06270 */
[----:B------:R-:W-:Y:S01]  /*0e80*/  @P2 VIADD R3, R3, 0x1 ;  /* 0x0000000103032836 */ /* 0x000fe20000000000 */
[----:B------:R-:W-:Y:S02]  /*0e90*/  @!UP1 UIADD3 UR17, UPT, UPT, UR17, 0x1, URZ ;  /* 0x0000000111119890 */ /* 0x000fe4000fffe0ff */
[----:B------:R-:W-:Y:S01]  /*0ea0*/  UISETP.NE.AND UP1, UPT, UR8, URZ, UPT ;  /* 0x000000ff0800728c */ /* 0x000fe2000bf25270 */
[----:B------:R-:W-:Y:S01]  /*0eb0*/  @!P0 IMAD.MOV R3, RZ, RZ, -R3 ;  /* 0x000000ffff038224 */ /* 0x000fe200078e0a03 */
[----:B------:R-:W-:Y:S01]  /*0ec0*/  @!P1 LOP3.LUT R3, RZ, UR13, RZ, 0x33, !PT ;  /* 0x0000000dff039c12 */ /* 0x000fe2000f8e33ff */
[----:B------:R-:W-:Y:S02]  /*0ed0*/  USHF.R.S32.HI UR6, URZ, 0x1f, UR7 ;  /* 0x0000001fff067899 */ /* 0x000fe40008011407 */
[----:B------:R-:W-:Y:S01]  /*0ee0*/  @UP3 UIADD3 UR17, UPT, UPT, UR17, 0x1, URZ ;  /* 0x0000000111113890 */ /* 0x000fe2000fffe0ff */
[----:B------:R-:W-:Y:S01]  /*0ef0*/  ISETP.LT.U32.AND P0, PT, R10, R3, PT ;  /* 0x000000030a00720c */ /* 0x000fe20003f01070 */
[----:B------:R-:W-:Y:S01]  /*0f00*/  USEL UR5, URZ, 0x1, !UP1 ;  /* 0x00000001ff057887 */ /* 0x000fe2000c800000 */
[----:B------:R-:W-:Y:S01]  /*0f10*/  SHF.R.S32.HI R7, RZ, 0x1f, R3 ;  /* 0x0000001fff077819 */ /* 0x000fe20000011403 */
[----:B------:R-:W-:-:S02]  /*0f20*/  @!UP0 UIADD3 UR17, UPT, UPT, -UR17, URZ, URZ ;  /* 0x000000ff11118290 */ /* 0x000fc4000fffe1ff */
[----:B------:R-:W-:Y:S01]  /*0f30*/  ULOP3.LUT UR6, UR6, UR5, URZ, 0xfc, !UPT ;  /* 0x0000000506067292 */ /* 0x000fe2000f8efcff */
[----:B------:R-:W-:Y:S01]  /*0f40*/  ISETP.LT.AND.EX P0, PT, R11, R7, PT, P0 ;  /* 0x000000070b00720c */ /* 0x000fe20003f01300 */
[----:B------:R-:W-:-:S03]  /*0f50*/  @!UP2 ULOP3.LUT UR17, URZ, UR4, URZ, 0x33, !UPT ;  /* 0x00000004ff11a292 */ /* 0x000fc6000f8e33ff */
        /* <DEDUP_REMOVED lines=25> */
.L_x_120:
[----:B------:R-:W-:Y:S01]  /*10f0*/  IMAD.MOV.U32 R14, RZ, RZ, R10 ;  /* 0x000000ffff0e7224 */ /* 0x000fe200078e000a */
[----:B------:R-:W-:Y:S01]  /*1100*/  MOV R20, R8 ;  /* 0x0000000800147202 */ /* 0x000fe20000000f00 */
[----:B------:R-:W-:Y:S01]  /*1110*/  IMAD.MOV.U32 R19, RZ, RZ, R11 ;  /* 0x000000ffff137224 */ /* 0x000fe200078e000b */
[----:B------:R-:W-:Y:S02]  /*1120*/  MOV R18, R0 ;  /* 0x0000000000127202 */ /* 0x000fe40000000f00 */
[----:B------:R-:W-:Y:S02]  /*1130*/  MOV R16, 0x1150 ;  /* 0x0000115000107802 */ /* 0x000fe40000000f00 */
[----:B------:R-:W-:Y:S05]  /*1140*/  CALL.REL.NOINC `($__internal_3_$__cuda_sm20_div_s64) ;  /* 0x0000003000007944 */ /* 0x000fea0003c00000 */
[----:B------:R-:W-:Y:S02]  /*1150*/  MOV R32, R12 ;  /* 0x0000000c00207202 */ /* 0x000fe40000000f00 */
[----:B------:R-:W-:Y:S02]  /*1160*/  MOV R33, R11 ;  /* 0x0000000b00217202 */ /* 0x000fe40000000f00 */
.L_x_121:
[----:B------:R-:W-:Y:S05]  /*1170*/  BSYNC.RECONVERGENT B0 ;  /* 0x0000000000007941 */ /* 0x000fea0003800200 */
.L_x_119:
        /* <DEDUP_REMOVED lines=57> */
.L_x_123:
[----:B------:R-:W-:Y:S01]  /*1510*/  IMAD.MOV.U32 R14, RZ, RZ, R4 ;  /* 0x000000ffff0e7224 */ /* 0x000fe200078e0004 */
[----:B------:R-:W-:Y:S01]  /*1520*/  MOV R19, R5 ;  /* 0x0000000500137202 */ /* 0x000fe20000000f00 */
[----:B------:R-:W-:Y:S01]  /*1530*/  IMAD.MOV.U32 R20, RZ, RZ, R7 ;  /* 0x000000ffff147224 */ /* 0x000fe200078e0007 */
[----:B------:R-:W-:Y:S02]  /*1540*/  MOV R16, 0x1560 ;  /* 0x0000156000107802 */ /* 0x000fe40000000f00 */
[----:B------:R-:W-:Y:S05]  /*1550*/  CALL.REL.NOINC `($__internal_3_$__cuda_sm20_div_s64) ;  /* 0x0000002800fc7944 */ /* 0x000fea0003c00000 */
[----:B------:R-:W-:Y:S02]  /*1560*/  MOV R14, R12 ;  /* 0x0000000c000e7202 */ /* 0x000fe40000000f00 */
[----:B------:R-:W-:Y:S02]  /*1570*/  MOV R15, R11 ;  /* 0x0000000b000f7202 */ /* 0x000fe40000000f00 */
.L_x_124:
[----:B------:R-:W-:Y:S05]  /*1580*/  BSYNC.RECONVERGENT B0 ;  /* 0x0000000000007941 */ /* 0x000fea0003800200 */
.L_x_122:
[----:B------:R-:W0:Y:S01]  /*1590*/  S2R R4, SR_TID.X ;  /* 0x0000000000047919 */ /* 0x000e220000002100 */
[----:B------:R-:W-:Y:S01]  /*15a0*/  UIADD3 UR8, UP0, UPT, UR21, -UR20, URZ ;  /* 0x8000001415087290 */ /* 0x000fe2000ff1e0ff */
[----:B------:R-:W1:Y:S03]  /*15b0*/  LDCU UR4, c[0x0][0x534] ;  /* 0x0000a680ff0477ac */ /* 0x000e660008000800 */
[----:B------:R-:W-:Y:S01]  /*15c0*/  UIADD3.X UR5, UPT, UPT, UR15, -0x1, URZ, UP0, !UPT ;  /* 0xffffffff0f057890 */ /* 0x000fe200087fe4ff */
[----:B------:R-:W2:Y:S05]  /*15d0*/  LDCU.64 UR10, c[0x0][0x358] ;  /* 0x00006b00ff0a77ac */ /* 0x000eaa0008000a00 */
[----:B------:R-:W-:Y:S01]  /*15e0*/  IMAD.U32 R3, RZ, RZ, UR5 ;  /* 0x00000005ff037e24 */ /* 0x000fe2000f8e00ff */
[----:B0-----:R-:W-:-:S02]  /*15f0*/  LOP3.LUT R6, R4, 0xf, RZ, 0xc0, !PT ;  /* 0x0000000f04067812 */ /* 0x001fc400078ec0ff */
[----:B------:R-:W-:Y:S02]  /*1600*/  SHF.R.U32.HI R5, RZ, 0x4, R4 ;  /* 0x00000004ff057819 */ /* 0x000fe40000011604 */
[----:B------:R-:W-:-:S04]  /*1610*/  ISETP.LT.U32.AND P2, PT, R6, UR8, PT ;  /* 0x0000000806007c0c */ /* 0x000fc8000bf41070 */
[----:B------:R-:W-:Y:S01]  /*1620*/  ISETP.GT.AND.EX P2, PT, R3, RZ, PT, P2 ;  /* 0x000000ff0300720c */ /* 0x000fe20003f44320 */
[----:B------:R-:W-:-:S03]  /*1630*/  VIADD R3, R5, 0x8 ;  /* 0x0000000805037836 */ /* 0x000fc60000000000 */
[----:B-1----:R-:W-:Y:S02]  /*1640*/  ISETP.GE.OR P3, PT, R5, UR4, !P2 ;  /* 0x0000000405007c0c */ /* 0x002fe4000d766670 */
[----:B------:R-:W-:-:S11]  /*1650*/  ISETP.GE.OR P2, PT, R3, UR4, !P2 ;  /* 0x0000000403007c0c */ /* 0x000fd6000d746670 */
[----:B------:R-:W0:Y:S01]  /*1660*/  @!P3 LDC.64 R12, c[0x0][0x428] ;  /* 0x00010a00ff0cbb82 */ /* 0x000e220000000a00 */
[C---:B------:R-:W-:Y:S02]  /*1670*/  @!P3 IADD3 R22, P1, PT, R6.reuse, UR20, RZ ;  /* 0x000000140616bc10 */ /* 0x040fe4000ff3e0ff */
[----:B------:R-:W-:-:S03]  /*1680*/  @!P2 IADD3 R20, P0, PT, R6, UR20, RZ ;  /* 0x000000140614ac10 */ /* 0x000fc6000ff1e0ff */
[----:B------:R-:W-:Y:S02]  /*1690*/  @!P3 IMAD.X R23, RZ, RZ, RZ, P1 ;  /* 0x000000ffff17b224 */ /* 0x000fe400008e06ff */
[----:B------:R-:W1:Y:S01]  /*16a0*/  @!P2 LDC.64 R10, c[0x0][0x428] ;  /* 0x00010a00ff0aab82 */ /* 0x000e620000000a00 */
[----:B------:R-:W-:Y:S02]  /*16b0*/  @!P2 IMAD.X R21, RZ, RZ, RZ, P0 ;  /* 0x000000ffff15a224 */ /* 0x000fe400000e06ff */
[----:B------:R-:W-:-:S04]  /*16c0*/  @!P3 IMAD.WIDE.U32 R22, R5, UR21, R22 ;  /* 0x000000150516bc25 */ /* 0x000fc8000f8e0016 */
[----:B------:R-:W-:-:S04]  /*16d0*/  @!P2 IMAD.WIDE.U32 R20, R3, UR21, R20 ;  /* 0x000000150314ac25 */ /* 0x000fc8000f8e0014 */
[----:B------:R-:W-:Y:S02]  /*16e0*/  @!P2 IMAD R16, R3, UR15, R21 ;  /* 0x0000000f0310ac24 */ /* 0x000fe4000f8e0215 */
[----:B------:R-:W-:Y:S01]  /*16f0*/  @!P3 IMAD R6, R5, UR15, R23 ;  /* 0x0000000f0506bc24 */ /* 0x000fe2000f8e0217 */
[----:B------:R-:W3:Y:S01]  /*1700*/  LDC R3, c[0x0][0x434] ;  /* 0x00010d00ff037b82 */ /* 0x000ee20000000800 */
[----:B0-----:R-:W-:-:S04]  /*1710*/  @!P3 LEA R18, P1, R22, R12, 0x2 ;  /* 0x0000000c1612b211 */ /* 0x001fc800078210ff */
[----:B------:R-:W-:Y:S02]  /*1720*/  @!P3 LEA.HI.X R19, R22, R13, R6, 0x2, P1 ;  /* 0x0000000d1613b211 */ /* 0x000fe400008f1406 */
[----:B-1----:R-:W-:Y:S01]  /*1730*/  @!P2 LEA R24, P0, R20, R10, 0x2 ;  /* 0x0000000a1418a211 */ /* 0x002fe200078010ff */
[----:B------:R-:W-:-:S03]  /*1740*/  IMAD.MOV.U32 R10, RZ, RZ, -0x800000 ;  /* 0xff800000ff0a7424 */ /* 0x000fc600078e00ff */
[----:B------:R-:W-:Y:S01]  /*1750*/  @!P2 LEA.HI.X R25, R20, R11, R16, 0x2, P0 ;  /* 0x0000000b1419a211 */ /* 0x000fe200000f1410 */
[----:B------:R-:W-:-:S04]  /*1760*/  IMAD.MOV.U32 R11, RZ, RZ, -0x800000 ;  /* 0xff800000ff0b7424 */ /* 0x000fc800078e00ff */
[----:B--2---:R-:W2:Y:S04]  /*1770*/  @!P2 LDG.E R10, desc[UR10][R24.64] ;  /* 0x0000000a180aa981 */ /* 0x004ea8000c1e1900 */
[----:B------:R0:W4:Y:S01]  /*1780*/  @!P3 LDG.E R11, desc[UR10][R18.64] ;  /* 0x0000000a120bb981 */ /* 0x000122000c1e1900 */
[C---:B------:R-:W-:Y:S02]  /*1790*/  ISETP.GT.U32.AND P1, PT, R4.reuse, 0xff, PT ;  /* 0x000000ff0400780c */ /* 0x040fe40003f24070 */
[----:B------:R-:W-:-:S11]  /*17a0*/  ISETP.GT.U32.AND P0, PT, R4, 0x7f, PT ;  /* 0x0000007f0400780c */ /* 0x000fd60003f04070 */
[----:B------:R-:W1:Y:S02]  /*17b0*/  @!P1 S2R R17, SR_CgaCtaId ;  /* 0x0000000000119919 */ /* 0x000e640000008800 */
[----:B------:R-:W5:Y:S01]  /*17c0*/  @!P0 S2R R12, SR_CgaCtaId ;  /* 0x00000000000c8919 */ /* 0x000f620000008800 */
[----:B------:R-:W-:Y:S01]  /*17d0*/  @!P1 MOV R16, 0x400 ;  /* 0x0000040000109802 */ /* 0x000fe20000000f00 */
[----:B------:R-:W3:Y:S01]  /*17e0*/  @!P0 S2R R13, SR_CgaCtaId ;  /* 0x00000000000d8919 */ /* 0x000ee20000008800 */
[C---:B------:R-:W-:Y:S01]  /*17f0*/  @!P1 SHF.L.U32 R20, R4.reuse, 0x2, RZ ;  /* 0x0000000204149819 */ /* 0x040fe200000006ff */
[----:B0-----:R-:W-:Y:S01]  /*1800*/  @!P0 IMAD.SHL.U32 R19, R4, 0x4, RZ ;  /* 0x0000000404138824 */ /* 0x001fe200078e00ff */
[----:B------:R-:W-:Y:S02]  /*1810*/  @!P0 MOV R21, 0x400 ;  /* 0x0000040000158802 */ /* 0x000fe40000000f00 */
[----:B------:R-:W-:Y:S02]  /*1820*/  @!P1 LOP3.LUT R20, R20, 0x3c, RZ, 0xc0, !PT ;  /* 0x0000003c14149812 */ /* 0x000fe400078ec0ff */
[----:B------:R-:W-:-:S02]  /*1830*/  @!P0 LOP3.LUT R19, R19, 0x3c, RZ, 0xc0, !PT ;  /* 0x0000003c13138812 */ /* 0x000fc400078ec0ff */
[----:B-1----:R-:W-:Y:S02]  /*1840*/  @!P1 LEA R17, R17, R16, 0x18 ;  /* 0x0000001011119211 */ /* 0x002fe400078ec0ff */
[----:B-----5:R-:W-:-:S03]  /*1850*/  @!P0 LEA R12, R12, R21, 0x18 ;  /* 0x000000150c0c8211 */ /* 0x020fc600078ec0ff */
[----:B------:R-:W-:Y:S02]  /*1860*/  @!P1 IMAD.IADD R20, R20, 0x1, R17 ;  /* 0x0000000114149824 */ /* 0x000fe400078e0211 */
[----:B------:R-:W-:Y:S02]  /*1870*/  @!P0 IMAD.IADD R12, R19, 0x1, R12 ;  /* 0x00000001130c8824 */ /* 0x000fe400078e020c */
[C---:B------:R-:W-:Y:S02]  /*1880*/  @!P1 IMAD R20, R5.reuse, 0x44, R20 ;  /* 0x0000004405149824 */ /* 0x040fe400078e0214 */
[----:B------:R-:W-:Y:S01]  /*1890*/  @!P0 IMAD R5, R5, 0x44, R12 ;  /* 0x0000004405058824 */ /* 0x000fe200078e020c */
[----:B---3--:R-:W-:Y:S02]  /*18a0*/  IABS R6, R3 ;  /* 0x0000000300067213 */ /* 0x008fe40000000000 */
[----:B------:R-:W-:Y:S02]  /*18b0*/  @!P0 MOV R18, 0x400 ;  /* 0x0000040000128802 */ /* 0x000fe40000000f00 */
[----:B------:R-:W0:Y:S02]  /*18c0*/  I2F.RP R16, R6 ;  /* 0x0000000600107306 */ /* 0x000e240000209400 */
[----:B------:R-:W-:-:S02]  /*18d0*/  @!P0 LEA R18, R13, R18, 0x18 ;  /* 0x000000120d128211 */ /* 0x000fc400078ec0ff */
[----:B------:R-:W-:Y:S02]  /*18e0*/  SHF.R.U32.HI R13, RZ, 0x3, R4 ;  /* 0x00000003ff0d7819 */ /* 0x000fe40000011604 */
[----:B------:R-:W-:-:S03]  /*18f0*/  @!P0 LOP3.LUT R17, R4, 0x7, RZ, 0xc0, !PT ;  /* 0x0000000704118812 */ /* 0x000fc600078ec0ff */
[----:B------:R-:W-:Y:S01]  /*1900*/  @!P0 IMAD R18, R13, 0x4, R18 ;  /* 0x000000040d128824 */ /* 0x000fe200078e0212 */
[----:B------:R-:W-:Y:S01]  /*1910*/  MOV R25, 0xff800000 ;  /* 0xff80000000197802 */ /* 0x000fe20000000f00 */
[----:B------:R-:W-:Y:S02]  /*1920*/  IMAD.MOV.U32 R24, RZ, RZ, -0x800000 ;  /* 0xff800000ff187424 */ /* 0x000fe400078e00ff */
[----:B------:R-:W-:Y:S01]  /*1930*/  @!P0 IMAD R17, R17, 0x44, R18 ;  /* 0x0000004411118824 */ /* 0x000fe200078e0212 */
[----:B0-----:R-:W0:Y:S02]  /*1940*/  MUFU.RCP R16, R16 ;  /* 0x0000001000107308 */ /* 0x001e240000001000 */
[----:B0-----:R-:W-:-:S06]  /*1950*/  VIADD R22, R16, 0xffffffe ;  /* 0x0ffffffe10167836 */ /* 0x001fcc0000000000 */
[----:B------:R-:W0:Y:S02]  /*1960*/  F2I.FTZ.U32.TRUNC.NTZ R23, R22 ;  /* 0x0000001600177305 */ /* 0x000e24000021f000 */
[----:B0-----:R-:W-:Y:S02]  /*1970*/  IMAD.MOV R12, RZ, RZ, -R23 ;  /* 0x000000ffff0c7224 */ /* 0x001fe400078e0a17 */
[----:B------:R-:W-:Y:S02]  /*1980*/  IMAD.MOV.U32 R22, RZ, RZ, RZ ;  /* 0x000000ffff167224 */ /* 0x000fe400078e00ff */
[----:B------:R-:W-:Y:S01]  /*1990*/  IMAD R12, R12, R6, RZ ;  /* 0x000000060c0c7224 */ /* 0x000fe200078e02ff */
[----:B------:R-:W-:-:S04]  /*19a0*/  USHF.R.S32.HI UR4, URZ, 0x1f, UR22 ;  /* 0x0000001fff047899 */ /* 0x000fc80008011416 */
[----:B------:R-:W-:Y:S01]  /*19b0*/  ULOP3.LUT UR4, UR4, 0x1, URZ, 0xfc, !UPT ;  /* 0x0000000104047892 */ /* 0x000fe2000f8efcff */
[----:B----4-:R-:W-:Y:S04]  /*19c0*/  @!P1 STS [R20], R11 ;  /* 0x0000000b14009388 */ /* 0x010fe80000000800 */
[----:B--2---:R0:W-:Y:S01]  /*19d0*/  @!P0 STS [R5+0x220], R10 ;  /* 0x0002200a05008388 */ /* 0x0041e20000000800 */
[----:B------:R-:W-:Y:S06]  /*19e0*/  BAR.SYNC.DEFER_BLOCKING 0x0 ;  /* 0x0000000000007b1d */ /* 0x000fec0000010000 */
[----:B------:R-:W-:Y:S04]  /*19f0*/  @!P0 LDS R24, [R17] ;  /* 0x0000000011188984 */ /* 0x000fe80000000800 */
[----:B------:R1:W2:Y:S01]  /*1a00*/  @!P0 LDS R25, [R17+0x220] ;  /* 0x0002200011198984 */ /* 0x0002a20000000800 */
[----:B0-----:R-:W-:Y:S01]  /*1a10*/  IMAD.HI.U32 R10, R23, R12, R22 ;  /* 0x0000000c170a7227 */ /* 0x001fe200078e0016 */
[----:B------:R-:W-:-:S05]  /*1a20*/  IABS R11, R2 ;  /* 0x00000002000b7213 */ /* 0x000fca0000000000 */
[----:B------:R-:W-:-:S04]  /*1a30*/  IMAD.MOV.U32 R5, RZ, RZ, R11 ;  /* 0x000000ffff057224 */ /* 0x000fc800078e000b */
[----:B------:R-:W-:Y:S01]  /*1a40*/  IMAD.HI.U32 R11, R10, R5, RZ ;  /* 0x000000050a0b7227 */ /* 0x000fe200078e00ff */
[----:B-1----:R-:W0:Y:S01]  /*1a50*/  LDC R17, c[0x0][0x3e0] ;  /* 0x0000f800ff117b82 */ /* 0x002e220000000800 */
[----:B--2---:R-:W-:-:S05]  /*1a60*/  FMNMX.FTZ R19, R25, R24, !PT ;  /* 0x0000001819137209 */ /* 0x004fca0007810000 */
[----:B------:R-:W1:Y:S01]  /*1a70*/  SHFL.BFLY PT, R12, R19, 0x4, 0x1f ;  /* 0x0c801f00130c7f89 */ /* 0x000e6200000e0000 */
[----:B------:R-:W-:-:S04]  /*1a80*/  IMAD.MOV R10, RZ, RZ, -R11 ;  /* 0x000000ffff0a7224 */ /* 0x000fc800078e0a0b */
[----:B------:R-:W-:Y:S01]  /*1a90*/  IMAD R5, R6, R10, R5 ;  /* 0x0000000a06057224 */ /* 0x000fe200078e0205 */
[----:B-1----:R-:W-:-:S05]  /*1aa0*/  FMNMX.FTZ R21, R19, R12, !PT ;  /* 0x0000000c13157209 */ /* 0x002fca0007810000 */
[----:B------:R-:W1:Y:S01]  /*1ab0*/  SHFL.BFLY PT, R10, R21, 0x2, 0x1f ;  /* 0x0c401f00150a7f89 */ /* 0x000e6200000e0000 */
[----:B------:R-:W-:Y:S02]  /*1ac0*/  ISETP.GT.U32.AND P0, PT, R6, R5, PT ;  /* 0x000000050600720c */ /* 0x000fe40003f04070 */
[----:B------:R-:W-:-:S04]  /*1ad0*/  LOP3.LUT R2, R2, R3, RZ, 0x3c, !PT ;  /* 0x0000000302027212 */ /* 0x000fc800078e3cff */
[----:B------:R-:W-:-:S07]  /*1ae0*/  ISETP.GE.AND P1, PT, R2, RZ, PT ;  /* 0x000000ff0200720c */ /* 0x000fce0003f26270 */
[----:B------:R-:W-:Y:S02]  /*1af0*/  @!P0 IADD3 R5, PT, PT, R5, -R6, RZ ;  /* 0x8000000605058210 */ /* 0x000fe40007ffe0ff */
[----:B-1----:R-:W-:-:S05]  /*1b00*/  FMNMX.FTZ R19, R21, R10, !PT ;  /* 0x0000000a15137209 */ /* 0x002fca0007810000 */
[----:B------:R-:W1:Y:S01]  /*1b10*/  SHFL.BFLY PT, R2, R19, 0x1, 0x1f ;  /* 0x0c201f0013027f89 */ /* 0x000e6200000e0000 */
[----:B------:R-:W-:Y:S01]  /*1b20*/  ISETP.GE.U32.AND P2, PT, R5, R6, PT ;  /* 0x000000060500720c */ /* 0x000fe20003f46070 */
[----:B------:R-:W-:Y:S01]  /*1b30*/  @!P0 VIADD R11, R11, 0x1 ;  /* 0x000000010b0b8836 */ /* 0x000fe20000000000 */
[----:B------:R-:W-:-:S11]  /*1b40*/  ISETP.NE.AND P0, PT, R3, RZ, PT ;  /* 0x000000ff0300720c */ /* 0x000fd60003f05270 */
[----:B------:R-:W-:-:S04]  /*1b50*/  @P2 VIADD R11, R11, 0x1 ;  /* 0x000000010b0b2836 */ /* 0x000fc80000000000 */
[----:B------:R-:W-:Y:S01]  /*1b60*/  @!P1 IMAD.MOV R11, RZ, RZ, -R11 ;  /* 0x000000ffff0b9224 */ /* 0x000fe200078e0a0b */
[----:B------:R-:W-:Y:S02]  /*1b70*/  @!P0 LOP3.LUT R11, RZ, R3, RZ, 0x33, !PT ;  /* 0x00000003ff0b8212 */ /* 0x000fe400078e33ff */
[----:B-1----:R-:W-:-:S04]  /*1b80*/  FMNMX.FTZ R2, R19, R2, !PT ;  /* 0x0000000213027209 */ /* 0x002fc80007810000 */
[C---:B------:R-:W-:Y:S01]  /*1b90*/  FSETP.NEU.FTZ.AND P0, PT, R2.reuse, -INF , PT ;  /* 0xff8000000200780b */ /* 0x040fe20003f1d000 */
[----:B------:R-:W-:Y:S01]  /*1ba0*/  IMAD R5, R11, UR4, RZ ;  /* 0x000000040b057c24 */ /* 0x000fe2000f8e02ff */
[----:B0-----:R-:W-:Y:S01]  /*1bb0*/  IABS R6, R17 ;  /* 0x0000001100067213 */ /* 0x001fe20000000000 */
[----:B------:R-:W0:Y:S01]  /*1bc0*/  LDCU UR4, c[0x0][0x430] ;  /* 0x00008600ff0477ac */ /* 0x000e220008000800 */
[----:B------:R-:W-:Y:S02]  /*1bd0*/  FSEL R2, R2, RZ, P0 ;  /* 0x000000ff02027208 */ /* 0x000fe40000000000 */
[----:B------:R-:W-:-:S03]  /*1be0*/  IABS R21, R5 ;  /* 0x0000000500157213 */ /* 0x000fc60000000000 */
[C---:B------:R-:W-:Y:S01]  /*1bf0*/  FADD.FTZ R12, -R2.reuse, R24 ;  /* 0x00000018020c7221 */ /* 0x040fe20000010100 */
[----:B------:R-:W-:-:S03]  /*1c00*/  FADD.FTZ R20, -R2, R25 ;  /* 0x0000001902147221 */ /* 0x000fc60000010100 */
[----:B------:R-:W-:Y:S01]  /*1c10*/  FMUL.FTZ R12, R12, 1.4426950216293334961 ;  /* 0x3fb8aa3b0c0c7820 */ /* 0x000fe20000410000 */
[----:B------:R-:W-:Y:S01]  /*1c20*/  FMUL.FTZ R20, R20, 1.4426950216293334961 ;  /* 0x3fb8aa3b14147820 */ /* 0x000fe20000410000 */
[----:B------:R-:W1:Y:S08]  /*1c30*/  I2F.RP R10, R21 ;  /* 0x00000015000a7306 */ /* 0x000e700000209400 */
[----:B------:R-:W-:Y:S04]  /*1c40*/  MUFU.EX2 R12, R12 ;  /* 0x0000000c000c7308 */ /* 0x000fe80000000800 */
[----:B------:R-:W2:Y:S04]  /*1c50*/  MUFU.EX2 R27, R20 ;  /* 0x00000014001b7308 */ /* 0x000ea80000000800 */
[----:B------:R-:W3:Y:S08]  /*1c60*/  I2F.RP R18, R6 ;  /* 0x0000000600127306 */ /* 0x000ef00000209400 */
[----:B-1----:R-:W1:Y:S01]  /*1c70*/  MUFU.RCP R10, R10 ;  /* 0x0000000a000a7308 */ /* 0x002e620000001000 */
[----:B--2---:R-:W-:-:S05]  /*1c80*/  FADD.FTZ R27, R12, R27 ;  /* 0x0000001b0c1b7221 */ /* 0x004fca0000010000 */
[----:B------:R-:W2:Y:S02]  /*1c90*/  SHFL.BFLY PT, R16, R27, 0x4, 0x1f ;  /* 0x0c801f001b107f89 */ /* 0x000ea400000e0000 */
[----:B---3--:R-:W3:Y:S01]  /*1ca0*/  MUFU.RCP R30, R18 ;  /* 0x00000012001e7308 */ /* 0x008ee20000001000 */
[----:B-1----:R-:W-:-:S07]  /*1cb0*/  VIADD R34, R10, 0xffffffe ;  /* 0x0ffffffe0a227836 */ /* 0x002fce0000000000 */
[----:B------:R-:W1:Y:S01]  /*1cc0*/  F2I.FTZ.U32.TRUNC.NTZ R35, R34 ;  /* 0x0000002200237305 */ /* 0x000e62000021f000 */
[----:B---3--:R-:W-:-:S07]  /*1cd0*/  VIADD R30, R30, 0xffffffe ;  /* 0x0ffffffe1e1e7836 */ /* 0x008fce0000000000 */
[----:B------:R-:W3:Y:S01]  /*1ce0*/  F2I.FTZ.U32.TRUNC.NTZ R31, R30 ;  /* 0x0000001e001f7305 */ /* 0x000ee2000021f000 */
[----:B--2---:R-:W-:-:S05]  /*1cf0*/  FADD.FTZ R16, R27, R16 ;  /* 0x000000101b107221 */ /* 0x004fca0000010000 */
[----:B------:R-:W2:Y:S01]  /*1d00*/  SHFL.BFLY PT, R23, R16, 0x2, 0x1f ;  /* 0x0c401f0010177f89 */ /* 0x000ea200000e0000 */
[----:B-1----:R-:W-:Y:S01]  /*1d10*/  IADD3 R10, PT, PT, RZ, -R35, RZ ;  /* 0x80000023ff0a7210 */ /* 0x002fe20007ffe0ff */
[----:B------:R-:W-:-:S04]  /*1d20*/  IMAD.MOV.U32 R34, RZ, RZ, RZ ;  /* 0x000000ffff227224 */ /* 0x000fc800078e00ff */
[----:B------:R-:W-:Y:S02]  /*1d30*/  IMAD R27, R10, R21, RZ ;  /* 0x000000150a1b7224 */ /* 0x000fe400078e02ff */
[----:B------:R-:W-:Y:S02]  /*1d40*/  VIADD R10, R21, UR18 ;  /* 0x00000012150a7c36 */ /* 0x000fe40008000000 */
[----:B---3--:R-:W-:Y:S01]  /*1d50*/  IMAD.MOV R19, RZ, RZ, -R31 ;  /* 0x000000ffff137224 */ /* 0x008fe200078e0a1f */
        /* <DEDUP_REMOVED lines=8> */
[----:B--2---:R-:W-:Y:S01]  /*1de0*/  FADD.FTZ R23, R16, R23 ;  /* 0x0000001710177221 */ /* 0x004fe20000010000 */
[----:B------:R-:W-:Y:S02]  /*1df0*/  IMAD R20, R27, R20, R12 ;  /* 0x000000141b147224 */ /* 0x000fe400078e020c */
[----:B------:R-:W-:-:S03]  /*1e00*/  IMAD.HI.U32 R18, R19, R12, RZ ;  /* 0x0000000c13127227 */ /* 0x000fc600078e00ff */
[----:B------:R-:W-:Y:S02]  /*1e10*/  ISETP.GT.U32.AND P2, PT, R21, R20, PT ;  /* 0x000000141500720c */ /* 0x000fe40003f44070 */
[----:B------:R-:W-:Y:S01]  /*1e20*/  IADD3 R19, PT, PT, -R18, RZ, RZ ;  /* 0x000000ff12137210 */ /* 0x000fe20007ffe1ff */
[----:B------:R-:W1:Y:S04]  /*1e30*/  SHFL.BFLY PT, R16, R23, 0x1, 0x1f ;  /* 0x0c201f0017107f89 */ /* 0x000e6800000e0000 */
[----:B------:R-:W-:-:S05]  /*1e40*/  IMAD R19, R6, R19, R12 ;  /* 0x0000001306137224 */ /* 0x000fca00078e020c */
[----:B------:R-:W-:Y:S01]  /*1e50*/  ISETP.GT.U32.AND P0, PT, R6, R19, PT ;  /* 0x000000130600720c */ /* 0x000fe20003f04070 */
[----:B------:R-:W-:-:S05]  /*1e60*/  @!P2 IMAD.IADD R20, R20, 0x1, -R21 ;  /* 0x000000011414a824 */ /* 0x000fca00078e0a15 */
[-C--:B------:R-:W-:Y:S01]  /*1e70*/  ISETP.GE.U32.AND P1, PT, R20, R21.reuse, PT ;  /* 0x000000151400720c */ /* 0x080fe20003f26070 */
[----:B------:R-:W-:Y:S01]  /*1e80*/  @!P2 VIADD R27, R27, 0x1 ;  /* 0x000000011b1ba836 */ /* 0x000fe20000000000 */
[----:B------:R-:W-:-:S05]  /*1e90*/  LOP3.LUT R12, R10, R21, RZ, 0x3c, !PT ;  /* 0x000000150a0c7212 */ /* 0x000fca00078e3cff */
[----:B------:R-:W-:Y:S02]  /*1ea0*/  @!P0 IMAD.IADD R19, R19, 0x1, -R6 ;  /* 0x0000000113138824 */ /* 0x000fe400078e0a06 */
[----:B-1----:R-:W-:Y:S01]  /*1eb0*/  FADD.FTZ R16, R23, R16 ;  /* 0x0000001017107221 */ /* 0x002fe20000010000 */
[----:B------:R-:W-:Y:S02]  /*1ec0*/  LOP3.LUT R10, R10, R17, RZ, 0x3c, !PT ;  /* 0x000000110a0a7212 */ /* 0x000fe400078e3cff */
[----:B------:R-:W-:Y:S01]  /*1ed0*/  ISETP.GE.U32.AND P4, PT, R19, R6, PT ;  /* 0x000000061300720c */ /* 0x000fe20003f86070 */
[----:B------:R-:W-:Y:S01]  /*1ee0*/  @P1 VIADD R27, R27, 0x1 ;  /* 0x000000011b1b1836 */ /* 0x000fe20000000000 */
[----:B------:R-:W-:Y:S01]  /*1ef0*/  ISETP.GE.AND P3, PT, R12, RZ, PT ;  /* 0x000000ff0c00720c */ /* 0x000fe20003f66270 */
[----:B------:R-:W-:Y:S01]  /*1f00*/  @!P0 VIADD R18, R18, 0x1 ;  /* 0x0000000112128836 */ /* 0x000fe20000000000 */
[----:B------:R-:W-:Y:S02]  /*1f10*/  FSETP.NE.FTZ.AND P1, PT, R16, RZ, PT ;  /* 0x000000ff1000720b */ /* 0x000fe40003f35000 */
[----:B------:R-:W-:-:S02]  /*1f20*/  ISETP.GE.AND P2, PT, R10, RZ, PT ;  /* 0x000000ff0a00720c */ /* 0x000fc40003f46270 */
[----:B------:R-:W-:Y:S02]  /*1f30*/  ISETP.NE.AND P0, PT, R17, RZ, PT ;  /* 0x000000ff1100720c */ /* 0x000fe40003f05270 */
[----:B------:R-:W-:-:S03]  /*1f40*/  ISETP.NE.AND P5, PT, R5, RZ, PT ;  /* 0x000000ff0500720c */ /* 0x000fc60003fa5270 */
[----:B------:R-:W-:Y:S02]  /*1f50*/  @P4 VIADD R18, R18, 0x1 ;  /* 0x0000000112124836 */ /* 0x000fe40000000000 */
[----:B------:R-:W-:Y:S02]  /*1f60*/  @!P3 IADD3 R27, PT, PT, -R27, RZ, RZ ;  /* 0x000000ff1b1bb210 */ /* 0x000fe40007ffe1ff */
[----:B------:R-:W-:Y:S02]  /*1f70*/  ISETP.NE.AND P3, PT, R11, RZ, PT ;  /* 0x000000ff0b00720c */ /* 0x000fe40003f65270 */
[----:B------:R-:W1:Y:S01]  /*1f80*/  @P1 MUFU.LG2 R11, R16 ;  /* 0x00000010000b1308 */ /* 0x000e620000000c00 */
[----:B------:R-:W-:Y:S01]  /*1f90*/  @!P2 IMAD.MOV R18, RZ, RZ, -R18 ;  /* 0x000000ffff12a224 */ /* 0x000fe200078e0a12 */
[----:B------:R-:W-:Y:S02]  /*1fa0*/  @!P0 LOP3.LUT R18, RZ, R17, RZ, 0x33, !PT ;  /* 0x00000011ff128212 */ /* 0x000fe400078e33ff */
[----:B------:R-:W-:-:S02]  /*1fb0*/  LOP3.LUT P0, RZ, R4, 0x387, RZ, 0xc0, !PT ;  /* 0x0000038704ff7812 */ /* 0x000fc4000780c0ff */
[----:B------:R-:W-:Y:S02]  /*1fc0*/  @!P5 LOP3.LUT R27, RZ, R21, RZ, 0x33, !PT ;  /* 0x00000015ff1bd212 */ /* 0x000fe400078e33ff */
[----:B------:R-:W-:Y:S02]  /*1fd0*/  SEL R10, RZ, 0x1, !P3 ;  /* 0x00000001ff0a7807 */ /* 0x000fe40005800000 */
[----:B------:R-:W-:Y:S02]  /*1fe0*/  SHF.R.S32.HI R21, RZ, 0x1f, R5 ;  /* 0x0000001fff157819 */ /* 0x000fe40000011405 */
[----:B------:R-:W-:Y:S02]  /*1ff0*/  ISETP.LT.U32.AND P2, PT, R14, R27, PT ;  /* 0x0000001b0e00720c */ /* 0x000fe40003f41070 */
[----:B------:R-:W-:Y:S01]  /*2000*/  SHF.R.S32.HI R19, RZ, 0x1f, R27 ;  /* 0x0000001fff137819 */ /* 0x000fe2000001141b */
[----:B0-----:R-:W-:Y:S01]  /*2010*/  IMAD R6, R3, UR4, RZ ;  /* 0x0000000403067c24 */ /* 0x001fe2000f8e02ff */
[----:B------:R-:W-:Y:S01]  /*2020*/  LOP3.LUT R10, R21, R10, RZ, 0xfc, !PT ;  /* 0x0000000a150a7212 */ /* 0x000fe200078efcff */
[----:B------:R-:W-:Y:S01]  /*2030*/  IMAD R3, R18, UR9, RZ ;  /* 0x0000000912037c24 */ /* 0x000fe2000f8e02ff */
[----:B------:R-:W-:Y:S01]  /*2040*/  ISETP.LT.AND.EX P2, PT, R15, R19, PT, P2 ;  /* 0x000000130f00720c */ /* 0x000fe20003f41320 */
[----:B------:R-:W-:Y:S01]  /*2050*/  BSSY.RECONVERGENT B1, `(.L_x_125) ;  /* 0x0000129000017945 */ /* 0x000fe20003800200 */
[----:B------:R-:W-:-:S02]  /*2060*/  IMAD.MOV.U32 R22, RZ, RZ, 0x7f800000 ;  /* 0x7f800000ff167424 */ /* 0x000fc400078e00ff */
[----:B-1----:R-:W-:Y:S01]  /*2070*/  @P1 FFMA.FTZ R22, R11, 0.69314718246459960938, R2 ;  /* 0x3f3172180b161823 */ /* 0x002fe20000010002 */
[----:B------:R-:W-:Y:S01]  /*2080*/  IMAD R5, R5, R6, RZ ;  /* 0x0000000605057224 */ /* 0x000fe200078e02ff */
[----:B------:R-:W-:Y:S01]  /*2090*/  SEL R6, R14, R27, P2 ;  /* 0x0000001b0e067207 */ /* 0x000fe20001000000 */
[----:B------:R-:W-:Y:S01]  /*20a0*/  IMAD R3, R10, R3, RZ ;  /* 0x000000030a037224 */ /* 0x000fe200078e02ff */
        /* <DEDUP_REMOVED lines=13> */
[----:B------:R-:W-:Y:S02]  /*2180*/  IMAD R12, R11, UR19, RZ ;  /* 0x000000130b0c7c24 */ /* 0x000fe4000f8e02ff */
[C---:B------:R-:W-:Y:S01]  /*2190*/  IMAD.WIDE.U32 R14, R17.reuse, UR19, RZ ;  /* 0x00000013110e7c25 */ /* 0x040fe2000f8e00ff */
        /* <DEDUP_REMOVED lines=36> */
.L_x_128:
[----:B------:R-:W-:Y:S01]  /*23e0*/  IMAD.MOV.U32 R14, RZ, RZ, R2 ;  /* 0x000000ffff0e7224 */ /* 0x000fe200078e0002 */
[----:B------:R-:W-:Y:S01]  /*23f0*/  MOV R19, RZ ;  /* 0x000000ff00137202 */ /* 0x000fe20000000f00 */
[----:B------:R-:W-:Y:S01]  /*2400*/  IMAD.MOV.U32 R20, RZ, RZ, R30 ;  /* 0x000000ffff147224 */ /* 0x000fe200078e001e */
[----:B------:R-:W-:Y:S02]  /*2410*/  MOV R16, 0x2430 ;  /* 0x0000243000107802 */ /* 0x000fe40000000f00 */
[----:B------:R-:W-:Y:S05]  /*2420*/  CALL.REL.NOINC `($__internal_3_$__cuda_sm20_div_s64) ;  /* 0x0000001c00487944 */ /* 0x000fea0003c00000 */
[----:B------:R-:W-:Y:S02]  /*2430*/  IADD3 R15, PT, PT, -R12, RZ, RZ ;  /* 0x000000ff0c0f7210 */ /* 0x000fe40007ffe1ff */
[----:B------:R-:W-:-:S03]  /*2440*/  MOV R31, R11 ;  /* 0x0000000b001f7202 */ /* 0x000fc60000000f00 */
[----:B------:R-:W-:Y:S01]  /*2450*/  IMAD R10, R30, R15, R2 ;  /* 0x0000000f1e0a7224 */ /* 0x000fe200078e0202 */
[----:B------:R-:W-:-:S07]  /*2460*/  MOV R30, R12 ;  /* 0x0000000c001e7202 */ /* 0x000fce0000000f00 */
.L_x_129:
        /* <DEDUP_REMOVED lines=20> */
[----:B------:R-:W-:-:S13]  /*25b0*/  ISETP.GT.U32.AND P1, PT, R14, R11, PT ;  /* 0x0000000b0e00720c */ /* 0x000fda0003f24070 */
[----:B------:R-:W-:Y:S02]  /*25c0*/  @!P1 IMAD.IADD R11, R11, 0x1, -R14 ;  /* 0x000000010b0b9824 */ /* 0x000fe400078e0a0e */
[----:B------:R-:W-:Y:S01]  /*25d0*/  @!P1 VIADD R2, R2, 0x1 ;  /* 0x0000000102029836 */ /* 0x000fe20000000000 */
[----:B------:R-:W-:Y:S02]  /*25e0*/  ISETP.NE.AND P1, PT, RZ, UR19, PT ;  /* 0x00000013ff007c0c */ /* 0x000fe4000bf25270 */
[----:B------:R-:W-:Y:S02]  /*25f0*/  ISETP.GE.U32.AND P2, PT, R11, R14, PT ;  /* 0x0000000e0b00720c */ /* 0x000fe40003f46070 */
[----:B------:R-:W-:Y:S01]  /*2600*/  IADD3 R11, PT, PT, R19, R29, RZ ;  /* 0x0000001d130b7210 */ /* 0x000fe20007ffe0ff */
[----:B------:R-:W-:-:S04]  /*2610*/  IMAD.WIDE.U32 R28, R18, R32, RZ ;  /* 0x00000020121c7225 */ /* 0x000fc800078e00ff */
[----:B------:R-:W-:-:S04]  /*2620*/  IMAD R11, R11, R32, RZ ;  /* 0x000000200b0b7224 */ /* 0x000fc800078e02ff */
[----:B------:R-:W-:Y:S02]  /*2630*/  IMAD R11, R33, R18, R11 ;  /* 0x00000012210b7224 */ /* 0x000fe400078e020b */
[----:B------:R-:W-:Y:S02]  /*2640*/  @P2 IADD3 R2, PT, PT, R2, 0x1, RZ ;  /* 0x0000000102022810 */ /* 0x000fe40007ffe0ff */
[----:B------:R-:W-:Y:S02]  /*2650*/  IMAD.IADD R18, R29, 0x1, R11 ;  /* 0x000000011d127824 */ /* 0x000fe400078e020b */
[----:B------:R-:W-:Y:S02]  /*2660*/  @!P0 IADD3 R2, PT, PT, -R2, RZ, RZ ;  /* 0x000000ff02028210 */ /* 0x000fe40007ffe1ff */
[----:B------:R-:W-:Y:S02]  /*2670*/  @!P1 LOP3.LUT R2, RZ, UR19, RZ, 0x33, !PT ;  /* 0x00000013ff029c12 */ /* 0x000fe4000f8e33ff */
[----:B------:R-:W-:-:S03]  /*2680*/  LOP3.LUT R0, R31, R18, RZ, 0xfc, !PT ;  /* 0x000000121f007212 */ /* 0x000fc600078efcff */
[----:B------:R-:W-:Y:S01]  /*2690*/  IMAD.MOV R11, RZ, RZ, -R2 ;  /* 0x000000ffff0b7224 */ /* 0x000fe200078e0a02 */
[----:B------:R-:W-:-:S03]  /*26a0*/  ISETP.NE.U32.AND P0, PT, R0, RZ, PT ;  /* 0x000000ff0000720c */ /* 0x000fc60003f05070 */
[----:B------:R-:W-:-:S10]  /*26b0*/  IMAD R0, R11, UR19, R10 ;  /* 0x000000130b007c24 */ /* 0x000fd4000f8e020a */
        /* <DEDUP_REMOVED lines=22> */
.L_x_131:
[----:B------:R-:W-:Y:S01]  /*2820*/  IMAD.MOV.U32 R14, RZ, RZ, R30 ;  /* 0x000000ffff0e7224 */ /* 0x000fe200078e001e */
[----:B------:R-:W-:Y:S01]  /*2830*/  MOV R19, R31 ;  /* 0x0000001f00137202 */ /* 0x000fe20000000f00 */
[----:B------:R-:W-:Y:S01]  /*2840*/  IMAD.MOV.U32 R20, RZ, RZ, R28 ;  /* 0x000000ffff147224 */ /* 0x000fe200078e001c */
[----:B------:R-:W-:Y:S02]  /*2850*/  MOV R16, 0x2870 ;  /* 0x0000287000107802 */ /* 0x000fe40000000f00 */
[----:B------:R-:W-:Y:S05]  /*2860*/  CALL.REL.NOINC `($__internal_3_$__cuda_sm20_div_s64) ;  /* 0x0000001800387944 */ /* 0x000fea0003c00000 */
[----:B------:R-:W-:-:S05]  /*2870*/  IADD3 R11, PT, PT, -R12, RZ, RZ ;  /* 0x000000ff0c0b7210 */ /* 0x000fca0007ffe1ff */
[----:B------:R-:W-:Y:S02]  /*2880*/  IMAD R28, R11, R28, R30 ;  /* 0x0000001c0b1c7224 */ /* 0x000fe400078e021e */
.L_x_132:
[----:B------:R-:W-:Y:S05]  /*2890*/  BSYNC.RECONVERGENT B0 ;  /* 0x0000000000007941 */ /* 0x000fea0003800200 */
.L_x_130:
        /* <DEDUP_REMOVED lines=10> */
[----:B------:R-:W-:-:S03]  /*2940*/  ISETP.NE.AND P5, PT, R9, RZ, PT ;  /* 0x000000ff0900720c */ /* 0x000fc60003fa5270 */
[----:B------:R-:W-:Y:S01]  /*2950*/  IMAD.MOV R30, RZ, RZ, -R30 ;  /* 0x000000ffff1e7224 */ /* 0x000fe200078e0a1e */
[----:B0-----:R-:W-:-:S03]  /*2960*/  UISETP.NE.AND UP0, UPT, UR8, URZ, UPT ;  /* 0x000000ff0800728c */ /* 0x001fc6000bf05270 */
[----:B-1----:R-:W0:Y:S01]  /*2970*/  MUFU.RCP R10, R10 ;  /* 0x0000000a000a7308 */ /* 0x002e220000001000 */
[----:B--2---:R-:W-:Y:S02]  /*2980*/  USEL UR8, UR4, 0x1, UP0 ;  /* 0x0000000104087887 */ /* 0x004fe40008000000 */
[----:B------:R-:W-:-:S05]  /*2990*/  UIMAD UR4, UR5, UR4, URZ ;  /* 0x00000004050472a4 */ /* 0x000fca000f8e02ff */
[----:B---3--:R-:W1:Y:S01]  /*29a0*/  MUFU.RCP R20, R23 ;  /* 0x0000001700147308 */ /* 0x008e620000001000 */
[----:B------:R-:W-:Y:S02]  /*29b0*/  USHF.R.S32.HI UR12, URZ, 0x1f, UR8 ;  /* 0x0000001fff0c7899 */ /* 0x000fe40008011408 */
[----:B------:R-:W-:-:S05]  /*29c0*/  UIMAD UR5, UR8, UR5, URZ ;  /* 0x00000005080572a4 */ /* 0x000fca000f8e02ff */
[----:B------:R-:W2:Y:S01]  /*29d0*/  I2F.U32.RP R11, R14 ;  /* 0x0000000e000b7306 */ /* 0x000ea20000209000 */
[----:B0-----:R-:W-:-:S07]  /*29e0*/  VIADD R26, R10, 0xffffffe ;  /* 0x0ffffffe0a1a7836 */ /* 0x001fce0000000000 */
[----:B------:R-:W0:Y:S01]  /*29f0*/  F2I.FTZ.U32.TRUNC.NTZ R27, R26 ;  /* 0x0000001a001b7305 */ /* 0x000e22000021f000 */
[----:B-1----:R-:W-:Y:S01]  /*2a00*/  VIADD R20, R20, 0xffffffe ;  /* 0x0ffffffe14147836 */ /* 0x002fe20000000000 */
[----:B------:R-:W-:-:S06]  /*2a10*/  IABS R23, R28 ;  /* 0x0000001c00177213 */ /* 0x000fcc0000000000 */
[----:B--2---:R-:W1:Y:S01]  /*2a20*/  MUFU.RCP R35, R11 ;  /* 0x0000000b00237308 */ /* 0x004e620000001000 */
[----:B0-----:R-:W-:-:S07]  /*2a30*/  IMAD.MOV R34, RZ, RZ, -R27 ;  /* 0x000000ffff227224 */ /* 0x001fce00078e0a1b */
[----:B------:R0:W2:Y:S01]  /*2a40*/  F2I.FTZ.U32.TRUNC.NTZ R21, R20 ;  /* 0x0000001400157305 */ /* 0x0000a2000021f000 */
[----:B------:R-:W-:Y:S02]  /*2a50*/  IMAD.MOV.U32 R26, RZ, RZ, RZ ;  /* 0x000000ffff1a7224 */ /* 0x000fe400078e00ff */
[----:B------:R-:W-:-:S04]  /*2a60*/  IMAD R34, R34, R19, RZ ;  /* 0x0000001322227224 */ /* 0x000fc800078e02ff */
[----:B------:R-:W-:Y:S01]  /*2a70*/  IMAD.HI.U32 R34, R27, R34, R26 ;  /* 0x000000221b227227 */ /* 0x000fe200078e001a */
[----:B------:R-:W3:Y:S01]  /*2a80*/  I2F.U32.RP R10, R15 ;  /* 0x0000000f000a7306 */ /* 0x000ee20000209000 */
[----:B-1----:R-:W-:-:S04]  /*2a90*/  IADD3 R35, PT, PT, R35, 0xffffffe, RZ ;  /* 0x0ffffffe23237810 */ /* 0x002fc80007ffe0ff */
[----:B------:R-:W-:-:S04]  /*2aa0*/  IMAD.HI.U32 R27, R34, R23, RZ ;  /* 0x00000017221b7227 */ /* 0x000fc800078e00ff */
[----:B0-----:R-:W-:Y:S01]  /*2ab0*/  HFMA2 R20, -RZ, RZ, 0, 0 ;  /* 0x00000000ff147431 */ /* 0x001fe200000001ff */
[----:B------:R-:W0:Y:S01]  /*2ac0*/  I2F.U32.RP R32, R18 ;  /* 0x0000001200207306 */ /* 0x000e220000209000 */
[----:B--2---:R-:W-:Y:S02]  /*2ad0*/  IMAD.MOV R11, RZ, RZ, -R21 ;  /* 0x000000ffff0b7224 */ /* 0x004fe400078e0a15 */
[----:B------:R-:W-:Y:S02]  /*2ae0*/  IMAD R30, R27, R30, R23 ;  /* 0x0000001e1b1e7224 */ /* 0x000fe400078e0217 */
[----:B------:R-:W-:Y:S02]  /*2af0*/  IMAD R26, R11, R16, RZ ;  /* 0x000000100b1a7224 */ /* 0x000fe400078e02ff */
[----:B------:R-:W-:Y:S01]  /*2b00*/  IMAD.MOV.U32 R34, RZ, RZ, RZ ;  /* 0x000000ffff227224 */ /* 0x000fe200078e00ff */
[----:B------:R-:W1:Y:S01]  /*2b10*/  F2I.FTZ.U32.TRUNC.NTZ R35, R35 ;  /* 0x0000002300237305 */ /* 0x000e62000021f000 */
[----:B------:R-:W-:Y:S01]  /*2b20*/  IMAD.HI.U32 R26, R21, R26, R20 ;  /* 0x0000001a151a7227 */ /* 0x000fe200078e0014 */
[----:B------:R-:W-:-:S02]  /*2b30*/  IABS R21, R12 ;  /* 0x0000000c00157213 */ /* 0x000fc40000000000 */
[----:B------:R-:W-:Y:S02]  /*2b40*/  IABS R20, R7 ;  /* 0x0000000700147213 */ /* 0x000fe40000000000 */
[----:B------:R-:W-:Y:S01]  /*2b50*/  ISETP.GT.U32.AND P3, PT, R19, R30, PT ;  /* 0x0000001e1300720c */ /* 0x000fe20003f64070 */
[----:B------:R-:W-:Y:S01]  /*2b60*/  IMAD.HI.U32 R23, R26, R21, RZ ;  /* 0x000000151a177227 */ /* 0x000fe200078e00ff */
[----:B---3--:R-:W2:Y:S01]  /*2b70*/  MUFU.RCP R10, R10 ;  /* 0x0000000a000a7308 */ /* 0x008ea20000001000 */
[----:B------:R-:W-:Y:S02]  /*2b80*/  LOP3.LUT R26, R28, R9, RZ, 0x3c, !PT ;  /* 0x000000091c1a7212 */ /* 0x000fe400078e3cff */
[----:B------:R-:W-:Y:S02]  /*2b90*/  IMAD.MOV R20, RZ, RZ, -R20 ;  /* 0x000000ffff147224 */ /* 0x000fe400078e0a14 */
[----:B------:R-:W-:Y:S02]  /*2ba0*/  ISETP.GE.AND P2, PT, R26, RZ, PT ;  /* 0x000000ff1a00720c */ /* 0x000fe40003f46270 */
[----:B------:R-:W-:Y:S01]  /*2bb0*/  IMAD R21, R23, R20, R21 ;  /* 0x0000001417157224 */ /* 0x000fe200078e0215 */
[----:B0-----:R-:W0:Y:S01]  /*2bc0*/  MUFU.RCP R32, R32 ;  /* 0x0000002000207308 */ /* 0x001e220000001000 */
[----:B-1----:R-:W-:-:S02]  /*2bd0*/  IADD3 R11, PT, PT, RZ, -R35, RZ ;  /* 0x80000023ff0b7210 */ /* 0x002fc40007ffe0ff */
[----:B------:R-:W-:Y:S01]  /*2be0*/  @!P3 IMAD.IADD R30, R30, 0x1, -R19 ;  /* 0x000000011e1eb824 */ /* 0x000fe200078e0a13 */
[----:B------:R-:W-:Y:S02]  /*2bf0*/  ISETP.GT.U32.AND P1, PT, R16, R21, PT ;  /* 0x000000151000720c */ /* 0x000fe40003f24070 */
[----:B------:R-:W-:Y:S01]  /*2c00*/  IMAD R20, R11, R14, RZ ;  /* 0x0000000e0b147224 */ /* 0x000fe200078e02ff */
[----:B------:R-:W-:Y:S02]  /*2c10*/  IABS R11, R2 ;  /* 0x00000002000b7213 */ /* 0x000fe40000000000 */
[----:B------:R-:W-:Y:S01]  /*2c20*/  ISETP.GE.U32.AND P6, PT, R30, R19, PT ;  /* 0x000000131e00720c */ /* 0x000fe20003fc6070 */
[----:B------:R-:W-:Y:S01]  /*2c30*/  IMAD.HI.U32 R20, R35, R20, R34 ;  /* 0x0000001423147227 */ /* 0x000fe200078e0022 */
[----:B--2---:R-:W-:-:S03]  /*2c40*/  IADD3 R31, PT, PT, R10, 0xffffffe, RZ ;  /* 0x0ffffffe0a1f7810 */ /* 0x004fc60007ffe0ff */
[----:B------:R-:W-:Y:S01]  /*2c50*/  HFMA2 R30, -RZ, RZ, 0, 0 ;  /* 0x00000000ff1e7431 */ /* 0x000fe200000001ff */
[----:B------:R-:W-:Y:S02]  /*2c60*/  IABS R10, R17 ;  /* 0x00000011000a7213 */ /* 0x000fe40000000000 */
[----:B------:R-:W-:Y:S01]  /*2c70*/  LOP3.LUT R19, R12, R7, RZ, 0x3c, !PT ;  /* 0x000000070c137212 */ /* 0x000fe200078e3cff */
[----:B------:R-:W-:Y:S01]  /*2c80*/  IMAD.HI.U32 R20, R20, R11, RZ ;  /* 0x0000000b14147227 */ /* 0x000fe200078e00ff */
[-C--:B------:R-:W-:Y:S01]  /*2c90*/  @!P1 IADD3 R21, PT, PT, R21, -R16.reuse, RZ ;  /* 0x8000001015159210 */ /* 0x080fe20007ffe0ff */
[----:B------:R-:W1:Y:S01]  /*2ca0*/  F2I.FTZ.U32.TRUNC.NTZ R31, R31 ;  /* 0x0000001f001f7305 */ /* 0x000e62000021f000 */
[----:B------:R-:W-:Y:S01]  /*2cb0*/  ISETP.GE.AND P0, PT, R19, RZ, PT ;  /* 0x000000ff1300720c */ /* 0x000fe20003f06270 */
[----:B0-----:R-:W-:Y:S01]  /*2cc0*/  VIADD R32, R32, 0xffffffe ;  /* 0x0ffffffe20207836 */ /* 0x001fe20000000000 */
[----:B------:R-:W-:Y:S01]  /*2cd0*/  ISETP.GE.U32.AND P4, PT, R21, R16, PT ;  /* 0x000000101500720c */ /* 0x000fe20003f86070 */
[----:B------:R-:W-:Y:S01]  /*2ce0*/  IMAD.MOV R10, RZ, RZ, -R10 ;  /* 0x000000ffff0a7224 */ /* 0x000fe200078e0a0a */
[----:B------:R-:W-:Y:S01]  /*2cf0*/  @!P3 IADD3 R27, PT, PT, R27, 0x1, RZ ;  /* 0x000000011b1bb810 */ /* 0x000fe20007ffe0ff */
[----:B------:R-:W-:Y:S01]  /*2d00*/  @!P1 VIADD R23, R23, 0x1 ;  /* 0x0000000117179836 */ /* 0x000fe20000000000 */
[----:B------:R-:W-:Y:S01]  /*2d10*/  ISETP.NE.AND P3, PT, R7, RZ, PT ;  /* 0x000000ff0700720c */ /* 0x000fe20003f65270 */
[----:B------:R-:W0:Y:S01]  /*2d20*/  F2I.FTZ.U32.TRUNC.NTZ R33, R32 ;  /* 0x0000002000217305 */ /* 0x000e22000021f000 */
[----:B------:R-:W-:-:S02]  /*2d30*/  IMAD R11, R20, R10, R11 ;  /* 0x0000000a140b7224 */ /* 0x000fc400078e020b */
[----:B------:R-:W-:-:S03]  /*2d40*/  @P6 VIADD R27, R27, 0x1 ;  /* 0x000000011b1b6836 */ /* 0x000fc60000000000 */
[----:B------:R-:W-:Y:S01]  /*2d50*/  ISETP.GT.U32.AND P1, PT, R14, R11, PT ;  /* 0x0000000b0e00720c */ /* 0x000fe20003f24070 */
[----:B-1----:R-:W-:Y:S02]  /*2d60*/  IMAD.MOV R10, RZ, RZ, -R31 ;  /* 0x000000ffff0a7224 */ /* 0x002fe400078e0a1f */
[----:B------:R-:W-:Y:S02]  /*2d70*/  @P4 VIADD R23, R23, 0x1 ;  /* 0x0000000117174836 */ /* 0x000fe40000000000 */
[----:B------:R-:W-:Y:S01]  /*2d80*/  IMAD R21, R10, R15, RZ ;  /* 0x0000000f0a157224 */ /* 0x000fe200078e02ff */
[----:B------:R-:W-:Y:S01]  /*2d90*/  IABS R10, R6 ;  /* 0x00000006000a7213 */ /* 0x000fe20000000000 */
[----:B------:R-:W-:Y:S01]  /*2da0*/  @!P0 IMAD.MOV R23, RZ, RZ, -R23 ;  /* 0x000000ffff178224 */ /* 0x000fe200078e0a17 */
[----:B------:R-:W-:Y:S01]  /*2db0*/  @!P3 LOP3.LUT R23, RZ, R7, RZ, 0x33, !PT ;  /* 0x00000007ff17b212 */ /* 0x000fe200078e33ff */
[----:B0-----:R-:W-:Y:S01]  /*2dc0*/  IMAD.MOV R16, RZ, RZ, -R33 ;  /* 0x000000ffff107224 */ /* 0x001fe200078e0a21 */
[----:B------:R-:W-:Y:S01]  /*2dd0*/  MOV R32, RZ ;  /* 0x000000ff00207202 */ /* 0x000fe20000000f00 */
[----:B------:R-:W-:Y:S01]  /*2de0*/  @!P2 IMAD.MOV R27, RZ, RZ, -R27 ;  /* 0x000000ffff1ba224 */ /* 0x000fe200078e0a1b */
[----:B------:R-:W-:Y:S01]  /*2df0*/  @!P5 LOP3.LUT R27, RZ, R9, RZ, 0x33, !PT ;  /* 0x00000009ff1bd212 */ /* 0x000fe200078e33ff */
[----:B------:R-:W-:Y:S01]  /*2e00*/  IMAD R19, R16, R18, RZ ;  /* 0x0000001210137224 */ /* 0x000fe200078e02ff */
[----:B------:R-:W-:Y:S01]  /*2e10*/  IABS R16, R23 ;  /* 0x0000001700107213 */ /* 0x000fe20000000000 */
[----:B------:R-:W-:Y:S01]  /*2e20*/  IMAD.HI.U32 R30, R31, R21, R30 ;  /* 0x000000151f1e7227 */ /* 0x000fe200078e001e */
[----:B------:R-:W-:-:S02]  /*2e30*/  IABS R21, R8 ;  /* 0x0000000800157213 */ /* 0x000fc40000000000 */
[----:B------:R-:W-:Y:S01]  /*2e40*/  IABS R26, R27 ;  /* 0x0000001b001a7213 */ /* 0x000fe20000000000 */
[----:B------:R-:W-:Y:S01]  /*2e50*/  @!P1 IMAD.IADD R11, R11, 0x1, -R14 ;  /* 0x000000010b0b9824 */ /* 0x000fe200078e0a0e */
[----:B------:R-:W-:Y:S01]  /*2e60*/  IADD3 R10, PT, PT, RZ, -R10, RZ ;  /* 0x8000000aff0a7210 */ /* 0x000fe20007ffe0ff */
[----:B------:R-:W-:Y:S01]  /*2e70*/  IMAD.HI.U32 R19, R33, R19, R32 ;  /* 0x0000001321137227 */ /* 0x000fe200078e0020 */
[----:B------:R-:W-:Y:S02]  /*2e80*/  ISETP.NE.AND P2, PT, R17, RZ, PT ;  /* 0x000000ff1100720c */ /* 0x000fe40003f45270 */
[----:B------:R-:W-:Y:S01]  /*2e90*/  ISETP.GE.U32.AND P4, PT, R11, R14, PT ;  /* 0x0000000e0b00720c */ /* 0x000fe20003f86070 */
[----:B------:R-:W-:Y:S01]  /*2ea0*/  IMAD.HI.U32 R11, R30, R16, RZ ;  /* 0x000000101e0b7227 */ /* 0x000fe200078e00ff */
[----:B------:R-:W-:Y:S02]  /*2eb0*/  LOP3.LUT R14, R2, R17, RZ, 0x3c, !PT ;  /* 0x00000011020e7212 */ /* 0x000fe400078e3cff */
[----:B------:R-:W-:Y:S01]  /*2ec0*/  ISETP.NE.AND P5, PT, R8, RZ, PT ;  /* 0x000000ff0800720c */ /* 0x000fe20003fa5270 */
[----:B------:R-:W-:Y:S01]  /*2ed0*/  IMAD.MOV R21, RZ, RZ, -R21 ;  /* 0x000000ffff157224 */ /* 0x000fe200078e0a15 */
[----:B------:R-:W-:Y:S01]  /*2ee0*/  ISETP.GE.AND P0, PT, R14, RZ, PT ;  /* 0x000000ff0e00720c */ /* 0x000fe20003f06270 */
[----:B------:R-:W-:-:S04]  /*2ef0*/  IMAD.HI.U32 R19, R19, R26, RZ ;  /* 0x0000001a13137227 */ /* 0x000fc800078e00ff */
[----:B------:R-:W-:Y:S02]  /*2f00*/  IMAD R10, R11, R10, R16 ;  /* 0x0000000a0b0a7224 */ /* 0x000fe400078e0210 */
[----:B------:R-:W-:Y:S02]  /*2f10*/  IMAD R21, R19, R21, R26 ;  /* 0x0000001513157224 */ /* 0x000fe400078e021a */
[----:B------:R-:W-:Y:S01]  /*2f20*/  @!P1 VIADD R20, R20, 0x1 ;  /* 0x0000000114149836 */ /* 0x000fe20000000000 */
[----:B------:R-:W-:Y:S01]  /*2f30*/  ISETP.GT.U32.AND P1, PT, R15, R10, PT ;  /* 0x0000000a0f00720c */ /* 0x000fe20003f24070 */
[----:B------:R-:W-:Y:S01]  /*2f40*/  IMAD.MOV R14, RZ, RZ, -R27 ;  /* 0x000000ffff0e7224 */ /* 0x000fe200078e0a1b */
[----:B------:R-:W-:Y:S02]  /*2f50*/  ISETP.GT.U32.AND P3, PT, R18, R21, PT ;  /* 0x000000151200720c */ /* 0x000fe40003f64070 */
[----:B------:R-:W-:Y:S01]  /*2f60*/  @P4 IADD3 R20, PT, PT, R20, 0x1, RZ ;  /* 0x0000000114144810 */ /* 0x000fe20007ffe0ff */
[----:B------:R-:W-:Y:S01]  /*2f70*/  IMAD R14, R9, R14, R28 ;  /* 0x0000000e090e7224 */ /* 0x000fe200078e021c */
[----:B------:R-:W-:-:S02]  /*2f80*/  LOP3.LUT R9, R23, R6, RZ, 0x3c, !PT ;  /* 0x0000000617097212 */ /* 0x000fc400078e3cff */
[----:B------:R-:W-:Y:S02]  /*2f90*/  @!P0 IADD3 R20, PT, PT, -R20, RZ, RZ ;  /* 0x000000ff14148210 */ /* 0x000fe40007ffe1ff */
[----:B------:R-:W-:Y:S02]  /*2fa0*/  @!P2 LOP3.LUT R20, RZ, R17, RZ, 0x33, !PT ;  /* 0x00000011ff14a212 */ /* 0x000fe400078e33ff */
[----:B------:R-:W-:Y:S01]  /*2fb0*/  ISETP.GE.AND P0, PT, R9, RZ, PT ;  /* 0x000000ff0900720c */ /* 0x000fe20003f06270 */
[----:B------:R-:W-:Y:S02]  /*2fc0*/  @!P1 IMAD.IADD R10, R10, 0x1, -R15 ;  /* 0x000000010a0a9824 */ /* 0x000fe400078e0a0f */
[----:B------:R-:W-:Y:S01]  /*2fd0*/  @!P3 IMAD.IADD R21, R21, 0x1, -R18 ;  /* 0x000000011515b824 */ /* 0x000fe200078e0a12 */
[----:B------:R-:W-:Y:S01]  /*2fe0*/  @!P3 IADD3 R19, PT, PT, R19, 0x1, RZ ;  /* 0x000000011313b810 */ /* 0x000fe20007ffe0ff */
[----:B------:R-:W-:Y:S01]  /*2ff0*/  @!P1 VIADD R11, R11, 0x1 ;  /* 0x000000010b0b9836 */ /* 0x000fe20000000000 */
[----:B------:R-:W-:Y:S01]  /*3000*/  ISETP.GE.U32.AND P4, PT, R10, R15, PT ;  /* 0x0000000f0a00720c */ /* 0x000fe20003f86070 */
[----:B------:R-:W-:Y:S01]  /*3010*/  IMAD.WIDE R28, R20, UR9, RZ ;  /* 0x00000009141c7c25 */ /* 0x000fe2000f8e02ff */
[----:B------:R-:W-:-:S02]  /*3020*/  ISETP.GE.U32.AND P6, PT, R21, R18, PT ;  /* 0x000000121500720c */ /* 0x000fc40003fc6070 */
[----:B------:R-:W-:Y:S01]  /*3030*/  LOP3.LUT R10, R27, R8, RZ, 0x3c, !PT ;  /* 0x000000081b0a7212 */ /* 0x000fe200078e3cff */
[----:B------:R-:W-:Y:S01]  /*3040*/  IMAD.MOV R20, RZ, RZ, -R20 ;  /* 0x000000ffff147224 */ /* 0x000fe200078e0a14 */
[----:B------:R-:W-:Y:S01]  /*3050*/  ISETP.NE.AND P1, PT, R6, RZ, PT ;  /* 0x000000ff0600720c */ /* 0x000fe20003f25270 */
[----:B------:R-:W-:Y:S01]  /*3060*/  IMAD.WIDE.U32 R28, R0, UR8, R28 ;  /* 0x00000008001c7c25 */ /* 0x000fe2000f8e001c */
[----:B------:R-:W-:Y:S01]  /*3070*/  ISETP.GE.AND P2, PT, R10, RZ, PT ;  /* 0x000000ff0a00720c */ /* 0x000fe20003f46270 */
[----:B------:R-:W-:Y:S02]  /*3080*/  UIMAD UR8, UR22, UR8, URZ ;  /* 0x00000008160872a4 */ /* 0x000fe4000f8e02ff */
[----:B------:R-:W-:Y:S01]  /*3090*/  IMAD R29, R0, UR12, R29 ;  /* 0x0000000c001d7c24 */ /* 0x000fe2000f8e021d */
[----:B------:R-:W-:Y:S01]  /*30a0*/  UIMAD UR12, UR7, UR4, URZ ;  /* 0x00000004070c72a4 */ /* 0x000fe2000f8e02ff */
[----:B------:R-:W-:Y:S01]  /*30b0*/  @P4 IADD3 R11, PT, PT, R11, 0x1, RZ ;  /* 0x000000010b0b4810 */ /* 0x000fe20007ffe0ff */
[----:B------:R-:W-:Y:S01]  /*30c0*/  IMAD R17, R17, R20, R2 ;  /* 0x0000001411117224 */ /* 0x000fe200078e0202 */
[----:B------:R-:W-:Y:S01]  /*30d0*/  IADD3 R2, PT, PT, -R23, RZ, RZ ;  /* 0x000000ff17027210 */ /* 0x000fe20007ffe1ff */
[----:B------:R-:W-:-:S02]  /*30e0*/  @P6 VIADD R19, R19, 0x1 ;  /* 0x0000000113136836 */ /* 0x000fc40000000000 */
[----:B------:R-:W-:Y:S01]  /*30f0*/  @!P0 IMAD.MOV R11, RZ, RZ, -R11 ;  /* 0x000000ffff0b8224 */ /* 0x000fe200078e0a0b */
[----:B------:R-:W-:Y:S01]  /*3100*/  @!P1 LOP3.LUT R11, RZ, R6, RZ, 0x33, !PT ;  /* 0x00000006ff0b9212 */ /* 0x000fe200078e33ff */
[----:B------:R-:W-:-:S03]  /*3110*/  IMAD.WIDE R28, R17, UR4, R28 ;  /* 0x00000004111c7c25 */ /* 0x000fc6000f8e021c */
[----:B------:R-:W-:Y:S01]  /*3120*/  IADD3 R0, PT, PT, -R11, RZ, RZ ;  /* 0x000000ff0b007210 */ /* 0x000fe20007ffe1ff */
[----:B------:R-:W-:Y:S01]  /*3130*/  @!P2 IMAD.MOV R19, RZ, RZ, -R19 ;  /* 0x000000ffff13a224 */ /* 0x000fe200078e0a13 */
[----:B------:R-:W-:Y:S01]  /*3140*/  @!P5 LOP3.LUT R19, RZ, R8, RZ, 0x33, !PT ;  /* 0x00000008ff13d212 */ /* 0x000fe200078e33ff */
[----:B------:R-:W-:Y:S01]  /*3150*/  IMAD.WIDE R14, R14, UR5, RZ ;  /* 0x000000050e0e7c25 */ /* 0x000fe2000f8e02ff */
[----:B------:R-:W0:Y:S03]  /*3160*/  LDCU.64 UR4, c[0x0][0x420] ;  /* 0x00008400ff0477ac */ /* 0x000e260008000a00 */
[----:B------:R-:W-:Y:S02]  /*3170*/  IMAD.MOV R9, RZ, RZ, -R19 ;  /* 0x000000ffff097224 */ /* 0x000fe400078e0a13 */
        /* <DEDUP_REMOVED lines=18> */
.L_x_127:
[----:B------:R-:W0:Y:S01]  /*32a0*/  LDC.64 R2, c[0x0][0x420] ;  /* 0x00010800ff027b82 */ /* 0x000e220000000a00 */
[----:B------:R-:W-:-:S05]  /*32b0*/  IADD3 R0, PT, PT, R13, UR20, RZ ;  /* 0x000000140d007c10 */ /* 0x000fca000fffe0ff */
[----:B0-----:R-:W-:-:S05]  /*32c0*/  IMAD.WIDE.U32 R2, R0, 0x4, R2 ;  /* 0x0000000400027825 */ /* 0x001fca00078e0002 */
[----:B------:R1:W-:Y:S02]  /*32d0*/  STG.E desc[UR10][R2.64], R22 ;  /* 0x0000001602007986 */ /* 0x0003e4000c10190a */
.L_x_126:
[----:B------:R-:W-:Y:S05]  /*32e0*/  BSYNC.RECONVERGENT B1 ;  /* 0x0000000000017941 */ /* 0x000fea0003800200 */
.L_x_125:
[----:B------:R-:W2:Y:S01]  /*32f0*/  LDCU UR9, c[0x0][0x534] ;  /* 0x0000a680ff0977ac */ /* 0x000ea20008000800 */
[----:B0-----:R-:W-:Y:S01]  /*3300*/  LOP3.LUT R6, R4, 0x7, RZ, 0xc0, !PT ;  /* 0x0000000704067812 */ /* 0x001fe200078ec0ff */
[----:B------:R-:W0:Y:S01]  /*3310*/  S2UR UR6, SR_CgaCtaId ;  /* 0x00000000000679c3 */ /* 0x000e220000008800 */
[----:B------:R-:W-:Y:S01]  /*3320*/  IMAD.SHL.U32 R15, R13, 0x4, RZ ;  /* 0x000000040d0f7824 */ /* 0x000fe200078e00ff */
[----:B------:R-:W-:Y:S01]  /*3330*/  UMOV UR4, 0x400 ;  /* 0x0000040000047882 */ /* 0x000fe20000000000 */
[----:B------:R-:W-:Y:S01]  /*3340*/  LOP3.LUT R0, R6, 0x8, RZ, 0xfc, !PT ;  /* 0x0000000806007812 */ /* 0x000fe200078efcff */
[----:B------:R-:W-:Y:S01]  /*3350*/  IMAD.SHL.U32 R14, R4, 0x4, RZ ;  /* 0x00000004040e7824 */ /* 0x000fe200078e00ff */
[----:B-1----:R-:W-:Y:S01]  /*3360*/  CS2R R2, SRZ ;  /* 0x0000000000027805 */ /* 0x002fe2000001ff00 */
[----:B------:R-:W-:-:S03]  /*3370*/  IMAD.MOV.U32 R5, RZ, RZ, RZ ;  /* 0x000000ffff057224 */ /* 0x000fc600078e00ff */
[----:B------:R-:W-:Y:S02]  /*3380*/  LOP3.LUT R14, R14, 0x1c, RZ, 0xc0, !PT ;  /* 0x0000001c0e0e7812 */ /* 0x000fe400078ec0ff */
[----:B--2---:R-:W-:Y:S01]  /*3390*/  ISETP.GE.AND P1, PT, R6, UR9, PT ;  /* 0x0000000906007c0c */ /* 0x004fe2000bf26270 */
[----:B------:R-:W-:Y:S01]  /*33a0*/  UISETP.GE.AND UP0, UPT, UR9, 0x1, UPT ;  /* 0x000000010900788c */ /* 0x000fe2000bf06270 */
[----:B------:R-:W-:Y:S01]  /*33b0*/  ISETP.GE.AND P0, PT, R0, UR9, PT ;  /* 0x0000000900007c0c */ /* 0x000fe2000bf06270 */
[----:B------:R-:W-:Y:S01]  /*33c0*/  HFMA2 R0, -RZ, RZ, 0, 0 ;  /* 0x00000000ff007431 */ /* 0x000fe200000001ff */
[C---:B------:R-:W-:Y:S02]  /*33d0*/  ISETP.GT.U32.OR P1, PT, R4.reuse, 0x7f, P1 ;  /* 0x0000007f0400780c */ /* 0x040fe40000f24470 */
[----:B------:R-:W-:Y:S01]  /*33e0*/  ISETP.GT.U32.OR P0, PT, R4, 0x7f, P0 ;  /* 0x0000007f0400780c */ /* 0x000fe20000704470 */
[----:B0-----:R-:W-:-:S06]  /*33f0*/  ULEA UR6, UR6, UR4, 0x18 ;  /* 0x0000000406067291 */ /* 0x001fcc000f8ec0ff */
[----:B------:R-:W-:-:S04]  /*3400*/  IADD3 R7, PT, PT, R15, UR6, RZ ;  /* 0x000000060f077c10 */ /* 0x000fc8000fffe0ff */
[C---:B------:R-:W-:Y:S02]  /*3410*/  @!P1 FADD.FTZ R11, -R22.reuse, R24 ;  /* 0x00000018160b9221 */ /* 0x040fe40000010100 */
[----:B------:R-:W-:Y:S01]  /*3420*/  @!P0 FADD.FTZ R9, -R22, R25 ;  /* 0x0000001916098221 */ /* 0x000fe20000010100 */
[C-C-:B------:R-:W-:Y:S02]  /*3430*/  @!P1 IMAD R10, R6.reuse, 0x44, R7.reuse ;  /* 0x00000044060a9824 */ /* 0x140fe400078e0207 */
[----:B------:R-:W-:Y:S01]  /*3440*/  @!P1 FMUL.FTZ R11, R11, 1.4426950216293334961 ;  /* 0x3fb8aa3b0b0b9820 */ /* 0x000fe20000410000 */
[----:B------:R-:W-:Y:S02]  /*3450*/  @!P0 IMAD R8, R6, 0x44, R7 ;  /* 0x0000004406088824 */ /* 0x000fe400078e0207 */
[----:B------:R-:W-:-:S03]  /*3460*/  @!P0 FMUL.FTZ R9, R9, 1.4426950216293334961 ;  /* 0x3fb8aa3b09098820 */ /* 0x000fc60000410000 */
[----:B------:R-:W0:Y:S04]  /*3470*/  @!P1 MUFU.EX2 R11, R11 ;  /* 0x0000000b000b9308 */ /* 0x000e280000000800 */
[----:B------:R-:W1:Y:S01]  /*3480*/  @!P0 MUFU.EX2 R9, R9 ;  /* 0x0000000900098308 */ /* 0x000e620000000800 */
[----:B0-----:R0:W-:Y:S04]  /*3490*/  @!P1 STS [R10], R11 ;  /* 0x0000000b0a009388 */ /* 0x0011e80000000800 */
[----:B-1----:R0:W-:Y:S01]  /*34a0*/  @!P0 STS [R8+0x220], R9 ;  /* 0x0002200908008388 */ /* 0x0021e20000000800 */
[----:B------:R-:W-:Y:S06]  /*34b0*/  BAR.SYNC.DEFER_BLOCKING 0x0 ;  /* 0x0000000000007b1d */ /* 0x000fec0000010000 */
[----:B------:R-:W-:Y:S05]  /*34c0*/  BRA.U !UP0, `(.L_x_133) ;  /* 0x0000000508d47547 */ /* 0x000fea000b800000 */
[----:B------:R-:W1:Y:S01]  /*34d0*/  LDCU UR12, c[0x0][0x44c] ;  /* 0x00008980ff0c77ac */ /* 0x000e620008000800 */
[----:B------:R-:W-:Y:S01]  /*34e0*/  LOP3.LUT R0, R6, 0x3f8, R4, 0xf8, !PT ;  /* 0x000003f806007812 */ /* 0x000fe200078ef804 */
[----:B------:R-:W-:Y:S01]  /*34f0*/  IMAD.MOV.U32 R18, RZ, RZ, RZ ;  /* 0x000000ffff127224 */ /* 0x000fe200078e00ff */
[----:B0-----:R-:W-:Y:S01]  /*3500*/  CS2R R10, SRZ ;  /* 0x00000000000a7805 */ /* 0x001fe2000001ff00 */
[----:B------:R-:W0:Y:S01]  /*3510*/  LDCU.64 UR4, c[0x0][0x3f8] ;  /* 0x00007f00ff0477ac */ /* 0x000e220008000a00 */
[----:B------:R-:W-:Y:S01]  /*3520*/  CS2R R8, SRZ ;  /* 0x0000000000087805 */ /* 0x000fe2000001ff00 */
[----:B------:R-:W-:Y:S02]  /*3530*/  UISETP.GE.U32.AND UP0, UPT, UR9, 0x4, UPT ;  /* 0x000000040900788c */ /* 0x000fe4000bf06070 */
[----:B-1----:R-:W-:Y:S02]  /*3540*/  UIMAD UR7, UR20, UR12, URZ ;  /* 0x0000000c140772a4 */ /* 0x002fe4000f8e02ff */
[----:B------:R-:W-:-:S04]  /*3550*/  UIMAD UR12, UR21, UR12, URZ ;  /* 0x0000000c150c72a4 */ /* 0x000fc8000f8e02ff */
[----:B------:R-:W-:Y:S01]  /*3560*/  IMAD.U32 R17, RZ, RZ, UR7 ;  /* 0x00000007ff117e24 */ /* 0x000fe2000f8e00ff */
[----:B------:R-:W-:Y:S01]  /*3570*/  LEA R0, P0, R0, UR7, 0x2 ;  /* 0x0000000700007c11 */ /* 0x000fe2000f8010ff */
[----:B------:R-:W-:-:S03]  /*3580*/  UIADD3 UR7, UPT, UPT, UR21, -UR20, URZ ;  /* 0x8000001415077290 */ /* 0x000fc6000fffe0ff */
[----:B------:R-:W-:Y:S02]  /*3590*/  LEA.HI.X.SX32 R17, R17, RZ, 0x1, P0 ;  /* 0x000000ff11117211 */ /* 0x000fe400000f0eff */
[----:B0-----:R-:W-:Y:S01]  /*35a0*/  LEA R16, P0, R0, UR4, 0x2 ;  /* 0x0000000400107c11 */ /* 0x001fe2000f8010ff */
[----:B------:R-:W-:-:S03]  /*35b0*/  ULOP3.LUT UR4, UR9, 0x3, URZ, 0xc0, !UPT ;  /* 0x0000000309047892 */ /* 0x000fc6000f8ec0ff */
[----:B------:R-:W-:Y:S01]  /*35c0*/  LEA.HI.X R17, R0, UR5, R17, 0x2, P0 ;  /* 0x0000000500117c11 */ /* 0x000fe200080f1411 */
[----:B------:R-:W-:Y:S01]  /*35d0*/  IMAD.MOV.U32 R0, RZ, RZ, RZ ;  /* 0x000000ffff007224 */ /* 0x000fe200078e00ff */
[----:B------:R-:W-:Y:S07]  /*35e0*/  BRA.U !UP0, `(.L_x_134) ;  /* 0x0000000508247547 */ /* 0x000fee000b800000 */
[----:B------:R-:W-:Y:S01]  /*35f0*/  ULOP3.LUT UR9, UR9, 0x7ffffffc, URZ, 0xc0, !UPT ;  /* 0x7ffffffc09097892 */ /* 0x000fe2000f8ec0ff */
[----:B------:R-:W-:Y:S01]  /*3600*/  VIADD R7, R7, 0x88 ;  /* 0x0000008807077836 */ /* 0x000fe20000000000 */
[----:B------:R-:W-:Y:S01]  /*3610*/  ISETP.GE.AND P2, PT, R13, UR7, PT ;  /* 0x000000070d007c0c */ /* 0x000fe2000bf46270 */
[----:B------:R-:W-:Y:S01]  /*3620*/  IMAD.MOV.U32 R0, RZ, RZ, RZ ;  /* 0x000000ffff007224 */ /* 0x000fe200078e00ff */
[----:B------:R-:W-:Y:S02]  /*3630*/  CS2R R2, SRZ ;  /* 0x0000000000027805 */ /* 0x000fe4000001ff00 */
[----:B------:R-:W-:Y:S01]  /*3640*/  MOV R5, RZ ;  /* 0x000000ff00057202 */ /* 0x000fe20000000f00 */
[----:B------:R-:W-:Y:S01]  /*3650*/  IMAD.U32 R18, RZ, RZ, UR9 ;  /* 0x00000009ff127e24 */ /* 0x000fe2000f8e00ff */
[----:B------:R-:W-:Y:S02]  /*3660*/  UIMAD.WIDE UR24, UR12, 0x10, URZ ;  /* 0x000000100c1878a5 */ /* 0x000fe4000f8e02ff */
[----:B------:R-:W-:Y:S01]  /*3670*/  UIMAD.WIDE UR18, UR12, 0xc, URZ ;  /* 0x0000000c0c1278a5 */ /* 0x000fe2000f8e02ff */
[----:B------:R-:W0:Y:S01]  /*3680*/  LDCU UR5, c[0x0][0x440] ;  /* 0x00008800ff0577ac */ /* 0x000e220008000800 */
[----:B------:R-:W-:-:S02]  /*3690*/  UIMAD.WIDE UR16, UR12, 0x8, URZ ;  /* 0x000000080c1078a5 */ /* 0x000fc4000f8e02ff */
[----:B------:R-:W-:Y:S02]  /*36a0*/  UIMAD.WIDE UR14, UR12, 0x4, URZ ;  /* 0x000000040c0e78a5 */ /* 0x000fe4000f8e02ff */
[----:B------:R-:W-:-:S12]  /*36b0*/  UIADD3 UR8, UPT, UPT, -UR9, URZ, URZ ;  /* 0x000000ff09087290 */ /* 0x000fd8000fffe1ff */
.L_x_143:
        /* <DEDUP_REMOVED lines=9> */
.L_x_136:
[----:B0-----:R-:W-:Y:S05]  /*3750*/  BSYNC.RECONVERGENT B0 ;  /* 0x0000000000007941 */ /* 0x001fea0003800200 */
.L_x_135:
        /* <DEDUP_REMOVED lines=12> */
.L_x_138:
[----:B------:R-:W-:Y:S05]  /*3820*/  BSYNC.RECONVERGENT B0 ;  /* 0x0000000000007941 */ /* 0x000fea0003800200 */
.L_x_137:
        /* <DEDUP_REMOVED lines=12> */
.L_x_140:
[----:B------:R-:W-:Y:S05]  /*38f0*/  BSYNC.RECONVERGENT B0 ;  /* 0x0000000000007941 */ /* 0x000fea0003800200 */
.L_x_139:
        /* <DEDUP_REMOVED lines=12> */
.L_x_142:
[----:B------:R-:W-:Y:S05]  /*39c0*/  BSYNC.RECONVERGENT B0 ;  /* 0x0000000000007941 */ /* 0x000fea0003800200 */
.L_x_141:
        /* <DEDUP_REMOVED lines=11> */
.L_x_134:
        /* <DEDUP_REMOVED lines=8> */
.L_x_146:
        /* <DEDUP_REMOVED lines=8> */
.L_x_145:
[----:B-1----:R-:W-:Y:S05]  /*3b80*/  BSYNC.RECONVERGENT B0 ;  /* 0x0000000000007941 */ /* 0x002fea0003800200 */
.L_x_144:
        /* <DEDUP_REMOVED lines=9> */
.L_x_133:
        /* <DEDUP_REMOVED lines=83> */
        .weak           $__internal_3_$__cuda_sm20_div_s64
        .type           $__internal_3_$__cuda_sm20_div_s64,@function
        .size           $__internal_3_$__cuda_sm20_div_s64,(.L_x_4835 - $__internal_3_$__cuda_sm20_div_s64)
$__internal_3_$__cuda_sm20_div_s64:
        /* <DEDUP_REMOVED lines=35> */
[----:B------:R-:W-:Y:S02]  /*4380*/  SEL R11, R11, R14, !P1 ;  /* 0x0000000e0b0b7207 */ /* 0x000fe40004800000 */
[----:B------:R-:W-:Y:S01]  /*4390*/  IADD3.X R14, PT, PT, RZ, ~R19, RZ, P0, !PT ;  /* 0x80000013ff0e7210 */ /* 0x000fe200007fe4ff */
[----:B------:R-:W-:-:S04]  /*43a0*/  IMAD.HI.U32 R21, P3, R15, R12, R34 ;  /* 0x0000000c0f157227 */ /* 0x000fc80007860022 */
[CC--:B------:R-:W-:Y:S02]  /*43b0*/  IMAD R12, R15.reuse, R10.reuse, RZ ;  /* 0x0000000a0f0c7224 */ /* 0x0c0fe400078e02ff */
[----:B------:R-:W-:-:S03]  /*43c0*/  IMAD.HI.U32 R10, R15, R10, RZ ;  /* 0x0000000a0f0a7227 */ /* 0x000fc600078e00ff */
[----:B------:R-:W-:Y:S01]  /*43d0*/  IADD3 R12, P2, PT, R12, R21, RZ ;  /* 0x000000150c0c7210 */ /* 0x000fe20007f5e0ff */
[----:B------:R-:W-:Y:S01]  /*43e0*/  IMAD.X R15, R10, 0x1, R15, P4 ;  /* 0x000000010a0f7824 */ /* 0x000fe200020e060f */
[----:B------:R-:W-:Y:S01]  /*43f0*/  SEL R10, R14, R19, !P1 ;  /* 0x000000130e0a7207 */ /* 0x000fe20004800000 */
[----:B------:R-:W-:Y:S02]  /*4400*/  IMAD.MOV.U32 R35, RZ, RZ, RZ ;  /* 0x000000ffff237224 */ /* 0x000fe400078e00ff */
[----:B------:R-:W-:Y:S01]  /*4410*/  IMAD.HI.U32 R34, R12, R11, RZ ;  /* 0x0000000b0c227227 */ /* 0x000fe200078e00ff */
        /* <DEDUP_REMOVED lines=17> */
[----:B------:R-:W-:-:S03]  /*4530*/  IMAD.X R15, R10, 0x1, ~R27, P1 ;  /* 0x000000010a0f7824 */ /* 0x000fc600008e0e1b */
[----:B------:R-:W-:Y:S01]  /*4540*/  SEL R11, R12, R11, P2 ;  /* 0x0000000b0c0b7207 */ /* 0x000fe20001000000 */
[----:B------:R-:W-:Y:S01]  /*4550*/  IMAD.X R12, RZ, RZ, R21, P0 ;  /* 0x000000ffff0c7224 */ /* 0x000fe200000e0615 */
[----:B------:R-:W-:Y:S02]  /*4560*/  SEL R14, R14, R23, P2 ;  /* 0x000000170e0e7207 */ /* 0x000fe40001000000 */
[----:B------:R-:W-:Y:S02]  /*4570*/  SEL R15, R15, R10, P2 ;  /* 0x0000000a0f0f7207 */ /* 0x000fe40001000000 */
[----:B------:R-:W-:Y:S02]  /*4580*/  ISETP.GE.U32.AND P0, PT, R11, R26, PT ;  /* 0x0000001a0b00720c */ /* 0x000fe40003f06070 */
[----:B------:R-:W-:Y:S02]  /*4590*/  SEL R12, R12, R21, P2 ;  /* 0x000000150c0c7207 */ /* 0x000fe40001000000 */
[----:B------:R-:W-:-:S02]  /*45a0*/  IADD3 R11, P1, PT, R14, 0x1, RZ ;  /* 0x000000010e0b7810 */ /* 0x000fc40007f3e0ff */
[----:B------:R-:W-:Y:S02]  /*45b0*/  ISETP.GE.U32.AND.EX P0, PT, R15, R27, PT, P0 ;  /* 0x0000001b0f00720c */ /* 0x000fe40003f06100 */
[----:B------:R-:W-:Y:S01]  /*45c0*/  LOP3.LUT R10, R18, R19, RZ, 0x3c, !PT ;  /* 0x00000013120a7212 */ /* 0x000fe200078e3cff */
[----:B------:R-:W-:Y:S01]  /*45d0*/  IMAD.X R15, RZ, RZ, R12, P1 ;  /* 0x000000ffff0f7224 */ /* 0x000fe200008e060c */
[----:B------:R-:W-:Y:S01]  /*45e0*/  SEL R11, R11, R14, P0 ;  /* 0x0000000e0b0b7207 */ /* 0x000fe20000000000 */
[----:B------:R-:W-:Y:S01]  /*45f0*/  IMAD.MOV.U32 R14, RZ, RZ, R16 ;  /* 0x000000ffff0e7224 */ /* 0x000fe200078e0010 */
[----:B------:R-:W-:Y:S02]  /*4600*/  ISETP.GE.AND P2, PT, R10, RZ, PT ;  /* 0x000000ff0a00720c */ /* 0x000fe40003f46270 */
[----:B------:R-:W-:Y:S02]  /*4610*/  SEL R15, R15, R12, P0 ;  /* 0x0000000c0f0f7207 */ /* 0x000fe40000000000 */
[----:B------:R-:W-:-:S02]  /*4620*/  IADD3 R12, P1, PT, RZ, -R11, RZ ;  /* 0x8000000bff0c7210 */ /* 0x000fc40007f3e0ff */
[----:B------:R-:W-:Y:S02]  /*4630*/  ISETP.NE.U32.AND P0, PT, R20, RZ, PT ;  /* 0x000000ff1400720c */ /* 0x000fe40003f05070 */
[-C--:B------:R-:W-:Y:S02]  /*4640*/  IADD3.X R10, PT, PT, RZ, ~R15.reuse, RZ, P1, !PT ;  /* 0x8000000fff0a7210 */ /* 0x080fe40000ffe4ff */
[----:B------:R-:W-:Y:S02]  /*4650*/  ISETP.NE.AND.EX P0, PT, R18, RZ, PT, P0 ;  /* 0x000000ff1200720c */ /* 0x000fe40003f05300 */
[----:B------:R-:W-:Y:S01]  /*4660*/  SEL R10, R10, R15, !P2 ;  /* 0x0000000f0a0a7207 */ /* 0x000fe20005000000 */
[----:B------:R-:W-:Y:S01]  /*4670*/  IMAD.MOV.U32 R15, RZ, RZ, 0x0 ;  /* 0x00000000ff0f7424 */ /* 0x000fe200078e00ff */
[----:B------:R-:W-:Y:S02]  /*4680*/  SEL R12, R12, R11, !P2 ;  /* 0x0000000b0c0c7207 */ /* 0x000fe40005000000 */
[----:B------:R-:W-:-:S02]  /*4690*/  SEL R11, R10, 0xffffffff, P0 ;  /* 0xffffffff0a0b7807 */ /* 0x000fc40000000000 */
[----:B------:R-:W-:Y:S01]  /*46a0*/  SEL R12, R12, 0xffffffff, P0 ;  /* 0xffffffff0c0c7807 */ /* 0x000fe20000000000 */
[----:B------:R-:W-:Y:S06]  /*46b0*/  RET.REL.NODEC R14 `(_ZN5flash32flash_fwd_splitkv_combine_kernelI23Flash_fwd_kernel_traitsILi32ELi64ELi256ELi4ELb0ELb0EN7cutlass6half_tE19Flash_kernel_traitsILi32ELi64ELi256ELi4ES3_EELi16ELi4ELb0EEEvNS_16Flash_fwd_paramsE) ;  /* 0xffffffb80e507950 */ /* 0x000fec0003c3ffff */
.L_x_147:
        /* <DEDUP_REMOVED lines=12> */
.L_x_4835:


//--------------------- .text._ZN5flash32flash_fwd_splitkv_combine_kernelI23Flash_fwd_kernel_traitsILi32ELi64ELi256ELi4ELb0ELb0EN7cutlass6half_tE19Flash_kernel_traitsILi32ELi64ELi256ELi4ES3_EELi16ELi3ELb0EEEvNS_16Flash_fwd_paramsE --------------------------
	.section	.text._ZN5flash32flash_fwd_splitkv_combine_kernelI23Flash_fwd_kernel_traitsILi32ELi64ELi256ELi4ELb0ELb0EN7cutlass6half_tE19Flash_kernel_traitsILi32ELi64ELi256ELi4ES3_EELi16ELi3ELb0EEEvNS_16Flash_fwd_paramsE,"ax",@progbits
	.align	128
        .global         _ZN5flash32flash_fwd_splitkv_combine_kernelI23Flash_fwd_kernel_traitsILi32ELi64ELi256ELi4ELb0ELb0EN7cutlass6half_tE19Flash_kernel_traitsILi32ELi64ELi256ELi4ES3_EELi16ELi3ELb0EEEvNS_16Flash_fwd_paramsE
        .type           _ZN5flash32flash_fwd_splitkv_combine_kernelI23Flash_fwd_kernel_traitsILi32ELi64ELi256ELi4ELb0ELb0EN7cutlass6half_tE19Flash_kernel_traitsILi32ELi64ELi256ELi4ES3_EELi16ELi3ELb0EEEvNS_16Flash_fwd_paramsE,@function
        .size           _ZN5flash32flash_fwd_splitkv_combine_kernelI23Flash_fwd_kernel_traitsILi32ELi64ELi256ELi4ELb0ELb0EN7cutlass6half_tE19Flash_kernel_traitsILi32ELi64ELi256ELi4ES3_EELi16ELi3ELb0EEEvNS_16Flash_fwd_paramsE,(.L_x_4836 - _ZN5flash32flash_fwd_splitkv_combine_kernelI23Flash_fwd_kernel_traitsILi32ELi64ELi256ELi4ELb0ELb0EN7cutlass6half_tE19Flash_kernel_traitsILi32ELi64ELi256ELi4ES3_EELi16ELi3ELb0EEEvNS_16Flash_fwd_paramsE)
        .other          _ZN5flash32flash_fwd_splitkv_combine_kernelI23Flash_fwd_kernel_traitsILi32ELi64ELi256ELi4ELb0ELb0EN7cutlass6half_tE19Flash_kernel_traitsILi32ELi64ELi256ELi4ES3_EELi16ELi3ELb0EEEvNS_16Flash_fwd_paramsE,@"STO_CUDA_ENTRY STV_DEFAULT"
_ZN5flash32flash_fwd_splitkv_combine_kernelI23Flash_fwd_kernel_traitsILi32ELi64ELi256ELi4ELb0ELb0EN7cutlass6half_tE19Flash_kernel_traitsILi32ELi64ELi256ELi4ES3_EELi16ELi3ELb0EEEvNS_16Flash_fwd_paramsE:
.text._ZN5flash32flash_fwd_splitkv_combine_kernelI23Flash_fwd_kernel_traitsILi32ELi64ELi256ELi4ELb0ELb0EN7cutlass6half_tE19Flash_kernel_traitsILi32ELi64ELi256ELi4ES3_EELi16ELi3ELb0EEEvNS_16Flash_fwd_paramsE:
        /* <DEDUP_REMOVED lines=38> */
.L_x_148:
[----:B------:R-:W-:Y:S01]  /*0260*/  IMAD.U32 R22, RZ, RZ, UR13 ;  /* 0x0000000dff167e24 */ /* 0x000fe2000f8e00ff */
[----:B------:R-:W-:Y:S01]  /*0270*/  MOV R20, UR11 ;  /* 0x0000000b00147c02 */ /* 0x000fe20008000f00 */
[----:B------:R-:W-:Y:S01]  /*0280*/  IMAD.U32 R21, RZ, RZ, UR15 ;  /* 0x0000000fff157e24 */ /* 0x000fe2000f8e00ff */
[----:B------:R-:W-:Y:S02]  /*0290*/  MOV R19, UR7 ;  /* 0x0000000700137c02 */ /* 0x000fe40008000f00 */
[----:B------:R-:W-:Y:S02]  /*02a0*/  MOV R18, 0x2c0 ;  /* 0x000002c000127802 */ /* 0x000fe40000000f00 */
[----:B------:R-:W-:Y:S05]  /*02b0*/  CALL.REL.NOINC `($__internal_4_$__cuda_sm20_div_s64) ;  /* 0x0000003c00507944 */ /* 0x000fea0003c00000 */
[----:B------:R-:W-:-:S07]  /*02c0*/  MOV R13, R11 ;  /* 0x0000000b000d7202 */ /* 0x000fce0000000f00 */
.L_x_149:
        /* <DEDUP_REMOVED lines=30> */
.L_x_151:
[----:B------:R-:W-:Y:S01]  /*04b0*/  IMAD.MOV.U32 R22, RZ, RZ, R12 ;  /* 0x000000ffff167224 */ /* 0x000fe200078e000c */
[----:B------:R-:W-:Y:S02]  /*04c0*/  MOV R21, R13 ;  /* 0x0000000d00157202 */ /* 0x000fe40000000f00 */
[----:B------:R-:W-:Y:S02]  /*04d0*/  MOV R18, 0x4f0 ;  /* 0x000004f000127802 */ /* 0x000fe40000000f00 */
[----:B------:R-:W-:Y:S05]  /*04e0*/  CALL.REL.NOINC `($__internal_4_$__cuda_sm20_div_s64) ;  /* 0x0000003800c47944 */ /* 0x000fea0003c00000 */
[----:B------:R-:W-:Y:S02]  /*04f0*/  MOV R4, R12 ;  /* 0x0000000c00047202 */ /* 0x000fe40000000f00 */
[----:B------:R-:W-:Y:S02]  /*0500*/  MOV R5, R11 ;  /* 0x0000000b00057202 */ /* 0x000fe40000000f00 */
.L_x_152:
[----:B------:R-:W-:Y:S05]  /*0510*/  BSYNC.RECONVERGENT B0 ;  /* 0x0000000000007941 */ /* 0x000fea0003800200 */
.L_x_150:
        /* <DEDUP_REMOVED lines=58> */
.L_x_154:
[----:B------:R-:W-:Y:S01]  /*08c0*/  IMAD.MOV.U32 R22, RZ, RZ, R20 ;  /* 0x000000ffff167224 */ /* 0x000fe200078e0014 */
[----:B------:R-:W-:Y:S01]  /*08d0*/  MOV R20, R10 ;  /* 0x0000000a00147202 */ /* 0x000fe20000000f00 */
[----:B------:R-:W-:Y:S01]  /*08e0*/  IMAD.MOV.U32 R21, RZ, RZ, R19 ;  /* 0x000000ffff157224 */ /* 0x000fe200078e0013 */
[----:B------:R-:W-:Y:S02]  /*08f0*/  MOV R19, R0 ;  /* 0x0000000000137202 */ /* 0x000fe40000000f00 */
[----:B------:R-:W-:Y:S02]  /*0900*/  MOV R18, 0x920 ;  /* 0x0000092000127802 */ /* 0x000fe40000000f00 */
[----:B------:R-:W-:Y:S05]  /*0910*/  CALL.REL.NOINC `($__internal_4_$__cuda_sm20_div_s64) ;  /* 0x0000003400b87944 */ /* 0x000fea0003c00000 */
[----:B------:R-:W-:Y:S02]  /*0920*/  MOV R13, R11 ;  /* 0x0000000b000d7202 */ /* 0x000fe40000000f00 */
.L_x_155:
[----:B------:R-:W-:Y:S05]  /*0930*/  BSYNC.RECONVERGENT B0 ;  /* 0x0000000000007941 */ /* 0x000fea0003800200 */
.L_x_153:
        /* <DEDUP_REMOVED lines=21> */
[----:B------:R-:W-:Y:S01]  /*0a90*/  UIMAD UR4, UR6, UR4, UR5 ;  /* 0x00000004060472a4 */ /* 0x000fe2000f8e0205 */
[----:B------:R-:W0:Y:S03]  /*0aa0*/  LDCU UR5, c[0x0][0x3e0] ;  /* 0x00007c00ff0577ac */ /* 0x000e260008000800 */
[----:B------:R-:W-:-:S11]  /*0ab0*/  UISETP.GT.U32.AND UP1, UPT, UR6, UR4, UPT ;  /* 0x000000040600728c */ /* 0x000fd6000bf24070 */
[----:B------:R-:W-:Y:S02]  /*0ac0*/  @!UP1 UIADD3 UR4, UPT, UPT, UR4, -UR6, URZ ;  /* 0x8000000604049290 */ /* 0x000fe4000fffe0ff */
[----:B------:R-:W-:Y:S01]  /*0ad0*/  @!UP1 UIADD3 UR9, UPT, UPT, UR9, 0x1, URZ ;  /* 0x0000000109099890 */ /* 0x000fe2000fffe0ff */
[----:B0-----:R-:W-:Y:S01]  /*0ae0*/  IMAD.U32 R2, RZ, RZ, UR5 ;  /* 0x00000005ff027e24 */ /* 0x001fe2000f8e00ff */
[----:B------:R-:W-:Y:S02]  /*0af0*/  UISETP.GE.U32.AND UP0, UPT, UR4, UR6, UPT ;  /* 0x000000060400728c */ /* 0x000fe4000bf06070 */
[----:B------:R-:W-:Y:S02]  /*0b00*/  UISETP.GE.AND UP1, UPT, UR8, URZ, UPT ;  /* 0x000000ff0800728c */ /* 0x000fe4000bf26270 */
[----:B------:R-:W-:Y:S01]  /*0b10*/  USHF.R.S32.HI UR4, URZ, 0x1f, UR10 ;  /* 0x0000001fff047899 */ /* 0x000fe2000801140a */
[----:B------:R-:W-:Y:S01]  /*0b20*/  IABS R2, R2 ;  /* 0x0000000200027213 */ /* 0x000fe20000000000 */
[----:B------:R-:W-:-:S02]  /*0b30*/  UISETP.NE.AND UP2, UPT, UR5, URZ, UPT ;  /* 0x000000ff0500728c */ /* 0x000fc4000bf45270 */
[----:B------:R-:W-:Y:S01]  /*0b40*/  ULOP3.LUT UR4, UR4, 0x1, URZ, 0xfc, !UPT ;  /* 0x0000000104047892 */ /* 0x000fe2000f8efcff */
[----:B------:R-:W-:Y:S02]  /*0b50*/  R2UR UR20, R2 ;  /* 0x00000000021472ca */ /* 0x000fe400000e0000 */
[----:B------:R-:W-:Y:S02]  /*0b60*/  @UP0 UIADD3 UR9, UPT, UPT, UR9, 0x1, URZ ;  /* 0x0000000109090890 */ /* 0x000fe4000fffe0ff */
[----:B------:R-:W-:Y:S02]  /*0b70*/  UISETP.NE.AND UP0, UPT, UR10, URZ, UPT ;  /* 0x000000ff0a00728c */ /* 0x000fe4000bf05270 */
[----:B------:R-:W-:-:S07]  /*0b80*/  @!UP1 UIADD3 UR9, UPT, UPT, -UR9, URZ, URZ ;  /* 0x000000ff09099290 */ /* 0x000fce000fffe1ff */
[----:B------:R-:W0:Y:S02]  /*0b90*/  I2F.RP R9, UR20 ;  /* 0x0000001400097d06 */ /* 0x000e240008209400 */
[----:B------:R-:W-:-:S04]  /*0ba0*/  @!UP0 ULOP3.LUT UR9, URZ, UR10, URZ, 0x33, !UPT ;  /* 0x0000000aff098292 */ /* 0x000fc8000f8e33ff */
[----:B------:R-:W-:Y:S02]  /*0bb0*/  UIMAD UR6, UR9, UR4, URZ ;  /* 0x00000004090672a4 */ /* 0x000fe4000f8e02ff */
[----:B------:R-:W-:-:S04]  /*0bc0*/  UIADD3 UR4, UPT, UPT, UR5, -0x1, URZ ;  /* 0xffffffff05047890 */ /* 0x000fc8000fffe0ff */
[----:B------:R-:W-:Y:S01]  /*0bd0*/  IABS R3, UR6 ;  /* 0x0000000600037c13 */ /* 0x000fe20008000000 */
[----:B0-----:R-:W0:Y:S03]  /*0be0*/  MUFU.RCP R8, R9 ;  /* 0x0000000900087308 */ /* 0x001e260000001000 */
[----:B------:R-:W-:-:S13]  /*0bf0*/  R2UR UR16, R3 ;  /* 0x00000000031072ca */ /* 0x000fda00000e0000 */
[----:B------:R-:W1:Y:S01]  /*0c00*/  I2F.RP R11, UR16 ;  /* 0x00000010000b7d06 */ /* 0x000e620008209400 */
[----:B------:R-:W-:Y:S01]  /*0c10*/  UIADD3 UR8, UPT, UPT, UR4, UR16, URZ ;  /* 0x0000001004087290 */ /* 0x000fe2000fffe0ff */
[----:B0-----:R-:W-:-:S05]  /*0c20*/  VIADD R8, R8, 0xffffffe ;  /* 0x0ffffffe08087836 */ /* 0x001fca0000000000 */
[----:B------:R-:W-:-:S05]  /*0c30*/  IMAD.U32 R3, RZ, RZ, UR8 ;  /* 0x00000008ff037e24 */ /* 0x000fca000f8e00ff */
[----:B------:R-:W-:Y:S01]  /*0c40*/  IABS R3, R3 ;  /* 0x0000000300037213 */ /* 0x000fe20000000000 */
[----:B-1----:R-:W0:Y:S03]  /*0c50*/  MUFU.RCP R2, R11 ;  /* 0x0000000b00027308 */ /* 0x002e260000001000 */
[----:B------:R-:W-:Y:S01]  /*0c60*/  R2UR UR21, R3 ;  /* 0x00000000031572ca */ /* 0x000fe200000e0000 */
[----:B0-----:R-:W-:-:S04]  /*0c70*/  VIADD R7, R2, 0xffffffe ;  /* 0x0ffffffe02077836 */ /* 0x001fc80000000000 */
        /* <DEDUP_REMOVED lines=16> */
[----:B------:R-:W-:-:S03]  /*0d80*/  ULOP3.LUT UR8, UR8, UR5, URZ, 0x3c, !UPT ;  /* 0x0000000508087292 */ /* 0x000fc6000f8e3cff */
[----:B------:R-:W-:Y:S01]  /*0d90*/  UMOV UR17, UR23 ;  /* 0x0000001700117c82 */ /* 0x000fe20008000000 */
[----:B------:R-:W-:Y:S01]  /*0da0*/  ISETP.LT.U32.AND P1, PT, R2, UR16, PT ;  /* 0x0000001002007c0c */ /* 0x000fe2000bf21070 */
[----:B------:R-:W-:Y:S01]  /*0db0*/  UIADD3 UR19, UPT, UPT, -UR17, URZ, URZ ;  /* 0x000000ff11137290 */ /* 0x000fe2000fffe1ff */
[----:B------:R-:W-:Y:S01]  /*0dc0*/  ISETP.LE.AND P0, PT, RZ, UR22, PT ;  /* 0x00000016ff007c0c */ /* 0x000fe2000bf03270 */
[----:B------:R-:W0:Y:S02]  /*0dd0*/  LDCU.U8 UR18, c[0x0][0x549] ;  /* 0x0000a920ff1277ac */ /* 0x000e240008000000 */
[----:B------:R-:W-:-:S04]  /*0de0*/  UIMAD UR19, UR20, UR19, UR21 ;  /* 0x00000013141372a4 */ /* 0x000fc8000f8e0215 */
        /* <DEDUP_REMOVED lines=49> */
.L_x_157:
[----:B------:R-:W-:Y:S01]  /*1100*/  IMAD.MOV.U32 R22, RZ, RZ, R12 ;  /* 0x000000ffff167224 */ /* 0x000fe200078e000c */
[----:B------:R-:W-:Y:S01]  /*1110*/  MOV R20, R9 ;  /* 0x0000000900147202 */ /* 0x000fe20000000f00 */
[----:B------:R-:W-:Y:S01]  /*1120*/  IMAD.MOV.U32 R21, RZ, RZ, R13 ;  /* 0x000000ffff157224 */ /* 0x000fe200078e000d */
[----:B------:R-:W-:Y:S02]  /*1130*/  MOV R19, R29 ;  /* 0x0000001d00137202 */ /* 0x000fe40000000f00 */
[----:B------:R-:W-:Y:S02]  /*1140*/  MOV R18, 0x1160 ;  /* 0x0000116000127802 */ /* 0x000fe40000000f00 */
[----:B------:R-:W-:Y:S05]  /*1150*/  CALL.REL.NOINC `($__internal_4_$__cuda_sm20_div_s64) ;  /* 0x0000002c00a87944 */ /* 0x000fea0003c00000 */
[----:B------:R-:W-:Y:S02]  /*1160*/  MOV R34, R12 ;  /* 0x0000000c00227202 */ /* 0x000fe40000000f00 */
[----:B------:R-:W-:Y:S02]  /*1170*/  MOV R35, R11 ;  /* 0x0000000b00237202 */ /* 0x000fe40000000f00 */
.L_x_158:
[----:B------:R-:W-:Y:S05]  /*1180*/  BSYNC.RECONVERGENT B0 ;  /* 0x0000000000007941 */ /* 0x000fea0003800200 */
.L_x_156:
        /* <DEDUP_REMOVED lines=57> */
.L_x_160:
[----:B------:R-:W-:Y:S01]  /*1520*/  IMAD.MOV.U32 R22, RZ, RZ, R4 ;  /* 0x000000ffff167224 */ /* 0x000fe200078e0004 */
[----:B------:R-:W-:Y:S01]  /*1530*/  MOV R21, R5 ;  /* 0x0000000500157202 */ /* 0x000fe20000000f00 */
[----:B------:R-:W-:Y:S01]  /*1540*/  IMAD.MOV.U32 R20, RZ, RZ, R8 ;  /* 0x000000ffff147224 */ /* 0x000fe200078e0008 */
[----:B------:R-:W-:Y:S02]  /*1550*/  MOV R18, 0x1570 ;  /* 0x0000157000127802 */ /* 0x000fe40000000f00 */
[----:B------:R-:W-:Y:S05]  /*1560*/  CALL.REL.NOINC `($__internal_4_$__cuda_sm20_div_s64) ;  /* 0x0000002800a47944 */ /* 0x000fea0003c00000 */
[----:B------:R-:W-:Y:S02]  /*1570*/  MOV R14, R12 ;  /* 0x0000000c000e7202 */ /* 0x000fe40000000f00 */
[----:B------:R-:W-:Y:S02]  /*1580*/  MOV R15, R11 ;  /* 0x0000000b000f7202 */ /* 0x000fe40000000f00 */
.L_x_161:
[----:B------:R-:W-:Y:S05]  /*1590*/  BSYNC.RECONVERGENT B0 ;  /* 0x0000000000007941 */ /* 0x000fea0003800200 */
.L_x_159:
[----:B------:R-:W0:Y:S01]  /*15a0*/  LDC R3, c[0x0][0x434] ;  /* 0x00010d00ff037b82 */ /* 0x000e220000000800 */
[----:B------:R-:W1:Y:S01]  /*15b0*/  S2R R4, SR_TID.X ;  /* 0x0000000000047919 */ /* 0x000e620000002100 */
[----:B------:R-:W-:Y:S01]  /*15c0*/  IMAD.MOV.U32 R12, RZ, RZ, RZ ;  /* 0x000000ffff0c7224 */ /* 0x000fe200078e00ff */
[----:B------:R-:W2:Y:S01]  /*15d0*/  LDCU UR17, c[0x0][0x534] ;  /* 0x0000a680ff1177ac */ /* 0x000ea20008000800 */
[----:B------:R-:W-:Y:S01]  /*15e0*/  BSSY.RECONVERGENT B0, `(.L_x_162) ;  /* 0x0000042000007945 */ /* 0x000fe20003800200 */
[----:B------:R-:W-:Y:S01]  /*15f0*/  IMAD.MOV.U32 R20, RZ, RZ, -0x800000 ;  /* 0xff800000ff147424 */ /* 0x000fe200078e00ff */
[----:B------:R-:W3:Y:S01]  /*1600*/  LDCU UR5, c[0x0][0x430] ;  /* 0x00008600ff0577ac */ /* 0x000ee20008000800 */
[----:B------:R-:W-:Y:S01]  /*1610*/  IMAD.MOV.U32 R25, RZ, RZ, -0x800000 ;  /* 0xff800000ff197424 */ /* 0x000fe200078e00ff */
[----:B------:R-:W-:-:S04]  /*1620*/  USHF.R.S32.HI UR8, URZ, 0x1f, UR14 ;  /* 0x0000001fff087899 */ /* 0x000fc8000801140e */
[----:B------:R-:W-:Y:S01]  /*1630*/  ULOP3.LUT UR8, UR8, 0x1, URZ, 0xfc, !UPT ;  /* 0x0000000108087892 */ /* 0x000fe2000f8efcff */
[----:B0-----:R-:W-:-:S04]  /*1640*/  IABS R6, R3 ;  /* 0x0000000300067213 */ /* 0x001fc80000000000 */
[----:B------:R-:W0:Y:S01]  /*1650*/  I2F.RP R11, R6 ;  /* 0x00000006000b7306 */ /* 0x000e220000209400 */
[----:B-1----:R-:W-:Y:S02]  /*1660*/  ISETP.GT.U32.AND P1, PT, R4, 0x7f, PT ;  /* 0x0000007f0400780c */ /* 0x002fe40003f24070 */
[----:B------:R-:W-:-:S05]  /*1670*/  SHF.R.U32.HI R16, RZ, 0x4, R4 ;  /* 0x00000004ff107819 */ /* 0x000fca0000011604 */
[----:B0-----:R-:W0:Y:S02]  /*1680*/  MUFU.RCP R13, R11 ;  /* 0x0000000b000d7308 */ /* 0x001e240000001000 */
[----:B0-----:R-:W-:-:S06]  /*1690*/  VIADD R13, R13, 0xffffffe ;  /* 0x0ffffffe0d0d7836 */ /* 0x001fcc0000000000 */
[----:B------:R-:W0:Y:S02]  /*16a0*/  F2I.FTZ.U32.TRUNC.NTZ R13, R13 ;  /* 0x0000000d000d7305 */ /* 0x000e24000021f000 */
[----:B0-----:R-:W-:-:S04]  /*16b0*/  IMAD.MOV R5, RZ, RZ, -R13 ;  /* 0x000000ffff057224 */ /* 0x001fc800078e0a0d */
[----:B------:R-:W-:Y:S01]  /*16c0*/  IMAD R7, R5, R6, RZ ;  /* 0x0000000605077224 */ /* 0x000fe200078e02ff */
[----:B------:R-:W-:Y:S02]  /*16d0*/  IABS R5, R2 ;  /* 0x0000000200057213 */ /* 0x000fe40000000000 */
[----:B------:R-:W-:Y:S01]  /*16e0*/  LOP3.LUT R2, R2, R3, RZ, 0x3c, !PT ;  /* 0x0000000302027212 */ /* 0x000fe200078e3cff */
[----:B------:R-:W-:Y:S01]  /*16f0*/  IMAD.HI.U32 R12, R13, R7, R12 ;  /* 0x000000070d0c7227 */ /* 0x000fe200078e000c */
[----:B------:R-:W-:Y:S01]  /*1700*/  SHF.R.U32.HI R13, RZ, 0x3, R4 ;  /* 0x00000003ff0d7819 */ /* 0x000fe20000011604 */
[----:B------:R-:W0:Y:S01]  /*1710*/  @!P1 S2R R7, SR_CgaCtaId ;  /* 0x0000000000079919 */ /* 0x000e220000008800 */
[----:B------:R-:W-:Y:S02]  /*1720*/  ISETP.GE.AND P2, PT, R2, RZ, PT ;  /* 0x000000ff0200720c */ /* 0x000fe40003f46270 */
[----:B------:R-:W-:Y:S01]  /*1730*/  @!P1 MOV R2, 0x400 ;  /* 0x0000040000029802 */ /* 0x000fe20000000f00 */
[----:B------:R-:W-:-:S04]  /*1740*/  IMAD.HI.U32 R19, R12, R5, RZ ;  /* 0x000000050c137227 */ /* 0x000fc800078e00ff */
[----:B------:R-:W-:-:S04]  /*1750*/  IMAD.MOV R11, RZ, RZ, -R19 ;  /* 0x000000ffff0b7224 */ /* 0x000fc800078e0a13 */
[C---:B------:R-:W-:Y:S02]  /*1760*/  IMAD R11, R6.reuse, R11, R5 ;  /* 0x0000000b060b7224 */ /* 0x040fe400078e0205 */
[----:B------:R-:W1:Y:S03]  /*1770*/  @!P1 S2R R5, SR_CgaCtaId ;  /* 0x0000000000059919 */ /* 0x000e660000008800 */
[----:B------:R-:W-:-:S13]  /*1780*/  ISETP.GT.U32.AND P0, PT, R6, R11, PT ;  /* 0x0000000b0600720c */ /* 0x000fda0003f04070 */
[-C--:B------:R-:W-:Y:S01]  /*1790*/  @!P0 IADD3 R11, PT, PT, R11, -R6.reuse, RZ ;  /* 0x800000060b0b8210 */ /* 0x080fe20007ffe0ff */
[----:B------:R-:W-:Y:S01]  /*17a0*/  @!P0 VIADD R19, R19, 0x1 ;  /* 0x0000000113138836 */ /* 0x000fe20000000000 */
[----:B------:R-:W-:Y:S02]  /*17b0*/  ISETP.NE.AND P0, PT, R3, RZ, PT ;  /* 0x000000ff0300720c */ /* 0x000fe40003f05270 */
[----:B------:R-:W-:Y:S02]  /*17c0*/  ISETP.GE.U32.AND P3, PT, R11, R6, PT ;  /* 0x000000060b00720c */ /* 0x000fe40003f66070 */
[----:B0-----:R-:W-:Y:S02]  /*17d0*/  @!P1 LEA R7, R7, R2, 0x18 ;  /* 0x0000000207079211 */ /* 0x001fe400078ec0ff */
[----:B------:R-:W-:-:S03]  /*17e0*/  @!P1 SHF.L.U32 R11, R4, 0x2, RZ ;  /* 0x00000002040b9819 */ /* 0x000fc600000006ff */
[----:B------:R-:W-:Y:S01]  /*17f0*/  @!P1 IMAD R6, R16, 0x44, R7 ;  /* 0x0000004410069824 */ /* 0x000fe200078e0207 */
[----:B------:R-:W-:Y:S02]  /*1800*/  LOP3.LUT R7, R4, 0x7, RZ, 0xc0, !PT ;  /* 0x0000000704077812 */ /* 0x000fe400078ec0ff */
[----:B------:R-:W-:Y:S02]  /*1810*/  @!P1 LOP3.LUT R11, R11, 0x3c, RZ, 0xc0, !PT ;  /* 0x0000003c0b0b9812 */ /* 0x000fe400078ec0ff */
[----:B-1----:R-:W-:Y:S01]  /*1820*/  @!P1 LEA R2, R5, R2, 0x18 ;  /* 0x0000000205029211 */ /* 0x002fe200078ec0ff */
[----:B------:R-:W-:Y:S02]  /*1830*/  @P3 VIADD R19, R19, 0x1 ;  /* 0x0000000113133836 */ /* 0x000fe40000000000 */
[----:B------:R-:W-:Y:S02]  /*1840*/  @!P1 IMAD.IADD R11, R6, 0x1, R11 ;  /* 0x00000001060b9824 */ /* 0x000fe400078e020b */
[----:B------:R-:W-:Y:S01]  /*1850*/  @!P2 IMAD.MOV R19, RZ, RZ, -R19 ;  /* 0x000000ffff13a224 */ /* 0x000fe200078e0a13 */
[----:B------:R-:W-:Y:S01]  /*1860*/  @!P0 LOP3.LUT R19, RZ, R3, RZ, 0x33, !PT ;  /* 0x00000003ff138212 */ /* 0x000fe200078e33ff */
[----:B------:R-:W-:Y:S01]  /*1870*/  @!P1 IMAD R2, R7, 0x44, R2 ;  /* 0x0000004407029824 */ /* 0x000fe200078e0202 */
[----:B--2---:R-:W-:Y:S01]  /*1880*/  ISETP.GE.AND P0, PT, R16, UR17, PT ;  /* 0x0000001110007c0c */ /* 0x004fe2000bf06270 */
[----:B---3--:R-:W-:-:S02]  /*1890*/  IMAD R6, R3, UR5, RZ ;  /* 0x0000000503067c24 */ /* 0x008fc4000f8e02ff */
[----:B------:R-:W-:Y:S01]  /*18a0*/  IMAD R5, R19, UR8, RZ ;  /* 0x0000000813057c24 */ /* 0x000fe2000f8e02ff */
[----:B------:R-:W0:Y:S01]  /*18b0*/  LDCU.64 UR8, c[0x0][0x358] ;  /* 0x00006b00ff0877ac */ /* 0x000e220008000a00 */
[----:B------:R-:W-:-:S03]  /*18c0*/  @!P1 LEA R3, R13, R2, 0x2 ;  /* 0x000000020d039211 */ /* 0x000fc600078e10ff */
[----:B------:R-:W-:-:S05]  /*18d0*/  IABS R21, R5 ;  /* 0x0000000500157213 */ /* 0x000fca0000000000 */
[----:B------:R-:W-:Y:S01]  /*18e0*/  VIADD R18, R21, UR4 ;  /* 0x0000000415127c36 */ /* 0x000fe20008000000 */
[----:B------:R-:W-:Y:S06]  /*18f0*/  @P0 BRA `(.L_x_163) ;  /* 0x0000000000400947 */ /* 0x000fec0003800000 */
[----:B------:R-:W-:Y:S01]  /*1900*/  UIADD3 UR5, UP0, UPT, UR13, -UR12, URZ ;  /* 0x8000000c0d057290 */ /* 0x000fe2000ff1e0ff */
[----:B------:R-:W-:-:S03]  /*1910*/  LOP3.LUT R12, R4, 0xf, RZ, 0xc0, !PT ;  /* 0x0000000f040c7812 */ /* 0x000fc600078ec0ff */
[----:B------:R-:W-:Y:S02]  /*1920*/  UIADD3.X UR4, UPT, UPT, UR15, -0x1, URZ, UP0, !UPT ;  /* 0xffffffff0f047890 */ /* 0x000fe400087fe4ff */
[----:B------:R-:W-:-:S04]  /*1930*/  ISETP.LT.U32.AND P0, PT, R12, UR5, PT ;  /* 0x000000050c007c0c */ /* 0x000fc8000bf01070 */
[----:B------:R-:W-:-:S05]  /*1940*/  IMAD.U32 R2, RZ, RZ, UR4 ;  /* 0x00000004ff027e24 */ /* 0x000fca000f8e00ff */
[----:B------:R-:W-:-:S13]  /*1950*/  ISETP.GT.AND.EX P0, PT, R2, RZ, PT, P0 ;  /* 0x000000ff0200720c */ /* 0x000fda0003f04300 */
[----:B------:R-:W-:Y:S05]  /*1960*/  @!P0 BRA `(.L_x_163) ;  /* 0x0000000000248947 */ /* 0x000fea0003800000 */
[----:B------:R-:W1:Y:S01]  /*1970*/  LDCU.64 UR4, c[0x0][0x428] ;  /* 0x00008500ff0477ac */ /* 0x000e620008000a00 */
[----:B------:R-:W-:Y:S01]  /*1980*/  IADD3 R22, P0, PT, R12, UR12, RZ ;  /* 0x0000000c0c167c10 */ /* 0x000fe2000ff1e0ff */
[----:B------:R-:W-:-:S04]  /*1990*/  IMAD R2, R16, UR15, RZ ;  /* 0x0000000f10027c24 */ /* 0x000fc8000f8e02ff */
[----:B------:R-:W-:Y:S02]  /*19a0*/  IMAD.X R23, RZ, RZ, RZ, P0 ;  /* 0x000000ffff177224 */ /* 0x000fe400000e06ff */
[----:B------:R-:W-:-:S05]  /*19b0*/  IMAD.WIDE.U32 R16, R16, UR13, R22 ;  /* 0x0000000d10107c25 */ /* 0x000fca000f8e0016 */
[----:B------:R-:W-:Y:S02]  /*19c0*/  IADD3 R2, PT, PT, R17, R2, RZ ;  /* 0x0000000211027210 */ /* 0x000fe40007ffe0ff */
[----:B-1----:R-:W-:-:S04]  /*19d0*/  LEA R22, P0, R16, UR4, 0x2 ;  /* 0x0000000410167c11 */ /* 0x002fc8000f8010ff */
[----:B------:R-:W-:-:S05]  /*19e0*/  LEA.HI.X R23, R16, UR5, R2, 0x2, P0 ;  /* 0x0000000510177c11 */ /* 0x000fca00080f1402 */
[----:B0-----:R1:W5:Y:S04]  /*19f0*/  LDG.E R20, desc[UR8][R22.64] ;  /* 0x0000000816147981 */ /* 0x001368000c1e1900 */
.L_x_163:
[----:B0-----:R-:W-:Y:S05]  /*1a00*/  BSYNC.RECONVERGENT B0 ;  /* 0x0000000000007941 */ /* 0x001fea0003800200 */
.L_x_162:
[----:B-----5:R0:W-:Y:S01]  /*1a10*/  @!P1 STS [R11], R20 ;  /* 0x000000140b009388 */ /* 0x0201e20000000800 */
[----:B------:R-:W2:Y:S08]  /*1a20*/  LDC R17, c[0x0][0x3e0] ;  /* 0x0000f800ff117b82 */ /* 0x000eb00000000800 */
[----:B------:R-:W-:Y:S01]  /*1a30*/  BAR.SYNC.DEFER_BLOCKING 0x0 ;  /* 0x0000000000007b1d */ /* 0x000fe20000010000 */
[----:B------:R-:W-:-:S05]  /*1a40*/  ISETP.NE.AND P5, PT, R5, RZ, PT ;  /* 0x000000ff0500720c */ /* 0x000fca0003fa5270 */
[----:B------:R-:W-:Y:S01]  /*1a50*/  BSSY.RECONVERGENT B1, `(.L_x_164) ;  /* 0x0000174000017945 */ /* 0x000fe20003800200 */
[----:B--2---:R-:W-:Y:S01]  /*1a60*/  IABS R16, R17 ;  /* 0x0000001100107213 */ /* 0x004fe20000000000 */
[----:B0-----:R-:W0:Y:S01]  /*1a70*/  I2F.RP R11, R21 ;  /* 0x00000015000b7306 */ /* 0x001e220000209400 */
[----:B------:R-:W1:Y:S07]  /*1a80*/  @!P1 LDS R25, [R3] ;  /* 0x0000000003199984 */ /* 0x000e6e0000000800 */
[----:B------:R-:W2:Y:S08]  /*1a90*/  I2F.RP R12, R16 ;  /* 0x00000010000c7306 */ /* 0x000eb00000209400 */
[----:B0-----:R-:W0:Y:S08]  /*1aa0*/  MUFU.RCP R26, R11 ;  /* 0x0000000b001a7308 */ /* 0x001e300000001000 */
[----:B--2---:R-:W2:Y:S01]  /*1ab0*/  MUFU.RCP R30, R12 ;  /* 0x0000000c001e7308 */ /* 0x004ea20000001000 */
[----:B0-----:R-:W-:Y:S01]  /*1ac0*/  VIADD R26, R26, 0xffffffe ;  /* 0x0ffffffe1a1a7836 */ /* 0x001fe20000000000 */
[----:B------:R-:W-:-:S06]  /*1ad0*/  IABS R11, R18 ;  /* 0x00000012000b7213 */ /* 0x000fcc0000000000 */
[----:B------:R-:W0:Y:S01]  /*1ae0*/  F2I.FTZ.U32.TRUNC.NTZ R27, R26 ;  /* 0x0000001a001b7305 */ /* 0x000e22000021f000 */
[----:B-1----:R-:W1:Y:S01]  /*1af0*/  SHFL.BFLY PT, R22, R25, 0x4, 0x1f ;  /* 0x0c801f0019167f89 */ /* 0x002e6200000e0000 */
[----:B--2---:R-:W-:-:S06]  /*1b00*/  VIADD R30, R30, 0xffffffe ;  /* 0x0ffffffe1e1e7836 */ /* 0x004fcc0000000000 */
[----:B------:R2:W3:Y:S01]  /*1b10*/  F2I.FTZ.U32.TRUNC.NTZ R31, R30 ;  /* 0x0000001e001f7305 */ /* 0x0004e2000021f000 */
[----:B0-----:R-:W-:Y:S02]  /*1b20*/  IMAD.MOV R20, RZ, RZ, -R27 ;  /* 0x000000ffff147224 */ /* 0x001fe400078e0a1b */
[----:B------:R-:W-:Y:S02]  /*1b30*/  IMAD.MOV.U32 R26, RZ, RZ, RZ ;  /* 0x000000ffff1a7224 */ /* 0x000fe400078e00ff */
[----:B------:R-:W-:-:S04]  /*1b40*/  IMAD R20, R20, R21, RZ ;  /* 0x0000001514147224 */ /* 0x000fc800078e02ff */
[----:B------:R-:W-:-:S04]  /*1b50*/  IMAD.HI.U32 R20, R27, R20, R26 ;  /* 0x000000141b147227 */ /* 0x000fc800078e001a */
[----:B--2---:R-:W-:Y:S01]  /*1b60*/  HFMA2 R30, -RZ, RZ, 0, 0 ;  /* 0x00000000ff1e7431 */ /* 0x004fe200000001ff */
[----:B-1----:R-:W-:-:S05]  /*1b70*/  FMNMX.FTZ R22, R22, R25, !PT ;  /* 0x0000001916167209 */ /* 0x002fca0007810000 */
[----:B------:R-:W0:Y:S02]  /*1b80*/  SHFL.BFLY PT, R23, R22, 0x2, 0x1f ;  /* 0x0c401f0016177f89 */ /* 0x000e2400000e0000 */
[----:B0-----:R-:W-:-:S05]  /*1b90*/  FMNMX.FTZ R23, R22, R23, !PT ;  /* 0x0000001716177209 */ /* 0x001fca0007810000 */
[----:B------:R-:W0:Y:S02]  /*1ba0*/  SHFL.BFLY PT, R2, R23, 0x1, 0x1f ;  /* 0x0c201f0017027f89 */ /* 0x000e2400000e0000 */
[----:B0-----:R-:W-:-:S04]  /*1bb0*/  FMNMX.FTZ R2, R23, R2, !PT ;  /* 0x0000000217027209 */ /* 0x001fc80007810000 */
[----:B------:R-:W-:-:S04]  /*1bc0*/  FSETP.NEU.FTZ.AND P0, PT, R2, -INF , PT ;  /* 0xff8000000200780b */ /* 0x000fc80003f1d000 */
[----:B------:R-:W-:-:S05]  /*1bd0*/  FSEL R2, R2, RZ, P0 ;  /* 0x000000ff02027208 */ /* 0x000fca0000000000 */
[----:B------:R-:W-:-:S04]  /*1be0*/  FADD.FTZ R3, -R2, R25 ;  /* 0x0000001902037221 */ /* 0x000fc80000010100 */
[----:B------:R-:W-:Y:S01]  /*1bf0*/  FMUL.FTZ R24, R3, 1.4426950216293334961 ;  /* 0x3fb8aa3b03187820 */ /* 0x000fe20000410000 */
[----:B---3--:R-:W-:-:S04]  /*1c00*/  IMAD.MOV R3, RZ, RZ, -R31 ;  /* 0x000000ffff037224 */ /* 0x008fc800078e0a1f */
[----:B------:R-:W-:Y:S01]  /*1c10*/  IMAD R12, R3, R16, RZ ;  /* 0x00000010030c7224 */ /* 0x000fe200078e02ff */
[----:B------:R-:W0:Y:S01]  /*1c20*/  MUFU.EX2 R24, R24 ;  /* 0x0000001800187308 */ /* 0x000e220000000800 */
[----:B------:R-:W-:Y:S02]  /*1c30*/  IABS R3, R5 ;  /* 0x0000000500037213 */ /* 0x000fe40000000000 */
[----:B------:R-:W-:-:S04]  /*1c40*/  IMAD.HI.U32 R12, R31, R12, R30 ;  /* 0x0000000c1f0c7227 */ /* 0x000fc800078e001e */
[----:B------:R-:W-:Y:S02]  /*1c50*/  IMAD.MOV R3, RZ, RZ, -R3 ;  /* 0x000000ffff037224 */ /* 0x000fe400078e0a03 */
[-C--:B------:R-:W-:Y:S01]  /*1c60*/  IMAD.HI.U32 R12, R12, R11.reuse, RZ ;  /* 0x0000000b0c0c7227 */ /* 0x080fe200078e00ff */
[----:B0-----:R-:W0:Y:S03]  /*1c70*/  SHFL.BFLY PT, R23, R24, 0x4, 0x1f ;  /* 0x0c801f0018177f89 */ /* 0x001e2600000e0000 */
[----:B0-----:R-:W-:Y:S01]  /*1c80*/  FADD.FTZ R23, R24, R23 ;  /* 0x0000001718177221 */ /* 0x001fe20000010000 */
[----:B------:R-:W-:-:S04]  /*1c90*/  IMAD.HI.U32 R24, R20, R11, RZ ;  /* 0x0000000b14187227 */ /* 0x000fc800078e00ff */
[----:B------:R-:W0:Y:S01]  /*1ca0*/  SHFL.BFLY PT, R22, R23, 0x2, 0x1f ;  /* 0x0c401f0017167f89 */ /* 0x000e2200000e0000 */
[----:B------:R-:W-:Y:S02]  /*1cb0*/  IMAD.MOV R20, RZ, RZ, -R12 ;  /* 0x000000ffff147224 */ /* 0x000fe400078e0a0c */
[--C-:B------:R-:W-:Y:S02]  /*1cc0*/  IMAD R26, R24, R3, R11.reuse ;  /* 0x00000003181a7224 */ /* 0x100fe400078e020b */
[----:B------:R-:W-:Y:S01]  /*1cd0*/  IMAD R11, R16, R20, R11 ;  /* 0x00000014100b7224 */ /* 0x000fe200078e020b */
[----:B------:R-:W-:Y:S02]  /*1ce0*/  LOP3.LUT R20, R18, R21, RZ, 0x3c, !PT ;  /* 0x0000001512147212 */ /* 0x000fe400078e3cff */
[----:B------:R-:W-:Y:S02]  /*1cf0*/  ISETP.GT.U32.AND P1, PT, R21, R26, PT ;  /* 0x0000001a1500720c */ /* 0x000fe40003f24070 */
[----:B------:R-:W-:-:S02]  /*1d00*/  ISETP.GT.U32.AND P0, PT, R16, R11, PT ;  /* 0x0000000b1000720c */ /* 0x000fc40003f04070 */
[----:B------:R-:W-:Y:S02]  /*1d10*/  LOP3.LUT R18, R18, R17, RZ, 0x3c, !PT ;  /* 0x0000001112127212 */ /* 0x000fe400078e3cff */
[----:B------:R-:W-:-:S07]  /*1d20*/  ISETP.GE.AND P3, PT, R20, RZ, PT ;  /* 0x000000ff1400720c */ /* 0x000fce0003f66270 */
[-C--:B------:R-:W-:Y:S01]  /*1d30*/  @!P1 IADD3 R26, PT, PT, R26, -R21.reuse, RZ ;  /* 0x800000151a1a9210 */ /* 0x080fe20007ffe0ff */
[----:B------:R-:W-:Y:S01]  /*1d40*/  @!P1 VIADD R24, R24, 0x1 ;  /* 0x0000000118189836 */ /* 0x000fe20000000000 */
[----:B------:R-:W-:Y:S01]  /*1d50*/  @!P0 IADD3 R12, PT, PT, R12, 0x1, RZ ;  /* 0x000000010c0c8810 */ /* 0x000fe20007ffe0ff */
[----:B0-----:R-:W-:Y:S01]  /*1d60*/  FADD.FTZ R22, R23, R22 ;  /* 0x0000001617167221 */ /* 0x001fe20000010000 */
[----:B------:R-:W-:Y:S01]  /*1d70*/  @!P0 IMAD.IADD R11, R11, 0x1, -R16 ;  /* 0x000000010b0b8824 */ /* 0x000fe200078e0a10 */
[----:B------:R-:W-:Y:S02]  /*1d80*/  ISETP.GE.U32.AND P2, PT, R26, R21, PT ;  /* 0x000000151a00720c */ /* 0x000fe40003f46070 */
[----:B------:R-:W-:Y:S01]  /*1d90*/  ISETP.NE.AND P0, PT, R17, RZ, PT ;  /* 0x000000ff1100720c */ /* 0x000fe20003f05270 */
[----:B------:R-:W0:Y:S01]  /*1da0*/  SHFL.BFLY PT, R3, R22, 0x1, 0x1f ;  /* 0x0c201f0016037f89 */ /* 0x000e2200000e0000 */
[----:B------:R-:W-:Y:S02]  /*1db0*/  ISETP.GE.U32.AND P4, PT, R11, R16, PT ;  /* 0x000000100b00720c */ /* 0x000fe40003f86070 */
[----:B------:R-:W-:Y:S01]  /*1dc0*/  SHF.R.S32.HI R23, RZ, 0x1f, R5 ;  /* 0x0000001fff177819 */ /* 0x000fe20000011405 */
[----:B------:R-:W-:-:S06]  /*1dd0*/  IMAD R5, R5, R6, RZ ;  /* 0x0000000605057224 */ /* 0x000fcc00078e02ff */
[----:B------:R-:W-:Y:S01]  /*1de0*/  @P2 VIADD R24, R24, 0x1 ;  /* 0x0000000118182836 */ /* 0x000fe20000000000 */
[----:B------:R-:W-:-:S03]  /*1df0*/  ISETP.GE.AND P2, PT, R18, RZ, PT ;  /* 0x000000ff1200720c */ /* 0x000fc60003f46270 */
[----:B------:R-:W-:Y:S02]  /*1e00*/  @P4 VIADD R12, R12, 0x1 ;  /* 0x000000010c0c4836 */ /* 0x000fe40000000000 */
[----:B------:R-:W-:Y:S02]  /*1e10*/  IMAD.MOV.U32 R11, RZ, RZ, R24 ;  /* 0x000000ffff0b7224 */ /* 0x000fe400078e0018 */
[----:B------:R-:W-:Y:S01]  /*1e20*/  IMAD.MOV.U32 R24, RZ, RZ, 0x7f800000 ;  /* 0x7f800000ff187424 */ /* 0x000fe200078e00ff */
[----:B------:R-:W-:Y:S01]  /*1e30*/  MOV R16, R12 ;  /* 0x0000000c00107202 */ /* 0x000fe20000000f00 */
[----:B------:R-:W-:Y:S01]  /*1e40*/  @!P3 IMAD.MOV R11, RZ, RZ, -R11 ;  /* 0x000000ffff0bb224 */ /* 0x000fe200078e0a0b */
[----:B------:R-:W-:Y:S02]  /*1e50*/  ISETP.NE.AND P3, PT, R19, RZ, PT ;  /* 0x000000ff1300720c */ /* 0x000fe40003f65270 */
[----:B------:R-:W-:Y:S01]  /*1e60*/  @!P5 LOP3.LUT R11, RZ, R21, RZ, 0x33, !PT ;  /* 0x00000015ff0bd212 */ /* 0x000fe200078e33ff */
[----:B0-----:R-:W-:Y:S01]  /*1e70*/  FADD.FTZ R3, R22, R3 ;  /* 0x0000000316037221 */ /* 0x001fe20000010000 */
[----:B------:R-:W-:Y:S01]  /*1e80*/  @!P2 IMAD.MOV R16, RZ, RZ, -R16 ;  /* 0x000000ffff10a224 */ /* 0x000fe200078e0a10 */
[----:B------:R-:W-:-:S02]  /*1e90*/  @!P0 LOP3.LUT R16, RZ, R17, RZ, 0x33, !PT ;  /* 0x00000011ff108212 */ /* 0x000fc400078e33ff */
[----:B------:R-:W-:Y:S02]  /*1ea0*/  LOP3.LUT P0, RZ, R4, 0x387, RZ, 0xc0, !PT ;  /* 0x0000038704ff7812 */ /* 0x000fe4000780c0ff */
[----:B------:R-:W-:Y:S02]  /*1eb0*/  FSETP.NE.FTZ.AND P1, PT, R3, RZ, PT ;  /* 0x000000ff0300720b */ /* 0x000fe40003f35000 */
[----:B------:R-:W-:Y:S02]  /*1ec0*/  SEL R12, RZ, 0x1, !P3 ;  /* 0x00000001ff0c7807 */ /* 0x000fe40005800000 */
[----:B------:R-:W-:Y:S02]  /*1ed0*/  ISETP.LT.U32.AND P2, PT, R14, R11, PT ;  /* 0x0000000b0e00720c */ /* 0x000fe40003f41070 */
[----:B------:R-:W-:Y:S02]  /*1ee0*/  SHF.R.S32.HI R21, RZ, 0x1f, R11 ;  /* 0x0000001fff157819 */ /* 0x000fe4000001140b */
[----:B------:R-:W-:-:S02]  /*1ef0*/  LOP3.LUT R12, R23, R12, RZ, 0xfc, !PT ;  /* 0x0000000c170c7212 */ /* 0x000fc400078efcff */
[----:B------:R-:W-:-:S03]  /*1f00*/  ISETP.LT.AND.EX P2, PT, R15, R21, PT, P2 ;  /* 0x000000150f00720c */ /* 0x000fc60003f41320 */
[----:B------:R0:W1:Y:S01]  /*1f10*/  @P1 MUFU.LG2 R19, R3 ;  /* 0x0000000300131308 */ /* 0x0000620000000c00 */
[----:B------:R-:W-:Y:S01]  /*1f20*/  SEL R6, R14, R11, P2 ;  /* 0x0000000b0e067207 */ /* 0x000fe20001000000 */
[----:B0-----:R-:W-:Y:S02]  /*1f30*/  IMAD R3, R16, UR10, RZ ;  /* 0x0000000a10037c24 */ /* 0x001fe4000f8e02ff */
[----:B-1----:R-:W-:Y:S02]  /*1f40*/  @P1 FFMA.FTZ R24, R19, 0.69314718246459960938, R2 ;  /* 0x3f31721813181823 */ /* 0x002fe40000010002 */
[----:B------:R-:W-:Y:S01]  /*1f50*/  IMAD R3, R12, R3, RZ ;  /* 0x000000030c037224 */ /* 0x000fe200078e02ff */
[----:B------:R-:W-:Y:S05]  /*1f60*/  @P0 BRA `(.L_x_165) ;  /* 0x0000001000880947 */ /* 0x000fea0003800000 */
        /* <DEDUP_REMOVED lines=50> */
.L_x_167:
[----:B------:R-:W-:Y:S01]  /*2290*/  IMAD.MOV.U32 R22, RZ, RZ, R2 ;  /* 0x000000ffff167224 */ /* 0x000fe200078e0002 */
[----:B------:R-:W-:Y:S01]  /*22a0*/  MOV R21, RZ ;  /* 0x000000ff00157202 */ /* 0x000fe20000000f00 */
[----:B------:R-:W-:Y:S01]  /*22b0*/  IMAD.MOV.U32 R20, RZ, RZ, R32 ;  /* 0x000000ffff147224 */ /* 0x000fe200078e0020 */
[----:B------:R-:W-:Y:S02]  /*22c0*/  MOV R18, 0x22e0 ;  /* 0x000022e000127802 */ /* 0x000fe40000000f00 */
[----:B------:R-:W-:Y:S05]  /*22d0*/  CALL.REL.NOINC `($__internal_4_$__cuda_sm20_div_s64) ;  /* 0x0000001c00487944 */ /* 0x000fea0003c00000 */
[----:B------:R-:W-:Y:S02]  /*22e0*/  IADD3 R15, PT, PT, -R12, RZ, RZ ;  /* 0x000000ff0c0f7210 */ /* 0x000fe40007ffe1ff */
[----:B------:R-:W-:-:S03]  /*22f0*/  MOV R33, R11 ;  /* 0x0000000b00217202 */ /* 0x000fc60000000f00 */
[----:B------:R-:W-:Y:S01]  /*2300*/  IMAD R14, R32, R15, R2 ;  /* 0x0000000f200e7224 */ /* 0x000fe200078e0202 */
[----:B------:R-:W-:-:S07]  /*2310*/  MOV R32, R12 ;  /* 0x0000000c00207202 */ /* 0x000fce0000000f00 */
.L_x_168:
        /* <DEDUP_REMOVED lines=59> */
.L_x_170:
[----:B------:R-:W-:Y:S01]  /*26d0*/  IMAD.MOV.U32 R22, RZ, RZ, R32 ;  /* 0x000000ffff167224 */ /* 0x000fe200078e0020 */
[----:B------:R-:W-:Y:S01]  /*26e0*/  MOV R21, R33 ;  /* 0x0000002100157202 */ /* 0x000fe20000000f00 */
[----:B------:R-:W-:Y:S01]  /*26f0*/  IMAD.MOV.U32 R20, RZ, RZ, R28 ;  /* 0x000000ffff147224 */ /* 0x000fe200078e001c */
[----:B------:R-:W-:Y:S02]  /*2700*/  MOV R18, 0x2720 ;  /* 0x0000272000127802 */ /* 0x000fe40000000f00 */
[----:B------:R-:W-:Y:S05]  /*2710*/  CALL.REL.NOINC `($__internal_4_$__cuda_sm20_div_s64) ;  /* 0x0000001800387944 */ /* 0x000fea0003c00000 */
[----:B------:R-:W-:-:S05]  /*2720*/  IADD3 R29, PT, PT, -R12, RZ, RZ ;  /* 0x000000ff0c1d7210 */ /* 0x000fca0007ffe1ff */
[----:B------:R-:W-:Y:S02]  /*2730*/  IMAD R29, R29, R28, R32 ;  /* 0x0000001c1d1d7224 */ /* 0x000fe400078e0220 */
.L_x_171:
[----:B------:R-:W-:Y:S05]  /*2740*/  BSYNC.RECONVERGENT B0 ;  /* 0x0000000000007941 */ /* 0x000fea0003800200 */
.L_x_169:
        /* <DEDUP_REMOVED lines=160> */
.L_x_166:
[----:B------:R-:W0:Y:S01]  /*3150*/  LDC.64 R2, c[0x0][0x420] ;  /* 0x00010800ff027b82 */ /* 0x000e220000000a00 */
[----:B------:R-:W-:-:S05]  /*3160*/  IADD3 R0, PT, PT, R13, UR12, RZ ;  /* 0x0000000c0d007c10 */ /* 0x000fca000fffe0ff */
[----:B0-----:R-:W-:-:S05]  /*3170*/  IMAD.WIDE.U32 R2, R0, 0x4, R2 ;  /* 0x0000000400027825 */ /* 0x001fca00078e0002 */
[----:B------:R1:W-:Y:S02]  /*3180*/  STG.E desc[UR8][R2.64], R24 ;  /* 0x0000001802007986 */ /* 0x0003e4000c101908 */
.L_x_165:
[----:B------:R-:W-:Y:S05]  /*3190*/  BSYNC.RECONVERGENT B1 ;  /* 0x0000000000017941 */ /* 0x000fea0003800200 */
.L_x_164:
[----:B------:R-:W2:Y:S01]  /*31a0*/  LDCU UR6, c[0x0][0x534] ;  /* 0x0000a680ff0677ac */ /* 0x000ea20008000800 */
[----:B------:R-:W-:Y:S01]  /*31b0*/  BSSY.RECONVERGENT B0, `(.L_x_172) ;  /* 0x000000d000007945 */ /* 0x000fe20003800200 */
[----:B--2---:R-:W-:-:S04]  /*31c0*/  ISETP.GE.AND P0, PT, R7, UR6, PT ;  /* 0x0000000607007c0c */ /* 0x004fc8000bf06270 */
[----:B------:R-:W-:-:S13]  /*31d0*/  ISETP.GT.U32.OR P0, PT, R4, 0x7f, P0 ;  /* 0x0000007f0400780c */ /* 0x000fda0000704470 */
[----:B------:R-:W-:Y:S05]  /*31e0*/  @P0 BRA `(.L_x_173) ;  /* 0x0000000000240947 */ /* 0x000fea0003800000 */
[----:B------:R-:W2:Y:S01]  /*31f0*/  S2R R0, SR_CgaCtaId ;  /* 0x0000000000007919 */ /* 0x000ea20000008800 */
[----:B01----:R-:W-:Y:S01]  /*3200*/  FADD.FTZ R2, -R24, R25 ;  /* 0x0000001918027221 */ /* 0x003fe20000010100 */
[----:B------:R-:W-:-:S03]  /*3210*/  MOV R3, 0x400 ;  /* 0x0000040000037802 */ /* 0x000fc60000000f00 */
[----:B------:R-:W-:-:S06]  /*3220*/  FMUL.FTZ R2, R2, 1.4426950216293334961 ;  /* 0x3fb8aa3b02027820 */ /* 0x000fcc0000410000 */
[----:B------:R-:W0:Y:S01]  /*3230*/  MUFU.EX2 R2, R2 ;  /* 0x0000000200027308 */ /* 0x000e220000000800 */
[----:B--2---:R-:W-:-:S05]  /*3240*/  LEA R0, R0, R3, 0x18 ;  /* 0x0000000300007211 */ /* 0x004fca00078ec0ff */
[----:B------:R-:W-:-:S05]  /*3250*/  IMAD R0, R7, 0x44, R0 ;  /* 0x0000004407007824 */ /* 0x000fca00078e0200 */
[----:B------:R-:W-:-:S05]  /*3260*/  LEA R3, R13, R0, 0x2 ;  /* 0x000000000d037211 */ /* 0x000fca00078e10ff */
[----:B0-----:R2:W-:Y:S02]  /*3270*/  STS [R3], R2 ;  /* 0x0000000203007388 */ /* 0x0015e40000000800 */
.L_x_173:
[----:B------:R-:W-:Y:S05]  /*3280*/  BSYNC.RECONVERGENT B0 ;  /* 0x0000000000007941 */ /* 0x000fea0003800200 */
.L_x_172:
[----:B------:R-:W-:Y:S01]  /*3290*/  BAR.SYNC.DEFER_BLOCKING 0x0 ;  /* 0x0000000000007b1d */ /* 0x000fe20000010000 */
[----:B------:R-:W-:Y:S01]  /*32a0*/  UISETP.GE.AND UP0, UPT, UR6, 0x1, UPT ;  /* 0x000000010600788c */ /* 0x000fe2000bf06270 */
[----:B------:R-:W-:Y:S02]  /*32b0*/  IMAD.SHL.U32 R14, R4, 0x4, RZ ;  /* 0x00000004040e7824 */ /* 0x000fe400078e00ff */
[----:B------:R-:W-:Y:S01]  /*32c0*/  HFMA2 R0, -RZ, RZ, 0, 0 ;  /* 0x00000000ff007431 */ /* 0x000fe200000001ff */
[----:B012---:R-:W-:Y:S01]  /*32d0*/  CS2R R2, SRZ ;  /* 0x0000000000027805 */ /* 0x007fe2000001ff00 */
[----:B------:R-:W-:Y:S01]  /*32e0*/  IMAD.MOV.U32 R5, RZ, RZ, RZ ;  /* 0x000000ffff057224 */ /* 0x000fe200078e00ff */
[----:B------:R-:W-:-:S03]  /*32f0*/  LOP3.LUT R14, R14, 0x1c, RZ, 0xc0, !PT ;  /* 0x0000001c0e0e7812 */ /* 0x000fc600078ec0ff */
[----:B------:R-:W-:Y:S05]  /*3300*/  BRA.U !UP0, `(.L_x_174) ;  /* 0x0000000508f07547 */ /* 0x000fea000b800000 */
[----:B------:R-:W0:Y:S01]  /*3310*/  LDCU UR16, c[0x0][0x44c] ;  /* 0x00008980ff1077ac */ /* 0x000e220008000800 */
[----:B------:R-:W-:Y:S01]  /*3320*/  LOP3.LUT R0, R7, 0x3f8, R4, 0xf8, !PT ;  /* 0x000003f807007812 */ /* 0x000fe200078ef804 */
[----:B------:R-:W-:Y:S01]  /*3330*/  IMAD.MOV.U32 R18, RZ, RZ, RZ ;  /* 0x000000ffff127224 */ /* 0x000fe200078e00ff */
[----:B------:R-:W-:Y:S01]  /*3340*/  CS2R R10, SRZ ;  /* 0x00000000000a7805 */ /* 0x000fe2000001ff00 */
[----:B------:R-:W1:Y:S01]  /*3350*/  LDCU.64 UR4, c[0x0][0x3f8] ;  /* 0x00007f00ff0477ac */ /* 0x000e620008000a00 */
[----:B------:R-:W-:Y:S01]  /*3360*/  CS2R R8, SRZ ;  /* 0x0000000000087805 */ /* 0x000fe2000001ff00 */
[----:B------:R-:W-:Y:S02]  /*3370*/  UISETP.GE.U32.AND UP0, UPT, UR6, 0x4, UPT ;  /* 0x000000040600788c */ /* 0x000fe4000bf06070 */
[----:B0-----:R-:W-:Y:S02]  /*3380*/  UIMAD UR7, UR12, UR16, URZ ;  /* 0x000000100c0772a4 */ /* 0x001fe4000f8e02ff */
[----:B------:R-:W-:-:S04]  /*3390*/  UIMAD UR16, UR13, UR16, URZ ;  /* 0x000000100d1072a4 */ /* 0x000fc8000f8e02ff */
[----:B------:R-:W-:Y:S01]  /*33a0*/  IMAD.U32 R17, RZ, RZ, UR7 ;  /* 0x00000007ff117e24 */ /* 0x000fe2000f8e00ff */
[----:B------:R-:W-:Y:S01]  /*33b0*/  LEA R0, P0, R0, UR7, 0x2 ;  /* 0x0000000700007c11 */ /* 0x000fe2000f8010ff */
[----:B------:R-:W-:-:S03]  /*33c0*/  UIADD3 UR7, UPT, UPT, UR13, -UR12, URZ ;  /* 0x8000000c0d077290 */ /* 0x000fc6000fffe0ff */
[----:B------:R-:W-:Y:S02]  /*33d0*/  LEA.HI.X.SX32 R17, R17, RZ, 0x1, P0 ;  /* 0x000000ff11117211 */ /* 0x000fe400000f0eff */
[----:B-1----:R-:W-:Y:S01]  /*33e0*/  LEA R16, P0, R0, UR4, 0x2 ;  /* 0x0000000400107c11 */ /* 0x002fe2000f8010ff */
[----:B------:R-:W-:-:S03]  /*33f0*/  ULOP3.LUT UR4, UR6, 0x3, URZ, 0xc0, !UPT ;  /* 0x0000000306047892 */ /* 0x000fc6000f8ec0ff */
[----:B------:R-:W-:Y:S01]  /*3400*/  LEA.HI.X R17, R0, UR5, R17, 0x2, P0 ;  /* 0x0000000500117c11 */ /* 0x000fe200080f1411 */
[----:B------:R-:W-:Y:S01]  /*3410*/  IMAD.MOV.U32 R0, RZ, RZ, RZ ;  /* 0x000000ffff007224 */ /* 0x000fe200078e00ff */
[----:B------:R-:W-:Y:S07]  /*3420*/  BRA.U !UP0, `(.L_x_175) ;  /* 0x0000000508347547 */ /* 0x000fee000b800000 */
[----:B------:R-:W0:Y:S01]  /*3430*/  S2UR UR5, SR_CgaCtaId ;  /* 0x00000000000579c3 */ /* 0x000e220000008800 */
[----:B------:R-:W-:Y:S01]  /*3440*/  UMOV UR10, 0x400 ;  /* 0x00000400000a7882 */ /* 0x000fe20000000000 */
[----:B------:R-:W-:Y:S01]  /*3450*/  ULOP3.LUT UR15, UR6, 0x7ffffffc, URZ, 0xc0, !UPT ;  /* 0x7ffffffc060f7892 */ /* 0x000fe2000f8ec0ff */
[----:B------:R-:W-:Y:S01]  /*3460*/  ISETP.GE.AND P2, PT, R13, UR7, PT ;  /* 0x000000070d007c0c */ /* 0x000fe2000bf46270 */
[----:B------:R-:W-:Y:S01]  /*3470*/  IMAD.MOV.U32 R0, RZ, RZ, RZ ;  /* 0x000000ffff007224 */ /* 0x000fe200078e00ff */
[----:B------:R-:W-:Y:S01]  /*3480*/  CS2R R2, SRZ ;  /* 0x0000000000027805 */ /* 0x000fe2000001ff00 */
[----:B------:R-:W-:Y:S01]  /*3490*/  IMAD.MOV.U32 R5, RZ, RZ, RZ ;  /* 0x000000ffff057224 */ /* 0x000fe200078e00ff */
[----:B------:R-:W-:Y:S01]  /*34a0*/  UIMAD.WIDE UR22, UR16, 0x10, URZ ;  /* 0x00000010101678a5 */ /* 0x000fe2000f8e02ff */
[----:B------:R-:W-:Y:S01]  /*34b0*/  MOV R18, UR15 ;  /* 0x0000000f00127c02 */ /* 0x000fe20008000f00 */
[----:B------:R-:W-:Y:S02]  /*34c0*/  UIMAD.WIDE UR20, UR16, 0xc, URZ ;  /* 0x0000000c101478a5 */ /* 0x000fe4000f8e02ff */
[----:B------:R-:W-:Y:S01]  /*34d0*/  UIMAD.WIDE UR18, UR16, 0x8, URZ ;  /* 0x00000008101278a5 */ /* 0x000fe2000f8e02ff */
[----:B------:R-:W1:Y:S01]  /*34e0*/  LDCU UR11, c[0x0][0x440] ;  /* 0x00008800ff0b77ac */ /* 0x000e620008000800 */
[----:B------:R-:W-:-:S02]  /*34f0*/  UIMAD.WIDE UR24, UR16, 0x4, URZ ;  /* 0x00000004101878a5 */ /* 0x000fc4000f8e02ff */
[----:B0-----:R-:W-:Y:S02]  /*3500*/  ULEA UR5, UR5, UR10, 0x18 ;  /* 0x0000000a05057291 */ /* 0x001fe4000f8ec0ff */
[----:B------:R-:W-:-:S04]  /*3510*/  UIADD3 UR10, UPT, UPT, -UR15, URZ, URZ ;  /* 0x000000ff0f0a7290 */ /* 0x000fc8000fffe1ff */
[----:B------:R-:W-:-:S05]  /*3520*/  LEA R7, R13, UR5, 0x2 ;  /* 0x000000050d077c11 */ /* 0x000fca000f8e10ff */
[----:B-1----:R-:W-:-:S07]  /*3530*/  VIADD R7, R7, 0x88 ;  /* 0x0000008807077836 */ /* 0x002fce0000000000 */
.L_x_184:
        /* <DEDUP_REMOVED lines=9> */
.L_x_177:
[----:B------:R-:W-:Y:S05]  /*35d0*/  BSYNC.RECONVERGENT B0 ;  /* 0x0000000000007941 */ /* 0x000fea0003800200 */
.L_x_176:
        /* <DEDUP_REMOVED lines=12> */
.L_x_179:
[----:B------:R-:W-:Y:S05]  /*36a0*/  BSYNC.RECONVERGENT B0 ;  /* 0x0000000000007941 */ /* 0x000fea0003800200 */
.L_x_178:
        /* <DEDUP_REMOVED lines=9> */
[----:B-1----:R-:W-:Y:S04]  /*3740*/  @!P0 IADD3 R20, P1, PT, R16, UR18, RZ ;  /* 0x0000001210148c10 */ /* 0x002fe8000ff3e0ff */
[----:B------:R-:W-:Y:S05]  /*3750*/  @!P0 IADD3.X R21, PT, PT, R17, UR19, RZ, P1, !PT ;  /* 0x0000001311158c10 */ /* 0x000fea0008ffe4ff */
[----:B------:R2:W5:Y:S04]  /*3760*/  @!P0 LDG.E.128 R8, desc[UR8][R20.64] ;  /* 0x0000000814088981 */ /* 0x000568000c1e1d00 */
.L_x_181:
[----:B------:R-:W-:Y:S05]  /*3770*/  BSYNC.RECONVERGENT B0 ;  /* 0x0000000000007941 */ /* 0x000fea0003800200 */
.L_x_180:
        /* <DEDUP_REMOVED lines=9> */
[----:B-12---:R-:W-:Y:S04]  /*3810*/  @!P0 IADD3 R20, P1, PT, R16, UR20, RZ ;  /* 0x0000001410148c10 */ /* 0x006fe8000ff3e0ff */
[----:B------:R-:W-:Y:S05]  /*3820*/  @!P0 IADD3.X R21, PT, PT, R17, UR21, RZ, P1, !PT ;  /* 0x0000001511158c10 */ /* 0x000fea0008ffe4ff */
[----:B------:R3:W5:Y:S04]  /*3830*/  @!P0 LDG.E.128 R8, desc[UR8][R20.64] ;  /* 0x0000000814088981 */ /* 0x000768000c1e1d00 */
.L_x_183:
[----:B------:R-:W-:Y:S05]  /*3840*/  BSYNC.RECONVERGENT B0 ;  /* 0x0000000000007941 */ /* 0x000fea0003800200 */
.L_x_182:
[----:B----4-:R-:W-:Y:S01]  /*3850*/  IADD3 R16, P0, PT, R16, UR22, RZ ;  /* 0x0000001610107c10 */ /* 0x010fe2000ff1e0ff */
[----:B------:R0:W4:Y:S01]  /*3860*/  LDS R4, [R7+0x44] ;  /* 0x0000440007047984 */ /* 0x0001220000000800 */
[----:B------:R-:W-:Y:S02]  /*3870*/  UIADD3 UR10, UPT, UPT, UR10, 0x4, URZ ;  /* 0x000000040a0a7890 */ /* 0x000fe4000fffe0ff */
[----:B------:R-:W-:Y:S02]  /*3880*/  IADD3.X R17, PT, PT, R17, UR23, RZ, P0, !PT ;  /* 0x0000001711117c10 */ /* 0x000fe400087fe4ff */
[----:B------:R-:W-:Y:S01]  /*3890*/  UISETP.NE.AND UP0, UPT, UR10, URZ, UPT ;  /* 0x000000ff0a00728c */ /* 0x000fe2000bf05270 */
[----:B0-----:R-:W-:Y:S01]  /*38a0*/  IADD3 R7, PT, PT, R7, 0x110, RZ ;  /* 0x0000011007077810 */ /* 0x001fe20007ffe0ff */
[C---:B----45:R-:W-:Y:S01]  /*38b0*/  FFMA.FTZ R5, R4.reuse, R8, R5 ;  /* 0x0000000804057223 */ /* 0x070fe20000010005 */
[C---:B------:R-:W-:Y:S01]  /*38c0*/  FFMA.FTZ R2, R4.reuse, R9, R2 ;  /* 0x0000000904027223 */ /* 0x040fe20000010002 */
[C---:B------:R-:W-:Y:S01]  /*38d0*/  FFMA.FTZ R3, R4.reuse, R10, R3 ;  /* 0x0000000a04037223 */ /* 0x040fe20000010003 */
[----:B------:R-:W-:Y:S04]  /*38e0*/  FFMA.FTZ R0, R4, R11, R0 ;  /* 0x0000000b04007223 */ /* 0x000fe80000010000 */
[----:B------:R-:W-:Y:S05]  /*38f0*/  BRA.U UP0, `(.L_x_184) ;  /* 0xfffffffd00107547 */ /* 0x000fea000b83ffff */
.L_x_175:
[----:B------:R-:W-:-:S09]  /*3900*/  UISETP.NE.AND UP0, UPT, UR4, URZ, UPT ;  /* 0x000000ff0400728c */ /* 0x000fd2000bf05270 */
[----:B------:R-:W-:Y:S05]  /*3910*/  BRA.U !UP0, `(.L_x_174) ;  /* 0x00000001086c7547 */ /* 0x000fea000b800000 */
[----:B------:R-:W0:Y:S01]  /*3920*/  S2UR UR10, SR_CgaCtaId ;  /* 0x00000000000a79c3 */ /* 0x000e220000008800 */
[----:B------:R-:W-:Y:S01]  /*3930*/  UMOV UR11, 0x400 ;  /* 0x00000400000b7882 */ /* 0x000fe20000000000 */
[----:B------:R-:W-:Y:S01]  /*3940*/  IMAD R18, R18, 0x11, R13 ;  /* 0x0000001112127824 */ /* 0x000fe200078e020d */
[----:B------:R-:W-:Y:S01]  /*3950*/  ISETP.GE.AND P1, PT, R13, UR7, PT ;  /* 0x000000070d007c0c */ /* 0x000fe2000bf26270 */
[----:B------:R-:W4:Y:S01]  /*3960*/  LDCU UR5, c[0x0][0x440] ;  /* 0x00008800ff0577ac */ /* 0x000f220008000800 */
[----:B------:R-:W-:Y:S02]  /*3970*/  UIMAD.WIDE UR18, UR16, 0x4, URZ ;  /* 0x00000004101278a5 */ /* 0x000fe4000f8e02ff */
[----:B0-----:R-:W-:Y:S02]  /*3980*/  ULEA UR10, UR10, UR11, 0x18 ;  /* 0x0000000b0a0a7291 */ /* 0x001fe4000f8ec0ff */
[----:B------:R-:W-:-:S04]  /*3990*/  UIADD3 UR11, UPT, UPT, -UR4, URZ, URZ ;  /* 0x000000ff040b7290 */ /* 0x000fc8000fffe1ff */
[----:B----4-:R-:W-:-:S08]  /*39a0*/  LEA R6, R18, UR10, 0x2 ;  /* 0x0000000a12067c11 */ /* 0x010fd0000f8e10ff */
.L_x_187:
        /* <DEDUP_REMOVED lines=8> */
.L_x_186:
[----:B------:R-:W-:Y:S05]  /*3a30*/  BSYNC.RECONVERGENT B0 ;  /* 0x0000000000007941 */ /* 0x000fea0003800200 */
.L_x_185:
[----:B0-----:R-:W-:Y:S01]  /*3a40*/  IADD3 R16, P0, PT, R16, UR18, RZ ;  /* 0x0000001210107c10 */ /* 0x001fe2000ff1e0ff */
[----:B------:R-:W-:Y:S01]  /*3a50*/  UISETP.NE.AND UP0, UPT, UR11, URZ, UPT ;  /* 0x000000ff0b00728c */ /* 0x000fe2000bf05270 */
[----:B----45:R-:W-:Y:S01]  /*3a60*/  FFMA.FTZ R5, R4, R8, R5 ;  /* 0x0000000804057223 */ /* 0x030fe20000010005 */
[----:B------:R-:W-:Y:S01]  /*3a70*/  IADD3 R6, PT, PT, R6, 0x44, RZ ;  /* 0x0000004406067810 */ /* 0x000fe20007ffe0ff */
[C---:B------:R-:W-:Y:S01]  /*3a80*/  FFMA.FTZ R2, R4.reuse, R9, R2 ;  /* 0x0000000904027223 */ /* 0x040fe20000010002 */
[C---:B------:R-:W-:Y:S01]  /*3a90*/  FFMA.FTZ R3, R4.reuse, R10, R3 ;  /* 0x0000000a04037223 */ /* 0x040fe20000010003 */
[----:B------:R-:W-:Y:S01]  /*3aa0*/  IADD3.X R17, PT, PT, R17, UR19, RZ, P0, !PT ;  /* 0x0000001311117c10 */ /* 0x000fe200087fe4ff */
[----:B------:R-:W-:Y:S03]  /*3ab0*/  FFMA.FTZ R0, R4, R11, R0 ;  /* 0x0000000b04007223 */ /* 0x000fe60000010000 */
[----:B------:R-:W-:Y:S05]  /*3ac0*/  BRA.U UP0, `(.L_x_187) ;  /* 0xfffffffd00b87547 */ /* 0x000fea000b83ffff */
.L_x_174:
[----:B------:R-:W-:-:S04]  /*3ad0*/  IADD3 R13, PT, PT, R13, UR12, RZ ;  /* 0x0000000c0d0d7c10 */ /* 0x000fc8000fffe0ff */
[----:B------:R-:W-:-:S13]  /*3ae0*/  ISETP.GE.AND P0, PT, R13, UR13, PT ;  /* 0x0000000d0d007c0c */ /* 0x000fda000bf06270 */
[----:B------:R-:W-:Y:S05]  /*3af0*/  @P0 EXIT ;  /* 0x000000000000094d */ /* 0x000fea0003800000 */
[----:B------:R-:W-:Y:S01]  /*3b00*/  IABS R9, UR14 ;  /* 0x0000000e00097c13 */ /* 0x000fe20008000000 */
[----:B------:R-:W0:Y:S01]  /*3b10*/  LDC R8, c[0x0][0x434] ;  /* 0x00010d00ff087b82 */ /* 0x000e220000000800 */
[----:B------:R-:W-:Y:S01]  /*3b20*/  IABS R10, R13 ;  /* 0x0000000d000a7213 */ /* 0x000fe20000000000 */
[----:B------:R-:W4:Y:S01]  /*3b30*/  LDCU UR4, c[0x0][0x440] ;  /* 0x00008800ff0477ac */ /* 0x000f220008000800 */
[----:B------:R-:W5:Y:S01]  /*3b40*/  I2F.RP R7, R9 ;  /* 0x0000000900077306 */ /* 0x000f620000209400 */
[----:B------:R-:W-:-:S05]  /*3b50*/  IABS R6, UR14 ;  /* 0x0000000e00067c13 */ /* 0x000fca0008000000 */
[----:B------:R-:W-:Y:S02]  /*3b60*/  IMAD.MOV R6, RZ, RZ, -R6 ;  /* 0x000000ffff067224 */ /* 0x000fe400078e0a06 */
[----:B-----5:R-:W5:Y:S02]  /*3b70*/  MUFU.RCP R16, R7 ;  /* 0x0000000700107308 */ /* 0x020f640000001000 */
[----:B-----5:R-:W-:Y:S01]  /*3b80*/  VIADD R16, R16, 0xffffffe ;  /* 0x0ffffffe10107836 */ /* 0x020fe20000000000 */
[----:B0-----:R-:W-:-:S05]  /*3b90*/  IABS R7, R8 ;  /* 0x0000000800077213 */ /* 0x001fca0000000000 */
[----:B------:R-:W0:Y:S02]  /*3ba0*/  F2I.FTZ.U32.TRUNC.NTZ R17, R16 ;  /* 0x0000001000117305 */ /* 0x000e24000021f000 */
[----:B0-----:R-:W-:Y:S01]  /*3bb0*/  IMAD.MOV R4, RZ, RZ, -R17 ;  /* 0x000000ffff047224 */ /* 0x001fe200078e0a11 */
[----:B------:R-:W-:-:S03]  /*3bc0*/  MOV R16, RZ ;  /* 0x000000ff00107202 */ /* 0x000fc60000000f00 */
        /* <DEDUP_REMOVED lines=16> */
[----:B0-----:R-:W-:Y:S01]  /*3cd0*/  IADD3 R6, PT, PT, RZ, -R19, RZ ;  /* 0x80000013ff067210 */ /* 0x001fe20007ffe0ff */
[----:B------:R-:W-:-:S03]  /*3ce0*/  HFMA2 R18, -RZ, RZ, 0, 0 ;  /* 0x00000000ff127431 */ /* 0x000fc600000001ff */
        /* <DEDUP_REMOVED lines=19> */
[----:B------:R-:W4:Y:S01]  /*3e20*/  LDCU.64 UR10, c[0x0][0x410] ;  /* 0x00008200ff0a77ac */ /* 0x000f220008000a00 */
        /* <DEDUP_REMOVED lines=15> */
[----:B----4-:R-:W-:Y:S02]  /*3f20*/  IMAD R7, R4, UR10, RZ ;  /* 0x0000000a04077c24 */ /* 0x010fe4000f8e02ff */
        /* <DEDUP_REMOVED lines=13> */
        .weak           $__internal_4_$__cuda_sm20_div_s64
        .type           $__internal_4_$__cuda_sm20_div_s64,@function
        .size           $__internal_4_$__cuda_sm20_div_s64,(.L_x_4836 - $__internal_4_$__cuda_sm20_div_s64)
$__internal_4_$__cuda_sm20_div_s64:
        /* <DEDUP_REMOVED lines=86> */
[----:B------:R-:W-:Y:S05]  /*4560*/  RET.REL.NODEC R14 `(_ZN5flash32flash_fwd_splitkv_combine_kernelI23Flash_fwd_kernel_traitsILi32ELi64ELi256ELi4ELb0ELb0EN7cutlass6half_tE19Flash_kernel_traitsILi32ELi64ELi256ELi4ES3_EELi16ELi3ELb0EEEvNS_16Flash_fwd_paramsE) ;  /* 0xffffffb80ea47950 */ /* 0x000fea0003c3ffff */
.L_x_188:
        /* <DEDUP_REMOVED lines=9> */
.L_x_4836:


//--------------------- .text._ZN5flash32flash_fwd_splitkv_combine_kernelI23Flash_fwd_kernel_traitsILi32ELi64ELi256ELi4ELb0ELb0EN7cutlass6half_tE19Flash_kernel_traitsILi32ELi64ELi256ELi4ES3_EELi16ELi2ELb0EEEvNS_16Flash_fwd_paramsE --------------------------
	.section	.text._ZN5flash32flash_fwd_splitkv_combine_kernelI23Flash_fwd_kernel_traitsILi32ELi64ELi256ELi4ELb0ELb0EN7cutlass6half_tE19Flash_kernel_traitsILi32ELi64ELi256ELi4ES3_EELi16ELi2ELb0EEEvNS_16Flash_fwd_paramsE,"ax",@progbits
	.align	128
        .global         _ZN5flash32flash_fwd_splitkv_combine_kernelI23Flash_fwd_kernel_traitsILi32ELi64ELi256ELi4ELb0ELb0EN7cutlass6half_tE19Flash_kernel_traitsILi32ELi64ELi256ELi4ES3_EELi16ELi2ELb0EEEvNS_16Flash_fwd_paramsE
        .type           _ZN5flash32flash_fwd_splitkv_combine_kernelI23Flash_fwd_kernel_traitsILi32ELi64ELi256ELi4ELb0ELb0EN7cutlass6half_tE19Flash_kernel_traitsILi32ELi64ELi256ELi4ES3_EELi16ELi2ELb0EEEvNS_16Flash_fwd_paramsE,@function
        .size           _ZN5flash32flash_fwd_splitkv_combine_kernelI23Flash_fwd_kernel_traitsILi32ELi64ELi256ELi4ELb0ELb0EN7cutlass6half_tE19Flash_kernel_traitsILi32ELi64ELi256ELi4ES3_EELi16ELi2ELb0EEEvNS_16Flash_fwd_paramsE,(.L_x_4837 - _ZN5flash32flash_fwd_splitkv_combine_kernelI23Flash_fwd_kernel_traitsILi32ELi64ELi256ELi4ELb0ELb0EN7cutlass6half_tE19Flash_kernel_traitsILi32ELi64ELi256ELi4ES3_EELi16ELi2ELb0EEEvNS_16Flash_fwd_paramsE)
        .other          _ZN5flash32flash_fwd_splitkv_combine_kernelI23Flash_fwd_kernel_traitsILi32ELi64ELi256ELi4ELb0ELb0EN7cutlass6half_tE19Flash_kernel_traitsILi32ELi64ELi256ELi4ES3_EELi16ELi2ELb0EEEvNS_16Flash_fwd_paramsE,@"STO_CUDA_ENTRY STV_DEFAULT"
_ZN5flash32flash_fwd_splitkv_combine_kernelI23Flash_fwd_kernel_traitsILi32ELi64ELi256ELi4ELb0ELb0EN7cutlass6half_tE19Flash_kernel_traitsILi32ELi64ELi256ELi4ES3_EELi16ELi2ELb0EEEvNS_16Flash_fwd_paramsE:
.text._ZN5flash32flash_fwd_splitkv_combine_kernelI23Flash_fwd_kernel_traitsILi32ELi64ELi256ELi4ELb0ELb0EN7cutlass6half_tE19Flash_kernel_traitsILi32ELi64ELi256ELi4ES3_EELi16ELi2ELb0EEEvNS_16Flash_fwd_paramsE:
        /* <DEDUP_REMOVED lines=38> */
.L_x_189:
[----:B------:R-:W-:Y:S01]  /*0260*/  IMAD.U32 R22, RZ, RZ, UR15 ;  /* 0x0000000fff167e24 */ /* 0x000fe2000f8e00ff */
[----:B------:R-:W-:Y:S01]  /*0270*/  MOV R18, UR13 ;  /* 0x0000000d00127c02 */ /* 0x000fe20008000f00 */
[----:B------:R-:W-:Y:S01]  /*0280*/  IMAD.U32 R17, RZ, RZ, UR17 ;  /* 0x00000011ff117e24 */ /* 0x000fe2000f8e00ff */
[----:B------:R-:W-:Y:S02]  /*0290*/  MOV R16, UR10 ;  /* 0x0000000a00107c02 */ /* 0x000fe40008000f00 */
[----:B------:R-:W-:Y:S02]  /*02a0*/  MOV R14, 0x2c0 ;  /* 0x000002c0000e7802 */ /* 0x000fe40000000f00 */
[----:B------:R-:W-:Y:S05]  /*02b0*/  CALL.REL.NOINC `($__internal_5_$__cuda_sm20_div_s64) ;  /* 0x0000003c003c7944 */ /* 0x000fea0003c00000 */
.L_x_190:
        /* <DEDUP_REMOVED lines=30> */
.L_x_192:
[----:B------:R-:W-:Y:S01]  /*04a0*/  IMAD.MOV.U32 R22, RZ, RZ, R10 ;  /* 0x000000ffff167224 */ /* 0x000fe200078e000a */
[----:B------:R-:W-:Y:S02]  /*04b0*/  MOV R17, R11 ;  /* 0x0000000b00117202 */ /* 0x000fe40000000f00 */
[----:B------:R-:W-:Y:S02]  /*04c0*/  MOV R14, 0x4e0 ;  /* 0x000004e0000e7802 */ /* 0x000fe40000000f00 */
[----:B------:R-:W-:Y:S05]  /*04d0*/  CALL.REL.NOINC `($__internal_5_$__cuda_sm20_div_s64) ;  /* 0x0000003800b47944 */ /* 0x000fea0003c00000 */
[----:B------:R-:W-:Y:S02]  /*04e0*/  MOV R4, R10 ;  /* 0x0000000a00047202 */ /* 0x000fe40000000f00 */
[----:B------:R-:W-:Y:S02]  /*04f0*/  MOV R5, R11 ;  /* 0x0000000b00057202 */ /* 0x000fe40000000f00 */
.L_x_193:
[----:B------:R-:W-:Y:S05]  /*0500*/  BSYNC.RECONVERGENT B0 ;  /* 0x0000000000007941 */ /* 0x000fea0003800200 */
.L_x_191:
        /* <DEDUP_REMOVED lines=58> */
.L_x_195:
[----:B------:R-:W-:Y:S01]  /*08b0*/  IMAD.MOV.U32 R22, RZ, RZ, R18 ;  /* 0x000000ffff167224 */ /* 0x000fe200078e0012 */
[----:B------:R-:W-:Y:S01]  /*08c0*/  MOV R18, R8 ;  /* 0x0000000800127202 */ /* 0x000fe20000000f00 */
[----:B------:R-:W-:Y:S01]  /*08d0*/  IMAD.MOV.U32 R17, RZ, RZ, R16 ;  /* 0x000000ffff117224 */ /* 0x000fe200078e0010 */
[----:B------:R-:W-:Y:S02]  /*08e0*/  MOV R16, R0 ;  /* 0x0000000000107202 */ /* 0x000fe40000000f00 */
[----:B------:R-:W-:Y:S02]  /*08f0*/  MOV R14, 0x910 ;  /* 0x00000910000e7802 */ /* 0x000fe40000000f00 */
[----:B------:R-:W-:Y:S05]  /*0900*/  CALL.REL.NOINC `($__internal_5_$__cuda_sm20_div_s64) ;  /* 0x0000003400a87944 */ /* 0x000fea0003c00000 */
.L_x_196:
[----:B------:R-:W-:Y:S05]  /*0910*/  BSYNC.RECONVERGENT B0 ;  /* 0x0000000000007941 */ /* 0x000fea0003800200 */
.L_x_194:
        /* <DEDUP_REMOVED lines=124> */
.L_x_198:
[----:B------:R-:W-:Y:S01]  /*10e0*/  IMAD.MOV.U32 R22, RZ, RZ, R10 ;  /* 0x000000ffff167224 */ /* 0x000fe200078e000a */
[----:B------:R-:W-:Y:S01]  /*10f0*/  MOV R18, R7 ;  /* 0x0000000700127202 */ /* 0x000fe20000000f00 */
[----:B------:R-:W-:Y:S01]  /*1100*/  IMAD.MOV.U32 R17, RZ, RZ, R11 ;  /* 0x000000ffff117224 */ /* 0x000fe200078e000b */
[----:B------:R-:W-:Y:S02]  /*1110*/  MOV R16, R25 ;  /* 0x0000001900107202 */ /* 0x000fe40000000f00 */
[----:B------:R-:W-:Y:S02]  /*1120*/  MOV R14, 0x1140 ;  /* 0x00001140000e7802 */ /* 0x000fe40000000f00 */
[----:B------:R-:W-:Y:S05]  /*1130*/  CALL.REL.NOINC `($__internal_5_$__cuda_sm20_div_s64) ;  /* 0x0000002c009c7944 */ /* 0x000fea0003c00000 */
[----:B------:R-:W-:Y:S02]  /*1140*/  MOV R32, R10 ;  /* 0x0000000a00207202 */ /* 0x000fe40000000f00 */
[----:B------:R-:W-:Y:S02]  /*1150*/  MOV R33, R11 ;  /* 0x0000000b00217202 */ /* 0x000fe40000000f00 */
.L_x_199:
[----:B------:R-:W-:Y:S05]  /*1160*/  BSYNC.RECONVERGENT B0 ;  /* 0x0000000000007941 */ /* 0x000fea0003800200 */
.L_x_197:
        /* <DEDUP_REMOVED lines=57> */
.L_x_201:
[----:B------:R-:W-:Y:S01]  /*1500*/  IMAD.MOV.U32 R22, RZ, RZ, R4 ;  /* 0x000000ffff167224 */ /* 0x000fe200078e0004 */
[----:B------:R-:W-:Y:S01]  /*1510*/  MOV R17, R5 ;  /* 0x0000000500117202 */ /* 0x000fe20000000f00 */
[----:B------:R-:W-:Y:S01]  /*1520*/  IMAD.MOV.U32 R18, RZ, RZ, R6 ;  /* 0x000000ffff127224 */ /* 0x000fe200078e0006 */
[----:B------:R-:W-:Y:S02]  /*1530*/  MOV R14, 0x1550 ;  /* 0x00001550000e7802 */ /* 0x000fe40000000f00 */
[----:B------:R-:W-:Y:S05]  /*1540*/  CALL.REL.NOINC `($__internal_5_$__cuda_sm20_div_s64) ;  /* 0x0000002800987944 */ /* 0x000fea0003c00000 */
[----:B------:R-:W-:Y:S02]  /*1550*/  MOV R26, R10 ;  /* 0x0000000a001a7202 */ /* 0x000fe40000000f00 */
[----:B------:R-:W-:Y:S02]  /*1560*/  MOV R27, R11 ;  /* 0x0000000b001b7202 */ /* 0x000fe40000000f00 */
.L_x_202:
[----:B------:R-:W-:Y:S05]  /*1570*/  BSYNC.RECONVERGENT B0 ;  /* 0x0000000000007941 */ /* 0x000fea0003800200 */
.L_x_200:
[----:B------:R-:W0:Y:S01]  /*1580*/  LDCU UR5, c[0x0][0x434] ;  /* 0x00008680ff0577ac */ /* 0x000e220008000800 */
[----:B------:R-:W1:Y:S01]  /*1590*/  S2R R19, SR_TID.X ;  /* 0x0000000000137919 */ /* 0x000e620000002100 */
[----:B------:R-:W-:Y:S01]  /*15a0*/  IMAD.MOV.U32 R10, RZ, RZ, RZ ;  /* 0x000000ffff0a7224 */ /* 0x000fe200078e00ff */
[----:B------:R-:W-:Y:S01]  /*15b0*/  BSSY.RECONVERGENT B0, `(.L_x_203) ;  /* 0x0000044000007945 */ /* 0x000fe20003800200 */
[----:B------:R-:W2:Y:S01]  /*15c0*/  LDCU UR18, c[0x0][0x534] ;  /* 0x0000a680ff1277ac */ /* 0x000ea20008000800 */
[----:B------:R-:W-:Y:S02]  /*15d0*/  IMAD.MOV.U32 R18, RZ, RZ, -0x800000 ;  /* 0xff800000ff127424 */ /* 0x000fe400078e00ff */
[----:B------:R-:W-:Y:S01]  /*15e0*/  IMAD.MOV.U32 R24, RZ, RZ, -0x800000 ;  /* 0xff800000ff187424 */ /* 0x000fe200078e00ff */
[----:B------:R-:W3:Y:S01]  /*15f0*/  LDCU UR11, c[0x0][0x430] ;  /* 0x00008600ff0b77ac */ /* 0x000ee20008000800 */
[----:B------:R-:W-:-:S04]  /*1600*/  USHF.R.S32.HI UR8, URZ, 0x1f, UR16 ;  /* 0x0000001fff087899 */ /* 0x000fc80008011410 */
[----:B------:R-:W-:Y:S01]  /*1610*/  ULOP3.LUT UR8, UR8, 0x1, URZ, 0xfc, !UPT ;  /* 0x0000000108087892 */ /* 0x000fe2000f8efcff */
[----:B0-----:R-:W-:-:S05]  /*1620*/  IMAD.U32 R4, RZ, RZ, UR5 ;  /* 0x00000005ff047e24 */ /* 0x001fca000f8e00ff */
[----:B------:R-:W-:Y:S01]  /*1630*/  IABS R4, R4 ;  /* 0x0000000400047213 */ /* 0x000fe20000000000 */
[----:B---3--:R-:W-:-:S03]  /*1640*/  UIMAD UR11, UR5, UR11, URZ ;  /* 0x0000000b050b72a4 */ /* 0x008fc6000f8e02ff */
[----:B------:R-:W0:Y:S01]  /*1650*/  I2F.RP R9, R4 ;  /* 0x0000000400097306 */ /* 0x000e220000209400 */
[C---:B-1----:R-:W-:Y:S02]  /*1660*/  ISETP.GT.U32.AND P1, PT, R19.reuse, 0x3f, PT ;  /* 0x0000003f1300780c */ /* 0x042fe40003f24070 */
[----:B------:R-:W-:-:S05]  /*1670*/  LOP3.LUT R23, R19, 0x3, RZ, 0xc0, !PT ;  /* 0x0000000313177812 */ /* 0x000fca00078ec0ff */
[----:B0-----:R-:W0:Y:S02]  /*1680*/  MUFU.RCP R11, R9 ;  /* 0x00000009000b7308 */ /* 0x001e240000001000 */
[----:B0-----:R-:W-:-:S06]  /*1690*/  VIADD R11, R11, 0xffffffe ;  /* 0x0ffffffe0b0b7836 */ /* 0x001fcc0000000000 */
[----:B------:R-:W0:Y:S02]  /*16a0*/  F2I.FTZ.U32.TRUNC.NTZ R11, R11 ;  /* 0x0000000b000b7305 */ /* 0x000e24000021f000 */
[----:B0-----:R-:W-:-:S04]  /*16b0*/  IMAD.MOV R3, RZ, RZ, -R11 ;  /* 0x000000ffff037224 */ /* 0x001fc800078e0a0b */
[----:B------:R-:W-:Y:S01]  /*16c0*/  IMAD R5, R3, R4, RZ ;  /* 0x0000000403057224 */ /* 0x000fe200078e02ff */
[----:B------:R-:W-:Y:S02]  /*16d0*/  IABS R3, R2 ;  /* 0x0000000200037213 */ /* 0x000fe40000000000 */
[----:B------:R-:W-:Y:S01]  /*16e0*/  LOP3.LUT R2, R2, UR5, RZ, 0x3c, !PT ;  /* 0x0000000502027c12 */ /* 0x000fe2000f8e3cff */
[----:B------:R-:W-:Y:S02]  /*16f0*/  IMAD.HI.U32 R10, R11, R5, R10 ;  /* 0x000000050b0a7227 */ /* 0x000fe400078e000a */
[----:B------:R-:W0:Y:S01]  /*1700*/  @!P1 S2R R5, SR_CgaCtaId ;  /* 0x0000000000059919 */ /* 0x000e220000008800 */
[----:B------:R-:W-:Y:S02]  /*1710*/  ISETP.GE.AND P2, PT, R2, RZ, PT ;  /* 0x000000ff0200720c */ /* 0x000fe40003f46270 */
[----:B------:R-:W-:Y:S01]  /*1720*/  @!P1 MOV R2, 0x400 ;  /* 0x0000040000029802 */ /* 0x000fe20000000f00 */
[----:B------:R-:W-:Y:S01]  /*1730*/  IMAD.HI.U32 R13, R10, R3, RZ ;  /* 0x000000030a0d7227 */ /* 0x000fe200078e00ff */
[----:B------:R-:W-:-:S03]  /*1740*/  SHF.R.U32.HI R10, RZ, 0x4, R19 ;  /* 0x00000004ff0a7819 */ /* 0x000fc60000011613 */
[----:B------:R-:W-:-:S04]  /*1750*/  IMAD.MOV R9, RZ, RZ, -R13 ;  /* 0x000000ffff097224 */ /* 0x000fc800078e0a0d */
[C---:B------:R-:W-:Y:S02]  /*1760*/  IMAD R9, R4.reuse, R9, R3 ;  /* 0x0000000904097224 */ /* 0x040fe400078e0203 */
[----:B------:R-:W1:Y:S03]  /*1770*/  @!P1 S2R R3, SR_CgaCtaId ;  /* 0x0000000000039919 */ /* 0x000e660000008800 */
[----:B------:R-:W-:-:S13]  /*1780*/  ISETP.GT.U32.AND P0, PT, R4, R9, PT ;  /* 0x000000090400720c */ /* 0x000fda0003f04070 */
[-C--:B------:R-:W-:Y:S01]  /*1790*/  @!P0 IADD3 R9, PT, PT, R9, -R4.reuse, RZ ;  /* 0x8000000409098210 */ /* 0x080fe20007ffe0ff */
[----:B------:R-:W-:Y:S01]  /*17a0*/  @!P0 VIADD R13, R13, 0x1 ;  /* 0x000000010d0d8836 */ /* 0x000fe20000000000 */
[----:B------:R-:W-:Y:S02]  /*17b0*/  ISETP.NE.AND P0, PT, RZ, UR5, PT ;  /* 0x00000005ff007c0c */ /* 0x000fe4000bf05270 */
[----:B------:R-:W-:Y:S02]  /*17c0*/  ISETP.GE.U32.AND P3, PT, R9, R4, PT ;  /* 0x000000040900720c */ /* 0x000fe40003f66070 */
[----:B0-----:R-:W-:Y:S02]  /*17d0*/  @!P1 LEA R5, R5, R2, 0x18 ;  /* 0x0000000205059211 */ /* 0x001fe400078ec0ff */
[----:B------:R-:W-:-:S03]  /*17e0*/  @!P1 SHF.L.U32 R9, R19, 0x2, RZ ;  /* 0x0000000213099819 */ /* 0x000fc600000006ff */
[----:B------:R-:W-:Y:S01]  /*17f0*/  @!P1 IMAD R12, R10, 0x44, R5 ;  /* 0x000000440a0c9824 */ /* 0x000fe200078e0205 */
[----:B------:R-:W-:Y:S02]  /*1800*/  @!P1 LOP3.LUT R9, R9, 0x3c, RZ, 0xc0, !PT ;  /* 0x0000003c09099812 */ /* 0x000fe400078ec0ff */
[----:B-1----:R-:W-:-:S03]  /*1810*/  @!P1 LEA R2, R3, R2, 0x18 ;  /* 0x0000000203029211 */ /* 0x002fc600078ec0ff */
[----:B------:R-:W-:Y:S02]  /*1820*/  @P3 VIADD R13, R13, 0x1 ;  /* 0x000000010d0d3836 */ /* 0x000fe40000000000 */
[----:B------:R-:W-:Y:S02]  /*1830*/  @!P1 IMAD.IADD R9, R12, 0x1, R9 ;  /* 0x000000010c099824 */ /* 0x000fe400078e0209 */
[----:B------:R-:W-:Y:S01]  /*1840*/  @!P2 IMAD.MOV R13, RZ, RZ, -R13 ;  /* 0x000000ffff0da224 */ /* 0x000fe200078e0a0d */
[----:B------:R-:W-:Y:S01]  /*1850*/  @!P0 LOP3.LUT R13, RZ, UR5, RZ, 0x33, !PT ;  /* 0x00000005ff0d8c12 */ /* 0x000fe2000f8e33ff */
[----:B------:R-:W-:Y:S01]  /*1860*/  @!P1 IMAD R3, R23, 0x44, R2 ;  /* 0x0000004417039824 */ /* 0x000fe200078e0202 */
[----:B--2---:R-:W-:Y:S02]  /*1870*/  ISETP.GE.AND P0, PT, R10, UR18, PT ;  /* 0x000000120a007c0c */ /* 0x004fe4000bf06270 */
[----:B------:R-:W-:Y:S01]  /*1880*/  SHF.R.U32.HI R2, RZ, 0x2, R19 ;  /* 0x00000002ff027819 */ /* 0x000fe20000011613 */
[----:B------:R-:W-:Y:S01]  /*1890*/  IMAD R4, R13, UR8, RZ ;  /* 0x000000080d047c24 */ /* 0x000fe2000f8e02ff */
[----:B------:R-:W0:Y:S02]  /*18a0*/  LDCU.64 UR8, c[0x0][0x358] ;  /* 0x00006b00ff0877ac */ /* 0x000e240008000a00 */
[----:B------:R-:W-:-:S02]  /*18b0*/  @!P1 LEA R16, R2, R3, 0x2 ;  /* 0x0000000302109211 */ /* 0x000fc400078e10ff */
        /* <DEDUP_REMOVED lines=19> */
.L_x_204:
[----:B0-----:R-:W-:Y:S05]  /*19f0*/  BSYNC.RECONVERGENT B0 ;  /* 0x0000000000007941 */ /* 0x001fea0003800200 */
.L_x_203:
[----:B-----5:R-:W-:Y:S01]  /*1a00*/  @!P1 STS [R9], R18 ;  /* 0x0000001209009388 */ /* 0x020fe20000000800 */
[----:B-1----:R-:W0:Y:S01]  /*1a10*/  LDC R15, c[0x0][0x3e0] ;  /* 0x0000f800ff0f7b82 */ /* 0x002e220000000800 */
[----:B------:R-:W-:Y:S01]  /*1a20*/  I2F.RP R5, R17 ;  /* 0x0000001100057306 */ /* 0x000fe20000209400 */
[----:B------:R-:W-:-:S06]  /*1a30*/  IMAD.MOV.U32 R28, RZ, RZ, RZ ;  /* 0x000000ffff1c7224 */ /* 0x000fcc00078e00ff */
[----:B------:R-:W-:Y:S01]  /*1a40*/  BAR.SYNC.DEFER_BLOCKING 0x0 ;  /* 0x0000000000007b1d */ /* 0x000fe20000010000 */
[----:B------:R-:W-:-:S05]  /*1a50*/  ISETP.NE.AND P5, PT, R4, RZ, PT ;  /* 0x000000ff0400720c */ /* 0x000fca0003fa5270 */
[----:B------:R-:W-:Y:S01]  /*1a60*/  BSSY.RECONVERGENT B1, `(.L_x_205) ;  /* 0x000016c000017945 */ /* 0x000fe20003800200 */
[----:B0-----:R-:W-:Y:S01]  /*1a70*/  IABS R11, R15 ;  /* 0x0000000f000b7213 */ /* 0x001fe20000000000 */
[----:B------:R-:W0:Y:S03]  /*1a80*/  @!P1 LDS R24, [R16] ;  /* 0x0000000010189984 */ /* 0x000e260000000800 */
[----:B------:R-:W1:Y:S08]  /*1a90*/  I2F.RP R14, R11 ;  /* 0x0000000b000e7306 */ /* 0x000e700000209400 */
[----:B-1----:R-:W1:Y:S02]  /*1aa0*/  MUFU.RCP R30, R14 ;  /* 0x0000000e001e7308 */ /* 0x002e640000001000 */
[----:B-1----:R-:W-:-:S06]  /*1ab0*/  VIADD R30, R30, 0xffffffe ;  /* 0x0ffffffe1e1e7836 */ /* 0x002fcc0000000000 */
[----:B------:R1:W2:Y:S01]  /*1ac0*/  F2I.FTZ.U32.TRUNC.NTZ R31, R30 ;  /* 0x0000001e001f7305 */ /* 0x0002a2000021f000 */
[----:B0-----:R-:W0:Y:S01]  /*1ad0*/  SHFL.BFLY PT, R3, R24, 0x2, 0x1f ;  /* 0x0c401f0018037f89 */ /* 0x001e2200000e0000 */
[----:B-1----:R-:W-:Y:S01]  /*1ae0*/  HFMA2 R30, -RZ, RZ, 0, 0 ;  /* 0x00000000ff1e7431 */ /* 0x002fe200000001ff */
[----:B0-----:R-:W-:-:S05]  /*1af0*/  FMNMX.FTZ R10, R3, R24, !PT ;  /* 0x00000018030a7209 */ /* 0x001fca0007810000 */
[----:B------:R-:W0:Y:S02]  /*1b00*/  SHFL.BFLY PT, R3, R10, 0x1, 0x1f ;  /* 0x0c201f000a037f89 */ /* 0x000e2400000e0000 */
[----:B0-----:R-:W-:Y:S01]  /*1b10*/  FMNMX.FTZ R9, R10, R3, !PT ;  /* 0x000000030a097209 */ /* 0x001fe20007810000 */
[----:B--2---:R-:W-:Y:S01]  /*1b20*/  IMAD.MOV R10, RZ, RZ, -R31 ;  /* 0x000000ffff0a7224 */ /* 0x004fe200078e0a1f */
[----:B------:R-:W0:Y:S02]  /*1b30*/  MUFU.RCP R3, R5 ;  /* 0x0000000500037308 */ /* 0x000e240000001000 */
[----:B------:R-:W-:Y:S01]  /*1b40*/  FSETP.NEU.FTZ.AND P0, PT, R9, -INF , PT ;  /* 0xff8000000900780b */ /* 0x000fe20003f1d000 */
[----:B------:R-:W-:-:S03]  /*1b50*/  IMAD R10, R10, R11, RZ ;  /* 0x0000000b0a0a7224 */ /* 0x000fc600078e02ff */
[----:B------:R-:W-:Y:S01]  /*1b60*/  FSEL R9, R9, RZ, P0 ;  /* 0x000000ff09097208 */ /* 0x000fe20000000000 */
[----:B------:R-:W-:-:S04]  /*1b70*/  IMAD.HI.U32 R10, R31, R10, R30 ;  /* 0x0000000a1f0a7227 */ /* 0x000fc800078e001e */
[----:B------:R-:W-:-:S04]  /*1b80*/  FADD.FTZ R21, -R9, R24 ;  /* 0x0000001809157221 */ /* 0x000fc80000010100 */
[----:B------:R-:W-:Y:S01]  /*1b90*/  FMUL.FTZ R21, R21, 1.4426950216293334961 ;  /* 0x3fb8aa3b15157820 */ /* 0x000fe20000410000 */
[----:B0-----:R-:W-:Y:S01]  /*1ba0*/  VIADD R3, R3, 0xffffffe ;  /* 0x0ffffffe03037836 */ /* 0x001fe20000000000 */
[----:B------:R-:W-:-:S04]  /*1bb0*/  IABS R5, R12 ;  /* 0x0000000c00057213 */ /* 0x000fc80000000000 */
[----:B------:R-:W0:Y:S01]  /*1bc0*/  MUFU.EX2 R21, R21 ;  /* 0x0000001500157308 */ /* 0x000e220000000800 */
[----:B------:R-:W-:-:S03]  /*1bd0*/  IMAD.HI.U32 R10, R10, R5, RZ ;  /* 0x000000050a0a7227 */ /* 0x000fc600078e00ff */
[----:B------:R-:W1:Y:S01]  /*1be0*/  F2I.FTZ.U32.TRUNC.NTZ R29, R3 ;  /* 0x00000003001d7305 */ /* 0x000e62000021f000 */
[----:B0-----:R-:W0:Y:S01]  /*1bf0*/  SHFL.BFLY PT, R16, R21, 0x2, 0x1f ;  /* 0x0c401f0015107f89 */ /* 0x001e2200000e0000 */
[----:B-1----:R-:W-:Y:S01]  /*1c00*/  IMAD.MOV R14, RZ, RZ, -R29 ;  /* 0x000000ffff0e7224 */ /* 0x002fe200078e0a1d */
[----:B------:R-:W-:-:S03]  /*1c10*/  IABS R3, R4 ;  /* 0x0000000400037213 */ /* 0x000fc60000000000 */
[----:B------:R-:W-:Y:S02]  /*1c20*/  IMAD R14, R14, R17, RZ ;  /* 0x000000110e0e7224 */ /* 0x000fe400078e02ff */
[----:B------:R-:W-:Y:S02]  /*1c30*/  IMAD.MOV R3, RZ, RZ, -R3 ;  /* 0x000000ffff037224 */ /* 0x000fe400078e0a03 */
[----:B------:R-:W-:-:S06]  /*1c40*/  IMAD.HI.U32 R14, R29, R14, R28 ;  /* 0x0000000e1d0e7227 */ /* 0x000fcc00078e001c */
[----:B------:R-:W-:-:S04]  /*1c50*/  IMAD.HI.U32 R18, R14, R5, RZ ;  /* 0x000000050e127227 */ /* 0x000fc800078e00ff */
[----:B------:R-:W-:Y:S02]  /*1c60*/  IMAD.MOV R14, RZ, RZ, -R10 ;  /* 0x000000ffff0e7224 */ /* 0x000fe400078e0a0a */
[----:B0-----:R-:W-:Y:S01]  /*1c70*/  FADD.FTZ R16, R21, R16 ;  /* 0x0000001015107221 */ /* 0x001fe20000010000 */
[--C-:B------:R-:W-:Y:S02]  /*1c80*/  IMAD R20, R18, R3, R5.reuse ;  /* 0x0000000312147224 */ /* 0x100fe400078e0205 */
[----:B------:R-:W-:Y:S01]  /*1c90*/  IMAD R14, R11, R14, R5 ;  /* 0x0000000e0b0e7224 */ /* 0x000fe200078e0205 */
[----:B------:R-:W-:Y:S01]  /*1ca0*/  LOP3.LUT R5, R12, R17, RZ, 0x3c, !PT ;  /* 0x000000110c057212 */ /* 0x000fe200078e3cff */
[----:B------:R-:W0:Y:S01]  /*1cb0*/  SHFL.BFLY PT, R3, R16, 0x1, 0x1f ;  /* 0x0c201f0010037f89 */ /* 0x000e2200000e0000 */
[----:B------:R-:W-:Y:S01]  /*1cc0*/  ISETP.GT.U32.AND P1, PT, R17, R20, PT ;  /* 0x000000141100720c */ /* 0x000fe20003f24070 */
[----:B------:R-:W-:Y:S01]  /*1cd0*/  IMAD.MOV.U32 R21, RZ, RZ, 0x7f800000 ;  /* 0x7f800000ff157424 */ /* 0x000fe200078e00ff */
[----:B------:R-:W-:-:S02]  /*1ce0*/  ISETP.GT.U32.AND P0, PT, R11, R14, PT ;  /* 0x0000000e0b00720c */ /* 0x000fc40003f04070 */
[----:B------:R-:W-:Y:S02]  /*1cf0*/  LOP3.LUT R12, R12, R15, RZ, 0x3c, !PT ;  /* 0x0000000f0c0c7212 */ /* 0x000fe400078e3cff */
[----:B------:R-:W-:-:S07]  /*1d00*/  ISETP.GE.AND P3, PT, R5, RZ, PT ;  /* 0x000000ff0500720c */ /* 0x000fce0003f66270 */
[-C--:B------:R-:W-:Y:S01]  /*1d10*/  @!P1 IADD3 R20, PT, PT, R20, -R17.reuse, RZ ;  /* 0x8000001114149210 */ /* 0x080fe20007ffe0ff */
[----:B------:R-:W-:Y:S01]  /*1d20*/  @!P1 VIADD R18, R18, 0x1 ;  /* 0x0000000112129836 */ /* 0x000fe20000000000 */
[----:B------:R-:W-:Y:S01]  /*1d30*/  @!P0 IADD3 R10, PT, PT, R10, 0x1, RZ ;  /* 0x000000010a0a8810 */ /* 0x000fe20007ffe0ff */
[----:B------:R-:W-:Y:S01]  /*1d40*/  @!P0 IMAD.IADD R14, R14, 0x1, -R11 ;  /* 0x000000010e0e8824 */ /* 0x000fe200078e0a0b */
[----:B------:R-:W-:Y:S02]  /*1d50*/  ISETP.GE.U32.AND P2, PT, R20, R17, PT ;  /* 0x000000111400720c */ /* 0x000fe40003f46070 */
[----:B------:R-:W-:Y:S02]  /*1d60*/  ISETP.NE.AND P0, PT, R15, RZ, PT ;  /* 0x000000ff0f00720c */ /* 0x000fe40003f05270 */
[----:B------:R-:W-:Y:S01]  /*1d70*/  ISETP.GE.U32.AND P4, PT, R14, R11, PT ;  /* 0x0000000b0e00720c */ /* 0x000fe20003f86070 */
[----:B0-----:R-:W-:-:S05]  /*1d80*/  FADD.FTZ R3, R16, R3 ;  /* 0x0000000310037221 */ /* 0x001fca0000010000 */
[----:B------:R-:W-:-:S03]  /*1d90*/  FSETP.NE.FTZ.AND P1, PT, R3, RZ, PT ;  /* 0x000000ff0300720b */ /* 0x000fc60003f35000 */
[----:B------:R-:W-:Y:S01]  /*1da0*/  @P2 VIADD R18, R18, 0x1 ;  /* 0x0000000112122836 */ /* 0x000fe20000000000 */
[----:B------:R-:W-:Y:S02]  /*1db0*/  ISETP.GE.AND P2, PT, R12, RZ, PT ;  /* 0x000000ff0c00720c */ /* 0x000fe40003f46270 */
[----:B------:R-:W-:Y:S01]  /*1dc0*/  SHF.R.S32.HI R12, RZ, 0x1f, R4 ;  /* 0x0000001fff0c7819 */ /* 0x000fe20000011404 */
[----:B------:R-:W-:Y:S02]  /*1dd0*/  @P4 VIADD R10, R10, 0x1 ;  /* 0x000000010a0a4836 */ /* 0x000fe40000000000 */
[----:B------:R-:W-:Y:S01]  /*1de0*/  @!P3 IMAD.MOV R18, RZ, RZ, -R18 ;  /* 0x000000ffff12b224 */ /* 0x000fe200078e0a12 */
[----:B------:R-:W-:Y:S01]  /*1df0*/  ISETP.NE.AND P3, PT, R13, RZ, PT ;  /* 0x000000ff0d00720c */ /* 0x000fe20003f65270 */
[----:B------:R-:W-:Y:S01]  /*1e00*/  IMAD.MOV.U32 R5, RZ, RZ, R10 ;  /* 0x000000ffff057224 */ /* 0x000fe200078e000a */
[----:B------:R-:W-:Y:S01]  /*1e10*/  @!P5 LOP3.LUT R18, RZ, R17, RZ, 0x33, !PT ;  /* 0x00000011ff12d212 */ /* 0x000fe200078e33ff */
[----:B------:R-:W-:Y:S01]  /*1e20*/  IMAD R4, R4, UR11, RZ ;  /* 0x0000000b04047c24 */ /* 0x000fe2000f8e02ff */
[----:B------:R0:W1:Y:S01]  /*1e30*/  @P1 MUFU.LG2 R10, R3 ;  /* 0x00000003000a1308 */ /* 0x0000620000000c00 */
[----:B------:R-:W-:-:S02]  /*1e40*/  SEL R11, RZ, 0x1, !P3 ;  /* 0x00000001ff0b7807 */ /* 0x000fc40005800000 */
[----:B------:R-:W-:Y:S02]  /*1e50*/  @!P2 IADD3 R5, PT, PT, -R5, RZ, RZ ;  /* 0x000000ff0505a210 */ /* 0x000fe40007ffe1ff */
[----:B------:R-:W-:Y:S02]  /*1e60*/  @!P0 LOP3.LUT R5, RZ, R15, RZ, 0x33, !PT ;  /* 0x0000000fff058212 */ /* 0x000fe400078e33ff */
[----:B------:R-:W-:Y:S02]  /*1e70*/  LOP3.LUT P0, RZ, R19, 0x3c3, RZ, 0xc0, !PT ;  /* 0x000003c313ff7812 */ /* 0x000fe4000780c0ff */
[----:B------:R-:W-:Y:S02]  /*1e80*/  ISETP.LT.U32.AND P2, PT, R26, R18, PT ;  /* 0x000000121a00720c */ /* 0x000fe40003f41070 */
[----:B------:R-:W-:Y:S02]  /*1e90*/  SHF.R.S32.HI R13, RZ, 0x1f, R18 ;  /* 0x0000001fff0d7819 */ /* 0x000fe40000011412 */
[----:B------:R-:W-:Y:S01]  /*1ea0*/  LOP3.LUT R11, R12, R11, RZ, 0xfc, !PT ;  /* 0x0000000b0c0b7212 */ /* 0x000fe200078efcff */
[----:B------:R-:W-:Y:S01]  /*1eb0*/  IMAD R12, R5, UR12, RZ ;  /* 0x0000000c050c7c24 */ /* 0x000fe2000f8e02ff */
[----:B------:R-:W-:-:S03]  /*1ec0*/  ISETP.LT.AND.EX P2, PT, R27, R13, PT, P2 ;  /* 0x0000000d1b00720c */ /* 0x000fc60003f41320 */
[----:B0-----:R-:W-:Y:S01]  /*1ed0*/  IMAD R3, R11, R12, RZ ;  /* 0x0000000c0b037224 */ /* 0x001fe200078e02ff */
[----:B------:R-:W-:Y:S01]  /*1ee0*/  SEL R5, R26, R18, P2 ;  /* 0x000000121a057207 */ /* 0x000fe20001000000 */
[----:B-1----:R-:W-:Y:S01]  /*1ef0*/  @P1 FFMA.FTZ R21, R10, 0.69314718246459960938, R9 ;  /* 0x3f3172180a151823 */ /* 0x002fe20000010009 */
        /* <DEDUP_REMOVED lines=32> */
[----:B0-----:R-:W-:-:S06]  /*2100*/  VIADD R10, R10, 0xffffffe ;  /* 0x0ffffffe0a0a7836 */ /* 0x001fcc0000000000 */
[----:B------:R-:W0:Y:S02]  /*2110*/  F2I.FTZ.U32.TRUNC.NTZ R11, R10 ;  /* 0x0000000a000b7305 */ /* 0x000e24000021f000 */
[----:B0-----:R-:W-:Y:S01]  /*2120*/  IMAD.MOV R2, RZ, RZ, -R11 ;  /* 0x000000ffff027224 */ /* 0x001fe200078e0a0b */
[----:B------:R-:W-:-:S03]  /*2130*/  MOV R10, RZ ;  /* 0x000000ff000a7202 */ /* 0x000fc60000000f00 */
[----:B------:R-:W-:-:S04]  /*2140*/  IMAD R2, R2, R30, RZ ;  /* 0x0000001e02027224 */ /* 0x000fc800078e02ff */
[----:B------:R-:W-:Y:S01]  /*2150*/  IMAD.HI.U32 R2, R11, R2, R10 ;  /* 0x000000020b027227 */ /* 0x000fe200078e000a */
[----:B------:R-:W-:-:S05]  /*2160*/  LEA.HI R11, R19, UR14, RZ, 0x1e ;  /* 0x0000000e130b7c11 */ /* 0x000fca000f8ff0ff */
        /* <DEDUP_REMOVED lines=13> */
.L_x_208:
[----:B------:R-:W-:Y:S01]  /*2240*/  LEA.HI R2, R19, UR14, RZ, 0x1e ;  /* 0x0000000e13027c11 */ /* 0x000fe2000f8ff0ff */
[----:B------:R-:W-:Y:S01]  /*2250*/  IMAD.MOV.U32 R17, RZ, RZ, RZ ;  /* 0x000000ffff117224 */ /* 0x000fe200078e00ff */
[----:B------:R-:W-:Y:S02]  /*2260*/  MOV R18, R30 ;  /* 0x0000001e00127202 */ /* 0x000fe40000000f00 */
[----:B------:R-:W-:Y:S01]  /*2270*/  MOV R14, 0x22a0 ;  /* 0x000022a0000e7802 */ /* 0x000fe20000000f00 */
[----:B------:R-:W-:Y:S02]  /*2280*/  IMAD.MOV.U32 R22, RZ, RZ, R2 ;  /* 0x000000ffff167224 */ /* 0x000fe400078e0002 */
[----:B------:R-:W-:Y:S05]  /*2290*/  CALL.REL.NOINC `($__internal_5_$__cuda_sm20_div_s64) ;  /* 0x0000001c00447944 */ /* 0x000fea0003c00000 */
[----:B------:R-:W-:Y:S02]  /*22a0*/  IADD3 R9, PT, PT, -R10, RZ, RZ ;  /* 0x000000ff0a097210 */ /* 0x000fe40007ffe1ff */
[----:B------:R-:W-:-:S03]  /*22b0*/  MOV R31, R11 ;  /* 0x0000000b001f7202 */ /* 0x000fc60000000f00 */
[----:B------:R-:W-:Y:S01]  /*22c0*/  IMAD R9, R30, R9, R2 ;  /* 0x000000091e097224 */ /* 0x000fe200078e0202 */
[----:B------:R-:W-:-:S07]  /*22d0*/  MOV R30, R10 ;  /* 0x0000000a001e7202 */ /* 0x000fce0000000f00 */
.L_x_209:
[----:B------:R-:W-:Y:S01]  /*22e0*/  IABS R12, UR13 ;  /* 0x0000000d000c7c13 */ /* 0x000fe20008000000 */
[----:B------:R-:W-:Y:S01]  /*22f0*/  IMAD R25, R25, R8, RZ ;  /* 0x0000000819197224 */ /* 0x000fe200078e02ff */
[----:B------:R-:W-:Y:S01]  /*2300*/  IABS R10, R9 ;  /* 0x00000009000a7213 */ /* 0x000fe20000000000 */
[----:B------:R-:W-:Y:S01]  /*2310*/  BSSY.RECONVERGENT B0, `(.L_x_210) ;  /* 0x000003f000007945 */ /* 0x000fe20003800200 */
[----:B------:R-:W0:Y:S01]  /*2320*/  I2F.U32.RP R13, R12 ;  /* 0x0000000c000d7306 */ /* 0x000e220000209000 */
[----:B------:R-:W-:Y:S01]  /*2330*/  IABS R2, UR13 ;  /* 0x0000000d00027c13 */ /* 0x000fe20008000000 */
[----:B------:R-:W-:Y:S01]  /*2340*/  IMAD R25, R7, R0, R25 ;  /* 0x0000000007197224 */ /* 0x000fe200078e0219 */
[----:B------:R-:W-:-:S04]  /*2350*/  LOP3.LUT R0, R9, UR13, RZ, 0x3c, !PT ;  /* 0x0000000d09007c12 */ /* 0x000fc8000f8e3cff */
[----:B------:R-:W-:Y:S01]  /*2360*/  ISETP.GE.AND P0, PT, R0, RZ, PT ;  /* 0x000000ff0000720c */ /* 0x000fe20003f06270 */
[----:B0-----:R-:W0:Y:S02]  /*2370*/  MUFU.RCP R16, R13 ;  /* 0x0000000d00107308 */ /* 0x001e240000001000 */
[----:B0-----:R-:W-:-:S06]  /*2380*/  IADD3 R16, PT, PT, R16, 0xffffffe, RZ ;  /* 0x0ffffffe10107810 */ /* 0x001fcc0007ffe0ff */
[----:B------:R-:W0:Y:S02]  /*2390*/  F2I.FTZ.U32.TRUNC.NTZ R17, R16 ;  /* 0x0000001000117305 */ /* 0x000e24000021f000 */
[----:B0-----:R-:W-:Y:S01]  /*23a0*/  IADD3 R11, PT, PT, RZ, -R17, RZ ;  /* 0x80000011ff0b7210 */ /* 0x001fe20007ffe0ff */
[----:B------:R-:W-:-:S04]  /*23b0*/  IMAD.MOV.U32 R16, RZ, RZ, RZ ;  /* 0x000000ffff107224 */ /* 0x000fc800078e00ff */
[----:B------:R-:W-:-:S04]  /*23c0*/  IMAD R11, R11, R12, RZ ;  /* 0x0000000c0b0b7224 */ /* 0x000fc800078e02ff */
[----:B------:R-:W-:Y:S01]  /*23d0*/  IMAD.HI.U32 R17, R17, R11, R16 ;  /* 0x0000000b11117227 */ /* 0x000fe200078e0010 */
[----:B------:R-:W-:-:S05]  /*23e0*/  IADD3 R11, PT, PT, RZ, -R2, RZ ;  /* 0x80000002ff0b7210 */ /* 0x000fca0007ffe0ff */
[----:B------:R-:W-:-:S04]  /*23f0*/  IMAD.HI.U32 R2, R17, R10, RZ ;  /* 0x0000000a11027227 */ /* 0x000fc800078e00ff */
[----:B------:R-:W-:Y:S02]  /*2400*/  IMAD R11, R2, R11, R10 ;  /* 0x0000000b020b7224 */ /* 0x000fe400078e020a */
[----:B------:R-:W-:-:S03]  /*2410*/  IMAD.WIDE.U32 R16, R7, R8, RZ ;  /* 0x0000000807107225 */ /* 0x000fc600078e00ff */
[----:B------:R-:W-:Y:S01]  /*2420*/  ISETP.GT.U32.AND P1, PT, R12, R11, PT ;  /* 0x0000000b0c00720c */ /* 0x000fe20003f24070 */
[----:B------:R-:W-:-:S12]  /*2430*/  IMAD.WIDE.U32 R34, R16, R32, RZ ;  /* 0x0000002010227225 */ /* 0x000fd800078e00ff */
[----:B------:R-:W-:Y:S02]  /*2440*/  @!P1 IMAD.IADD R11, R11, 0x1, -R12 ;  /* 0x000000010b0b9824 */ /* 0x000fe400078e0a0c */
[----:B------:R-:W-:Y:S01]  /*2450*/  @!P1 VIADD R2, R2, 0x1 ;  /* 0x0000000102029836 */ /* 0x000fe20000000000 */
[----:B------:R-:W-:Y:S02]  /*2460*/  ISETP.NE.AND P1, PT, RZ, UR13, PT ;  /* 0x0000000dff007c0c */ /* 0x000fe4000bf25270 */
[----:B------:R-:W-:Y:S02]  /*2470*/  ISETP.GE.U32.AND P2, PT, R11, R12, PT ;  /* 0x0000000c0b00720c */ /* 0x000fe40003f46070 */
[----:B------:R-:W-:-:S05]  /*2480*/  IADD3 R11, PT, PT, R17, R25, RZ ;  /* 0x00000019110b7210 */ /* 0x000fca0007ffe0ff */
[----:B------:R-:W-:-:S04]  /*2490*/  IMAD R11, R11, R32, RZ ;  /* 0x000000200b0b7224 */ /* 0x000fc800078e02ff */
[----:B------:R-:W-:Y:S02]  /*24a0*/  IMAD R11, R33, R16, R11 ;  /* 0x00000010210b7224 */ /* 0x000fe400078e020b */
[----:B------:R-:W-:Y:S02]  /*24b0*/  @P2 IADD3 R2, PT, PT, R2, 0x1, RZ ;  /* 0x0000000102022810 */ /* 0x000fe40007ffe0ff */
[----:B------:R-:W-:Y:S02]  /*24c0*/  IMAD.IADD R16, R35, 0x1, R11 ;  /* 0x0000000123107824 */ /* 0x000fe400078e020b */
[----:B------:R-:W-:Y:S02]  /*24d0*/  @!P0 IADD3 R2, PT, PT, -R2, RZ, RZ ;  /* 0x000000ff02028210 */ /* 0x000fe40007ffe1ff */
[----:B------:R-:W-:Y:S02]  /*24e0*/  @!P1 LOP3.LUT R2, RZ, UR13, RZ, 0x33, !PT ;  /* 0x0000000dff029c12 */ /* 0x000fe4000f8e33ff */
[----:B------:R-:W-:-:S04]  /*24f0*/  LOP3.LUT R0, R31, R16, RZ, 0xfc, !PT ;  /* 0x000000101f007212 */ /* 0x000fc800078efcff */
[----:B------:R-:W-:Y:S01]  /*2500*/  ISETP.NE.U32.AND P0, PT, R0, RZ, PT ;  /* 0x000000ff0000720c */ /* 0x000fe20003f05070 */
[----:B------:R-:W-:-:S04]  /*2510*/  IMAD.MOV R0, RZ, RZ, -R2 ;  /* 0x000000ffff007224 */ /* 0x000fc800078e0a02 */
[----:B------:R-:W-:-:S08]  /*2520*/  IMAD R0, R0, UR13, R9 ;  /* 0x0000000d00007c24 */ /* 0x000fd0000f8e0209 */
[----:B------:R-:W-:Y:S05]  /*2530*/  @P0 BRA `(.L_x_211) ;  /* 0x0000000000540947 */ /* 0x000fea0003800000 */
[----:B------:R-:W0:Y:S01]  /*2540*/  I2F.U32.RP R12, R34 ;  /* 0x00000022000c7306 */ /* 0x000e220000209000 */
[----:B------:R-:W-:Y:S01]  /*2550*/  HFMA2 R10, -RZ, RZ, 0, 0 ;  /* 0x00000000ff0a7431 */ /* 0x000fe200000001ff */
[----:B------:R-:W-:-:S06]  /*2560*/  ISETP.NE.U32.AND P0, PT, R34, RZ, PT ;  /* 0x000000ff2200720c */ /* 0x000fcc0003f05070 */
[----:B0-----:R-:W0:Y:S02]  /*2570*/  MUFU.RCP R11, R12 ;  /* 0x0000000c000b7308 */ /* 0x001e240000001000 */
[----:B0-----:R-:W-:-:S06]  /*2580*/  IADD3 R11, PT, PT, R11, 0xffffffe, RZ ;  /* 0x0ffffffe0b0b7810 */ /* 0x001fcc0007ffe0ff */
[----:B------:R-:W0:Y:S02]  /*2590*/  F2I.FTZ.U32.TRUNC.NTZ R11, R11 ;  /* 0x0000000b000b7305 */ /* 0x000e24000021f000 */
[----:B0-----:R-:W-:-:S04]  /*25a0*/  IMAD.MOV R9, RZ, RZ, -R11 ;  /* 0x000000ffff097224 */ /* 0x001fc800078e0a0b */
        /* <DEDUP_REMOVED lines=14> */
.L_x_211:
[----:B------:R-:W-:Y:S01]  /*2690*/  IMAD.MOV.U32 R22, RZ, RZ, R30 ;  /* 0x000000ffff167224 */ /* 0x000fe200078e001e */
[----:B------:R-:W-:Y:S01]  /*26a0*/  MOV R17, R31 ;  /* 0x0000001f00117202 */ /* 0x000fe20000000f00 */
[----:B------:R-:W-:Y:S01]  /*26b0*/  IMAD.MOV.U32 R18, RZ, RZ, R34 ;  /* 0x000000ffff127224 */ /* 0x000fe200078e0022 */
[----:B------:R-:W-:Y:S02]  /*26c0*/  MOV R14, 0x26e0 ;  /* 0x000026e0000e7802 */ /* 0x000fe40000000f00 */
[----:B------:R-:W-:Y:S05]  /*26d0*/  CALL.REL.NOINC `($__internal_5_$__cuda_sm20_div_s64) ;  /* 0x0000001800347944 */ /* 0x000fea0003c00000 */
[----:B------:R-:W-:-:S05]  /*26e0*/  IADD3 R31, PT, PT, -R10, RZ, RZ ;  /* 0x000000ff0a1f7210 */ /* 0x000fca0007ffe1ff */
[----:B------:R-:W-:Y:S02]  /*26f0*/  IMAD R31, R31, R34, R30 ;  /* 0x000000221f1f7224 */ /* 0x000fe400078e021e */
.L_x_212:
[----:B------:R-:W-:Y:S05]  /*2700*/  BSYNC.RECONVERGENT B0 ;  /* 0x0000000000007941 */ /* 0x000fea0003800200 */
.L_x_210:
[----:B------:R-:W-:Y:S01]  /*2710*/  IABS R20, R8 ;  /* 0x0000000800147213 */ /* 0x000fe20000000000 */
[----:B------:R-:W-:Y:S01]  /*2720*/  IMAD.MOV.U32 R34, RZ, RZ, RZ ;  /* 0x000000ffff227224 */ /* 0x000fe200078e00ff */
[----:B------:R-:W-:Y:S01]  /*2730*/  IABS R14, R6 ;  /* 0x00000006000e7213 */ /* 0x000fe20000000000 */
[----:B------:R-:W0:Y:S01]  /*2740*/  LDCU.U8 UR17, c[0x0][0x549] ;  /* 0x0000a920ff1177ac */ /* 0x000e220008000000 */
[----:B------:R-:W1:Y:S01]  /*2750*/  I2F.U32.RP R17, R20 ;  /* 0x0000001400117306 */ /* 0x000e620000209000 */
[----:B------:R-:W-:Y:S02]  /*2760*/  IABS R12, R15 ;  /* 0x0000000f000c7213 */ /* 0x000fe40000000000 */
[----:B------:R-:W-:Y:S01]  /*2770*/  IABS R16, R7 ;  /* 0x0000000700107213 */ /* 0x000fe20000000000 */
[----:B------:R-:W2:Y:S01]  /*2780*/  LDCU.64 UR4, c[0x0][0x430] ;  /* 0x00008600ff0477ac */ /* 0x000ea20008000a00 */
[----:B------:R-:W-:Y:S02]  /*2790*/  IABS R13, R5 ;  /* 0x00000005000d7213 */ /* 0x000fe40000000000 */
[----:B------:R-:W-:Y:S01]  /*27a0*/  IABS R18, R31 ;  /* 0x0000001f00127213 */ /* 0x000fe20000000000 */
[----:B------:R-:W3:Y:S01]  /*27b0*/  I2F.U32.RP R11, R14 ;  /* 0x0000000e000b7306 */ /* 0x000ee20000209000 */
[----:B------:R-:W-:Y:S01]  /*27c0*/  ISETP.NE.AND P5, PT, R8, RZ, PT ;  /* 0x000000ff0800720c */ /* 0x000fe20003fa5270 */
[----:B------:R-:W-:-:S06]  /*27d0*/  UIMAD UR18, UR7, UR11, URZ ;  /* 0x0000000b071272a4 */ /* 0x000fcc000f8e02ff */
[----:B-1----:R-:W1:Y:S01]  /*27e0*/  MUFU.RCP R9, R17 ;  /* 0x0000001100097308 */ /* 0x002e620000001000 */
[----:B0-----:R-:W-:-:S04]  /*27f0*/  UISETP.NE.AND UP0, UPT, UR17, URZ, UPT ;  /* 0x000000ff1100728c */ /* 0x001fc8000bf05270 */
[----:B--2---:R-:W-:-:S03]  /*2800*/  USEL UR4, UR4, 0x1, UP0 ;  /* 0x0000000104047887 */ /* 0x004fc60008000000 */
[----:B---3--:R0:W2:Y:S01]  /*2810*/  MUFU.RCP R32, R11 ;  /* 0x0000000b00207308 */ /* 0x0080a20000001000 */
[----:B------:R-:W-:Y:S02]  /*2820*/  USHF.R.S32.HI UR17, URZ, 0x1f, UR4 ;  /* 0x0000001fff117899 */ /* 0x000fe40008011404 */
[----:B------:R-:W-:-:S05]  /*2830*/  UIMAD UR5, UR4, UR5, URZ ;  /* 0x00000005040572a4 */ /* 0x000fca000f8e02ff */
[----:B------:R-:W-:Y:S01]  /*2840*/  I2F.U32.RP R28, R12 ;  /* 0x0000000c001c7306 */ /* 0x000fe20000209000 */
[----:B-1----:R-:W-:Y:S01]  /*2850*/  VIADD R9, R9, 0xffffffe ;  /* 0x0ffffffe09097836 */ /* 0x002fe20000000000 */
[----:B------:R-:W-:-:S06]  /*2860*/  IABS R17, R8 ;  /* 0x0000000800117213 */ /* 0x000fcc0000000000 */
[----:B------:R-:W1:Y:S01]  /*2870*/  F2I.FTZ.U32.TRUNC.NTZ R35, R9 ;  /* 0x0000000900237305 */ /* 0x000e62000021f000 */
[----:B------:R-:W-:Y:S01]  /*2880*/  IMAD.MOV R17, RZ, RZ, -R17 ;  /* 0x000000ffff117224 */ /* 0x000fe200078e0a11 */
[----:B0-----:R-:W-:Y:S01]  /*2890*/  IABS R11, R10 ;  /* 0x0000000a000b7213 */ /* 0x001fe20000000000 */
[----:B--2---:R-:W-:-:S05]  /*28a0*/  VIADD R32, R32, 0xffffffe ;  /* 0x0ffffffe20207836 */ /* 0x004fca0000000000 */
[----:B------:R-:W0:Y:S01]  /*28b0*/  F2I.FTZ.U32.TRUNC.NTZ R33, R32 ;  /* 0x0000002000217305 */ /* 0x000e22000021f000 */
[----:B-1----:R-:W-:-:S07]  /*28c0*/  IMAD.MOV R27, RZ, RZ, -R35 ;  /* 0x000000ffff1b7224 */ /* 0x002fce00078e0a23 */
[----:B------:R-:W1:Y:S01]  /*28d0*/  MUFU.RCP R28, R28 ;  /* 0x0000001c001c7308 */ /* 0x000e620000001000 */
[----:B------:R-:W-:Y:S01]  /*28e0*/  IABS R9, R6 ;  /* 0x0000000600097213 */ /* 0x000fe20000000000 */
[----:B------:R-:W-:-:S04]  /*28f0*/  IMAD R27, R27, R20, RZ ;  /* 0x000000141b1b7224 */ /* 0x000fc800078e02ff */
[----:B------:R-:W-:Y:S01]  /*2900*/  IMAD.MOV R9, RZ, RZ, -R9 ;  /* 0x000000ffff097224 */ /* 0x000fe200078e0a09 */
[----:B0-----:R-:W-:Y:S01]  /*2910*/  IADD3 R25, PT, PT, RZ, -R33, RZ ;  /* 0x80000021ff197210 */ /* 0x001fe20007ffe0ff */
[----:B------:R-:W0:Y:S01]  /*2920*/  I2F.U32.RP R26, R16 ;  /* 0x00000010001a7306 */ /* 0x000e220000209000 */
[----:B------:R-:W-:Y:S02]  /*2930*/  HFMA2 R32, -RZ, RZ, 0, 0 ;  /* 0x00000000ff207431 */ /* 0x000fe400000001ff */
[----:B------:R-:W-:-:S04]  /*2940*/  IMAD.HI.U32 R27, R35, R27, R34 ;  /* 0x0000001b231b7227 */ /* 0x000fc800078e0022 */
[----:B------:R-:W-:Y:S01]  /*2950*/  IMAD R25, R25, R14, RZ ;  /* 0x0000000e19197224 */ /* 0x000fe200078e02ff */
[----:B------:R-:W2:Y:S01]  /*2960*/  I2F.U32.RP R22, R13 ;  /* 0x0000000d00167306 */ /* 0x000ea20000209000 */
[----:B------:R-:W-:-:S04]  /*2970*/  IMAD.HI.U32 R27, R27, R18, RZ ;  /* 0x000000121b1b7227 */ /* 0x000fc800078e00ff */
[----:B-1----:R-:W-:Y:S02]  /*2980*/  VIADD R28, R28, 0xffffffe ;  /* 0x0ffffffe1c1c7836 */ /* 0x002fe40000000000 */
[----:B------:R-:W-:Y:S01]  /*2990*/  IMAD.HI.U32 R25, R33, R25, R32 ;  /* 0x0000001921197227 */ /* 0x000fe200078e0020 */
[----:B0-----:R-:W0:Y:S03]  /*29a0*/  MUFU.RCP R26, R26 ;  /* 0x0000001a001a7308 */ /* 0x001e260000001000 */
[----:B------:R-:W-:Y:S02]  /*29b0*/  IMAD R17, R27, R17, R18 ;  /* 0x000000111b117224 */ /* 0x000fe400078e0212 */
[----:B------:R-:W-:-:S03]  /*29c0*/  IMAD.HI.U32 R30, R25, R11, RZ ;  /* 0x0000000b191e7227 */ /* 0x000fc600078e00ff */
[----:B------:R-:W1:Y:S01]  /*29d0*/  F2I.FTZ.U32.TRUNC.NTZ R29, R28 ;  /* 0x0000001c001d7305 */ /* 0x000e62000021f000 */
[----:B------:R-:W-:Y:S01]  /*29e0*/  IMAD R9, R30, R9, R11 ;  /* 0x000000091e097224 */ /* 0x000fe200078e020b */
[----:B------:R-:W-:Y:S02]  /*29f0*/  ISETP.GT.U32.AND P3, PT, R20, R17, PT ;  /* 0x000000111400720c */ /* 0x000fe40003f64070 */
[----:B------:R-:W-:Y:S02]  /*2a00*/  LOP3.LUT R11, R31, R8, RZ, 0x3c, !PT ;  /* 0x000000081f0b7212 */ /* 0x000fe400078e3cff */
[----:B------:R-:W-:Y:S02]  /*2a10*/  ISETP.GT.U32.AND P1, PT, R14, R9, PT ;  /* 0x000000090e00720c */ /* 0x000fe40003f24070 */
[----:B--2---:R-:W2:Y:S01]  /*2a20*/  MUFU.RCP R22, R22 ;  /* 0x0000001600167308 */ /* 0x004ea20000001000 */
[----:B------:R-:W-:Y:S01]  /*2a30*/  ISETP.GE.AND P2, PT, R11, RZ, PT ;  /* 0x000000ff0b00720c */ /* 0x000fe20003f46270 */
[----:B0-----:R-:W-:Y:S01]  /*2a40*/  VIADD R26, R26, 0xffffffe ;  /* 0x0ffffffe1a1a7836 */ /* 0x001fe20000000000 */
[----:B------:R-:W-:-:S02]  /*2a50*/  IABS R11, R2 ;  /* 0x00000002000b7213 */ /* 0x000fc40000000000 */
[----:B-1----:R-:W-:Y:S01]  /*2a60*/  IADD3 R18, PT, PT, RZ, -R29, RZ ;  /* 0x8000001dff127210 */ /* 0x002fe20007ffe0ff */
[----:B------:R-:W-:Y:S02]  /*2a70*/  IMAD.MOV.U32 R28, RZ, RZ, RZ ;  /* 0x000000ffff1c7224 */ /* 0x000fe400078e00ff */
[----:B------:R-:W0:Y:S01]  /*2a80*/  F2I.FTZ.U32.TRUNC.NTZ R33, R26 ;  /* 0x0000001a00217305 */ /* 0x000e22000021f000 */
[----:B------:R-:W-:Y:S02]  /*2a90*/  @!P3 IMAD.IADD R17, R17, 0x1, -R20 ;  /* 0x000000011111b824 */ /* 0x000fe400078e0a14 */
[----:B------:R-:W-:Y:S01]  /*2aa0*/  @!P1 IADD3 R9, PT, PT, R9, -R14, RZ ;  /* 0x8000000e09099210 */ /* 0x000fe20007ffe0ff */
[----:B------:R-:W-:Y:S01]  /*2ab0*/  IMAD R25, R18, R12, RZ ;  /* 0x0000000c12197224 */ /* 0x000fe200078e02ff */
[----:B------:R-:W-:Y:S01]  /*2ac0*/  IABS R18, R15 ;  /* 0x0000000f00127213 */ /* 0x000fe20000000000 */
[----:B------:R-:W-:Y:S01]  /*2ad0*/  @!P3 VIADD R27, R27, 0x1 ;  /* 0x000000011b1bb836 */ /* 0x000fe20000000000 */
[----:B------:R-:W-:Y:S01]  /*2ae0*/  ISETP.GE.U32.AND P6, PT, R17, R20, PT ;  /* 0x000000141100720c */ /* 0x000fe20003fc6070 */
[----:B------:R-:W-:Y:S01]  /*2af0*/  IMAD.HI.U32 R25, R29, R25, R28 ;  /* 0x000000191d197227 */ /* 0x000fe200078e001c */
[----:B------:R-:W-:-:S02]  /*2b00*/  ISETP.GE.U32.AND P4, PT, R9, R14, PT ;  /* 0x0000000e0900720c */ /* 0x000fc40003f86070 */
[----:B--2---:R-:W-:Y:S01]  /*2b10*/  IADD3 R22, PT, PT, R22, 0xffffffe, RZ ;  /* 0x0ffffffe16167810 */ /* 0x004fe20007ffe0ff */
[----:B------:R-:W-:Y:S01]  /*2b20*/  IMAD.MOV R18, RZ, RZ, -R18 ;  /* 0x000000ffff127224 */ /* 0x000fe200078e0a12 */
[----:B------:R-:W-:Y:S01]  /*2b30*/  LOP3.LUT R17, R10, R6, RZ, 0x3c, !PT ;  /* 0x000000060a117212 */ /* 0x000fe200078e3cff */
[----:B------:R-:W-:Y:S01]  /*2b40*/  IMAD.HI.U32 R25, R25, R11, RZ ;  /* 0x0000000b19197227 */ /* 0x000fe200078e00ff */
[----:B------:R-:W1:Y:S01]  /*2b50*/  F2I.FTZ.U32.TRUNC.NTZ R29, R22 ;  /* 0x00000016001d7305 */ /* 0x000e62000021f000 */
[----:B------:R-:W-:Y:S02]  /*2b60*/  ISETP.NE.AND P3, PT, R6, RZ, PT ;  /* 0x000000ff0600720c */ /* 0x000fe40003f65270 */
[----:B------:R-:W-:Y:S01]  /*2b70*/  ISETP.GE.AND P0, PT, R17, RZ, PT ;  /* 0x000000ff1100720c */ /* 0x000fe20003f06270 */
[----:B0-----:R-:W-:Y:S01]  /*2b80*/  IMAD.MOV R9, RZ, RZ, -R33 ;  /* 0x000000ffff097224 */ /* 0x001fe200078e0a21 */
[----:B------:R-:W-:Y:S01]  /*2b90*/  IABS R17, R7 ;  /* 0x0000000700117213 */ /* 0x000fe20000000000 */
[----:B------:R-:W-:-:S02]  /*2ba0*/  @!P1 VIADD R30, R30, 0x1 ;  /* 0x000000011e1e9836 */ /* 0x000fc40000000000 */
[----:B------:R-:W-:Y:S01]  /*2bb0*/  IMAD R9, R9, R16, RZ ;  /* 0x0000001009097224 */ /* 0x000fe200078e02ff */
[----:B------:R-:W-:Y:S01]  /*2bc0*/  IADD3 R17, PT, PT, RZ, -R17, RZ ;  /* 0x80000011ff117210 */ /* 0x000fe20007ffe0ff */
[----:B------:R-:W-:Y:S01]  /*2bd0*/  IMAD R11, R25, R18, R11 ;  /* 0x00000012190b7224 */ /* 0x000fe200078e020b */
[----:B------:R-:W-:Y:S01]  /*2be0*/  @P4 IADD3 R30, PT, PT, R30, 0x1, RZ ;  /* 0x000000011e1e4810 */ /* 0x000fe20007ffe0ff */
[----:B------:R-:W-:Y:S01]  /*2bf0*/  @P6 VIADD R27, R27, 0x1 ;  /* 0x000000011b1b6836 */ /* 0x000fe20000000000 */
[----:B------:R-:W-:Y:S01]  /*2c00*/  ISETP.NE.AND P4, PT, R15, RZ, PT ;  /* 0x000000ff0f00720c */ /* 0x000fe20003f85270 */
[----:B------:R-:W-:Y:S01]  /*2c10*/  IMAD.HI.U32 R32, R33, R9, R32 ;  /* 0x0000000921207227 */ /* 0x000fe200078e0020 */
[----:B-1----:R-:W-:Y:S02]  /*2c20*/  IADD3 R14, PT, PT, RZ, -R29, RZ ;  /* 0x8000001dff0e7210 */ /* 0x002fe40007ffe0ff */
[----:B------:R-:W-:Y:S01]  /*2c30*/  ISETP.GT.U32.AND P1, PT, R12, R11, PT ;  /* 0x0000000b0c00720c */ /* 0x000fe20003f24070 */
[----:B------:R-:W-:Y:S01]  /*2c40*/  @!P2 IMAD.MOV R27, RZ, RZ, -R27 ;  /* 0x000000ffff1ba224 */ /* 0x000fe200078e0a1b */
[----:B------:R-:W-:Y:S01]  /*2c50*/  @!P5 LOP3.LUT R27, RZ, R8, RZ, 0x33, !PT ;  /* 0x00000008ff1bd212 */ /* 0x000fe200078e33ff */
[----:B------:R-:W-:Y:S01]  /*2c60*/  IMAD R9, R14, R13, RZ ;  /* 0x0000000d0e097224 */ /* 0x000fe200078e02ff */
[----:B------:R-:W-:Y:S01]  /*2c70*/  ISETP.NE.AND P5, PT, R7, RZ, PT ;  /* 0x000000ff0700720c */ /* 0x000fe20003fa5270 */
[----:B------:R-:W-:Y:S01]  /*2c80*/  @!P0 IMAD.MOV R30, RZ, RZ, -R30 ;  /* 0x000000ffff1e8224 */ /* 0x000fe200078e0a1e */
[----:B------:R-:W-:Y:S01]  /*2c90*/  @!P3 LOP3.LUT R30, RZ, R6, RZ, 0x33, !PT ;  /* 0x00000006ff1eb212 */ /* 0x000fe200078e33ff */
[----:B------:R-:W-:Y:S01]  /*2ca0*/  IMAD.HI.U32 R28, R29, R9, R28 ;  /* 0x000000091d1c7227 */ /* 0x000fe200078e001c */
[----:B------:R-:W-:-:S02]  /*2cb0*/  IABS R29, R27 ;  /* 0x0000001b001d7213 */ /* 0x000fc40000000000 */
[----:B------:R-:W-:Y:S02]  /*2cc0*/  IABS R9, R5 ;  /* 0x0000000500097213 */ /* 0x000fe40000000000 */
[----:B------:R-:W-:Y:S01]  /*2cd0*/  IABS R14, R30 ;  /* 0x0000001e000e7213 */ /* 0x000fe20000000000 */
[----:B------:R-:W-:Y:S01]  /*2ce0*/  IMAD.HI.U32 R32, R32, R29, RZ ;  /* 0x0000001d20207227 */ /* 0x000fe200078e00ff */
[----:B------:R-:W-:-:S03]  /*2cf0*/  @!P1 IADD3 R25, PT, PT, R25, 0x1, RZ ;  /* 0x0000000119199810 */ /* 0x000fc60007ffe0ff */
[----:B------:R-:W-:Y:S02]  /*2d00*/  IMAD.MOV R9, RZ, RZ, -R9 ;  /* 0x000000ffff097224 */ /* 0x000fe400078e0a09 */
[----:B------:R-:W-:-:S04]  /*2d10*/  IMAD.HI.U32 R28, R28, R14, RZ ;  /* 0x0000000e1c1c7227 */ /* 0x000fc800078e00ff */
[----:B------:R-:W-:Y:S02]  /*2d20*/  @!P1 IMAD.IADD R11, R11, 0x1, -R12 ;  /* 0x000000010b0b9824 */ /* 0x000fe400078e0a0c */
[----:B------:R-:W-:Y:S02]  /*2d30*/  IMAD R17, R32, R17, R29 ;  /* 0x0000001120117224 */ /* 0x000fe400078e021d */
[----:B------:R-:W-:Y:S01]  /*2d40*/  IMAD R14, R28, R9, R14 ;  /* 0x000000091c0e7224 */ /* 0x000fe200078e020e */
[----:B------:R-:W-:Y:S02]  /*2d50*/  ISETP.GE.U32.AND P2, PT, R11, R12, PT ;  /* 0x0000000c0b00720c */ /* 0x000fe40003f46070 */
[----:B------:R-:W-:Y:S02]  /*2d60*/  ISETP.GT.U32.AND P3, PT, R16, R17, PT ;  /* 0x000000111000720c */ /* 0x000fe40003f64070 */
[----:B------:R-:W-:Y:S02]  /*2d70*/  LOP3.LUT R11, R2, R15, RZ, 0x3c, !PT ;  /* 0x0000000f020b7212 */ /* 0x000fe400078e3cff */
[----:B------:R-:W-:-:S02]  /*2d80*/  ISETP.GT.U32.AND P1, PT, R13, R14, PT ;  /* 0x0000000e0d00720c */ /* 0x000fc40003f24070 */
[----:B------:R-:W-:Y:S01]  /*2d90*/  ISETP.GE.AND P0, PT, R11, RZ, PT ;  /* 0x000000ff0b00720c */ /* 0x000fe20003f06270 */
[----:B------:R-:W-:Y:S01]  /*2da0*/  IMAD.MOV R11, RZ, RZ, -R30 ;  /* 0x000000ffff0b7224 */ /* 0x000fe200078e0a1e */
[----:B------:R-:W-:-:S03]  /*2db0*/  LOP3.LUT R9, R27, R7, RZ, 0x3c, !PT ;  /* 0x000000071b097212 */ /* 0x000fc600078e3cff */
[----:B------:R-:W-:Y:S01]  /*2dc0*/  @P2 VIADD R25, R25, 0x1 ;  /* 0x0000000119192836 */ /* 0x000fe20000000000 */
[----:B------:R-:W-:Y:S01]  /*2dd0*/  ISETP.GE.AND P2, PT, R9, RZ, PT ;  /* 0x000000ff0900720c */ /* 0x000fe20003f46270 */
[----:B------:R-:W-:Y:S01]  /*2de0*/  @!P3 VIADD R32, R32, 0x1 ;  /* 0x000000012020b836 */ /* 0x000fe20000000000 */
[-C--:B------:R-:W-:Y:S01]  /*2df0*/  @!P3 IADD3 R17, PT, PT, R17, -R16.reuse, RZ ;  /* 0x800000101111b210 */ /* 0x080fe20007ffe0ff */
[----:B------:R-:W-:Y:S01]  /*2e00*/  IMAD R11, R6, R11, R10 ;  /* 0x0000000b060b7224 */ /* 0x000fe200078e020a */
[----:B------:R-:W-:Y:S01]  /*2e10*/  LOP3.LUT R9, R30, R5, RZ, 0x3c, !PT ;  /* 0x000000051e097212 */ /* 0x000fe200078e3cff */
[----:B------:R-:W-:Y:S01]  /*2e20*/  @!P1 IMAD.IADD R14, R14, 0x1, -R13 ;  /* 0x000000010e0e9824 */ /* 0x000fe200078e0a0d */
[----:B------:R-:W-:Y:S01]  /*2e30*/  ISETP.GE.U32.AND P6, PT, R17, R16, PT ;  /* 0x000000101100720c */ /* 0x000fe20003fc6070 */
[----:B------:R-:W-:Y:S01]  /*2e40*/  @!P0 IMAD.MOV R25, RZ, RZ, -R25 ;  /* 0x000000ffff198224 */ /* 0x000fe200078e0a19 */
[----:B------:R-:W-:Y:S01]  /*2e50*/  @!P4 LOP3.LUT R25, RZ, R15, RZ, 0x33, !PT ;  /* 0x0000000fff19c212 */ /* 0x000fe200078e33ff */
[----:B------:R-:W-:Y:S01]  /*2e60*/  @!P1 VIADD R28, R28, 0x1 ;  /* 0x000000011c1c9836 */ /* 0x000fe20000000000 */
[----:B------:R-:W-:-:S02]  /*2e70*/  ISETP.GE.U32.AND P4, PT, R14, R13, PT ;  /* 0x0000000d0e00720c */ /* 0x000fc40003f86070 */
[----:B------:R-:W-:Y:S01]  /*2e80*/  ISETP.GE.AND P0, PT, R9, RZ, PT ;  /* 0x000000ff0900720c */ /* 0x000fe20003f06270 */
[----:B------:R-:W-:Y:S01]  /*2e90*/  IMAD.WIDE R12, R25, UR12, RZ ;  /* 0x0000000c190c7c25 */ /* 0x000fe2000f8e02ff */
[----:B------:R-:W-:Y:S02]  /*2ea0*/  ISETP.NE.AND P3, PT, R5, RZ, PT ;  /* 0x000000ff0500720c */ /* 0x000fe40003f65270 */
[----:B------:R-:W-:Y:S01]  /*2eb0*/  IADD3 R9, PT, PT, -R27, RZ, RZ ;  /* 0x000000ff1b097210 */ /* 0x000fe20007ffe1ff */
[----:B------:R-:W-:Y:S02]  /*2ec0*/  IMAD.MOV R25, RZ, RZ, -R25 ;  /* 0x000000ffff197224 */ /* 0x000fe400078e0a19 */
[----:B------:R-:W-:Y:S01]  /*2ed0*/  @P6 IADD3 R32, PT, PT, R32, 0x1, RZ ;  /* 0x0000000120206810 */ /* 0x000fe20007ffe0ff */
[----:B------:R-:W-:-:S04]  /*2ee0*/  IMAD.WIDE.U32 R12, R0, UR4, R12 ;  /* 0x00000004000c7c25 */ /* 0x000fc8000f8e000c */
[----:B------:R-:W-:Y:S02]  /*2ef0*/  @P4 VIADD R28, R28, 0x1 ;  /* 0x000000011c1c4836 */ /* 0x000fe40000000000 */
[----:B------:R-:W-:Y:S01]  /*2f00*/  @!P2 IMAD.MOV R32, RZ, RZ, -R32 ;  /* 0x000000ffff20a224 */ /* 0x000fe200078e0a20 */
[----:B------:R-:W-:Y:S01]  /*2f10*/  @!P5 LOP3.LUT R32, RZ, R7, RZ, 0x33, !PT ;  /* 0x00000007ff20d212 */ /* 0x000fe200078e33ff */
[----:B------:R-:W-:Y:S01]  /*2f20*/  IMAD R13, R0, UR17, R13 ;  /* 0x00000011000d7c24 */ /* 0x000fe2000f8e020d */
[----:B------:R-:W-:Y:S01]  /*2f30*/  @!P0 IADD3 R28, PT, PT, -R28, RZ, RZ ;  /* 0x000000ff1c1c8210 */ /* 0x000fe20007ffe1ff */
[----:B------:R-:W-:Y:S01]  /*2f40*/  IMAD R9, R8, R9, R31 ;  /* 0x0000000908097224 */ /* 0x000fe200078e021f */
        /* <DEDUP_REMOVED lines=25> */
.L_x_207:
[----:B------:R-:W0:Y:S01]  /*30e0*/  LDC.64 R4, c[0x0][0x420] ;  /* 0x00010800ff047b82 */ /* 0x000e220000000a00 */
[----:B------:R-:W-:-:S05]  /*30f0*/  IADD3 R2, PT, PT, R2, UR14, RZ ;  /* 0x0000000e02027c10 */ /* 0x000fca000fffe0ff */
[----:B0-----:R-:W-:-:S05]  /*3100*/  IMAD.WIDE.U32 R2, R2, 0x4, R4 ;  /* 0x0000000402027825 */ /* 0x001fca00078e0004 */
[----:B------:R1:W-:Y:S02]  /*3110*/  STG.E desc[UR8][R2.64], R21 ;  /* 0x0000001502007986 */ /* 0x0003e4000c101908 */
.L_x_206:
[----:B------:R-:W-:Y:S05]  /*3120*/  BSYNC.RECONVERGENT B1 ;  /* 0x0000000000017941 */ /* 0x000fea0003800200 */
.L_x_205:
[----:B------:R-:W2:Y:S01]  /*3130*/  LDCU UR6, c[0x0][0x534] ;  /* 0x0000a680ff0677ac */ /* 0x000ea20008000800 */
[----:B------:R-:W-:Y:S01]  /*3140*/  BSSY.RECONVERGENT B0, `(.L_x_213) ;  /* 0x000000f000007945 */ /* 0x000fe20003800200 */
[----:B--2---:R-:W-:-:S04]  /*3150*/  ISETP.GE.AND P0, PT, R23, UR6, PT ;  /* 0x0000000617007c0c */ /* 0x004fc8000bf06270 */
[----:B------:R-:W-:-:S13]  /*3160*/  ISETP.GT.U32.OR P0, PT, R19, 0x3f, P0 ;  /* 0x0000003f1300780c */ /* 0x000fda0000704470 */
[----:B------:R-:W-:Y:S05]  /*3170*/  @P0 BRA `(.L_x_214) ;  /* 0x00000000002c0947 */ /* 0x000fea0003800000 */
[----:B------:R-:W2:Y:S01]  /*3180*/  S2R R0, SR_CgaCtaId ;  /* 0x0000000000007919 */ /* 0x000ea20000008800 */
[----:B------:R-:W-:Y:S01]  /*3190*/  FADD.FTZ R4, -R21, R24 ;  /* 0x0000001815047221 */ /* 0x000fe20000010100 */
[----:B01----:R-:W-:Y:S02]  /*31a0*/  MOV R3, 0x400 ;  /* 0x0000040000037802 */ /* 0x003fe40000000f00 */
[----:B------:R-:W-:Y:S01]  /*31b0*/  LOP3.LUT R2, R19, 0x3, RZ, 0xc0, !PT ;  /* 0x0000000313027812 */ /* 0x000fe200078ec0ff */
[----:B------:R-:W-:-:S06]  /*31c0*/  FMUL.FTZ R4, R4, 1.4426950216293334961 ;  /* 0x3fb8aa3b04047820 */ /* 0x000fcc0000410000 */
[----:B------:R-:W0:Y:S01]  /*31d0*/  MUFU.EX2 R4, R4 ;  /* 0x0000000400047308 */ /* 0x000e220000000800 */
[----:B--2---:R-:W-:-:S05]  /*31e0*/  LEA R3, R0, R3, 0x18 ;  /* 0x0000000300037211 */ /* 0x004fca00078ec0ff */
[----:B------:R-:W-:Y:S01]  /*31f0*/  IMAD R2, R2, 0x44, R3 ;  /* 0x0000004402027824 */ /* 0x000fe200078e0203 */
[----:B------:R-:W-:-:S04]  /*3200*/  LOP3.LUT R3, R19, 0x3fc, RZ, 0xc0, !PT ;  /* 0x000003fc13037812 */ /* 0x000fc800078ec0ff */
[----:B------:R-:W-:-:S05]  /*3210*/  IADD3 R3, PT, PT, R2, R3, RZ ;  /* 0x0000000302037210 */ /* 0x000fca0007ffe0ff */
[----:B0-----:R2:W-:Y:S02]  /*3220*/  STS [R3], R4 ;  /* 0x0000000403007388 */ /* 0x0015e40000000800 */
.L_x_214:
[----:B------:R-:W-:Y:S05]  /*3230*/  BSYNC.RECONVERGENT B0 ;  /* 0x0000000000007941 */ /* 0x000fea0003800200 */
.L_x_213:
[----:B------:R-:W-:Y:S01]  /*3240*/  BAR.SYNC.DEFER_BLOCKING 0x0 ;  /* 0x0000000000007b1d */ /* 0x000fe20000010000 */
[----:B------:R-:W-:Y:S01]  /*3250*/  UISETP.GE.AND UP0, UPT, UR6, 0x1, UPT ;  /* 0x000000010600788c */ /* 0x000fe2000bf06270 */
[----:B------:R-:W-:Y:S01]  /*3260*/  SHF.R.U32.HI R13, RZ, 0x3, R19 ;  /* 0x00000003ff0d7819 */ /* 0x000fe20000011613 */
[----:B------:R-:W-:Y:S01]  /*3270*/  IMAD.SHL.U32 R19, R19, 0x4, RZ ;  /* 0x0000000413137824 */ /* 0x000fe200078e00ff */
[----:B012---:R-:W-:Y:S01]  /*3280*/  CS2R R2, SRZ ;  /* 0x0000000000027805 */ /* 0x007fe2000001ff00 */
[----:B------:R-:W-:Y:S02]  /*3290*/  IMAD.MOV.U32 R0, RZ, RZ, RZ ;  /* 0x000000ffff007224 */ /* 0x000fe400078e00ff */
[----:B------:R-:W-:Y:S01]  /*32a0*/  IMAD.MOV.U32 R5, RZ, RZ, RZ ;  /* 0x000000ffff057224 */ /* 0x000fe200078e00ff */
[----:B------:R-:W-:Y:S02]  /*32b0*/  LOP3.LUT R16, R19, 0x1c, RZ, 0xc0, !PT ;  /* 0x0000001c13107812 */ /* 0x000fe400078ec0ff */
[----:B------:R-:W-:Y:S05]  /*32c0*/  BRA.U !UP0, `(.L_x_215) ;  /* 0x0000000508ec7547 */ /* 0x000fea000b800000 */
[----:B------:R-:W0:Y:S01]  /*32d0*/  LDCU UR13, c[0x0][0x44c] ;  /* 0x00008980ff0d77ac */ /* 0x000e220008000800 */
[----:B------:R-:W-:Y:S01]  /*32e0*/  IMAD.MOV.U32 R18, RZ, RZ, RZ ;  /* 0x000000ffff127224 */ /* 0x000fe200078e00ff */
[----:B------:R-:W-:Y:S02]  /*32f0*/  CS2R R10, SRZ ;  /* 0x00000000000a7805 */ /* 0x000fe4000001ff00 */
[----:B------:R-:W-:Y:S01]  /*3300*/  CS2R R8, SRZ ;  /* 0x0000000000087805 */ /* 0x000fe2000001ff00 */
[----:B------:R-:W1:Y:S01]  /*3310*/  LDCU.64 UR4, c[0x0][0x3f8] ;  /* 0x00007f00ff0477ac */ /* 0x000e620008000a00 */
[----:B------:R-:W-:Y:S02]  /*3320*/  UISETP.GE.U32.AND UP0, UPT, UR6, 0x4, UPT ;  /* 0x000000040600788c */ /* 0x000fe4000bf06070 */
[----:B0-----:R-:W-:Y:S02]  /*3330*/  UIMAD UR7, UR14, UR13, URZ ;  /* 0x0000000d0e0772a4 */ /* 0x001fe4000f8e02ff */
[----:B------:R-:W-:-:S04]  /*3340*/  UIMAD UR13, UR15, UR13, URZ ;  /* 0x0000000d0f0d72a4 */ /* 0x000fc8000f8e02ff */
[----:B------:R-:W-:Y:S01]  /*3350*/  IMAD.U32 R15, RZ, RZ, UR7 ;  /* 0x00000007ff0f7e24 */ /* 0x000fe2000f8e00ff */
[----:B------:R-:W-:Y:S01]  /*3360*/  IADD3 R0, P0, PT, R19, UR7, RZ ;  /* 0x0000000713007c10 */ /* 0x000fe2000ff1e0ff */
        /* <DEDUP_REMOVED lines=24> */
.L_x_225:
        /* <DEDUP_REMOVED lines=9> */
.L_x_218:
[----:B------:R-:W-:Y:S05]  /*3580*/  BSYNC.RECONVERGENT B0 ;  /* 0x0000000000007941 */ /* 0x000fea0003800200 */
.L_x_217:
        /* <DEDUP_REMOVED lines=12> */
.L_x_220:
[----:B------:R-:W-:Y:S05]  /*3650*/  BSYNC.RECONVERGENT B0 ;  /* 0x0000000000007941 */ /* 0x000fea0003800200 */
.L_x_219:
        /* <DEDUP_REMOVED lines=12> */
.L_x_222:
[----:B------:R-:W-:Y:S05]  /*3720*/  BSYNC.RECONVERGENT B0 ;  /* 0x0000000000007941 */ /* 0x000fea0003800200 */
.L_x_221:
        /* <DEDUP_REMOVED lines=12> */
.L_x_224:
[----:B------:R-:W-:Y:S05]  /*37f0*/  BSYNC.RECONVERGENT B0 ;  /* 0x0000000000007941 */ /* 0x000fea0003800200 */
.L_x_223:
        /* <DEDUP_REMOVED lines=11> */
.L_x_216:
        /* <DEDUP_REMOVED lines=11> */
.L_x_228:
        /* <DEDUP_REMOVED lines=8> */
.L_x_227:
[----:B------:R-:W-:Y:S05]  /*39e0*/  BSYNC.RECONVERGENT B0 ;  /* 0x0000000000007941 */ /* 0x000fea0003800200 */
.L_x_226:
        /* <DEDUP_REMOVED lines=9> */
.L_x_215:
        /* <DEDUP_REMOVED lines=71> */
[----:B------:R-:W-:-:S03]  /*3ef0*/  IMAD.WIDE.U32 R16, R12, UR10, R16 ;  /* 0x0000000a0c107c25 */ /* 0x000fc6000f8e0010 */
[----:B------:R-:W-:Y:S01]  /*3f00*/  SHF.R.S32.HI R4, RZ, 0x1f, R9 ;  /* 0x0000001fff047819 */ /* 0x000fe20000011409 */
[----:B------:R-:W-:-:S04]  /*3f10*/  IMAD R7, R12, UR11, R7 ;  /* 0x0000000b0c077c24 */ /* 0x000fc8000f8e0207 */
[----:B------:R-:W-:Y:S01]  /*3f20*/  IMAD R4, R4, UR6, RZ ;  /* 0x0000000604047c24 */ /* 0x000fe2000f8e02ff */
[----:B------:R-:W-:-:S03]  /*3f30*/  IADD3 R17, PT, PT, R17, R7, RZ ;  /* 0x0000000711117210 */ /* 0x000fc60007ffe0ff */
[C---:B------:R-:W-:Y:S02]  /*3f40*/  IMAD R4, R9.reuse, UR7, R4 ;  /* 0x0000000709047c24 */ /* 0x040fe4000f8e0204 */
[----:B------:R-:W-:-:S05]  /*3f50*/  IMAD.WIDE.U32 R16, R9, UR6, R16 ;  /* 0x0000000609107c25 */ /* 0x000fca000f8e0010 */
[----:B------:R-:W-:Y:S02]  /*3f60*/  IADD3 R6, PT, PT, R17, R4, RZ ;  /* 0x0000000411067210 */ /* 0x000fe40007ffe0ff */
[----:B0-----:R-:W-:-:S04]  /*3f70*/  LEA R4, P0, R16, UR4, 0x1 ;  /* 0x0000000410047c11 */ /* 0x001fc8000f8008ff */
[----:B------:R-:W-:-:S05]  /*3f80*/  LEA.HI.X R5, R16, UR5, R6, 0x1, P0 ;  /* 0x0000000510057c11 */ /* 0x000fca00080f0c06 */
[----:B------:R-:W-:Y:S01]  /*3f90*/  STG.E.64 desc[UR8][R4.64], R2 ;  /* 0x0000000204007986 */ /* 0x000fe2000c101b08 */
[----:B------:R-:W-:Y:S05]  /*3fa0*/  EXIT ;  /* 0x000000000000794d */ /* 0x000fea0003800000 */
        .weak           $__internal_5_$__cuda_sm20_div_s64
        .type           $__internal_5_$__cuda_sm20_div_s64,@function
        .size           $__internal_5_$__cuda_sm20_div_s64,(.L_x_4837 - $__internal_5_$__cuda_sm20_div_s64)
$__internal_5_$__cuda_sm20_div_s64:
        /* <DEDUP_REMOVED lines=41> */
[-C--:B------:R-:W-:Y:S01]  /*4240*/  IADD3.X R20, PT, PT, RZ, ~R17.reuse, RZ, P0, !PT ;  /* 0x80000011ff147210 */ /* 0x080fe200007fe4ff */
[----:B------:R-:W-:Y:S02]  /*4250*/  IMAD.MOV.U32 R29, RZ, RZ, RZ ;  /* 0x000000ffff1d7224 */ /* 0x000fe400078e00ff */
        /* <DEDUP_REMOVED lines=30> */
[----:B------:R-:W-:Y:S01]  /*4440*/  SEL R10, R10, R13, P0 ;  /* 0x0000000d0a0a7207 */ /* 0x000fe20000000000 */
[----:B------:R-:W-:Y:S01]  /*4450*/  IMAD.MOV.U32 R13, RZ, RZ, 0x0 ;  /* 0x00000000ff0d7424 */ /* 0x000fe200078e00ff */
[----:B------:R-:W-:-:S02]  /*4460*/  ISETP.GE.AND P2, PT, R9, RZ, PT ;  /* 0x000000ff0900720c */ /* 0x000fc40003f46270 */
[----:B------:R-:W-:Y:S02]  /*4470*/  SEL R12, R12, R29, P0 ;  /* 0x0000001d0c0c7207 */ /* 0x000fe40000000000 */
[----:B------:R-:W-:Y:S02]  /*4480*/  IADD3 R11, P1, PT, RZ, -R10, RZ ;  /* 0x8000000aff0b7210 */ /* 0x000fe40007f3e0ff */
[----:B------:R-:W-:Y:S02]  /*4490*/  ISETP.NE.U32.AND P0, PT, R18, RZ, PT ;  /* 0x000000ff1200720c */ /* 0x000fe40003f05070 */
[-C--:B------:R-:W-:Y:S02]  /*44a0*/  IADD3.X R9, PT, PT, RZ, ~R12.reuse, RZ, P1, !PT ;  /* 0x8000000cff097210 */ /* 0x080fe40000ffe4ff */
[----:B------:R-:W-:Y:S02]  /*44b0*/  ISETP.NE.AND.EX P0, PT, R16, RZ, PT, P0 ;  /* 0x000000ff1000720c */ /* 0x000fe40003f05300 */
[----:B------:R-:W-:Y:S01]  /*44c0*/  SEL R9, R9, R12, !P2 ;  /* 0x0000000c09097207 */ /* 0x000fe20005000000 */
[----:B------:R-:W-:Y:S01]  /*44d0*/  IMAD.MOV.U32 R12, RZ, RZ, R14 ;  /* 0x000000ffff0c7224 */ /* 0x000fe200078e000e */
[----:B------:R-:W-:-:S04]  /*44e0*/  SEL R11, R11, R10, !P2 ;  /* 0x0000000a0b0b7207 */ /* 0x000fc80005000000 */
[----:B------:R-:W-:Y:S02]  /*44f0*/  SEL R10, R11, 0xffffffff, P0 ;  /* 0xffffffff0b0a7807 */ /* 0x000fe40000000000 */
[----:B------:R-:W-:Y:S01]  /*4500*/  SEL R11, R9, 0xffffffff, P0 ;  /* 0xffffffff090b7807 */ /* 0x000fe20000000000 */
[----:B------:R-:W-:Y:S06]  /*4510*/  RET.REL.NODEC R12 `(_ZN5flash32flash_fwd_splitkv_combine_kernelI23Flash_fwd_kernel_traitsILi32ELi64ELi256ELi4ELb0ELb0EN7cutlass6half_tE19Flash_kernel_traitsILi32ELi64ELi256ELi4ES3_EELi16ELi2ELb0EEEvNS_16Flash_fwd_paramsE) ;  /* 0xffffffb80cb87950 */ /* 0x000fec0003c3ffff */
.L_x_229:
        /* <DEDUP_REMOVED lines=14> */
.L_x_4837:


//--------------------- .text._ZN5flash32flash_fwd_splitkv_combine_kernelI23Flash_fwd_kernel_traitsILi32ELi64ELi256ELi4ELb0ELb0EN7cutlass6half_tE19Flash_kernel_traitsILi32ELi64ELi256ELi4ES3_EELi16ELi1ELb0EEEvNS_16Flash_fwd_paramsE --------------------------
	.section	.text._ZN5flash32flash_fwd_splitkv_combine_kernelI23Flash_fwd_kernel_traitsILi32ELi64ELi256ELi4ELb0ELb0EN7cutlass6half_tE19Flash_kernel_traitsILi32ELi64ELi256ELi4ES3_EELi16ELi1ELb0EEEvNS_16Flash_fwd_paramsE,"ax",@progbits
	.align	128
        .global         _ZN5flash32flash_fwd_splitkv_combine_kernelI23Flash_fwd_kernel_traitsILi32ELi64ELi256ELi4ELb0ELb0EN7cutlass6half_tE19Flash_kernel_traitsILi32ELi64ELi256ELi4ES3_EELi16ELi1ELb0EEEvNS_16Flash_fwd_paramsE
        .type           _ZN5flash32flash_fwd_splitkv_combine_kernelI23Flash_fwd_kernel_traitsILi32ELi64ELi256ELi4ELb0ELb0EN7cutlass6half_tE19Flash_kernel_traitsILi32ELi64ELi256ELi4ES3_EELi16ELi1ELb0EEEvNS_16Flash_fwd_paramsE,@function
        .size           _ZN5flash32flash_fwd_splitkv_combine_kernelI23Flash_fwd_kernel_traitsILi32ELi64ELi256ELi4ELb0ELb0EN7cutlass6half_tE19Flash_kernel_traitsILi32ELi64ELi256ELi4ES3_EELi16ELi1ELb0EEEvNS_16Flash_fwd_paramsE,(.L_x_4838 - _ZN5flash32flash_fwd_splitkv_combine_kernelI23Flash_fwd_kernel_traitsILi32ELi64ELi256ELi4ELb0ELb0EN7cutlass6half_tE19Flash_kernel_traitsILi32ELi64ELi256ELi4ES3_EELi16ELi1ELb0EEEvNS_16Flash_fwd_paramsE)
        .other          _ZN5flash32flash_fwd_splitkv_combine_kernelI23Flash_fwd_kernel_traitsILi32ELi64ELi256ELi4ELb0ELb0EN7cutlass6half_tE19Flash_kernel_traitsILi32ELi64ELi256ELi4ES3_EELi16ELi1ELb0EEEvNS_16Flash_fwd_paramsE,@"STO_CUDA_ENTRY STV_DEFAULT"
_ZN5flash32flash_fwd_splitkv_combine_kernelI23Flash_fwd_kernel_traitsILi32ELi64ELi256ELi4ELb0ELb0EN7cutlass6half_tE19Flash_kernel_traitsILi32ELi64ELi256ELi4ES3_EELi16ELi1ELb0EEEvNS_16Flash_fwd_paramsE:
.text._ZN5flash32flash_fwd_splitkv_combine_kernelI23Flash_fwd_kernel_traitsILi32ELi64ELi256ELi4ELb0ELb0EN7cutlass6half_tE19Flash_kernel_traitsILi32ELi64ELi256ELi4ES3_EELi16ELi1ELb0EEEvNS_16Flash_fwd_paramsE:
        /* <DEDUP_REMOVED lines=38> */
.L_x_230:
[----:B------:R-:W-:Y:S01]  /*0260*/  IMAD.U32 R22, RZ, RZ, UR15 ;  /* 0x0000000fff167e24 */ /* 0x000fe2000f8e00ff */
[----:B------:R-:W-:Y:S01]  /*0270*/  MOV R18, UR13 ;  /* 0x0000000d00127c02 */ /* 0x000fe20008000f00 */
[----:B------:R-:W-:Y:S01]  /*0280*/  IMAD.U32 R17, RZ, RZ, UR17 ;  /* 0x00000011ff117e24 */ /* 0x000fe2000f8e00ff */
[----:B------:R-:W-:Y:S02]  /*0290*/  MOV R16, UR10 ;  /* 0x0000000a00107c02 */ /* 0x000fe40008000f00 */
[----:B------:R-:W-:Y:S02]  /*02a0*/  MOV R14, 0x2c0 ;  /* 0x000002c0000e7802 */ /* 0x000fe40000000f00 */
[----:B------:R-:W-:Y:S05]  /*02b0*/  CALL.REL.NOINC `($__internal_6_$__cuda_sm20_div_s64) ;  /* 0x0000003c00307944 */ /* 0x000fea0003c00000 */
.L_x_231:
        /* <DEDUP_REMOVED lines=30> */
.L_x_233:
[----:B------:R-:W-:Y:S01]  /*04a0*/  IMAD.MOV.U32 R22, RZ, RZ, R10 ;  /* 0x000000ffff167224 */ /* 0x000fe200078e000a */
[----:B------:R-:W-:Y:S02]  /*04b0*/  MOV R17, R11 ;  /* 0x0000000b00117202 */ /* 0x000fe40000000f00 */
[----:B------:R-:W-:Y:S02]  /*04c0*/  MOV R14, 0x4e0 ;  /* 0x000004e0000e7802 */ /* 0x000fe40000000f00 */
[----:B------:R-:W-:Y:S05]  /*04d0*/  CALL.REL.NOINC `($__internal_6_$__cuda_sm20_div_s64) ;  /* 0x0000003800a87944 */ /* 0x000fea0003c00000 */
[----:B------:R-:W-:Y:S02]  /*04e0*/  MOV R4, R10 ;  /* 0x0000000a00047202 */ /* 0x000fe40000000f00 */
[----:B------:R-:W-:Y:S02]  /*04f0*/  MOV R5, R11 ;  /* 0x0000000b00057202 */ /* 0x000fe40000000f00 */
.L_x_234:
[----:B------:R-:W-:Y:S05]  /*0500*/  BSYNC.RECONVERGENT B0 ;  /* 0x0000000000007941 */ /* 0x000fea0003800200 */
.L_x_232:
        /* <DEDUP_REMOVED lines=58> */
.L_x_236:
[----:B------:R-:W-:Y:S01]  /*08b0*/  IMAD.MOV.U32 R22, RZ, RZ, R18 ;  /* 0x000000ffff167224 */ /* 0x000fe200078e0012 */
[----:B------:R-:W-:Y:S01]  /*08c0*/  MOV R18, R8 ;  /* 0x0000000800127202 */ /* 0x000fe20000000f00 */
[----:B------:R-:W-:Y:S01]  /*08d0*/  IMAD.MOV.U32 R17, RZ, RZ, R16 ;  /* 0x000000ffff117224 */ /* 0x000fe200078e0010 */
[----:B------:R-:W-:Y:S02]  /*08e0*/  MOV R16, R0 ;  /* 0x0000000000107202 */ /* 0x000fe40000000f00 */
[----:B------:R-:W-:Y:S02]  /*08f0*/  MOV R14, 0x910 ;  /* 0x00000910000e7802 */ /* 0x000fe40000000f00 */
[----:B------:R-:W-:Y:S05]  /*0900*/  CALL.REL.NOINC `($__internal_6_$__cuda_sm20_div_s64) ;  /* 0x00000034009c7944 */ /* 0x000fea0003c00000 */
.L_x_237:
[----:B------:R-:W-:Y:S05]  /*0910*/  BSYNC.RECONVERGENT B0 ;  /* 0x0000000000007941 */ /* 0x000fea0003800200 */
.L_x_235:
        /* <DEDUP_REMOVED lines=124> */
.L_x_239:
[----:B------:R-:W-:Y:S01]  /*10e0*/  IMAD.MOV.U32 R22, RZ, RZ, R10 ;  /* 0x000000ffff167224 */ /* 0x000fe200078e000a */
[----:B------:R-:W-:Y:S01]  /*10f0*/  MOV R18, R7 ;  /* 0x0000000700127202 */ /* 0x000fe20000000f00 */
[----:B------:R-:W-:Y:S01]  /*1100*/  IMAD.MOV.U32 R17, RZ, RZ, R11 ;  /* 0x000000ffff117224 */ /* 0x000fe200078e000b */
[----:B------:R-:W-:Y:S02]  /*1110*/  MOV R16, R25 ;  /* 0x0000001900107202 */ /* 0x000fe40000000f00 */
[----:B------:R-:W-:Y:S02]  /*1120*/  MOV R14, 0x1140 ;  /* 0x00001140000e7802 */ /* 0x000fe40000000f00 */
[----:B------:R-:W-:Y:S05]  /*1130*/  CALL.REL.NOINC `($__internal_6_$__cuda_sm20_div_s64) ;  /* 0x0000002c00907944 */ /* 0x000fea0003c00000 */
[----:B------:R-:W-:Y:S02]  /*1140*/  MOV R32, R10 ;  /* 0x0000000a00207202 */ /* 0x000fe40000000f00 */
[----:B------:R-:W-:Y:S02]  /*1150*/  MOV R33, R11 ;  /* 0x0000000b00217202 */ /* 0x000fe40000000f00 */
.L_x_240:
[----:B------:R-:W-:Y:S05]  /*1160*/  BSYNC.RECONVERGENT B0 ;  /* 0x0000000000007941 */ /* 0x000fea0003800200 */
.L_x_238:
        /* <DEDUP_REMOVED lines=57> */
.L_x_242:
[----:B------:R-:W-:Y:S01]  /*1500*/  IMAD.MOV.U32 R22, RZ, RZ, R4 ;  /* 0x000000ffff167224 */ /* 0x000fe200078e0004 */
[----:B------:R-:W-:Y:S01]  /*1510*/  MOV R17, R5 ;  /* 0x0000000500117202 */ /* 0x000fe20000000f00 */
[----:B------:R-:W-:Y:S01]  /*1520*/  IMAD.MOV.U32 R18, RZ, RZ, R6 ;  /* 0x000000ffff127224 */ /* 0x000fe200078e0006 */
[----:B------:R-:W-:Y:S02]  /*1530*/  MOV R14, 0x1550 ;  /* 0x00001550000e7802 */ /* 0x000fe40000000f00 */
[----:B------:R-:W-:Y:S05]  /*1540*/  CALL.REL.NOINC `($__internal_6_$__cuda_sm20_div_s64) ;  /* 0x00000028008c7944 */ /* 0x000fea0003c00000 */
[----:B------:R-:W-:Y:S02]  /*1550*/  MOV R20, R10 ;  /* 0x0000000a00147202 */ /* 0x000fe40000000f00 */
[----:B------:R-:W-:Y:S02]  /*1560*/  MOV R21, R11 ;  /* 0x0000000b00157202 */ /* 0x000fe40000000f00 */
.L_x_243:
[----:B------:R-:W-:Y:S05]  /*1570*/  BSYNC.RECONVERGENT B0 ;  /* 0x0000000000007941 */ /* 0x000fea0003800200 */
.L_x_241:
[----:B------:R-:W0:Y:S01]  /*1580*/  LDCU UR5, c[0x0][0x434] ;  /* 0x00008680ff0577ac */ /* 0x000e220008000800 */
[----:B------:R-:W1:Y:S01]  /*1590*/  S2R R19, SR_TID.X ;  /* 0x0000000000137919 */ /* 0x000e620000002100 */
[----:B------:R-:W2:Y:S01]  /*15a0*/  LDC R15, c[0x0][0x3e0] ;  /* 0x0000f800ff0f7b82 */ /* 0x000ea20000000800 */
[----:B------:R-:W-:Y:S01]  /*15b0*/  BSSY.RECONVERGENT B0, `(.L_x_244) ;  /* 0x0000046000007945 */ /* 0x000fe20003800200 */
[----:B------:R-:W3:Y:S01]  /*15c0*/  LDCU UR18, c[0x0][0x534] ;  /* 0x0000a680ff1277ac */ /* 0x000ee20008000800 */
[----:B------:R-:W-:Y:S01]  /*15d0*/  IMAD.MOV.U32 R24, RZ, RZ, -0x800000 ;  /* 0xff800000ff187424 */ /* 0x000fe200078e00ff */
[----:B------:R-:W4:Y:S01]  /*15e0*/  LDCU UR11, c[0x0][0x430] ;  /* 0x00008600ff0b77ac */ /* 0x000f220008000800 */
[----:B------:R-:W-:-:S04]  /*15f0*/  USHF.R.S32.HI UR8, URZ, 0x1f, UR16 ;  /* 0x0000001fff087899 */ /* 0x000fc80008011410 */
[----:B------:R-:W-:Y:S01]  /*1600*/  ULOP3.LUT UR8, UR8, 0x1, URZ, 0xfc, !UPT ;  /* 0x0000000108087892 */ /* 0x000fe2000f8efcff */
[----:B0-----:R-:W-:-:S05]  /*1610*/  IMAD.U32 R3, RZ, RZ, UR5 ;  /* 0x00000005ff037e24 */ /* 0x001fca000f8e00ff */
[----:B------:R-:W-:Y:S01]  /*1620*/  IABS R3, R3 ;  /* 0x0000000300037213 */ /* 0x000fe20000000000 */
[----:B----4-:R-:W-:-:S03]  /*1630*/  UIMAD UR11, UR5, UR11, URZ ;  /* 0x0000000b050b72a4 */ /* 0x010fc6000f8e02ff */
[----:B------:R-:W0:Y:S01]  /*1640*/  I2F.RP R9, R3 ;  /* 0x0000000300097306 */ /* 0x000e220000209400 */
[C---:B-1----:R-:W-:Y:S02]  /*1650*/  ISETP.GT.U32.AND P1, PT, R19.reuse, 0x1f, PT ;  /* 0x0000001f1300780c */ /* 0x042fe40003f24070 */
[----:B------:R-:W-:Y:S02]  /*1660*/  SHF.R.U32.HI R12, RZ, 0x4, R19 ;  /* 0x00000004ff0c7819 */ /* 0x000fe40000011613 */
[----:B------:R-:W-:-:S03]  /*1670*/  LOP3.LUT R23, R19, 0x1, RZ, 0xc0, !PT ;  /* 0x0000000113177812 */ /* 0x000fc600078ec0ff */
[----:B0-----:R-:W0:Y:S02]  /*1680*/  MUFU.RCP R10, R9 ;  /* 0x00000009000a7308 */ /* 0x001e240000001000 */
[----:B0-----:R-:W-:-:S06]  /*1690*/  VIADD R10, R10, 0xffffffe ;  /* 0x0ffffffe0a0a7836 */ /* 0x001fcc0000000000 */
[----:B------:R-:W0:Y:S02]  /*16a0*/  F2I.FTZ.U32.TRUNC.NTZ R11, R10 ;  /* 0x0000000a000b7305 */ /* 0x000e24000021f000 */
[--C-:B0-----:R-:W-:Y:S02]  /*16b0*/  IMAD.MOV R4, RZ, RZ, -R11.reuse ;  /* 0x000000ffff047224 */ /* 0x101fe400078e0a0b */
[----:B------:R-:W-:Y:S02]  /*16c0*/  IMAD.MOV.U32 R10, RZ, RZ, RZ ;  /* 0x000000ffff0a7224 */ /* 0x000fe400078e00ff */
[----:B------:R-:W-:Y:S01]  /*16d0*/  IMAD R5, R4, R3, RZ ;  /* 0x0000000304057224 */ /* 0x000fe200078e02ff */
[----:B------:R-:W-:Y:S02]  /*16e0*/  IABS R4, R2 ;  /* 0x0000000200047213 */ /* 0x000fe40000000000 */
[----:B------:R-:W-:Y:S01]  /*16f0*/  LOP3.LUT R2, R2, UR5, RZ, 0x3c, !PT ;  /* 0x0000000502027c12 */ /* 0x000fe2000f8e3cff */
[----:B------:R-:W-:-:S03]  /*1700*/  IMAD.HI.U32 R5, R11, R5, R10 ;  /* 0x000000050b057227 */ /* 0x000fc600078e000a */
[----:B------:R-:W-:Y:S01]  /*1710*/  ISETP.GE.AND P2, PT, R2, RZ, PT ;  /* 0x000000ff0200720c */ /* 0x000fe20003f46270 */
[----:B------:R-:W-:Y:S01]  /*1720*/  IMAD.MOV.U32 R11, RZ, RZ, -0x800000 ;  /* 0xff800000ff0b7424 */ /* 0x000fe200078e00ff */
[----:B------:R-:W-:Y:S01]  /*1730*/  @!P1 MOV R2, 0x400 ;  /* 0x0000040000029802 */ /* 0x000fe20000000f00 */
[----:B------:R-:W-:Y:S02]  /*1740*/  IMAD.HI.U32 R13, R5, R4, RZ ;  /* 0x00000004050d7227 */ /* 0x000fe400078e00ff */
[----:B------:R-:W0:Y:S02]  /*1750*/  @!P1 S2R R5, SR_CgaCtaId ;  /* 0x0000000000059919 */ /* 0x000e240000008800 */
        /* <DEDUP_REMOVED lines=8> */
[----:B------:R-:W-:Y:S02]  /*17e0*/  @!P1 SHF.L.U32 R10, R19, 0x2, RZ ;  /* 0x00000002130a9819 */ /* 0x000fe400000006ff */
[----:B0-----:R-:W-:Y:S02]  /*17f0*/  @!P1 LEA R3, R5, R2, 0x18 ;  /* 0x0000000205039211 */ /* 0x001fe400078ec0ff */
[----:B------:R-:W-:-:S02]  /*1800*/  @!P1 MOV R5, 0x400 ;  /* 0x0000040000059802 */ /* 0x000fc40000000f00 */
[----:B------:R-:W-:Y:S01]  /*1810*/  @!P1 LOP3.LUT R10, R10, 0x3c, RZ, 0xc0, !PT ;  /* 0x0000003c0a0a9812 */ /* 0x000fe200078ec0ff */
[----:B------:R-:W-:Y:S01]  /*1820*/  @!P1 IMAD R3, R12, 0x44, R3 ;  /* 0x000000440c039824 */ /* 0x000fe200078e0203 */
[----:B-1----:R-:W-:-:S03]  /*1830*/  @!P1 LEA R2, R4, R5, 0x18 ;  /* 0x0000000504029211 */ /* 0x002fc600078ec0ff */
[----:B------:R-:W-:Y:S02]  /*1840*/  @P3 VIADD R13, R13, 0x1 ;  /* 0x000000010d0d3836 */ /* 0x000fe40000000000 */
[----:B------:R-:W-:Y:S02]  /*1850*/  @!P1 IMAD.IADD R10, R3, 0x1, R10 ;  /* 0x00000001030a9824 */ /* 0x000fe400078e020a */
[----:B------:R-:W-:Y:S01]  /*1860*/  @!P2 IMAD.MOV R13, RZ, RZ, -R13 ;  /* 0x000000ffff0da224 */ /* 0x000fe200078e0a0d */
[----:B------:R-:W-:Y:S01]  /*1870*/  @!P0 LOP3.LUT R13, RZ, UR5, RZ, 0x33, !PT ;  /* 0x00000005ff0d8c12 */ /* 0x000fe2000f8e33ff */
[----:B------:R-:W-:Y:S01]  /*1880*/  @!P1 IMAD R5, R23, 0x44, R2 ;  /* 0x0000004417059824 */ /* 0x000fe200078e0202 */
[----:B---3--:R-:W-:Y:S02]  /*1890*/  ISETP.GE.AND P0, PT, R12, UR18, PT ;  /* 0x000000120c007c0c */ /* 0x008fe4000bf06270 */
[----:B------:R-:W-:Y:S01]  /*18a0*/  SHF.R.U32.HI R2, RZ, 0x1, R19 ;  /* 0x00000001ff027819 */ /* 0x000fe20000011613 */
[----:B------:R-:W-:Y:S01]  /*18b0*/  IMAD R4, R13, UR8, RZ ;  /* 0x000000080d047c24 */ /* 0x000fe2000f8e02ff */
[----:B------:R-:W0:Y:S02]  /*18c0*/  LDCU.64 UR8, c[0x0][0x358] ;  /* 0x00006b00ff0877ac */ /* 0x000e240008000a00 */
[----:B------:R-:W-:-:S02]  /*18d0*/  @!P1 LEA R5, R2, R5, 0x2 ;  /* 0x0000000502059211 */ /* 0x000fc400078e10ff */
[----:B------:R-:W-:-:S05]  /*18e0*/  IABS R17, R4 ;  /* 0x0000000400117213 */ /* 0x000fca0000000000 */
[----:B------:R-:W-:Y:S01]  /*18f0*/  VIADD R14, R17, UR4 ;  /* 0x00000004110e7c36 */ /* 0x000fe20008000000 */
[----:B--2---:R-:W-:Y:S06]  /*1900*/  @P0 BRA `(.L_x_245) ;  /* 0x0000000000400947 */ /* 0x004fec0003800000 */
        /* <DEDUP_REMOVED lines=16> */
.L_x_245:
[----:B0-----:R-:W-:Y:S05]  /*1a10*/  BSYNC.RECONVERGENT B0 ;  /* 0x0000000000007941 */ /* 0x001fea0003800200 */
.L_x_244:
[----:B-----5:R-:W-:Y:S01]  /*1a20*/  @!P1 STS [R10], R11 ;  /* 0x0000000b0a009388 */ /* 0x020fe20000000800 */
[----:B------:R-:W-:Y:S01]  /*1a30*/  IABS R12, R15 ;  /* 0x0000000f000c7213 */ /* 0x000fe20000000000 */
[----:B------:R-:W0:Y:S01]  /*1a40*/  I2F.RP R16, R17 ;  /* 0x0000001100107306 */ /* 0x000e220000209400 */
[----:B------:R-:W-:Y:S01]  /*1a50*/  BAR.SYNC.DEFER_BLOCKING 0x0 ;  /* 0x0000000000007b1d */ /* 0x000fe20000010000 */
[----:B------:R-:W-:-:S06]  /*1a60*/  ISETP.NE.AND P5, PT, R4, RZ, PT ;  /* 0x000000ff0400720c */ /* 0x000fcc0003fa5270 */
[----:B------:R-:W1:Y:S01]  /*1a70*/  I2F.RP R18, R12 ;  /* 0x0000000c00127306 */ /* 0x000e620000209400 */
[----:B------:R-:W-:Y:S07]  /*1a80*/  BSSY.RECONVERGENT B1, `(.L_x_246) ;  /* 0x0000166000017945 */ /* 0x000fee0003800200 */
[----:B0-----:R-:W0:Y:S08]  /*1a90*/  MUFU.RCP R26, R16 ;  /* 0x00000010001a7308 */ /* 0x001e300000001000 */
[----:B-1----:R-:W1:Y:S01]  /*1aa0*/  MUFU.RCP R28, R18 ;  /* 0x00000012001c7308 */ /* 0x002e620000001000 */
[----:B------:R2:W3:Y:S01]  /*1ab0*/  @!P1 LDS R24, [R5] ;  /* 0x0000000005189984 */ /* 0x0004e20000000800 */
[----:B0-----:R-:W-:-:S06]  /*1ac0*/  VIADD R26, R26, 0xffffffe ;  /* 0x0ffffffe1a1a7836 */ /* 0x001fcc0000000000 */
[----:B------:R-:W0:Y:S01]  /*1ad0*/  F2I.FTZ.U32.TRUNC.NTZ R27, R26 ;  /* 0x0000001a001b7305 */ /* 0x000e22000021f000 */
[----:B-1----:R-:W-:-:S07]  /*1ae0*/  VIADD R28, R28, 0xffffffe ;  /* 0x0ffffffe1c1c7836 */ /* 0x002fce0000000000 */
[----:B------:R-:W1:Y:S01]  /*1af0*/  F2I.FTZ.U32.TRUNC.NTZ R29, R28 ;  /* 0x0000001c001d7305 */ /* 0x000e62000021f000 */
[----:B--2---:R-:W-:Y:S01]  /*1b00*/  IABS R5, R14 ;  /* 0x0000000e00057213 */ /* 0x004fe20000000000 */
[----:B0-----:R-:W-:Y:S02]  /*1b10*/  IMAD.MOV R10, RZ, RZ, -R27 ;  /* 0x000000ffff0a7224 */ /* 0x001fe400078e0a1b */
[----:B------:R-:W-:Y:S02]  /*1b20*/  HFMA2 R26, -RZ, RZ, 0, 0 ;  /* 0x00000000ff1a7431 */ /* 0x000fe400000001ff */
[----:B------:R-:W-:Y:S02]  /*1b30*/  IMAD R10, R10, R17, RZ ;  /* 0x000000110a0a7224 */ /* 0x000fe400078e02ff */
[----:B-1----:R-:W-:Y:S02]  /*1b40*/  IMAD.MOV R3, RZ, RZ, -R29 ;  /* 0x000000ffff037224 */ /* 0x002fe400078e0a1d */
[----:B------:R-:W-:Y:S01]  /*1b50*/  IMAD.HI.U32 R10, R27, R10, R26 ;  /* 0x0000000a1b0a7227 */ /* 0x000fe200078e001a */
[----:B---3--:R-:W0:Y:S03]  /*1b60*/  SHFL.BFLY PT, R9, R24, 0x1, 0x1f ;  /* 0x0c201f0018097f89 */ /* 0x008e2600000e0000 */
[----:B------:R-:W-:Y:S01]  /*1b70*/  IMAD R11, R3, R12, RZ ;  /* 0x0000000c030b7224 */ /* 0x000fe200078e02ff */
[----:B------:R-:W-:Y:S01]  /*1b80*/  IABS R3, R4 ;  /* 0x0000000400037213 */ /* 0x000fe20000000000 */
[----:B------:R-:W-:-:S02]  /*1b90*/  IMAD.MOV.U32 R28, RZ, RZ, RZ ;  /* 0x000000ffff1c7224 */ /* 0x000fc400078e00ff */
[----:B------:R-:W-:-:S04]  /*1ba0*/  IMAD.HI.U32 R18, R10, R5, RZ ;  /* 0x000000050a127227 */ /* 0x000fc800078e00ff */
[----:B------:R-:W-:-:S04]  /*1bb0*/  IMAD.HI.U32 R11, R29, R11, R28 ;  /* 0x0000000b1d0b7227 */ /* 0x000fc800078e001c */
[----:B------:R-:W-:Y:S02]  /*1bc0*/  IMAD.MOV R3, RZ, RZ, -R3 ;  /* 0x000000ffff037224 */ /* 0x000fe400078e0a03 */
[----:B------:R-:W-:-:S04]  /*1bd0*/  IMAD.HI.U32 R11, R11, R5, RZ ;  /* 0x000000050b0b7227 */ /* 0x000fc800078e00ff */
[----:B------:R-:W-:Y:S02]  /*1be0*/  IMAD R22, R18, R3, R5 ;  /* 0x0000000312167224 */ /* 0x000fe400078e0205 */
[----:B------:R-:W-:Y:S01]  /*1bf0*/  IMAD.MOV R10, RZ, RZ, -R11 ;  /* 0x000000ffff0a7224 */ /* 0x000fe200078e0a0b */
[----:B0-----:R-:W-:-:S03]  /*1c00*/  FMNMX.FTZ R9, R9, R24, !PT ;  /* 0x0000001809097209 */ /* 0x001fc60007810000 */
[----:B------:R-:W-:Y:S01]  /*1c10*/  IMAD R5, R12, R10, R5 ;  /* 0x0000000a0c057224 */ /* 0x000fe200078e0205 */
[----:B------:R-:W-:Y:S02]  /*1c20*/  ISETP.GT.U32.AND P1, PT, R17, R22, PT ;  /* 0x000000161100720c */ /* 0x000fe40003f24070 */
[C---:B------:R-:W-:Y:S02]  /*1c30*/  FSETP.NEU.FTZ.AND P0, PT, R9.reuse, -INF , PT ;  /* 0xff8000000900780b */ /* 0x040fe40003f1d000 */
[----:B------:R-:W-:Y:S02]  /*1c40*/  LOP3.LUT R10, R14, R17, RZ, 0x3c, !PT ;  /* 0x000000110e0a7212 */ /* 0x000fe400078e3cff */
[----:B------:R-:W-:Y:S02]  /*1c50*/  FSEL R9, R9, RZ, P0 ;  /* 0x000000ff09097208 */ /* 0x000fe40000000000 */
[----:B------:R-:W-:Y:S02]  /*1c60*/  ISETP.GT.U32.AND P0, PT, R12, R5, PT ;  /* 0x000000050c00720c */ /* 0x000fe40003f04070 */
[----:B------:R-:W-:Y:S01]  /*1c70*/  LOP3.LUT R14, R14, R15, RZ, 0x3c, !PT ;  /* 0x0000000f0e0e7212 */ /* 0x000fe200078e3cff */
[----:B------:R-:W-:Y:S01]  /*1c80*/  FADD.FTZ R16, -R9, R24 ;  /* 0x0000001809107221 */ /* 0x000fe20000010100 */
[----:B------:R-:W-:Y:S01]  /*1c90*/  ISETP.GE.AND P3, PT, R10, RZ, PT ;  /* 0x000000ff0a00720c */ /* 0x000fe20003f66270 */
[----:B------:R-:W-:Y:S01]  /*1ca0*/  @!P1 IMAD.IADD R22, R22, 0x1, -R17 ;  /* 0x0000000116169824 */ /* 0x000fe200078e0a11 */
[----:B------:R-:W-:Y:S01]  /*1cb0*/  @!P1 IADD3 R18, PT, PT, R18, 0x1, RZ ;  /* 0x0000000112129810 */ /* 0x000fe20007ffe0ff */
[----:B------:R-:W-:-:S03]  /*1cc0*/  FMUL.FTZ R16, R16, 1.4426950216293334961 ;  /* 0x3fb8aa3b10107820 */ /* 0x000fc60000410000 */
[----:B------:R-:W-:-:S03]  /*1cd0*/  ISETP.GE.U32.AND P2, PT, R22, R17, PT ;  /* 0x000000111600720c */ /* 0x000fc60003f46070 */
[----:B------:R-:W0:Y:S01]  /*1ce0*/  MUFU.EX2 R16, R16 ;  /* 0x0000001000107308 */ /* 0x000e220000000800 */
[----:B------:R-:W-:Y:S02]  /*1cf0*/  @!P0 IMAD.IADD R5, R5, 0x1, -R12 ;  /* 0x0000000105058824 */ /* 0x000fe400078e0a0c */
[----:B------:R-:W-:Y:S01]  /*1d00*/  @!P0 VIADD R11, R11, 0x1 ;  /* 0x000000010b0b8836 */ /* 0x000fe20000000000 */
[----:B------:R-:W-:Y:S02]  /*1d10*/  ISETP.NE.AND P0, PT, R15, RZ, PT ;  /* 0x000000ff0f00720c */ /* 0x000fe40003f05270 */
[----:B------:R-:W-:-:S04]  /*1d20*/  ISETP.GE.U32.AND P4, PT, R5, R12, PT ;  /* 0x0000000c0500720c */ /* 0x000fc80003f86070 */
[----:B------:R-:W-:Y:S01]  /*1d30*/  @P2 VIADD R18, R18, 0x1 ;  /* 0x0000000112122836 */ /* 0x000fe20000000000 */
[----:B------:R-:W-:Y:S01]  /*1d40*/  ISETP.GE.AND P2, PT, R14, RZ, PT ;  /* 0x000000ff0e00720c */ /* 0x000fe20003f46270 */
[----:B0-----:R-:W0:Y:S03]  /*1d50*/  SHFL.BFLY PT, R3, R16, 0x1, 0x1f ;  /* 0x0c201f0010037f89 */ /* 0x001e2600000e0000 */
[----:B------:R-:W-:Y:S02]  /*1d60*/  @!P3 IADD3 R18, PT, PT, -R18, RZ, RZ ;  /* 0x000000ff1212b210 */ /* 0x000fe40007ffe1ff */
[----:B------:R-:W-:Y:S02]  /*1d70*/  ISETP.NE.AND P3, PT, R13, RZ, PT ;  /* 0x000000ff0d00720c */ /* 0x000fe40003f65270 */
[----:B------:R-:W-:Y:S01]  /*1d80*/  @P4 VIADD R11, R11, 0x1 ;  /* 0x000000010b0b4836 */ /* 0x000fe20000000000 */
[----:B------:R-:W-:-:S02]  /*1d90*/  @!P5 LOP3.LUT R18, RZ, R17, RZ, 0x33, !PT ;  /* 0x00000011ff12d212 */ /* 0x000fc400078e33ff */
[----:B------:R-:W-:Y:S02]  /*1da0*/  SEL R12, RZ, 0x1, !P3 ;  /* 0x00000001ff0c7807 */ /* 0x000fe40005800000 */
[----:B------:R-:W-:Y:S01]  /*1db0*/  @!P2 IMAD.MOV R11, RZ, RZ, -R11 ;  /* 0x000000ffff0ba224 */ /* 0x000fe200078e0a0b */
[----:B------:R-:W-:Y:S02]  /*1dc0*/  @!P0 LOP3.LUT R11, RZ, R15, RZ, 0x33, !PT ;  /* 0x0000000fff0b8212 */ /* 0x000fe400078e33ff */
[----:B------:R-:W-:Y:S02]  /*1dd0*/  LOP3.LUT P0, RZ, R19, 0x3e1, RZ, 0xc0, !PT ;  /* 0x000003e113ff7812 */ /* 0x000fe4000780c0ff */
[----:B------:R-:W-:Y:S01]  /*1de0*/  SHF.R.S32.HI R13, RZ, 0x1f, R4 ;  /* 0x0000001fff0d7819 */ /* 0x000fe20000011404 */
[----:B------:R-:W-:Y:S01]  /*1df0*/  IMAD R4, R4, UR11, RZ ;  /* 0x0000000b04047c24 */ /* 0x000fe2000f8e02ff */
[----:B------:R-:W-:Y:S02]  /*1e00*/  ISETP.LT.U32.AND P2, PT, R20, R18, PT ;  /* 0x000000121400720c */ /* 0x000fe40003f41070 */
[----:B------:R-:W-:-:S02]  /*1e10*/  SHF.R.S32.HI R5, RZ, 0x1f, R18 ;  /* 0x0000001fff057819 */ /* 0x000fc40000011412 */
[----:B------:R-:W-:Y:S02]  /*1e20*/  LOP3.LUT R12, R13, R12, RZ, 0xfc, !PT ;  /* 0x0000000c0d0c7212 */ /* 0x000fe400078efcff */
[----:B------:R-:W-:Y:S01]  /*1e30*/  ISETP.LT.AND.EX P2, PT, R21, R5, PT, P2 ;  /* 0x000000051500720c */ /* 0x000fe20003f41320 */
[----:B0-----:R-:W-:Y:S01]  /*1e40*/  FADD.FTZ R3, R16, R3 ;  /* 0x0000000310037221 */ /* 0x001fe20000010000 */
[----:B------:R-:W-:Y:S02]  /*1e50*/  IMAD.MOV.U32 R21, RZ, RZ, 0x7f800000 ;  /* 0x7f800000ff157424 */ /* 0x000fe400078e00ff */
[----:B------:R-:W-:Y:S02]  /*1e60*/  SEL R5, R20, R18, P2 ;  /* 0x0000001214057207 */ /* 0x000fe40001000000 */
[----:B------:R-:W-:-:S13]  /*1e70*/  FSETP.NE.FTZ.AND P1, PT, R3, RZ, PT ;  /* 0x000000ff0300720b */ /* 0x000fda0003f35000 */
[----:B------:R0:W1:Y:S02]  /*1e80*/  @P1 MUFU.LG2 R10, R3 ;  /* 0x00000003000a1308 */ /* 0x0000640000000c00 */
        /* <DEDUP_REMOVED lines=55> */
.L_x_249:
[----:B------:R-:W-:Y:S01]  /*2200*/  LEA.HI R2, R19, UR14, RZ, 0x1f ;  /* 0x0000000e13027c11 */ /* 0x000fe2000f8ff8ff */
[----:B------:R-:W-:Y:S01]  /*2210*/  IMAD.MOV.U32 R17, RZ, RZ, RZ ;  /* 0x000000ffff117224 */ /* 0x000fe200078e00ff */
[----:B------:R-:W-:Y:S02]  /*2220*/  MOV R18, R30 ;  /* 0x0000001e00127202 */ /* 0x000fe40000000f00 */
[----:B------:R-:W-:Y:S01]  /*2230*/  MOV R14, 0x2260 ;  /* 0x00002260000e7802 */ /* 0x000fe20000000f00 */
[----:B------:R-:W-:Y:S02]  /*2240*/  IMAD.MOV.U32 R22, RZ, RZ, R2 ;  /* 0x000000ffff167224 */ /* 0x000fe400078e0002 */
[----:B------:R-:W-:Y:S05]  /*2250*/  CALL.REL.NOINC `($__internal_6_$__cuda_sm20_div_s64) ;  /* 0x0000001c00487944 */ /* 0x000fea0003c00000 */
[----:B------:R-:W-:Y:S02]  /*2260*/  IADD3 R9, PT, PT, -R10, RZ, RZ ;  /* 0x000000ff0a097210 */ /* 0x000fe40007ffe1ff */
[----:B------:R-:W-:-:S03]  /*2270*/  MOV R31, R11 ;  /* 0x0000000b001f7202 */ /* 0x000fc60000000f00 */
[----:B------:R-:W-:Y:S01]  /*2280*/  IMAD R9, R30, R9, R2 ;  /* 0x000000091e097224 */ /* 0x000fe200078e0202 */
[----:B------:R-:W-:-:S07]  /*2290*/  MOV R30, R10 ;  /* 0x0000000a001e7202 */ /* 0x000fce0000000f00 */
.L_x_250:
        /* <DEDUP_REMOVED lines=59> */
.L_x_252:
[----:B------:R-:W-:Y:S01]  /*2650*/  IMAD.MOV.U32 R22, RZ, RZ, R30 ;  /* 0x000000ffff167224 */ /* 0x000fe200078e001e */
[----:B------:R-:W-:Y:S01]  /*2660*/  MOV R17, R31 ;  /* 0x0000001f00117202 */ /* 0x000fe20000000f00 */
[----:B------:R-:W-:Y:S01]  /*2670*/  IMAD.MOV.U32 R18, RZ, RZ, R34 ;  /* 0x000000ffff127224 */ /* 0x000fe200078e0022 */
[----:B------:R-:W-:Y:S02]  /*2680*/  MOV R14, 0x26a0 ;  /* 0x000026a0000e7802 */ /* 0x000fe40000000f00 */
[----:B------:R-:W-:Y:S05]  /*2690*/  CALL.REL.NOINC `($__internal_6_$__cuda_sm20_div_s64) ;  /* 0x0000001800387944 */ /* 0x000fea0003c00000 */
[----:B------:R-:W-:-:S05]  /*26a0*/  IADD3 R31, PT, PT, -R10, RZ, RZ ;  /* 0x000000ff0a1f7210 */ /* 0x000fca0007ffe1ff */
[----:B------:R-:W-:Y:S02]  /*26b0*/  IMAD R31, R31, R34, R30 ;  /* 0x000000221f1f7224 */ /* 0x000fe400078e021e */
.L_x_253:
[----:B------:R-:W-:Y:S05]  /*26c0*/  BSYNC.RECONVERGENT B0 ;  /* 0x0000000000007941 */ /* 0x000fea0003800200 */
.L_x_251:
        /* <DEDUP_REMOVED lines=157> */
.L_x_248:
[----:B------:R-:W0:Y:S01]  /*30a0*/  LDC.64 R4, c[0x0][0x420] ;  /* 0x00010800ff047b82 */ /* 0x000e220000000a00 */
[----:B------:R-:W-:-:S05]  /*30b0*/  IADD3 R2, PT, PT, R2, UR14, RZ ;  /* 0x0000000e02027c10 */ /* 0x000fca000fffe0ff */
[----:B0-----:R-:W-:-:S05]  /*30c0*/  IMAD.WIDE.U32 R2, R2, 0x4, R4 ;  /* 0x0000000402027825 */ /* 0x001fca00078e0004 */
[----:B------:R1:W-:Y:S02]  /*30d0*/  STG.E desc[UR8][R2.64], R21 ;  /* 0x0000001502007986 */ /* 0x0003e4000c101908 */
.L_x_247:
[----:B------:R-:W-:Y:S05]  /*30e0*/  BSYNC.RECONVERGENT B1 ;  /* 0x0000000000017941 */ /* 0x000fea0003800200 */
.L_x_246:
        /* <DEDUP_REMOVED lines=11> */
[----:B--2---:R-:W-:Y:S01]  /*31a0*/  LEA R3, R0, R3, 0x18 ;  /* 0x0000000300037211 */ /* 0x004fe200078ec0ff */
[----:B------:R-:W-:-:S04]  /*31b0*/  IMAD.SHL.U32 R0, R19, 0x2, RZ ;  /* 0x0000000213007824 */ /* 0x000fc800078e00ff */
[----:B------:R-:W-:Y:S01]  /*31c0*/  IMAD R2, R2, 0x44, R3 ;  /* 0x0000004402027824 */ /* 0x000fe200078e0203 */
[----:B------:R-:W-:-:S04]  /*31d0*/  LOP3.LUT R3, R0, 0x7fc, RZ, 0xc0, !PT ;  /* 0x000007fc00037812 */ /* 0x000fc800078ec0ff */
[----:B------:R-:W-:-:S05]  /*31e0*/  IADD3 R3, PT, PT, R2, R3, RZ ;  /* 0x0000000302037210 */ /* 0x000fca0007ffe0ff */
[----:B0-----:R2:W-:Y:S02]  /*31f0*/  STS [R3], R4 ;  /* 0x0000000403007388 */ /* 0x0015e40000000800 */
.L_x_255:
[----:B------:R-:W-:Y:S05]  /*3200*/  BSYNC.RECONVERGENT B0 ;  /* 0x0000000000007941 */ /* 0x000fea0003800200 */
.L_x_254:
        /* <DEDUP_REMOVED lines=43> */
.L_x_266:
        /* <DEDUP_REMOVED lines=9> */
.L_x_259:
[----:B------:R-:W-:Y:S05]  /*3550*/  BSYNC.RECONVERGENT B0 ;  /* 0x0000000000007941 */ /* 0x000fea0003800200 */
.L_x_258:
        /* <DEDUP_REMOVED lines=12> */
.L_x_261:
[----:B------:R-:W-:Y:S05]  /*3620*/  BSYNC.RECONVERGENT B0 ;  /* 0x0000000000007941 */ /* 0x000fea0003800200 */
.L_x_260:
        /* <DEDUP_REMOVED lines=12> */
.L_x_263:
[----:B------:R-:W-:Y:S05]  /*36f0*/  BSYNC.RECONVERGENT B0 ;  /* 0x0000000000007941 */ /* 0x000fea0003800200 */
.L_x_262:
        /* <DEDUP_REMOVED lines=12> */
.L_x_265:
[----:B------:R-:W-:Y:S05]  /*37c0*/  BSYNC.RECONVERGENT B0 ;  /* 0x0000000000007941 */ /* 0x000fea0003800200 */
.L_x_264:
        /* <DEDUP_REMOVED lines=11> */
.L_x_257:
        /* <DEDUP_REMOVED lines=11> */
.L_x_269:
        /* <DEDUP_REMOVED lines=8> */
.L_x_268:
[----:B------:R-:W-:Y:S05]  /*39b0*/  BSYNC.RECONVERGENT B0 ;  /* 0x0000000000007941 */ /* 0x000fea0003800200 */
.L_x_267:
        /* <DEDUP_REMOVED lines=9> */
.L_x_256:
        /* <DEDUP_REMOVED lines=83> */
        .weak           $__internal_6_$__cuda_sm20_div_s64
        .type           $__internal_6_$__cuda_sm20_div_s64,@function
        .size           $__internal_6_$__cuda_sm20_div_s64,(.L_x_4838 - $__internal_6_$__cuda_sm20_div_s64)
$__internal_6_$__cuda_sm20_div_s64:
        /* <DEDUP_REMOVED lines=86> */
[----:B------:R-:W-:Y:S06]  /*44e0*/  RET.REL.NODEC R12 `(_ZN5flash32flash_fwd_splitkv_combine_kernelI23Flash_fwd_kernel_traitsILi32ELi64ELi256ELi4ELb0ELb0EN7cutlass6half_tE19Flash_kernel_traitsILi32ELi64ELi256ELi4ES3_EELi16ELi1ELb0EEEvNS_16Flash_fwd_paramsE) ;  /* 0xffffffb80cc47950 */ /* 0x000fec0003c3ffff */
.L_x_270:
        /* <DEDUP_REMOVED lines=9> */
.L_x_4838:


//--------------------- .text._ZN5flash32flash_fwd_splitkv_combine_kernelI23Flash_fwd_kernel_traitsILi32ELi64ELi256ELi4ELb0ELb0EN7cutlass6half_tE19Flash_kernel_traitsILi32ELi64ELi256ELi4ES3_EELi16ELi7ELb1EEEvNS_16Flash_fwd_paramsE --------------------------
	.section	.text._ZN5flash32flash_fwd_splitkv_combine_kernelI23Flash_fwd_kernel_traitsILi32ELi64ELi256ELi4ELb0ELb0EN7cutlass6half_tE19Flash_kernel_traitsILi32ELi64ELi256ELi4ES3_EELi16ELi7ELb1EEEvNS_16Flash_fwd_paramsE,"ax",@progbits
	.align	128
        .global         _ZN5flash32flash_fwd_splitkv_combine_kernelI23Flash_fwd_kernel_traitsILi32ELi64ELi256ELi4ELb0ELb0EN7cutlass6half_tE19Flash_kernel_traitsILi32ELi64ELi256ELi4ES3_EELi16ELi7ELb1EEEvNS_16Flash_fwd_paramsE
        .type           _ZN5flash32flash_fwd_splitkv_combine_kernelI23Flash_fwd_kernel_traitsILi32ELi64ELi256ELi4ELb0ELb0EN7cutlass6half_tE19Flash_kernel_traitsILi32ELi64ELi256ELi4ES3_EELi16ELi7ELb1EEEvNS_16Flash_fwd_paramsE,@function
        .size           _ZN5flash32flash_fwd_splitkv_combine_kernelI23Flash_fwd_kernel_traitsILi32ELi64ELi256ELi4ELb0ELb0EN7cutlass6half_tE19Flash_kernel_traitsILi32ELi64ELi256ELi4ES3_EELi16ELi7ELb1EEEvNS_16Flash_fwd_paramsE,(.L_x_4839 - _ZN5flash32flash_fwd_splitkv_combine_kernelI23Flash_fwd_kernel_traitsILi32ELi64ELi256ELi4ELb0ELb0EN7cutlass6half_tE19Flash_kernel_traitsILi32ELi64ELi256ELi4ES3_EELi16ELi7ELb1EEEvNS_16Flash_fwd_paramsE)
        .other          _ZN5flash32flash_fwd_splitkv_combine_kernelI23Flash_fwd_kernel_traitsILi32ELi64ELi256ELi4ELb0ELb0EN7cutlass6half_tE19Flash_kernel_traitsILi32ELi64ELi256ELi4ES3_EELi16ELi7ELb1EEEvNS_16Flash_fwd_paramsE,@"STO_CUDA_ENTRY STV_DEFAULT"
_ZN5flash32flash_fwd_splitkv_combine_kernelI23Flash_fwd_kernel_traitsILi32ELi64ELi256ELi4ELb0ELb0EN7cutlass6half_tE19Flash_kernel_traitsILi32ELi64ELi256ELi4ES3_EELi16ELi7ELb1EEEvNS_16Flash_fwd_paramsE:
.text._ZN5flash32flash_fwd_splitkv_combine_kernelI23Flash_fwd_kernel_traitsILi32ELi64ELi256ELi4ELb0ELb0EN7cutlass6half_tE19Flash_kernel_traitsILi32ELi64ELi256ELi4ES3_EELi16ELi7ELb1EEEvNS_16Flash_fwd_paramsE:
        /* <DEDUP_REMOVED lines=38> */
.L_x_271:
[----:B------:R-:W-:Y:S01]  /*0260*/  IMAD.U32 R40, RZ, RZ, UR20 ;  /* 0x00000014ff287e24 */ /* 0x000fe2000f8e00ff */
[----:B------:R-:W-:Y:S01]  /*0270*/  MOV R34, UR18 ;  /* 0x0000001200227c02 */ /* 0x000fe20008000f00 */
[----:B------:R-:W-:Y:S01]  /*0280*/  IMAD.U32 R33, RZ, RZ, UR14 ;  /* 0x0000000eff217e24 */ /* 0x000fe2000f8e00ff */
[----:B------:R-:W-:Y:S02]  /*0290*/  MOV R32, UR5 ;  /* 0x0000000500207c02 */ /* 0x000fe40008000f00 */
[----:B------:R-:W-:Y:S02]  /*02a0*/  MOV R30, 0x2c0 ;  /* 0x000002c0001e7802 */ /* 0x000fe40000000f00 */
[----:B------:R-:W-:Y:S05]  /*02b0*/  CALL.REL.NOINC `($__internal_7_$__cuda_sm20_div_s64) ;  /* 0x00000060002c7944 */ /* 0x000fea0003c00000 */
[----:B------:R-:W-:-:S07]  /*02c0*/  MOV R15, R29 ;  /* 0x0000001d000f7202 */ /* 0x000fce0000000f00 */
.L_x_272:
        /* <DEDUP_REMOVED lines=11> */
[----:B------:R-:W-:Y:S01]  /*0380*/  HFMA2 R2, -RZ, RZ, 0, 0 ;  /* 0x00000000ff027431 */ /* 0x000fe200000001ff */
[----:B------:R-:W-:-:S06]  /*0390*/  ISETP.NE.U32.AND P0, PT, R34, RZ, PT ;  /* 0x000000ff2200720c */ /* 0x000fcc0003f05070 */
[----:B0-----:R-:W0:Y:S02]  /*03a0*/  MUFU.RCP R4, R6 ;  /* 0x0000000600047308 */ /* 0x001e240000001000 */
[----:B0-----:R-:W-:-:S06]  /*03b0*/  VIADD R4, R4, 0xffffffe ;  /* 0x0ffffffe04047836 */ /* 0x001fcc0000000000 */
        /* <DEDUP_REMOVED lines=10> */
[----:B------:R-:W-:Y:S02]  /*0460*/  ISETP.GE.U32.AND P1, PT, R3, R34, PT ;  /* 0x000000220300720c */ /* 0x000fe40003f26070 */
[----:B------:R-:W-:-:S11]  /*0470*/  MOV R3, RZ ;  /* 0x000000ff00037202 */ /* 0x000fd60000000f00 */
[----:B------:R-:W-:Y:S02]  /*0480*/  @P1 IADD3 R2, PT, PT, R2, 0x1, RZ ;  /* 0x0000000102021810 */ /* 0x000fe40007ffe0ff */
[----:B------:R-:W-:Y:S01]  /*0490*/  @!P0 LOP3.LUT R2, RZ, R34, RZ, 0x33, !PT ;  /* 0x00000022ff028212 */ /* 0x000fe200078e33ff */
[----:B------:R-:W-:Y:S05]  /*04a0*/  BRA `(.L_x_275) ;  /* 0x0000000000187947 */ /* 0x000fea0003800000 */
.L_x_274:
[----:B------:R-:W-:Y:S01]  /*04b0*/  IMAD.MOV.U32 R40, RZ, RZ, R14 ;  /* 0x000000ffff287224 */ /* 0x000fe200078e000e */
[----:B------:R-:W-:Y:S02]  /*04c0*/  MOV R33, R15 ;  /* 0x0000000f00217202 */ /* 0x000fe40000000f00 */
[----:B------:R-:W-:Y:S02]  /*04d0*/  MOV R30, 0x4f0 ;  /* 0x000004f0001e7802 */ /* 0x000fe40000000f00 */
[----:B------:R-:W-:Y:S05]  /*04e0*/  CALL.REL.NOINC `($__internal_7_$__cuda_sm20_div_s64) ;  /* 0x0000005c00a07944 */ /* 0x000fea0003c00000 */
[----:B------:R-:W-:Y:S02]  /*04f0*/  MOV R2, R14 ;  /* 0x0000000e00027202 */ /* 0x000fe40000000f00 */
[----:B------:R-:W-:Y:S02]  /*0500*/  MOV R3, R29 ;  /* 0x0000001d00037202 */ /* 0x000fe40000000f00 */
.L_x_275:
[----:B------:R-:W-:Y:S05]  /*0510*/  BSYNC.RECONVERGENT B0 ;  /* 0x0000000000007941 */ /* 0x000fea0003800200 */
.L_x_273:
        /* <DEDUP_REMOVED lines=57> */
.L_x_277:
[----:B------:R-:W-:Y:S01]  /*08b0*/  IMAD.MOV.U32 R40, RZ, RZ, R34 ;  /* 0x000000ffff287224 */ /* 0x000fe200078e0022 */
[----:B------:R-:W-:Y:S01]  /*08c0*/  MOV R34, R27 ;  /* 0x0000001b00227202 */ /* 0x000fe20000000f00 */
[----:B------:R-:W-:Y:S01]  /*08d0*/  IMAD.MOV.U32 R33, RZ, RZ, R32 ;  /* 0x000000ffff217224 */ /* 0x000fe200078e0020 */
[----:B------:R-:W-:Y:S02]  /*08e0*/  MOV R32, R17 ;  /* 0x0000001100207202 */ /* 0x000fe40000000f00 */
[----:B------:R-:W-:Y:S02]  /*08f0*/  MOV R30, 0x910 ;  /* 0x00000910001e7802 */ /* 0x000fe40000000f00 */
[----:B------:R-:W-:Y:S05]  /*0900*/  CALL.REL.NOINC `($__internal_7_$__cuda_sm20_div_s64) ;  /* 0x0000005800987944 */ /* 0x000fea0003c00000 */
[----:B------:R-:W-:Y:S02]  /*0910*/  MOV R15, R29 ;  /* 0x0000001d000f7202 */ /* 0x000fe40000000f00 */
.L_x_278:
[----:B------:R-:W-:Y:S05]  /*0920*/  BSYNC.RECONVERGENT B0 ;  /* 0x0000000000007941 */ /* 0x000fea0003800200 */
.L_x_276:
        /* <DEDUP_REMOVED lines=70> */
[----:B------:R-:W-:-:S03]  /*0d90*/  UIMAD.WIDE.U32 UR22, UR23, UR12, URZ ;  /* 0x0000000c171672a5 */ /* 0x000fc6000f8e00ff */
[----:B------:R-:W0:Y:S01]  /*0da0*/  LDCU.U8 UR9, c[0x0][0x549] ;  /* 0x0000a920ff0977ac */ /* 0x000e220008000000 */
[----:B------:R-:W-:-:S03]  /*0db0*/  ISETP.LT.U32.AND P1, PT, R0, UR13, PT ;  /* 0x0000000d00007c0c */ /* 0x000fc6000bf21070 */
[----:B------:R-:W-:Y:S02]  /*0dc0*/  UMOV UR15, UR23 ;  /* 0x00000017000f7c82 */ /* 0x000fe40008000000 */
[----:B------:R-:W-:-:S04]  /*0dd0*/  UIADD3 UR10, UPT, UPT, -UR15, URZ, URZ ;  /* 0x000000ff0f0a7290 */ /* 0x000fc8000fffe1ff */
[----:B------:R-:W-:-:S04]  /*0de0*/  UIMAD UR10, UR11, UR10, UR12 ;  /* 0x0000000a0b0a72a4 */ /* 0x000fc8000f8e020c */
[----:B------:R-:W-:Y:S01]  /*0df0*/  @!P1 VIADD R0, R0, -UR13 ;  /* 0x8000000d00009c36 */ /* 0x000fe20008000000 */
[----:B------:R-:W-:Y:S01]  /*0e00*/  UISETP.GT.U32.AND UP1, UPT, UR11, UR10, UPT ;  /* 0x0000000a0b00728c */ /* 0x000fe2000bf24070 */
[----:B------:R-:W-:Y:S01]  /*0e10*/  @!P1 VIADD R5, R5, 0x1 ;  /* 0x0000000105059836 */ /* 0x000fe20000000000 */
[----:B------:R-:W-:Y:S01]  /*0e20*/  ISETP.NE.AND P1, PT, RZ, UR7, PT ;  /* 0x00000007ff007c0c */ /* 0x000fe2000bf25270 */
[----:B0-----:R-:W-:Y:S01]  /*0e30*/  UISETP.NE.AND UP0, UPT, UR9, URZ, UPT ;  /* 0x000000ff0900728c */ /* 0x001fe2000bf05270 */
[----:B------:R-:W-:-:S03]  /*0e40*/  ISETP.GE.U32.AND P2, PT, R0, UR13, PT ;  /* 0x0000000d00007c0c */ /* 0x000fc6000bf46070 */
[----:B------:R-:W-:Y:S02]  /*0e50*/  USEL UR5, UR5, 0x1, !UP0 ;  /* 0x0000000105057887 */ /* 0x000fe4000c000000 */
[----:B------:R-:W-:Y:S02]  /*0e60*/  UISETP.GE.AND UP0, UPT, UR6, URZ, UPT ;  /* 0x000000ff0600728c */ /* 0x000fe4000bf06270 */
[----:B------:R-:W-:Y:S02]  /*0e70*/  @!UP1 UIADD3 UR10, UPT, UPT, UR10, -UR11, URZ ;  /* 0x8000000b0a0a9290 */ /* 0x000fe4000fffe0ff */
[----:B------:R-:W-:Y:S02]  /*0e80*/  @!UP1 UIADD3 UR15, UPT, UPT, UR15, 0x1, URZ ;  /* 0x000000010f0f9890 */ /* 0x000fe4000fffe0ff */
[----:B------:R-:W-:Y:S02]  /*0e90*/  UISETP.GE.U32.AND UP3, UPT, UR10, UR11, UPT ;  /* 0x0000000b0a00728c */ /* 0x000fe4000bf66070 */
[----:B------:R-:W-:Y:S01]  /*0ea0*/  @P2 VIADD R5, R5, 0x1 ;  /* 0x0000000105052836 */ /* 0x000fe20000000000 */
[----:B------:R-:W-:-:S02]  /*0eb0*/  UISETP.NE.AND UP1, UPT, UR8, URZ, UPT ;  /* 0x000000ff0800728c */ /* 0x000fc4000bf25270 */
[----:B------:R-:W-:Y:S01]  /*0ec0*/  USHF.R.S32.HI UR8, URZ, 0x1f, UR7 ;  /* 0x0000001fff087899 */ /* 0x000fe20008011407 */
[----:B------:R-:W-:Y:S01]  /*0ed0*/  @!P0 IMAD.MOV R5, RZ, RZ, -R5 ;  /* 0x000000ffff058224 */ /* 0x000fe200078e0a05 */
[----:B------:R-:W-:Y:S01]  /*0ee0*/  @!P1 LOP3.LUT R5, RZ, UR13, RZ, 0x33, !PT ;  /* 0x0000000dff059c12 */ /* 0x000fe2000f8e33ff */
[----:B------:R-:W-:-:S03]  /*0ef0*/  USEL UR6, URZ, 0x1, !UP1 ;  /* 0x00000001ff067887 */ /* 0x000fc6000c800000 */
[----:B------:R-:W-:Y:S01]  /*0f00*/  ISETP.LT.U32.AND P0, PT, R14, R5, PT ;  /* 0x000000050e00720c */ /* 0x000fe20003f01070 */
[----:B------:R-:W-:Y:S01]  /*0f10*/  @UP3 UIADD3 UR15, UPT, UPT, UR15, 0x1, URZ ;  /* 0x000000010f0f3890 */ /* 0x000fe2000fffe0ff */
[----:B------:R-:W-:Y:S01]  /*0f20*/  SHF.R.S32.HI R7, RZ, 0x1f, R5 ;  /* 0x0000001fff077819 */ /* 0x000fe20000011405 */
[----:B------:R-:W-:Y:S02]  /*0f30*/  ULOP3.LUT UR6, UR8, UR6, URZ, 0xfc, !UPT ;  /* 0x0000000608067292 */ /* 0x000fe4000f8efcff */
[----:B------:R-:W-:Y:S01]  /*0f40*/  @!UP0 UIADD3 UR15, UPT, UPT, -UR15, URZ, URZ ;  /* 0x000000ff0f0f8290 */ /* 0x000fe2000fffe1ff */
        /* <DEDUP_REMOVED lines=27> */
.L_x_280:
[----:B------:R-:W-:Y:S01]  /*1100*/  IMAD.MOV.U32 R40, RZ, RZ, R14 ;  /* 0x000000ffff287224 */ /* 0x000fe200078e000e */
[----:B------:R-:W-:Y:S01]  /*1110*/  MOV R34, R26 ;  /* 0x0000001a00227202 */ /* 0x000fe20000000f00 */
[----:B------:R-:W-:Y:S01]  /*1120*/  IMAD.MOV.U32 R33, RZ, RZ, R15 ;  /* 0x000000ffff217224 */ /* 0x000fe200078e000f */
[----:B------:R-:W-:Y:S02]  /*1130*/  MOV R32, R20 ;  /* 0x0000001400207202 */ /* 0x000fe40000000f00 */
[----:B------:R-:W-:Y:S02]  /*1140*/  MOV R30, 0x1160 ;  /* 0x00001160001e7802 */ /* 0x000fe40000000f00 */
[----:B------:R-:W-:Y:S05]  /*1150*/  CALL.REL.NOINC `($__internal_7_$__cuda_sm20_div_s64) ;  /* 0x0000005000847944 */ /* 0x000fea0003c00000 */
[----:B------:R-:W-:Y:S02]  /*1160*/  MOV R44, R14 ;  /* 0x0000000e002c7202 */ /* 0x000fe40000000f00 */
[----:B------:R-:W-:Y:S02]  /*1170*/  MOV R45, R29 ;  /* 0x0000001d002d7202 */ /* 0x000fe40000000f00 */
.L_x_281:
[----:B------:R-:W-:Y:S05]  /*1180*/  BSYNC.RECONVERGENT B0 ;  /* 0x0000000000007941 */ /* 0x000fea0003800200 */
.L_x_279:
        /* <DEDUP_REMOVED lines=18> */
[----:B------:R-:W-:-:S05]  /*12b0*/  IMAD R4, R6, R4, R5 ;  /* 0x0000000406047224 */ /* 0x000fca00078e0205 */
[----:B------:R-:W-:-:S13]  /*12c0*/  ISETP.GT.U32.AND P1, PT, R7, R4, PT ;  /* 0x000000040700720c */ /* 0x000fda0003f24070 */
[----:B------:R-:W-:Y:S02]  /*12d0*/  @!P1 IMAD.IADD R4, R4, 0x1, -R7 ;  /* 0x0000000104049824 */ /* 0x000fe400078e0a07 */
[----:B------:R-:W-:Y:S01]  /*12e0*/  @!P1 VIADD R6, R6, 0x1 ;  /* 0x0000000106069836 */ /* 0x000fe20000000000 */
[----:B------:R-:W-:Y:S02]  /*12f0*/  ISETP.NE.AND P1, PT, RZ, UR21, PT ;  /* 0x00000015ff007c0c */ /* 0x000fe4000bf25270 */
[-C--:B------:R-:W-:Y:S02]  /*1300*/  ISETP.GE.U32.AND P2, PT, R4, R7.reuse, PT ;  /* 0x000000070400720c */ /* 0x080fe40003f46070 */
[----:B------:R-:W-:-:S04]  /*1310*/  LOP3.LUT R4, R0, R7, RZ, 0x3c, !PT ;  /* 0x0000000700047212 */ /* 0x000fc800078e3cff */
[----:B------:R-:W-:-:S07]  /*1320*/  ISETP.GE.AND P0, PT, R4, RZ, PT ;  /* 0x000000ff0400720c */ /* 0x000fce0003f06270 */
[----:B------:R-:W-:-:S06]  /*1330*/  @P2 VIADD R6, R6, 0x1 ;  /* 0x0000000106062836 */ /* 0x000fcc0000000000 */
        /* <DEDUP_REMOVED lines=30> */
.L_x_283:
[----:B------:R-:W-:Y:S01]  /*1520*/  IMAD.MOV.U32 R40, RZ, RZ, R2 ;  /* 0x000000ffff287224 */ /* 0x000fe200078e0002 */
[----:B------:R-:W-:Y:S01]  /*1530*/  MOV R33, R3 ;  /* 0x0000000300217202 */ /* 0x000fe20000000f00 */
[----:B------:R-:W-:Y:S01]  /*1540*/  IMAD.MOV.U32 R34, RZ, RZ, R25 ;  /* 0x000000ffff227224 */ /* 0x000fe200078e0019 */
[----:B------:R-:W-:Y:S02]  /*1550*/  MOV R30, 0x1570 ;  /* 0x00001570001e7802 */ /* 0x000fe40000000f00 */
[----:B------:R-:W-:Y:S05]  /*1560*/  CALL.REL.NOINC `($__internal_7_$__cuda_sm20_div_s64) ;  /* 0x0000004c00807944 */ /* 0x000fea0003c00000 */
[----:B------:R-:W-:Y:S02]  /*1570*/  MOV R28, R14 ;  /* 0x0000000e001c7202 */ /* 0x000fe40000000f00 */
.L_x_284:
[----:B------:R-:W-:Y:S05]  /*1580*/  BSYNC.RECONVERGENT B0 ;  /* 0x0000000000007941 */ /* 0x000fea0003800200 */
.L_x_282:
[----:B------:R-:W0:Y:S01]  /*1590*/  S2R R4, SR_TID.X ;  /* 0x0000000000047919 */ /* 0x000e220000002100 */
[----:B------:R-:W-:Y:S01]  /*15a0*/  UIADD3 UR9, UP0, UPT, UR20, -UR19, URZ ;  /* 0x8000001314097290 */ /* 0x000fe2000ff1e0ff */
[----:B------:R-:W-:Y:S01]  /*15b0*/  MOV R11, 0xff800000 ;  /* 0xff800000000b7802 */ /* 0x000fe20000000f00 */
[----:B------:R-:W1:Y:S02]  /*15c0*/  LDCU UR4, c[0x0][0x534] ;  /* 0x0000a680ff0477ac */ /* 0x000e640008000800 */
[----:B------:R-:W-:Y:S01]  /*15d0*/  UIADD3.X UR8, UPT, UPT, UR14, -0x1, URZ, UP0, !UPT ;  /* 0xffffffff0e087890 */ /* 0x000fe200087fe4ff */
[----:B------:R-:W2:Y:S05]  /*15e0*/  LDCU.64 UR10, c[0x0][0x358] ;  /* 0x00006b00ff0a77ac */ /* 0x000eaa0008000a00 */
[----:B------:R-:W-:Y:S01]  /*15f0*/  IMAD.U32 R2, RZ, RZ, UR8 ;  /* 0x00000008ff027e24 */ /* 0x000fe2000f8e00ff */
[----:B0-----:R-:W-:-:S02]  /*1600*/  LOP3.LUT R13, R4, 0xf, RZ, 0xc0, !PT ;  /* 0x0000000f040d7812 */ /* 0x001fc400078ec0ff */
[----:B------:R-:W-:Y:S02]  /*1610*/  SHF.R.U32.HI R14, RZ, 0x4, R4 ;  /* 0x00000004ff0e7819 */ /* 0x000fe40000011604 */
[C---:B------:R-:W-:Y:S02]  /*1620*/  ISETP.LT.U32.AND P1, PT, R13.reuse, UR9, PT ;  /* 0x000000090d007c0c */ /* 0x040fe4000bf21070 */
[C---:B------:R-:W-:Y:S01]  /*1630*/  IADD3 R5, PT, PT, R14.reuse, 0x10, RZ ;  /* 0x000000100e057810 */ /* 0x040fe20007ffe0ff */
[----:B------:R-:W-:Y:S01]  /*1640*/  VIADD R10, R14, 0x8 ;  /* 0x000000080e0a7836 */ /* 0x000fe20000000000 */
[----:B------:R-:W-:Y:S01]  /*1650*/  ISETP.GT.AND.EX P1, PT, R2, RZ, PT, P1 ;  /* 0x000000ff0200720c */ /* 0x000fe20003f24310 */
[C---:B------:R-:W-:Y:S01]  /*1660*/  VIADD R15, R14.reuse, 0x18 ;  /* 0x000000180e0f7836 */ /* 0x040fe20000000000 */
[----:B------:R-:W-:Y:S02]  /*1670*/  IADD3 R18, P0, PT, R13, UR19, RZ ;  /* 0x000000130d127c10 */ /* 0x000fe4000ff1e0ff */
[----:B-1----:R-:W-:-:S02]  /*1680*/  ISETP.GE.OR P6, PT, R14, UR4, !P1 ;  /* 0x000000040e007c0c */ /* 0x002fc4000cfc6670 */
[----:B------:R-:W-:Y:S01]  /*1690*/  ISETP.GE.OR P5, PT, R10, UR4, !P1 ;  /* 0x000000040a007c0c */ /* 0x000fe2000cfa6670 */
[----:B------:R-:W-:Y:S01]  /*16a0*/  IMAD.X R19, RZ, RZ, RZ, P0 ;  /* 0x000000ffff137224 */ /* 0x000fe200000e06ff */
[----:B------:R-:W-:Y:S02]  /*16b0*/  ISETP.GE.OR P2, PT, R5, UR4, !P1 ;  /* 0x0000000405007c0c */ /* 0x000fe4000cf46670 */
[----:B------:R-:W-:Y:S02]  /*16c0*/  ISETP.GE.OR P3, PT, R15, UR4, !P1 ;  /* 0x000000040f007c0c */ /* 0x000fe4000cf66670 */
[----:B------:R-:W-:-:S05]  /*16d0*/  IADD3 R12, PT, PT, R14, 0x20, RZ ;  /* 0x000000200e0c7810 */ /* 0x000fca0007ffe0ff */
[----:B------:R-:W0:Y:S01]  /*16e0*/  @!P6 LDC.64 R2, c[0x0][0x428] ;  /* 0x00010a00ff02eb82 */ /* 0x000e220000000a00 */
[----:B------:R-:W-:-:S04]  /*16f0*/  @!P6 IMAD.WIDE.U32 R30, R14, UR20, R18 ;  /* 0x000000140e1eec25 */ /* 0x000fc8000f8e0012 */
[----:B------:R-:W-:Y:S02]  /*1700*/  @!P6 IMAD R16, R14, UR14, R31 ;  /* 0x0000000e0e10ec24 */ /* 0x000fe4000f8e021f */
[----:B------:R-:W-:Y:S01]  /*1710*/  @!P5 IMAD.MOV.U32 R22, RZ, RZ, R18 ;  /* 0x000000ffff16d224 */ /* 0x000fe200078e0012 */
[----:B------:R-:W1:Y:S01]  /*1720*/  @!P5 LDC.64 R8, c[0x0][0x428] ;  /* 0x00010a00ff08db82 */ /* 0x000e620000000a00 */
[----:B------:R-:W-:Y:S02]  /*1730*/  @!P5 IMAD.MOV.U32 R23, RZ, RZ, R19 ;  /* 0x000000ffff17d224 */ /* 0x000fe400078e0013 */
[----:B------:R-:W-:-:S05]  /*1740*/  @!P5 IMAD.WIDE.U32 R22, R10, UR20, R22 ;  /* 0x000000140a16dc25 */ /* 0x000fca000f8e0016 */
[----:B------:R-:W3:Y:S01]  /*1750*/  @!P2 LDC.64 R6, c[0x0][0x428] ;  /* 0x00010a00ff06ab82 */ /* 0x000ee20000000a00 */
[----:B------:R-:W-:Y:S01]  /*1760*/  @!P5 IMAD R10, R10, UR14, R23 ;  /* 0x0000000e0a0adc24 */ /* 0x000fe2000f8e0217 */
[----:B0-----:R-:W-:-:S04]  /*1770*/  @!P6 LEA R36, P0, R30, R2, 0x2 ;  /* 0x000000021e24e211 */ /* 0x001fc800078010ff */
[----:B------:R-:W-:Y:S02]  /*1780*/  @!P6 LEA.HI.X R37, R30, R3, R16, 0x2, P0 ;  /* 0x000000031e25e211 */ /* 0x000fe400000f1410 */
[----:B------:R-:W-:Y:S01]  /*1790*/  ISETP.GE.OR P0, PT, R12, UR4, !P1 ;  /* 0x000000040c007c0c */ /* 0x000fe2000cf06670 */
[----:B------:R-:W0:Y:S01]  /*17a0*/  @!P3 LDC.64 R2, c[0x0][0x428] ;  /* 0x00010a00ff02bb82 */ /* 0x000e220000000a00 */
[C---:B-1----:R-:W-:Y:S01]  /*17b0*/  @!P5 LEA R32, P4, R22.reuse, R8, 0x2 ;  /* 0x000000081620d211 */ /* 0x042fe200078810ff */
[----:B------:R-:W-:Y:S01]  /*17c0*/  @!P2 IMAD.MOV.U32 R30, RZ, RZ, R18 ;  /* 0x000000ffff1ea224 */ /* 0x000fe200078e0012 */
[----:B------:R-:W-:Y:S01]  /*17d0*/  @!P2 MOV R31, R19 ;  /* 0x00000013001fa202 */ /* 0x000fe20000000f00 */
[----:B--2---:R-:W2:Y:S01]  /*17e0*/  @!P6 LDG.E R11, desc[UR10][R36.64] ;  /* 0x0000000a240be981 */ /* 0x004ea2000c1e1900 */
[----:B------:R-:W-:Y:S01]  /*17f0*/  @!P5 LEA.HI.X R33, R22, R9, R10, 0x2, P4 ;  /* 0x000000091621d211 */ /* 0x000fe200020f140a */
[----:B------:R-:W-:Y:S02]  /*1800*/  VIADD R22, R14, 0x28 ;  /* 0x000000280e167836 */ /* 0x000fe40000000000 */
[----:B------:R-:W-:-:S03]  /*1810*/  @!P2 IMAD.WIDE.U32 R30, R5, UR20, R30 ;  /* 0x00000014051eac25 */ /* 0x000fc6000f8e001e */
[----:B------:R-:W-:Y:S01]  /*1820*/  ISETP.GE.OR P6, PT, R22, UR4, !P1 ;  /* 0x0000000416007c0c */ /* 0x000fe2000cfc6670 */
[----:B------:R-:W1:Y:S01]  /*1830*/  @!P0 LDC.64 R8, c[0x0][0x428] ;  /* 0x00010a00ff088b82 */ /* 0x000e620000000a00 */
[----:B------:R-:W-:Y:S01]  /*1840*/  IMAD.MOV.U32 R10, RZ, RZ, -0x800000 ;  /* 0xff800000ff0a7424 */ /* 0x000fe200078e00ff */
[----:B---3--:R-:W-:Y:S01]  /*1850*/  @!P2 LEA R34, P4, R30, R6, 0x2 ;  /* 0x000000061e22a211 */ /* 0x008fe200078810ff */
[----:B------:R-:W-:Y:S02]  /*1860*/  @!P2 IMAD R16, R5, UR14, R31 ;  /* 0x0000000e0510ac24 */ /* 0x000fe4000f8e021f */
[----:B------:R-:W-:Y:S02]  /*1870*/  VIADD R23, R14, 0x30 ;  /* 0x000000300e177836 */ /* 0x000fe40000000000 */
[----:B------:R3:W4:Y:S01]  /*1880*/  @!P5 LDG.E R10, desc[UR10][R32.64] ;  /* 0x0000000a200ad981 */ /* 0x000722000c1e1900 */
[----:B------:R-:W-:Y:S01]  /*1890*/  @!P2 LEA.HI.X R35, R30, R7, R16, 0x2, P4 ;  /* 0x000000071e23a211 */ /* 0x000fe200020f1410 */
[----:B------:R-:W-:Y:S01]  /*18a0*/  @!P3 IMAD.MOV.U32 R30, RZ, RZ, R18 ;  /* 0x000000ffff1eb224 */ /* 0x000fe200078e0012 */
[----:B------:R-:W-:Y:S01]  /*18b0*/  ISETP.GE.OR P5, PT, R23, UR4, !P1 ;  /* 0x0000000417007c0c */ /* 0x000fe2000cfa6670 */
[----:B------:R-:W-:Y:S01]  /*18c0*/  @!P3 IMAD.MOV.U32 R31, RZ, RZ, R19 ;  /* 0x000000ffff1fb224 */ /* 0x000fe200078e0013 */
[----:B------:R-:W-:Y:S01]  /*18d0*/  MOV R5, 0xff800000 ;  /* 0xff80000000057802 */ /* 0x000fe20000000f00 */
[----:B------:R-:W5:Y:S01]  /*18e0*/  @!P6 LDC.64 R6, c[0x0][0x428] ;  /* 0x00010a00ff06eb82 */ /* 0x000f620000000a00 */
[----:B------:R-:W-:Y:S01]  /*18f0*/  IADD3 R21, PT, PT, R14, 0x38, RZ ;  /* 0x000000380e157810 */ /* 0x000fe20007ffe0ff */
[----:B------:R-:W-:-:S03]  /*1900*/  @!P3 IMAD.WIDE.U32 R30, R15, UR20, R30 ;  /* 0x000000140f1ebc25 */ /* 0x000fc6000f8e001e */
[----:B------:R-:W-:Y:S01]  /*1910*/  ISETP.GE.OR P4, PT, R21, UR4, !P1 ;  /* 0x0000000415007c0c */ /* 0x000fe2000cf86670 */
[----:B------:R1:W4:Y:S01]  /*1920*/  @!P2 LDG.E R5, desc[UR10][R34.64] ;  /* 0x0000000a2205a981 */ /* 0x000322000c1e1900 */
[----:B------:R-:W-:Y:S01]  /*1930*/  @!P3 IMAD R16, R15, UR14, R31 ;  /* 0x0000000e0f10bc24 */ /* 0x000fe2000f8e021f */
[C---:B0-----:R-:W-:Y:S02]  /*1940*/  @!P3 LEA R40, P2, R30.reuse, R2, 0x2 ;  /* 0x000000021e28b211 */ /* 0x041fe400078410ff */
[----:B------:R-:W-:Y:S02]  /*1950*/  MOV R15, 0xff800000 ;  /* 0xff800000000f7802 */ /* 0x000fe40000000f00 */
[----:B------:R-:W-:Y:S01]  /*1960*/  @!P3 LEA.HI.X R41, R30, R3, R16, 0x2, P2 ;  /* 0x000000031e29b211 */ /* 0x000fe200010f1410 */
[----:B------:R-:W-:Y:S01]  /*1970*/  VIADD R30, R14, 0x40 ;  /* 0x000000400e1e7836 */ /* 0x000fe20000000000 */
[----:B------:R-:W0:Y:S01]  /*1980*/  @!P5 LDC.64 R2, c[0x0][0x428] ;  /* 0x00010a00ff02db82 */ /* 0x000e220000000a00 */
[----:B---3--:R-:W-:-:S02]  /*1990*/  @!P0 IMAD.MOV.U32 R32, RZ, RZ, R18 ;  /* 0x000000ffff208224 */ /* 0x008fc400078e0012 */
[----:B------:R-:W3:Y:S01]  /*19a0*/  @!P3 LDG.E R15, desc[UR10][R40.64] ;  /* 0x0000000a280fb981 */ /* 0x000ee2000c1e1900 */
[----:B------:R-:W-:Y:S02]  /*19b0*/  @!P0 IMAD.MOV.U32 R33, RZ, RZ, R19 ;  /* 0x000000ffff218224 */ /* 0x000fe400078e0013 */
[----:B------:R-:W-:-:S04]  /*19c0*/  @!P0 IMAD.WIDE.U32 R32, R12, UR20, R32 ;  /* 0x000000140c208c25 */ /* 0x000fc8000f8e0020 */
[----:B------:R-:W-:Y:S01]  /*19d0*/  @!P0 IMAD R12, R12, UR14, R33 ;  /* 0x0000000e0c0c8c24 */ /* 0x000fe2000f8e0221 */
[C---:B-1----:R-:W-:Y:S01]  /*19e0*/  @!P0 LEA R36, P2, R32.reuse, R8, 0x2 ;  /* 0x0000000820248211 */ /* 0x042fe200078410ff */
[----:B------:R-:W-:Y:S01]  /*19f0*/  @!P6 IMAD.MOV.U32 R35, RZ, RZ, R19 ;  /* 0x000000ffff23e224 */ /* 0x000fe200078e0013 */
[----:B------:R-:W-:Y:S02]  /*1a00*/  @!P6 MOV R34, R18 ;  /* 0x000000120022e202 */ /* 0x000fe40000000f00 */
[----:B------:R-:W-:Y:S02]  /*1a10*/  @!P0 LEA.HI.X R37, R32, R9, R12, 0x2, P2 ;  /* 0x0000000920258211 */ /* 0x000fe400010f140c */
[----:B------:R-:W1:Y:S01]  /*1a20*/  @!P4 LDC.64 R8, c[0x0][0x428] ;  /* 0x00010a00ff08cb82 */ /* 0x000e620000000a00 */
[----:B------:R-:W-:Y:S01]  /*1a30*/  ISETP.GE.OR P3, PT, R30, UR4, !P1 ;  /* 0x000000041e007c0c */ /* 0x000fe2000cf66670 */
[----:B------:R-:W-:Y:S02]  /*1a40*/  IMAD.MOV.U32 R16, RZ, RZ, -0x800000 ;  /* 0xff800000ff107424 */ /* 0x000fe400078e00ff */
[----:B------:R-:W-:Y:S01]  /*1a50*/  @!P6 IMAD.WIDE.U32 R34, R22, UR20, R34 ;  /* 0x000000141622ec25 */ /* 0x000fe2000f8e0022 */
[----:B------:R-:W-:-:S03]  /*1a60*/  @!P5 MOV R33, R19 ;  /* 0x000000130021d202 */ /* 0x000fc60000000f00 */
[----:B------:R0:W3:Y:S01]  /*1a70*/  @!P0 LDG.E R16, desc[UR10][R36.64] ;  /* 0x0000000a24108981 */ /* 0x0000e2000c1e1900 */
[----:B------:R-:W-:Y:S01]  /*1a80*/  @!P6 IMAD R22, R22, UR14, R35 ;  /* 0x0000000e1616ec24 */ /* 0x000fe2000f8e0223 */
[----:B-----5:R-:W-:Y:S01]  /*1a90*/  @!P6 LEA R38, P0, R34, R6, 0x2 ;  /* 0x000000062226e211 */ /* 0x020fe200078010ff */
[----:B------:R-:W-:Y:S01]  /*1aa0*/  @!P5 IMAD.MOV.U32 R32, RZ, RZ, R18 ;  /* 0x000000ffff20d224 */ /* 0x000fe200078e0012 */
[----:B------:R-:W-:Y:S02]  /*1ab0*/  IADD3 R12, PT, PT, R14, 0x48, RZ ;  /* 0x000000480e0c7810 */ /* 0x000fe40007ffe0ff */
[----:B------:R-:W-:Y:S01]  /*1ac0*/  @!P6 LEA.HI.X R39, R34, R7, R22, 0x2, P0 ;  /* 0x000000072227e211 */ /* 0x000fe200000f1416 */
[C---:B------:R-:W-:Y:S01]  /*1ad0*/  @!P5 IMAD.WIDE.U32 R32, R23.reuse, UR20, R32 ;  /* 0x000000141720dc25 */ /* 0x040fe2000f8e0020 */
[----:B------:R-:W-:Y:S01]  /*1ae0*/  ISETP.GE.OR P2, PT, R12, UR4, !P1 ;  /* 0x000000040c007c0c */ /* 0x000fe2000cf46670 */
[----:B------:R-:W5:Y:S02]  /*1af0*/  @!P3 LDC.64 R6, c[0x0][0x428] ;  /* 0x00010a00ff06bb82 */ /* 0x000f640000000a00 */
[----:B------:R-:W-:Y:S01]  /*1b00*/  @!P5 IMAD R24, R23, UR14, R33 ;  /* 0x0000000e1718dc24 */ /* 0x000fe2000f8e0221 */
[----:B0-----:R-:W-:Y:S01]  /*1b10*/  @!P5 LEA R34, P0, R32, R2, 0x2 ;  /* 0x000000022022d211 */ /* 0x001fe200078010ff */
[----:B------:R-:W-:-:S02]  /*1b20*/  IMAD.MOV.U32 R22, RZ, RZ, -0x800000 ;  /* 0xff800000ff167424 */ /* 0x000fc400078e00ff */
[----:B------:R-:W-:Y:S01]  /*1b30*/  VIADD R33, R14, 0x50 ;  /* 0x000000500e217836 */ /* 0x000fe20000000000 */
[----:B------:R-:W-:Y:S02]  /*1b40*/  @!P5 LEA.HI.X R35, R32, R3, R24, 0x2, P0 ;  /* 0x000000032023d211 */ /* 0x000fe400000f1418 */
[----:B------:R-:W-:Y:S01]  /*1b50*/  @!P4 MOV R37, R19 ;  /* 0x000000130025c202 */ /* 0x000fe20000000f00 */
[----:B------:R-:W-:Y:S01]  /*1b60*/  @!P4 IMAD.MOV.U32 R36, RZ, RZ, R18 ;  /* 0x000000ffff24c224 */ /* 0x000fe200078e0012 */
[----:B------:R5:W3:Y:S01]  /*1b70*/  @!P6 LDG.E R22, desc[UR10][R38.64] ;  /* 0x0000000a2616e981 */ /* 0x000ae2000c1e1900 */
[----:B------:R-:W-:Y:S01]  /*1b80*/  IADD3 R32, PT, PT, R14, 0x58, RZ ;  /* 0x000000580e207810 */ /* 0x000fe20007ffe0ff */
[----:B------:R-:W0:Y:S01]  /*1b90*/  @!P2 LDC.64 R2, c[0x0][0x428] ;  /* 0x00010a00ff02ab82 */ /* 0x000e220000000a00 */
[----:B------:R-:W-:-:S04]  /*1ba0*/  @!P4 IMAD.WIDE.U32 R36, R21, UR20, R36 ;  /* 0x000000141524cc25 */ /* 0x000fc8000f8e0024 */
[----:B------:R-:W-:Y:S01]  /*1bb0*/  @!P4 IMAD R24, R21, UR14, R37 ;  /* 0x0000000e1518cc24 */ /* 0x000fe2000f8e0225 */
[C---:B-1----:R-:W-:Y:S02]  /*1bc0*/  @!P4 LEA R40, P0, R36.reuse, R8, 0x2 ;  /* 0x000000082428c211 */ /* 0x042fe400078010ff */
[----:B------:R-:W-:Y:S02]  /*1bd0*/  ISETP.GE.OR P6, PT, R33, UR4, !P1 ;  /* 0x0000000421007c0c */ /* 0x000fe4000cfc6670 */
[----:B------:R-:W-:Y:S01]  /*1be0*/  @!P4 LEA.HI.X R41, R36, R9, R24, 0x2, P0 ;  /* 0x000000092429c211 */ /* 0x000fe200000f1418 */
[----:B------:R-:W-:Y:S01]  /*1bf0*/  @!P3 IMAD.MOV.U32 R37, RZ, RZ, R19 ;  /* 0x000000ffff25b224 */ /* 0x000fe200078e0013 */
[----:B------:R-:W-:Y:S01]  /*1c00*/  @!P3 MOV R36, R18 ;  /* 0x000000120024b202 */ /* 0x000fe20000000f00 */
[----:B------:R-:W-:Y:S01]  /*1c10*/  IMAD.MOV.U32 R24, RZ, RZ, -0x800000 ;  /* 0xff800000ff187424 */ /* 0x000fe200078e00ff */
[----:B------:R-:W-:Y:S02]  /*1c20*/  ISETP.GE.OR P0, PT, R32, UR4, !P1 ;  /* 0x0000000420007c0c */ /* 0x000fe4000cf06670 */
[----:B------:R-:W-:Y:S01]  /*1c30*/  MOV R23, 0xff800000 ;  /* 0xff80000000177802 */ /* 0x000fe20000000f00 */
[----:B------:R-:W-:-:S02]  /*1c40*/  @!P3 IMAD.WIDE.U32 R36, R30, UR20, R36 ;  /* 0x000000141e24bc25 */ /* 0x000fc4000f8e0024 */
[----:B------:R-:W3:Y:S02]  /*1c50*/  @!P4 LDG.E R24, desc[UR10][R40.64] ;  /* 0x0000000a2818c981 */ /* 0x000ee4000c1e1900 */
[----:B------:R-:W-:Y:S01]  /*1c60*/  @!P3 IMAD R30, R30, UR14, R37 ;  /* 0x0000000e1e1ebc24 */ /* 0x000fe2000f8e0225 */
[----:B------:R-:W1:Y:S01]  /*1c70*/  @!P6 LDC.64 R8, c[0x0][0x428] ;  /* 0x00010a00ff08eb82 */ /* 0x000e620000000a00 */
[----:B-----5:R-:W-:Y:S01]  /*1c80*/  @!P3 LEA R38, P4, R36, R6, 0x2 ;  /* 0x000000062426b211 */ /* 0x020fe200078810ff */
[----:B------:R5:W3:Y:S01]  /*1c90*/  @!P5 LDG.E R23, desc[UR10][R34.64] ;  /* 0x0000000a2217d981 */ /* 0x000ae2000c1e1900 */
[----:B------:R-:W-:Y:S02]  /*1ca0*/  IADD3 R31, PT, PT, R14, 0x60, RZ ;  /* 0x000000600e1f7810 */ /* 0x000fe40007ffe0ff */
[----:B------:R-:W-:Y:S02]  /*1cb0*/  @!P3 LEA.HI.X R39, R36, R7, R30, 0x2, P4 ;  /* 0x000000072427b211 */ /* 0x000fe400020f141e */
[----:B------:R-:W-:Y:S01]  /*1cc0*/  ISETP.GE.OR P5, PT, R31, UR4, !P1 ;  /* 0x000000041f007c0c */ /* 0x000fe2000cfa6670 */
[----:B------:R-:W1:Y:S01]  /*1cd0*/  @!P0 LDC.64 R6, c[0x0][0x428] ;  /* 0x00010a00ff068b82 */ /* 0x000e620000000a00 */
[----:B------:R-:W-:Y:S01]  /*1ce0*/  @!P6 MOV R42, R18 ;  /* 0x00000012002ae202 */ /* 0x000fe20000000f00 */
[----:B------:R-:W-:-:S02]  /*1cf0*/  @!P6 IMAD.MOV.U32 R43, RZ, RZ, R19 ;  /* 0x000000ffff2be224 */ /* 0x000fc400078e0013 */
[----:B------:R-:W-:Y:S01]  /*1d00*/  IMAD.MOV.U32 R30, RZ, RZ, -0x800000 ;  /* 0xff800000ff1e7424 */ /* 0x000fe200078e00ff */
[----:B-----5:R-:W-:Y:S01]  /*1d10*/  @!P2 MOV R35, R19 ;  /* 0x000000130023a202 */ /* 0x020fe20000000f00 */
[----:B------:R-:W-:Y:S01]  /*1d20*/  @!P2 IMAD.MOV.U32 R34, RZ, RZ, R18 ;  /* 0x000000ffff22a224 */ /* 0x000fe200078e0012 */
[----:B------:R-:W-:Y:S01]  /*1d30*/  @!P0 MOV R40, R18 ;  /* 0x0000001200288202 */ /* 0x000fe20000000f00 */
[----:B------:R-:W-:Y:S01]  /*1d40*/  @!P6 IMAD.WIDE.U32 R42, R33, UR20, R42 ;  /* 0x00000014212aec25 */ /* 0x000fe2000f8e002a */
[----:B------:R-:W-:Y:S01]  /*1d50*/  MOV R21, 0xff800000 ;  /* 0xff80000000157802 */ /* 0x000fe20000000f00 */
[----:B------:R5:W3:Y:S02]  /*1d60*/  @!P3 LDG.E R30, desc[UR10][R38.64] ;  /* 0x0000000a261eb981 */ /* 0x000ae4000c1e1900 */
[----:B------:R-:W-:-:S04]  /*1d70*/  @!P2 IMAD.WIDE.U32 R34, R12, UR20, R34 ;  /* 0x000000140c22ac25 */ /* 0x000fc8000f8e0022 */
[----:B------:R-:W-:Y:S01]  /*1d80*/  @!P2 IMAD R12, R12, UR14, R35 ;  /* 0x0000000e0c0cac24 */ /* 0x000fe2000f8e0223 */
[----:B0-----:R-:W-:Y:S01]  /*1d90*/  @!P2 LEA R46, P4, R34, R2, 0x2 ;  /* 0x00000002222ea211 */ /* 0x001fe200078810ff */
[----:B------:R-:W-:-:S03]  /*1da0*/  @!P0 IMAD.MOV.U32 R41, RZ, RZ, R19 ;  /* 0x000000ffff298224 */ /* 0x000fc600078e0013 */
[----:B------:R-:W-:Y:S01]  /*1db0*/  @!P2 LEA.HI.X R47, R34, R3, R12, 0x2, P4 ;  /* 0x00000003222fa211 */ /* 0x000fe200020f140c */
[----:B------:R-:W-:Y:S01]  /*1dc0*/  VIADD R12, R14, 0x68 ;  /* 0x000000680e0c7836 */ /* 0x000fe20000000000 */
[----:B------:R-:W0:Y:S01]  /*1dd0*/  @!P5 LDC.64 R2, c[0x0][0x428] ;  /* 0x00010a00ff02db82 */ /* 0x000e220000000a00 */
[----:B------:R-:W-:Y:S01]  /*1de0*/  @!P0 IMAD.WIDE.U32 R40, R32, UR20, R40 ;  /* 0x0000001420288c25 */ /* 0x000fe2000f8e0028 */
[----:B-1----:R-:W-:Y:S01]  /*1df0*/  @!P6 LEA R36, P3, R42, R8, 0x2 ;  /* 0x000000082a24e211 */ /* 0x002fe200078610ff */
[----:B------:R-:W3:Y:S01]  /*1e00*/  @!P2 LDG.E R21, desc[UR10][R46.64] ;  /* 0x0000000a2e15a981 */ /* 0x000ee2000c1e1900 */
[----:B------:R-:W-:Y:S01]  /*1e10*/  ISETP.GE.OR P4, PT, R12, UR4, !P1 ;  /* 0x000000040c007c0c */ /* 0x000fe2000cf86670 */
[----:B------:R-:W-:Y:S02]  /*1e20*/  @!P6 IMAD R34, R33, UR14, R43 ;  /* 0x0000000e2122ec24 */ /* 0x000fe4000f8e022b */
[----:B------:R-:W-:Y:S01]  /*1e30*/  @!P0 IMAD R32, R32, UR14, R41 ;  /* 0x0000000e20208c24 */ /* 0x000fe2000f8e0229 */
[----:B------:R-:W-:-:S02]  /*1e40*/  IADD3 R35, PT, PT, R14, 0x70, RZ ;  /* 0x000000700e237810 */ /* 0x000fc40007ffe0ff */
[----:B------:R-:W-:Y:S01]  /*1e50*/  @!P6 LEA.HI.X R37, R42, R9, R34, 0x2, P3 ;  /* 0x000000092a25e211 */ /* 0x000fe200018f1422 */
[----:B------:R-:W-:Y:S01]  /*1e60*/  VIADD R34, R14, 0x78 ;  /* 0x000000780e227836 */ /* 0x000fe20000000000 */
[C---:B-----5:R-:W-:Y:S01]  /*1e70*/  @!P0 LEA R38, P2, R40.reuse, R6, 0x2 ;  /* 0x0000000628268211 */ /* 0x060fe200078410ff */
[----:B------:R-:W-:Y:S01]  /*1e80*/  @!P5 IMAD.MOV.U32 R42, RZ, RZ, R18 ;  /* 0x000000ffff2ad224 */ /* 0x000fe200078e0012 */
[----:B------:R-:W-:Y:S02]  /*1e90*/  @!P5 MOV R43, R19 ;  /* 0x00000013002bd202 */ /* 0x000fe40000000f00 */
[----:B------:R-:W-:Y:S01]  /*1ea0*/  @!P0 LEA.HI.X R39, R40, R7, R32, 0x2, P2 ;  /* 0x0000000728278211 */ /* 0x000fe200010f1420 */
[----:B------:R-:W1:Y:S01]  /*1eb0*/  @!P4 LDC.64 R8, c[0x0][0x428] ;  /* 0x00010a00ff08cb82 */ /* 0x000e620000000a00 */
[----:B------:R-:W-:Y:S02]  /*1ec0*/  ISETP.GE.OR P2, PT, R35, UR4, !P1 ;  /* 0x0000000423007c0c */ /* 0x000fe4000cf46670 */
[----:B------:R-:W-:Y:S01]  /*1ed0*/  ISETP.GE.OR P1, PT, R34, UR4, !P1 ;  /* 0x0000000422007c0c */ /* 0x000fe2000cf26670 */
[----:B------:R-:W-:Y:S01]  /*1ee0*/  @!P5 IMAD.WIDE.U32 R42, R31, UR20, R42 ;  /* 0x000000141f2adc25 */ /* 0x000fe2000f8e002a */
[----:B------:R-:W-:-:S03]  /*1ef0*/  MOV R33, 0xff800000 ;  /* 0xff80000000217802 */ /* 0x000fc60000000f00 */
[----:B------:R-:W-:Y:S01]  /*1f00*/  @!P5 IMAD R6, R31, UR14, R43 ;  /* 0x0000000e1f06dc24 */ /* 0x000fe2000f8e022b */
[C---:B0-----:R-:W-:Y:S02]  /*1f10*/  @!P5 LEA R40, P3, R42.reuse, R2, 0x2 ;  /* 0x000000022a28d211 */ /* 0x041fe400078610ff */
[----:B------:R0:W5:Y:S02]  /*1f20*/  @!P6 LDG.E R33, desc[UR10][R36.64] ;  /* 0x0000000a2421e981 */ /* 0x000164000c1e1900 */
[----:B------:R-:W-:Y:S02]  /*1f30*/  @!P5 LEA.HI.X R41, R42, R3, R6, 0x2, P3 ;  /* 0x000000032a29d211 */ /* 0x000fe400018f1406 */
[----:B------:R-:W2:Y:S01]  /*1f40*/  @!P2 LDC.64 R6, c[0x0][0x428] ;  /* 0x00010a00ff06ab82 */ /* 0x000ea20000000a00 */
[----:B------:R-:W-:-:S06]  /*1f50*/  IMAD.MOV.U32 R32, RZ, RZ, -0x800000 ;  /* 0xff800000ff207424 */ /* 0x000fcc00078e00ff */
[----:B------:R1:W5:Y:S01]  /*1f60*/  @!P0 LDG.E R32, desc[UR10][R38.64] ;  /* 0x0000000a26208981 */ /* 0x000362000c1e1900 */
[----:B------:R-:W2:Y:S01]  /*1f70*/  @!P1 LDC.64 R2, c[0x0][0x428] ;  /* 0x00010a00ff029b82 */ /* 0x000ea20000000a00 */
[----:B0-----:R-:W-:Y:S01]  /*1f80*/  @!P4 MOV R37, R19 ;  /* 0x000000130025c202 */ /* 0x001fe20000000f00 */
[----:B------:R-:W-:-:S04]  /*1f90*/  @!P4 IMAD.MOV.U32 R36, RZ, RZ, R18 ;  /* 0x000000ffff24c224 */ /* 0x000fc800078e0012 */
[----:B------:R-:W-:-:S04]  /*1fa0*/  @!P4 IMAD.WIDE.U32 R36, R12, UR20, R36 ;  /* 0x000000140c24cc25 */ /* 0x000fc8000f8e0024 */
[----:B------:R-:W-:Y:S01]  /*1fb0*/  @!P4 IMAD R12, R12, UR14, R37 ;  /* 0x0000000e0c0ccc24 */ /* 0x000fe2000f8e0225 */
[C---:B-1----:R-:W-:Y:S02]  /*1fc0*/  @!P4 LEA R8, P0, R36.reuse, R8, 0x2 ;  /* 0x000000082408c211 */ /* 0x042fe400078010ff */
[----:B------:R-:W-:Y:S02]  /*1fd0*/  @!P2 MOV R37, R19 ;  /* 0x000000130025a202 */ /* 0x000fe40000000f00 */
[----:B------:R-:W-:Y:S01]  /*1fe0*/  @!P4 LEA.HI.X R9, R36, R9, R12, 0x2, P0 ;  /* 0x000000092409c211 */ /* 0x000fe200000f140c */
[--C-:B------:R-:W-:Y:S02]  /*1ff0*/  @!P2 IMAD.MOV.U32 R36, RZ, RZ, R18.reuse ;  /* 0x000000ffff24a224 */ /* 0x100fe400078e0012 */
[----:B------:R-:W-:-:S04]  /*2000*/  @!P1 IMAD.WIDE.U32 R18, R34, UR20, R18 ;  /* 0x0000001422129c25 */ /* 0x000fc8000f8e0012 */
[----:B------:R-:W-:Y:S01]  /*2010*/  @!P2 IMAD.WIDE.U32 R36, R35, UR20, R36 ;  /* 0x000000142324ac25 */ /* 0x000fe2000f8e0024 */
[----:B--2---:R-:W-:-:S03]  /*2020*/  @!P1 LEA R38, P0, R18, R2, 0x2 ;  /* 0x0000000212269211 */ /* 0x004fc600078010ff */
[----:B------:R-:W-:Y:S01]  /*2030*/  @!P1 IMAD R34, R34, UR14, R19 ;  /* 0x0000000e22229c24 */ /* 0x000fe2000f8e0213 */
[----:B------:R-:W-:Y:S01]  /*2040*/  @!P2 LEA R6, P3, R36, R6, 0x2 ;  /* 0x000000062406a211 */ /* 0x000fe200078610ff */
[----:B------:R-:W-:Y:S01]  /*2050*/  @!P2 IMAD R12, R35, UR14, R37 ;  /* 0x0000000e230cac24 */ /* 0x000fe2000f8e0225 */
[----:B------:R-:W-:Y:S01]  /*2060*/  MOV R31, 0xff800000 ;  /* 0xff800000001f7802 */ /* 0x000fe20000000f00 */
[----:B------:R-:W-:Y:S01]  /*2070*/  IMAD.MOV.U32 R2, RZ, RZ, -0x800000 ;  /* 0xff800000ff027424 */ /* 0x000fe200078e00ff */
[----:B------:R-:W-:Y:S01]  /*2080*/  @!P1 LEA.HI.X R39, R18, R3, R34, 0x2, P0 ;  /* 0x0000000312279211 */ /* 0x000fe200000f1422 */
[----:B------:R-:W-:Y:S01]  /*2090*/  IMAD.MOV.U32 R3, RZ, RZ, -0x800000 ;  /* 0xff800000ff037424 */ /* 0x000fe200078e00ff */
[----:B------:R-:W-:Y:S02]  /*20a0*/  MOV R34, 0xff800000 ;  /* 0xff80000000227802 */ /* 0x000fe40000000f00 */
[----:B------:R-:W-:Y:S01]  /*20b0*/  @!P2 LEA.HI.X R7, R36, R7, R12, 0x2, P3 ;  /* 0x000000072407a211 */ /* 0x000fe200018f140c */
[----:B------:R-:W2:Y:S04]  /*20c0*/  @!P5 LDG.E R31, desc[UR10][R40.64] ;  /* 0x0000000a281fd981 */ /* 0x000ea8000c1e1900 */
[----:B------:R0:W2:Y:S04]  /*20d0*/  @!P4 LDG.E R2, desc[UR10][R8.64] ;  /* 0x0000000a0802c981 */ /* 0x0000a8000c1e1900 */
[----:B------:R1:W2:Y:S04]  /*20e0*/  @!P2 LDG.E R34, desc[UR10][R6.64] ;  /* 0x0000000a0622a981 */ /* 0x0002a8000c1e1900 */
[----:B------:R-:W2:Y:S01]  /*20f0*/  @!P1 LDG.E R3, desc[UR10][R38.64] ;  /* 0x0000000a26039981 */ /* 0x000ea2000c1e1900 */
[----:B------:R-:W4:Y:S01]  /*2100*/  S2UR UR4, SR_CgaCtaId ;  /* 0x00000000000479c3 */ /* 0x000f220000008800 */
[----:B------:R-:W-:Y:S01]  /*2110*/  UMOV UR8, 0x400 ;  /* 0x0000040000087882 */ /* 0x000fe20000000000 */
[----:B------:R-:W-:-:S02]  /*2120*/  ISETP.GT.U32.AND P3, PT, R4, 0x37f, PT ;  /* 0x0000037f0400780c */ /* 0x000fc40003f64070 */
[C---:B------:R-:W-:Y:S02]  /*2130*/  ISETP.GT.U32.AND P2, PT, R4.reuse, 0x2ff, PT ;  /* 0x000002ff0400780c */ /* 0x040fe40003f44070 */
[----:B------:R-:W-:Y:S01]  /*2140*/  ISETP.GT.U32.AND P1, PT, R4, 0x27f, PT ;  /* 0x0000027f0400780c */ /* 0x000fe20003f24070 */
[----:B----4-:R-:W-:-:S06]  /*2150*/  ULEA UR4, UR4, UR8, 0x18 ;  /* 0x0000000804047291 */ /* 0x010fcc000f8ec0ff */
[----:B------:R-:W-:-:S05]  /*2160*/  LEA R13, R13, UR4, 0x2 ;  /* 0x000000040d0d7c11 */ /* 0x000fca000f8e10ff */
[----:B0-----:R-:W-:Y:S01]  /*2170*/  IMAD R8, R14, 0x44, R13 ;  /* 0x000000440e087824 */ /* 0x001fe200078e020d */
[----:B------:R-:W-:-:S04]  /*2180*/  ISETP.GT.U32.AND P4, PT, R4, 0x1ff, PT ;  /* 0x000001ff0400780c */ /* 0x000fc80003f84070 */
[----:B------:R-:W-:Y:S01]  /*2190*/  STS [R8], R11 ;  /* 0x0000000b08007388 */ /* 0x000fe20000000800 */
[----:B-1----:R-:W-:-:S03]  /*21a0*/  LOP3.LUT P5, R7, R4, 0x380, RZ, 0xc0, !PT ;  /* 0x0000038004077812 */ /* 0x002fc600078ac0ff */
[----:B------:R-:W-:Y:S01]  /*21b0*/  STS [R8+0x220], R10 ;  /* 0x0002200a08007388 */ /* 0x000fe20000000800 */
[----:B------:R-:W-:-:S03]  /*21c0*/  SHF.R.U32.HI R12, RZ, 0x3, R4 ;  /* 0x00000003ff0c7819 */ /* 0x000fc60000011604 */
[----:B------:R-:W-:Y:S01]  /*21d0*/  STS [R8+0x440], R5 ;  /* 0x0004400508007388 */ /* 0x000fe20000000800 */
[----:B------:R-:W-:-:S03]  /*21e0*/  ISETP.NE.AND P0, PT, R7, RZ, PT ;  /* 0x000000ff0700720c */ /* 0x000fc60003f05270 */
[----:B---3--:R-:W-:Y:S01]  /*21f0*/  STS [R8+0x660], R15 ;  /* 0x0006600f08007388 */ /* 0x008fe20000000800 */
[----:B------:R-:W-:Y:S02]  /*2200*/  LOP3.LUT R9, R4, 0x7, RZ, 0xc0, !PT ;  /* 0x0000000704097812 */ /* 0x000fe400078ec0ff */
[----:B------:R-:W-:Y:S01]  /*2210*/  LEA R6, R12, UR4, 0x2 ;  /* 0x000000040c067c11 */ /* 0x000fe2000f8e10ff */
[----:B------:R-:W-:Y:S01]  /*2220*/  IMAD.MOV.U32 R18, RZ, RZ, -0x800000 ;  /* 0xff800000ff127424 */ /* 0x000fe200078e00ff */
[----:B------:R-:W-:Y:S01]  /*2230*/  MOV R37, 0xff800000 ;  /* 0xff80000000257802 */ /* 0x000fe20000000f00 */
[----:B------:R0:W-:Y:S02]  /*2240*/  STS [R8+0x880], R16 ;  /* 0x0008801008007388 */ /* 0x0001e40000000800 */
[----:B------:R-:W-:Y:S01]  /*2250*/  IMAD R14, R9, 0x44, R6 ;  /* 0x00000044090e7824 */ /* 0x000fe200078e0206 */
[----:B------:R-:W-:Y:S01]  /*2260*/  MOV R19, 0xff800000 ;  /* 0xff80000000137802 */ /* 0x000fe20000000f00 */
[----:B------:R-:W-:Y:S04]  /*2270*/  STS [R8+0xaa0], R22 ;  /* 0x000aa01608007388 */ /* 0x000fe80000000800 */
[----:B------:R-:W-:Y:S04]  /*2280*/  STS [R8+0xee0], R24 ;  /* 0x000ee01808007388 */ /* 0x000fe80000000800 */
[----:B------:R-:W-:Y:S01]  /*2290*/  STS [R8+0xcc0], R23 ;  /* 0x000cc01708007388 */ /* 0x000fe20000000800 */
[----:B0-----:R-:W-:Y:S01]  /*22a0*/  IMAD.MOV.U32 R16, RZ, RZ, -0x800000 ;  /* 0xff800000ff107424 */ /* 0x001fe200078e00ff */
[----:B------:R-:W-:Y:S01]  /*22b0*/  MOV R13, 0xff800000 ;  /* 0xff800000000d7802 */ /* 0x000fe20000000f00 */
[----:B------:R-:W-:Y:S01]  /*22c0*/  IMAD.MOV.U32 R15, RZ, RZ, -0x800000 ;  /* 0xff800000ff0f7424 */ /* 0x000fe200078e00ff */
[----:B------:R-:W-:Y:S04]  /*22d0*/  STS [R8+0x1100], R30 ;  /* 0x0011001e08007388 */ /* 0x000fe80000000800 */
[----:B------:R0:W-:Y:S01]  /*22e0*/  @!P3 STS [R8+0x1320], R21 ;  /* 0x001320150800b388 */ /* 0x0001e20000000800 */
[----:B------:R-:W-:-:S03]  /*22f0*/  ISETP.GT.U32.AND P3, PT, R4, 0x17f, PT ;  /* 0x0000017f0400780c */ /* 0x000fc60003f64070 */
[----:B-----5:R-:W-:Y:S01]  /*2300*/  @!P2 STS [R8+0x1540], R33 ;  /* 0x001540210800a388 */ /* 0x020fe20000000800 */
[----:B------:R-:W-:-:S03]  /*2310*/  ISETP.GT.U32.AND P2, PT, R4, 0xff, PT ;  /* 0x000000ff0400780c */ /* 0x000fc60003f44070 */
[----:B------:R-:W-:Y:S01]  /*2320*/  @!P1 STS [R8+0x1760], R32 ;  /* 0x0017602008009388 */ /* 0x000fe20000000800 */
[----:B------:R-:W-:Y:S01]  /*2330*/  ISETP.GT.U32.AND P1, PT, R4, 0x7f, PT ;  /* 0x0000007f0400780c */ /* 0x000fe20003f24070 */
[----:B------:R-:W-:Y:S01]  /*2340*/  IMAD.MOV.U32 R10, RZ, RZ, -0x800000 ;  /* 0xff800000ff0a7424 */ /* 0x000fe200078e00ff */
[----:B0-----:R-:W-:Y:S02]  /*2350*/  MOV R21, 0xff800000 ;  /* 0xff80000000157802 */ /* 0x001fe40000000f00 */
[----:B------:R-:W-:Y:S02]  /*2360*/  MOV R11, 0xff800000 ;  /* 0xff800000000b7802 */ /* 0x000fe40000000f00 */
[----:B------:R-:W-:Y:S01]  /*2370*/  MOV R9, 0xff800000 ;  /* 0xff80000000097802 */ /* 0x000fe20000000f00 */
[----:B------:R-:W-:Y:S01]  /*2380*/  IMAD.MOV.U32 R6, RZ, RZ, -0x800000 ;  /* 0xff800000ff067424 */ /* 0x000fe200078e00ff */
[----:B------:R-:W-:Y:S01]  /*2390*/  MOV R7, 0xff800000 ;  /* 0xff80000000077802 */ /* 0x000fe20000000f00 */
[----:B------:R-:W0:Y:S01]  /*23a0*/  LDC R23, c[0x0][0x434] ;  /* 0x00010d00ff177b82 */ /* 0x000e220000000800 */
[----:B--2---:R-:W-:Y:S04]  /*23b0*/  @!P4 STS [R8+0x1980], R31 ;  /* 0x0019801f0800c388 */ /* 0x004fe80000000800 */
[----:B------:R-:W-:Y:S04]  /*23c0*/  @!P3 STS [R8+0x1ba0], R2 ;  /* 0x001ba0020800b388 */ /* 0x000fe80000000800 */
[----:B------:R-:W-:Y:S04]  /*23d0*/  @!P2 STS [R8+0x1dc0], R34 ;  /* 0x001dc0220800a388 */ /* 0x000fe80000000800 */
[----:B------:R1:W-:Y:S01]  /*23e0*/  @!P1 STS [R8+0x1fe0], R3 ;  /* 0x001fe00308009388 */ /* 0x0003e20000000800 */
[----:B------:R-:W-:Y:S01]  /*23f0*/  BAR.SYNC.DEFER_BLOCKING 0x0 ;  /* 0x0000000000007b1d */ /* 0x000fe20000010000 */
[----:B------:R-:W-:-:S05]  /*2400*/  MOV R5, 0xff800000 ;  /* 0xff80000000057802 */ /* 0x000fca0000000f00 */
[----:B------:R-:W-:Y:S04]  /*2410*/  @!P5 LDS R37, [R14] ;  /* 0x000000000e25d984 */ /* 0x000fe80000000800 */
[----:B------:R-:W-:Y:S04]  /*2420*/  @!P5 LDS R18, [R14+0x220] ;  /* 0x000220000e12d984 */ /* 0x000fe80000000800 */
[----:B------:R-:W2:Y:S04]  /*2430*/  @!P0 LDS R21, [R14+0x440] ;  /* 0x000440000e158984 */ /* 0x000ea80000000800 */
[----:B------:R-:W-:Y:S04]  /*2440*/  @!P0 LDS R16, [R14+0x660] ;  /* 0x000660000e108984 */ /* 0x000fe80000000800 */
[----:B------:R-:W3:Y:S01]  /*2450*/  @!P0 LDS R19, [R14+0x880] ;  /* 0x000880000e138984 */ /* 0x000ee20000000800 */
[----:B-1----:R-:W-:-:S03]  /*2460*/  IMAD.MOV.U32 R8, RZ, RZ, -0x800000 ;  /* 0xff800000ff087424 */ /* 0x002fc600078e00ff */
[----:B------:R-:W-:Y:S04]  /*2470*/  @!P0 LDS R15, [R14+0xaa0] ;  /* 0x000aa0000e0f8984 */ /* 0x000fe80000000800 */
[----:B------:R-:W1:Y:S04]  /*2480*/  @!P0 LDS R13, [R14+0xcc0] ;  /* 0x000cc0000e0d8984 */ /* 0x000e680000000800 */
[----:B------:R-:W-:Y:S04]  /*2490*/  @!P0 LDS R10, [R14+0xee0] ;  /* 0x000ee0000e0a8984 */ /* 0x000fe80000000800 */
[----:B------:R-:W4:Y:S01]  /*24a0*/  @!P0 LDS R11, [R14+0x1100] ;  /* 0x001100000e0b8984 */ /* 0x000f220000000800 */
[----:B------:R-:W-:-:S03]  /*24b0*/  IMAD.MOV.U32 R2, RZ, RZ, -0x800000 ;  /* 0xff800000ff027424 */ /* 0x000fc600078e00ff */
[----:B------:R-:W-:Y:S04]  /*24c0*/  @!P0 LDS R8, [R14+0x1320] ;  /* 0x001320000e088984 */ /* 0x000fe80000000800 */
[----:B------:R-:W5:Y:S01]  /*24d0*/  @!P0 LDS R9, [R14+0x1540] ;  /* 0x001540000e098984 */ /* 0x000f620000000800 */
[----:B------:R-:W-:-:S03]  /*24e0*/  IMAD.MOV.U32 R3, RZ, RZ, -0x800000 ;  /* 0xff800000ff037424 */ /* 0x000fc600078e00ff */
[----:B------:R-:W-:Y:S04]  /*24f0*/  @!P0 LDS R6, [R14+0x1760] ;  /* 0x001760000e068984 */ /* 0x000fe80000000800 */
[----:B------:R-:W0:Y:S04]  /*2500*/  @!P0 LDS R7, [R14+0x1980] ;  /* 0x001980000e078984 */ /* 0x000e280000000800 */
[----:B------:R-:W-:Y:S04]  /*2510*/  @!P0 LDS R2, [R14+0x1ba0] ;  /* 0x001ba0000e028984 */ /* 0x000fe80000000800 */
[----:B------:R-:W0:Y:S04]  /*2520*/  @!P0 LDS R5, [R14+0x1dc0] ;  /* 0x001dc0000e058984 */ /* 0x000e280000000800 */
[----:B------:R-:W0:Y:S01]  /*2530*/  @!P0 LDS R3, [R14+0x1fe0] ;  /* 0x001fe0000e038984 */ /* 0x000e220000000800 */
[----:B--2---:R-:W-:-:S04]  /*2540*/  FMNMX3.FTZ R22, R37, R18, R21, !PT ;  /* 0x0000001225167276 */ /* 0x004fc80007810015 */
[----:B---3--:R-:W-:-:S04]  /*2550*/  FMNMX3.FTZ R22, R22, R16, R19, !PT ;  /* 0x0000001016167276 */ /* 0x008fc80007810013 */
[----:B-1----:R-:W-:-:S04]  /*2560*/  FMNMX3.FTZ R22, R22, R15, R13, !PT ;  /* 0x0000000f16167276 */ /* 0x002fc8000781000d */
[----:B----4-:R-:W-:-:S04]  /*2570*/  FMNMX3.FTZ R22, R22, R10, R11, !PT ;  /* 0x0000000a16167276 */ /* 0x010fc8000781000b */
[----:B-----5:R-:W-:-:S04]  /*2580*/  FMNMX3.FTZ R22, R22, R8, R9, !PT ;  /* 0x0000000816167276 */ /* 0x020fc80007810009 */
[----:B0-----:R-:W-:-:S04]  /*2590*/  FMNMX3.FTZ R22, R22, R6, R7, !PT ;  /* 0x0000000616167276 */ /* 0x001fc80007810007 */
[----:B------:R-:W-:-:S04]  /*25a0*/  FMNMX3.FTZ R22, R22, R2, R5, !PT ;  /* 0x0000000216167276 */ /* 0x000fc80007810005 */
[----:B------:R-:W-:-:S05]  /*25b0*/  FMNMX.FTZ R39, R22, R3, !PT ;  /* 0x0000000316277209 */ /* 0x000fca0007810000 */
[----:B------:R-:W0:Y:S01]  /*25c0*/  SHFL.BFLY PT, R30, R39, 0x4, 0x1f ;  /* 0x0c801f00271e7f89 */ /* 0x000e2200000e0000 */
[----:B------:R-:W-:-:S04]  /*25d0*/  IABS R31, R23 ;  /* 0x00000017001f7213 */ /* 0x000fc80000000000 */
[----:B------:R-:W1:Y:S01]  /*25e0*/  I2F.RP R32, R31 ;  /* 0x0000001f00207306 */ /* 0x000e620000209400 */
[----:B0-----:R-:W-:-:S05]  /*25f0*/  FMNMX.FTZ R30, R39, R30, !PT ;  /* 0x0000001e271e7209 */ /* 0x001fca0007810000 */
[----:B------:R-:W0:Y:S02]  /*2600*/  SHFL.BFLY PT, R33, R30, 0x2, 0x1f ;  /* 0x0c401f001e217f89 */ /* 0x000e2400000e0000 */
[----:B-1----:R-:W1:Y:S01]  /*2610*/  MUFU.RCP R34, R32 ;  /* 0x0000002000227308 */ /* 0x002e620000001000 */
[----:B0-----:R-:W-:Y:S02]  /*2620*/  FMNMX.FTZ R33, R30, R33, !PT ;  /* 0x000000211e217209 */ /* 0x001fe40007810000 */
[----:B-1----:R-:W-:-:S03]  /*2630*/  IADD3 R34, PT, PT, R34, 0xffffffe, RZ ;  /* 0x0ffffffe22227810 */ /* 0x002fc60007ffe0ff */
[----:B------:R-:W0:Y:S02]  /*2640*/  SHFL.BFLY PT, R24, R33, 0x1, 0x1f ;  /* 0x0c201f0021187f89 */ /* 0x000e2400000e0000 */
[----:B------:R-:W1:Y:S02]  /*2650*/  F2I.FTZ.U32.TRUNC.NTZ R35, R34 ;  /* 0x0000002200237305 */ /* 0x000e64000021f000 */
[--C-:B-1----:R-:W-:Y:S02]  /*2660*/  IMAD.MOV R14, RZ, RZ, -R35.reuse ;  /* 0x000000ffff0e7224 */ /* 0x102fe400078e0a23 */
[----:B------:R-:W-:Y:S02]  /*2670*/  HFMA2 R34, -RZ, RZ, 0, 0 ;  /* 0x00000000ff227431 */ /* 0x000fe400000001ff */
[----:B------:R-:W-:Y:S01]  /*2680*/  IMAD R22, R14, R31, RZ ;  /* 0x0000001f0e167224 */ /* 0x000fe200078e02ff */
[----:B------:R-:W-:Y:S02]  /*2690*/  IABS R14, R0 ;  /* 0x00000000000e7213 */ /* 0x000fe40000000000 */
[----:B0-----:R-:W-:Y:S01]  /*26a0*/  FMNMX.FTZ R24, R33, R24, !PT ;  /* 0x0000001821187209 */ /* 0x001fe20007810000 */
[----:B------:R-:W-:-:S03]  /*26b0*/  IMAD.HI.U32 R35, R35, R22, R34 ;  /* 0x0000001623237227 */ /* 0x000fc600078e0022 */
[----:B------:R-:W-:Y:S01]  /*26c0*/  FSETP.NEU.FTZ.AND P0, PT, R24, -INF , PT ;  /* 0xff8000001800780b */ /* 0x000fe20003f1d000 */
[----:B------:R-:W-:-:S03]  /*26d0*/  IMAD.MOV.U32 R36, RZ, RZ, R14 ;  /* 0x000000ffff247224 */ /* 0x000fc600078e000e */
[----:B------:R-:W-:Y:S01]  /*26e0*/  FSEL R14, R24, RZ, P0 ;  /* 0x000000ff180e7208 */ /* 0x000fe20000000000 */
[----:B------:R-:W-:-:S04]  /*26f0*/  IMAD.HI.U32 R30, R35, R36, RZ ;  /* 0x00000024231e7227 */ /* 0x000fc800078e00ff */
[----:B------:R-:W-:Y:S01]  /*2700*/  FADD.FTZ R34, -R14, R37 ;  /* 0x000000250e227221 */ /* 0x000fe20000010100 */
[----:B------:R-:W-:Y:S01]  /*2710*/  IADD3 R22, PT, PT, -R30, RZ, RZ ;  /* 0x000000ff1e167210 */ /* 0x000fe20007ffe1ff */
[----:B------:R-:W-:Y:S02]  /*2720*/  FADD.FTZ R38, -R14, R18 ;  /* 0x000000120e267221 */ /* 0x000fe40000010100 */
[----:B------:R-:W-:Y:S01]  /*2730*/  FMUL.FTZ R34, R34, 1.4426950216293334961 ;  /* 0x3fb8aa3b22227820 */ /* 0x000fe20000410000 */
[----:B------:R-:W-:Y:S01]  /*2740*/  FADD.FTZ R35, -R14, R21 ;  /* 0x000000150e237221 */ /* 0x000fe20000010100 */
[----:B------:R-:W-:Y:S01]  /*2750*/  FMUL.FTZ R38, R38, 1.4426950216293334961 ;  /* 0x3fb8aa3b26267820 */ /* 0x000fe20000410000 */
[----:B------:R-:W-:Y:S02]  /*2760*/  IMAD R36, R31, R22, R36 ;  /* 0x000000161f247224 */ /* 0x000fe400078e0224 */
[----:B------:R-:W-:Y:S01]  /*2770*/  FMUL.FTZ R35, R35, 1.4426950216293334961 ;  /* 0x3fb8aa3b23237820 */ /* 0x000fe20000410000 */
[----:B------:R-:W-:Y:S02]  /*2780*/  MUFU.EX2 R34, R34 ;  /* 0x0000002200227308 */ /* 0x000fe40000000800 */
[----:B------:R-:W-:-:S02]  /*2790*/  ISETP.GT.U32.AND P2, PT, R31, R36, PT ;  /* 0x000000241f00720c */ /* 0x000fc40003f44070 */
[----:B------:R-:W0:Y:S01]  /*27a0*/  MUFU.EX2 R33, R38 ;  /* 0x0000002600217308 */ /* 0x000e220000000800 */
[----:B------:R-:W-:-:S03]  /*27b0*/  FADD.FTZ R24, -R14, R16 ;  /* 0x000000100e187221 */ /* 0x000fc60000010100 */
[----:B------:R-:W1:Y:S01]  /*27c0*/  MUFU.EX2 R32, R35 ;  /* 0x0000002300207308 */ /* 0x000e620000000800 */
[----:B------:R-:W-:Y:S01]  /*27d0*/  FMUL.FTZ R24, R24, 1.4426950216293334961 ;  /* 0x3fb8aa3b18187820 */ /* 0x000fe20000410000 */
[----:B------:R-:W-:-:S04]  /*27e0*/  FADD.FTZ R22, -R14, R19 ;  /* 0x000000130e167221 */ /* 0x000fc80000010100 */
[----:B------:R-:W-:Y:S01]  /*27f0*/  FMUL.FTZ R22, R22, 1.4426950216293334961 ;  /* 0x3fb8aa3b16167820 */ /* 0x000fe20000410000 */
[----:B------:R-:W2:Y:S01]  /*2800*/  MUFU.EX2 R24, R24 ;  /* 0x0000001800187308 */ /* 0x000ea20000000800 */
[----:B------:R-:W-:Y:S02]  /*2810*/  @!P2 IMAD.IADD R36, R36, 0x1, -R31 ;  /* 0x000000012424a824 */ /* 0x000fe400078e0a1f */
[----:B0-----:R-:W-:Y:S02]  /*2820*/  FADD.FTZ R33, R34, R33 ;  /* 0x0000002122217221 */ /* 0x001fe40000010000 */
[----:B------:R-:W0:Y:S02]  /*2830*/  MUFU.EX2 R22, R22 ;  /* 0x0000001600167308 */ /* 0x000e240000000800 */
[----:B-1----:R-:W-:Y:S01]  /*2840*/  FADD.FTZ R33, R33, R32 ;  /* 0x0000002021217221 */ /* 0x002fe20000010000 */
[----:B------:R-:W-:Y:S01]  /*2850*/  FADD.FTZ R32, -R14, R15 ;  /* 0x0000000f0e207221 */ /* 0x000fe20000010100 */
[----:B------:R-:W-:Y:S01]  /*2860*/  ISETP.GE.U32.AND P3, PT, R36, R31, PT ;  /* 0x0000001f2400720c */ /* 0x000fe20003f66070 */
[C---:B------:R-:W-:Y:S01]  /*2870*/  FADD.FTZ R36, -R14.reuse, R13 ;  /* 0x0000000d0e247221 */ /* 0x040fe20000010100 */
[----:B------:R-:W-:Y:S01]  /*2880*/  FADD.FTZ R35, -R14, R10 ;  /* 0x0000000a0e237221 */ /* 0x000fe20000010100 */
[----:B------:R-:W-:Y:S01]  /*2890*/  FMUL.FTZ R32, R32, 1.4426950216293334961 ;  /* 0x3fb8aa3b20207820 */ /* 0x000fe20000410000 */
[----:B------:R-:W-:Y:S01]  /*28a0*/  FADD.FTZ R34, -R14, R11 ;  /* 0x0000000b0e227221 */ /* 0x000fe20000010100 */
[----:B------:R-:W-:Y:S01]  /*28b0*/  FMUL.FTZ R36, R36, 1.4426950216293334961 ;  /* 0x3fb8aa3b24247820 */ /* 0x000fe20000410000 */
[----:B--2---:R-:W-:Y:S01]  /*28c0*/  FADD.FTZ R33, R33, R24 ;  /* 0x0000001821217221 */ /* 0x004fe20000010000 */
[----:B------:R-:W1:Y:S01]  /*28d0*/  MUFU.EX2 R39, R32 ;  /* 0x0000002000277308 */ /* 0x000e620000000800 */
[----:B------:R-:W-:Y:S01]  /*28e0*/  FMUL.FTZ R35, R35, 1.4426950216293334961 ;  /* 0x3fb8aa3b23237820 */ /* 0x000fe20000410000 */
[----:B------:R-:W2:Y:S01]  /*28f0*/  LDC R31, c[0x0][0x3e0] ;  /* 0x0000f800ff1f7b82 */ /* 0x000ea20000000800 */
[----:B0-----:R-:W-:Y:S01]  /*2900*/  FADD.FTZ R22, R33, R22 ;  /* 0x0000001621167221 */ /* 0x001fe20000010000 */
[----:B------:R-:W0:Y:S01]  /*2910*/  MUFU.EX2 R36, R36 ;  /* 0x0000002400247308 */ /* 0x000e220000000800 */
[----:B------:R-:W-:Y:S01]  /*2920*/  FMUL.FTZ R34, R34, 1.4426950216293334961 ;  /* 0x3fb8aa3b22227820 */ /* 0x000fe20000410000 */
[----:B------:R-:W-:-:S02]  /*2930*/  FADD.FTZ R33, -R14, R8 ;  /* 0x000000080e217221 */ /* 0x000fc40000010100 */
[----:B------:R-:W3:Y:S02]  /*2940*/  MUFU.EX2 R35, R35 ;  /* 0x0000002300237308 */ /* 0x000ee40000000800 */
[----:B------:R-:W-:Y:S01]  /*2950*/  FMUL.FTZ R33, R33, 1.4426950216293334961 ;  /* 0x3fb8aa3b21217820 */ /* 0x000fe20000410000 */
[----:B------:R-:W-:Y:S01]  /*2960*/  FADD.FTZ R42, -R14, R9 ;  /* 0x000000090e2a7221 */ /* 0x000fe20000010100 */
[----:B------:R-:W4:Y:S01]  /*2970*/  MUFU.EX2 R34, R34 ;  /* 0x0000002200227308 */ /* 0x000f220000000800 */
[----:B-1----:R-:W-:Y:S01]  /*2980*/  FADD.FTZ R39, R22, R39 ;  /* 0x0000002716277221 */ /* 0x002fe20000010000 */
[----:B------:R-:W-:Y:S01]  /*2990*/  LOP3.LUT R0, R0, R23, RZ, 0x3c, !PT ;  /* 0x0000001700007212 */ /* 0x000fe200078e3cff */
[----:B------:R-:W-:Y:S01]  /*29a0*/  FMUL.FTZ R42, R42, 1.4426950216293334961 ;  /* 0x3fb8aa3b2a2a7820 */ /* 0x000fe20000410000 */
[----:B------:R-:W1:Y:S01]  /*29b0*/  MUFU.EX2 R33, R33 ;  /* 0x0000002100217308 */ /* 0x000e620000000800 */
[----:B0-----:R-:W-:Y:S01]  /*29c0*/  FADD.FTZ R36, R39, R36 ;  /* 0x0000002427247221 */ /* 0x001fe20000010000 */
[----:B------:R-:W-:-:S02]  /*29d0*/  ISETP.GE.AND P1, PT, R0, RZ, PT ;  /* 0x000000ff0000720c */ /* 0x000fc40003f26270 */
[----:B------:R-:W0:Y:S01]  /*29e0*/  MUFU.EX2 R39, R42 ;  /* 0x0000002a00277308 */ /* 0x000e220000000800 */
[----:B------:R-:W-:Y:S01]  /*29f0*/  ISETP.NE.AND P0, PT, R23, RZ, PT ;  /* 0x000000ff1700720c */ /* 0x000fe20003f05270 */
[----:B---3--:R-:W-:Y:S01]  /*2a00*/  FADD.FTZ R35, R36, R35 ;  /* 0x0000002324237221 */ /* 0x008fe20000010000 */
[----:B------:R-:W-:Y:S01]  /*2a10*/  @!P2 IADD3 R30, PT, PT, R30, 0x1, RZ ;  /* 0x000000011e1ea810 */ /* 0x000fe20007ffe0ff */
[----:B------:R-:W-:Y:S01]  /*2a20*/  FADD.FTZ R38, -R14, R6 ;  /* 0x000000060e267221 */ /* 0x000fe20000010100 */
[----:B--2---:R-:W-:Y:S01]  /*2a30*/  IABS R24, R31 ;  /* 0x0000001f00187213 */ /* 0x004fe20000000000 */
[----:B----4-:R-:W-:Y:S02]  /*2a40*/  FADD.FTZ R34, R35, R34 ;  /* 0x0000002223227221 */ /* 0x010fe40000010000 */
[----:B------:R-:W-:Y:S01]  /*2a50*/  FMUL.FTZ R38, R38, 1.4426950216293334961 ;  /* 0x3fb8aa3b26267820 */ /* 0x000fe20000410000 */
[----:B------:R-:W-:Y:S01]  /*2a60*/  @P3 VIADD R30, R30, 0x1 ;  /* 0x000000011e1e3836 */ /* 0x000fe20000000000 */
[----:B------:R-:W-:Y:S01]  /*2a70*/  USHF.R.S32.HI UR4, URZ, 0x1f, UR21 ;  /* 0x0000001fff047899 */ /* 0x000fe20008011415 */
[----:B------:R-:W-:Y:S01]  /*2a80*/  FADD.FTZ R41, -R14, R7 ;  /* 0x000000070e297221 */ /* 0x000fe20000010100 */
[----:B-1----:R-:W-:Y:S01]  /*2a90*/  FADD.FTZ R34, R34, R33 ;  /* 0x0000002122227221 */ /* 0x002fe20000010000 */
[----:B------:R-:W1:Y:S01]  /*2aa0*/  I2F.RP R0, R24 ;  /* 0x0000001800007306 */ /* 0x000e620000209400 */
[----:B------:R-:W-:Y:S01]  /*2ab0*/  FADD.FTZ R35, -R14, R2 ;  /* 0x000000020e237221 */ /* 0x000fe20000010100 */
[----:B------:R-:W-:Y:S01]  /*2ac0*/  @!P1 IADD3 R30, PT, PT, -R30, RZ, RZ ;  /* 0x000000ff1e1e9210 */ /* 0x000fe20007ffe1ff */
[----:B------:R-:W-:Y:S01]  /*2ad0*/  ULOP3.LUT UR4, UR4, 0x1, URZ, 0xfc, !UPT ;  /* 0x0000000104047892 */ /* 0x000fe2000f8efcff */
[----:B------:R-:W-:Y:S01]  /*2ae0*/  FMUL.FTZ R41, R41, 1.4426950216293334961 ;  /* 0x3fb8aa3b29297820 */ /* 0x000fe20000410000 */
[----:B------:R-:W-:Y:S01]  /*2af0*/  @!P0 LOP3.LUT R30, RZ, R23, RZ, 0x33, !PT ;  /* 0x00000017ff1e8212 */ /* 0x000fe200078e33ff */
[----:B0-----:R-:W-:-:S02]  /*2b00*/  FADD.FTZ R39, R34, R39 ;  /* 0x0000002722277221 */ /* 0x001fc40000010000 */
[----:B------:R-:W0:Y:S01]  /*2b10*/  MUFU.EX2 R38, R38 ;  /* 0x0000002600267308 */ /* 0x000e220000000800 */
[----:B------:R-:W-:Y:S01]  /*2b20*/  FMUL.FTZ R35, R35, 1.4426950216293334961 ;  /* 0x3fb8aa3b23237820 */ /* 0x000fe20000410000 */
[----:B------:R-:W-:Y:S02]  /*2b30*/  FADD.FTZ R34, -R14, R5 ;  /* 0x000000050e227221 */ /* 0x000fe40000010100 */
        /* <DEDUP_REMOVED lines=8> */
[----:B-1----:R-:W1:Y:S01]  /*2bc0*/  MUFU.RCP R0, R0 ;  /* 0x0000000000007308 */ /* 0x002e620000001000 */
[----:B0-----:R-:W-:-:S07]  /*2bd0*/  FADD.FTZ R39, R39, R38 ;  /* 0x0000002627277221 */ /* 0x001fce0000010000 */
[----:B------:R-:W0:Y:S01]  /*2be0*/  MUFU.EX2 R34, R34 ;  /* 0x0000002200227308 */ /* 0x000e220000000800 */
[----:B--2---:R-:W-:-:S03]  /*2bf0*/  FADD.FTZ R36, R39, R36 ;  /* 0x0000002427247221 */ /* 0x004fc60000010000 */
[----:B------:R-:W2:Y:S01]  /*2c00*/  I2F.RP R40, R32 ;  /* 0x0000002000287306 */ /* 0x000ea20000209400 */
[----:B---3--:R-:W-:-:S07]  /*2c10*/  FADD.FTZ R41, R36, R35 ;  /* 0x0000002324297221 */ /* 0x008fce0000010000 */
[----:B------:R-:W3:Y:S01]  /*2c20*/  MUFU.EX2 R33, R33 ;  /* 0x0000002100217308 */ /* 0x000ee20000000800 */
[----:B0-----:R-:W-:Y:S01]  /*2c30*/  FADD.FTZ R36, R41, R34 ;  /* 0x0000002229247221 */ /* 0x001fe20000010000 */
[----:B-1----:R-:W-:Y:S02]  /*2c40*/  VIADD R0, R0, 0xffffffe ;  /* 0x0ffffffe00007836 */ /* 0x002fe40000000000 */
[----:B--2---:R-:W0:Y:S01]  /*2c50*/  MUFU.RCP R40, R40 ;  /* 0x0000002800287308 */ /* 0x004e220000001000 */
[----:B---3--:R-:W-:-:S07]  /*2c60*/  FADD.FTZ R36, R36, R33 ;  /* 0x0000002124247221 */ /* 0x008fce0000010000 */
[----:B------:R-:W1:Y:S01]  /*2c70*/  F2I.FTZ.U32.TRUNC.NTZ R39, R0 ;  /* 0x0000000000277305 */ /* 0x000e62000021f000 */
[----:B------:R-:W2:Y:S01]  /*2c80*/  SHFL.BFLY PT, R33, R36, 0x4, 0x1f ;  /* 0x0c801f0024217f89 */ /* 0x000ea200000e0000 */
[----:B------:R-:W-:Y:S02]  /*2c90*/  MOV R38, RZ ;  /* 0x000000ff00267202 */ /* 0x000fe40000000f00 */
[----:B0-----:R-:W-:Y:S01]  /*2ca0*/  IADD3 R40, PT, PT, R40, 0xffffffe, RZ ;  /* 0x0ffffffe28287810 */ /* 0x001fe20007ffe0ff */
[----:B-1----:R-:W-:-:S03]  /*2cb0*/  IMAD.MOV R34, RZ, RZ, -R39 ;  /* 0x000000ffff227224 */ /* 0x002fc600078e0a27 */
[----:B------:R-:W0:Y:S01]  /*2cc0*/  F2I.FTZ.U32.TRUNC.NTZ R41, R40 ;  /* 0x0000002800297305 */ /* 0x000e22000021f000 */
[----:B------:R-:W-:-:S04]  /*2cd0*/  IMAD R35, R34, R24, RZ ;  /* 0x0000001822237224 */ /* 0x000fc800078e02ff */
[----:B------:R-:W-:-:S04]  /*2ce0*/  IMAD.HI.U32 R38, R39, R35, R38 ;  /* 0x0000002327267227 */ /* 0x000fc800078e0026 */
[----:B--2---:R-:W-:-:S05]  /*2cf0*/  FADD.FTZ R39, R36, R33 ;  /* 0x0000002124277221 */ /* 0x004fca0000010000 */
[----:B------:R-:W1:Y:S01]  /*2d00*/  SHFL.BFLY PT, R36, R39, 0x2, 0x1f ;  /* 0x0c401f0027247f89 */ /* 0x000e6200000e0000 */
[--C-:B0-----:R-:W-:Y:S02]  /*2d10*/  IMAD.MOV R0, RZ, RZ, -R41.reuse ;  /* 0x000000ffff007224 */ /* 0x101fe400078e0a29 */
[----:B------:R-:W-:Y:S02]  /*2d20*/  HFMA2 R40, -RZ, RZ, 0, 0 ;  /* 0x00000000ff287431 */ /* 0x000fe400000001ff */
        /* <DEDUP_REMOVED lines=12> */
[----:B------:R-:W0:Y:S01]  /*2df0*/  SHFL.BFLY PT, R34, R39, 0x1, 0x1f ;  /* 0x0c201f0027227f89 */ /* 0x000e2200000e0000 */
[----:B------:R-:W-:-:S05]  /*2e00*/  IMAD R33, R24, R33, R35 ;  /* 0x0000002118217224 */ /* 0x000fca00078e0223 */
[----:B------:R-:W-:-:S05]  /*2e10*/  ISETP.GT.U32.AND P0, PT, R24, R33, PT ;  /* 0x000000211800720c */ /* 0x000fca0003f04070 */
[----:B------:R-:W-:-:S04]  /*2e20*/  @!P2 IADD3 R41, PT, PT, R41, -R32, RZ ;  /* 0x800000202929a210 */ /* 0x000fc80007ffe0ff */
[----:B------:R-:W-:-:S04]  /*2e30*/  ISETP.GE.U32.AND P1, PT, R41, R32, PT ;  /* 0x000000202900720c */ /* 0x000fc80003f26070 */
[----:B------:R-:W-:Y:S01]  /*2e40*/  @!P0 IMAD.IADD R33, R33, 0x1, -R24 ;  /* 0x0000000121218824 */ /* 0x000fe200078e0a18 */
[----:B------:R-:W-:-:S04]  /*2e50*/  @!P2 IADD3 R40, PT, PT, R40, 0x1, RZ ;  /* 0x000000012828a810 */ /* 0x000fc80007ffe0ff */
[----:B------:R-:W-:Y:S01]  /*2e60*/  ISETP.GE.U32.AND P4, PT, R33, R24, PT ;  /* 0x000000182100720c */ /* 0x000fe20003f86070 */
[----:B0-----:R-:W-:Y:S01]  /*2e70*/  FADD.FTZ R34, R39, R34 ;  /* 0x0000002227227221 */ /* 0x001fe20000010000 */
[C---:B------:R-:W-:Y:S02]  /*2e80*/  LOP3.LUT R24, R0.reuse, R32, RZ, 0x3c, !PT ;  /* 0x0000002000187212 */ /* 0x040fe400078e3cff */
[----:B------:R-:W-:Y:S01]  /*2e90*/  LOP3.LUT R0, R0, R31, RZ, 0x3c, !PT ;  /* 0x0000001f00007212 */ /* 0x000fe200078e3cff */
[----:B------:R-:W-:Y:S01]  /*2ea0*/  @P1 VIADD R40, R40, 0x1 ;  /* 0x0000000128281836 */ /* 0x000fe20000000000 */
[----:B------:R-:W-:Y:S02]  /*2eb0*/  FSETP.NE.FTZ.AND P1, PT, R34, RZ, PT ;  /* 0x000000ff2200720b */ /* 0x000fe40003f35000 */
[----:B------:R-:W-:Y:S02]  /*2ec0*/  ISETP.GE.AND P2, PT, R0, RZ, PT ;  /* 0x000000ff0000720c */ /* 0x000fe40003f46270 */
[----:B------:R-:W-:-:S02]  /*2ed0*/  @!P0 IADD3 R38, PT, PT, R38, 0x1, RZ ;  /* 0x0000000126268810 */ /* 0x000fc40007ffe0ff */
[----:B------:R-:W-:Y:S02]  /*2ee0*/  ISETP.NE.AND P0, PT, R31, RZ, PT ;  /* 0x000000ff1f00720c */ /* 0x000fe40003f05270 */
[----:B------:R-:W-:Y:S02]  /*2ef0*/  ISETP.GE.AND P3, PT, R24, RZ, PT ;  /* 0x000000ff1800720c */ /* 0x000fe40003f66270 */
[----:B------:R-:W-:Y:S02]  /*2f00*/  ISETP.NE.AND P5, PT, R22, RZ, PT ;  /* 0x000000ff1600720c */ /* 0x000fe40003fa5270 */
[----:B------:R-:W-:Y:S01]  /*2f10*/  @P4 IADD3 R38, PT, PT, R38, 0x1, RZ ;  /* 0x0000000126264810 */ /* 0x000fe20007ffe0ff */
[----:B------:R-:W0:Y:S04]  /*2f20*/  @P1 MUFU.LG2 R33, R34 ;  /* 0x0000002200211308 */ /* 0x000e280000000c00 */
        /* <DEDUP_REMOVED lines=10> */
[----:B----4-:R-:W-:Y:S01]  /*2fd0*/  IMAD R23, R23, UR4, RZ ;  /* 0x0000000417177c24 */ /* 0x010fe2000f8e02ff */
[----:B------:R-:W-:Y:S02]  /*2fe0*/  LOP3.LUT R30, R39, R30, RZ, 0xfc, !PT ;  /* 0x0000001e271e7212 */ /* 0x000fe400078efcff */
[----:B------:R-:W-:Y:S01]  /*2ff0*/  ISETP.LT.AND.EX P2, PT, R29, R35, PT, P2 ;  /* 0x000000231d00720c */ /* 0x000fe20003f41320 */
        /* <DEDUP_REMOVED lines=38> */
[----:B------:R-:W-:-:S04]  /*3260*/  IMAD R29, R29, R28, RZ ;  /* 0x0000001c1d1d7224 */ /* 0x000fc800078e02ff */
[----:B------:R-:W0:Y:S01]  /*3270*/  I2F.U32.RP R28, R29 ;  /* 0x0000001d001c7306 */ /* 0x000e220000209000 */
[----:B------:R-:W-:Y:S02]  /*3280*/  IADD3 R14, PT, PT, RZ, -R29, RZ ;  /* 0x8000001dff0e7210 */ /* 0x000fe40007ffe0ff */
[----:B------:R-:W-:-:S05]  /*3290*/  ISETP.NE.U32.AND P0, PT, R29, RZ, PT ;  /* 0x000000ff1d00720c */ /* 0x000fca0003f05070 */
[----:B0-----:R-:W0:Y:S02]  /*32a0*/  MUFU.RCP R32, R28 ;  /* 0x0000001c00207308 */ /* 0x001e240000001000 */
[----:B0-----:R-:W-:-:S06]  /*32b0*/  IADD3 R32, PT, PT, R32, 0xffffffe, RZ ;  /* 0x0ffffffe20207810 */ /* 0x001fcc0007ffe0ff */
[----:B------:R-:W0:Y:S02]  /*32c0*/  F2I.FTZ.U32.TRUNC.NTZ R33, R32 ;  /* 0x0000002000217305 */ /* 0x000e24000021f000 */
[----:B0-----:R-:W-:Y:S02]  /*32d0*/  IMAD R35, R14, R33, RZ ;  /* 0x000000210e237224 */ /* 0x001fe400078e02ff */
[----:B------:R-:W-:-:S04]  /*32e0*/  IMAD.MOV.U32 R32, RZ, RZ, RZ ;  /* 0x000000ffff207224 */ /* 0x000fc800078e00ff */
        /* <DEDUP_REMOVED lines=13> */
.L_x_288:
[----:B------:R-:W0:Y:S01]  /*33c0*/  S2R R29, SR_CTAID.X ;  /* 0x00000000001d7919 */ /* 0x000e220000002500 */
[----:B------:R-:W-:Y:S01]  /*33d0*/  MOV R33, RZ ;  /* 0x000000ff00217202 */ /* 0x000fe20000000f00 */
[----:B------:R-:W-:Y:S01]  /*33e0*/  IMAD.MOV.U32 R34, RZ, RZ, R42 ;  /* 0x000000ffff227224 */ /* 0x000fe200078e002a */
[----:B------:R-:W-:Y:S01]  /*33f0*/  MOV R30, 0x3420 ;  /* 0x00003420001e7802 */ /* 0x000fe20000000f00 */
[----:B0-----:R-:W-:Y:S02]  /*3400*/  IMAD R40, R29, 0x10, R12 ;  /* 0x000000101d287824 */ /* 0x001fe400078e020c */
[----:B------:R-:W-:Y:S05]  /*3410*/  CALL.REL.NOINC `($__internal_7_$__cuda_sm20_div_s64) ;  /* 0x0000002c00d47944 */ /* 0x000fea0003c00000 */
[----:B------:R-:W-:Y:S02]  /*3420*/  IADD3 R33, PT, PT, -R14, RZ, RZ ;  /* 0x000000ff0e217210 */ /* 0x000fe40007ffe1ff */
[----:B------:R-:W-:-:S03]  /*3430*/  MOV R43, R29 ;  /* 0x0000001d002b7202 */ /* 0x000fc60000000f00 */
[----:B------:R-:W-:Y:S01]  /*3440*/  IMAD R40, R42, R33, R40 ;  /* 0x000000212a287224 */ /* 0x000fe200078e0228 */
[----:B------:R-:W-:-:S07]  /*3450*/  MOV R42, R14 ;  /* 0x0000000e002a7202 */ /* 0x000fce0000000f00 */
.L_x_289:
        /* <DEDUP_REMOVED lines=23> */
[----:B------:R-:W-:-:S04]  /*35d0*/  IMAD R17, R17, R44, RZ ;  /* 0x0000002c11117224 */ /* 0x000fc800078e02ff */
[----:B------:R-:W-:Y:S02]  /*35e0*/  IMAD R17, R45, R32, R17 ;  /* 0x000000202d117224 */ /* 0x000fe400078e0211 */
[-C--:B------:R-:W-:Y:S02]  /*35f0*/  @!P1 IADD3 R29, PT, PT, R29, -R30.reuse, RZ ;  /* 0x8000001e1d1d9210 */ /* 0x080fe40007ffe0ff */
[----:B------:R-:W-:Y:S01]  /*3600*/  @!P1 IADD3 R14, PT, PT, R14, 0x1, RZ ;  /* 0x000000010e0e9810 */ /* 0x000fe20007ffe0ff */
[----:B------:R-:W-:Y:S01]  /*3610*/  IMAD.IADD R32, R47, 0x1, R17 ;  /* 0x000000012f207824 */ /* 0x000fe200078e0211 */
[----:B------:R-:W-:Y:S02]  /*3620*/  ISETP.GE.U32.AND P2, PT, R29, R30, PT ;  /* 0x0000001e1d00720c */ /* 0x000fe40003f46070 */
[----:B------:R-:W-:-:S11]  /*3630*/  ISETP.NE.AND P1, PT, RZ, UR18, PT ;  /* 0x00000012ff007c0c */ /* 0x000fd6000bf25270 */
        /* <DEDUP_REMOVED lines=30> */
.L_x_291:
[----:B------:R-:W-:Y:S01]  /*3820*/  IMAD.MOV.U32 R40, RZ, RZ, R42 ;  /* 0x000000ffff287224 */ /* 0x000fe200078e002a */
[----:B------:R-:W-:Y:S01]  /*3830*/  MOV R33, R43 ;  /* 0x0000002b00217202 */ /* 0x000fe20000000f00 */
[----:B------:R-:W-:Y:S01]  /*3840*/  IMAD.MOV.U32 R34, RZ, RZ, R46 ;  /* 0x000000ffff227224 */ /* 0x000fe200078e002e */
[----:B------:R-:W-:Y:S02]  /*3850*/  MOV R30, 0x3870 ;  /* 0x00003870001e7802 */ /* 0x000fe40000000f00 */
[----:B------:R-:W-:Y:S05]  /*3860*/  CALL.REL.NOINC `($__internal_7_$__cuda_sm20_div_s64) ;  /* 0x0000002800c07944 */ /* 0x000fea0003c00000 */
[----:B------:R-:W-:-:S05]  /*3870*/  IADD3 R29, PT, PT, -R14, RZ, RZ ;  /* 0x000000ff0e1d7210 */ /* 0x000fca0007ffe1ff */
[----:B------:R-:W-:Y:S02]  /*3880*/  IMAD R42, R29, R46, R42 ;  /* 0x0000002e1d2a7224 */ /* 0x000fe400078e022a */
.L_x_292:
[----:B------:R-:W-:Y:S05]  /*3890*/  BSYNC.RECONVERGENT B0 ;  /* 0x0000000000007941 */ /* 0x000fea0003800200 */
.L_x_290:
        /* <DEDUP_REMOVED lines=21> */
[----:B--2---:R-:W-:Y:S02]  /*39f0*/  VIADD R35, R35, 0xffffffe ;  /* 0x0ffffffe23237836 */ /* 0x004fe40000000000 */
[----:B0-----:R-:W-:-:S05]  /*3a00*/  IMAD.MOV R33, RZ, RZ, -R41 ;  /* 0x000000ffff217224 */ /* 0x001fca00078e0a29 */
[----:B------:R-:W0:Y:S01]  /*3a10*/  F2I.FTZ.U32.TRUNC.NTZ R35, R35 ;  /* 0x0000002300237305 */ /* 0x000e22000021f000 */
[----:B------:R-:W-:Y:S02]  /*3a20*/  HFMA2 R40, -RZ, RZ, 0, 0 ;  /* 0x00000000ff287431 */ /* 0x000fe400000001ff */
[----:B------:R-:W-:-:S04]  /*3a30*/  IMAD R38, R33, R28, RZ ;  /* 0x0000001c21267224 */ /* 0x000fc800078e02ff */
[----:B------:R-:W-:Y:S01]  /*3a40*/  IMAD.HI.U32 R38, R41, R38, R40 ;  /* 0x0000002629267227 */ /* 0x000fe200078e0028 */
[----:B------:R-:W2:Y:S03]  /*3a50*/  I2F.U32.RP R33, R30 ;  /* 0x0000001e00217306 */ /* 0x000ea60000209000 */
[----:B-1----:R-:W-:Y:S02]  /*3a60*/  VIADD R40, R34, 0xffffffe ;  /* 0x0ffffffe22287836 */ /* 0x002fe40000000000 */
[----:B0-----:R-:W-:-:S03]  /*3a70*/  IMAD.MOV R34, RZ, RZ, -R35 ;  /* 0x000000ffff227224 */ /* 0x001fc600078e0a23 */
[----:B------:R-:W0:Y:S01]  /*3a80*/  F2I.FTZ.U32.TRUNC.NTZ R41, R40 ;  /* 0x0000002800297305 */ /* 0x000e22000021f000 */
[----:B------:R-:W-:Y:S01]  /*3a90*/  IMAD R39, R34, R32, RZ ;  /* 0x0000002022277224 */ /* 0x000fe200078e02ff */
[----:B------:R-:W-:-:S06]  /*3aa0*/  MOV R34, RZ ;  /* 0x000000ff00227202 */ /* 0x000fcc0000000f00 */
[----:B--2---:R-:W1:Y:S01]  /*3ab0*/  MUFU.RCP R33, R33 ;  /* 0x0000002100217308 */ /* 0x004e620000001000 */
[----:B------:R-:W-:-:S04]  /*3ac0*/  IMAD.HI.U32 R35, R35, R39, R34 ;  /* 0x0000002723237227 */ /* 0x000fc800078e0022 */
[----:B0-----:R-:W-:Y:S02]  /*3ad0*/  IMAD.MOV R34, RZ, RZ, -R41 ;  /* 0x000000ffff227224 */ /* 0x001fe400078e0a29 */
[----:B------:R-:W-:Y:S02]  /*3ae0*/  IMAD.MOV.U32 R40, RZ, RZ, RZ ;  /* 0x000000ffff287224 */ /* 0x000fe400078e00ff */
[----:B------:R-:W-:Y:S01]  /*3af0*/  IMAD R39, R34, R29, RZ ;  /* 0x0000001d22277224 */ /* 0x000fe200078e02ff */
[----:B------:R-:W-:-:S03]  /*3b00*/  IABS R34, R27 ;  /* 0x0000001b00227213 */ /* 0x000fc60000000000 */
[----:B------:R-:W-:Y:S01]  /*3b10*/  IMAD.HI.U32 R36, R41, R39, R40 ;  /* 0x0000002729247227 */ /* 0x000fe200078e0028 */
[----:B------:R-:W-:Y:S02]  /*3b20*/  IABS R39, R42 ;  /* 0x0000002a00277213 */ /* 0x000fe40000000000 */
[----:B-1----:R-:W-:Y:S01]  /*3b30*/  IADD3 R40, PT, PT, R33, 0xffffffe, RZ ;  /* 0x0ffffffe21287810 */ /* 0x002fe20007ffe0ff */
[----:B------:R-:W-:Y:S02]  /*3b40*/  IMAD.MOV R34, RZ, RZ, -R34 ;  /* 0x000000ffff227224 */ /* 0x000fe400078e0a22 */
[----:B------:R-:W-:Y:S01]  /*3b50*/  IMAD.HI.U32 R33, R38, R39, RZ ;  /* 0x0000002726217227 */ /* 0x000fe200078e00ff */
[----:B------:R-:W0:Y:S03]  /*3b60*/  F2I.FTZ.U32.TRUNC.NTZ R41, R40 ;  /* 0x0000002800297305 */ /* 0x000e26000021f000 */
[----:B------:R-:W-:-:S05]  /*3b70*/  IMAD R39, R33, R34, R39 ;  /* 0x0000002221277224 */ /* 0x000fca00078e0227 */
[----:B------:R-:W-:Y:S01]  /*3b80*/  ISETP.GT.U32.AND P3, PT, R28, R39, PT ;  /* 0x000000271c00720c */ /* 0x000fe20003f64070 */
[----:B0-----:R-:W-:Y:S02]  /*3b90*/  IMAD.MOV R34, RZ, RZ, -R41 ;  /* 0x000000ffff227224 */ /* 0x001fe400078e0a29 */
[----:B------:R-:W-:Y:S02]  /*3ba0*/  HFMA2 R40, -RZ, RZ, 0, 0 ;  /* 0x00000000ff287431 */ /* 0x000fe400000001ff */
[----:B------:R-:W-:-:S08]  /*3bb0*/  IMAD R43, R34, R30, RZ ;  /* 0x0000001e222b7224 */ /* 0x000fd000078e02ff */
[----:B------:R-:W-:Y:S02]  /*3bc0*/  @!P3 IMAD.IADD R39, R39, 0x1, -R28 ;  /* 0x000000012727b824 */ /* 0x000fe400078e0a1c */
[----:B------:R-:W-:Y:S01]  /*3bd0*/  IMAD.HI.U32 R34, R41, R43, R40 ;  /* 0x0000002b29227227 */ /* 0x000fe200078e0028 */
[----:B------:R-:W-:Y:S02]  /*3be0*/  IABS R41, R14 ;  /* 0x0000000e00297213 */ /* 0x000fe40000000000 */
[----:B------:R-:W-:Y:S01]  /*3bf0*/  ISETP.GE.U32.AND P0, PT, R39, R28, PT ;  /* 0x0000001c2700720c */ /* 0x000fe20003f06070 */
[----:B------:R-:W-:Y:S01]  /*3c00*/  @!P3 VIADD R33, R33, 0x1 ;  /* 0x000000012121b836 */ /* 0x000fe20000000000 */
[----:B------:R-:W-:Y:S01]  /*3c10*/  IABS R39, R25 ;  /* 0x0000001900277213 */ /* 0x000fe20000000000 */
[----:B------:R-:W-:Y:S01]  /*3c20*/  IMAD.HI.U32 R36, R36, R41, RZ ;  /* 0x0000002924247227 */ /* 0x000fe200078e00ff */
[----:B------:R-:W-:-:S03]  /*3c30*/  IABS R28, R31 ;  /* 0x0000001f001c7213 */ /* 0x000fc60000000000 */
[----:B------:R-:W-:Y:S01]  /*3c40*/  IMAD.MOV R39, RZ, RZ, -R39 ;  /* 0x000000ffff277224 */ /* 0x000fe200078e0a27 */
[----:B------:R-:W0:Y:S03]  /*3c50*/  I2F.U32.RP R38, R28 ;  /* 0x0000001c00267306 */ /* 0x000e260000209000 */
[----:B------:R-:W-:Y:S01]  /*3c60*/  IMAD R40, R36, R39, R41 ;  /* 0x0000002724287224 */ /* 0x000fe200078e0229 */
[----:B------:R-:W-:Y:S01]  /*3c70*/  LOP3.LUT R39, R42, R27, RZ, 0x3c, !PT ;  /* 0x0000001b2a277212 */ /* 0x000fe200078e3cff */
[----:B------:R-:W-:-:S03]  /*3c80*/  @P0 VIADD R33, R33, 0x1 ;  /* 0x0000000121210836 */ /* 0x000fc60000000000 */
[----:B------:R-:W-:Y:S02]  /*3c90*/  ISETP.GT.U32.AND P1, PT, R29, R40, PT ;  /* 0x000000281d00720c */ /* 0x000fe40003f24070 */
[----:B------:R-:W-:Y:S01]  /*3ca0*/  ISETP.GE.AND P2, PT, R39, RZ, PT ;  /* 0x000000ff2700720c */ /* 0x000fe20003f46270 */
[----:B0-----:R-:W0:Y:S10]  /*3cb0*/  MUFU.RCP R38, R38 ;  /* 0x0000002600267308 */ /* 0x001e340000001000 */
[----:B------:R-:W-:-:S02]  /*3cc0*/  @!P1 IADD3 R40, PT, PT, R40, -R29, RZ ;  /* 0x8000001d28289210 */ /* 0x000fc40007ffe0ff */
[----:B------:R-:W-:Y:S01]  /*3cd0*/  @!P1 IADD3 R36, PT, PT, R36, 0x1, RZ ;  /* 0x0000000124249810 */ /* 0x000fe20007ffe0ff */
[----:B------:R-:W-:Y:S01]  /*3ce0*/  @!P2 IMAD.MOV R33, RZ, RZ, -R33 ;  /* 0x000000ffff21a224 */ /* 0x000fe200078e0a21 */
[----:B------:R-:W-:Y:S02]  /*3cf0*/  ISETP.GE.U32.AND P3, PT, R40, R29, PT ;  /* 0x0000001d2800720c */ /* 0x000fe40003f66070 */
[----:B------:R-:W-:Y:S02]  /*3d00*/  LOP3.LUT R29, R14, R25, RZ, 0x3c, !PT ;  /* 0x000000190e1d7212 */ /* 0x000fe400078e3cff */
[----:B------:R-:W-:Y:S02]  /*3d10*/  ISETP.NE.AND P1, PT, R25, RZ, PT ;  /* 0x000000ff1900720c */ /* 0x000fe40003f25270 */
[----:B------:R-:W-:Y:S02]  /*3d20*/  ISETP.GE.AND P0, PT, R29, RZ, PT ;  /* 0x000000ff1d00720c */ /* 0x000fe40003f06270 */
[----:B0-----:R-:W-:-:S02]  /*3d30*/  IADD3 R39, PT, PT, R38, 0xffffffe, RZ ;  /* 0x0ffffffe26277810 */ /* 0x001fc40007ffe0ff */
[----:B------:R-:W-:Y:S02]  /*3d40*/  @!P4 LOP3.LUT R33, RZ, R27, RZ, 0x33, !PT ;  /* 0x0000001bff21c212 */ /* 0x000fe400078e33ff */
[----:B------:R-:W-:Y:S01]  /*3d50*/  IABS R38, R26 ;  /* 0x0000001a00267213 */ /* 0x000fe20000000000 */
[----:B------:R-:W-:Y:S01]  /*3d60*/  @P3 VIADD R36, R36, 0x1 ;  /* 0x0000000124243836 */ /* 0x000fe20000000000 */
[----:B------:R-:W0:Y:S01]  /*3d70*/  F2I.FTZ.U32.TRUNC.NTZ R39, R39 ;  /* 0x0000002700277305 */ /* 0x000e22000021f000 */
[----:B------:R-:W-:Y:S02]  /*3d80*/  IABS R40, R33 ;  /* 0x0000002100287213 */ /* 0x000fe40000000000 */
[----:B------:R-:W-:Y:S02]  /*3d90*/  IMAD.MOV.U32 R29, RZ, RZ, R36 ;  /* 0x000000ffff1d7224 */ /* 0x000fe400078e0024 */
[----:B------:R-:W-:Y:S02]  /*3da0*/  IMAD.MOV R36, RZ, RZ, -R33 ;  /* 0x000000ffff247224 */ /* 0x000fe400078e0a21 */
[----:B------:R-:W-:Y:S01]  /*3db0*/  IMAD.MOV R38, RZ, RZ, -R38 ;  /* 0x000000ffff267224 */ /* 0x000fe200078e0a26 */
[----:B------:R-:W-:Y:S01]  /*3dc0*/  @!P0 IADD3 R29, PT, PT, -R29, RZ, RZ ;  /* 0x000000ff1d1d8210 */ /* 0x000fe20007ffe1ff */
[----:B------:R-:W-:Y:S01]  /*3dd0*/  IMAD R42, R27, R36, R42 ;  /* 0x000000241b2a7224 */ /* 0x000fe200078e022a */
[----:B------:R-:W-:Y:S01]  /*3de0*/  @!P1 LOP3.LUT R29, RZ, R25, RZ, 0x33, !PT ;  /* 0x00000019ff1d9212 */ /* 0x000fe200078e33ff */
[----:B------:R-:W-:Y:S01]  /*3df0*/  IMAD.HI.U32 R35, R35, R40, RZ ;  /* 0x0000002823237227 */ /* 0x000fe200078e00ff */
[----:B------:R-:W-:-:S02]  /*3e00*/  IABS R36, R24 ;  /* 0x0000001800247213 */ /* 0x000fc40000000000 */
[----:B------:R-:W-:Y:S01]  /*3e10*/  IABS R41, R29 ;  /* 0x0000001d00297213 */ /* 0x000fe20000000000 */
[----:B------:R-:W-:Y:S01]  /*3e20*/  IMAD R43, R35, R38, R40 ;  /* 0x00000026232b7224 */ /* 0x000fe200078e0228 */
[----:B0-----:R-:W-:Y:S01]  /*3e30*/  IADD3 R27, PT, PT, RZ, -R39, RZ ;  /* 0x80000027ff1b7210 */ /* 0x001fe20007ffe0ff */
[----:B------:R-:W-:Y:S02]  /*3e40*/  IMAD.MOV R36, RZ, RZ, -R36 ;  /* 0x000000ffff247224 */ /* 0x000fe400078e0a24 */
[----:B------:R-:W-:Y:S01]  /*3e50*/  IMAD.HI.U32 R34, R34, R41, RZ ;  /* 0x0000002922227227 */ /* 0x000fe200078e00ff */
[----:B------:R-:W-:-:S03]  /*3e60*/  ISETP.GT.U32.AND P3, PT, R32, R43, PT ;  /* 0x0000002b2000720c */ /* 0x000fc60003f64070 */
[----:B------:R-:W-:Y:S02]  /*3e70*/  IMAD R27, R27, R28, RZ ;  /* 0x0000001c1b1b7224 */ /* 0x000fe400078e02ff */
[----:B------:R-:W-:Y:S02]  /*3e80*/  IMAD.MOV.U32 R38, RZ, RZ, RZ ;  /* 0x000000ffff267224 */ /* 0x000fe400078e00ff */
[----:B------:R-:W-:Y:S01]  /*3e90*/  IMAD R41, R34, R36, R41 ;  /* 0x0000002422297224 */ /* 0x000fe200078e0229 */
[----:B------:R-:W-:Y:S01]  /*3ea0*/  IABS R36, R20 ;  /* 0x0000001400247213 */ /* 0x000fe20000000000 */
[----:B------:R-:W-:Y:S01]  /*3eb0*/  IMAD.HI.U32 R39, R39, R27, R38 ;  /* 0x0000001b27277227 */ /* 0x000fe200078e0026 */
[----:B------:R-:W-:Y:S02]  /*3ec0*/  IABS R27, R31 ;  /* 0x0000001f001b7213 */ /* 0x000fe40000000000 */
[----:B------:R-:W-:Y:S01]  /*3ed0*/  ISETP.GT.U32.AND P1, PT, R30, R41, PT ;  /* 0x000000291e00720c */ /* 0x000fe20003f24070 */
[----:B------:R-:W-:Y:S01]  /*3ee0*/  @!P3 VIADD R35, R35, 0x1 ;  /* 0x000000012323b836 */ /* 0x000fe20000000000 */
[----:B------:R-:W-:Y:S01]  /*3ef0*/  @!P3 IADD3 R43, PT, PT, R43, -R32, RZ ;  /* 0x800000202b2bb210 */ /* 0x000fe20007ffe0ff */
[----:B------:R-:W-:-:S02]  /*3f00*/  IMAD.MOV R27, RZ, RZ, -R27 ;  /* 0x000000ffff1b7224 */ /* 0x000fc400078e0a1b */
[----:B------:R-:W-:Y:S01]  /*3f10*/  IMAD.HI.U32 R39, R39, R36, RZ ;  /* 0x0000002427277227 */ /* 0x000fe200078e00ff */
[----:B------:R-:W-:-:S03]  /*3f20*/  ISETP.GE.U32.AND P6, PT, R43, R32, PT ;  /* 0x000000202b00720c */ /* 0x000fc60003fc6070 */
[----:B------:R-:W-:Y:S02]  /*3f30*/  IMAD R27, R39, R27, R36 ;  /* 0x0000001b271b7224 */ /* 0x000fe400078e0224 */
[----:B------:R-:W-:-:S03]  /*3f40*/  IMAD.WIDE R42, R42, UR5, RZ ;  /* 0x000000052a2a7c25 */ /* 0x000fc6000f8e02ff */
[----:B------:R-:W-:Y:S01]  /*3f50*/  ISETP.GT.U32.AND P0, PT, R28, R27, PT ;  /* 0x0000001b1c00720c */ /* 0x000fe20003f04070 */
[----:B------:R-:W-:Y:S02]  /*3f60*/  @!P1 IMAD.IADD R41, R41, 0x1, -R30 ;  /* 0x0000000129299824 */ /* 0x000fe400078e0a1e */
[----:B------:R-:W-:Y:S01]  /*3f70*/  @!P1 VIADD R34, R34, 0x1 ;  /* 0x0000000122229836 */ /* 0x000fe20000000000 */
[----:B------:R-:W-:Y:S02]  /*3f80*/  ISETP.NE.AND P1, PT, R24, RZ, PT ;  /* 0x000000ff1800720c */ /* 0x000fe40003f25270 */
[----:B------:R-:W-:-:S07]  /*3f90*/  @P6 IADD3 R35, PT, PT, R35, 0x1, RZ ;  /* 0x0000000123236810 */ /* 0x000fce0007ffe0ff */
[-C--:B------:R-:W-:Y:S01]  /*3fa0*/  @!P0 IADD3 R27, PT, PT, R27, -R28.reuse, RZ ;  /* 0x8000001c1b1b8210 */ /* 0x080fe20007ffe0ff */
[----:B------:R-:W-:Y:S01]  /*3fb0*/  @!P0 VIADD R39, R39, 0x1 ;  /* 0x0000000127278836 */ /* 0x000fe20000000000 */
        /* <DEDUP_REMOVED lines=8> */
[----:B------:R-:W-:Y:S01]  /*4040*/  @!P2 IMAD.MOV R39, RZ, RZ, -R39 ;  /* 0x000000ffff27a224 */ /* 0x000fe200078e0a27 */
[----:B------:R-:W-:Y:S02]  /*4050*/  ISETP.GE.AND P2, PT, R28, RZ, PT ;  /* 0x000000ff1c00720c */ /* 0x000fe40003f46270 */
[----:B------:R-:W-:Y:S02]  /*4060*/  @!P0 LOP3.LUT R39, RZ, R31, RZ, 0x33, !PT ;  /* 0x0000001fff278212 */ /* 0x000fe400078e33ff */
[----:B------:R-:W-:-:S03]  /*4070*/  ISETP.GE.AND P0, PT, R27, RZ, PT ;  /* 0x000000ff1b00720c */ /* 0x000fc60003f06270 */
[C---:B------:R-:W-:Y:S01]  /*4080*/  IMAD.WIDE R40, R39.reuse, UR8, RZ ;  /* 0x0000000827287c25 */ /* 0x040fe2000f8e02ff */
[----:B------:R-:W-:Y:S01]  /*4090*/  USHF.R.S32.HI UR8, URZ, 0x1f, UR9 ;  /* 0x0000001fff087899 */ /* 0x000fe20008011409 */
[----:B------:R-:W-:Y:S02]  /*40a0*/  IADD3 R39, PT, PT, -R39, RZ, RZ ;  /* 0x000000ff27277210 */ /* 0x000fe40007ffe1ff */
[----:B------:R-:W-:Y:S02]  /*40b0*/  @P4 VIADD R34, R34, 0x1 ;  /* 0x0000000122224836 */ /* 0x000fe40000000000 */
[----:B------:R-:W-:Y:S01]  /*40c0*/  @!P2 IMAD.MOV R35, RZ, RZ, -R35 ;  /* 0x000000ffff23a224 */ /* 0x000fe200078e0a23 */
[----:B------:R-:W-:Y:S01]  /*40d0*/  @!P5 LOP3.LUT R35, RZ, R26, RZ, 0x33, !PT ;  /* 0x0000001aff23d212 */ /* 0x000fe200078e33ff */
[----:B------:R-:W-:Y:S01]  /*40e0*/  IMAD.WIDE.U32 R40, R17, UR9, R40 ;  /* 0x0000000911287c25 */ /* 0x000fe2000f8e0028 */
[----:B------:R-:W-:Y:S01]  /*40f0*/  UIMAD UR9, UR21, UR9, URZ ;  /* 0x00000009150972a4 */ /* 0x000fe2000f8e02ff */
[----:B------:R-:W-:-:S02]  /*4100*/  @!P0 IADD3 R34, PT, PT, -R34, RZ, RZ ;  /* 0x000000ff22228210 */ /* 0x000fc40007ffe1ff */
[----:B------:R-:W-:Y:S01]  /*4110*/  @!P1 LOP3.LUT R34, RZ, R24, RZ, 0x33, !PT ;  /* 0x00000018ff229212 */ /* 0x000fe200078e33ff */
[----:B------:R-:W-:Y:S01]  /*4120*/  IMAD R41, R17, UR8, R41 ;  /* 0x0000000811297c24 */ /* 0x000fe2000f8e0229 */
[----:B------:R-:W-:Y:S01]  /*4130*/  UIMAD UR8, UR7, UR4, URZ ;  /* 0x00000004070872a4 */ /* 0x000fe2000f8e02ff */
[----:B------:R-:W-:Y:S01]  /*4140*/  IMAD R39, R31, R39, R20 ;  /* 0x000000271f277224 */ /* 0x000fe200078e0214 */
[----:B------:R-:W-:Y:S01]  /*4150*/  IADD3 R17, PT, PT, -R34, RZ, RZ ;  /* 0x000000ff22117210 */ /* 0x000fe20007ffe1ff */
[----:B------:R-:W-:Y:S02]  /*4160*/  IMAD.MOV R20, RZ, RZ, -R29 ;  /* 0x000000ffff147224 */ /* 0x000fe400078e0a1d */
[----:B------:R-:W-:Y:S02]  /*4170*/  IMAD.MOV R27, RZ, RZ, -R35 ;  /* 0x000000ffff1b7224 */ /* 0x000fe400078e0a23 */
[----:B------:R-:W-:Y:S01]  /*4180*/  IMAD.WIDE R40, R39, UR4, R40 ;  /* 0x0000000427287c25 */ /* 0x000fe2000f8e0228 */
[----:B------:R-:W0:Y:S03]  /*4190*/  LDCU.64 UR4, c[0x0][0x420] ;  /* 0x00008400ff0477ac */ /* 0x000e260008000a00 */
        /* <DEDUP_REMOVED lines=18> */
.L_x_287:
[----:B------:R-:W0:Y:S01]  /*42c0*/  LDC.64 R22, c[0x0][0x420] ;  /* 0x00010800ff167b82 */ /* 0x000e220000000a00 */
[----:B------:R-:W-:-:S05]  /*42d0*/  IADD3 R14, PT, PT, R12, UR19, RZ ;  /* 0x000000130c0e7c10 */ /* 0x000fca000fffe0ff */
[----:B0-----:R-:W-:-:S05]  /*42e0*/  IMAD.WIDE.U32 R22, R14, 0x4, R22 ;  /* 0x000000040e167825 */ /* 0x001fca00078e0016 */
[----:B------:R1:W-:Y:S02]  /*42f0*/  STG.E desc[UR10][R22.64], R0 ;  /* 0x0000000016007986 */ /* 0x0003e4000c10190a */
.L_x_286:
[----:B------:R-:W-:Y:S05]  /*4300*/  BSYNC.RECONVERGENT B1 ;  /* 0x0000000000017941 */ /* 0x000fea0003800200 */
.L_x_285:
[----:B------:R-:W2:Y:S01]  /*4310*/  LDCU UR7, c[0x0][0x534] ;  /* 0x0000a680ff0777ac */ /* 0x000ea20008000800 */
[----:B------:R-:W3:Y:S01]  /*4320*/  S2R R14, SR_CgaCtaId ;  /* 0x00000000000e7919 */ /* 0x000ee20000008800 */
[----:B01----:R-:W-:Y:S01]  /*4330*/  LOP3.LUT R23, R4, 0x7, RZ, 0xc0, !PT ;  /* 0x0000000704177812 */ /* 0x003fe200078ec0ff */
[----:B------:R-:W0:Y:S01]  /*4340*/  S2UR UR6, SR_CTAID.X ;  /* 0x00000000000679c3 */ /* 0x000e220000002500 */
[----:B------:R-:W-:Y:S02]  /*4350*/  MOV R25, 0x400 ;  /* 0x0000040000197802 */ /* 0x000fe40000000f00 */
[C---:B------:R-:W-:Y:S02]  /*4360*/  LOP3.LUT R20, R23.reuse, 0x8, RZ, 0xfc, !PT ;  /* 0x0000000817147812 */ /* 0x040fe400078efcff */
[C---:B------:R-:W-:Y:S02]  /*4370*/  LOP3.LUT R17, R23.reuse, 0x10, RZ, 0xfc, !PT ;  /* 0x0000001017117812 */ /* 0x040fe400078efcff */
[----:B--2---:R-:W-:Y:S01]  /*4380*/  ISETP.GE.AND P1, PT, R23, UR7, PT ;  /* 0x0000000717007c0c */ /* 0x004fe2000bf26270 */
[----:B------:R-:W-:Y:S01]  /*4390*/  UISETP.GE.AND UP0, UPT, UR7, 0x1, UPT ;  /* 0x000000010700788c */ /* 0x000fe2000bf06270 */
[----:B------:R-:W-:-:S02]  /*43a0*/  ISETP.GE.AND P0, PT, R20, UR7, PT ;  /* 0x0000000714007c0c */ /* 0x000fc4000bf06270 */
[C---:B------:R-:W-:Y:S02]  /*43b0*/  ISETP.GT.U32.OR P1, PT, R4.reuse, 0x7f, P1 ;  /* 0x0000007f0400780c */ /* 0x040fe40000f24470 */
[----:B------:R-:W-:Y:S02]  /*43c0*/  ISETP.GT.U32.OR P0, PT, R4, 0x7f, P0 ;  /* 0x0000007f0400780c */ /* 0x000fe40000704470 */
[----:B------:R-:W-:Y:S01]  /*43d0*/  LOP3.LUT R20, R23, 0x18, RZ, 0xfc, !PT ;  /* 0x0000001817147812 */ /* 0x000fe200078efcff */
[----:B0-----:R-:W-:Y:S01]  /*43e0*/  USHF.L.U32 UR6, UR6, 0x4, URZ ;  /* 0x0000000406067899 */ /* 0x001fe200080006ff */
[----:B------:R-:W-:Y:S02]  /*43f0*/  ISETP.GE.AND P6, PT, R17, UR7, PT ;  /* 0x0000000711007c0c */ /* 0x000fe4000bfc6270 */
[----:B------:R-:W-:Y:S02]  /*4400*/  ISETP.GE.AND P5, PT, R20, UR7, PT ;  /* 0x0000000714007c0c */ /* 0x000fe4000bfa6270 */
[----:B------:R-:W-:-:S02]  /*4410*/  ISETP.GT.U32.OR P6, PT, R4, 0x7f, P6 ;  /* 0x0000007f0400780c */ /* 0x000fc400037c4470 */
[----:B------:R-:W-:Y:S01]  /*4420*/  LOP3.LUT R17, R23, 0x20, RZ, 0xfc, !PT ;  /* 0x0000002017117812 */ /* 0x000fe200078efcff */
[----:B------:R-:W-:Y:S01]  /*4430*/  @!P1 FADD.FTZ R37, -R0, R37 ;  /* 0x0000002500259221 */ /* 0x000fe20000010100 */
[----:B------:R-:W-:Y:S01]  /*4440*/  ISETP.GT.U32.OR P5, PT, R4, 0x7f, P5 ;  /* 0x0000007f0400780c */ /* 0x000fe20002fa4470 */
[----:B------:R-:W-:Y:S01]  /*4450*/  @!P0 FADD.FTZ R20, -R0, R18 ;  /* 0x0000001200148221 */ /* 0x000fe20000010100 */
[----:B---3--:R-:W-:Y:S01]  /*4460*/  LEA R14, R14, R25, 0x18 ;  /* 0x000000190e0e7211 */ /* 0x008fe200078ec0ff */
[----:B------:R-:W-:Y:S01]  /*4470*/  @!P1 FMUL.FTZ R22, R37, 1.4426950216293334961 ;  /* 0x3fb8aa3b25169820 */ /* 0x000fe20000410000 */
[----:B------:R-:W-:Y:S01]  /*4480*/  ISETP.GE.AND P4, PT, R17, UR7, PT ;  /* 0x0000000711007c0c */ /* 0x000fe2000bf86270 */
[----:B------:R-:W-:Y:S01]  /*4490*/  @!P0 FMUL.FTZ R20, R20, 1.4426950216293334961 ;  /* 0x3fb8aa3b14148820 */ /* 0x000fe20000410000 */
[----:B------:R-:W-:Y:S01]  /*44a0*/  IMAD.SHL.U32 R17, R12, 0x4, RZ ;  /* 0x000000040c117824 */ /* 0x000fe200078e00ff */
[C---:B------:R-:W-:Y:S02]  /*44b0*/  LOP3.LUT R18, R23.reuse, 0x28, RZ, 0xfc, !PT ;  /* 0x0000002817127812 */ /* 0x040fe400078efcff */
[----:B------:R-:W0:Y:S01]  /*44c0*/  @!P1 MUFU.EX2 R22, R22 ;  /* 0x0000001600169308 */ /* 0x000e220000000800 */
[----:B------:R-:W-:Y:S01]  /*44d0*/  IMAD.IADD R24, R14, 0x1, R17 ;  /* 0x000000010e187824 */ /* 0x000fe200078e0211 */
[----:B------:R-:W-:Y:S01]  /*44e0*/  ISETP.GT.U32.OR P4, PT, R4, 0x7f, P4 ;  /* 0x0000007f0400780c */ /* 0x000fe20002784470 */
[----:B------:R-:W-:Y:S01]  /*44f0*/  @!P6 FADD.FTZ R21, -R0, R21 ;  /* 0x000000150015e221 */ /* 0x000fe20000010100 */
[----:B------:R-:W1:Y:S01]  /*4500*/  @!P0 MUFU.EX2 R20, R20 ;  /* 0x0000001400148308 */ /* 0x000e620000000800 */
[C---:B------:R-:W-:Y:S01]  /*4510*/  IMAD R25, R23.reuse, 0x44, R24 ;  /* 0x0000004417197824 */ /* 0x040fe200078e0218 */
[----:B------:R-:W-:Y:S01]  /*4520*/  ISETP.GE.AND P3, PT, R18, UR7, PT ;  /* 0x0000000712007c0c */ /* 0x000fe2000bf66270 */
[----:B------:R-:W-:Y:S01]  /*4530*/  @!P5 FADD.FTZ R26, -R0, R16 ;  /* 0x00000010001ad221 */ /* 0x000fe20000010100 */
[----:B------:R-:W-:Y:S01]  /*4540*/  LOP3.LUT R18, R23, 0x30, RZ, 0xfc, !PT ;  /* 0x0000003017127812 */ /* 0x000fe200078efcff */
[----:B------:R-:W-:Y:S01]  /*4550*/  @!P6 FMUL.FTZ R21, R21, 1.4426950216293334961 ;  /* 0x3fb8aa3b1515e820 */ /* 0x000fe20000410000 */
[C---:B------:R-:W-:Y:S01]  /*4560*/  LOP3.LUT R24, R23.reuse, 0x38, RZ, 0xfc, !PT ;  /* 0x0000003817187812 */ /* 0x040fe200078efcff */
[----:B------:R-:W-:Y:S01]  /*4570*/  @!P5 FMUL.FTZ R26, R26, 1.4426950216293334961 ;  /* 0x3fb8aa3b1a1ad820 */ /* 0x000fe20000410000 */
[----:B------:R-:W-:Y:S01]  /*4580*/  LOP3.LUT R16, R23, 0x40, RZ, 0xfc, !PT ;  /* 0x0000004017107812 */ /* 0x000fe200078efcff */
[----:B0-----:R-:W-:Y:S01]  /*4590*/  @!P1 STS [R25], R22 ;  /* 0x0000001619009388 */ /* 0x001fe20000000800 */
[----:B------:R-:W-:Y:S01]  /*45a0*/  ISETP.GE.AND P1, PT, R24, UR7, PT ;  /* 0x0000000718007c0c */ /* 0x000fe2000bf26270 */
[----:B------:R-:W-:Y:S01]  /*45b0*/  @!P4 FADD.FTZ R19, -R0, R19 ;  /* 0x000000130013c221 */ /* 0x000fe20000010100 */
[----:B------:R-:W-:Y:S01]  /*45c0*/  ISETP.GE.AND P2, PT, R18, UR7, PT ;  /* 0x0000000712007c0c */ /* 0x000fe2000bf46270 */
[----:B-1----:R0:W-:Y:S01]  /*45d0*/  @!P0 STS [R25+0x220], R20 ;  /* 0x0002201419008388 */ /* 0x0021e20000000800 */
[----:B------:R-:W1:Y:S01]  /*45e0*/  @!P6 MUFU.EX2 R18, R21 ;  /* 0x000000150012e308 */ /* 0x000e620000000800 */
[----:B------:R-:W-:Y:S01]  /*45f0*/  ISETP.GT.U32.OR P3, PT, R4, 0x7f, P3 ;  /* 0x0000007f0400780c */ /* 0x000fe20001f64470 */
[----:B------:R-:W-:Y:S01]  /*4600*/  @!P4 FMUL.FTZ R19, R19, 1.4426950216293334961 ;  /* 0x3fb8aa3b1313c820 */ /* 0x000fe20000410000 */
[----:B------:R-:W-:Y:S01]  /*4610*/  ISETP.GE.AND P0, PT, R16, UR7, PT ;  /* 0x0000000710007c0c */ /* 0x000fe2000bf06270 */
[----:B------:R-:W2:Y:S01]  /*4620*/  @!P5 MUFU.EX2 R26, R26 ;  /* 0x0000001a001ad308 */ /* 0x000ea20000000800 */
[----:B------:R-:W-:-:S02]  /*4630*/  ISETP.GT.U32.OR P1, PT, R4, 0x7f, P1 ;  /* 0x0000007f0400780c */ /* 0x000fc40000f24470 */
[C---:B------:R-:W-:Y:S02]  /*4640*/  ISETP.GT.U32.OR P2, PT, R4.reuse, 0x7f, P2 ;  /* 0x0000007f0400780c */ /* 0x040fe40001744470 */
[----:B------:R-:W-:Y:S02]  /*4650*/  ISETP.GT.U32.OR P0, PT, R4, 0x7f, P0 ;  /* 0x0000007f0400780c */ /* 0x000fe40000704470 */
[----:B------:R-:W-:-:S03]  /*4660*/  LOP3.LUT R16, R23, 0x48, RZ, 0xfc, !PT ;  /* 0x0000004817107812 */ /* 0x000fc600078efcff */
[----:B------:R-:W-:Y:S01]  /*4670*/  @!P3 FADD.FTZ R15, -R0, R15 ;  /* 0x0000000f000fb221 */ /* 0x000fe20000010100 */
[----:B-1----:R1:W-:Y:S01]  /*4680*/  @!P6 STS [R25+0x440], R18 ;  /* 0x000440121900e388 */ /* 0x0023e20000000800 */
[----:B------:R-:W-:Y:S02]  /*4690*/  ISETP.GE.AND P6, PT, R16, UR7, PT ;  /* 0x0000000710007c0c */ /* 0x000fe4000bfc6270 */
[----:B------:R-:W-:Y:S01]  /*46a0*/  @!P3 FMUL.FTZ R15, R15, 1.4426950216293334961 ;  /* 0x3fb8aa3b0f0fb820 */ /* 0x000fe20000410000 */
[----:B--2---:R-:W-:Y:S01]  /*46b0*/  @!P5 STS [R25+0x660], R26 ;  /* 0x0006601a1900d388 */ /* 0x004fe20000000800 */
[----:B------:R-:W-:Y:S01]  /*46c0*/  @!P2 FADD.FTZ R13, -R0, R13 ;  /* 0x0000000d000da221 */ /* 0x000fe20000010100 */
[----:B------:R-:W-:Y:S01]  /*46d0*/  ISETP.GT.U32.OR P6, PT, R4, 0x7f, P6 ;  /* 0x0000007f0400780c */ /* 0x000fe200037c4470 */
[----:B------:R-:W-:Y:S01]  /*46e0*/  @!P0 FADD.FTZ R11, -R0, R11 ;  /* 0x0000000b000b8221 */ /* 0x000fe20000010100 */
[----:B------:R2:W3:Y:S01]  /*46f0*/  @!P3 MUFU.EX2 R16, R15 ;  /* 0x0000000f0010b308 */ /* 0x0004e20000000800 */
[----:B------:R-:W-:-:S02]  /*4700*/  @!P2 FMUL.FTZ R13, R13, 1.4426950216293334961 ;  /* 0x3fb8aa3b0d0da820 */ /* 0x000fc40000410000 */
[----:B------:R-:W-:Y:S01]  /*4710*/  @!P0 FMUL.FTZ R11, R11, 1.4426950216293334961 ;  /* 0x3fb8aa3b0b0b8820 */ /* 0x000fe20000410000 */
[----:B0-----:R-:W0:Y:S04]  /*4720*/  @!P4 MUFU.EX2 R20, R19 ;  /* 0x000000130014c308 */ /* 0x001e280000000800 */
[----:B------:R-:W4:Y:S03]  /*4730*/  @!P2 MUFU.EX2 R22, R13 ;  /* 0x0000000d0016a308 */ /* 0x000f260000000800 */
[----:B------:R-:W-:Y:S01]  /*4740*/  @!P6 FADD.FTZ R8, -R0, R8 ;  /* 0x000000080008e221 */ /* 0x000fe20000010100 */
[C---:B--2---:R-:W-:Y:S01]  /*4750*/  LOP3.LUT R15, R23.reuse, 0x60, RZ, 0xfc, !PT ;  /* 0x00000060170f7812 */ /* 0x044fe200078efcff */
[----:B---3--:R2:W-:Y:S02]  /*4760*/  @!P3 STS [R25+0xaa0], R16 ;  /* 0x000aa0101900b388 */ /* 0x0085e40000000800 */
[----:B------:R-:W-:Y:S01]  /*4770*/  @!P6 FMUL.FTZ R8, R8, 1.4426950216293334961 ;  /* 0x3fb8aa3b0808e820 */ /* 0x000fe20000410000 */
[----:B-1----:R-:W-:Y:S01]  /*4780*/  @!P1 FADD.FTZ R18, -R0, R10 ;  /* 0x0000000a00129221 */ /* 0x002fe20000010100 */
[----:B------:R-:W-:Y:S01]  /*4790*/  LOP3.LUT R10, R23, 0x50, RZ, 0xfc, !PT ;  /* 0x00000050170a7812 */ /* 0x000fe200078efcff */
[----:B0-----:R-:W-:Y:S01]  /*47a0*/  @!P4 STS [R25+0x880], R20 ;  /* 0x000880141900c388 */ /* 0x001fe20000000800 */
[----:B------:R-:W-:Y:S01]  /*47b0*/  ISETP.GE.AND P3, PT, R15, UR7, PT ;  /* 0x000000070f007c0c */ /* 0x000fe2000bf66270 */
[----:B------:R-:W-:Y:S01]  /*47c0*/  @!P1 FMUL.FTZ R18, R18, 1.4426950216293334961 ;  /* 0x3fb8aa3b12129820 */ /* 0x000fe20000410000 */
[----:B------:R-:W-:Y:S01]  /*47d0*/  ISETP.GE.AND P5, PT, R10, UR7, PT ;  /* 0x000000070a007c0c */ /* 0x000fe2000bfa6270 */
[----:B----4-:R-:W-:Y:S01]  /*47e0*/  @!P2 STS [R25+0xcc0], R22 ;  /* 0x000cc0161900a388 */ /* 0x010fe20000000800 */
[C---:B------:R-:W-:Y:S01]  /*47f0*/  LOP3.LUT R10, R23.reuse, 0x58, RZ, 0xfc, !PT ;  /* 0x00000058170a7812 */ /* 0x040fe200078efcff */
[----:B------:R-:W0:Y:S01]  /*4800*/  @!P6 MUFU.EX2 R8, R8 ;  /* 0x000000080008e308 */ /* 0x000e220000000800 */
[----:B------:R-:W-:-:S02]  /*4810*/  LOP3.LUT R13, R23, 0x68, RZ, 0xfc, !PT ;  /* 0x00000068170d7812 */ /* 0x000fc400078efcff */
[----:B------:R-:W-:Y:S01]  /*4820*/  ISETP.GE.AND P4, PT, R10, UR7, PT ;  /* 0x000000070a007c0c */ /* 0x000fe2000bf86270 */
[----:B------:R-:W1:Y:S01]  /*4830*/  @!P1 MUFU.EX2 R18, R18 ;  /* 0x0000001200129308 */ /* 0x000e620000000800 */
[----:B------:R-:W-:Y:S02]  /*4840*/  LOP3.LUT R15, R23, 0x70, RZ, 0xfc, !PT ;  /* 0x00000070170f7812 */ /* 0x000fe400078efcff */
[----:B------:R-:W-:Y:S01]  /*4850*/  ISETP.GE.AND P2, PT, R13, UR7, PT ;  /* 0x000000070d007c0c */ /* 0x000fe2000bf46270 */
[----:B------:R3:W4:Y:S01]  /*4860*/  @!P0 MUFU.EX2 R10, R11 ;  /* 0x0000000b000a8308 */ /* 0x0007220000000800 */
[C---:B------:R-:W-:Y:S02]  /*4870*/  ISETP.GT.U32.OR P4, PT, R4.reuse, 0x7f, P4 ;  /* 0x0000007f0400780c */ /* 0x040fe40002784470 */
[C---:B------:R-:W-:Y:S02]  /*4880*/  ISETP.GT.U32.OR P5, PT, R4.reuse, 0x7f, P5 ;  /* 0x0000007f0400780c */ /* 0x040fe40002fa4470 */
[C---:B------:R-:W-:Y:S01]  /*4890*/  ISETP.GT.U32.OR P3, PT, R4.reuse, 0x7f, P3 ;  /* 0x0000007f0400780c */ /* 0x040fe20001f64470 */
[----:B0-----:R-:W-:Y:S01]  /*48a0*/  @!P6 STS [R25+0x1320], R8 ;  /* 0x001320081900e388 */ /* 0x001fe20000000800 */
[----:B------:R-:W-:-:S03]  /*48b0*/  ISETP.GT.U32.OR P2, PT, R4, 0x7f, P2 ;  /* 0x0000007f0400780c */ /* 0x000fc60001744470 */
[----:B-1----:R0:W-:Y:S01]  /*48c0*/  @!P1 STS [R25+0xee0], R18 ;  /* 0x000ee01219009388 */ /* 0x0021e20000000800 */
[----:B------:R-:W-:Y:S02]  /*48d0*/  ISETP.GE.AND P1, PT, R15, UR7, PT ;  /* 0x000000070f007c0c */ /* 0x000fe4000bf26270 */
[----:B---3--:R-:W-:Y:S01]  /*48e0*/  LOP3.LUT R11, R23, 0x78, RZ, 0xfc, !PT ;  /* 0x00000078170b7812 */ /* 0x008fe200078efcff */
[----:B----4-:R1:W-:Y:S01]  /*48f0*/  @!P0 STS [R25+0x1100], R10 ;  /* 0x0011000a19008388 */ /* 0x0103e20000000800 */
[----:B------:R-:W-:Y:S01]  /*4900*/  ISETP.GT.U32.OR P1, PT, R4, 0x7f, P1 ;  /* 0x0000007f0400780c */ /* 0x000fe20000f24470 */
[C---:B------:R-:W-:Y:S01]  /*4910*/  @!P4 FADD.FTZ R6, -R0.reuse, R6 ;  /* 0x000000060006c221 */ /* 0x040fe20000010100 */
[----:B------:R-:W-:Y:S01]  /*4920*/  ISETP.GE.AND P0, PT, R11, UR7, PT ;  /* 0x000000070b007c0c */ /* 0x000fe2000bf06270 */
[C---:B------:R-:W-:Y:S01]  /*4930*/  @!P5 FADD.FTZ R9, -R0.reuse, R9 ;  /* 0x000000090009d221 */ /* 0x040fe20000010100 */
[C---:B------:R-:W-:Y:S01]  /*4940*/  @!P3 FADD.FTZ R7, -R0.reuse, R7 ;  /* 0x000000070007b221 */ /* 0x040fe20000010100 */
[----:B------:R-:W-:Y:S01]  /*4950*/  @!P2 FADD.FTZ R2, -R0, R2 ;  /* 0x000000020002a221 */ /* 0x000fe20000010100 */
[----:B------:R-:W-:Y:S01]  /*4960*/  ISETP.GT.U32.OR P0, PT, R4, 0x7f, P0 ;  /* 0x0000007f0400780c */ /* 0x000fe20000704470 */
[----:B------:R-:W-:Y:S01]  /*4970*/  @!P4 FMUL.FTZ R6, R6, 1.4426950216293334961 ;  /* 0x3fb8aa3b0606c820 */ /* 0x000fe20000410000 */
[----:B------:R-:W-:Y:S01]  /*4980*/  @!P5 FMUL.FTZ R9, R9, 1.4426950216293334961 ;  /* 0x3fb8aa3b0909d820 */ /* 0x000fe20000410000 */
[----:B------:R-:W-:Y:S01]  /*4990*/  @!P3 FMUL.FTZ R7, R7, 1.4426950216293334961 ;  /* 0x3fb8aa3b0707b820 */ /* 0x000fe20000410000 */
[----:B------:R-:W-:-:S03]  /*49a0*/  @!P2 FMUL.FTZ R2, R2, 1.4426950216293334961 ;  /* 0x3fb8aa3b0202a820 */ /* 0x000fc60000410000 */
[C---:B------:R-:W-:Y:S01]  /*49b0*/  @!P1 FADD.FTZ R5, -R0.reuse, R5 ;  /* 0x0000000500059221 */ /* 0x040fe20000010100 */
[----:B------:R-:W3:Y:S03]  /*49c0*/  @!P4 MUFU.EX2 R6, R6 ;  /* 0x000000060006c308 */ /* 0x000ee60000000800 */
[----:B------:R-:W-:Y:S01]  /*49d0*/  @!P1 FMUL.FTZ R5, R5, 1.4426950216293334961 ;  /* 0x3fb8aa3b05059820 */ /* 0x000fe20000410000 */
[----:B--2---:R-:W2:Y:S01]  /*49e0*/  @!P3 MUFU.EX2 R16, R7 ;  /* 0x000000070010b308 */ /* 0x004ea20000000800 */
[----:B------:R-:W-:-:S03]  /*49f0*/  @!P0 FADD.FTZ R0, -R0, R3 ;  /* 0x0000000300008221 */ /* 0x000fc60000010100 */
[----:B0-----:R-:W0:Y:S01]  /*4a00*/  @!P2 MUFU.EX2 R18, R2 ;  /* 0x000000020012a308 */ /* 0x001e220000000800 */
[----:B------:R-:W-:-:S03]  /*4a10*/  @!P0 FMUL.FTZ R0, R0, 1.4426950216293334961 ;  /* 0x3fb8aa3b00008820 */ /* 0x000fc60000410000 */
[----:B-1----:R-:W1:Y:S01]  /*4a20*/  @!P5 MUFU.EX2 R10, R9 ;  /* 0x00000009000ad308 */ /* 0x002e620000000800 */
[----:B---3--:R3:W-:Y:S03]  /*4a30*/  @!P4 STS [R25+0x1760], R6 ;  /* 0x001760061900c388 */ /* 0x0087e60000000800 */
[----:B------:R-:W4:Y:S01]  /*4a40*/  @!P1 MUFU.EX2 R20, R5 ;  /* 0x0000000500149308 */ /* 0x000f220000000800 */
[----:B--2---:R3:W-:Y:S01]  /*4a50*/  @!P3 STS [R25+0x1980], R16 ;  /* 0x001980101900b388 */ /* 0x0047e20000000800 */
[----:B------:R-:W-:Y:S02]  /*4a60*/  IMAD.SHL.U32 R7, R4, 0x4, RZ ;  /* 0x0000000404077824 */ /* 0x000fe400078e00ff */
[----:B------:R-:W2:Y:S01]  /*4a70*/  @!P0 MUFU.EX2 R22, R0 ;  /* 0x0000000000168308 */ /* 0x000ea20000000800 */
[----:B0-----:R3:W-:Y:S01]  /*4a80*/  @!P2 STS [R25+0x1ba0], R18 ;  /* 0x001ba0121900a388 */ /* 0x0017e20000000800 */
[----:B------:R-:W-:-:S03]  /*4a90*/  CS2R R2, SRZ ;  /* 0x0000000000027805 */ /* 0x000fc6000001ff00 */
[----:B-1----:R3:W-:Y:S04]  /*4aa0*/  @!P5 STS [R25+0x1540], R10 ;  /* 0x0015400a1900d388 */ /* 0x0027e80000000800 */
[----:B----4-:R3:W-:Y:S01]  /*4ab0*/  @!P1 STS [R25+0x1dc0], R20 ;  /* 0x001dc01419009388 */ /* 0x0107e20000000800 */
[----:B------:R-:W-:-:S03]  /*4ac0*/  IMAD.MOV.U32 R5, RZ, RZ, RZ ;  /* 0x000000ffff057224 */ /* 0x000fc600078e00ff */
[----:B--2---:R3:W-:Y:S01]  /*4ad0*/  @!P0 STS [R25+0x1fe0], R22 ;  /* 0x001fe01619008388 */ /* 0x0047e20000000800 */
[----:B------:R-:W-:Y:S01]  /*4ae0*/  IMAD.MOV.U32 R0, RZ, RZ, RZ ;  /* 0x000000ffff007224 */ /* 0x000fe200078e00ff */
[----:B------:R-:W-:Y:S06]  /*4af0*/  BAR.SYNC.DEFER_BLOCKING 0x0 ;  /* 0x0000000000007b1d */ /* 0x000fec0000010000 */
[----:B------:R-:W-:Y:S05]  /*4b00*/  BRA.U !UP0, `(.L_x_293) ;  /* 0x0000001108d47547 */ /* 0x000fea000b800000 */
[----:B------:R-:W0:Y:S01]  /*4b10*/  LDC R13, c[0x0][0x44c] ;  /* 0x00011300ff0d7b82 */ /* 0x000e220000000800 */
[----:B------:R-:W1:Y:S01]  /*4b20*/  LDCU.64 UR4, c[0x0][0x3f8] ;  /* 0x00007f00ff0477ac */ /* 0x000e620008000a00 */
[----:B------:R-:W-:Y:S01]  /*4b30*/  LOP3.LUT R29, R23, 0x3f8, R4, 0xf8, !PT ;  /* 0x000003f8171d7812 */ /* 0x000fe200078ef804 */
[----:B------:R-:W-:Y:S01]  /*4b40*/  IMAD.MOV.U32 R15, RZ, RZ, RZ ;  /* 0x000000ffff0f7224 */ /* 0x000fe200078e00ff */
[----:B---3--:R-:W-:Y:S01]  /*4b50*/  CS2R R10, SRZ ;  /* 0x00000000000a7805 */ /* 0x008fe2000001ff00 */
        /* <DEDUP_REMOVED lines=14> */
[----:B------:R-:W-:Y:S02]  /*4c40*/  IADD3 R6, PT, PT, R17, 0x88, R14 ;  /* 0x0000008811067810 */ /* 0x000fe40007ffe00e */
[----:B------:R-:W-:Y:S01]  /*4c50*/  CS2R R2, SRZ ;  /* 0x0000000000027805 */ /* 0x000fe2000001ff00 */
[----:B------:R-:W-:Y:S01]  /*4c60*/  UIADD3 UR7, UPT, UPT, -UR5, URZ, URZ ;  /* 0x000000ff05077290 */ /* 0x000fe2000fffe1ff */
[----:B------:R-:W-:Y:S01]  /*4c70*/  MOV R5, RZ ;  /* 0x000000ff00057202 */ /* 0x000fe20000000f00 */
[C---:B------:R-:W-:Y:S01]  /*4c80*/  IMAD.WIDE R24, R13.reuse, 0x10, RZ ;  /* 0x000000100d187825 */ /* 0x040fe200078e02ff */
[----:B------:R-:W-:Y:S01]  /*4c90*/  MOV R15, UR5 ;  /* 0x00000005000f7c02 */ /* 0x000fe20008000f00 */
[----:B------:R-:W-:Y:S02]  /*4ca0*/  UISETP.GE.AND UP0, UPT, UR7, URZ, UPT ;  /* 0x000000ff0700728c */ /* 0x000fe4000bf06270 */
[----:B------:R-:W-:-:S04]  /*4cb0*/  IMAD.WIDE R22, R13, 0xc, RZ ;  /* 0x0000000c0d167825 */ /* 0x000fc800078e02ff */
[----:B------:R-:W-:-:S04]  /*4cc0*/  IMAD.WIDE R20, R13, 0x8, RZ ;  /* 0x000000080d147825 */ /* 0x000fc800078e02ff */
[----:B------:R-:W-:Y:S01]  /*4cd0*/  IMAD.WIDE R18, R13, 0x4, RZ ;  /* 0x000000040d127825 */ /* 0x000fe200078e02ff */
[----:B------:R-:W-:Y:S06]  /*4ce0*/  BRA.U UP0, `(.L_x_295) ;  /* 0x0000000d00687547 */ /* 0x000fec000b800000 */
[----:B------:R-:W-:Y:S02]  /*4cf0*/  UIADD3 UR5, UPT, UPT, -UR7, URZ, URZ ;  /* 0x000000ff07057290 */ /* 0x000fe4000fffe1ff */
[----:B------:R-:W-:Y:S02]  /*4d00*/  UPLOP3.LUT UP1, UPT, UPT, UPT, UPT, 0x80, 0x8 ;  /* 0x000000000008789c */ /* 0x000fe40003f2f070 */
[----:B------:R-:W-:-:S09]  /*4d10*/  UISETP.GT.AND UP0, UPT, UR5, 0xc, UPT ;  /* 0x0000000c0500788c */ /* 0x000fd2000bf04270 */
[----:B------:R-:W-:Y:S05]  /*4d20*/  BRA.U !UP0, `(.L_x_296) ;  /* 0x0000000908287547 */ /* 0x000fea000b800000 */
[C---:B------:R-:W-:Y:S01]  /*4d30*/  ISETP.GE.AND P2, PT, R12.reuse, UR8, PT ;  /* 0x000000080c007c0c */ /* 0x040fe2000bf46270 */
[----:B------:R-:W-:Y:S01]  /*4d40*/  UPLOP3.LUT UP1, UPT, UPT, UPT, UPT, 0x40, 0x4 ;  /* 0x000000000004789c */ /* 0x000fe20003f2e870 */
[----:B------:R-:W-:-:S13]  /*4d50*/  ISETP.GE.AND P0, PT, R12, UR8, PT ;  /* 0x000000080c007c0c */ /* 0x000fda000bf06270 */
.L_x_297:
[----:B------:R-:W0:Y:S01]  /*4d60*/  LDS R4, [R6+-0x88] ;  /* 0xffff780006047984 */ /* 0x000e220000000800 */
[-C--:B------:R-:W-:Y:S01]  /*4d70*/  @!P2 MOV R28, R27.reuse ;  /* 0x0000001b001ca202 */ /* 0x080fe20000000f00 */
[----:B------:R-:W-:Y:S04]  /*4d80*/  UIADD3 UR7, UPT, UPT, UR7, 0x10, URZ ;  /* 0x0000001007077890 */ /* 0x000fe8000fffe0ff */
[----:B------:R-:W0:Y:S01]  /*4d90*/  @!P2 LDG.E.128 R8, desc[UR10][R28.64] ;  /* 0x0000000a1c08a981 */ /* 0x000e22000c1e1d00 */
[----:B------:R-:W-:Y:S01]  /*4da0*/  PLOP3.LUT P2, PT, P0, PT, PT, 0x80, 0x8 ;  /* 0x000000000008781c */ /* 0x000fe2000074f070 */
[----:B------:R-:W-:Y:S11]  /*4db0*/  UISETP.GE.AND UP0, UPT, UR7, -0xc, UPT ;  /* 0xfffffff40700788c */ /* 0x000ff6000bf06270 */
[----:B------:R-:W-:Y:S01]  /*4dc0*/  @!UPT UIADD3 URZ, UPT, UPT, URZ, URZ, URZ ;  /* 0x000000fffffff290 */ /* 0x000fe2000fffe0ff */
[----:B------:R-:W-:Y:S04]  /*4dd0*/  @!P2 IADD3 R30, P1, PT, R18, R27, RZ ;  /* 0x0000001b121ea210 */ /* 0x000fe80007f3e0ff */
[----:B------:R-:W-:Y:S02]  /*4de0*/  @!P2 IADD3.X R31, PT, PT, R19, R29, RZ, P1, !PT ;  /* 0x0000001d131fa210 */ /* 0x000fe40000ffe4ff */
[----:B------:R-:W-:Y:S04]  /*4df0*/  @!P2 IADD3 R32, P1, PT, R20, R27, RZ ;  /* 0x0000001b1420a210 */ /* 0x000fe80007f3e0ff */
[----:B------:R-:W-:Y:S01]  /*4e00*/  @!P2 IADD3.X R33, PT, PT, R21, R29, RZ, P1, !PT ;  /* 0x0000001d1521a210 */ /* 0x000fe20000ffe4ff */
[C---:B0-----:R-:W-:Y:S01]  /*4e10*/  FFMA.FTZ R5, R4.reuse, R8, R5 ;  /* 0x0000000804057223 */ /* 0x041fe20000010005 */
[C---:B------:R-:W-:Y:S01]  /*4e20*/  FFMA.FTZ R2, R4.reuse, R9, R2 ;  /* 0x0000000904027223 */ /* 0x040fe20000010002 */
[C---:B------:R-:W-:Y:S01]  /*4e30*/  FFMA.FTZ R3, R4.reuse, R10, R3 ;  /* 0x0000000a04037223 */ /* 0x040fe20000010003 */
[----:B------:R-:W-:Y:S02]  /*4e40*/  FFMA.FTZ R0, R4, R11, R0 ;  /* 0x0000000b04007223 */ /* 0x000fe40000010000 */
[----:B------:R-:W0:Y:S04]  /*4e50*/  LDS R4, [R6+-0x44] ;  /* 0xffffbc0006047984 */ /* 0x000e280000000800 */
[----:B------:R1:W0:Y:S02]  /*4e60*/  @!P2 LDG.E.128 R8, desc[UR10][R30.64] ;  /* 0x0000000a1e08a981 */ /* 0x000224000c1e1d00 */
[----:B-1----:R-:W-:Y:S04]  /*4e70*/  @!P2 IADD3 R30, P1, PT, R22, R27, RZ ;  /* 0x0000001b161ea210 */ /* 0x002fe80007f3e0ff */
[----:B------:R-:W-:Y:S02]  /*4e80*/  @!P2 IADD3.X R31, PT, PT, R23, R29, RZ, P1, !PT ;  /* 0x0000001d171fa210 */ /* 0x000fe40000ffe4ff */
[----:B------:R-:W-:Y:S04]  /*4e90*/  IADD3 R26, P1, PT, R24, R27, RZ ;  /* 0x0000001b181a7210 */ /* 0x000fe80007f3e0ff */
[----:B------:R-:W-:Y:S02]  /*4ea0*/  IADD3.X R27, PT, PT, R25, R29, RZ, P1, !PT ;  /* 0x0000001d191b7210 */ /* 0x000fe40000ffe4ff */
[----:B------:R-:W-:Y:S04]  /*4eb0*/  @!P2 IADD3 R28, P1, PT, R18, R26, RZ ;  /* 0x0000001a121ca210 */ /* 0x000fe80007f3e0ff */
[----:B------:R-:W-:Y:S01]  /*4ec0*/  @!P2 IADD3.X R29, PT, PT, R19, R27, RZ, P1, !PT ;  /* 0x0000001b131da210 */ /* 0x000fe20000ffe4ff */
[C---:B0-----:R-:W-:Y:S01]  /*4ed0*/  FFMA.FTZ R5, R4.reuse, R8, R5 ;  /* 0x0000000804057223 */ /* 0x041fe20000010005 */
[C---:B------:R-:W-:Y:S01]  /*4ee0*/  FFMA.FTZ R2, R4.reuse, R9, R2 ;  /* 0x0000000904027223 */ /* 0x040fe20000010002 */
[C---:B------:R-:W-:Y:S01]  /*4ef0*/  FFMA.FTZ R3, R4.reuse, R10, R3 ;  /* 0x0000000a04037223 */ /* 0x040fe20000010003 */
[----:B------:R-:W-:Y:S02]  /*4f00*/  FFMA.FTZ R0, R4, R11, R0 ;  /* 0x0000000b04007223 */ /* 0x000fe40000010000 */
[----:B------:R-:W0:Y:S04]  /*4f10*/  LDS R4, [R6] ;  /* 0x0000000006047984 */ /* 0x000e280000000800 */
[----:B------:R-:W0:Y:S02]  /*4f20*/  @!P2 LDG.E.128 R8, desc[UR10][R32.64] ;  /* 0x0000000a2008a981 */ /* 0x000e24000c1e1d00 */
[C---:B0-----:R-:W-:Y:S01]  /*4f30*/  FFMA.FTZ R5, R4.reuse, R8, R5 ;  /* 0x0000000804057223 */ /* 0x041fe20000010005 */
[C---:B------:R-:W-:Y:S01]  /*4f40*/  FFMA.FTZ R2, R4.reuse, R9, R2 ;  /* 0x0000000904027223 */ /* 0x040fe20000010002 */
[C---:B------:R-:W-:Y:S01]  /*4f50*/  FFMA.FTZ R3, R4.reuse, R10, R3 ;  /* 0x0000000a04037223 */ /* 0x040fe20000010003 */
[----:B------:R-:W-:Y:S02]  /*4f60*/  FFMA.FTZ R0, R4, R11, R0 ;  /* 0x0000000b04007223 */ /* 0x000fe40000010000 */
[----:B------:R-:W0:Y:S04]  /*4f70*/  LDS R4, [R6+0x44] ;  /* 0x0000440006047984 */ /* 0x000e280000000800 */
[----:B------:R1:W0:Y:S02]  /*4f80*/  @!P2 LDG.E.128 R8, desc[UR10][R30.64] ;  /* 0x0000000a1e08a981 */ /* 0x000224000c1e1d00 */
[----:B-1----:R-:W-:Y:S04]  /*4f90*/  @!P2 IADD3 R30, P1, PT, R20, R26, RZ ;  /* 0x0000001a141ea210 */ /* 0x002fe80007f3e0ff */
[----:B------:R-:W-:Y:S01]  /*4fa0*/  @!P2 IADD3.X R31, PT, PT, R21, R27, RZ, P1, !PT ;  /* 0x0000001b151fa210 */ /* 0x000fe20000ffe4ff */
[C---:B0-----:R-:W-:Y:S01]  /*4fb0*/  FFMA.FTZ R5, R4.reuse, R8, R5 ;  /* 0x0000000804057223 */ /* 0x041fe20000010005 */
[C---:B------:R-:W-:Y:S01]  /*4fc0*/  FFMA.FTZ R2, R4.reuse, R9, R2 ;  /* 0x0000000904027223 */ /* 0x040fe20000010002 */
[C---:B------:R-:W-:Y:S01]  /*4fd0*/  FFMA.FTZ R3, R4.reuse, R10, R3 ;  /* 0x0000000a04037223 */ /* 0x040fe20000010003 */
[----:B------:R-:W-:Y:S02]  /*4fe0*/  FFMA.FTZ R0, R4, R11, R0 ;  /* 0x0000000b04007223 */ /* 0x000fe40000010000 */
[----:B------:R-:W0:Y:S04]  /*4ff0*/  LDS R4, [R6+0x88] ;  /* 0x0000880006047984 */ /* 0x000e280000000800 */
[----:B------:R-:W0:Y:S02]  /*5000*/  @!P2 LDG.E.128 R8, desc[UR10][R26.64] ;  /* 0x0000000a1a08a981 */ /* 0x000e24000c1e1d00 */
[C---:B0-----:R-:W-:Y:S01]  /*5010*/  FFMA.FTZ R5, R4.reuse, R8, R5 ;  /* 0x0000000804057223 */ /* 0x041fe20000010005 */
[C---:B------:R-:W-:Y:S01]  /*5020*/  FFMA.FTZ R2, R4.reuse, R9, R2 ;  /* 0x0000000904027223 */ /* 0x040fe20000010002 */
[C---:B------:R-:W-:Y:S01]  /*5030*/  FFMA.FTZ R3, R4.reuse, R10, R3 ;  /* 0x0000000a04037223 */ /* 0x040fe20000010003 */
[----:B------:R-:W-:Y:S02]  /*5040*/  FFMA.FTZ R0, R4, R11, R0 ;  /* 0x0000000b04007223 */ /* 0x000fe40000010000 */
[----:B------:R-:W0:Y:S04]  /*5050*/  LDS R4, [R6+0xcc] ;  /* 0x0000cc0006047984 */ /* 0x000e280000000800 */
[----:B------:R1:W0:Y:S02]  /*5060*/  @!P2 LDG.E.128 R8, desc[UR10][R28.64] ;  /* 0x0000000a1c08a981 */ /* 0x000224000c1e1d00 */
[-C--:B-1----:R-:W-:Y:S04]  /*5070*/  @!P2 IADD3 R28, P1, PT, R22, R26.reuse, RZ ;  /* 0x0000001a161ca210 */ /* 0x082fe80007f3e0ff */
[-C--:B------:R-:W-:Y:S02]  /*5080*/  @!P2 IADD3.X R29, PT, PT, R23, R27.reuse, RZ, P1, !PT ;  /* 0x0000001b171da210 */ /* 0x080fe40000ffe4ff */
[----:B------:R-:W-:Y:S04]  /*5090*/  IADD3 R26, P1, PT, R24, R26, RZ ;  /* 0x0000001a181a7210 */ /* 0x000fe80007f3e0ff */
[----:B------:R-:W-:Y:S01]  /*50a0*/  IADD3.X R27, PT, PT, R25, R27, RZ, P1, !PT ;  /* 0x0000001b191b7210 */ /* 0x000fe20000ffe4ff */
        /* <DEDUP_REMOVED lines=14> */
[----:B------:R-:W-:Y:S04]  /*5190*/  @!P2 IADD3 R30, P1, PT, R20, R26, RZ ;  /* 0x0000001a141ea210 */ /* 0x000fe80007f3e0ff */
        /* <DEDUP_REMOVED lines=27> */
[----:B-1----:R-:W-:Y:S04]  /*5350*/  IADD3 R28, P1, PT, R24, R26, RZ ;  /* 0x0000001a181c7210 */ /* 0x002fe80007f3e0ff */
[----:B------:R-:W-:Y:S02]  /*5360*/  IADD3.X R29, PT, PT, R25, R27, RZ, P1, !PT ;  /* 0x0000001b191d7210 */ /* 0x000fe40000ffe4ff */
[-C--:B------:R-:W-:Y:S04]  /*5370*/  @!P2 IADD3 R26, P1, PT, R18, R28.reuse, RZ ;  /* 0x0000001c121aa210 */ /* 0x080fe80007f3e0ff */
        /* <DEDUP_REMOVED lines=27> */
[----:B------:R0:W1:Y:S04]  /*5530*/  LDS R4, [R6+0x374] ;  /* 0x0003740006047984 */ /* 0x0000680000000800 */
[----:B------:R2:W1:Y:S01]  /*5540*/  @!P2 LDG.E.128 R8, desc[UR10][R26.64] ;  /* 0x0000000a1a08a981 */ /* 0x000462000c1e1d00 */
[----:B0-----:R-:W-:Y:S02]  /*5550*/  IADD3 R6, PT, PT, R6, 0x440, RZ ;  /* 0x0000044006067810 */ /* 0x001fe40007ffe0ff */
[----:B--2---:R-:W-:Y:S04]  /*5560*/  IADD3 R27, P1, PT, R24, R28, RZ ;  /* 0x0000001c181b7210 */ /* 0x004fe80007f3e0ff */
[----:B------:R-:W-:Y:S01]  /*5570*/  IADD3.X R29, PT, PT, R25, R29, RZ, P1, !PT ;  /* 0x0000001d191d7210 */ /* 0x000fe20000ffe4ff */
[C---:B-1----:R-:W-:Y:S01]  /*5580*/  FFMA.FTZ R5, R4.reuse, R8, R5 ;  /* 0x0000000804057223 */ /* 0x042fe20000010005 */
[C---:B------:R-:W-:Y:S01]  /*5590*/  FFMA.FTZ R2, R4.reuse, R9, R2 ;  /* 0x0000000904027223 */ /* 0x040fe20000010002 */
[C---:B------:R-:W-:Y:S01]  /*55a0*/  FFMA.FTZ R3, R4.reuse, R10, R3 ;  /* 0x0000000a04037223 */ /* 0x040fe20000010003 */
[----:B------:R-:W-:Y:S01]  /*55b0*/  FFMA.FTZ R0, R4, R11, R0 ;  /* 0x0000000b04007223 */ /* 0x000fe20000010000 */
[----:B------:R-:W-:Y:S09]  /*55c0*/  BRA.U !UP0, `(.L_x_297) ;  /* 0xfffffff508e47547 */ /* 0x000ff2000b83ffff */
.L_x_296:
[----:B------:R-:W-:-:S04]  /*55d0*/  UIADD3 UR5, UPT, UPT, -UR7, URZ, URZ ;  /* 0x000000ff07057290 */ /* 0x000fc8000fffe1ff */
[----:B------:R-:W-:-:S09]  /*55e0*/  UISETP.GT.AND UP0, UPT, UR5, 0x4, UPT ;  /* 0x000000040500788c */ /* 0x000fd2000bf04270 */
[----:B------:R-:W-:Y:S05]  /*55f0*/  BRA.U !UP0, `(.L_x_298) ;  /* 0x00000005081c7547 */ /* 0x000fea000b800000 */
[----:B------:R-:W-:Y:S01]  /*5600*/  ISETP.GE.AND P0, PT, R12, UR8, PT ;  /* 0x000000080c007c0c */ /* 0x000fe2000bf06270 */
[----:B------:R-:W0:Y:S04]  /*5610*/  LDS R4, [R6+-0x88] ;  /* 0xffff780006047984 */ /* 0x000e280000000800 */
[----:B------:R-:W-:Y:S08]  /*5620*/  LDS R31, [R6] ;  /* 0x00000000061f7984 */ /* 0x000ff00000000800 */
[----:B------:R-:W-:-:S05]  /*5630*/  @!P0 MOV R28, R27 ;  /* 0x0000001b001c8202 */ /* 0x000fca0000000f00 */
[----:B------:R-:W0:Y:S01]  /*5640*/  @!P0 LDG.E.128 R8, desc[UR10][R28.64] ;  /* 0x0000000a1c088981 */ /* 0x000e22000c1e1d00 */
[----:B------:R-:W-:-:S04]  /*5650*/  @!P0 IADD3 R32, P1, PT, R18, R27, RZ ;  /* 0x0000001b12208210 */ /* 0x000fc80007f3e0ff */
[----:B------:R-:W-:Y:S02]  /*5660*/  @!P0 IADD3.X R33, PT, PT, R19, R29, RZ, P1, !PT ;  /* 0x0000001d13218210 */ /* 0x000fe40000ffe4ff */
[----:B------:R-:W-:Y:S01]  /*5670*/  @!P0 IADD3 R36, P1, PT, R20, R27, RZ ;  /* 0x0000001b14248210 */ /* 0x000fe20007f3e0ff */
[-C--:B0-----:R-:W-:Y:S01]  /*5680*/  FFMA.FTZ R5, R8, R4.reuse, R5 ;  /* 0x0000000408057223 */ /* 0x081fe20000010005 */
[-C--:B------:R-:W-:Y:S01]  /*5690*/  FFMA.FTZ R2, R9, R4.reuse, R2 ;  /* 0x0000000409027223 */ /* 0x080fe20000010002 */
[-C--:B------:R-:W-:Y:S01]  /*56a0*/  FFMA.FTZ R3, R10, R4.reuse, R3 ;  /* 0x000000040a037223 */ /* 0x080fe20000010003 */
[----:B------:R-:W-:Y:S02]  /*56b0*/  FFMA.FTZ R0, R11, R4, R0 ;  /* 0x000000040b007223 */ /* 0x000fe40000010000 */
[----:B------:R0:W2:Y:S01]  /*56c0*/  @!P0 LDG.E.128 R8, desc[UR10][R32.64] ;  /* 0x0000000a20088981 */ /* 0x0000a2000c1e1d00 */
[----:B------:R-:W-:-:S03]  /*56d0*/  @!P0 IADD3.X R37, PT, PT, R21, R29, RZ, P1, !PT ;  /* 0x0000001d15258210 */ /* 0x000fc60000ffe4ff */
[----:B------:R-:W2:Y:S01]  /*56e0*/  LDS R4, [R6+-0x44] ;  /* 0xffffbc0006047984 */ /* 0x000ea20000000800 */
[----:B------:R-:W-:-:S03]  /*56f0*/  @!P0 IADD3 R34, P1, PT, R22, R27, RZ ;  /* 0x0000001b16228210 */ /* 0x000fc60007f3e0ff */
[----:B0-----:R-:W0:Y:S01]  /*5700*/  LDS R33, [R6+0x44] ;  /* 0x0000440006217984 */ /* 0x001e220000000800 */
[-C--:B--2---:R-:W-:Y:S01]  /*5710*/  FFMA.FTZ R5, R8, R4.reuse, R5 ;  /* 0x0000000408057223 */ /* 0x084fe20000010005 */
[-C--:B------:R-:W-:Y:S01]  /*5720*/  FFMA.FTZ R2, R9, R4.reuse, R2 ;  /* 0x0000000409027223 */ /* 0x080fe20000010002 */
[-C--:B------:R-:W-:Y:S01]  /*5730*/  FFMA.FTZ R3, R10, R4.reuse, R3 ;  /* 0x000000040a037223 */ /* 0x080fe20000010003 */
[----:B------:R-:W-:Y:S02]  /*5740*/  FFMA.FTZ R0, R11, R4, R0 ;  /* 0x000000040b007223 */ /* 0x000fe40000010000 */
[----:B------:R-:W2:Y:S01]  /*5750*/  @!P0 LDG.E.128 R8, desc[UR10][R36.64] ;  /* 0x0000000a24088981 */ /* 0x000ea2000c1e1d00 */
[----:B------:R-:W-:Y:S02]  /*5760*/  @!P0 IADD3.X R35, PT, PT, R23, R29, RZ, P1, !PT ;  /* 0x0000001d17238210 */ /* 0x000fe40000ffe4ff */
[----:B------:R-:W-:Y:S02]  /*5770*/  IADD3 R30, P1, PT, R24, R27, RZ ;  /* 0x0000001b181e7210 */ /* 0x000fe40007f3e0ff */
[----:B------:R-:W1:Y:S01]  /*5780*/  LDS R27, [R6+0x88] ;  /* 0x00008800061b7984 */ /* 0x000e620000000800 */
[-C--:B--2---:R-:W-:Y:S01]  /*5790*/  FFMA.FTZ R5, R8, R31.reuse, R5 ;  /* 0x0000001f08057223 */ /* 0x084fe20000010005 */
[-C--:B------:R-:W-:Y:S01]  /*57a0*/  FFMA.FTZ R2, R9, R31.reuse, R2 ;  /* 0x0000001f09027223 */ /* 0x080fe20000010002 */
[-C--:B------:R-:W-:Y:S01]  /*57b0*/  FFMA.FTZ R3, R10, R31.reuse, R3 ;  /* 0x0000001f0a037223 */ /* 0x080fe20000010003 */
[----:B------:R-:W-:-:S02]  /*57c0*/  FFMA.FTZ R0, R11, R31, R0 ;  /* 0x0000001f0b007223 */ /* 0x000fc40000010000 */
[----:B------:R-:W0:Y:S01]  /*57d0*/  @!P0 LDG.E.128 R8, desc[UR10][R34.64] ;  /* 0x0000000a22088981 */ /* 0x000e22000c1e1d00 */
[----:B------:R-:W-:Y:S02]  /*57e0*/  IADD3.X R31, PT, PT, R25, R29, RZ, P1, !PT ;  /* 0x0000001d191f7210 */ /* 0x000fe40000ffe4ff */
[----:B------:R-:W-:Y:S01]  /*57f0*/  @!P0 IADD3 R28, P1, PT, R18, R30, RZ ;  /* 0x0000001e121c8210 */ /* 0x000fe20007f3e0ff */
[-C--:B0-----:R-:W-:Y:S01]  /*5800*/  FFMA.FTZ R5, R8, R33.reuse, R5 ;  /* 0x0000002108057223 */ /* 0x081fe20000010005 */
[-C--:B------:R-:W-:Y:S01]  /*5810*/  FFMA.FTZ R2, R9, R33.reuse, R2 ;  /* 0x0000002109027223 */ /* 0x080fe20000010002 */
[-C--:B------:R-:W-:Y:S01]  /*5820*/  FFMA.FTZ R3, R10, R33.reuse, R3 ;  /* 0x000000210a037223 */ /* 0x080fe20000010003 */
[----:B------:R-:W-:Y:S02]  /*5830*/  FFMA.FTZ R0, R11, R33, R0 ;  /* 0x000000210b007223 */ /* 0x000fe40000010000 */
[----:B------:R-:W1:Y:S01]  /*5840*/  @!P0 LDG.E.128 R8, desc[UR10][R30.64] ;  /* 0x0000000a1e088981 */ /* 0x000e62000c1e1d00 */
[----:B------:R-:W-:-:S02]  /*5850*/  @!P0 IADD3.X R29, PT, PT, R19, R31, RZ, P1, !PT ;  /* 0x0000001f131d8210 */ /* 0x000fc40000ffe4ff */
[----:B------:R-:W-:Y:S01]  /*5860*/  @!P0 IADD3 R34, P1, PT, R20, R30, RZ ;  /* 0x0000001e14228210 */ /* 0x000fe20007f3e0ff */
[-C--:B-1----:R-:W-:Y:S01]  /*5870*/  FFMA.FTZ R5, R8, R27.reuse, R5 ;  /* 0x0000001b08057223 */ /* 0x082fe20000010005 */
[-C--:B------:R-:W-:Y:S01]  /*5880*/  FFMA.FTZ R2, R9, R27.reuse, R2 ;  /* 0x0000001b09027223 */ /* 0x080fe20000010002 */
[-C--:B------:R-:W-:Y:S01]  /*5890*/  FFMA.FTZ R3, R10, R27.reuse, R3 ;  /* 0x0000001b0a037223 */ /* 0x080fe20000010003 */
[----:B------:R-:W-:Y:S02]  /*58a0*/  FFMA.FTZ R0, R11, R27, R0 ;  /* 0x0000001b0b007223 */ /* 0x000fe40000010000 */
[----:B------:R0:W2:Y:S01]  /*58b0*/  @!P0 LDG.E.128 R8, desc[UR10][R28.64] ;  /* 0x0000000a1c088981 */ /* 0x0000a2000c1e1d00 */
[----:B------:R-:W-:-:S03]  /*58c0*/  @!P0 IADD3.X R35, PT, PT, R21, R31, RZ, P1, !PT ;  /* 0x0000001f15238210 */ /* 0x000fc60000ffe4ff */
[----:B------:R-:W2:Y:S01]  /*58d0*/  LDS R27, [R6+0xcc] ;  /* 0x0000cc00061b7984 */ /* 0x000ea20000000800 */
[----:B------:R-:W-:-:S03]  /*58e0*/  @!P0 IADD3 R32, P1, PT, R22, R30, RZ ;  /* 0x0000001e16208210 */ /* 0x000fc60007f3e0ff */
[----:B0-----:R-:W-:Y:S01]  /*58f0*/  LDS R29, [R6+0x154] ;  /* 0x00015400061d7984 */ /* 0x001fe20000000800 */
[-C--:B--2---:R-:W-:Y:S01]  /*5900*/  FFMA.FTZ R5, R8, R27.reuse, R5 ;  /* 0x0000001b08057223 */ /* 0x084fe20000010005 */
[-C--:B------:R-:W-:Y:S01]  /*5910*/  FFMA.FTZ R2, R9, R27.reuse, R2 ;  /* 0x0000001b09027223 */ /* 0x080fe20000010002 */
[-C--:B------:R-:W-:Y:S01]  /*5920*/  FFMA.FTZ R3, R10, R27.reuse, R3 ;  /* 0x0000001b0a037223 */ /* 0x080fe20000010003 */
[----:B------:R-:W-:Y:S02]  /*5930*/  FFMA.FTZ R0, R11, R27, R0 ;  /* 0x0000001b0b007223 */ /* 0x000fe40000010000 */
[----:B------:R-:W2:Y:S01]  /*5940*/  @!P0 LDG.E.128 R8, desc[UR10][R34.64] ;  /* 0x0000000a22088981 */ /* 0x000ea2000c1e1d00 */
[----:B------:R-:W-:-:S03]  /*5950*/  @!P0 IADD3.X R33, PT, PT, R23, R31, RZ, P1, !PT ;  /* 0x0000001f17218210 */ /* 0x000fc60000ffe4ff */
[----:B------:R-:W2:Y:S02]  /*5960*/  LDS R27, [R6+0x110] ;  /* 0x00011000061b7984 */ /* 0x000ea40000000800 */
[-C--:B--2---:R-:W-:Y:S01]  /*5970*/  FFMA.FTZ R5, R8, R27.reuse, R5 ;  /* 0x0000001b08057223 */ /* 0x084fe20000010005 */
[-C--:B------:R-:W-:Y:S01]  /*5980*/  FFMA.FTZ R2, R9, R27.reuse, R2 ;  /* 0x0000001b09027223 */ /* 0x080fe20000010002 */
[-C--:B------:R-:W-:Y:S01]  /*5990*/  FFMA.FTZ R3, R10, R27.reuse, R3 ;  /* 0x0000001b0a037223 */ /* 0x080fe20000010003 */
[----:B------:R-:W-:Y:S02]  /*59a0*/  FFMA.FTZ R0, R11, R27, R0 ;  /* 0x0000001b0b007223 */ /* 0x000fe40000010000 */
[----:B------:R-:W2:Y:S01]  /*59b0*/  @!P0 LDG.E.128 R8, desc[UR10][R32.64] ;  /* 0x0000000a20088981 */ /* 0x000ea2000c1e1d00 */
[----:B------:R-:W-:Y:S01]  /*59c0*/  IADD3 R4, PT, PT, R6, 0x110, RZ ;  /* 0x0000011006047810 */ /* 0x000fe20007ffe0ff */
[----:B------:R-:W-:Y:S01]  /*59d0*/  UIADD3 UR7, UPT, UPT, UR7, 0x4, URZ ;  /* 0x0000000407077890 */ /* 0x000fe2000fffe0ff */
[----:B------:R-:W-:Y:S01]  /*59e0*/  IADD3 R27, P0, PT, R24, R30, RZ ;  /* 0x0000001e181b7210 */ /* 0x000fe20007f1e0ff */
[----:B------:R-:W-:Y:S01]  /*59f0*/  UPLOP3.LUT UP1, UPT, UPT, UPT, UPT, 0x40, 0x4 ;  /* 0x000000000004789c */ /* 0x000fe20003f2e870 */
[----:B------:R-:W-:Y:S01]  /*5a00*/  IADD3 R6, PT, PT, R4, 0x110, RZ ;  /* 0x0000011004067810 */ /* 0x000fe20007ffe0ff */
[----:B------:R-:W-:Y:S01]  /*5a10*/  UIADD3 UR7, UPT, UPT, UR7, 0x4, URZ ;  /* 0x0000000407077890 */ /* 0x000fe2000fffe0ff */
[-C--:B--2---:R-:W-:Y:S01]  /*5a20*/  FFMA.FTZ R5, R8, R29.reuse, R5 ;  /* 0x0000001d08057223 */ /* 0x084fe20000010005 */
[-C--:B------:R-:W-:Y:S01]  /*5a30*/  FFMA.FTZ R2, R9, R29.reuse, R2 ;  /* 0x0000001d09027223 */ /* 0x080fe20000010002 */
[-C--:B------:R-:W-:Y:S01]  /*5a40*/  FFMA.FTZ R3, R10, R29.reuse, R3 ;  /* 0x0000001d0a037223 */ /* 0x080fe20000010003 */
[----:B------:R-:W-:Y:S01]  /*5a50*/  FFMA.FTZ R0, R11, R29, R0 ;  /* 0x0000001d0b007223 */ /* 0x000fe20000010000 */
[----:B------:R-:W-:-:S07]  /*5a60*/  IADD3.X R29, PT, PT, R25, R31, RZ, P0, !PT ;  /* 0x0000001f191d7210 */ /* 0x000fce00007fe4ff */
.L_x_298:
[----:B------:R-:W-:-:S09]  /*5a70*/  UISETP.NE.OR UP1, UPT, UR7, URZ, UP1 ;  /* 0x000000ff0700728c */ /* 0x000fd20008f25670 */
[----:B------:R-:W-:Y:S05]  /*5a80*/  BRA.U !UP1, `(.L_x_294) ;  /* 0x0000000109a47547 */ /* 0x000fea000b800000 */
.L_x_295:
[C---:B------:R-:W-:Y:S02]  /*5a90*/  ISETP.GE.AND P1, PT, R12.reuse, UR8, PT ;  /* 0x000000080c007c0c */ /* 0x040fe4000bf26270 */
[----:B------:R-:W-:-:S13]  /*5aa0*/  ISETP.GE.AND P0, PT, R12, UR8, PT ;  /* 0x000000080c007c0c */ /* 0x000fda000bf06270 */
.L_x_299:
[----:B------:R-:W0:Y:S01]  /*5ab0*/  LDS R4, [R6+-0x88] ;  /* 0xffff780006047984 */ /* 0x000e220000000800 */
[-C--:B------:R-:W-:Y:S01]  /*5ac0*/  @!P1 MOV R28, R27.reuse ;  /* 0x0000001b001c9202 */ /* 0x080fe20000000f00 */
[----:B------:R-:W-:Y:S04]  /*5ad0*/  UIADD3 UR7, UPT, UPT, UR7, 0x4, URZ ;  /* 0x0000000407077890 */ /* 0x000fe8000fffe0ff */
[----:B------:R-:W0:Y:S01]  /*5ae0*/  @!P1 LDG.E.128 R8, desc[UR10][R28.64] ;  /* 0x0000000a1c089981 */ /* 0x000e22000c1e1d00 */
[----:B------:R-:W-:Y:S01]  /*5af0*/  PLOP3.LUT P1, PT, P0, PT, PT, 0x80, 0x8 ;  /* 0x000000000008781c */ /* 0x000fe2000072f070 */
[----:B------:R-:W-:Y:S11]  /*5b00*/  UISETP.NE.AND UP0, UPT, UR7, URZ, UPT ;  /* 0x000000ff0700728c */ /* 0x000ff6000bf05270 */
        /* <DEDUP_REMOVED lines=14> */
[----:B------:R-:W-:Y:S01]  /*5bf0*/  IADD3.X R29, PT, PT, R25, R29, RZ, P2, !PT ;  /* 0x0000001d191d7210 */ /* 0x000fe200017fe4ff */
        /* <DEDUP_REMOVED lines=10> */
[----:B------:R0:W1:Y:S04]  /*5ca0*/  LDS R4, [R6+0x44] ;  /* 0x0000440006047984 */ /* 0x0000680000000800 */
[----:B------:R-:W1:Y:S01]  /*5cb0*/  @!P1 LDG.E.128 R8, desc[UR10][R30.64] ;  /* 0x0000000a1e089981 */ /* 0x000e62000c1e1d00 */
[----:B0-----:R-:W-:Y:S01]  /*5cc0*/  IADD3 R6, PT, PT, R6, 0x110, RZ ;  /* 0x0000011006067810 */ /* 0x001fe20007ffe0ff */
[C---:B-1----:R-:W-:Y:S01]  /*5cd0*/  FFMA.FTZ R5, R4.reuse, R8, R5 ;  /* 0x0000000804057223 */ /* 0x042fe20000010005 */
[C---:B------:R-:W-:Y:S01]  /*5ce0*/  FFMA.FTZ R2, R4.reuse, R9, R2 ;  /* 0x0000000904027223 */ /* 0x040fe20000010002 */
[C---:B------:R-:W-:Y:S01]  /*5cf0*/  FFMA.FTZ R3, R4.reuse, R10, R3 ;  /* 0x0000000a04037223 */ /* 0x040fe20000010003 */
[----:B------:R-:W-:Y:S01]  /*5d00*/  FFMA.FTZ R0, R4, R11, R0 ;  /* 0x0000000b04007223 */ /* 0x000fe20000010000 */
[----:B------:R-:W-:Y:S09]  /*5d10*/  BRA.U UP0, `(.L_x_299) ;  /* 0xfffffffd00647547 */ /* 0x000ff2000b83ffff */
.L_x_294:
[----:B------:R-:W-:-:S09]  /*5d20*/  UISETP.NE.AND UP0, UPT, UR4, URZ, UPT ;  /* 0x000000ff0400728c */ /* 0x000fd2000bf05270 */
[----:B------:R-:W-:Y:S05]  /*5d30*/  BRA.U !UP0, `(.L_x_293) ;  /* 0x0000000108487547 */ /* 0x000fea000b800000 */
[----:B------:R-:W-:Y:S01]  /*5d40*/  IMAD R15, R15, 0x44, R17 ;  /* 0x000000440f0f7824 */ /* 0x000fe200078e0211 */
[----:B------:R-:W-:Y:S01]  /*5d50*/  ISETP.GE.AND P0, PT, R12, UR8, PT ;  /* 0x000000080c007c0c */ /* 0x000fe2000bf06270 */
[----:B------:R-:W-:-:S03]  /*5d60*/  UIADD3 UR4, UPT, UPT, -UR4, URZ, URZ ;  /* 0x000000ff04047290 */ /* 0x000fc6000fffe1ff */
[----:B------:R-:W-:Y:S01]  /*5d70*/  IADD3 R6, PT, PT, R14, R15, RZ ;  /* 0x0000000f0e067210 */ /* 0x000fe20007ffe0ff */
[----:B------:R-:W-:-:S08]  /*5d80*/  IMAD.WIDE R14, R13, 0x4, RZ ;  /* 0x000000040d0e7825 */ /* 0x000fd000078e02ff */
.L_x_300:
[----:B------:R0:W1:Y:S01]  /*5d90*/  LDS R4, [R6] ;  /* 0x0000000006047984 */ /* 0x0000620000000800 */
[-C--:B------:R-:W-:Y:S01]  /*5da0*/  @!P0 MOV R28, R27.reuse ;  /* 0x0000001b001c8202 */ /* 0x080fe20000000f00 */
[----:B------:R-:W-:Y:S01]  /*5db0*/  UIADD3 UR4, UPT, UPT, UR4, 0x1, URZ ;  /* 0x0000000104047890 */ /* 0x000fe2000fffe0ff */
[----:B------:R-:W-:Y:S03]  /*5dc0*/  IADD3 R27, P1, PT, R14, R27, RZ ;  /* 0x0000001b0e1b7210 */ /* 0x000fe60007f3e0ff */
[----:B------:R2:W1:Y:S01]  /*5dd0*/  @!P0 LDG.E.128 R8, desc[UR10][R28.64] ;  /* 0x0000000a1c088981 */ /* 0x000462000c1e1d00 */
[----:B------:R-:W-:Y:S01]  /*5de0*/  UISETP.NE.AND UP0, UPT, UR4, URZ, UPT ;  /* 0x000000ff0400728c */ /* 0x000fe2000bf05270 */
[----:B0-----:R-:W-:Y:S02]  /*5df0*/  IADD3 R6, PT, PT, R6, 0x44, RZ ;  /* 0x0000004406067810 */ /* 0x001fe40007ffe0ff */
[----:B--2---:R-:W-:Y:S01]  /*5e00*/  IADD3.X R29, PT, PT, R15, R29, RZ, P1, !PT ;  /* 0x0000001d0f1d7210 */ /* 0x004fe20000ffe4ff */
[C---:B-1----:R-:W-:Y:S01]  /*5e10*/  FFMA.FTZ R5, R4.reuse, R8, R5 ;  /* 0x0000000804057223 */ /* 0x042fe20000010005 */
[C---:B------:R-:W-:Y:S01]  /*5e20*/  FFMA.FTZ R2, R4.reuse, R9, R2 ;  /* 0x0000000904027223 */ /* 0x040fe20000010002 */
[C---:B------:R-:W-:Y:S01]  /*5e30*/  FFMA.FTZ R3, R4.reuse, R10, R3 ;  /* 0x0000000a04037223 */ /* 0x040fe20000010003 */
[----:B------:R-:W-:Y:S02]  /*5e40*/  FFMA.FTZ R0, R4, R11, R0 ;  /* 0x0000000b04007223 */ /* 0x000fe40000010000 */
[----:B------:R-:W-:Y:S08]  /*5e50*/  BRA.U UP0, `(.L_x_300) ;  /* 0xfffffffd00cc7547 */ /* 0x000ff0000b83ffff */
.L_x_293:
[----:B------:R-:W-:-:S04]  /*5e60*/  IADD3 R12, PT, PT, R12, UR6, RZ ;  /* 0x000000060c0c7c10 */ /* 0x000fc8000fffe0ff */
[----:B------:R-:W-:-:S13]  /*5e70*/  ISETP.GE.AND P0, PT, R12, UR20, PT ;  /* 0x000000140c007c0c */ /* 0x000fda000bf06270 */
[----:B------:R-:W-:Y:S05]  /*5e80*/  @P0 EXIT ;  /* 0x000000000000094d */ /* 0x000fea0003800000 */
[----:B---3--:R-:W-:Y:S01]  /*5e90*/  IABS R10, UR21 ;  /* 0x00000015000a7c13 */ /* 0x008fe20008000000 */
[----:B------:R-:W0:Y:S01]  /*5ea0*/  LDC R9, c[0x0][0x434] ;  /* 0x00010d00ff097b82 */ /* 0x000e220000000800 */
[----:B------:R-:W-:Y:S01]  /*5eb0*/  IABS R13, R12 ;  /* 0x0000000c000d7213 */ /* 0x000fe20000000000 */
[----:B------:R-:W1:Y:S01]  /*5ec0*/  LDCU.128 UR4, c[0x0][0x400] ;  /* 0x00008000ff0477ac */ /* 0x000e620008000c00 */
[----:B------:R-:W2:Y:S01]  /*5ed0*/  I2F.RP R8, R10 ;  /* 0x0000000a00087306 */ /* 0x000ea20000209400 */
[----:B------:R-:W-:Y:S01]  /*5ee0*/  IABS R6, UR21 ;  /* 0x0000001500067c13 */ /* 0x000fe20008000000 */
[----:B------:R-:W3:Y:S01]  /*5ef0*/  LDCU.64 UR8, c[0x0][0x410] ;  /* 0x00008200ff0877ac */ /* 0x000ee20008000a00 */
[----:B------:R-:W-:-:S03]  /*5f00*/  F2FP.F16.F32.PACK_AB R2, R2, R5 ;  /* 0x000000050202723e */ /* 0x000fc600000000ff */
[----:B------:R-:W-:Y:S01]  /*5f10*/  IMAD.MOV R6, RZ, RZ, -R6 ;  /* 0x000000ffff067224 */ /* 0x000fe200078e0a06 */
[----:B------:R-:W-:Y:S01]  /*5f20*/  F2FP.F16.F32.PACK_AB R3, R0, R3 ;  /* 0x000000030003723e */ /* 0x000fe200000000ff */
[----:B--2---:R-:W2:Y:S02]  /*5f30*/  MUFU.RCP R14, R8 ;  /* 0x00000008000e7308 */ /* 0x004ea40000001000 */
[----:B--2---:R-:W-:Y:S01]  /*5f40*/  VIADD R14, R14, 0xffffffe ;  /* 0x0ffffffe0e0e7836 */ /* 0x004fe20000000000 */
[----:B0-----:R-:W-:-:S05]  /*5f50*/  IABS R8, R9 ;  /* 0x0000000900087213 */ /* 0x001fca0000000000 */
[----:B------:R-:W0:Y:S02]  /*5f60*/  F2I.FTZ.U32.TRUNC.NTZ R15, R14 ;  /* 0x0000000e000f7305 */ /* 0x000e24000021f000 */
[----:B0-----:R-:W-:Y:S02]  /*5f70*/  IMAD.MOV R4, RZ, RZ, -R15 ;  /* 0x000000ffff047224 */ /* 0x001fe400078e0a0f */
[----:B------:R-:W-:Y:S02]  /*5f80*/  HFMA2 R14, -RZ, RZ, 0, 0 ;  /* 0x00000000ff0e7431 */ /* 0x000fe400000001ff */
[----:B------:R-:W-:-:S04]  /*5f90*/  IMAD R4, R4, R10, RZ ;  /* 0x0000000a04047224 */ /* 0x000fc800078e02ff */
[----:B------:R-:W-:-:S04]  /*5fa0*/  IMAD.HI.U32 R4, R15, R4, R14 ;  /* 0x000000040f047227 */ /* 0x000fc800078e000e */
[----:B------:R-:W-:Y:S02]  /*5fb0*/  HFMA2 R15, -RZ, RZ, 0, 0 ;  /* 0x00000000ff0f7431 */ /* 0x000fe400000001ff */
[----:B------:R-:W-:Y:S02]  /*5fc0*/  IMAD.HI.U32 R11, R4, R13, RZ ;  /* 0x0000000d040b7227 */ /* 0x000fe400078e00ff */
[----:B------:R-:W0:Y:S02]  /*5fd0*/  I2F.RP R4, R8 ;  /* 0x0000000800047306 */ /* 0x000e240000209400 */
[----:B------:R-:W-:Y:S01]  /*5fe0*/  IMAD R13, R11, R6, R13 ;  /* 0x000000060b0d7224 */ /* 0x000fe200078e020d */
[----:B------:R-:W-:-:S04]  /*5ff0*/  LOP3.LUT R6, R12, UR21, RZ, 0x3c, !PT ;  /* 0x000000150c067c12 */ /* 0x000fc8000f8e3cff */
[----:B------:R-:W-:Y:S02]  /*6000*/  ISETP.GT.U32.AND P1, PT, R10, R13, PT ;  /* 0x0000000d0a00720c */ /* 0x000fe40003f24070 */
[----:B------:R-:W-:Y:S01]  /*6010*/  ISETP.GE.AND P0, PT, R6, RZ, PT ;  /* 0x000000ff0600720c */ /* 0x000fe20003f06270 */
[----:B0-----:R-:W0:Y:S10]  /*6020*/  MUFU.RCP R4, R4 ;  /* 0x0000000400047308 */ /* 0x001e340000001000 */
[----:B------:R-:W-:Y:S01]  /*6030*/  @!P1 IMAD.IADD R13, R13, 0x1, -R10 ;  /* 0x000000010d0d9824 */ /* 0x000fe200078e0a0a */
[----:B------:R-:W-:-:S02]  /*6040*/  @!P1 IADD3 R11, PT, PT, R11, 0x1, RZ ;  /* 0x000000010b0b9810 */ /* 0x000fc40007ffe0ff */
[----:B------:R-:W-:Y:S02]  /*6050*/  ISETP.NE.AND P1, PT, RZ, UR21, PT ;  /* 0x00000015ff007c0c */ /* 0x000fe4000bf25270 */
[----:B------:R-:W-:Y:S01]  /*6060*/  ISETP.GE.U32.AND P2, PT, R13, R10, PT ;  /* 0x0000000a0d00720c */ /* 0x000fe20003f46070 */
[----:B0-----:R-:W-:-:S04]  /*6070*/  VIADD R16, R4, 0xffffffe ;  /* 0x0ffffffe04107836 */ /* 0x001fc80000000000 */
[----:B------:R-:W0:Y:S08]  /*6080*/  F2I.FTZ.U32.TRUNC.NTZ R17, R16 ;  /* 0x0000001000117305 */ /* 0x000e30000021f000 */
[----:B------:R-:W-:-:S05]  /*6090*/  @P2 VIADD R11, R11, 0x1 ;  /* 0x000000010b0b2836 */ /* 0x000fca0000000000 */
[----:B------:R-:W-:Y:S02]  /*60a0*/  @!P0 IADD3 R11, PT, PT, -R11, RZ, RZ ;  /* 0x000000ff0b0b8210 */ /* 0x000fe40007ffe1ff */
[----:B------:R-:W-:-:S05]  /*60b0*/  @!P1 LOP3.LUT R11, RZ, UR21, RZ, 0x33, !PT ;  /* 0x00000015ff0b9c12 */ /* 0x000fca000f8e33ff */
[----:B------:R-:W-:Y:S02]  /*60c0*/  IMAD R10, R11, UR21, RZ ;  /* 0x000000150b0a7c24 */ /* 0x000fe4000f8e02ff */
[----:B0-----:R-:W-:Y:S01]  /*60d0*/  IMAD.MOV R13, RZ, RZ, -R17 ;  /* 0x000000ffff0d7224 */ /* 0x001fe200078e0a11 */
[----:B------:R-:W-:Y:S01]  /*60e0*/  MOV R16, RZ ;  /* 0x000000ff00107202 */ /* 0x000fe20000000f00 */
[----:B------:R-:W-:Y:S02]  /*60f0*/  IMAD.IADD R14, R12, 0x1, -R10 ;  /* 0x000000010c0e7824 */ /* 0x000fe400078e0a0a */
[----:B------:R-:W-:-:S03]  /*6100*/  IMAD R6, R13, R8, RZ ;  /* 0x000000080d067224 */ /* 0x000fc600078e02ff */
[----:B------:R-:W-:Y:S01]  /*6110*/  IABS R4, R14 ;  /* 0x0000000e00047213 */ /* 0x000fe20000000000 */
[----:B------:R-:W-:Y:S01]  /*6120*/  IMAD.HI.U32 R6, R17, R6, R16 ;  /* 0x0000000611067227 */ /* 0x000fe200078e0010 */
[----:B------:R-:W-:-:S04]  /*6130*/  LOP3.LUT R14, R14, R9, RZ, 0x3c, !PT ;  /* 0x000000090e0e7212 */ /* 0x000fc800078e3cff */
[----:B------:R-:W-:Y:S01]  /*6140*/  ISETP.GE.AND P1, PT, R14, RZ, PT ;  /* 0x000000ff0e00720c */ /* 0x000fe20003f26270 */
[----:B------:R-:W-:Y:S01]  /*6150*/  IMAD.HI.U32 R6, R6, R4, RZ ;  /* 0x0000000406067227 */ /* 0x000fe200078e00ff */
[----:B------:R-:W-:-:S03]  /*6160*/  LOP3.LUT R14, R7, 0x1c, RZ, 0xc0, !PT ;  /* 0x0000001c070e7812 */ /* 0x000fc600078ec0ff */
[----:B------:R-:W-:Y:S02]  /*6170*/  IMAD.MOV R13, RZ, RZ, -R6 ;  /* 0x000000ffff0d7224 */ /* 0x000fe400078e0a06 */
[----:B-1----:R-:W-:-:S04]  /*6180*/  IMAD.WIDE.U32 R14, R11, UR4, R14 ;  /* 0x000000040b0e7c25 */ /* 0x002fc8000f8e000e */
[----:B------:R-:W-:Y:S01]  /*6190*/  IMAD R13, R8, R13, R4 ;  /* 0x0000000d080d7224 */ /* 0x000fe200078e0204 */
[----:B------:R-:W-:-:S04]  /*61a0*/  SHF.R.S32.HI R4, RZ, 0x1f, R11 ;  /* 0x0000001fff047819 */ /* 0x000fc8000001140b */
[----:B------:R-:W-:Y:S01]  /*61b0*/  ISETP.GT.U32.AND P0, PT, R8, R13, PT ;  /* 0x0000000d0800720c */ /* 0x000fe20003f04070 */
[----:B------:R-:W-:-:S04]  /*61c0*/  IMAD R4, R4, UR4, RZ ;  /* 0x0000000404047c24 */ /* 0x000fc8000f8e02ff */
[----:B------:R-:W-:Y:S01]  /*61d0*/  IMAD R11, R11, UR5, R4 ;  /* 0x000000050b0b7c24 */ /* 0x000fe2000f8e0204 */
[----:B------:R-:W0:Y:S03]  /*61e0*/  LDCU.64 UR4, c[0x0][0x3f0] ;  /* 0x00007e00ff0477ac */ /* 0x000e260008000a00 */
[----:B------:R-:W-:-:S04]  /*61f0*/  IMAD.IADD R15, R15, 0x1, R11 ;  /* 0x000000010f0f7824 */ /* 0x000fc800078e020b */
[-C--:B------:R-:W-:Y:S01]  /*6200*/  @!P0 IADD3 R13, PT, PT, R13, -R8.reuse, RZ ;  /* 0x800000080d0d8210 */ /* 0x080fe20007ffe0ff */
[----:B------:R-:W-:Y:S01]  /*6210*/  @!P0 VIADD R6, R6, 0x1 ;  /* 0x0000000106068836 */ /* 0x000fe20000000000 */
[----:B------:R-:W-:Y:S02]  /*6220*/  ISETP.NE.AND P0, PT, R9, RZ, PT ;  /* 0x000000ff0900720c */ /* 0x000fe40003f05270 */
[----:B------:R-:W-:-:S13]  /*6230*/  ISETP.GE.U32.AND P2, PT, R13, R8, PT ;  /* 0x000000080d00720c */ /* 0x000fda0003f46070 */
[----:B------:R-:W-:-:S05]  /*6240*/  @P2 IADD3 R6, PT, PT, R6, 0x1, RZ ;  /* 0x0000000106062810 */ /* 0x000fca0007ffe0ff */
[----:B------:R-:W-:Y:S01]  /*6250*/  @!P1 IMAD.MOV R6, RZ, RZ, -R6 ;  /* 0x000000ffff069224 */ /* 0x000fe200078e0a06 */
[----:B------:R-:W-:-:S04]  /*6260*/  @!P0 LOP3.LUT R6, RZ, R9, RZ, 0x33, !PT ;  /* 0x00000009ff068212 */ /* 0x000fc800078e33ff */
[----:B------:R-:W-:Y:S01]  /*6270*/  SHF.R.S32.HI R4, RZ, 0x1f, R6 ;  /* 0x0000001fff047819 */ /* 0x000fe20000011406 */
[C---:B------:R-:W-:Y:S02]  /*6280*/  IMAD R9, R6.reuse, R9, R10 ;  /* 0x0000000906097224 */ /* 0x040fe400078e020a */
[----:B---3--:R-:W-:-:S03]  /*6290*/  IMAD.WIDE.U32 R14, R6, UR8, R14 ;  /* 0x00000008060e7c25 */ /* 0x008fc6000f8e000e */
[----:B------:R-:W-:Y:S01]  /*62a0*/  IADD3 R9, PT, PT, R12, -R9, RZ ;  /* 0x800000090c097210 */ /* 0x000fe20007ffe0ff */
[----:B------:R-:W-:-:S03]  /*62b0*/  IMAD R7, R4, UR8, RZ ;  /* 0x0000000804077c24 */ /* 0x000fc6000f8e02ff */
[----:B------:R-:W-:Y:S01]  /*62c0*/  SHF.R.S32.HI R4, RZ, 0x1f, R9 ;  /* 0x0000001fff047819 */ /* 0x000fe20000011409 */
[----:B------:R-:W-:-:S04]  /*62d0*/  IMAD R7, R6, UR9, R7 ;  /* 0x0000000906077c24 */ /* 0x000fc8000f8e0207 */
[----:B------:R-:W-:Y:S02]  /*62e0*/  IMAD.IADD R15, R15, 0x1, R7 ;  /* 0x000000010f0f7824 */ /* 0x000fe400078e0207 */
[----:B------:R-:W-:Y:S02]  /*62f0*/  IMAD R4, R4, UR6, RZ ;  /* 0x0000000604047c24 */ /* 0x000fe4000f8e02ff */
[----:B------:R-:W-:-:S04]  /*6300*/  IMAD.WIDE.U32 R14, R9, UR6, R14 ;  /* 0x00000006090e7c25 */ /* 0x000fc8000f8e000e */
[----:B------:R-:W-:-:S05]  /*6310*/  IMAD R4, R9, UR7, R4 ;  /* 0x0000000709047c24 */ /* 0x000fca000f8e0204 */
[----:B------:R-:W-:Y:S02]  /*6320*/  IADD3 R6, PT, PT, R15, R4, RZ ;  /* 0x000000040f067210 */ /* 0x000fe40007ffe0ff */
[----:B0-----:R-:W-:-:S04]  /*6330*/  LEA R4, P0, R14, UR4, 0x1 ;  /* 0x000000040e047c11 */ /* 0x001fc8000f8008ff */
[----:B------:R-:W-:-:S05]  /*6340*/  LEA.HI.X R5, R14, UR5, R6, 0x1, P0 ;  /* 0x000000050e057c11 */ /* 0x000fca00080f0c06 */
[----:B------:R-:W-:Y:S01]  /*6350*/  STG.E.64 desc[UR10][R4.64], R2 ;  /* 0x0000000204007986 */ /* 0x000fe2000c101b0a */
[----:B------:R-:W-:Y:S05]  /*6360*/  EXIT ;  /* 0x000000000000794d */ /* 0x000fea0003800000 */
        .weak           $__internal_7_$__cuda_sm20_div_s64
        .type           $__internal_7_$__cuda_sm20_div_s64,@function
        .size           $__internal_7_$__cuda_sm20_div_s64,(.L_x_4839 - $__internal_7_$__cuda_sm20_div_s64)
$__internal_7_$__cuda_sm20_div_s64:
        /* <DEDUP_REMOVED lines=31> */
[----:B------:R-:W-:-:S04]  /*6560*/  IMAD.HI.U32 R48, R49, R28, RZ ;  /* 0x0000001c31307227 */ /* 0x000fc800078e00ff */
[----:B------:R-:W-:-:S04]  /*6570*/  IMAD.X R14, RZ, RZ, ~R14, P0 ;  /* 0x000000ffff0e7224 */ /* 0x000fc800000e0e0e */
[----:B------:R-:W-:-:S04]  /*6580*/  IMAD.WIDE.U32 R48, P0, R49, R14, R48 ;  /* 0x0000000e31307225 */ /* 0x000fc80007800030 */
[----:B------:R-:W-:-:S04]  /*6590*/  IMAD.HI.U32 R36, R29, R14, RZ ;  /* 0x0000000e1d247227 */ /* 0x000fc800078e00ff */
[C---:B------:R-:W-:Y:S01]  /*65a0*/  IMAD.HI.U32 R28, P3, R29.reuse, R28, R48 ;  /* 0x0000001c1d1c7227 */ /* 0x040fe20007860030 */
[----:B------:R-:W-:Y:S02]  /*65b0*/  IADD3.X R41, PT, PT, R36, R29, RZ, P0, !PT ;  /* 0x0000001d24297210 */ /* 0x000fe400007fe4ff */
[----:B------:R-:W-:Y:S01]  /*65c0*/  IADD3 R35, P0, PT, RZ, -R40, RZ ;  /* 0x80000028ff237210 */ /* 0x000fe20007f1e0ff */
[----:B------:R-:W-:Y:S02]  /*65d0*/  IMAD R29, R29, R14, RZ ;  /* 0x0000000e1d1d7224 */ /* 0x000fe400078e02ff */
[----:B------:R-:W-:Y:S01]  /*65e0*/  IMAD.MOV.U32 R49, RZ, RZ, RZ ;  /* 0x000000ffff317224 */ /* 0x000fe200078e00ff */
[----:B------:R-:W-:Y:S02]  /*65f0*/  SEL R14, R35, R40, !P1 ;  /* 0x00000028230e7207 */ /* 0x000fe40004800000 */
[----:B------:R-:W-:Y:S01]  /*6600*/  IADD3 R29, P2, PT, R29, R28, RZ ;  /* 0x0000001c1d1d7210 */ /* 0x000fe20007f5e0ff */
[----:B------:R-:W-:-:S03]  /*6610*/  IMAD.X R28, RZ, RZ, ~R33, P0 ;  /* 0x000000ffff1c7224 */ /* 0x000fc600000e0e21 */
[----:B------:R-:W-:Y:S01]  /*6620*/  IADD3.X R41, PT, PT, RZ, RZ, R41, P2, P3 ;  /* 0x000000ffff297210 */ /* 0x000fe200017e6429 */
[----:B------:R-:W-:Y:S01]  /*6630*/  IMAD.HI.U32 R48, R29, R14, RZ ;  /* 0x0000000e1d307227 */ /* 0x000fe200078e00ff */
[----:B------:R-:W-:-:S05]  /*6640*/  SEL R28, R28, R33, !P1 ;  /* 0x000000211c1c7207 */ /* 0x000fca0004800000 */
[----:B------:R-:W-:-:S04]  /*6650*/  IMAD.WIDE.U32 R48, R29, R28, R48 ;  /* 0x0000001c1d307225 */ /* 0x000fc800078e0030 */
[C---:B------:R-:W-:Y:S02]  /*6660*/  IMAD R36, R41.reuse, R28, RZ ;  /* 0x0000001c29247224 */ /* 0x040fe400078e02ff */
[----:B------:R-:W-:-:S05]  /*6670*/  IMAD.HI.U32 R29, P2, R41, R14, R48 ;  /* 0x0000000e291d7227 */ /* 0x000fca0007840030 */
[----:B------:R-:W-:-:S05]  /*6680*/  IADD3 R36, P1, PT, R36, R29, RZ ;  /* 0x0000001d24247210 */ /* 0x000fca0007f3e0ff */
[----:B------:R-:W-:-:S04]  /*6690*/  IMAD.WIDE.U32 R48, R36, R38, RZ ;  /* 0x0000002624307225 */ /* 0x000fc800078e00ff */
[----:B------:R-:W-:Y:S01]  /*66a0*/  IMAD R35, R36, R39, R49 ;  /* 0x0000002724237224 */ /* 0x000fe200078e0231 */
[----:B------:R-:W-:Y:S01]  /*66b0*/  IADD3 R29, P0, PT, -R48, R14, RZ ;  /* 0x0000000e301d7210 */ /* 0x000fe20007f1e1ff */
[----:B------:R-:W-:-:S04]  /*66c0*/  IMAD.HI.U32 R14, R41, R28, RZ ;  /* 0x0000001c290e7227 */ /* 0x000fc800078e00ff */
[----:B------:R-:W-:Y:S01]  /*66d0*/  IMAD.X R14, RZ, RZ, R14, P2 ;  /* 0x000000ffff0e7224 */ /* 0x000fe200010e060e */
[----:B------:R-:W-:-:S03]  /*66e0*/  ISETP.GE.U32.AND P2, PT, R29, R38, PT ;  /* 0x000000261d00720c */ /* 0x000fc60003f46070 */
[----:B------:R-:W-:-:S04]  /*66f0*/  IMAD.X R14, RZ, RZ, R14, P1 ;  /* 0x000000ffff0e7224 */ /* 0x000fc800008e060e */
[----:B------:R-:W-:-:S05]  /*6700*/  IMAD R35, R14, R38, R35 ;  /* 0x000000260e237224 */ /* 0x000fca00078e0223 */
[----:B------:R-:W-:Y:S02]  /*6710*/  IADD3.X R35, PT, PT, ~R35, R28, RZ, P0, !PT ;  /* 0x0000001c23237210 */ /* 0x000fe400007fe5ff */
[----:B------:R-:W-:Y:S02]  /*6720*/  IADD3 R28, P0, PT, R29, -R38, RZ ;  /* 0x800000261d1c7210 */ /* 0x000fe40007f1e0ff */
[----:B------:R-:W-:-:S04]  /*6730*/  ISETP.GE.U32.AND.EX P2, PT, R35, R39, PT, P2 ;  /* 0x000000272300720c */ /* 0x000fc80003f46120 */
[----:B------:R-:W-:Y:S01]  /*6740*/  SEL R29, R28, R29, P2 ;  /* 0x0000001d1c1d7207 */ /* 0x000fe20001000000 */
[----:B------:R-:W-:-:S03]  /*6750*/  IMAD.X R28, R35, 0x1, ~R39, P0 ;  /* 0x00000001231c7824 */ /* 0x000fc600000e0e27 */
[----:B------:R-:W-:Y:S01]  /*6760*/  ISETP.GE.U32.AND P1, PT, R29, R38, PT ;  /* 0x000000261d00720c */ /* 0x000fe20003f26070 */
[----:B------:R-:W-:Y:S01]  /*6770*/  IMAD.MOV.U32 R38, RZ, RZ, R30 ;  /* 0x000000ffff267224 */ /* 0x000fe200078e001e */
[----:B------:R-:W-:Y:S02]  /*6780*/  IADD3 R29, P0, PT, R36, 0x1, RZ ;  /* 0x00000001241d7810 */ /* 0x000fe40007f1e0ff */
[----:B------:R-:W-:Y:S02]  /*6790*/  SEL R35, R28, R35, P2 ;  /* 0x000000231c237207 */ /* 0x000fe40001000000 */
[----:B------:R-:W-:Y:S01]  /*67a0*/  SEL R36, R29, R36, P2 ;  /* 0x000000241d247207 */ /* 0x000fe20001000000 */
[----:B------:R-:W-:Y:S01]  /*67b0*/  IMAD.X R29, RZ, RZ, R14, P0 ;  /* 0x000000ffff1d7224 */ /* 0x000fe200000e060e */
[----:B------:R-:W-:Y:S01]  /*67c0*/  ISETP.GE.U32.AND.EX P1, PT, R35, R39, PT, P1 ;  /* 0x000000272300720c */ /* 0x000fe20003f26110 */
[----:B------:R-:W-:Y:S01]  /*67d0*/  IMAD.MOV.U32 R39, RZ, RZ, 0x0 ;  /* 0x00000000ff277424 */ /* 0x000fe200078e00ff */
[----:B------:R-:W-:-:S02]  /*67e0*/  IADD3 R35, P0, PT, R36, 0x1, RZ ;  /* 0x0000000124237810 */ /* 0x000fc40007f1e0ff */
[----:B------:R-:W-:Y:S02]  /*67f0*/  SEL R29, R29, R14, P2 ;  /* 0x0000000e1d1d7207 */ /* 0x000fe40001000000 */
[----:B------:R-:W-:Y:S02]  /*6800*/  SEL R35, R35, R36, P1 ;  /* 0x0000002423237207 */ /* 0x000fe40000800000 */
[----:B------:R-:W-:Y:S01]  /*6810*/  LOP3.LUT R28, R32, R33, RZ, 0x3c, !PT ;  /* 0x00000021201c7212 */ /* 0x000fe200078e3cff */
[----:B------:R-:W-:Y:S01]  /*6820*/  IMAD.X R14, RZ, RZ, R29, P0 ;  /* 0x000000ffff0e7224 */ /* 0x000fe200000e061d */
[----:B------:R-:W-:Y:S02]  /*6830*/  ISETP.NE.U32.AND P0, PT, R34, RZ, PT ;  /* 0x000000ff2200720c */ /* 0x000fe40003f05070 */
[----:B------:R-:W-:Y:S02]  /*6840*/  ISETP.GE.AND P2, PT, R28, RZ, PT ;  /* 0x000000ff1c00720c */ /* 0x000fe40003f46270 */
[----:B------:R-:W-:-:S02]  /*6850*/  SEL R29, R14, R29, P1 ;  /* 0x0000001d0e1d7207 */ /* 0x000fc40000800000 */
[----:B------:R-:W-:Y:S02]  /*6860*/  IADD3 R14, P1, PT, RZ, -R35, RZ ;  /* 0x80000023ff0e7210 */ /* 0x000fe40007f3e0ff */
[----:B------:R-:W-:Y:S02]  /*6870*/  ISETP.NE.AND.EX P0, PT, R32, RZ, PT, P0 ;  /* 0x000000ff2000720c */ /* 0x000fe40003f05300 */
[----:B------:R-:W-:Y:S02]  /*6880*/  IADD3.X R28, PT, PT, RZ, ~R29, RZ, P1, !PT ;  /* 0x8000001dff1c7210 */ /* 0x000fe40000ffe4ff */
[----:B------:R-:W-:Y:S02]  /*6890*/  SEL R14, R14, R35, !P2 ;  /* 0x000000230e0e7207 */ /* 0x000fe40005000000 */
[----:B------:R-:W-:Y:S02]  /*68a0*/  SEL R28, R28, R29, !P2 ;  /* 0x0000001d1c1c7207 */ /* 0x000fe40005000000 */
[----:B------:R-:W-:-:S02]  /*68b0*/  SEL R14, R14, 0xffffffff, P0 ;  /* 0xffffffff0e0e7807 */ /* 0x000fc40000000000 */
[----:B------:R-:W-:Y:S01]  /*68c0*/  SEL R29, R28, 0xffffffff, P0 ;  /* 0xffffffff1c1d7807 */ /* 0x000fe20000000000 */
[----:B------:R-:W-:Y:S06]  /*68d0*/  RET.REL.NODEC R38 `(_ZN5flash32flash_fwd_splitkv_combine_kernelI23Flash_fwd_kernel_traitsILi32ELi64ELi256ELi4ELb0ELb0EN7cutlass6half_tE19Flash_kernel_traitsILi32ELi64ELi256ELi4ES3_EELi16ELi7ELb1EEEvNS_16Flash_fwd_paramsE) ;  /* 0xffffff9426c87950 */ /* 0x000fec0003c3ffff */
.L_x_301:
        /* <DEDUP_REMOVED lines=10> */
.L_x_4839:


//--------------------- .text._ZN5flash32flash_fwd_splitkv_combine_kernelI23Flash_fwd_kernel_traitsILi32ELi64ELi256ELi4ELb0ELb0EN7cutlass6half_tE19Flash_kernel_traitsILi32ELi64ELi256ELi4ES3_EELi16ELi6ELb1EEEvNS_16Flash_fwd_paramsE --------------------------
	.section	.text._ZN5flash32flash_fwd_splitkv_combine_kernelI23Flash_fwd_kernel_traitsILi32ELi64ELi256ELi4ELb0ELb0EN7cutlass6half_tE19Flash_kernel_traitsILi32ELi64ELi256ELi4ES3_EELi16ELi6ELb1EEEvNS_16Flash_fwd_paramsE,"ax",@progbits
	.align	128
        .global         _ZN5flash32flash_fwd_splitkv_combine_kernelI23Flash_fwd_kernel_traitsILi32ELi64ELi256ELi4ELb0ELb0EN7cutlass6half_tE19Flash_kernel_traitsILi32ELi64ELi256ELi4ES3_EELi16ELi6ELb1EEEvNS_16Flash_fwd_paramsE
        .type           _ZN5flash32flash_fwd_splitkv_combine_kernelI23Flash_fwd_kernel_traitsILi32ELi64ELi256ELi4ELb0ELb0EN7cutlass6half_tE19Flash_kernel_traitsILi32ELi64ELi256ELi4ES3_EELi16ELi6ELb1EEEvNS_16Flash_fwd_paramsE,@function
        .size           _ZN5flash32flash_fwd_splitkv_combine_kernelI23Flash_fwd_kernel_traitsILi32ELi64ELi256ELi4ELb0ELb0EN7cutlass6half_tE19Flash_kernel_traitsILi32ELi64ELi256ELi4ES3_EELi16ELi6ELb1EEEvNS_16Flash_fwd_paramsE,(.L_x_4840 - _ZN5flash32flash_fwd_splitkv_combine_kernelI23Flash_fwd_kernel_traitsILi32ELi64ELi256ELi4ELb0ELb0EN7cutlass6half_tE19Flash_kernel_traitsILi32ELi64ELi256ELi4ES3_EELi16ELi6ELb1EEEvNS_16Flash_fwd_paramsE)
        .other          _ZN5flash32flash_fwd_splitkv_combine_kernelI23Flash_fwd_kernel_traitsILi32ELi64ELi256ELi4ELb0ELb0EN7cutlass6half_tE19Flash_kernel_traitsILi32ELi64ELi256ELi4ES3_EELi16ELi6ELb1EEEvNS_16Flash_fwd_paramsE,@"STO_CUDA_ENTRY STV_DEFAULT"
_ZN5flash32flash_fwd_splitkv_combine_kernelI23Flash_fwd_kernel_traitsILi32ELi64ELi256ELi4ELb0ELb0EN7cutlass6half_tE19Flash_kernel_traitsILi32ELi64ELi256ELi4ES3_EELi16ELi6ELb1EEEvNS_16Flash_fwd_paramsE:
.text._ZN5flash32flash_fwd_splitkv_combine_kernelI23Flash_fwd_kernel_traitsILi32ELi64ELi256ELi4ELb0ELb0EN7cutlass6half_tE19Flash_kernel_traitsILi32ELi64ELi256ELi4ES3_EELi16ELi6ELb1EEEvNS_16Flash_fwd_paramsE:
        /* <DEDUP_REMOVED lines=38> */
.L_x_302:
[----:B------:R-:W-:Y:S01]  /*0260*/  IMAD.U32 R16, RZ, RZ, UR21 ;  /* 0x00000015ff107e24 */ /* 0x000fe2000f8e00ff */
[----:B------:R-:W-:Y:S01]  /*0270*/  MOV R20, UR19 ;  /* 0x0000001300147c02 */ /* 0x000fe20008000f00 */
[----:B------:R-:W-:Y:S01]  /*0280*/  IMAD.U32 R21, RZ, RZ, UR15 ;  /* 0x0000000fff157e24 */ /* 0x000fe2000f8e00ff */
[----:B------:R-:W-:Y:S02]  /*0290*/  MOV R19, UR14 ;  /* 0x0000000e00137c02 */ /* 0x000fe40008000f00 */
[----:B------:R-:W-:Y:S02]  /*02a0*/  MOV R18, 0x2c0 ;  /* 0x000002c000127802 */ /* 0x000fe40000000f00 */
[----:B------:R-:W-:Y:S05]  /*02b0*/  CALL.REL.NOINC `($__internal_8_$__cuda_sm20_div_s64) ;  /* 0x0000005000e87944 */ /* 0x000fea0003c00000 */
[----:B------:R-:W-:-:S07]  /*02c0*/  MOV R11, R13 ;  /* 0x0000000d000b7202 */ /* 0x000fce0000000f00 */
.L_x_303:
        /* <DEDUP_REMOVED lines=30> */
.L_x_305:
[----:B------:R-:W-:Y:S01]  /*04b0*/  IMAD.MOV.U32 R16, RZ, RZ, R10 ;  /* 0x000000ffff107224 */ /* 0x000fe200078e000a */
[----:B------:R-:W-:Y:S02]  /*04c0*/  MOV R21, R11 ;  /* 0x0000000b00157202 */ /* 0x000fe40000000f00 */
[----:B------:R-:W-:Y:S02]  /*04d0*/  MOV R18, 0x4f0 ;  /* 0x000004f000127802 */ /* 0x000fe40000000f00 */
[----:B------:R-:W-:Y:S05]  /*04e0*/  CALL.REL.NOINC `($__internal_8_$__cuda_sm20_div_s64) ;  /* 0x00000050005c7944 */ /* 0x000fea0003c00000 */
[----:B------:R-:W-:Y:S02]  /*04f0*/  MOV R4, R10 ;  /* 0x0000000a00047202 */ /* 0x000fe40000000f00 */
[----:B------:R-:W-:Y:S02]  /*0500*/  MOV R5, R13 ;  /* 0x0000000d00057202 */ /* 0x000fe40000000f00 */
.L_x_306:
[----:B------:R-:W-:Y:S05]  /*0510*/  BSYNC.RECONVERGENT B0 ;  /* 0x0000000000007941 */ /* 0x000fea0003800200 */
.L_x_304:
        /* <DEDUP_REMOVED lines=57> */
.L_x_308:
[----:B------:R-:W-:Y:S01]  /*08b0*/  IMAD.MOV.U32 R16, RZ, RZ, R20 ;  /* 0x000000ffff107224 */ /* 0x000fe200078e0014 */
[----:B------:R-:W-:Y:S01]  /*08c0*/  MOV R20, R11 ;  /* 0x0000000b00147202 */ /* 0x000fe20000000f00 */
[----:B------:R-:W-:Y:S01]  /*08d0*/  IMAD.MOV.U32 R21, RZ, RZ, R19 ;  /* 0x000000ffff157224 */ /* 0x000fe200078e0013 */
[----:B------:R-:W-:Y:S02]  /*08e0*/  MOV R19, R37 ;  /* 0x0000002500137202 */ /* 0x000fe40000000f00 */
[----:B------:R-:W-:Y:S02]  /*08f0*/  MOV R18, 0x910 ;  /* 0x0000091000127802 */ /* 0x000fe40000000f00 */
[----:B------:R-:W-:Y:S05]  /*0900*/  CALL.REL.NOINC `($__internal_8_$__cuda_sm20_div_s64) ;  /* 0x0000004c00547944 */ /* 0x000fea0003c00000 */
[----:B------:R-:W-:Y:S02]  /*0910*/  MOV R12, R10 ;  /* 0x0000000a000c7202 */ /* 0x000fe40000000f00 */
.L_x_309:
[----:B------:R-:W-:Y:S05]  /*0920*/  BSYNC.RECONVERGENT B0 ;  /* 0x0000000000007941 */ /* 0x000fea0003800200 */
.L_x_307:
        /* <DEDUP_REMOVED lines=124> */
.L_x_311:
[----:B------:R-:W-:Y:S01]  /*10f0*/  IMAD.MOV.U32 R16, RZ, RZ, R12 ;  /* 0x000000ffff107224 */ /* 0x000fe200078e000c */
[----:B------:R-:W-:Y:S01]  /*1100*/  MOV R20, R8 ;  /* 0x0000000800147202 */ /* 0x000fe20000000f00 */
[----:B------:R-:W-:Y:S01]  /*1110*/  IMAD.MOV.U32 R21, RZ, RZ, R13 ;  /* 0x000000ffff157224 */ /* 0x000fe200078e000d */
[----:B------:R-:W-:Y:S02]  /*1120*/  MOV R19, R0 ;  /* 0x0000000000137202 */ /* 0x000fe40000000f00 */
[----:B------:R-:W-:Y:S02]  /*1130*/  MOV R18, 0x1150 ;  /* 0x0000115000127802 */ /* 0x000fe40000000f00 */
[----:B------:R-:W-:Y:S05]  /*1140*/  CALL.REL.NOINC `($__internal_8_$__cuda_sm20_div_s64) ;  /* 0x0000004400447944 */ /* 0x000fea0003c00000 */
[----:B------:R-:W-:Y:S02]  /*1150*/  MOV R42, R10 ;  /* 0x0000000a002a7202 */ /* 0x000fe40000000f00 */
[----:B------:R-:W-:Y:S02]  /*1160*/  MOV R43, R13 ;  /* 0x0000000d002b7202 */ /* 0x000fe40000000f00 */
.L_x_312:
[----:B------:R-:W-:Y:S05]  /*1170*/  BSYNC.RECONVERGENT B0 ;  /* 0x0000000000007941 */ /* 0x000fea0003800200 */
.L_x_310:
        /* <DEDUP_REMOVED lines=57> */
.L_x_314:
[----:B------:R-:W-:Y:S01]  /*1510*/  IMAD.MOV.U32 R16, RZ, RZ, R4 ;  /* 0x000000ffff107224 */ /* 0x000fe200078e0004 */
[----:B------:R-:W-:Y:S01]  /*1520*/  MOV R21, R5 ;  /* 0x0000000500157202 */ /* 0x000fe20000000f00 */
[----:B------:R-:W-:Y:S01]  /*1530*/  IMAD.MOV.U32 R20, RZ, RZ, R7 ;  /* 0x000000ffff147224 */ /* 0x000fe200078e0007 */
[----:B------:R-:W-:Y:S02]  /*1540*/  MOV R18, 0x1560 ;  /* 0x0000156000127802 */ /* 0x000fe40000000f00 */
[----:B------:R-:W-:Y:S05]  /*1550*/  CALL.REL.NOINC `($__internal_8_$__cuda_sm20_div_s64) ;  /* 0x0000004000407944 */ /* 0x000fea0003c00000 */
[----:B------:R-:W-:Y:S02]  /*1560*/  MOV R20, R10 ;  /* 0x0000000a00147202 */ /* 0x000fe40000000f00 */
[----:B------:R-:W-:Y:S02]  /*1570*/  MOV R21, R13 ;  /* 0x0000000d00157202 */ /* 0x000fe40000000f00 */
.L_x_315:
[----:B------:R-:W-:Y:S05]  /*1580*/  BSYNC.RECONVERGENT B0 ;  /* 0x0000000000007941 */ /* 0x000fea0003800200 */
.L_x_313:
        /* <DEDUP_REMOVED lines=8> */
[C---:B------:R-:W-:Y:S02]  /*1610*/  ISETP.LT.U32.AND P1, PT, R5.reuse, UR8, PT ;  /* 0x0000000805007c0c */ /* 0x040fe4000bf21070 */
[----:B------:R-:W-:Y:S01]  /*1620*/  IADD3 R22, P3, PT, R5, UR20, RZ ;  /* 0x0000001405167c10 */ /* 0x000fe2000ff7e0ff */
[C---:B------:R-:W-:Y:S01]  /*1630*/  VIADD R19, R6.reuse, 0x8 ;  /* 0x0000000806137836 */ /* 0x040fe20000000000 */
        /* <DEDUP_REMOVED lines=20> */
[----:B------:R-:W-:Y:S02]  /*1780*/  IMAD.MOV.U32 R10, RZ, RZ, -0x800000 ;  /* 0xff800000ff0a7424 */ /* 0x000fe400078e00ff */
[----:B------:R-:W0:Y:S01]  /*1790*/  @!P5 LDC.64 R12, c[0x0][0x428] ;  /* 0x00010a00ff0cdb82 */ /* 0x000e220000000a00 */
[----:B------:R-:W-:-:S03]  /*17a0*/  @!P0 IMAD R18, R19, UR15, R29 ;  /* 0x0000000f13128c24 */ /* 0x000fc6000f8e021d */
[----:B--2---:R2:W4:Y:S01]  /*17b0*/  @!P2 LDG.E R10, desc[UR10][R32.64] ;  /* 0x0000000a200aa981 */ /* 0x004522000c1e1900 */
[----:B-1----:R-:W-:Y:S01]  /*17c0*/  @!P0 LEA R30, P2, R28, R16, 0x2 ;  /* 0x000000101c1e8211 */ /* 0x002fe200078410ff */
[----:B------:R-:W-:Y:S01]  /*17d0*/  @!P6 IMAD.MOV.U32 R29, RZ, RZ, R23 ;  /* 0x000000ffff1de224 */ /* 0x000fe200078e0017 */
[----:B------:R-:W-:Y:S01]  /*17e0*/  MOV R26, 0xff800000 ;  /* 0xff800000001a7802 */ /* 0x000fe20000000f00 */
[----:B------:R-:W-:Y:S01]  /*17f0*/  VIADD R24, R6, 0x30 ;  /* 0x0000003006187836 */ /* 0x000fe20000000000 */
        /* <DEDUP_REMOVED lines=56> */
[----:B------:R-:W3:Y:S04]  /*1b80*/  @!P2 LDG.E R23, desc[UR10][R14.64] ;  /* 0x0000000a0e17a981 */ /* 0x000ee8000c1e1900 */
[----:B------:R-:W5:Y:S04]  /*1b90*/  @!P3 LDG.E R19, desc[UR10][R16.64] ;  /* 0x0000000a1013b981 */ /* 0x000f68000c1e1900 */
[----:B------:R0:W5:Y:S01]  /*1ba0*/  @!P1 LDG.E R13, desc[UR10][R24.64] ;  /* 0x0000000a180d9981 */ /* 0x000162000c1e1900 */
        /* <DEDUP_REMOVED lines=9> */
[----:B------:R-:W-:-:S02]  /*1c40*/  SHF.R.U32.HI R12, RZ, 0x3, R4 ;  /* 0x00000003ff0c7819 */ /* 0x000fc40000011604 */
[----:B------:R-:W-:Y:S02]  /*1c50*/  LOP3.LUT R9, R4, 0x7, RZ, 0xc0, !PT ;  /* 0x0000000704097812 */ /* 0x000fe400078ec0ff */
[----:B------:R-:W-:Y:S01]  /*1c60*/  LEA R32, R12, UR4, 0x2 ;  /* 0x000000040c207c11 */ /* 0x000fe2000f8e10ff */
[----:B------:R-:W-:Y:S01]  /*1c70*/  IMAD.MOV.U32 R30, RZ, RZ, -0x800000 ;  /* 0xff800000ff1e7424 */ /* 0x000fe200078e00ff */
[----:B------:R-:W-:Y:S01]  /*1c80*/  MOV R33, 0xff800000 ;  /* 0xff80000000217802 */ /* 0x000fe20000000f00 */
[----:B------:R-:W-:Y:S02]  /*1c90*/  IMAD.MOV.U32 R31, RZ, RZ, -0x800000 ;  /* 0xff800000ff1f7424 */ /* 0x000fe400078e00ff */
[----:B------:R-:W-:Y:S01]  /*1ca0*/  IMAD R32, R9, 0x44, R32 ;  /* 0x0000004409207824 */ /* 0x000fe200078e0220 */
[----:B------:R-:W-:Y:S01]  /*1cb0*/  MOV R27, 0xff800000 ;  /* 0xff800000001b7802 */ /* 0x000fe20000000f00 */
[----:B0-----:R-:W-:Y:S01]  /*1cc0*/  IMAD.MOV.U32 R25, RZ, RZ, -0x800000 ;  /* 0xff800000ff197424 */ /* 0x001fe200078e00ff */
[----:B------:R-:W-:Y:S01]  /*1cd0*/  IABS R6, R3 ;  /* 0x0000000300067213 */ /* 0x000fe20000000000 */
[----:B----4-:R0:W-:Y:S01]  /*1ce0*/  @!P0 STS [R5+0x220], R26 ;  /* 0x0002201a05008388 */ /* 0x0101e20000000800 */
[----:B------:R-:W-:-:S03]  /*1cf0*/  ISETP.GT.U32.AND P0, PT, R4, 0x7f, PT ;  /* 0x0000007f0400780c */ /* 0x000fc60003f04070 */
[----:B------:R-:W-:Y:S04]  /*1d00*/  STS [R5], R10 ;  /* 0x0000000a05007388 */ /* 0x000fe80000000800 */
[----:B------:R1:W-:Y:S04]  /*1d10*/  @!P5 STS [R5+0x440], R28 ;  /* 0x0004401c0500d388 */ /* 0x0003e80000000800 */
[----:B--2---:R2:W-:Y:S04]  /*1d20*/  @!P4 STS [R5+0x660], R29 ;  /* 0x0006601d0500c388 */ /* 0x0045e80000000800 */
[----:B------:R-:W-:Y:S01]  /*1d30*/  @!P3 STS [R5+0x880], R18 ;  /* 0x000880120500b388 */ /* 0x000fe20000000800 */
[----:B0-----:R-:W-:-:S03]  /*1d40*/  IMAD.MOV.U32 R26, RZ, RZ, -0x800000 ;  /* 0xff800000ff1a7424 */ /* 0x001fc600078e00ff */
[----:B---3--:R-:W-:Y:S04]  /*1d50*/  @!P1 STS [R5+0xcc0], R23 ;  /* 0x000cc01705009388 */ /* 0x008fe80000000800 */
[----:B-----5:R-:W-:Y:S04]  /*1d60*/  @!P2 STS [R5+0xaa0], R19 ;  /* 0x000aa0130500a388 */ /* 0x020fe80000000800 */
[----:B------:R-:W-:Y:S01]  /*1d70*/  @!P0 STS [R5+0xee0], R13 ;  /* 0x000ee00d05008388 */ /* 0x000fe20000000800 */
[----:B------:R-:W-:Y:S01]  /*1d80*/  BAR.SYNC.DEFER_BLOCKING 0x0 ;  /* 0x0000000000007b1d */ /* 0x000fe20000010000 */
[----:B-1----:R-:W-:Y:S01]  /*1d90*/  MOV R28, 0xff800000 ;  /* 0xff800000001c7802 */ /* 0x002fe20000000f00 */
[----:B--2---:R-:W-:-:S04]  /*1da0*/  IMAD.MOV.U32 R29, RZ, RZ, -0x800000 ;  /* 0xff800000ff1d7424 */ /* 0x004fc800078e00ff */
[----:B------:R-:W0:Y:S01]  /*1db0*/  I2F.RP R10, R6 ;  /* 0x00000006000a7306 */ /* 0x000e220000209400 */
[----:B------:R-:W-:Y:S04]  /*1dc0*/  @!P0 LDS R33, [R32] ;  /* 0x0000000020218984 */ /* 0x000fe80000000800 */
[----:B------:R-:W-:Y:S04]  /*1dd0*/  @!P0 LDS R30, [R32+0x220] ;  /* 0x00022000201e8984 */ /* 0x000fe80000000800 */
[----:B------:R-:W1:Y:S04]  /*1de0*/  @!P0 LDS R31, [R32+0x440] ;  /* 0x00044000201f8984 */ /* 0x000e680000000800 */
[----:B------:R-:W-:Y:S04]  /*1df0*/  @!P0 LDS R28, [R32+0x660] ;  /* 0x00066000201c8984 */ /* 0x000fe80000000800 */
[----:B------:R-:W2:Y:S04]  /*1e00*/  @!P0 LDS R29, [R32+0x880] ;  /* 0x00088000201d8984 */ /* 0x000ea80000000800 */
[----:B------:R-:W-:Y:S04]  /*1e10*/  @!P0 LDS R26, [R32+0xaa0] ;  /* 0x000aa000201a8984 */ /* 0x000fe80000000800 */
[----:B------:R-:W3:Y:S04]  /*1e20*/  @!P0 LDS R27, [R32+0xcc0] ;  /* 0x000cc000201b8984 */ /* 0x000ee80000000800 */
[----:B------:R-:W4:Y:S01]  /*1e30*/  @!P0 LDS R25, [R32+0xee0] ;  /* 0x000ee00020198984 */ /* 0x000f220000000800 */
[----:B0-----:R-:W0:Y:S01]  /*1e40*/  MUFU.RCP R16, R10 ;  /* 0x0000000a00107308 */ /* 0x001e220000001000 */
[----:B-1----:R-:W-:Y:S01]  /*1e50*/  FMNMX3.FTZ R14, R33, R30, R31, !PT ;  /* 0x0000001e210e7276 */ /* 0x002fe2000781001f */
[----:B0-----:R-:W-:-:S06]  /*1e60*/  VIADD R16, R16, 0xffffffe ;  /* 0x0ffffffe10107836 */ /* 0x001fcc0000000000 */
[----:B------:R-:W0:Y:S01]  /*1e70*/  F2I.FTZ.U32.TRUNC.NTZ R17, R16 ;  /* 0x0000001000117305 */ /* 0x000e22000021f000 */
[----:B--2---:R-:W-:-:S04]  /*1e80*/  FMNMX3.FTZ R14, R14, R28, R29, !PT ;  /* 0x0000001c0e0e7276 */ /* 0x004fc8000781001d */
[----:B---3--:R-:W-:-:S04]  /*1e90*/  FMNMX3.FTZ R14, R14, R26, R27, !PT ;  /* 0x0000001a0e0e7276 */ /* 0x008fc8000781001b */
[----:B----4-:R-:W-:-:S05]  /*1ea0*/  FMNMX.FTZ R15, R14, R25, !PT ;  /* 0x000000190e0f7209 */ /* 0x010fca0007810000 */
[----:B------:R-:W1:Y:S01]  /*1eb0*/  SHFL.BFLY PT, R14, R15, 0x4, 0x1f ;  /* 0x0c801f000f0e7f89 */ /* 0x000e6200000e0000 */
[----:B0-----:R-:W-:Y:S01]  /*1ec0*/  IADD3 R5, PT, PT, RZ, -R17, RZ ;  /* 0x80000011ff057210 */ /* 0x001fe20007ffe0ff */
[----:B------:R-:W-:-:S04]  /*1ed0*/  IMAD.MOV.U32 R16, RZ, RZ, RZ ;  /* 0x000000ffff107224 */ /* 0x000fc800078e00ff */
[----:B------:R-:W-:Y:S01]  /*1ee0*/  IMAD R10, R5, R6, RZ ;  /* 0x00000006050a7224 */ /* 0x000fe200078e02ff */
[----:B------:R-:W-:-:S03]  /*1ef0*/  IABS R5, R2 ;  /* 0x0000000200057213 */ /* 0x000fc60000000000 */
[----:B------:R-:W-:Y:S01]  /*1f00*/  IMAD.HI.U32 R10, R17, R10, R16 ;  /* 0x0000000a110a7227 */ /* 0x000fe200078e0010 */
[----:B-1----:R-:W-:-:S05]  /*1f10*/  FMNMX.FTZ R19, R15, R14, !PT ;  /* 0x0000000e0f137209 */ /* 0x002fca0007810000 */
[----:B------:R-:W-:Y:S01]  /*1f20*/  IMAD.HI.U32 R13, R10, R5, RZ ;  /* 0x000000050a0d7227 */ /* 0x000fe200078e00ff */
[----:B------:R-:W-:Y:S01]  /*1f30*/  LOP3.LUT R2, R2, R3, RZ, 0x3c, !PT ;  /* 0x0000000302027212 */ /* 0x000fe200078e3cff */
[----:B------:R-:W0:Y:S02]  /*1f40*/  LDC R17, c[0x0][0x3e0] ;  /* 0x0000f800ff117b82 */ /* 0x000e240000000800 */
[----:B------:R-:W-:-:S04]  /*1f50*/  IMAD.MOV R10, RZ, RZ, -R13 ;  /* 0x000000ffff0a7224 */ /* 0x000fc800078e0a0d */
[C---:B------:R-:W-:Y:S02]  /*1f60*/  IMAD R5, R6.reuse, R10, R5 ;  /* 0x0000000a06057224 */ /* 0x040fe400078e0205 */
[----:B------:R-:W1:Y:S03]  /*1f70*/  SHFL.BFLY PT, R10, R19, 0x2, 0x1f ;  /* 0x0c401f00130a7f89 */ /* 0x000e6600000e0000 */
[----:B------:R-:W-:Y:S02]  /*1f80*/  ISETP.GT.U32.AND P0, PT, R6, R5, PT ;  /* 0x000000050600720c */ /* 0x000fe40003f04070 */
[----:B------:R-:W-:Y:S02]  /*1f90*/  ISETP.GE.AND P1, PT, R2, RZ, PT ;  /* 0x000000ff0200720c */ /* 0x000fe40003f26270 */
[----:B-1----:R-:W-:-:S05]  /*1fa0*/  FMNMX.FTZ R15, R19, R10, !PT ;  /* 0x0000000a130f7209 */ /* 0x002fca0007810000 */
[----:B------:R-:W1:Y:S04]  /*1fb0*/  SHFL.BFLY PT, R2, R15, 0x1, 0x1f ;  /* 0x0c201f000f027f89 */ /* 0x000e6800000e0000 */
[----:B------:R-:W-:-:S04]  /*1fc0*/  @!P0 IADD3 R5, PT, PT, R5, -R6, RZ ;  /* 0x8000000605058210 */ /* 0x000fc80007ffe0ff */
[----:B------:R-:W-:Y:S01]  /*1fd0*/  ISETP.GE.U32.AND P2, PT, R5, R6, PT ;  /* 0x000000060500720c */ /* 0x000fe20003f46070 */
[----:B------:R-:W-:Y:S01]  /*1fe0*/  @!P0 VIADD R13, R13, 0x1 ;  /* 0x000000010d0d8836 */ /* 0x000fe20000000000 */
[----:B------:R-:W-:-:S11]  /*1ff0*/  ISETP.NE.AND P0, PT, R3, RZ, PT ;  /* 0x000000ff0300720c */ /* 0x000fd60003f05270 */
[----:B------:R-:W-:Y:S01]  /*2000*/  @P2 VIADD R13, R13, 0x1 ;  /* 0x000000010d0d2836 */ /* 0x000fe20000000000 */
[----:B-1----:R-:W-:-:S04]  /*2010*/  FMNMX.FTZ R2, R15, R2, !PT ;  /* 0x000000020f027209 */ /* 0x002fc80007810000 */
[----:B------:R-:W-:Y:S02]  /*2020*/  @!P1 IADD3 R13, PT, PT, -R13, RZ, RZ ;  /* 0x000000ff0d0d9210 */ /* 0x000fe40007ffe1ff */
[----:B------:R-:W-:Y:S02]  /*2030*/  @!P0 LOP3.LUT R13, RZ, R3, RZ, 0x33, !PT ;  /* 0x00000003ff0d8212 */ /* 0x000fe400078e33ff */
        /* <DEDUP_REMOVED lines=11> */
[----:B------:R-:W1:Y:S01]  /*20f0*/  MUFU.EX2 R24, R24 ;  /* 0x0000001800187308 */ /* 0x000e620000000800 */
[----:B------:R-:W-:Y:S01]  /*2100*/  FMUL.FTZ R22, R22, 1.4426950216293334961 ;  /* 0x3fb8aa3b16167820 */ /* 0x000fe20000410000 */
[----:B------:R-:W-:Y:S02]  /*2110*/  USHF.R.S32.HI UR4, URZ, 0x1f, UR22 ;  /* 0x0000001fff047899 */ /* 0x000fe40008011416 */
[----:B------:R-:W2:Y:S01]  /*2120*/  MUFU.EX2 R23, R23 ;  /* 0x0000001700177308 */ /* 0x000ea20000000800 */
[C---:B------:R-:W-:Y:S01]  /*2130*/  FADD.FTZ R18, -R2.reuse, R26 ;  /* 0x0000001a02127221 */ /* 0x040fe20000010100 */
[----:B------:R-:W-:Y:S01]  /*2140*/  FMUL.FTZ R19, R19, 1.4426950216293334961 ;  /* 0x3fb8aa3b13137820 */ /* 0x000fe20000410000 */
[----:B------:R-:W-:Y:S01]  /*2150*/  ULOP3.LUT UR4, UR4, 0x1, URZ, 0xfc, !UPT ;  /* 0x0000000104047892 */ /* 0x000fe2000f8efcff */
[----:B------:R-:W3:Y:S01]  /*2160*/  MUFU.EX2 R22, R22 ;  /* 0x0000001600167308 */ /* 0x000ee20000000800 */
[----:B------:R-:W-:Y:S01]  /*2170*/  FADD.FTZ R16, -R2, R27 ;  /* 0x0000001b02107221 */ /* 0x000fe20000010100 */
[----:B------:R-:W-:-:S02]  /*2180*/  FMUL.FTZ R18, R18, 1.4426950216293334961 ;  /* 0x3fb8aa3b12127820 */ /* 0x000fc40000410000 */
[----:B------:R-:W4:Y:S01]  /*2190*/  MUFU.EX2 R19, R19 ;  /* 0x0000001300137308 */ /* 0x000f220000000800 */
[----:B------:R-:W-:Y:S02]  /*21a0*/  IMAD R5, R13, UR4, RZ ;  /* 0x000000040d057c24 */ /* 0x000fe4000f8e02ff */
[----:B-1----:R-:W-:Y:S01]  /*21b0*/  FADD.FTZ R24, R15, R24 ;  /* 0x000000180f187221 */ /* 0x002fe20000010000 */
[----:B------:R-:W-:Y:S01]  /*21c0*/  FADD.FTZ R15, -R2, R25 ;  /* 0x00000019020f7221 */ /* 0x000fe20000010100 */
[----:B------:R-:W-:Y:S01]  /*21d0*/  FMUL.FTZ R16, R16, 1.4426950216293334961 ;  /* 0x3fb8aa3b10107820 */ /* 0x000fe20000410000 */
[----:B------:R-:W1:Y:S01]  /*21e0*/  MUFU.EX2 R18, R18 ;  /* 0x0000001200127308 */ /* 0x000e620000000800 */
[----:B------:R-:W-:Y:S01]  /*21f0*/  IABS R14, R5 ;  /* 0x00000005000e7213 */ /* 0x000fe20000000000 */
[----:B--2---:R-:W-:Y:S01]  /*2200*/  FADD.FTZ R23, R24, R23 ;  /* 0x0000001718177221 */ /* 0x004fe20000010000 */
[----:B------:R-:W-:Y:S01]  /*2210*/  FMUL.FTZ R15, R15, 1.4426950216293334961 ;  /* 0x3fb8aa3b0f0f7820 */ /* 0x000fe20000410000 */
[----:B0-----:R-:W-:Y:S01]  /*2220*/  IABS R10, R17 ;  /* 0x00000011000a7213 */ /* 0x001fe20000000000 */
[----:B------:R-:W0:Y:S01]  /*2230*/  MUFU.EX2 R16, R16 ;  /* 0x0000001000107308 */ /* 0x000e220000000800 */
[----:B---3--:R-:W-:Y:S01]  /*2240*/  FADD.FTZ R22, R23, R22 ;  /* 0x0000001617167221 */ /* 0x008fe20000010000 */
[----:B------:R-:W2:Y:S02]  /*2250*/  LDCU UR4, c[0x0][0x430] ;  /* 0x00008600ff0477ac */ /* 0x000ea40008000800 */
[----:B------:R-:W3:Y:S01]  /*2260*/  I2F.RP R34, R14 ;  /* 0x0000000e00227306 */ /* 0x000ee20000209400 */
[----:B----4-:R-:W-:-:S07]  /*2270*/  FADD.FTZ R23, R22, R19 ;  /* 0x0000001316177221 */ /* 0x010fce0000010000 */
[----:B------:R-:W4:Y:S01]  /*2280*/  MUFU.EX2 R15, R15 ;  /* 0x0000000f000f7308 */ /* 0x000f220000000800 */
[----:B-1----:R-:W-:-:S03]  /*2290*/  FADD.FTZ R19, R23, R18 ;  /* 0x0000001217137221 */ /* 0x002fc60000010000 */
[----:B------:R-:W1:Y:S01]  /*22a0*/  I2F.RP R6, R10 ;  /* 0x0000000a00067306 */ /* 0x000e620000209400 */
[----:B0-----:R-:W-:-:S07]  /*22b0*/  FADD.FTZ R22, R19, R16 ;  /* 0x0000001013167221 */ /* 0x001fce0000010000 */
[----:B---3--:R-:W0:Y:S01]  /*22c0*/  MUFU.RCP R34, R34 ;  /* 0x0000002200227308 */ /* 0x008e220000001000 */
[----:B----4-:R-:W-:-:S05]  /*22d0*/  FADD.FTZ R41, R22, R15 ;  /* 0x0000000f16297221 */ /* 0x010fca0000010000 */
[----:B------:R-:W3:Y:S02]  /*22e0*/  SHFL.BFLY PT, R18, R41, 0x4, 0x1f ;  /* 0x0c801f0029127f89 */ /* 0x000ee400000e0000 */
[----:B-1----:R-:W1:Y:S01]  /*22f0*/  MUFU.RCP R6, R6 ;  /* 0x0000000600067308 */ /* 0x002e620000001000 */
[----:B0-----:R-:W-:-:S07]  /*2300*/  VIADD R34, R34, 0xffffffe ;  /* 0x0ffffffe22227836 */ /* 0x001fce0000000000 */
[----:B------:R-:W0:Y:S01]  /*2310*/  F2I.FTZ.U32.TRUNC.NTZ R23, R34 ;  /* 0x0000002200177305 */ /* 0x000e22000021f000 */
[----:B-1----:R-:W-:-:S07]  /*2320*/  VIADD R38, R6, 0xffffffe ;  /* 0x0ffffffe06267836 */ /* 0x002fce0000000000 */
[----:B------:R-:W1:Y:S01]  /*2330*/  F2I.FTZ.U32.TRUNC.NTZ R39, R38 ;  /* 0x0000002600277305 */ /* 0x000e62000021f000 */
[----:B---3--:R-:W-:-:S05]  /*2340*/  FADD.FTZ R18, R41, R18 ;  /* 0x0000001229127221 */ /* 0x008fca0000010000 */
[----:B------:R-:W3:Y:S01]  /*2350*/  SHFL.BFLY PT, R19, R18, 0x2, 0x1f ;  /* 0x0c401f0012137f89 */ /* 0x000ee200000e0000 */
[----:B0-----:R-:W-:Y:S01]  /*2360*/  IADD3 R35, PT, PT, RZ, -R23, RZ ;  /* 0x80000017ff237210 */ /* 0x001fe20007ffe0ff */
[----:B------:R-:W-:Y:S02]  /*2370*/  HFMA2 R22, -RZ, RZ, 0, 0 ;  /* 0x00000000ff167431 */ /* 0x000fe400000001ff */
[----:B------:R-:W-:Y:S02]  /*2380*/  VIADD R6, R14, UR18 ;  /* 0x000000120e067c36 */ /* 0x000fe40008000000 */
[----:B------:R-:W-:Y:S02]  /*2390*/  IMAD R35, R35, R14, RZ ;  /* 0x0000000e23237224 */ /* 0x000fe400078e02ff */
[----:B-1----:R-:W-:Y:S01]  /*23a0*/  IMAD.MOV R15, RZ, RZ, -R39 ;  /* 0x000000ffff0f7224 */ /* 0x002fe200078e0a27 */
        /* <DEDUP_REMOVED lines=9> */
[----:B------:R-:W-:-:S04]  /*2440*/  IMAD.HI.U32 R22, R15, R16, RZ ;  /* 0x000000100f167227 */ /* 0x000fc800078e00ff */
[--C-:B------:R-:W-:Y:S01]  /*2450*/  IMAD R23, R35, R23, R16.reuse ;  /* 0x0000001723177224 */ /* 0x100fe200078e0210 */
[----:B------:R-:W-:Y:S01]  /*2460*/  IADD3 R15, PT, PT, -R22, RZ, RZ ;  /* 0x000000ff160f7210 */ /* 0x000fe20007ffe1ff */
[----:B------:R-:W0:Y:S03]  /*2470*/  SHFL.BFLY PT, R18, R19, 0x1, 0x1f ;  /* 0x0c201f0013127f89 */ /* 0x000e2600000e0000 */
[----:B------:R-:W-:Y:S01]  /*2480*/  ISETP.GT.U32.AND P2, PT, R14, R23, PT ;  /* 0x000000170e00720c */ /* 0x000fe20003f44070 */
[----:B------:R-:W-:-:S05]  /*2490*/  IMAD R15, R10, R15, R16 ;  /* 0x0000000f0a0f7224 */ /* 0x000fca00078e0210 */
[----:B------:R-:W-:-:S07]  /*24a0*/  ISETP.GT.U32.AND P0, PT, R10, R15, PT ;  /* 0x0000000f0a00720c */ /* 0x000fce0003f04070 */
[----:B------:R-:W-:-:S05]  /*24b0*/  @!P2 IMAD.IADD R23, R23, 0x1, -R14 ;  /* 0x000000011717a824 */ /* 0x000fca00078e0a0e */
[-C--:B------:R-:W-:Y:S01]  /*24c0*/  ISETP.GE.U32.AND P1, PT, R23, R14.reuse, PT ;  /* 0x0000000e1700720c */ /* 0x080fe20003f26070 */
[----:B------:R-:W-:Y:S01]  /*24d0*/  @!P0 IMAD.IADD R15, R15, 0x1, -R10 ;  /* 0x000000010f0f8824 */ /* 0x000fe200078e0a0a */
[C---:B------:R-:W-:Y:S01]  /*24e0*/  LOP3.LUT R16, R6.reuse, R14, RZ, 0x3c, !PT ;  /* 0x0000000e06107212 */ /* 0x040fe200078e3cff */
[----:B0-----:R-:W-:Y:S01]  /*24f0*/  FADD.FTZ R18, R19, R18 ;  /* 0x0000001213127221 */ /* 0x001fe20000010000 */
[----:B------:R-:W-:Y:S02]  /*2500*/  @!P2 IADD3 R35, PT, PT, R35, 0x1, RZ ;  /* 0x000000012323a810 */ /* 0x000fe40007ffe0ff */
[----:B------:R-:W-:Y:S02]  /*2510*/  ISETP.GE.U32.AND P4, PT, R15, R10, PT ;  /* 0x0000000a0f00720c */ /* 0x000fe40003f86070 */
[----:B------:R-:W-:Y:S02]  /*2520*/  LOP3.LUT R6, R6, R17, RZ, 0x3c, !PT ;  /* 0x0000001106067212 */ /* 0x000fe400078e3cff */
[----:B------:R-:W-:-:S03]  /*2530*/  ISETP.GE.AND P3, PT, R16, RZ, PT ;  /* 0x000000ff1000720c */ /* 0x000fc60003f66270 */
[----:B------:R-:W-:Y:S01]  /*2540*/  @P1 VIADD R35, R35, 0x1 ;  /* 0x0000000123231836 */ /* 0x000fe20000000000 */
[----:B------:R-:W-:Y:S02]  /*2550*/  FSETP.NE.FTZ.AND P1, PT, R18, RZ, PT ;  /* 0x000000ff1200720b */ /* 0x000fe40003f35000 */
[----:B------:R-:W-:Y:S02]  /*2560*/  ISETP.GE.AND P2, PT, R6, RZ, PT ;  /* 0x000000ff0600720c */ /* 0x000fe40003f46270 */
[----:B------:R-:W-:Y:S02]  /*2570*/  @!P0 IADD3 R22, PT, PT, R22, 0x1, RZ ;  /* 0x0000000116168810 */ /* 0x000fe40007ffe0ff */
[----:B------:R-:W-:Y:S02]  /*2580*/  ISETP.NE.AND P0, PT, R17, RZ, PT ;  /* 0x000000ff1100720c */ /* 0x000fe40003f05270 */
[----:B------:R-:W-:Y:S02]  /*2590*/  ISETP.NE.AND P5, PT, R5, RZ, PT ;  /* 0x000000ff0500720c */ /* 0x000fe40003fa5270 */
[----:B------:R-:W-:Y:S01]  /*25a0*/  @P4 IADD3 R22, PT, PT, R22, 0x1, RZ ;  /* 0x0000000116164810 */ /* 0x000fe20007ffe0ff */
[----:B------:R-:W-:Y:S01]  /*25b0*/  @!P3 IMAD.MOV R35, RZ, RZ, -R35 ;  /* 0x000000ffff23b224 */ /* 0x000fe200078e0a23 */
[----:B------:R-:W-:-:S02]  /*25c0*/  ISETP.NE.AND P3, PT, R13, RZ, PT ;  /* 0x000000ff0d00720c */ /* 0x000fc40003f65270 */
[----:B------:R-:W0:Y:S01]  /*25d0*/  @P1 MUFU.LG2 R13, R18 ;  /* 0x00000012000d1308 */ /* 0x000e220000000c00 */
[----:B------:R-:W-:-:S04]  /*25e0*/  @!P2 IMAD.MOV R22, RZ, RZ, -R22 ;  /* 0x000000ffff16a224 */ /* 0x000fc800078e0a16 */
[----:B------:R-:W-:Y:S02]  /*25f0*/  @!P0 LOP3.LUT R22, RZ, R17, RZ, 0x33, !PT ;  /* 0x00000011ff168212 */ /* 0x000fe400078e33ff */
[----:B------:R-:W-:Y:S02]  /*2600*/  LOP3.LUT P0, RZ, R4, 0x387, RZ, 0xc0, !PT ;  /* 0x0000038704ff7812 */ /* 0x000fe4000780c0ff */
[----:B------:R-:W-:Y:S02]  /*2610*/  @!P5 LOP3.LUT R35, RZ, R14, RZ, 0x33, !PT ;  /* 0x0000000eff23d212 */ /* 0x000fe400078e33ff */
[----:B------:R-:W-:Y:S02]  /*2620*/  SEL R10, RZ, 0x1, !P3 ;  /* 0x00000001ff0a7807 */ /* 0x000fe40005800000 */
[----:B------:R-:W-:Y:S02]  /*2630*/  SHF.R.S32.HI R19, RZ, 0x1f, R5 ;  /* 0x0000001fff137819 */ /* 0x000fe40000011405 */
[----:B------:R-:W-:-:S02]  /*2640*/  ISETP.LT.U32.AND P2, PT, R20, R35, PT ;  /* 0x000000231400720c */ /* 0x000fc40003f41070 */
        /* <DEDUP_REMOVED lines=9> */
[----:B------:R-:W-:Y:S02]  /*26e0*/  IMAD R3, R10, R3, RZ ;  /* 0x000000030a037224 */ /* 0x000fe400078e02ff */
        /* <DEDUP_REMOVED lines=52> */
.L_x_319:
[----:B------:R-:W-:Y:S01]  /*2a30*/  IMAD.MOV.U32 R16, RZ, RZ, R2 ;  /* 0x000000ffff107224 */ /* 0x000fe200078e0002 */
[----:B------:R-:W-:Y:S01]  /*2a40*/  MOV R21, RZ ;  /* 0x000000ff00157202 */ /* 0x000fe20000000f00 */
[----:B------:R-:W-:Y:S01]  /*2a50*/  IMAD.MOV.U32 R20, RZ, RZ, R40 ;  /* 0x000000ffff147224 */ /* 0x000fe200078e0028 */
[----:B------:R-:W-:Y:S02]  /*2a60*/  MOV R18, 0x2a80 ;  /* 0x00002a8000127802 */ /* 0x000fe40000000f00 */
[----:B------:R-:W-:Y:S05]  /*2a70*/  CALL.REL.NOINC `($__internal_8_$__cuda_sm20_div_s64) ;  /* 0x0000002800f87944 */ /* 0x000fea0003c00000 */
[----:B------:R-:W-:Y:S02]  /*2a80*/  IADD3 R15, PT, PT, -R10, RZ, RZ ;  /* 0x000000ff0a0f7210 */ /* 0x000fe40007ffe1ff */
[----:B------:R-:W-:-:S03]  /*2a90*/  MOV R41, R13 ;  /* 0x0000000d00297202 */ /* 0x000fc60000000f00 */
[----:B------:R-:W-:Y:S01]  /*2aa0*/  IMAD R14, R40, R15, R2 ;  /* 0x0000000f280e7224 */ /* 0x000fe200078e0202 */
[----:B------:R-:W-:-:S07]  /*2ab0*/  MOV R40, R10 ;  /* 0x0000000a00287202 */ /* 0x000fce0000000f00 */
.L_x_320:
[----:B------:R-:W-:Y:S01]  /*2ac0*/  IABS R15, UR19 ;  /* 0x00000013000f7c13 */ /* 0x000fe20008000000 */
[----:B------:R-:W-:Y:S01]  /*2ad0*/  IMAD R0, R0, R11, RZ ;  /* 0x0000000b00007224 */ /* 0x000fe200078e02ff */
[----:B------:R-:W-:Y:S01]  /*2ae0*/  IABS R10, R14 ;  /* 0x0000000e000a7213 */ /* 0x000fe20000000000 */
[----:B------:R-:W-:Y:S01]  /*2af0*/  BSSY.RECONVERGENT B0, `(.L_x_321) ;  /* 0x000003f000007945 */ /* 0x000fe20003800200 */
[----:B------:R-:W0:Y:S01]  /*2b00*/  I2F.U32.RP R16, R15 ;  /* 0x0000000f00107306 */ /* 0x000e220000209000 */
[----:B------:R-:W-:Y:S01]  /*2b10*/  IMAD R37, R8, R37, R0 ;  /* 0x0000002508257224 */ /* 0x000fe200078e0200 */
[----:B------:R-:W-:-:S04]  /*2b20*/  LOP3.LUT R0, R14, UR19, RZ, 0x3c, !PT ;  /* 0x000000130e007c12 */ /* 0x000fc8000f8e3cff */
[----:B------:R-:W-:Y:S02]  /*2b30*/  ISETP.GE.AND P0, PT, R0, RZ, PT ;  /* 0x000000ff0000720c */ /* 0x000fe40003f06270 */
[----:B0-----:R-:W0:Y:S02]  /*2b40*/  MUFU.RCP R18, R16 ;  /* 0x0000001000127308 */ /* 0x001e240000001000 */
[----:B0-----:R-:W-:-:S06]  /*2b50*/  IADD3 R18, PT, PT, R18, 0xffffffe, RZ ;  /* 0x0ffffffe12127810 */ /* 0x001fcc0007ffe0ff */
[----:B------:R-:W0:Y:S02]  /*2b60*/  F2I.FTZ.U32.TRUNC.NTZ R19, R18 ;  /* 0x0000001200137305 */ /* 0x000e24000021f000 */
[----:B0-----:R-:W-:Y:S01]  /*2b70*/  IADD3 R2, PT, PT, RZ, -R19, RZ ;  /* 0x80000013ff027210 */ /* 0x001fe20007ffe0ff */
[----:B------:R-:W-:-:S04]  /*2b80*/  IMAD.MOV.U32 R18, RZ, RZ, RZ ;  /* 0x000000ffff127224 */ /* 0x000fc800078e00ff */
[----:B------:R-:W-:Y:S01]  /*2b90*/  IMAD R13, R2, R15, RZ ;  /* 0x0000000f020d7224 */ /* 0x000fe200078e02ff */
[----:B------:R-:W-:-:S03]  /*2ba0*/  IABS R2, UR19 ;  /* 0x0000001300027c13 */ /* 0x000fc60008000000 */
        /* <DEDUP_REMOVED lines=44> */
.L_x_322:
[----:B------:R-:W-:Y:S01]  /*2e70*/  IMAD.MOV.U32 R16, RZ, RZ, R40 ;  /* 0x000000ffff107224 */ /* 0x000fe200078e0028 */
[----:B------:R-:W-:Y:S01]  /*2e80*/  MOV R21, R41 ;  /* 0x0000002900157202 */ /* 0x000fe20000000f00 */
[----:B------:R-:W-:Y:S01]  /*2e90*/  IMAD.MOV.U32 R20, RZ, RZ, R36 ;  /* 0x000000ffff147224 */ /* 0x000fe200078e0024 */
[----:B------:R-:W-:Y:S02]  /*2ea0*/  MOV R18, 0x2ec0 ;  /* 0x00002ec000127802 */ /* 0x000fe40000000f00 */
[----:B------:R-:W-:Y:S05]  /*2eb0*/  CALL.REL.NOINC `($__internal_8_$__cuda_sm20_div_s64) ;  /* 0x0000002400e87944 */ /* 0x000fea0003c00000 */
[----:B------:R-:W-:-:S05]  /*2ec0*/  IADD3 R13, PT, PT, -R10, RZ, RZ ;  /* 0x000000ff0a0d7210 */ /* 0x000fca0007ffe1ff */
[----:B------:R-:W-:Y:S02]  /*2ed0*/  IMAD R36, R13, R36, R40 ;  /* 0x000000240d247224 */ /* 0x000fe400078e0228 */
.L_x_323:
[----:B------:R-:W-:Y:S05]  /*2ee0*/  BSYNC.RECONVERGENT B0 ;  /* 0x0000000000007941 */ /* 0x000fea0003800200 */
.L_x_321:
        /* <DEDUP_REMOVED lines=8> */
[----:B------:R-:W-:Y:S01]  /*2f70*/  ISETP.NE.AND P5, PT, R11, RZ, PT ;  /* 0x000000ff0b00720c */ /* 0x000fe20003fa5270 */
[----:B------:R-:W3:Y:S01]  /*2f80*/  I2F.U32.RP R21, R18 ;  /* 0x0000001200157306 */ /* 0x000ee20000209000 */
[----:B0-----:R-:W-:-:S07]  /*2f90*/  UISETP.NE.AND UP0, UPT, UR8, URZ, UPT ;  /* 0x000000ff0800728c */ /* 0x001fce000bf05270 */
[----:B-1----:R-:W0:Y:S01]  /*2fa0*/  MUFU.RCP R13, R13 ;  /* 0x0000000d000d7308 */ /* 0x002e220000001000 */
[----:B--2---:R-:W-:Y:S02]  /*2fb0*/  USEL UR8, UR4, 0x1, UP0 ;  /* 0x0000000104087887 */ /* 0x004fe40008000000 */
[----:B------:R-:W-:-:S05]  /*2fc0*/  UIMAD UR4, UR5, UR4, URZ ;  /* 0x00000004050472a4 */ /* 0x000fca000f8e02ff */
        /* <DEDUP_REMOVED lines=11> */
[----:B-1----:R-:W-:-:S05]  /*3080*/  IMAD.MOV R21, RZ, RZ, -R43 ;  /* 0x000000ffff157224 */ /* 0x002fca00078e0a2b */
[----:B------:R-:W1:Y:S01]  /*3090*/  I2F.U32.RP R13, R16 ;  /* 0x00000010000d7306 */ /* 0x000e620000209000 */
[----:B------:R-:W-:Y:S02]  /*30a0*/  HFMA2 R42, -RZ, RZ, 0, 0 ;  /* 0x00000000ff2a7431 */ /* 0x000fe400000001ff */
[----:B------:R-:W-:Y:S01]  /*30b0*/  IMAD R22, R21, R18, RZ ;  /* 0x0000001215167224 */ /* 0x000fe200078e02ff */
[----:B------:R-:W-:-:S03]  /*30c0*/  IABS R21, R10 ;  /* 0x0000000a00157213 */ /* 0x000fc60000000000 */
[----:B------:R-:W-:Y:S01]  /*30d0*/  IMAD.HI.U32 R22, R43, R22, R42 ;  /* 0x000000162b167227 */ /* 0x000fe200078e002a */
[----:B------:R-:W2:Y:S01]  /*30e0*/  I2F.U32.RP R40, R19 ;  /* 0x0000001300287306 */ /* 0x000ea20000209000 */
[----:B0-----:R-:W-:Y:S02]  /*30f0*/  IADD3 R38, PT, PT, R38, 0xffffffe, RZ ;  /* 0x0ffffffe26267810 */ /* 0x001fe40007ffe0ff */
[----:B------:R-:W-:Y:S01]  /*3100*/  IMAD R14, R23, R20, RZ ;  /* 0x00000014170e7224 */ /* 0x000fe200078e02ff */
[----:B------:R-:W-:Y:S01]  /*3110*/  IABS R23, R7 ;  /* 0x0000000700177213 */ /* 0x000fe20000000000 */
[----:B------:R-:W-:-:S03]  /*3120*/  IMAD.HI.U32 R22, R22, R21, RZ ;  /* 0x0000001516167227 */ /* 0x000fc600078e00ff */
[----:B------:R-:W0:Y:S01]  /*3130*/  F2I.FTZ.U32.TRUNC.NTZ R39, R38 ;  /* 0x0000002600277305 */ /* 0x000e22000021f000 */
[----:B------:R-:W-:Y:S01]  /*3140*/  IMAD.HI.U32 R14, R35, R14, R34 ;  /* 0x0000000e230e7227 */ /* 0x000fe200078e0022 */
[----:B------:R-:W-:Y:S02]  /*3150*/  IABS R35, R36 ;  /* 0x0000002400237213 */ /* 0x000fe40000000000 */
[----:B------:R-:W-:Y:S01]  /*3160*/  IABS R34, R11 ;  /* 0x0000000b00227213 */ /* 0x000fe20000000000 */
[----:B------:R-:W-:Y:S02]  /*3170*/  IMAD.MOV R23, RZ, RZ, -R23 ;  /* 0x000000ffff177224 */ /* 0x000fe400078e0a17 */
[----:B------:R-:W-:Y:S01]  /*3180*/  IMAD.HI.U32 R37, R14, R35, RZ ;  /* 0x000000230e257227 */ /* 0x000fe200078e00ff */
[----:B-1----:R-:W1:Y:S03]  /*3190*/  MUFU.RCP R13, R13 ;  /* 0x0000000d000d7308 */ /* 0x002e660000001000 */
[----:B------:R-:W-:-:S02]  /*31a0*/  IMAD.MOV R34, RZ, RZ, -R34 ;  /* 0x000000ffff227224 */ /* 0x000fc400078e0a22 */
[----:B------:R-:W-:Y:S02]  /*31b0*/  IMAD R23, R22, R23, R21 ;  /* 0x0000001716177224 */ /* 0x000fe400078e0215 */
[----:B------:R-:W-:Y:S01]  /*31c0*/  IMAD R35, R37, R34, R35 ;  /* 0x0000002225237224 */ /* 0x000fe200078e0223 */
[----:B--2---:R-:W2:Y:S01]  /*31d0*/  MUFU.RCP R40, R40 ;  /* 0x0000002800287308 */ /* 0x004ea20000001000 */
[----:B0-----:R-:W-:Y:S01]  /*31e0*/  IADD3 R14, PT, PT, RZ, -R39, RZ ;  /* 0x80000027ff0e7210 */ /* 0x001fe20007ffe0ff */
[----:B------:R-:W-:Y:S01]  /*31f0*/  IMAD.MOV.U32 R38, RZ, RZ, RZ ;  /* 0x000000ffff267224 */ /* 0x000fe200078e00ff */
[----:B------:R-:W-:Y:S02]  /*3200*/  ISETP.GT.U32.AND P1, PT, R18, R23, PT ;  /* 0x000000171200720c */ /* 0x000fe40003f24070 */
[----:B------:R-:W-:Y:S01]  /*3210*/  ISETP.GT.U32.AND P3, PT, R20, R35, PT ;  /* 0x000000231400720c */ /* 0x000fe20003f64070 */
[----:B------:R-:W-:Y:S01]  /*3220*/  IMAD R21, R14, R15, RZ ;  /* 0x0000000f0e157224 */ /* 0x000fe200078e02ff */
[----:B------:R-:W-:-:S02]  /*3230*/  LOP3.LUT R34, R36, R11, RZ, 0x3c, !PT ;  /* 0x0000000b24227212 */ /* 0x000fc400078e3cff */
[----:B------:R-:W-:Y:S01]  /*3240*/  IABS R14, R2 ;  /* 0x00000002000e7213 */ /* 0x000fe20000000000 */
[----:B------:R-:W-:Y:S01]  /*3250*/  IMAD.HI.U32 R21, R39, R21, R38 ;  /* 0x0000001527157227 */ /* 0x000fe200078e0026 */
[----:B-1----:R-:W-:Y:S02]  /*3260*/  IADD3 R38, PT, PT, R13, 0xffffffe, RZ ;  /* 0x0ffffffe0d267810 */ /* 0x002fe40007ffe0ff */
[----:B------:R-:W-:Y:S02]  /*3270*/  IABS R13, R17 ;  /* 0x00000011000d7213 */ /* 0x000fe40000000000 */
[----:B------:R0:W1:Y:S01]  /*3280*/  F2I.FTZ.U32.TRUNC.NTZ R39, R38 ;  /* 0x0000002600277305 */ /* 0x000062000021f000 */
[----:B------:R-:W-:Y:S01]  /*3290*/  @!P1 IADD3 R23, PT, PT, R23, -R18, RZ ;  /* 0x8000001217179210 */ /* 0x000fe20007ffe0ff */
[----:B------:R-:W-:Y:S01]  /*32a0*/  IMAD.HI.U32 R21, R21, R14, RZ ;  /* 0x0000000e15157227 */ /* 0x000fe200078e00ff */
[----:B------:R-:W-:Y:S02]  /*32b0*/  @!P3 IADD3 R37, PT, PT, R37, 0x1, RZ ;  /* 0x000000012525b810 */ /* 0x000fe40007ffe0ff */
[----:B------:R-:W-:Y:S01]  /*32c0*/  ISETP.GE.U32.AND P4, PT, R23, R18, PT ;  /* 0x000000121700720c */ /* 0x000fe20003f86070 */
[----:B------:R-:W-:Y:S01]  /*32d0*/  @!P3 IMAD.IADD R35, R35, 0x1, -R20 ;  /* 0x000000012323b824 */ /* 0x000fe200078e0a14 */
[----:B------:R-:W-:Y:S01]  /*32e0*/  ISETP.GE.AND P2, PT, R34, RZ, PT ;  /* 0x000000ff2200720c */ /* 0x000fe20003f46270 */
[----:B--2---:R-:W-:Y:S01]  /*32f0*/  VIADD R40, R40, 0xffffffe ;  /* 0x0ffffffe28287836 */ /* 0x004fe20000000000 */
[----:B------:R-:W-:Y:S01]  /*3300*/  ISETP.NE.AND P3, PT, R7, RZ, PT ;  /* 0x000000ff0700720c */ /* 0x000fe20003f65270 */
[----:B------:R-:W-:Y:S01]  /*3310*/  IMAD.MOV R13, RZ, RZ, -R13 ;  /* 0x000000ffff0d7224 */ /* 0x000fe200078e0a0d */
[----:B------:R-:W-:Y:S01]  /*3320*/  ISETP.GE.U32.AND P6, PT, R35, R20, PT ;  /* 0x000000142300720c */ /* 0x000fe20003fc6070 */
[----:B------:R2:W3:Y:S01]  /*3330*/  F2I.FTZ.U32.TRUNC.NTZ R41, R40 ;  /* 0x0000002800297305 */ /* 0x0004e2000021f000 */
[----:B------:R-:W-:Y:S01]  /*3340*/  LOP3.LUT R20, R10, R7, RZ, 0x3c, !PT ;  /* 0x000000070a147212 */ /* 0x000fe200078e3cff */
[----:B------:R-:W-:-:S02]  /*3350*/  @!P1 VIADD R22, R22, 0x1 ;  /* 0x0000000116169836 */ /* 0x000fc40000000000 */
[----:B0-----:R-:W-:Y:S02]  /*3360*/  HFMA2 R38, -RZ, RZ, 0, 0 ;  /* 0x00000000ff267431 */ /* 0x001fe400000001ff */
[----:B------:R-:W-:Y:S01]  /*3370*/  IMAD R14, R21, R13, R14 ;  /* 0x0000000d150e7224 */ /* 0x000fe200078e020e */
[----:B------:R-:W-:Y:S01]  /*3380*/  ISETP.GE.AND P0, PT, R20, RZ, PT ;  /* 0x000000ff1400720c */ /* 0x000fe20003f06270 */
[----:B-1----:R-:W-:Y:S01]  /*3390*/  IMAD.MOV R13, RZ, RZ, -R39 ;  /* 0x000000ffff0d7224 */ /* 0x002fe200078e0a27 */
[----:B------:R-:W-:Y:S01]  /*33a0*/  IABS R20, R8 ;  /* 0x0000000800147213 */ /* 0x000fe20000000000 */
[----:B------:R-:W-:Y:S01]  /*33b0*/  @P4 VIADD R22, R22, 0x1 ;  /* 0x0000000116164836 */ /* 0x000fe20000000000 */
[----:B------:R-:W-:Y:S01]  /*33c0*/  ISETP.GT.U32.AND P1, PT, R15, R14, PT ;  /* 0x0000000e0f00720c */ /* 0x000fe20003f24070 */
[----:B------:R-:W-:Y:S02]  /*33d0*/  IMAD R13, R13, R16, RZ ;  /* 0x000000100d0d7224 */ /* 0x000fe400078e02ff */
[----:B------:R-:W-:-:S02]  /*33e0*/  @P6 VIADD R37, R37, 0x1 ;  /* 0x0000000125256836 */ /* 0x000fc40000000000 */
[----:B------:R-:W-:Y:S01]  /*33f0*/  IMAD.HI.U32 R38, R39, R13, R38 ;  /* 0x0000000d27267227 */ /* 0x000fe200078e0026 */
[----:B--2---:R-:W-:Y:S02]  /*3400*/  MOV R40, RZ ;  /* 0x000000ff00287202 */ /* 0x004fe40000000f00 */
[----:B------:R-:W-:Y:S01]  /*3410*/  IABS R13, R6 ;  /* 0x00000006000d7213 */ /* 0x000fe20000000000 */
[----:B---3--:R-:W-:Y:S02]  /*3420*/  IMAD.MOV R18, RZ, RZ, -R41 ;  /* 0x000000ffff127224 */ /* 0x008fe400078e0a29 */
[----:B------:R-:W-:Y:S01]  /*3430*/  @!P0 IMAD.MOV R22, RZ, RZ, -R22 ;  /* 0x000000ffff168224 */ /* 0x000fe200078e0a16 */
[----:B------:R-:W-:Y:S01]  /*3440*/  @!P3 LOP3.LUT R22, RZ, R7, RZ, 0x33, !PT ;  /* 0x00000007ff16b212 */ /* 0x000fe200078e33ff */
[----:B------:R-:W-:Y:S01]  /*3450*/  IMAD R23, R18, R19, RZ ;  /* 0x0000001312177224 */ /* 0x000fe200078e02ff */
[----:B------:R-:W-:Y:S01]  /*3460*/  IADD3 R13, PT, PT, RZ, -R13, RZ ;  /* 0x8000000dff0d7210 */ /* 0x000fe20007ffe0ff */
[----:B------:R-:W-:Y:S01]  /*3470*/  @!P2 IMAD.MOV R37, RZ, RZ, -R37 ;  /* 0x000000ffff25a224 */ /* 0x000fe200078e0a25 */
[----:B------:R-:W-:Y:S01]  /*3480*/  @!P5 LOP3.LUT R37, RZ, R11, RZ, 0x33, !PT ;  /* 0x0000000bff25d212 */ /* 0x000fe200078e33ff */
[----:B------:R-:W-:Y:S01]  /*3490*/  IMAD.HI.U32 R23, R41, R23, R40 ;  /* 0x0000001729177227 */ /* 0x000fe200078e0028 */
[----:B------:R-:W-:-:S02]  /*34a0*/  IABS R18, R22 ;  /* 0x0000001600127213 */ /* 0x000fc40000000000 */
[----:B------:R-:W-:Y:S01]  /*34b0*/  IABS R34, R37 ;  /* 0x0000002500227213 */ /* 0x000fe20000000000 */
[----:B------:R-:W-:Y:S01]  /*34c0*/  IMAD.MOV R20, RZ, RZ, -R20 ;  /* 0x000000ffff147224 */ /* 0x000fe200078e0a14 */
[----:B------:R-:W-:Y:S01]  /*34d0*/  ISETP.NE.AND P2, PT, R17, RZ, PT ;  /* 0x000000ff1100720c */ /* 0x000fe20003f45270 */
[----:B------:R-:W-:Y:S01]  /*34e0*/  IMAD.HI.U32 R38, R38, R18, RZ ;  /* 0x0000001226267227 */ /* 0x000fe200078e00ff */
[----:B------:R-:W-:-:S03]  /*34f0*/  ISETP.NE.AND P5, PT, R8, RZ, PT ;  /* 0x000000ff0800720c */ /* 0x000fc60003fa5270 */
        /* <DEDUP_REMOVED lines=8> */
[----:B------:R-:W-:-:S04]  /*3580*/  LOP3.LUT R14, R2, R17, RZ, 0x3c, !PT ;  /* 0x00000011020e7212 */ /* 0x000fc800078e3cff */
        /* <DEDUP_REMOVED lines=9> */
[----:B------:R-:W-:Y:S01]  /*3620*/  IMAD.WIDE R14, R14, UR5, RZ ;  /* 0x000000050e0e7c25 */ /* 0x000fe2000f8e02ff */
        /* <DEDUP_REMOVED lines=11> */
[----:B------:R-:W-:Y:S01]  /*36e0*/  IMAD.WIDE.U32 R18, R0, UR8, R18 ;  /* 0x0000000800127c25 */ /* 0x000fe2000f8e0012 */
[----:B------:R-:W-:-:S03]  /*36f0*/  UIMAD UR8, UR22, UR8, URZ ;  /* 0x00000008160872a4 */ /* 0x000fc6000f8e02ff */
[----:B------:R-:W-:Y:S02]  /*3700*/  IMAD.MOV R21, RZ, RZ, -R21 ;  /* 0x000000ffff157224 */ /* 0x000fe400078e0a15 */
[----:B------:R-:W-:Y:S01]  /*3710*/  @!P2 IMAD.MOV R23, RZ, RZ, -R23 ;  /* 0x000000ffff17a224 */ /* 0x000fe200078e0a17 */
[----:B------:R-:W-:Y:S01]  /*3720*/  @!P5 LOP3.LUT R23, RZ, R8, RZ, 0x33, !PT ;  /* 0x00000008ff17d212 */ /* 0x000fe200078e33ff */
[----:B------:R-:W-:Y:S02]  /*3730*/  @!P0 IMAD.MOV R38, RZ, RZ, -R38 ;  /* 0x000000ffff268224 */ /* 0x000fe400078e0a26 */
[----:B------:R-:W-:Y:S01]  /*3740*/  IMAD R19, R0, UR12, R19 ;  /* 0x0000000c00137c24 */ /* 0x000fe2000f8e0213 */
[----:B------:R-:W-:Y:S01]  /*3750*/  @!P1 LOP3.LUT R38, RZ, R6, RZ, 0x33, !PT ;  /* 0x00000006ff269212 */ /* 0x000fe200078e33ff */
[----:B------:R-:W-:Y:S01]  /*3760*/  IMAD R21, R17, R21, R2 ;  /* 0x0000001511157224 */ /* 0x000fe200078e0202 */
[----:B------:R-:W-:Y:S01]  /*3770*/  IADD3 R0, PT, PT, -R22, RZ, RZ ;  /* 0x000000ff16007210 */ /* 0x000fe20007ffe1ff */
[----:B------:R-:W-:Y:S01]  /*3780*/  IMAD.MOV R2, RZ, RZ, -R23 ;  /* 0x000000ffff027224 */ /* 0x000fe200078e0a17 */
[----:B------:R-:W-:Y:S01]  /*3790*/  UIMAD UR12, UR7, UR4, URZ ;  /* 0x00000004070c72a4 */ /* 0x000fe2000f8e02ff */
[----:B------:R-:W-:Y:S01]  /*37a0*/  IADD3 R11, PT, PT, -R38, RZ, RZ ;  /* 0x000000ff260b7210 */ /* 0x000fe20007ffe1ff */
[----:B------:R-:W-:Y:S01]  /*37b0*/  IMAD.WIDE R18, R21, UR4, R18 ;  /* 0x0000000415127c25 */ /* 0x000fe2000f8e0212 */
        /* <DEDUP_REMOVED lines=19> */
.L_x_318:
[----:B------:R-:W0:Y:S01]  /*38f0*/  LDC.64 R2, c[0x0][0x420] ;  /* 0x00010800ff027b82 */ /* 0x000e220000000a00 */
[----:B------:R-:W-:-:S05]  /*3900*/  IADD3 R0, PT, PT, R12, UR20, RZ ;  /* 0x000000140c007c10 */ /* 0x000fca000fffe0ff */
[----:B0-----:R-:W-:-:S05]  /*3910*/  IMAD.WIDE.U32 R2, R0, 0x4, R2 ;  /* 0x0000000400027825 */ /* 0x001fca00078e0002 */
[----:B------:R1:W-:Y:S02]  /*3920*/  STG.E desc[UR10][R2.64], R24 ;  /* 0x0000001802007986 */ /* 0x0003e4000c10190a */
.L_x_317:
[----:B------:R-:W-:Y:S05]  /*3930*/  BSYNC.RECONVERGENT B1 ;  /* 0x0000000000017941 */ /* 0x000fea0003800200 */
.L_x_316:
[----:B------:R-:W2:Y:S01]  /*3940*/  LDCU UR6, c[0x0][0x534] ;  /* 0x0000a680ff0677ac */ /* 0x000ea20008000800 */
[C---:B------:R-:W-:Y:S01]  /*3950*/  LOP3.LUT R0, R9.reuse, 0x18, RZ, 0xfc, !PT ;  /* 0x0000001809007812 */ /* 0x040fe200078efcff */
[----:B------:R-:W-:Y:S01]  /*3960*/  IMAD.SHL.U32 R7, R4, 0x4, RZ ;  /* 0x0000000404077824 */ /* 0x000fe200078e00ff */
[C---:B01----:R-:W-:Y:S02]  /*3970*/  LOP3.LUT R3, R9.reuse, 0x8, RZ, 0xfc, !PT ;  /* 0x0000000809037812 */ /* 0x043fe400078efcff */
[C---:B------:R-:W-:Y:S02]  /*3980*/  LOP3.LUT R2, R9.reuse, 0x10, RZ, 0xfc, !PT ;  /* 0x0000001009027812 */ /* 0x040fe400078efcff */
[----:B--2---:R-:W-:Y:S01]  /*3990*/  ISETP.GE.AND P0, PT, R9, UR6, PT ;  /* 0x0000000609007c0c */ /* 0x004fe2000bf06270 */
[----:B------:R-:W-:Y:S01]  /*39a0*/  UISETP.GE.AND UP0, UPT, UR6, 0x1, UPT ;  /* 0x000000010600788c */ /* 0x000fe2000bf06270 */
[----:B------:R-:W-:Y:S02]  /*39b0*/  ISETP.GE.AND P4, PT, R0, UR6, PT ;  /* 0x0000000600007c0c */ /* 0x000fe4000bf86270 */
[----:B------:R-:W-:-:S02]  /*39c0*/  ISETP.GT.U32.OR P0, PT, R4, 0x7f, P0 ;  /* 0x0000007f0400780c */ /* 0x000fc40000704470 */
[----:B------:R-:W-:Y:S02]  /*39d0*/  LOP3.LUT R0, R9, 0x30, RZ, 0xfc, !PT ;  /* 0x0000003009007812 */ /* 0x000fe400078efcff */
[----:B------:R-:W-:Y:S02]  /*39e0*/  ISETP.GE.AND P6, PT, R3, UR6, PT ;  /* 0x0000000603007c0c */ /* 0x000fe4000bfc6270 */
[----:B------:R-:W-:Y:S02]  /*39f0*/  ISETP.GE.AND P5, PT, R2, UR6, PT ;  /* 0x0000000602007c0c */ /* 0x000fe4000bfa6270 */
[C---:B------:R-:W-:Y:S02]  /*3a00*/  LOP3.LUT R3, R9.reuse, 0x20, RZ, 0xfc, !PT ;  /* 0x0000002009037812 */ /* 0x040fe400078efcff */
[C---:B------:R-:W-:Y:S02]  /*3a10*/  LOP3.LUT R2, R9.reuse, 0x28, RZ, 0xfc, !PT ;  /* 0x0000002809027812 */ /* 0x040fe400078efcff */
[----:B------:R-:W-:Y:S01]  /*3a20*/  ISETP.GE.AND P1, PT, R0, UR6, PT ;  /* 0x0000000600007c0c */ /* 0x000fe2000bf26270 */
[----:B------:R-:W-:Y:S01]  /*3a30*/  @!P0 FADD.FTZ R5, -R24, R33 ;  /* 0x0000002118058221 */ /* 0x000fe20000010100 */
[----:B------:R-:W-:-:S02]  /*3a40*/  LOP3.LUT R0, R9, 0x38, RZ, 0xfc, !PT ;  /* 0x0000003809007812 */ /* 0x000fc400078efcff */
[----:B------:R-:W-:Y:S01]  /*3a50*/  ISETP.GE.AND P3, PT, R3, UR6, PT ;  /* 0x0000000603007c0c */ /* 0x000fe2000bf66270 */
[----:B------:R-:W-:Y:S01]  /*3a60*/  @!P0 FMUL.FTZ R5, R5, 1.4426950216293334961 ;  /* 0x3fb8aa3b05058820 */ /* 0x000fe20000410000 */
[----:B------:R-:W-:Y:S02]  /*3a70*/  ISETP.GE.AND P2, PT, R2, UR6, PT ;  /* 0x0000000602007c0c */ /* 0x000fe4000bf46270 */
[C---:B------:R-:W-:Y:S02]  /*3a80*/  ISETP.GT.U32.OR P5, PT, R4.reuse, 0x7f, P5 ;  /* 0x0000007f0400780c */ /* 0x040fe40002fa4470 */
[C---:B------:R-:W-:Y:S01]  /*3a90*/  ISETP.GT.U32.OR P3, PT, R4.reuse, 0x7f, P3 ;  /* 0x0000007f0400780c */ /* 0x040fe20001f64470 */
[----:B------:R-:W0:Y:S01]  /*3aa0*/  @!P0 MUFU.EX2 R5, R5 ;  /* 0x0000000500058308 */ /* 0x000e220000000800 */
[C---:B------:R-:W-:Y:S02]  /*3ab0*/  ISETP.GT.U32.OR P1, PT, R4.reuse, 0x7f, P1 ;  /* 0x0000007f0400780c */ /* 0x040fe40000f24470 */
[----:B------:R-:W-:-:S02]  /*3ac0*/  ISETP.GT.U32.OR P6, PT, R4, 0x7f, P6 ;  /* 0x0000007f0400780c */ /* 0x000fc400037c4470 */
        /* <DEDUP_REMOVED lines=41> */
[----:B-1----:R-:W-:Y:S01]  /*3d60*/  IMAD.MOV.U32 R13, RZ, RZ, RZ ;  /* 0x000000ffff0d7224 */ /* 0x002fe200078e00ff */
        /* <DEDUP_REMOVED lines=16> */
[----:B------:R-:W-:Y:S01]  /*3e70*/  CS2R R2, SRZ ;  /* 0x0000000000027805 */ /* 0x000fe2000001ff00 */
[----:B------:R-:W-:Y:S01]  /*3e80*/  UMOV UR6, 0x400 ;  /* 0x0000040000067882 */ /* 0x000fe20000000000 */
[----:B------:R-:W-:Y:S01]  /*3e90*/  MOV R5, RZ ;  /* 0x000000ff00057202 */ /* 0x000fe20000000f00 */
[----:B------:R-:W-:Y:S01]  /*3ea0*/  IMAD.WIDE R22, R14, 0x10, RZ ;  /* 0x000000100e167825 */ /* 0x000fe200078e02ff */
[----:B------:R-:W-:-:S03]  /*3eb0*/  MOV R13, UR8 ;  /* 0x00000008000d7c02 */ /* 0x000fc60008000f00 */
[----:B------:R-:W-:-:S04]  /*3ec0*/  IMAD.WIDE R20, R14, 0xc, RZ ;  /* 0x0000000c0e147825 */ /* 0x000fc800078e02ff */
[----:B------:R-:W-:-:S04]  /*3ed0*/  IMAD.WIDE R18, R14, 0x8, RZ ;  /* 0x000000080e127825 */ /* 0x000fc800078e02ff */
[----:B------:R-:W-:Y:S01]  /*3ee0*/  IMAD.WIDE R16, R14, 0x4, RZ ;  /* 0x000000040e107825 */ /* 0x000fe200078e02ff */
[----:B0-----:R-:W-:Y:S02]  /*3ef0*/  ULEA UR5, UR5, UR6, 0x18 ;  /* 0x0000000605057291 */ /* 0x001fe4000f8ec0ff */
[----:B------:R-:W-:-:S04]  /*3f00*/  UIADD3 UR6, UPT, UPT, -UR8, URZ, URZ ;  /* 0x000000ff08067290 */ /* 0x000fc8000fffe1ff */
[----:B------:R-:W-:Y:S01]  /*3f10*/  UISETP.GE.AND UP0, UPT, UR6, URZ, UPT ;  /* 0x000000ff0600728c */ /* 0x000fe2000bf06270 */
[----:B------:R-:W-:-:S04]  /*3f20*/  LEA R6, R12, UR5, 0x2 ;  /* 0x000000050c067c11 */ /* 0x000fc8000f8e10ff */
[----:B------:R-:W-:-:S04]  /*3f30*/  IADD3 R6, PT, PT, R6, 0x88, RZ ;  /* 0x0000008806067810 */ /* 0x000fc80007ffe0ff */
[----:B------:R-:W-:Y:S05]  /*3f40*/  BRA.U UP0, `(.L_x_326) ;  /* 0x0000000d008c7547 */ /* 0x000fea000b800000 */
[----:B------:R-:W-:Y:S02]  /*3f50*/  UIADD3 UR5, UPT, UPT, -UR6, URZ, URZ ;  /* 0x000000ff06057290 */ /* 0x000fe4000fffe1ff */
[----:B------:R-:W-:Y:S02]  /*3f60*/  UPLOP3.LUT UP1, UPT, UPT, UPT, UPT, 0x80, 0x8 ;  /* 0x000000000008789c */ /* 0x000fe40003f2f070 */
[----:B------:R-:W-:-:S09]  /*3f70*/  UISETP.GT.AND UP0, UPT, UR5, 0xc, UPT ;  /* 0x0000000c0500788c */ /* 0x000fd2000bf04270 */
[----:B------:R-:W-:Y:S05]  /*3f80*/  BRA.U !UP0, `(.L_x_327) ;  /* 0x00000009084c7547 */ /* 0x000fea000b800000 */
[C---:B------:R-:W-:Y:S01]  /*3f90*/  ISETP.GE.AND P2, PT, R12.reuse, UR7, PT ;  /* 0x000000070c007c0c */ /* 0x040fe2000bf46270 */
[----:B------:R-:W-:Y:S01]  /*3fa0*/  UPLOP3.LUT UP1, UPT, UPT, UPT, UPT, 0x40, 0x4 ;  /* 0x000000000004789c */ /* 0x000fe20003f2e870 */
[----:B------:R-:W-:-:S13]  /*3fb0*/  ISETP.GE.AND P0, PT, R12, UR7, PT ;  /* 0x000000070c007c0c */ /* 0x000fda000bf06270 */
.L_x_328:
[----:B------:R-:W0:Y:S01]  /*3fc0*/  LDS R4, [R6+-0x88] ;  /* 0xffff780006047984 */ /* 0x000e220000000800 */
[-C--:B------:R-:W-:Y:S01]  /*3fd0*/  @!P2 MOV R24, R15.reuse ;  /* 0x0000000f0018a202 */ /* 0x080fe20000000f00 */
[----:B------:R-:W-:Y:S01]  /*3fe0*/  UIADD3 UR6, UPT, UPT, UR6, 0x10, URZ ;  /* 0x0000001006067890 */ /* 0x000fe2000fffe0ff */
[----:B------:R-:W-:Y:S03]  /*3ff0*/  @!P2 IADD3 R26, P1, PT, R16, R15, RZ ;  /* 0x0000000f101aa210 */ /* 0x000fe60007f3e0ff */
[----:B------:R-:W0:Y:S01]  /*4000*/  @!P2 LDG.E.128 R8, desc[UR10][R24.64] ;  /* 0x0000000a1808a981 */ /* 0x000e22000c1e1d00 */
[----:B------:R-:W-:Y:S01]  /*4010*/  @!P2 IADD3.X R27, PT, PT, R17, R25, RZ, P1, !PT ;  /* 0x00000019111ba210 */ /* 0x000fe20000ffe4ff */
[----:B------:R-:W-:Y:S01]  /*4020*/  UISETP.GE.AND UP0, UPT, UR6, -0xc, UPT ;  /* 0xfffffff40600788c */ /* 0x000fe2000bf06270 */
        /* <DEDUP_REMOVED lines=23> */
[----:B------:R1:W0:Y:S01]  /*41a0*/  @!P2 LDG.E.128 R8, desc[UR10][R26.64] ;  /* 0x0000000a1a08a981 */ /* 0x000222000c1e1d00 */
[----:B------:R-:W-:Y:S11]  /*41b0*/  PLOP3.LUT P2, PT, P0, PT, PT, 0x80, 0x8 ;  /* 0x000000000008781c */ /* 0x000ff6000074f070 */
[----:B------:R-:W-:Y:S02]  /*41c0*/  @!UPT UIADD3 URZ, UPT, UPT, URZ, URZ, URZ ;  /* 0x000000fffffff290 */ /* 0x000fe4000fffe0ff */
[-C--:B-1----:R-:W-:Y:S04]  /*41d0*/  @!P2 IADD3 R26, P1, PT, R16, R24.reuse, RZ ;  /* 0x00000018101aa210 */ /* 0x082fe80007f3e0ff */
[----:B------:R-:W-:Y:S02]  /*41e0*/  @!P2 IADD3.X R15, PT, PT, R17, R25, RZ, P1, !PT ;  /* 0x00000019110fa210 */ /* 0x000fe40000ffe4ff */
[----:B------:R-:W-:Y:S02]  /*41f0*/  @!P2 IADD3 R28, P1, PT, R18, R24, RZ ;  /* 0x00000018121ca210 */ /* 0x000fe40007f3e0ff */
[----:B------:R-:W-:Y:S02]  /*4200*/  @!P2 MOV R27, R15 ;  /* 0x0000000f001ba202 */ /* 0x000fe40000000f00 */
[----:B------:R-:W-:Y:S04]  /*4210*/  @!P2 IADD3.X R15, PT, PT, R19, R25, RZ, P1, !PT ;  /* 0x00000019130fa210 */ /* 0x000fe80000ffe4ff */
[----:B------:R-:W-:Y:S01]  /*4220*/  @!P2 MOV R29, R15 ;  /* 0x0000000f001da202 */ /* 0x000fe20000000f00 */
        /* <DEDUP_REMOVED lines=13> */
[----:B------:R-:W-:Y:S02]  /*4300*/  @!P2 IADD3.X R15, PT, PT, R21, R25, RZ, P1, !PT ;  /* 0x00000019150fa210 */ /* 0x000fe40000ffe4ff */
[----:B------:R-:W-:Y:S02]  /*4310*/  IADD3 R24, P1, PT, R22, R24, RZ ;  /* 0x0000001816187210 */ /* 0x000fe40007f3e0ff */
[----:B------:R-:W-:Y:S02]  /*4320*/  @!P2 MOV R27, R15 ;  /* 0x0000000f001ba202 */ /* 0x000fe40000000f00 */
[----:B------:R-:W-:Y:S01]  /*4330*/  IADD3.X R25, PT, PT, R23, R25, RZ, P1, !PT ;  /* 0x0000001917197210 */ /* 0x000fe20000ffe4ff */
[C---:B0-----:R-:W-:Y:S01]  /*4340*/  FFMA.FTZ R5, R4.reuse, R8, R5 ;  /* 0x0000000804057223 */ /* 0x041fe20000010005 */
[C---:B------:R-:W-:Y:S01]  /*4350*/  FFMA.FTZ R2, R4.reuse, R9, R2 ;  /* 0x0000000904027223 */ /* 0x040fe20000010002 */
[C---:B------:R-:W-:Y:S01]  /*4360*/  FFMA.FTZ R3, R4.reuse, R10, R3 ;  /* 0x0000000a04037223 */ /* 0x040fe20000010003 */
[----:B------:R-:W-:Y:S02]  /*4370*/  FFMA.FTZ R0, R4, R11, R0 ;  /* 0x0000000b04007223 */ /* 0x000fe40000010000 */
[----:B------:R-:W0:Y:S04]  /*4380*/  LDS R4, [R6+0x110] ;  /* 0x0001100006047984 */ /* 0x000e280000000800 */
[----:B------:R1:W0:Y:S02]  /*4390*/  @!P2 LDG.E.128 R8, desc[UR10][R28.64] ;  /* 0x0000000a1c08a981 */ /* 0x000224000c1e1d00 */
[----:B-1----:R-:W-:Y:S04]  /*43a0*/  @!P2 IADD3 R28, P1, PT, R16, R24, RZ ;  /* 0x00000018101ca210 */ /* 0x002fe80007f3e0ff */
[----:B------:R-:W-:Y:S04]  /*43b0*/  @!P2 IADD3.X R15, PT, PT, R17, R25, RZ, P1, !PT ;  /* 0x00000019110fa210 */ /* 0x000fe80000ffe4ff */
[----:B------:R-:W-:Y:S01]  /*43c0*/  @!P2 MOV R29, R15 ;  /* 0x0000000f001da202 */ /* 0x000fe20000000f00 */
        /* <DEDUP_REMOVED lines=57> */
[----:B------:R-:W-:Y:S04]  /*4760*/  @!P2 IADD3.X R15, PT, PT, R21, R25, RZ, P1, !PT ;  /* 0x00000019150fa210 */ /* 0x000fe80000ffe4ff */
[----:B------:R-:W-:Y:S02]  /*4770*/  @!P2 MOV R27, R15 ;  /* 0x0000000f001ba202 */ /* 0x000fe40000000f00 */
        /* <DEDUP_REMOVED lines=19> */
[----:B------:R-:W-:Y:S09]  /*48b0*/  BRA.U !UP0, `(.L_x_328) ;  /* 0xfffffff508c07547 */ /* 0x000ff2000b83ffff */
.L_x_327:
        /* <DEDUP_REMOVED lines=74> */
.L_x_329:
[----:B------:R-:W-:-:S09]  /*4d60*/  UISETP.NE.OR UP1, UPT, UR6, URZ, UP1 ;  /* 0x000000ff0600728c */ /* 0x000fd20008f25670 */
[----:B------:R-:W-:Y:S05]  /*4d70*/  BRA.U !UP1, `(.L_x_325) ;  /* 0x0000000109987547 */ /* 0x000fea000b800000 */
.L_x_326:
[----:B------:R-:W-:-:S13]  /*4d80*/  ISETP.GE.AND P0, PT, R12, UR7, PT ;  /* 0x000000070c007c0c */ /* 0x000fda000bf06270 */
.L_x_330:
[----:B------:R-:W0:Y:S01]  /*4d90*/  LDS R4, [R6+-0x88] ;  /* 0xffff780006047984 */ /* 0x000e220000000800 */
[-C--:B------:R-:W-:Y:S01]  /*4da0*/  @!P0 MOV R24, R15.reuse ;  /* 0x0000000f00188202 */ /* 0x080fe20000000f00 */
[----:B------:R-:W-:Y:S01]  /*4db0*/  UIADD3 UR6, UPT, UPT, UR6, 0x4, URZ ;  /* 0x0000000406067890 */ /* 0x000fe2000fffe0ff */
[----:B------:R-:W-:Y:S03]  /*4dc0*/  @!P0 IADD3 R30, P1, PT, R16, R15, RZ ;  /* 0x0000000f101e8210 */ /* 0x000fe60007f3e0ff */
[----:B------:R1:W0:Y:S01]  /*4dd0*/  @!P0 LDG.E.128 R8, desc[UR10][R24.64] ;  /* 0x0000000a18088981 */ /* 0x000222000c1e1d00 */
[----:B------:R-:W-:Y:S01]  /*4de0*/  @!P0 IADD3.X R31, PT, PT, R17, R25, RZ, P1, !PT ;  /* 0x00000019111f8210 */ /* 0x000fe20000ffe4ff */
[----:B------:R-:W-:Y:S01]  /*4df0*/  UISETP.NE.AND UP0, UPT, UR6, URZ, UPT ;  /* 0x000000ff0600728c */ /* 0x000fe2000bf05270 */
[----:B------:R-:W-:Y:S04]  /*4e00*/  @!P0 IADD3 R28, P1, PT, R18, R15, RZ ;  /* 0x0000000f121c8210 */ /* 0x000fe80007f3e0ff */
[----:B------:R-:W-:Y:S02]  /*4e10*/  @!P0 IADD3.X R29, PT, PT, R19, R25, RZ, P1, !PT ;  /* 0x00000019131d8210 */ /* 0x000fe40000ffe4ff */
[----:B------:R-:W-:Y:S04]  /*4e20*/  @!P0 IADD3 R26, P1, PT, R20, R15, RZ ;  /* 0x0000000f141a8210 */ /* 0x000fe80007f3e0ff */
[----:B------:R-:W-:Y:S02]  /*4e30*/  @!P0 IADD3.X R27, PT, PT, R21, R25, RZ, P1, !PT ;  /* 0x00000019151b8210 */ /* 0x000fe40000ffe4ff */
[----:B------:R-:W-:Y:S04]  /*4e40*/  IADD3 R15, P1, PT, R22, R15, RZ ;  /* 0x0000000f160f7210 */ /* 0x000fe80007f3e0ff */
[----:B-1----:R-:W-:Y:S01]  /*4e50*/  IADD3.X R25, PT, PT, R23, R25, RZ, P1, !PT ;  /* 0x0000001917197210 */ /* 0x002fe20000ffe4ff */
[C---:B0-----:R-:W-:Y:S01]  /*4e60*/  FFMA.FTZ R5, R4.reuse, R8, R5 ;  /* 0x0000000804057223 */ /* 0x041fe20000010005 */
[C---:B------:R-:W-:Y:S01]  /*4e70*/  FFMA.FTZ R2, R4.reuse, R9, R2 ;  /* 0x0000000904027223 */ /* 0x040fe20000010002 */
[C---:B------:R-:W-:Y:S01]  /*4e80*/  FFMA.FTZ R3, R4.reuse, R10, R3 ;  /* 0x0000000a04037223 */ /* 0x040fe20000010003 */
[----:B------:R-:W-:Y:S02]  /*4e90*/  FFMA.FTZ R0, R4, R11, R0 ;  /* 0x0000000b04007223 */ /* 0x000fe40000010000 */
[----:B------:R-:W0:Y:S04]  /*4ea0*/  LDS R4, [R6+-0x44] ;  /* 0xffffbc0006047984 */ /* 0x000e280000000800 */
[----:B------:R-:W0:Y:S02]  /*4eb0*/  @!P0 LDG.E.128 R8, desc[UR10][R30.64] ;  /* 0x0000000a1e088981 */ /* 0x000e24000c1e1d00 */
        /* <DEDUP_REMOVED lines=18> */
.L_x_325:
[----:B------:R-:W-:-:S09]  /*4fe0*/  UISETP.NE.AND UP0, UPT, UR4, URZ, UPT ;  /* 0x000000ff0400728c */ /* 0x000fd2000bf05270 */
[----:B------:R-:W-:Y:S05]  /*4ff0*/  BRA.U !UP0, `(.L_x_324) ;  /* 0x0000000108547547 */ /* 0x000fea000b800000 */
[----:B------:R-:W0:Y:S01]  /*5000*/  S2UR UR5, SR_CgaCtaId ;  /* 0x00000000000579c3 */ /* 0x000e220000008800 */
[----:B------:R-:W-:Y:S01]  /*5010*/  UMOV UR6, 0x400 ;  /* 0x0000040000067882 */ /* 0x000fe20000000000 */
[----:B------:R-:W-:Y:S01]  /*5020*/  IMAD R13, R13, 0x11, R12 ;  /* 0x000000110d0d7824 */ /* 0x000fe200078e020c */
[----:B------:R-:W-:Y:S01]  /*5030*/  ISETP.GE.AND P0, PT, R12, UR7, PT ;  /* 0x000000070c007c0c */ /* 0x000fe2000bf06270 */
[----:B------:R-:W-:Y:S01]  /*5040*/  IMAD.WIDE R16, R14, 0x4, RZ ;  /* 0x000000040e107825 */ /* 0x000fe200078e02ff */
[----:B------:R-:W-:Y:S02]  /*5050*/  UIADD3 UR4, UPT, UPT, -UR4, URZ, URZ ;  /* 0x000000ff04047290 */ /* 0x000fe4000fffe1ff */
[----:B0-----:R-:W-:-:S06]  /*5060*/  ULEA UR5, UR5, UR6, 0x18 ;  /* 0x0000000605057291 */ /* 0x001fcc000f8ec0ff */
[----:B------:R-:W-:-:S07]  /*5070*/  LEA R6, R13, UR5, 0x2 ;  /* 0x000000050d067c11 */ /* 0x000fce000f8e10ff */
.L_x_331:
        /* <DEDUP_REMOVED lines=13> */
.L_x_324:
[----:B------:R-:W-:-:S04]  /*5150*/  IADD3 R12, PT, PT, R12, UR20, RZ ;  /* 0x000000140c0c7c10 */ /* 0x000fc8000fffe0ff */
[----:B------:R-:W-:-:S13]  /*5160*/  ISETP.GE.AND P0, PT, R12, UR21, PT ;  /* 0x000000150c007c0c */ /* 0x000fda000bf06270 */
[----:B------:R-:W-:Y:S05]  /*5170*/  @P0 EXIT ;  /* 0x000000000000094d */ /* 0x000fea0003800000 */
[----:B------:R-:W-:Y:S01]  /*5180*/  IABS R10, UR22 ;  /* 0x00000016000a7c13 */ /* 0x000fe20008000000 */
[----:B------:R-:W0:Y:S01]  /*5190*/  LDC R9, c[0x0][0x434] ;  /* 0x00010d00ff097b82 */ /* 0x000e220000000800 */
[----:B-1----:R-:W-:Y:S01]  /*51a0*/  IABS R13, R12 ;  /* 0x0000000c000d7213 */ /* 0x002fe20000000000 */
        /* <DEDUP_REMOVED lines=75> */
        .weak           $__internal_8_$__cuda_sm20_div_s64
        .type           $__internal_8_$__cuda_sm20_div_s64,@function
        .size           $__internal_8_$__cuda_sm20_div_s64,(.L_x_4840 - $__internal_8_$__cuda_sm20_div_s64)
$__internal_8_$__cuda_sm20_div_s64:
        /* <DEDUP_REMOVED lines=56> */
[CC--:B------:R-:W-:Y:S01]  /*59e0*/  ISETP.GE.U32.AND P2, PT, R13.reuse, R34.reuse, PT ;  /* 0x000000220d00720c */ /* 0x0c0fe20003f46070 */
        /* <DEDUP_REMOVED lines=13> */
[----:B------:R-:W-:Y:S01]  /*5ac0*/  ISETP.GE.U32.AND.EX P0, PT, R15, R35, PT, P0 ;  /* 0x000000230f00720c */ /* 0x000fe20003f06100 */
[----:B------:R-:W-:Y:S01]  /*5ad0*/  IMAD.MOV.U32 R15, RZ, RZ, 0x0 ;  /* 0x00000000ff0f7424 */ /* 0x000fe200078e00ff */
        /* <DEDUP_REMOVED lines=10> */
[----:B------:R-:W-:Y:S02]  /*5b80*/  SEL R10, R10, R13, !P2 ;  /* 0x0000000d0a0a7207 */ /* 0x000fe40005000000 */
[----:B------:R-:W-:Y:S01]  /*5b90*/  SEL R13, R14, 0xffffffff, P0 ;  /* 0xffffffff0e0d7807 */ /* 0x000fe20000000000 */
[----:B------:R-:W-:Y:S01]  /*5ba0*/  IMAD.MOV.U32 R14, RZ, RZ, R18 ;  /* 0x000000ffff0e7224 */ /* 0x000fe200078e0012 */
[----:B------:R-:W-:-:S03]  /*5bb0*/  SEL R10, R10, 0xffffffff, P0 ;  /* 0xffffffff0a0a7807 */ /* 0x000fc60000000000 */
[----:B------:R-:W-:Y:S05]  /*5bc0*/  RET.REL.NODEC R14 `(_ZN5flash32flash_fwd_splitkv_combine_kernelI23Flash_fwd_kernel_traitsILi32ELi64ELi256ELi4ELb0ELb0EN7cutlass6half_tE19Flash_kernel_traitsILi32ELi64ELi256ELi4ES3_EELi16ELi6ELb1EEEvNS_16Flash_fwd_paramsE) ;  /* 0xffffffa40e0c7950 */ /* 0x000fea0003c3ffff */
.L_x_332:
        /* <DEDUP_REMOVED lines=11> */
.L_x_4840:


//--------------------- .text._ZN5flash32flash_fwd_splitkv_combine_kernelI23Flash_fwd_kernel_traitsILi32ELi64ELi256ELi4ELb0ELb0EN7cutlass6half_tE19Flash_kernel_traitsILi32ELi64ELi256ELi4ES3_EELi16ELi5ELb1EEEvNS_16Flash_fwd_paramsE --------------------------
	.section	.text._ZN5flash32flash_fwd_splitkv_combine_kernelI23Flash_fwd_kernel_traitsILi32ELi64ELi256ELi4ELb0ELb0EN7cutlass6half_tE19Flash_kernel_traitsILi32ELi64ELi256ELi4ES3_EELi16ELi5ELb1EEEvNS_16Flash_fwd_paramsE,"ax",@progbits
	.align	128
        .global         _ZN5flash32flash_fwd_splitkv_combine_kernelI23Flash_fwd_kernel_traitsILi32ELi64ELi256ELi4ELb0ELb0EN7cutlass6half_tE19Flash_kernel_traitsILi32ELi64ELi256ELi4ES3_EELi16ELi5ELb1EEEvNS_16Flash_fwd_paramsE
        .type           _ZN5flash32flash_fwd_splitkv_combine_kernelI23Flash_fwd_kernel_traitsILi32ELi64ELi256ELi4ELb0ELb0EN7cutlass6half_tE19Flash_kernel_traitsILi32ELi64ELi256ELi4ES3_EELi16ELi5ELb1EEEvNS_16Flash_fwd_paramsE,@function
        .size           _ZN5flash32flash_fwd_splitkv_combine_kernelI23Flash_fwd_kernel_traitsILi32ELi64ELi256ELi4ELb0ELb0EN7cutlass6half_tE19Flash_kernel_traitsILi32ELi64ELi256ELi4ES3_EELi16ELi5ELb1EEEvNS_16Flash_fwd_paramsE,(.L_x_4841 - _ZN5flash32flash_fwd_splitkv_combine_kernelI23Flash_fwd_kernel_traitsILi32ELi64ELi256ELi4ELb0ELb0EN7cutlass6half_tE19Flash_kernel_traitsILi32ELi64ELi256ELi4ES3_EELi16ELi5ELb1EEEvNS_16Flash_fwd_paramsE)
        .other          _ZN5flash32flash_fwd_splitkv_combine_kernelI23Flash_fwd_kernel_traitsILi32ELi64ELi256ELi4ELb0ELb0EN7cutlass6half_tE19Flash_kernel_traitsILi32ELi64ELi256ELi4ES3_EELi16ELi5ELb1EEEvNS_16Flash_fwd_paramsE,@"STO_CUDA_ENTRY STV_DEFAULT"
_ZN5flash32flash_fwd_splitkv_combine_kernelI23Flash_fwd_kernel_traitsILi32ELi64ELi256ELi4ELb0ELb0EN7cutlass6half_tE19Flash_kernel_traitsILi32ELi64ELi256ELi4ES3_EELi16ELi5ELb1EEEvNS_16Flash_fwd_paramsE:
.text._ZN5flash32flash_fwd_splitkv_combine_kernelI23Flash_fwd_kernel_traitsILi32ELi64ELi256ELi4ELb0ELb0EN7cutlass6half_tE19Flash_kernel_traitsILi32ELi64ELi256ELi4ES3_EELi16ELi5ELb1EEEvNS_16Flash_fwd_paramsE:
        /* <DEDUP_REMOVED lines=38> */
.L_x_333:
[----:B------:R-:W-:Y:S01]  /*0260*/  IMAD.U32 R20, RZ, RZ, UR21 ;  /* 0x00000015ff147e24 */ /* 0x000fe2000f8e00ff */
[----:B------:R-:W-:Y:S01]  /*0270*/  MOV R18, UR19 ;  /* 0x0000001300127c02 */ /* 0x000fe20008000f00 */
[----:B------:R-:W-:Y:S01]  /*0280*/  IMAD.U32 R19, RZ, RZ, UR15 ;  /* 0x0000000fff137e24 */ /* 0x000fe2000f8e00ff */
[----:B------:R-:W-:Y:S02]  /*0290*/  MOV R17, UR14 ;  /* 0x0000000e00117c02 */ /* 0x000fe40008000f00 */
[----:B------:R-:W-:Y:S02]  /*02a0*/  MOV R16, 0x2c0 ;  /* 0x000002c000107802 */ /* 0x000fe40000000f00 */
[----:B------:R-:W-:Y:S05]  /*02b0*/  CALL.REL.NOINC `($__internal_9_$__cuda_sm20_div_s64) ;  /* 0x0000004c00607944 */ /* 0x000fea0003c00000 */
[----:B------:R-:W-:-:S07]  /*02c0*/  MOV R11, R13 ;  /* 0x0000000d000b7202 */ /* 0x000fce0000000f00 */
.L_x_334:
        /* <DEDUP_REMOVED lines=30> */
.L_x_336:
[----:B------:R-:W-:Y:S01]  /*04b0*/  IMAD.MOV.U32 R20, RZ, RZ, R10 ;  /* 0x000000ffff147224 */ /* 0x000fe200078e000a */
[----:B------:R-:W-:Y:S02]  /*04c0*/  MOV R19, R11 ;  /* 0x0000000b00137202 */ /* 0x000fe40000000f00 */
[----:B------:R-:W-:Y:S02]  /*04d0*/  MOV R16, 0x4f0 ;  /* 0x000004f000107802 */ /* 0x000fe40000000f00 */
[----:B------:R-:W-:Y:S05]  /*04e0*/  CALL.REL.NOINC `($__internal_9_$__cuda_sm20_div_s64) ;  /* 0x0000004800d47944 */ /* 0x000fea0003c00000 */
[----:B------:R-:W-:Y:S02]  /*04f0*/  MOV R4, R10 ;  /* 0x0000000a00047202 */ /* 0x000fe40000000f00 */
[----:B------:R-:W-:Y:S02]  /*0500*/  MOV R5, R13 ;  /* 0x0000000d00057202 */ /* 0x000fe40000000f00 */
.L_x_337:
[----:B------:R-:W-:Y:S05]  /*0510*/  BSYNC.RECONVERGENT B0 ;  /* 0x0000000000007941 */ /* 0x000fea0003800200 */
.L_x_335:
        /* <DEDUP_REMOVED lines=57> */
.L_x_339:
[----:B------:R-:W-:Y:S01]  /*08b0*/  IMAD.MOV.U32 R20, RZ, RZ, R18 ;  /* 0x000000ffff147224 */ /* 0x000fe200078e0012 */
[----:B------:R-:W-:Y:S01]  /*08c0*/  MOV R18, R11 ;  /* 0x0000000b00127202 */ /* 0x000fe20000000f00 */
[----:B------:R-:W-:Y:S01]  /*08d0*/  IMAD.MOV.U32 R19, RZ, RZ, R17 ;  /* 0x000000ffff137224 */ /* 0x000fe200078e0011 */
[----:B------:R-:W-:Y:S02]  /*08e0*/  MOV R17, R31 ;  /* 0x0000001f00117202 */ /* 0x000fe40000000f00 */
[----:B------:R-:W-:Y:S02]  /*08f0*/  MOV R16, 0x910 ;  /* 0x0000091000107802 */ /* 0x000fe40000000f00 */
[----:B------:R-:W-:Y:S05]  /*0900*/  CALL.REL.NOINC `($__internal_9_$__cuda_sm20_div_s64) ;  /* 0x0000004400cc7944 */ /* 0x000fea0003c00000 */
[----:B------:R-:W-:Y:S02]  /*0910*/  MOV R12, R10 ;  /* 0x0000000a000c7202 */ /* 0x000fe40000000f00 */
.L_x_340:
[----:B------:R-:W-:Y:S05]  /*0920*/  BSYNC.RECONVERGENT B0 ;  /* 0x0000000000007941 */ /* 0x000fea0003800200 */
.L_x_338:
        /* <DEDUP_REMOVED lines=124> */
.L_x_342:
[----:B------:R-:W-:Y:S01]  /*10f0*/  IMAD.MOV.U32 R20, RZ, RZ, R12 ;  /* 0x000000ffff147224 */ /* 0x000fe200078e000c */
[----:B------:R-:W-:Y:S01]  /*1100*/  MOV R18, R8 ;  /* 0x0000000800127202 */ /* 0x000fe20000000f00 */
[----:B------:R-:W-:Y:S01]  /*1110*/  IMAD.MOV.U32 R19, RZ, RZ, R13 ;  /* 0x000000ffff137224 */ /* 0x000fe200078e000d */
[----:B------:R-:W-:Y:S02]  /*1120*/  MOV R17, R0 ;  /* 0x0000000000117202 */ /* 0x000fe40000000f00 */
[----:B------:R-:W-:Y:S02]  /*1130*/  MOV R16, 0x1150 ;  /* 0x0000115000107802 */ /* 0x000fe40000000f00 */
[----:B------:R-:W-:Y:S05]  /*1140*/  CALL.REL.NOINC `($__internal_9_$__cuda_sm20_div_s64) ;  /* 0x0000003c00bc7944 */ /* 0x000fea0003c00000 */
[----:B------:R-:W-:Y:S02]  /*1150*/  MOV R34, R10 ;  /* 0x0000000a00227202 */ /* 0x000fe40000000f00 */
[----:B------:R-:W-:Y:S02]  /*1160*/  MOV R35, R13 ;  /* 0x0000000d00237202 */ /* 0x000fe40000000f00 */
.L_x_343:
[----:B------:R-:W-:Y:S05]  /*1170*/  BSYNC.RECONVERGENT B0 ;  /* 0x0000000000007941 */ /* 0x000fea0003800200 */
.L_x_341:
        /* <DEDUP_REMOVED lines=57> */
.L_x_345:
[----:B------:R-:W-:Y:S01]  /*1510*/  IMAD.MOV.U32 R20, RZ, RZ, R4 ;  /* 0x000000ffff147224 */ /* 0x000fe200078e0004 */
[----:B------:R-:W-:Y:S01]  /*1520*/  MOV R19, R5 ;  /* 0x0000000500137202 */ /* 0x000fe20000000f00 */
[----:B------:R-:W-:Y:S01]  /*1530*/  IMAD.MOV.U32 R18, RZ, RZ, R7 ;  /* 0x000000ffff127224 */ /* 0x000fe200078e0007 */
[----:B------:R-:W-:Y:S02]  /*1540*/  MOV R16, 0x1560 ;  /* 0x0000156000107802 */ /* 0x000fe40000000f00 */
[----:B------:R-:W-:Y:S05]  /*1550*/  CALL.REL.NOINC `($__internal_9_$__cuda_sm20_div_s64) ;  /* 0x0000003800b87944 */ /* 0x000fea0003c00000 */
[----:B------:R-:W-:Y:S02]  /*1560*/  MOV R20, R10 ;  /* 0x0000000a00147202 */ /* 0x000fe40000000f00 */
[----:B------:R-:W-:Y:S02]  /*1570*/  MOV R21, R13 ;  /* 0x0000000d00157202 */ /* 0x000fe40000000f00 */
.L_x_346:
[----:B------:R-:W-:Y:S05]  /*1580*/  BSYNC.RECONVERGENT B0 ;  /* 0x0000000000007941 */ /* 0x000fea0003800200 */
.L_x_344:
        /* <DEDUP_REMOVED lines=9> */
[C---:B------:R-:W-:Y:S01]  /*1620*/  VIADD R10, R6.reuse, 0x8 ;  /* 0x00000008060a7836 */ /* 0x040fe20000000000 */
        /* <DEDUP_REMOVED lines=10> */
[----:B------:R-:W-:Y:S02]  /*16d0*/  @!P6 IADD3.X R25, PT, PT, RZ, RZ, RZ, P0, !PT ;  /* 0x000000ffff19e210 */ /* 0x000fe400007fe4ff */
[----:B------:R-:W-:Y:S01]  /*16e0*/  @!P4 IADD3 R26, P1, PT, R5, UR20, RZ ;  /* 0x00000014051acc10 */ /* 0x000fe2000ff3e0ff */
        /* <DEDUP_REMOVED lines=8> */
[----:B------:R-:W-:-:S03]  /*1770*/  @!P5 IMAD.WIDE.U32 R28, R10, UR21, R28 ;  /* 0x000000150a1cdc25 */ /* 0x000fc6000f8e001c */
[----:B------:R-:W-:Y:S01]  /*1780*/  @!P6 LEA.HI.X R33, R24, R19, R22, 0x2, P0 ;  /* 0x000000131821e211 */ /* 0x000fe200000f1416 */
[----:B------:R-:W-:Y:S01]  /*1790*/  @!P4 IMAD.WIDE.U32 R26, R9, UR21, R26 ;  /* 0x00000015091acc25 */ /* 0x000fe2000f8e001a */
[----:B------:R-:W-:-:S03]  /*17a0*/  @!P3 IADD3 R24, P0, PT, R5, UR20, RZ ;  /* 0x000000140518bc10 */ /* 0x000fc6000ff1e0ff */
[----:B------:R-:W-:Y:S02]  /*17b0*/  IMAD.MOV.U32 R18, RZ, RZ, -0x800000 ;  /* 0xff800000ff127424 */ /* 0x000fe400078e00ff */
[----:B------:R-:W-:Y:S01]  /*17c0*/  @!P3 IMAD.X R25, RZ, RZ, RZ, P0 ;  /* 0x000000ffff19b224 */ /* 0x000fe200000e06ff */
[----:B--2---:R-:W-:Y:S01]  /*17d0*/  @!P5 LEA R16, P2, R28, R16, 0x2 ;  /* 0x000000101c10d211 */ /* 0x004fe200078410ff */
[----:B------:R-:W-:Y:S02]  /*17e0*/  @!P5 IMAD R10, R10, UR15, R29 ;  /* 0x0000000f0a0adc24 */ /* 0x000fe4000f8e021d */
[----:B------:R-:W-:Y:S01]  /*17f0*/  @!P3 IMAD.WIDE.U32 R24, R3, UR21, R24 ;  /* 0x000000150318bc25 */ /* 0x000fe2000f8e0018 */
[----:B---3--:R-:W-:Y:S01]  /*1800*/  @!P4 LEA R14, P1, R26, R14, 0x2 ;  /* 0x0000000e1a0ec211 */ /* 0x008fe200078210ff */
[----:B0-----:R0:W2:Y:S01]  /*1810*/  @!P6 LDG.E R18, desc[UR8][R32.64] ;  /* 0x000000082012e981 */ /* 0x0010a2000c1e1900 */
        /* <DEDUP_REMOVED lines=8> */
[----:B------:R-:W-:Y:S01]  /*18a0*/  @!P3 LEA.HI.X R13, R24, R13, R3, 0x2, P0 ;  /* 0x0000000d180db211 */ /* 0x000fe200000f1403 */
[----:B------:R1:W3:Y:S01]  /*18b0*/  @!P5 LDG.E R10, desc[UR8][R16.64] ;  /* 0x00000008100ad981 */ /* 0x0002e2000c1e1900 */
[----:B------:R-:W4:Y:S03]  /*18c0*/  S2UR UR4, SR_CgaCtaId ;  /* 0x00000000000479c3 */ /* 0x000f260000008800 */
[----:B------:R5:W3:Y:S04]  /*18d0*/  @!P4 LDG.E R22, desc[UR8][R14.64] ;  /* 0x000000080e16c981 */ /* 0x000ae8000c1e1900 */
[----:B------:R5:W3:Y:S01]  /*18e0*/  @!P3 LDG.E R19, desc[UR8][R12.64] ;  /* 0x000000080c13b981 */ /* 0x000ae2000c1e1900 */
[C---:B------:R-:W-:Y:S01]  /*18f0*/  ISETP.GT.U32.AND P2, PT, R4.reuse, 0x17f, PT ;  /* 0x0000017f0400780c */ /* 0x040fe20003f44070 */
[----:B------:R-:W-:Y:S01]  /*1900*/  UMOV UR5, 0x400 ;  /* 0x0000040000057882 */ /* 0x000fe20000000000 */
[C---:B------:R-:W-:Y:S01]  /*1910*/  ISETP.GT.U32.AND P1, PT, R4.reuse, 0xff, PT ;  /* 0x000000ff0400780c */ /* 0x040fe20003f24070 */
[----:B------:R-:W5:Y:S01]  /*1920*/  LDC R3, c[0x0][0x434] ;  /* 0x00010d00ff037b82 */ /* 0x000f620000000800 */
[C---:B------:R-:W-:Y:S01]  /*1930*/  ISETP.GT.U32.AND P0, PT, R4.reuse, 0x7f, PT ;  /* 0x0000007f0400780c */ /* 0x040fe20003f04070 */
[----:B------:R-:W-:Y:S01]  /*1940*/  IMAD.MOV.U32 R27, RZ, RZ, -0x800000 ;  /* 0xff800000ff1b7424 */ /* 0x000fe200078e00ff */
[----:B------:R-:W-:Y:S01]  /*1950*/  ISETP.GT.U32.AND P3, PT, R4, 0x1ff, PT ;  /* 0x000001ff0400780c */ /* 0x000fe20003f64070 */
[----:B------:R-:W-:Y:S01]  /*1960*/  IMAD.MOV.U32 R24, RZ, RZ, -0x800000 ;  /* 0xff800000ff187424 */ /* 0x000fe200078e00ff */
[----:B------:R-:W-:Y:S01]  /*1970*/  MOV R23, 0xff800000 ;  /* 0xff80000000177802 */ /* 0x000fe20000000f00 */
[----:B------:R-:W-:Y:S01]  /*1980*/  IMAD.MOV.U32 R25, RZ, RZ, -0x800000 ;  /* 0xff800000ff197424 */ /* 0x000fe200078e00ff */
[----:B------:R-:W-:Y:S01]  /*1990*/  BSSY.RECONVERGENT B1, `(.L_x_347) ;  /* 0x00001c1000017945 */ /* 0x000fe20003800200 */
[----:B0-----:R-:W-:-:S02]  /*19a0*/  IMAD.MOV.U32 R32, RZ, RZ, RZ ;  /* 0x000000ffff207224 */ /* 0x001fc400078e00ff */
[----:B-1----:R-:W-:Y:S01]  /*19b0*/  @!P2 IMAD.SHL.U32 R17, R4, 0x4, RZ ;  /* 0x000000040411a824 */ /* 0x002fe200078e00ff */
[----:B----4-:R-:W-:-:S03]  /*19c0*/  ULEA UR4, UR4, UR5, 0x18 ;  /* 0x0000000504047291 */ /* 0x010fc6000f8ec0ff */
[C---:B------:R-:W-:Y:S01]  /*19d0*/  @!P0 SHF.L.U32 R9, R4.reuse, 0x2, RZ ;  /* 0x0000000204098819 */ /* 0x040fe200000006ff */
[----:B-----5:R-:W-:Y:S01]  /*19e0*/  @!P1 IMAD.SHL.U32 R15, R4, 0x4, RZ ;  /* 0x00000004040f9824 */ /* 0x020fe200078e00ff */
[----:B------:R-:W-:Y:S02]  /*19f0*/  @!P2 LOP3.LUT R17, R17, 0x3c, RZ, 0xc0, !PT ;  /* 0x0000003c1111a812 */ /* 0x000fe400078ec0ff */
[----:B------:R-:W-:Y:S02]  /*1a00*/  @!P0 LOP3.LUT R9, R9, 0x3c, RZ, 0xc0, !PT ;  /* 0x0000003c09098812 */ /* 0x000fe400078ec0ff */
[----:B------:R-:W-:Y:S01]  /*1a10*/  @!P1 LOP3.LUT R15, R15, 0x3c, RZ, 0xc0, !PT ;  /* 0x0000003c0f0f9812 */ /* 0x000fe200078ec0ff */
[----:B------:R-:W-:Y:S01]  /*1a20*/  @!P2 VIADD R17, R17, UR4 ;  /* 0x000000041111ac36 */ /* 0x000fe20008000000 */
[----:B------:R-:W-:Y:S02]  /*1a30*/  LEA R29, R5, UR4, 0x2 ;  /* 0x00000004051d7c11 */ /* 0x000fe4000f8e10ff */
[----:B------:R-:W-:Y:S01]  /*1a40*/  @!P0 IADD3 R9, PT, PT, R9, UR4, RZ ;  /* 0x0000000409098c10 */ /* 0x000fe2000fffe0ff */
[----:B------:R-:W-:Y:S01]  /*1a50*/  @!P1 VIADD R15, R15, UR4 ;  /* 0x000000040f0f9c36 */ /* 0x000fe20008000000 */
[----:B------:R-:W-:Y:S01]  /*1a60*/  SHF.R.U32.HI R12, RZ, 0x3, R4 ;  /* 0x00000003ff0c7819 */ /* 0x000fe20000011604 */
[C---:B------:R-:W-:Y:S01]  /*1a70*/  IMAD R29, R6.reuse, 0x44, R29 ;  /* 0x00000044061d7824 */ /* 0x040fe200078e021d */
[----:B------:R-:W-:Y:S01]  /*1a80*/  IABS R16, R3 ;  /* 0x0000000300107213 */ /* 0x000fe20000000000 */
[----:B------:R-:W-:Y:S01]  /*1a90*/  @!P2 IMAD R17, R6, 0x44, R17 ;  /* 0x000000440611a824 */ /* 0x000fe200078e0211 */
[----:B------:R-:W-:Y:S01]  /*1aa0*/  LEA R14, R12, UR4, 0x2 ;  /* 0x000000040c0e7c11 */ /* 0x000fe2000f8e10ff */
[C---:B------:R-:W-:Y:S01]  /*1ab0*/  @!P1 IMAD R15, R6.reuse, 0x44, R15 ;  /* 0x00000044060f9824 */ /* 0x040fe200078e020f */
[----:B------:R-:W-:Y:S01]  /*1ac0*/  USHF.R.S32.HI UR4, URZ, 0x1f, UR22 ;  /* 0x0000001fff047899 */ /* 0x000fe20008011416 */
[----:B------:R-:W-:Y:S01]  /*1ad0*/  @!P0 IMAD R6, R6, 0x44, R9 ;  /* 0x0000004406068824 */ /* 0x000fe200078e0209 */
[----:B------:R-:W-:Y:S01]  /*1ae0*/  LOP3.LUT R9, R4, 0x7, RZ, 0xc0, !PT ;  /* 0x0000000704097812 */ /* 0x000fe200078ec0ff */
[----:B------:R-:W-:Y:S01]  /*1af0*/  IMAD.MOV.U32 R5, RZ, RZ, R16 ;  /* 0x000000ffff057224 */ /* 0x000fe200078e0010 */
[----:B------:R-:W-:-:S03]  /*1b00*/  ULOP3.LUT UR4, UR4, 0x1, URZ, 0xfc, !UPT ;  /* 0x0000000104047892 */ /* 0x000fc6000f8efcff */
[----:B------:R-:W-:Y:S01]  /*1b10*/  IMAD R14, R9, 0x44, R14 ;  /* 0x00000044090e7824 */ /* 0x000fe200078e020e */
[----:B------:R-:W0:Y:S08]  /*1b20*/  I2F.RP R13, R5 ;  /* 0x00000005000d7306 */ /* 0x000e300000209400 */
[----:B0-----:R-:W0:Y:S01]  /*1b30*/  MUFU.RCP R13, R13 ;  /* 0x0000000d000d7308 */ /* 0x001e220000001000 */
[----:B--2---:R0:W-:Y:S04]  /*1b40*/  @!P3 STS [R29], R18 ;  /* 0x000000121d00b388 */ /* 0x0041e80000000800 */
[----:B---3--:R-:W-:Y:S04]  /*1b50*/  @!P2 STS [R17+0x220], R10 ;  /* 0x0002200a1100a388 */ /* 0x008fe80000000800 */
[----:B------:R-:W-:Y:S04]  /*1b60*/  @!P1 STS [R15+0x440], R22 ;  /* 0x000440160f009388 */ /* 0x000fe80000000800 */
[----:B------:R1:W-:Y:S01]  /*1b70*/  @!P0 STS [R6+0x660], R19 ;  /* 0x0006601306008388 */ /* 0x0003e20000000800 */
[----:B------:R-:W-:Y:S01]  /*1b80*/  BAR.SYNC.DEFER_BLOCKING 0x0 ;  /* 0x0000000000007b1d */ /* 0x000fe20000010000 */
[----:B0-----:R-:W-:-:S05]  /*1b90*/  VIADD R18, R13, 0xffffffe ;  /* 0x0ffffffe0d127836 */ /* 0x001fca0000000000 */
[----:B-1----:R-:W0:Y:S01]  /*1ba0*/  F2I.FTZ.U32.TRUNC.NTZ R19, R18 ;  /* 0x0000001200137305 */ /* 0x002e22000021f000 */
[----:B------:R-:W-:Y:S04]  /*1bb0*/  @!P0 LDS R27, [R14] ;  /* 0x000000000e1b8984 */ /* 0x000fe80000000800 */
[----:B------:R-:W-:Y:S04]  /*1bc0*/  @!P0 LDS R24, [R14+0x220] ;  /* 0x000220000e188984 */ /* 0x000fe80000000800 */
[----:B------:R-:W1:Y:S04]  /*1bd0*/  @!P0 LDS R25, [R14+0x440] ;  /* 0x000440000e198984 */ /* 0x000e680000000800 */
[----:B------:R2:W3:Y:S01]  /*1be0*/  @!P0 LDS R23, [R14+0x660] ;  /* 0x000660000e178984 */ /* 0x0004e20000000800 */
[----:B0-----:R-:W-:-:S02]  /*1bf0*/  IMAD.MOV R6, RZ, RZ, -R19 ;  /* 0x000000ffff067224 */ /* 0x001fc400078e0a13 */
[----:B------:R-:W-:Y:S02]  /*1c00*/  IMAD.MOV.U32 R18, RZ, RZ, RZ ;  /* 0x000000ffff127224 */ /* 0x000fe400078e00ff */
[----:B------:R-:W-:Y:S01]  /*1c10*/  IMAD R15, R6, R5, RZ ;  /* 0x00000005060f7224 */ /* 0x000fe200078e02ff */
[----:B------:R-:W-:Y:S02]  /*1c20*/  IABS R6, R2 ;  /* 0x0000000200067213 */ /* 0x000fe40000000000 */
[----:B------:R-:W-:Y:S01]  /*1c30*/  LOP3.LUT R2, R2, R3, RZ, 0x3c, !PT ;  /* 0x0000000302027212 */ /* 0x000fe200078e3cff */
[----:B------:R-:W-:-:S03]  /*1c40*/  IMAD.HI.U32 R15, R19, R15, R18 ;  /* 0x0000000f130f7227 */ /* 0x000fc600078e0012 */
[----:B------:R-:W-:-:S03]  /*1c50*/  ISETP.GE.AND P1, PT, R2, RZ, PT ;  /* 0x000000ff0200720c */ /* 0x000fc60003f26270 */
[----:B--2---:R-:W-:Y:S02]  /*1c60*/  IMAD.HI.U32 R14, R15, R6, RZ ;  /* 0x000000060f0e7227 */ /* 0x004fe400078e00ff */
[----:B------:R-:W0:Y:S03]  /*1c70*/  LDC R15, c[0x0][0x3e0] ;  /* 0x0000f800ff0f7b82 */ /* 0x000e260000000800 */
[----:B------:R-:W-:-:S05]  /*1c80*/  IADD3 R10, PT, PT, -R14, RZ, RZ ;  /* 0x000000ff0e0a7210 */ /* 0x000fca0007ffe1ff */
[----:B------:R-:W-:Y:S01]  /*1c90*/  IMAD R6, R5, R10, R6 ;  /* 0x0000000a05067224 */ /* 0x000fe200078e0206 */
[----:B-1----:R-:W-:-:S04]  /*1ca0*/  FMNMX3.FTZ R16, R27, R24, R25, !PT ;  /* 0x000000181b107276 */ /* 0x002fc80007810019 */
[----:B------:R-:W-:Y:S02]  /*1cb0*/  ISETP.GT.U32.AND P0, PT, R5, R6, PT ;  /* 0x000000060500720c */ /* 0x000fe40003f04070 */
[----:B---3--:R-:W-:-:S05]  /*1cc0*/  FMNMX.FTZ R16, R16, R23, !PT ;  /* 0x0000001710107209 */ /* 0x008fca0007810000 */
[----:B------:R-:W1:Y:S06]  /*1cd0*/  SHFL.BFLY PT, R13, R16, 0x4, 0x1f ;  /* 0x0c801f00100d7f89 */ /* 0x000e6c00000e0000 */
[----:B------:R-:W-:Y:S02]  /*1ce0*/  @!P0 IMAD.IADD R6, R6, 0x1, -R5 ;  /* 0x0000000106068824 */ /* 0x000fe400078e0a05 */
[----:B------:R-:W-:Y:S01]  /*1cf0*/  @!P0 VIADD R14, R14, 0x1 ;  /* 0x000000010e0e8836 */ /* 0x000fe20000000000 */
[----:B------:R-:W-:Y:S02]  /*1d00*/  ISETP.NE.AND P0, PT, R3, RZ, PT ;  /* 0x000000ff0300720c */ /* 0x000fe40003f05270 */
[----:B------:R-:W-:-:S02]  /*1d10*/  ISETP.GE.U32.AND P2, PT, R6, R5, PT ;  /* 0x000000050600720c */ /* 0x000fc40003f46070 */
[----:B-1----:R-:W-:-:S11]  /*1d20*/  FMNMX.FTZ R10, R16, R13, !PT ;  /* 0x0000000d100a7209 */ /* 0x002fd60007810000 */
[----:B------:R-:W-:Y:S01]  /*1d30*/  @P2 VIADD R14, R14, 0x1 ;  /* 0x000000010e0e2836 */ /* 0x000fe20000000000 */
[----:B0-----:R-:W-:Y:S01]  /*1d40*/  IABS R13, R15 ;  /* 0x0000000f000d7213 */ /* 0x001fe20000000000 */
[----:B------:R-:W0:Y:S03]  /*1d50*/  SHFL.BFLY PT, R19, R10, 0x2, 0x1f ;  /* 0x0c401f000a137f89 */ /* 0x000e2600000e0000 */
[----:B------:R-:W-:Y:S01]  /*1d60*/  @!P1 IADD3 R14, PT, PT, -R14, RZ, RZ ;  /* 0x000000ff0e0e9210 */ /* 0x000fe20007ffe1ff */
[----:B------:R-:W1:Y:S01]  /*1d70*/  I2F.RP R6, R13 ;  /* 0x0000000d00067306 */ /* 0x000e620000209400 */
[----:B------:R-:W-:-:S05]  /*1d80*/  @!P0 LOP3.LUT R14, RZ, R3, RZ, 0x33, !PT ;  /* 0x00000003ff0e8212 */ /* 0x000fca00078e33ff */
[----:B------:R-:W-:Y:S01]  /*1d90*/  IMAD R5, R14, UR4, RZ ;  /* 0x000000040e057c24 */ /* 0x000fe2000f8e02ff */
[----:B------:R-:W2:Y:S04]  /*1da0*/  LDCU UR4, c[0x0][0x430] ;  /* 0x00008600ff0477ac */ /* 0x000ea80008000800 */
[----:B------:R-:W-:Y:S02]  /*1db0*/  IABS R17, R5 ;  /* 0x0000000500117213 */ /* 0x000fe40000000000 */
[----:B------:R-:W-:Y:S02]  /*1dc0*/  ISETP.NE.AND P5, PT, R5, RZ, PT ;  /* 0x000000ff0500720c */ /* 0x000fe40003fa5270 */
[----:B------:R-:W3:Y:S01]  /*1dd0*/  I2F.RP R18, R17 ;  /* 0x0000001100127306 */ /* 0x000ee20000209400 */
[----:B0-----:R-:W-:-:S07]  /*1de0*/  FMNMX.FTZ R19, R10, R19, !PT ;  /* 0x000000130a137209 */ /* 0x001fce0007810000 */
[----:B-1----:R-:W-:Y:S01]  /*1df0*/  MUFU.RCP R6, R6 ;  /* 0x0000000600067308 */ /* 0x002fe20000001000 */
[----:B------:R-:W0:Y:S07]  /*1e00*/  SHFL.BFLY PT, R2, R19, 0x1, 0x1f ;  /* 0x0c201f0013027f89 */ /* 0x000e2e00000e0000 */
[----:B---3--:R-:W1:Y:S02]  /*1e10*/  MUFU.RCP R18, R18 ;  /* 0x0000001200127308 */ /* 0x008e640000001000 */
[----:B-1----:R-:W-:Y:S01]  /*1e20*/  VIADD R18, R18, 0xffffffe ;  /* 0x0ffffffe12127836 */ /* 0x002fe20000000000 */
[----:B0-----:R-:W-:-:S05]  /*1e30*/  FMNMX.FTZ R2, R19, R2, !PT ;  /* 0x0000000213027209 */ /* 0x001fca0007810000 */
[----:B------:R-:W0:Y:S01]  /*1e40*/  F2I.FTZ.U32.TRUNC.NTZ R33, R18 ;  /* 0x0000001200217305 */ /* 0x000e22000021f000 */
        /* <DEDUP_REMOVED lines=10> */
[----:B------:R-:W-:Y:S04]  /*1ef0*/  MUFU.EX2 R29, R30 ;  /* 0x0000001e001d7308 */ /* 0x000fe80000000800 */
[----:B------:R-:W1:Y:S04]  /*1f00*/  MUFU.EX2 R16, R28 ;  /* 0x0000001c00107308 */ /* 0x000e680000000800 */
[----:B------:R-:W3:Y:S04]  /*1f10*/  MUFU.EX2 R10, R26 ;  /* 0x0000001a000a7308 */ /* 0x000ee80000000800 */
[----:B------:R-:W4:Y:S01]  /*1f20*/  MUFU.EX2 R19, R22 ;  /* 0x0000001600137308 */ /* 0x000f220000000800 */
[----:B-1----:R-:W-:Y:S01]  /*1f30*/  FADD.FTZ R29, R29, R16 ;  /* 0x000000101d1d7221 */ /* 0x002fe20000010000 */
[----:B------:R-:W-:-:S03]  /*1f40*/  IMAD.MOV.U32 R28, RZ, RZ, RZ ;  /* 0x000000ffff1c7224 */ /* 0x000fc600078e00ff */
[----:B---3--:R-:W-:Y:S01]  /*1f50*/  FADD.FTZ R10, R29, R10 ;  /* 0x0000000a1d0a7221 */ /* 0x008fe20000010000 */
[----:B------:R-:W-:-:S03]  /*1f60*/  VIADD R29, R6, 0xffffffe ;  /* 0x0ffffffe061d7836 */ /* 0x000fc60000000000 */
[----:B----4-:R-:W-:Y:S01]  /*1f70*/  FADD.FTZ R19, R10, R19 ;  /* 0x000000130a137221 */ /* 0x010fe20000010000 */
[----:B0-----:R-:W-:Y:S02]  /*1f80*/  IMAD.MOV R10, RZ, RZ, -R33 ;  /* 0x000000ffff0a7224 */ /* 0x001fe400078e0a21 */
[----:B------:R-:W0:Y:S02]  /*1f90*/  F2I.FTZ.U32.TRUNC.NTZ R29, R29 ;  /* 0x0000001d001d7305 */ /* 0x000e24000021f000 */
[----:B------:R-:W1:Y:S01]  /*1fa0*/  SHFL.BFLY PT, R16, R19, 0x4, 0x1f ;  /* 0x0c801f0013107f89 */ /* 0x000e6200000e0000 */
[----:B------:R-:W-:Y:S01]  /*1fb0*/  IMAD R37, R10, R17, RZ ;  /* 0x000000110a257224 */ /* 0x000fe200078e02ff */
[----:B------:R-:W-:-:S03]  /*1fc0*/  IABS R10, R5 ;  /* 0x00000005000a7213 */ /* 0x000fc60000000000 */
[----:B------:R-:W-:Y:S01]  /*1fd0*/  IMAD.HI.U32 R37, R33, R37, R32 ;  /* 0x0000002521257227 */ /* 0x000fe200078e0020 */
[----:B------:R-:W-:Y:S02]  /*1fe0*/  IADD3 R10, PT, PT, RZ, -R10, RZ ;  /* 0x8000000aff0a7210 */ /* 0x000fe40007ffe0ff */
[----:B0-----:R-:W-:-:S05]  /*1ff0*/  IADD3 R6, PT, PT, RZ, -R29, RZ ;  /* 0x8000001dff067210 */ /* 0x001fca0007ffe0ff */
[----:B------:R-:W-:Y:S02]  /*2000*/  IMAD R39, R6, R13, RZ ;  /* 0x0000000d06277224 */ /* 0x000fe400078e02ff */
[----:B------:R-:W-:Y:S02]  /*2010*/  VIADD R6, R17, UR18 ;  /* 0x0000001211067c36 */ /* 0x000fe40008000000 */
[----:B------:R-:W-:-:S04]  /*2020*/  IMAD.HI.U32 R39, R29, R39, R28 ;  /* 0x000000271d277227 */ /* 0x000fc800078e001c */
[----:B-1----:R-:W-:Y:S01]  /*2030*/  FADD.FTZ R16, R19, R16 ;  /* 0x0000001013107221 */ /* 0x002fe20000010000 */
[----:B------:R-:W-:-:S04]  /*2040*/  IABS R18, R6 ;  /* 0x0000000600127213 */ /* 0x000fc80000000000 */
[----:B------:R-:W0:Y:S01]  /*2050*/  SHFL.BFLY PT, R41, R16, 0x2, 0x1f ;  /* 0x0c401f0010297f89 */ /* 0x000e2200000e0000 */
[----:B------:R-:W-:-:S04]  /*2060*/  IMAD.HI.U32 R37, R37, R18, RZ ;  /* 0x0000001225257227 */ /* 0x000fc800078e00ff */
[----:B------:R-:W-:Y:S02]  /*2070*/  IMAD R22, R37, R10, R18 ;  /* 0x0000000a25167224 */ /* 0x000fe400078e0212 */
[----:B------:R-:W-:-:S03]  /*2080*/  IMAD.HI.U32 R19, R39, R18, RZ ;  /* 0x0000001227137227 */ /* 0x000fc600078e00ff */
[----:B------:R-:W-:Y:S01]  /*2090*/  ISETP.GT.U32.AND P3, PT, R17, R22, PT ;  /* 0x000000161100720c */ /* 0x000fe20003f64070 */
[----:B------:R-:W-:-:S04]  /*20a0*/  IMAD.MOV R10, RZ, RZ, -R19 ;  /* 0x000000ffff0a7224 */ /* 0x000fc800078e0a13 */
[C---:B------:R-:W-:Y:S02]  /*20b0*/  IMAD R18, R13.reuse, R10, R18 ;  /* 0x0000000a0d127224 */ /* 0x040fe400078e0212 */
[----:B------:R-:W1:Y:S03]  /*20c0*/  LDC.U8 R10, c[0x0][0x549] ;  /* 0x00015240ff0a7b82 */ /* 0x000e660000000000 */
[----:B------:R-:W-:-:S03]  /*20d0*/  ISETP.GT.U32.AND P1, PT, R13, R18, PT ;  /* 0x000000120d00720c */ /* 0x000fc60003f24070 */
[----:B------:R-:W-:Y:S02]  /*20e0*/  @!P3 IMAD.IADD R22, R22, 0x1, -R17 ;  /* 0x000000011616b824 */ /* 0x000fe400078e0a11 */
[----:B0-----:R-:W-:Y:S01]  /*20f0*/  FADD.FTZ R41, R16, R41 ;  /* 0x0000002910297221 */ /* 0x001fe20000010000 */
[----:B------:R-:W-:Y:S02]  /*2100*/  @!P3 IADD3 R37, PT, PT, R37, 0x1, RZ ;  /* 0x000000012525b810 */ /* 0x000fe40007ffe0ff */
[-C--:B------:R-:W-:Y:S02]  /*2110*/  ISETP.GE.U32.AND P2, PT, R22, R17.reuse, PT ;  /* 0x000000111600720c */ /* 0x080fe40003f46070 */
[----:B------:R-:W0:Y:S01]  /*2120*/  SHFL.BFLY PT, R16, R41, 0x1, 0x1f ;  /* 0x0c201f0029107f89 */ /* 0x000e2200000e0000 */
[C---:B------:R-:W-:Y:S02]  /*2130*/  LOP3.LUT R22, R6.reuse, R17, RZ, 0x3c, !PT ;  /* 0x0000001106167212 */ /* 0x040fe400078e3cff */
[----:B------:R-:W-:Y:S01]  /*2140*/  LOP3.LUT R6, R6, R15, RZ, 0x3c, !PT ;  /* 0x0000000f06067212 */ /* 0x000fe200078e3cff */
[----:B------:R-:W-:Y:S01]  /*2150*/  @!P1 IMAD.IADD R18, R18, 0x1, -R13 ;  /* 0x0000000112129824 */ /* 0x000fe200078e0a0d */
[----:B------:R-:W-:Y:S01]  /*2160*/  ISETP.GE.AND P0, PT, R22, RZ, PT ;  /* 0x000000ff1600720c */ /* 0x000fe20003f06270 */
[----:B------:R-:W-:Y:S01]  /*2170*/  @!P1 VIADD R19, R19, 0x1 ;  /* 0x0000000113139836 */ /* 0x000fe20000000000 */
[----:B------:R-:W-:Y:S01]  /*2180*/  ISETP.GE.AND P3, PT, R6, RZ, PT ;  /* 0x000000ff0600720c */ /* 0x000fe20003f66270 */
[----:B------:R-:W-:Y:S01]  /*2190*/  IMAD.MOV.U32 R22, RZ, RZ, 0x7f800000 ;  /* 0x7f800000ff167424 */ /* 0x000fe200078e00ff */
[----:B------:R-:W-:-:S02]  /*21a0*/  ISETP.GE.U32.AND P4, PT, R18, R13, PT ;  /* 0x0000000d1200720c */ /* 0x000fc40003f86070 */
[----:B------:R-:W-:Y:S01]  /*21b0*/  ISETP.NE.AND P1, PT, R15, RZ, PT ;  /* 0x000000ff0f00720c */ /* 0x000fe20003f25270 */
[----:B------:R-:W-:Y:S01]  /*21c0*/  @P2 VIADD R37, R37, 0x1 ;  /* 0x0000000125252836 */ /* 0x000fe20000000000 */
[----:B------:R-:W-:-:S05]  /*21d0*/  SHF.R.S32.HI R6, RZ, 0x1f, R5 ;  /* 0x0000001fff067819 */ /* 0x000fca0000011405 */
[----:B------:R-:W-:Y:S02]  /*21e0*/  @!P0 IADD3 R37, PT, PT, -R37, RZ, RZ ;  /* 0x000000ff25258210 */ /* 0x000fe40007ffe1ff */
[----:B-1----:R-:W-:Y:S02]  /*21f0*/  ISETP.NE.AND P0, PT, R10, RZ, PT ;  /* 0x000000ff0a00720c */ /* 0x002fe40003f05270 */
[----:B------:R-:W-:Y:S01]  /*2200*/  @P4 VIADD R19, R19, 0x1 ;  /* 0x0000000113134836 */ /* 0x000fe20000000000 */
[----:B------:R-:W-:Y:S01]  /*2210*/  ISETP.NE.AND P4, PT, R14, RZ, PT ;  /* 0x000000ff0e00720c */ /* 0x000fe20003f85270 */
[----:B0-----:R-:W-:Y:S01]  /*2220*/  FADD.FTZ R16, R41, R16 ;  /* 0x0000001029107221 */ /* 0x001fe20000010000 */
[----:B------:R-:W-:Y:S01]  /*2230*/  @!P5 LOP3.LUT R37, RZ, R17, RZ, 0x33, !PT ;  /* 0x00000011ff25d212 */ /* 0x000fe200078e33ff */
[----:B------:R-:W-:Y:S01]  /*2240*/  @!P3 IMAD.MOV R19, RZ, RZ, -R19 ;  /* 0x000000ffff13b224 */ /* 0x000fe200078e0a13 */
[----:B------:R-:W-:Y:S02]  /*2250*/  @!P1 LOP3.LUT R19, RZ, R15, RZ, 0x33, !PT ;  /* 0x0000000fff139212 */ /* 0x000fe400078e33ff */
[----:B------:R-:W-:-:S02]  /*2260*/  FSETP.NE.FTZ.AND P2, PT, R16, RZ, PT ;  /* 0x000000ff1000720b */ /* 0x000fc40003f55000 */
[----:B------:R-:W-:Y:S02]  /*2270*/  LOP3.LUT P1, RZ, R4, 0x387, RZ, 0xc0, !PT ;  /* 0x0000038704ff7812 */ /* 0x000fe4000782c0ff */
[----:B------:R-:W-:Y:S02]  /*2280*/  SEL R17, RZ, 0x1, !P4 ;  /* 0x00000001ff117807 */ /* 0x000fe40006000000 */
[----:B------:R-:W-:Y:S02]  /*2290*/  SEL R10, R3, 0x1, !P0 ;  /* 0x00000001030a7807 */ /* 0x000fe40004000000 */
[----:B------:R-:W-:Y:S02]  /*22a0*/  ISETP.LT.U32.AND P0, PT, R20, R37, PT ;  /* 0x000000251400720c */ /* 0x000fe40003f01070 */
[----:B------:R-:W-:Y:S01]  /*22b0*/  SHF.R.S32.HI R29, RZ, 0x1f, R37 ;  /* 0x0000001fff1d7819 */ /* 0x000fe20000011425 */
[----:B------:R-:W-:Y:S01]  /*22c0*/  IMAD R10, R19, R10, RZ ;  /* 0x0000000a130a7224 */ /* 0x000fe200078e02ff */
[----:B------:R-:W-:Y:S01]  /*22d0*/  LOP3.LUT R17, R6, R17, RZ, 0xfc, !PT ;  /* 0x0000001106117212 */ /* 0x000fe200078efcff */
[----:B------:R-:W0:Y:S01]  /*22e0*/  @P2 MUFU.LG2 R13, R16 ;  /* 0x00000010000d2308 */ /* 0x000e220000000c00 */
[----:B--2---:R-:W-:Y:S01]  /*22f0*/  IMAD R6, R3, UR4, RZ ;  /* 0x0000000403067c24 */ /* 0x004fe2000f8e02ff */
[----:B------:R-:W-:-:S02]  /*2300*/  ISETP.LT.AND.EX P0, PT, R21, R29, PT, P0 ;  /* 0x0000001d1500720c */ /* 0x000fc40003f01300 */
[----:B------:R-:W-:Y:S02]  /*2310*/  IMAD R3, R17, R10, RZ ;  /* 0x0000000a11037224 */ /* 0x000fe400078e02ff */
[----:B------:R-:W-:Y:S01]  /*2320*/  IMAD R5, R5, R6, RZ ;  /* 0x0000000605057224 */ /* 0x000fe200078e02ff */
[----:B------:R-:W-:Y:S01]  /*2330*/  SEL R6, R20, R37, P0 ;  /* 0x0000002514067207 */ /* 0x000fe20000000000 */
        /* <DEDUP_REMOVED lines=52> */
.L_x_350:
[----:B------:R-:W-:Y:S01]  /*2680*/  IMAD.MOV.U32 R20, RZ, RZ, R2 ;  /* 0x000000ffff147224 */ /* 0x000fe200078e0002 */
[----:B------:R-:W-:Y:S01]  /*2690*/  MOV R19, RZ ;  /* 0x000000ff00137202 */ /* 0x000fe20000000f00 */
[----:B------:R-:W-:Y:S01]  /*26a0*/  IMAD.MOV.U32 R18, RZ, RZ, R32 ;  /* 0x000000ffff127224 */ /* 0x000fe200078e0020 */
[----:B------:R-:W-:Y:S02]  /*26b0*/  MOV R16, 0x26d0 ;  /* 0x000026d000107802 */ /* 0x000fe40000000f00 */
[----:B------:R-:W-:Y:S05]  /*26c0*/  CALL.REL.NOINC `($__internal_9_$__cuda_sm20_div_s64) ;  /* 0x00000028005c7944 */ /* 0x000fea0003c00000 */
[----:B------:R-:W-:Y:S02]  /*26d0*/  IADD3 R17, PT, PT, -R10, RZ, RZ ;  /* 0x000000ff0a117210 */ /* 0x000fe40007ffe1ff */
[----:B------:R-:W-:-:S03]  /*26e0*/  MOV R33, R13 ;  /* 0x0000000d00217202 */ /* 0x000fc60000000f00 */
[----:B------:R-:W-:Y:S01]  /*26f0*/  IMAD R14, R32, R17, R2 ;  /* 0x00000011200e7224 */ /* 0x000fe200078e0202 */
[----:B------:R-:W-:-:S07]  /*2700*/  MOV R32, R10 ;  /* 0x0000000a00207202 */ /* 0x000fce0000000f00 */
.L_x_351:
        /* <DEDUP_REMOVED lines=59> */
.L_x_353:
[----:B------:R-:W-:Y:S01]  /*2ac0*/  IMAD.MOV.U32 R20, RZ, RZ, R32 ;  /* 0x000000ffff147224 */ /* 0x000fe200078e0020 */
[----:B------:R-:W-:Y:S01]  /*2ad0*/  MOV R19, R33 ;  /* 0x0000002100137202 */ /* 0x000fe20000000f00 */
[----:B------:R-:W-:Y:S01]  /*2ae0*/  IMAD.MOV.U32 R18, RZ, RZ, R30 ;  /* 0x000000ffff127224 */ /* 0x000fe200078e001e */
[----:B------:R-:W-:Y:S02]  /*2af0*/  MOV R16, 0x2b10 ;  /* 0x00002b1000107802 */ /* 0x000fe40000000f00 */
[----:B------:R-:W-:Y:S05]  /*2b00*/  CALL.REL.NOINC `($__internal_9_$__cuda_sm20_div_s64) ;  /* 0x00000024004c7944 */ /* 0x000fea0003c00000 */
[----:B------:R-:W-:-:S05]  /*2b10*/  IADD3 R13, PT, PT, -R10, RZ, RZ ;  /* 0x000000ff0a0d7210 */ /* 0x000fca0007ffe1ff */
[----:B------:R-:W-:Y:S02]  /*2b20*/  IMAD R30, R13, R30, R32 ;  /* 0x0000001e0d1e7224 */ /* 0x000fe400078e0220 */
.L_x_354:
[----:B------:R-:W-:Y:S05]  /*2b30*/  BSYNC.RECONVERGENT B0 ;  /* 0x0000000000007941 */ /* 0x000fea0003800200 */
.L_x_352:
        /* <DEDUP_REMOVED lines=15> */
[----:B0-----:R-:W-:-:S07]  /*2c30*/  VIADD R20, R20, 0xffffffe ;  /* 0x0ffffffe14147836 */ /* 0x001fce0000000000 */
[----:B------:R-:W0:Y:S01]  /*2c40*/  F2I.FTZ.U32.TRUNC.NTZ R21, R20 ;  /* 0x0000001400157305 */ /* 0x000e22000021f000 */
[----:B-1----:R-:W-:-:S07]  /*2c50*/  VIADD R16, R16, 0xffffffe ;  /* 0x0ffffffe10107836 */ /* 0x002fce0000000000 */
[----:B------:R-:W1:Y:S01]  /*2c60*/  F2I.FTZ.U32.TRUNC.NTZ R17, R16 ;  /* 0x0000001000117305 */ /* 0x000e62000021f000 */
[----:B0-----:R-:W-:-:S07]  /*2c70*/  IMAD.MOV R29, RZ, RZ, -R21 ;  /* 0x000000ffff1d7224 */ /* 0x001fce00078e0a15 */
[----:B------:R0:W2:Y:S01]  /*2c80*/  MUFU.RCP R35, R14 ;  /* 0x0000000e00237308 */ /* 0x0000a20000001000 */
[----:B------:R-:W-:Y:S02]  /*2c90*/  IMAD.MOV.U32 R20, RZ, RZ, RZ ;  /* 0x000000ffff147224 */ /* 0x000fe400078e00ff */
[----:B------:R-:W-:Y:S01]  /*2ca0*/  IMAD R32, R29, R26, RZ ;  /* 0x0000001a1d207224 */ /* 0x000fe200078e02ff */
[----:B-1----:R-:W-:-:S03]  /*2cb0*/  IADD3 R19, PT, PT, RZ, -R17, RZ ;  /* 0x80000011ff137210 */ /* 0x002fc60007ffe0ff */
[----:B------:R-:W-:Y:S01]  /*2cc0*/  IMAD.HI.U32 R32, R21, R32, R20 ;  /* 0x0000002015207227 */ /* 0x000fe200078e0014 */
[----:B------:R-:W-:-:S03]  /*2cd0*/  IABS R21, R30 ;  /* 0x0000001e00157213 */ /* 0x000fc60000000000 */
[----:B------:R-:W-:Y:S01]  /*2ce0*/  HFMA2 R16, -RZ, RZ, 0, 0 ;  /* 0x00000000ff107431 */ /* 0x000fe200000001ff */
[----:B------:R-:W-:Y:S01]  /*2cf0*/  IABS R20, R11 ;  /* 0x0000000b00147213 */ /* 0x000fe20000000000 */
[----:B------:R-:W-:Y:S01]  /*2d00*/  IMAD R34, R19, R18, RZ ;  /* 0x0000001213227224 */ /* 0x000fe200078e02ff */
[----:B------:R-:W-:Y:S01]  /*2d10*/  IABS R19, R8 ;  /* 0x0000000800137213 */ /* 0x000fe20000000000 */
[----:B------:R-:W-:-:S03]  /*2d20*/  IMAD.HI.U32 R32, R32, R21, RZ ;  /* 0x0000001520207227 */ /* 0x000fc600078e00ff */
[----:B------:R-:W1:Y:S01]  /*2d30*/  I2F.U32.RP R31, R19 ;  /* 0x00000013001f7306 */ /* 0x000e620000209000 */
[----:B0-----:R-:W-:Y:S01]  /*2d40*/  IABS R14, R6 ;  /* 0x00000006000e7213 */ /* 0x001fe20000000000 */
[----:B--2---:R-:W-:Y:S02]  /*2d50*/  VIADD R35, R35, 0xffffffe ;  /* 0x0ffffffe23237836 */ /* 0x004fe40000000000 */
[----:B------:R-:W-:Y:S02]  /*2d60*/  IMAD.MOV R20, RZ, RZ, -R20 ;  /* 0x000000ffff147224 */ /* 0x000fe400078e0a14 */
[----:B------:R-:W-:Y:S01]  /*2d70*/  IMAD.HI.U32 R34, R17, R34, R16 ;  /* 0x0000002211227227 */ /* 0x000fe200078e0010 */
[----:B------:R-:W-:Y:S01]  /*2d80*/  IABS R17, R10 ;  /* 0x0000000a00117213 */ /* 0x000fe20000000000 */
[----:B------:R-:W0:Y:S01]  /*2d90*/  I2F.U32.RP R28, R14 ;  /* 0x0000000e001c7306 */ /* 0x000e220000209000 */
[----:B------:R-:W-:Y:S01]  /*2da0*/  IABS R16, R7 ;  /* 0x0000000700107213 */ /* 0x000fe20000000000 */
[----:B------:R-:W-:-:S02]  /*2db0*/  IMAD R21, R32, R20, R21 ;  /* 0x0000001420157224 */ /* 0x000fc400078e0215 */
[----:B------:R-:W-:-:S03]  /*2dc0*/  IMAD.HI.U32 R29, R34, R17, RZ ;  /* 0x00000011221d7227 */ /* 0x000fc600078e00ff */
[----:B------:R-:W-:Y:S01]  /*2dd0*/  ISETP.GT.U32.AND P4, PT, R26, R21, PT ;  /* 0x000000151a00720c */ /* 0x000fe20003f84070 */
[----:B------:R-:W2:Y:S01]  /*2de0*/  F2I.FTZ.U32.TRUNC.NTZ R35, R35 ;  /* 0x0000002300237305 */ /* 0x000ea2000021f000 */
[----:B------:R-:W-:Y:S02]  /*2df0*/  IMAD.MOV R16, RZ, RZ, -R16 ;  /* 0x000000ffff107224 */ /* 0x000fe400078e0a10 */
[----:B------:R-:W-:Y:S02]  /*2e00*/  IMAD.MOV.U32 R34, RZ, RZ, RZ ;  /* 0x000000ffff227224 */ /* 0x000fe400078e00ff */
[----:B------:R-:W-:-:S03]  /*2e10*/  IMAD R17, R29, R16, R17 ;  /* 0x000000101d117224 */ /* 0x000fc600078e0211 */
[----:B-1----:R-:W1:Y:S02]  /*2e20*/  MUFU.RCP R31, R31 ;  /* 0x0000001f001f7308 */ /* 0x002e640000001000 */
[----:B------:R-:W-:Y:S02]  /*2e30*/  ISETP.GT.U32.AND P2, PT, R18, R17, PT ;  /* 0x000000111200720c */ /* 0x000fe40003f44070 */
[-C--:B------:R-:W-:Y:S02]  /*2e40*/  @!P4 IADD3 R21, PT, PT, R21, -R26.reuse, RZ ;  /* 0x8000001a1515c210 */ /* 0x080fe40007ffe0ff */
[----:B------:R-:W-:Y:S02]  /*2e50*/  @!P4 IADD3 R32, PT, PT, R32, 0x1, RZ ;  /* 0x000000012020c810 */ /* 0x000fe40007ffe0ff */
[----:B0-----:R-:W0:Y:S01]  /*2e60*/  MUFU.RCP R28, R28 ;  /* 0x0000001c001c7308 */ /* 0x001e220000001000 */
[----:B--2---:R-:W-:Y:S02]  /*2e70*/  IADD3 R16, PT, PT, RZ, -R35, RZ ;  /* 0x80000023ff107210 */ /* 0x004fe40007ffe0ff */
[----:B------:R-:W-:-:S02]  /*2e80*/  ISETP.GE.U32.AND P6, PT, R21, R26, PT ;  /* 0x0000001a1500720c */ /* 0x000fc40003fc6070 */
[----:B------:R-:W-:Y:S01]  /*2e90*/  IABS R21, R2 ;  /* 0x0000000200157213 */ /* 0x000fe20000000000 */
[----:B------:R-:W-:Y:S01]  /*2ea0*/  IMAD R33, R16, R13, RZ ;  /* 0x0000000d10217224 */ /* 0x000fe200078e02ff */
[----:B------:R-:W-:Y:S01]  /*2eb0*/  IABS R16, R15 ;  /* 0x0000000f00107213 */ /* 0x000fe20000000000 */
[----:B------:R-:W-:Y:S01]  /*2ec0*/  @!P2 IMAD.IADD R17, R17, 0x1, -R18 ;  /* 0x000000011111a824 */ /* 0x000fe200078e0a12 */
[----:B------:R-:W-:Y:S01]  /*2ed0*/  ISETP.NE.AND P4, PT, R11, RZ, PT ;  /* 0x000000ff0b00720c */ /* 0x000fe20003f85270 */
[----:B------:R-:W-:-:S03]  /*2ee0*/  IMAD.HI.U32 R34, R35, R33, R34 ;  /* 0x0000002123227227 */ /* 0x000fc600078e0022 */
[----:B------:R-:W-:Y:S01]  /*2ef0*/  ISETP.GE.U32.AND P5, PT, R17, R18, PT ;  /* 0x000000121100720c */ /* 0x000fe20003fa6070 */
[----:B-1----:R-:W-:Y:S01]  /*2f00*/  VIADD R35, R31, 0xffffffe ;  /* 0x0ffffffe1f237836 */ /* 0x002fe20000000000 */
[----:B------:R-:W-:Y:S01]  /*2f10*/  LOP3.LUT R17, R10, R7, RZ, 0x3c, !PT ;  /* 0x000000070a117212 */ /* 0x000fe200078e3cff */
[----:B------:R-:W-:Y:S01]  /*2f20*/  IMAD.MOV R16, RZ, RZ, -R16 ;  /* 0x000000ffff107224 */ /* 0x000fe200078e0a10 */
[----:B------:R-:W-:Y:S01]  /*2f30*/  LOP3.LUT R18, R30, R11, RZ, 0x3c, !PT ;  /* 0x0000000b1e127212 */ /* 0x000fe200078e3cff */
[----:B0-----:R-:W-:Y:S01]  /*2f40*/  VIADD R33, R28, 0xffffffe ;  /* 0x0ffffffe1c217836 */ /* 0x001fe20000000000 */
[----:B------:R-:W-:Y:S01]  /*2f50*/  ISETP.GE.AND P1, PT, R17, RZ, PT ;  /* 0x000000ff1100720c */ /* 0x000fe20003f26270 */
[----:B------:R-:W-:Y:S01]  /*2f60*/  IMAD.HI.U32 R26, R34, R21, RZ ;  /* 0x00000015221a7227 */ /* 0x000fe200078e00ff */
[----:B------:R-:W0:Y:S01]  /*2f70*/  F2I.FTZ.U32.TRUNC.NTZ R35, R35 ;  /* 0x0000002300237305 */ /* 0x000e22000021f000 */
[----:B------:R-:W-:Y:S02]  /*2f80*/  ISETP.GE.AND P3, PT, R18, RZ, PT ;  /* 0x000000ff1200720c */ /* 0x000fe40003f66270 */
[----:B------:R-:W-:Y:S01]  /*2f90*/  IMAD R16, R26, R16, R21 ;  /* 0x000000101a107224 */ /* 0x000fe200078e0215 */
[----:B------:R-:W-:Y:S01]  /*2fa0*/  @P6 IADD3 R32, PT, PT, R32, 0x1, RZ ;  /* 0x0000000120206810 */ /* 0x000fe20007ffe0ff */
[----:B------:R-:W-:Y:S01]  /*2fb0*/  @!P2 VIADD R29, R29, 0x1 ;  /* 0x000000011d1da836 */ /* 0x000fe20000000000 */
[----:B------:R-:W-:Y:S01]  /*2fc0*/  ISETP.NE.AND P2, PT, R7, RZ, PT ;  /* 0x000000ff0700720c */ /* 0x000fe20003f45270 */
[----:B------:R-:W-:Y:S01]  /*2fd0*/  IMAD.MOV.U32 R34, RZ, RZ, RZ ;  /* 0x000000ffff227224 */ /* 0x000fe200078e00ff */
[----:B------:R-:W1:Y:S01]  /*2fe0*/  F2I.FTZ.U32.TRUNC.NTZ R33, R33 ;  /* 0x0000002100217305 */ /* 0x000e62000021f000 */
[----:B------:R-:W-:Y:S01]  /*2ff0*/  ISETP.GT.U32.AND P0, PT, R13, R16, PT ;  /* 0x000000100d00720c */ /* 0x000fe20003f04070 */
[----:B------:R-:W-:Y:S01]  /*3000*/  @P5 VIADD R29, R29, 0x1 ;  /* 0x000000011d1d5836 */ /* 0x000fe20000000000 */
[----:B------:R-:W-:Y:S01]  /*3010*/  IABS R18, R8 ;  /* 0x0000000800127213 */ /* 0x000fe20000000000 */
[----:B------:R-:W-:Y:S01]  /*3020*/  IMAD.MOV.U32 R31, RZ, RZ, R32 ;  /* 0x000000ffff1f7224 */ /* 0x000fe200078e0020 */
[----:B------:R-:W-:-:S02]  /*3030*/  MOV R32, RZ ;  /* 0x000000ff00207202 */ /* 0x000fc40000000f00 */
[----:B0-----:R-:W-:Y:S01]  /*3040*/  IADD3 R20, PT, PT, RZ, -R35, RZ ;  /* 0x80000023ff147210 */ /* 0x001fe20007ffe0ff */
[----:B------:R-:W-:Y:S01]  /*3050*/  @!P3 IMAD.MOV R31, RZ, RZ, -R31 ;  /* 0x000000ffff1fb224 */ /* 0x000fe200078e0a1f */
[----:B------:R-:W-:Y:S01]  /*3060*/  @!P1 IADD3 R29, PT, PT, -R29, RZ, RZ ;  /* 0x000000ff1d1d9210 */ /* 0x000fe20007ffe1ff */
[----:B------:R-:W-:Y:S01]  /*3070*/  IMAD.MOV R18, RZ, RZ, -R18 ;  /* 0x000000ffff127224 */ /* 0x000fe200078e0a12 */
[----:B------:R-:W-:Y:S01]  /*3080*/  @!P2 LOP3.LUT R29, RZ, R7, RZ, 0x33, !PT ;  /* 0x00000007ff1da212 */ /* 0x000fe200078e33ff */
[----:B------:R-:W-:Y:S01]  /*3090*/  IMAD R21, R20, R19, RZ ;  /* 0x0000001314157224 */ /* 0x000fe200078e02ff */
[----:B------:R-:W-:Y:S01]  /*30a0*/  @!P4 LOP3.LUT R31, RZ, R11, RZ, 0x33, !PT ;  /* 0x0000000bff1fc212 */ /* 0x000fe200078e33ff */
[----:B------:R-:W-:Y:S01]  /*30b0*/  @!P0 IMAD.IADD R16, R16, 0x1, -R13 ;  /* 0x0000000110108824 */ /* 0x000fe200078e0a0d */
[----:B------:R-:W-:Y:S01]  /*30c0*/  @!P0 IADD3 R26, PT, PT, R26, 0x1, RZ ;  /* 0x000000011a1a8810 */ /* 0x000fe20007ffe0ff */
[----:B-1----:R-:W-:Y:S01]  /*30d0*/  IMAD.MOV R17, RZ, RZ, -R33 ;  /* 0x000000ffff117224 */ /* 0x002fe200078e0a21 */
[----:B------:R-:W-:Y:S01]  /*30e0*/  IABS R20, R31 ;  /* 0x0000001f00147213 */ /* 0x000fe20000000000 */
[----:B------:R-:W-:Y:S01]  /*30f0*/  IMAD.HI.U32 R21, R35, R21, R34 ;  /* 0x0000001523157227 */ /* 0x000fe200078e0022 */
[----:B------:R-:W-:-:S02]  /*3100*/  ISETP.GE.U32.AND P4, PT, R16, R13, PT ;  /* 0x0000000d1000720c */ /* 0x000fc40003f86070 */
[----:B------:R-:W-:Y:S01]  /*3110*/  IABS R13, R6 ;  /* 0x00000006000d7213 */ /* 0x000fe20000000000 */
[----:B------:R-:W-:Y:S01]  /*3120*/  IMAD R17, R17, R14, RZ ;  /* 0x0000000e11117224 */ /* 0x000fe200078e02ff */
[----:B------:R-:W-:Y:S01]  /*3130*/  IABS R16, R29 ;  /* 0x0000001d00107213 */ /* 0x000fe20000000000 */
[----:B------:R-:W-:Y:S01]  /*3140*/  IMAD.HI.U32 R21, R21, R20, RZ ;  /* 0x0000001415157227 */ /* 0x000fe200078e00ff */
[----:B------:R-:W-:Y:S02]  /*3150*/  ISETP.NE.AND P0, PT, R15, RZ, PT ;  /* 0x000000ff0f00720c */ /* 0x000fe40003f05270 */
[----:B------:R-:W-:Y:S01]  /*3160*/  ISETP.NE.AND P5, PT, R8, RZ, PT ;  /* 0x000000ff0800720c */ /* 0x000fe20003fa5270 */
[----:B------:R-:W-:-:S04]  /*3170*/  IMAD.HI.U32 R17, R33, R17, R32 ;  /* 0x0000001121117227 */ /* 0x000fc800078e0020 */
[----:B------:R-:W-:Y:S02]  /*3180*/  IMAD.MOV R13, RZ, RZ, -R13 ;  /* 0x000000ffff0d7224 */ /* 0x000fe400078e0a0d */
[----:B------:R-:W-:-:S04]  /*3190*/  IMAD.HI.U32 R17, R17, R16, RZ ;  /* 0x0000001011117227 */ /* 0x000fc800078e00ff */
[----:B------:R-:W-:Y:S02]  /*31a0*/  IMAD R13, R17, R13, R16 ;  /* 0x0000000d110d7224 */ /* 0x000fe400078e0210 */
[----:B------:R-:W-:Y:S01]  /*31b0*/  IMAD R20, R21, R18, R20 ;  /* 0x0000001215147224 */ /* 0x000fe200078e0214 */
[----:B------:R-:W-:Y:S01]  /*31c0*/  LOP3.LUT R18, R2, R15, RZ, 0x3c, !PT ;  /* 0x0000000f02127212 */ /* 0x000fe200078e3cff */
[----:B------:R-:W-:Y:S01]  /*31d0*/  @P4 VIADD R26, R26, 0x1 ;  /* 0x000000011a1a4836 */ /* 0x000fe20000000000 */
[----:B------:R-:W-:Y:S01]  /*31e0*/  ISETP.GT.U32.AND P1, PT, R14, R13, PT ;  /* 0x0000000d0e00720c */ /* 0x000fe20003f24070 */
[----:B------:R-:W-:Y:S01]  /*31f0*/  IMAD.MOV R16, RZ, RZ, -R31 ;  /* 0x000000ffff107224 */ /* 0x000fe200078e0a1f */
[----:B------:R-:W-:Y:S02]  /*3200*/  ISETP.GT.U32.AND P3, PT, R19, R20, PT ;  /* 0x000000141300720c */ /* 0x000fe40003f64070 */
[----:B------:R-:W-:Y:S01]  /*3210*/  ISETP.GE.AND P2, PT, R18, RZ, PT ;  /* 0x000000ff1200720c */ /* 0x000fe20003f46270 */
[----:B------:R-:W-:Y:S01]  /*3220*/  IMAD R16, R11, R16, R30 ;  /* 0x000000100b107224 */ /* 0x000fe200078e021e */
[----:B------:R-:W-:-:S07]  /*3230*/  LOP3.LUT R11, R29, R6, RZ, 0x3c, !PT ;  /* 0x000000061d0b7212 */ /* 0x000fce00078e3cff */
[----:B------:R-:W-:Y:S02]  /*3240*/  @!P1 IMAD.IADD R13, R13, 0x1, -R14 ;  /* 0x000000010d0d9824 */ /* 0x000fe400078e0a0e */
[-C--:B------:R-:W-:Y:S01]  /*3250*/  @!P3 IADD3 R20, PT, PT, R20, -R19.reuse, RZ ;  /* 0x800000131414b210 */ /* 0x080fe20007ffe0ff */
[----:B------:R-:W-:Y:S02]  /*3260*/  @!P3 VIADD R21, R21, 0x1 ;  /* 0x000000011515b836 */ /* 0x000fe40000000000 */
[----:B------:R-:W-:Y:S01]  /*3270*/  ISETP.GE.U32.AND P4, PT, R13, R14, PT ;  /* 0x0000000e0d00720c */ /* 0x000fe20003f86070 */
[----:B------:R-:W-:Y:S01]  /*3280*/  @!P2 IMAD.MOV R26, RZ, RZ, -R26 ;  /* 0x000000ffff1aa224 */ /* 0x000fe200078e0a1a */
[----:B------:R-:W-:Y:S01]  /*3290*/  ISETP.GE.U32.AND P6, PT, R20, R19, PT ;  /* 0x000000131400720c */ /* 0x000fe20003fc6070 */
[----:B------:R-:W-:Y:S01]  /*32a0*/  @!P1 VIADD R17, R17, 0x1 ;  /* 0x0000000111119836 */ /* 0x000fe20000000000 */
[----:B------:R-:W-:Y:S02]  /*32b0*/  LOP3.LUT R13, R31, R8, RZ, 0x3c, !PT ;  /* 0x000000081f0d7212 */ /* 0x000fe400078e3cff */
[----:B------:R-:W-:-:S02]  /*32c0*/  @!P0 LOP3.LUT R26, RZ, R15, RZ, 0x33, !PT ;  /* 0x0000000fff1a8212 */ /* 0x000fc400078e33ff */
[----:B------:R-:W-:Y:S02]  /*32d0*/  ISETP.GE.AND P2, PT, R13, RZ, PT ;  /* 0x000000ff0d00720c */ /* 0x000fe40003f46270 */
[----:B------:R-:W-:Y:S01]  /*32e0*/  ISETP.GE.AND P0, PT, R11, RZ, PT ;  /* 0x000000ff0b00720c */ /* 0x000fe20003f06270 */
[----:B------:R-:W-:Y:S01]  /*32f0*/  IMAD.WIDE R18, R26, UR10, RZ ;  /* 0x0000000a1a127c25 */ /* 0x000fe2000f8e02ff */
[----:B------:R-:W-:Y:S01]  /*3300*/  ISETP.NE.AND P1, PT, R6, RZ, PT ;  /* 0x000000ff0600720c */ /* 0x000fe20003f25270 */
[----:B------:R-:W-:Y:S01]  /*3310*/  USHF.R.S32.HI UR10, URZ, 0x1f, UR11 ;  /* 0x0000001fff0a7899 */ /* 0x000fe2000801140b */
[----:B------:R-:W-:Y:S01]  /*3320*/  IADD3 R26, PT, PT, -R26, RZ, RZ ;  /* 0x000000ff1a1a7210 */ /* 0x000fe20007ffe1ff */
[----:B------:R-:W-:Y:S01]  /*3330*/  @P4 VIADD R17, R17, 0x1 ;  /* 0x0000000111114836 */ /* 0x000fe20000000000 */
[----:B------:R-:W-:Y:S01]  /*3340*/  @P6 IADD3 R21, PT, PT, R21, 0x1, RZ ;  /* 0x0000000115156810 */ /* 0x000fe20007ffe0ff */
[----:B------:R-:W-:Y:S01]  /*3350*/  IMAD.WIDE.U32 R18, R0, UR11, R18 ;  /* 0x0000000b00127c25 */ /* 0x000fe2000f8e0012 */
[----:B------:R-:W-:-:S03]  /*3360*/  UIMAD UR11, UR22, UR11, URZ ;  /* 0x0000000b160b72a4 */ /* 0x000fc6000f8e02ff */
[----:B------:R-:W-:Y:S01]  /*3370*/  @!P2 IMAD.MOV R21, RZ, RZ, -R21 ;  /* 0x000000ffff15a224 */ /* 0x000fe200078e0a15 */
[----:B------:R-:W-:Y:S01]  /*3380*/  @!P5 LOP3.LUT R21, RZ, R8, RZ, 0x33, !PT ;  /* 0x00000008ff15d212 */ /* 0x000fe200078e33ff */
[----:B------:R-:W-:Y:S01]  /*3390*/  IMAD R19, R0, UR10, R19 ;  /* 0x0000000a00137c24 */ /* 0x000fe2000f8e0213 */
[----:B------:R-:W-:Y:S01]  /*33a0*/  @!P0 IADD3 R17, PT, PT, -R17, RZ, RZ ;  /* 0x000000ff11118210 */ /* 0x000fe20007ffe1ff */
[----:B------:R-:W-:Y:S01]  /*33b0*/  IMAD R15, R15, R26, R2 ;  /* 0x0000001a0f0f7224 */ /* 0x000fe200078e0202 */
[----:B------:R-:W-:Y:S01]  /*33c0*/  @!P1 LOP3.LUT R17, RZ, R6, RZ, 0x33, !PT ;  /* 0x00000006ff119212 */ /* 0x000fe200078e33ff */
[----:B------:R-:W-:Y:S01]  /*33d0*/  IMAD.MOV R2, RZ, RZ, -R29 ;  /* 0x000000ffff027224 */ /* 0x000fe200078e0a1d */
        /* <DEDUP_REMOVED lines=24> */
.L_x_349:
[----:B------:R-:W0:Y:S01]  /*3560*/  LDC.64 R2, c[0x0][0x420] ;  /* 0x00010800ff027b82 */ /* 0x000e220000000a00 */
[----:B------:R-:W-:-:S05]  /*3570*/  IADD3 R0, PT, PT, R12, UR20, RZ ;  /* 0x000000140c007c10 */ /* 0x000fca000fffe0ff */
[----:B0-----:R-:W-:-:S05]  /*3580*/  IMAD.WIDE.U32 R2, R0, 0x4, R2 ;  /* 0x0000000400027825 */ /* 0x001fca00078e0002 */
[----:B------:R1:W-:Y:S02]  /*3590*/  STG.E desc[UR8][R2.64], R22 ;  /* 0x0000001602007986 */ /* 0x0003e4000c101908 */
.L_x_348:
[----:B------:R-:W-:Y:S05]  /*35a0*/  BSYNC.RECONVERGENT B1 ;  /* 0x0000000000017941 */ /* 0x000fea0003800200 */
.L_x_347:
[----:B------:R-:W2:Y:S01]  /*35b0*/  LDCU UR10, c[0x0][0x534] ;  /* 0x0000a680ff0a77ac */ /* 0x000ea20008000800 */
[C---:B------:R-:W-:Y:S01]  /*35c0*/  LOP3.LUT R0, R9.reuse, 0x10, RZ, 0xfc, !PT ;  /* 0x0000001009007812 */ /* 0x040fe200078efcff */
[----:B------:R-:W3:Y:S01]  /*35d0*/  S2UR UR6, SR_CgaCtaId ;  /* 0x00000000000679c3 */ /* 0x000ee20000008800 */
[C---:B-1----:R-:W-:Y:S01]  /*35e0*/  LOP3.LUT R2, R9.reuse, 0x8, RZ, 0xfc, !PT ;  /* 0x0000000809027812 */ /* 0x042fe200078efcff */
[----:B------:R-:W-:Y:S01]  /*35f0*/  UMOV UR4, 0x400 ;  /* 0x0000040000047882 */ /* 0x000fe20000000000 */
[----:B------:R-:W-:Y:S02]  /*3600*/  IMAD.SHL.U32 R14, R12, 0x4, RZ ;  /* 0x000000040c0e7824 */ /* 0x000fe400078e00ff */
[----:B------:R-:W-:Y:S01]  /*3610*/  HFMA2 R5, -RZ, RZ, 0, 0 ;  /* 0x00000000ff057431 */ /* 0x000fe200000001ff */
[----:B0-----:R-:W-:Y:S02]  /*3620*/  SHF.L.U32 R7, R4, 0x2, RZ ;  /* 0x0000000204077819 */ /* 0x001fe400000006ff */
[----:B--2---:R-:W-:Y:S01]  /*3630*/  ISETP.GE.AND P1, PT, R0, UR10, PT ;  /* 0x0000000a00007c0c */ /* 0x004fe2000bf26270 */
[----:B------:R-:W-:Y:S01]  /*3640*/  UISETP.GE.AND UP0, UPT, UR10, 0x1, UPT ;  /* 0x000000010a00788c */ /* 0x000fe2000bf06270 */
[----:B------:R-:W-:-:S02]  /*3650*/  LOP3.LUT R0, R9, 0x18, RZ, 0xfc, !PT ;  /* 0x0000001809007812 */ /* 0x000fc400078efcff */
[----:B------:R-:W-:Y:S02]  /*3660*/  ISETP.GE.AND P3, PT, R9, UR10, PT ;  /* 0x0000000a09007c0c */ /* 0x000fe4000bf66270 */
[----:B------:R-:W-:Y:S02]  /*3670*/  ISETP.GE.AND P2, PT, R2, UR10, PT ;  /* 0x0000000a02007c0c */ /* 0x000fe4000bf46270 */
[----:B------:R-:W-:Y:S01]  /*3680*/  ISETP.GE.AND P0, PT, R0, UR10, PT ;  /* 0x0000000a00007c0c */ /* 0x000fe2000bf06270 */
[----:B---3--:R-:W-:Y:S01]  /*3690*/  ULEA UR6, UR6, UR4, 0x18 ;  /* 0x0000000406067291 */ /* 0x008fe2000f8ec0ff */
[C---:B------:R-:W-:Y:S02]  /*36a0*/  ISETP.GT.U32.OR P3, PT, R4.reuse, 0x7f, P3 ;  /* 0x0000007f0400780c */ /* 0x040fe40001f64470 */
[C---:B------:R-:W-:Y:S02]  /*36b0*/  ISETP.GT.U32.OR P2, PT, R4.reuse, 0x7f, P2 ;  /* 0x0000007f0400780c */ /* 0x040fe40001744470 */
[----:B------:R-:W-:Y:S01]  /*36c0*/  ISETP.GT.U32.OR P1, PT, R4, 0x7f, P1 ;  /* 0x0000007f0400780c */ /* 0x000fe20000f24470 */
[----:B------:R-:W-:Y:S01]  /*36d0*/  VIADD R2, R14, UR6 ;  /* 0x000000060e027c36 */ /* 0x000fe20008000000 */
[----:B------:R-:W-:-:S03]  /*36e0*/  ISETP.GT.U32.OR P0, PT, R4, 0x7f, P0 ;  /* 0x0000007f0400780c */ /* 0x000fc60000704470 */
[----:B------:R-:W-:Y:S01]  /*36f0*/  IMAD R11, R9, 0x44, R2 ;  /* 0x00000044090b7824 */ /* 0x000fe200078e0202 */
        /* <DEDUP_REMOVED lines=39> */
[----:B------:R-:W-:Y:S01]  /*3970*/  IMAD.U32 R13, RZ, RZ, UR6 ;  /* 0x00000006ff0d7e24 */ /* 0x000fe2000f8e00ff */
[----:B------:R-:W-:Y:S01]  /*3980*/  CS2R R2, SRZ ;  /* 0x0000000000027805 */ /* 0x000fe2000001ff00 */
[----:B------:R-:W-:Y:S01]  /*3990*/  IMAD.MOV.U32 R0, RZ, RZ, RZ ;  /* 0x000000ffff007224 */ /* 0x000fe200078e00ff */
[----:B------:R-:W-:Y:S01]  /*39a0*/  UIADD3 UR10, UPT, UPT, -UR5, URZ, URZ ;  /* 0x000000ff050a7290 */ /* 0x000fe2000fffe1ff */
[----:B------:R-:W-:Y:S01]  /*39b0*/  MOV R5, RZ ;  /* 0x000000ff00057202 */ /* 0x000fe20000000f00 */
[----:B------:R-:W-:Y:S01]  /*39c0*/  UIMAD.WIDE UR18, UR11, 0x10, URZ ;  /* 0x000000100b1278a5 */ /* 0x000fe2000f8e02ff */
[----:B------:R-:W-:Y:S01]  /*39d0*/  IADD3 R6, PT, PT, R14, 0x88, R13 ;  /* 0x000000880e067810 */ /* 0x000fe20007ffe00d */
[----:B------:R-:W-:Y:S01]  /*39e0*/  UISETP.GE.AND UP0, UPT, UR10, URZ, UPT ;  /* 0x000000ff0a00728c */ /* 0x000fe2000bf06270 */
[----:B------:R-:W-:Y:S01]  /*39f0*/  IMAD.U32 R13, RZ, RZ, UR5 ;  /* 0x00000005ff0d7e24 */ /* 0x000fe2000f8e00ff */
[----:B------:R-:W-:-:S02]  /*3a00*/  UIMAD.WIDE UR16, UR11, 0xc, URZ ;  /* 0x0000000c0b1078a5 */ /* 0x000fc4000f8e02ff */
[----:B------:R-:W-:Y:S02]  /*3a10*/  UIMAD.WIDE UR14, UR11, 0x8, URZ ;  /* 0x000000080b0e78a5 */ /* 0x000fe4000f8e02ff */
[----:B------:R-:W-:-:S03]  /*3a20*/  UIMAD.WIDE UR12, UR11, 0x4, URZ ;  /* 0x000000040b0c78a5 */ /* 0x000fc6000f8e02ff */
[----:B------:R-:W-:Y:S09]  /*3a30*/  BRA.U UP0, `(.L_x_357) ;  /* 0x0000000d005c7547 */ /* 0x000ff2000b800000 */
[----:B------:R-:W-:Y:S02]  /*3a40*/  UIADD3 UR5, UPT, UPT, -UR10, URZ, URZ ;  /* 0x000000ff0a057290 */ /* 0x000fe4000fffe1ff */
[----:B------:R-:W-:Y:S02]  /*3a50*/  UPLOP3.LUT UP1, UPT, UPT, UPT, UPT, 0x80, 0x8 ;  /* 0x000000000008789c */ /* 0x000fe40003f2f070 */
[----:B------:R-:W-:-:S09]  /*3a60*/  UISETP.GT.AND UP0, UPT, UR5, 0xc, UPT ;  /* 0x0000000c0500788c */ /* 0x000fd2000bf04270 */
[----:B------:R-:W-:Y:S05]  /*3a70*/  BRA.U !UP0, `(.L_x_358) ;  /* 0x0000000908207547 */ /* 0x000fea000b800000 */
[C---:B------:R-:W-:Y:S01]  /*3a80*/  ISETP.GE.AND P2, PT, R12.reuse, UR7, PT ;  /* 0x000000070c007c0c */ /* 0x040fe2000bf46270 */
[----:B------:R-:W-:Y:S01]  /*3a90*/  UPLOP3.LUT UP1, UPT, UPT, UPT, UPT, 0x40, 0x4 ;  /* 0x000000000004789c */ /* 0x000fe20003f2e870 */
[----:B------:R-:W-:-:S13]  /*3aa0*/  ISETP.GE.AND P0, PT, R12, UR7, PT ;  /* 0x000000070c007c0c */ /* 0x000fda000bf06270 */
.L_x_359:
[----:B------:R-:W2:Y:S01]  /*3ab0*/  @!P2 LDG.E.128 R8, desc[UR8][R16.64] ;  /* 0x000000081008a981 */ /* 0x000ea2000c1e1d00 */
[C---:B------:R-:W-:Y:S01]  /*3ac0*/  @!P2 IADD3 R18, P1, PT, R16.reuse, UR12, RZ ;  /* 0x0000000c1012ac10 */ /* 0x040fe2000ff3e0ff */
[----:B------:R-:W-:Y:S02]  /*3ad0*/  UIADD3 UR10, UPT, UPT, UR10, 0x10, URZ ;  /* 0x000000100a0a7890 */ /* 0x000fe4000fffe0ff */
[----:B------:R-:W2:Y:S01]  /*3ae0*/  LDS R4, [R6+-0x88] ;  /* 0xffff780006047984 */ /* 0x000ea20000000800 */
[C---:B------:R-:W-:Y:S01]  /*3af0*/  @!P2 IADD3.X R19, PT, PT, R17.reuse, UR13, RZ, P1, !PT ;  /* 0x0000000d1113ac10 */ /* 0x040fe20008ffe4ff */
[----:B------:R-:W-:Y:S01]  /*3b00*/  UISETP.GE.AND UP0, UPT, UR10, -0xc, UPT ;  /* 0xfffffff40a00788c */ /* 0x000fe2000bf06270 */
[----:B------:R-:W-:Y:S04]  /*3b10*/  @!P2 IADD3 R20, P1, PT, R16, UR14, RZ ;  /* 0x0000000e1014ac10 */ /* 0x000fe8000ff3e0ff */
[C---:B------:R-:W-:Y:S01]  /*3b20*/  @!P2 IADD3.X R21, PT, PT, R17.reuse, UR15, RZ, P1, !PT ;  /* 0x0000000f1115ac10 */ /* 0x040fe20008ffe4ff */
[C---:B--2---:R-:W-:Y:S01]  /*3b30*/  FFMA.FTZ R5, R4.reuse, R8, R5 ;  /* 0x0000000804057223 */ /* 0x044fe20000010005 */
[C---:B------:R-:W-:Y:S01]  /*3b40*/  FFMA.FTZ R2, R4.reuse, R9, R2 ;  /* 0x0000000904027223 */ /* 0x040fe20000010002 */
[C---:B------:R-:W-:Y:S01]  /*3b50*/  FFMA.FTZ R3, R4.reuse, R10, R3 ;  /* 0x0000000a04037223 */ /* 0x040fe20000010003 */
[----:B------:R-:W-:Y:S02]  /*3b60*/  FFMA.FTZ R0, R4, R11, R0 ;  /* 0x0000000b04007223 */ /* 0x000fe40000010000 */
[----:B------:R0:W2:Y:S04]  /*3b70*/  @!P2 LDG.E.128 R8, desc[UR8][R18.64] ;  /* 0x000000081208a981 */ /* 0x0000a8000c1e1d00 */
[----:B------:R-:W2:Y:S01]  /*3b80*/  LDS R4, [R6+-0x44] ;  /* 0xffffbc0006047984 */ /* 0x000ea20000000800 */
[C---:B0-----:R-:W-:Y:S04]  /*3b90*/  @!P2 IADD3 R18, P1, PT, R16.reuse, UR16, RZ ;  /* 0x000000101012ac10 */ /* 0x041fe8000ff3e0ff */
[C---:B------:R-:W-:Y:S02]  /*3ba0*/  @!P2 IADD3.X R19, PT, PT, R17.reuse, UR17, RZ, P1, !PT ;  /* 0x000000111113ac10 */ /* 0x040fe40008ffe4ff */
[----:B------:R-:W-:Y:S04]  /*3bb0*/  IADD3 R16, P1, PT, R16, UR18, RZ ;  /* 0x0000001210107c10 */ /* 0x000fe8000ff3e0ff */
[----:B------:R-:W-:Y:S01]  /*3bc0*/  IADD3.X R17, PT, PT, R17, UR19, RZ, P1, !PT ;  /* 0x0000001311117c10 */ /* 0x000fe20008ffe4ff */
[C---:B--2---:R-:W-:Y:S01]  /*3bd0*/  FFMA.FTZ R5, R4.reuse, R8, R5 ;  /* 0x0000000804057223 */ /* 0x044fe20000010005 */
[C---:B------:R-:W-:Y:S01]  /*3be0*/  FFMA.FTZ R2, R4.reuse, R9, R2 ;  /* 0x0000000904027223 */ /* 0x040fe20000010002 */
[C---:B------:R-:W-:Y:S01]  /*3bf0*/  FFMA.FTZ R3, R4.reuse, R10, R3 ;  /* 0x0000000a04037223 */ /* 0x040fe20000010003 */
[----:B------:R-:W-:Y:S02]  /*3c00*/  FFMA.FTZ R0, R4, R11, R0 ;  /* 0x0000000b04007223 */ /* 0x000fe40000010000 */
[----:B------:R-:W2:Y:S04]  /*3c10*/  @!P2 LDG.E.128 R8, desc[UR8][R20.64] ;  /* 0x000000081408a981 */ /* 0x000ea8000c1e1d00 */
[----:B------:R-:W2:Y:S02]  /*3c20*/  LDS R4, [R6] ;  /* 0x0000000006047984 */ /* 0x000ea40000000800 */
[C---:B--2---:R-:W-:Y:S01]  /*3c30*/  FFMA.FTZ R5, R4.reuse, R8, R5 ;  /* 0x0000000804057223 */ /* 0x044fe20000010005 */
[C---:B------:R-:W-:Y:S01]  /*3c40*/  FFMA.FTZ R2, R4.reuse, R9, R2 ;  /* 0x0000000904027223 */ /* 0x040fe20000010002 */
[C---:B------:R-:W-:Y:S01]  /*3c50*/  FFMA.FTZ R3, R4.reuse, R10, R3 ;  /* 0x0000000a04037223 */ /* 0x040fe20000010003 */
[----:B------:R-:W-:Y:S02]  /*3c60*/  FFMA.FTZ R0, R4, R11, R0 ;  /* 0x0000000b04007223 */ /* 0x000fe40000010000 */
[----:B------:R0:W2:Y:S01]  /*3c70*/  @!P2 LDG.E.128 R8, desc[UR8][R18.64] ;  /* 0x000000081208a981 */ /* 0x0000a2000c1e1d00 */
[----:B------:R-:W-:Y:S03]  /*3c80*/  PLOP3.LUT P2, PT, P0, PT, PT, 0x80, 0x8 ;  /* 0x000000000008781c */ /* 0x000fe6000074f070 */
[----:B------:R-:W2:Y:S10]  /*3c90*/  LDS R4, [R6+0x44] ;  /* 0x0000440006047984 */ /* 0x000eb40000000800 */
[C---:B0-----:R-:W-:Y:S04]  /*3ca0*/  @!P2 IADD3 R18, P1, PT, R16.reuse, UR12, RZ ;  /* 0x0000000c1012ac10 */ /* 0x041fe8000ff3e0ff */
[C---:B------:R-:W-:Y:S02]  /*3cb0*/  @!P2 IADD3.X R19, PT, PT, R17.reuse, UR13, RZ, P1, !PT ;  /* 0x0000000d1113ac10 */ /* 0x040fe40008ffe4ff */
[----:B------:R-:W-:Y:S04]  /*3cc0*/  @!P2 IADD3 R20, P1, PT, R16, UR14, RZ ;  /* 0x0000000e1014ac10 */ /* 0x000fe8000ff3e0ff */
[C---:B------:R-:W-:Y:S01]  /*3cd0*/  @!P2 IADD3.X R21, PT, PT, R17.reuse, UR15, RZ, P1, !PT ;  /* 0x0000000f1115ac10 */ /* 0x040fe20008ffe4ff */
[C---:B--2---:R-:W-:Y:S01]  /*3ce0*/  FFMA.FTZ R5, R4.reuse, R8, R5 ;  /* 0x0000000804057223 */ /* 0x044fe20000010005 */
[C---:B------:R-:W-:Y:S01]  /*3cf0*/  FFMA.FTZ R2, R4.reuse, R9, R2 ;  /* 0x0000000904027223 */ /* 0x040fe20000010002 */
[C---:B------:R-:W-:Y:S01]  /*3d00*/  FFMA.FTZ R3, R4.reuse, R10, R3 ;  /* 0x0000000a04037223 */ /* 0x040fe20000010003 */
[----:B------:R-:W-:Y:S02]  /*3d10*/  FFMA.FTZ R0, R4, R11, R0 ;  /* 0x0000000b04007223 */ /* 0x000fe40000010000 */
[----:B------:R-:W2:Y:S04]  /*3d20*/  @!P2 LDG.E.128 R8, desc[UR8][R16.64] ;  /* 0x000000081008a981 */ /* 0x000ea8000c1e1d00 */
[----:B------:R-:W2:Y:S02]  /*3d30*/  LDS R4, [R6+0x88] ;  /* 0x0000880006047984 */ /* 0x000ea40000000800 */
[C---:B--2---:R-:W-:Y:S01]  /*3d40*/  FFMA.FTZ R5, R4.reuse, R8, R5 ;  /* 0x0000000804057223 */ /* 0x044fe20000010005 */
[C---:B------:R-:W-:Y:S01]  /*3d50*/  FFMA.FTZ R2, R4.reuse, R9, R2 ;  /* 0x0000000904027223 */ /* 0x040fe20000010002 */
[C---:B------:R-:W-:Y:S01]  /*3d60*/  FFMA.FTZ R3, R4.reuse, R10, R3 ;  /* 0x0000000a04037223 */ /* 0x040fe20000010003 */
[----:B------:R-:W-:Y:S02]  /*3d70*/  FFMA.FTZ R0, R4, R11, R0 ;  /* 0x0000000b04007223 */ /* 0x000fe40000010000 */
[----:B------:R0:W2:Y:S04]  /*3d80*/  @!P2 LDG.E.128 R8, desc[UR8][R18.64] ;  /* 0x000000081208a981 */ /* 0x0000a8000c1e1d00 */
[----:B------:R-:W2:Y:S01]  /*3d90*/  LDS R4, [R6+0xcc] ;  /* 0x0000cc0006047984 */ /* 0x000ea20000000800 */
        /* <DEDUP_REMOVED lines=8> */
[----:B------:R0:W2:Y:S04]  /*3e20*/  @!P2 LDG.E.128 R8, desc[UR8][R20.64] ;  /* 0x000000081408a981 */ /* 0x0000a8000c1e1d00 */
[----:B------:R-:W2:Y:S01]  /*3e30*/  LDS R4, [R6+0x110] ;  /* 0x0001100006047984 */ /* 0x000ea20000000800 */
[----:B0-----:R-:W-:Y:S04]  /*3e40*/  @!P2 IADD3 R20, P1, PT, R16, UR12, RZ ;  /* 0x0000000c1014ac10 */ /* 0x001fe8000ff3e0ff */
[C---:B------:R-:W-:Y:S01]  /*3e50*/  @!P2 IADD3.X R21, PT, PT, R17.reuse, UR13, RZ, P1, !PT ;  /* 0x0000000d1115ac10 */ /* 0x040fe20008ffe4ff */
        /* <DEDUP_REMOVED lines=66> */
[----:B------:R-:W2:Y:S04]  /*4280*/  @!P2 LDG.E.128 R8, desc[UR8][R18.64] ;  /* 0x000000081208a981 */ /* 0x000ea8000c1e1d00 */
[----:B------:R0:W2:Y:S02]  /*4290*/  LDS R4, [R6+0x374] ;  /* 0x0003740006047984 */ /* 0x0000a40000000800 */
[----:B0-----:R-:W-:Y:S01]  /*42a0*/  IADD3 R6, PT, PT, R6, 0x440, RZ ;  /* 0x0000044006067810 */ /* 0x001fe20007ffe0ff */
[C---:B--2---:R-:W-:Y:S01]  /*42b0*/  FFMA.FTZ R5, R4.reuse, R8, R5 ;  /* 0x0000000804057223 */ /* 0x044fe20000010005 */
[C---:B------:R-:W-:Y:S01]  /*42c0*/  FFMA.FTZ R2, R4.reuse, R9, R2 ;  /* 0x0000000904027223 */ /* 0x040fe20000010002 */
[C---:B------:R-:W-:Y:S01]  /*42d0*/  FFMA.FTZ R3, R4.reuse, R10, R3 ;  /* 0x0000000a04037223 */ /* 0x040fe20000010003 */
[----:B------:R-:W-:Y:S01]  /*42e0*/  FFMA.FTZ R0, R4, R11, R0 ;  /* 0x0000000b04007223 */ /* 0x000fe20000010000 */
[----:B------:R-:W-:Y:S09]  /*42f0*/  BRA.U !UP0, `(.L_x_359) ;  /* 0xfffffff508ec7547 */ /* 0x000ff2000b83ffff */
.L_x_358:
[----:B------:R-:W-:-:S04]  /*4300*/  UIADD3 UR5, UPT, UPT, -UR10, URZ, URZ ;  /* 0x000000ff0a057290 */ /* 0x000fc8000fffe1ff */
[----:B------:R-:W-:-:S09]  /*4310*/  UISETP.GT.AND UP0, UPT, UR5, 0x4, UPT ;  /* 0x000000040500788c */ /* 0x000fd2000bf04270 */
[----:B------:R-:W-:Y:S05]  /*4320*/  BRA.U !UP0, `(.L_x_360) ;  /* 0x0000000508187547 */ /* 0x000fea000b800000 */
[----:B------:R-:W-:Y:S01]  /*4330*/  ISETP.GE.AND P0, PT, R12, UR7, PT ;  /* 0x000000070c007c0c */ /* 0x000fe2000bf06270 */
[----:B------:R-:W0:Y:S04]  /*4340*/  LDS R4, [R6+-0x88] ;  /* 0xffff780006047984 */ /* 0x000e280000000800 */
[----:B------:R-:W-:Y:S08]  /*4350*/  LDS R15, [R6+0xcc] ;  /* 0x0000cc00060f7984 */ /* 0x000ff00000000800 */
[----:B------:R-:W0:Y:S01]  /*4360*/  @!P0 LDG.E.128 R8, desc[UR8][R16.64] ;  /* 0x0000000810088981 */ /* 0x000e22000c1e1d00 */
[----:B------:R-:W-:-:S04]  /*4370*/  @!P0 IADD3 R18, P1, PT, R16, UR12, RZ ;  /* 0x0000000c10128c10 */ /* 0x000fc8000ff3e0ff */
[----:B------:R-:W-:Y:S02]  /*4380*/  @!P0 IADD3.X R19, PT, PT, R17, UR13, RZ, P1, !PT ;  /* 0x0000000d11138c10 */ /* 0x000fe40008ffe4ff */
[----:B------:R-:W-:Y:S01]  /*4390*/  @!P0 IADD3 R20, P1, PT, R16, UR14, RZ ;  /* 0x0000000e10148c10 */ /* 0x000fe2000ff3e0ff */
[-C--:B0-----:R-:W-:Y:S01]  /*43a0*/  FFMA.FTZ R5, R8, R4.reuse, R5 ;  /* 0x0000000408057223 */ /* 0x081fe20000010005 */
[-C--:B------:R-:W-:Y:S01]  /*43b0*/  FFMA.FTZ R2, R9, R4.reuse, R2 ;  /* 0x0000000409027223 */ /* 0x080fe20000010002 */
[-C--:B------:R-:W-:Y:S01]  /*43c0*/  FFMA.FTZ R3, R10, R4.reuse, R3 ;  /* 0x000000040a037223 */ /* 0x080fe20000010003 */
[----:B------:R-:W-:Y:S02]  /*43d0*/  FFMA.FTZ R0, R11, R4, R0 ;  /* 0x000000040b007223 */ /* 0x000fe40000010000 */
[----:B------:R-:W2:Y:S01]  /*43e0*/  @!P0 LDG.E.128 R8, desc[UR8][R18.64] ;  /* 0x0000000812088981 */ /* 0x000ea2000c1e1d00 */
[----:B------:R-:W-:-:S03]  /*43f0*/  @!P0 IADD3.X R21, PT, PT, R17, UR15, RZ, P1, !PT ;  /* 0x0000000f11158c10 */ /* 0x000fc60008ffe4ff */
[----:B------:R-:W2:Y:S01]  /*4400*/  LDS R4, [R6+-0x44] ;  /* 0xffffbc0006047984 */ /* 0x000ea20000000800 */
[----:B------:R-:W-:Y:S01]  /*4410*/  @!P0 IADD3 R22, P1, PT, R16, UR16, RZ ;  /* 0x0000001010168c10 */ /* 0x000fe2000ff3e0ff */
[-C--:B--2---:R-:W-:Y:S01]  /*4420*/  FFMA.FTZ R5, R8, R4.reuse, R5 ;  /* 0x0000000408057223 */ /* 0x084fe20000010005 */
[-C--:B------:R-:W-:Y:S01]  /*4430*/  FFMA.FTZ R2, R9, R4.reuse, R2 ;  /* 0x0000000409027223 */ /* 0x080fe20000010002 */
[-C--:B------:R-:W-:Y:S01]  /*4440*/  FFMA.FTZ R3, R10, R4.reuse, R3 ;  /* 0x000000040a037223 */ /* 0x080fe20000010003 */
[----:B------:R-:W-:Y:S02]  /*4450*/  FFMA.FTZ R0, R11, R4, R0 ;  /* 0x000000040b007223 */ /* 0x000fe40000010000 */
[----:B------:R-:W2:Y:S01]  /*4460*/  @!P0 LDG.E.128 R8, desc[UR8][R20.64] ;  /* 0x0000000814088981 */ /* 0x000ea2000c1e1d00 */
[----:B------:R-:W-:-:S03]  /*4470*/  @!P0 IADD3.X R23, PT, PT, R17, UR17, RZ, P1, !PT ;  /* 0x0000001111178c10 */ /* 0x000fc60008ffe4ff */
[----:B------:R-:W2:Y:S01]  /*4480*/  LDS R4, [R6] ;  /* 0x0000000006047984 */ /* 0x000ea20000000800 */
[----:B------:R-:W-:Y:S01]  /*4490*/  IADD3 R16, P1, PT, R16, UR18, RZ ;  /* 0x0000001210107c10 */ /* 0x000fe2000ff3e0ff */
[-C--:B--2---:R-:W-:Y:S01]  /*44a0*/  FFMA.FTZ R5, R8, R4.reuse, R5 ;  /* 0x0000000408057223 */ /* 0x084fe20000010005 */
[-C--:B------:R-:W-:Y:S01]  /*44b0*/  FFMA.FTZ R2, R9, R4.reuse, R2 ;  /* 0x0000000409027223 */ /* 0x080fe20000010002 */
[-C--:B------:R-:W-:Y:S01]  /*44c0*/  FFMA.FTZ R3, R10, R4.reuse, R3 ;  /* 0x000000040a037223 */ /* 0x080fe20000010003 */
[----:B------:R-:W-:Y:S02]  /*44d0*/  FFMA.FTZ R0, R11, R4, R0 ;  /* 0x000000040b007223 */ /* 0x000fe40000010000 */
[----:B------:R-:W2:Y:S01]  /*44e0*/  @!P0 LDG.E.128 R8, desc[UR8][R22.64] ;  /* 0x0000000816088981 */ /* 0x000ea2000c1e1d00 */
[----:B------:R-:W-:-:S03]  /*44f0*/  IADD3.X R17, PT, PT, R17, UR19, RZ, P1, !PT ;  /* 0x0000001311117c10 */ /* 0x000fc60008ffe4ff */
[----:B------:R-:W2:Y:S01]  /*4500*/  LDS R4, [R6+0x44] ;  /* 0x0000440006047984 */ /* 0x000ea20000000800 */
[----:B------:R-:W-:Y:S01]  /*4510*/  @!P0 IADD3 R24, P1, PT, R16, UR12, RZ ;  /* 0x0000000c10188c10 */ /* 0x000fe2000ff3e0ff */
[-C--:B--2---:R-:W-:Y:S01]  /*4520*/  FFMA.FTZ R5, R8, R4.reuse, R5 ;  /* 0x0000000408057223 */ /* 0x084fe20000010005 */
[-C--:B------:R-:W-:Y:S01]  /*4530*/  FFMA.FTZ R2, R9, R4.reuse, R2 ;  /* 0x0000000409027223 */ /* 0x080fe20000010002 */
[-C--:B------:R-:W-:Y:S01]  /*4540*/  FFMA.FTZ R3, R10, R4.reuse, R3 ;  /* 0x000000040a037223 */ /* 0x080fe20000010003 */
[----:B------:R-:W-:Y:S02]  /*4550*/  FFMA.FTZ R0, R11, R4, R0 ;  /* 0x000000040b007223 */ /* 0x000fe40000010000 */
[----:B------:R-:W2:Y:S01]  /*4560*/  @!P0 LDG.E.128 R8, desc[UR8][R16.64] ;  /* 0x0000000810088981 */ /* 0x000ea2000c1e1d00 */
[----:B------:R-:W-:-:S03]  /*4570*/  @!P0 IADD3.X R25, PT, PT, R17, UR13, RZ, P1, !PT ;  /* 0x0000000d11198c10 */ /* 0x000fc60008ffe4ff */
[----:B------:R-:W2:Y:S01]  /*4580*/  LDS R4, [R6+0x88] ;  /* 0x0000880006047984 */ /* 0x000ea20000000800 */
[----:B------:R-:W-:Y:S01]  /*4590*/  @!P0 IADD3 R20, P1, PT, R16, UR14, RZ ;  /* 0x0000000e10148c10 */ /* 0x000fe2000ff3e0ff */
[-C--:B--2---:R-:W-:Y:S01]  /*45a0*/  FFMA.FTZ R5, R8, R4.reuse, R5 ;  /* 0x0000000408057223 */ /* 0x084fe20000010005 */
[-C--:B------:R-:W-:Y:S01]  /*45b0*/  FFMA.FTZ R2, R9, R4.reuse, R2 ;  /* 0x0000000409027223 */ /* 0x080fe20000010002 */
[-C--:B------:R-:W-:Y:S01]  /*45c0*/  FFMA.FTZ R3, R10, R4.reuse, R3 ;  /* 0x000000040a037223 */ /* 0x080fe20000010003 */
[----:B------:R-:W-:Y:S02]  /*45d0*/  FFMA.FTZ R0, R11, R4, R0 ;  /* 0x000000040b007223 */ /* 0x000fe40000010000 */
[----:B------:R-:W2:Y:S01]  /*45e0*/  @!P0 LDG.E.128 R8, desc[UR8][R24.64] ;  /* 0x0000000818088981 */ /* 0x000ea2000c1e1d00 */
[----:B------:R-:W-:Y:S02]  /*45f0*/  @!P0 IADD3.X R21, PT, PT, R17, UR15, RZ, P1, !PT ;  /* 0x0000000f11158c10 */ /* 0x000fe40008ffe4ff */
[----:B------:R-:W-:Y:S01]  /*4600*/  @!P0 IADD3 R18, P1, PT, R16, UR16, RZ ;  /* 0x0000001010128c10 */ /* 0x000fe2000ff3e0ff */
[-C--:B--2---:R-:W-:Y:S01]  /*4610*/  FFMA.FTZ R5, R8, R15.reuse, R5 ;  /* 0x0000000f08057223 */ /* 0x084fe20000010005 */
[-C--:B------:R-:W-:Y:S01]  /*4620*/  FFMA.FTZ R2, R9, R15.reuse, R2 ;  /* 0x0000000f09027223 */ /* 0x080fe20000010002 */
[-C--:B------:R-:W-:Y:S01]  /*4630*/  FFMA.FTZ R3, R10, R15.reuse, R3 ;  /* 0x0000000f0a037223 */ /* 0x080fe20000010003 */
[----:B------:R-:W-:-:S02]  /*4640*/  FFMA.FTZ R0, R11, R15, R0 ;  /* 0x0000000f0b007223 */ /* 0x000fc40000010000 */
[----:B------:R-:W2:Y:S01]  /*4650*/  @!P0 LDG.E.128 R8, desc[UR8][R20.64] ;  /* 0x0000000814088981 */ /* 0x000ea2000c1e1d00 */
[----:B------:R-:W-:-:S03]  /*4660*/  @!P0 IADD3.X R19, PT, PT, R17, UR17, RZ, P1, !PT ;  /* 0x0000001111138c10 */ /* 0x000fc60008ffe4ff */
        /* <DEDUP_REMOVED lines=8> */
[----:B------:R-:W-:Y:S01]  /*46f0*/  IADD3 R16, P0, PT, R16, UR18, RZ ;  /* 0x0000001210107c10 */ /* 0x000fe2000ff1e0ff */
[----:B------:R0:W2:Y:S01]  /*4700*/  LDS R15, [R6+0x154] ;  /* 0x00015400060f7984 */ /* 0x0000a20000000800 */
[----:B------:R-:W-:-:S02]  /*4710*/  UPLOP3.LUT UP1, UPT, UPT, UPT, UPT, 0x40, 0x4 ;  /* 0x000000000004789c */ /* 0x000fc40003f2e870 */
[----:B------:R-:W-:Y:S01]  /*4720*/  IADD3.X R17, PT, PT, R17, UR19, RZ, P0, !PT ;  /* 0x0000001311117c10 */ /* 0x000fe200087fe4ff */
[----:B------:R-:W-:Y:S01]  /*4730*/  UIADD3 UR10, UPT, UPT, UR10, 0x4, URZ ;  /* 0x000000040a0a7890 */ /* 0x000fe2000fffe0ff */
[----:B0-----:R-:W-:Y:S01]  /*4740*/  IADD3 R6, PT, PT, R4, 0x110, RZ ;  /* 0x0000011004067810 */ /* 0x001fe20007ffe0ff */
[-C--:B--2---:R-:W-:Y:S01]  /*4750*/  FFMA.FTZ R5, R8, R15.reuse, R5 ;  /* 0x0000000f08057223 */ /* 0x084fe20000010005 */
[-C--:B------:R-:W-:Y:S01]  /*4760*/  FFMA.FTZ R2, R9, R15.reuse, R2 ;  /* 0x0000000f09027223 */ /* 0x080fe20000010002 */
[-C--:B------:R-:W-:Y:S01]  /*4770*/  FFMA.FTZ R3, R10, R15.reuse, R3 ;  /* 0x0000000f0a037223 */ /* 0x080fe20000010003 */
[----:B------:R-:W-:-:S07]  /*4780*/  FFMA.FTZ R0, R11, R15, R0 ;  /* 0x0000000f0b007223 */ /* 0x000fce0000010000 */
.L_x_360:
[----:B------:R-:W-:-:S09]  /*4790*/  UISETP.NE.OR UP1, UPT, UR10, URZ, UP1 ;  /* 0x000000ff0a00728c */ /* 0x000fd20008f25670 */
[----:B------:R-:W-:Y:S05]  /*47a0*/  BRA.U !UP1, `(.L_x_356) ;  /* 0x0000000109947547 */ /* 0x000fea000b800000 */
.L_x_357:
[----:B------:R-:W-:-:S13]  /*47b0*/  ISETP.GE.AND P0, PT, R12, UR7, PT ;  /* 0x000000070c007c0c */ /* 0x000fda000bf06270 */
.L_x_361:
[----:B------:R0:W2:Y:S01]  /*47c0*/  @!P0 LDG.E.128 R8, desc[UR8][R16.64] ;  /* 0x0000000810088981 */ /* 0x0000a2000c1e1d00 */
[C---:B------:R-:W-:Y:S01]  /*47d0*/  @!P0 IADD3 R22, P1, PT, R16.reuse, UR12, RZ ;  /* 0x0000000c10168c10 */ /* 0x040fe2000ff3e0ff */
[----:B------:R-:W-:Y:S02]  /*47e0*/  UIADD3 UR10, UPT, UPT, UR10, 0x4, URZ ;  /* 0x000000040a0a7890 */ /* 0x000fe4000fffe0ff */
[----:B------:R-:W2:Y:S01]  /*47f0*/  LDS R4, [R6+-0x88] ;  /* 0xffff780006047984 */ /* 0x000ea20000000800 */
[C---:B------:R-:W-:Y:S01]  /*4800*/  @!P0 IADD3.X R23, PT, PT, R17.reuse, UR13, RZ, P1, !PT ;  /* 0x0000000d11178c10 */ /* 0x040fe20008ffe4ff */
[----:B------:R-:W-:Y:S01]  /*4810*/  UISETP.NE.AND UP0, UPT, UR10, URZ, UPT ;  /* 0x000000ff0a00728c */ /* 0x000fe2000bf05270 */
[C---:B------:R-:W-:Y:S04]  /*4820*/  @!P0 IADD3 R20, P1, PT, R16.reuse, UR14, RZ ;  /* 0x0000000e10148c10 */ /* 0x040fe8000ff3e0ff */
[C---:B------:R-:W-:Y:S02]  /*4830*/  @!P0 IADD3.X R21, PT, PT, R17.reuse, UR15, RZ, P1, !PT ;  /* 0x0000000f11158c10 */ /* 0x040fe40008ffe4ff */
[C---:B------:R-:W-:Y:S04]  /*4840*/  @!P0 IADD3 R18, P1, PT, R16.reuse, UR16, RZ ;  /* 0x0000001010128c10 */ /* 0x040fe8000ff3e0ff */
[C---:B------:R-:W-:Y:S02]  /*4850*/  @!P0 IADD3.X R19, PT, PT, R17.reuse, UR17, RZ, P1, !PT ;  /* 0x0000001111138c10 */ /* 0x040fe40008ffe4ff */
[----:B0-----:R-:W-:Y:S04]  /*4860*/  IADD3 R16, P1, PT, R16, UR18, RZ ;  /* 0x0000001210107c10 */ /* 0x001fe8000ff3e0ff */
[----:B------:R-:W-:Y:S01]  /*4870*/  IADD3.X R17, PT, PT, R17, UR19, RZ, P1, !PT ;  /* 0x0000001311117c10 */ /* 0x000fe20008ffe4ff */
[C---:B--2---:R-:W-:Y:S01]  /*4880*/  FFMA.FTZ R5, R4.reuse, R8, R5 ;  /* 0x0000000804057223 */ /* 0x044fe20000010005 */
[C---:B------:R-:W-:Y:S01]  /*4890*/  FFMA.FTZ R2, R4.reuse, R9, R2 ;  /* 0x0000000904027223 */ /* 0x040fe20000010002 */
[C---:B------:R-:W-:Y:S01]  /*48a0*/  FFMA.FTZ R3, R4.reuse, R10, R3 ;  /* 0x0000000a04037223 */ /* 0x040fe20000010003 */
[----:B------:R-:W-:Y:S02]  /*48b0*/  FFMA.FTZ R0, R4, R11, R0 ;  /* 0x0000000b04007223 */ /* 0x000fe40000010000 */
[----:B------:R-:W2:Y:S04]  /*48c0*/  @!P0 LDG.E.128 R8, desc[UR8][R22.64] ;  /* 0x0000000816088981 */ /* 0x000ea8000c1e1d00 */
[----:B------:R-:W2:Y:S02]  /*48d0*/  LDS R4, [R6+-0x44] ;  /* 0xffffbc0006047984 */ /* 0x000ea40000000800 */
        /* <DEDUP_REMOVED lines=17> */
[----:B------:R-:W-:Y:S09]  /*49f0*/  BRA.U UP0, `(.L_x_361) ;  /* 0xfffffffd00707547 */ /* 0x000ff2000b83ffff */
.L_x_356:
[----:B------:R-:W-:-:S09]  /*4a00*/  UISETP.NE.AND UP0, UPT, UR4, URZ, UPT ;  /* 0x000000ff0400728c */ /* 0x000fd2000bf05270 */
[----:B------:R-:W-:Y:S05]  /*4a10*/  BRA.U !UP0, `(.L_x_355) ;  /* 0x0000000108447547 */ /* 0x000fea000b800000 */
[----:B------:R-:W-:Y:S01]  /*4a20*/  IMAD R13, R13, 0x44, R14 ;  /* 0x000000440d0d7824 */ /* 0x000fe200078e020e */
[----:B------:R-:W-:Y:S01]  /*4a30*/  ISETP.GE.AND P0, PT, R12, UR7, PT ;  /* 0x000000070c007c0c */ /* 0x000fe2000bf06270 */
[----:B------:R-:W-:Y:S02]  /*4a40*/  UIMAD.WIDE UR10, UR11, 0x4, URZ ;  /* 0x000000040b0a78a5 */ /* 0x000fe4000f8e02ff */
[----:B------:R-:W-:Y:S01]  /*4a50*/  UIADD3 UR4, UPT, UPT, -UR4, URZ, URZ ;  /* 0x000000ff04047290 */ /* 0x000fe2000fffe1ff */
[----:B------:R-:W-:-:S11]  /*4a60*/  IADD3 R6, PT, PT, R13, UR6, RZ ;  /* 0x000000060d067c10 */ /* 0x000fd6000fffe0ff */
.L_x_362:
[----:B------:R0:W2:Y:S01]  /*4a70*/  @!P0 LDG.E.128 R8, desc[UR8][R16.64] ;  /* 0x0000000810088981 */ /* 0x0000a2000c1e1d00 */
[----:B------:R-:W-:Y:S03]  /*4a80*/  UIADD3 UR4, UPT, UPT, UR4, 0x1, URZ ;  /* 0x0000000104047890 */ /* 0x000fe6000fffe0ff */
[----:B------:R1:W2:Y:S01]  /*4a90*/  LDS R4, [R6] ;  /* 0x0000000006047984 */ /* 0x0002a20000000800 */
[----:B------:R-:W-:Y:S01]  /*4aa0*/  UISETP.NE.AND UP0, UPT, UR4, URZ, UPT ;  /* 0x000000ff0400728c */ /* 0x000fe2000bf05270 */
[----:B0-----:R-:W-:Y:S02]  /*4ab0*/  IADD3 R16, P1, PT, R16, UR10, RZ ;  /* 0x0000000a10107c10 */ /* 0x001fe4000ff3e0ff */
[----:B-1----:R-:W-:Y:S02]  /*4ac0*/  IADD3 R6, PT, PT, R6, 0x44, RZ ;  /* 0x0000004406067810 */ /* 0x002fe40007ffe0ff */
[----:B------:R-:W-:Y:S01]  /*4ad0*/  IADD3.X R17, PT, PT, R17, UR11, RZ, P1, !PT ;  /* 0x0000000b11117c10 */ /* 0x000fe20008ffe4ff */
[C---:B--2---:R-:W-:Y:S01]  /*4ae0*/  FFMA.FTZ R5, R4.reuse, R8, R5 ;  /* 0x0000000804057223 */ /* 0x044fe20000010005 */
[C---:B------:R-:W-:Y:S01]  /*4af0*/  FFMA.FTZ R2, R4.reuse, R9, R2 ;  /* 0x0000000904027223 */ /* 0x040fe20000010002 */
[C---:B------:R-:W-:Y:S01]  /*4b00*/  FFMA.FTZ R3, R4.reuse, R10, R3 ;  /* 0x0000000a04037223 */ /* 0x040fe20000010003 */
[----:B------:R-:W-:Y:S01]  /*4b10*/  FFMA.FTZ R0, R4, R11, R0 ;  /* 0x0000000b04007223 */ /* 0x000fe20000010000 */
[----:B------:R-:W-:Y:S09]  /*4b20*/  BRA.U UP0, `(.L_x_362) ;  /* 0xfffffffd00d07547 */ /* 0x000ff2000b83ffff */
.L_x_355:
[----:B------:R-:W-:-:S04]  /*4b30*/  IADD3 R12, PT, PT, R12, UR20, RZ ;  /* 0x000000140c0c7c10 */ /* 0x000fc8000fffe0ff */
[----:B------:R-:W-:-:S13]  /*4b40*/  ISETP.GE.AND P0, PT, R12, UR21, PT ;  /* 0x000000150c007c0c */ /* 0x000fda000bf06270 */
[----:B------:R-:W-:Y:S05]  /*4b50*/  @P0 EXIT ;  /* 0x000000000000094d */ /* 0x000fea0003800000 */
[----:B------:R-:W-:Y:S01]  /*4b60*/  IABS R10, UR22 ;  /* 0x00000016000a7c13 */ /* 0x000fe20008000000 */
[----:B------:R-:W1:Y:S01]  /*4b70*/  LDC R9, c[0x0][0x434] ;  /* 0x00010d00ff097b82 */ /* 0x000e620000000800 */
[----:B------:R-:W-:Y:S01]  /*4b80*/  IABS R13, R12 ;  /* 0x0000000c000d7213 */ /* 0x000fe20000000000 */
[----:B------:R-:W2:Y:S01]  /*4b90*/  LDCU.128 UR4, c[0x0][0x400] ;  /* 0x00008000ff0477ac */ /* 0x000ea20008000c00 */
[----:B------:R-:W3:Y:S01]  /*4ba0*/  I2F.RP R8, R10 ;  /* 0x0000000a00087306 */ /* 0x000ee20000209400 */
[----:B0-----:R-:W-:Y:S01]  /*4bb0*/  IABS R6, UR22 ;  /* 0x0000001600067c13 */ /* 0x001fe20008000000 */
[----:B------:R-:W0:Y:S01]  /*4bc0*/  LDCU.64 UR10, c[0x0][0x410] ;  /* 0x00008200ff0a77ac */ /* 0x000e220008000a00 */
[----:B------:R-:W-:-:S03]  /*4bd0*/  F2FP.F16.F32.PACK_AB R2, R2, R5 ;  /* 0x000000050202723e */ /* 0x000fc600000000ff */
[----:B------:R-:W-:Y:S01]  /*4be0*/  IMAD.MOV R6, RZ, RZ, -R6 ;  /* 0x000000ffff067224 */ /* 0x000fe200078e0a06 */
[----:B------:R-:W-:Y:S01]  /*4bf0*/  F2FP.F16.F32.PACK_AB R3, R0, R3 ;  /* 0x000000030003723e */ /* 0x000fe200000000ff */
[----:B---3--:R-:W3:Y:S02]  /*4c00*/  MUFU.RCP R14, R8 ;  /* 0x00000008000e7308 */ /* 0x008ee40000001000 */
[----:B---3--:R-:W-:Y:S01]  /*4c10*/  VIADD R14, R14, 0xffffffe ;  /* 0x0ffffffe0e0e7836 */ /* 0x008fe20000000000 */
[----:B-1----:R-:W-:-:S05]  /*4c20*/  IABS R8, R9 ;  /* 0x0000000900087213 */ /* 0x002fca0000000000 */
[----:B------:R-:W1:Y:S02]  /*4c30*/  F2I.FTZ.U32.TRUNC.NTZ R15, R14 ;  /* 0x0000000e000f7305 */ /* 0x000e64000021f000 */
[----:B-1----:R-:W-:Y:S02]  /*4c40*/  IMAD.MOV R4, RZ, RZ, -R15 ;  /* 0x000000ffff047224 */ /* 0x002fe400078e0a0f */
[----:B------:R-:W-:Y:S02]  /*4c50*/  HFMA2 R14, -RZ, RZ, 0, 0 ;  /* 0x00000000ff0e7431 */ /* 0x000fe400000001ff */
[----:B------:R-:W-:-:S04]  /*4c60*/  IMAD R4, R4, R10, RZ ;  /* 0x0000000a04047224 */ /* 0x000fc800078e02ff */
[----:B------:R-:W-:-:S04]  /*4c70*/  IMAD.HI.U32 R4, R15, R4, R14 ;  /* 0x000000040f047227 */ /* 0x000fc800078e000e */
[----:B------:R-:W-:Y:S02]  /*4c80*/  HFMA2 R15, -RZ, RZ, 0, 0 ;  /* 0x00000000ff0f7431 */ /* 0x000fe400000001ff */
[----:B------:R-:W-:Y:S02]  /*4c90*/  IMAD.HI.U32 R11, R4, R13, RZ ;  /* 0x0000000d040b7227 */ /* 0x000fe400078e00ff */
[----:B------:R-:W1:Y:S02]  /*4ca0*/  I2F.RP R4, R8 ;  /* 0x0000000800047306 */ /* 0x000e640000209400 */
[----:B------:R-:W-:Y:S01]  /*4cb0*/  IMAD R13, R11, R6, R13 ;  /* 0x000000060b0d7224 */ /* 0x000fe200078e020d */
[----:B------:R-:W-:-:S04]  /*4cc0*/  LOP3.LUT R6, R12, UR22, RZ, 0x3c, !PT ;  /* 0x000000160c067c12 */ /* 0x000fc8000f8e3cff */
[----:B------:R-:W-:Y:S02]  /*4cd0*/  ISETP.GT.U32.AND P1, PT, R10, R13, PT ;  /* 0x0000000d0a00720c */ /* 0x000fe40003f24070 */
[----:B------:R-:W-:Y:S01]  /*4ce0*/  ISETP.GE.AND P0, PT, R6, RZ, PT ;  /* 0x000000ff0600720c */ /* 0x000fe20003f06270 */
[----:B-1----:R-:W1:Y:S10]  /*4cf0*/  MUFU.RCP R4, R4 ;  /* 0x0000000400047308 */ /* 0x002e740000001000 */
[----:B------:R-:W-:Y:S01]  /*4d00*/  @!P1 IMAD.IADD R13, R13, 0x1, -R10 ;  /* 0x000000010d0d9824 */ /* 0x000fe200078e0a0a */
[----:B------:R-:W-:-:S02]  /*4d10*/  @!P1 IADD3 R11, PT, PT, R11, 0x1, RZ ;  /* 0x000000010b0b9810 */ /* 0x000fc40007ffe0ff */
[----:B------:R-:W-:Y:S02]  /*4d20*/  ISETP.NE.AND P1, PT, RZ, UR22, PT ;  /* 0x00000016ff007c0c */ /* 0x000fe4000bf25270 */
[----:B------:R-:W-:Y:S01]  /*4d30*/  ISETP.GE.U32.AND P2, PT, R13, R10, PT ;  /* 0x0000000a0d00720c */ /* 0x000fe20003f46070 */
[----:B-1----:R-:W-:-:S04]  /*4d40*/  VIADD R16, R4, 0xffffffe ;  /* 0x0ffffffe04107836 */ /* 0x002fc80000000000 */
[----:B------:R-:W1:Y:S08]  /*4d50*/  F2I.FTZ.U32.TRUNC.NTZ R17, R16 ;  /* 0x0000001000117305 */ /* 0x000e70000021f000 */
[----:B------:R-:W-:-:S05]  /*4d60*/  @P2 VIADD R11, R11, 0x1 ;  /* 0x000000010b0b2836 */ /* 0x000fca0000000000 */
[----:B------:R-:W-:Y:S02]  /*4d70*/  @!P0 IADD3 R11, PT, PT, -R11, RZ, RZ ;  /* 0x000000ff0b0b8210 */ /* 0x000fe40007ffe1ff */
[----:B------:R-:W-:-:S05]  /*4d80*/  @!P1 LOP3.LUT R11, RZ, UR22, RZ, 0x33, !PT ;  /* 0x00000016ff0b9c12 */ /* 0x000fca000f8e33ff */
[----:B------:R-:W-:Y:S02]  /*4d90*/  IMAD R10, R11, UR22, RZ ;  /* 0x000000160b0a7c24 */ /* 0x000fe4000f8e02ff */
[----:B-1----:R-:W-:Y:S01]  /*4da0*/  IMAD.MOV R13, RZ, RZ, -R17 ;  /* 0x000000ffff0d7224 */ /* 0x002fe200078e0a11 */
        /* <DEDUP_REMOVED lines=10> */
[----:B--2---:R-:W-:-:S04]  /*4e50*/  IMAD.WIDE.U32 R14, R11, UR4, R14 ;  /* 0x000000040b0e7c25 */ /* 0x004fc8000f8e000e */
[----:B------:R-:W-:Y:S01]  /*4e60*/  IMAD R13, R8, R13, R4 ;  /* 0x0000000d080d7224 */ /* 0x000fe200078e0204 */
[----:B------:R-:W-:-:S04]  /*4e70*/  SHF.R.S32.HI R4, RZ, 0x1f, R11 ;  /* 0x0000001fff047819 */ /* 0x000fc8000001140b */
[----:B------:R-:W-:Y:S01]  /*4e80*/  ISETP.GT.U32.AND P0, PT, R8, R13, PT ;  /* 0x0000000d0800720c */ /* 0x000fe20003f04070 */
[----:B------:R-:W-:-:S04]  /*4e90*/  IMAD R4, R4, UR4, RZ ;  /* 0x0000000404047c24 */ /* 0x000fc8000f8e02ff */
[----:B------:R-:W-:Y:S01]  /*4ea0*/  IMAD R11, R11, UR5, R4 ;  /* 0x000000050b0b7c24 */ /* 0x000fe2000f8e0204 */
[----:B------:R-:W1:Y:S03]  /*4eb0*/  LDCU.64 UR4, c[0x0][0x3f0] ;  /* 0x00007e00ff0477ac */ /* 0x000e660008000a00 */
        /* <DEDUP_REMOVED lines=10> */
[----:B0-----:R-:W-:-:S03]  /*4f60*/  IMAD.WIDE.U32 R14, R6, UR10, R14 ;  /* 0x0000000a060e7c25 */ /* 0x001fc6000f8e000e */
        /* <DEDUP_REMOVED lines=9> */
[----:B-1----:R-:W-:-:S04]  /*5000*/  LEA R4, P0, R14, UR4, 0x1 ;  /* 0x000000040e047c11 */ /* 0x002fc8000f8008ff */
[----:B------:R-:W-:-:S05]  /*5010*/  LEA.HI.X R5, R14, UR5, R6, 0x1, P0 ;  /* 0x000000050e057c11 */ /* 0x000fca00080f0c06 */
[----:B------:R-:W-:Y:S01]  /*5020*/  STG.E.64 desc[UR8][R4.64], R2 ;  /* 0x0000000204007986 */ /* 0x000fe2000c101b08 */
[----:B------:R-:W-:Y:S05]  /*5030*/  EXIT ;  /* 0x000000000000794d */ /* 0x000fea0003800000 */
        .weak           $__internal_9_$__cuda_sm20_div_s64
        .type           $__internal_9_$__cuda_sm20_div_s64,@function
        .size           $__internal_9_$__cuda_sm20_div_s64,(.L_x_4841 - $__internal_9_$__cuda_sm20_div_s64)
$__internal_9_$__cuda_sm20_div_s64:
        /* <DEDUP_REMOVED lines=28> */
[----:B------:R-:W-:Y:S01]  /*5200*/  IADD3 R14, P0, PT, RZ, -R38, RZ ;  /* 0x80000026ff0e7210 */ /* 0x000fe20007f1e0ff */
[----:B------:R-:W-:Y:S01]  /*5210*/  IMAD.MOV.U32 R39, RZ, RZ, RZ ;  /* 0x000000ffff277224 */ /* 0x000fe200078e00ff */
[----:B------:R-:W-:Y:S01]  /*5220*/  ISETP.GE.AND P1, PT, R19, RZ, PT ;  /* 0x000000ff1300720c */ /* 0x000fe20003f26270 */
[----:B------:R-:W-:Y:S02]  /*5230*/  IMAD R10, R21, R28, R10 ;  /* 0x0000001c150a7224 */ /* 0x000fe400078e020a */
[----:B------:R-:W-:-:S04]  /*5240*/  IMAD.HI.U32 R36, R37, R14, RZ ;  /* 0x0000000e25247227 */ /* 0x000fc800078e00ff */
[----:B------:R-:W-:-:S04]  /*5250*/  IMAD.X R10, RZ, RZ, ~R10, P0 ;  /* 0x000000ffff0a7224 */ /* 0x000fc800000e0e0a */
[----:B------:R-:W-:-:S04]  /*5260*/  IMAD.WIDE.U32 R36, P4, R37, R10, R36 ;  /* 0x0000000a25247225 */ /* 0x000fc80007880024 */
[----:B------:R-:W-:-:S04]  /*5270*/  IMAD.HI.U32 R13, P3, R21, R14, R36 ;  /* 0x0000000e150d7227 */ /* 0x000fc80007860024 */
[CC--:B------:R-:W-:Y:S02]  /*5280*/  IMAD R14, R21.reuse, R10.reuse, RZ ;  /* 0x0000000a150e7224 */ /* 0x0c0fe400078e02ff */
[----:B------:R-:W-:-:S03]  /*5290*/  IMAD.HI.U32 R10, R21, R10, RZ ;  /* 0x0000000a150a7227 */ /* 0x000fc600078e00ff */
[----:B------:R-:W-:Y:S01]  /*52a0*/  IADD3 R14, P2, PT, R14, R13, RZ ;  /* 0x0000000d0e0e7210 */ /* 0x000fe20007f5e0ff */
[----:B------:R-:W-:Y:S01]  /*52b0*/  IMAD.X R37, R10, 0x1, R21, P4 ;  /* 0x000000010a257824 */ /* 0x000fe200020e0615 */
[----:B------:R-:W-:-:S04]  /*52c0*/  IADD3 R13, P0, PT, RZ, -R20, RZ ;  /* 0x80000014ff0d7210 */ /* 0x000fc80007f1e0ff */
[----:B------:R-:W-:Y:S02]  /*52d0*/  SEL R13, R13, R20, !P1 ;  /* 0x000000140d0d7207 */ /* 0x000fe40004800000 */
[----:B------:R-:W-:Y:S02]  /*52e0*/  IADD3.X R20, PT, PT, RZ, ~R19, RZ, P0, !PT ;  /* 0x80000013ff147210 */ /* 0x000fe400007fe4ff */
[----:B------:R-:W-:Y:S01]  /*52f0*/  IADD3.X R37, PT, PT, RZ, RZ, R37, P2, P3 ;  /* 0x000000ffff257210 */ /* 0x000fe200017e6425 */
        /* <DEDUP_REMOVED lines=8> */
[----:B------:R-:W-:-:S04]  /*5380*/  IMAD.WIDE.U32 R36, R21, R28, RZ ;  /* 0x0000001c15247225 */ /* 0x000fc800078e00ff */
[----:B------:R-:W-:Y:S01]  /*5390*/  IMAD R37, R21, R29, R37 ;  /* 0x0000001d15257224 */ /* 0x000fe200078e0225 */
[----:B------:R-:W-:Y:S01]  /*53a0*/  IADD3 R13, P0, PT, -R36, R13, RZ ;  /* 0x0000000d240d7210 */ /* 0x000fe20007f1e1ff */
[----:B------:R-:W-:-:S03]  /*53b0*/  IMAD.X R20, RZ, RZ, R20, P1 ;  /* 0x000000ffff147224 */ /* 0x000fc600008e0614 */
[CC--:B------:R-:W-:Y:S01]  /*53c0*/  ISETP.GE.U32.AND P3, PT, R13.reuse, R28.reuse, PT ;  /* 0x0000001c0d00720c */ /* 0x0c0fe20003f66070 */
[-C--:B------:R-:W-:Y:S01]  /*53d0*/  IMAD R37, R20, R28.reuse, R37 ;  /* 0x0000001c14257224 */ /* 0x080fe200078e0225 */
[----:B------:R-:W-:-:S04]  /*53e0*/  IADD3 R14, P2, PT, R13, -R28, RZ ;  /* 0x8000001c0d0e7210 */ /* 0x000fc80007f5e0ff */
[----:B------:R-:W-:-:S04]  /*53f0*/  IADD3.X R10, PT, PT, ~R37, R10, RZ, P0, !PT ;  /* 0x0000000a250a7210 */ /* 0x000fc800007fe5ff */
[----:B------:R-:W-:-:S04]  /*5400*/  ISETP.GE.U32.AND.EX P3, PT, R10, R29, PT, P3 ;  /* 0x0000001d0a00720c */ /* 0x000fc80003f66130 */
[----:B------:R-:W-:Y:S02]  /*5410*/  SEL R13, R14, R13, P3 ;  /* 0x0000000d0e0d7207 */ /* 0x000fe40001800000 */
[----:B------:R-:W-:Y:S02]  /*5420*/  IADD3 R14, P1, PT, R21, 0x1, RZ ;  /* 0x00000001150e7810 */ /* 0x000fe40007f3e0ff */
[----:B------:R-:W-:Y:S01]  /*5430*/  ISETP.GE.U32.AND P0, PT, R13, R28, PT ;  /* 0x0000001c0d00720c */ /* 0x000fe20003f06070 */
[----:B------:R-:W-:Y:S01]  /*5440*/  IMAD.X R13, R10, 0x1, ~R29, P2 ;  /* 0x000000010a0d7824 */ /* 0x000fe200010e0e1d */
[----:B------:R-:W-:Y:S01]  /*5450*/  SEL R14, R14, R21, P3 ;  /* 0x000000150e0e7207 */ /* 0x000fe20001800000 */
[----:B------:R-:W-:-:S03]  /*5460*/  IMAD.X R21, RZ, RZ, R20, P1 ;  /* 0x000000ffff157224 */ /* 0x000fc600008e0614 */
[----:B------:R-:W-:Y:S02]  /*5470*/  SEL R13, R13, R10, P3 ;  /* 0x0000000a0d0d7207 */ /* 0x000fe40001800000 */
[----:B------:R-:W-:Y:S01]  /*5480*/  SEL R21, R21, R20, P3 ;  /* 0x0000001415157207 */ /* 0x000fe20001800000 */
[----:B------:R-:W-:Y:S01]  /*5490*/  IMAD.MOV.U32 R20, RZ, RZ, R16 ;  /* 0x000000ffff147224 */ /* 0x000fe200078e0010 */
        /* <DEDUP_REMOVED lines=11> */
[----:B------:R-:W-:Y:S01]  /*5550*/  SEL R14, R14, R21, !P2 ;  /* 0x000000150e0e7207 */ /* 0x000fe20005000000 */
[----:B------:R-:W-:Y:S01]  /*5560*/  IMAD.MOV.U32 R21, RZ, RZ, 0x0 ;  /* 0x00000000ff157424 */ /* 0x000fe200078e00ff */
[----:B------:R-:W-:Y:S02]  /*5570*/  SEL R10, R10, R37, !P2 ;  /* 0x000000250a0a7207 */ /* 0x000fe40005000000 */
[----:B------:R-:W-:Y:S02]  /*5580*/  SEL R13, R14, 0xffffffff, P0 ;  /* 0xffffffff0e0d7807 */ /* 0x000fe40000000000 */
[----:B------:R-:W-:Y:S01]  /*5590*/  SEL R10, R10, 0xffffffff, P0 ;  /* 0xffffffff0a0a7807 */ /* 0x000fe20000000000 */
[----:B------:R-:W-:Y:S06]  /*55a0*/  RET.REL.NODEC R20 `(_ZN5flash32flash_fwd_splitkv_combine_kernelI23Flash_fwd_kernel_traitsILi32ELi64ELi256ELi4ELb0ELb0EN7cutlass6half_tE19Flash_kernel_traitsILi32ELi64ELi256ELi4ES3_EELi16ELi5ELb1EEEvNS_16Flash_fwd_paramsE) ;  /* 0xffffffa814947950 */ /* 0x000fec0003c3ffff */
.L_x_363:
        /* <DEDUP_REMOVED lines=13> */
.L_x_4841:


//--------------------- .text._ZN5flash32flash_fwd_splitkv_combine_kernelI23Flash_fwd_kernel_traitsILi32ELi64ELi256ELi4ELb0ELb0EN7cutlass6half_tE19Flash_kernel_traitsILi32ELi64ELi256ELi4ES3_EELi16ELi4ELb1EEEvNS_16Flash_fwd_paramsE --------------------------
	.section	.text._ZN5flash32flash_fwd_splitkv_combine_kernelI23Flash_fwd_kernel_traitsILi32ELi64ELi256ELi4ELb0ELb0EN7cutlass6half_tE19Flash_kernel_traitsILi32ELi64ELi256ELi4ES3_EELi16ELi4ELb1EEEvNS_16Flash_fwd_paramsE,"ax",@progbits
	.align	128
        .global         _ZN5flash32flash_fwd_splitkv_combine_kernelI23Flash_fwd_kernel_traitsILi32ELi64ELi256ELi4ELb0ELb0EN7cutlass6half_tE19Flash_kernel_traitsILi32ELi64ELi256ELi4ES3_EELi16ELi4ELb1EEEvNS_16Flash_fwd_paramsE
        .type           _ZN5flash32flash_fwd_splitkv_combine_kernelI23Flash_fwd_kernel_traitsILi32ELi64ELi256ELi4ELb0ELb0EN7cutlass6half_tE19Flash_kernel_traitsILi32ELi64ELi256ELi4ES3_EELi16ELi4ELb1EEEvNS_16Flash_fwd_paramsE,@function
        .size           _ZN5flash32flash_fwd_splitkv_combine_kernelI23Flash_fwd_kernel_traitsILi32ELi64ELi256ELi4ELb0ELb0EN7cutlass6half_tE19Flash_kernel_traitsILi32ELi64ELi256ELi4ES3_EELi16ELi4ELb1EEEvNS_16Flash_fwd_paramsE,(.L_x_4842 - _ZN5flash32flash_fwd_splitkv_combine_kernelI23Flash_fwd_kernel_traitsILi32ELi64ELi256ELi4ELb0ELb0EN7cutlass6half_tE19Flash_kernel_traitsILi32ELi64ELi256ELi4ES3_EELi16ELi4ELb1EEEvNS_16Flash_fwd_paramsE)
        .other          _ZN5flash32flash_fwd_splitkv_combine_kernelI23Flash_fwd_kernel_traitsILi32ELi64ELi256ELi4ELb0ELb0EN7cutlass6half_tE19Flash_kernel_traitsILi32ELi64ELi256ELi4ES3_EELi16ELi4ELb1EEEvNS_16Flash_fwd_paramsE,@"STO_CUDA_ENTRY STV_DEFAULT"
_ZN5flash32flash_fwd_splitkv_combine_kernelI23Flash_fwd_kernel_traitsILi32ELi64ELi256ELi4ELb0ELb0EN7cutlass6half_tE19Flash_kernel_traitsILi32ELi64ELi256ELi4ES3_EELi16ELi4ELb1EEEvNS_16Flash_fwd_paramsE:
.text._ZN5flash32flash_fwd_splitkv_combine_kernelI23Flash_fwd_kernel_traitsILi32ELi64ELi256ELi4ELb0ELb0EN7cutlass6half_tE19Flash_kernel_traitsILi32ELi64ELi256ELi4ES3_EELi16ELi4ELb1EEEvNS_16Flash_fwd_paramsE:
        /* <DEDUP_REMOVED lines=38> */
.L_x_364:
[----:B------:R-:W-:Y:S01]  /*0260*/  IMAD.U32 R22, RZ, RZ, UR21 ;  /* 0x00000015ff167e24 */ /* 0x000fe2000f8e00ff */
[----:B------:R-:W-:Y:S01]  /*0270*/  MOV R20, UR19 ;  /* 0x0000001300147c02 */ /* 0x000fe20008000f00 */
[----:B------:R-:W-:Y:S01]  /*0280*/  IMAD.U32 R19, RZ, RZ, UR15 ;  /* 0x0000000fff137e24 */ /* 0x000fe2000f8e00ff */
[----:B------:R-:W-:Y:S02]  /*0290*/  MOV R18, UR14 ;  /* 0x0000000e00127c02 */ /* 0x000fe40008000f00 */
[----:B------:R-:W-:Y:S02]  /*02a0*/  MOV R16, 0x2c0 ;  /* 0x000002c000107802 */ /* 0x000fe40000000f00 */
[----:B------:R-:W-:Y:S05]  /*02b0*/  CALL.REL.NOINC `($__internal_10_$__cuda_sm20_div_s64) ;  /* 0x0000004800787944 */ /* 0x000fea0003c00000 */
.L_x_365:
        /* <DEDUP_REMOVED lines=30> */
.L_x_367:
[----:B------:R-:W-:Y:S01]  /*04a0*/  IMAD.MOV.U32 R22, RZ, RZ, R10 ;  /* 0x000000ffff167224 */ /* 0x000fe200078e000a */
[----:B------:R-:W-:Y:S02]  /*04b0*/  MOV R19, R11 ;  /* 0x0000000b00137202 */ /* 0x000fe40000000f00 */
[----:B------:R-:W-:Y:S02]  /*04c0*/  MOV R16, 0x4e0 ;  /* 0x000004e000107802 */ /* 0x000fe40000000f00 */
[----:B------:R-:W-:Y:S05]  /*04d0*/  CALL.REL.NOINC `($__internal_10_$__cuda_sm20_div_s64) ;  /* 0x0000004400f07944 */ /* 0x000fea0003c00000 */
[----:B------:R-:W-:Y:S02]  /*04e0*/  MOV R4, R10 ;  /* 0x0000000a00047202 */ /* 0x000fe40000000f00 */
[----:B------:R-:W-:Y:S02]  /*04f0*/  MOV R5, R11 ;  /* 0x0000000b00057202 */ /* 0x000fe40000000f00 */
.L_x_368:
[----:B------:R-:W-:Y:S05]  /*0500*/  BSYNC.RECONVERGENT B0 ;  /* 0x0000000000007941 */ /* 0x000fea0003800200 */
.L_x_366:
        /* <DEDUP_REMOVED lines=57> */
.L_x_370:
[----:B------:R-:W-:Y:S01]  /*08a0*/  IMAD.MOV.U32 R22, RZ, RZ, R20 ;  /* 0x000000ffff167224 */ /* 0x000fe200078e0014 */
[----:B------:R-:W-:Y:S01]  /*08b0*/  MOV R20, R9 ;  /* 0x0000000900147202 */ /* 0x000fe20000000f00 */
[----:B------:R-:W-:Y:S01]  /*08c0*/  IMAD.MOV.U32 R19, RZ, RZ, R18 ;  /* 0x000000ffff137224 */ /* 0x000fe200078e0012 */
[----:B------:R-:W-:Y:S02]  /*08d0*/  MOV R18, R29 ;  /* 0x0000001d00127202 */ /* 0x000fe40000000f00 */
[----:B------:R-:W-:Y:S02]  /*08e0*/  MOV R16, 0x900 ;  /* 0x0000090000107802 */ /* 0x000fe40000000f00 */
[----:B------:R-:W-:Y:S05]  /*08f0*/  CALL.REL.NOINC `($__internal_10_$__cuda_sm20_div_s64) ;  /* 0x0000004000e87944 */ /* 0x000fea0003c00000 */
.L_x_371:
[----:B------:R-:W-:Y:S05]  /*0900*/  BSYNC.RECONVERGENT B0 ;  /* 0x0000000000007941 */ /* 0x000fea0003800200 */
.L_x_369:
        /* <DEDUP_REMOVED lines=124> */
.L_x_373:
[----:B------:R-:W-:Y:S01]  /*10d0*/  IMAD.MOV.U32 R22, RZ, RZ, R10 ;  /* 0x000000ffff167224 */ /* 0x000fe200078e000a */
[----:B------:R-:W-:Y:S01]  /*10e0*/  MOV R20, R8 ;  /* 0x0000000800147202 */ /* 0x000fe20000000f00 */
[----:B------:R-:W-:Y:S01]  /*10f0*/  IMAD.MOV.U32 R19, RZ, RZ, R11 ;  /* 0x000000ffff137224 */ /* 0x000fe200078e000b */
[----:B------:R-:W-:Y:S02]  /*1100*/  MOV R18, R0 ;  /* 0x0000000000127202 */ /* 0x000fe40000000f00 */
[----:B------:R-:W-:Y:S02]  /*1110*/  MOV R16, 0x1130 ;  /* 0x0000113000107802 */ /* 0x000fe40000000f00 */
[----:B------:R-:W-:Y:S05]  /*1120*/  CALL.REL.NOINC `($__internal_10_$__cuda_sm20_div_s64) ;  /* 0x0000003800dc7944 */ /* 0x000fea0003c00000 */
[----:B------:R-:W-:Y:S02]  /*1130*/  MOV R32, R10 ;  /* 0x0000000a00207202 */ /* 0x000fe40000000f00 */
[----:B------:R-:W-:Y:S02]  /*1140*/  MOV R33, R11 ;  /* 0x0000000b00217202 */ /* 0x000fe40000000f00 */
.L_x_374:
[----:B------:R-:W-:Y:S05]  /*1150*/  BSYNC.RECONVERGENT B0 ;  /* 0x0000000000007941 */ /* 0x000fea0003800200 */
.L_x_372:
        /* <DEDUP_REMOVED lines=57> */
.L_x_376:
[----:B------:R-:W-:Y:S01]  /*14f0*/  IMAD.MOV.U32 R22, RZ, RZ, R4 ;  /* 0x000000ffff167224 */ /* 0x000fe200078e0004 */
[----:B------:R-:W-:Y:S01]  /*1500*/  MOV R19, R5 ;  /* 0x0000000500137202 */ /* 0x000fe20000000f00 */
[----:B------:R-:W-:Y:S01]  /*1510*/  IMAD.MOV.U32 R20, RZ, RZ, R7 ;  /* 0x000000ffff147224 */ /* 0x000fe200078e0007 */
[----:B------:R-:W-:Y:S02]  /*1520*/  MOV R16, 0x1540 ;  /* 0x0000154000107802 */ /* 0x000fe40000000f00 */
[----:B------:R-:W-:Y:S05]  /*1530*/  CALL.REL.NOINC `($__internal_10_$__cuda_sm20_div_s64) ;  /* 0x0000003400d87944 */ /* 0x000fea0003c00000 */
[----:B------:R-:W-:Y:S02]  /*1540*/  MOV R14, R10 ;  /* 0x0000000a000e7202 */ /* 0x000fe40000000f00 */
[----:B------:R-:W-:Y:S02]  /*1550*/  MOV R15, R11 ;  /* 0x0000000b000f7202 */ /* 0x000fe40000000f00 */
.L_x_377:
[----:B------:R-:W-:Y:S05]  /*1560*/  BSYNC.RECONVERGENT B0 ;  /* 0x0000000000007941 */ /* 0x000fea0003800200 */
.L_x_375:
        /* <DEDUP_REMOVED lines=71> */
[----:B------:R-:W1:Y:S01]  /*19e0*/  @!P0 LDS R24, [R13+0x220] ;  /* 0x000220000d188984 */ /* 0x000e620000000800 */
[----:B0-----:R-:W-:Y:S01]  /*19f0*/  IMAD.HI.U32 R10, R19, R16, R18 ;  /* 0x00000010130a7227 */ /* 0x001fe200078e0012 */
[----:B------:R-:W-:-:S02]  /*1a00*/  IABS R11, R2 ;  /* 0x00000002000b7213 */ /* 0x000fc40000000000 */
[----:B-1----:R-:W-:-:S05]  /*1a10*/  FMNMX.FTZ R17, R24, R25, !PT ;  /* 0x0000001918117209 */ /* 0x002fca0007810000 */
[----:B------:R-:W0:Y:S01]  /*1a20*/  SHFL.BFLY PT, R16, R17, 0x4, 0x1f ;  /* 0x0c801f0011107f89 */ /* 0x000e2200000e0000 */
[----:B------:R-:W-:-:S04]  /*1a30*/  IMAD.MOV.U32 R5, RZ, RZ, R11 ;  /* 0x000000ffff057224 */ /* 0x000fc800078e000b */
[----:B------:R-:W-:Y:S01]  /*1a40*/  IMAD.HI.U32 R11, R10, R5, RZ ;  /* 0x000000050a0b7227 */ /* 0x000fe200078e00ff */
[----:B0-----:R-:W-:-:S03]  /*1a50*/  FMNMX.FTZ R16, R17, R16, !PT ;  /* 0x0000001011107209 */ /* 0x001fc60007810000 */
[----:B------:R-:W-:Y:S01]  /*1a60*/  IMAD.MOV R10, RZ, RZ, -R11 ;  /* 0x000000ffff0a7224 */ /* 0x000fe200078e0a0b */
[----:B------:R-:W-:Y:S01]  /*1a70*/  LOP3.LUT R2, R2, R3, RZ, 0x3c, !PT ;  /* 0x0000000302027212 */ /* 0x000fe200078e3cff */
[----:B------:R-:W0:Y:S01]  /*1a80*/  LDC R17, c[0x0][0x3e0] ;  /* 0x0000f800ff117b82 */ /* 0x000e220000000800 */
[----:B------:R-:W1:Y:S01]  /*1a90*/  SHFL.BFLY PT, R13, R16, 0x2, 0x1f ;  /* 0x0c401f00100d7f89 */ /* 0x000e6200000e0000 */
[----:B------:R-:W-:-:S05]  /*1aa0*/  IMAD R5, R6, R10, R5 ;  /* 0x0000000a06057224 */ /* 0x000fca00078e0205 */
        /* <DEDUP_REMOVED lines=8> */
[----:B------:R-:W-:-:S04]  /*1b30*/  @P2 VIADD R11, R11, 0x1 ;  /* 0x000000010b0b2836 */ /* 0x000fc80000000000 */
[----:B------:R-:W-:Y:S01]  /*1b40*/  @!P1 IMAD.MOV R11, RZ, RZ, -R11 ;  /* 0x000000ffff0b9224 */ /* 0x000fe200078e0a0b */
[----:B-1----:R-:W-:Y:S02]  /*1b50*/  FMNMX.FTZ R2, R13, R2, !PT ;  /* 0x000000020d027209 */ /* 0x002fe40007810000 */
[----:B------:R-:W-:Y:S02]  /*1b60*/  @!P0 LOP3.LUT R11, RZ, R3, RZ, 0x33, !PT ;  /* 0x00000003ff0b8212 */ /* 0x000fe400078e33ff */
[----:B------:R-:W-:-:S04]  /*1b70*/  FSETP.NEU.FTZ.AND P0, PT, R2, -INF , PT ;  /* 0xff8000000200780b */ /* 0x000fc80003f1d000 */
[----:B------:R-:W-:Y:S01]  /*1b80*/  FSEL R2, R2, RZ, P0 ;  /* 0x000000ff02027208 */ /* 0x000fe20000000000 */
[----:B------:R-:W-:Y:S01]  /*1b90*/  IMAD R5, R11, UR4, RZ ;  /* 0x000000040b057c24 */ /* 0x000fe2000f8e02ff */
[----:B0-----:R-:W-:Y:S01]  /*1ba0*/  IABS R6, R17 ;  /* 0x0000001100067213 */ /* 0x001fe20000000000 */
[----:B------:R-:W0:Y:S02]  /*1bb0*/  LDCU UR4, c[0x0][0x430] ;  /* 0x00008600ff0477ac */ /* 0x000e240008000800 */
[C---:B------:R-:W-:Y:S01]  /*1bc0*/  FADD.FTZ R16, -R2.reuse, R25 ;  /* 0x0000001902107221 */ /* 0x040fe20000010100 */
[----:B------:R-:W-:Y:S01]  /*1bd0*/  FADD.FTZ R21, -R2, R24 ;  /* 0x0000001802157221 */ /* 0x000fe20000010100 */
[----:B------:R-:W-:Y:S02]  /*1be0*/  IABS R19, R5 ;  /* 0x0000000500137213 */ /* 0x000fe40000000000 */
        /* <DEDUP_REMOVED lines=46> */
[----:B------:R-:W-:Y:S02]  /*1ed0*/  ISETP.GE.AND P3, PT, R16, RZ, PT ;  /* 0x000000ff1000720c */ /* 0x000fe40003f66270 */
[----:B------:R-:W-:Y:S02]  /*1ee0*/  FSETP.NE.FTZ.AND P1, PT, R18, RZ, PT ;  /* 0x000000ff1200720b */ /* 0x000fe40003f35000 */
[----:B------:R-:W-:-:S02]  /*1ef0*/  ISETP.GE.AND P2, PT, R10, RZ, PT ;  /* 0x000000ff0a00720c */ /* 0x000fc40003f46270 */
[----:B------:R-:W-:Y:S02]  /*1f00*/  @!P0 IADD3 R20, PT, PT, R20, 0x1, RZ ;  /* 0x0000000114148810 */ /* 0x000fe40007ffe0ff */
[----:B------:R-:W-:Y:S01]  /*1f10*/  ISETP.NE.AND P0, PT, R17, RZ, PT ;  /* 0x000000ff1100720c */ /* 0x000fe20003f05270 */
[----:B------:R-:W-:Y:S01]  /*1f20*/  IMAD.MOV.U32 R13, RZ, RZ, R23 ;  /* 0x000000ffff0d7224 */ /* 0x000fe200078e0017 */
[----:B------:R-:W-:Y:S01]  /*1f30*/  ISETP.NE.AND P5, PT, R5, RZ, PT ;  /* 0x000000ff0500720c */ /* 0x000fe20003fa5270 */
[----:B------:R-:W-:Y:S02]  /*1f40*/  @P4 VIADD R20, R20, 0x1 ;  /* 0x0000000114144836 */ /* 0x000fe40000000000 */
[----:B------:R-:W-:Y:S01]  /*1f50*/  @!P3 IMAD.MOV R13, RZ, RZ, -R13 ;  /* 0x000000ffff0db224 */ /* 0x000fe200078e0a0d */
[----:B------:R-:W-:Y:S02]  /*1f60*/  ISETP.NE.AND P3, PT, R11, RZ, PT ;  /* 0x000000ff0b00720c */ /* 0x000fe40003f65270 */
[----:B------:R-:W1:Y:S01]  /*1f70*/  @P1 MUFU.LG2 R11, R18 ;  /* 0x00000012000b1308 */ /* 0x000e620000000c00 */
        /* <DEDUP_REMOVED lines=8> */
[----:B0-----:R-:W-:Y:S01]  /*2000*/  IMAD R6, R3, UR4, RZ ;  /* 0x0000000403067c24 */ /* 0x001fe2000f8e02ff */
[----:B------:R-:W-:Y:S01]  /*2010*/  LOP3.LUT R10, R21, R10, RZ, 0xfc, !PT ;  /* 0x0000000a150a7212 */ /* 0x000fe200078efcff */
[----:B------:R-:W-:Y:S01]  /*2020*/  IMAD R3, R20, UR9, RZ ;  /* 0x0000000914037c24 */ /* 0x000fe2000f8e02ff */
[----:B------:R-:W-:Y:S01]  /*2030*/  ISETP.LT.AND.EX P2, PT, R15, R19, PT, P2 ;  /* 0x000000130f00720c */ /* 0x000fe20003f41320 */
[----:B------:R-:W-:Y:S01]  /*2040*/  BSSY.RECONVERGENT B1, `(.L_x_378) ;  /* 0x0000129000017945 */ /* 0x000fe20003800200 */
[----:B------:R-:W-:Y:S02]  /*2050*/  IMAD.MOV.U32 R23, RZ, RZ, 0x7f800000 ;  /* 0x7f800000ff177424 */ /* 0x000fe400078e00ff */
        /* <DEDUP_REMOVED lines=55> */
.L_x_381:
[----:B------:R-:W-:Y:S01]  /*23d0*/  IMAD.MOV.U32 R22, RZ, RZ, R2 ;  /* 0x000000ffff167224 */ /* 0x000fe200078e0002 */
[----:B------:R-:W-:Y:S01]  /*23e0*/  MOV R19, RZ ;  /* 0x000000ff00137202 */ /* 0x000fe20000000f00 */
[----:B------:R-:W-:Y:S01]  /*23f0*/  IMAD.MOV.U32 R20, RZ, RZ, R30 ;  /* 0x000000ffff147224 */ /* 0x000fe200078e001e */
[----:B------:R-:W-:Y:S02]  /*2400*/  MOV R16, 0x2420 ;  /* 0x0000242000107802 */ /* 0x000fe40000000f00 */
[----:B------:R-:W-:Y:S05]  /*2410*/  CALL.REL.NOINC `($__internal_10_$__cuda_sm20_div_s64) ;  /* 0x0000002800207944 */ /* 0x000fea0003c00000 */
[----:B------:R-:W-:Y:S02]  /*2420*/  IADD3 R13, PT, PT, -R10, RZ, RZ ;  /* 0x000000ff0a0d7210 */ /* 0x000fe40007ffe1ff */
[----:B------:R-:W-:-:S03]  /*2430*/  MOV R31, R11 ;  /* 0x0000000b001f7202 */ /* 0x000fc60000000f00 */
[----:B------:R-:W-:Y:S01]  /*2440*/  IMAD R13, R30, R13, R2 ;  /* 0x0000000d1e0d7224 */ /* 0x000fe200078e0202 */
[----:B------:R-:W-:-:S07]  /*2450*/  MOV R30, R10 ;  /* 0x0000000a001e7202 */ /* 0x000fce0000000f00 */
.L_x_382:
        /* <DEDUP_REMOVED lines=59> */
.L_x_384:
[----:B------:R-:W-:Y:S01]  /*2810*/  IMAD.MOV.U32 R22, RZ, RZ, R30 ;  /* 0x000000ffff167224 */ /* 0x000fe200078e001e */
[----:B------:R-:W-:Y:S01]  /*2820*/  MOV R19, R31 ;  /* 0x0000001f00137202 */ /* 0x000fe20000000f00 */
[----:B------:R-:W-:Y:S01]  /*2830*/  IMAD.MOV.U32 R20, RZ, RZ, R28 ;  /* 0x000000ffff147224 */ /* 0x000fe200078e001c */
[----:B------:R-:W-:Y:S02]  /*2840*/  MOV R16, 0x2860 ;  /* 0x0000286000107802 */ /* 0x000fe40000000f00 */
[----:B------:R-:W-:Y:S05]  /*2850*/  CALL.REL.NOINC `($__internal_10_$__cuda_sm20_div_s64) ;  /* 0x0000002400107944 */ /* 0x000fea0003c00000 */
[----:B------:R-:W-:-:S05]  /*2860*/  IADD3 R11, PT, PT, -R10, RZ, RZ ;  /* 0x000000ff0a0b7210 */ /* 0x000fca0007ffe1ff */
[----:B------:R-:W-:Y:S02]  /*2870*/  IMAD R28, R11, R28, R30 ;  /* 0x0000001c0b1c7224 */ /* 0x000fe400078e021e */
.L_x_385:
[----:B------:R-:W-:Y:S05]  /*2880*/  BSYNC.RECONVERGENT B0 ;  /* 0x0000000000007941 */ /* 0x000fea0003800200 */
.L_x_383:
        /* <DEDUP_REMOVED lines=8> */
[----:B------:R-:W-:Y:S01]  /*2910*/  LOP3.LUT R26, R28, R9, RZ, 0x3c, !PT ;  /* 0x000000091c1a7212 */ /* 0x000fe200078e3cff */
[----:B------:R-:W3:Y:S01]  /*2920*/  I2F.U32.RP R22, R16 ;  /* 0x0000001000167306 */ /* 0x000ee20000209000 */
[----:B------:R-:W-:-:S02]  /*2930*/  ISETP.NE.AND P5, PT, R9, RZ, PT ;  /* 0x000000ff0900720c */ /* 0x000fc40003fa5270 */
[----:B------:R-:W-:Y:S01]  /*2940*/  ISETP.GE.AND P2, PT, R26, RZ, PT ;  /* 0x000000ff1a00720c */ /* 0x000fe20003f46270 */
[----:B0-----:R-:W-:-:S04]  /*2950*/  UISETP.NE.AND UP0, UPT, UR8, URZ, UPT ;  /* 0x000000ff0800728c */ /* 0x001fc8000bf05270 */
        /* <DEDUP_REMOVED lines=9> */
[----:B-1----:R-:W-:Y:S01]  /*29f0*/  VIADD R21, R21, 0xffffffe ;  /* 0x0ffffffe15157836 */ /* 0x002fe20000000000 */
[----:B------:R-:W-:-:S06]  /*2a00*/  IABS R22, R28 ;  /* 0x0000001c00167213 */ /* 0x000fcc0000000000 */
[----:B------:R-:W1:Y:S01]  /*2a10*/  F2I.FTZ.U32.TRUNC.NTZ R21, R21 ;  /* 0x0000001500157305 */ /* 0x000e62000021f000 */
[----:B0-----:R-:W-:-:S07]  /*2a20*/  IMAD.MOV R20, RZ, RZ, -R31 ;  /* 0x000000ffff147224 */ /* 0x001fce00078e0a1f */
[----:B------:R-:W0:Y:S01]  /*2a30*/  MUFU.RCP R34, R13 ;  /* 0x0000000d00227308 */ /* 0x000e220000001000 */
[----:B------:R-:W-:Y:S02]  /*2a40*/  IMAD.MOV.U32 R30, RZ, RZ, RZ ;  /* 0x000000ffff1e7224 */ /* 0x000fe400078e00ff */
[----:B------:R-:W-:Y:S02]  /*2a50*/  IMAD R27, R20, R19, RZ ;  /* 0x00000013141b7224 */ /* 0x000fe400078e02ff */
[----:B------:R-:W-:Y:S02]  /*2a60*/  HFMA2 R20, -RZ, RZ, 0, 0 ;  /* 0x00000000ff147431 */ /* 0x000fe400000001ff */
[----:B-1----:R-:W-:Y:S01]  /*2a70*/  IMAD.MOV R29, RZ, RZ, -R21 ;  /* 0x000000ffff1d7224 */ /* 0x002fe200078e0a15 */
[----:B------:R-:W1:Y:S01]  /*2a80*/  I2F.U32.RP R32, R18 ;  /* 0x0000001200207306 */ /* 0x000e620000209000 */
[----:B------:R-:W-:Y:S01]  /*2a90*/  IMAD.HI.U32 R27, R31, R27, R30 ;  /* 0x0000001b1f1b7227 */ /* 0x000fe200078e001e */
[----:B------:R-:W-:-:S03]  /*2aa0*/  IABS R30, R9 ;  /* 0x00000009001e7213 */ /* 0x000fc60000000000 */
[----:B------:R-:W-:Y:S02]  /*2ab0*/  IMAD R29, R29, R16, RZ ;  /* 0x000000101d1d7224 */ /* 0x000fe400078e02ff */
[----:B------:R-:W-:Y:S01]  /*2ac0*/  IMAD.MOV R30, RZ, RZ, -R30 ;  /* 0x000000ffff1e7224 */ /* 0x000fe200078e0a1e */
[----:B------:R-:W2:Y:S01]  /*2ad0*/  I2F.U32.RP R11, R15 ;  /* 0x0000000f000b7306 */ /* 0x000ea20000209000 */
[----:B------:R-:W-:Y:S01]  /*2ae0*/  IMAD.HI.U32 R29, R21, R29, R20 ;  /* 0x0000001d151d7227 */ /* 0x000fe200078e0014 */
[----:B------:R-:W-:Y:S02]  /*2af0*/  IABS R20, R10 ;  /* 0x0000000a00147213 */ /* 0x000fe40000000000 */
[----:B------:R-:W-:Y:S01]  /*2b00*/  IABS R21, R7 ;  /* 0x0000000700157213 */ /* 0x000fe20000000000 */
[----:B------:R-:W-:Y:S01]  /*2b10*/  IMAD.HI.U32 R27, R27, R22, RZ ;  /* 0x000000161b1b7227 */ /* 0x000fe200078e00ff */
[----:B0-----:R-:W-:Y:S02]  /*2b20*/  IADD3 R34, PT, PT, R34, 0xffffffe, RZ ;  /* 0x0ffffffe22227810 */ /* 0x001fe40007ffe0ff */
[----:B-1----:R-:W0:Y:S01]  /*2b30*/  MUFU.RCP R32, R32 ;  /* 0x0000002000207308 */ /* 0x002e220000001000 */
[----:B------:R-:W-:-:S02]  /*2b40*/  IMAD R30, R27, R30, R22 ;  /* 0x0000001e1b1e7224 */ /* 0x000fc400078e0216 */
[----:B------:R-:W-:Y:S02]  /*2b50*/  IMAD.MOV R21, RZ, RZ, -R21 ;  /* 0x000000ffff157224 */ /* 0x000fe400078e0a15 */
[----:B------:R-:W-:Y:S01]  /*2b60*/  IMAD.HI.U32 R22, R29, R20, RZ ;  /* 0x000000141d167227 */ /* 0x000fe200078e00ff */
[----:B------:R-:W-:Y:S02]  /*2b70*/  ISETP.GT.U32.AND P3, PT, R19, R30, PT ;  /* 0x0000001e1300720c */ /* 0x000fe40003f64070 */
[----:B--2---:R-:W1:Y:S01]  /*2b80*/  MUFU.RCP R11, R11 ;  /* 0x0000000b000b7308 */ /* 0x004e620000001000 */
[----:B------:R-:W-:-:S05]  /*2b90*/  IMAD R21, R22, R21, R20 ;  /* 0x0000001516157224 */ /* 0x000fca00078e0214 */
[----:B------:R-:W-:Y:S02]  /*2ba0*/  ISETP.GT.U32.AND P1, PT, R16, R21, PT ;  /* 0x000000151000720c */ /* 0x000fe40003f24070 */
[----:B------:R-:W2:Y:S01]  /*2bb0*/  F2I.FTZ.U32.TRUNC.NTZ R35, R34 ;  /* 0x0000002200237305 */ /* 0x000ea2000021f000 */
[----:B0-----:R-:W-:Y:S02]  /*2bc0*/  VIADD R32, R32, 0xffffffe ;  /* 0x0ffffffe20207836 */ /* 0x001fe40000000000 */
[----:B------:R-:W-:Y:S01]  /*2bd0*/  @!P3 IADD3 R27, PT, PT, R27, 0x1, RZ ;  /* 0x000000011b1bb810 */ /* 0x000fe20007ffe0ff */
[----:B------:R-:W-:Y:S01]  /*2be0*/  @!P3 IMAD.IADD R30, R30, 0x1, -R19 ;  /* 0x000000011e1eb824 */ /* 0x000fe200078e0a13 */
[----:B------:R-:W-:-:S03]  /*2bf0*/  ISETP.NE.AND P3, PT, R7, RZ, PT ;  /* 0x000000ff0700720c */ /* 0x000fc60003f65270 */
[----:B------:R-:W0:Y:S01]  /*2c00*/  F2I.FTZ.U32.TRUNC.NTZ R33, R32 ;  /* 0x0000002000217305 */ /* 0x000e22000021f000 */
[----:B------:R-:W-:Y:S01]  /*2c10*/  ISETP.GE.U32.AND P6, PT, R30, R19, PT ;  /* 0x000000131e00720c */ /* 0x000fe20003fc6070 */
[----:B------:R-:W-:Y:S01]  /*2c20*/  HFMA2 R30, -RZ, RZ, 0, 0 ;  /* 0x00000000ff1e7431 */ /* 0x000fe200000001ff */
[----:B-1----:R-:W-:Y:S01]  /*2c30*/  IADD3 R31, PT, PT, R11, 0xffffffe, RZ ;  /* 0x0ffffffe0b1f7810 */ /* 0x002fe20007ffe0ff */
[----:B------:R-:W-:Y:S01]  /*2c40*/  @!P1 VIADD R22, R22, 0x1 ;  /* 0x0000000116169836 */ /* 0x000fe20000000000 */
[----:B------:R-:W-:Y:S02]  /*2c50*/  @!P1 IADD3 R21, PT, PT, R21, -R16, RZ ;  /* 0x8000001015159210 */ /* 0x000fe40007ffe0ff */
[----:B--2---:R-:W-:Y:S01]  /*2c60*/  IADD3 R13, PT, PT, RZ, -R35, RZ ;  /* 0x80000023ff0d7210 */ /* 0x004fe20007ffe0ff */
[----:B------:R-:W-:Y:S01]  /*2c70*/  IMAD.MOV.U32 R34, RZ, RZ, RZ ;  /* 0x000000ffff227224 */ /* 0x000fe200078e00ff */
[----:B------:R-:W1:Y:S01]  /*2c80*/  F2I.FTZ.U32.TRUNC.NTZ R31, R31 ;  /* 0x0000001f001f7305 */ /* 0x000e62000021f000 */
[----:B------:R-:W-:-:S02]  /*2c90*/  LOP3.LUT R19, R10, R7, RZ, 0x3c, !PT ;  /* 0x000000070a137212 */ /* 0x000fc400078e3cff */
[----:B------:R-:W-:Y:S01]  /*2ca0*/  IMAD R20, R13, R14, RZ ;  /* 0x0000000e0d147224 */ /* 0x000fe200078e02ff */
[----:B------:R-:W-:Y:S01]  /*2cb0*/  ISETP.GE.U32.AND P4, PT, R21, R16, PT ;  /* 0x000000101500720c */ /* 0x000fe20003f86070 */
[----:B------:R-:W-:Y:S01]  /*2cc0*/  @P6 VIADD R27, R27, 0x1 ;  /* 0x000000011b1b6836 */ /* 0x000fe20000000000 */
[----:B------:R-:W-:Y:S01]  /*2cd0*/  IABS R13, R2 ;  /* 0x00000002000d7213 */ /* 0x000fe20000000000 */
[----:B------:R-:W-:Y:S01]  /*2ce0*/  IMAD.HI.U32 R20, R35, R20, R34 ;  /* 0x0000001423147227 */ /* 0x000fe200078e0022 */
[----:B------:R-:W-:Y:S02]  /*2cf0*/  IABS R11, R17 ;  /* 0x00000011000b7213 */ /* 0x000fe40000000000 */
[----:B------:R-:W-:Y:S01]  /*2d00*/  ISETP.GE.AND P0, PT, R19, RZ, PT ;  /* 0x000000ff1300720c */ /* 0x000fe20003f06270 */
[----:B0-----:R-:W-:Y:S01]  /*2d10*/  IMAD.MOV R16, RZ, RZ, -R33 ;  /* 0x000000ffff107224 */ /* 0x001fe200078e0a21 */
[----:B------:R-:W-:Y:S01]  /*2d20*/  MOV R32, RZ ;  /* 0x000000ff00207202 */ /* 0x000fe20000000f00 */
[----:B------:R-:W-:Y:S01]  /*2d30*/  IMAD.MOV R11, RZ, RZ, -R11 ;  /* 0x000000ffff0b7224 */ /* 0x000fe200078e0a0b */
[----:B------:R-:W-:Y:S01]  /*2d40*/  IABS R21, R8 ;  /* 0x0000000800157213 */ /* 0x000fe20000000000 */
[----:B------:R-:W-:-:S04]  /*2d50*/  IMAD.HI.U32 R20, R20, R13, RZ ;  /* 0x0000000d14147227 */ /* 0x000fc800078e00ff */
[----:B------:R-:W-:Y:S02]  /*2d60*/  IMAD R13, R20, R11, R13 ;  /* 0x0000000b140d7224 */ /* 0x000fe400078e020d */
[----:B-1----:R-:W-:Y:S02]  /*2d70*/  IMAD.MOV R11, RZ, RZ, -R31 ;  /* 0x000000ffff0b7224 */ /* 0x002fe400078e0a1f */
[----:B------:R-:W-:Y:S01]  /*2d80*/  @P4 VIADD R22, R22, 0x1 ;  /* 0x0000000116164836 */ /* 0x000fe20000000000 */
[----:B------:R-:W-:Y:S01]  /*2d90*/  ISETP.GT.U32.AND P1, PT, R14, R13, PT ;  /* 0x0000000d0e00720c */ /* 0x000fe20003f24070 */
[----:B------:R-:W-:Y:S02]  /*2da0*/  IMAD R19, R16, R18, RZ ;  /* 0x0000001210137224 */ /* 0x000fe400078e02ff */
        /* <DEDUP_REMOVED lines=8> */
[----:B------:R-:W-:Y:S01]  /*2e30*/  IABS R16, R22 ;  /* 0x0000001600107213 */ /* 0x000fe20000000000 */
[----:B------:R-:W-:Y:S01]  /*2e40*/  IMAD.HI.U32 R30, R31, R11, R30 ;  /* 0x0000000b1f1e7227 */ /* 0x000fe200078e001e */
[----:B------:R-:W-:Y:S02]  /*2e50*/  IABS R11, R6 ;  /* 0x00000006000b7213 */ /* 0x000fe40000000000 */
[----:B------:R-:W-:Y:S01]  /*2e60*/  ISETP.NE.AND P5, PT, R8, RZ, PT ;  /* 0x000000ff0800720c */ /* 0x000fe20003fa5270 */
[----:B------:R-:W-:Y:S01]  /*2e70*/  IMAD.MOV R21, RZ, RZ, -R21 ;  /* 0x000000ffff157224 */ /* 0x000fe200078e0a15 */
[----:B------:R-:W-:Y:S01]  /*2e80*/  IADD3 R11, PT, PT, RZ, -R11, RZ ;  /* 0x8000000bff0b7210 */ /* 0x000fe20007ffe0ff */
[----:B------:R-:W-:-:S04]  /*2e90*/  IMAD.HI.U32 R19, R19, R26, RZ ;  /* 0x0000001a13137227 */ /* 0x000fc800078e00ff */
[----:B------:R-:W-:-:S04]  /*2ea0*/  IMAD.HI.U32 R30, R30, R16, RZ ;  /* 0x000000101e1e7227 */ /* 0x000fc800078e00ff */
[----:B------:R-:W-:Y:S02]  /*2eb0*/  IMAD R21, R19, R21, R26 ;  /* 0x0000001513157224 */ /* 0x000fe400078e021a */
[----:B------:R-:W-:Y:S02]  /*2ec0*/  @!P1 IMAD.IADD R13, R13, 0x1, -R14 ;  /* 0x000000010d0d9824 */ /* 0x000fe400078e0a0e */
[----:B------:R-:W-:Y:S01]  /*2ed0*/  IMAD R16, R30, R11, R16 ;  /* 0x0000000b1e107224 */ /* 0x000fe200078e0210 */
[----:B------:R-:W-:Y:S01]  /*2ee0*/  ISETP.GT.U32.AND P3, PT, R18, R21, PT ;  /* 0x000000151200720c */ /* 0x000fe20003f64070 */
[----:B------:R-:W-:Y:S01]  /*2ef0*/  @!P1 VIADD R20, R20, 0x1 ;  /* 0x0000000114149836 */ /* 0x000fe20000000000 */
[----:B------:R-:W-:Y:S01]  /*2f00*/  ISETP.GE.U32.AND P4, PT, R13, R14, PT ;  /* 0x0000000e0d00720c */ /* 0x000fe20003f86070 */
[----:B------:R-:W-:Y:S01]  /*2f10*/  IMAD.MOV R11, RZ, RZ, -R27 ;  /* 0x000000ffff0b7224 */ /* 0x000fe200078e0a1b */
[----:B------:R-:W-:Y:S02]  /*2f20*/  ISETP.GT.U32.AND P1, PT, R15, R16, PT ;  /* 0x000000100f00720c */ /* 0x000fe40003f24070 */
[----:B------:R-:W-:Y:S01]  /*2f30*/  LOP3.LUT R13, R2, R17, RZ, 0x3c, !PT ;  /* 0x00000011020d7212 */ /* 0x000fe200078e3cff */
[----:B------:R-:W-:Y:S01]  /*2f40*/  IMAD R11, R9, R11, R28 ;  /* 0x0000000b090b7224 */ /* 0x000fe200078e021c */
[----:B------:R-:W-:-:S02]  /*2f50*/  LOP3.LUT R9, R22, R6, RZ, 0x3c, !PT ;  /* 0x0000000616097212 */ /* 0x000fc400078e3cff */
[----:B------:R-:W-:Y:S02]  /*2f60*/  ISETP.GE.AND P0, PT, R13, RZ, PT ;  /* 0x000000ff0d00720c */ /* 0x000fe40003f06270 */
[----:B------:R-:W-:Y:S01]  /*2f70*/  LOP3.LUT R13, R27, R8, RZ, 0x3c, !PT ;  /* 0x000000081b0d7212 */ /* 0x000fe200078e3cff */
[----:B------:R-:W-:Y:S01]  /*2f80*/  @!P3 IMAD.IADD R21, R21, 0x1, -R18 ;  /* 0x000000011515b824 */ /* 0x000fe200078e0a12 */
[----:B------:R-:W-:Y:S02]  /*2f90*/  @!P3 IADD3 R19, PT, PT, R19, 0x1, RZ ;  /* 0x000000011313b810 */ /* 0x000fe40007ffe0ff */
[----:B------:R-:W-:Y:S01]  /*2fa0*/  @P4 IADD3 R20, PT, PT, R20, 0x1, RZ ;  /* 0x0000000114144810 */ /* 0x000fe20007ffe0ff */
[----:B------:R-:W-:Y:S01]  /*2fb0*/  @!P1 IMAD.IADD R16, R16, 0x1, -R15 ;  /* 0x0000000110109824 */ /* 0x000fe200078e0a0f */
[----:B------:R-:W-:Y:S01]  /*2fc0*/  ISETP.GE.U32.AND P6, PT, R21, R18, PT ;  /* 0x000000121500720c */ /* 0x000fe20003fc6070 */
[----:B------:R-:W-:Y:S01]  /*2fd0*/  @!P1 VIADD R30, R30, 0x1 ;  /* 0x000000011e1e9836 */ /* 0x000fe20000000000 */
[----:B------:R-:W-:-:S02]  /*2fe0*/  ISETP.NE.AND P1, PT, R6, RZ, PT ;  /* 0x000000ff0600720c */ /* 0x000fc40003f25270 */
[----:B------:R-:W-:Y:S02]  /*2ff0*/  ISETP.GE.U32.AND P4, PT, R16, R15, PT ;  /* 0x0000000f1000720c */ /* 0x000fe40003f86070 */
[----:B------:R-:W-:Y:S02]  /*3000*/  @!P0 IADD3 R20, PT, PT, -R20, RZ, RZ ;  /* 0x000000ff14148210 */ /* 0x000fe40007ffe1ff */
[----:B------:R-:W-:Y:S02]  /*3010*/  @!P2 LOP3.LUT R20, RZ, R17, RZ, 0x33, !PT ;  /* 0x00000011ff14a212 */ /* 0x000fe400078e33ff */
[----:B------:R-:W-:Y:S02]  /*3020*/  ISETP.GE.AND P2, PT, R13, RZ, PT ;  /* 0x000000ff0d00720c */ /* 0x000fe40003f46270 */
[----:B------:R-:W-:Y:S01]  /*3030*/  ISETP.GE.AND P0, PT, R9, RZ, PT ;  /* 0x000000ff0900720c */ /* 0x000fe20003f06270 */
[----:B------:R-:W-:-:S04]  /*3040*/  IMAD.WIDE R14, R20, UR9, RZ ;  /* 0x00000009140e7c25 */ /* 0x000fc8000f8e02ff */
[----:B------:R-:W-:Y:S01]  /*3050*/  @P6 VIADD R19, R19, 0x1 ;  /* 0x0000000113136836 */ /* 0x000fe20000000000 */
[----:B------:R-:W-:Y:S01]  /*3060*/  @P4 IADD3 R30, PT, PT, R30, 0x1, RZ ;  /* 0x000000011e1e4810 */ /* 0x000fe20007ffe0ff */
[----:B------:R-:W-:Y:S02]  /*3070*/  IMAD.MOV R20, RZ, RZ, -R20 ;  /* 0x000000ffff147224 */ /* 0x000fe400078e0a14 */
[----:B------:R-:W-:Y:S01]  /*3080*/  IMAD.WIDE.U32 R14, R0, UR8, R14 ;  /* 0x00000008000e7c25 */ /* 0x000fe2000f8e000e */
[----:B------:R-:W-:-:S03]  /*3090*/  UIMAD UR8, UR22, UR8, URZ ;  /* 0x00000008160872a4 */ /* 0x000fc6000f8e02ff */
[----:B------:R-:W-:Y:S01]  /*30a0*/  @!P2 IMAD.MOV R19, RZ, RZ, -R19 ;  /* 0x000000ffff13a224 */ /* 0x000fe200078e0a13 */
[----:B------:R-:W-:Y:S01]  /*30b0*/  @!P5 LOP3.LUT R19, RZ, R8, RZ, 0x33, !PT ;  /* 0x00000008ff13d212 */ /* 0x000fe200078e33ff */
[----:B------:R-:W-:Y:S01]  /*30c0*/  @!P0 IMAD.MOV R30, RZ, RZ, -R30 ;  /* 0x000000ffff1e8224 */ /* 0x000fe200078e0a1e */
[----:B------:R-:W-:Y:S01]  /*30d0*/  @!P1 LOP3.LUT R30, RZ, R6, RZ, 0x33, !PT ;  /* 0x00000006ff1e9212 */ /* 0x000fe200078e33ff */
[----:B------:R-:W-:Y:S01]  /*30e0*/  IMAD R15, R0, UR12, R15 ;  /* 0x0000000c000f7c24 */ /* 0x000fe2000f8e020f */
[----:B------:R-:W-:Y:S01]  /*30f0*/  IADD3 R0, PT, PT, -R22, RZ, RZ ;  /* 0x000000ff16007210 */ /* 0x000fe20007ffe1ff */
        /* <DEDUP_REMOVED lines=25> */
.L_x_380:
[----:B------:R-:W0:Y:S01]  /*3290*/  LDC.64 R2, c[0x0][0x420] ;  /* 0x00010800ff027b82 */ /* 0x000e220000000a00 */
[----:B------:R-:W-:-:S05]  /*32a0*/  IADD3 R0, PT, PT, R12, UR20, RZ ;  /* 0x000000140c007c10 */ /* 0x000fca000fffe0ff */
[----:B0-----:R-:W-:-:S05]  /*32b0*/  IMAD.WIDE.U32 R2, R0, 0x4, R2 ;  /* 0x0000000400027825 */ /* 0x001fca00078e0002 */
[----:B------:R0:W-:Y:S02]  /*32c0*/  STG.E desc[UR10][R2.64], R23 ;  /* 0x0000001702007986 */ /* 0x0001e4000c10190a */
.L_x_379:
[----:B------:R-:W-:Y:S05]  /*32d0*/  BSYNC.RECONVERGENT B1 ;  /* 0x0000000000017941 */ /* 0x000fea0003800200 */
.L_x_378:
[----:B------:R-:W2:Y:S01]  /*32e0*/  LDCU UR8, c[0x0][0x534] ;  /* 0x0000a680ff0877ac */ /* 0x000ea20008000800 */
[----:B------:R-:W-:Y:S01]  /*32f0*/  LOP3.LUT R9, R4, 0x7, RZ, 0xc0, !PT ;  /* 0x0000000704097812 */ /* 0x000fe200078ec0ff */
[----:B------:R-:W3:Y:S01]  /*3300*/  S2UR UR6, SR_CgaCtaId ;  /* 0x00000000000679c3 */ /* 0x000ee20000008800 */
[----:B------:R-:W-:Y:S01]  /*3310*/  IMAD.SHL.U32 R14, R12, 0x4, RZ ;  /* 0x000000040c0e7824 */ /* 0x000fe200078e00ff */
[----:B------:R-:W-:Y:S01]  /*3320*/  UMOV UR4, 0x400 ;  /* 0x0000040000047882 */ /* 0x000fe20000000000 */
[C---:B------:R-:W-:Y:S01]  /*3330*/  LOP3.LUT R0, R9.reuse, 0x8, RZ, 0xfc, !PT ;  /* 0x0000000809007812 */ /* 0x040fe200078efcff */
[----:B------:R-:W-:Y:S01]  /*3340*/  IMAD.SHL.U32 R7, R4, 0x4, RZ ;  /* 0x0000000404077824 */ /* 0x000fe200078e00ff */
[----:B01----:R-:W-:Y:S01]  /*3350*/  CS2R R2, SRZ ;  /* 0x0000000000027805 */ /* 0x003fe2000001ff00 */
[----:B------:R-:W-:Y:S01]  /*3360*/  IMAD.MOV.U32 R5, RZ, RZ, RZ ;  /* 0x000000ffff057224 */ /* 0x000fe200078e00ff */
[----:B--2---:R-:W-:Y:S01]  /*3370*/  ISETP.GE.AND P1, PT, R9, UR8, PT ;  /* 0x0000000809007c0c */ /* 0x004fe2000bf26270 */
[----:B------:R-:W-:Y:S01]  /*3380*/  UISETP.GE.AND UP0, UPT, UR8, 0x1, UPT ;  /* 0x000000010800788c */ /* 0x000fe2000bf06270 */
[----:B------:R-:W-:Y:S01]  /*3390*/  ISETP.GE.AND P0, PT, R0, UR8, PT ;  /* 0x0000000800007c0c */ /* 0x000fe2000bf06270 */
[----:B------:R-:W-:Y:S01]  /*33a0*/  HFMA2 R0, -RZ, RZ, 0, 0 ;  /* 0x00000000ff007431 */ /* 0x000fe200000001ff */
[----:B------:R-:W-:-:S02]  /*33b0*/  ISETP.GT.U32.OR P1, PT, R4, 0x7f, P1 ;  /* 0x0000007f0400780c */ /* 0x000fc40000f24470 */
[----:B------:R-:W-:Y:S01]  /*33c0*/  ISETP.GT.U32.OR P0, PT, R4, 0x7f, P0 ;  /* 0x0000007f0400780c */ /* 0x000fe20000704470 */
[----:B---3--:R-:W-:-:S06]  /*33d0*/  ULEA UR6, UR6, UR4, 0x18 ;  /* 0x0000000406067291 */ /* 0x008fcc000f8ec0ff */
[----:B------:R-:W-:-:S04]  /*33e0*/  IADD3 R6, PT, PT, R14, UR6, RZ ;  /* 0x000000060e067c10 */ /* 0x000fc8000fffe0ff */
[C---:B------:R-:W-:Y:S02]  /*33f0*/  @!P1 FADD.FTZ R13, -R23.reuse, R25 ;  /* 0x00000019170d9221 */ /* 0x040fe40000010100 */
[----:B------:R-:W-:Y:S01]  /*3400*/  @!P0 FADD.FTZ R11, -R23, R24 ;  /* 0x00000018170b8221 */ /* 0x000fe20000010100 */
[--C-:B------:R-:W-:Y:S02]  /*3410*/  @!P1 IMAD R10, R9, 0x44, R6.reuse ;  /* 0x00000044090a9824 */ /* 0x100fe400078e0206 */
        /* <DEDUP_REMOVED lines=11> */
[----:B0-----:R-:W-:Y:S01]  /*34d0*/  IMAD.MOV.U32 R13, RZ, RZ, RZ ;  /* 0x000000ffff0d7224 */ /* 0x001fe200078e00ff */
[----:B------:R-:W-:Y:S01]  /*34e0*/  CS2R R10, SRZ ;  /* 0x00000000000a7805 */ /* 0x000fe2000001ff00 */
        /* <DEDUP_REMOVED lines=16> */
[----:B------:R-:W-:Y:S01]  /*35f0*/  CS2R R2, SRZ ;  /* 0x0000000000027805 */ /* 0x000fe2000001ff00 */
[----:B------:R-:W-:Y:S01]  /*3600*/  IMAD.MOV.U32 R0, RZ, RZ, RZ ;  /* 0x000000ffff007224 */ /* 0x000fe200078e00ff */
[----:B------:R-:W-:Y:S01]  /*3610*/  UIADD3 UR8, UPT, UPT, -UR5, URZ, URZ ;  /* 0x000000ff05087290 */ /* 0x000fe2000fffe1ff */
[----:B------:R-:W-:Y:S01]  /*3620*/  MOV R5, RZ ;  /* 0x000000ff00057202 */ /* 0x000fe20000000f00 */
[----:B------:R-:W-:Y:S01]  /*3630*/  UIMAD.WIDE UR18, UR9, 0x10, URZ ;  /* 0x00000010091278a5 */ /* 0x000fe2000f8e02ff */
[----:B------:R-:W-:Y:S01]  /*3640*/  MOV R13, UR5 ;  /* 0x00000005000d7c02 */ /* 0x000fe20008000f00 */
[----:B------:R-:W-:Y:S02]  /*3650*/  UISETP.GE.AND UP0, UPT, UR8, URZ, UPT ;  /* 0x000000ff0800728c */ /* 0x000fe4000bf06270 */
        /* <DEDUP_REMOVED lines=11> */
.L_x_390:
        /* <DEDUP_REMOVED lines=133> */
.L_x_389:
        /* <DEDUP_REMOVED lines=73> */
.L_x_391:
[----:B------:R-:W-:-:S09]  /*43f0*/  UISETP.NE.OR UP1, UPT, UR8, URZ, UP1 ;  /* 0x000000ff0800728c */ /* 0x000fd20008f25670 */
[----:B------:R-:W-:Y:S05]  /*4400*/  BRA.U !UP1, `(.L_x_387) ;  /* 0x0000000109947547 */ /* 0x000fea000b800000 */
.L_x_388:
[----:B------:R-:W-:-:S13]  /*4410*/  ISETP.GE.AND P0, PT, R12, UR7, PT ;  /* 0x000000070c007c0c */ /* 0x000fda000bf06270 */
.L_x_392:
        /* <DEDUP_REMOVED lines=36> */
.L_x_387:
[----:B------:R-:W-:-:S09]  /*4660*/  UISETP.NE.AND UP0, UPT, UR4, URZ, UPT ;  /* 0x000000ff0400728c */ /* 0x000fd2000bf05270 */
[----:B------:R-:W-:Y:S05]  /*4670*/  BRA.U !UP0, `(.L_x_386) ;  /* 0x0000000108447547 */ /* 0x000fea000b800000 */
[----:B------:R-:W-:Y:S01]  /*4680*/  IMAD R13, R13, 0x44, R14 ;  /* 0x000000440d0d7824 */ /* 0x000fe200078e020e */
[----:B------:R-:W-:Y:S01]  /*4690*/  ISETP.GE.AND P0, PT, R12, UR7, PT ;  /* 0x000000070c007c0c */ /* 0x000fe2000bf06270 */
[----:B------:R-:W-:Y:S02]  /*46a0*/  UIMAD.WIDE UR8, UR9, 0x4, URZ ;  /* 0x00000004090878a5 */ /* 0x000fe4000f8e02ff */
[----:B------:R-:W-:Y:S01]  /*46b0*/  UIADD3 UR4, UPT, UPT, -UR4, URZ, URZ ;  /* 0x000000ff04047290 */ /* 0x000fe2000fffe1ff */
[----:B------:R-:W-:-:S11]  /*46c0*/  IADD3 R6, PT, PT, R13, UR6, RZ ;  /* 0x000000060d067c10 */ /* 0x000fd6000fffe0ff */
.L_x_393:
        /* <DEDUP_REMOVED lines=12> */
.L_x_386:
[----:B------:R-:W-:-:S04]  /*4790*/  IADD3 R12, PT, PT, R12, UR20, RZ ;  /* 0x000000140c0c7c10 */ /* 0x000fc8000fffe0ff */
[----:B------:R-:W-:-:S13]  /*47a0*/  ISETP.GE.AND P0, PT, R12, UR21, PT ;  /* 0x000000150c007c0c */ /* 0x000fda000bf06270 */
[----:B------:R-:W-:Y:S05]  /*47b0*/  @P0 EXIT ;  /* 0x000000000000094d */ /* 0x000fea0003800000 */
[----:B0-----:R-:W-:Y:S01]  /*47c0*/  IABS R10, UR22 ;  /* 0x00000016000a7c13 */ /* 0x001fe20008000000 */
        /* <DEDUP_REMOVED lines=77> */
        .weak           $__internal_10_$__cuda_sm20_div_s64
        .type           $__internal_10_$__cuda_sm20_div_s64,@function
        .size           $__internal_10_$__cuda_sm20_div_s64,(.L_x_4842 - $__internal_10_$__cuda_sm20_div_s64)
$__internal_10_$__cuda_sm20_div_s64:
        /* <DEDUP_REMOVED lines=74> */
[----:B------:R-:W-:Y:S01]  /*5140*/  IMAD.MOV.U32 R15, RZ, RZ, 0x0 ;  /* 0x00000000ff0f7424 */ /* 0x000fe200078e00ff */
[----:B------:R-:W-:Y:S02]  /*5150*/  ISETP.GE.AND P2, PT, R13, RZ, PT ;  /* 0x000000ff0d00720c */ /* 0x000fe40003f46270 */
[----:B------:R-:W-:Y:S02]  /*5160*/  SEL R14, R11, R14, P0 ;  /* 0x0000000e0b0e7207 */ /* 0x000fe40000000000 */
[----:B------:R-:W-:-:S02]  /*5170*/  IADD3 R11, P1, PT, RZ, -R10, RZ ;  /* 0x8000000aff0b7210 */ /* 0x000fc40007f3e0ff */
        /* <DEDUP_REMOVED lines=8> */
[----:B------:R-:W-:Y:S06]  /*5200*/  RET.REL.NODEC R14 `(_ZN5flash32flash_fwd_splitkv_combine_kernelI23Flash_fwd_kernel_traitsILi32ELi64ELi256ELi4ELb0ELb0EN7cutlass6half_tE19Flash_kernel_traitsILi32ELi64ELi256ELi4ES3_EELi16ELi4ELb1EEEvNS_16Flash_fwd_paramsE) ;  /* 0xffffffac0e7c7950 */ /* 0x000fec0003c3ffff */
.L_x_394:
        /* <DEDUP_REMOVED lines=15> */
.L_x_4842:


//--------------------- .text._ZN5flash32flash_fwd_splitkv_combine_kernelI23Flash_fwd_kernel_traitsILi32ELi64ELi256ELi4ELb0ELb0EN7cutlass6half_tE19Flash_kernel_traitsILi32ELi64ELi256ELi4ES3_EELi16ELi3ELb1EEEvNS_16Flash_fwd_paramsE --------------------------
	.section	.text._ZN5flash32flash_fwd_splitkv_combine_kernelI23Flash_fwd_kernel_traitsILi32ELi64ELi256ELi4ELb0ELb0EN7cutlass6half_tE19Flash_kernel_traitsILi32ELi64ELi256ELi4ES3_EELi16ELi3ELb1EEEvNS_16Flash_fwd_paramsE,"ax",@progbits
	.align	128
        .global         _ZN5flash32flash_fwd_splitkv_combine_kernelI23Flash_fwd_kernel_traitsILi32ELi64ELi256ELi4ELb0ELb0EN7cutlass6half_tE19Flash_kernel_traitsILi32ELi64ELi256ELi4ES3_EELi16ELi3ELb1EEEvNS_16Flash_fwd_paramsE
        .type           _ZN5flash32flash_fwd_splitkv_combine_kernelI23Flash_fwd_kernel_traitsILi32ELi64ELi256ELi4ELb0ELb0EN7cutlass6half_tE19Flash_kernel_traitsILi32ELi64ELi256ELi4ES3_EELi16ELi3ELb1EEEvNS_16Flash_fwd_paramsE,@function
        .size           _ZN5flash32flash_fwd_splitkv_combine_kernelI23Flash_fwd_kernel_traitsILi32ELi64ELi256ELi4ELb0ELb0EN7cutlass6half_tE19Flash_kernel_traitsILi32ELi64ELi256ELi4ES3_EELi16ELi3ELb1EEEvNS_16Flash_fwd_paramsE,(.L_x_4843 - _ZN5flash32flash_fwd_splitkv_combine_kernelI23Flash_fwd_kernel_traitsILi32ELi64ELi256ELi4ELb0ELb0EN7cutlass6half_tE19Flash_kernel_traitsILi32ELi64ELi256ELi4ES3_EELi16ELi3ELb1EEEvNS_16Flash_fwd_paramsE)
        .other          _ZN5flash32flash_fwd_splitkv_combine_kernelI23Flash_fwd_kernel_traitsILi32ELi64ELi256ELi4ELb0ELb0EN7cutlass6half_tE19Flash_kernel_traitsILi32ELi64ELi256ELi4ES3_EELi16ELi3ELb1EEEvNS_16Flash_fwd_paramsE,@"STO_CUDA_ENTRY STV_DEFAULT"
_ZN5flash32flash_fwd_splitkv_combine_kernelI23Flash_fwd_kernel_traitsILi32ELi64ELi256ELi4ELb0ELb0EN7cutlass6half_tE19Flash_kernel_traitsILi32ELi64ELi256ELi4ES3_EELi16ELi3ELb1EEEvNS_16Flash_fwd_paramsE:
.text._ZN5flash32flash_fwd_splitkv_combine_kernelI23Flash_fwd_kernel_traitsILi32ELi64ELi256ELi4ELb0ELb0EN7cutlass6half_tE19Flash_kernel_traitsILi32ELi64ELi256ELi4ES3_EELi16ELi3ELb1EEEvNS_16Flash_fwd_paramsE:
[----:B------:R-:W-:Y:S01]  /*0000*/  LDC R1, c[0x0][0x37c] ;  /* 0x0000df00ff017b82 */ /* 0x000fe20000000800 */
[----:B------:R-:W0:Y:S07]  /*0010*/  LDCU UR8, c[0x0][0x3e0] ;  /* 0x00007c00ff0877ac */ /* 0x000e2e0008000800 */
[----:B------:R-:W1:Y:S01]  /*0020*/  S2UR UR13, SR_CTAID.X ;  /* 0x00000000000d79c3 */ /* 0x000e620000002500 */
[----:B------:R-:W0:Y:S02]  /*0030*/  LDCU.64 UR14, c[0x0][0x430] ;  /* 0x00008600ff0e77ac */ /* 0x000e240008000a00 */
[----:B0-----:R-:W-:-:S02]  /*0040*/  UIMAD UR8, UR8, UR15, URZ ;  /* 0x0000000f080872a4 */ /* 0x001fc4000f8e02ff */
[----:B-1----:R-:W-:Y:S02]  /*0050*/  USHF.L.U32 UR13, UR13, 0x4, URZ ;  /* 0x000000040d0d7899 */ /* 0x002fe400080006ff */
[----:B------:R-:W-:-:S04]  /*0060*/  UIMAD UR14, UR8, UR14, URZ ;  /* 0x0000000e080e72a4 */ /* 0x000fc8000f8e02ff */
[----:B------:R-:W-:-:S04]  /*0070*/  UISETP.LT.AND UP0, UPT, UR14, UR15, UPT ;  /* 0x0000000f0e00728c */ /* 0x000fc8000bf01270 */
[----:B------:R-:W-:Y:S02]  /*0080*/  USEL UR12, UR14, UR15, UP0 ;  /* 0x0000000f0e0c7287 */ /* 0x000fe40008000000 */
[----:B------:R-:W-:Y:S02]  /*0090*/  USHF.R.S32.HI UR15, URZ, 0x1f, UR14 ;  /* 0x0000001fff0f7899 */ /* 0x000fe4000801140e */
        /* <DEDUP_REMOVED lines=28> */
.L_x_395:
[----:B------:R-:W-:Y:S01]  /*0260*/  IMAD.U32 R16, RZ, RZ, UR14 ;  /* 0x0000000eff107e24 */ /* 0x000fe2000f8e00ff */
[----:B------:R-:W-:Y:S01]  /*0270*/  MOV R20, UR12 ;  /* 0x0000000c00147c02 */ /* 0x000fe20008000f00 */
[----:B------:R-:W-:Y:S01]  /*0280*/  IMAD.U32 R21, RZ, RZ, UR15 ;  /* 0x0000000fff157e24 */ /* 0x000fe2000f8e00ff */
[----:B------:R-:W-:Y:S02]  /*0290*/  MOV R19, UR7 ;  /* 0x0000000700137c02 */ /* 0x000fe40008000f00 */
[----:B------:R-:W-:Y:S02]  /*02a0*/  MOV R18, 0x2c0 ;  /* 0x000002c000127802 */ /* 0x000fe40000000f00 */
[----:B------:R-:W-:Y:S05]  /*02b0*/  CALL.REL.NOINC `($__internal_11_$__cuda_sm20_div_s64) ;  /* 0x0000004800207944 */ /* 0x000fea0003c00000 */
[----:B------:R-:W-:-:S07]  /*02c0*/  MOV R11, R13 ;  /* 0x0000000d000b7202 */ /* 0x000fce0000000f00 */
.L_x_396:
        /* <DEDUP_REMOVED lines=30> */
.L_x_398:
[----:B------:R-:W-:Y:S01]  /*04b0*/  IMAD.MOV.U32 R16, RZ, RZ, R10 ;  /* 0x000000ffff107224 */ /* 0x000fe200078e000a */
[----:B------:R-:W-:Y:S02]  /*04c0*/  MOV R21, R11 ;  /* 0x0000000b00157202 */ /* 0x000fe40000000f00 */
[----:B------:R-:W-:Y:S02]  /*04d0*/  MOV R18, 0x4f0 ;  /* 0x000004f000127802 */ /* 0x000fe40000000f00 */
[----:B------:R-:W-:Y:S05]  /*04e0*/  CALL.REL.NOINC `($__internal_11_$__cuda_sm20_div_s64) ;  /* 0x0000004400947944 */ /* 0x000fea0003c00000 */
[----:B------:R-:W-:Y:S02]  /*04f0*/  MOV R4, R10 ;  /* 0x0000000a00047202 */ /* 0x000fe40000000f00 */
[----:B------:R-:W-:Y:S02]  /*0500*/  MOV R5, R13 ;  /* 0x0000000d00057202 */ /* 0x000fe40000000f00 */
.L_x_399:
[----:B------:R-:W-:Y:S05]  /*0510*/  BSYNC.RECONVERGENT B0 ;  /* 0x0000000000007941 */ /* 0x000fea0003800200 */
.L_x_397:
        /* <DEDUP_REMOVED lines=57> */
.L_x_401:
[----:B------:R-:W-:Y:S01]  /*08b0*/  IMAD.MOV.U32 R16, RZ, RZ, R20 ;  /* 0x000000ffff107224 */ /* 0x000fe200078e0014 */
[----:B------:R-:W-:Y:S01]  /*08c0*/  MOV R20, R11 ;  /* 0x0000000b00147202 */ /* 0x000fe20000000f00 */
[----:B------:R-:W-:Y:S01]  /*08d0*/  IMAD.MOV.U32 R21, RZ, RZ, R19 ;  /* 0x000000ffff157224 */ /* 0x000fe200078e0013 */
[----:B------:R-:W-:Y:S02]  /*08e0*/  MOV R19, R29 ;  /* 0x0000001d00137202 */ /* 0x000fe40000000f00 */
[----:B------:R-:W-:Y:S02]  /*08f0*/  MOV R18, 0x910 ;  /* 0x0000091000127802 */ /* 0x000fe40000000f00 */
[----:B------:R-:W-:Y:S05]  /*0900*/  CALL.REL.NOINC `($__internal_11_$__cuda_sm20_div_s64) ;  /* 0x00000040008c7944 */ /* 0x000fea0003c00000 */
[----:B------:R-:W-:Y:S02]  /*0910*/  MOV R12, R10 ;  /* 0x0000000a000c7202 */ /* 0x000fe40000000f00 */
.L_x_402:
[----:B------:R-:W-:Y:S05]  /*0920*/  BSYNC.RECONVERGENT B0 ;  /* 0x0000000000007941 */ /* 0x000fea0003800200 */
.L_x_400:
        /* <DEDUP_REMOVED lines=69> */
[----:B------:R-:W-:Y:S02]  /*0d80*/  ULOP3.LUT UR10, UR10, UR5, URZ, 0x3c, !UPT ;  /* 0x000000050a0a7292 */ /* 0x000fe4000f8e3cff */
[----:B------:R-:W-:Y:S01]  /*0d90*/  UMOV UR17, UR23 ;  /* 0x0000001700117c82 */ /* 0x000fe20008000000 */
[----:B------:R-:W-:Y:S01]  /*0da0*/  ISETP.LE.AND P0, PT, RZ, UR22, PT ;  /* 0x00000016ff007c0c */ /* 0x000fe2000bf03270 */
[----:B------:R-:W-:Y:S01]  /*0db0*/  UIADD3 UR19, UPT, UPT, -UR17, URZ, URZ ;  /* 0x000000ff11137290 */ /* 0x000fe2000fffe1ff */
[----:B------:R-:W0:Y:S03]  /*0dc0*/  LDCU.U8 UR18, c[0x0][0x549] ;  /* 0x0000a920ff1277ac */ /* 0x000e260008000000 */
[----:B------:R-:W-:-:S04]  /*0dd0*/  UIMAD UR19, UR20, UR19, UR21 ;  /* 0x00000013141372a4 */ /* 0x000fc8000f8e0215 */
[----:B------:R-:W-:Y:S02]  /*0de0*/  @!P1 VIADD R0, R0, -UR16 ;  /* 0x8000001000009c36 */ /* 0x000fe40008000000 */
[----:B------:R-:W-:Y:S01]  /*0df0*/  @!P1 VIADD R3, R3, 0x1 ;  /* 0x0000000103039836 */ /* 0x000fe20000000000 */
[----:B------:R-:W-:Y:S01]  /*0e00*/  ISETP.NE.AND P1, PT, RZ, UR6, PT ;  /* 0x00000006ff007c0c */ /* 0x000fe2000bf25270 */
[----:B------:R-:W-:Y:S01]  /*0e10*/  UISETP.GT.U32.AND UP1, UPT, UR20, UR19, UPT ;  /* 0x000000131400728c */ /* 0x000fe2000bf24070 */
[----:B------:R-:W-:Y:S01]  /*0e20*/  ISETP.GE.U32.AND P2, PT, R0, UR16, PT ;  /* 0x0000001000007c0c */ /* 0x000fe2000bf46070 */
[----:B0-----:R-:W-:-:S09]  /*0e30*/  UISETP.NE.AND UP0, UPT, UR18, URZ, UPT ;  /* 0x000000ff1200728c */ /* 0x001fd2000bf05270 */
[----:B------:R-:W-:Y:S02]  /*0e40*/  @!UP1 UIADD3 UR19, UPT, UPT, UR19, -UR20, URZ ;  /* 0x8000001413139290 */ /* 0x000fe4000fffe0ff */
[----:B------:R-:W-:Y:S01]  /*0e50*/  USEL UR9, UR9, 0x1, !UP0 ;  /* 0x0000000109097887 */ /* 0x000fe2000c000000 */
[----:B------:R-:W-:Y:S01]  /*0e60*/  @P2 VIADD R3, R3, 0x1 ;  /* 0x0000000103032836 */ /* 0x000fe20000000000 */
[----:B------:R-:W-:Y:S02]  /*0e70*/  UISETP.GE.U32.AND UP3, UPT, UR19, UR20, UPT ;  /* 0x000000141300728c */ /* 0x000fe4000bf66070 */
[----:B------:R-:W-:Y:S01]  /*0e80*/  UISETP.GE.AND UP0, UPT, UR10, URZ, UPT ;  /* 0x000000ff0a00728c */ /* 0x000fe2000bf06270 */
[----:B------:R-:W-:Y:S01]  /*0e90*/  @!P0 IMAD.MOV R3, RZ, RZ, -R3 ;  /* 0x000000ffff038224 */ /* 0x000fe200078e0a03 */
[----:B------:R-:W-:Y:S01]  /*0ea0*/  @!P1 LOP3.LUT R3, RZ, UR16, RZ, 0x33, !PT ;  /* 0x00000010ff039c12 */ /* 0x000fe2000f8e33ff */
[----:B------:R-:W-:Y:S02]  /*0eb0*/  @!UP1 UIADD3 UR17, UPT, UPT, UR17, 0x1, URZ ;  /* 0x0000000111119890 */ /* 0x000fe4000fffe0ff */
[----:B------:R-:W-:Y:S01]  /*0ec0*/  UISETP.NE.AND UP1, UPT, UR11, URZ, UPT ;  /* 0x000000ff0b00728c */ /* 0x000fe2000bf25270 */
[----:B------:R-:W-:Y:S01]  /*0ed0*/  ISETP.LT.U32.AND P0, PT, R12, R3, PT ;  /* 0x000000030c00720c */ /* 0x000fe20003f01070 */
[----:B------:R-:W-:Y:S01]  /*0ee0*/  USHF.R.S32.HI UR11, URZ, 0x1f, UR6 ;  /* 0x0000001fff0b7899 */ /* 0x000fe20008011406 */
[----:B------:R-:W-:Y:S01]  /*0ef0*/  SHF.R.S32.HI R7, RZ, 0x1f, R3 ;  /* 0x0000001fff077819 */ /* 0x000fe20000011403 */
[----:B------:R-:W-:-:S02]  /*0f00*/  @UP3 UIADD3 UR17, UPT, UPT, UR17, 0x1, URZ ;  /* 0x0000000111113890 */ /* 0x000fc4000fffe0ff */
[----:B------:R-:W-:Y:S01]  /*0f10*/  USEL UR10, URZ, 0x1, !UP1 ;  /* 0x00000001ff0a7887 */ /* 0x000fe2000c800000 */
[CC--:B------:R-:W-:Y:S01]  /*0f20*/  ISETP.LT.AND.EX P0, PT, R13.reuse, R7.reuse, PT, P0 ;  /* 0x000000070d00720c */ /* 0x0c0fe20003f01300 */
[----:B------:R-:W-:Y:S02]  /*0f30*/  @!UP0 UIADD3 UR17, UPT, UPT, -UR17, URZ, URZ ;  /* 0x000000ff11118290 */ /* 0x000fe4000fffe1ff */
[----:B------:R-:W-:Y:S01]  /*0f40*/  ULOP3.LUT UR10, UR11, UR10, URZ, 0xfc, !UPT ;  /* 0x0000000a0b0a7292 */ /* 0x000fe2000f8efcff */
[C---:B------:R-:W-:Y:S01]  /*0f50*/  SEL R0, R13.reuse, R7, P0 ;  /* 0x000000070d007207 */ /* 0x040fe20000000000 */
[----:B------:R-:W-:Y:S01]  /*0f60*/  @!UP2 ULOP3.LUT UR17, URZ, UR5, URZ, 0x33, !UPT ;  /* 0x00000005ff11a292 */ /* 0x000fe2000f8e33ff */
        /* <DEDUP_REMOVED lines=24> */
.L_x_404:
[----:B------:R-:W-:Y:S01]  /*10f0*/  IMAD.MOV.U32 R16, RZ, RZ, R12 ;  /* 0x000000ffff107224 */ /* 0x000fe200078e000c */
[----:B------:R-:W-:Y:S01]  /*1100*/  MOV R20, R8 ;  /* 0x0000000800147202 */ /* 0x000fe20000000f00 */
[----:B------:R-:W-:Y:S01]  /*1110*/  IMAD.MOV.U32 R21, RZ, RZ, R13 ;  /* 0x000000ffff157224 */ /* 0x000fe200078e000d */
[----:B------:R-:W-:Y:S02]  /*1120*/  MOV R19, R0 ;  /* 0x0000000000137202 */ /* 0x000fe40000000f00 */
[----:B------:R-:W-:Y:S02]  /*1130*/  MOV R18, 0x1150 ;  /* 0x0000115000127802 */ /* 0x000fe40000000f00 */
[----:B------:R-:W-:Y:S05]  /*1140*/  CALL.REL.NOINC `($__internal_11_$__cuda_sm20_div_s64) ;  /* 0x00000038007c7944 */ /* 0x000fea0003c00000 */
[----:B------:R-:W-:Y:S02]  /*1150*/  MOV R34, R10 ;  /* 0x0000000a00227202 */ /* 0x000fe40000000f00 */
[----:B------:R-:W-:Y:S02]  /*1160*/  MOV R35, R13 ;  /* 0x0000000d00237202 */ /* 0x000fe40000000f00 */
.L_x_405:
[----:B------:R-:W-:Y:S05]  /*1170*/  BSYNC.RECONVERGENT B0 ;  /* 0x0000000000007941 */ /* 0x000fea0003800200 */
.L_x_403:
        /* <DEDUP_REMOVED lines=57> */
.L_x_407:
[----:B------:R-:W-:Y:S01]  /*1510*/  IMAD.MOV.U32 R16, RZ, RZ, R4 ;  /* 0x000000ffff107224 */ /* 0x000fe200078e0004 */
[----:B------:R-:W-:Y:S01]  /*1520*/  MOV R21, R5 ;  /* 0x0000000500157202 */ /* 0x000fe20000000f00 */
[----:B------:R-:W-:Y:S01]  /*1530*/  IMAD.MOV.U32 R20, RZ, RZ, R7 ;  /* 0x000000ffff147224 */ /* 0x000fe200078e0007 */
[----:B------:R-:W-:Y:S02]  /*1540*/  MOV R18, 0x1560 ;  /* 0x0000156000127802 */ /* 0x000fe40000000f00 */
[----:B------:R-:W-:Y:S05]  /*1550*/  CALL.REL.NOINC `($__internal_11_$__cuda_sm20_div_s64) ;  /* 0x0000003400787944 */ /* 0x000fea0003c00000 */
[----:B------:R-:W-:Y:S02]  /*1560*/  MOV R14, R10 ;  /* 0x0000000a000e7202 */ /* 0x000fe40000000f00 */
[----:B------:R-:W-:Y:S02]  /*1570*/  MOV R15, R13 ;  /* 0x0000000d000f7202 */ /* 0x000fe40000000f00 */
.L_x_408:
[----:B------:R-:W-:Y:S05]  /*1580*/  BSYNC.RECONVERGENT B0 ;  /* 0x0000000000007941 */ /* 0x000fea0003800200 */
.L_x_406:
        /* <DEDUP_REMOVED lines=15> */
[----:B0-----:R-:W-:-:S04]  /*1680*/  VIADD R13, R13, 0xffffffe ;  /* 0x0ffffffe0d0d7836 */ /* 0x001fc80000000000 */
[----:B------:R-:W-:-:S04]  /*1690*/  @!P1 SHF.L.U32 R10, R4, 0x2, RZ ;  /* 0x00000002040a9819 */ /* 0x000fc800000006ff */
[----:B------:R-:W-:Y:S01]  /*16a0*/  @!P1 LOP3.LUT R10, R10, 0x3c, RZ, 0xc0, !PT ;  /* 0x0000003c0a0a9812 */ /* 0x000fe200078ec0ff */
[----:B------:R-:W0:Y:S02]  /*16b0*/  F2I.FTZ.U32.TRUNC.NTZ R13, R13 ;  /* 0x0000000d000d7305 */ /* 0x000e24000021f000 */
[----:B0-----:R-:W-:-:S04]  /*16c0*/  IMAD.MOV R5, RZ, RZ, -R13 ;  /* 0x000000ffff057224 */ /* 0x001fc800078e0a0d */
[----:B------:R-:W-:Y:S01]  /*16d0*/  IMAD R9, R5, R6, RZ ;  /* 0x0000000605097224 */ /* 0x000fe200078e02ff */
[----:B------:R-:W-:Y:S02]  /*16e0*/  IABS R5, R2 ;  /* 0x0000000200057213 */ /* 0x000fe40000000000 */
[----:B------:R-:W-:Y:S01]  /*16f0*/  LOP3.LUT R2, R2, R3, RZ, 0x3c, !PT ;  /* 0x0000000302027212 */ /* 0x000fe200078e3cff */
        /* <DEDUP_REMOVED lines=12> */
[----:B------:R-:W-:Y:S02]  /*17c0*/  ISETP.NE.AND P0, PT, R3, RZ, PT ;  /* 0x000000ff0300720c */ /* 0x000fe40003f05270 */
[----:B------:R-:W-:Y:S01]  /*17d0*/  ISETP.GE.U32.AND P3, PT, R13, R6, PT ;  /* 0x000000060d00720c */ /* 0x000fe20003f66070 */
[----:B---3--:R-:W-:Y:S01]  /*17e0*/  IMAD R6, R3, UR5, RZ ;  /* 0x0000000503067c24 */ /* 0x008fe2000f8e02ff */
[----:B0-----:R-:W-:-:S05]  /*17f0*/  @!P1 LEA R9, R9, R2, 0x18 ;  /* 0x0000000209099211 */ /* 0x001fca00078ec0ff */
[----:B------:R-:W-:-:S04]  /*1800*/  @!P1 IMAD R9, R16, 0x44, R9 ;  /* 0x0000004410099824 */ /* 0x000fc800078e0209 */
[----:B------:R-:W-:Y:S01]  /*1810*/  @!P1 IMAD.IADD R10, R9, 0x1, R10 ;  /* 0x00000001090a9824 */ /* 0x000fe200078e020a */
[----:B-1----:R-:W-:Y:S01]  /*1820*/  @!P1 LEA R2, R5, R2, 0x18 ;  /* 0x0000000205029211 */ /* 0x002fe200078ec0ff */
[----:B------:R-:W-:Y:S01]  /*1830*/  @P3 VIADD R19, R19, 0x1 ;  /* 0x0000000113133836 */ /* 0x000fe20000000000 */
[----:B------:R-:W-:-:S03]  /*1840*/  LOP3.LUT R9, R4, 0x7, RZ, 0xc0, !PT ;  /* 0x0000000704097812 */ /* 0x000fc600078ec0ff */
[----:B------:R-:W-:Y:S01]  /*1850*/  @!P2 IMAD.MOV R19, RZ, RZ, -R19 ;  /* 0x000000ffff13a224 */ /* 0x000fe200078e0a13 */
[----:B------:R-:W-:Y:S01]  /*1860*/  @!P0 LOP3.LUT R19, RZ, R3, RZ, 0x33, !PT ;  /* 0x00000003ff138212 */ /* 0x000fe200078e33ff */
[----:B------:R-:W-:Y:S01]  /*1870*/  @!P1 IMAD R13, R9, 0x44, R2 ;  /* 0x00000044090d9824 */ /* 0x000fe200078e0202 */
[----:B--2---:R-:W-:-:S03]  /*1880*/  ISETP.GE.AND P0, PT, R16, UR17, PT ;  /* 0x0000001110007c0c */ /* 0x004fc6000bf06270 */
        /* <DEDUP_REMOVED lines=20> */
[----:B------:R-:W-:-:S06]  /*19d0*/  LEA.HI.X R23, R16, UR5, R2, 0x2, P0 ;  /* 0x0000000510177c11 */ /* 0x000fcc00080f1402 */
[----:B0-----:R1:W5:Y:S03]  /*19e0*/  LDG.E R23, desc[UR10][R22.64] ;  /* 0x0000000a16177981 */ /* 0x001366000c1e1900 */
.L_x_410:
[----:B0-----:R-:W-:Y:S05]  /*19f0*/  BSYNC.RECONVERGENT B0 ;  /* 0x0000000000007941 */ /* 0x001fea0003800200 */
.L_x_409:
[----:B-----5:R-:W-:Y:S01]  /*1a00*/  @!P1 STS [R10], R23 ;  /* 0x000000170a009388 */ /* 0x020fe20000000800 */
[----:B------:R-:W0:Y:S08]  /*1a10*/  LDC R17, c[0x0][0x3e0] ;  /* 0x0000f800ff117b82 */ /* 0x000e300000000800 */
[----:B------:R-:W-:Y:S01]  /*1a20*/  BAR.SYNC.DEFER_BLOCKING 0x0 ;  /* 0x0000000000007b1d */ /* 0x000fe20000010000 */
[----:B------:R-:W-:-:S05]  /*1a30*/  ISETP.NE.AND P5, PT, R5, RZ, PT ;  /* 0x000000ff0500720c */ /* 0x000fca0003fa5270 */
[----:B------:R-:W-:Y:S01]  /*1a40*/  BSSY.RECONVERGENT B1, `(.L_x_411) ;  /* 0x0000173000017945 */ /* 0x000fe20003800200 */
[----:B0-----:R-:W-:Y:S01]  /*1a50*/  IABS R16, R17 ;  /* 0x0000001100107213 */ /* 0x001fe20000000000 */
[----:B------:R0:W1:Y:S03]  /*1a60*/  @!P1 LDS R25, [R3] ;  /* 0x0000000003199984 */ /* 0x0000660000000800 */
[----:B------:R-:W2:Y:S08]  /*1a70*/  I2F.RP R20, R16 ;  /* 0x0000001000147306 */ /* 0x000eb00000209400 */
[----:B--2---:R-:W2:Y:S08]  /*1a80*/  MUFU.RCP R30, R20 ;  /* 0x00000014001e7308 */ /* 0x004eb00000001000 */
[----:B0-----:R-:W0:Y:S01]  /*1a90*/  I2F.RP R3, R21 ;  /* 0x0000001500037306 */ /* 0x001e220000209400 */
[----:B--2---:R-:W-:-:S07]  /*1aa0*/  VIADD R30, R30, 0xffffffe ;  /* 0x0ffffffe1e1e7836 */ /* 0x004fce0000000000 */
[----:B------:R2:W-:Y:S01]  /*1ab0*/  F2I.FTZ.U32.TRUNC.NTZ R31, R30 ;  /* 0x0000001e001f7305 */ /* 0x0005e2000021f000 */
[----:B-1----:R-:W1:Y:S07]  /*1ac0*/  SHFL.BFLY PT, R22, R25, 0x4, 0x1f ;  /* 0x0c801f0019167f89 */ /* 0x002e6e00000e0000 */
[----:B0-----:R-:W0:Y:S01]  /*1ad0*/  MUFU.RCP R26, R3 ;  /* 0x00000003001a7308 */ /* 0x001e220000001000 */
[----:B--2---:R-:W-:Y:S01]  /*1ae0*/  HFMA2 R30, -RZ, RZ, 0, 0 ;  /* 0x00000000ff1e7431 */ /* 0x004fe200000001ff */
[----:B-1----:R-:W-:Y:S01]  /*1af0*/  FMNMX.FTZ R22, R22, R25, !PT ;  /* 0x0000001916167209 */ /* 0x002fe20007810000 */
[----:B0-----:R-:W-:Y:S01]  /*1b00*/  VIADD R26, R26, 0xffffffe ;  /* 0x0ffffffe1a1a7836 */ /* 0x001fe20000000000 */
[----:B------:R-:W-:-:S03]  /*1b10*/  IABS R3, R5 ;  /* 0x0000000500037213 */ /* 0x000fc60000000000 */
[----:B------:R-:W0:Y:S01]  /*1b20*/  SHFL.BFLY PT, R13, R22, 0x2, 0x1f ;  /* 0x0c401f00160d7f89 */ /* 0x000e2200000e0000 */
[----:B------:R-:W1:Y:S01]  /*1b30*/  F2I.FTZ.U32.TRUNC.NTZ R27, R26 ;  /* 0x0000001a001b7305 */ /* 0x000e62000021f000 */
[----:B------:R-:W-:Y:S02]  /*1b40*/  IMAD.MOV R3, RZ, RZ, -R3 ;  /* 0x000000ffff037224 */ /* 0x000fe400078e0a03 */
[----:B-1----:R-:W-:Y:S02]  /*1b50*/  IMAD.MOV R20, RZ, RZ, -R27 ;  /* 0x000000ffff147224 */ /* 0x002fe400078e0a1b */
[----:B------:R-:W-:Y:S02]  /*1b60*/  IMAD.MOV.U32 R26, RZ, RZ, RZ ;  /* 0x000000ffff1a7224 */ /* 0x000fe400078e00ff */
[----:B------:R-:W-:Y:S01]  /*1b70*/  IMAD R20, R20, R21, RZ ;  /* 0x0000001514147224 */ /* 0x000fe200078e02ff */
[----:B0-----:R-:W-:-:S03]  /*1b80*/  FMNMX.FTZ R13, R22, R13, !PT ;  /* 0x0000000d160d7209 */ /* 0x001fc60007810000 */
[----:B------:R-:W-:Y:S02]  /*1b90*/  IMAD.HI.U32 R27, R27, R20, R26 ;  /* 0x000000141b1b7227 */ /* 0x000fe400078e001a */
[----:B------:R-:W0:Y:S02]  /*1ba0*/  SHFL.BFLY PT, R2, R13, 0x1, 0x1f ;  /* 0x0c201f000d027f89 */ /* 0x000e2400000e0000 */
[----:B0-----:R-:W-:Y:S01]  /*1bb0*/  FMNMX.FTZ R2, R13, R2, !PT ;  /* 0x000000020d027209 */ /* 0x001fe20007810000 */
[----:B------:R-:W-:-:S03]  /*1bc0*/  IMAD.MOV R13, RZ, RZ, -R31 ;  /* 0x000000ffff0d7224 */ /* 0x000fc600078e0a1f */
[----:B------:R-:W-:Y:S01]  /*1bd0*/  FSETP.NEU.FTZ.AND P0, PT, R2, -INF , PT ;  /* 0xff8000000200780b */ /* 0x000fe20003f1d000 */
[----:B------:R-:W-:-:S03]  /*1be0*/  IMAD R13, R13, R16, RZ ;  /* 0x000000100d0d7224 */ /* 0x000fc600078e02ff */
[----:B------:R-:W-:Y:S01]  /*1bf0*/  FSEL R2, R2, RZ, P0 ;  /* 0x000000ff02027208 */ /* 0x000fe20000000000 */
[----:B------:R-:W-:-:S04]  /*1c00*/  IMAD.HI.U32 R13, R31, R13, R30 ;  /* 0x0000000d1f0d7227 */ /* 0x000fc800078e001e */
[----:B------:R-:W-:-:S04]  /*1c10*/  FADD.FTZ R10, -R2, R25 ;  /* 0x00000019020a7221 */ /* 0x000fc80000010100 */
[----:B------:R-:W-:-:S06]  /*1c20*/  FMUL.FTZ R10, R10, 1.4426950216293334961 ;  /* 0x3fb8aa3b0a0a7820 */ /* 0x000fcc0000410000 */
[----:B------:R-:W0:Y:S02]  /*1c30*/  MUFU.EX2 R10, R10 ;  /* 0x0000000a000a7308 */ /* 0x000e240000000800 */
[----:B0-----:R-:W0:Y:S02]  /*1c40*/  SHFL.BFLY PT, R23, R10, 0x4, 0x1f ;  /* 0x0c801f000a177f89 */ /* 0x001e2400000e0000 */
[----:B0-----:R-:W-:Y:S01]  /*1c50*/  FADD.FTZ R23, R10, R23 ;  /* 0x000000170a177221 */ /* 0x001fe20000010000 */
[----:B------:R-:W-:-:S04]  /*1c60*/  IABS R10, R18 ;  /* 0x00000012000a7213 */ /* 0x000fc80000000000 */
[----:B------:R-:W0:Y:S01]  /*1c70*/  SHFL.BFLY PT, R22, R23, 0x2, 0x1f ;  /* 0x0c401f0017167f89 */ /* 0x000e2200000e0000 */
[----:B------:R-:W-:-:S04]  /*1c80*/  IMAD.HI.U32 R13, R13, R10, RZ ;  /* 0x0000000a0d0d7227 */ /* 0x000fc800078e00ff */
[----:B------:R-:W-:-:S04]  /*1c90*/  IMAD.HI.U32 R20, R27, R10, RZ ;  /* 0x0000000a1b147227 */ /* 0x000fc800078e00ff */
[----:B------:R-:W-:Y:S02]  /*1ca0*/  IMAD.MOV R27, RZ, RZ, -R13 ;  /* 0x000000ffff1b7224 */ /* 0x000fe400078e0a0d */
[--C-:B------:R-:W-:Y:S02]  /*1cb0*/  IMAD R24, R20, R3, R10.reuse ;  /* 0x0000000314187224 */ /* 0x100fe400078e020a */
[----:B------:R-:W-:Y:S01]  /*1cc0*/  IMAD R27, R16, R27, R10 ;  /* 0x0000001b101b7224 */ /* 0x000fe200078e020a */
[----:B------:R-:W-:Y:S02]  /*1cd0*/  LOP3.LUT R10, R18, R21, RZ, 0x3c, !PT ;  /* 0x00000015120a7212 */ /* 0x000fe400078e3cff */
[----:B------:R-:W-:Y:S02]  /*1ce0*/  ISETP.GT.U32.AND P1, PT, R21, R24, PT ;  /* 0x000000181500720c */ /* 0x000fe40003f24070 */
[----:B------:R-:W-:Y:S02]  /*1cf0*/  ISETP.GT.U32.AND P0, PT, R16, R27, PT ;  /* 0x0000001b1000720c */ /* 0x000fe40003f04070 */
[----:B------:R-:W-:-:S02]  /*1d00*/  LOP3.LUT R18, R18, R17, RZ, 0x3c, !PT ;  /* 0x0000001112127212 */ /* 0x000fc400078e3cff */
[----:B------:R-:W-:Y:S01]  /*1d10*/  ISETP.GE.AND P3, PT, R10, RZ, PT ;  /* 0x000000ff0a00720c */ /* 0x000fe20003f66270 */
[----:B0-----:R-:W-:-:S05]  /*1d20*/  FADD.FTZ R22, R23, R22 ;  /* 0x0000001617167221 */ /* 0x001fca0000010000 */
[----:B------:R-:W0:Y:S01]  /*1d30*/  SHFL.BFLY PT, R3, R22, 0x1, 0x1f ;  /* 0x0c201f0016037f89 */ /* 0x000e2200000e0000 */
[-C--:B------:R-:W-:Y:S02]  /*1d40*/  @!P1 IADD3 R24, PT, PT, R24, -R21.reuse, RZ ;  /* 0x8000001518189210 */ /* 0x080fe40007ffe0ff */
[----:B------:R-:W-:Y:S01]  /*1d50*/  @!P0 IMAD.IADD R27, R27, 0x1, -R16 ;  /* 0x000000011b1b8824 */ /* 0x000fe200078e0a10 */
[----:B------:R-:W-:Y:S01]  /*1d60*/  @!P0 IADD3 R13, PT, PT, R13, 0x1, RZ ;  /* 0x000000010d0d8810 */ /* 0x000fe20007ffe0ff */
[----:B------:R-:W-:Y:S01]  /*1d70*/  @!P1 VIADD R20, R20, 0x1 ;  /* 0x0000000114149836 */ /* 0x000fe20000000000 */
[----:B------:R-:W-:Y:S01]  /*1d80*/  ISETP.GE.U32.AND P2, PT, R24, R21, PT ;  /* 0x000000151800720c */ /* 0x000fe20003f46070 */
[----:B------:R-:W-:Y:S01]  /*1d90*/  IMAD.MOV.U32 R24, RZ, RZ, 0x7f800000 ;  /* 0x7f800000ff187424 */ /* 0x000fe200078e00ff */
[----:B------:R-:W-:Y:S02]  /*1da0*/  ISETP.GE.U32.AND P4, PT, R27, R16, PT ;  /* 0x000000101b00720c */ /* 0x000fe40003f86070 */
[----:B------:R-:W-:-:S09]  /*1db0*/  ISETP.NE.AND P0, PT, R17, RZ, PT ;  /* 0x000000ff1100720c */ /* 0x000fd20003f05270 */
[----:B------:R-:W-:Y:S01]  /*1dc0*/  @P2 VIADD R20, R20, 0x1 ;  /* 0x0000000114142836 */ /* 0x000fe20000000000 */
[----:B------:R-:W-:Y:S01]  /*1dd0*/  ISETP.GE.AND P2, PT, R18, RZ, PT ;  /* 0x000000ff1200720c */ /* 0x000fe20003f46270 */
[----:B------:R-:W-:Y:S02]  /*1de0*/  @P4 VIADD R13, R13, 0x1 ;  /* 0x000000010d0d4836 */ /* 0x000fe40000000000 */
[----:B------:R-:W-:Y:S01]  /*1df0*/  @!P3 IMAD.MOV R20, RZ, RZ, -R20 ;  /* 0x000000ffff14b224 */ /* 0x000fe200078e0a14 */
[----:B------:R-:W-:Y:S01]  /*1e00*/  ISETP.NE.AND P3, PT, R19, RZ, PT ;  /* 0x000000ff1300720c */ /* 0x000fe20003f65270 */
[----:B0-----:R-:W-:Y:S01]  /*1e10*/  FADD.FTZ R3, R22, R3 ;  /* 0x0000000316037221 */ /* 0x001fe20000010000 */
[----:B------:R-:W-:Y:S01]  /*1e20*/  IMAD.MOV.U32 R16, RZ, RZ, R13 ;  /* 0x000000ffff107224 */ /* 0x000fe200078e000d */
[----:B------:R-:W-:Y:S02]  /*1e30*/  @!P5 LOP3.LUT R20, RZ, R21, RZ, 0x33, !PT ;  /* 0x00000015ff14d212 */ /* 0x000fe400078e33ff */
[----:B------:R-:W-:-:S02]  /*1e40*/  SEL R10, RZ, 0x1, !P3 ;  /* 0x00000001ff0a7807 */ /* 0x000fc40005800000 */
[----:B------:R-:W-:Y:S02]  /*1e50*/  FSETP.NE.FTZ.AND P1, PT, R3, RZ, PT ;  /* 0x000000ff0300720b */ /* 0x000fe40003f35000 */
[----:B------:R-:W-:Y:S02]  /*1e60*/  @!P2 IADD3 R16, PT, PT, -R16, RZ, RZ ;  /* 0x000000ff1010a210 */ /* 0x000fe40007ffe1ff */
[----:B------:R-:W-:Y:S02]  /*1e70*/  @!P0 LOP3.LUT R16, RZ, R17, RZ, 0x33, !PT ;  /* 0x00000011ff108212 */ /* 0x000fe400078e33ff */
[----:B------:R-:W-:Y:S02]  /*1e80*/  LOP3.LUT P0, RZ, R4, 0x387, RZ, 0xc0, !PT ;  /* 0x0000038704ff7812 */ /* 0x000fe4000780c0ff */
[----:B------:R-:W-:Y:S01]  /*1e90*/  SHF.R.S32.HI R21, RZ, 0x1f, R5 ;  /* 0x0000001fff157819 */ /* 0x000fe20000011405 */
[----:B------:R-:W-:Y:S01]  /*1ea0*/  IMAD R5, R5, R6, RZ ;  /* 0x0000000605057224 */ /* 0x000fe200078e02ff */
[----:B------:R-:W-:-:S02]  /*1eb0*/  ISETP.LT.U32.AND P2, PT, R14, R20, PT ;  /* 0x000000140e00720c */ /* 0x000fc40003f41070 */
[----:B------:R-:W-:Y:S01]  /*1ec0*/  SHF.R.S32.HI R19, RZ, 0x1f, R20 ;  /* 0x0000001fff137819 */ /* 0x000fe20000011414 */
[----:B------:R0:W1:Y:S01]  /*1ed0*/  @P1 MUFU.LG2 R13, R3 ;  /* 0x00000003000d1308 */ /* 0x0000620000000c00 */
[----:B------:R-:W-:Y:S02]  /*1ee0*/  LOP3.LUT R10, R21, R10, RZ, 0xfc, !PT ;  /* 0x0000000a150a7212 */ /* 0x000fe400078efcff */
[----:B------:R-:W-:-:S04]  /*1ef0*/  ISETP.LT.AND.EX P2, PT, R15, R19, PT, P2 ;  /* 0x000000130f00720c */ /* 0x000fc80003f41320 */
        /* <DEDUP_REMOVED lines=38> */
[----:B0-----:R-:W-:Y:S01]  /*2160*/  IMAD.MOV R10, RZ, RZ, -R15 ;  /* 0x000000ffff0a7224 */ /* 0x001fe200078e0a0f */
[----:B------:R-:W-:-:S03]  /*2170*/  MOV R14, RZ ;  /* 0x000000ff000e7202 */ /* 0x000fc60000000f00 */
        /* <DEDUP_REMOVED lines=15> */
.L_x_414:
[----:B------:R-:W-:Y:S01]  /*2270*/  IMAD.MOV.U32 R16, RZ, RZ, R2 ;  /* 0x000000ffff107224 */ /* 0x000fe200078e0002 */
[----:B------:R-:W-:Y:S01]  /*2280*/  MOV R21, RZ ;  /* 0x000000ff00157202 */ /* 0x000fe20000000f00 */
[----:B------:R-:W-:Y:S01]  /*2290*/  IMAD.MOV.U32 R20, RZ, RZ, R32 ;  /* 0x000000ffff147224 */ /* 0x000fe200078e0020 */
[----:B------:R-:W-:Y:S02]  /*22a0*/  MOV R18, 0x22c0 ;  /* 0x000022c000127802 */ /* 0x000fe40000000f00 */
[----:B------:R-:W-:Y:S05]  /*22b0*/  CALL.REL.NOINC `($__internal_11_$__cuda_sm20_div_s64) ;  /* 0x0000002800207944 */ /* 0x000fea0003c00000 */
[----:B------:R-:W-:Y:S02]  /*22c0*/  IADD3 R15, PT, PT, -R10, RZ, RZ ;  /* 0x000000ff0a0f7210 */ /* 0x000fe40007ffe1ff */
[----:B------:R-:W-:-:S03]  /*22d0*/  MOV R33, R13 ;  /* 0x0000000d00217202 */ /* 0x000fc60000000f00 */
[----:B------:R-:W-:Y:S01]  /*22e0*/  IMAD R14, R32, R15, R2 ;  /* 0x0000000f200e7224 */ /* 0x000fe200078e0202 */
[----:B------:R-:W-:-:S07]  /*22f0*/  MOV R32, R10 ;  /* 0x0000000a00207202 */ /* 0x000fce0000000f00 */
.L_x_415:
        /* <DEDUP_REMOVED lines=59> */
.L_x_417:
[----:B------:R-:W-:Y:S01]  /*26b0*/  IMAD.MOV.U32 R16, RZ, RZ, R32 ;  /* 0x000000ffff107224 */ /* 0x000fe200078e0020 */
[----:B------:R-:W-:Y:S01]  /*26c0*/  MOV R21, R33 ;  /* 0x0000002100157202 */ /* 0x000fe20000000f00 */
[----:B------:R-:W-:Y:S01]  /*26d0*/  IMAD.MOV.U32 R20, RZ, RZ, R28 ;  /* 0x000000ffff147224 */ /* 0x000fe200078e001c */
[----:B------:R-:W-:Y:S02]  /*26e0*/  MOV R18, 0x2700 ;  /* 0x0000270000127802 */ /* 0x000fe40000000f00 */
[----:B------:R-:W-:Y:S05]  /*26f0*/  CALL.REL.NOINC `($__internal_11_$__cuda_sm20_div_s64) ;  /* 0x0000002400107944 */ /* 0x000fea0003c00000 */
[----:B------:R-:W-:-:S05]  /*2700*/  IADD3 R13, PT, PT, -R10, RZ, RZ ;  /* 0x000000ff0a0d7210 */ /* 0x000fca0007ffe1ff */
[----:B------:R-:W-:Y:S02]  /*2710*/  IMAD R28, R13, R28, R32 ;  /* 0x0000001c0d1c7224 */ /* 0x000fe400078e0220 */
.L_x_418:
[----:B------:R-:W-:Y:S05]  /*2720*/  BSYNC.RECONVERGENT B0 ;  /* 0x0000000000007941 */ /* 0x000fea0003800200 */
.L_x_416:
        /* <DEDUP_REMOVED lines=160> */
.L_x_413:
[----:B------:R-:W0:Y:S01]  /*3130*/  LDC.64 R2, c[0x0][0x420] ;  /* 0x00010800ff027b82 */ /* 0x000e220000000a00 */
[----:B------:R-:W-:-:S05]  /*3140*/  IADD3 R0, PT, PT, R12, UR13, RZ ;  /* 0x0000000d0c007c10 */ /* 0x000fca000fffe0ff */
[----:B0-----:R-:W-:-:S05]  /*3150*/  IMAD.WIDE.U32 R2, R0, 0x4, R2 ;  /* 0x0000000400027825 */ /* 0x001fca00078e0002 */
[----:B------:R1:W-:Y:S02]  /*3160*/  STG.E desc[UR10][R2.64], R24 ;  /* 0x0000001802007986 */ /* 0x0003e4000c10190a */
.L_x_412:
[----:B------:R-:W-:Y:S05]  /*3170*/  BSYNC.RECONVERGENT B1 ;  /* 0x0000000000017941 */ /* 0x000fea0003800200 */
.L_x_411:
        /* <DEDUP_REMOVED lines=14> */
.L_x_420:
[----:B------:R-:W-:Y:S05]  /*3260*/  BSYNC.RECONVERGENT B0 ;  /* 0x0000000000007941 */ /* 0x000fea0003800200 */
.L_x_419:
[----:B------:R-:W-:Y:S01]  /*3270*/  BAR.SYNC.DEFER_BLOCKING 0x0 ;  /* 0x0000000000007b1d */ /* 0x000fe20000010000 */
[----:B------:R-:W-:Y:S01]  /*3280*/  UISETP.GE.AND UP0, UPT, UR6, 0x1, UPT ;  /* 0x000000010600788c */ /* 0x000fe2000bf06270 */
[----:B------:R-:W-:Y:S02]  /*3290*/  HFMA2 R0, -RZ, RZ, 0, 0 ;  /* 0x00000000ff007431 */ /* 0x000fe400000001ff */
[----:B------:R-:W-:Y:S01]  /*32a0*/  IMAD.SHL.U32 R7, R4, 0x4, RZ ;  /* 0x0000000404077824 */ /* 0x000fe200078e00ff */
[----:B012---:R-:W-:Y:S01]  /*32b0*/  CS2R R2, SRZ ;  /* 0x0000000000027805 */ /* 0x007fe2000001ff00 */
[----:B------:R-:W-:-:S04]  /*32c0*/  IMAD.MOV.U32 R5, RZ, RZ, RZ ;  /* 0x000000ffff057224 */ /* 0x000fc800078e00ff */
        /* <DEDUP_REMOVED lines=8> */
[----:B------:R-:W-:Y:S02]  /*3350*/  UIADD3 UR15, UPT, UPT, UR14, -UR13, URZ ;  /* 0x8000000d0e0f7290 */ /* 0x000fe4000fffe0ff */
[----:B------:R-:W-:-:S02]  /*3360*/  ULOP3.LUT UR9, UR6, 0x3, URZ, 0xc0, !UPT ;  /* 0x0000000306097892 */ /* 0x000fc4000f8ec0ff */
[----:B0-----:R-:W-:Y:S02]  /*3370*/  UIMAD UR7, UR13, UR12, URZ ;  /* 0x0000000c0d0772a4 */ /* 0x001fe4000f8e02ff */
[----:B------:R-:W-:-:S04]  /*3380*/  UIMAD UR12, UR14, UR12, URZ ;  /* 0x0000000c0e0c72a4 */ /* 0x000fc8000f8e02ff */
[----:B------:R-:W-:Y:S01]  /*3390*/  IMAD.U32 R15, RZ, RZ, UR7 ;  /* 0x00000007ff0f7e24 */ /* 0x000fe2000f8e00ff */
[----:B------:R-:W-:-:S04]  /*33a0*/  LEA R0, P0, R0, UR7, 0x2 ;  /* 0x0000000700007c11 */ /* 0x000fc8000f8010ff */
[----:B------:R-:W-:Y:S02]  /*33b0*/  LEA.HI.X.SX32 R15, R15, RZ, 0x1, P0 ;  /* 0x000000ff0f0f7211 */ /* 0x000fe400000f0eff */
[----:B-1----:R-:W-:-:S04]  /*33c0*/  LEA R14, P0, R0, UR4, 0x2 ;  /* 0x00000004000e7c11 */ /* 0x002fc8000f8010ff */
[----:B------:R-:W-:Y:S01]  /*33d0*/  LEA.HI.X R15, R0, UR5, R15, 0x2, P0 ;  /* 0x00000005000f7c11 */ /* 0x000fe200080f140f */
[----:B------:R-:W-:Y:S01]  /*33e0*/  IMAD.MOV.U32 R0, RZ, RZ, RZ ;  /* 0x000000ffff007224 */ /* 0x000fe200078e00ff */
[----:B------:R-:W-:Y:S07]  /*33f0*/  BRA.U !UP0, `(.L_x_422) ;  /* 0x0000001108347547 */ /* 0x000fee000b800000 */
[----:B------:R-:W0:Y:S01]  /*3400*/  S2UR UR4, SR_CgaCtaId ;  /* 0x00000000000479c3 */ /* 0x000e220000008800 */
[----:B------:R-:W-:Y:S01]  /*3410*/  ULOP3.LUT UR7, UR6, 0x7ffffffc, URZ, 0xc0, !UPT ;  /* 0x7ffffffc06077892 */ /* 0x000fe2000f8ec0ff */
[----:B------:R-:W-:Y:S01]  /*3420*/  IMAD.MOV.U32 R0, RZ, RZ, RZ ;  /* 0x000000ffff007224 */ /* 0x000fe200078e00ff */
[----:B------:R-:W-:Y:S01]  /*3430*/  UMOV UR5, 0x400 ;  /* 0x0000040000057882 */ /* 0x000fe20000000000 */
[----:B------:R-:W-:Y:S01]  /*3440*/  CS2R R2, SRZ ;  /* 0x0000000000027805 */ /* 0x000fe2000001ff00 */
[----:B------:R-:W-:Y:S01]  /*3450*/  IMAD.MOV.U32 R5, RZ, RZ, RZ ;  /* 0x000000ffff057224 */ /* 0x000fe200078e00ff */
[----:B------:R-:W-:Y:S01]  /*3460*/  UIMAD.WIDE UR20, UR12, 0x10, URZ ;  /* 0x000000100c1478a5 */ /* 0x000fe2000f8e02ff */
[----:B------:R-:W-:Y:S01]  /*3470*/  MOV R13, UR7 ;  /* 0x00000007000d7c02 */ /* 0x000fe20008000f00 */
[----:B------:R-:W-:Y:S02]  /*3480*/  UIMAD.WIDE UR18, UR12, 0xc, URZ ;  /* 0x0000000c0c1278a5 */ /* 0x000fe4000f8e02ff */
[----:B------:R-:W-:-:S02]  /*3490*/  UIMAD.WIDE UR16, UR12, 0x8, URZ ;  /* 0x000000080c1078a5 */ /* 0x000fc4000f8e02ff */
[----:B------:R-:W-:Y:S02]  /*34a0*/  UIMAD.WIDE UR22, UR12, 0x4, URZ ;  /* 0x000000040c1678a5 */ /* 0x000fe4000f8e02ff */
[----:B0-----:R-:W-:Y:S02]  /*34b0*/  ULEA UR4, UR4, UR5, 0x18 ;  /* 0x0000000504047291 */ /* 0x001fe4000f8ec0ff */
[----:B------:R-:W-:-:S04]  /*34c0*/  UIADD3 UR5, UPT, UPT, -UR7, URZ, URZ ;  /* 0x000000ff07057290 */ /* 0x000fc8000fffe1ff */
[----:B------:R-:W-:Y:S01]  /*34d0*/  UISETP.GE.AND UP0, UPT, UR5, URZ, UPT ;  /* 0x000000ff0500728c */ /* 0x000fe2000bf06270 */
[----:B------:R-:W-:-:S05]  /*34e0*/  LEA R6, R12, UR4, 0x2 ;  /* 0x000000040c067c11 */ /* 0x000fca000f8e10ff */
[----:B------:R-:W-:-:S03]  /*34f0*/  VIADD R6, R6, 0x88 ;  /* 0x0000008806067836 */ /* 0x000fc60000000000 */
        /* <DEDUP_REMOVED lines=8> */
.L_x_425:
        /* <DEDUP_REMOVED lines=133> */
.L_x_424:
[----:B------:R-:W-:-:S04]  /*3dd0*/  UIADD3 UR4, UPT, UPT, -UR5, URZ, URZ ;  /* 0x000000ff05047290 */ /* 0x000fc8000fffe1ff */
[----:B------:R-:W-:-:S09]  /*3de0*/  UISETP.GT.AND UP0, UPT, UR4, 0x4, UPT ;  /* 0x000000040400788c */ /* 0x000fd2000bf04270 */
[----:B------:R-:W-:Y:S05]  /*3df0*/  BRA.U !UP0, `(.L_x_426) ;  /* 0x0000000508187547 */ /* 0x000fea000b800000 */
[----:B------:R-:W-:Y:S01]  /*3e00*/  ISETP.GE.AND P0, PT, R12, UR15, PT ;  /* 0x0000000f0c007c0c */ /* 0x000fe2000bf06270 */
[----:B------:R-:W0:-:S12]  /*3e10*/  LDS R4, [R6+-0x88] ;  /* 0xffff780006047984 */ /* 0x000e180000000800 */
        /* <DEDUP_REMOVED lines=8> */
[----:B------:R0:W2:Y:S01]  /*3ea0*/  @!P0 LDG.E.128 R8, desc[UR10][R16.64] ;  /* 0x0000000a10088981 */ /* 0x0000a2000c1e1d00 */
[----:B------:R-:W-:-:S03]  /*3eb0*/  @!P0 IADD3.X R19, PT, PT, R15, UR17, RZ, P1, !PT ;  /* 0x000000110f138c10 */ /* 0x000fc60008ffe4ff */
[----:B------:R-:W2:Y:S01]  /*3ec0*/  LDS R4, [R6+-0x44] ;  /* 0xffffbc0006047984 */ /* 0x000ea20000000800 */
[----:B------:R-:W-:-:S03]  /*3ed0*/  @!P0 IADD3 R20, P1, PT, R14, UR18, RZ ;  /* 0x000000120e148c10 */ /* 0x000fc6000ff3e0ff */
[----:B0-----:R-:W-:Y:S01]  /*3ee0*/  LDS R17, [R6+0xcc] ;  /* 0x0000cc0006117984 */ /* 0x001fe20000000800 */
        /* <DEDUP_REMOVED lines=55> */
.L_x_426:
[----:B------:R-:W-:-:S09]  /*4260*/  UISETP.NE.OR UP1, UPT, UR5, URZ, UP1 ;  /* 0x000000ff0500728c */ /* 0x000fd20008f25670 */
[----:B------:R-:W-:Y:S05]  /*4270*/  BRA.U !UP1, `(.L_x_422) ;  /* 0x0000000109947547 */ /* 0x000fea000b800000 */
.L_x_423:
[----:B------:R-:W-:-:S13]  /*4280*/  ISETP.GE.AND P0, PT, R12, UR15, PT ;  /* 0x0000000f0c007c0c */ /* 0x000fda000bf06270 */
.L_x_427:
        /* <DEDUP_REMOVED lines=36> */
.L_x_422:
[----:B------:R-:W-:-:S09]  /*44d0*/  UISETP.NE.AND UP0, UPT, UR9, URZ, UPT ;  /* 0x000000ff0900728c */ /* 0x000fd2000bf05270 */
[----:B------:R-:W-:Y:S05]  /*44e0*/  BRA.U !UP0, `(.L_x_421) ;  /* 0x0000000108507547 */ /* 0x000fea000b800000 */
[----:B------:R-:W0:Y:S01]  /*44f0*/  S2UR UR4, SR_CgaCtaId ;  /* 0x00000000000479c3 */ /* 0x000e220000008800 */
[----:B------:R-:W-:Y:S01]  /*4500*/  UMOV UR5, 0x400 ;  /* 0x0000040000057882 */ /* 0x000fe20000000000 */
[----:B------:R-:W-:Y:S01]  /*4510*/  IMAD R13, R13, 0x11, R12 ;  /* 0x000000110d0d7824 */ /* 0x000fe200078e020c */
[----:B------:R-:W-:Y:S01]  /*4520*/  ISETP.GE.AND P0, PT, R12, UR15, PT ;  /* 0x0000000f0c007c0c */ /* 0x000fe2000bf06270 */
[----:B------:R-:W-:Y:S02]  /*4530*/  UIMAD.WIDE UR16, UR12, 0x4, URZ ;  /* 0x000000040c1078a5 */ /* 0x000fe4000f8e02ff */
[----:B------:R-:W-:Y:S02]  /*4540*/  UIADD3 UR9, UPT, UPT, -UR9, URZ, URZ ;  /* 0x000000ff09097290 */ /* 0x000fe4000fffe1ff */
[----:B0-----:R-:W-:-:S06]  /*4550*/  ULEA UR4, UR4, UR5, 0x18 ;  /* 0x0000000504047291 */ /* 0x001fcc000f8ec0ff */
[----:B------:R-:W-:-:S07]  /*4560*/  LEA R6, R13, UR4, 0x2 ;  /* 0x000000040d067c11 */ /* 0x000fce000f8e10ff */
.L_x_428:
        /* <DEDUP_REMOVED lines=12> */
.L_x_421:
[----:B------:R-:W-:-:S04]  /*4630*/  IADD3 R12, PT, PT, R12, UR13, RZ ;  /* 0x0000000d0c0c7c10 */ /* 0x000fc8000fffe0ff */
[----:B------:R-:W-:-:S13]  /*4640*/  ISETP.GE.AND P0, PT, R12, UR14, PT ;  /* 0x0000000e0c007c0c */ /* 0x000fda000bf06270 */
[----:B------:R-:W-:Y:S05]  /*4650*/  @P0 EXIT ;  /* 0x000000000000094d */ /* 0x000fea0003800000 */
[----:B------:R-:W-:Y:S01]  /*4660*/  IABS R10, UR8 ;  /* 0x00000008000a7c13 */ /* 0x000fe20008000000 */
        /* <DEDUP_REMOVED lines=77> */
        .weak           $__internal_11_$__cuda_sm20_div_s64
        .type           $__internal_11_$__cuda_sm20_div_s64,@function
        .size           $__internal_11_$__cuda_sm20_div_s64,(.L_x_4843 - $__internal_11_$__cuda_sm20_div_s64)
$__internal_11_$__cuda_sm20_div_s64:
        /* <DEDUP_REMOVED lines=86> */
[----:B------:R-:W-:Y:S05]  /*50a0*/  RET.REL.NODEC R14 `(_ZN5flash32flash_fwd_splitkv_combine_kernelI23Flash_fwd_kernel_traitsILi32ELi64ELi256ELi4ELb0ELb0EN7cutlass6half_tE19Flash_kernel_traitsILi32ELi64ELi256ELi4ES3_EELi16ELi3ELb1EEEvNS_16Flash_fwd_paramsE) ;  /* 0xffffffac0ed47950 */ /* 0x000fea0003c3ffff */
.L_x_429:
        /* <DEDUP_REMOVED lines=13> */
.L_x_4843:


//--------------------- .text._ZN5flash32flash_fwd_splitkv_combine_kernelI23Flash_fwd_kernel_traitsILi32ELi64ELi256ELi4ELb0ELb0EN7cutlass6half_tE19Flash_kernel_traitsILi32ELi64ELi256ELi4ES3_EELi16ELi2ELb1EEEvNS_16Flash_fwd_paramsE --------------------------
	.section	.text._ZN5flash32flash_fwd_splitkv_combine_kernelI23Flash_fwd_kernel_traitsILi32ELi64ELi256ELi4ELb0ELb0EN7cutlass6half_tE19Flash_kernel_traitsILi32ELi64ELi256ELi4ES3_EELi16ELi2ELb1EEEvNS_16Flash_fwd_paramsE,"ax",@progbits
	.align	128
        .global         _ZN5flash32flash_fwd_splitkv_combine_kernelI23Flash_fwd_kernel_traitsILi32ELi64ELi256ELi4ELb0ELb0EN7cutlass6half_tE19Flash_kernel_traitsILi32ELi64ELi256ELi4ES3_EELi16ELi2ELb1EEEvNS_16Flash_fwd_paramsE
        .type           _ZN5flash32flash_fwd_splitkv_combine_kernelI23Flash_fwd_kernel_traitsILi32ELi64ELi256ELi4ELb0ELb0EN7cutlass6half_tE19Flash_kernel_traitsILi32ELi64ELi256ELi4ES3_EELi16ELi2ELb1EEEvNS_16Flash_fwd_paramsE,@function
        .size           _ZN5flash32flash_fwd_splitkv_combine_kernelI23Flash_fwd_kernel_traitsILi32ELi64ELi256ELi4ELb0ELb0EN7cutlass6half_tE19Flash_kernel_traitsILi32ELi64ELi256ELi4ES3_EELi16ELi2ELb1EEEvNS_16Flash_fwd_paramsE,(.L_x_4844 - _ZN5flash32flash_fwd_splitkv_combine_kernelI23Flash_fwd_kernel_traitsILi32ELi64ELi256ELi4ELb0ELb0EN7cutlass6half_tE19Flash_kernel_traitsILi32ELi64ELi256ELi4ES3_EELi16ELi2ELb1EEEvNS_16Flash_fwd_paramsE)
        .other          _ZN5flash32flash_fwd_splitkv_combine_kernelI23Flash_fwd_kernel_traitsILi32ELi64ELi256ELi4ELb0ELb0EN7cutlass6half_tE19Flash_kernel_traitsILi32ELi64ELi256ELi4ES3_EELi16ELi2ELb1EEEvNS_16Flash_fwd_paramsE,@"STO_CUDA_ENTRY STV_DEFAULT"
_ZN5flash32flash_fwd_splitkv_combine_kernelI23Flash_fwd_kernel_traitsILi32ELi64ELi256ELi4ELb0ELb0EN7cutlass6half_tE19Flash_kernel_traitsILi32ELi64ELi256ELi4ES3_EELi16ELi2ELb1EEEvNS_16Flash_fwd_paramsE:
.text._ZN5flash32flash_fwd_splitkv_combine_kernelI23Flash_fwd_kernel_traitsILi32ELi64ELi256ELi4ELb0ELb0EN7cutlass6half_tE19Flash_kernel_traitsILi32ELi64ELi256ELi4ES3_EELi16ELi2ELb1EEEvNS_16Flash_fwd_paramsE:
        /* <DEDUP_REMOVED lines=38> */
.L_x_430:
[----:B------:R-:W-:Y:S01]  /*0260*/  IMAD.U32 R14, RZ, RZ, UR16 ;  /* 0x00000010ff0e7e24 */ /* 0x000fe2000f8e00ff */
[----:B------:R-:W-:Y:S01]  /*0270*/  MOV R18, UR14 ;  /* 0x0000000e00127c02 */ /* 0x000fe20008000f00 */
[----:B------:R-:W-:Y:S01]  /*0280*/  IMAD.U32 R19, RZ, RZ, UR17 ;  /* 0x00000011ff137e24 */ /* 0x000fe2000f8e00ff */
[----:B------:R-:W-:Y:S02]  /*0290*/  MOV R17, UR9 ;  /* 0x0000000900117c02 */ /* 0x000fe40008000f00 */
[----:B------:R-:W-:Y:S02]  /*02a0*/  MOV R16, 0x2c0 ;  /* 0x000002c000107802 */ /* 0x000fe40000000f00 */
[----:B------:R-:W-:Y:S05]  /*02b0*/  CALL.REL.NOINC `($__internal_12_$__cuda_sm20_div_s64) ;  /* 0x00000048001c7944 */ /* 0x000fea0003c00000 */
.L_x_431:
        /* <DEDUP_REMOVED lines=30> */
.L_x_433:
[----:B------:R-:W-:Y:S01]  /*04a0*/  IMAD.MOV.U32 R14, RZ, RZ, R10 ;  /* 0x000000ffff0e7224 */ /* 0x000fe200078e000a */
[----:B------:R-:W-:Y:S02]  /*04b0*/  MOV R19, R11 ;  /* 0x0000000b00137202 */ /* 0x000fe40000000f00 */
[----:B------:R-:W-:Y:S02]  /*04c0*/  MOV R16, 0x4e0 ;  /* 0x000004e000107802 */ /* 0x000fe40000000f00 */
[----:B------:R-:W-:Y:S05]  /*04d0*/  CALL.REL.NOINC `($__internal_12_$__cuda_sm20_div_s64) ;  /* 0x0000004400947944 */ /* 0x000fea0003c00000 */
[----:B------:R-:W-:Y:S02]  /*04e0*/  MOV R4, R10 ;  /* 0x0000000a00047202 */ /* 0x000fe40000000f00 */
[----:B------:R-:W-:Y:S02]  /*04f0*/  MOV R5, R11 ;  /* 0x0000000b00057202 */ /* 0x000fe40000000f00 */
.L_x_434:
[----:B------:R-:W-:Y:S05]  /*0500*/  BSYNC.RECONVERGENT B0 ;  /* 0x0000000000007941 */ /* 0x000fea0003800200 */
.L_x_432:
        /* <DEDUP_REMOVED lines=57> */
.L_x_436:
[----:B------:R-:W-:Y:S01]  /*08a0*/  IMAD.MOV.U32 R14, RZ, RZ, R18 ;  /* 0x000000ffff0e7224 */ /* 0x000fe200078e0012 */
[----:B------:R-:W-:Y:S01]  /*08b0*/  MOV R18, R9 ;  /* 0x0000000900127202 */ /* 0x000fe20000000f00 */
[----:B------:R-:W-:Y:S01]  /*08c0*/  IMAD.MOV.U32 R19, RZ, RZ, R17 ;  /* 0x000000ffff137224 */ /* 0x000fe200078e0011 */
[----:B------:R-:W-:Y:S02]  /*08d0*/  MOV R17, R25 ;  /* 0x0000001900117202 */ /* 0x000fe40000000f00 */
[----:B------:R-:W-:Y:S02]  /*08e0*/  MOV R16, 0x900 ;  /* 0x0000090000107802 */ /* 0x000fe40000000f00 */
[----:B------:R-:W-:Y:S05]  /*08f0*/  CALL.REL.NOINC `($__internal_12_$__cuda_sm20_div_s64) ;  /* 0x00000040008c7944 */ /* 0x000fea0003c00000 */
.L_x_437:
[----:B------:R-:W-:Y:S05]  /*0900*/  BSYNC.RECONVERGENT B0 ;  /* 0x0000000000007941 */ /* 0x000fea0003800200 */
.L_x_435:
        /* <DEDUP_REMOVED lines=46> */
[----:B0-----:R-:W-:-:S03]  /*0bf0*/  VIADD R6, R6, 0xffffffe ;  /* 0x0ffffffe06067836 */ /* 0x001fc60000000000 */
[----:B------:R-:W-:Y:S02]  /*0c00*/  ULOP3.LUT UR22, UR6, UR11, URZ, 0x3c, !UPT ;  /* 0x0000000b06167292 */ /* 0x000fe4000f8e3cff */
[----:B------:R-:W-:Y:S01]  /*0c10*/  IMAD.U32 R2, RZ, RZ, UR6 ;  /* 0x00000006ff027e24 */ /* 0x000fe2000f8e00ff */
[----:B------:R-:W-:-:S03]  /*0c20*/  ULOP3.LUT UR6, UR6, UR5, URZ, 0x3c, !UPT ;  /* 0x0000000506067292 */ /* 0x000fc6000f8e3cff */
[----:B------:R-:W-:Y:S02]  /*0c30*/  ISETP.LE.AND P0, PT, RZ, UR22, PT ;  /* 0x00000016ff007c0c */ /* 0x000fe4000bf03270 */
        /* <DEDUP_REMOVED lines=20> */
[----:B------:R-:W-:Y:S01]  /*0d80*/  ISETP.LT.U32.AND P1, PT, R0, UR11, PT ;  /* 0x0000000b00007c0c */ /* 0x000fe2000bf21070 */
[----:B------:R-:W-:-:S04]  /*0d90*/  UIADD3 UR18, UPT, UPT, -UR19, URZ, URZ ;  /* 0x000000ff13127290 */ /* 0x000fc8000fffe1ff */
[----:B------:R-:W-:-:S04]  /*0da0*/  UIMAD UR18, UR20, UR18, UR21 ;  /* 0x00000012141272a4 */ /* 0x000fc8000f8e0215 */
[----:B------:R-:W-:-:S04]  /*0db0*/  UISETP.GT.U32.AND UP1, UPT, UR20, UR18, UPT ;  /* 0x000000121400728c */ /* 0x000fc8000bf24070 */
[----:B------:R-:W-:Y:S02]  /*0dc0*/  @!P1 VIADD R0, R0, -UR11 ;  /* 0x8000000b00009c36 */ /* 0x000fe40008000000 */
[----:B------:R-:W-:Y:S01]  /*0dd0*/  @!P1 VIADD R3, R3, 0x1 ;  /* 0x0000000103039836 */ /* 0x000fe20000000000 */
[----:B------:R-:W-:Y:S01]  /*0de0*/  ISETP.NE.AND P1, PT, RZ, UR7, PT ;  /* 0x00000007ff007c0c */ /* 0x000fe2000bf25270 */
[----:B0-----:R-:W-:Y:S01]  /*0df0*/  UISETP.NE.AND UP0, UPT, UR12, URZ, UPT ;  /* 0x000000ff0c00728c */ /* 0x001fe2000bf05270 */
[----:B------:R-:W-:Y:S02]  /*0e00*/  ISETP.GE.U32.AND P2, PT, R0, UR11, PT ;  /* 0x0000000b00007c0c */ /* 0x000fe4000bf46070 */
[----:B------:R-:W-:Y:S02]  /*0e10*/  @!UP1 UIADD3 UR18, UPT, UPT, UR18, -UR20, URZ ;  /* 0x8000001412129290 */ /* 0x000fe4000fffe0ff */
[----:B------:R-:W-:Y:S02]  /*0e20*/  USEL UR13, UR13, 0x1, !UP0 ;  /* 0x000000010d0d7887 */ /* 0x000fe4000c000000 */
[----:B------:R-:W-:-:S02]  /*0e30*/  UISETP.GE.U32.AND UP3, UPT, UR18, UR20, UPT ;  /* 0x000000141200728c */ /* 0x000fc4000bf66070 */
[----:B------:R-:W-:Y:S02]  /*0e40*/  UISETP.GE.AND UP0, UPT, UR6, URZ, UPT ;  /* 0x000000ff0600728c */ /* 0x000fe4000bf06270 */
[----:B------:R-:W-:-:S03]  /*0e50*/  @!UP1 UIADD3 UR19, UPT, UPT, UR19, 0x1, URZ ;  /* 0x0000000113139890 */ /* 0x000fc6000fffe0ff */
[----:B------:R-:W-:Y:S01]  /*0e60*/  @P2 VIADD R3, R3, 0x1 ;  /* 0x0000000103032836 */ /* 0x000fe20000000000 */
[----:B------:R-:W-:Y:S02]  /*0e70*/  UISETP.NE.AND UP1, UPT, UR10, URZ, UPT ;  /* 0x000000ff0a00728c */ /* 0x000fe4000bf25270 */
[----:B------:R-:W-:Y:S01]  /*0e80*/  USHF.R.S32.HI UR10, URZ, 0x1f, UR7 ;  /* 0x0000001fff0a7899 */ /* 0x000fe20008011407 */
[----:B------:R-:W-:Y:S01]  /*0e90*/  @!P0 IMAD.MOV R3, RZ, RZ, -R3 ;  /* 0x000000ffff038224 */ /* 0x000fe200078e0a03 */
[----:B------:R-:W-:Y:S01]  /*0ea0*/  @!P1 LOP3.LUT R3, RZ, UR11, RZ, 0x33, !PT ;  /* 0x0000000bff039c12 */ /* 0x000fe2000f8e33ff */
[----:B------:R-:W-:Y:S02]  /*0eb0*/  @UP3 UIADD3 UR19, UPT, UPT, UR19, 0x1, URZ ;  /* 0x0000000113133890 */ /* 0x000fe4000fffe0ff */
[----:B------:R-:W-:Y:S01]  /*0ec0*/  USEL UR6, URZ, 0x1, !UP1 ;  /* 0x00000001ff067887 */ /* 0x000fe2000c800000 */
[----:B------:R-:W-:Y:S01]  /*0ed0*/  ISETP.LT.U32.AND P0, PT, R10, R3, PT ;  /* 0x000000030a00720c */ /* 0x000fe20003f01070 */
[----:B------:R-:W-:Y:S01]  /*0ee0*/  @!UP0 UIADD3 UR19, UPT, UPT, -UR19, URZ, URZ ;  /* 0x000000ff13138290 */ /* 0x000fe2000fffe1ff */
[----:B------:R-:W-:Y:S01]  /*0ef0*/  SHF.R.S32.HI R7, RZ, 0x1f, R3 ;  /* 0x0000001fff077819 */ /* 0x000fe20000011403 */
[----:B------:R-:W-:-:S02]  /*0f00*/  ULOP3.LUT UR6, UR10, UR6, URZ, 0xfc, !UPT ;  /* 0x000000060a067292 */ /* 0x000fc4000f8efcff */
        /* <DEDUP_REMOVED lines=27> */
.L_x_439:
[----:B------:R-:W-:Y:S01]  /*10c0*/  IMAD.MOV.U32 R14, RZ, RZ, R10 ;  /* 0x000000ffff0e7224 */ /* 0x000fe200078e000a */
[----:B------:R-:W-:Y:S01]  /*10d0*/  MOV R18, R8 ;  /* 0x0000000800127202 */ /* 0x000fe20000000f00 */
[----:B------:R-:W-:Y:S01]  /*10e0*/  IMAD.MOV.U32 R19, RZ, RZ, R11 ;  /* 0x000000ffff137224 */ /* 0x000fe200078e000b */
[----:B------:R-:W-:Y:S02]  /*10f0*/  MOV R17, R0 ;  /* 0x0000000000117202 */ /* 0x000fe40000000f00 */
[----:B------:R-:W-:Y:S02]  /*1100*/  MOV R16, 0x1120 ;  /* 0x0000112000107802 */ /* 0x000fe40000000f00 */
[----:B------:R-:W-:Y:S05]  /*1110*/  CALL.REL.NOINC `($__internal_12_$__cuda_sm20_div_s64) ;  /* 0x0000003800847944 */ /* 0x000fea0003c00000 */
[----:B------:R-:W-:Y:S02]  /*1120*/  MOV R32, R10 ;  /* 0x0000000a00207202 */ /* 0x000fe40000000f00 */
[----:B------:R-:W-:Y:S02]  /*1130*/  MOV R33, R11 ;  /* 0x0000000b00217202 */ /* 0x000fe40000000f00 */
.L_x_440:
[----:B------:R-:W-:Y:S05]  /*1140*/  BSYNC.RECONVERGENT B0 ;  /* 0x0000000000007941 */ /* 0x000fea0003800200 */
.L_x_438:
        /* <DEDUP_REMOVED lines=57> */
.L_x_442:
[----:B------:R-:W-:Y:S01]  /*14e0*/  IMAD.MOV.U32 R14, RZ, RZ, R4 ;  /* 0x000000ffff0e7224 */ /* 0x000fe200078e0004 */
[----:B------:R-:W-:Y:S01]  /*14f0*/  MOV R19, R5 ;  /* 0x0000000500137202 */ /* 0x000fe20000000f00 */
[----:B------:R-:W-:Y:S01]  /*1500*/  IMAD.MOV.U32 R18, RZ, RZ, R6 ;  /* 0x000000ffff127224 */ /* 0x000fe200078e0006 */
[----:B------:R-:W-:Y:S02]  /*1510*/  MOV R16, 0x1530 ;  /* 0x0000153000107802 */ /* 0x000fe40000000f00 */
[----:B------:R-:W-:Y:S05]  /*1520*/  CALL.REL.NOINC `($__internal_12_$__cuda_sm20_div_s64) ;  /* 0x0000003400807944 */ /* 0x000fea0003c00000 */
[----:B------:R-:W-:Y:S02]  /*1530*/  MOV R20, R10 ;  /* 0x0000000a00147202 */ /* 0x000fe40000000f00 */
[----:B------:R-:W-:Y:S02]  /*1540*/  MOV R21, R11 ;  /* 0x0000000b00157202 */ /* 0x000fe40000000f00 */
.L_x_443:
[----:B------:R-:W-:Y:S05]  /*1550*/  BSYNC.RECONVERGENT B0 ;  /* 0x0000000000007941 */ /* 0x000fea0003800200 */
.L_x_441:
        /* <DEDUP_REMOVED lines=23> */
[----:B------:R-:W-:Y:S01]  /*16d0*/  IMAD.HI.U32 R10, R11, R5, R10 ;  /* 0x000000050b0a7227 */ /* 0x000fe200078e000a */
[----:B------:R-:W-:Y:S02]  /*16e0*/  SHF.R.U32.HI R11, RZ, 0x4, R7 ;  /* 0x00000004ff0b7819 */ /* 0x000fe40000011607 */
[----:B------:R-:W-:Y:S02]  /*16f0*/  ISETP.GE.AND P2, PT, R2, RZ, PT ;  /* 0x000000ff0200720c */ /* 0x000fe40003f46270 */
[----:B------:R-:W-:Y:S01]  /*1700*/  @!P1 MOV R2, 0x400 ;  /* 0x0000040000029802 */ /* 0x000fe20000000f00 */
[----:B------:R-:W-:-:S02]  /*1710*/  IMAD.HI.U32 R13, R10, R3, RZ ;  /* 0x000000030a0d7227 */ /* 0x000fc400078e00ff */
        /* <DEDUP_REMOVED lines=9> */
[----:B------:R-:W-:Y:S02]  /*17b0*/  @!P1 MOV R5, 0x400 ;  /* 0x0000040000059802 */ /* 0x000fe40000000f00 */
[----:B------:R-:W-:Y:S02]  /*17c0*/  @!P1 SHF.L.U32 R4, R7, 0x2, RZ ;  /* 0x0000000207049819 */ /* 0x000fe400000006ff */
[----:B0-----:R-:W-:-:S02]  /*17d0*/  @!P1 LEA R10, R10, R5, 0x18 ;  /* 0x000000050a0a9211 */ /* 0x001fc400078ec0ff */
[----:B------:R-:W-:-:S03]  /*17e0*/  @!P1 LOP3.LUT R4, R4, 0x3c, RZ, 0xc0, !PT ;  /* 0x0000003c04049812 */ /* 0x000fc600078ec0ff */
[----:B------:R-:W-:Y:S01]  /*17f0*/  @!P1 IMAD R5, R11, 0x44, R10 ;  /* 0x000000440b059824 */ /* 0x000fe200078e020a */
[----:B-1----:R-:W-:Y:S01]  /*1800*/  @!P1 LEA R3, R3, R2, 0x18 ;  /* 0x0000000203039211 */ /* 0x002fe200078ec0ff */
[----:B------:R-:W-:Y:S01]  /*1810*/  @P3 VIADD R13, R13, 0x1 ;  /* 0x000000010d0d3836 */ /* 0x000fe20000000000 */
[----:B------:R-:W-:Y:S01]  /*1820*/  SHF.R.U32.HI R2, RZ, 0x2, R7 ;  /* 0x00000002ff027819 */ /* 0x000fe20000011607 */
[----:B------:R-:W-:Y:S02]  /*1830*/  @!P1 IMAD.IADD R4, R5, 0x1, R4 ;  /* 0x0000000105049824 */ /* 0x000fe400078e0204 */
[----:B------:R-:W-:Y:S01]  /*1840*/  @!P2 IMAD.MOV R13, RZ, RZ, -R13 ;  /* 0x000000ffff0da224 */ /* 0x000fe200078e0a0d */
[----:B------:R-:W-:Y:S01]  /*1850*/  @!P0 LOP3.LUT R13, RZ, UR5, RZ, 0x33, !PT ;  /* 0x00000005ff0d8c12 */ /* 0x000fe2000f8e33ff */
        /* <DEDUP_REMOVED lines=24> */
.L_x_445:
[----:B0-----:R-:W-:Y:S05]  /*19e0*/  BSYNC.RECONVERGENT B0 ;  /* 0x0000000000007941 */ /* 0x001fea0003800200 */
.L_x_444:
[----:B-----5:R-:W-:Y:S01]  /*19f0*/  @!P1 STS [R4], R19 ;  /* 0x0000001304009388 */ /* 0x020fe20000000800 */
[----:B------:R-:W0:Y:S01]  /*1a00*/  LDC R15, c[0x0][0x3e0] ;  /* 0x0000f800ff0f7b82 */ /* 0x000e220000000800 */
        /* <DEDUP_REMOVED lines=10> */
[----:B------:R-:W1:Y:S01]  /*1ab0*/  F2I.FTZ.U32.TRUNC.NTZ R29, R28 ;  /* 0x0000001c001d7305 */ /* 0x000e62000021f000 */
[----:B0-----:R-:W0:Y:S01]  /*1ac0*/  SHFL.BFLY PT, R16, R23, 0x2, 0x1f ;  /* 0x0c401f0017107f89 */ /* 0x001e2200000e0000 */
[----:B-1----:R-:W-:Y:S02]  /*1ad0*/  IMAD.MOV R11, RZ, RZ, -R29 ;  /* 0x000000ffff0b7224 */ /* 0x002fe400078e0a1d */
[----:B------:R-:W-:Y:S02]  /*1ae0*/  HFMA2 R28, -RZ, RZ, 0, 0 ;  /* 0x00000000ff1c7431 */ /* 0x000fe400000001ff */
[----:B------:R-:W-:-:S04]  /*1af0*/  IMAD R11, R11, R12, RZ ;  /* 0x0000000c0b0b7224 */ /* 0x000fc800078e02ff */
[----:B------:R-:W-:Y:S01]  /*1b00*/  IMAD.HI.U32 R11, R29, R11, R28 ;  /* 0x0000000b1d0b7227 */ /* 0x000fe200078e001c */
[----:B0-----:R-:W-:-:S05]  /*1b10*/  FMNMX.FTZ R16, R16, R23, !PT ;  /* 0x0000001710107209 */ /* 0x001fca0007810000 */
[----:B------:R-:W0:Y:S02]  /*1b20*/  SHFL.BFLY PT, R3, R16, 0x1, 0x1f ;  /* 0x0c201f0010037f89 */ /* 0x000e2400000e0000 */
[----:B0-----:R-:W-:Y:S02]  /*1b30*/  FMNMX.FTZ R4, R16, R3, !PT ;  /* 0x0000000310047209 */ /* 0x001fe40007810000 */
[----:B------:R-:W0:Y:S02]  /*1b40*/  MUFU.RCP R3, R5 ;  /* 0x0000000500037308 */ /* 0x000e240000001000 */
[----:B------:R-:W-:-:S04]  /*1b50*/  FSETP.NEU.FTZ.AND P0, PT, R4, -INF , PT ;  /* 0xff8000000400780b */ /* 0x000fc80003f1d000 */
[----:B------:R-:W-:-:S05]  /*1b60*/  FSEL R4, R4, RZ, P0 ;  /* 0x000000ff04047208 */ /* 0x000fca0000000000 */
        /* <DEDUP_REMOVED lines=20> */
[----:B------:R-:W-:Y:S02]  /*1cb0*/  ISETP.GT.U32.AND P1, PT, R17, R26, PT ;  /* 0x0000001a1100720c */ /* 0x000fe40003f24070 */
        /* <DEDUP_REMOVED lines=16> */
[----:B------:R-:W-:Y:S02]  /*1dc0*/  IMAD.MOV.U32 R5, RZ, RZ, R22 ;  /* 0x000000ffff057224 */ /* 0x000fe400078e0016 */
[----:B------:R-:W-:Y:S01]  /*1dd0*/  IMAD.MOV.U32 R22, RZ, RZ, 0x7f800000 ;  /* 0x7f800000ff167424 */ /* 0x000fe200078e00ff */
[----:B------:R-:W-:Y:S01]  /*1de0*/  MOV R12, R11 ;  /* 0x0000000b000c7202 */ /* 0x000fe20000000f00 */
[----:B------:R-:W-:Y:S01]  /*1df0*/  @!P3 IMAD.MOV R5, RZ, RZ, -R5 ;  /* 0x000000ffff05b224 */ /* 0x000fe200078e0a05 */
[----:B------:R-:W0:Y:S01]  /*1e00*/  @P1 MUFU.LG2 R11, R3 ;  /* 0x00000003000b1308 */ /* 0x000e220000000c00 */
[----:B------:R-:W-:-:S02]  /*1e10*/  ISETP.NE.AND P3, PT, R13, RZ, PT ;  /* 0x000000ff0d00720c */ /* 0x000fc40003f65270 */
[----:B------:R-:W-:Y:S01]  /*1e20*/  @!P2 IMAD.MOV R12, RZ, RZ, -R12 ;  /* 0x000000ffff0ca224 */ /* 0x000fe200078e0a0c */
[----:B------:R-:W-:Y:S02]  /*1e30*/  @!P0 LOP3.LUT R12, RZ, R15, RZ, 0x33, !PT ;  /* 0x0000000fff0c8212 */ /* 0x000fe400078e33ff */
[----:B------:R-:W-:Y:S02]  /*1e40*/  LOP3.LUT P0, RZ, R7, 0x3c3, RZ, 0xc0, !PT ;  /* 0x000003c307ff7812 */ /* 0x000fe4000780c0ff */
[----:B------:R-:W-:Y:S01]  /*1e50*/  @!P5 LOP3.LUT R5, RZ, R17, RZ, 0x33, !PT ;  /* 0x00000011ff05d212 */ /* 0x000fe200078e33ff */
[----:B------:R-:W-:Y:S01]  /*1e60*/  IMAD R12, R12, UR13, RZ ;  /* 0x0000000d0c0c7c24 */ /* 0x000fe2000f8e02ff */
[----:B------:R-:W-:Y:S02]  /*1e70*/  SEL R13, RZ, 0x1, !P3 ;  /* 0x00000001ff0d7807 */ /* 0x000fe40005800000 */
[----:B------:R-:W-:Y:S02]  /*1e80*/  ISETP.LT.U32.AND P2, PT, R20, R5, PT ;  /* 0x000000051400720c */ /* 0x000fe40003f41070 */
[----:B------:R-:W-:-:S02]  /*1e90*/  SHF.R.S32.HI R17, RZ, 0x1f, R5 ;  /* 0x0000001fff117819 */ /* 0x000fc40000011405 */
[----:B------:R-:W-:Y:S02]  /*1ea0*/  LOP3.LUT R13, R14, R13, RZ, 0xfc, !PT ;  /* 0x0000000d0e0d7212 */ /* 0x000fe400078efcff */
[----:B------:R-:W-:Y:S01]  /*1eb0*/  ISETP.LT.AND.EX P2, PT, R21, R17, PT, P2 ;  /* 0x000000111500720c */ /* 0x000fe20003f41320 */
[----:B0-----:R-:W-:Y:S01]  /*1ec0*/  @P1 FFMA.FTZ R22, R11, 0.69314718246459960938, R4 ;  /* 0x3f3172180b161823 */ /* 0x001fe20000010004 */
[----:B------:R-:W-:Y:S02]  /*1ed0*/  IMAD R4, R10, UR12, RZ ;  /* 0x0000000c0a047c24 */ /* 0x000fe4000f8e02ff */
[----:B------:R-:W-:Y:S01]  /*1ee0*/  SEL R5, R20, R5, P2 ;  /* 0x0000000514057207 */ /* 0x000fe20001000000 */
        /* <DEDUP_REMOVED lines=14> */
[----:B------:R-:W-:-:S03]  /*1fd0*/  IMAD R14, R2, UR14, RZ ;  /* 0x0000000e020e7c24 */ /* 0x000fc6000f8e02ff */
        /* <DEDUP_REMOVED lines=15> */
[----:B------:R-:W-:Y:S01]  /*20d0*/  HFMA2 R10, -RZ, RZ, 0, 0 ;  /* 0x00000000ff0a7431 */ /* 0x000fe200000001ff */
[----:B------:R-:W-:Y:S01]  /*20e0*/  LEA.HI R13, R7, UR15, RZ, 0x1e ;  /* 0x0000000f070d7c11 */ /* 0x000fe2000f8ff0ff */
[----:B------:R-:W-:Y:S01]  /*20f0*/  HFMA2 R31, -RZ, RZ, 0, 0 ;  /* 0x00000000ff1f7431 */ /* 0x000fe200000001ff */
[----:B------:R-:W-:-:S04]  /*2100*/  ISETP.NE.U32.AND P0, PT, R30, RZ, PT ;  /* 0x000000ff1e00720c */ /* 0x000fc80003f05070 */
        /* <DEDUP_REMOVED lines=19> */
.L_x_449:
[----:B------:R-:W-:Y:S01]  /*2240*/  LEA.HI R2, R7, UR15, RZ, 0x1e ;  /* 0x0000000f07027c11 */ /* 0x000fe2000f8ff0ff */
[----:B------:R-:W-:Y:S01]  /*2250*/  IMAD.MOV.U32 R19, RZ, RZ, RZ ;  /* 0x000000ffff137224 */ /* 0x000fe200078e00ff */
[----:B------:R-:W-:Y:S02]  /*2260*/  MOV R18, R30 ;  /* 0x0000001e00127202 */ /* 0x000fe40000000f00 */
[----:B------:R-:W-:Y:S01]  /*2270*/  MOV R16, 0x22a0 ;  /* 0x000022a000107802 */ /* 0x000fe20000000f00 */
[----:B------:R-:W-:Y:S02]  /*2280*/  IMAD.MOV.U32 R14, RZ, RZ, R2 ;  /* 0x000000ffff0e7224 */ /* 0x000fe400078e0002 */
[----:B------:R-:W-:Y:S05]  /*2290*/  CALL.REL.NOINC `($__internal_12_$__cuda_sm20_div_s64) ;  /* 0x0000002800247944 */ /* 0x000fea0003c00000 */
[----:B------:R-:W-:Y:S02]  /*22a0*/  IADD3 R13, PT, PT, -R10, RZ, RZ ;  /* 0x000000ff0a0d7210 */ /* 0x000fe40007ffe1ff */
[----:B------:R-:W-:-:S03]  /*22b0*/  MOV R31, R11 ;  /* 0x0000000b001f7202 */ /* 0x000fc60000000f00 */
[----:B------:R-:W-:Y:S01]  /*22c0*/  IMAD R12, R30, R13, R2 ;  /* 0x0000000d1e0c7224 */ /* 0x000fe200078e0202 */
[----:B------:R-:W-:-:S07]  /*22d0*/  MOV R30, R10 ;  /* 0x0000000a001e7202 */ /* 0x000fce0000000f00 */
.L_x_450:
        /* <DEDUP_REMOVED lines=59> */
.L_x_452:
[----:B------:R-:W-:Y:S01]  /*2690*/  IMAD.MOV.U32 R14, RZ, RZ, R30 ;  /* 0x000000ffff0e7224 */ /* 0x000fe200078e001e */
[----:B------:R-:W-:Y:S01]  /*26a0*/  MOV R19, R31 ;  /* 0x0000001f00137202 */ /* 0x000fe20000000f00 */
[----:B------:R-:W-:Y:S01]  /*26b0*/  IMAD.MOV.U32 R18, RZ, RZ, R34 ;  /* 0x000000ffff127224 */ /* 0x000fe200078e0022 */
[----:B------:R-:W-:Y:S02]  /*26c0*/  MOV R16, 0x26e0 ;  /* 0x000026e000107802 */ /* 0x000fe40000000f00 */
[----:B------:R-:W-:Y:S05]  /*26d0*/  CALL.REL.NOINC `($__internal_12_$__cuda_sm20_div_s64) ;  /* 0x0000002400147944 */ /* 0x000fea0003c00000 */
[----:B------:R-:W-:-:S05]  /*26e0*/  IADD3 R11, PT, PT, -R10, RZ, RZ ;  /* 0x000000ff0a0b7210 */ /* 0x000fca0007ffe1ff */
[----:B------:R-:W-:Y:S02]  /*26f0*/  IMAD R30, R11, R34, R30 ;  /* 0x000000220b1e7224 */ /* 0x000fe400078e021e */
.L_x_453:
[----:B------:R-:W-:Y:S05]  /*2700*/  BSYNC.RECONVERGENT B0 ;  /* 0x0000000000007941 */ /* 0x000fea0003800200 */
.L_x_451:
[----:B------:R-:W-:Y:S01]  /*2710*/  IABS R20, R9 ;  /* 0x0000000900147213 */ /* 0x000fe20000000000 */
[----:B------:R-:W0:Y:S01]  /*2720*/  LDCU.U8 UR17, c[0x0][0x549] ;  /* 0x0000a920ff1177ac */ /* 0x000e220008000000 */
[----:B------:R-:W-:Y:S02]  /*2730*/  IABS R16, R6 ;  /* 0x0000000600107213 */ /* 0x000fe40000000000 */
[----:B------:R-:W1:Y:S01]  /*2740*/  I2F.U32.RP R11, R20 ;  /* 0x00000014000b7306 */ /* 0x000e620000209000 */
[----:B------:R-:W-:Y:S01]  /*2750*/  IABS R13, R15 ;  /* 0x0000000f000d7213 */ /* 0x000fe20000000000 */
[----:B------:R-:W2:Y:S01]  /*2760*/  LDCU.64 UR4, c[0x0][0x430] ;  /* 0x00008600ff0477ac */ /* 0x000ea20008000a00 */
[----:B------:R-:W-:Y:S02]  /*2770*/  IABS R17, R8 ;  /* 0x0000000800117213 */ /* 0x000fe40000000000 */
[----:B------:R-:W-:Y:S01]  /*2780*/  IABS R14, R5 ;  /* 0x00000005000e7213 */ /* 0x000fe20000000000 */
[----:B------:R-:W-:Y:S01]  /*2790*/  UIMAD UR18, UR7, UR12, URZ ;  /* 0x0000000c071272a4 */ /* 0x000fe2000f8e02ff */
[----:B------:R-:W-:Y:S01]  /*27a0*/  ISETP.NE.AND P5, PT, R9, RZ, PT ;  /* 0x000000ff0900720c */ /* 0x000fe20003fa5270 */
[----:B------:R-:W3:Y:S01]  /*27b0*/  I2F.U32.RP R12, R16 ;  /* 0x00000010000c7306 */ /* 0x000ee20000209000 */
[----:B0-----:R-:W-:-:S07]  /*27c0*/  UISETP.NE.AND UP0, UPT, UR17, URZ, UPT ;  /* 0x000000ff1100728c */ /* 0x001fce000bf05270 */
[----:B-1----:R-:W0:Y:S01]  /*27d0*/  MUFU.RCP R11, R11 ;  /* 0x0000000b000b7308 */ /* 0x002e220000001000 */
[----:B--2---:R-:W-:-:S07]  /*27e0*/  USEL UR4, UR4, 0x1, UP0 ;  /* 0x0000000104047887 */ /* 0x004fce0008000000 */
        /* <DEDUP_REMOVED lines=10> */
[----:B------:R-:W-:Y:S01]  /*2890*/  MUFU.RCP R29, R29 ;  /* 0x0000001d001d7308 */ /* 0x000fe20000001000 */
[----:B------:R-:W-:Y:S02]  /*28a0*/  IMAD.MOV.U32 R18, RZ, RZ, RZ ;  /* 0x000000ffff127224 */ /* 0x000fe400078e00ff */
[----:B------:R-:W-:Y:S01]  /*28b0*/  IMAD R28, R11, R20, RZ ;  /* 0x000000140b1c7224 */ /* 0x000fe200078e02ff */
[----:B------:R-:W-:Y:S02]  /*28c0*/  IABS R11, R6 ;  /* 0x00000006000b7213 */ /* 0x000fe40000000000 */
[----:B-1----:R-:W-:Y:S02]  /*28d0*/  IADD3 R25, PT, PT, RZ, -R33, RZ ;  /* 0x80000021ff197210 */ /* 0x002fe40007ffe0ff */
[----:B------:R-:W0:Y:S01]  /*28e0*/  I2F.U32.RP R26, R17 ;  /* 0x00000011001a7306 */ /* 0x000e220000209000 */
[----:B------:R-:W-:-:S04]  /*28f0*/  IMAD.HI.U32 R28, R19, R28, R18 ;  /* 0x0000001c131c7227 */ /* 0x000fc800078e0012 */
[----:B------:R-:W-:Y:S01]  /*2900*/  HFMA2 R32, -RZ, RZ, 0, 0 ;  /* 0x00000000ff207431 */ /* 0x000fe200000001ff */
[----:B------:R-:W-:Y:S01]  /*2910*/  IABS R19, R30 ;  /* 0x0000001e00137213 */ /* 0x000fe20000000000 */
[----:B------:R-:W-:Y:S01]  /*2920*/  IMAD R25, R25, R16, RZ ;  /* 0x0000001019197224 */ /* 0x000fe200078e02ff */
[----:B------:R-:W-:Y:S01]  /*2930*/  IABS R18, R9 ;  /* 0x0000000900127213 */ /* 0x000fe20000000000 */
[----:B------:R-:W-:Y:S01]  /*2940*/  IMAD.MOV R11, RZ, RZ, -R11 ;  /* 0x000000ffff0b7224 */ /* 0x000fe200078e0a0b */
[----:B------:R-:W1:Y:S01]  /*2950*/  I2F.U32.RP R21, R14 ;  /* 0x0000000e00157306 */ /* 0x000e620000209000 */
[----:B------:R-:W-:-:S04]  /*2960*/  IMAD.HI.U32 R25, R33, R25, R32 ;  /* 0x0000001921197227 */ /* 0x000fc800078e0020 */
[----:B------:R-:W-:Y:S02]  /*2970*/  IMAD.MOV R18, RZ, RZ, -R18 ;  /* 0x000000ffff127224 */ /* 0x000fe400078e0a12 */
[----:B------:R-:W-:Y:S01]  /*2980*/  IMAD.HI.U32 R27, R28, R19, RZ ;  /* 0x000000131c1b7227 */ /* 0x000fe200078e00ff */
[----:B0-----:R-:W0:Y:S03]  /*2990*/  MUFU.RCP R26, R26 ;  /* 0x0000001a001a7308 */ /* 0x001e260000001000 */
[----:B------:R-:W-:Y:S02]  /*29a0*/  VIADD R29, R29, 0xffffffe ;  /* 0x0ffffffe1d1d7836 */ /* 0x000fe40000000000 */
[----:B------:R-:W-:Y:S02]  /*29b0*/  IMAD R19, R27, R18, R19 ;  /* 0x000000121b137224 */ /* 0x000fe400078e0213 */
[----:B------:R-:W-:Y:S01]  /*29c0*/  IMAD.HI.U32 R25, R25, R12, RZ ;  /* 0x0000000c19197227 */ /* 0x000fe200078e00ff */
[----:B-1----:R-:W1:Y:S02]  /*29d0*/  MUFU.RCP R21, R21 ;  /* 0x0000001500157308 */ /* 0x002e640000001000 */
[----:B------:R-:W-:Y:S01]  /*29e0*/  ISETP.GT.U32.AND P3, PT, R20, R19, PT ;  /* 0x000000131400720c */ /* 0x000fe20003f64070 */
[----:B------:R-:W-:Y:S01]  /*29f0*/  IMAD R11, R25, R11, R12 ;  /* 0x0000000b190b7224 */ /* 0x000fe200078e020c */
[----:B------:R-:W-:Y:S01]  /*2a00*/  LOP3.LUT R12, R30, R9, RZ, 0x3c, !PT ;  /* 0x000000091e0c7212 */ /* 0x000fe200078e3cff */
[----:B------:R-:W-:-:S03]  /*2a10*/  IMAD.MOV.U32 R28, RZ, RZ, RZ ;  /* 0x000000ffff1c7224 */ /* 0x000fc600078e00ff */
[----:B------:R-:W2:Y:S01]  /*2a20*/  F2I.FTZ.U32.TRUNC.NTZ R29, R29 ;  /* 0x0000001d001d7305 */ /* 0x000ea2000021f000 */
[----:B------:R-:W-:Y:S01]  /*2a30*/  ISETP.GT.U32.AND P1, PT, R16, R11, PT ;  /* 0x0000000b1000720c */ /* 0x000fe20003f24070 */
[----:B0-----:R-:W-:Y:S01]  /*2a40*/  VIADD R26, R26, 0xffffffe ;  /* 0x0ffffffe1a1a7836 */ /* 0x001fe20000000000 */
[----:B------:R-:W-:Y:S02]  /*2a50*/  ISETP.GE.AND P2, PT, R12, RZ, PT ;  /* 0x000000ff0c00720c */ /* 0x000fe40003f46270 */
[----:B------:R-:W-:Y:S02]  /*2a60*/  IABS R12, R2 ;  /* 0x00000002000c7213 */ /* 0x000fe40000000000 */
[----:B------:R-:W-:Y:S01]  /*2a70*/  @!P3 IMAD.IADD R19, R19, 0x1, -R20 ;  /* 0x000000011313b824 */ /* 0x000fe200078e0a14 */
[----:B------:R-:W0:Y:S01]  /*2a80*/  F2I.FTZ.U32.TRUNC.NTZ R33, R26 ;  /* 0x0000001a00217305 */ /* 0x000e22000021f000 */
[----:B------:R-:W-:Y:S02]  /*2a90*/  @!P3 IADD3 R27, PT, PT, R27, 0x1, RZ ;  /* 0x000000011b1bb810 */ /* 0x000fe40007ffe0ff */
[----:B-1----:R-:W-:-:S02]  /*2aa0*/  IADD3 R21, PT, PT, R21, 0xffffffe, RZ ;  /* 0x0ffffffe15157810 */ /* 0x002fc40007ffe0ff */
[----:B------:R-:W-:Y:S01]  /*2ab0*/  ISETP.GE.U32.AND P6, PT, R19, R20, PT ;  /* 0x000000141300720c */ /* 0x000fe20003fc6070 */
[----:B------:R-:W-:Y:S01]  /*2ac0*/  @!P1 VIADD R25, R25, 0x1 ;  /* 0x0000000119199836 */ /* 0x000fe20000000000 */
[----:B--2---:R-:W-:Y:S02]  /*2ad0*/  IADD3 R18, PT, PT, RZ, -R29, RZ ;  /* 0x8000001dff127210 */ /* 0x004fe40007ffe0ff */
[----:B------:R-:W-:Y:S01]  /*2ae0*/  @!P1 IADD3 R11, PT, PT, R11, -R16, RZ ;  /* 0x800000100b0b9210 */ /* 0x000fe20007ffe0ff */
[----:B------:R-:W1:Y:S01]  /*2af0*/  F2I.FTZ.U32.TRUNC.NTZ R21, R21 ;  /* 0x0000001500157305 */ /* 0x000e62000021f000 */
[----:B------:R-:W-:Y:S01]  /*2b00*/  LOP3.LUT R19, R10, R6, RZ, 0x3c, !PT ;  /* 0x000000060a137212 */ /* 0x000fe200078e3cff */
[----:B------:R-:W-:Y:S01]  /*2b10*/  IMAD R31, R18, R13, RZ ;  /* 0x0000000d121f7224 */ /* 0x000fe200078e02ff */
[----:B------:R-:W-:Y:S02]  /*2b20*/  ISETP.GE.U32.AND P4, PT, R11, R16, PT ;  /* 0x000000100b00720c */ /* 0x000fe40003f86070 */
[----:B------:R-:W-:Y:S01]  /*2b30*/  IABS R18, R15 ;  /* 0x0000000f00127213 */ /* 0x000fe20000000000 */
[----:B------:R-:W-:Y:S01]  /*2b40*/  IMAD.HI.U32 R31, R29, R31, R28 ;  /* 0x0000001f1d1f7227 */ /* 0x000fe200078e001c */
[----:B------:R-:W-:-:S02]  /*2b50*/  ISETP.GE.AND P0, PT, R19, RZ, PT ;  /* 0x000000ff1300720c */ /* 0x000fc40003f06270 */
[----:B------:R-:W-:Y:S01]  /*2b60*/  ISETP.NE.AND P3, PT, R6, RZ, PT ;  /* 0x000000ff0600720c */ /* 0x000fe20003f65270 */
[----:B0-----:R-:W-:Y:S01]  /*2b70*/  IMAD.MOV R11, RZ, RZ, -R33 ;  /* 0x000000ffff0b7224 */ /* 0x001fe200078e0a21 */
[----:B------:R-:W-:Y:S01]  /*2b80*/  @P6 IADD3 R27, PT, PT, R27, 0x1, RZ ;  /* 0x000000011b1b6810 */ /* 0x000fe20007ffe0ff */
[----:B------:R-:W-:Y:S01]  /*2b90*/  IMAD.MOV R18, RZ, RZ, -R18 ;  /* 0x000000ffff127224 */ /* 0x000fe200078e0a12 */
[----:B------:R-:W-:Y:S01]  /*2ba0*/  MOV R20, RZ ;  /* 0x000000ff00147202 */ /* 0x000fe20000000f00 */
[----:B------:R-:W-:-:S04]  /*2bb0*/  IMAD.HI.U32 R31, R31, R12, RZ ;  /* 0x0000000c1f1f7227 */ /* 0x000fc800078e00ff */
[----:B------:R-:W-:Y:S02]  /*2bc0*/  IMAD.MOV.U32 R16, RZ, RZ, R11 ;  /* 0x000000ffff107224 */ /* 0x000fe400078e000b */
[----:B------:R-:W-:Y:S01]  /*2bd0*/  IMAD R12, R31, R18, R12 ;  /* 0x000000121f0c7224 */ /* 0x000fe200078e020c */
[----:B------:R-:W-:Y:S01]  /*2be0*/  IABS R18, R8 ;  /* 0x0000000800127213 */ /* 0x000fe20000000000 */
[----:B-1----:R-:W-:Y:S02]  /*2bf0*/  IMAD.MOV R11, RZ, RZ, -R21 ;  /* 0x000000ffff0b7224 */ /* 0x002fe400078e0a15 */
[----:B------:R-:W-:Y:S01]  /*2c00*/  @P4 VIADD R25, R25, 0x1 ;  /* 0x0000000119194836 */ /* 0x000fe20000000000 */
[----:B------:R-:W-:Y:S01]  /*2c10*/  ISETP.GT.U32.AND P1, PT, R13, R12, PT ;  /* 0x0000000c0d00720c */ /* 0x000fe20003f24070 */
[----:B------:R-:W-:Y:S01]  /*2c20*/  IMAD R19, R16, R17, RZ ;  /* 0x0000001110137224 */ /* 0x000fe200078e02ff */
[----:B------:R-:W-:Y:S01]  /*2c30*/  ISETP.NE.AND P4, PT, R15, RZ, PT ;  /* 0x000000ff0f00720c */ /* 0x000fe20003f85270 */
        /* <DEDUP_REMOVED lines=11> */
[----:B------:R-:W-:Y:S01]  /*2cf0*/  @!P1 IADD3 R12, PT, PT, R12, -R13, RZ ;  /* 0x8000000d0c0c9210 */ /* 0x000fe20007ffe0ff */
[----:B------:R-:W-:Y:S02]  /*2d00*/  IMAD.MOV R18, RZ, RZ, -R18 ;  /* 0x000000ffff127224 */ /* 0x000fe400078e0a12 */
[----:B------:R-:W-:Y:S01]  /*2d10*/  IMAD.HI.U32 R32, R32, R19, RZ ;  /* 0x0000001320207227 */ /* 0x000fe200078e00ff */
[----:B------:R-:W-:Y:S02]  /*2d20*/  ISETP.GE.U32.AND P2, PT, R12, R13, PT ;  /* 0x0000000d0c00720c */ /* 0x000fe40003f46070 */
[----:B------:R-:W-:Y:S01]  /*2d30*/  LOP3.LUT R12, R2, R15, RZ, 0x3c, !PT ;  /* 0x0000000f020c7212 */ /* 0x000fe200078e3cff */
[----:B------:R-:W-:-:S02]  /*2d40*/  IMAD.MOV R11, RZ, RZ, -R11 ;  /* 0x000000ffff0b7224 */ /* 0x000fc400078e0a0b */
[----:B------:R-:W-:Y:S01]  /*2d50*/  IMAD.HI.U32 R20, R20, R16, RZ ;  /* 0x0000001014147227 */ /* 0x000fe200078e00ff */
[----:B------:R-:W-:Y:S02]  /*2d60*/  ISETP.GE.AND P0, PT, R12, RZ, PT ;  /* 0x000000ff0c00720c */ /* 0x000fe40003f06270 */
[----:B------:R-:W-:Y:S01]  /*2d70*/  LOP3.LUT R12, R27, R8, RZ, 0x3c, !PT ;  /* 0x000000081b0c7212 */ /* 0x000fe200078e3cff */
[----:B------:R-:W-:Y:S02]  /*2d80*/  IMAD R18, R32, R18, R19 ;  /* 0x0000001220127224 */ /* 0x000fe400078e0213 */
[----:B------:R-:W-:Y:S02]  /*2d90*/  IMAD R11, R20, R11, R16 ;  /* 0x0000000b140b7224 */ /* 0x000fe400078e0210 */
[----:B------:R-:W-:Y:S01]  /*2da0*/  @!P1 VIADD R31, R31, 0x1 ;  /* 0x000000011f1f9836 */ /* 0x000fe20000000000 */
[----:B------:R-:W-:Y:S02]  /*2db0*/  ISETP.GT.U32.AND P3, PT, R17, R18, PT ;  /* 0x000000121100720c */ /* 0x000fe40003f64070 */
[----:B------:R-:W-:-:S02]  /*2dc0*/  ISETP.GT.U32.AND P1, PT, R14, R11, PT ;  /* 0x0000000b0e00720c */ /* 0x000fc40003f24070 */
[----:B------:R-:W-:Y:S02]  /*2dd0*/  @P2 IADD3 R31, PT, PT, R31, 0x1, RZ ;  /* 0x000000011f1f2810 */ /* 0x000fe40007ffe0ff */
[----:B------:R-:W-:Y:S02]  /*2de0*/  ISETP.GE.AND P2, PT, R12, RZ, PT ;  /* 0x000000ff0c00720c */ /* 0x000fe40003f46270 */
[----:B------:R-:W-:Y:S01]  /*2df0*/  LOP3.LUT R12, R25, R5, RZ, 0x3c, !PT ;  /* 0x00000005190c7212 */ /* 0x000fe200078e3cff */
[----:B------:R-:W-:Y:S01]  /*2e00*/  @!P0 IMAD.MOV R31, RZ, RZ, -R31 ;  /* 0x000000ffff1f8224 */ /* 0x000fe200078e0a1f */
[----:B------:R-:W-:Y:S02]  /*2e10*/  @!P4 LOP3.LUT R31, RZ, R15, RZ, 0x33, !PT ;  /* 0x0000000fff1fc212 */ /* 0x000fe400078e33ff */
[----:B------:R-:W-:Y:S01]  /*2e20*/  ISETP.GE.AND P0, PT, R12, RZ, PT ;  /* 0x000000ff0c00720c */ /* 0x000fe20003f06270 */
[----:B------:R-:W-:Y:S02]  /*2e30*/  @!P3 IMAD.IADD R18, R18, 0x1, -R17 ;  /* 0x000000011212b824 */ /* 0x000fe400078e0a11 */
[----:B------:R-:W-:Y:S01]  /*2e40*/  @!P1 IADD3 R11, PT, PT, R11, -R14, RZ ;  /* 0x8000000e0b0b9210 */ /* 0x000fe20007ffe0ff */
[----:B------:R-:W-:Y:S01]  /*2e50*/  @!P3 VIADD R32, R32, 0x1 ;  /* 0x000000012020b836 */ /* 0x000fe20000000000 */
[----:B------:R-:W-:-:S02]  /*2e60*/  ISETP.NE.AND P3, PT, R5, RZ, PT ;  /* 0x000000ff0500720c */ /* 0x000fc40003f65270 */
[----:B------:R-:W-:Y:S01]  /*2e70*/  ISETP.GE.U32.AND P6, PT, R18, R17, PT ;  /* 0x000000111200720c */ /* 0x000fe20003fc6070 */
[----:B------:R-:W-:Y:S01]  /*2e80*/  IMAD.WIDE R16, R31, UR13, RZ ;  /* 0x0000000d1f107c25 */ /* 0x000fe2000f8e02ff */
[----:B------:R-:W-:Y:S02]  /*2e90*/  ISETP.GE.U32.AND P4, PT, R11, R14, PT ;  /* 0x0000000e0b00720c */ /* 0x000fe40003f86070 */
[----:B------:R-:W-:Y:S01]  /*2ea0*/  @!P1 IADD3 R20, PT, PT, R20, 0x1, RZ ;  /* 0x0000000114149810 */ /* 0x000fe20007ffe0ff */
[----:B------:R-:W-:Y:S02]  /*2eb0*/  IMAD.MOV R11, RZ, RZ, -R27 ;  /* 0x000000ffff0b7224 */ /* 0x000fe400078e0a1b */
[----:B------:R-:W-:-:S04]  /*2ec0*/  IMAD.WIDE.U32 R12, R0, UR4, R16 ;  /* 0x00000004000c7c25 */ /* 0x000fc8000f8e0010 */
[----:B------:R-:W-:Y:S02]  /*2ed0*/  IMAD.MOV R31, RZ, RZ, -R31 ;  /* 0x000000ffff1f7224 */ /* 0x000fe400078e0a1f */
[----:B------:R-:W-:Y:S02]  /*2ee0*/  @P6 VIADD R32, R32, 0x1 ;  /* 0x0000000120206836 */ /* 0x000fe40000000000 */
[----:B------:R-:W-:Y:S01]  /*2ef0*/  @P4 IADD3 R20, PT, PT, R20, 0x1, RZ ;  /* 0x0000000114144810 */ /* 0x000fe20007ffe0ff */
[----:B------:R-:W-:Y:S01]  /*2f00*/  IMAD R11, R9, R11, R30 ;  /* 0x0000000b090b7224 */ /* 0x000fe200078e021e */
[----:B------:R-:W-:Y:S01]  /*2f10*/  IADD3 R9, PT, PT, -R25, RZ, RZ ;  /* 0x000000ff19097210 */ /* 0x000fe20007ffe1ff */
        /* <DEDUP_REMOVED lines=8> */
[----:B------:R-:W-:-:S02]  /*2fa0*/  IMAD.MOV R2, RZ, RZ, -R32 ;  /* 0x000000ffff027224 */ /* 0x000fc400078e0a20 */
        /* <DEDUP_REMOVED lines=21> */
.L_x_448:
[----:B------:R-:W0:Y:S01]  /*3100*/  LDC.64 R4, c[0x0][0x420] ;  /* 0x00010800ff047b82 */ /* 0x000e220000000a00 */
[----:B------:R-:W-:-:S05]  /*3110*/  IADD3 R2, PT, PT, R2, UR15, RZ ;  /* 0x0000000f02027c10 */ /* 0x000fca000fffe0ff */
[----:B0-----:R-:W-:-:S05]  /*3120*/  IMAD.WIDE.U32 R2, R2, 0x4, R4 ;  /* 0x0000000402027825 */ /* 0x001fca00078e0004 */
[----:B------:R1:W-:Y:S02]  /*3130*/  STG.E desc[UR10][R2.64], R22 ;  /* 0x0000001602007986 */ /* 0x0003e4000c10190a */
.L_x_447:
[----:B------:R-:W-:Y:S05]  /*3140*/  BSYNC.RECONVERGENT B1 ;  /* 0x0000000000017941 */ /* 0x000fea0003800200 */
.L_x_446:
        /* <DEDUP_REMOVED lines=16> */
.L_x_455:
[----:B------:R-:W-:Y:S05]  /*3250*/  BSYNC.RECONVERGENT B0 ;  /* 0x0000000000007941 */ /* 0x000fea0003800200 */
.L_x_454:
[----:B------:R-:W-:Y:S01]  /*3260*/  BAR.SYNC.DEFER_BLOCKING 0x0 ;  /* 0x0000000000007b1d */ /* 0x000fe20000010000 */
[----:B------:R-:W-:Y:S01]  /*3270*/  UISETP.GE.AND UP0, UPT, UR6, 0x1, UPT ;  /* 0x000000010600788c */ /* 0x000fe2000bf06270 */
[----:B------:R-:W-:Y:S01]  /*3280*/  HFMA2 R0, -RZ, RZ, 0, 0 ;  /* 0x00000000ff007431 */ /* 0x000fe200000001ff */
[----:B------:R-:W-:Y:S01]  /*3290*/  SHF.R.U32.HI R12, RZ, 0x3, R7 ;  /* 0x00000003ff0c7819 */ /* 0x000fe20000011607 */
[----:B------:R-:W-:Y:S01]  /*32a0*/  IMAD.SHL.U32 R7, R7, 0x4, RZ ;  /* 0x0000000407077824 */ /* 0x000fe200078e00ff */
[----:B012---:R-:W-:Y:S01]  /*32b0*/  CS2R R2, SRZ ;  /* 0x0000000000027805 */ /* 0x007fe2000001ff00 */
[----:B------:R-:W-:-:S04]  /*32c0*/  IMAD.MOV.U32 R5, RZ, RZ, RZ ;  /* 0x000000ffff057224 */ /* 0x000fc800078e00ff */
[----:B------:R-:W-:Y:S05]  /*32d0*/  BRA.U !UP0, `(.L_x_456) ;  /* 0x0000001108d07547 */ /* 0x000fea000b800000 */
[----:B------:R-:W0:Y:S01]  /*32e0*/  LDCU UR12, c[0x0][0x44c] ;  /* 0x00008980ff0c77ac */ /* 0x000e220008000800 */
[----:B------:R-:W-:Y:S01]  /*32f0*/  IMAD.MOV.U32 R13, RZ, RZ, RZ ;  /* 0x000000ffff0d7224 */ /* 0x000fe200078e00ff */
[----:B------:R-:W-:Y:S02]  /*3300*/  CS2R R10, SRZ ;  /* 0x00000000000a7805 */ /* 0x000fe4000001ff00 */
[----:B------:R-:W-:Y:S01]  /*3310*/  CS2R R8, SRZ ;  /* 0x0000000000087805 */ /* 0x000fe2000001ff00 */
[----:B------:R-:W1:Y:S01]  /*3320*/  LDCU.64 UR4, c[0x0][0x3f8] ;  /* 0x00007f00ff0477ac */ /* 0x000e620008000a00 */
[----:B------:R-:W-:Y:S02]  /*3330*/  UISETP.GE.U32.AND UP0, UPT, UR6, 0x4, UPT ;  /* 0x000000040600788c */ /* 0x000fe4000bf06070 */
[----:B------:R-:W-:Y:S02]  /*3340*/  UIADD3 UR13, UPT, UPT, UR16, -UR15, URZ ;  /* 0x8000000f100d7290 */ /* 0x000fe4000fffe0ff */
[----:B------:R-:W-:-:S02]  /*3350*/  ULOP3.LUT UR9, UR6, 0x3, URZ, 0xc0, !UPT ;  /* 0x0000000306097892 */ /* 0x000fc4000f8ec0ff */
[----:B0-----:R-:W-:Y:S02]  /*3360*/  UIMAD UR7, UR15, UR12, URZ ;  /* 0x0000000c0f0772a4 */ /* 0x001fe4000f8e02ff */
[----:B------:R-:W-:-:S04]  /*3370*/  UIMAD UR12, UR16, UR12, URZ ;  /* 0x0000000c100c72a4 */ /* 0x000fc8000f8e02ff */
[----:B------:R-:W-:Y:S01]  /*3380*/  IMAD.U32 R15, RZ, RZ, UR7 ;  /* 0x00000007ff0f7e24 */ /* 0x000fe2000f8e00ff */
[----:B------:R-:W-:-:S04]  /*3390*/  IADD3 R0, P0, PT, R7, UR7, RZ ;  /* 0x0000000707007c10 */ /* 0x000fc8000ff1e0ff */
        /* <DEDUP_REMOVED lines=29> */
.L_x_460:
        /* <DEDUP_REMOVED lines=133> */
.L_x_459:
        /* <DEDUP_REMOVED lines=73> */
.L_x_461:
[----:B------:R-:W-:-:S09]  /*4250*/  UISETP.NE.OR UP1, UPT, UR5, URZ, UP1 ;  /* 0x000000ff0500728c */ /* 0x000fd20008f25670 */
[----:B------:R-:W-:Y:S05]  /*4260*/  BRA.U !UP1, `(.L_x_457) ;  /* 0x0000000109947547 */ /* 0x000fea000b800000 */
.L_x_458:
[----:B------:R-:W-:-:S13]  /*4270*/  ISETP.GE.AND P0, PT, R12, UR13, PT ;  /* 0x0000000d0c007c0c */ /* 0x000fda000bf06270 */
.L_x_462:
        /* <DEDUP_REMOVED lines=36> */
.L_x_457:
        /* <DEDUP_REMOVED lines=10> */
.L_x_463:
        /* <DEDUP_REMOVED lines=12> */
.L_x_456:
        /* <DEDUP_REMOVED lines=24> */
[----:B------:R-:W-:Y:S01]  /*47a0*/  LOP3.LUT R6, R13, UR8, RZ, 0x3c, !PT ;  /* 0x000000080d067c12 */ /* 0x000fe2000f8e3cff */
[----:B0-----:R-:W0:Y:S03]  /*47b0*/  MUFU.RCP R4, R4 ;  /* 0x0000000400047308 */ /* 0x001e260000001000 */
[----:B------:R-:W-:Y:S02]  /*47c0*/  ISETP.GT.U32.AND P1, PT, R10, R15, PT ;  /* 0x0000000f0a00720c */ /* 0x000fe40003f24070 */
[----:B------:R-:W-:-:S11]  /*47d0*/  ISETP.GE.AND P0, PT, R6, RZ, PT ;  /* 0x000000ff0600720c */ /* 0x000fd60003f06270 */
[----:B------:R-:W-:Y:S01]  /*47e0*/  @!P1 IMAD.IADD R15, R15, 0x1, -R10 ;  /* 0x000000010f0f9824 */ /* 0x000fe200078e0a0a */
[----:B------:R-:W-:Y:S01]  /*47f0*/  @!P1 IADD3 R11, PT, PT, R11, 0x1, RZ ;  /* 0x000000010b0b9810 */ /* 0x000fe20007ffe0ff */
[----:B0-----:R-:W-:Y:S01]  /*4800*/  VIADD R14, R4, 0xffffffe ;  /* 0x0ffffffe040e7836 */ /* 0x001fe20000000000 */
[----:B------:R-:W-:Y:S02]  /*4810*/  ISETP.NE.AND P1, PT, RZ, UR8, PT ;  /* 0x00000008ff007c0c */ /* 0x000fe4000bf25270 */
[----:B------:R-:W-:Y:S02]  /*4820*/  ISETP.GE.U32.AND P2, PT, R15, R10, PT ;  /* 0x0000000a0f00720c */ /* 0x000fe40003f46070 */
[----:B------:R-:W0:Y:S11]  /*4830*/  F2I.FTZ.U32.TRUNC.NTZ R15, R14 ;  /* 0x0000000e000f7305 */ /* 0x000e36000021f000 */
[----:B------:R-:W-:-:S02]  /*4840*/  @P2 VIADD R11, R11, 0x1 ;  /* 0x000000010b0b2836 */ /* 0x000fc40000000000 */
[----:B0-----:R-:W-:-:S03]  /*4850*/  IMAD.MOV R17, RZ, RZ, -R15 ;  /* 0x000000ffff117224 */ /* 0x001fc600078e0a0f */
[----:B------:R-:W-:Y:S02]  /*4860*/  @!P0 IADD3 R11, PT, PT, -R11, RZ, RZ ;  /* 0x000000ff0b0b8210 */ /* 0x000fe40007ffe1ff */
[----:B------:R-:W-:Y:S01]  /*4870*/  @!P1 LOP3.LUT R11, RZ, UR8, RZ, 0x33, !PT ;  /* 0x00000008ff0b9c12 */ /* 0x000fe2000f8e33ff */
[----:B------:R-:W-:Y:S01]  /*4880*/  IMAD R6, R17, R8, RZ ;  /* 0x0000000811067224 */ /* 0x000fe200078e02ff */
[----:B------:R-:W-:-:S03]  /*4890*/  MOV R14, RZ ;  /* 0x000000ff000e7202 */ /* 0x000fc60000000f00 */
[----:B------:R-:W-:Y:S02]  /*48a0*/  IMAD R10, R11, UR8, RZ ;  /* 0x000000080b0a7c24 */ /* 0x000fe4000f8e02ff */
[----:B------:R-:W-:Y:S01]  /*48b0*/  IMAD.HI.U32 R6, R15, R6, R14 ;  /* 0x000000060f067227 */ /* 0x000fe200078e000e */
[----:B------:R-:W-:-:S03]  /*48c0*/  LOP3.LUT R14, R7, 0x1c, RZ, 0xc0, !PT ;  /* 0x0000001c070e7812 */ /* 0x000fc600078ec0ff */
[----:B------:R-:W-:-:S05]  /*48d0*/  IMAD.IADD R12, R13, 0x1, -R10 ;  /* 0x000000010d0c7824 */ /* 0x000fca00078e0a0a */
[----:B------:R-:W-:Y:S02]  /*48e0*/  IABS R4, R12 ;  /* 0x0000000c00047213 */ /* 0x000fe40000000000 */
[----:B------:R-:W-:-:S03]  /*48f0*/  LOP3.LUT R12, R12, R9, RZ, 0x3c, !PT ;  /* 0x000000090c0c7212 */ /* 0x000fc600078e3cff */
[----:B------:R-:W-:Y:S01]  /*4900*/  IMAD.HI.U32 R6, R6, R4, RZ ;  /* 0x0000000406067227 */ /* 0x000fe200078e00ff */
[----:B------:R-:W-:-:S03]  /*4910*/  ISETP.GE.AND P1, PT, R12, RZ, PT ;  /* 0x000000ff0c00720c */ /* 0x000fc60003f26270 */
[----:B------:R-:W-:-:S04]  /*4920*/  IMAD.MOV R15, RZ, RZ, -R6 ;  /* 0x000000ffff0f7224 */ /* 0x000fc800078e0a06 */
[----:B------:R-:W-:Y:S01]  /*4930*/  IMAD R15, R8, R15, R4 ;  /* 0x0000000f080f7224 */ /* 0x000fe200078e0204 */
[----:B------:R-:W-:-:S04]  /*4940*/  SHF.R.S32.HI R4, RZ, 0x1f, R11 ;  /* 0x0000001fff047819 */ /* 0x000fc8000001140b */
[----:B------:R-:W-:Y:S01]  /*4950*/  ISETP.GT.U32.AND P0, PT, R8, R15, PT ;  /* 0x0000000f0800720c */ /* 0x000fe20003f04070 */
[----:B-1----:R-:W-:-:S12]  /*4960*/  IMAD R4, R4, UR4, RZ ;  /* 0x0000000404047c24 */ /* 0x002fd8000f8e02ff */
[-C--:B------:R-:W-:Y:S01]  /*4970*/  @!P0 IADD3 R15, PT, PT, R15, -R8.reuse, RZ ;  /* 0x800000080f0f8210 */ /* 0x080fe20007ffe0ff */
[----:B------:R-:W-:Y:S01]  /*4980*/  @!P0 VIADD R6, R6, 0x1 ;  /* 0x0000000106068836 */ /* 0x000fe20000000000 */
[----:B------:R-:W-:Y:S02]  /*4990*/  ISETP.NE.AND P0, PT, R9, RZ, PT ;  /* 0x000000ff0900720c */ /* 0x000fe40003f05270 */
[----:B------:R-:W-:Y:S01]  /*49a0*/  ISETP.GE.U32.AND P2, PT, R15, R8, PT ;  /* 0x000000080f00720c */ /* 0x000fe20003f46070 */
[----:B------:R-:W-:-:S03]  /*49b0*/  HFMA2 R15, -RZ, RZ, 0, 0 ;  /* 0x00000000ff0f7431 */ /* 0x000fc600000001ff */
[----:B------:R-:W-:-:S04]  /*49c0*/  IMAD.WIDE.U32 R14, R11, UR4, R14 ;  /* 0x000000040b0e7c25 */ /* 0x000fc8000f8e000e */
[----:B------:R-:W-:Y:S01]  /*49d0*/  IMAD R11, R11, UR5, R4 ;  /* 0x000000050b0b7c24 */ /* 0x000fe2000f8e0204 */
[----:B------:R-:W0:Y:S04]  /*49e0*/  LDCU.64 UR4, c[0x0][0x3f0] ;  /* 0x00007e00ff0477ac */ /* 0x000e280008000a00 */
[----:B------:R-:W-:Y:S01]  /*49f0*/  @P2 IADD3 R6, PT, PT, R6, 0x1, RZ ;  /* 0x0000000106062810 */ /* 0x000fe20007ffe0ff */
[----:B------:R-:W-:-:S04]  /*4a00*/  IMAD.IADD R15, R15, 0x1, R11 ;  /* 0x000000010f0f7824 */ /* 0x000fc800078e020b */
[----:B------:R-:W-:Y:S01]  /*4a10*/  @!P1 IMAD.MOV R6, RZ, RZ, -R6 ;  /* 0x000000ffff069224 */ /* 0x000fe200078e0a06 */
[----:B------:R-:W-:-:S04]  /*4a20*/  @!P0 LOP3.LUT R6, RZ, R9, RZ, 0x33, !PT ;  /* 0x00000009ff068212 */ /* 0x000fc800078e33ff */
[----:B------:R-:W-:Y:S01]  /*4a30*/  SHF.R.S32.HI R4, RZ, 0x1f, R6 ;  /* 0x0000001fff047819 */ /* 0x000fe20000011406 */
[C---:B------:R-:W-:Y:S02]  /*4a40*/  IMAD R10, R6.reuse, R9, R10 ;  /* 0x00000009060a7224 */ /* 0x040fe400078e020a */
[----:B---3--:R-:W-:-:S03]  /*4a50*/  IMAD.WIDE.U32 R14, R6, UR12, R14 ;  /* 0x0000000c060e7c25 */ /* 0x008fc6000f8e000e */
[----:B------:R-:W-:Y:S01]  /*4a60*/  IADD3 R10, PT, PT, R13, -R10, RZ ;  /* 0x8000000a0d0a7210 */ /* 0x000fe20007ffe0ff */
[----:B------:R-:W-:-:S04]  /*4a70*/  IMAD R7, R4, UR12, RZ ;  /* 0x0000000c04077c24 */ /* 0x000fc8000f8e02ff */
[----:B------:R-:W-:Y:S01]  /*4a80*/  IMAD R9, R6, UR13, R7 ;  /* 0x0000000d06097c24 */ /* 0x000fe2000f8e0207 */
[----:B------:R-:W-:-:S03]  /*4a90*/  SHF.R.S32.HI R7, RZ, 0x1f, R10 ;  /* 0x0000001fff077819 */ /* 0x000fc6000001140a */
[----:B------:R-:W-:Y:S02]  /*4aa0*/  IMAD.IADD R15, R15, 0x1, R9 ;  /* 0x000000010f0f7824 */ /* 0x000fe400078e0209 */
        /* <DEDUP_REMOVED lines=8> */
        .weak           $__internal_12_$__cuda_sm20_div_s64
        .type           $__internal_12_$__cuda_sm20_div_s64,@function
        .size           $__internal_12_$__cuda_sm20_div_s64,(.L_x_4844 - $__internal_12_$__cuda_sm20_div_s64)
$__internal_12_$__cuda_sm20_div_s64:
        /* <DEDUP_REMOVED lines=86> */
[----:B------:R-:W-:Y:S05]  /*5090*/  RET.REL.NODEC R12 `(_ZN5flash32flash_fwd_splitkv_combine_kernelI23Flash_fwd_kernel_traitsILi32ELi64ELi256ELi4ELb0ELb0EN7cutlass6half_tE19Flash_kernel_traitsILi32ELi64ELi256ELi4ES3_EELi16ELi2ELb1EEEvNS_16Flash_fwd_paramsE) ;  /* 0xffffffac0cd87950 */ /* 0x000fea0003c3ffff */
.L_x_464:
        /* <DEDUP_REMOVED lines=14> */
.L_x_4844:


//--------------------- .text._ZN5flash32flash_fwd_splitkv_combine_kernelI23Flash_fwd_kernel_traitsILi32ELi64ELi256ELi4ELb0ELb0EN7cutlass6half_tE19Flash_kernel_traitsILi32ELi64ELi256ELi4ES3_EELi16ELi1ELb1EEEvNS_16Flash_fwd_paramsE --------------------------
	.section	.text._ZN5flash32flash_fwd_splitkv_combine_kernelI23Flash_fwd_kernel_traitsILi32ELi64ELi256ELi4ELb0ELb0EN7cutlass6half_tE19Flash_kernel_traitsILi32ELi64ELi256ELi4ES3_EELi16ELi1ELb1EEEvNS_16Flash_fwd_paramsE,"ax",@progbits
	.align	128
        .global         _ZN5flash32flash_fwd_splitkv_combine_kernelI23Flash_fwd_kernel_traitsILi32ELi64ELi256ELi4ELb0ELb0EN7cutlass6half_tE19Flash_kernel_traitsILi32ELi64ELi256ELi4ES3_EELi16ELi1ELb1EEEvNS_16Flash_fwd_paramsE
        .type           _ZN5flash32flash_fwd_splitkv_combine_kernelI23Flash_fwd_kernel_traitsILi32ELi64ELi256ELi4ELb0ELb0EN7cutlass6half_tE19Flash_kernel_traitsILi32ELi64ELi256ELi4ES3_EELi16ELi1ELb1EEEvNS_16Flash_fwd_paramsE,@function
        .size           _ZN5flash32flash_fwd_splitkv_combine_kernelI23Flash_fwd_kernel_traitsILi32ELi64ELi256ELi4ELb0ELb0EN7cutlass6half_tE19Flash_kernel_traitsILi32ELi64ELi256ELi4ES3_EELi16ELi1ELb1EEEvNS_16Flash_fwd_paramsE,(.L_x_4845 - _ZN5flash32flash_fwd_splitkv_combine_kernelI23Flash_fwd_kernel_traitsILi32ELi64ELi256ELi4ELb0ELb0EN7cutlass6half_tE19Flash_kernel_traitsILi32ELi64ELi256ELi4ES3_EELi16ELi1ELb1EEEvNS_16Flash_fwd_paramsE)
        .other          _ZN5flash32flash_fwd_splitkv_combine_kernelI23Flash_fwd_kernel_traitsILi32ELi64ELi256ELi4ELb0ELb0EN7cutlass6half_tE19Flash_kernel_traitsILi32ELi64ELi256ELi4ES3_EELi16ELi1ELb1EEEvNS_16Flash_fwd_paramsE,@"STO_CUDA_ENTRY STV_DEFAULT"
_ZN5flash32flash_fwd_splitkv_combine_kernelI23Flash_fwd_kernel_traitsILi32ELi64ELi256ELi4ELb0ELb0EN7cutlass6half_tE19Flash_kernel_traitsILi32ELi64ELi256ELi4ES3_EELi16ELi1ELb1EEEvNS_16Flash_fwd_paramsE:
.text._ZN5flash32flash_fwd_splitkv_combine_kernelI23Flash_fwd_kernel_traitsILi32ELi64ELi256ELi4ELb0ELb0EN7cutlass6half_tE19Flash_kernel_traitsILi32ELi64ELi256ELi4ES3_EELi16ELi1ELb1EEEvNS_16Flash_fwd_paramsE:
        /* <DEDUP_REMOVED lines=38> */
.L_x_465:
[----:B------:R-:W-:Y:S01]  /*0260*/  IMAD.U32 R14, RZ, RZ, UR16 ;  /* 0x00000010ff0e7e24 */ /* 0x000fe2000f8e00ff */
[----:B------:R-:W-:Y:S01]  /*0270*/  MOV R18, UR14 ;  /* 0x0000000e00127c02 */ /* 0x000fe20008000f00 */
[----:B------:R-:W-:Y:S01]  /*0280*/  IMAD.U32 R19, RZ, RZ, UR17 ;  /* 0x00000011ff137e24 */ /* 0x000fe2000f8e00ff */
[----:B------:R-:W-:Y:S02]  /*0290*/  MOV R17, UR9 ;  /* 0x0000000900117c02 */ /* 0x000fe40008000f00 */
[----:B------:R-:W-:Y:S02]  /*02a0*/  MOV R16, 0x2c0 ;  /* 0x000002c000107802 */ /* 0x000fe40000000f00 */
[----:B------:R-:W-:Y:S05]  /*02b0*/  CALL.REL.NOINC `($__internal_13_$__cuda_sm20_div_s64) ;  /* 0x0000004800087944 */ /* 0x000fea0003c00000 */
.L_x_466:
        /* <DEDUP_REMOVED lines=30> */
.L_x_468:
[----:B------:R-:W-:Y:S01]  /*04a0*/  IMAD.MOV.U32 R14, RZ, RZ, R10 ;  /* 0x000000ffff0e7224 */ /* 0x000fe200078e000a */
[----:B------:R-:W-:Y:S02]  /*04b0*/  MOV R19, R11 ;  /* 0x0000000b00137202 */ /* 0x000fe40000000f00 */
[----:B------:R-:W-:Y:S02]  /*04c0*/  MOV R16, 0x4e0 ;  /* 0x000004e000107802 */ /* 0x000fe40000000f00 */
[----:B------:R-:W-:Y:S05]  /*04d0*/  CALL.REL.NOINC `($__internal_13_$__cuda_sm20_div_s64) ;  /* 0x0000004400807944 */ /* 0x000fea0003c00000 */
[----:B------:R-:W-:Y:S02]  /*04e0*/  MOV R4, R10 ;  /* 0x0000000a00047202 */ /* 0x000fe40000000f00 */
[----:B------:R-:W-:Y:S02]  /*04f0*/  MOV R5, R11 ;  /* 0x0000000b00057202 */ /* 0x000fe40000000f00 */
.L_x_469:
[----:B------:R-:W-:Y:S05]  /*0500*/  BSYNC.RECONVERGENT B0 ;  /* 0x0000000000007941 */ /* 0x000fea0003800200 */
.L_x_467:
        /* <DEDUP_REMOVED lines=57> */
.L_x_471:
[----:B------:R-:W-:Y:S01]  /*08a0*/  IMAD.MOV.U32 R14, RZ, RZ, R18 ;  /* 0x000000ffff0e7224 */ /* 0x000fe200078e0012 */
[----:B------:R-:W-:Y:S01]  /*08b0*/  MOV R18, R9 ;  /* 0x0000000900127202 */ /* 0x000fe20000000f00 */
[----:B------:R-:W-:Y:S01]  /*08c0*/  IMAD.MOV.U32 R19, RZ, RZ, R17 ;  /* 0x000000ffff137224 */ /* 0x000fe200078e0011 */
[----:B------:R-:W-:Y:S02]  /*08d0*/  MOV R17, R25 ;  /* 0x0000001900117202 */ /* 0x000fe40000000f00 */
[----:B------:R-:W-:Y:S02]  /*08e0*/  MOV R16, 0x900 ;  /* 0x0000090000107802 */ /* 0x000fe40000000f00 */
[----:B------:R-:W-:Y:S05]  /*08f0*/  CALL.REL.NOINC `($__internal_13_$__cuda_sm20_div_s64) ;  /* 0x0000004000787944 */ /* 0x000fea0003c00000 */
.L_x_472:
[----:B------:R-:W-:Y:S05]  /*0900*/  BSYNC.RECONVERGENT B0 ;  /* 0x0000000000007941 */ /* 0x000fea0003800200 */
.L_x_470:
        /* <DEDUP_REMOVED lines=123> */
.L_x_474:
[----:B------:R-:W-:Y:S01]  /*10c0*/  IMAD.MOV.U32 R14, RZ, RZ, R10 ;  /* 0x000000ffff0e7224 */ /* 0x000fe200078e000a */
[----:B------:R-:W-:Y:S01]  /*10d0*/  MOV R18, R8 ;  /* 0x0000000800127202 */ /* 0x000fe20000000f00 */
[----:B------:R-:W-:Y:S01]  /*10e0*/  IMAD.MOV.U32 R19, RZ, RZ, R11 ;  /* 0x000000ffff137224 */ /* 0x000fe200078e000b */
[----:B------:R-:W-:Y:S02]  /*10f0*/  MOV R17, R0 ;  /* 0x0000000000117202 */ /* 0x000fe40000000f00 */
[----:B------:R-:W-:Y:S02]  /*1100*/  MOV R16, 0x1120 ;  /* 0x0000112000107802 */ /* 0x000fe40000000f00 */
[----:B------:R-:W-:Y:S05]  /*1110*/  CALL.REL.NOINC `($__internal_13_$__cuda_sm20_div_s64) ;  /* 0x0000003800707944 */ /* 0x000fea0003c00000 */
[----:B------:R-:W-:Y:S02]  /*1120*/  MOV R32, R10 ;  /* 0x0000000a00207202 */ /* 0x000fe40000000f00 */
[----:B------:R-:W-:Y:S02]  /*1130*/  MOV R33, R11 ;  /* 0x0000000b00217202 */ /* 0x000fe40000000f00 */
.L_x_475:
[----:B------:R-:W-:Y:S05]  /*1140*/  BSYNC.RECONVERGENT B0 ;  /* 0x0000000000007941 */ /* 0x000fea0003800200 */
.L_x_473:
        /* <DEDUP_REMOVED lines=57> */
.L_x_477:
[----:B------:R-:W-:Y:S01]  /*14e0*/  IMAD.MOV.U32 R14, RZ, RZ, R4 ;  /* 0x000000ffff0e7224 */ /* 0x000fe200078e0004 */
[----:B------:R-:W-:Y:S01]  /*14f0*/  MOV R19, R5 ;  /* 0x0000000500137202 */ /* 0x000fe20000000f00 */
[----:B------:R-:W-:Y:S01]  /*1500*/  IMAD.MOV.U32 R18, RZ, RZ, R6 ;  /* 0x000000ffff127224 */ /* 0x000fe200078e0006 */
[----:B------:R-:W-:Y:S02]  /*1510*/  MOV R16, 0x1530 ;  /* 0x0000153000107802 */ /* 0x000fe40000000f00 */
[----:B------:R-:W-:Y:S05]  /*1520*/  CALL.REL.NOINC `($__internal_13_$__cuda_sm20_div_s64) ;  /* 0x00000034006c7944 */ /* 0x000fea0003c00000 */
[----:B------:R-:W-:Y:S02]  /*1530*/  MOV R20, R10 ;  /* 0x0000000a00147202 */ /* 0x000fe40000000f00 */
[----:B------:R-:W-:Y:S02]  /*1540*/  MOV R21, R11 ;  /* 0x0000000b00157202 */ /* 0x000fe40000000f00 */
.L_x_478:
[----:B------:R-:W-:Y:S05]  /*1550*/  BSYNC.RECONVERGENT B0 ;  /* 0x0000000000007941 */ /* 0x000fea0003800200 */
.L_x_476:
        /* <DEDUP_REMOVED lines=17> */
[----:B0-----:R-:W-:Y:S02]  /*1670*/  VIADD R10, R10, 0xffffffe ;  /* 0x0ffffffe0a0a7836 */ /* 0x001fe40000000000 */
[----:B------:R-:W-:-:S04]  /*1680*/  IMAD.MOV.U32 R12, RZ, RZ, -0x800000 ;  /* 0xff800000ff0c7424 */ /* 0x000fc800078e00ff */
[----:B------:R-:W0:Y:S02]  /*1690*/  F2I.FTZ.U32.TRUNC.NTZ R11, R10 ;  /* 0x0000000a000b7305 */ /* 0x000e24000021f000 */
[--C-:B0-----:R-:W-:Y:S02]  /*16a0*/  IMAD.MOV R4, RZ, RZ, -R11.reuse ;  /* 0x000000ffff047224 */ /* 0x101fe400078e0a0b */
[----:B------:R-:W-:Y:S02]  /*16b0*/  IMAD.MOV.U32 R10, RZ, RZ, RZ ;  /* 0x000000ffff0a7224 */ /* 0x000fe400078e00ff */
[----:B------:R-:W-:Y:S01]  /*16c0*/  IMAD R5, R4, R3, RZ ;  /* 0x0000000304057224 */ /* 0x000fe200078e02ff */
[----:B------:R-:W-:Y:S02]  /*16d0*/  IABS R4, R2 ;  /* 0x0000000200047213 */ /* 0x000fe40000000000 */
[----:B------:R-:W-:Y:S01]  /*16e0*/  LOP3.LUT R2, R2, UR5, RZ, 0x3c, !PT ;  /* 0x0000000502027c12 */ /* 0x000fe2000f8e3cff */
[----:B------:R-:W-:Y:S01]  /*16f0*/  IMAD.HI.U32 R5, R11, R5, R10 ;  /* 0x000000050b057227 */ /* 0x000fe200078e000a */
[----:B------:R-:W-:-:S02]  /*1700*/  @!P1 SHF.L.U32 R11, R7, 0x2, RZ ;  /* 0x00000002070b9819 */ /* 0x000fc400000006ff */
[----:B------:R-:W-:Y:S02]  /*1710*/  ISETP.GE.AND P2, PT, R2, RZ, PT ;  /* 0x000000ff0200720c */ /* 0x000fe40003f46270 */
[----:B------:R-:W-:Y:S01]  /*1720*/  @!P1 LOP3.LUT R11, R11, 0x3c, RZ, 0xc0, !PT ;  /* 0x0000003c0b0b9812 */ /* 0x000fe200078ec0ff */
        /* <DEDUP_REMOVED lines=10> */
[----:B------:R-:W-:-:S04]  /*17d0*/  @!P1 MOV R3, 0x400 ;  /* 0x0000040000039802 */ /* 0x000fc80000000f00 */
[----:B-1----:R-:W-:-:S07]  /*17e0*/  @!P1 LEA R2, R4, R3, 0x18 ;  /* 0x0000000304029211 */ /* 0x002fce00078ec0ff */
[----:B------:R-:W-:Y:S01]  /*17f0*/  @P3 VIADD R16, R16, 0x1 ;  /* 0x0000000110103836 */ /* 0x000fe20000000000 */
[----:B------:R-:W-:-:S03]  /*1800*/  @!P1 MOV R4, 0x400 ;  /* 0x0000040000049802 */ /* 0x000fc60000000f00 */
[----:B------:R-:W-:Y:S01]  /*1810*/  @!P2 IMAD.MOV R16, RZ, RZ, -R16 ;  /* 0x000000ffff10a224 */ /* 0x000fe200078e0a10 */
[----:B------:R-:W-:Y:S01]  /*1820*/  @!P0 LOP3.LUT R16, RZ, UR5, RZ, 0x33, !PT ;  /* 0x00000005ff108c12 */ /* 0x000fe2000f8e33ff */
[C---:B------:R-:W-:Y:S01]  /*1830*/  @!P1 IMAD R2, R13.reuse, 0x44, R2 ;  /* 0x000000440d029824 */ /* 0x040fe200078e0202 */
[----:B---3--:R-:W-:Y:S02]  /*1840*/  ISETP.GE.AND P0, PT, R13, UR18, PT ;  /* 0x000000120d007c0c */ /* 0x008fe4000bf06270 */
[----:B0-----:R-:W-:Y:S01]  /*1850*/  @!P1 LEA R5, R5, R4, 0x18 ;  /* 0x0000000405059211 */ /* 0x001fe200078ec0ff */
[----:B------:R-:W-:Y:S01]  /*1860*/  IMAD R10, R16, UR10, RZ ;  /* 0x0000000a100a7c24 */ /* 0x000fe2000f8e02ff */
[----:B------:R-:W0:Y:S01]  /*1870*/  LDCU.64 UR10, c[0x0][0x358] ;  /* 0x00006b00ff0a77ac */ /* 0x000e220008000a00 */
[----:B------:R-:W-:Y:S01]  /*1880*/  @!P1 IMAD.IADD R11, R2, 0x1, R11 ;  /* 0x00000001020b9824 */ /* 0x000fe200078e020b */
[----:B------:R-:W-:Y:S01]  /*1890*/  SHF.R.U32.HI R2, RZ, 0x1, R7 ;  /* 0x00000001ff027819 */ /* 0x000fe20000011607 */
[----:B------:R-:W-:Y:S01]  /*18a0*/  @!P1 IMAD R5, R24, 0x44, R5 ;  /* 0x0000004418059824 */ /* 0x000fe200078e0205 */
[----:B------:R-:W-:-:S04]  /*18b0*/  IABS R17, R10 ;  /* 0x0000000a00117213 */ /* 0x000fc80000000000 */
[----:B------:R-:W-:Y:S01]  /*18c0*/  @!P1 LEA R5, R2, R5, 0x2 ;  /* 0x0000000502059211 */ /* 0x000fe200078e10ff */
        /* <DEDUP_REMOVED lines=18> */
.L_x_480:
[----:B0-----:R-:W-:Y:S05]  /*19f0*/  BSYNC.RECONVERGENT B0 ;  /* 0x0000000000007941 */ /* 0x001fea0003800200 */
.L_x_479:
        /* <DEDUP_REMOVED lines=19> */
[----:B------:R-:W-:-:S02]  /*1b30*/  IMAD.MOV.U32 R18, RZ, RZ, RZ ;  /* 0x000000ffff127224 */ /* 0x000fc400078e00ff */
[----:B------:R-:W-:Y:S01]  /*1b40*/  IMAD R12, R3, R13, RZ ;  /* 0x0000000d030c7224 */ /* 0x000fe200078e02ff */
[----:B---3--:R-:W0:Y:S01]  /*1b50*/  SHFL.BFLY PT, R4, R23, 0x1, 0x1f ;  /* 0x0c201f0017047f89 */ /* 0x008e2200000e0000 */
[----:B------:R-:W-:Y:S01]  /*1b60*/  IMAD.HI.U32 R26, R27, R11, R26 ;  /* 0x0000000b1b1a7227 */ /* 0x000fe200078e001a */
[----:B------:R-:W-:-:S03]  /*1b70*/  IABS R3, R10 ;  /* 0x0000000a00037213 */ /* 0x000fc60000000000 */
[----:B------:R-:W-:-:S04]  /*1b80*/  IMAD.HI.U32 R12, R19, R12, R18 ;  /* 0x0000000c130c7227 */ /* 0x000fc800078e0012 */
[----:B------:R-:W-:Y:S02]  /*1b90*/  IMAD.MOV R3, RZ, RZ, -R3 ;  /* 0x000000ffff037224 */ /* 0x000fe400078e0a03 */
[----:B------:R-:W-:-:S04]  /*1ba0*/  IMAD.HI.U32 R26, R26, R5, RZ ;  /* 0x000000051a1a7227 */ /* 0x000fc800078e00ff */
[----:B------:R-:W-:Y:S02]  /*1bb0*/  IMAD R28, R26, R3, R5 ;  /* 0x000000031a1c7224 */ /* 0x000fe400078e0205 */
[----:B------:R-:W-:-:S03]  /*1bc0*/  IMAD.HI.U32 R12, R12, R5, RZ ;  /* 0x000000050c0c7227 */ /* 0x000fc600078e00ff */
[----:B------:R-:W-:Y:S01]  /*1bd0*/  ISETP.GT.U32.AND P1, PT, R17, R28, PT ;  /* 0x0000001c1100720c */ /* 0x000fe20003f24070 */
[----:B------:R-:W-:Y:S01]  /*1be0*/  IMAD.MOV R22, RZ, RZ, -R12 ;  /* 0x000000ffff167224 */ /* 0x000fe200078e0a0c */
[----:B0-----:R-:W-:-:S03]  /*1bf0*/  FMNMX.FTZ R4, R4, R23, !PT ;  /* 0x0000001704047209 */ /* 0x001fc60007810000 */
[C---:B------:R-:W-:Y:S01]  /*1c00*/  IMAD R22, R13.reuse, R22, R5 ;  /* 0x000000160d167224 */ /* 0x040fe200078e0205 */
[----:B------:R-:W-:Y:S02]  /*1c10*/  LOP3.LUT R5, R14, R17, RZ, 0x3c, !PT ;  /* 0x000000110e057212 */ /* 0x000fe400078e3cff */
[----:B------:R-:W-:Y:S02]  /*1c20*/  FSETP.NEU.FTZ.AND P0, PT, R4, -INF , PT ;  /* 0xff8000000400780b */ /* 0x000fe40003f1d000 */
[----:B------:R-:W-:Y:S02]  /*1c30*/  LOP3.LUT R14, R14, R15, RZ, 0x3c, !PT ;  /* 0x0000000f0e0e7212 */ /* 0x000fe400078e3cff */
[----:B------:R-:W-:Y:S01]  /*1c40*/  FSEL R4, R4, RZ, P0 ;  /* 0x000000ff04047208 */ /* 0x000fe20000000000 */
[----:B------:R-:W-:Y:S01]  /*1c50*/  @!P1 IMAD.IADD R28, R28, 0x1, -R17 ;  /* 0x000000011c1c9824 */ /* 0x000fe200078e0a11 */
[----:B------:R-:W-:Y:S02]  /*1c60*/  ISETP.GT.U32.AND P0, PT, R13, R22, PT ;  /* 0x000000160d00720c */ /* 0x000fe40003f04070 */
[----:B------:R-:W-:Y:S01]  /*1c70*/  @!P1 IADD3 R26, PT, PT, R26, 0x1, RZ ;  /* 0x000000011a1a9810 */ /* 0x000fe20007ffe0ff */
[----:B------:R-:W-:Y:S01]  /*1c80*/  FADD.FTZ R18, -R4, R23 ;  /* 0x0000001704127221 */ /* 0x000fe20000010100 */
[----:B------:R-:W-:-:S02]  /*1c90*/  ISETP.GE.U32.AND P2, PT, R28, R17, PT ;  /* 0x000000111c00720c */ /* 0x000fc40003f46070 */
[----:B------:R-:W-:Y:S01]  /*1ca0*/  ISETP.GE.AND P3, PT, R5, RZ, PT ;  /* 0x000000ff0500720c */ /* 0x000fe20003f66270 */
[----:B------:R-:W-:-:S06]  /*1cb0*/  FMUL.FTZ R18, R18, 1.4426950216293334961 ;  /* 0x3fb8aa3b12127820 */ /* 0x000fcc0000410000 */
[----:B------:R-:W0:Y:S01]  /*1cc0*/  MUFU.EX2 R18, R18 ;  /* 0x0000001200127308 */ /* 0x000e220000000800 */
[----:B------:R-:W-:Y:S02]  /*1cd0*/  @!P0 IMAD.IADD R22, R22, 0x1, -R13 ;  /* 0x0000000116168824 */ /* 0x000fe400078e0a0d */
[----:B------:R-:W-:Y:S01]  /*1ce0*/  @!P0 VIADD R12, R12, 0x1 ;  /* 0x000000010c0c8836 */ /* 0x000fe20000000000 */
[----:B------:R-:W-:Y:S01]  /*1cf0*/  ISETP.NE.AND P0, PT, R15, RZ, PT ;  /* 0x000000ff0f00720c */ /* 0x000fe20003f05270 */
[----:B------:R-:W-:Y:S01]  /*1d00*/  @P2 VIADD R26, R26, 0x1 ;  /* 0x000000011a1a2836 */ /* 0x000fe20000000000 */
[----:B------:R-:W-:Y:S01]  /*1d10*/  ISETP.GE.U32.AND P4, PT, R22, R13, PT ;  /* 0x0000000d1600720c */ /* 0x000fe20003f86070 */
[----:B------:R-:W-:Y:S01]  /*1d20*/  IMAD.MOV.U32 R22, RZ, RZ, 0x7f800000 ;  /* 0x7f800000ff167424 */ /* 0x000fe200078e00ff */
[----:B------:R-:W-:Y:S02]  /*1d30*/  ISETP.GE.AND P2, PT, R14, RZ, PT ;  /* 0x000000ff0e00720c */ /* 0x000fe40003f46270 */
[----:B------:R-:W-:-:S02]  /*1d40*/  @!P3 IADD3 R26, PT, PT, -R26, RZ, RZ ;  /* 0x000000ff1a1ab210 */ /* 0x000fc40007ffe1ff */
[----:B------:R-:W-:Y:S01]  /*1d50*/  ISETP.NE.AND P3, PT, R16, RZ, PT ;  /* 0x000000ff1000720c */ /* 0x000fe20003f65270 */
[----:B0-----:R-:W0:Y:S01]  /*1d60*/  SHFL.BFLY PT, R3, R18, 0x1, 0x1f ;  /* 0x0c201f0012037f89 */ /* 0x001e2200000e0000 */
[----:B------:R-:W-:Y:S02]  /*1d70*/  @!P5 LOP3.LUT R26, RZ, R17, RZ, 0x33, !PT ;  /* 0x00000011ff1ad212 */ /* 0x000fe400078e33ff */
[----:B------:R-:W-:-:S03]  /*1d80*/  SEL R13, RZ, 0x1, !P3 ;  /* 0x00000001ff0d7807 */ /* 0x000fc60005800000 */
[----:B------:R-:W-:Y:S01]  /*1d90*/  @P4 VIADD R12, R12, 0x1 ;  /* 0x000000010c0c4836 */ /* 0x000fe20000000000 */
[----:B------:R-:W-:Y:S02]  /*1da0*/  SHF.R.S32.HI R14, RZ, 0x1f, R10 ;  /* 0x0000001fff0e7819 */ /* 0x000fe4000001140a */
[----:B------:R-:W-:Y:S01]  /*1db0*/  SHF.R.S32.HI R5, RZ, 0x1f, R26 ;  /* 0x0000001fff057819 */ /* 0x000fe2000001141a */
[----:B------:R-:W-:Y:S01]  /*1dc0*/  @!P2 IMAD.MOV R12, RZ, RZ, -R12 ;  /* 0x000000ffff0ca224 */ /* 0x000fe200078e0a0c */
[----:B------:R-:W-:Y:S02]  /*1dd0*/  @!P0 LOP3.LUT R12, RZ, R15, RZ, 0x33, !PT ;  /* 0x0000000fff0c8212 */ /* 0x000fe400078e33ff */
[----:B------:R-:W-:Y:S02]  /*1de0*/  LOP3.LUT P0, RZ, R7, 0x3e1, RZ, 0xc0, !PT ;  /* 0x000003e107ff7812 */ /* 0x000fe4000780c0ff */
[----:B------:R-:W-:Y:S01]  /*1df0*/  ISETP.LT.U32.AND P2, PT, R20, R26, PT ;  /* 0x0000001a1400720c */ /* 0x000fe20003f41070 */
[----:B------:R-:W-:Y:S01]  /*1e00*/  IMAD R12, R12, UR13, RZ ;  /* 0x0000000d0c0c7c24 */ /* 0x000fe2000f8e02ff */
[----:B------:R-:W-:-:S02]  /*1e10*/  LOP3.LUT R13, R14, R13, RZ, 0xfc, !PT ;  /* 0x0000000d0e0d7212 */ /* 0x000fc400078efcff */
[----:B------:R-:W-:-:S04]  /*1e20*/  ISETP.LT.AND.EX P2, PT, R21, R5, PT, P2 ;  /* 0x000000051500720c */ /* 0x000fc80003f41320 */
[----:B------:R-:W-:Y:S01]  /*1e30*/  SEL R5, R20, R26, P2 ;  /* 0x0000001a14057207 */ /* 0x000fe20001000000 */
[----:B0-----:R-:W-:-:S05]  /*1e40*/  FADD.FTZ R3, R18, R3 ;  /* 0x0000000312037221 */ /* 0x001fca0000010000 */
[----:B------:R-:W-:-:S13]  /*1e50*/  FSETP.NE.FTZ.AND P1, PT, R3, RZ, PT ;  /* 0x000000ff0300720b */ /* 0x000fda0003f35000 */
[----:B------:R-:W0:Y:S02]  /*1e60*/  @P1 MUFU.LG2 R11, R3 ;  /* 0x00000003000b1308 */ /* 0x000e240000000c00 */
[----:B0-----:R-:W-:Y:S01]  /*1e70*/  @P1 FFMA.FTZ R22, R11, 0.69314718246459960938, R4 ;  /* 0x3f3172180b161823 */ /* 0x001fe20000010004 */
[----:B------:R-:W-:Y:S02]  /*1e80*/  IMAD R3, R13, R12, RZ ;  /* 0x0000000c0d037224 */ /* 0x000fe400078e02ff */
[----:B------:R-:W-:Y:S01]  /*1e90*/  IMAD R4, R10, UR12, RZ ;  /* 0x0000000c0a047c24 */ /* 0x000fe2000f8e02ff */
        /* <DEDUP_REMOVED lines=29> */
[----:B------:R-:W-:Y:S01]  /*2070*/  MOV R10, RZ ;  /* 0x000000ff000a7202 */ /* 0x000fe20000000f00 */
[----:B------:R-:W-:Y:S01]  /*2080*/  HFMA2 R31, -RZ, RZ, 0, 0 ;  /* 0x00000000ff1f7431 */ /* 0x000fe200000001ff */
[----:B------:R-:W-:Y:S02]  /*2090*/  LEA.HI R13, R7, UR15, RZ, 0x1f ;  /* 0x0000000f070d7c11 */ /* 0x000fe4000f8ff8ff */
[----:B------:R-:W-:-:S03]  /*20a0*/  ISETP.NE.U32.AND P0, PT, R30, RZ, PT ;  /* 0x000000ff1e00720c */ /* 0x000fc60003f05070 */
        /* <DEDUP_REMOVED lines=19> */
.L_x_484:
[----:B------:R-:W-:Y:S01]  /*21e0*/  LEA.HI R2, R7, UR15, RZ, 0x1f ;  /* 0x0000000f07027c11 */ /* 0x000fe2000f8ff8ff */
[----:B------:R-:W-:Y:S01]  /*21f0*/  IMAD.MOV.U32 R19, RZ, RZ, RZ ;  /* 0x000000ffff137224 */ /* 0x000fe200078e00ff */
[----:B------:R-:W-:Y:S02]  /*2200*/  MOV R18, R30 ;  /* 0x0000001e00127202 */ /* 0x000fe40000000f00 */
[----:B------:R-:W-:Y:S01]  /*2210*/  MOV R16, 0x2240 ;  /* 0x0000224000107802 */ /* 0x000fe20000000f00 */
[----:B------:R-:W-:Y:S02]  /*2220*/  IMAD.MOV.U32 R14, RZ, RZ, R2 ;  /* 0x000000ffff0e7224 */ /* 0x000fe400078e0002 */
[----:B------:R-:W-:Y:S05]  /*2230*/  CALL.REL.NOINC `($__internal_13_$__cuda_sm20_div_s64) ;  /* 0x0000002800287944 */ /* 0x000fea0003c00000 */
[----:B------:R-:W-:Y:S02]  /*2240*/  IADD3 R13, PT, PT, -R10, RZ, RZ ;  /* 0x000000ff0a0d7210 */ /* 0x000fe40007ffe1ff */
[----:B------:R-:W-:-:S03]  /*2250*/  MOV R31, R11 ;  /* 0x0000000b001f7202 */ /* 0x000fc60000000f00 */
[----:B------:R-:W-:Y:S01]  /*2260*/  IMAD R12, R30, R13, R2 ;  /* 0x0000000d1e0c7224 */ /* 0x000fe200078e0202 */
[----:B------:R-:W-:-:S07]  /*2270*/  MOV R30, R10 ;  /* 0x0000000a001e7202 */ /* 0x000fce0000000f00 */
.L_x_485:
        /* <DEDUP_REMOVED lines=59> */
.L_x_487:
[----:B------:R-:W-:Y:S01]  /*2630*/  IMAD.MOV.U32 R14, RZ, RZ, R30 ;  /* 0x000000ffff0e7224 */ /* 0x000fe200078e001e */
[----:B------:R-:W-:Y:S01]  /*2640*/  MOV R19, R31 ;  /* 0x0000001f00137202 */ /* 0x000fe20000000f00 */
[----:B------:R-:W-:Y:S01]  /*2650*/  IMAD.MOV.U32 R18, RZ, RZ, R34 ;  /* 0x000000ffff127224 */ /* 0x000fe200078e0022 */
[----:B------:R-:W-:Y:S02]  /*2660*/  MOV R16, 0x2680 ;  /* 0x0000268000107802 */ /* 0x000fe40000000f00 */
[----:B------:R-:W-:Y:S05]  /*2670*/  CALL.REL.NOINC `($__internal_13_$__cuda_sm20_div_s64) ;  /* 0x0000002400187944 */ /* 0x000fea0003c00000 */
[----:B------:R-:W-:-:S05]  /*2680*/  IADD3 R11, PT, PT, -R10, RZ, RZ ;  /* 0x000000ff0a0b7210 */ /* 0x000fca0007ffe1ff */
[----:B------:R-:W-:Y:S02]  /*2690*/  IMAD R30, R11, R34, R30 ;  /* 0x000000220b1e7224 */ /* 0x000fe400078e021e */
.L_x_488:
[----:B------:R-:W-:Y:S05]  /*26a0*/  BSYNC.RECONVERGENT B0 ;  /* 0x0000000000007941 */ /* 0x000fea0003800200 */
.L_x_486:
        /* <DEDUP_REMOVED lines=159> */
.L_x_483:
[----:B------:R-:W0:Y:S01]  /*30a0*/  LDC.64 R4, c[0x0][0x420] ;  /* 0x00010800ff047b82 */ /* 0x000e220000000a00 */
[----:B------:R-:W-:-:S05]  /*30b0*/  IADD3 R2, PT, PT, R2, UR15, RZ ;  /* 0x0000000f02027c10 */ /* 0x000fca000fffe0ff */
[----:B0-----:R-:W-:-:S05]  /*30c0*/  IMAD.WIDE.U32 R2, R2, 0x4, R4 ;  /* 0x0000000402027825 */ /* 0x001fca00078e0004 */
[----:B------:R1:W-:Y:S02]  /*30d0*/  STG.E desc[UR10][R2.64], R22 ;  /* 0x0000001602007986 */ /* 0x0003e4000c10190a */
.L_x_482:
[----:B------:R-:W-:Y:S05]  /*30e0*/  BSYNC.RECONVERGENT B1 ;  /* 0x0000000000017941 */ /* 0x000fea0003800200 */
.L_x_481:
        /* <DEDUP_REMOVED lines=17> */
.L_x_490:
[----:B------:R-:W-:Y:S05]  /*3200*/  BSYNC.RECONVERGENT B0 ;  /* 0x0000000000007941 */ /* 0x000fea0003800200 */
.L_x_489:
        /* <DEDUP_REMOVED lines=49> */
.L_x_495:
        /* <DEDUP_REMOVED lines=133> */
.L_x_494:
        /* <DEDUP_REMOVED lines=73> */
.L_x_496:
[----:B------:R-:W-:-:S09]  /*4200*/  UISETP.NE.OR UP1, UPT, UR5, URZ, UP1 ;  /* 0x000000ff0500728c */ /* 0x000fd20008f25670 */
[----:B------:R-:W-:Y:S05]  /*4210*/  BRA.U !UP1, `(.L_x_492) ;  /* 0x0000000109947547 */ /* 0x000fea000b800000 */
.L_x_493:
[----:B------:R-:W-:-:S13]  /*4220*/  ISETP.GE.AND P0, PT, R12, UR13, PT ;  /* 0x0000000d0c007c0c */ /* 0x000fda000bf06270 */
.L_x_497:
        /* <DEDUP_REMOVED lines=36> */
.L_x_492:
        /* <DEDUP_REMOVED lines=10> */
.L_x_498:
        /* <DEDUP_REMOVED lines=12> */
.L_x_491:
        /* <DEDUP_REMOVED lines=81> */
        .weak           $__internal_13_$__cuda_sm20_div_s64
        .type           $__internal_13_$__cuda_sm20_div_s64,@function
        .size           $__internal_13_$__cuda_sm20_div_s64,(.L_x_4845 - $__internal_13_$__cuda_sm20_div_s64)
$__internal_13_$__cuda_sm20_div_s64:
        /* <DEDUP_REMOVED lines=86> */
[----:B------:R-:W-:Y:S05]  /*5040*/  RET.REL.NODEC R12 `(_ZN5flash32flash_fwd_splitkv_combine_kernelI23Flash_fwd_kernel_traitsILi32ELi64ELi256ELi4ELb0ELb0EN7cutlass6half_tE19Flash_kernel_traitsILi32ELi64ELi256ELi4ES3_EELi16ELi1ELb1EEEvNS_16Flash_fwd_paramsE) ;  /* 0xffffffac0cec7950 */ /* 0x000fea0003c3ffff */
.L_x_499:
        /* <DEDUP_REMOVED lines=11> */
.L_x_4845:


//--------------------- .text._ZN5flash24flash_fwd_splitkv_kernelI23Flash_fwd_kernel_traitsILi32ELi64ELi256ELi4ELb0ELb0EN7cutlass6half_tE19Flash_kernel_traitsILi32ELi64ELi256ELi4ES3_EELb1ELb0ELb0ELb0ELb0ELb0ELb0ELb0EEEvNS_16Flash_fwd_paramsE --------------------------
	.section	.text._ZN5flash24flash_fwd_splitkv_kernelI23Flash_fwd_kernel_traitsILi32ELi64ELi256ELi4ELb0ELb0EN7cutlass6half_tE19Flash_kernel_traitsILi32ELi64ELi256ELi4ES3_EELb1ELb0ELb0ELb0ELb0ELb0ELb0ELb0EEEvNS_16Flash_fwd_paramsE,"ax",@progbits
	.align	128
        .global         _ZN5flash24flash_fwd_splitkv_kernelI23Flash_fwd_kernel_traitsILi32ELi64ELi256ELi4ELb0ELb0EN7cutlass6half_tE19Flash_kernel_traitsILi32ELi64ELi256ELi4ES3_EELb1ELb0ELb0ELb0ELb0ELb0ELb0ELb0EEEvNS_16Flash_fwd_paramsE
        .type           _ZN5flash24flash_fwd_splitkv_kernelI23Flash_fwd_kernel_traitsILi32ELi64ELi256ELi4ELb0ELb0EN7cutlass6half_tE19Flash_kernel_traitsILi32ELi64ELi256ELi4ES3_EELb1ELb0ELb0ELb0ELb0ELb0ELb0ELb0EEEvNS_16Flash_fwd_paramsE,@function
        .size           _ZN5flash24flash_fwd_splitkv_kernelI23Flash_fwd_kernel_traitsILi32ELi64ELi256ELi4ELb0ELb0EN7cutlass6half_tE19Flash_kernel_traitsILi32ELi64ELi256ELi4ES3_EELb1ELb0ELb0ELb0ELb0ELb0ELb0ELb0EEEvNS_16Flash_fwd_paramsE,(.L_x_4874 - _ZN5flash24flash_fwd_splitkv_kernelI23Flash_fwd_kernel_traitsILi32ELi64ELi256ELi4ELb0ELb0EN7cutlass6half_tE19Flash_kernel_traitsILi32ELi64ELi256ELi4ES3_EELb1ELb0ELb0ELb0ELb0ELb0ELb0ELb0EEEvNS_16Flash_fwd_paramsE)
        .other          _ZN5flash24flash_fwd_splitkv_kernelI23Flash_fwd_kernel_traitsILi32ELi64ELi256ELi4ELb0ELb0EN7cutlass6half_tE19Flash_kernel_traitsILi32ELi64ELi256ELi4ES3_EELb1ELb0ELb0ELb0ELb0ELb0ELb0ELb0EEEvNS_16Flash_fwd_paramsE,@"STO_CUDA_ENTRY STV_DEFAULT"
_ZN5flash24flash_fwd_splitkv_kernelI23Flash_fwd_kernel_traitsILi32ELi64ELi256ELi4ELb0ELb0EN7cutlass6half_tE19Flash_kernel_traitsILi32ELi64ELi256ELi4ES3_EELb1ELb0ELb0ELb0ELb0ELb0ELb0ELb0EEEvNS_16Flash_fwd_paramsE:
.text._ZN5flash24flash_fwd_splitkv_kernelI23Flash_fwd_kernel_traitsILi32ELi64ELi256ELi4ELb0ELb0EN7cutlass6half_tE19Flash_kernel_traitsILi32ELi64ELi256ELi4ES3_EELb1ELb0ELb0ELb0ELb0ELb0ELb0ELb0EEEvNS_16Flash_fwd_paramsE:
[----:B------:R-:W-:Y:S08]  /*0000*/  LDC R1, c[0x0][0x37c] ;  /* 0x0000df00ff017b82 */ /* 0x000ff00000000800 */
[----:B------:R-:W1:Y:S01]  /*0010*/  LDC.64 R2, c[0x0][0x460] ;  /* 0x00011800ff027b82 */ /* 0x000e620000000a00 */
[----:B------:R-:W2:Y:S01]  /*0020*/  S2R R0, SR_CTAID.Y ;  /* 0x0000000000007919 */ /* 0x000ea20000002600 */
[----:B------:R-:W3:Y:S01]  /*0030*/  LDCU.64 UR16, c[0x0][0x358] ;  /* 0x00006b00ff1077ac */ /* 0x000ee20008000a00 */
[----:B------:R-:W-:Y:S01]  /*0040*/  IMAD.MOV.U32 R216, RZ, RZ, -0x1 ;  /* 0xffffffffffd87424 */ /* 0x000fe200078e00ff */
[----:B------:R-:W4:Y:S04]  /*0050*/  LDCU.64 UR4, c[0x0][0x478] ;  /* 0x00008f00ff0477ac */ /* 0x000f280008000a00 */
[----:B------:R-:W2:Y:S01]  /*0060*/  LDC.64 R4, c[0x0][0x460] ;  /* 0x00011800ff047b82 */ /* 0x000ea20000000a00 */
[----:B------:R-:W3:Y:S07]  /*0070*/  LDCU.64 UR6, c[0x0][0x470] ;  /* 0x00008e00ff0677ac */ /* 0x000eee0008000a00 */
[----:B------:R-:W3:Y:S01]  /*0080*/  LDC.64 R6, c[0x0][0x468] ;  /* 0x00011a00ff067b82 */ /* 0x000ee20000000a00 */
[----:B-1----:R-:W-:-:S02]  /*0090*/  ISETP.NE.U32.AND P0, PT, R2, RZ, PT ;  /* 0x000000ff0200720c */ /* 0x002fc40003f05070 */
[----:B------:R-:W-:Y:S02]  /*00a0*/  ISETP.NE.U32.AND P4, PT, R2, RZ, PT ;  /* 0x000000ff0200720c */ /* 0x000fe40003f85070 */
[C---:B------:R-:W-:Y:S02]  /*00b0*/  ISETP.NE.AND.EX P0, PT, R3.reuse, RZ, PT, P0 ;  /* 0x000000ff0300720c */ /* 0x040fe40003f05300 */
[----:B------:R-:W-:Y:S02]  /*00c0*/  ISETP.NE.AND.EX P4, PT, R3, RZ, PT, P4 ;  /* 0x000000ff0300720c */ /* 0x000fe40003f85340 */
[----:B----4-:R-:W-:Y:S01]  /*00d0*/  ISETP.NE.U32.AND P2, PT, RZ, UR4, PT ;  /* 0x00000004ff007c0c */ /* 0x010fe2000bf45070 */
[----:B--2---:R-:W-:Y:S01]  /*00e0*/  IMAD.WIDE.U32 R14, R0, 0x4, R4 ;  /* 0x00000004000e7825 */ /* 0x004fe200078e0004 */
[----:B---3--:R-:W-:Y:S02]  /*00f0*/  ISETP.NE.U32.AND P3, PT, RZ, UR6, PT ;  /* 0x00000006ff007c0c */ /* 0x008fe4000bf65070 */
[----:B------:R-:W-:-:S02]  /*0100*/  ISETP.NE.AND.EX P2, PT, RZ, UR5, PT, P2 ;  /* 0x00000005ff007c0c */ /* 0x000fc4000bf45320 */
[----:B------:R-:W-:-:S03]  /*0110*/  ISETP.NE.AND.EX P3, PT, RZ, UR7, PT, P3 ;  /* 0x00000007ff007c0c */ /* 0x000fc6000bf65330 */
[----:B------:R-:W2:Y:S04]  /*0120*/  @P0 LDG.E R216, desc[UR16][R14.64] ;  /* 0x000000100ed80981 */ /* 0x000ea8000c1e1900 */
[----:B------:R1:W2:Y:S01]  /*0130*/  @P4 LDG.E R17, desc[UR16][R14.64+0x4] ;  /* 0x000004100e114981 */ /* 0x0002a2000c1e1900 */
[----:B------:R-:W-:Y:S01]  /*0140*/  IMAD.SHL.U32 R13, R0, 0x4, RZ ;  /* 0x00000004000d7824 */ /* 0x000fe200078e00ff */
[----:B------:R-:W-:Y:S01]  /*0150*/  SHF.R.U32.HI R8, RZ, 0x1e, R0 ;  /* 0x0000001eff087819 */ /* 0x000fe20000011600 */
[----:B------:R-:W-:-:S03]  /*0160*/  IMAD.MOV.U32 R2, RZ, RZ, RZ ;  /* 0x000000ffff027224 */ /* 0x000fc600078e00ff */
[C---:B------:R-:W-:Y:S02]  /*0170*/  @P2 IADD3 R4, P0, PT, R13.reuse, UR4, RZ ;  /* 0x000000040d042c10 */ /* 0x040fe4000ff1e0ff */
[C---:B------:R-:W-:Y:S01]  /*0180*/  @P3 IADD3 R10, P1, PT, R13.reuse, UR6, RZ ;  /* 0x000000060d0a3c10 */ /* 0x040fe2000ff3e0ff */
[----:B------:R-:W3:Y:S01]  /*0190*/  LDCU.U8 UR4, c[0x0][0x532] ;  /* 0x0000a640ff0477ac */ /* 0x000ee20008000000 */
[C---:B------:R-:W-:Y:S02]  /*01a0*/  @P2 IADD3.X R5, PT, PT, R8.reuse, UR5, RZ, P0, !PT ;  /* 0x0000000508052c10 */ /* 0x040fe400087fe4ff */
[----:B------:R-:W-:Y:S01]  /*01b0*/  @P3 IADD3.X R11, PT, PT, R8, UR7, RZ, P1, !PT ;  /* 0x00000007080b3c10 */ /* 0x000fe20008ffe4ff */
[----:B------:R-:W4:Y:S02]  /*01c0*/  @!P4 LDC R9, c[0x0][0x434] ;  /* 0x00010d00ff09cb82 */ /* 0x000f240000000800 */
[----:B------:R-:W5:Y:S04]  /*01d0*/  @P2 LDG.E R199, desc[UR16][R4.64] ;  /* 0x0000001004c72981 */ /* 0x000f68000c1e1900 */
[----:B------:R3:W5:Y:S01]  /*01e0*/  @P3 LDG.E R2, desc[UR16][R10.64] ;  /* 0x000000100a023981 */ /* 0x000762000c1e1900 */
[----:B-1----:R-:W-:-:S05]  /*01f0*/  IADD3 R14, P0, PT, R13, R6, RZ ;  /* 0x000000060d0e7210 */ /* 0x002fca0007f1e0ff */
[----:B------:R-:W-:Y:S01]  /*0200*/  IMAD.X R15, R8, 0x1, R7, P0 ;  /* 0x00000001080f7824 */ /* 0x000fe200000e0607 */
[----:B------:R-:W-:-:S04]  /*0210*/  ISETP.NE.U32.AND P0, PT, R6, RZ, PT ;  /* 0x000000ff0600720c */ /* 0x000fc80003f05070 */
[----:B------:R-:W-:Y:S02]  /*0220*/  ISETP.NE.AND.EX P0, PT, R7, RZ, PT, P0 ;  /* 0x000000ff0700720c */ /* 0x000fe40003f05300 */
[----:B---3--:R-:W-:Y:S01]  /*0230*/  ISETP.NE.AND P1, PT, RZ, UR4, PT ;  /* 0x00000004ff007c0c */ /* 0x008fe2000bf25270 */
[----:B------:R-:W1:Y:S01]  /*0240*/  @!P2 LDC.64 R4, c[0x0][0x488] ;  /* 0x00012200ff04ab82 */ /* 0x000e620000000a00 */
[----:B------:R-:W3:Y:S01]  /*0250*/  S2R R11, SR_CTAID.X ;  /* 0x00000000000b7919 */ /* 0x000ee20000002500 */
[----:B------:R-:W-:-:S06]  /*0260*/  ISETP.EQ.U32.AND P3, PT, R6, RZ, PT ;  /* 0x000000ff0600720c */ /* 0x000fcc0003f62070 */
[----:B------:R-:W1:Y:S01]  /*0270*/  @!P2 LDC R10, c[0x0][0x43c] ;  /* 0x00010f00ff0aab82 */ /* 0x000e620000000800 */
[----:B------:R-:W-:-:S07]  /*0280*/  ISETP.EQ.OR.EX P3, PT, R7, RZ, !P1, P3 ;  /* 0x000000ff0700720c */ /* 0x000fce0004f62730 */
[----:B------:R-:W1:Y:S01]  /*0290*/  @!P0 LDC R7, c[0x0][0x438] ;  /* 0x00010e00ff078b82 */ /* 0x000e620000000800 */
[----:B------:R-:W-:-:S06]  /*02a0*/  IMAD.MOV.U32 R3, RZ, RZ, -0x1 ;  /* 0xffffffffff037424 */ /* 0x000fcc00078e00ff */
[----:B------:R1:W5:Y:S01]  /*02b0*/  @!P3 LDG.E R3, desc[UR16][R14.64] ;  /* 0x000000100e03b981 */ /* 0x000362000c1e1900 */
[----:B---3--:R-:W-:Y:S02]  /*02c0*/  IMAD.SHL.U32 R20, R11, 0x40, RZ ;  /* 0x000000400b147824 */ /* 0x008fe400078e00ff */
[----:B--2---:R-:W-:-:S05]  /*02d0*/  @P4 IMAD.IADD R9, R17, 0x1, -R216 ;  /* 0x0000000111094824 */ /* 0x004fca00078e0ad8 */
[----:B----4-:R-:W-:Y:S01]  /*02e0*/  ISETP.GT.AND P3, PT, R9, R20, PT ;  /* 0x000000140900720c */ /* 0x010fe20003f64270 */
[----:B-1----:R-:W-:-:S12]  /*02f0*/  @!P0 BRA `(.L_x_500) ;  /* 0x00000000000c8947 */ /* 0x002fd80003800000 */
[----:B------:R-:W2:Y:S02]  /*0300*/  @P1 LDG.E R6, desc[UR16][R14.64+0x4] ;  /* 0x000004100e061981 */ /* 0x000ea4000c1e1900 */
[----:B--2--5:R-:W-:-:S06]  /*0310*/  @P1 IADD3 R7, PT, PT, R6, -R3, RZ ;  /* 0x8000000306071210 */ /* 0x024fcc0007ffe0ff */
[----:B------:R1:W5:Y:S02]  /*0320*/  @!P1 LDG.E R7, desc[UR16][R14.64] ;  /* 0x000000100e079981 */ /* 0x000364000c1e1900 */
.L_x_500:
[----:B------:R-:W-:Y:S01]  /*0330*/  @!P2 ISETP.NE.U32.AND P0, PT, R4, RZ, PT ;  /* 0x000000ff0400a20c */ /* 0x000fe20003f05070 */
[----:B------:R-:W-:-:S12]  /*0340*/  @!P3 EXIT ;  /* 0x000000000000b94d */ /* 0x000fd80003800000 */
[----:B------:R-:W2:Y:S01]  /*0350*/  LDCU UR5, c[0x0][0x438] ;  /* 0x00008700ff0577ac */ /* 0x000ea20008000800 */
[----:B------:R-:W-:Y:S01]  /*0360*/  @!P2 ISETP.NE.AND.EX P0, PT, R5, RZ, PT, P0 ;  /* 0x000000ff0500a20c */ /* 0x000fe20003f05300 */
[--C-:B-----5:R-:W-:Y:S01]  /*0370*/  @P2 IMAD.IADD R199, R199, 0x1, -R2.reuse ;  /* 0x00000001c7c72824 */ /* 0x120fe200078e0a02 */
[----:B-1----:R-:W1:Y:S01]  /*0380*/  S2R R15, SR_CTAID.Z ;  /* 0x00000000000f7919 */ /* 0x002e620000002700 */
[----:B------:R-:W3:Y:S01]  /*0390*/  LDCU UR14, c[0x0][0x508] ;  /* 0x0000a100ff0e77ac */ /* 0x000ee20008000800 */
[----:B------:R-:W-:Y:S01]  /*03a0*/  @!P2 SEL R10, R10, RZ, P0 ;  /* 0x000000ff0a0aa207 */ /* 0x000fe20000000000 */
[----:B------:R-:W-:Y:S01]  /*03b0*/  VIADD R4, R11, 0x1 ;  /* 0x000000010b047836 */ /* 0x000fe20000000000 */
[----:B------:R-:W4:Y:S02]  /*03c0*/  S2R R210, SR_TID.X ;  /* 0x0000000000d27919 */ /* 0x000f240000002100 */
[----:B------:R-:W-:Y:S01]  /*03d0*/  @!P2 IADD3 R199, PT, PT, R10, R7, -R2 ;  /* 0x000000070ac7a210 */ /* 0x000fe20007ffe802 */
[----:B------:R-:W-:-:S04]  /*03e0*/  IMAD R4, R4, 0x40, -R9 ;  /* 0x0000004004047824 */ /* 0x000fc800078e0a09 */
[----:B------:R-:W-:Y:S01]  /*03f0*/  VIADD R7, R199, 0xff ;  /* 0x000000ffc7077836 */ /* 0x000fe20000000000 */
[----:B--2---:R-:W-:-:S04]  /*0400*/  UIADD3 UR5, UPT, UPT, UR5, 0xff, URZ ;  /* 0x000000ff05057890 */ /* 0x004fc8000fffe0ff */
[----:B------:R-:W-:Y:S02]  /*0410*/  SHF.R.S32.HI R6, RZ, 0x1f, R7 ;  /* 0x0000001fff067819 */ /* 0x000fe40000011407 */
[----:B---3--:R-:W-:Y:S01]  /*0420*/  IADD3 R5, PT, PT, R7, UR14, R4 ;  /* 0x0000000e07057c10 */ /* 0x008fe2000fffe004 */
[----:B------:R-:W-:Y:S01]  /*0430*/  USHF.R.S32.HI UR4, URZ, 0x1f, UR5 ;  /* 0x0000001fff047899 */ /* 0x000fe20008011405 */
[----:B------:R-:W-:Y:S02]  /*0440*/  LEA.HI R6, R6, R7, RZ, 0x8 ;  /* 0x0000000706067211 */ /* 0x000fe400078f40ff */
[----:B------:R-:W-:Y:S01]  /*0450*/  SHF.R.S32.HI R4, RZ, 0x1f, R5 ;  /* 0x0000001fff047819 */ /* 0x000fe20000011405 */
[----:B------:R-:W-:Y:S01]  /*0460*/  ULEA.HI UR4, UR4, UR5, URZ, 0x8 ;  /* 0x0000000504047291 */ /* 0x000fe2000f8f40ff */
[----:B------:R-:W-:Y:S02]  /*0470*/  SHF.R.S32.HI R6, RZ, 0x8, R6 ;  /* 0x00000008ff067819 */ /* 0x000fe40000011406 */
[----:B------:R-:W-:Y:S01]  /*0480*/  LEA.HI R4, R4, R5, RZ, 0x8 ;  /* 0x0000000504047211 */ /* 0x000fe200078f40ff */
[----:B------:R-:W-:-:S03]  /*0490*/  USHF.R.S32.HI UR4, URZ, 0x8, UR4 ;  /* 0x00000008ff047899 */ /* 0x000fc60008011404 */
[----:B------:R-:W-:-:S04]  /*04a0*/  SHF.R.S32.HI R5, RZ, 0x8, R4 ;  /* 0x00000008ff057819 */ /* 0x000fc80000011404 */
[----:B------:R-:W-:Y:S01]  /*04b0*/  VIMNMX3 R192, R6, UR4, R5, PT ;  /* 0x0000000406c07c0f */ /* 0x000fe2000b800105 */
[----:B------:R-:W-:-:S03]  /*04c0*/  IMAD.MOV.U32 R6, RZ, RZ, R0 ;  /* 0x000000ffff067224 */ /* 0x000fc600078e0000 */
[----:B------:R-:W-:-:S13]  /*04d0*/  ISETP.GT.AND P0, PT, R192, RZ, PT ;  /* 0x000000ffc000720c */ /* 0x000fda0003f04270 */
[----:B-1--4-:R-:W-:Y:S05]  /*04e0*/  @P0 BRA `(.L_x_501) ;  /* 0x0000000400040947 */ /* 0x012fea0003800000 */
[----:B------:R-:W-:Y:S01]  /*04f0*/  ISETP.NE.AND P0, PT, R216, -0x1, PT ;  /* 0xffffffffd800780c */ /* 0x000fe20003f05270 */
[----:B------:R-:W1:Y:S01]  /*0500*/  LDCU UR4, c[0x0][0x440] ;  /* 0x00008800ff0477ac */ /* 0x000e620008000800 */
[----:B------:R-:W2:Y:S01]  /*0510*/  LDC.64 R2, c[0x0][0x408] ;  /* 0x00010200ff027b82 */ /* 0x000ea20000000a00 */
[----:B------:R-:W-:Y:S01]  /*0520*/  SHF.L.U32 R10, R210, 0x3, RZ ;  /* 0x00000003d20a7819 */ /* 0x000fe200000006ff */
[----:B------:R-:W-:Y:S01]  /*0530*/  IMAD.MOV.U32 R11, RZ, RZ, RZ ;  /* 0x000000ffff0b7224 */ /* 0x000fe200078e00ff */
[----:B------:R-:W-:Y:S01]  /*0540*/  IADD3 R9, PT, PT, -R20, R9, RZ ;  /* 0x0000000914097210 */ /* 0x000fe20007ffe1ff */
[----:B------:R-:W3:Y:S01]  /*0550*/  LDCU UR6, c[0x0][0x3e0] ;  /* 0x00007c00ff0677ac */ /* 0x000ee20008000800 */
[----:B------:R-:W-:Y:S01]  /*0560*/  LOP3.LUT R10, R10, 0x18, RZ, 0xc0, !PT ;  /* 0x000000180a0a7812 */ /* 0x000fe200078ec0ff */
[----:B------:R-:W-:Y:S01]  /*0570*/  BSSY.RECONVERGENT B0, `(.L_x_502) ;  /* 0x000002a000007945 */ /* 0x000fe20003800200 */
[----:B------:R-:W-:-:S04]  /*0580*/  SHF.R.U32.HI R210, RZ, 0x2, R210 ;  /* 0x00000002ffd27819 */ /* 0x000fc800000116d2 */
[----:B------:R-:W4:Y:S01]  /*0590*/  @!P0 LDC.64 R4, c[0x0][0x400] ;  /* 0x00010000ff048b82 */ /* 0x000f220000000a00 */
[----:B------:R-:W-:Y:S02]  /*05a0*/  IADD3 R8, PT, PT, R210, 0x20, RZ ;  /* 0x00000020d2087810 */ /* 0x000fe40007ffe0ff */
[----:B-1----:R-:W-:Y:S01]  /*05b0*/  ISETP.GE.AND P2, PT, R10, UR4, PT ;  /* 0x000000040a007c0c */ /* 0x002fe2000bf46270 */
[----:B------:R-:W1:Y:S03]  /*05c0*/  LDCU.64 UR4, c[0x0][0x410] ;  /* 0x00008200ff0477ac */ /* 0x000e660008000a00 */
[-C--:B------:R-:W-:Y:S02]  /*05d0*/  ISETP.GE.OR P1, PT, R210, R9.reuse, P2 ;  /* 0x00000009d200720c */ /* 0x080fe40001726670 */
[----:B------:R-:W-:Y:S01]  /*05e0*/  ISETP.GE.OR P2, PT, R8, R9, P2 ;  /* 0x000000090800720c */ /* 0x000fe20001746670 */
[----:B--2---:R-:W-:-:S04]  /*05f0*/  @P0 IMAD.WIDE.U32 R12, R216, R2, RZ ;  /* 0x00000002d80c0225 */ /* 0x004fc800078e00ff */
[----:B----4-:R-:W-:-:S04]  /*0600*/  @!P0 IMAD.WIDE.U32 R16, R0, R4, RZ ;  /* 0x0000000400108225 */ /* 0x010fc800078e00ff */
[----:B------:R-:W-:Y:S01]  /*0610*/  @!P0 IMAD R0, R0, R5, R17 ;  /* 0x0000000500008224 */ /* 0x000fe200078e0211 */
[----:B------:R-:W-:Y:S01]  /*0620*/  @!P0 MOV R4, R16 ;  /* 0x0000001000048202 */ /* 0x000fe20000000f00 */
[----:B------:R-:W-:Y:S01]  /*0630*/  IMAD.WIDE.U32 R16, R20, R2, R10 ;  /* 0x0000000214107225 */ /* 0x000fe200078e000a */
[----:B------:R-:W-:-:S03]  /*0640*/  @P0 MOV R4, R12 ;  /* 0x0000000c00040202 */ /* 0x000fc60000000f00 */
[-C--:B------:R-:W-:Y:S01]  /*0650*/  @P0 IMAD R0, R216, R3.reuse, R13 ;  /* 0x00000003d8000224 */ /* 0x080fe200078e020d */
[----:B------:R-:W-:Y:S01]  /*0660*/  IADD3 R12, P0, PT, R4, R16, RZ ;  /* 0x00000010040c7210 */ /* 0x000fe20007f1e0ff */
[----:B------:R-:W-:Y:S01]  /*0670*/  IMAD R7, R20, R3, R17 ;  /* 0x0000000314077224 */ /* 0x000fe200078e0211 */
[----:B------:R-:W2:Y:S03]  /*0680*/  @!P1 LDC.64 R4, c[0x0][0x3f0] ;  /* 0x0000fc00ff049b82 */ /* 0x000ea60000000a00 */
[----:B------:R-:W-:Y:S02]  /*0690*/  IMAD.X R13, R0, 0x1, R7, P0 ;  /* 0x00000001000d7824 */ /* 0x000fe400000e0607 */
[C---:B-1----:R-:W-:Y:S01]  /*06a0*/  IMAD.WIDE.U32 R12, R15.reuse, UR4, R12 ;  /* 0x000000040f0c7c25 */ /* 0x042fe2000f8e000c */
[----:B------:R-:W1:Y:S03]  /*06b0*/  LDCU UR4, c[0x0][0x434] ;  /* 0x00008680ff0477ac */ /* 0x000e660008000800 */
[----:B------:R-:W-:Y:S01]  /*06c0*/  IMAD R17, R15, UR5, R13 ;  /* 0x000000050f117c24 */ /* 0x000fe2000f8e020d */
[----:B------:R-:W-:Y:S01]  /*06d0*/  @!P1 MOV R16, R12 ;  /* 0x0000000c00109202 */ /* 0x000fe20000000f00 */
[----:B---3--:R-:W-:-:S04]  /*06e0*/  IMAD R15, R6, UR6, R15 ;  /* 0x00000006060f7c24 */ /* 0x008fc8000f8e020f */
[----:B------:R-:W-:-:S04]  /*06f0*/  @!P1 IMAD.WIDE.U32 R18, R210, R2, R16 ;  /* 0x00000002d2129225 */ /* 0x000fc800078e0010 */
[----:B------:R-:W-:Y:S01]  /*0700*/  @!P1 IMAD R0, R210, R3, R19 ;  /* 0x00000003d2009224 */ /* 0x000fe200078e0213 */
[----:B--2---:R-:W-:Y:S01]  /*0710*/  @!P1 LEA R4, P0, R18, R4, 0x1 ;  /* 0x0000000412049211 */ /* 0x004fe200078008ff */
[----:B-1----:R-:W-:-:S03]  /*0720*/  IMAD R15, R15, UR4, R20 ;  /* 0x000000040f0f7c24 */ /* 0x002fc6000f8e0214 */
[----:B------:R-:W-:-:S05]  /*0730*/  @!P1 LEA.HI.X R5, R18, R5, R0, 0x1, P0 ;  /* 0x0000000512059211 */ /* 0x000fca00000f0c00 */
[----:B------:R1:W-:Y:S01]  /*0740*/  @!P1 STG.E.128 desc[UR16][R4.64], RZ ;  /* 0x000000ff04009986 */ /* 0x0003e2000c101d10 */
[----:B------:R-:W-:Y:S05]  /*0750*/  @P2 BRA `(.L_x_503) ;  /* 0x00000000002c2947 */ /* 0x000fea0003800000 */
[----:B------:R-:W2:Y:S01]  /*0760*/  LDCU.64 UR4, c[0x0][0x3f0] ;  /* 0x00007e00ff0477ac */ /* 0x000ea20008000a00 */
[----:B-1----:R-:W-:Y:S02]  /*0770*/  IADD3 R5, P0, PT, R210, 0x20, RZ ;  /* 0x00000020d2057810 */ /* 0x002fe40007f1e0ff */
[----:B------:R-:W-:Y:S02]  /*0780*/  MOV R13, R17 ;  /* 0x00000011000d7202 */ /* 0x000fe40000000f00 */
[----:B------:R-:W-:Y:S01]  /*0790*/  IADD3.X R7, PT, PT, RZ, RZ, RZ, P0, !PT ;  /* 0x000000ffff077210 */ /* 0x000fe200007fe4ff */
[----:B------:R-:W-:-:S04]  /*07a0*/  IMAD.WIDE.U32 R12, R5, R2, R12 ;  /* 0x00000002050c7225 */ /* 0x000fc800078e000c */
[----:B------:R-:W-:-:S04]  /*07b0*/  IMAD R0, R7, R2, RZ ;  /* 0x0000000207007224 */ /* 0x000fc800078e02ff */
[----:B------:R-:W-:Y:S01]  /*07c0*/  IMAD R3, R5, R3, R0 ;  /* 0x0000000305037224 */ /* 0x000fe200078e0200 */
[----:B--2---:R-:W-:-:S04]  /*07d0*/  LEA R2, P0, R12, UR4, 0x1 ;  /* 0x000000040c027c11 */ /* 0x004fc8000f8008ff */
[----:B------:R-:W-:-:S04]  /*07e0*/  IADD3 R3, PT, PT, R13, R3, RZ ;  /* 0x000000030d037210 */ /* 0x000fc80007ffe0ff */
[----:B------:R-:W-:-:S05]  /*07f0*/  LEA.HI.X R3, R12, UR5, R3, 0x1, P0 ;  /* 0x000000050c037c11 */ /* 0x000fca00080f0c03 */
[----:B------:R2:W-:Y:S02]  /*0800*/  STG.E.128 desc[UR16][R2.64], RZ ;  /* 0x000000ff02007986 */ /* 0x0005e4000c101d10 */
.L_x_503:
[----:B------:R-:W-:Y:S05]  /*0810*/  BSYNC.RECONVERGENT B0 ;  /* 0x0000000000007941 */ /* 0x000fea0003800200 */
.L_x_502:
[----:B------:R-:W2:Y:S01]  /*0820*/  LDCU.64 UR4, c[0x0][0x420] ;  /* 0x00008400ff0477ac */ /* 0x000ea20008000a00 */
[----:B------:R-:W-:-:S04]  /*0830*/  ISETP.NE.AND P2, PT, R10, RZ, PT ;  /* 0x000000ff0a00720c */ /* 0x000fc80003f45270 */
[-C--:B------:R-:W-:Y:S02]  /*0840*/  ISETP.GE.OR P1, PT, R210, R9.reuse, P2 ;  /* 0x00000009d200720c */ /* 0x080fe40001726670 */
[C---:B------:R-:W-:Y:S02]  /*0850*/  IADD3 R210, P0, PT, R15.reuse, R210, RZ ;  /* 0x000000d20fd27210 */ /* 0x040fe40007f1e0ff */
[----:B------:R-:W-:Y:S02]  /*0860*/  ISETP.GE.OR P2, PT, R8, R9, P2 ;  /* 0x000000090800720c */ /* 0x000fe40001746670 */
[----:B------:R-:W-:Y:S02]  /*0870*/  LEA.HI.X.SX32 R15, R15, RZ, 0x1, P0 ;  /* 0x000000ff0f0f7211 */ /* 0x000fe400000f0eff */
[----:B--2---:R-:W-:-:S05]  /*0880*/  LEA R2, P0, R210, UR4, 0x2 ;  /* 0x00000004d2027c11 */ /* 0x004fca000f8010ff */
[----:B-1----:R-:W-:Y:S01]  /*0890*/  @!P1 IMAD.MOV.U32 R5, RZ, RZ, 0x7f800000 ;  /* 0x7f800000ff059424 */ /* 0x002fe200078e00ff */
[----:B------:R-:W-:-:S05]  /*08a0*/  LEA.HI.X R3, R210, UR5, R15, 0x2, P0 ;  /* 0x00000005d2037c11 */ /* 0x000fca00080f140f */
[----:B------:R1:W-:Y:S01]  /*08b0*/  @!P1 STG.E desc[UR16][R2.64], R5 ;  /* 0x0000000502009986 */ /* 0x0003e2000c101910 */
[----:B------:R-:W-:Y:S05]  /*08c0*/  @P2 EXIT ;  /* 0x000000000000294d */ /* 0x000fea0003800000 */
[----:B-1----:R-:W-:-:S05]  /*08d0*/  MOV R5, 0x7f800000 ;  /* 0x7f80000000057802 */ /* 0x002fca0000000f00 */
[----:B------:R-:W-:Y:S01]  /*08e0*/  STG.E desc[UR16][R2.64+0x80], R5 ;  /* 0x0000800502007986 */ /* 0x000fe2000c101910 */
[----:B------:R-:W-:Y:S05]  /*08f0*/  EXIT ;  /* 0x000000000000794d */ /* 0x000fea0003800000 */
.L_x_501:
[----:B------:R-:W1:Y:S01]  /*0900*/  LDCU.64 UR4, c[0x0][0x4d8] ;  /* 0x00009b00ff0477ac */ /* 0x000e620008000a00 */
[----:B------:R-:W2:Y:S01]  /*0910*/  LDCU.64 UR8, c[0x0][0x4e0] ;  /* 0x00009c00ff0877ac */ /* 0x000ea20008000a00 */
[----:B-1----:R-:W-:-:S04]  /*0920*/  UISETP.NE.U32.AND UP0, UPT, UR4, URZ, UPT ;  /* 0x000000ff0400728c */ /* 0x002fc8000bf05070 */
[----:B------:R-:W-:Y:S02]  /*0930*/  UISETP.NE.AND.EX UP0, UPT, UR5, URZ, UPT, UP0 ;  /* 0x000000ff0500728c */ /* 0x000fe4000bf05300 */
[----:B--2---:R-:W-:-:S04]  /*0940*/  UISETP.NE.U32.AND UP1, UPT, UR8, URZ, UPT ;  /* 0x000000ff0800728c */ /* 0x004fc8000bf25070 */
[----:B------:R-:W-:-:S03]  /*0950*/  UISETP.NE.AND.EX UP1, UPT, UR9, URZ, UPT, UP1 ;  /* 0x000000ff0900728c */ /* 0x000fc6000bf25310 */
[----:B------:R-:W-:Y:S08]  /*0960*/  BRA.U !UP0, `(.L_x_504) ;  /* 0x00000001080c7547 */ /* 0x000ff0000b800000 */
[----:B------:R-:W-:-:S04]  /*0970*/  IADD3 R6, P0, PT, R13, UR4, RZ ;  /* 0x000000040d067c10 */ /* 0x000fc8000ff1e0ff */
[----:B------:R-:W-:-:S05]  /*0980*/  IADD3.X R7, PT, PT, R8, UR5, RZ, P0, !PT ;  /* 0x0000000508077c10 */ /* 0x000fca00087fe4ff */
[----:B------:R1:W5:Y:S04]  /*0990*/  LDG.E R6, desc[UR16][R6.64] ;  /* 0x0000001006067981 */ /* 0x000368000c1e1900 */
.L_x_504:
[----:B------:R-:W-:Y:S05]  /*09a0*/  BRA.U !UP1, `(.L_x_505) ;  /* 0x00000005098c7547 */ /* 0x000fea000b800000 */
[----:B-1----:R-:W1:Y:S01]  /*09b0*/  LDC R7, c[0x0][0x4f0] ;  /* 0x00013c00ff077b82 */ /* 0x002e620000000800 */
[----:B------:R-:W-:Y:S01]  /*09c0*/  LEA R2, R192, 0xffffff00, 0x8 ;  /* 0xffffff00c0027811 */ /* 0x000fe200078e40ff */
[----:B------:R-:W2:Y:S03]  /*09d0*/  LDCU.64 UR4, c[0x0][0x4e8] ;  /* 0x00009d00ff0477ac */ /* 0x000ea60008000a00 */
[----:B------:R-:W-:Y:S01]  /*09e0*/  IABS R3, R2 ;  /* 0x0000000200037213 */ /* 0x000fe20000000000 */
[----:B------:R-:W3:Y:S04]  /*09f0*/  LDCU.64 UR6, c[0x0][0x3a0] ;  /* 0x00007400ff0677ac */ /* 0x000ee80008000a00 */
[----:B-----5:R-:W-:Y:S01]  /*0a00*/  IMAD.MOV.U32 R6, RZ, RZ, R3 ;  /* 0x000000ffff067224 */ /* 0x020fe200078e0003 */
[----:B------:R-:W4:Y:S01]  /*0a10*/  LDCU.64 UR12, c[0x0][0x3b8] ;  /* 0x00007700ff0c77ac */ /* 0x000f220008000a00 */
[----:B------:R-:W3:Y:S01]  /*0a20*/  LDCU.64 UR10, c[0x0][0x3c0] ;  /* 0x00007800ff0a77ac */ /* 0x000ee20008000a00 */
[----:B-1----:R-:W-:-:S04]  /*0a30*/  IABS R5, R7 ;  /* 0x0000000700057213 */ /* 0x002fc80000000000 */
[----:B------:R-:W1:Y:S08]  /*0a40*/  I2F.RP R8, R5 ;  /* 0x0000000500087306 */ /* 0x000e700000209400 */
[----:B-1----:R-:W1:Y:S02]  /*0a50*/  MUFU.RCP R12, R8 ;  /* 0x00000008000c7308 */ /* 0x002e640000001000 */
[----:B-1----:R-:W-:-:S06]  /*0a60*/  IADD3 R12, PT, PT, R12, 0xffffffe, RZ ;  /* 0x0ffffffe0c0c7810 */ /* 0x002fcc0007ffe0ff */
[----:B------:R-:W1:Y:S02]  /*0a70*/  F2I.FTZ.U32.TRUNC.NTZ R13, R12 ;  /* 0x0000000c000d7305 */ /* 0x000e64000021f000 */
[----:B-1----:R-:W-:Y:S01]  /*0a80*/  IMAD.MOV R4, RZ, RZ, -R13 ;  /* 0x000000ffff047224 */ /* 0x002fe200078e0a0d */
[----:B------:R-:W-:-:S03]  /*0a90*/  MOV R12, RZ ;  /* 0x000000ff000c7202 */ /* 0x000fc60000000f00 */
[----:B------:R-:W-:-:S04]  /*0aa0*/  IMAD R4, R4, R5, RZ ;  /* 0x0000000504047224 */ /* 0x000fc800078e02ff */
[----:B------:R-:W-:-:S06]  /*0ab0*/  IMAD.HI.U32 R13, R13, R4, R12 ;  /* 0x000000040d0d7227 */ /* 0x000fcc00078e000c */
[----:B------:R-:W-:-:S05]  /*0ac0*/  IMAD.HI.U32 R3, R13, R6, RZ ;  /* 0x000000060d037227 */ /* 0x000fca00078e00ff */
[----:B------:R-:W-:-:S05]  /*0ad0*/  IADD3 R4, PT, PT, -R3, RZ, RZ ;  /* 0x000000ff03047210 */ /* 0x000fca0007ffe1ff */
[----:B------:R-:W-:-:S05]  /*0ae0*/  IMAD R4, R5, R4, R6 ;  /* 0x0000000405047224 */ /* 0x000fca00078e0206 */
[----:B------:R-:W-:-:S13]  /*0af0*/  ISETP.GT.U32.AND P2, PT, R5, R4, PT ;  /* 0x000000040500720c */ /* 0x000fda0003f44070 */
[----:B------:R-:W-:Y:S01]  /*0b00*/  @!P2 IMAD.IADD R4, R4, 0x1, -R5 ;  /* 0x000000010404a824 */ /* 0x000fe200078e0a05 */
[----:B------:R-:W-:Y:S02]  /*0b10*/  @!P2 IADD3 R3, PT, PT, R3, 0x1, RZ ;  /* 0x000000010303a810 */ /* 0x000fe40007ffe0ff */
[----:B------:R-:W-:Y:S02]  /*0b20*/  ISETP.NE.AND P2, PT, R7, RZ, PT ;  /* 0x000000ff0700720c */ /* 0x000fe40003f45270 */
[----:B------:R-:W-:Y:S02]  /*0b30*/  ISETP.GE.U32.AND P0, PT, R4, R5, PT ;  /* 0x000000050400720c */ /* 0x000fe40003f06070 */
[----:B------:R-:W-:-:S04]  /*0b40*/  LOP3.LUT R4, R2, R7, RZ, 0x3c, !PT ;  /* 0x0000000702047212 */ /* 0x000fc800078e3cff */
[----:B------:R-:W-:Y:S01]  /*0b50*/  ISETP.GE.AND P1, PT, R4, RZ, PT ;  /* 0x000000ff0400720c */ /* 0x000fe20003f26270 */
[----:B--2---:R-:W-:-:S04]  /*0b60*/  IMAD.WIDE.U32 R4, R0, UR4, RZ ;  /* 0x0000000400047c25 */ /* 0x004fc8000f8e00ff */
[----:B------:R-:W-:Y:S01]  /*0b70*/  IMAD R221, R0, UR5, R5 ;  /* 0x0000000500dd7c24 */ /* 0x000fe2000f8e0205 */
[----:B------:R-:W1:Y:S01]  /*0b80*/  LDCU.64 UR4, c[0x0][0x3a8] ;  /* 0x00007500ff0477ac */ /* 0x000e620008000a00 */
[----:B------:R-:W-:Y:S01]  /*0b90*/  @P0 VIADD R3, R3, 0x1 ;  /* 0x0000000103030836 */ /* 0x000fe20000000000 */
[----:B------:R-:W-:-:S04]  /*0ba0*/  LEA R220, P0, R4, UR8, 0x2 ;  /* 0x0000000804dc7c11 */ /* 0x000fc8000f8010ff */
[----:B------:R-:W-:Y:S02]  /*0bb0*/  LEA.HI.X R221, R4, UR9, R221, 0x2, P0 ;  /* 0x0000000904dd7c11 */ /* 0x000fe400080f14dd */
[----:B------:R-:W-:Y:S01]  /*0bc0*/  @!P1 IADD3 R3, PT, PT, -R3, RZ, RZ ;  /* 0x000000ff03039210 */ /* 0x000fe20007ffe1ff */
[----:B------:R-:W2:Y:S01]  /*0bd0*/  LDC R4, c[0x0][0x3e8] ;  /* 0x0000fa00ff047b82 */ /* 0x000ea20000000800 */
[----:B------:R-:W-:-:S05]  /*0be0*/  @!P2 LOP3.LUT R3, RZ, R7, RZ, 0x33, !PT ;  /* 0x00000007ff03a212 */ /* 0x000fca00078e33ff */
[----:B------:R-:W-:-:S05]  /*0bf0*/  IMAD.WIDE R16, R3, 0x4, R220 ;  /* 0x0000000403107825 */ /* 0x000fca00078e02dc */
[----:B------:R-:W2:Y:S01]  /*0c00*/  LDG.E R6, desc[UR16][R16.64] ;  /* 0x0000001010067981 */ /* 0x000ea2000c1e1900 */
[----:B------:R-:W-:Y:S02]  /*0c10*/  IADD3 R3, PT, PT, -R3, RZ, RZ ;  /* 0x000000ff03037210 */ /* 0x000fe40007ffe1ff */
[----:B----4-:R-:W-:Y:S02]  /*0c20*/  MOV R190, UR12 ;  /* 0x0000000c00be7c02 */ /* 0x010fe40008000f00 */
[----:B---3--:R-:W-:Y:S01]  /*0c30*/  MOV R188, UR10 ;  /* 0x0000000a00bc7c02 */ /* 0x008fe20008000f00 */
[----:B------:R-:W-:Y:S01]  /*0c40*/  IMAD R2, R7, R3, R2 ;  /* 0x0000000307027224 */ /* 0x000fe200078e0202 */
[----:B------:R-:W-:Y:S02]  /*0c50*/  MOV R191, UR13 ;  /* 0x0000000d00bf7c02 */ /* 0x000fe40008000f00 */
[----:B------:R-:W-:Y:S02]  /*0c60*/  MOV R189, UR11 ;  /* 0x0000000b00bd7c02 */ /* 0x000fe40008000f00 */
[----:B------:R-:W-:-:S02]  /*0c70*/  SHF.R.S32.HI R3, RZ, 0x1f, R2 ;  /* 0x0000001fff037819 */ /* 0x000fc40000011402 */
[----:B--2---:R-:W-:-:S04]  /*0c80*/  IABS R8, R4 ;  /* 0x0000000400087213 */ /* 0x004fc80000000000 */
[----:B------:R-:W2:Y:S08]  /*0c90*/  I2F.RP R14, R8 ;  /* 0x00000008000e7306 */ /* 0x000eb00000209400 */
[----:B--2---:R-:W2:Y:S02]  /*0ca0*/  MUFU.RCP R12, R14 ;  /* 0x0000000e000c7308 */ /* 0x004ea40000001000 */
[----:B--2---:R-:W-:-:S06]  /*0cb0*/  IADD3 R12, PT, PT, R12, 0xffffffe, RZ ;  /* 0x0ffffffe0c0c7810 */ /* 0x004fcc0007ffe0ff */
[----:B------:R-:W2:Y:S02]  /*0cc0*/  F2I.FTZ.U32.TRUNC.NTZ R13, R12 ;  /* 0x0000000c000d7305 */ /* 0x000ea4000021f000 */
[----:B--2---:R-:W-:Y:S01]  /*0cd0*/  IMAD.MOV R5, RZ, RZ, -R13 ;  /* 0x000000ffff057224 */ /* 0x004fe200078e0a0d */
[----:B------:R-:W-:-:S03]  /*0ce0*/  MOV R12, RZ ;  /* 0x000000ff000c7202 */ /* 0x000fc60000000f00 */
[----:B------:R-:W-:Y:S01]  /*0cf0*/  IMAD R10, R5, R8, RZ ;  /* 0x00000008050a7224 */ /* 0x000fe200078e02ff */
[----:B------:R-:W-:-:S03]  /*0d00*/  IABS R5, R15 ;  /* 0x0000000f00057213 */ /* 0x000fc60000000000 */
[----:B------:R-:W-:Y:S01]  /*0d10*/  IMAD.HI.U32 R13, R13, R10, R12 ;  /* 0x0000000a0d0d7227 */ /* 0x000fe200078e000c */
[----:B------:R-:W-:-:S05]  /*0d20*/  MOV R10, R5 ;  /* 0x00000005000a7202 */ /* 0x000fca0000000f00 */
[----:B------:R-:W-:-:S04]  /*0d30*/  IMAD.HI.U32 R5, R13, R10, RZ ;  /* 0x0000000a0d057227 */ /* 0x000fc800078e00ff */
[----:B------:R-:W-:-:S04]  /*0d40*/  IMAD.MOV R13, RZ, RZ, -R5 ;  /* 0x000000ffff0d7224 */ /* 0x000fc800078e0a05 */
[----:B------:R-:W-:-:S05]  /*0d50*/  IMAD R13, R8, R13, R10 ;  /* 0x0000000d080d7224 */ /* 0x000fca00078e020a */
[----:B------:R-:W-:-:S13]  /*0d60*/  ISETP.GT.U32.AND P1, PT, R8, R13, PT ;  /* 0x0000000d0800720c */ /* 0x000fda0003f24070 */
[-C--:B------:R-:W-:Y:S02]  /*0d70*/  @!P1 IADD3 R13, PT, PT, R13, -R8.reuse, RZ ;  /* 0x800000080d0d9210 */ /* 0x080fe40007ffe0ff */
[----:B------:R-:W-:Y:S02]  /*0d80*/  @!P1 IADD3 R5, PT, PT, R5, 0x1, RZ ;  /* 0x0000000105059810 */ /* 0x000fe40007ffe0ff */
[----:B------:R-:W-:Y:S02]  /*0d90*/  ISETP.GE.U32.AND P2, PT, R13, R8, PT ;  /* 0x000000080d00720c */ /* 0x000fe40003f46070 */
[----:B------:R-:W-:Y:S02]  /*0da0*/  LOP3.LUT R8, R15, R4, RZ, 0x3c, !PT ;  /* 0x000000040f087212 */ /* 0x000fe400078e3cff */
[----:B------:R-:W-:Y:S02]  /*0db0*/  ISETP.NE.AND P1, PT, R4, RZ, PT ;  /* 0x000000ff0400720c */ /* 0x000fe40003f25270 */
[----:B------:R-:W-:-:S07]  /*0dc0*/  ISETP.GE.AND P0, PT, R8, RZ, PT ;  /* 0x000000ff0800720c */ /* 0x000fce0003f06270 */
[----:B------:R-:W-:-:S06]  /*0dd0*/  @P2 VIADD R5, R5, 0x1 ;  /* 0x0000000105052836 */ /* 0x000fcc0000000000 */
[----:B------:R-:W-:Y:S02]  /*0de0*/  @!P0 IADD3 R5, PT, PT, -R5, RZ, RZ ;  /* 0x000000ff05058210 */ /* 0x000fe40007ffe1ff */
[----:B------:R-:W-:Y:S01]  /*0df0*/  @!P1 LOP3.LUT R5, RZ, R4, RZ, 0x33, !PT ;  /* 0x00000004ff059212 */ /* 0x000fe200078e33ff */
[C---:B------:R-:W-:Y:S02]  /*0e00*/  IMAD R4, R3.reuse, R190, RZ ;  /* 0x000000be03047224 */ /* 0x040fe400078e02ff */
[----:B------:R-:W-:Y:S02]  /*0e10*/  IMAD R3, R3, R188, RZ ;  /* 0x000000bc03037224 */ /* 0x000fe400078e02ff */
[C---:B------:R-:W-:Y:S02]  /*0e20*/  IMAD R4, R2.reuse, R191, R4 ;  /* 0x000000bf02047224 */ /* 0x040fe400078e0204 */
[----:B------:R-:W-:Y:S01]  /*0e30*/  IMAD R3, R2, R189, R3 ;  /* 0x000000bd02037224 */ /* 0x000fe200078e0203 */
[----:B------:R-:W-:Y:S01]  /*0e40*/  SHF.R.S32.HI R17, RZ, 0x1f, R6 ;  /* 0x0000001fff117819 */ /* 0x000fe20000011406 */
[----:B------:R-:W-:-:S04]  /*0e50*/  IMAD.WIDE.U32 R12, R6, UR6, RZ ;  /* 0x00000006060c7c25 */ /* 0x000fc8000f8e00ff */
[C---:B------:R-:W-:Y:S02]  /*0e60*/  IMAD R19, R17.reuse, UR6, RZ ;  /* 0x0000000611137c24 */ /* 0x040fe4000f8e02ff */
[----:B-1----:R-:W-:Y:S02]  /*0e70*/  IMAD R17, R17, UR4, RZ ;  /* 0x0000000411117c24 */ /* 0x002fe4000f8e02ff */
[C---:B------:R-:W-:Y:S02]  /*0e80*/  IMAD R19, R6.reuse, UR7, R19 ;  /* 0x0000000706137c24 */ /* 0x040fe4000f8e0213 */
[C---:B------:R-:W-:Y:S02]  /*0e90*/  IMAD R17, R6.reuse, UR5, R17 ;  /* 0x0000000506117c24 */ /* 0x040fe4000f8e0211 */
[----:B------:R-:W-:Y:S01]  /*0ea0*/  IMAD.WIDE.U32 R6, R6, UR4, RZ ;  /* 0x0000000406067c25 */ /* 0x000fe2000f8e00ff */
[----:B------:R-:W1:Y:S03]  /*0eb0*/  LDCU.128 UR4, c[0x0][0x3d0] ;  /* 0x00007a00ff0477ac */ /* 0x000e660008000c00 */
[----:B------:R-:W-:-:S02]  /*0ec0*/  IMAD.IADD R13, R13, 0x1, R19 ;  /* 0x000000010d0d7824 */ /* 0x000fc400078e0213 */
[----:B------:R-:W-:Y:S02]  /*0ed0*/  IMAD.IADD R7, R7, 0x1, R17 ;  /* 0x0000000107077824 */ /* 0x000fe400078e0211 */
[----:B------:R-:W-:-:S04]  /*0ee0*/  IMAD.WIDE.U32 R12, R2, R190, R12 ;  /* 0x000000be020c7225 */ /* 0x000fc800078e000c */
[----:B------:R-:W-:Y:S01]  /*0ef0*/  IMAD.WIDE.U32 R6, R2, R188, R6 ;  /* 0x000000bc02067225 */ /* 0x000fe200078e0006 */
[----:B------:R-:W-:-:S03]  /*0f00*/  SHF.R.S32.HI R2, RZ, 0x1f, R5 ;  /* 0x0000001fff027819 */ /* 0x000fc60000011405 */
[----:B------:R-:W-:Y:S01]  /*0f10*/  IMAD.IADD R13, R13, 0x1, R4 ;  /* 0x000000010d0d7824 */ /* 0x000fe200078e0204 */
[----:B------:R-:W-:Y:S01]  /*0f20*/  IADD3 R7, PT, PT, R7, R3, RZ ;  /* 0x0000000307077210 */ /* 0x000fe20007ffe0ff */
[C---:B-1----:R-:W-:Y:S02]  /*0f30*/  IMAD R4, R2.reuse, UR4, RZ ;  /* 0x0000000402047c24 */ /* 0x042fe4000f8e02ff */
[----:B------:R-:W-:Y:S02]  /*0f40*/  IMAD R2, R2, UR6, RZ ;  /* 0x0000000602027c24 */ /* 0x000fe4000f8e02ff */
[C---:B------:R-:W-:Y:S02]  /*0f50*/  IMAD R4, R5.reuse, UR5, R4 ;  /* 0x0000000505047c24 */ /* 0x040fe4000f8e0204 */
[----:B------:R-:W-:-:S04]  /*0f60*/  IMAD.WIDE.U32 R12, R5, UR4, R12 ;  /* 0x00000004050c7c25 */ /* 0x000fc8000f8e000c */
[C---:B------:R-:W-:Y:S02]  /*0f70*/  IMAD R2, R5.reuse, UR7, R2 ;  /* 0x0000000705027c24 */ /* 0x040fe4000f8e0202 */
[----:B------:R-:W-:Y:S01]  /*0f80*/  IMAD.WIDE.U32 R16, R5, UR6, R6 ;  /* 0x0000000605107c25 */ /* 0x000fe2000f8e0006 */
[----:B------:R-:W-:-:S03]  /*0f90*/  IADD3 R6, PT, PT, R13, R4, RZ ;  /* 0x000000040d067210 */ /* 0x000fc60007ffe0ff */
[----:B------:R-:W-:Y:S01]  /*0fa0*/  IMAD.MOV.U32 R8, RZ, RZ, R12 ;  /* 0x000000ffff087224 */ /* 0x000fe200078e000c */
[----:B------:R-:W-:Y:S02]  /*0fb0*/  IADD3 R7, PT, PT, R17, R2, RZ ;  /* 0x0000000211077210 */ /* 0x000fe40007ffe0ff */
[----:B------:R-:W-:Y:S01]  /*0fc0*/  MOV R12, R16 ;  /* 0x00000010000c7202 */ /* 0x000fe20000000f00 */
[----:B------:R-:W-:Y:S06]  /*0fd0*/  BRA `(.L_x_506) ;  /* 0x0000000400547947 */ /* 0x000fec0003800000 */
.L_x_505:
[----:B------:R-:W-:-:S13]  /*0fe0*/  ISETP.NE.AND P0, PT, R3, -0x1, PT ;  /* 0xffffffff0300780c */ /* 0x000fda0003f05270 */
[----:B------:R-:W-:Y:S05]  /*0ff0*/  @P0 BRA `(.L_x_507) ;  /* 0x0000000000340947 */ /* 0x000fea0003800000 */
[----:B------:R-:W2:Y:S01]  /*1000*/  LDC.64 R190, c[0x0][0x3b8] ;  /* 0x0000ee00ffbe7b82 */ /* 0x000ea20000000a00 */
[----:B------:R-:W3:Y:S01]  /*1010*/  LDCU.64 UR4, c[0x0][0x3a0] ;  /* 0x00007400ff0477ac */ /* 0x000ee20008000a00 */
[----:B------:R-:W-:-:S05]  /*1020*/  SHF.R.S32.HI R5, RZ, 0x1f, R2 ;  /* 0x0000001fff057819 */ /* 0x000fca0000011402 */
[-C--:B--2---:R-:W-:Y:S01]  /*1030*/  IMAD R4, R5, R190.reuse, RZ ;  /* 0x000000be05047224 */ /* 0x084fe200078e02ff */
[----:B-----5:R-:W-:Y:S01]  /*1040*/  SHF.R.S32.HI R5, RZ, 0x1f, R6 ;  /* 0x0000001fff057819 */ /* 0x020fe20000011406 */
[----:B------:R-:W-:-:S04]  /*1050*/  IMAD.WIDE.U32 R12, R2, R190, RZ ;  /* 0x000000be020c7225 */ /* 0x000fc800078e00ff */
[----:B------:R-:W-:Y:S02]  /*1060*/  IMAD R4, R2, R191, R4 ;  /* 0x000000bf02047224 */ /* 0x000fe400078e0204 */
[----:B---3--:R-:W-:-:S03]  /*1070*/  IMAD R5, R5, UR4, RZ ;  /* 0x0000000405057c24 */ /* 0x008fc6000f8e02ff */
[----:B------:R-:W-:Y:S01]  /*1080*/  IADD3 R13, PT, PT, R13, R4, RZ ;  /* 0x000000040d0d7210 */ /* 0x000fe20007ffe0ff */
[C---:B------:R-:W-:Y:S02]  /*1090*/  IMAD R5, R6.reuse, UR5, R5 ;  /* 0x0000000506057c24 */ /* 0x040fe4000f8e0205 */
[----:B------:R-:W-:-:S05]  /*10a0*/  IMAD.WIDE.U32 R12, R6, UR4, R12 ;  /* 0x00000004060c7c25 */ /* 0x000fca000f8e000c */
[----:B------:R-:W-:Y:S01]  /*10b0*/  IADD3 R13, PT, PT, R13, R5, RZ ;  /* 0x000000050d0d7210 */ /* 0x000fe20007ffe0ff */
[----:B------:R-:W-:Y:S05]  /*10c0*/  BRA `(.L_x_508) ;  /* 0x0000000000187947 */ /* 0x000fea0003800000 */
.L_x_507:
[----:B------:R-:W2:Y:S01]  /*10d0*/  LDC.64 R190, c[0x0][0x3b8] ;  /* 0x0000ee00ffbe7b82 */ /* 0x000ea20000000a00 */
[----:B------:R-:W-:-:S05]  /*10e0*/  IADD3 R4, PT, PT, R2, R3, RZ ;  /* 0x0000000302047210 */ /* 0x000fca0007ffe0ff */
[C---:B--2---:R-:W-:Y:S02]  /*10f0*/  IMAD R13, R4.reuse, R191, RZ ;  /* 0x000000bf040d7224 */ /* 0x044fe400078e02ff */
[----:B------:R-:W-:-:S05]  /*1100*/  IMAD.WIDE.U32 R4, R4, R190, RZ ;  /* 0x000000be04047225 */ /* 0x000fca00078e00ff */
[----:B------:R-:W-:Y:S02]  /*1110*/  IADD3 R13, PT, PT, R5, R13, RZ ;  /* 0x0000000d050d7210 */ /* 0x000fe40007ffe0ff */
[----:B------:R-:W-:Y:S02]  /*1120*/  MOV R12, R4 ;  /* 0x00000004000c7202 */ /* 0x000fe40000000f00 */
.L_x_508:
        /* <DEDUP_REMOVED lines=13> */
[----:B------:R-:W-:Y:S06]  /*1200*/  BRA `(.L_x_510) ;  /* 0x0000000000187947 */ /* 0x000fec0003800000 */
.L_x_509:
[----:B------:R-:W2:Y:S01]  /*1210*/  LDC.64 R188, c[0x0][0x3c0] ;  /* 0x0000f000ffbc7b82 */ /* 0x000ea20000000a00 */
[----:B------:R-:W-:-:S05]  /*1220*/  IADD3 R2, PT, PT, R2, R3, RZ ;  /* 0x0000000302027210 */ /* 0x000fca0007ffe0ff */
[C---:B--2---:R-:W-:Y:S02]  /*1230*/  IMAD R17, R2.reuse, R189, RZ ;  /* 0x000000bd02117224 */ /* 0x044fe400078e02ff */
[----:B------:R-:W-:-:S05]  /*1240*/  IMAD.WIDE.U32 R2, R2, R188, RZ ;  /* 0x000000bc02027225 */ /* 0x000fca00078e00ff */
[----:B------:R-:W-:Y:S02]  /*1250*/  IADD3 R17, PT, PT, R3, R17, RZ ;  /* 0x0000001103117210 */ /* 0x000fe40007ffe0ff */
[----:B------:R-:W-:-:S07]  /*1260*/  MOV R16, R2 ;  /* 0x0000000200107202 */ /* 0x000fce0000000f00 */
.L_x_510:
[----:B-----5:R-:W2:Y:S01]  /*1270*/  LDC R6, c[0x0][0x3e8] ;  /* 0x0000fa00ff067b82 */ /* 0x020ea20000000800 */
[----:B-1----:R-:W-:Y:S02]  /*1280*/  LEA R7, R192, 0xffffff00, 0x8 ;  /* 0xffffff00c0077811 */ /* 0x002fe400078e40ff */
[----:B------:R-:W-:-:S03]  /*1290*/  CS2R R220, SRZ ;  /* 0x0000000000dc7805 */ /* 0x000fc6000001ff00 */
[----:B------:R-:W-:-:S04]  /*12a0*/  IMAD.WIDE.U32 R16, R7, R188, R16 ;  /* 0x000000bc07107225 */ /* 0x000fc800078e0010 */
[----:B------:R-:W-:Y:S01]  /*12b0*/  IMAD R17, R7, R189, R17 ;  /* 0x000000bd07117224 */ /* 0x000fe200078e0211 */
[----:B--2---:R-:W-:-:S04]  /*12c0*/  IABS R2, R6 ;  /* 0x0000000600027213 */ /* 0x004fc80000000000 */
[----:B------:R-:W1:Y:S08]  /*12d0*/  I2F.RP R5, R2 ;  /* 0x0000000200057306 */ /* 0x000e700000209400 */
[----:B-1----:R-:W1:Y:S02]  /*12e0*/  MUFU.RCP R18, R5 ;  /* 0x0000000500127308 */ /* 0x002e640000001000 */
[----:B-1----:R-:W-:-:S06]  /*12f0*/  IADD3 R18, PT, PT, R18, 0xffffffe, RZ ;  /* 0x0ffffffe12127810 */ /* 0x002fcc0007ffe0ff */
[----:B------:R-:W1:Y:S02]  /*1300*/  F2I.FTZ.U32.TRUNC.NTZ R19, R18 ;  /* 0x0000001200137305 */ /* 0x000e64000021f000 */
[----:B-1----:R-:W-:Y:S01]  /*1310*/  IMAD.MOV R3, RZ, RZ, -R19 ;  /* 0x000000ffff037224 */ /* 0x002fe200078e0a13 */
[----:B------:R-:W-:-:S03]  /*1320*/  MOV R18, RZ ;  /* 0x000000ff00127202 */ /* 0x000fc60000000f00 */
[----:B------:R-:W-:Y:S01]  /*1330*/  IMAD R4, R3, R2, RZ ;  /* 0x0000000203047224 */ /* 0x000fe200078e02ff */
[----:B------:R-:W-:-:S03]  /*1340*/  IABS R3, R15 ;  /* 0x0000000f00037213 */ /* 0x000fc60000000000 */
[----:B------:R-:W-:-:S04]  /*1350*/  IMAD.HI.U32 R19, R19, R4, R18 ;  /* 0x0000000413137227 */ /* 0x000fc800078e0012 */
[----:B------:R-:W-:-:S04]  /*1360*/  IMAD.MOV.U32 R4, RZ, RZ, R3 ;  /* 0x000000ffff047224 */ /* 0x000fc800078e0003 */
[----:B------:R-:W-:-:S04]  /*1370*/  IMAD.HI.U32 R8, R19, R4, RZ ;  /* 0x0000000413087227 */ /* 0x000fc800078e00ff */
[----:B------:R-:W-:Y:S01]  /*1380*/  IMAD.WIDE.U32 R18, R7, R190, R12 ;  /* 0x000000be07127225 */ /* 0x000fe200078e000c */
[----:B------:R-:W-:-:S03]  /*1390*/  IADD3 R3, PT, PT, -R8, RZ, RZ ;  /* 0x000000ff08037210 */ /* 0x000fc60007ffe1ff */
[----:B------:R-:W-:Y:S02]  /*13a0*/  IMAD R19, R7, R191, R19 ;  /* 0x000000bf07137224 */ /* 0x000fe400078e0213 */
[C---:B------:R-:W-:Y:S02]  /*13b0*/  IMAD R3, R2.reuse, R3, R4 ;  /* 0x0000000302037224 */ /* 0x040fe400078e0204 */
[----:B------:R-:W1:Y:S03]  /*13c0*/  LDC.64 R4, c[0x0][0x3d8] ;  /* 0x0000f600ff047b82 */ /* 0x000e660000000a00 */
[----:B------:R-:W-:-:S13]  /*13d0*/  ISETP.GT.U32.AND P0, PT, R2, R3, PT ;  /* 0x000000030200720c */ /* 0x000fda0003f04070 */
[----:B------:R-:W-:Y:S01]  /*13e0*/  @!P0 IMAD.IADD R3, R3, 0x1, -R2 ;  /* 0x0000000103038824 */ /* 0x000fe200078e0a02 */
[----:B------:R-:W-:Y:S02]  /*13f0*/  @!P0 IADD3 R8, PT, PT, R8, 0x1, RZ ;  /* 0x0000000108088810 */ /* 0x000fe40007ffe0ff */
[----:B------:R-:W-:Y:S02]  /*1400*/  ISETP.NE.AND P0, PT, R6, RZ, PT ;  /* 0x000000ff0600720c */ /* 0x000fe40003f05270 */
[----:B------:R-:W-:Y:S02]  /*1410*/  ISETP.GE.U32.AND P2, PT, R3, R2, PT ;  /* 0x000000020300720c */ /* 0x000fe40003f46070 */
[----:B------:R-:W-:-:S04]  /*1420*/  LOP3.LUT R2, R15, R6, RZ, 0x3c, !PT ;  /* 0x000000060f027212 */ /* 0x000fc800078e3cff */
[----:B------:R-:W-:Y:S02]  /*1430*/  ISETP.GE.AND P1, PT, R2, RZ, PT ;  /* 0x000000ff0200720c */ /* 0x000fe40003f26270 */
[----:B------:R-:W2:Y:S05]  /*1440*/  LDC.64 R2, c[0x0][0x3d0] ;  /* 0x0000f400ff027b82 */ /* 0x000eaa0000000a00 */
[----:B------:R-:W-:-:S06]  /*1450*/  @P2 VIADD R8, R8, 0x1 ;  /* 0x0000000108082836 */ /* 0x000fcc0000000000 */
[----:B------:R-:W-:Y:S02]  /*1460*/  @!P1 IADD3 R8, PT, PT, -R8, RZ, RZ ;  /* 0x000000ff08089210 */ /* 0x000fe40007ffe1ff */
[----:B------:R-:W-:-:S04]  /*1470*/  @!P0 LOP3.LUT R8, RZ, R6, RZ, 0x33, !PT ;  /* 0x00000006ff088212 */ /* 0x000fc800078e33ff */
[----:B------:R-:W-:Y:S01]  /*1480*/  SHF.R.S32.HI R13, RZ, 0x1f, R8 ;  /* 0x0000001fff0d7819 */ /* 0x000fe20000011408 */
[----:B-1----:R-:W-:-:S04]  /*1490*/  IMAD.WIDE.U32 R16, R8, R4, R16 ;  /* 0x0000000408107225 */ /* 0x002fc800078e0010 */
[C---:B------:R-:W-:Y:S01]  /*14a0*/  IMAD R6, R13.reuse, R4, RZ ;  /* 0x000000040d067224 */ /* 0x040fe200078e02ff */
[----:B------:R-:W-:Y:S01]  /*14b0*/  MOV R12, R16 ;  /* 0x00000010000c7202 */ /* 0x000fe20000000f00 */
[-C--:B--2---:R-:W-:Y:S02]  /*14c0*/  IMAD R13, R13, R2.reuse, RZ ;  /* 0x000000020d0d7224 */ /* 0x084fe400078e02ff */
[----:B------:R-:W-:-:S04]  /*14d0*/  IMAD.WIDE.U32 R18, R8, R2, R18 ;  /* 0x0000000208127225 */ /* 0x000fc800078e0012 */
[C---:B------:R-:W-:Y:S02]  /*14e0*/  IMAD R3, R8.reuse, R3, R13 ;  /* 0x0000000308037224 */ /* 0x040fe400078e020d */
[----:B------:R-:W-:Y:S01]  /*14f0*/  IMAD R5, R8, R5, R6 ;  /* 0x0000000508057224 */ /* 0x000fe200078e0206 */
[----:B------:R-:W-:Y:S02]  /*1500*/  MOV R8, R18 ;  /* 0x0000001200087202 */ /* 0x000fe40000000f00 */
[----:B------:R-:W-:Y:S01]  /*1510*/  IADD3 R6, PT, PT, R19, R3, RZ ;  /* 0x0000000313067210 */ /* 0x000fe20007ffe0ff */
[----:B------:R-:W-:-:S07]  /*1520*/  IMAD.IADD R7, R17, 0x1, R5 ;  /* 0x0000000111077824 */ /* 0x000fce00078e0205 */
.L_x_506:
[----:B------:R-:W-:Y:S01]  /*1530*/  ISETP.NE.AND P0, PT, R216, -0x1, PT ;  /* 0xffffffffd800780c */ /* 0x000fe20003f05270 */
[----:B------:R-:W1:Y:S01]  /*1540*/  S2UR UR4, SR_CgaCtaId ;  /* 0x00000000000479c3 */ /* 0x000e620000008800 */
[----:B------:R-:W2:Y:S01]  /*1550*/  LDCU.64 UR12, c[0x0][0x388] ;  /* 0x00007100ff0c77ac */ /* 0x000ea20008000a00 */
[----:B------:R-:W-:Y:S01]  /*1560*/  SHF.R.U32.HI R224, RZ, 0x2, R210 ;  /* 0x00000002ffe07819 */ /* 0x000fe200000116d2 */
[----:B------:R-:W-:Y:S01]  /*1570*/  IMAD.MOV.U32 R225, RZ, RZ, RZ ;  /* 0x000000ffffe17224 */ /* 0x000fe200078e00ff */
[----:B------:R-:W-:Y:S01]  /*1580*/  IADD3 R211, PT, PT, -R20, R9, RZ ;  /* 0x0000000914d37210 */ /* 0x000fe20007ffe1ff */
[----:B------:R-:W3:Y:S01]  /*1590*/  LDCU.64 UR10, c[0x0][0x390] ;  /* 0x00007200ff0a77ac */ /* 0x000ee20008000a00 */
[----:B------:R-:W-:Y:S01]  /*15a0*/  BSSY.RECONVERGENT B0, `(.L_x_511) ;  /* 0x0000038000007945 */ /* 0x000fe20003800200 */
[----:B------:R-:W-:Y:S01]  /*15b0*/  IMAD.WIDE.U32 R10, R11, 0x40, R224 ;  /* 0x000000400b0a7825 */ /* 0x000fe200078e00e0 */
[----:B------:R-:W-:Y:S01]  /*15c0*/  ISETP.GE.AND P2, PT, R224, R211, PT ;  /* 0x000000d3e000720c */ /* 0x000fe20003f46270 */
[----:B------:R-:W4:Y:S03]  /*15d0*/  LDCU.64 UR6, c[0x0][0x3c8] ;  /* 0x00007900ff0677ac */ /* 0x000f260008000a00 */
[----:B------:R-:W5:Y:S01]  /*15e0*/  @!P0 LDC.64 R4, c[0x0][0x398] ;  /* 0x0000e600ff048b82 */ /* 0x000f620000000a00 */
[----:B------:R-:W-:-:S07]  /*15f0*/  UMOV UR5, 0x400 ;  /* 0x0000040000057882 */ /* 0x000fce0000000000 */
[----:B------:R-:W2:Y:S01]  /*1600*/  @P0 LDC.64 R2, c[0x0][0x3b0] ;  /* 0x0000ec00ff020b82 */ /* 0x000ea20000000a00 */
[----:B-1----:R-:W-:Y:S01]  /*1610*/  ULEA UR4, UR4, UR5, 0x18 ;  /* 0x0000000504047291 */ /* 0x002fe2000f8ec0ff */
[----:B-----5:R-:W-:Y:S01]  /*1620*/  @!P0 IMAD.WIDE.U32 R16, R0, R4, RZ ;  /* 0x0000000400108225 */ /* 0x020fe200078e00ff */
[----:B------:R-:W-:-:S03]  /*1630*/  SHF.L.U32 R4, R210, 0x5, RZ ;  /* 0x00000005d2047819 */ /* 0x000fc600000006ff */
[----:B------:R-:W-:Y:S02]  /*1640*/  @!P0 IMAD R5, R0, R5, R17 ;  /* 0x0000000500058224 */ /* 0x000fe400078e0211 */
[----:B------:R-:W-:Y:S02]  /*1650*/  IMAD.SHL.U32 R0, R210, 0x8, RZ ;  /* 0x00000008d2007824 */ /* 0x000fe400078e00ff */
[----:B--2---:R-:W-:Y:S01]  /*1660*/  @P0 IMAD.WIDE.U32 R18, R216, R2, RZ ;  /* 0x00000002d8120225 */ /* 0x004fe200078e00ff */
[----:B------:R-:W-:Y:S02]  /*1670*/  @!P0 MOV R2, R16 ;  /* 0x0000001000028202 */ /* 0x000fe40000000f00 */
[----:B------:R-:W-:Y:S01]  /*1680*/  LOP3.LUT R218, R0, 0x18, RZ, 0xc0, !PT ;  /* 0x0000001800da7812 */ /* 0x000fe200078ec0ff */
[----:B------:R-:W-:Y:S01]  /*1690*/  @P0 IMAD R5, R216, R3, R19 ;  /* 0x00000003d8050224 */ /* 0x000fe200078e0213 */
[----:B------:R-:W-:Y:S01]  /*16a0*/  LOP3.LUT R217, R0, 0xd8, RZ, 0xc0, !PT ;  /* 0x000000d800d97812 */ /* 0x000fe200078ec0ff */
[----:B------:R-:W-:Y:S01]  /*16b0*/  @P0 IMAD.MOV.U32 R2, RZ, RZ, R18 ;  /* 0x000000ffff020224 */ /* 0x000fe200078e0012 */
[----:B------:R-:W-:-:S02]  /*16c0*/  IADD3 R18, P1, PT, R218, R8, RZ ;  /* 0x00000008da127210 */ /* 0x000fc40007f3e0ff */
[C---:B------:R-:W-:Y:S02]  /*16d0*/  IADD3 R16, P0, PT, R218.reuse, R12, RZ ;  /* 0x0000000cda107210 */ /* 0x040fe40007f1e0ff */
[----:B------:R-:W-:Y:S01]  /*16e0*/  LOP3.LUT R217, R217, 0x18, R210, 0x78, !PT ;  /* 0x00000018d9d97812 */ /* 0x000fe200078e78d2 */
[----:B------:R-:W-:Y:S01]  /*16f0*/  IMAD.X R19, RZ, RZ, R6, P1 ;  /* 0x000000ffff137224 */ /* 0x000fe200008e0606 */
[----:B------:R-:W-:Y:S02]  /*1700*/  IADD3.X R17, PT, PT, RZ, R7, RZ, P0, !PT ;  /* 0x00000007ff117210 */ /* 0x000fe400007fe4ff */
[----:B------:R-:W-:Y:S01]  /*1710*/  IADD3 R12, P0, PT, R218, R2, RZ ;  /* 0x00000002da0c7210 */ /* 0x000fe20007f1e0ff */
[----:B------:R-:W-:Y:S01]  /*1720*/  IMAD.WIDE.U32 R6, R224, R190, R18 ;  /* 0x000000bee0067225 */ /* 0x000fe200078e0012 */
[----:B------:R-:W-:-:S03]  /*1730*/  LOP3.LUT R217, R217, 0x1f20, R0, 0xf8, !PT ;  /* 0x00001f20d9d97812 */ /* 0x000fc600078ef800 */
[----:B------:R-:W-:Y:S01]  /*1740*/  IMAD.WIDE.U32 R2, R224, R188, R16 ;  /* 0x000000bce0027225 */ /* 0x000fe200078e0010 */
[----:B------:R-:W-:Y:S02]  /*1750*/  LEA R212, P1, R6, UR12, 0x1 ;  /* 0x0000000c06d47c11 */ /* 0x000fe4000f8208ff */
[----:B------:R-:W-:Y:S01]  /*1760*/  LEA R217, R217, UR4, 0x1 ;  /* 0x00000004d9d97c11 */ /* 0x000fe2000f8e08ff */
[----:B------:R-:W-:Y:S01]  /*1770*/  IMAD.X R13, RZ, RZ, R5, P0 ;  /* 0x000000ffff0d7224 */ /* 0x000fe200000e0605 */
[----:B---3--:R-:W-:Y:S01]  /*1780*/  LEA R214, P0, R2, UR10, 0x1 ;  /* 0x0000000a02d67c11 */ /* 0x008fe2000f8008ff */
[C---:B------:R-:W-:Y:S02]  /*1790*/  IMAD R213, R224.reuse, R191, R7 ;  /* 0x000000bfe0d57224 */ /* 0x040fe400078e0207 */
[----:B------:R-:W-:Y:S02]  /*17a0*/  IMAD R215, R224, R189, R3 ;  /* 0x000000bde0d77224 */ /* 0x000fe400078e0203 */
[----:B----4-:R-:W-:Y:S01]  /*17b0*/  IMAD.WIDE.U32 R12, R15, UR6, R12 ;  /* 0x000000060f0c7c25 */ /* 0x010fe2000f8e000c */
[----:B------:R-:W-:-:S02]  /*17c0*/  LEA.HI.X R213, R6, UR13, R213, 0x1, P1 ;  /* 0x0000000d06d57c11 */ /* 0x000fc400088f0cd5 */
[----:B------:R-:W-:Y:S01]  /*17d0*/  LEA.HI.X R215, R2, UR11, R215, 0x1, P0 ;  /* 0x0000000b02d77c11 */ /* 0x000fe200080f0cd7 */
[----:B------:R-:W-:Y:S01]  /*17e0*/  IMAD R15, R15, UR7, R13 ;  /* 0x000000070f0f7c24 */ /* 0x000fe2000f8e020d */
[----:B------:R-:W-:Y:S06]  /*17f0*/  @P2 BRA `(.L_x_512) ;  /* 0x0000000000482947 */ /* 0x000fec0003800000 */
[----:B------:R-:W1:Y:S02]  /*1800*/  LDCU UR5, c[0x0][0x440] ;  /* 0x00008800ff0577ac */ /* 0x000e640008000800 */
[----:B-1----:R-:W-:-:S13]  /*1810*/  ISETP.GE.AND P0, PT, R218, UR5, PT ;  /* 0x00000005da007c0c */ /* 0x002fda000bf06270 */
[----:B------:R-:W-:Y:S05]  /*1820*/  @P0 BRA `(.L_x_513) ;  /* 0x0000000000380947 */ /* 0x000fea0003800000 */
[----:B------:R-:W1:Y:S01]  /*1830*/  LDCU.64 UR6, c[0x0][0x3b0] ;  /* 0x00007600ff0677ac */ /* 0x000e620008000a00 */
[----:B------:R-:W-:Y:S01]  /*1840*/  MOV R14, R12 ;  /* 0x0000000c000e7202 */ /* 0x000fe20000000f00 */
[----:B------:R-:W2:Y:S01]  /*1850*/  LDCU.64 UR10, c[0x0][0x380] ;  /* 0x00007000ff0a77ac */ /* 0x000ea20008000a00 */
[----:B-1----:R-:W-:-:S03]  /*1860*/  IMAD R3, R11, UR6, RZ ;  /* 0x000000060b037c24 */ /* 0x002fc6000f8e02ff */
[----:B------:R-:W-:-:S04]  /*1870*/  IMAD.WIDE.U32 R6, R10, UR6, R14 ;  /* 0x000000060a067c25 */ /* 0x000fc8000f8e000e */
[----:B------:R-:W-:Y:S01]  /*1880*/  IMAD R0, R10, UR7, R3 ;  /* 0x000000070a007c24 */ /* 0x000fe2000f8e0203 */
[----:B--2---:R-:W-:-:S04]  /*1890*/  LEA R2, P0, R6, UR10, 0x1 ;  /* 0x0000000a06027c11 */ /* 0x004fc8000f8008ff */
[----:B------:R-:W-:-:S04]  /*18a0*/  IADD3 R0, PT, PT, R7, R0, RZ ;  /* 0x0000000007007210 */ /* 0x000fc80007ffe0ff */
[----:B------:R-:W-:-:S05]  /*18b0*/  LEA.HI.X R3, R6, UR11, R0, 0x1, P0 ;  /* 0x0000000b06037c11 */ /* 0x000fca00080f0c00 */
[----:B------:R-:W-:Y:S01]  /*18c0*/  @!PT LDS RZ, [RZ] ;  /* 0x00000000fffff984 */ /* 0x000fe20000000800 */
[----:B------:R-:W-:Y:S01]  /*18d0*/  @!PT LDS RZ, [RZ] ;  /* 0x00000000fffff984 */ /* 0x000fe20000000800 */
[----:B------:R-:W-:Y:S01]  /*18e0*/  @!PT LDS RZ, [RZ] ;  /* 0x00000000fffff984 */ /* 0x000fe20000000800 */
[----:B------:R1:W-:Y:S01]  /*18f0*/  LDGSTS.E.BYPASS.LTC128B.128 [R217], desc[UR16][R2.64] ;  /* 0x0000000002d97fae */ /* 0x0003e2000b981a10 */
[----:B------:R-:W-:Y:S05]  /*1900*/  BRA `(.L_x_512) ;  /* 0x0000000000047947 */ /* 0x000fea0003800000 */
.L_x_513:
[----:B------:R2:W-:Y:S02]  /*1910*/  STS.128 [R217], RZ ;  /* 0x000000ffd9007388 */ /* 0x0005e40000000c00 */
.L_x_512:
[----:B------:R-:W-:Y:S05]  /*1920*/  BSYNC.RECONVERGENT B0 ;  /* 0x0000000000007941 */ /* 0x000fea0003800200 */
.L_x_511:
[----:B------:R-:W-:Y:S01]  /*1930*/  IADD3 R6, PT, PT, R224, 0x20, RZ ;  /* 0x00000020e0067810 */ /* 0x000fe20007ffe0ff */
[----:B-1----:R-:W-:Y:S01]  /*1940*/  IMAD.SHL.U32 R3, R192, 0x100, RZ ;  /* 0x00000100c0037824 */ /* 0x002fe200078e00ff */
[----:B------:R-:W-:Y:S02]  /*1950*/  BSSY.RECONVERGENT B0, `(.L_x_514) ;  /* 0x000001a000007945 */ /* 0x000fe40003800200 */
[----:B------:R-:W-:Y:S01]  /*1960*/  ISETP.GE.AND P0, PT, R6, R211, PT ;  /* 0x000000d30600720c */ /* 0x000fe20003f06270 */
[----:B------:R-:W-:-:S04]  /*1970*/  VIADD R195, R3, 0xffffff00 ;  /* 0xffffff0003c37836 */ /* 0x000fc80000000000 */
[----:B------:R-:W-:-:S05]  /*1980*/  IMAD.IADD R5, R199, 0x1, -R195 ;  /* 0x00000001c7057824 */ /* 0x000fca00078e0ac3 */
[----:B------:R-:W-:-:S03]  /*1990*/  ISETP.GE.AND P6, PT, R224, R5, PT ;  /* 0x00000005e000720c */ /* 0x000fc60003fc6270 */
[----:B------:R-:W-:Y:S10]  /*19a0*/  @P0 BRA `(.L_x_515) ;  /* 0x0000000000500947 */ /* 0x000ff40003800000 */
[----:B------:R-:W1:Y:S02]  /*19b0*/  LDCU UR5, c[0x0][0x440] ;  /* 0x00008800ff0577ac */ /* 0x000e640008000800 */
[----:B-1----:R-:W-:-:S13]  /*19c0*/  ISETP.GE.AND P0, PT, R218, UR5, PT ;  /* 0x00000005da007c0c */ /* 0x002fda000bf06270 */
[----:B------:R1:W-:Y:S01]  /*19d0*/  @P0 STS.128 [R217+0x800], RZ ;  /* 0x000800ffd9000388 */ /* 0x0003e20000000c00 */
[----:B------:R-:W-:Y:S05]  /*19e0*/  @P0 BRA `(.L_x_515) ;  /* 0x0000000000400947 */ /* 0x000fea0003800000 */
[----:B------:R-:W3:Y:S01]  /*19f0*/  LDCU.64 UR10, c[0x0][0x3b0] ;  /* 0x00007600ff0a77ac */ /* 0x000ee20008000a00 */
[----:B------:R-:W-:Y:S01]  /*1a00*/  IADD3 R7, P0, PT, R10, 0x20, RZ ;  /* 0x000000200a077810 */ /* 0x000fe20007f1e0ff */
[----:B------:R-:W-:Y:S01]  /*1a10*/  IMAD.MOV.U32 R10, RZ, RZ, R12 ;  /* 0x000000ffff0a7224 */ /* 0x000fe200078e000c */
[----:B------:R-:W4:Y:S03]  /*1a20*/  LDCU.64 UR6, c[0x0][0x380] ;  /* 0x00007000ff0677ac */ /* 0x000f260008000a00 */
[----:B------:R-:W-:Y:S01]  /*1a30*/  IMAD.X R0, RZ, RZ, R11, P0 ;  /* 0x000000ffff007224 */ /* 0x000fe200000e060b */
[----:B------:R-:W-:-:S03]  /*1a40*/  MOV R11, R15 ;  /* 0x0000000f000b7202 */ /* 0x000fc60000000f00 */
[----:B---3--:R-:W-:Y:S02]  /*1a50*/  IMAD R0, R0, UR10, RZ ;  /* 0x0000000a00007c24 */ /* 0x008fe4000f8e02ff */
[----:B------:R-:W-:-:S04]  /*1a60*/  IMAD.WIDE.U32 R10, R7, UR10, R10 ;  /* 0x0000000a070a7c25 */ /* 0x000fc8000f8e000a */
[----:B------:R-:W-:Y:S01]  /*1a70*/  IMAD R0, R7, UR11, R0 ;  /* 0x0000000b07007c24 */ /* 0x000fe2000f8e0200 */
[----:B----4-:R-:W-:-:S04]  /*1a80*/  LEA R12, P0, R10, UR6, 0x1 ;  /* 0x000000060a0c7c11 */ /* 0x010fc8000f8008ff */
[----:B------:R-:W-:-:S04]  /*1a90*/  IADD3 R0, PT, PT, R11, R0, RZ ;  /* 0x000000000b007210 */ /* 0x000fc80007ffe0ff */
[----:B------:R-:W-:-:S05]  /*1aa0*/  LEA.HI.X R13, R10, UR7, R0, 0x1, P0 ;  /* 0x000000070a0d7c11 */ /* 0x000fca00080f0c00 */
[----:B------:R-:W-:Y:S01]  /*1ab0*/  @!PT LDS RZ, [RZ] ;  /* 0x00000000fffff984 */ /* 0x000fe20000000800 */
[----:B------:R-:W-:Y:S01]  /*1ac0*/  @!PT LDS RZ, [RZ] ;  /* 0x00000000fffff984 */ /* 0x000fe20000000800 */
[----:B------:R-:W-:Y:S01]  /*1ad0*/  @!PT LDS RZ, [RZ] ;  /* 0x00000000fffff984 */ /* 0x000fe20000000800 */
[----:B------:R3:W-:Y:S02]  /*1ae0*/  LDGSTS.E.BYPASS.LTC128B.128 [R217+0x800], desc[UR16][R12.64] ;  /* 0x008000000cd97fae */ /* 0x0007e4000b981a10 */
.L_x_515:
[----:B------:R-:W-:Y:S05]  /*1af0*/  BSYNC.RECONVERGENT B0 ;  /* 0x0000000000007941 */ /* 0x000fea0003800200 */
.L_x_514:
[----:B------:R-:W-:Y:S01]  /*1b00*/  BSSY.RECONVERGENT B0, `(.L_x_516) ;  /* 0x000000d000007945 */ /* 0x000fe20003800200 */
[C---:B------:R-:W-:Y:S02]  /*1b10*/  SHF.L.U64.HI R0, R190.reuse, 0x5, R191 ;  /* 0x00000005be007819 */ /* 0x040fe400000102bf */
[----:B------:R-:W-:Y:S01]  /*1b20*/  SHF.L.U32 R7, R190, 0x5, RZ ;  /* 0x00000005be077819 */ /* 0x000fe200000006ff */
[----:B------:R-:W-:Y:S05]  /*1b30*/  @P6 BRA `(.L_x_517) ;  /* 0x0000000000246947 */ /* 0x000fea0003800000 */
[----:B------:R-:W4:Y:S02]  /*1b40*/  LDCU UR5, c[0x0][0x440] ;  /* 0x00008800ff0577ac */ /* 0x000f240008000800 */
[----:B----4-:R-:W-:-:S13]  /*1b50*/  ISETP.GE.AND P0, PT, R218, UR5, PT ;  /* 0x00000005da007c0c */ /* 0x010fda000bf06270 */
[----:B------:R-:W-:Y:S05]  /*1b60*/  @P0 BRA `(.L_x_518) ;  /* 0x0000000000140947 */ /* 0x000fea0003800000 */
[----:B------:R-:W-:Y:S01]  /*1b70*/  @!PT LDS RZ, [RZ] ;  /* 0x00000000fffff984 */ /* 0x000fe20000000800 */
[----:B------:R-:W-:Y:S01]  /*1b80*/  @!PT LDS RZ, [RZ] ;  /* 0x00000000fffff984 */ /* 0x000fe20000000800 */
[----:B------:R-:W-:Y:S01]  /*1b90*/  @!PT LDS RZ, [RZ] ;  /* 0x00000000fffff984 */ /* 0x000fe20000000800 */
[----:B------:R4:W-:Y:S01]  /*1ba0*/  LDGSTS.E.BYPASS.LTC128B.128 [R217+0x1000], desc[UR16][R212.64] ;  /* 0x01000000d4d97fae */ /* 0x0009e2000b981a10 */
[----:B------:R-:W-:Y:S05]  /*1bb0*/  BRA `(.L_x_517) ;  /* 0x0000000000047947 */ /* 0x000fea0003800000 */
.L_x_518:
[----:B------:R4:W-:Y:S02]  /*1bc0*/  STS.128 [R217+0x1000], RZ ;  /* 0x001000ffd9007388 */ /* 0x0009e40000000c00 */
.L_x_517:
[----:B------:R-:W-:Y:S05]  /*1bd0*/  BSYNC.RECONVERGENT B0 ;  /* 0x0000000000007941 */ /* 0x000fea0003800200 */
.L_x_516:
[----:B------:R-:W-:Y:S01]  /*1be0*/  ISETP.GE.AND P1, PT, R6, R5, PT ;  /* 0x000000050600720c */ /* 0x000fe20003f26270 */
[C---:B------:R-:W-:Y:S01]  /*1bf0*/  VIADD R18, R224.reuse, 0x40 ;  /* 0x00000040e0127836 */ /* 0x040fe20000000000 */
[C---:B------:R-:W-:Y:S01]  /*1c00*/  LEA R22, P0, R7.reuse, R212, 0x1 ;  /* 0x000000d407167211 */ /* 0x040fe200078008ff */
[C---:B------:R-:W-:Y:S01]  /*1c10*/  VIADD R16, R224.reuse, 0x60 ;  /* 0x00000060e0107836 */ /* 0x040fe20000000000 */
[----:B------:R-:W-:Y:S01]  /*1c20*/  BSSY.RECONVERGENT B0, `(.L_x_519) ;  /* 0x0000014000007945 */ /* 0x000fe20003800200 */
[C---:B------:R-:W-:Y:S01]  /*1c30*/  VIADD R14, R224.reuse, 0x80 ;  /* 0x00000080e00e7836 */ /* 0x040fe20000000000 */
[----:B------:R-:W-:Y:S01]  /*1c40*/  LEA.HI.X R23, R7, R213, R0, 0x1, P0 ;  /* 0x000000d507177211 */ /* 0x000fe200000f0c00 */
[----:B---3--:R-:W-:Y:S01]  /*1c50*/  VIADD R12, R224, 0xa0 ;  /* 0x000000a0e00c7836 */ /* 0x008fe20000000000 */
[-C--:B------:R-:W-:Y:S01]  /*1c60*/  ISETP.GE.AND P0, PT, R18, R5.reuse, PT ;  /* 0x000000051200720c */ /* 0x080fe20003f06270 */
[----:B------:R-:W-:Y:S01]  /*1c70*/  VIADD R10, R224, 0xc0 ;  /* 0x000000c0e00a7836 */ /* 0x000fe20000000000 */
[-C--:B------:R-:W-:Y:S01]  /*1c80*/  ISETP.GE.AND P5, PT, R16, R5.reuse, PT ;  /* 0x000000051000720c */ /* 0x080fe20003fa6270 */
[----:B------:R-:W-:Y:S01]  /*1c90*/  VIADD R8, R224, 0xe0 ;  /* 0x000000e0e0087836 */ /* 0x000fe20000000000 */
[----:B------:R-:W-:-:S02]  /*1ca0*/  ISETP.GE.AND P4, PT, R14, R5, PT ;  /* 0x000000050e00720c */ /* 0x000fc40003f86270 */
[-C--:B------:R-:W-:Y:S02]  /*1cb0*/  ISETP.GE.AND P3, PT, R12, R5.reuse, PT ;  /* 0x000000050c00720c */ /* 0x080fe40003f66270 */
[----:B------:R-:W-:Y:S01]  /*1cc0*/  ISETP.GE.AND P2, PT, R10, R5, PT ;  /* 0x000000050a00720c */ /* 0x000fe20003f46270 */
[----:B------:R-:W-:-:S12]  /*1cd0*/  @P1 BRA `(.L_x_520) ;  /* 0x0000000000201947 */ /* 0x000fd80003800000 */
[----:B------:R-:W3:Y:S02]  /*1ce0*/  LDCU UR5, c[0x0][0x440] ;  /* 0x00008800ff0577ac */ /* 0x000ee40008000800 */
[----:B---3--:R-:W-:-:S13]  /*1cf0*/  ISETP.GE.AND P1, PT, R218, UR5, PT ;  /* 0x00000005da007c0c */ /* 0x008fda000bf26270 */
[----:B------:R3:W-:Y:S01]  /*1d00*/  @P1 STS.128 [R217+0x1800], RZ ;  /* 0x001800ffd9001388 */ /* 0x0007e20000000c00 */
[----:B------:R-:W-:Y:S05]  /*1d10*/  @P1 BRA `(.L_x_520) ;  /* 0x0000000000101947 */ /* 0x000fea0003800000 */
[----:B------:R-:W-:Y:S01]  /*1d20*/  @!PT LDS RZ, [RZ] ;  /* 0x00000000fffff984 */ /* 0x000fe20000000800 */
[----:B------:R-:W-:Y:S01]  /*1d30*/  @!PT LDS RZ, [RZ] ;  /* 0x00000000fffff984 */ /* 0x000fe20000000800 */
[----:B------:R-:W-:Y:S01]  /*1d40*/  @!PT LDS RZ, [RZ] ;  /* 0x00000000fffff984 */ /* 0x000fe20000000800 */
[----:B------:R1:W-:Y:S02]  /*1d50*/  LDGSTS.E.BYPASS.LTC128B.128 [R217+0x1800], desc[UR16][R22.64] ;  /* 0x0180000016d97fae */ /* 0x0003e4000b981a10 */
.L_x_520:
[----:B------:R-:W-:Y:S05]  /*1d60*/  BSYNC.RECONVERGENT B0 ;  /* 0x0000000000007941 */ /* 0x000fea0003800200 */
.L_x_519:
[----:B------:R-:W-:Y:S01]  /*1d70*/  BSSY.RECONVERGENT B0, `(.L_x_521) ;  /* 0x000000d000007945 */ /* 0x000fe20003800200 */
[----:B------:R-:W-:-:S03]  /*1d80*/  ISETP.GE.AND P1, PT, R8, R5, PT ;  /* 0x000000050800720c */ /* 0x000fc60003f26270 */
[----:B------:R-:W-:Y:S10]  /*1d90*/  @P0 BRA `(.L_x_522) ;  /* 0x0000000000280947 */ /* 0x000ff40003800000 */
[----:B------:R-:W5:Y:S02]  /*1da0*/  LDCU UR5, c[0x0][0x440] ;  /* 0x00008800ff0577ac */ /* 0x000f640008000800 */
[----:B-----5:R-:W-:-:S13]  /*1db0*/  ISETP.GE.AND P0, PT, R218, UR5, PT ;  /* 0x00000005da007c0c */ /* 0x020fda000bf06270 */
[----:B------:R1:W-:Y:S01]  /*1dc0*/  @P0 STS.128 [R217+0x2000], RZ ;  /* 0x002000ffd9000388 */ /* 0x0003e20000000c00 */
[----:B------:R-:W-:Y:S05]  /*1dd0*/  @P0 BRA `(.L_x_522) ;  /* 0x0000000000180947 */ /* 0x000fea0003800000 */
[----:B------:R-:W-:-:S04]  /*1de0*/  LEA R24, P0, R190, R22, 0x6 ;  /* 0x00000016be187211 */ /* 0x000fc800078030ff */
[----:B------:R-:W-:-:S05]  /*1df0*/  LEA.HI.X R25, R190, R23, R191, 0x6, P0 ;  /* 0x00000017be197211 */ /* 0x000fca00000f34bf */
[----:B------:R-:W-:Y:S01]  /*1e00*/  @!PT LDS RZ, [RZ] ;  /* 0x00000000fffff984 */ /* 0x000fe20000000800 */
[----:B------:R-:W-:Y:S01]  /*1e10*/  @!PT LDS RZ, [RZ] ;  /* 0x00000000fffff984 */ /* 0x000fe20000000800 */
[----:B------:R-:W-:Y:S01]  /*1e20*/  @!PT LDS RZ, [RZ] ;  /* 0x00000000fffff984 */ /* 0x000fe20000000800 */
[----:B------:R1:W-:Y:S04]  /*1e30*/  LDGSTS.E.BYPASS.LTC128B.128 [R217+0x2000], desc[UR16][R24.64] ;  /* 0x0200000018d97fae */ /* 0x0003e8000b981a10 */
.L_x_522:
[----:B------:R-:W-:Y:S05]  /*1e40*/  BSYNC.RECONVERGENT B0 ;  /* 0x0000000000007941 */ /* 0x000fea0003800200 */
.L_x_521:
[----:B------:R-:W-:Y:S04]  /*1e50*/  BSSY.RECONVERGENT B0, `(.L_x_523) ;  /* 0x000000c000007945 */ /* 0x000fe80003800200 */
[----:B------:R-:W-:Y:S05]  /*1e60*/  @P5 BRA `(.L_x_524) ;  /* 0x0000000000285947 */ /* 0x000fea0003800000 */
[----:B------:R-:W5:Y:S02]  /*1e70*/  LDCU UR5, c[0x0][0x440] ;  /* 0x00008800ff0577ac */ /* 0x000f640008000800 */
[----:B-----5:R-:W-:-:S13]  /*1e80*/  ISETP.GE.AND P0, PT, R218, UR5, PT ;  /* 0x00000005da007c0c */ /* 0x020fda000bf06270 */
[----:B------:R1:W-:Y:S01]  /*1e90*/  @P0 STS.128 [R217+0x2800], RZ ;  /* 0x002800ffd9000388 */ /* 0x0003e20000000c00 */
[----:B------:R-:W-:Y:S05]  /*1ea0*/  @P0 BRA `(.L_x_524) ;  /* 0x0000000000180947 */ /* 0x000fea0003800000 */
[----:B-1----:R-:W-:-:S04]  /*1eb0*/  LEA R24, P0, R190, R22, 0x7 ;  /* 0x00000016be187211 */ /* 0x002fc800078038ff */
[----:B------:R-:W-:-:S05]  /*1ec0*/  LEA.HI.X R25, R190, R23, R191, 0x7, P0 ;  /* 0x00000017be197211 */ /* 0x000fca00000f3cbf */
[----:B------:R-:W-:Y:S01]  /*1ed0*/  @!PT LDS RZ, [RZ] ;  /* 0x00000000fffff984 */ /* 0x000fe20000000800 */
[----:B------:R-:W-:Y:S01]  /*1ee0*/  @!PT LDS RZ, [RZ] ;  /* 0x00000000fffff984 */ /* 0x000fe20000000800 */
[----:B------:R-:W-:Y:S01]  /*1ef0*/  @!PT LDS RZ, [RZ] ;  /* 0x00000000fffff984 */ /* 0x000fe20000000800 */
[----:B------:R1:W-:Y:S04]  /*1f00*/  LDGSTS.E.BYPASS.LTC128B.128 [R217+0x2800], desc[UR16][R24.64] ;  /* 0x0280000018d97fae */ /* 0x0003e8000b981a10 */
.L_x_524:
[----:B------:R-:W-:Y:S05]  /*1f10*/  BSYNC.RECONVERGENT B0 ;  /* 0x0000000000007941 */ /* 0x000fea0003800200 */
.L_x_523:
[----:B------:R-:W-:Y:S04]  /*1f20*/  BSSY.RECONVERGENT B0, `(.L_x_525) ;  /* 0x000000f000007945 */ /* 0x000fe80003800200 */
[----:B------:R-:W-:Y:S05]  /*1f30*/  @P4 BRA `(.L_x_526) ;  /* 0x0000000000344947 */ /* 0x000fea0003800000 */
[----:B------:R-:W5:Y:S02]  /*1f40*/  LDCU UR5, c[0x0][0x440] ;  /* 0x00008800ff0577ac */ /* 0x000f640008000800 */
[----:B-----5:R-:W-:-:S13]  /*1f50*/  ISETP.GE.AND P0, PT, R218, UR5, PT ;  /* 0x00000005da007c0c */ /* 0x020fda000bf06270 */
[----:B------:R1:W-:Y:S01]  /*1f60*/  @P0 STS.128 [R217+0x3000], RZ ;  /* 0x003000ffd9000388 */ /* 0x0003e20000000c00 */
[----:B------:R-:W-:Y:S05]  /*1f70*/  @P0 BRA `(.L_x_526) ;  /* 0x0000000000240947 */ /* 0x000fea0003800000 */
[----:B-1----:R-:W-:Y:S01]  /*1f80*/  MOV R24, R22 ;  /* 0x0000001600187202 */ /* 0x002fe20000000f00 */
[----:B------:R-:W-:Y:S01]  /*1f90*/  IMAD R0, R191, 0xc0, RZ ;  /* 0x000000c0bf007824 */ /* 0x000fe200078e02ff */
[----:B------:R-:W-:-:S03]  /*1fa0*/  MOV R25, R23 ;  /* 0x0000001700197202 */ /* 0x000fc60000000f00 */
[----:B------:R-:W-:-:S05]  /*1fb0*/  IMAD.WIDE.U32 R24, R190, 0xc0, R24 ;  /* 0x000000c0be187825 */ /* 0x000fca00078e0018 */
[----:B------:R-:W-:-:S05]  /*1fc0*/  IADD3 R25, PT, PT, R25, R0, RZ ;  /* 0x0000000019197210 */ /* 0x000fca0007ffe0ff */
[----:B------:R-:W-:Y:S01]  /*1fd0*/  @!PT LDS RZ, [RZ] ;  /* 0x00000000fffff984 */ /* 0x000fe20000000800 */
[----:B------:R-:W-:Y:S01]  /*1fe0*/  @!PT LDS RZ, [RZ] ;  /* 0x00000000fffff984 */ /* 0x000fe20000000800 */
[----:B------:R-:W-:Y:S01]  /*1ff0*/  @!PT LDS RZ, [RZ] ;  /* 0x00000000fffff984 */ /* 0x000fe20000000800 */
[----:B------:R1:W-:Y:S02]  /*2000*/  LDGSTS.E.BYPASS.LTC128B.128 [R217+0x3000], desc[UR16][R24.64] ;  /* 0x0300000018d97fae */ /* 0x0003e4000b981a10 */
.L_x_526:
[----:B------:R-:W-:Y:S05]  /*2010*/  BSYNC.RECONVERGENT B0 ;  /* 0x0000000000007941 */ /* 0x000fea0003800200 */
.L_x_525:
        /* <DEDUP_REMOVED lines=12> */
.L_x_528:
[----:B------:R-:W-:Y:S05]  /*20e0*/  BSYNC.RECONVERGENT B0 ;  /* 0x0000000000007941 */ /* 0x000fea0003800200 */
.L_x_527:
        /* <DEDUP_REMOVED lines=15> */
.L_x_530:
[----:B------:R-:W-:Y:S05]  /*21e0*/  BSYNC.RECONVERGENT B0 ;  /* 0x0000000000007941 */ /* 0x000fea0003800200 */
.L_x_529:
[----:B------:R-:W-:Y:S04]  /*21f0*/  BSSY.RECONVERGENT B0, `(.L_x_531) ;  /* 0x000000d000007945 */ /* 0x000fe80003800200 */
[----:B------:R-:W-:Y:S05]  /*2200*/  @P1 BRA `(.L_x_532) ;  /* 0x00000000002c1947 */ /* 0x000fea0003800000 */
[----:B------:R-:W5:Y:S02]  /*2210*/  LDCU UR5, c[0x0][0x440] ;  /* 0x00008800ff0577ac */ /* 0x000f640008000800 */
[----:B-----5:R-:W-:-:S13]  /*2220*/  ISETP.GE.AND P0, PT, R218, UR5, PT ;  /* 0x00000005da007c0c */ /* 0x020fda000bf06270 */
[----:B------:R1:W-:Y:S01]  /*2230*/  @P0 STS.128 [R217+0x4800], RZ ;  /* 0x004800ffd9000388 */ /* 0x0003e20000000c00 */
[----:B------:R-:W-:Y:S05]  /*2240*/  @P0 BRA `(.L_x_532) ;  /* 0x00000000001c0947 */ /* 0x000fea0003800000 */
[----:B------:R-:W-:Y:S02]  /*2250*/  IMAD R0, R191, 0x180, RZ ;  /* 0x00000180bf007824 */ /* 0x000fe400078e02ff */
[----:B-1----:R-:W-:-:S05]  /*2260*/  IMAD.WIDE.U32 R22, R190, 0x180, R22 ;  /* 0x00000180be167825 */ /* 0x002fca00078e0016 */
[----:B------:R-:W-:-:S05]  /*2270*/  IADD3 R23, PT, PT, R23, R0, RZ ;  /* 0x0000000017177210 */ /* 0x000fca0007ffe0ff */
[----:B------:R-:W-:Y:S01]  /*2280*/  @!PT LDS RZ, [RZ] ;  /* 0x00000000fffff984 */ /* 0x000fe20000000800 */
[----:B------:R-:W-:Y:S01]  /*2290*/  @!PT LDS RZ, [RZ] ;  /* 0x00000000fffff984 */ /* 0x000fe20000000800 */
[----:B------:R-:W-:Y:S01]  /*22a0*/  @!PT LDS RZ, [RZ] ;  /* 0x00000000fffff984 */ /* 0x000fe20000000800 */
[----:B------:R1:W-:Y:S02]  /*22b0*/  LDGSTS.E.BYPASS.LTC128B.128 [R217+0x4800], desc[UR16][R22.64] ;  /* 0x0480000016d97fae */ /* 0x0003e4000b981a10 */
.L_x_532:
[----:B------:R-:W-:Y:S05]  /*22c0*/  BSYNC.RECONVERGENT B0 ;  /* 0x0000000000007941 */ /* 0x000fea0003800200 */
.L_x_531:
[----:B------:R-:W0:Y:S01]  /*22d0*/  LDGDEPBAR ;  /* 0x00000000000079af */ /* 0x000e220000000000 */
[----:B------:R-:W-:Y:S01]  /*22e0*/  SHF.R.U32.HI R0, RZ, 0x1, R210 ;  /* 0x00000001ff007819 */ /* 0x000fe200000116d2 */
[----:B------:R-:W-:Y:S01]  /*22f0*/  BSSY.RECONVERGENT B0, `(.L_x_533) ;  /* 0x0000016000007945 */ /* 0x000fe20003800200 */
[----:B------:R-:W-:Y:S02]  /*2300*/  LOP3.LUT R2, R224, 0x7, RZ, 0xc0, !PT ;  /* 0x00000007e0027812 */ /* 0x000fe400078ec0ff */
[----:B------:R-:W-:-:S04]  /*2310*/  LOP3.LUT R7, R0, 0x1f0, RZ, 0xc0, !PT ;  /* 0x000001f000077812 */ /* 0x000fc800078ec0ff */
[----:B------:R-:W-:Y:S02]  /*2320*/  IADD3 R7, PT, PT, R7, 0x1, R20 ;  /* 0x0000000107077810 */ /* 0x000fe40007ffe014 */
[C---:B------:R-:W-:Y:S02]  /*2330*/  SHF.L.U64.HI R20, R188.reuse, 0x5, R189 ;  /* 0x00000005bc147819 */ /* 0x040fe400000102bd */
[----:B------:R-:W-:Y:S01]  /*2340*/  IADD3 R2, PT, PT, -R9, R7, R2 ;  /* 0x0000000709027210 */ /* 0x000fe20007ffe102 */
[----:B------:R-:W-:-:S03]  /*2350*/  IMAD.SHL.U32 R7, R188, 0x20, RZ ;  /* 0x00000020bc077824 */ /* 0x000fc600078e00ff */
[----:B------:R-:W-:Y:S01]  /*2360*/  IADD3 R2, PT, PT, R2, UR14, R199 ;  /* 0x0000000e02027c10 */ /* 0x000fe2000fffe0c7 */
[----:B------:R-:W-:-:S04]  /*2370*/  DEPBAR.LE SB0, 0x0 ;  /* 0x000080000000791a */ /* 0x000fc80000000000 */
[----:B------:R-:W-:Y:S06]  /*2380*/  BAR.SYNC.DEFER_BLOCKING 0x0 ;  /* 0x0000000000007b1d */ /* 0x000fec0000010000 */
[----:B------:R-:W-:Y:S05]  /*2390*/  @P6 BRA `(.L_x_534) ;  /* 0x0000000000286947 */ /* 0x000fea0003800000 */
[----:B------:R-:W5:Y:S02]  /*23a0*/  LDCU UR5, c[0x0][0x440] ;  /* 0x00008800ff0577ac */ /* 0x000f640008000800 */
[----:B-----5:R-:W-:-:S13]  /*23b0*/  ISETP.GE.AND P0, PT, R218, UR5, PT ;  /* 0x00000005da007c0c */ /* 0x020fda000bf06270 */
[----:B------:R-:W-:Y:S05]  /*23c0*/  @P0 BRA `(.L_x_535) ;  /* 0x0000000000140947 */ /* 0x000fea0003800000 */
[----:B------:R-:W-:Y:S01]  /*23d0*/  @!PT LDS RZ, [RZ] ;  /* 0x00000000fffff984 */ /* 0x000fe20000000800 */
[----:B------:R-:W-:Y:S01]  /*23e0*/  @!PT LDS RZ, [RZ] ;  /* 0x00000000fffff984 */ /* 0x000fe20000000800 */
[----:B------:R-:W-:Y:S01]  /*23f0*/  @!PT LDS RZ, [RZ] ;  /* 0x00000000fffff984 */ /* 0x000fe20000000800 */
[----:B------:R1:W-:Y:S01]  /*2400*/  LDGSTS.E.BYPASS.LTC128B.128 [R217+0x5000], desc[UR16][R214.64] ;  /* 0x05000000d6d97fae */ /* 0x0003e2000b981a10 */
[----:B------:R-:W-:Y:S05]  /*2410*/  BRA `(.L_x_536) ;  /* 0x00000000000c7947 */ /* 0x000fea0003800000 */
.L_x_535:
[----:B------:R1:W-:Y:S01]  /*2420*/  STS.128 [R217+0x5000], RZ ;  /* 0x005000ffd9007388 */ /* 0x0003e20000000c00 */
[----:B------:R-:W-:Y:S05]  /*2430*/  BRA `(.L_x_536) ;  /* 0x0000000000047947 */ /* 0x000fea0003800000 */
.L_x_534:
[----:B------:R1:W-:Y:S02]  /*2440*/  STS.128 [R217+0x5000], RZ ;  /* 0x005000ffd9007388 */ /* 0x0003e40000000c00 */
.L_x_536:
[----:B------:R-:W-:Y:S05]  /*2450*/  BSYNC.RECONVERGENT B0 ;  /* 0x0000000000007941 */ /* 0x000fea0003800200 */
.L_x_533:
[-C--:B------:R-:W-:Y:S01]  /*2460*/  ISETP.GE.AND P0, PT, R6, R5.reuse, PT ;  /* 0x000000050600720c */ /* 0x080fe20003f06270 */
[----:B------:R-:W-:Y:S01]  /*2470*/  IMAD.SHL.U32 R9, R210, 0x4, RZ ;  /* 0x00000004d2097824 */ /* 0x000fe200078e00ff */
[-C--:B------:R-:W-:Y:S01]  /*2480*/  ISETP.GE.AND P3, PT, R12, R5.reuse, PT ;  /* 0x000000050c00720c */ /* 0x080fe20003f66270 */
[----:B------:R-:W-:Y:S01]  /*2490*/  IMAD.SHL.U32 R12, R210, 0x10, RZ ;  /* 0x00000010d20c7824 */ /* 0x000fe200078e00ff */
[----:B------:R-:W-:Y:S01]  /*24a0*/  ISETP.GE.AND P4, PT, R14, R5, PT ;  /* 0x000000050e00720c */ /* 0x000fe20003f86270 */
[----:B------:R-:W-:Y:S01]  /*24b0*/  BSSY.RECONVERGENT B0, `(.L_x_537) ;  /* 0x000001b000007945 */ /* 0x000fe20003800200 */
[----:B------:R-:W-:Y:S02]  /*24c0*/  LOP3.LUT R14, R4, 0xc0, RZ, 0xc0, !PT ;  /* 0x000000c0040e7812 */ /* 0x000fe400078ec0ff */
[----:B------:R-:W-:Y:S02]  /*24d0*/  LOP3.LUT R11, R12, 0x100, RZ, 0xc0, !PT ;  /* 0x000001000c0b7812 */ /* 0x000fe400078ec0ff */
[----:B------:R-:W-:-:S02]  /*24e0*/  LOP3.LUT R9, R14, 0x18, R9, 0xf8, !PT ;  /* 0x000000180e097812 */ /* 0x000fc400078ef809 */
[----:B------:R-:W-:Y:S01]  /*24f0*/  LOP3.LUT R197, R4, 0x120, RZ, 0xc0, !PT ;  /* 0x0000012004c57812 */ /* 0x000fe200078ec0ff */
[----:B------:R1:W-:Y:S01]  /*2500*/  @P0 STS.128 [R217+0x5800], RZ ;  /* 0x005800ffd9000388 */ /* 0x0003e20000000c00 */
[----:B------:R-:W-:Y:S02]  /*2510*/  LEA R6, P1, R7, R214, 0x1 ;  /* 0x000000d607067211 */ /* 0x000fe400078208ff */
[----:B------:R-:W-:Y:S02]  /*2520*/  LOP3.LUT R11, R11, 0x20, R4, 0xf8, !PT ;  /* 0x000000200b0b7812 */ /* 0x000fe400078ef804 */
[C---:B------:R-:W-:Y:S02]  /*2530*/  LOP3.LUT R0, R9.reuse, 0x8, R0, 0x78, !PT ;  /* 0x0000000809007812 */ /* 0x040fe400078e7800 */
[----:B------:R-:W-:Y:S02]  /*2540*/  LOP3.LUT R208, R9, 0x8, R210, 0x78, !PT ;  /* 0x0000000809d07812 */ /* 0x000fe400078e78d2 */
[----:B------:R-:W-:-:S02]  /*2550*/  LOP3.LUT R209, R197, 0x3e00, R12, 0xf8, !PT ;  /* 0x00003e00c5d17812 */ /* 0x000fc400078ef80c */
[----:B------:R-:W-:Y:S01]  /*2560*/  LEA.HI.X R7, R7, R215, R20, 0x1, P1 ;  /* 0x000000d707077211 */ /* 0x000fe200008f0c14 */
[----:B------:R-:W-:Y:S01]  /*2570*/  IMAD.IADD R208, R208, 0x1, R11 ;  /* 0x00000001d0d07824 */ /* 0x000fe200078e020b */
[-C--:B------:R-:W-:Y:S01]  /*2580*/  ISETP.GE.AND P6, PT, R18, R5.reuse, PT ;  /* 0x000000051200720c */ /* 0x080fe20003fc6270 */
[----:B------:R-:W-:Y:S01]  /*2590*/  IMAD.IADD R209, R209, 0x1, R0 ;  /* 0x00000001d1d17824 */ /* 0x000fe200078e0200 */
[-C--:B------:R-:W-:Y:S02]  /*25a0*/  ISETP.GE.AND P5, PT, R16, R5.reuse, PT ;  /* 0x000000051000720c */ /* 0x080fe40003fa6270 */
[-C--:B------:R-:W-:Y:S02]  /*25b0*/  ISETP.GE.AND P2, PT, R10, R5.reuse, PT ;  /* 0x000000050a00720c */ /* 0x080fe40003f46270 */
[----:B------:R-:W-:Y:S01]  /*25c0*/  ISETP.GE.AND P1, PT, R8, R5, PT ;  /* 0x000000050800720c */ /* 0x000fe20003f26270 */
[----:B------:R-:W-:-:S12]  /*25d0*/  @P0 BRA `(.L_x_538) ;  /* 0x0000000000200947 */ /* 0x000fd80003800000 */
[----:B------:R-:W5:Y:S02]  /*25e0*/  LDCU UR5, c[0x0][0x440] ;  /* 0x00008800ff0577ac */ /* 0x000f640008000800 */
[----:B-----5:R-:W-:-:S13]  /*25f0*/  ISETP.GE.AND P0, PT, R218, UR5, PT ;  /* 0x00000005da007c0c */ /* 0x020fda000bf06270 */
[----:B------:R1:W-:Y:S01]  /*2600*/  @P0 STS.128 [R217+0x5800], RZ ;  /* 0x005800ffd9000388 */ /* 0x0003e20000000c00 */
[----:B------:R-:W-:Y:S05]  /*2610*/  @P0 BRA `(.L_x_538) ;  /* 0x0000000000100947 */ /* 0x000fea0003800000 */
[----:B------:R-:W-:Y:S01]  /*2620*/  @!PT LDS RZ, [RZ] ;  /* 0x00000000fffff984 */ /* 0x000fe20000000800 */
[----:B------:R-:W-:Y:S01]  /*2630*/  @!PT LDS RZ, [RZ] ;  /* 0x00000000fffff984 */ /* 0x000fe20000000800 */
[----:B------:R-:W-:Y:S01]  /*2640*/  @!PT LDS RZ, [RZ] ;  /* 0x00000000fffff984 */ /* 0x000fe20000000800 */
[----:B------:R1:W-:Y:S02]  /*2650*/  LDGSTS.E.BYPASS.LTC128B.128 [R217+0x5800], desc[UR16][R6.64] ;  /* 0x0580000006d97fae */ /* 0x0003e4000b981a10 */
.L_x_538:
[----:B------:R-:W-:Y:S05]  /*2660*/  BSYNC.RECONVERGENT B0 ;  /* 0x0000000000007941 */ /* 0x000fea0003800200 */
.L_x_537:
[----:B------:R1:W-:Y:S01]  /*2670*/  @P6 STS.128 [R217+0x6000], RZ ;  /* 0x006000ffd9006388 */ /* 0x0003e20000000c00 */
[----:B------:R-:W-:Y:S01]  /*2680*/  BSSY.RECONVERGENT B0, `(.L_x_539) ;  /* 0x000000e000007945 */ /* 0x000fe20003800200 */
[----:B------:R-:W-:Y:S02]  /*2690*/  LEA R209, R209, UR4, 0x1 ;  /* 0x00000004d1d17c11 */ /* 0x000fe4000f8e08ff */
[----:B------:R-:W-:Y:S01]  /*26a0*/  LEA R208, R208, UR4, 0x1 ;  /* 0x00000004d0d07c11 */ /* 0x000fe2000f8e08ff */
[----:B------:R-:W-:Y:S05]  /*26b0*/  @P6 BRA `(.L_x_540) ;  /* 0x0000000000286947 */ /* 0x000fea0003800000 */
        /* <DEDUP_REMOVED lines=10> */
.L_x_540:
[----:B------:R-:W-:Y:S05]  /*2760*/  BSYNC.RECONVERGENT B0 ;  /* 0x0000000000007941 */ /* 0x000fea0003800200 */
.L_x_539:
[----:B------:R1:W-:Y:S01]  /*2770*/  @P5 STS.128 [R217+0x6800], RZ ;  /* 0x006800ffd9005388 */ /* 0x0003e20000000c00 */
        /* <DEDUP_REMOVED lines=12> */
.L_x_542:
[----:B------:R-:W-:Y:S05]  /*2840*/  BSYNC.RECONVERGENT B0 ;  /* 0x0000000000007941 */ /* 0x000fea0003800200 */
.L_x_541:
[----:B------:R1:W-:Y:S01]  /*2850*/  @P4 STS.128 [R217+0x7000], RZ ;  /* 0x007000ffd9004388 */ /* 0x0003e20000000c00 */
[----:B------:R-:W-:Y:S04]  /*2860*/  BSSY.RECONVERGENT B0, `(.L_x_543) ;  /* 0x000000f000007945 */ /* 0x000fe80003800200 */
[----:B------:R-:W-:Y:S05]  /*2870*/  @P4 BRA `(.L_x_544) ;  /* 0x0000000000344947 */ /* 0x000fea0003800000 */
[----:B------:R-:W5:Y:S02]  /*2880*/  LDCU UR5, c[0x0][0x440] ;  /* 0x00008800ff0577ac */ /* 0x000f640008000800 */
[----:B-----5:R-:W-:-:S13]  /*2890*/  ISETP.GE.AND P0, PT, R218, UR5, PT ;  /* 0x00000005da007c0c */ /* 0x020fda000bf06270 */
[----:B------:R1:W-:Y:S01]  /*28a0*/  @P0 STS.128 [R217+0x7000], RZ ;  /* 0x007000ffd9000388 */ /* 0x0003e20000000c00 */
[----:B------:R-:W-:Y:S05]  /*28b0*/  @P0 BRA `(.L_x_544) ;  /* 0x0000000000240947 */ /* 0x000fea0003800000 */
[----:B------:R-:W-:Y:S01]  /*28c0*/  MOV R8, R6 ;  /* 0x0000000600087202 */ /* 0x000fe20000000f00 */
[----:B-1----:R-:W-:Y:S01]  /*28d0*/  IMAD R4, R189, 0xc0, RZ ;  /* 0x000000c0bd047824 */ /* 0x002fe200078e02ff */
[----:B------:R-:W-:-:S03]  /*28e0*/  MOV R9, R7 ;  /* 0x0000000700097202 */ /* 0x000fc60000000f00 */
[----:B------:R-:W-:-:S05]  /*28f0*/  IMAD.WIDE.U32 R8, R188, 0xc0, R8 ;  /* 0x000000c0bc087825 */ /* 0x000fca00078e0008 */
[----:B------:R-:W-:-:S05]  /*2900*/  IADD3 R9, PT, PT, R9, R4, RZ ;  /* 0x0000000409097210 */ /* 0x000fca0007ffe0ff */
[----:B------:R-:W-:Y:S01]  /*2910*/  @!PT LDS RZ, [RZ] ;  /* 0x00000000fffff984 */ /* 0x000fe20000000800 */
[----:B------:R-:W-:Y:S01]  /*2920*/  @!PT LDS RZ, [RZ] ;  /* 0x00000000fffff984 */ /* 0x000fe20000000800 */
[----:B------:R-:W-:Y:S01]  /*2930*/  @!PT LDS RZ, [RZ] ;  /* 0x00000000fffff984 */ /* 0x000fe20000000800 */
[----:B------:R1:W-:Y:S02]  /*2940*/  LDGSTS.E.BYPASS.LTC128B.128 [R217+0x7000], desc[UR16][R8.64] ;  /* 0x0700000008d97fae */ /* 0x0003e4000b981a10 */
.L_x_544:
[----:B------:R-:W-:Y:S05]  /*2950*/  BSYNC.RECONVERGENT B0 ;  /* 0x0000000000007941 */ /* 0x000fea0003800200 */
.L_x_543:
        /* <DEDUP_REMOVED lines=13> */
.L_x_546:
[----:B------:R-:W-:Y:S05]  /*2a30*/  BSYNC.RECONVERGENT B0 ;  /* 0x0000000000007941 */ /* 0x000fea0003800200 */
.L_x_545:
[----:B------:R1:W-:Y:S01]  /*2a40*/  @P2 STS.128 [R217+0x8000], RZ ;  /* 0x008000ffd9002388 */ /* 0x0003e20000000c00 */
        /* <DEDUP_REMOVED lines=15> */
.L_x_548:
[----:B------:R-:W-:Y:S05]  /*2b40*/  BSYNC.RECONVERGENT B0 ;  /* 0x0000000000007941 */ /* 0x000fea0003800200 */
.L_x_547:
[----:B------:R1:W-:Y:S01]  /*2b50*/  @P1 STS.128 [R217+0x8800], RZ ;  /* 0x008800ffd9001388 */ /* 0x0003e20000000c00 */
[----:B------:R-:W-:Y:S04]  /*2b60*/  BSSY.RECONVERGENT B0, `(.L_x_549) ;  /* 0x000000d000007945 */ /* 0x000fe80003800200 */
[----:B------:R-:W-:Y:S05]  /*2b70*/  @P1 BRA `(.L_x_550) ;  /* 0x00000000002c1947 */ /* 0x000fea0003800000 */
[----:B------:R-:W5:Y:S02]  /*2b80*/  LDCU UR5, c[0x0][0x440] ;  /* 0x00008800ff0577ac */ /* 0x000f640008000800 */
[----:B-----5:R-:W-:-:S13]  /*2b90*/  ISETP.GE.AND P0, PT, R218, UR5, PT ;  /* 0x00000005da007c0c */ /* 0x020fda000bf06270 */
[----:B------:R1:W-:Y:S01]  /*2ba0*/  @P0 STS.128 [R217+0x8800], RZ ;  /* 0x008800ffd9000388 */ /* 0x0003e20000000c00 */
[----:B------:R-:W-:Y:S05]  /*2bb0*/  @P0 BRA `(.L_x_550) ;  /* 0x00000000001c0947 */ /* 0x000fea0003800000 */
[----:B-1----:R-:W-:Y:S02]  /*2bc0*/  IMAD R4, R189, 0x180, RZ ;  /* 0x00000180bd047824 */ /* 0x002fe400078e02ff */
[----:B------:R-:W-:-:S05]  /*2bd0*/  IMAD.WIDE.U32 R6, R188, 0x180, R6 ;  /* 0x00000180bc067825 */ /* 0x000fca00078e0006 */
[----:B------:R-:W-:-:S05]  /*2be0*/  IADD3 R7, PT, PT, R7, R4, RZ ;  /* 0x0000000407077210 */ /* 0x000fca0007ffe0ff */
[----:B------:R-:W-:Y:S01]  /*2bf0*/  @!PT LDS RZ, [RZ] ;  /* 0x00000000fffff984 */ /* 0x000fe20000000800 */
[----:B------:R-:W-:Y:S01]  /*2c00*/  @!PT LDS RZ, [RZ] ;  /* 0x00000000fffff984 */ /* 0x000fe20000000800 */
[----:B------:R-:W-:Y:S01]  /*2c10*/  @!PT LDS RZ, [RZ] ;  /* 0x00000000fffff984 */ /* 0x000fe20000000800 */
[----:B------:R1:W-:Y:S02]  /*2c20*/  LDGSTS.E.BYPASS.LTC128B.128 [R217+0x8800], desc[UR16][R6.64] ;  /* 0x0880000006d97fae */ /* 0x0003e4000b981a10 */
.L_x_550:
[----:B------:R-:W-:Y:S05]  /*2c30*/  BSYNC.RECONVERGENT B0 ;  /* 0x0000000000007941 */ /* 0x000fea0003800200 */
.L_x_549:
[----:B------:R-:W-:Y:S01]  /*2c40*/  LDSM.16.M88.4 R28, [R209] ;  /* 0x00000000d11c783b */ /* 0x000fe20000000200 */
[----:B------:R-:W-:Y:S01]  /*2c50*/  IMAD.MOV.U32 R193, RZ, RZ, 0x20 ;  /* 0x00000020ffc17424 */ /* 0x000fe200078e00ff */
[----:B------:R-:W-:Y:S02]  /*2c60*/  LOP3.LUT P5, RZ, R210, 0x4, RZ, 0xc0, !PT ;  /* 0x00000004d2ff7812 */ /* 0x000fe400078ac0ff */
[----:B-1----:R-:W1:Y:S01]  /*2c70*/  LDSM.16.M88.4 R20, [R208+0x1000] ;  /* 0x00100000d014783b */ /* 0x002e620000000200 */
[----:B------:R-:W-:Y:S02]  /*2c80*/  ISETP.NE.AND P0, PT, R192, 0x1, PT ;  /* 0x00000001c000780c */ /* 0x000fe40003f05270 */
[----:B------:R-:W-:Y:S01]  /*2c90*/  SEL R193, R193, 0xffffffe0, !P5 ;  /* 0xffffffe0c1c17807 */ /* 0x000fe20006800000 */
[----:B------:R-:W5:Y:S04]  /*2ca0*/  LDSM.16.M88.4 R12, [R208+0x1400] ;  /* 0x00140000d00c783b */ /* 0x000f680000000200 */
[----:B------:R-:W2:Y:S01]  /*2cb0*/  LDSM.16.M88.4 R4, [R208+0x1800] ;  /* 0x00180000d004783b */ /* 0x000ea20000000200 */
[----:B------:R-:W-:-:S02]  /*2cc0*/  IMAD.IADD R194, R209, 0x1, R193 ;  /* 0x00000001d1c27824 */ /* 0x000fc400078e02c1 */
[----:B------:R-:W-:Y:S01]  /*2cd0*/  IMAD.IADD R193, R193, 0x1, R208 ;  /* 0x00000001c1c17824 */ /* 0x000fe200078e02d0 */
[----:B------:R-:W3:Y:S04]  /*2ce0*/  LDSM.16.M88.4 R124, [R208+0x1c00] ;  /* 0x001c0000d07c783b */ /* 0x000ee80000000200 */
[----:B------:R-:W4:Y:S04]  /*2cf0*/  LDSM.16.M88.4 R116, [R208+0x2000] ;  /* 0x00200000d074783b */ /* 0x000f280000000200 */
[----:B------:R-:W4:Y:S04]  /*2d00*/  LDSM.16.M88.4 R108, [R208+0x2400] ;  /* 0x00240000d06c783b */ /* 0x000f280000000200 */
[----:B------:R-:W4:Y:S04]  /*2d10*/  LDSM.16.M88.4 R100, [R208+0x2800] ;  /* 0x00280000d064783b */ /* 0x000f280000000200 */
[----:B------:R-:W4:Y:S04]  /*2d20*/  LDSM.16.M88.4 R92, [R208+0x2c00] ;  /* 0x002c0000d05c783b */ /* 0x000f280000000200 */
[----:B------:R-:W4:Y:S04]  /*2d30*/  LDSM.16.M88.4 R84, [R208+0x3000] ;  /* 0x00300000d054783b */ /* 0x000f280000000200 */
[----:B------:R-:W4:Y:S04]  /*2d40*/  LDSM.16.M88.4 R76, [R208+0x3400] ;  /* 0x00340000d04c783b */ /* 0x000f280000000200 */
[----:B------:R-:W4:Y:S01]  /*2d50*/  LDSM.16.M88.4 R68, [R208+0x3800] ;  /* 0x00380000d044783b */ /* 0x000f220000000200 */
[C---:B-1----:R-:W-:Y:S03]  /*2d60*/  HMMA.16816.F32 R24, R28.reuse, R20, RZ ;  /* 0x000000141c18723c */ /* 0x042fe600000018ff */
[----:B------:R-:W1:Y:S04]  /*2d70*/  LDSM.16.M88.4 R60, [R208+0x3c00] ;  /* 0x003c0000d03c783b */ /* 0x000e680000000200 */
[----:B------:R-:W1:Y:S01]  /*2d80*/  LDSM.16.M88.4 R52, [R208+0x4000] ;  /* 0x00400000d034783b */ /* 0x000e620000000200 */
[C---:B-----5:R-:W-:Y:S03]  /*2d90*/  HMMA.16816.F32 R16, R28.reuse, R12, RZ ;  /* 0x0000000c1c10723c */ /* 0x060fe600000018ff */
[----:B------:R-:W5:Y:S04]  /*2da0*/  LDSM.16.M88.4 R44, [R208+0x4400] ;  /* 0x00440000d02c783b */ /* 0x000f680000000200 */
[----:B------:R-:W5:Y:S01]  /*2db0*/  LDSM.16.M88.4 R36, [R208+0x4800] ;  /* 0x00480000d024783b */ /* 0x000f620000000200 */
[C---:B--2---:R-:W-:Y:S03]  /*2dc0*/  HMMA.16816.F32 R8, R28.reuse, R4, RZ ;  /* 0x000000041c08723c */ /* 0x044fe600000018ff */
[----:B------:R-:W2:Y:S04]  /*2dd0*/  LDSM.16.M88.4 R144, [R208+0x4c00] ;  /* 0x004c0000d090783b */ /* 0x000ea80000000200 */
[----:B------:R-:W-:Y:S01]  /*2de0*/  LDSM.16.M88.4 R184, [R194] ;  /* 0x00000000c2b8783b */ /* 0x000fe20000000200 */
[C---:B------:R-:W-:Y:S03]  /*2df0*/  HMMA.16816.F32 R20, R28.reuse, R22, RZ ;  /* 0x000000161c14723c */ /* 0x040fe600000018ff */
[----:B------:R-:W2:Y:S04]  /*2e00*/  LDSM.16.M88.4 R140, [R193+0x1000] ;  /* 0x00100000c18c783b */ /* 0x000ea80000000200 */
[----:B------:R-:W2:Y:S01]  /*2e10*/  LDSM.16.M88.4 R136, [R193+0x1400] ;  /* 0x00140000c188783b */ /* 0x000ea20000000200 */
[C---:B------:R-:W-:Y:S03]  /*2e20*/  HMMA.16816.F32 R12, R28.reuse, R14, RZ ;  /* 0x0000000e1c0c723c */ /* 0x040fe600000018ff */
[----:B------:R-:W2:Y:S04]  /*2e30*/  LDSM.16.M88.4 R132, [R193+0x1800] ;  /* 0x00180000c184783b */ /* 0x000ea80000000200 */
[----:B------:R-:W2:Y:S01]  /*2e40*/  LDSM.16.M88.4 R180, [R193+0x1c00] ;  /* 0x001c0000c1b4783b */ /* 0x000ea20000000200 */
[C---:B------:R-:W-:Y:S03]  /*2e50*/  HMMA.16816.F32 R4, R28.reuse, R6, RZ ;  /* 0x000000061c04723c */ /* 0x040fe600000018ff */
[----:B------:R-:W2:Y:S04]  /*2e60*/  LDSM.16.M88.4 R176, [R193+0x2000] ;  /* 0x00200000c1b0783b */ /* 0x000ea80000000200 */
[----:B------:R-:W2:Y:S01]  /*2e70*/  LDSM.16.M88.4 R172, [R193+0x2400] ;  /* 0x00240000c1ac783b */ /* 0x000ea20000000200 */
[C---:B---3--:R-:W-:Y:S03]  /*2e80*/  HMMA.16816.F32 R128, R28.reuse, R124, RZ ;  /* 0x0000007c1c80723c */ /* 0x048fe600000018ff */
[----:B------:R-:W3:Y:S04]  /*2e90*/  LDSM.16.M88.4 R168, [R193+0x2800] ;  /* 0x00280000c1a8783b */ /* 0x000ee80000000200 */
[----:B------:R-:W3:Y:S01]  /*2ea0*/  LDSM.16.M88.4 R164, [R193+0x2c00] ;  /* 0x002c0000c1a4783b */ /* 0x000ee20000000200 */
[C---:B----4-:R-:W-:Y:S03]  /*2eb0*/  HMMA.16816.F32 R120, R28.reuse, R116, RZ ;  /* 0x000000741c78723c */ /* 0x050fe600000018ff */
[----:B------:R-:W4:Y:S04]  /*2ec0*/  LDSM.16.M88.4 R160, [R193+0x3000] ;  /* 0x00300000c1a0783b */ /* 0x000f280000000200 */
[----:B------:R-:W4:Y:S01]  /*2ed0*/  LDSM.16.M88.4 R156, [R193+0x3400] ;  /* 0x00340000c19c783b */ /* 0x000f220000000200 */
[C---:B------:R-:W-:Y:S03]  /*2ee0*/  HMMA.16816.F32 R112, R28.reuse, R108, RZ ;  /* 0x0000006c1c70723c */ /* 0x040fe600000018ff */
[----:B------:R-:W4:Y:S04]  /*2ef0*/  LDSM.16.M88.4 R152, [R193+0x3800] ;  /* 0x00380000c198783b */ /* 0x000f280000000200 */
[----:B------:R-:W4:Y:S01]  /*2f00*/  LDSM.16.M88.4 R148, [R193+0x3c00] ;  /* 0x003c0000c194783b */ /* 0x000f220000000200 */
[C---:B------:R-:W-:Y:S03]  /*2f10*/  HMMA.16816.F32 R104, R28.reuse, R100, RZ ;  /* 0x000000641c68723c */ /* 0x040fe600000018ff */
[----:B------:R-:W0:Y:S05]  /*2f20*/  LDGDEPBAR ;  /* 0x00000000000079af */ /* 0x000e2a0000000000 */
[C---:B------:R-:W-:Y:S08]  /*2f30*/  HMMA.16816.F32 R96, R28.reuse, R92, RZ ;  /* 0x0000005c1c60723c */ /* 0x040ff000000018ff */
[C---:B------:R-:W-:Y:S08]  /*2f40*/  HMMA.16816.F32 R88, R28.reuse, R84, RZ ;  /* 0x000000541c58723c */ /* 0x040ff000000018ff */
[C---:B------:R-:W-:Y:S08]  /*2f50*/  HMMA.16816.F32 R80, R28.reuse, R76, RZ ;  /* 0x0000004c1c50723c */ /* 0x040ff000000018ff */
[C---:B------:R-:W-:Y:S08]  /*2f60*/  HMMA.16816.F32 R72, R28.reuse, R68, RZ ;  /* 0x000000441c48723c */ /* 0x040ff000000018ff */
[C---:B-1----:R-:W-:Y:S08]  /*2f70*/  HMMA.16816.F32 R64, R28.reuse, R60, RZ ;  /* 0x0000003c1c40723c */ /* 0x042ff000000018ff */
[C---:B------:R-:W-:Y:S08]  /*2f80*/  HMMA.16816.F32 R56, R28.reuse, R52, RZ ;  /* 0x000000341c38723c */ /* 0x040ff000000018ff */
[C---:B-----5:R-:W-:Y:S08]  /*2f90*/  HMMA.16816.F32 R48, R28.reuse, R44, RZ ;  /* 0x0000002c1c30723c */ /* 0x060ff000000018ff */
[C---:B------:R-:W-:Y:S08]  /*2fa0*/  HMMA.16816.F32 R40, R28.reuse, R36, RZ ;  /* 0x000000241c28723c */ /* 0x040ff000000018ff */
        /* <DEDUP_REMOVED lines=12> */
[C---:B--2---:R-:W-:Y:S08]  /*3070*/  HMMA.16816.F32 R32, R28.reuse, R144, RZ ;  /* 0x000000901c20723c */ /* 0x044ff000000018ff */
[----:B------:R-:W-:Y:S01]  /*3080*/  HMMA.16816.F32 R28, R28, R146, RZ ;  /* 0x000000921c1c723c */ /* 0x000fe200000018ff */
[----:B------:R-:W1:Y:S07]  /*3090*/  LDSM.16.M88.4 R144, [R193+0x4000] ;  /* 0x00400000c190783b */ /* 0x000e6e0000000200 */
[C---:B------:R-:W-:Y:S08]  /*30a0*/  HMMA.16816.F32 R24, R184.reuse, R140, R24 ;  /* 0x0000008cb818723c */ /* 0x040ff00000001818 */
[C---:B------:R-:W-:Y:S01]  /*30b0*/  HMMA.16816.F32 R20, R184.reuse, R142, R20 ;  /* 0x0000008eb814723c */ /* 0x040fe20000001814 */
[----:B------:R-:W2:Y:S07]  /*30c0*/  LDSM.16.M88.4 R140, [R193+0x4400] ;  /* 0x00440000c18c783b */ /* 0x000eae0000000200 */
[C---:B------:R-:W-:Y:S08]  /*30d0*/  HMMA.16816.F32 R16, R184.reuse, R136, R16 ;  /* 0x00000088b810723c */ /* 0x040ff00000001810 */
[C---:B------:R-:W-:Y:S01]  /*30e0*/  HMMA.16816.F32 R12, R184.reuse, R138, R12 ;  /* 0x0000008ab80c723c */ /* 0x040fe2000000180c */
[----:B------:R-:W5:Y:S07]  /*30f0*/  LDSM.16.M88.4 R136, [R193+0x4800] ;  /* 0x00480000c188783b */ /* 0x000f6e0000000200 */
[C---:B------:R-:W-:Y:S08]  /*3100*/  HMMA.16816.F32 R8, R184.reuse, R132, R8 ;  /* 0x00000084b808723c */ /* 0x040ff00000001808 */
[----:B------:R-:W-:Y:S01]  /*3110*/  HMMA.16816.F32 R4, R184, R134, R4 ;  /* 0x00000086b804723c */ /* 0x000fe20000001804 */
[----:B------:R-:W5:Y:S01]  /*3120*/  LDSM.16.M88.4 R132, [R193+0x4c00] ;  /* 0x004c0000c184783b */ /* 0x000f620000000200 */
[----:B------:R-:W-:-:S06]  /*3130*/  DEPBAR.LE SB0, 0x0 ;  /* 0x000080000000791a */ /* 0x000fcc0000000000 */
[C---:B------:R-:W-:Y:S08]  /*3140*/  HMMA.16816.F32 R128, R184.reuse, R180, R128 ;  /* 0x000000b4b880723c */ /* 0x040ff00000001880 */
[C---:B------:R-:W-:Y:S08]  /*3150*/  HMMA.16816.F32 R124, R184.reuse, R182, R124 ;  /* 0x000000b6b87c723c */ /* 0x040ff0000000187c */
[C---:B------:R-:W-:Y:S08]  /*3160*/  HMMA.16816.F32 R120, R184.reuse, R176, R120 ;  /* 0x000000b0b878723c */ /* 0x040ff00000001878 */
[C---:B------:R-:W-:Y:S08]  /*3170*/  HMMA.16816.F32 R116, R184.reuse, R178, R116 ;  /* 0x000000b2b874723c */ /* 0x040ff00000001874 */
[C---:B------:R-:W-:Y:S08]  /*3180*/  HMMA.16816.F32 R112, R184.reuse, R172, R112 ;  /* 0x000000acb870723c */ /* 0x040ff00000001870 */
[C---:B------:R-:W-:Y:S08]  /*3190*/  HMMA.16816.F32 R108, R184.reuse, R174, R108 ;  /* 0x000000aeb86c723c */ /* 0x040ff0000000186c */
[C---:B---3--:R-:W-:Y:S08]  /*31a0*/  HMMA.16816.F32 R104, R184.reuse, R168, R104 ;  /* 0x000000a8b868723c */ /* 0x048ff00000001868 */
[C---:B------:R-:W-:Y:S08]  /*31b0*/  HMMA.16816.F32 R100, R184.reuse, R170, R100 ;  /* 0x000000aab864723c */ /* 0x040ff00000001864 */
[C---:B------:R-:W-:Y:S08]  /*31c0*/  HMMA.16816.F32 R96, R184.reuse, R164, R96 ;  /* 0x000000a4b860723c */ /* 0x040ff00000001860 */
[C---:B------:R-:W-:Y:S08]  /*31d0*/  HMMA.16816.F32 R92, R184.reuse, R166, R92 ;  /* 0x000000a6b85c723c */ /* 0x040ff0000000185c */
[C---:B----4-:R-:W-:Y:S08]  /*31e0*/  HMMA.16816.F32 R88, R184.reuse, R160, R88 ;  /* 0x000000a0b858723c */ /* 0x050ff00000001858 */
[C---:B------:R-:W-:Y:S08]  /*31f0*/  HMMA.16816.F32 R84, R184.reuse, R162, R84 ;  /* 0x000000a2b854723c */ /* 0x040ff00000001854 */
[C---:B------:R-:W-:Y:S08]  /*3200*/  HMMA.16816.F32 R80, R184.reuse, R156, R80 ;  /* 0x0000009cb850723c */ /* 0x040ff00000001850 */
[C---:B------:R-:W-:Y:S08]  /*3210*/  HMMA.16816.F32 R76, R184.reuse, R158, R76 ;  /* 0x0000009eb84c723c */ /* 0x040ff0000000184c */
[C---:B------:R-:W-:Y:S08]  /*3220*/  HMMA.16816.F32 R72, R184.reuse, R152, R72 ;  /* 0x00000098b848723c */ /* 0x040ff00000001848 */
[C---:B------:R-:W-:Y:S08]  /*3230*/  HMMA.16816.F32 R68, R184.reuse, R154, R68 ;  /* 0x0000009ab844723c */ /* 0x040ff00000001844 */
[----:B------:R-:W-:Y:S01]  /*3240*/  HMMA.16816.F32 R64, R184, R148, R64 ;  /* 0x00000094b840723c */ /* 0x000fe20000001840 */
[----:B------:R-:W-:-:S02]  /*3250*/  VIMNMX R149, PT, PT, R2, R199, PT ;  /* 0x000000c702957248 */ /* 0x000fc40003fe0100 */
[----:B------:R-:W-:-:S05]  /*3260*/  VIADDMNMX R148, R2, 0x8, R199, PT ;  /* 0x0000000802947846 */ /* 0x000fca00038001c7 */
[C---:B------:R-:W-:Y:S08]  /*3270*/  HMMA.16816.F32 R60, R184.reuse, R150, R60 ;  /* 0x00000096b83c723c */ /* 0x040ff0000000183c */
[C---:B-1----:R-:W-:Y:S08]  /*3280*/  HMMA.16816.F32 R56, R184.reuse, R144, R56 ;  /* 0x00000090b838723c */ /* 0x042ff00000001838 */
[C---:B------:R-:W-:Y:S08]  /*3290*/  HMMA.16816.F32 R52, R184.reuse, R146, R52 ;  /* 0x00000092b834723c */ /* 0x040ff00000001834 */
[C---:B--2---:R-:W-:Y:S08]  /*32a0*/  HMMA.16816.F32 R48, R184.reuse, R140, R48 ;  /* 0x0000008cb830723c */ /* 0x044ff00000001830 */
[C---:B------:R-:W-:Y:S08]  /*32b0*/  HMMA.16816.F32 R44, R184.reuse, R142, R44 ;  /* 0x0000008eb82c723c */ /* 0x040ff0000000182c */
[C---:B-----5:R-:W-:Y:S08]  /*32c0*/  HMMA.16816.F32 R40, R184.reuse, R136, R40 ;  /* 0x00000088b828723c */ /* 0x060ff00000001828 */
[C---:B------:R-:W-:Y:S08]  /*32d0*/  HMMA.16816.F32 R36, R184.reuse, R138, R36 ;  /* 0x0000008ab824723c */ /* 0x040ff00000001824 */
[C---:B------:R-:W-:Y:S08]  /*32e0*/  HMMA.16816.F32 R32, R184.reuse, R132, R32 ;  /* 0x00000084b820723c */ /* 0x040ff00000001820 */
[----:B------:R-:W-:Y:S01]  /*32f0*/  HMMA.16816.F32 R28, R184, R134, R28 ;  /* 0x00000086b81c723c */ /* 0x000fe2000000181c */
[----:B------:R-:W-:Y:S06]  /*3300*/  BAR.SYNC.DEFER_BLOCKING 0x0 ;  /* 0x0000000000007b1d */ /* 0x000fec0000010000 */
[----:B------:R-:W-:-:S13]  /*3310*/  @!P0 BRA `(.L_x_551) ;  /* 0x0000000800288947 */ /* 0x000fda0003800000 */
[----:B------:R-:W-:-:S04]  /*3320*/  UISETP.NE.U32.AND UP0, UPT, UR8, URZ, UPT ;  /* 0x000000ff0800728c */ /* 0x000fc8000bf05070 */
[----:B------:R-:W-:-:S09]  /*3330*/  UISETP.NE.AND.EX UP0, UPT, UR9, URZ, UPT, UP0 ;  /* 0x000000ff0900728c */ /* 0x000fd2000bf05300 */
[----:B------:R-:W-:Y:S05]  /*3340*/  BRA.U UP0, `(.L_x_552) ;  /* 0x0000000100207547 */ /* 0x000fea000b800000 */
[----:B------:R-:W-:Y:S01]  /*3350*/  UMOV UR5, URZ ;  /* 0x000000ff00057c82 */ /* 0x000fe20008000000 */
[----:B------:R-:W-:Y:S01]  /*3360*/  IMAD.SHL.U32 R2, R190, 0x100, RZ ;  /* 0x00000100be027824 */ /* 0x000fe200078e00ff */
[----:B------:R-:W-:-:S05]  /*3370*/  IADD3 R133, P1, PT, RZ, -UR5, RZ ;  /* 0x80000005ff857c10 */ /* 0x000fca000ff3e0ff */
[----:B------:R-:W-:-:S05]  /*3380*/  IMAD.X R2, RZ, RZ, ~R2, P1 ;  /* 0x000000ffff027224 */ /* 0x000fca00008e0e02 */
[----:B------:R-:W-:-:S04]  /*3390*/  SHF.R.S64 R133, R133, 0x1f, R2 ;  /* 0x0000001f85857819 */ /* 0x000fc80000001002 */
[----:B------:R-:W-:-:S04]  /*33a0*/  IADD3 R212, P1, PT, R133, R212, RZ ;  /* 0x000000d485d47210 */ /* 0x000fc80007f3e0ff */
[----:B------:R-:W-:Y:S01]  /*33b0*/  LEA.HI.X.SX32 R213, R2, R213, 0x1, P1 ;  /* 0x000000d502d57211 */ /* 0x000fe200008f0eff */
[----:B------:R-:W-:Y:S08]  /*33c0*/  BRA `(.L_x_553) ;  /* 0x0000000000ec7947 */ /* 0x000ff00003800000 */
.L_x_552:
[----:B------:R-:W1:Y:S01]  /*33d0*/  LDC R132, c[0x0][0x4f0] ;  /* 0x00013c00ff847b82 */ /* 0x000e620000000800 */
[----:B------:R-:W-:Y:S01]  /*33e0*/  IADD3 R139, PT, PT, R3, -0x200, RZ ;  /* 0xfffffe00038b7810 */ /* 0x000fe20007ffe0ff */
[----:B------:R-:W2:Y:S01]  /*33f0*/  LDCU.64 UR6, c[0x0][0x3a0] ;  /* 0x00007400ff0677ac */ /* 0x000ea20008000a00 */
[----:B------:R-:W-:Y:S02]  /*3400*/  IABS R136, R195 ;  /* 0x000000c300887213 */ /* 0x000fe40000000000 */
[----:B------:R-:W-:Y:S02]  /*3410*/  IABS R134, R139 ;  /* 0x0000008b00867213 */ /* 0x000fe40000000000 */
[-C--:B-1----:R-:W-:Y:S02]  /*3420*/  IABS R2, R132.reuse ;  /* 0x0000008400027213 */ /* 0x082fe40000000000 */
[----:B------:R-:W-:Y:S02]  /*3430*/  LOP3.LUT R139, R139, R132, RZ, 0x3c, !PT ;  /* 0x000000848b8b7212 */ /* 0x000fe400078e3cff */
[----:B------:R-:W1:Y:S02]  /*3440*/  I2F.RP R135, R2 ;  /* 0x0000000200877306 */ /* 0x000e640000209400 */
[----:B------:R-:W-:-:S06]  /*3450*/  ISETP.GE.AND P1, PT, R139, RZ, PT ;  /* 0x000000ff8b00720c */ /* 0x000fcc0003f26270 */
[----:B-1----:R-:W1:Y:S02]  /*3460*/  MUFU.RCP R140, R135 ;  /* 0x00000087008c7308 */ /* 0x002e640000001000 */
[----:B-1----:R-:W-:-:S06]  /*3470*/  VIADD R140, R140, 0xffffffe ;  /* 0x0ffffffe8c8c7836 */ /* 0x002fcc0000000000 */
[----:B------:R-:W1:Y:S02]  /*3480*/  F2I.FTZ.U32.TRUNC.NTZ R141, R140 ;  /* 0x0000008c008d7305 */ /* 0x000e64000021f000 */
[----:B-1----:R-:W-:Y:S02]  /*3490*/  IMAD.MOV R133, RZ, RZ, -R141 ;  /* 0x000000ffff857224 */ /* 0x002fe400078e0a8d */
[----:B------:R-:W-:Y:S02]  /*34a0*/  IMAD.MOV.U32 R140, RZ, RZ, RZ ;  /* 0x000000ffff8c7224 */ /* 0x000fe400078e00ff */
[----:B------:R-:W-:-:S04]  /*34b0*/  IMAD R133, R133, R2, RZ ;  /* 0x0000000285857224 */ /* 0x000fc800078e02ff */
[----:B------:R-:W-:-:S06]  /*34c0*/  IMAD.HI.U32 R133, R141, R133, R140 ;  /* 0x000000858d857227 */ /* 0x000fcc00078e008c */
[----:B------:R-:W-:-:S04]  /*34d0*/  IMAD.HI.U32 R137, R133, R134, RZ ;  /* 0x0000008685897227 */ /* 0x000fc800078e00ff */
[----:B------:R-:W-:-:S04]  /*34e0*/  IMAD.HI.U32 R138, R133, R136, RZ ;  /* 0x00000088858a7227 */ /* 0x000fc800078e00ff */
[----:B------:R-:W-:Y:S01]  /*34f0*/  IMAD.MOV R133, RZ, RZ, -R137 ;  /* 0x000000ffff857224 */ /* 0x000fe200078e0a89 */
[----:B------:R-:W-:-:S03]  /*3500*/  IADD3 R135, PT, PT, -R138, RZ, RZ ;  /* 0x000000ff8a877210 */ /* 0x000fc60007ffe1ff */
[C---:B------:R-:W-:Y:S02]  /*3510*/  IMAD R133, R2.reuse, R133, R134 ;  /* 0x0000008502857224 */ /* 0x040fe400078e0286 */
[----:B------:R-:W-:-:S03]  /*3520*/  IMAD R135, R2, R135, R136 ;  /* 0x0000008702877224 */ /* 0x000fc600078e0288 */
[C---:B------:R-:W-:Y:S02]  /*3530*/  ISETP.GT.U32.AND P2, PT, R2.reuse, R133, PT ;  /* 0x000000850200720c */ /* 0x040fe40003f44070 */
[----:B------:R-:W-:-:S11]  /*3540*/  ISETP.GT.U32.AND P3, PT, R2, R135, PT ;  /* 0x000000870200720c */ /* 0x000fd60003f64070 */
[----:B------:R-:W-:Y:S01]  /*3550*/  @!P2 IMAD.IADD R133, R133, 0x1, -R2 ;  /* 0x000000018585a824 */ /* 0x000fe200078e0a02 */
[----:B------:R-:W-:Y:S01]  /*3560*/  @!P2 IADD3 R137, PT, PT, R137, 0x1, RZ ;  /* 0x000000018989a810 */ /* 0x000fe20007ffe0ff */
[----:B------:R-:W-:Y:S01]  /*3570*/  @!P3 VIADD R138, R138, 0x1 ;  /* 0x000000018a8ab836 */ /* 0x000fe20000000000 */
[-C--:B------:R-:W-:Y:S02]  /*3580*/  @!P3 IADD3 R135, PT, PT, R135, -R2.reuse, RZ ;  /* 0x800000028787b210 */ /* 0x080fe40007ffe0ff */
[-C--:B------:R-:W-:Y:S02]  /*3590*/  ISETP.GE.U32.AND P4, PT, R133, R2.reuse, PT ;  /* 0x000000028500720c */ /* 0x080fe40003f86070 */
[----:B------:R-:W-:Y:S02]  /*35a0*/  ISETP.GE.U32.AND P6, PT, R135, R2, PT ;  /* 0x000000028700720c */ /* 0x000fe40003fc6070 */
[----:B------:R-:W-:Y:S02]  /*35b0*/  LOP3.LUT R2, R195, R132, RZ, 0x3c, !PT ;  /* 0x00000084c3027212 */ /* 0x000fe400078e3cff */
[----:B------:R-:W-:-:S02]  /*35c0*/  ISETP.NE.AND P2, PT, R132, RZ, PT ;  /* 0x000000ff8400720c */ /* 0x000fc40003f45270 */
[----:B------:R-:W-:Y:S02]  /*35d0*/  ISETP.GE.AND P3, PT, R2, RZ, PT ;  /* 0x000000ff0200720c */ /* 0x000fe40003f66270 */
[----:B------:R-:W-:-:S03]  /*35e0*/  LOP3.LUT R133, RZ, R132, RZ, 0x33, !PT ;  /* 0x00000084ff857212 */ /* 0x000fc600078e33ff */
[----:B------:R-:W-:Y:S02]  /*35f0*/  @P4 VIADD R137, R137, 0x1 ;  /* 0x0000000189894836 */ /* 0x000fe40000000000 */
[----:B------:R-:W-:Y:S02]  /*3600*/  @P6 IADD3 R138, PT, PT, R138, 0x1, RZ ;  /* 0x000000018a8a6810 */ /* 0x000fe40007ffe0ff */
[----:B------:R-:W-:-:S04]  /*3610*/  @!P1 IMAD.MOV R137, RZ, RZ, -R137 ;  /* 0x000000ffff899224 */ /* 0x000fc800078e0a89 */
[----:B------:R-:W-:Y:S02]  /*3620*/  @!P3 IADD3 R138, PT, PT, -R138, RZ, RZ ;  /* 0x000000ff8a8ab210 */ /* 0x000fe40007ffe1ff */
[C---:B------:R-:W-:Y:S02]  /*3630*/  SEL R134, R133.reuse, R137, !P2 ;  /* 0x0000008985867207 */ /* 0x040fe40005000000 */
[----:B------:R-:W-:-:S03]  /*3640*/  SEL R133, R133, R138, !P2 ;  /* 0x0000008a85857207 */ /* 0x000fc60005000000 */
[----:B------:R-:W-:-:S04]  /*3650*/  IMAD.WIDE R140, R134, 0x4, R220 ;  /* 0x00000004868c7825 */ /* 0x000fc800078e02dc */
[C---:B------:R-:W-:Y:S01]  /*3660*/  IMAD.WIDE R138, R133.reuse, 0x4, R220 ;  /* 0x00000004858a7825 */ /* 0x040fe200078e02dc */
[----:B------:R-:W3:Y:S04]  /*3670*/  LDG.E R135, desc[UR16][R140.64] ;  /* 0x000000108c877981 */ /* 0x000ee8000c1e1900 */
[----:B------:R-:W3:Y:S01]  /*3680*/  LDG.E R2, desc[UR16][R138.64] ;  /* 0x000000108a027981 */ /* 0x000ee2000c1e1900 */
[----:B------:R-:W-:-:S04]  /*3690*/  IMAD.IADD R133, R133, 0x1, -R134 ;  /* 0x0000000185857824 */ /* 0x000fc800078e0a86 */
[----:B------:R-:W-:-:S05]  /*36a0*/  IMAD R133, R133, R132, -0x100 ;  /* 0xffffff0085857424 */ /* 0x000fca00078e0284 */
[----:B------:R-:W-:-:S05]  /*36b0*/  SHF.R.S32.HI R137, RZ, 0x1f, R133 ;  /* 0x0000001fff897819 */ /* 0x000fca0000011485 */
[----:B------:R-:W-:-:S04]  /*36c0*/  IMAD R132, R137, R190, RZ ;  /* 0x000000be89847224 */ /* 0x000fc800078e02ff */
[----:B------:R-:W-:Y:S01]  /*36d0*/  IMAD R132, R133, R191, R132 ;  /* 0x000000bf85847224 */ /* 0x000fe200078e0284 */
[----:B---3--:R-:W-:Y:S01]  /*36e0*/  IADD3 R2, PT, PT, R135, -R2, RZ ;  /* 0x8000000287027210 */ /* 0x008fe20007ffe0ff */
[----:B------:R-:W-:-:S03]  /*36f0*/  IMAD.WIDE.U32 R134, R133, R190, RZ ;  /* 0x000000be85867225 */ /* 0x000fc600078e00ff */
[----:B------:R-:W-:Y:S01]  /*3700*/  SHF.R.S32.HI R133, RZ, 0x1f, R2 ;  /* 0x0000001fff857819 */ /* 0x000fe20000011402 */
[----:B------:R-:W-:-:S04]  /*3710*/  IMAD.IADD R135, R135, 0x1, R132 ;  /* 0x0000000187877824 */ /* 0x000fc800078e0284 */
[----:B--2---:R-:W-:Y:S02]  /*3720*/  IMAD R133, R133, UR6, RZ ;  /* 0x0000000685857c24 */ /* 0x004fe4000f8e02ff */
[----:B------:R-:W-:-:S04]  /*3730*/  IMAD.WIDE.U32 R134, R2, UR6, R134 ;  /* 0x0000000602867c25 */ /* 0x000fc8000f8e0086 */
[----:B------:R-:W-:Y:S01]  /*3740*/  IMAD R133, R2, UR7, R133 ;  /* 0x0000000702857c24 */ /* 0x000fe2000f8e0285 */
[----:B------:R-:W-:-:S04]  /*3750*/  LEA R212, P1, R134, R212, 0x1 ;  /* 0x000000d486d47211 */ /* 0x000fc800078208ff */
[----:B------:R-:W-:-:S04]  /*3760*/  IADD3 R2, PT, PT, R135, R133, RZ ;  /* 0x0000008587027210 */ /* 0x000fc80007ffe0ff */
[----:B------:R-:W-:-:S07]  /*3770*/  LEA.HI.X R213, R134, R213, R2, 0x1, P1 ;  /* 0x000000d586d57211 */ /* 0x000fce00008f0c02 */
.L_x_553:
[----:B------:R-:W1:Y:S01]  /*3780*/  LDCU UR5, c[0x0][0x440] ;  /* 0x00008800ff0577ac */ /* 0x000e620008000800 */
[C---:B------:R-:W-:Y:S01]  /*3790*/  LEA R140, P3, R190.reuse, R212, 0x6 ;  /* 0x000000d4be8c7211 */ /* 0x040fe200078630ff */
[----:B------:R-:W-:Y:S03]  /*37a0*/  BSSY.RECONVERGENT B0, `(.L_x_554) ;  /* 0x0000040000007945 */ /* 0x000fe60003800200 */
[----:B------:R-:W-:Y:S02]  /*37b0*/  LEA.HI.X R141, R190, R213, R191, 0x6, P3 ;  /* 0x000000d5be8d7211 */ /* 0x000fe400018f34bf */
[C---:B-1----:R-:W-:Y:S02]  /*37c0*/  ISETP.GE.AND P1, PT, R218.reuse, UR5, PT ;  /* 0x00000005da007c0c */ /* 0x042fe4000bf26270 */
[----:B------:R-:W-:-:S11]  /*37d0*/  ISETP.GE.AND P2, PT, R218, UR5, PT ;  /* 0x00000005da007c0c */ /* 0x000fd6000bf46270 */
[----:B------:R-:W-:Y:S01]  /*37e0*/  @!P1 IMAD.MOV.U32 R136, RZ, RZ, R140 ;  /* 0x000000ffff889224 */ /* 0x000fe200078e008c */
[CC--:B------:R-:W-:Y:S01]  /*37f0*/  @!P1 LEA R138, P4, R190.reuse, R140.reuse, 0x6 ;  /* 0x0000008cbe8a9211 */ /* 0x0c0fe200078830ff */
[----:B------:R-:W-:Y:S01]  /*3800*/  @!P1 IMAD.MOV.U32 R137, RZ, RZ, R141 ;  /* 0x000000ffff899224 */ /* 0x000fe200078e008d */
[CC--:B------:R-:W-:Y:S01]  /*3810*/  @!P1 LEA R142, P3, R190.reuse, R140.reuse, 0x7 ;  /* 0x0000008cbe8e9211 */ /* 0x0c0fe200078638ff */
[C---:B------:R-:W-:Y:S01]  /*3820*/  @!P1 IMAD R132, R191.reuse, 0xc0, RZ ;  /* 0x000000c0bf849824 */ /* 0x040fe200078e02ff */
[----:B------:R-:W-:Y:S01]  /*3830*/  @!PT LDS RZ, [RZ] ;  /* 0x00000000fffff984 */ /* 0x000fe20000000800 */
[----:B------:R-:W-:Y:S01]  /*3840*/  @!PT LDS RZ, [RZ] ;  /* 0x00000000fffff984 */ /* 0x000fe20000000800 */
[----:B------:R-:W-:Y:S01]  /*3850*/  @!PT LDS RZ, [RZ] ;  /* 0x00000000fffff984 */ /* 0x000fe20000000800 */
[----:B------:R1:W-:Y:S01]  /*3860*/  @!P2 LDGSTS.E.BYPASS.LTC128B.128 [R217+0x1000], desc[UR16][R212.64] ;  /* 0x01000000d4d9afae */ /* 0x0003e2000b981a10 */
[C---:B------:R-:W-:Y:S01]  /*3870*/  @!P1 IMAD.WIDE.U32 R136, R190.reuse, 0xc0, R136 ;  /* 0x000000c0be889825 */ /* 0x040fe200078e0088 */
[CCC-:B------:R-:W-:Y:S02]  /*3880*/  @!P1 LEA.HI.X R139, R190.reuse, R141.reuse, R191.reuse, 0x6, P4 ;  /* 0x0000008dbe8b9211 */ /* 0x1c0fe400020f34bf */
[----:B------:R1:W-:Y:S01]  /*3890*/  @P2 STS.128 [R217+0x1000], RZ ;  /* 0x001000ffd9002388 */ /* 0x0003e20000000c00 */
[----:B------:R-:W-:Y:S01]  /*38a0*/  @!P1 IMAD.MOV.U32 R134, RZ, RZ, R140 ;  /* 0x000000ffff869224 */ /* 0x000fe200078e008c */
[-C--:B------:R-:W-:Y:S01]  /*38b0*/  @!P1 LEA.HI.X R143, R190, R141.reuse, R191, 0x7, P3 ;  /* 0x0000008dbe8f9211 */ /* 0x080fe200018f3cbf */
[----:B------:R-:W-:Y:S01]  /*38c0*/  @!P1 IMAD.MOV.U32 R135, RZ, RZ, R141 ;  /* 0x000000ffff879224 */ /* 0x000fe200078e008d */
[----:B------:R1:W-:Y:S01]  /*38d0*/  @P1 STS.128 [R217+0x1800], RZ ;  /* 0x001800ffd9001388 */ /* 0x0003e20000000c00 */
[----:B------:R-:W-:Y:S01]  /*38e0*/  @!P1 IMAD.IADD R137, R132, 0x1, R137 ;  /* 0x0000000184899824 */ /* 0x000fe200078e0289 */
[C---:B------:R-:W-:Y:S01]  /*38f0*/  @!P1 LEA R132, P2, R190.reuse, R140, 0x8 ;  /* 0x0000008cbe849211 */ /* 0x040fe200078440ff */
[----:B------:R-:W-:Y:S01]  /*3900*/  @!P1 IMAD R2, R191, 0x140, RZ ;  /* 0x00000140bf029824 */ /* 0x000fe200078e02ff */
[----:B------:R-:W-:Y:S01]  /*3910*/  @!PT LDS RZ, [RZ] ;  /* 0x00000000fffff984 */ /* 0x000fe20000000800 */
[----:B------:R-:W-:Y:S01]  /*3920*/  @!PT LDS RZ, [RZ] ;  /* 0x00000000fffff984 */ /* 0x000fe20000000800 */
[----:B------:R-:W-:Y:S01]  /*3930*/  @!PT LDS RZ, [RZ] ;  /* 0x00000000fffff984 */ /* 0x000fe20000000800 */
[----:B------:R1:W-:Y:S01]  /*3940*/  @!P1 LDGSTS.E.BYPASS.LTC128B.128 [R217+0x1800], desc[UR16][R140.64] ;  /* 0x018000008cd99fae */ /* 0x0003e2000b981a10 */
[C---:B------:R-:W-:Y:S01]  /*3950*/  @!P1 IMAD.WIDE.U32 R134, R190.reuse, 0x140, R134 ;  /* 0x00000140be869825 */ /* 0x040fe200078e0086 */
[----:B------:R-:W-:-:S02]  /*3960*/  @!P1 LEA.HI.X R133, R190, R141, R191, 0x8, P2 ;  /* 0x0000008dbe859211 */ /* 0x000fc400010f44bf */
[----:B------:R1:W-:Y:S01]  /*3970*/  @P1 STS.128 [R217+0x2000], RZ ;  /* 0x002000ffd9001388 */ /* 0x0003e20000000c00 */
[----:B------:R-:W-:-:S03]  /*3980*/  @!P1 IMAD.IADD R135, R2, 0x1, R135 ;  /* 0x0000000102879824 */ /* 0x000fc600078e0287 */
[----:B------:R-:W-:Y:S01]  /*3990*/  @!PT LDS RZ, [RZ] ;  /* 0x00000000fffff984 */ /* 0x000fe20000000800 */
[----:B------:R-:W-:Y:S01]  /*39a0*/  @!PT LDS RZ, [RZ] ;  /* 0x00000000fffff984 */ /* 0x000fe20000000800 */
[----:B------:R-:W-:Y:S01]  /*39b0*/  @!PT LDS RZ, [RZ] ;  /* 0x00000000fffff984 */ /* 0x000fe20000000800 */
[----:B------:R1:W-:Y:S04]  /*39c0*/  @!P1 LDGSTS.E.BYPASS.LTC128B.128 [R217+0x2000], desc[UR16][R138.64] ;  /* 0x020000008ad99fae */ /* 0x0003e8000b981a10 */
[----:B------:R1:W-:Y:S04]  /*39d0*/  @P1 STS.128 [R217+0x2800], RZ ;  /* 0x002800ffd9001388 */ /* 0x0003e80000000c00 */
        /* <DEDUP_REMOVED lines=28> */
.L_x_555:
[----:B------:R-:W-:Y:S05]  /*3ba0*/  BSYNC.RECONVERGENT B0 ;  /* 0x0000000000007941 */ /* 0x000fea0003800200 */
.L_x_554:
[----:B------:R-:W0:Y:S02]  /*3bb0*/  LDGDEPBAR ;  /* 0x00000000000079af */ /* 0x000e240000000000 */
.L_x_551:
[----:B------:R-:W-:Y:S01]  /*3bc0*/  IMAD.SHL.U32 R151, R210, 0x2, RZ ;  /* 0x00000002d2977824 */ /* 0x000fe200078e00ff */
[----:B------:R-:W3:Y:S01]  /*3bd0*/  LDCU UR6, c[0x0][0x45c] ;  /* 0x00008b80ff0677ac */ /* 0x000ee20008000800 */
[----:B------:R-:W-:Y:S02]  /*3be0*/  IMAD.IADD R150, R197, 0x1, R0 ;  /* 0x00000001c5967824 */ /* 0x000fe400078e0200 */
[----:B------:R-:W-:Y:S01]  /*3bf0*/  IMAD.MOV.U32 R226, RZ, RZ, -0x1 ;  /* 0xffffffffffe27424 */ /* 0x000fe200078e00ff */
[----:B------:R-:W-:Y:S02]  /*3c00*/  LOP3.LUT R151, R151, 0x6, RZ, 0xc0, !PT ;  /* 0x0000000697977812 */ /* 0x000fe400078ec0ff */
[----:B------:R-:W-:-:S03]  /*3c10*/  LEA R150, R150, UR4, 0x1 ;  /* 0x0000000496967c11 */ /* 0x000fc6000f8e08ff */
[----:B------:R-:W-:Y:S02]  /*3c20*/  IMAD R2, R192, 0x100, R151 ;  /* 0x00000100c0027824 */ /* 0x000fe400078e0297 */
[----:B------:R-:W-:Y:S02]  /*3c30*/  VIADD R228, R150, 0x5000 ;  /* 0x0000500096e47836 */ /* 0x000fe40000000000 */
[C---:B-1----:R-:W-:Y:S02]  /*3c40*/  VIADD R132, R2.reuse, 0xffffff00 ;  /* 0xffffff0002847836 */ /* 0x042fe40000000000 */
[----:B------:R-:W-:-:S03]  /*3c50*/  VIADD R133, R2, 0xffffff01 ;  /* 0xffffff0102857836 */ /* 0x000fc60000000000 */
[CC--:B------:R-:W-:Y:S02]  /*3c60*/  ISETP.GE.AND P1, PT, R132.reuse, R149.reuse, PT ;  /* 0x000000958400720c */ /* 0x0c0fe40003f26270 */
[-C--:B------:R-:W-:Y:S01]  /*3c70*/  ISETP.GE.AND P3, PT, R132, R148.reuse, PT ;  /* 0x000000948400720c */ /* 0x080fe20003f66270 */
[C---:B------:R-:W-:Y:S01]  /*3c80*/  VIADD R132, R2.reuse, 0xffffff08 ;  /* 0xffffff0802847836 */ /* 0x040fe20000000000 */
[CC--:B------:R-:W-:Y:S02]  /*3c90*/  ISETP.GE.AND P6, PT, R133.reuse, R149.reuse, PT ;  /* 0x000000958500720c */ /* 0x0c0fe40003fc6270 */
[----:B------:R-:W-:Y:S01]  /*3ca0*/  ISETP.GE.AND P2, PT, R133, R148, PT ;  /* 0x000000948500720c */ /* 0x000fe20003f46270 */
[----:B------:R-:W-:Y:S01]  /*3cb0*/  VIADD R133, R2, 0xffffff09 ;  /* 0xffffff0902857836 */ /* 0x000fe20000000000 */
[----:B------:R-:W-:Y:S01]  /*3cc0*/  FSEL R202, R24, -INF , !P1 ;  /* 0xff80000018ca7808 */ /* 0x000fe20004800000 */
[----:B------:R-:W-:Y:S01]  /*3cd0*/  VIADD R24, R2, 0xffffff11 ;  /* 0xffffff1102187836 */ /* 0x000fe20000000000 */
[----:B------:R-:W-:-:S02]  /*3ce0*/  ISETP.GE.AND P4, PT, R132, R149, PT ;  /* 0x000000958400720c */ /* 0x000fc40003f86270 */
[-C--:B------:R-:W-:Y:S01]  /*3cf0*/  ISETP.GE.AND P1, PT, R132, R148.reuse, PT ;  /* 0x000000948400720c */ /* 0x080fe20003f26270 */
[----:B------:R-:W-:Y:S01]  /*3d00*/  VIADD R132, R2, 0xffffff10 ;  /* 0xffffff1002847836 */ /* 0x000fe20000000000 */
[----:B------:R-:W-:Y:S02]  /*3d10*/  FSEL R201, R26, -INF , !P3 ;  /* 0xff8000001ac97808 */ /* 0x000fe40005800000 */
[----:B------:R-:W-:Y:S02]  /*3d20*/  ISETP.GE.AND P3, PT, R133, R149, PT ;  /* 0x000000958500720c */ /* 0x000fe40003f66270 */
[----:B------:R-:W-:Y:S01]  /*3d30*/  FSEL R204, R25, -INF , !P6 ;  /* 0xff80000019cc7808 */ /* 0x000fe20007000000 */
[----:B------:R-:W-:Y:S01]  /*3d40*/  VIADD R25, R2, 0xffffff18 ;  /* 0xffffff1802197836 */ /* 0x000fe20000000000 */
[----:B------:R-:W-:Y:S02]  /*3d50*/  FSEL R27, R27, -INF , !P2 ;  /* 0xff8000001b1b7808 */ /* 0x000fe40005000000 */
[----:B------:R-:W-:-:S02]  /*3d60*/  ISETP.GE.AND P6, PT, R133, R148, PT ;  /* 0x000000948500720c */ /* 0x000fc40003fc6270 */
[-C--:B------:R-:W-:Y:S02]  /*3d70*/  ISETP.GE.AND P2, PT, R132, R149.reuse, PT ;  /* 0x000000958400720c */ /* 0x080fe40003f46270 */
[----:B------:R-:W-:Y:S02]  /*3d80*/  FSEL R20, R20, -INF , !P4 ;  /* 0xff80000014147808 */ /* 0x000fe40006000000 */
[----:B------:R-:W-:Y:S01]  /*3d90*/  FSEL R203, R22, -INF , !P1 ;  /* 0xff80000016cb7808 */ /* 0x000fe20004800000 */
[C---:B------:R-:W-:Y:S01]  /*3da0*/  VIADD R22, R2.reuse, 0xffffff21 ;  /* 0xffffff2102167836 */ /* 0x040fe20000000000 */
[----:B------:R-:W-:Y:S01]  /*3db0*/  FSEL R26, R21, -INF , !P3 ;  /* 0xff800000151a7808 */ /* 0x000fe20005800000 */
[----:B------:R-:W-:Y:S01]  /*3dc0*/  VIADD R21, R2, 0xffffff19 ;  /* 0xffffff1902157836 */ /* 0x000fe20000000000 */
[----:B------:R-:W-:Y:S02]  /*3dd0*/  ISETP.GE.AND P4, PT, R132, R148, PT ;  /* 0x000000948400720c */ /* 0x000fe40003f86270 */
[----:B------:R-:W-:-:S02]  /*3de0*/  ISETP.GE.AND P1, PT, R24, R149, PT ;  /* 0x000000951800720c */ /* 0x000fc40003f26270 */
[-C--:B------:R-:W-:Y:S02]  /*3df0*/  ISETP.GE.AND P3, PT, R24, R148.reuse, PT ;  /* 0x000000941800720c */ /* 0x080fe40003f66270 */
[----:B------:R-:W-:Y:S02]  /*3e00*/  FSEL R205, R23, -INF , !P6 ;  /* 0xff80000017cd7808 */ /* 0x000fe40007000000 */
[----:B------:R-:W-:Y:S01]  /*3e10*/  FSEL R24, R16, -INF , !P2 ;  /* 0xff80000010187808 */ /* 0x000fe20005000000 */
[----:B------:R-:W-:Y:S01]  /*3e20*/  VIADD R16, R2, 0xffffff20 ;  /* 0xffffff2002107836 */ /* 0x000fe20000000000 */
[C---:B------:R-:W-:Y:S02]  /*3e30*/  ISETP.GE.AND P6, PT, R25.reuse, R149, PT ;  /* 0x000000951900720c */ /* 0x040fe40003fc6270 */
[----:B------:R-:W-:Y:S02]  /*3e40*/  ISETP.GE.AND P2, PT, R25, R148, PT ;  /* 0x000000941900720c */ /* 0x000fe40003f46270 */
[----:B------:R-:W-:-:S02]  /*3e50*/  FSEL R25, R18, -INF , !P4 ;  /* 0xff80000012197808 */ /* 0x000fc40006000000 */
[----:B------:R-:W-:Y:S02]  /*3e60*/  FSEL R18, R17, -INF , !P1 ;  /* 0xff80000011127808 */ /* 0x000fe40004800000 */
[CC--:B------:R-:W-:Y:S02]  /*3e70*/  ISETP.GE.AND P4, PT, R21.reuse, R149.reuse, PT ;  /* 0x000000951500720c */ /* 0x0c0fe40003f86270 */
[----:B------:R-:W-:Y:S01]  /*3e80*/  ISETP.GE.AND P1, PT, R21, R148, PT ;  /* 0x000000941500720c */ /* 0x000fe20003f26270 */
[----:B------:R-:W-:Y:S01]  /*3e90*/  VIADD R21, R2, 0xffffff28 ;  /* 0xffffff2802157836 */ /* 0x000fe20000000000 */
[----:B------:R-:W-:Y:S02]  /*3ea0*/  FSEL R19, R19, -INF , !P3 ;  /* 0xff80000013137808 */ /* 0x000fe40005800000 */
[----:B------:R-:W-:Y:S02]  /*3eb0*/  FSEL R12, R12, -INF , !P6 ;  /* 0xff8000000c0c7808 */ /* 0x000fe40007000000 */
[----:B------:R-:W-:Y:S01]  /*3ec0*/  FSEL R17, R14, -INF , !P2 ;  /* 0xff8000000e117808 */ /* 0x000fe20005000000 */
[----:B------:R-:W-:Y:S01]  /*3ed0*/  VIADD R14, R2, 0xffffff29 ;  /* 0xffffff29020e7836 */ /* 0x000fe20000000000 */
[----:B------:R-:W-:-:S02]  /*3ee0*/  ISETP.GE.AND P3, PT, R16, R149, PT ;  /* 0x000000951000720c */ /* 0x000fc40003f66270 */
[----:B------:R-:W-:Y:S02]  /*3ef0*/  ISETP.GE.AND P6, PT, R16, R148, PT ;  /* 0x000000941000720c */ /* 0x000fe40003fc6270 */
[----:B------:R-:W-:Y:S01]  /*3f00*/  FSEL R16, R13, -INF , !P4 ;  /* 0xff8000000d107808 */ /* 0x000fe20006000000 */
[----:B------:R-:W-:Y:S01]  /*3f10*/  VIADD R13, R2, 0xffffff30 ;  /* 0xffffff30020d7836 */ /* 0x000fe20000000000 */
[----:B------:R-:W-:Y:S02]  /*3f20*/  FSEL R199, R15, -INF , !P1 ;  /* 0xff8000000fc77808 */ /* 0x000fe40004800000 */
[----:B------:R-:W-:Y:S01]  /*3f30*/  FSEL R200, R8, -INF , !P3 ;  /* 0xff80000008c87808 */ /* 0x000fe20005800000 */
[----:B------:R-:W-:Y:S01]  /*3f40*/  VIADD R8, R2, 0xffffff31 ;  /* 0xffffff3102087836 */ /* 0x000fe20000000000 */
[----:B------:R-:W-:Y:S02]  /*3f50*/  FSEL R185, R10, -INF , !P6 ;  /* 0xff8000000ab97808 */ /* 0x000fe40007000000 */
[----:B------:R-:W-:-:S02]  /*3f60*/  ISETP.GE.AND P1, PT, R21, R149, PT ;  /* 0x000000951500720c */ /* 0x000fc40003f26270 */
[-C--:B------:R-:W-:Y:S02]  /*3f70*/  ISETP.GE.AND P3, PT, R21, R148.reuse, PT ;  /* 0x000000941500720c */ /* 0x080fe40003f66270 */
[-C--:B------:R-:W-:Y:S02]  /*3f80*/  ISETP.GE.AND P6, PT, R14, R149.reuse, PT ;  /* 0x000000950e00720c */ /* 0x080fe40003fc6270 */
[C---:B------:R-:W-:Y:S02]  /*3f90*/  ISETP.GE.AND P2, PT, R22.reuse, R149, PT ;  /* 0x000000951600720c */ /* 0x040fe40003f46270 */
[----:B------:R-:W-:Y:S02]  /*3fa0*/  ISETP.GE.AND P4, PT, R22, R148, PT ;  /* 0x000000941600720c */ /* 0x000fe40003f86270 */
[----:B------:R-:W-:Y:S01]  /*3fb0*/  FSEL R186, R4, -INF , !P1 ;  /* 0xff80000004ba7808 */ /* 0x000fe20004800000 */
[----:B------:R-:W-:Y:S01]  /*3fc0*/  VIADD R4, R2, 0xffffff38 ;  /* 0xffffff3802047836 */ /* 0x000fe20000000000 */
[----:B------:R-:W-:Y:S01]  /*3fd0*/  FSEL R181, R6, -INF , !P3 ;  /* 0xff80000006b57808 */ /* 0x000fe20005800000 */
[C---:B------:R-:W-:Y:S01]  /*3fe0*/  VIADD R6, R2.reuse, 0xffffffc9 ;  /* 0xffffffc902067836 */ /* 0x040fe20000000000 */
[----:B------:R-:W-:Y:S01]  /*3ff0*/  FSEL R196, R5, -INF , !P6 ;  /* 0xff80000005c47808 */ /* 0x000fe20007000000 */
[----:B------:R-:W-:Y:S01]  /*4000*/  VIADD R5, R2, 0xffffff39 ;  /* 0xffffff3902057836 */ /* 0x000fe20000000000 */
[----:B------:R-:W-:-:S02]  /*4010*/  FSEL R198, R9, -INF , !P2 ;  /* 0xff80000009c67808 */ /* 0x000fc40005000000 */
[----:B------:R-:W-:Y:S02]  /*4020*/  FSEL R187, R11, -INF , !P4 ;  /* 0xff8000000bbb7808 */ /* 0x000fe40006000000 */
[CC--:B------:R-:W-:Y:S02]  /*4030*/  ISETP.GE.AND P1, PT, R13.reuse, R148.reuse, PT ;  /* 0x000000940d00720c */ /* 0x0c0fe40003f26270 */
[-C--:B------:R-:W-:Y:S02]  /*4040*/  ISETP.GE.AND P3, PT, R8, R149.reuse, PT ;  /* 0x000000950800720c */ /* 0x080fe40003f66270 */
[----:B------:R-:W-:Y:S02]  /*4050*/  ISETP.GE.AND P2, PT, R14, R148, PT ;  /* 0x000000940e00720c */ /* 0x000fe40003f46270 */
[----:B------:R-:W-:Y:S02]  /*4060*/  ISETP.GE.AND P4, PT, R13, R149, PT ;  /* 0x000000950d00720c */ /* 0x000fe40003f86270 */
[----:B------:R-:W-:-:S02]  /*4070*/  FSEL R179, R130, -INF , !P1 ;  /* 0xff80000082b37808 */ /* 0x000fc40004800000 */
[----:B------:R-:W-:Y:S02]  /*4080*/  FSEL R182, R129, -INF , !P3 ;  /* 0xff80000081b67808 */ /* 0x000fe40005800000 */
[----:B------:R-:W-:Y:S02]  /*4090*/  FSEL R183, R7, -INF , !P2 ;  /* 0xff80000007b77808 */ /* 0x000fe40005000000 */
[----:B------:R-:W-:Y:S02]  /*40a0*/  FSEL R184, R128, -INF , !P4 ;  /* 0xff80000080b87808 */ /* 0x000fe40006000000 */
[CC--:B------:R-:W-:Y:S02]  /*40b0*/  ISETP.GE.AND P1, PT, R5.reuse, R149.reuse, PT ;  /* 0x000000950500720c */ /* 0x0c0fe40003f26270 */
[----:B------:R-:W-:Y:S01]  /*40c0*/  ISETP.GE.AND P3, PT, R5, R148, PT ;  /* 0x000000940500720c */ /* 0x000fe20003f66270 */
[----:B------:R-:W-:Y:S01]  /*40d0*/  VIADD R5, R2, 0xffffff41 ;  /* 0xffffff4102057836 */ /* 0x000fe20000000000 */
[----:B------:R-:W-:-:S02]  /*40e0*/  ISETP.GE.AND P2, PT, R4, R149, PT ;  /* 0x000000950400720c */ /* 0x000fc40003f46270 */
[-C--:B------:R-:W-:Y:S01]  /*40f0*/  ISETP.GE.AND P4, PT, R4, R148.reuse, PT ;  /* 0x000000940400720c */ /* 0x080fe20003f86270 */
[----:B------:R-:W-:Y:S01]  /*4100*/  VIADD R4, R2, 0xffffff40 ;  /* 0xffffff4002047836 */ /* 0x000fe20000000000 */
[----:B------:R-:W-:Y:S02]  /*4110*/  ISETP.GE.AND P6, PT, R8, R148, PT ;  /* 0x000000940800720c */ /* 0x000fe40003fc6270 */
[----:B------:R-:W-:Y:S02]  /*4120*/  FSEL R139, R126, -INF , !P4 ;  /* 0xff8000007e8b7808 */ /* 0x000fe40006000000 */
[----:B------:R-:W-:Y:S02]  /*4130*/  FSEL R178, R125, -INF , !P1 ;  /* 0xff8000007db27808 */ /* 0x000fe40004800000 */
[----:B------:R-:W-:Y:S02]  /*4140*/  FSEL R143, R131, -INF , !P6 ;  /* 0xff800000838f7808 */ /* 0x000fe40007000000 */
[----:B------:R-:W-:-:S02]  /*4150*/  FSEL R180, R124, -INF , !P2 ;  /* 0xff8000007cb47808 */ /* 0x000fc40005000000 */
[CC--:B------:R-:W-:Y:S02]  /*4160*/  ISETP.GE.AND P4, PT, R5.reuse, R149.reuse, PT ;  /* 0x000000950500720c */ /* 0x0c0fe40003f86270 */
[-C--:B------:R-:W-:Y:S01]  /*4170*/  ISETP.GE.AND P1, PT, R5, R148.reuse, PT ;  /* 0x000000940500720c */ /* 0x080fe20003f26270 */
[----:B------:R-:W-:Y:S01]  /*4180*/  VIADD R5, R2, 0xffffff49 ;  /* 0xffffff4902057836 */ /* 0x000fe20000000000 */
[C---:B------:R-:W-:Y:S02]  /*4190*/  ISETP.GE.AND P6, PT, R4.reuse, R149, PT ;  /* 0x000000950400720c */ /* 0x040fe40003fc6270 */
[----:B------:R-:W-:Y:S01]  /*41a0*/  ISETP.GE.AND P2, PT, R4, R148, PT ;  /* 0x000000940400720c */ /* 0x000fe20003f46270 */
[----:B------:R-:W-:Y:S01]  /*41b0*/  VIADD R4, R2, 0xffffff48 ;  /* 0xffffff4802047836 */ /* 0x000fe20000000000 */
[----:B------:R-:W-:Y:S02]  /*41c0*/  FSEL R154, R121, -INF , !P4 ;  /* 0xff800000799a7808 */ /* 0x000fe40006000000 */
[----:B------:R-:W-:-:S02]  /*41d0*/  FSEL R161, R122, -INF , !P2 ;  /* 0xff8000007aa17808 */ /* 0x000fc40005000000 */
[----:B------:R-:W-:Y:S02]  /*41e0*/  FSEL R125, R127, -INF , !P3 ;  /* 0xff8000007f7d7808 */ /* 0x000fe40005800000 */
[----:B------:R-:W-:Y:S02]  /*41f0*/  FSEL R144, R120, -INF , !P6 ;  /* 0xff80000078907808 */ /* 0x000fe40007000000 */
[CC--:B------:R-:W-:Y:S02]  /*4200*/  ISETP.GE.AND P2, PT, R5.reuse, R149.reuse, PT ;  /* 0x000000950500720c */ /* 0x0c0fe40003f46270 */
[-C--:B------:R-:W-:Y:S01]  /*4210*/  ISETP.GE.AND P4, PT, R5, R148.reuse, PT ;  /* 0x000000940500720c */ /* 0x080fe20003f86270 */
[----:B------:R-:W-:Y:S01]  /*4220*/  VIADD R5, R2, 0xffffff51 ;  /* 0xffffff5102057836 */ /* 0x000fe20000000000 */
[C---:B------:R-:W-:Y:S02]  /*4230*/  ISETP.GE.AND P3, PT, R4.reuse, R149, PT ;  /* 0x000000950400720c */ /* 0x040fe40003f66270 */
[----:B------:R-:W-:Y:S01]  /*4240*/  ISETP.GE.AND P6, PT, R4, R148, PT ;  /* 0x000000940400720c */ /* 0x000fe20003fc6270 */
[----:B------:R-:W-:Y:S01]  /*4250*/  VIADD R4, R2, 0xffffff50 ;  /* 0xffffff5002047836 */ /* 0x000fe20000000000 */
        /* <DEDUP_REMOVED lines=8> */
[----:B------:R-:W-:Y:S01]  /*42e0*/  ISETP.GE.AND P3, PT, R4, R148, PT ;  /* 0x000000940400720c */ /* 0x000fe20003f66270 */
[----:B------:R-:W-:Y:S01]  /*42f0*/  VIADD R4, R2, 0xffffff58 ;  /* 0xffffff5802047836 */ /* 0x000fe20000000000 */
[----:B------:R-:W-:Y:S02]  /*4300*/  FSEL R162, R113, -INF , !P6 ;  /* 0xff80000071a27808 */ /* 0x000fe40007000000 */
[----:B------:R-:W-:Y:S02]  /*4310*/  FSEL R163, R114, -INF , !P3 ;  /* 0xff80000072a37808 */ /* 0x000fe40005800000 */
[----:B------:R-:W-:Y:S02]  /*4320*/  FSEL R159, R119, -INF , !P4 ;  /* 0xff800000779f7808 */ /* 0x000fe40006000000 */
[----:B------:R-:W-:Y:S02]  /*4330*/  FSEL R170, R112, -INF , !P1 ;  /* 0xff80000070aa7808 */ /* 0x000fe40004800000 */
[----:B------:R-:W-:-:S02]  /*4340*/  ISETP.GE.AND P3, PT, R5, R149, PT ;  /* 0x000000950500720c */ /* 0x000fc40003f66270 */
[-C--:B------:R-:W-:Y:S01]  /*4350*/  ISETP.GE.AND P6, PT, R5, R148.reuse, PT ;  /* 0x000000940500720c */ /* 0x080fe20003fc6270 */
[----:B------:R-:W-:Y:S01]  /*4360*/  VIADD R5, R2, 0xffffff61 ;  /* 0xffffff6102057836 */ /* 0x000fe20000000000 */
[C---:B------:R-:W-:Y:S02]  /*4370*/  ISETP.GE.AND P4, PT, R4.reuse, R149, PT ;  /* 0x000000950400720c */ /* 0x040fe40003f86270 */
[----:B------:R-:W-:Y:S01]  /*4380*/  ISETP.GE.AND P1, PT, R4, R148, PT ;  /* 0x000000940400720c */ /* 0x000fe20003f26270 */
[----:B------:R-:W-:Y:S01]  /*4390*/  VIADD R4, R2, 0xffffff60 ;  /* 0xffffff6002047836 */ /* 0x000fe20000000000 */
[----:B------:R-:W-:Y:S02]  /*43a0*/  FSEL R168, R109, -INF , !P3 ;  /* 0xff8000006da87808 */ /* 0x000fe40005800000 */
[----:B------:R-:W-:Y:S02]  /*43b0*/  FSEL R165, R110, -INF , !P1 ;  /* 0xff8000006ea57808 */ /* 0x000fe40004800000 */
[----:B------:R-:W-:-:S02]  /*43c0*/  FSEL R177, R115, -INF , !P2 ;  /* 0xff80000073b17808 */ /* 0x000fc40005000000 */
        /* <DEDUP_REMOVED lines=39> */
[----:B--2---:R-:W-:Y:S02]  /*4640*/  FSEL R141, R99, -INF , !P4 ;  /* 0xff800000638d7808 */ /* 0x004fe40006000000 */
        /* <DEDUP_REMOVED lines=20> */
[----:B------:R-:W-:Y:S01]  /*4790*/  FSEL R134, R84, -INF , !P2 ;  /* 0xff80000054867808 */ /* 0x000fe20005000000 */
[----:B------:R-:W-:Y:S01]  /*47a0*/  VIADD R84, R150, 0x5020 ;  /* 0x0000502096547836 */ /* 0x000fe20000000000 */
[CC--:B------:R-:W-:Y:S02]  /*47b0*/  ISETP.GE.AND P4, PT, R5.reuse, R149.reuse, PT ;  /* 0x000000950500720c */ /* 0x0c0fe40003f86270 */
[-C--:B------:R-:W-:Y:S01]  /*47c0*/  ISETP.GE.AND P1, PT, R5, R148.reuse, PT ;  /* 0x000000940500720c */ /* 0x080fe20003f26270 */
[----:B------:R-:W-:Y:S01]  /*47d0*/  VIADD R5, R2, 0xffffff99 ;  /* 0xffffff9902057836 */ /* 0x000fe20000000000 */
[C---:B------:R-:W-:Y:S01]  /*47e0*/  ISETP.GE.AND P6, PT, R4.reuse, R149, PT ;  /* 0x000000950400720c */ /* 0x040fe20003fc6270 */
[----:B------:R-:W-:Y:S01]  /*47f0*/  IMAD.MOV.U32 R89, RZ, RZ, R84 ;  /* 0x000000ffff597224 */ /* 0x000fe200078e0054 */
[----:B------:R-:W-:Y:S01]  /*4800*/  ISETP.GE.AND P2, PT, R4, R148, PT ;  /* 0x000000940400720c */ /* 0x000fe20003f46270 */
[----:B------:R-:W-:Y:S01]  /*4810*/  VIADD R4, R2, 0xffffff98 ;  /* 0xffffff9802047836 */ /* 0x000fe20000000000 */
[----:B------:R-:W-:Y:S01]  /*4820*/  FSEL R130, R81, -INF , !P4 ;  /* 0xff80000051827808 */ /* 0x000fe20006000000 */
[----:B------:R-:W-:Y:S01]  /*4830*/  @P5 VIADD R89, R228, 0xffffffe0 ;  /* 0xffffffe0e4595836 */ /* 0x000fe20000000000 */
        /* <DEDUP_REMOVED lines=42> */
[C---:B------:R-:W-:Y:S02]  /*4ae0*/  ISETP.GE.AND P4, PT, R5.reuse, R149, PT ;  /* 0x000000950500720c */ /* 0x040fe40003f86270 */
[-C--:B------:R-:W-:Y:S01]  /*4af0*/  ISETP.GE.AND P1, PT, R5, R148.reuse, PT ;  /* 0x000000940500720c */ /* 0x080fe20003f26270 */
[----:B------:R-:W-:Y:S01]  /*4b00*/  VIADD R5, R2, 0xffffffc1 ;  /* 0xffffffc102057836 */ /* 0x000fe20000000000 */
[----:B------:R-:W-:Y:S02]  /*4b10*/  ISETP.GE.AND P2, PT, R4, R148, PT ;  /* 0x000000940400720c */ /* 0x000fe40003f46270 */
[----:B------:R-:W-:-:S02]  /*4b20*/  FSEL R61, R61, -INF , !P4 ;  /* 0xff8000003d3d7808 */ /* 0x000fc40006000000 */
[----:B------:R-:W-:Y:S02]  /*4b30*/  FSEL R62, R62, -INF , !P2 ;  /* 0xff8000003e3e7808 */ /* 0x000fe40005000000 */
[CC--:B------:R-:W-:Y:S02]  /*4b40*/  ISETP.GE.AND P2, PT, R5.reuse, R149.reuse, PT ;  /* 0x000000950500720c */ /* 0x0c0fe40003f46270 */
[----:B------:R-:W-:Y:S02]  /*4b50*/  ISETP.GE.AND P4, PT, R5, R148, PT ;  /* 0x000000940500720c */ /* 0x000fe40003f86270 */
[----:B------:R-:W-:Y:S02]  /*4b60*/  FMNMX3.FTZ R5, R202, R204, R20, !PT ;  /* 0x000000ccca057276 */ /* 0x000fe40007810014 */
[----:B------:R-:W-:Y:S02]  /*4b70*/  FSEL R71, R71, -INF , !P6 ;  /* 0xff80000047477808 */ /* 0x000fe40007000000 */
[----:B------:R-:W-:Y:S01]  /*4b80*/  ISETP.GE.AND P6, PT, R4, R149, PT ;  /* 0x000000950400720c */ /* 0x000fe20003fc6270 */
[----:B------:R-:W-:Y:S01]  /*4b90*/  VIADD R4, R2, 0xffffffc0 ;  /* 0xffffffc002047836 */ /* 0x000fe20000000000 */
[----:B------:R-:W-:-:S02]  /*4ba0*/  FMNMX3.FTZ R5, R5, R26, R24, !PT ;  /* 0x0000001a05057276 */ /* 0x000fc40007810018 */
[----:B------:R-:W-:Y:S02]  /*4bb0*/  FSEL R60, R60, -INF , !P6 ;  /* 0xff8000003c3c7808 */ /* 0x000fe40007000000 */
[----:B------:R-:W-:Y:S02]  /*4bc0*/  ISETP.GE.AND P6, PT, R4, R148, PT ;  /* 0x000000940400720c */ /* 0x000fe40003fc6270 */
[----:B------:R-:W-:Y:S02]  /*4bd0*/  FMNMX3.FTZ R5, R5, R18, R12, !PT ;  /* 0x0000001205057276 */ /* 0x000fe4000781000c */
[----:B------:R-:W-:Y:S02]  /*4be0*/  FSEL R58, R58, -INF , !P6 ;  /* 0xff8000003a3a7808 */ /* 0x000fe40007000000 */
[----:B------:R-:W-:Y:S02]  /*4bf0*/  FSEL R57, R57, -INF , !P2 ;  /* 0xff80000039397808 */ /* 0x000fe40005000000 */
[----:B------:R-:W-:-:S02]  /*4c00*/  FMNMX3.FTZ R5, R5, R16, R200, !PT ;  /* 0x0000001005057276 */ /* 0x000fc400078100c8 */
[C---:B------:R-:W-:Y:S02]  /*4c10*/  ISETP.GE.AND P6, PT, R6.reuse, R149, PT ;  /* 0x000000950600720c */ /* 0x040fe40003fc6270 */
[----:B------:R-:W-:Y:S02]  /*4c20*/  ISETP.GE.AND P2, PT, R6, R148, PT ;  /* 0x000000940600720c */ /* 0x000fe40003f46270 */
[----:B------:R-:W-:Y:S02]  /*4c30*/  FMNMX3.FTZ R6, R201, R27, R203, !PT ;  /* 0x0000001bc9067276 */ /* 0x000fe400078100cb */
[----:B------:R-:W-:Y:S02]  /*4c40*/  FMNMX3.FTZ R5, R5, R198, R186, !PT ;  /* 0x000000c605057276 */ /* 0x000fe400078100ba */
[----:B------:R-:W-:Y:S02]  /*4c50*/  FMNMX3.FTZ R6, R6, R205, R25, !PT ;  /* 0x000000cd06067276 */ /* 0x000fe40007810019 */
[----:B------:R-:W-:-:S02]  /*4c60*/  FMNMX3.FTZ R5, R5, R196, R184, !PT ;  /* 0x000000c405057276 */ /* 0x000fc400078100b8 */
[----:B------:R-:W-:Y:S02]  /*4c70*/  FMNMX3.FTZ R6, R6, R19, R17, !PT ;  /* 0x0000001306067276 */ /* 0x000fe40007810011 */
[----:B------:R-:W-:Y:S02]  /*4c80*/  FMNMX3.FTZ R5, R5, R182, R180, !PT ;  /* 0x000000b605057276 */ /* 0x000fe400078100b4 */
[----:B------:R-:W-:Y:S02]  /*4c90*/  FMNMX3.FTZ R6, R6, R199, R185, !PT ;  /* 0x000000c706067276 */ /* 0x000fe400078100b9 */
[----:B------:R-:W-:Y:S02]  /*4ca0*/  FMNMX3.FTZ R5, R5, R178, R144, !PT ;  /* 0x000000b205057276 */ /* 0x000fe40007810090 */
[----:B------:R-:W-:Y:S02]  /*4cb0*/  FMNMX3.FTZ R6, R6, R187, R181, !PT ;  /* 0x000000bb06067276 */ /* 0x000fe400078100b5 */
[----:B------:R-:W-:-:S02]  /*4cc0*/  FMNMX3.FTZ R5, R5, R154, R142, !PT ;  /* 0x0000009a05057276 */ /* 0x000fc4000781008e */
[----:B------:R-:W-:Y:S02]  /*4cd0*/  FMNMX3.FTZ R6, R6, R183, R179, !PT ;  /* 0x000000b706067276 */ /* 0x000fe400078100b3 */
[----:B------:R-:W-:Y:S02]  /*4ce0*/  FMNMX3.FTZ R5, R5, R152, R170, !PT ;  /* 0x0000009805057276 */ /* 0x000fe400078100aa */
[----:B------:R-:W-:Y:S02]  /*4cf0*/  FMNMX3.FTZ R6, R6, R143, R139, !PT ;  /* 0x0000008f06067276 */ /* 0x000fe4000781008b */
[----:B------:R-:W-:Y:S02]  /*4d00*/  FSEL R67, R67, -INF , !P3 ;  /* 0xff80000043437808 */ /* 0x000fe40005800000 */
[----:B------:R-:W-:Y:S01]  /*4d10*/  ISETP.GE.AND P3, PT, R4, R149, PT ;  /* 0x000000950400720c */ /* 0x000fe20003f66270 */
[----:B------:R-:W-:Y:S01]  /*4d20*/  VIADD R4, R2, 0xffffffc8 ;  /* 0xffffffc802047836 */ /* 0x000fe20000000000 */
[----:B------:R-:W-:-:S02]  /*4d30*/  FMNMX3.FTZ R5, R5, R162, R166, !PT ;  /* 0x000000a205057276 */ /* 0x000fc400078100a6 */
[----:B------:R-:W-:Y:S02]  /*4d40*/  FMNMX3.FTZ R6, R6, R125, R161, !PT ;  /* 0x0000007d06067276 */ /* 0x000fe400078100a1 */
[----:B------:R-:W-:Y:S02]  /*4d50*/  FMNMX3.FTZ R5, R5, R168, R164, !PT ;  /* 0x000000a805057276 */ /* 0x000fe400078100a4 */
[----:B------:R-:W-:Y:S02]  /*4d60*/  FSEL R63, R63, -INF , !P1 ;  /* 0xff8000003f3f7808 */ /* 0x000fe40004800000 */
[----:B------:R-:W-:Y:S02]  /*4d70*/  FSEL R56, R56, -INF , !P3 ;  /* 0xff80000038387808 */ /* 0x000fe40005800000 */
[C---:B------:R-:W-:Y:S02]  /*4d80*/  ISETP.GE.AND P1, PT, R4.reuse, R149, PT ;  /* 0x000000950400720c */ /* 0x040fe40003f26270 */
        /* <DEDUP_REMOVED lines=82> */
[----:B------:R-:W-:Y:S01]  /*52b0*/  FMNMX3.FTZ R6, R6, R63, R58, !PT ;  /* 0x0000003f06067276 */ /* 0x000fe2000781003a */
[----:B------:R-:W-:Y:S01]  /*52c0*/  VIADD R2, R2, 0xfffffff9 ;  /* 0xfffffff902027836 */ /* 0x000fe20000000000 */
[----:B------:R-:W-:-:S02]  /*52d0*/  FMNMX3.FTZ R5, R5, R45, R40, !PT ;  /* 0x0000002d05057276 */ /* 0x000fc40007810028 */
[----:B------:R-:W-:Y:S02]  /*52e0*/  FMNMX3.FTZ R6, R6, R59, R54, !PT ;  /* 0x0000003b06067276 */ /* 0x000fe40007810036 */
[----:B------:R-:W-:Y:S02]  /*52f0*/  FSEL R80, R32, -INF , !P1 ;  /* 0xff80000020507808 */ /* 0x000fe40004800000 */
[----:B------:R-:W-:Y:S02]  /*5300*/  ISETP.GE.AND P1, PT, R4, R149, PT ;  /* 0x000000950400720c */ /* 0x000fe40003f26270 */
[----:B------:R-:W-:Y:S02]  /*5310*/  FMNMX3.FTZ R5, R5, R41, R76, !PT ;  /* 0x0000002905057276 */ /* 0x000fe4000781004c */
[----:B------:R-:W-:Y:S02]  /*5320*/  FMNMX3.FTZ R6, R6, R55, R50, !PT ;  /* 0x0000003706067276 */ /* 0x000fe40007810032 */
[----:B------:R-:W-:-:S02]  /*5330*/  FSEL R77, R33, -INF , !P6 ;  /* 0xff800000214d7808 */ /* 0x000fc40007000000 */
[----:B------:R-:W-:Y:S02]  /*5340*/  ISETP.GE.AND P6, PT, R2, R149, PT ;  /* 0x000000950200720c */ /* 0x000fe40003fc6270 */
[----:B------:R-:W-:Y:S02]  /*5350*/  FSEL R82, R28, -INF , !P1 ;  /* 0xff8000001c527808 */ /* 0x000fe40004800000 */
[----:B------:R-:W-:Y:S02]  /*5360*/  FMNMX3.FTZ R5, R5, R73, R80, !PT ;  /* 0x0000004905057276 */ /* 0x000fe40007810050 */
[----:B------:R-:W-:Y:S02]  /*5370*/  FMNMX3.FTZ R6, R6, R51, R46, !PT ;  /* 0x0000003306067276 */ /* 0x000fe4000781002e */
[----:B------:R-:W-:Y:S02]  /*5380*/  FSEL R79, R29, -INF , !P6 ;  /* 0xff8000001d4f7808 */ /* 0x000fe40007000000 */
[----:B------:R-:W-:-:S02]  /*5390*/  FMNMX3.FTZ R8, R5, R77, R82, !PT ;  /* 0x0000004d05087276 */ /* 0x000fc40007810052 */
[-C--:B------:R-:W-:Y:S02]  /*53a0*/  ISETP.GE.AND P1, PT, R4, R148.reuse, PT ;  /* 0x000000940400720c */ /* 0x080fe40003f26270 */
[----:B------:R-:W-:Y:S02]  /*53b0*/  FSEL R81, R39, -INF , !P4 ;  /* 0xff80000027517808 */ /* 0x000fe40006000000 */
[----:B------:R-:W-:Y:S01]  /*53c0*/  FMNMX3.FTZ R4, R6, R47, R42, !PT ;  /* 0x0000002f06047276 */ /* 0x000fe2000781002a */
[----:B------:R-:W-:Y:S01]  /*53d0*/  LDSM.16.MT88.4 R36, [R89+0x400] ;  /* 0x000400005924783b */ /* 0x000fe20000004200 */
[----:B------:R-:W-:Y:S02]  /*53e0*/  ISETP.GE.AND P4, PT, R2, R148, PT ;  /* 0x000000940200720c */ /* 0x000fe40003f86270 */
[----:B------:R-:W-:Y:S02]  /*53f0*/  FMNMX.FTZ R2, R79, R8, !PT ;  /* 0x000000084f027209 */ /* 0x000fe40007810000 */
[----:B------:R-:W-:-:S02]  /*5400*/  FSEL R86, R34, -INF , !P3 ;  /* 0xff80000022567808 */ /* 0x000fc40005800000 */
[----:B------:R-:W-:Y:S01]  /*5410*/  FMNMX3.FTZ R4, R4, R43, R78, !PT ;  /* 0x0000002b04047276 */ /* 0x000fe2000781004e */
[----:B------:R-:W1:Y:S01]  /*5420*/  SHFL.BFLY PT, R7, R2, 0x2, 0x1f ;  /* 0x0c401f0002077f89 */ /* 0x000e6200000e0000 */
[----:B------:R-:W-:Y:S02]  /*5430*/  FSEL R83, R35, -INF , !P2 ;  /* 0xff80000023537808 */ /* 0x000fe40005000000 */
[----:B------:R-:W-:Y:S01]  /*5440*/  FSEL R88, R30, -INF , !P1 ;  /* 0xff8000001e587808 */ /* 0x000fe20004800000 */
[----:B------:R-:W-:Y:S01]  /*5450*/  LDSM.16.MT88.4 R32, [R150+0x5800] ;  /* 0x005800009620783b */ /* 0x000fe20000004200 */
[----:B------:R-:W-:Y:S02]  /*5460*/  FMNMX3.FTZ R4, R4, R81, R86, !PT ;  /* 0x0000005104047276 */ /* 0x000fe40007810056 */
[----:B------:R-:W-:Y:S02]  /*5470*/  FSEL R87, R31, -INF , !P4 ;  /* 0xff8000001f577808 */ /* 0x000fe40006000000 */
[----:B------:R-:W-:Y:S01]  /*5480*/  FMNMX3.FTZ R4, R4, R83, R88, !PT ;  /* 0x0000005304047276 */ /* 0x000fe20007810058 */
[----:B------:R-:W-:Y:S03]  /*5490*/  LDSM.16.MT88.4 R28, [R89+0x800] ;  /* 0x00080000591c783b */ /* 0x000fe60000004200 */
[----:B------:R-:W-:-:S05]  /*54a0*/  FMNMX.FTZ R8, R87, R4, !PT ;  /* 0x0000000457087209 */ /* 0x000fca0007810000 */
[----:B------:R-:W2:Y:S01]  /*54b0*/  SHFL.BFLY PT, R5, R8, 0x2, 0x1f ;  /* 0x0c401f0008057f89 */ /* 0x000ea200000e0000 */
[----:B-1----:R-:W-:-:S05]  /*54c0*/  FMNMX.FTZ R7, R2, R7, !PT ;  /* 0x0000000702077209 */ /* 0x002fca0007810000 */
[----:B------:R-:W1:Y:S01]  /*54d0*/  SHFL.BFLY PT, R6, R7, 0x1, 0x1f ;  /* 0x0c201f0007067f89 */ /* 0x000e6200000e0000 */
[----:B--2---:R-:W-:-:S03]  /*54e0*/  FMNMX.FTZ R5, R8, R5, !PT ;  /* 0x0000000508057209 */ /* 0x004fc60007810000 */
[----:B------:R-:W-:Y:S04]  /*54f0*/  LDSM.16.MT88.4 R8, [R150+0x5400] ;  /* 0x005400009608783b */ /* 0x000fe80000004200 */
[----:B------:R-:W2:Y:S01]  /*5500*/  SHFL.BFLY PT, R4, R5, 0x1, 0x1f ;  /* 0x0c201f0005047f89 */ /* 0x000ea200000e0000 */
[----:B-1----:R-:W-:-:S04]  /*5510*/  FMNMX.FTZ R2, R7, R6, !PT ;  /* 0x0000000607027209 */ /* 0x002fc80007810000 */
[C---:B------:R-:W-:Y:S01]  /*5520*/  FSETP.NEU.FTZ.AND P1, PT, R2.reuse, -INF , PT ;  /* 0xff8000000200780b */ /* 0x040fe20003f3d000 */
[----:B---3--:R-:W-:-:S05]  /*5530*/  FMUL.FTZ R85, R2, UR6 ;  /* 0x0000000602557c20 */ /* 0x008fca0008410000 */
[----:B------:R-:W-:-:S05]  /*5540*/  FSEL R85, R85, RZ, P1 ;  /* 0x000000ff55557208 */ /* 0x000fca0000800000 */
[--C-:B------:R-:W-:Y:S01]  /*5550*/  FFMA.FTZ R116, R20, UR6, -R85.reuse ;  /* 0x0000000614747c23 */ /* 0x100fe20008010855 */
[--C-:B------:R-:W-:Y:S01]  /*5560*/  FFMA.FTZ R131, R202, UR6, -R85.reuse ;  /* 0x00000006ca837c23 */ /* 0x100fe20008010855 */
[----:B------:R-:W1:Y:S01]  /*5570*/  LDSM.16.MT88.4 R20, [R150+0x5000] ;  /* 0x005000009614783b */ /* 0x000e620000004200 */
[--C-:B------:R-:W-:Y:S01]  /*5580*/  FFMA.FTZ R124, R204, UR6, -R85.reuse ;  /* 0x00000006cc7c7c23 */ /* 0x100fe20008010855 */
[----:B--2---:R-:W-:Y:S01]  /*5590*/  FMNMX.FTZ R0, R5, R4, !PT ;  /* 0x0000000405007209 */ /* 0x004fe20007810000 */
[--C-:B------:R-:W-:Y:S01]  /*55a0*/  FFMA.FTZ R109, R26, UR6, -R85.reuse ;  /* 0x000000061a6d7c23 */ /* 0x100fe20008010855 */
[----:B------:R-:W2:Y:S01]  /*55b0*/  LDSM.16.MT88.4 R4, [R89] ;  /* 0x000000005904783b */ /* 0x000ea20000004200 */
[----:B------:R-:W-:Y:S01]  /*55c0*/  MUFU.EX2 R131, R131 ;  /* 0x0000008300837308 */ /* 0x000fe20000000800 */
[C---:B------:R-:W-:Y:S01]  /*55d0*/  FSETP.NEU.FTZ.AND P1, PT, R0.reuse, -INF , PT ;  /* 0xff8000000000780b */ /* 0x040fe20003f3d000 */
[----:B------:R-:W-:Y:S01]  /*55e0*/  FMUL.FTZ R90, R0, UR6 ;  /* 0x00000006005a7c20 */ /* 0x000fe20008410000 */
[--C-:B------:R-:W-:Y:S01]  /*55f0*/  FFMA.FTZ R96, R12, UR6, -R85.reuse ;  /* 0x000000060c607c23 */ /* 0x100fe20008010855 */
[----:B------:R-:W3:Y:S01]  /*5600*/  MUFU.EX2 R124, R124 ;  /* 0x0000007c007c7308 */ /* 0x000ee20000000800 */
[--C-:B------:R-:W-:Y:S01]  /*5610*/  FFMA.FTZ R110, R24, UR6, -R85.reuse ;  /* 0x00000006186e7c23 */ /* 0x100fe20008010855 */
[--C-:B------:R-:W-:Y:S01]  /*5620*/  FFMA.FTZ R103, R18, UR6, -R85.reuse ;  /* 0x0000000612677c23 */ /* 0x100fe20008010855 */
[----:B------:R-:W-:Y:S01]  /*5630*/  FSEL R90, R90, RZ, P1 ;  /* 0x000000ff5a5a7208 */ /* 0x000fe20000800000 */
[----:B------:R-:W-:Y:S01]  /*5640*/  MUFU.EX2 R116, R116 ;  /* 0x0000007400747308 */ /* 0x000fe20000000800 */
[--C-:B------:R-:W-:Y:S01]  /*5650*/  FFMA.FTZ R91, R16, UR6, -R85.reuse ;  /* 0x00000006105b7c23 */ /* 0x100fe20008010855 */
[--C-:B------:R-:W-:Y:S01]  /*5660*/  FFMA.FTZ R95, R200, UR6, -R85.reuse ;  /* 0x00000006c85f7c23 */ /* 0x100fe20008010855 */
[--C-:B------:R-:W-:Y:S01]  /*5670*/  FFMA.FTZ R94, R198, UR6, -R85.reuse ;  /* 0x00000006c65e7c23 */ /* 0x100fe20008010855 */
[--C-:B------:R-:W-:Y:S01]  /*5680*/  FFMA.FTZ R129, R201, UR6, -R90.reuse ;  /* 0x00000006c9817c23 */ /* 0x100fe2000801085a */
[--C-:B------:R-:W-:Y:S01]  /*5690*/  FFMA.FTZ R122, R27, UR6, -R90.reuse ;  /* 0x000000061b7a7c23 */ /* 0x100fe2000801085a */
[--C-:B------:R-:W-:Y:S01]  /*56a0*/  FFMA.FTZ R114, R203, UR6, -R90.reuse ;  /* 0x00000006cb727c23 */ /* 0x100fe2000801085a */
[--C-:B------:R-:W-:Y:S01]  /*56b0*/  FFMA.FTZ R107, R205, UR6, -R90.reuse ;  /* 0x00000006cd6b7c23 */ /* 0x100fe2000801085a */
[----:B------:R-:W4:Y:S01]  /*56c0*/  MUFU.EX2 R109, R109 ;  /* 0x0000006d006d7308 */ /* 0x000f220000000800 */
[--C-:B------:R-:W-:Y:S01]  /*56d0*/  FFMA.FTZ R108, R25, UR6, -R90.reuse ;  /* 0x00000006196c7c23 */ /* 0x100fe2000801085a */
[----:B---3--:R-:W-:Y:S01]  /*56e0*/  F2FP.F16.F32.PACK_AB R12, R124, R131 ;  /* 0x000000837c0c723e */ /* 0x008fe200000000ff */
[--C-:B------:R-:W-:Y:S01]  /*56f0*/  FFMA.FTZ R105, R19, UR6, -R90.reuse ;  /* 0x0000000613697c23 */ /* 0x100fe2000801085a */
[----:B------:R-:W-:Y:S01]  /*5700*/  MUFU.EX2 R129, R129 ;  /* 0x0000008100817308 */ /* 0x000fe20000000800 */
[--C-:B------:R-:W-:Y:S01]  /*5710*/  FFMA.FTZ R97, R17, UR6, -R90.reuse ;  /* 0x0000000611617c23 */ /* 0x100fe2000801085a */
[--C-:B------:R-:W-:Y:S01]  /*5720*/  FFMA.FTZ R92, R199, UR6, -R90.reuse ;  /* 0x00000006c75c7c23 */ /* 0x100fe2000801085a */
[--C-:B------:R-:W-:Y:S01]  /*5730*/  FFMA.FTZ R93, R186, UR6, -R85.reuse ;  /* 0x00000006ba5d7c23 */ /* 0x100fe20008010855 */
[----:B------:R-:W3:Y:S01]  /*5740*/  MUFU.EX2 R122, R122 ;  /* 0x0000007a007a7308 */ /* 0x000ee20000000800 */
[--C-:B------:R-:W-:Y:S01]  /*5750*/  FFMA.FTZ R102, R196, UR6, -R85.reuse ;  /* 0x00000006c4667c23 */ /* 0x100fe20008010855 */
[--C-:B------:R-:W-:Y:S01]  /*5760*/  FFMA.FTZ R99, R185, UR6, -R90.reuse ;  /* 0x00000006b9637c23 */ /* 0x100fe2000801085a */
[--C-:B------:R-:W-:Y:S01]  /*5770*/  FFMA.FTZ R106, R187, UR6, -R90.reuse ;  /* 0x00000006bb6a7c23 */ /* 0x100fe2000801085a */
[----:B------:R-:W-:Y:S01]  /*5780*/  MUFU.EX2 R114, R114 ;  /* 0x0000007200727308 */ /* 0x000fe20000000800 */
[--C-:B------:R-:W-:Y:S01]  /*5790*/  FFMA.FTZ R104, R181, UR6, -R90.reuse ;  /* 0x00000006b5687c23 */ /* 0x100fe2000801085a */
[----:B----4-:R-:W-:Y:S01]  /*57a0*/  F2FP.F16.F32.PACK_AB R14, R109, R116 ;  /* 0x000000746d0e723e */ /* 0x010fe200000000ff */
[--C-:B------:R-:W-:Y:S01]  /*57b0*/  FFMA.FTZ R101, R183, UR6, -R90.reuse ;  /* 0x00000006b7657c23 */ /* 0x100fe2000801085a */
[----:B------:R-:W4:Y:S01]  /*57c0*/  MUFU.EX2 R107, R107 ;  /* 0x0000006b006b7308 */ /* 0x000f220000000800 */
[--C-:B------:R-:W-:Y:S01]  /*57d0*/  FFMA.FTZ R100, R184, UR6, -R85.reuse ;  /* 0x00000006b8647c23 */ /* 0x100fe20008010855 */
[--C-:B------:R-:W-:Y:S01]  /*57e0*/  FFMA.FTZ R113, R182, UR6, -R85.reuse ;  /* 0x00000006b6717c23 */ /* 0x100fe20008010855 */
[--C-:B------:R-:W-:Y:S01]  /*57f0*/  FFMA.FTZ R112, R180, UR6, -R85.reuse ;  /* 0x00000006b4707c23 */ /* 0x100fe20008010855 */
[----:B------:R-:W-:Y:S01]  /*5800*/  MUFU.EX2 R110, R110 ;  /* 0x0000006e006e7308 */ /* 0x000fe20000000800 */
[--C-:B------:R-:W-:Y:S01]  /*5810*/  FFMA.FTZ R111, R178, UR6, -R85.reuse ;  /* 0x00000006b26f7c23 */ /* 0x100fe20008010855 */
[----:B---3--:R-:W-:Y:S01]  /*5820*/  F2FP.F16.F32.PACK_AB R13, R122, R129 ;  /* 0x000000817a0d723e */ /* 0x008fe200000000ff */
        /* <DEDUP_REMOVED lines=9> */
[----:B------:R-:W-:Y:S01]  /*58c0*/  MUFU.EX2 R91, R91 ;  /* 0x0000005b005b7308 */ /* 0x000fe20000000800 */
[--C-:B------:R-:W-:Y:S01]  /*58d0*/  FFMA.FTZ R142, R152, UR6, -R85.reuse ;  /* 0x00000006988e7c23 */ /* 0x100fe20008010855 */
[--C-:B------:R-:W-:Y:S01]  /*58e0*/  FFMA.FTZ R144, R154, UR6, -R85.reuse ;  /* 0x000000069a907c23 */ /* 0x100fe20008010855 */
[--C-:B------:R-:W-:Y:S01]  /*58f0*/  FFMA.FTZ R152, R157, UR6, -R90.reuse ;  /* 0x000000069d987c23 */ /* 0x100fe2000801085a */
[----:B------:R-:W-:Y:S01]  /*5900*/  MUFU.EX2 R108, R108 ;  /* 0x0000006c006c7308 */ /* 0x000fe20000000800 */
[C---:B-1----:R-:W-:Y:S01]  /*5910*/  HMMA.16816.F32 R24, R12.reuse, R20, RZ ;  /* 0x000000140c18723c */ /* 0x042fe200000018ff */
[--C-:B------:R-:W-:Y:S01]  /*5920*/  FFMA.FTZ R154, R155, UR6, -R90.reuse ;  /* 0x000000069b9a7c23 */ /* 0x100fe2000801085a */
[--C-:B------:R-:W-:Y:S01]  /*5930*/  FFMA.FTZ R157, R159, UR6, -R90.reuse ;  /* 0x000000069f9d7c23 */ /* 0x100fe2000801085a */
[----:B------:R-:W1:Y:S01]  /*5940*/  MUFU.EX2 R105, R105 ;  /* 0x0000006900697308 */ /* 0x000e620000000800 */
[--C-:B------:R-:W-:Y:S01]  /*5950*/  FFMA.FTZ R161, R161, UR6, -R90.reuse ;  /* 0x00000006a1a17c23 */ /* 0x100fe2000801085a */
[--C-:B------:R-:W-:Y:S01]  /*5960*/  FFMA.FTZ R170, R170, UR6, -R85.reuse ;  /* 0x00000006aaaa7c23 */ /* 0x100fe20008010855 */
[--C-:B------:R-:W-:Y:S01]  /*5970*/  FFMA.FTZ R159, R166, UR6, -R85.reuse ;  /* 0x00000006a69f7c23 */ /* 0x100fe20008010855 */
[----:B------:R-:W-:Y:S01]  /*5980*/  MUFU.EX2 R97, R97 ;  /* 0x0000006100617308 */ /* 0x000fe20000000800 */
[C---:B------:R-:W-:Y:S01]  /*5990*/  HMMA.16816.F32 R20, R12.reuse, R22, RZ ;  /* 0x000000160c14723c */ /* 0x040fe200000018ff */
[--C-:B------:R-:W-:Y:S01]  /*59a0*/  FFMA.FTZ R166, R168, UR6, -R85.reuse ;  /* 0x00000006a8a67c23 */ /* 0x100fe20008010855 */
[--C-:B------:R-:W-:Y:S01]  /*59b0*/  FFMA.FTZ R168, R165, UR6, -R90.reuse ;  /* 0x00000006a5a87c23 */ /* 0x100fe2000801085a */
[----:B------:R-:W4:Y:S01]  /*59c0*/  MUFU.EX2 R92, R92 ;  /* 0x0000005c005c7308 */ /* 0x000f220000000800 */
[--C-:B------:R-:W-:Y:S01]  /*59d0*/  FFMA.FTZ R163, R163, UR6, -R90.reuse ;  /* 0x00000006a3a37c23 */ /* 0x100fe2000801085a */
[--C-:B------:R-:W-:Y:S01]  /*59e0*/  FFMA.FTZ R165, R169, UR6, -R90.reuse ;  /* 0x00000006a9a57c23 */ /* 0x100fe2000801085a */
[--C-:B------:R-:W-:Y:S01]  /*59f0*/  FFMA.FTZ R169, R176, UR6, -R85.reuse ;  /* 0x00000006b0a97c23 */ /* 0x100fe20008010855 */
[----:B------:R-:W-:Y:S01]  /*5a00*/  MUFU.EX2 R95, R95 ;  /* 0x0000005f005f7308 */ /* 0x000fe20000000800 */
[C---:B--2---:R-:W-:Y:S01]  /*5a10*/  HMMA.16816.F32 R16, R12.reuse, R4, RZ ;  /* 0x000000040c10723c */ /* 0x044fe200000018ff */
[----:B---3--:R-:W-:Y:S01]  /*5a20*/  F2FP.F16.F32.PACK_AB R4, R103, R110 ;  /* 0x0000006e6704723e */ /* 0x008fe200000000ff */
[--C-:B------:R-:W-:Y:S01]  /*5a30*/  FFMA.FTZ R164, R164, UR6, -R85.reuse ;  /* 0x00000006a4a47c23 */ /* 0x100fe20008010855 */
[----:B-1----:R-:W-:Y:S01]  /*5a40*/  F2FP.F16.F32.PACK_AB R5, R105, R108 ;  /* 0x0000006c6905723e */ /* 0x002fe200000000ff */
[----:B------:R-:W1:Y:S01]  /*5a50*/  MUFU.EX2 R94, R94 ;  /* 0x0000005e005e7308 */ /* 0x000e620000000800 */
[--C-:B------:R-:W-:Y:S01]  /*5a60*/  FFMA.FTZ R173, R173, UR6, -R90.reuse ;  /* 0x00000006adad7c23 */ /* 0x100fe2000801085a */
[--C-:B------:R-:W-:Y:S01]  /*5a70*/  FFMA.FTZ R171, R171, UR6, -R90.reuse ;  /* 0x00000006abab7c23 */ /* 0x100fe2000801085a */
[--C-:B------:R-:W-:Y:S01]  /*5a80*/  FFMA.FTZ R176, R175, UR6, -R90.reuse ;  /* 0x00000006afb07c23 */ /* 0x100fe2000801085a */
[----:B------:R-:W-:Y:S01]  /*5a90*/  HMMA.16816.F32 R12, R12, R6, RZ ;  /* 0x000000060c0c723c */ /* 0x000fe200000018ff */
[----:B------:R-:W-:Y:S01]  /*5aa0*/  F2FP.F16.F32.PACK_AB R6, R91, R96 ;  /* 0x000000605b06723e */ /* 0x000fe200000000ff */
[----:B------:R-:W-:Y:S01]  /*5ab0*/  MUFU.EX2 R93, R93 ;  /* 0x0000005d005d7308 */ /* 0x000fe20000000800 */
[----:B----4-:R-:W-:Y:S01]  /*5ac0*/  F2FP.F16.F32.PACK_AB R7, R92, R97 ;  /* 0x000000615c07723e */ /* 0x010fe200000000ff */
[--C-:B------:R-:W-:Y:S01]  /*5ad0*/  FFMA.FTZ R175, R160, UR6, -R85.reuse ;  /* 0x00000006a0af7c23 */ /* 0x100fe20008010855 */
[--C-:B------:R-:W-:Y:S01]  /*5ae0*/  FFMA.FTZ R158, R158, UR6, -R85.reuse ;  /* 0x000000069e9e7c23 */ /* 0x100fe20008010855 */
[----:B------:R-:W-:Y:S01]  /*5af0*/  MUFU.EX2 R102, R102 ;  /* 0x0000006600667308 */ /* 0x000fe20000000800 */
[--C-:B------:R-:W-:Y:S01]  /*5b00*/  FFMA.FTZ R146, R146, UR6, -R85.reuse ;  /* 0x0000000692927c23 */ /* 0x100fe20008010855 */
[--C-:B------:R-:W-:Y:S01]  /*5b10*/  FFMA.FTZ R145, R145, UR6, -R90.reuse ;  /* 0x0000000691917c23 */ /* 0x100fe2000801085a */
[--C-:B------:R-:W-:Y:S01]  /*5b20*/  FFMA.FTZ R160, R153, UR6, -R90.reuse ;  /* 0x0000000699a07c23 */ /* 0x100fe2000801085a */
[C---:B------:R-:W-:Y:S01]  /*5b30*/  HMMA.16816.F32 R24, R4.reuse, R8, R24 ;  /* 0x000000080418723c */ /* 0x040fe20000001818 */
[----:B------:R-:W-:Y:S01]  /*5b40*/  MUFU.EX2 R99, R99 ;  /* 0x0000006300637308 */ /* 0x000fe20000000800 */
[--C-:B------:R-:W-:Y:S01]  /*5b50*/  FFMA.FTZ R140, R140, UR6, -R85.reuse ;  /* 0x000000068c8c7c23 */ /* 0x100fe20008010855 */
[--C-:B------:R-:W-:Y:S01]  /*5b60*/  FFMA.FTZ R153, R138, UR6, -R85.reuse ;  /* 0x000000068a997c23 */ /* 0x100fe20008010855 */
[--C-:B------:R-:W-:Y:S01]  /*5b70*/  FFMA.FTZ R134, R134, UR6, -R85.reuse ;  /* 0x0000000686867c23 */ /* 0x100fe20008010855 */
[----:B------:R-:W2:Y:S01]  /*5b80*/  MUFU.EX2 R106, R106 ;  /* 0x0000006a006a7308 */ /* 0x000ea20000000800 */
[--C-:B------:R-:W-:Y:S01]  /*5b90*/  FFMA.FTZ R135, R135, UR6, -R90.reuse ;  /* 0x0000000687877c23 */ /* 0x100fe2000801085a */
[--C-:B------:R-:W-:Y:S01]  /*5ba0*/  FFMA.FTZ R127, R127, UR6, -R90.reuse ;  /* 0x000000067f7f7c23 */ /* 0x100fe2000801085a */
[C---:B------:R-:W-:Y:S01]  /*5bb0*/  HMMA.16816.F32 R20, R4.reuse, R10, R20 ;  /* 0x0000000a0414723c */ /* 0x040fe20000001814 */
[----:B------:R-:W-:Y:S01]  /*5bc0*/  MUFU.EX2 R104, R104 ;  /* 0x0000006800687308 */ /* 0x000fe20000000800 */
[----:B------:R-:W3:Y:S01]  /*5bd0*/  LDSM.16.MT88.4 R8, [R150+0x5c00] ;  /* 0x005c00009608783b */ /* 0x000ee20000004200 */
[--C-:B------:R-:W-:Y:S01]  /*5be0*/  FFMA.FTZ R132, R132, UR6, -R85.reuse ;  /* 0x0000000684847c23 */ /* 0x100fe20008010855 */
[--C-:B------:R-:W-:Y:S01]  /*5bf0*/  FFMA.FTZ R128, R128, UR6, -R85.reuse ;  /* 0x0000000680807c23 */ /* 0x100fe20008010855 */
[----:B------:R-:W4:Y:S01]  /*5c00*/  MUFU.EX2 R101, R101 ;  /* 0x0000006500657308 */ /* 0x000f220000000800 */
[--C-:B------:R-:W-:Y:S01]  /*5c10*/  FFMA.FTZ R115, R115, UR6, -R90.reuse ;  /* 0x0000000673737c23 */ /* 0x100fe2000801085a */
[--C-:B------:R-:W-:Y:S01]  /*5c20*/  FFMA.FTZ R178, R126, UR6, -R85.reuse ;  /* 0x000000067eb27c23 */ /* 0x100fe20008010855 */
[C---:B------:R-:W-:Y:S01]  /*5c30*/  HMMA.16816.F32 R16, R4.reuse, R36, R16 ;  /* 0x000000240410723c */ /* 0x040fe20000001810 */
[----:B-1----:R-:W-:Y:S01]  /*5c40*/  F2FP.F16.F32.PACK_AB R36, R94, R95 ;  /* 0x0000005f5e24723e */ /* 0x002fe200000000ff */
[----:B------:R-:W-:Y:S01]  /*5c50*/  MUFU.EX2 R100, R100 ;  /* 0x0000006400647308 */ /* 0x000fe20000000800 */
[----:B--2---:R-:W-:Y:S01]  /*5c60*/  F2FP.F16.F32.PACK_AB R37, R106, R99 ;  /* 0x000000636a25723e */ /* 0x004fe200000000ff */
[----:B------:R-:W-:Y:S01]  /*5c70*/  FFMA.FTZ R179, R119, UR6, -R90 ;  /* 0x0000000677b37c23 */ /* 0x000fe2000801085a */
[----:B------:R-:W-:Y:S01]  /*5c80*/  FADD.FTZ R131, R131, R124 ;  /* 0x0000007c83837221 */ /* 0x000fe20000010000 */
[----:B------:R-:W1:Y:S01]  /*5c90*/  MUFU.EX2 R113, R113 ;  /* 0x0000007100717308 */ /* 0x000e620000000800 */
[----:B------:R-:W-:Y:S01]  /*5ca0*/  FADD.FTZ R129, R129, R122 ;  /* 0x0000007a81817221 */ /* 0x000fe20000010000 */
[----:B------:R-:W-:Y:S01]  /*5cb0*/  HMMA.16816.F32 R12, R4, R38, R12 ;  /* 0x00000026040c723c */ /* 0x000fe2000000180c */
[----:B------:R-:W-:Y:S01]  /*5cc0*/  F2FP.F16.F32.PACK_AB R38, R102, R93 ;  /* 0x0000005d6626723e */ /* 0x000fe200000000ff */
[----:B------:R-:W-:Y:S01]  /*5cd0*/  MUFU.EX2 R112, R112 ;  /* 0x0000007000707308 */ /* 0x000fe20000000800 */
[----:B----4-:R-:W-:Y:S01]  /*5ce0*/  F2FP.F16.F32.PACK_AB R39, R101, R104 ;  /* 0x000000686527723e */ /* 0x010fe200000000ff */
[----:B------:R-:W2:Y:S01]  /*5cf0*/  LDSM.16.MT88.4 R4, [R89+0xc00] ;  /* 0x000c00005904783b */ /* 0x000ea20000004200 */
[--C-:B------:R-:W-:Y:S01]  /*5d00*/  FFMA.FTZ R72, R72, UR6, -R85.reuse ;  /* 0x0000000648487c23 */ /* 0x100fe20008010855 */
[----:B------:R-:W4:Y:S01]  /*5d10*/  MUFU.EX2 R111, R111 ;  /* 0x0000006f006f7308 */ /* 0x000f220000000800 */
[----:B------:R-:W-:Y:S01]  /*5d20*/  FFMA.FTZ R69, R69, UR6, -R85 ;  /* 0x0000000645457c23 */ /* 0x000fe20008010855 */
[--C-:B------:R-:W-:Y:S01]  /*5d30*/  FFMA.FTZ R71, R71, UR6, -R90.reuse ;  /* 0x0000000647477c23 */ /* 0x100fe2000801085a */
[----:B------:R-:W-:Y:S01]  /*5d40*/  FADD.FTZ R116, R116, R131 ;  /* 0x0000008374747221 */ /* 0x000fe20000010000 */
[----:B------:R-:W-:Y:S01]  /*5d50*/  MUFU.EX2 R121, R121 ;  /* 0x0000007900797308 */ /* 0x000fe20000000800 */
[C---:B------:R-:W-:Y:S01]  /*5d60*/  HMMA.16816.F32 R24, R36.reuse, R32, R24 ;  /* 0x000000202418723c */ /* 0x040fe20000001818 */
[----:B-1----:R-:W-:Y:S01]  /*5d70*/  F2FP.F16.F32.PACK_AB R32, R113, R100 ;  /* 0x000000647120723e */ /* 0x002fe200000000ff */
[----:B------:R-:W-:Y:S01]  /*5d80*/  FFMA.FTZ R98, R98, UR6, -R85 ;  /* 0x0000000662627c23 */ /* 0x000fe20008010855 */
[----:B------:R-:W1:Y:S01]  /*5d90*/  MUFU.EX2 R120, R120 ;  /* 0x0000007800787308 */ /* 0x000e620000000800 */
[----:B------:R-:W-:Y:S01]  /*5da0*/  FFMA.FTZ R74, R74, UR6, -R90 ;  /* 0x000000064a4a7c23 */ /* 0x000fe2000801085a */
[----:B------:R-:W-:Y:S01]  /*5db0*/  FADD.FTZ R114, R114, R129 ;  /* 0x0000008172727221 */ /* 0x000fe20000010000 */
[----:B------:R-:W-:Y:S01]  /*5dc0*/  FADD.FTZ R109, R109, R116 ;  /* 0x000000746d6d7221 */ /* 0x000fe20000010000 */
[----:B------:R-:W-:Y:S01]  /*5dd0*/  MUFU.EX2 R118, R118 ;  /* 0x0000007600767308 */ /* 0x000fe20000000800 */
[C---:B------:R-:W-:Y:S01]  /*5de0*/  HMMA.16816.F32 R20, R36.reuse, R34, R20 ;  /* 0x000000222414723c */ /* 0x040fe20000001814 */
[----:B----4-:R-:W-:Y:S01]  /*5df0*/  F2FP.F16.F32.PACK_AB R34, R111, R112 ;  /* 0x000000706f22723e */ /* 0x010fe200000000ff */
[----:B------:R-:W-:Y:S01]  /*5e00*/  FADD.FTZ R107, R107, R114 ;  /* 0x000000726b6b7221 */ /* 0x000fe20000010000 */
[----:B------:R-:W4:Y:S01]  /*5e10*/  MUFU.EX2 R125, R125 ;  /* 0x0000007d007d7308 */ /* 0x000f220000000800 */
[----:B------:R-:W-:Y:S01]  /*5e20*/  FADD.FTZ R110, R110, R109 ;  /* 0x0000006d6e6e7221 */ /* 0x000fe20000010000 */
[--C-:B------:R-:W-:Y:S01]  /*5e30*/  FFMA.FTZ R66, R66, UR6, -R90.reuse ;  /* 0x0000000642427c23 */ /* 0x100fe2000801085a */
[----:B------:R-:W-:Y:S01]  /*5e40*/  FFMA.FTZ R67, R67, UR6, -R90 ;  /* 0x0000000643437c23 */ /* 0x000fe2000801085a */
[----:B------:R-:W-:Y:S01]  /*5e50*/  MUFU.EX2 R139, R139 ;  /* 0x0000008b008b7308 */ /* 0x000fe20000000800 */
[C---:B------:R-:W-:Y:S01]  /*5e60*/  HMMA.16816.F32 R16, R36.reuse, R28, R16 ;  /* 0x0000001c2410723c */ /* 0x040fe20000001810 */
[----:B-1----:R-:W-:Y:S01]  /*5e70*/  F2FP.F16.F32.PACK_AB R33, R120, R121 ;  /* 0x000000797821723e */ /* 0x002fe200000000ff */
[----:B------:R-:W-:Y:S01]  /*5e80*/  FADD.FTZ R103, R103, R110 ;  /* 0x0000006e67677221 */ /* 0x000fe20000010000 */
[----:B------:R-:W1:Y:S01]  /*5e90*/  MUFU.EX2 R144, R144 ;  /* 0x0000009000907308 */ /* 0x000e620000000800 */
[--C-:B------:R-:W-:Y:S01]  /*5ea0*/  FFMA.FTZ R62, R62, UR6, -R90.reuse ;  /* 0x000000063e3e7c23 */ /* 0x100fe2000801085a */
[----:B------:R-:W-:Y:S01]  /*5eb0*/  FFMA.FTZ R63, R63, UR6, -R90 ;  /* 0x000000063f3f7c23 */ /* 0x000fe2000801085a */
[----:B------:R-:W-:Y:S01]  /*5ec0*/  FADD.FTZ R96, R96, R103 ;  /* 0x0000006760607221 */ /* 0x000fe20000010000 */
[----:B------:R-:W-:Y:S01]  /*5ed0*/  MUFU.EX2 R143, R143 ;  /* 0x0000008f008f7308 */ /* 0x000fe20000000800 */
[----:B------:R-:W-:Y:S01]  /*5ee0*/  HMMA.16816.F32 R28, R36, R30, R12 ;  /* 0x0000001e241c723c */ /* 0x000fe2000000180c */
[----:B------:R-:W5:Y:S01]  /*5ef0*/  LDSM.16.MT88.4 R12, [R150+0x6000] ;  /* 0x00600000960c783b */ /* 0x000f620000004200 */
[----:B----4-:R-:W-:Y:S01]  /*5f00*/  F2FP.F16.F32.PACK_AB R35, R125, R118 ;  /* 0x000000767d23723e */ /* 0x010fe200000000ff */
[----:B------:R-:W4:Y:S01]  /*5f10*/  MUFU.EX2 R142, R142 ;  /* 0x0000008e008e7308 */ /* 0x000f220000000800 */
[--C-:B------:R-:W-:Y:S01]  /*5f20*/  FFMA.FTZ R36, R162, UR6, -R85.reuse ;  /* 0x00000006a2247c23 */ /* 0x100fe20008010855 */
[----:B------:R-:W-:Y:S01]  /*5f30*/  FADD.FTZ R96, R91, R96 ;  /* 0x000000605b607221 */ /* 0x000fe20000010000 */
[--C-:B------:R-:W-:Y:S01]  /*5f40*/  FFMA.FTZ R56, R56, UR6, -R85.reuse ;  /* 0x0000000638387c23 */ /* 0x100fe20008010855 */
[----:B------:R-:W-:Y:S01]  /*5f50*/  MUFU.EX2 R155, R161 ;  /* 0x000000a1009b7308 */ /* 0x000fe20000000800 */
[--C-:B------:R-:W-:Y:S01]  /*5f60*/  FFMA.FTZ R57, R57, UR6, -R85.reuse ;  /* 0x0000000639397c23 */ /* 0x100fe20008010855 */
[C---:B---3--:R-:W-:Y:S01]  /*5f70*/  HMMA.16816.F32 R24, R32.reuse, R8, R24 ;  /* 0x000000082018723c */ /* 0x048fe20000001818 */
[----:B------:R-:W-:Y:S01]  /*5f80*/  FADD.FTZ R95, R95, R96 ;  /* 0x000000605f5f7221 */ /* 0x000fe20000010000 */
[----:B------:R-:W3:Y:S01]  /*5f90*/  MUFU.EX2 R154, R154 ;  /* 0x0000009a009a7308 */ /* 0x000ee20000000800 */
[--C-:B------:R-:W-:Y:S01]  /*5fa0*/  FFMA.FTZ R52, R52, UR6, -R85.reuse ;  /* 0x0000000634347c23 */ /* 0x100fe20008010855 */
[----:B------:R-:W-:Y:S01]  /*5fb0*/  FFMA.FTZ R53, R53, UR6, -R85 ;  /* 0x0000000635357c23 */ /* 0x000fe20008010855 */
[----:B------:R-:W-:Y:S01]  /*5fc0*/  FADD.FTZ R94, R94, R95 ;  /* 0x0000005f5e5e7221 */ /* 0x000fe20000010000 */
[----:B------:R-:W-:Y:S01]  /*5fd0*/  MUFU.EX2 R152, R152 ;  /* 0x0000009800987308 */ /* 0x000fe20000000800 */
[----:B------:R-:W-:Y:S01]  /*5fe0*/  FFMA.FTZ R55, R55, UR6, -R90 ;  /* 0x0000000637377c23 */ /* 0x000fe2000801085a */
[C---:B------:R-:W-:Y:S01]  /*5ff0*/  HMMA.16816.F32 R20, R32.reuse, R10, R20 ;  /* 0x0000000a2014723c */ /* 0x040fe20000001814 */
[----:B------:R-:W5:Y:S01]  /*6000*/  LDSM.16.MT88.4 R8, [R89+0x1000] ;  /* 0x001000005908783b */ /* 0x000f620000004200 */
[----:B------:R-:W3:Y:S01]  /*6010*/  MUFU.EX2 R157, R157 ;  /* 0x0000009d009d7308 */ /* 0x000ee20000000800 */
[----:B------:R-:W-:Y:S01]  /*6020*/  FADD.FTZ R93, R93, R94 ;  /* 0x0000005e5d5d7221 */ /* 0x000fe20000010000 */
[--C-:B------:R-:W-:Y:S01]  /*6030*/  FFMA.FTZ R40, R40, UR6, -R85.reuse ;  /* 0x0000000628287c23 */ /* 0x100fe20008010855 */
[----:B------:R-:W-:Y:S01]  /*6040*/  FFMA.FTZ R73, R73, UR6, -R85 ;  /* 0x0000000649497c23 */ /* 0x000fe20008010855 */
[----:B------:R3:W-:Y:S01]  /*6050*/  MUFU.EX2 R162, R170 ;  /* 0x000000aa00a27308 */ /* 0x0007e20000000800 */
[----:B------:R-:W-:Y:S01]  /*6060*/  FADD.FTZ R93, R102, R93 ;  /* 0x0000005d665d7221 */ /* 0x000fe20000010000 */
[C---:B--2---:R-:W-:Y:S01]  /*6070*/  HMMA.16816.F32 R16, R32.reuse, R4, R16 ;  /* 0x000000042010723c */ /* 0x044fe20000001810 */
[----:B------:R-:W-:Y:S01]  /*6080*/  FFMA.FTZ R81, R81, UR6, -R90 ;  /* 0x0000000651517c23 */ /* 0x000fe2000801085a */
[----:B------:R2:W2:Y:S01]  /*6090*/  MUFU.EX2 R161, R36 ;  /* 0x0000002400a17308 */ /* 0x0004a20000000800 */
[----:B------:R-:W-:Y:S01]  /*60a0*/  FADD.FTZ R100, R100, R93 ;  /* 0x0000005d64647221 */ /* 0x000fe20000010000 */
[--C-:B------:R-:W-:Y:S01]  /*60b0*/  FFMA.FTZ R80, R80, UR6, -R85.reuse ;  /* 0x0000000650507c23 */ /* 0x100fe20008010855 */
[--C-:B------:R-:W-:Y:S01]  /*60c0*/  FFMA.FTZ R229, R79, UR6, -R85.reuse ;  /* 0x000000064fe57c23 */ /* 0x100fe20008010855 */
[----:B------:R-:W-:Y:S01]  /*60d0*/  MUFU.EX2 R159, R159 ;  /* 0x0000009f009f7308 */ /* 0x000fe20000000800 */
[----:B------:R-:W-:Y:S01]  /*60e0*/  FADD.FTZ R113, R113, R100 ;  /* 0x0000006471717221 */ /* 0x000fe20000010000 */
[----:B------:R-:W-:Y:S01]  /*60f0*/  HMMA.16816.F32 R28, R32, R6, R28 ;  /* 0x00000006201c723c */ /* 0x000fe2000000181c */
[----:B------:R-:W2:Y:S01]  /*6100*/  LDSM.16.MT88.4 R4, [R150+0x6400] ;  /* 0x006400009604783b */ /* 0x000ea20000004200 */
[----:B-1----:R-:W-:Y:S01]  /*6110*/  F2FP.F16.F32.PACK_AB R32, R144, R139 ;  /* 0x0000008b9020723e */ /* 0x002fe200000000ff */
[----:B------:R-:W1:Y:S01]  /*6120*/  MUFU.EX2 R166, R166 ;  /* 0x000000a600a67308 */ /* 0x000e620000000800 */
[----:B----4-:R-:W-:Y:S01]  /*6130*/  F2FP.F16.F32.PACK_AB R34, R142, R143 ;  /* 0x0000008f8e22723e */ /* 0x010fe200000000ff */
[--C-:B---3--:R-:W-:Y:S01]  /*6140*/  FFMA.FTZ R170, R177, UR6, -R90.reuse ;  /* 0x00000006b1aa7c23 */ /* 0x108fe2000801085a */
[----:B------:R-:W-:Y:S01]  /*6150*/  F2FP.F16.F32.PACK_AB R33, R154, R155 ;  /* 0x0000009b9a21723e */ /* 0x000fe200000000ff */
[----:B------:R-:W-:Y:S01]  /*6160*/  MUFU.EX2 R163, R163 ;  /* 0x000000a300a37308 */ /* 0x000fe20000000800 */
[----:B------:R-:W-:Y:S01]  /*6170*/  F2FP.F16.F32.PACK_AB R35, R157, R152 ;  /* 0x000000989d23723e */ /* 0x000fe200000000ff */
[----:B------:R-:W-:Y:S01]  /*6180*/  FFMA.FTZ R177, R136, UR6, -R85 ;  /* 0x0000000688b17c23 */ /* 0x000fe20008010855 */
[--C-:B------:R-:W-:Y:S01]  /*6190*/  FFMA.FTZ R136, R137, UR6, -R90.reuse ;  /* 0x0000000689887c23 */ /* 0x100fe2000801085a */
[----:B------:R-:W3:Y:S01]  /*61a0*/  MUFU.EX2 R170, R170 ;  /* 0x000000aa00aa7308 */ /* 0x000ee20000000800 */
[--C-:B------:R-:W-:Y:S01]  /*61b0*/  FFMA.FTZ R137, R123, UR6, -R90.reuse ;  /* 0x000000067b897c23 */ /* 0x100fe2000801085a */
[----:B------:R-:W-:Y:S01]  /*61c0*/  FADD.FTZ R112, R112, R113 ;  /* 0x0000007170707221 */ /* 0x000fe20000010000 */
[----:B------:R-:W-:Y:S01]  /*61d0*/  FFMA.FTZ R88, R88, UR6, -R90 ;  /* 0x0000000658587c23 */ /* 0x000fe2000801085a */
[----:B-----5:R-:W-:Y:S01]  /*61e0*/  HMMA.16816.F32 R24, R32, R12, R24 ;  /* 0x0000000c2018723c */ /* 0x020fe20000001818 */
[----:B------:R-:W-:Y:S01]  /*61f0*/  MUFU.EX2 R168, R168 ;  /* 0x000000a800a87308 */ /* 0x000fe20000000800 */
[----:B------:R-:W-:Y:S01]  /*6200*/  FADD.FTZ R112, R111, R112 ;  /* 0x000000706f707221 */ /* 0x000fe20000010000 */
[----:B------:R-:W-:-:S02]  /*6210*/  FFMA.FTZ R87, R87, UR6, -R90 ;  /* 0x0000000657577c23 */ /* 0x000fc4000801085a */
[----:B------:R-:W4:Y:S01]  /*6220*/  MUFU.EX2 R165, R165 ;  /* 0x000000a500a57308 */ /* 0x000f220000000800 */
[----:B------:R-:W-:Y:S02]  /*6230*/  FADD.FTZ R139, R139, R112 ;  /* 0x000000708b8b7221 */ /* 0x000fe40000010000 */
[----:B------:R-:W-:Y:S01]  /*6240*/  HMMA.16816.F32 R20, R32, R14, R20 ;  /* 0x0000000e2014723c */ /* 0x000fe20000001814 */
[----:B------:R-:W5:Y:S01]  /*6250*/  LDSM.16.MT88.4 R12, [R89+0x1400] ;  /* 0x00140000590c783b */ /* 0x000f620000004200 */
[----:B------:R-:W-:Y:S01]  /*6260*/  MUFU.EX2 R164, R164 ;  /* 0x000000a400a47308 */ /* 0x000fe20000000800 */
[----:B------:R-:W-:-:S03]  /*6270*/  FADD.FTZ R144, R144, R139 ;  /* 0x0000008b90907221 */ /* 0x000fc60000010000 */
[----:B------:R-:W5:Y:S01]  /*6280*/  MUFU.EX2 R169, R169 ;  /* 0x000000a900a97308 */ /* 0x000f620000000800 */
[----:B------:R-:W-:Y:S01]  /*6290*/  FADD.FTZ R143, R143, R144 ;  /* 0x000000908f8f7221 */ /* 0x000fe20000010000 */
[C---:B--2---:R-:W-:Y:S01]  /*62a0*/  HMMA.16816.F32 R36, R32.reuse, R8, R16 ;  /* 0x000000082024723c */ /* 0x044fe20000001810 */
[----:B------:R-:W2:Y:S01]  /*62b0*/  LDSM.16.MT88.4 R16, [R150+0x6800] ;  /* 0x006800009610783b */ /* 0x000ea20000004200 */
[--C-:B------:R-:W-:Y:S01]  /*62c0*/  FFMA.FTZ R9, R174, UR6, -R85.reuse ;  /* 0x00000006ae097c23 */ /* 0x100fe20008010855 */
[----:B------:R-:W-:Y:S01]  /*62d0*/  FFMA.FTZ R8, R172, UR6, -R85 ;  /* 0x00000006ac087c23 */ /* 0x000fe20008010855 */
[----:B------:R-:W-:Y:S01]  /*62e0*/  FFMA.FTZ R174, R167, UR6, -R90 ;  /* 0x00000006a7ae7c23 */ /* 0x000fe2000801085a */
[----:B------:R-:W-:Y:S01]  /*62f0*/  MUFU.EX2 R173, R173 ;  /* 0x000000ad00ad7308 */ /* 0x000fe20000000800 */
[----:B------:R-:W-:Y:S02]  /*6300*/  FADD.FTZ R143, R142, R143 ;  /* 0x0000008f8e8f7221 */ /* 0x000fe40000010000 */
[----:B------:R-:W-:Y:S01]  /*6310*/  HMMA.16816.F32 R28, R32, R10, R28 ;  /* 0x0000000a201c723c */ /* 0x000fe2000000181c */
[----:B------:R-:W-:Y:S01]  /*6320*/  MUFU.EX2 R172, R9 ;  /* 0x0000000900ac7308 */ /* 0x000fe20000000800 */
[C---:B------:R-:W-:Y:S01]  /*6330*/  F2FP.F16.F32.PACK_AB R32, R161.reuse, R162 ;  /* 0x000000a2a120723e */ /* 0x040fe200000000ff */
[----:B------:R-:W-:Y:S01]  /*6340*/  FADD.FTZ R162, R162, R143 ;  /* 0x0000008fa2a27221 */ /* 0x000fe20000010000 */
[----:B-1----:R-:W-:Y:S01]  /*6350*/  F2FP.F16.F32.PACK_AB R34, R166, R159 ;  /* 0x0000009fa622723e */ /* 0x002fe200000000ff */
[----:B------:R1:W-:Y:S01]  /*6360*/  MUFU.EX2 R167, R8 ;  /* 0x0000000800a77308 */ /* 0x0003e20000000800 */
[----:B---3--:R-:W-:Y:S01]  /*6370*/  F2FP.F16.F32.PACK_AB R33, R170, R163 ;  /* 0x000000a3aa21723e */ /* 0x008fe200000000ff */
[----:B------:R-:W-:Y:S01]  /*6380*/  FADD.FTZ R162, R161, R162 ;  /* 0x000000a2a1a27221 */ /* 0x000fe20000010000 */
[----:B----4-:R-:W-:Y:S01]  /*6390*/  F2FP.F16.F32.PACK_AB R35, R165, R168 ;  /* 0x000000a8a523723e */ /* 0x010fe200000000ff */
[----:B------:R-:W3:Y:S02]  /*63a0*/  MUFU.EX2 R174, R174 ;  /* 0x000000ae00ae7308 */ /* 0x000ee40000000800 */
[----:B------:R-:W-:-:S02]  /*63b0*/  FADD.FTZ R159, R159, R162 ;  /* 0x000000a29f9f7221 */ /* 0x000fc40000010000 */
[----:B------:R-:W-:Y:S02]  /*63c0*/  MUFU.EX2 R171, R171 ;  /* 0x000000ab00ab7308 */ /* 0x000fe40000000800 */
[C---:B------:R-:W-:Y:S01]  /*63d0*/  HMMA.16816.F32 R24, R32.reuse, R4, R24 ;  /* 0x000000042018723c */ /* 0x040fe20000001818 */
[----:B------:R-:W-:Y:S01]  /*63e0*/  FADD.FTZ R159, R166, R159 ;  /* 0x0000009fa69f7221 */ /* 0x000fe20000010000 */
[----:B------:R-:W4:Y:S01]  /*63f0*/  MUFU.EX2 R176, R176 ;  /* 0x000000b000b07308 */ /* 0x000f220000000800 */
[----:B-1----:R-:W1:Y:S03]  /*6400*/  LDSM.16.MT88.4 R8, [R89+0x1800] ;  /* 0x001800005908783b */ /* 0x002e660000004200 */
[----:B------:R-:W-:Y:S02]  /*6410*/  MUFU.EX2 R158, R158 ;  /* 0x0000009e009e7308 */ /* 0x000fe40000000800 */
[C---:B------:R-:W-:Y:S01]  /*6420*/  HMMA.16816.F32 R20, R32.reuse, R6, R20 ;  /* 0x000000062014723c */ /* 0x040fe20000001814 */
[----:B------:R-:W1:Y:S01]  /*6430*/  LDSM.16.MT88.4 R4, [R150+0x6c00] ;  /* 0x006c00009604783b */ /* 0x000e620000004200 */
[----:B------:R-:W1:Y:S04]  /*6440*/  MUFU.EX2 R175, R175 ;  /* 0x000000af00af7308 */ /* 0x000e680000000800 */
[----:B------:R-:W-:Y:S02]  /*6450*/  MUFU.EX2 R146, R146 ;  /* 0x0000009200927308 */ /* 0x000fe40000000800 */
[----:B-----5:R-:W-:Y:S01]  /*6460*/  HMMA.16816.F32 R36, R32, R12, R36 ;  /* 0x0000000c2024723c */ /* 0x020fe20000001824 */
[----:B------:R-:W-:Y:S01]  /*6470*/  F2FP.F16.F32.PACK_AB R12, R169, R164 ;  /* 0x000000a4a90c723e */ /* 0x000fe200000000ff */
[----:B------:R-:W-:Y:S01]  /*6480*/  MUFU.EX2 R145, R145 ;  /* 0x0000009100917308 */ /* 0x000fe20000000800 */
[----:B---3--:R-:W-:Y:S01]  /*6490*/  F2FP.F16.F32.PACK_AB R13, R173, R174 ;  /* 0x000000aead0d723e */ /* 0x008fe200000000ff */
[----:B------:R-:W-:-:S02]  /*64a0*/  FADD.FTZ R164, R164, R159 ;  /* 0x0000009fa4a47221 */ /* 0x000fc40000010000 */
[----:B------:R-:W-:Y:S02]  /*64b0*/  MUFU.EX2 R160, R160 ;  /* 0x000000a000a07308 */ /* 0x000fe40000000800 */
[----:B------:R-:W-:Y:S01]  /*64c0*/  HMMA.16816.F32 R28, R32, R14, R28 ;  /* 0x0000000e201c723c */ /* 0x000fe2000000181c */
[----:B------:R-:W-:Y:S01]  /*64d0*/  FFMA.FTZ R33, R156, UR6, -R85 ;  /* 0x000000069c217c23 */ /* 0x000fe20008010855 */
[----:B------:R-:W-:Y:S01]  /*64e0*/  F2FP.F16.F32.PACK_AB R14, R167, R172 ;  /* 0x000000aca70e723e */ /* 0x000fe200000000ff */
[--C-:B------:R-:W-:Y:S01]  /*64f0*/  FFMA.FTZ R156, R141, UR6, -R90.reuse ;  /* 0x000000068d9c7c23 */ /* 0x100fe2000801085a */
[----:B----4-:R-:W-:Y:S01]  /*6500*/  F2FP.F16.F32.PACK_AB R15, R176, R171 ;  /* 0x000000abb00f723e */ /* 0x010fe200000000ff */
[----:B------:R-:W-:Y:S01]  /*6510*/  FFMA.FTZ R32, R147, UR6, -R90 ;  /* 0x0000000693207c23 */ /* 0x000fe2000801085a */
[----:B------:R3:W-:Y:S01]  /*6520*/  MUFU.EX2 R138, R140 ;  /* 0x0000008c008a7308 */ /* 0x0007e20000000800 */
[----:B------:R-:W-:-:S03]  /*6530*/  FADD.FTZ R169, R169, R164 ;  /* 0x000000a4a9a97221 */ /* 0x000fc60000010000 */
[----:B------:R-:W4:Y:S01]  /*6540*/  MUFU.EX2 R147, R33 ;  /* 0x0000002100937308 */ /* 0x000f220000000800 */
[C---:B--2---:R-:W-:Y:S01]  /*6550*/  HMMA.16816.F32 R24, R12.reuse, R16, R24 ;  /* 0x000000100c18723c */ /* 0x044fe20000001818 */
[----:B------:R-:W-:Y:S02]  /*6560*/  FADD.FTZ R172, R172, R169 ;  /* 0x000000a9acac7221 */ /* 0x000fe40000010000 */
[----:B------:R2:W-:Y:S02]  /*6570*/  MUFU.EX2 R141, R32 ;  /* 0x00000020008d7308 */ /* 0x0005e40000000800 */
[----:B------:R-:W-:Y:S02]  /*6580*/  FADD.FTZ R167, R167, R172 ;  /* 0x000000aca7a77221 */ /* 0x000fe40000010000 */
[----:B------:R-:W5:Y:S01]  /*6590*/  MUFU.EX2 R156, R156 ;  /* 0x0000009c009c7308 */ /* 0x000f620000000800 */
[C---:B------:R-:W-:Y:S01]  /*65a0*/  HMMA.16816.F32 R20, R12.reuse, R18, R20 ;  /* 0x000000120c14723c */ /* 0x040fe20000001814 */
[----:B------:R-:W5:Y:S01]  /*65b0*/  LDSM.16.MT88.4 R16, [R89+0x1c00] ;  /* 0x001c00005910783b */ /* 0x000f620000004200 */
[----:B---3--:R-:W-:Y:S01]  /*65c0*/  FFMA.FTZ R140, R133, UR6, -R90 ;  /* 0x00000006858c7c23 */ /* 0x008fe2000801085a */
[----:B------:R-:W-:Y:S01]  /*65d0*/  FFMA.FTZ R133, R130, UR6, -R85 ;  /* 0x0000000682857c23 */ /* 0x000fe20008010855 */
[----:B------:R-:W3:Y:S04]  /*65e0*/  MUFU.EX2 R153, R153 ;  /* 0x0000009900997308 */ /* 0x000ee80000000800 */
[C---:B-1----:R-:W-:Y:S01]  /*65f0*/  HMMA.16816.F32 R36, R12.reuse, R8, R36 ;  /* 0x000000080c24723c */ /* 0x042fe20000001824 */
[----:B------:R-:W-:Y:S01]  /*6600*/  MUFU.EX2 R134, R134 ;  /* 0x0000008600867308 */ /* 0x000fe20000000800 */
[----:B--2---:R-:W-:Y:S03]  /*6610*/  LDSM.16.MT88.4 R32, [R150+0x7400] ;  /* 0x007400009620783b */ /* 0x004fe60000004200 */
[----:B------:R-:W-:Y:S03]  /*6620*/  MUFU.EX2 R177, R177 ;  /* 0x000000b100b17308 */ /* 0x000fe60000000800 */
[----:B------:R-:W-:Y:S01]  /*6630*/  HMMA.16816.F32 R28, R12, R10, R28 ;  /* 0x0000000a0c1c723c */ /* 0x000fe2000000181c */
[----:B------:R-:W1:Y:S01]  /*6640*/  LDSM.16.MT88.4 R8, [R150+0x7000] ;  /* 0x007000009608783b */ /* 0x000e620000004200 */
[----:B------:R-:W-:Y:S01]  /*6650*/  F2FP.F16.F32.PACK_AB R12, R175, R158 ;  /* 0x0000009eaf0c723e */ /* 0x000fe200000000ff */
[----:B------:R-:W-:Y:S01]  /*6660*/  MUFU.EX2 R135, R135 ;  /* 0x0000008700877308 */ /* 0x000fe20000000800 */
[----:B----4-:R-:W-:Y:S01]  /*6670*/  F2FP.F16.F32.PACK_AB R14, R147, R146 ;  /* 0x00000092930e723e */ /* 0x010fe200000000ff */
[----:B------:R-:W-:Y:S01]  /*6680*/  FADD.FTZ R158, R158, R167 ;  /* 0x000000a79e9e7221 */ /* 0x000fe20000010000 */
[----:B-----5:R-:W-:Y:S01]  /*6690*/  F2FP.F16.F32.PACK_AB R13, R156, R141 ;  /* 0x0000008d9c0d723e */ /* 0x020fe200000000ff */
[----:B------:R-:W2:Y:S01]  /*66a0*/  MUFU.EX2 R136, R136 ;  /* 0x0000008800887308 */ /* 0x000ea20000000800 */
[----:B------:R-:W-:Y:S01]  /*66b0*/  F2FP.F16.F32.PACK_AB R15, R160, R145 ;  /* 0x00000091a00f723e */ /* 0x000fe200000000ff */
[----:B------:R-:W-:-:S02]  /*66c0*/  FADD.FTZ R175, R175, R158 ;  /* 0x0000009eafaf7221 */ /* 0x000fc40000010000 */
[----:B------:R-:W-:Y:S02]  /*66d0*/  MUFU.EX2 R127, R127 ;  /* 0x0000007f007f7308 */ /* 0x000fe40000000800 */
[----:B------:R-:W-:Y:S02]  /*66e0*/  FADD.FTZ R146, R146, R175 ;  /* 0x000000af92927221 */ /* 0x000fe40000010000 */
[----:B------:R-:W-:Y:S01]  /*66f0*/  HMMA.16816.F32 R24, R12, R4, R24 ;  /* 0x000000040c18723c */ /* 0x000fe20000001818 */
[----:B------:R4:W5:Y:S01]  /*6700*/  MUFU.EX2 R130, R140 ;  /* 0x0000008c00827308 */ /* 0x0009620000000800 */
[----:B------:R-:W-:-:S03]  /*6710*/  FADD.FTZ R147, R147, R146 ;  /* 0x0000009293937221 */ /* 0x000fc60000010000 */
[----:B------:R-:W-:Y:S03]  /*6720*/  MUFU.EX2 R126, R128 ;  /* 0x00000080007e7308 */ /* 0x000fe60000000800 */
[C---:B------:R-:W-:Y:S01]  /*6730*/  HMMA.16816.F32 R20, R12.reuse, R6, R20 ;  /* 0x000000060c14723c */ /* 0x040fe20000001814 */
[----:B------:R-:W1:Y:S01]  /*6740*/  LDSM.16.MT88.4 R4, [R89+0x2000] ;  /* 0x002000005904783b */ /* 0x000e620000004200 */
[----:B------:R-:W-:Y:S04]  /*6750*/  MUFU.EX2 R132, R132 ;  /* 0x0000008400847308 */ /* 0x000fe80000000800 */
[----:B------:R-:W1:Y:S01]  /*6760*/  MUFU.EX2 R133, R133 ;  /* 0x0000008500857308 */ /* 0x000e620000000800 */
[----:B----4-:R-:W-:Y:S01]  /*6770*/  FFMA.FTZ R140, R117, UR6, -R90 ;  /* 0x00000006758c7c23 */ /* 0x010fe2000801085a */
[----:B------:R-:W-:Y:S01]  /*6780*/  HMMA.16816.F32 R36, R12, R16, R36 ;  /* 0x000000100c24723c */ /* 0x000fe20000001824 */
[----:B---3--:R-:W-:Y:S01]  /*6790*/  F2FP.F16.F32.PACK_AB R16, R153, R138 ;  /* 0x0000008a9910723e */ /* 0x008fe200000000ff */
[----:B------:R-:W-:Y:S01]  /*67a0*/  MUFU.EX2 R123, R178 ;  /* 0x000000b2007b7308 */ /* 0x000fe20000000800 */
[----:B--2---:R-:W-:Y:S01]  /*67b0*/  F2FP.F16.F32.PACK_AB R17, R136, R135 ;  /* 0x000000878811723e */ /* 0x004fe200000000ff */
[----:B------:R-:W-:-:S02]  /*67c0*/  FADD.FTZ R138, R138, R147 ;  /* 0x000000938a8a7221 */ /* 0x000fc40000010000 */
[----:B------:R-:W-:Y:S02]  /*67d0*/  MUFU.EX2 R119, R137 ;  /* 0x0000008900777308 */ /* 0x000fe40000000800 */
[----:B------:R-:W-:Y:S01]  /*67e0*/  HMMA.16816.F32 R28, R12, R18, R28 ;  /* 0x000000120c1c723c */ /* 0x000fe2000000181c */
[----:B------:R-:W-:Y:S01]  /*67f0*/  F2FP.F16.F32.PACK_AB R18, R177, R134 ;  /* 0x00000086b112723e */ /* 0x000fe200000000ff */
[----:B------:R-:W2:Y:S01]  /*6800*/  LDSM.16.MT88.4 R12, [R89+0x2400] ;  /* 0x00240000590c783b */ /* 0x000ea20000004200 */
[----:B-----5:R-:W-:Y:S01]  /*6810*/  F2FP.F16.F32.PACK_AB R19, R130, R127 ;  /* 0x0000007f8213723e */ /* 0x020fe200000000ff */
[----:B------:R-:W3:Y:S01]  /*6820*/  MUFU.EX2 R128, R179 ;  /* 0x000000b300807308 */ /* 0x000ee20000000800 */
[----:B------:R-:W-:-:S03]  /*6830*/  FADD.FTZ R153, R153, R138 ;  /* 0x0000008a99997221 */ /* 0x000fc60000010000 */
[----:B------:R-:W-:Y:S01]  /*6840*/  MUFU.EX2 R115, R115 ;  /* 0x0000007300737308 */ /* 0x000fe20000000800 */
[----:B------:R-:W-:Y:S01]  /*6850*/  FADD.FTZ R134, R134, R153 ;  /* 0x0000009986867221 */ /* 0x000fe20000010000 */
[----:B-1----:R-:W-:Y:S02]  /*6860*/  HMMA.16816.F32 R24, R16, R8, R24 ;  /* 0x000000081018723c */ /* 0x002fe40000001818 */
[----:B------:R-:W1:Y:S01]  /*6870*/  MUFU.EX2 R140, R140 ;  /* 0x0000008c008c7308 */ /* 0x000e620000000800 */
[----:B------:R-:W-:-:S03]  /*6880*/  FADD.FTZ R177, R177, R134 ;  /* 0x00000086b1b17221 */ /* 0x000fc60000010000 */
[----:B------:R-:W-:Y:S02]  /*6890*/  MUFU.EX2 R72, R72 ;  /* 0x0000004800487308 */ /* 0x000fe40000000800 */
[C---:B------:R-:W-:Y:S01]  /*68a0*/  HMMA.16816.F32 R20, R16.reuse, R10, R20 ;  /* 0x0000000a1014723c */ /* 0x040fe20000001814 */
[----:B------:R-:W4:Y:S01]  /*68b0*/  LDSM.16.MT88.4 R8, [R150+0x7800] ;  /* 0x007800009608783b */ /* 0x000f220000004200 */
[----:B------:R-:W-:Y:S04]  /*68c0*/  MUFU.EX2 R69, R69 ;  /* 0x0000004500457308 */ /* 0x000fe80000000800 */
[----:B------:R-:W-:Y:S02]  /*68d0*/  MUFU.EX2 R71, R71 ;  /* 0x0000004700477308 */ /* 0x000fe40000000800 */
[----:B------:R-:W-:Y:S01]  /*68e0*/  HMMA.16816.F32 R36, R16, R4, R36 ;  /* 0x000000041024723c */ /* 0x000fe20000001824 */
[----:B------:R-:W-:Y:S01]  /*68f0*/  F2FP.F16.F32.PACK_AB R4, R133, R132 ;  /* 0x000000848504723e */ /* 0x000fe200000000ff */
[----:B------:R-:W-:Y:S01]  /*6900*/  MUFU.EX2 R66, R66 ;  /* 0x0000004200427308 */ /* 0x000fe20000000800 */
[----:B---3--:R-:W-:Y:S01]  /*6910*/  F2FP.F16.F32.PACK_AB R5, R128, R119 ;  /* 0x000000778005723e */ /* 0x008fe200000000ff */
[----:B------:R-:W-:-:S02]  /*6920*/  FADD.FTZ R132, R132, R177 ;  /* 0x000000b184847221 */ /* 0x000fc40000010000 */
[----:B------:R-:W-:Y:S02]  /*6930*/  MUFU.EX2 R67, R67 ;  /* 0x0000004300437308 */ /* 0x000fe40000000800 */
[----:B------:R-:W-:Y:S01]  /*6940*/  HMMA.16816.F32 R28, R16, R6, R28 ;  /* 0x00000006101c723c */ /* 0x000fe2000000181c */
[----:B------:R-:W-:Y:S01]  /*6950*/  F2FP.F16.F32.PACK_AB R6, R123, R126 ;  /* 0x0000007e7b06723e */ /* 0x000fe200000000ff */
[----:B------:R-:W3:Y:S01]  /*6960*/  LDSM.16.MT88.4 R16, [R89+0x2800] ;  /* 0x002800005910783b */ /* 0x000ee20000004200 */
[----:B-1----:R-:W-:Y:S01]  /*6970*/  F2FP.F16.F32.PACK_AB R7, R140, R115 ;  /* 0x000000738c07723e */ /* 0x002fe200000000ff */
[----:B------:R-:W-:Y:S01]  /*6980*/  MUFU.EX2 R62, R62 ;  /* 0x0000003e003e7308 */ /* 0x000fe20000000800 */
[----:B------:R-:W-:-:S03]  /*6990*/  FADD.FTZ R133, R133, R132 ;  /* 0x0000008485857221 */ /* 0x000fc60000010000 */
[----:B------:R-:W-:Y:S01]  /*69a0*/  MUFU.EX2 R63, R63 ;  /* 0x0000003f003f7308 */ /* 0x000fe20000000800 */
[----:B------:R-:W-:Y:S01]  /*69b0*/  FADD.FTZ R126, R126, R133 ;  /* 0x000000857e7e7221 */ /* 0x000fe20000010000 */
[C---:B------:R-:W-:Y:S01]  /*69c0*/  HMMA.16816.F32 R24, R4.reuse, R32, R24 ;  /* 0x000000200418723c */ /* 0x040fe20000001818 */
[--C-:B------:R-:W-:Y:S01]  /*69d0*/  FFMA.FTZ R32, R68, UR6, -R85.reuse ;  /* 0x0000000644207c23 */ /* 0x100fe20008010855 */
[----:B------:R-:W-:Y:S01]  /*69e0*/  FFMA.FTZ R68, R70, UR6, -R90 ;  /* 0x0000000646447c23 */ /* 0x000fe2000801085a */
[--C-:B------:R-:W-:Y:S01]  /*69f0*/  FFMA.FTZ R70, R64, UR6, -R85.reuse ;  /* 0x0000000640467c23 */ /* 0x100fe20008010855 */
[----:B------:R-:W1:Y:S01]  /*6a00*/  MUFU.EX2 R33, R98 ;  /* 0x0000006200217308 */ /* 0x000e620000000800 */
[--C-:B------:R-:W-:Y:S01]  /*6a10*/  FFMA.FTZ R64, R61, UR6, -R85.reuse ;  /* 0x000000063d407c23 */ /* 0x100fe20008010855 */
[----:B------:R-:W-:Y:S02]  /*6a20*/  FADD.FTZ R123, R123, R126 ;  /* 0x0000007e7b7b7221 */ /* 0x000fe40000010000 */
[----:B------:R-:W-:Y:S01]  /*6a30*/  HMMA.16816.F32 R20, R4, R34, R20 ;  /* 0x000000220414723c */ /* 0x000fe20000001814 */
[----:B------:R-:W-:Y:S01]  /*6a40*/  FFMA.FTZ R35, R75, UR6, -R90 ;  /* 0x000000064b237c23 */ /* 0x000fe2000801085a */
[----:B------:R-:W5:Y:S01]  /*6a50*/  MUFU.EX2 R32, R32 ;  /* 0x0000002000207308 */ /* 0x000f620000000800 */
[----:B------:R-:W-:-:S03]  /*6a60*/  FFMA.FTZ R75, R65, UR6, -R85 ;  /* 0x00000006414b7c23 */ /* 0x000fc60008010855 */
[----:B------:R4:W-:Y:S02]  /*6a70*/  MUFU.EX2 R34, R74 ;  /* 0x0000004a00227308 */ /* 0x0009e40000000800 */
[C---:B--2---:R-:W-:Y:S02]  /*6a80*/  HMMA.16816.F32 R36, R4.reuse, R12, R36 ;  /* 0x0000000c0424723c */ /* 0x044fe40000001824 */
[----:B------:R-:W2:Y:S04]  /*6a90*/  MUFU.EX2 R35, R35 ;  /* 0x0000002300237308 */ /* 0x000ea80000000800 */
[----:B------:R-:W3:Y:S02]  /*6aa0*/  MUFU.EX2 R68, R68 ;  /* 0x0000004400447308 */ /* 0x000ee40000000800 */
[----:B------:R-:W-:Y:S01]  /*6ab0*/  HMMA.16816.F32 R28, R4, R14, R28 ;  /* 0x0000000e041c723c */ /* 0x000fe2000000181c */
[----:B------:R-:W3:Y:S01]  /*6ac0*/  LDSM.16.MT88.4 R12, [R150+0x7c00] ;  /* 0x007c0000960c783b */ /* 0x000ee20000004200 */
[----:B------:R3:W-:Y:S01]  /*6ad0*/  MUFU.EX2 R65, R70 ;  /* 0x0000004600417308 */ /* 0x0007e20000000800 */
[----:B-1----:R-:W-:Y:S01]  /*6ae0*/  F2FP.F16.F32.PACK_AB R4, R33, R72 ;  /* 0x000000482104723e */ /* 0x002fe200000000ff */
[----:B----4-:R-:W-:Y:S01]  /*6af0*/  FFMA.FTZ R74, R60, UR6, -R85 ;  /* 0x000000063c4a7c23 */ /* 0x010fe20008010855 */
[----:B-----5:R-:W-:Y:S01]  /*6b00*/  F2FP.F16.F32.PACK_AB R6, R69, R32 ;  /* 0x000000204506723e */ /* 0x020fe200000000ff */
[----:B------:R-:W1:Y:S01]  /*6b10*/  MUFU.EX2 R60, R75 ;  /* 0x0000004b003c7308 */ /* 0x000e620000000800 */
[----:B------:R-:W-:Y:S01]  /*6b20*/  FADD.FTZ R72, R72, R123 ;  /* 0x0000007b48487221 */ /* 0x000fe20000010000 */
[----:B--2---:R-:W-:-:S02]  /*6b30*/  F2FP.F16.F32.PACK_AB R5, R35, R34 ;  /* 0x000000222305723e */ /* 0x004fc400000000ff */
[----:B------:R-:W-:Y:S01]  /*6b40*/  MUFU.EX2 R61, R74 ;  /* 0x0000004a003d7308 */ /* 0x000fe20000000800 */
[----:B------:R-:W-:Y:S01]  /*6b50*/  FADD.FTZ R33, R33, R72 ;  /* 0x0000004821217221 */ /* 0x000fe20000010000 */
[----:B---3--:R-:W-:Y:S02]  /*6b60*/  F2FP.F16.F32.PACK_AB R7, R71, R68 ;  /* 0x000000444707723e */ /* 0x008fe400000000ff */
[----:B------:R-:W2:Y:S01]  /*6b70*/  MUFU.EX2 R64, R64 ;  /* 0x0000004000407308 */ /* 0x000ea20000000800 */
[----:B------:R-:W-:Y:S01]  /*6b80*/  FADD.FTZ R32, R32, R33 ;  /* 0x0000002120207221 */ /* 0x000fe20000010000 */
[----:B------:R-:W-:Y:S01]  /*6b90*/  FADD.FTZ R70, R108, R107 ;  /* 0x0000006b6c467221 */ /* 0x000fe20000010000 */
[----:B------:R-:W-:Y:S01]  /*6ba0*/  FFMA.FTZ R33, R77, UR6, -R85 ;  /* 0x000000064d217c23 */ /* 0x000fe20008010855 */
[----:B------:R-:W-:Y:S01]  /*6bb0*/  MUFU.EX2 R56, R56 ;  /* 0x0000003800387308 */ /* 0x000fe20000000800 */
[----:B------:R-:W-:Y:S01]  /*6bc0*/  HMMA.16816.F32 R24, R4, R8, R24 ;  /* 0x000000080418723c */ /* 0x000fe20000001818 */
[----:B------:R-:W-:-:S02]  /*6bd0*/  FADD.FTZ R70, R105, R70 ;  /* 0x0000004669467221 */ /* 0x000fc40000010000 */
[----:B------:R-:W3:Y:S02]  /*6be0*/  MUFU.EX2 R57, R57 ;  /* 0x0000003900397308 */ /* 0x000ee40000000800 */
[----:B------:R-:W-:Y:S01]  /*6bf0*/  FADD.FTZ R97, R97, R70 ;  /* 0x0000004661617221 */ /* 0x000fe20000010000 */
[--C-:B------:R-:W-:Y:S01]  /*6c00*/  FFMA.FTZ R70, R58, UR6, -R90.reuse ;  /* 0x000000063a467c23 */ /* 0x100fe2000801085a */
[----:B------:R-:W-:Y:S01]  /*6c10*/  FFMA.FTZ R58, R54, UR6, -R90 ;  /* 0x00000006363a7c23 */ /* 0x000fe2000801085a */
[----:B------:R-:W-:Y:S01]  /*6c20*/  HMMA.16816.F32 R20, R4, R10, R20 ;  /* 0x0000000a0414723c */ /* 0x000fe20000001814 */
[----:B------:R-:W-:Y:S01]  /*6c30*/  FADD.FTZ R92, R92, R97 ;  /* 0x000000615c5c7221 */ /* 0x000fe20000010000 */
[----:B------:R-:W4:Y:S01]  /*6c40*/  LDSM.16.MT88.4 R8, [R89+0x2c00] ;  /* 0x002c00005908783b */ /* 0x000f220000004200 */
[----:B------:R-:W-:Y:S02]  /*6c50*/  MUFU.EX2 R52, R52 ;  /* 0x0000003400347308 */ /* 0x000fe40000000800 */
[----:B------:R-:W-:-:S02]  /*6c60*/  FADD.FTZ R99, R99, R92 ;  /* 0x0000005c63637221 */ /* 0x000fc40000010000 */
[----:B------:R-:W-:Y:S01]  /*6c70*/  MUFU.EX2 R53, R53 ;  /* 0x0000003500357308 */ /* 0x000fe20000000800 */
[C---:B------:R-:W-:Y:S01]  /*6c80*/  HMMA.16816.F32 R36, R4.reuse, R16, R36 ;  /* 0x000000100424723c */ /* 0x040fe20000001824 */
[----:B------:R-:W-:Y:S01]  /*6c90*/  FADD.FTZ R99, R106, R99 ;  /* 0x000000636a637221 */ /* 0x000fe20000010000 */
[----:B-1----:R-:W-:Y:S01]  /*6ca0*/  F2FP.F16.F32.PACK_AB R16, R60, R65 ;  /* 0x000000413c10723e */ /* 0x002fe200000000ff */
[----:B------:R-:W-:Y:S01]  /*6cb0*/  MUFU.EX2 R58, R58 ;  /* 0x0000003a003a7308 */ /* 0x000fe20000000800 */
[----:B------:R-:W-:Y:S01]  /*6cc0*/  F2FP.F16.F32.PACK_AB R17, R67, R66 ;  /* 0x000000424311723e */ /* 0x000fe200000000ff */
[----:B------:R-:W-:Y:S02]  /*6cd0*/  FADD.FTZ R104, R104, R99 ;  /* 0x0000006368687221 */ /* 0x000fe40000010000 */
[----:B------:R-:W-:Y:S01]  /*6ce0*/  MUFU.EX2 R55, R55 ;  /* 0x0000003700377308 */ /* 0x000fe20000000800 */
[----:B------:R-:W-:Y:S01]  /*6cf0*/  HMMA.16816.F32 R28, R4, R18, R28 ;  /* 0x00000012041c723c */ /* 0x000fe2000000181c */
[----:B------:R-:W-:Y:S01]  /*6d00*/  FADD.FTZ R104, R101, R104 ;  /* 0x0000006865687221 */ /* 0x000fe20000010000 */
[----:B------:R-:W1:Y:S01]  /*6d10*/  LDSM.16.MT88.4 R4, [R150+0x8000] ;  /* 0x008000009604783b */ /* 0x000e620000004200 */
[----:B--2---:R-:W-:Y:S01]  /*6d20*/  F2FP.F16.F32.PACK_AB R18, R64, R61 ;  /* 0x0000003d4012723e */ /* 0x004fe200000000ff */
[----:B------:R-:W-:Y:S01]  /*6d30*/  MUFU.EX2 R40, R40 ;  /* 0x0000002800287308 */ /* 0x000fe20000000800 */
[----:B------:R-:W-:Y:S01]  /*6d40*/  FADD.FTZ R121, R121, R104 ;  /* 0x0000006879797221 */ /* 0x000fe20000010000 */
[----:B------:R-:W-:-:S02]  /*6d50*/  F2FP.F16.F32.PACK_AB R19, R63, R62 ;  /* 0x0000003e3f13723e */ /* 0x000fc400000000ff */
[----:B------:R-:W-:Y:S01]  /*6d60*/  MUFU.EX2 R33, R33 ;  /* 0x0000002100217308 */ /* 0x000fe20000000800 */
[----:B------:R-:W-:-:S03]  /*6d70*/  FADD.FTZ R121, R120, R121 ;  /* 0x0000007978797221 */ /* 0x000fc60000010000 */
[----:B------:R-:W-:Y:S01]  /*6d80*/  MUFU.EX2 R229, R229 ;  /* 0x000000e500e57308 */ /* 0x000fe20000000800 */
[----:B------:R-:W-:Y:S01]  /*6d90*/  FADD.FTZ R118, R118, R121 ;  /* 0x0000007976767221 */ /* 0x000fe20000010000 */
[C---:B------:R-:W-:Y:S01]  /*6da0*/  HMMA.16816.F32 R24, R16.reuse, R12, R24 ;  /* 0x0000000c1018723c */ /* 0x040fe20000001818 */
[----:B------:R-:W-:Y:S02]  /*6db0*/  FFMA.FTZ R12, R59, UR6, -R90 ;  /* 0x000000063b0c7c23 */ /* 0x000fe4000801085a */
[----:B------:R-:W-:Y:S01]  /*6dc0*/  FADD.FTZ R118, R125, R118 ;  /* 0x000000767d767221 */ /* 0x000fe20000010000 */
[----:B------:R-:W-:Y:S03]  /*6dd0*/  MUFU.EX2 R59, R70 ;  /* 0x00000046003b7308 */ /* 0x000fe60000000800 */
[----:B------:R-:W-:Y:S01]  /*6de0*/  FADD.FTZ R155, R155, R118 ;  /* 0x000000769b9b7221 */ /* 0x000fe20000010000 */
[----:B------:R2:W5:Y:S01]  /*6df0*/  MUFU.EX2 R54, R12 ;  /* 0x0000000c00367308 */ /* 0x0005620000000800 */
[----:B------:R-:W-:Y:S02]  /*6e00*/  HMMA.16816.F32 R20, R16, R14, R20 ;  /* 0x0000000e1014723c */ /* 0x000fe40000001814 */
[----:B------:R-:W-:-:S04]  /*6e10*/  FADD.FTZ R155, R154, R155 ;  /* 0x0000009b9a9b7221 */ /* 0x000fc80000010000 */
[----:B------:R-:W-:Y:S02]  /*6e20*/  FADD.FTZ R152, R152, R155 ;  /* 0x0000009b98987221 */ /* 0x000fe40000010000 */
[----:B----4-:R-:W-:Y:S01]  /*6e30*/  HMMA.16816.F32 R36, R16, R8, R36 ;  /* 0x000000081024723c */ /* 0x010fe20000001824 */
[----:B---3--:R-:W-:Y:S01]  /*6e40*/  F2FP.F16.F32.PACK_AB R8, R57, R56 ;  /* 0x000000383908723e */ /* 0x008fe200000000ff */
[----:B--2---:R-:W2:Y:S01]  /*6e50*/  LDSM.16.MT88.4 R12, [R89+0x3000] ;  /* 0x00300000590c783b */ /* 0x004ea20000004200 */
[----:B-----5:R-:W-:-:S05]  /*6e60*/  F2FP.F16.F32.PACK_AB R9, R54, R59 ;  /* 0x0000003b3609723e */ /* 0x020fca00000000ff */
[----:B------:R-:W-:Y:S01]  /*6e70*/  HMMA.16816.F32 R28, R16, R10, R28 ;  /* 0x0000000a101c723c */ /* 0x000fe2000000181c */
[--C-:B------:R-:W-:Y:S01]  /*6e80*/  FFMA.FTZ R16, R44, UR6, -R85.reuse ;  /* 0x000000062c107c23 */ /* 0x100fe20008010855 */
[----:B------:R-:W-:Y:S01]  /*6e90*/  FADD.FTZ R44, R157, R152 ;  /* 0x000000989d2c7221 */ /* 0x000fe20000010000 */
[----:B------:R-:W-:Y:S01]  /*6ea0*/  F2FP.F16.F32.PACK_AB R10, R53, R52 ;  /* 0x00000034350a723e */ /* 0x000fe200000000ff */
[--C-:B------:R-:W-:Y:S01]  /*6eb0*/  FFMA.FTZ R19, R45, UR6, -R85.reuse ;  /* 0x000000062d137c23 */ /* 0x100fe20008010855 */
[----:B------:R-:W-:Y:S01]  /*6ec0*/  F2FP.F16.F32.PACK_AB R11, R55, R58 ;  /* 0x0000003a370b723e */ /* 0x000fe200000000ff */
[----:B------:R-:W-:Y:S01]  /*6ed0*/  FADD.FTZ R163, R163, R44 ;  /* 0x0000002ca3a37221 */ /* 0x000fe20000010000 */
[--C-:B------:R-:W-:Y:S01]  /*6ee0*/  FFMA.FTZ R17, R49, UR6, -R85.reuse ;  /* 0x0000000631117c23 */ /* 0x100fe20008010855 */
[--C-:B------:R-:W-:Y:S01]  /*6ef0*/  FFMA.FTZ R45, R46, UR6, -R90.reuse ;  /* 0x000000062e2d7c23 */ /* 0x100fe2000801085a */
[----:B------:R-:W-:Y:S01]  /*6f00*/  FFMA.FTZ R18, R48, UR6, -R85 ;  /* 0x0000000630127c23 */ /* 0x000fe20008010855 */
[----:B------:R-:W-:Y:S01]  /*6f10*/  FADD.FTZ R163, R170, R163 ;  /* 0x000000a3aaa37221 */ /* 0x000fe20000010000 */
[--C-:B------:R-:W-:Y:S01]  /*6f20*/  FFMA.FTZ R44, R50, UR6, -R90.reuse ;  /* 0x00000006322c7c23 */ /* 0x100fe2000801085a */
[C---:B-1----:R-:W-:Y:S01]  /*6f30*/  HMMA.16816.F32 R24, R8.reuse, R4, R24 ;  /* 0x000000040818723c */ /* 0x042fe20000001818 */
[--C-:B------:R-:W-:Y:S01]  /*6f40*/  FFMA.FTZ R49, R51, UR6, -R90.reuse ;  /* 0x0000000633317c23 */ /* 0x100fe2000801085a */
[----:B------:R-:W-:Y:S01]  /*6f50*/  FADD.FTZ R168, R168, R163 ;  /* 0x000000a3a8a87221 */ /* 0x000fe20000010000 */
[----:B------:R-:W-:Y:S01]  /*6f60*/  FFMA.FTZ R46, R47, UR6, -R90 ;  /* 0x000000062f2e7c23 */ /* 0x000fe2000801085a */
[----:B------:R-:W-:Y:S01]  /*6f70*/  MUFU.EX2 R18, R18 ;  /* 0x0000001200127308 */ /* 0x000fe20000000800 */
[--C-:B------:R-:W-:Y:S01]  /*6f80*/  FFMA.FTZ R47, R41, UR6, -R85.reuse ;  /* 0x00000006292f7c23 */ /* 0x100fe20008010855 */
[----:B------:R-:W-:Y:S01]  /*6f90*/  FADD.FTZ R165, R165, R168 ;  /* 0x000000a8a5a57221 */ /* 0x000fe20000010000 */
[----:B------:R-:W-:Y:S01]  /*6fa0*/  FFMA.FTZ R41, R76, UR6, -R85 ;  /* 0x000000064c297c23 */ /* 0x000fe20008010855 */
[----:B------:R-:W-:Y:S01]  /*6fb0*/  HMMA.16816.F32 R20, R8, R6, R20 ;  /* 0x000000060814723c */ /* 0x000fe20000001814 */
[----:B------:R-:W1:Y:S01]  /*6fc0*/  LDSM.16.MT88.4 R4, [R150+0x8400] ;  /* 0x008400009604783b */ /* 0x000e620000004200 */
[----:B------:R-:W-:Y:S01]  /*6fd0*/  FADD.FTZ R174, R174, R165 ;  /* 0x000000a5aeae7221 */ /* 0x000fe20000010000 */
[----:B------:R-:W3:Y:S01]  /*6fe0*/  MUFU.EX2 R17, R17 ;  /* 0x0000001100117308 */ /* 0x000ee20000000800 */
[--C-:B------:R-:W-:Y:S01]  /*6ff0*/  FFMA.FTZ R51, R42, UR6, -R90.reuse ;  /* 0x000000062a337c23 */ /* 0x100fe2000801085a */
[----:B------:R-:W-:Y:S01]  /*7000*/  FFMA.FTZ R50, R43, UR6, -R90 ;  /* 0x000000062b327c23 */ /* 0x000fe2000801085a */
[----:B------:R-:W-:Y:S01]  /*7010*/  FADD.FTZ R174, R173, R174 ;  /* 0x000000aeadae7221 */ /* 0x000fe20000010000 */
[----:B------:R-:W-:Y:S01]  /*7020*/  MUFU.EX2 R16, R16 ;  /* 0x0000001000107308 */ /* 0x000fe20000000800 */
[----:B------:R-:W-:-:S02]  /*7030*/  FFMA.FTZ R48, R78, UR6, -R90 ;  /* 0x000000064e307c23 */ /* 0x000fc4000801085a */
[----:B------:R-:W-:Y:S01]  /*7040*/  FADD.FTZ R171, R171, R174 ;  /* 0x000000aeabab7221 */ /* 0x000fe20000010000 */
[----:B------:R-:W4:Y:S03]  /*7050*/  MUFU.EX2 R19, R19 ;  /* 0x0000001300137308 */ /* 0x000f260000000800 */
[----:B------:R-:W-:Y:S01]  /*7060*/  FADD.FTZ R176, R176, R171 ;  /* 0x000000abb0b07221 */ /* 0x000fe20000010000 */
[----:B------:R-:W-:Y:S01]  /*7070*/  MUFU.EX2 R44, R44 ;  /* 0x0000002c002c7308 */ /* 0x000fe20000000800 */
[C---:B--2---:R-:W-:Y:S02]  /*7080*/  HMMA.16816.F32 R36, R8.reuse, R12, R36 ;  /* 0x0000000c0824723c */ /* 0x044fe40000001824 */
[----:B------:R-:W-:Y:S01]  /*7090*/  FADD.FTZ R141, R141, R176 ;  /* 0x000000b08d8d7221 */ /* 0x000fe20000010000 */
[----:B------:R-:W2:Y:S03]  /*70a0*/  MUFU.EX2 R49, R49 ;  /* 0x0000003100317308 */ /* 0x000ea60000000800 */
[----:B------:R-:W-:Y:S01]  /*70b0*/  FADD.FTZ R156, R156, R141 ;  /* 0x0000008d9c9c7221 */ /* 0x000fe20000010000 */
[----:B------:R-:W-:Y:S01]  /*70c0*/  MUFU.EX2 R45, R45 ;  /* 0x0000002d002d7308 */ /* 0x000fe20000000800 */
[----:B------:R-:W-:Y:S01]  /*70d0*/  HMMA.16816.F32 R28, R8, R14, R28 ;  /* 0x0000000e081c723c */ /* 0x000fe2000000181c */
[----:B------:R-:W5:Y:S02]  /*70e0*/  LDSM.16.MT88.4 R12, [R89+0x3400] ;  /* 0x00340000590c783b */ /* 0x000f640000004200 */
[----:B------:R-:W1:Y:S01]  /*70f0*/  MUFU.EX2 R46, R46 ;  /* 0x0000002e002e7308 */ /* 0x000e620000000800 */
[----:B------:R-:W-:Y:S01]  /*7100*/  FADD.FTZ R145, R145, R156 ;  /* 0x0000009c91917221 */ /* 0x000fe20000010000 */
[----:B---3--:R-:W-:-:S02]  /*7110*/  F2FP.F16.F32.PACK_AB R8, R17, R18 ;  /* 0x000000121108723e */ /* 0x008fc400000000ff */
[----:B----4-:R-:W-:Y:S01]  /*7120*/  F2FP.F16.F32.PACK_AB R10, R19, R16 ;  /* 0x00000010130a723e */ /* 0x010fe200000000ff */
[----:B------:R-:W-:Y:S01]  /*7130*/  FADD.FTZ R160, R160, R145 ;  /* 0x00000091a0a07221 */ /* 0x000fe20000010000 */
[----:B--2---:R-:W-:Y:S01]  /*7140*/  F2FP.F16.F32.PACK_AB R9, R49, R44 ;  /* 0x0000002c3109723e */ /* 0x004fe200000000ff */
[----:B------:R-:W-:Y:S02]  /*7150*/  MUFU.EX2 R43, R51 ;  /* 0x00000033002b7308 */ /* 0x000fe40000000800 */
[----:B------:R-:W-:Y:S02]  /*7160*/  FADD.FTZ R135, R135, R160 ;  /* 0x000000a087877221 */ /* 0x000fe40000010000 */
[----:B------:R-:W2:Y:S02]  /*7170*/  MUFU.EX2 R47, R47 ;  /* 0x0000002f002f7308 */ /* 0x000ea40000000800 */
[----:B------:R-:W-:Y:S01]  /*7180*/  FADD.FTZ R136, R136, R135 ;  /* 0x0000008788887221 */ /* 0x000fe20000010000 */
[----:B-1----:R-:W-:Y:S01]  /*7190*/  F2FP.F16.F32.PACK_AB R11, R46, R45 ;  /* 0x0000002d2e0b723e */ /* 0x002fe200000000ff */
[----:B------:R-:W-:Y:S01]  /*71a0*/  MUFU.EX2 R41, R41 ;  /* 0x0000002900297308 */ /* 0x000fe20000000800 */
[----:B------:R-:W-:Y:S01]  /*71b0*/  LDSM.16.MT88.4 R132, [R150+0x8c00] ;  /* 0x008c00009684783b */ /* 0x000fe20000004200 */
[----:B------:R-:W-:-:S02]  /*71c0*/  FADD.FTZ R127, R127, R136 ;  /* 0x000000887f7f7221 */ /* 0x000fc40000010000 */
[----:B------:R-:W1:Y:S01]  /*71d0*/  MUFU.EX2 R42, R73 ;  /* 0x00000049002a7308 */ /* 0x000e620000000800 */
[----:B------:R-:W-:Y:S01]  /*71e0*/  LDSM.16.MT88.4 R136, [R89+0x3c00] ;  /* 0x003c00005988783b */ /* 0x000fe20000004200 */
[C---:B------:R-:W-:Y:S01]  /*71f0*/  HMMA.16816.F32 R24, R8.reuse, R4, R24 ;  /* 0x000000040818723c */ /* 0x040fe20000001818 */
[----:B------:R-:W-:Y:S01]  /*7200*/  FADD.FTZ R130, R130, R127 ;  /* 0x0000007f82827221 */ /* 0x000fe20000010000 */
[----:B------:R-:W3:Y:S03]  /*7210*/  MUFU.EX2 R50, R50 ;  /* 0x0000003200327308 */ /* 0x000ee60000000800 */
[----:B------:R-:W-:Y:S01]  /*7220*/  FADD.FTZ R119, R119, R130 ;  /* 0x0000008277777221 */ /* 0x000fe20000010000 */
[----:B------:R-:W-:Y:S02]  /*7230*/  MUFU.EX2 R48, R48 ;  /* 0x0000003000307308 */ /* 0x000fe40000000800 */
[C---:B------:R-:W-:Y:S01]  /*7240*/  HMMA.16816.F32 R20, R8.reuse, R6, R20 ;  /* 0x000000060814723c */ /* 0x040fe20000001814 */
[----:B------:R-:W4:Y:S01]  /*7250*/  LDSM.16.MT88.4 R4, [R150+0x8800] ;  /* 0x008800009604783b */ /* 0x000f220000004200 */
[----:B------:R-:W-:Y:S01]  /*7260*/  FADD.FTZ R128, R128, R119 ;  /* 0x0000007780807221 */ /* 0x000fe20000010000 */
[----:B------:R-:W3:Y:S05]  /*7270*/  MUFU.EX2 R51, R81 ;  /* 0x0000005100337308 */ /* 0x000eea0000000800 */
[----:B-----5:R-:W-:Y:S01]  /*7280*/  HMMA.16816.F32 R36, R8, R12, R36 ;  /* 0x0000000c0824723c */ /* 0x020fe20000001824 */
[----:B------:R-:W-:Y:S01]  /*7290*/  FADD.FTZ R13, R115, R128 ;  /* 0x00000080730d7221 */ /* 0x000fe20000010000 */
[----:B--2---:R-:W-:-:S03]  /*72a0*/  F2FP.F16.F32.PACK_AB R12, R47, R40 ;  /* 0x000000282f0c723e */ /* 0x004fc600000000ff */
[----:B------:R-:W-:-:S03]  /*72b0*/  FADD.FTZ R13, R140, R13 ;  /* 0x0000000d8c0d7221 */ /* 0x000fc60000010000 */
[----:B------:R-:W-:Y:S01]  /*72c0*/  HMMA.16816.F32 R28, R8, R14, R28 ;  /* 0x0000000e081c723c */ /* 0x000fe2000000181c */
[----:B------:R-:W-:Y:S01]  /*72d0*/  FADD.FTZ R34, R34, R13 ;  /* 0x0000000d22227221 */ /* 0x000fe20000010000 */
[----:B-1----:R-:W-:Y:S01]  /*72e0*/  F2FP.F16.F32.PACK_AB R14, R42, R41 ;  /* 0x000000292a0e723e */ /* 0x002fe200000000ff */
[----:B------:R-:W1:Y:S01]  /*72f0*/  LDSM.16.MT88.4 R8, [R89+0x3800] ;  /* 0x003800005908783b */ /* 0x000e620000004200 */
[----:B---3--:R-:W-:Y:S01]  /*7300*/  F2FP.F16.F32.PACK_AB R13, R50, R43 ;  /* 0x0000002b320d723e */ /* 0x008fe200000000ff */
[----:B------:R-:W-:Y:S01]  /*7310*/  FADD.FTZ R35, R35, R34 ;  /* 0x0000002223237221 */ /* 0x000fe20000010000 */
[----:B------:R-:W-:Y:S01]  /*7320*/  F2FP.F16.F32.PACK_AB R15, R51, R48 ;  /* 0x00000030330f723e */ /* 0x000fe200000000ff */
[----:B------:R-:W-:Y:S02]  /*7330*/  FFMA.FTZ R34, R82, UR6, -R85 ;  /* 0x0000000652227c23 */ /* 0x000fe40008010855 */
[----:B------:R-:W-:Y:S01]  /*7340*/  FADD.FTZ R68, R68, R35 ;  /* 0x0000002344447221 */ /* 0x000fe20000010000 */
[----:B------:R-:W-:-:S03]  /*7350*/  FFMA.FTZ R35, R86, UR6, -R90 ;  /* 0x0000000656237c23 */ /* 0x000fc6000801085a */
[----:B------:R-:W-:Y:S01]  /*7360*/  FADD.FTZ R71, R71, R68 ;  /* 0x0000004447477221 */ /* 0x000fe20000010000 */
[----:B------:R-:W2:Y:S03]  /*7370*/  MUFU.EX2 R34, R34 ;  /* 0x0000002200227308 */ /* 0x000ea60000000800 */
[----:B------:R-:W-:Y:S01]  /*7380*/  FADD.FTZ R66, R66, R71 ;  /* 0x0000004742427221 */ /* 0x000fe20000010000 */
[----:B------:R-:W-:Y:S03]  /*7390*/  MUFU.EX2 R35, R35 ;  /* 0x0000002300237308 */ /* 0x000fe60000000800 */
[----:B------:R-:W-:Y:S01]  /*73a0*/  FADD.FTZ R67, R67, R66 ;  /* 0x0000004243437221 */ /* 0x000fe20000010000 */
[----:B----4-:R-:W-:Y:S01]  /*73b0*/  HMMA.16816.F32 R24, R12, R4, R24 ;  /* 0x000000040c18723c */ /* 0x010fe20000001818 */
[----:B------:R-:W-:-:S02]  /*73c0*/  FADD.FTZ R4, R69, R32 ;  /* 0x0000002045047221 */ /* 0x000fc40000010000 */
[----:B------:R-:W-:Y:S01]  /*73d0*/  FADD.FTZ R62, R62, R67 ;  /* 0x000000433e3e7221 */ /* 0x000fe20000010000 */
[----:B------:R-:W3:Y:S01]  /*73e0*/  MUFU.EX2 R32, R80 ;  /* 0x0000005000207308 */ /* 0x000ee20000000800 */
[----:B------:R-:W-:Y:S02]  /*73f0*/  FADD.FTZ R65, R65, R4 ;  /* 0x0000000441417221 */ /* 0x000fe40000010000 */
[----:B------:R-:W-:Y:S01]  /*7400*/  FADD.FTZ R62, R63, R62 ;  /* 0x0000003e3f3e7221 */ /* 0x000fe20000010000 */
[----:B------:R-:W-:Y:S01]  /*7410*/  HMMA.16816.F32 R20, R12, R6, R20 ;  /* 0x000000060c14723c */ /* 0x000fe20000001814 */
[----:B------:R-:W-:Y:S02]  /*7420*/  FADD.FTZ R60, R60, R65 ;  /* 0x000000413c3c7221 */ /* 0x000fe40000010000 */
[----:B------:R-:W-:Y:S01]  /*7430*/  FADD.FTZ R59, R59, R62 ;  /* 0x0000003e3b3b7221 */ /* 0x000fe20000010000 */
[----:B--2---:R-:W-:Y:S01]  /*7440*/  F2FP.F16.F32.PACK_AB R6, R229, R34 ;  /* 0x00000022e506723e */ /* 0x004fe200000000ff */
[----:B------:R-:W-:-:S02]  /*7450*/  FADD.FTZ R61, R61, R60 ;  /* 0x0000003c3d3d7221 */ /* 0x000fc40000010000 */
[----:B------:R-:W-:Y:S01]  /*7460*/  FADD.FTZ R59, R54, R59 ;  /* 0x0000003b363b7221 */ /* 0x000fe20000010000 */
[----:B------:R-:W-:Y:S01]  /*7470*/  FFMA.FTZ R60, R83, UR6, -R90 ;  /* 0x00000006533c7c23 */ /* 0x000fe2000801085a */
[----:B------:R-:W-:Y:S02]  /*7480*/  FADD.FTZ R61, R64, R61 ;  /* 0x0000003d403d7221 */ /* 0x000fe40000010000 */
[----:B------:R-:W-:Y:S01]  /*7490*/  FADD.FTZ R58, R58, R59 ;  /* 0x0000003b3a3a7221 */ /* 0x000fe20000010000 */
[----:B-1----:R-:W-:Y:S01]  /*74a0*/  HMMA.16816.F32 R36, R12, R8, R36 ;  /* 0x000000080c24723c */ /* 0x002fe20000001824 */
[----:B------:R-:W-:Y:S02]  /*74b0*/  FADD.FTZ R4, R56, R61 ;  /* 0x0000003d38047221 */ /* 0x000fe40000010000 */
[----:B------:R-:W-:Y:S01]  /*74c0*/  FADD.FTZ R55, R55, R58 ;  /* 0x0000003a37377221 */ /* 0x000fe20000010000 */
[----:B------:R-:W1:Y:S01]  /*74d0*/  MUFU.EX2 R60, R60 ;  /* 0x0000003c003c7308 */ /* 0x000e620000000800 */
[----:B------:R-:W-:-:S02]  /*74e0*/  FADD.FTZ R57, R57, R4 ;  /* 0x0000000439397221 */ /* 0x000fc40000010000 */
[----:B------:R-:W-:Y:S01]  /*74f0*/  FADD.FTZ R8, R44, R55 ;  /* 0x000000372c087221 */ /* 0x000fe20000010000 */
[----:B------:R-:W-:Y:S01]  /*7500*/  MUFU.EX2 R56, R88 ;  /* 0x0000005800387308 */ /* 0x000fe20000000800 */
[----:B------:R-:W-:Y:S01]  /*7510*/  HMMA.16816.F32 R28, R12, R10, R28 ;  /* 0x0000000a0c1c723c */ /* 0x000fe2000000181c */
[----:B------:R-:W-:Y:S01]  /*7520*/  FADD.FTZ R52, R52, R57 ;  /* 0x0000003934347221 */ /* 0x000fe20000010000 */
[----:B------:R-:W-:Y:S01]  /*7530*/  FADD.FTZ R8, R49, R8 ;  /* 0x0000000831087221 */ /* 0x000fe20000010000 */
[----:B------:R-:W2:Y:S01]  /*7540*/  MUFU.EX2 R9, R87 ;  /* 0x0000005700097308 */ /* 0x000ea20000000800 */
[----:B---3--:R-:W-:Y:S01]  /*7550*/  F2FP.F16.F32.PACK_AB R4, R33, R32 ;  /* 0x000000202104723e */ /* 0x008fe200000000ff */
[----:B------:R-:W-:Y:S01]  /*7560*/  FADD.FTZ R53, R53, R52 ;  /* 0x0000003435357221 */ /* 0x000fe20000010000 */
[----:B------:R-:W-:-:S03]  /*7570*/  FADD.FTZ R45, R45, R8 ;  /* 0x000000082d2d7221 */ /* 0x000fc60000010000 */
[----:B------:R-:W-:Y:S01]  /*7580*/  FADD.FTZ R18, R18, R53 ;  /* 0x0000003512127221 */ /* 0x000fe20000010000 */
[----:B------:R-:W-:Y:S01]  /*7590*/  FADD.FTZ R46, R46, R45 ;  /* 0x0000002d2e2e7221 */ /* 0x000fe20000010000 */
[----:B-1----:R-:W-:Y:S02]  /*75a0*/  F2FP.F16.F32.PACK_AB R5, R60, R35 ;  /* 0x000000233c05723e */ /* 0x002fe400000000ff */
[----:B------:R-:W-:Y:S01]  /*75b0*/  FADD.FTZ R17, R17, R18 ;  /* 0x0000001211117221 */ /* 0x000fe20000010000 */
[----:B------:R-:W-:-:S03]  /*75c0*/  FADD.FTZ R11, R43, R46 ;  /* 0x0000002e2b0b7221 */ /* 0x000fc60000010000 */
[----:B------:R-:W-:Y:S01]  /*75d0*/  FADD.FTZ R16, R16, R17 ;  /* 0x0000001110107221 */ /* 0x000fe20000010000 */
[----:B------:R-:W-:Y:S01]  /*75e0*/  FADD.FTZ R11, R50, R11 ;  /* 0x0000000b320b7221 */ /* 0x000fe20000010000 */
[----:B--2---:R-:W-:Y:S02]  /*75f0*/  F2FP.F16.F32.PACK_AB R7, R9, R56 ;  /* 0x000000380907723e */ /* 0x004fe400000000ff */
[----:B------:R-:W-:-:S04]  /*7600*/  FADD.FTZ R19, R19, R16 ;  /* 0x0000001013137221 */ /* 0x000fc80000010000 */
[----:B------:R-:W-:Y:S01]  /*7610*/  FADD.FTZ R8, R40, R19 ;  /* 0x0000001328087221 */ /* 0x000fe20000010000 */
[----:B------:R-:W-:Y:S03]  /*7620*/  HMMA.16816.F32 R144, R4, R132, R24 ;  /* 0x000000840490723c */ /* 0x000fe60000001818 */
[----:B------:R-:W-:-:S04]  /*7630*/  FADD.FTZ R8, R47, R8 ;  /* 0x000000082f087221 */ /* 0x000fc80000010000 */
[----:B------:R-:W-:Y:S01]  /*7640*/  FADD.FTZ R41, R41, R8 ;  /* 0x0000000829297221 */ /* 0x000fe20000010000 */
[----:B------:R-:W-:Y:S01]  /*7650*/  FADD.FTZ R8, R48, R11 ;  /* 0x0000000b30087221 */ /* 0x000fe20000010000 */
[----:B------:R-:W-:Y:S02]  /*7660*/  HMMA.16816.F32 R140, R4, R136, R36 ;  /* 0x00000088048c723c */ /* 0x000fe40000001824 */
[----:B------:R-:W-:Y:S01]  /*7670*/  FADD.FTZ R11, R42, R41 ;  /* 0x000000292a0b7221 */ /* 0x000fe20000010000 */
[----:B------:R-:W-:-:S03]  /*7680*/  FADD.FTZ R8, R51, R8 ;  /* 0x0000000833087221 */ /* 0x000fc60000010000 */
        /* <DEDUP_REMOVED lines=9> */
[----:B------:R-:W-:Y:S01]  /*7720*/  FADD.FTZ R230, R9, R56 ;  /* 0x0000003809e67221 */ /* 0x000fe20000010000 */
[----:B------:R-:W-:-:S01]  /*7730*/  NOP ;  /* 0x0000000000007918 */ /* 0x000fc20000000000 */
[----:B------:R-:W-:-:S15]  /*7740*/  @!P0 BRA `(.L_x_556) ;  /* 0x00000054000c8947 */ /* 0x000fde0003800000 */
[----:B------:R-:W-:-:S04]  /*7750*/  DEPBAR.LE SB0, 0x0 ;  /* 0x000080000000791a */ /* 0x000fc80000000000 */
[----:B------:R-:W-:Y:S06]  /*7760*/  BAR.SYNC.DEFER_BLOCKING 0x0 ;  /* 0x0000000000007b1d */ /* 0x000fec0000010000 */
[----:B------:R-:W-:Y:S05]  /*7770*/  BRA.U !UP1, `(.L_x_557) ;  /* 0x0000000109f07547 */ /* 0x000fea000b800000 */
[----:B------:R-:W1:Y:S01]  /*7780*/  LDC R6, c[0x0][0x4f0] ;  /* 0x00013c00ff067b82 */ /* 0x000e620000000800 */
[----:B------:R-:W-:Y:S01]  /*7790*/  IADD3 R5, PT, PT, R3, -0x200, RZ ;  /* 0xfffffe0003057810 */ /* 0x000fe20007ffe0ff */
[----:B------:R-:W2:Y:S01]  /*77a0*/  LDCU.64 UR4, c[0x0][0x3a8] ;  /* 0x00007500ff0477ac */ /* 0x000ea20008000a00 */
[----:B------:R-:W-:Y:S02]  /*77b0*/  IABS R10, R195 ;  /* 0x000000c3000a7213 */ /* 0x000fe40000000000 */
[----:B------:R-:W-:Y:S02]  /*77c0*/  IABS R8, R5 ;  /* 0x0000000500087213 */ /* 0x000fe40000000000 */
[-C--:B-1----:R-:W-:Y:S02]  /*77d0*/  IABS R4, R6.reuse ;  /* 0x0000000600047213 */ /* 0x082fe40000000000 */
[-C--:B------:R-:W-:Y:S02]  /*77e0*/  LOP3.LUT R5, R5, R6.reuse, RZ, 0x3c, !PT ;  /* 0x0000000605057212 */ /* 0x080fe400078e3cff */
[----:B------:R-:W1:Y:S01]  /*77f0*/  I2F.RP R9, R4 ;  /* 0x0000000400097306 */ /* 0x000e620000209400 */
[----:B------:R-:W-:-:S02]  /*7800*/  LOP3.LUT R195, R195, R6, RZ, 0x3c, !PT ;  /* 0x00000006c3c37212 */ /* 0x000fc400078e3cff */
[----:B------:R-:W-:Y:S02]  /*7810*/  ISETP.GE.AND P0, PT, R5, RZ, PT ;  /* 0x000000ff0500720c */ /* 0x000fe40003f06270 */
[----:B------:R-:W-:Y:S02]  /*7820*/  ISETP.GE.AND P2, PT, R195, RZ, PT ;  /* 0x000000ffc300720c */ /* 0x000fe40003f46270 */
[----:B------:R-:W-:Y:S01]  /*7830*/  LOP3.LUT R5, RZ, R6, RZ, 0x33, !PT ;  /* 0x00000006ff057212 */ /* 0x000fe200078e33ff */
        /* <DEDUP_REMOVED lines=15> */
[----:B------:R-:W-:Y:S02]  /*7930*/  @!P1 IMAD.IADD R7, R7, 0x1, -R4 ;  /* 0x0000000107079824 */ /* 0x000fe400078e0a04 */
[-C--:B------:R-:W-:Y:S01]  /*7940*/  @!P3 IADD3 R9, PT, PT, R9, -R4.reuse, RZ ;  /* 0x800000040909b210 */ /* 0x080fe20007ffe0ff */
[----:B------:R-:W-:Y:S01]  /*7950*/  @!P1 VIADD R11, R11, 0x1 ;  /* 0x000000010b0b9836 */ /* 0x000fe20000000000 */
[----:B------:R-:W-:Y:S02]  /*7960*/  @!P3 IADD3 R12, PT, PT, R12, 0x1, RZ ;  /* 0x000000010c0cb810 */ /* 0x000fe40007ffe0ff */
[-C--:B------:R-:W-:Y:S02]  /*7970*/  ISETP.GE.U32.AND P4, PT, R7, R4.reuse, PT ;  /* 0x000000040700720c */ /* 0x080fe40003f86070 */
[----:B------:R-:W-:Y:S02]  /*7980*/  ISETP.GE.U32.AND P6, PT, R9, R4, PT ;  /* 0x000000040900720c */ /* 0x000fe40003fc6070 */
[----:B------:R-:W-:-:S09]  /*7990*/  ISETP.NE.AND P1, PT, R6, RZ, PT ;  /* 0x000000ff0600720c */ /* 0x000fd20003f25270 */
[----:B------:R-:W-:Y:S02]  /*79a0*/  @P4 VIADD R11, R11, 0x1 ;  /* 0x000000010b0b4836 */ /* 0x000fe40000000000 */
[----:B------:R-:W-:Y:S02]  /*79b0*/  @P6 IADD3 R12, PT, PT, R12, 0x1, RZ ;  /* 0x000000010c0c6810 */ /* 0x000fe40007ffe0ff */
[----:B------:R-:W-:Y:S02]  /*79c0*/  @!P0 IMAD.MOV R11, RZ, RZ, -R11 ;  /* 0x000000ffff0b8224 */ /* 0x000fe400078e0a0b */
[----:B------:R-:W-:-:S03]  /*79d0*/  @!P2 IADD3 R12, PT, PT, -R12, RZ, RZ ;  /* 0x000000ff0c0ca210 */ /* 0x000fc60007ffe1ff */
        /* <DEDUP_REMOVED lines=9> */
[-C--:B------:R-:W-:Y:S02]  /*7a70*/  IMAD R6, R9, R188.reuse, RZ ;  /* 0x000000bc09067224 */ /* 0x080fe400078e02ff */
[----:B------:R-:W-:-:S04]  /*7a80*/  IMAD.WIDE.U32 R8, R5, R188, RZ ;  /* 0x000000bc05087225 */ /* 0x000fc800078e00ff */
[----:B------:R-:W-:-:S04]  /*7a90*/  IMAD R6, R5, R189, R6 ;  /* 0x000000bd05067224 */ /* 0x000fc800078e0206 */
[----:B------:R-:W-:Y:S01]  /*7aa0*/  IMAD.IADD R9, R9, 0x1, R6 ;  /* 0x0000000109097824 */ /* 0x000fe200078e0206 */
[----:B---3--:R-:W-:-:S04]  /*7ab0*/  IADD3 R4, PT, PT, R7, -R4, RZ ;  /* 0x8000000407047210 */ /* 0x008fc80007ffe0ff */
[----:B------:R-:W-:Y:S01]  /*7ac0*/  SHF.R.S32.HI R5, RZ, 0x1f, R4 ;  /* 0x0000001fff057819 */ /* 0x000fe20000011404 */
[----:B--2---:R-:W-:-:S04]  /*7ad0*/  IMAD.WIDE.U32 R6, R4, UR4, R8 ;  /* 0x0000000404067c25 */ /* 0x004fc8000f8e0008 */
[----:B------:R-:W-:Y:S01]  /*7ae0*/  IMAD R5, R5, UR4, RZ ;  /* 0x0000000405057c24 */ /* 0x000fe2000f8e02ff */
[----:B------:R-:W-:-:S03]  /*7af0*/  LEA R214, P0, R6, R214, 0x1 ;  /* 0x000000d606d67211 */ /* 0x000fc600078008ff */
[----:B------:R-:W-:-:S05]  /*7b00*/  IMAD R5, R4, UR5, R5 ;  /* 0x0000000504057c24 */ /* 0x000fca000f8e0205 */
[----:B------:R-:W-:-:S04]  /*7b10*/  IADD3 R4, PT, PT, R7, R5, RZ ;  /* 0x0000000507047210 */ /* 0x000fc80007ffe0ff */
[----:B------:R-:W-:Y:S01]  /*7b20*/  LEA.HI.X R215, R6, R215, R4, 0x1, P0 ;  /* 0x000000d706d77211 */ /* 0x000fe200000f0c04 */
[----:B------:R-:W-:Y:S06]  /*7b30*/  BRA `(.L_x_558) ;  /* 0x00000000001c7947 */ /* 0x000fec0003800000 */
.L_x_557:
[----:B------:R-:W-:Y:S01]  /*7b40*/  UMOV UR4, URZ ;  /* 0x000000ff00047c82 */ /* 0x000fe20008000000 */
[----:B------:R-:W-:Y:S01]  /*7b50*/  IMAD.SHL.U32 R4, R188, 0x100, RZ ;  /* 0x00000100bc047824 */ /* 0x000fe200078e00ff */
[----:B------:R-:W-:-:S05]  /*7b60*/  IADD3 R5, P0, PT, RZ, -UR4, RZ ;  /* 0x80000004ff057c10 */ /* 0x000fca000ff1e0ff */
[----:B------:R-:W-:-:S05]  /*7b70*/  IMAD.X R4, RZ, RZ, ~R4, P0 ;  /* 0x000000ffff047224 */ /* 0x000fca00000e0e04 */
[----:B------:R-:W-:-:S04]  /*7b80*/  SHF.R.S64 R5, R5, 0x1f, R4 ;  /* 0x0000001f05057819 */ /* 0x000fc80000001004 */
[----:B------:R-:W-:-:S04]  /*7b90*/  IADD3 R214, P0, PT, R5, R214, RZ ;  /* 0x000000d605d67210 */ /* 0x000fc80007f1e0ff */
[----:B------:R-:W-:-:S09]  /*7ba0*/  LEA.HI.X.SX32 R215, R4, R215, 0x1, P0 ;  /* 0x000000d704d77211 */ /* 0x000fd200000f0eff */
.L_x_558:
[----:B------:R-:W1:Y:S01]  /*7bb0*/  LDCU UR4, c[0x0][0x440] ;  /* 0x00008800ff0477ac */ /* 0x000e620008000800 */
[C---:B------:R-:W-:Y:S01]  /*7bc0*/  IMAD.SHL.U32 R21, R188.reuse, 0x40, RZ ;  /* 0x00000040bc157824 */ /* 0x040fe200078e00ff */
[----:B------:R-:W-:Y:S02]  /*7bd0*/  SHF.L.U64.HI R6, R188, 0x6, R189 ;  /* 0x00000006bc067819 */ /* 0x000fe400000102bd */
[----:B------:R-:W-:Y:S02]  /*7be0*/  PRMT R85, R151, 0x6540, R192 ;  /* 0x0000654097557816 */ /* 0x000fe400000000c0 */
[----:B------:R-:W-:-:S03]  /*7bf0*/  IADD3 R8, P0, PT, R21, R214, RZ ;  /* 0x000000d615087210 */ /* 0x000fc60007f1e0ff */
[C---:B------:R-:W-:Y:S02]  /*7c00*/  VIADD R80, R85.reuse, 0xfffffe09 ;  /* 0xfffffe0955507836 */ /* 0x040fe40000000000 */
[----:B------:R-:W-:Y:S02]  /*7c10*/  IMAD.X R9, R6, 0x1, R215, P0 ;  /* 0x0000000106097824 */ /* 0x000fe400000e06d7 */
[C---:B------:R-:W-:Y:S02]  /*7c20*/  VIADD R91, R85.reuse, 0xfffffe11 ;  /* 0xfffffe11555b7836 */ /* 0x040fe40000000000 */
[C---:B------:R-:W-:Y:S02]  /*7c30*/  VIADD R99, R85.reuse, 0xfffffe29 ;  /* 0xfffffe2955637836 */ /* 0x040fe40000000000 */
[----:B------:R-:W-:Y:S01]  /*7c40*/  VIADD R152, R85, 0xfffffe99 ;  /* 0xfffffe9955987836 */ /* 0x000fe20000000000 */
[----:B-1----:R-:W-:-:S13]  /*7c50*/  ISETP.GE.AND P3, PT, R218, UR4, PT ;  /* 0x00000004da007c0c */ /* 0x002fda000bf66270 */
[----:B------:R-:W-:Y:S01]  /*7c60*/  @!P3 IADD3 R20, P2, PT, R8, R21, RZ ;  /* 0x000000150814b210 */ /* 0x000fe20007f5e0ff */
[----:B------:R-:W-:Y:S01]  /*7c70*/  @P3 STS.128 [R217+0x5000], RZ ;  /* 0x005000ffd9003388 */ /* 0x000fe20000000c00 */
[CC--:B------:R-:W-:Y:S01]  /*7c80*/  @!P3 LEA R18, P1, R188.reuse, R8.reuse, 0x7 ;  /* 0x00000008bc12b211 */ /* 0x0c0fe200078238ff */
[----:B------:R-:W-:Y:S01]  /*7c90*/  @!P3 IMAD R5, R189, 0xc0, RZ ;  /* 0x000000c0bd05b824 */ /* 0x000fe200078e02ff */
[C---:B------:R-:W-:Y:S01]  /*7ca0*/  @!P3 LEA R14, P0, R188.reuse, R8, 0x8 ;  /* 0x00000008bc0eb211 */ /* 0x040fe200078040ff */
[--C-:B------:R-:W-:Y:S01]  /*7cb0*/  @!P3 IMAD.MOV.U32 R12, RZ, RZ, R8.reuse ;  /* 0x000000ffff0cb224 */ /* 0x100fe200078e0008 */
[----:B------:R-:W-:Y:S01]  /*7cc0*/  @!PT LDS RZ, [RZ] ;  /* 0x00000000fffff984 */ /* 0x000fe20000000800 */
[----:B------:R-:W-:Y:S01]  /*7cd0*/  @!PT LDS RZ, [RZ] ;  /* 0x00000000fffff984 */ /* 0x000fe20000000800 */
[----:B------:R-:W-:Y:S01]  /*7ce0*/  @!PT LDS RZ, [RZ] ;  /* 0x00000000fffff984 */ /* 0x000fe20000000800 */
[----:B------:R-:W-:Y:S01]  /*7cf0*/  @!P3 LDGSTS.E.BYPASS.LTC128B.128 [R217+0x5000], desc[UR16][R214.64] ;  /* 0x05000000d6d9bfae */ /* 0x000fe2000b981a10 */
[----:B------:R-:W-:Y:S01]  /*7d00*/  @!P3 IMAD.MOV.U32 R13, RZ, RZ, R9 ;  /* 0x000000ffff0db224 */ /* 0x000fe200078e0009 */
[CC--:B------:R-:W-:Y:S01]  /*7d10*/  @!P3 LEA.HI.X R19, R188.reuse, R9.reuse, R189, 0x7, P1 ;  /* 0x00000009bc13b211 */ /* 0x0c0fe200008f3cbd */
[C---:B------:R-:W-:Y:S01]  /*7d20*/  @!P3 IMAD.WIDE.U32 R16, R188.reuse, 0xc0, R8 ;  /* 0x000000c0bc10b825 */ /* 0x040fe200078e0008 */
[----:B------:R-:W-:Y:S01]  /*7d30*/  @P3 STS.128 [R217+0x5800], RZ ;  /* 0x005800ffd9003388 */ /* 0x000fe20000000c00 */
[----:B------:R-:W-:-:S02]  /*7d40*/  @!P3 LEA.HI.X R15, R188, R9, R189, 0x8, P0 ;  /* 0x00000009bc0fb211 */ /* 0x000fc400000f44bd */
[----:B------:R-:W-:Y:S01]  /*7d50*/  @!P3 IMAD.X R21, R9, 0x1, R6, P2 ;  /* 0x000000010915b824 */ /* 0x000fe200010e0606 */
[----:B------:R-:W-:Y:S01]  /*7d60*/  @!PT LDS RZ, [RZ] ;  /* 0x00000000fffff984 */ /* 0x000fe20000000800 */
[----:B------:R-:W-:Y:S01]  /*7d70*/  @!PT LDS RZ, [RZ] ;  /* 0x00000000fffff984 */ /* 0x000fe20000000800 */
[----:B------:R-:W-:Y:S01]  /*7d80*/  @!PT LDS RZ, [RZ] ;  /* 0x00000000fffff984 */ /* 0x000fe20000000800 */
[----:B------:R-:W-:Y:S01]  /*7d90*/  @!P3 LDGSTS.E.BYPASS.LTC128B.128 [R217+0x5800], desc[UR16][R8.64] ;  /* 0x0580000008d9bfae */ /* 0x000fe2000b981a10 */
[----:B------:R-:W-:Y:S02]  /*7da0*/  @!P3 IMAD.MOV.U32 R10, RZ, RZ, R8 ;  /* 0x000000ffff0ab224 */ /* 0x000fe400078e0008 */
[----:B------:R-:W-:Y:S01]  /*7db0*/  @!P3 IMAD.MOV.U32 R11, RZ, RZ, R9 ;  /* 0x000000ffff0bb224 */ /* 0x000fe200078e0009 */
[----:B------:R-:W-:Y:S01]  /*7dc0*/  @P3 STS.128 [R217+0x6000], RZ ;  /* 0x006000ffd9003388 */ /* 0x000fe20000000c00 */
[----:B------:R-:W-:Y:S02]  /*7dd0*/  @!P3 IMAD R4, R189, 0x140, RZ ;  /* 0x00000140bd04b824 */ /* 0x000fe400078e02ff */
[C---:B------:R-:W-:Y:S01]  /*7de0*/  @!P3 IMAD.WIDE.U32 R12, R188.reuse, 0x140, R12 ;  /* 0x00000140bc0cb825 */ /* 0x040fe200078e000c */
[----:B------:R-:W-:Y:S01]  /*7df0*/  @!PT LDS RZ, [RZ] ;  /* 0x00000000fffff984 */ /* 0x000fe20000000800 */
[----:B------:R-:W-:Y:S01]  /*7e00*/  @!PT LDS RZ, [RZ] ;  /* 0x00000000fffff984 */ /* 0x000fe20000000800 */
[----:B------:R-:W-:Y:S01]  /*7e10*/  @!PT LDS RZ, [RZ] ;  /* 0x00000000fffff984 */ /* 0x000fe20000000800 */
[----:B------:R-:W-:Y:S03]  /*7e20*/  @!P3 LDGSTS.E.BYPASS.LTC128B.128 [R217+0x6000], desc[UR16][R20.64] ;  /* 0x0600000014d9bfae */ /* 0x000fe6000b981a10 */
[----:B------:R-:W-:Y:S01]  /*7e30*/  @!P3 IMAD.IADD R17, R5, 0x1, R17 ;  /* 0x000000010511b824 */ /* 0x000fe200078e0211 */
[----:B------:R-:W-:Y:S01]  /*7e40*/  @P3 STS.128 [R217+0x6800], RZ ;  /* 0x006800ffd9003388 */ /* 0x000fe20000000c00 */
[----:B------:R-:W-:-:S03]  /*7e50*/  @!P3 IMAD.WIDE.U32 R10, R188, 0x180, R10 ;  /* 0x00000180bc0ab825 */ /* 0x000fc600078e000a */
[----:B------:R-:W-:Y:S01]  /*7e60*/  @!PT LDS RZ, [RZ] ;  /* 0x00000000fffff984 */ /* 0x000fe20000000800 */
[----:B------:R-:W-:Y:S01]  /*7e70*/  @!PT LDS RZ, [RZ] ;  /* 0x00000000fffff984 */ /* 0x000fe20000000800 */
[----:B------:R-:W-:Y:S01]  /*7e80*/  @!PT LDS RZ, [RZ] ;  /* 0x00000000fffff984 */ /* 0x000fe20000000800 */
[----:B------:R-:W-:Y:S01]  /*7e90*/  @!P3 LDGSTS.E.BYPASS.LTC128B.128 [R217+0x6800], desc[UR16][R18.64] ;  /* 0x0680000012d9bfae */ /* 0x000fe2000b981a10 */
[----:B------:R-:W-:Y:S02]  /*7ea0*/  @!P3 IMAD R189, R189, 0x180, RZ ;  /* 0x00000180bdbdb824 */ /* 0x000fe400078e02ff */
[----:B------:R-:W-:Y:S01]  /*7eb0*/  @!P3 IMAD.IADD R13, R4, 0x1, R13 ;  /* 0x00000001040db824 */ /* 0x000fe200078e020d */
[----:B------:R-:W-:Y:S01]  /*7ec0*/  @P3 STS.128 [R217+0x7000], RZ ;  /* 0x007000ffd9003388 */ /* 0x000fe20000000c00 */
[----:B------:R-:W-:Y:S02]  /*7ed0*/  @!P3 IMAD.IADD R23, R189, 0x1, R11 ;  /* 0x00000001bd17b824 */ /* 0x000fe400078e020b */
[----:B------:R-:W-:Y:S01]  /*7ee0*/  @!P3 IMAD.MOV.U32 R22, RZ, RZ, R10 ;  /* 0x000000ffff16b224 */ /* 0x000fe200078e000a */
[----:B------:R-:W-:Y:S01]  /*7ef0*/  @!PT LDS RZ, [RZ] ;  /* 0x00000000fffff984 */ /* 0x000fe20000000800 */
[----:B------:R-:W-:Y:S01]  /*7f00*/  @!PT LDS RZ, [RZ] ;  /* 0x00000000fffff984 */ /* 0x000fe20000000800 */
[----:B------:R-:W-:Y:S01]  /*7f10*/  @!PT LDS RZ, [RZ] ;  /* 0x00000000fffff984 */ /* 0x000fe20000000800 */
[----:B------:R-:W-:Y:S04]  /*7f20*/  @!P3 LDGSTS.E.BYPASS.LTC128B.128 [R217+0x7000], desc[UR16][R16.64] ;  /* 0x0700000010d9bfae */ /* 0x000fe8000b981a10 */
[----:B------:R-:W-:Y:S04]  /*7f30*/  @P3 STS.128 [R217+0x7800], RZ ;  /* 0x007800ffd9003388 */ /* 0x000fe80000000c00 */
        /* <DEDUP_REMOVED lines=13> */
[----:B------:R1:W-:Y:S04]  /*8010*/  @!P3 LDGSTS.E.BYPASS.LTC128B.128 [R217+0x8800], desc[UR16][R22.64] ;  /* 0x0880000016d9bfae */ /* 0x0003e8000b981a10 */
[----:B------:R-:W-:Y:S04]  /*8020*/  LDSM.16.M88.4 R72, [R209] ;  /* 0x00000000d148783b */ /* 0x000fe80000000200 */
[----:B------:R-:W2:Y:S04]  /*8030*/  LDSM.16.M88.4 R36, [R208+0x1400] ;  /* 0x00140000d024783b */ /* 0x000ea80000000200 */
[----:B------:R-:W3:Y:S04]  /*8040*/  LDSM.16.M88.4 R44, [R208+0x1000] ;  /* 0x00100000d02c783b */ /* 0x000ee80000000200 */
[----:B------:R-:W-:Y:S04]  /*8050*/  LDSM.16.M88.4 R64, [R194] ;  /* 0x00000000c240783b */ /* 0x000fe80000000200 */
[----:B------:R-:W4:Y:S04]  /*8060*/  LDSM.16.M88.4 R4, [R193+0x1400] ;  /* 0x00140000c104783b */ /* 0x000f280000000200 */
[----:B------:R-:W5:Y:S04]  /*8070*/  LDSM.16.M88.4 R28, [R208+0x1800] ;  /* 0x00180000d01c783b */ /* 0x000f680000000200 */
[----:B-1----:R-:W1:Y:S04]  /*8080*/  LDSM.16.M88.4 R20, [R208+0x1c00] ;  /* 0x001c0000d014783b */ /* 0x002e680000000200 */
[----:B------:R-:W1:Y:S04]  /*8090*/  LDSM.16.M88.4 R16, [R193+0x1000] ;  /* 0x00100000c110783b */ /* 0x000e680000000200 */
[----:B------:R-:W1:Y:S04]  /*80a0*/  LDSM.16.M88.4 R12, [R208+0x2000] ;  /* 0x00200000d00c783b */ /* 0x000e680000000200 */
[----:B------:R-:W1:Y:S04]  /*80b0*/  LDSM.16.M88.4 R8, [R193+0x1800] ;  /* 0x00180000c108783b */ /* 0x000e680000000200 */
[----:B------:R-:W1:Y:S01]  /*80c0*/  LDSM.16.M88.4 R52, [R208+0x2400] ;  /* 0x00240000d034783b */ /* 0x000e620000000200 */
[C---:B--2---:R-:W-:Y:S03]  /*80d0*/  HMMA.16816.F32 R40, R72.reuse, R36, RZ ;  /* 0x000000244828723c */ /* 0x044fe600000018ff */
[----:B------:R-:W2:Y:S04]  /*80e0*/  LDSM.16.M88.4 R60, [R193+0x1c00] ;  /* 0x001c0000c13c783b */ /* 0x000ea80000000200 */
[----:B------:R-:W-:Y:S01]  /*80f0*/  LDSM.16.M88.4 R56, [R193+0x2400] ;  /* 0x00240000c138783b */ /* 0x000fe20000000200 */
[C---:B------:R-:W-:Y:S03]  /*8100*/  HMMA.16816.F32 R36, R72.reuse, R38, RZ ;  /* 0x000000264824723c */ /* 0x040fe600000018ff */
[----:B------:R-:W-:Y:S04]  /*8110*/  LDSM.16.M88.4 R48, [R208+0x2800] ;  /* 0x00280000d030783b */ /* 0x000fe80000000200 */
[----:B------:R-:W-:Y:S01]  /*8120*/  LDSM.16.M88.4 R68, [R208+0x2c00] ;  /* 0x002c0000d044783b */ /* 0x000fe20000000200 */
[C---:B---3--:R-:W-:Y:S03]  /*8130*/  HMMA.16816.F32 R76, R72.reuse, R44, RZ ;  /* 0x0000002c484c723c */ /* 0x048fe600000018ff */
[----:B------:R-:W0:Y:S05]  /*8140*/  LDGDEPBAR ;  /* 0x00000000000079af */ /* 0x000e2a0000000000 */
[----:B------:R-:W-:Y:S08]  /*8150*/  HMMA.16816.F32 R44, R72, R46, RZ ;  /* 0x0000002e482c723c */ /* 0x000ff000000018ff */
[C---:B----4-:R-:W-:Y:S08]  /*8160*/  HMMA.16816.F32 R40, R64.reuse, R4, R40 ;  /* 0x000000044028723c */ /* 0x050ff00000001828 */
[----:B------:R-:W-:Y:S01]  /*8170*/  HMMA.16816.F32 R36, R64, R6, R36 ;  /* 0x000000064024723c */ /* 0x000fe20000001824 */
[----:B------:R-:W3:Y:S07]  /*8180*/  LDSM.16.M88.4 R4, [R193+0x2000] ;  /* 0x00200000c104783b */ /* 0x000eee0000000200 */
[C---:B-----5:R-:W-:Y:S08]  /*8190*/  HMMA.16816.F32 R32, R72.reuse, R28, RZ ;  /* 0x0000001c4820723c */ /* 0x060ff000000018ff */
[C---:B------:R-:W-:Y:S08]  /*81a0*/  HMMA.16816.F32 R28, R72.reuse, R30, RZ ;  /* 0x0000001e481c723c */ /* 0x040ff000000018ff */
[C---:B-1----:R-:W-:Y:S08]  /*81b0*/  HMMA.16816.F32 R24, R72.reuse, R20, RZ ;  /* 0x000000144818723c */ /* 0x042ff000000018ff */
[----:B------:R-:W-:Y:S08]  /*81c0*/  HMMA.16816.F32 R20, R72, R22, RZ ;  /* 0x000000164814723c */ /* 0x000ff000000018ff */
[C---:B------:R-:W-:Y:S08]  /*81d0*/  HMMA.16816.F32 R76, R64.reuse, R16, R76 ;  /* 0x00000010404c723c */ /* 0x040ff0000000184c */
[----:B------:R-:W-:Y:S08]  /*81e0*/  HMMA.16816.F32 R44, R64, R18, R44 ;  /* 0x00000012402c723c */ /* 0x000ff0000000182c */
[C---:B------:R-:W-:Y:S08]  /*81f0*/  HMMA.16816.F32 R16, R72.reuse, R12, RZ ;  /* 0x0000000c4810723c */ /* 0x040ff000000018ff */
[----:B------:R-:W-:Y:S08]  /*8200*/  HMMA.16816.F32 R12, R72, R14, RZ ;  /* 0x0000000e480c723c */ /* 0x000ff000000018ff */
[C---:B------:R-:W-:Y:S08]  /*8210*/  HMMA.16816.F32 R32, R64.reuse, R8, R32 ;  /* 0x000000084020723c */ /* 0x040ff00000001820 */
[----:B------:R-:W-:Y:S08]  /*8220*/  HMMA.16816.F32 R28, R64, R10, R28 ;  /* 0x0000000a401c723c */ /* 0x000ff0000000181c */
[----:B------:R-:W-:Y:S08]  /*8230*/  HMMA.16816.F32 R8, R72, R52, RZ ;  /* 0x000000344808723c */ /* 0x000ff000000018ff */
[C---:B--2---:R-:W-:Y:S08]  /*8240*/  HMMA.16816.F32 R24, R64.reuse, R60, R24 ;  /* 0x0000003c4018723c */ /* 0x044ff00000001818 */
[C---:B------:R-:W-:Y:S01]  /*8250*/  HMMA.16816.F32 R20, R64.reuse, R62, R20 ;  /* 0x0000003e4014723c */ /* 0x040fe20000001814 */
[----:B------:R-:W1:Y:S07]  /*8260*/  LDSM.16.M88.4 R60, [R193+0x2800] ;  /* 0x00280000c13c783b */ /* 0x000e6e0000000200 */
[C---:B---3--:R-:W-:Y:S08]  /*8270*/  HMMA.16816.F32 R16, R64.reuse, R4, R16 ;  /* 0x000000044010723c */ /* 0x048ff00000001810 */
[----:B------:R-:W-:Y:S08]  /*8280*/  HMMA.16816.F32 R12, R64, R6, R12 ;  /* 0x00000006400c723c */ /* 0x000ff0000000180c */
[----:B------:R-:W-:Y:S08]  /*8290*/  HMMA.16816.F32 R4, R72, R54, RZ ;  /* 0x000000364804723c */ /* 0x000ff000000018ff */
[----:B------:R-:W-:Y:S01]  /*82a0*/  HMMA.16816.F32 R8, R64, R56, R8 ;  /* 0x000000384008723c */ /* 0x000fe20000001808 */
[----:B------:R-:W-:-:S05]  /*82b0*/  VIADD R56, R85, 0xfffffe01 ;  /* 0xfffffe0155387836 */ /* 0x000fca0000000000 */
[CC--:B------:R-:W-:Y:S02]  /*82c0*/  ISETP.GE.AND P1, PT, R56.reuse, R149.reuse, PT ;  /* 0x000000953800720c */ /* 0x0c0fe40003f26270 */
[----:B------:R-:W-:Y:S01]  /*82d0*/  HMMA.16816.F32 R52, R72, R48, RZ ;  /* 0x000000304834723c */ /* 0x000fe200000018ff */
[-C--:B------:R-:W-:Y:S01]  /*82e0*/  ISETP.GE.AND P0, PT, R56, R148.reuse, PT ;  /* 0x000000943800720c */ /* 0x080fe20003f06270 */
[----:B------:R-:W-:Y:S01]  /*82f0*/  VIADD R48, R85, 0xfffffe00 ;  /* 0xfffffe0055307836 */ /* 0x000fe20000000000 */
[----:B------:R-:W-:Y:S01]  /*8300*/  FSEL R86, R77, -INF , !P1 ;  /* 0xff8000004d567808 */ /* 0x000fe20004800000 */
[----:B------:R-:W-:Y:S01]  /*8310*/  VIADD R49, R85, 0xfffffe08 ;  /* 0xfffffe0855317836 */ /* 0x000fe20000000000 */
[----:B------:R-:W-:Y:S02]  /*8320*/  ISETP.GE.AND P1, PT, R80, R148, PT ;  /* 0x000000945000720c */ /* 0x000fe40003f26270 */
[-C--:B------:R-:W-:Y:S01]  /*8330*/  ISETP.GE.AND P6, PT, R48, R149.reuse, PT ;  /* 0x000000953000720c */ /* 0x080fe20003fc6270 */
[----:B------:R-:W-:Y:S01]  /*8340*/  HMMA.16816.F32 R4, R64, R58, R4 ;  /* 0x0000003a4004723c */ /* 0x000fe20000001804 */
[----:B------:R-:W2:Y:S01]  /*8350*/  LDSM.16.M88.4 R56, [R193+0x2c00] ;  /* 0x002c0000c138783b */ /* 0x000ea20000000200 */
[----:B------:R-:W-:-:S02]  /*8360*/  ISETP.GE.AND P4, PT, R49, R149, PT ;  /* 0x000000953100720c */ /* 0x000fc40003f86270 */
[----:B------:R-:W-:Y:S01]  /*8370*/  FSEL R87, R76, -INF , !P6 ;  /* 0xff8000004c577808 */ /* 0x000fe20007000000 */
[----:B------:R-:W-:Y:S01]  /*8380*/  VIADD R76, R85, 0xfffffe10 ;  /* 0xfffffe10554c7836 */ /* 0x000fe20000000000 */
[-C--:B------:R-:W-:Y:S02]  /*8390*/  ISETP.GE.AND P2, PT, R48, R148.reuse, PT ;  /* 0x000000943000720c */ /* 0x080fe40003f46270 */
[----:B------:R-:W-:Y:S02]  /*83a0*/  ISETP.GE.AND P6, PT, R49, R148, PT ;  /* 0x000000943100720c */ /* 0x000fe40003fc6270 */
[----:B------:R-:W-:Y:S01]  /*83b0*/  HMMA.16816.F32 R48, R72, R50, RZ ;  /* 0x000000324830723c */ /* 0x000fe200000018ff */
[----:B------:R-:W-:Y:S02]  /*83c0*/  FSEL R89, R78, -INF , !P2 ;  /* 0xff8000004e597808 */ /* 0x000fe40005000000 */
[----:B------:R-:W-:Y:S02]  /*83d0*/  ISETP.GE.AND P2, PT, R80, R149, PT ;  /* 0x000000955000720c */ /* 0x000fe40003f46270 */
[----:B------:R-:W-:-:S02]  /*83e0*/  FSEL R88, R46, -INF , !P6 ;  /* 0xff8000002e587808 */ /* 0x000fc40007000000 */
[----:B------:R-:W-:Y:S01]  /*83f0*/  FSEL R90, R45, -INF , !P2 ;  /* 0xff8000002d5a7808 */ /* 0x000fe20005000000 */
[----:B-1----:R-:W-:Y:S01]  /*8400*/  HMMA.16816.F32 R52, R64, R60, R52 ;  /* 0x0000003c4034723c */ /* 0x002fe20000001834 */
[----:B------:R-:W-:Y:S02]  /*8410*/  FSEL R60, R79, -INF , !P0 ;  /* 0xff8000004f3c7808 */ /* 0x000fe40004000000 */
[----:B------:R-:W-:Y:S01]  /*8420*/  FSEL R61, R44, -INF , !P4 ;  /* 0xff8000002c3d7808 */ /* 0x000fe20006000000 */
[----:B------:R-:W-:Y:S01]  /*8430*/  VIADD R44, R85, 0xfffffe18 ;  /* 0xfffffe18552c7836 */ /* 0x000fe20000000000 */
[CC--:B------:R-:W-:Y:S02]  /*8440*/  ISETP.GE.AND P0, PT, R76.reuse, R149.reuse, PT ;  /* 0x000000954c00720c */ /* 0x0c0fe40003f06270 */
[----:B------:R-:W-:Y:S01]  /*8450*/  ISETP.GE.AND P4, PT, R76, R148, PT ;  /* 0x000000944c00720c */ /* 0x000fe20003f86270 */
[----:B------:R-:W-:Y:S01]  /*8460*/  HMMA.16816.F32 R80, R72, R68, RZ ;  /* 0x000000444850723c */ /* 0x000fe200000018ff */
[----:B------:R-:W1:Y:S01]  /*8470*/  LDSM.16.M88.4 R76, [R208+0x3000] ;  /* 0x00300000d04c783b */ /* 0x000e620000000200 */
[----:B------:R-:W-:-:S02]  /*8480*/  ISETP.GE.AND P6, PT, R91, R149, PT ;  /* 0x000000955b00720c */ /* 0x000fc40003fc6270 */
[-C--:B------:R-:W-:Y:S02]  /*8490*/  ISETP.GE.AND P2, PT, R91, R148.reuse, PT ;  /* 0x000000945b00720c */ /* 0x080fe40003f46270 */
[----:B------:R-:W-:Y:S02]  /*84a0*/  FSEL R91, R47, -INF , !P1 ;  /* 0xff8000002f5b7808 */ /* 0x000fe40004800000 */
[----:B------:R-:W-:Y:S01]  /*84b0*/  FSEL R92, R40, -INF , !P0 ;  /* 0xff800000285c7808 */ /* 0x000fe20004000000 */
[C---:B------:R-:W-:Y:S01]  /*84c0*/  VIADD R40, R85.reuse, 0xfffffe19 ;  /* 0xfffffe1955287836 */ /* 0x040fe20000000000 */
[C---:B------:R-:W-:Y:S01]  /*84d0*/  ISETP.GE.AND P1, PT, R44.reuse, R149, PT ;  /* 0x000000952c00720c */ /* 0x040fe20003f26270 */
[----:B------:R-:W-:Y:S01]  /*84e0*/  HMMA.16816.F32 R48, R64, R62, R48 ;  /* 0x0000003e4030723c */ /* 0x000fe20000001830 */
[----:B------:R-:W-:Y:S01]  /*84f0*/  ISETP.GE.AND P0, PT, R44, R148, PT ;  /* 0x000000942c00720c */ /* 0x000fe20003f06270 */
[----:B------:R-:W-:Y:S01]  /*8500*/  VIADD R44, R85, 0xfffffe20 ;  /* 0xfffffe20552c7836 */ /* 0x000fe20000000000 */
[----:B------:R-:W-:-:S02]  /*8510*/  FSEL R62, R42, -INF , !P4 ;  /* 0xff8000002a3e7808 */ /* 0x000fc40006000000 */
[----:B------:R-:W-:Y:S02]  /*8520*/  FSEL R63, R41, -INF , !P6 ;  /* 0xff800000293f7808 */ /* 0x000fe40007000000 */
[----:B------:R-:W-:Y:S01]  /*8530*/  FSEL R93, R43, -INF , !P2 ;  /* 0xff8000002b5d7808 */ /* 0x000fe20005000000 */
[----:B------:R-:W-:Y:S01]  /*8540*/  HMMA.16816.F32 R68, R72, R70, RZ ;  /* 0x000000464844723c */ /* 0x000fe200000018ff */
[----:B------:R-:W-:Y:S01]  /*8550*/  FSEL R94, R36, -INF , !P1 ;  /* 0xff800000245e7808 */ /* 0x000fe20004800000 */
[----:B------:R-:W-:Y:S01]  /*8560*/  VIADD R36, R85, 0xfffffe28 ;  /* 0xfffffe2855247836 */ /* 0x000fe20000000000 */
[CC--:B------:R-:W-:Y:S02]  /*8570*/  ISETP.GE.AND P4, PT, R40.reuse, R149.reuse, PT ;  /* 0x000000952800720c */ /* 0x0c0fe40003f86270 */
[----:B------:R-:W-:Y:S02]  /*8580*/  ISETP.GE.AND P6, PT, R40, R148, PT ;  /* 0x000000942800720c */ /* 0x000fe40003fc6270 */
[----:B------:R-:W-:Y:S01]  /*8590*/  ISETP.GE.AND P2, PT, R44, R149, PT ;  /* 0x000000952c00720c */ /* 0x000fe20003f46270 */
[----:B------:R-:W3:Y:S01]  /*85a0*/  LDSM.16.M88.4 R40, [R193+0x3000] ;  /* 0x00300000c128783b */ /* 0x000ee20000000200 */
[----:B--2---:R-:W-:Y:S01]  /*85b0*/  HMMA.16816.F32 R80, R64, R56, R80 ;  /* 0x000000384050723c */ /* 0x004fe20000001850 */
[----:B------:R-:W-:-:S02]  /*85c0*/  FSEL R56, R39, -INF , !P6 ;  /* 0xff80000027387808 */ /* 0x000fc40007000000 */
[----:B------:R-:W-:Y:S01]  /*85d0*/  FSEL R57, R32, -INF , !P2 ;  /* 0xff80000020397808 */ /* 0x000fe20005000000 */
[----:B------:R-:W-:Y:S01]  /*85e0*/  VIADD R32, R85, 0xfffffe30 ;  /* 0xfffffe3055207836 */ /* 0x000fe20000000000 */
[----:B------:R-:W-:Y:S02]  /*85f0*/  FSEL R95, R38, -INF , !P0 ;  /* 0xff800000265f7808 */ /* 0x000fe40004000000 */
[----:B------:R-:W-:Y:S02]  /*8600*/  FSEL R97, R37, -INF , !P4 ;  /* 0xff80000025617808 */ /* 0x000fe40006000000 */
[C---:B------:R-:W-:Y:S02]  /*8610*/  ISETP.GE.AND P6, PT, R36.reuse, R149, PT ;  /* 0x000000952400720c */ /* 0x040fe40003fc6270 */
[-C--:B------:R-:W-:Y:S01]  /*8620*/  ISETP.GE.AND P2, PT, R36, R148.reuse, PT ;  /* 0x000000942400720c */ /* 0x080fe20003f46270 */
[----:B------:R-:W-:Y:S01]  /*8630*/  HMMA.16816.F32 R68, R64, R58, R68 ;  /* 0x0000003a4044723c */ /* 0x000fe20000001844 */
[----:B------:R-:W2:Y:S01]  /*8640*/  LDSM.16.M88.4 R36, [R208+0x3400] ;  /* 0x00340000d024783b */ /* 0x000ea20000000200 */
[----:B------:R-:W-:Y:S01]  /*8650*/  ISETP.GE.AND P1, PT, R44, R148, PT ;  /* 0x000000942c00720c */ /* 0x000fe20003f26270 */
[C---:B------:R-:W-:Y:S01]  /*8660*/  VIADD R44, R85.reuse, 0xfffffe21 ;  /* 0xfffffe21552c7836 */ /* 0x040fe20000000000 */
[----:B------:R-:W-:Y:S01]  /*8670*/  FSEL R100, R28, -INF , !P6 ;  /* 0xff8000001c647808 */ /* 0x000fe20007000000 */
[----:B------:R-:W-:Y:S01]  /*8680*/  VIADD R28, R85, 0xfffffe31 ;  /* 0xfffffe31551c7836 */ /* 0x000fe20000000000 */
[----:B------:R-:W-:-:S02]  /*8690*/  FSEL R96, R34, -INF , !P1 ;  /* 0xff80000022607808 */ /* 0x000fc40004800000 */
[CC--:B------:R-:W-:Y:S02]  /*86a0*/  ISETP.GE.AND P0, PT, R44.reuse, R149.reuse, PT ;  /* 0x000000952c00720c */ /* 0x0c0fe40003f06270 */
[-C--:B------:R-:W-:Y:S02]  /*86b0*/  ISETP.GE.AND P4, PT, R44, R148.reuse, PT ;  /* 0x000000942c00720c */ /* 0x080fe40003f86270 */
[----:B------:R-:W-:Y:S01]  /*86c0*/  ISETP.GE.AND P1, PT, R99, R149, PT ;  /* 0x000000956300720c */ /* 0x000fe20003f26270 */
[----:B-1----:R-:W-:Y:S01]  /*86d0*/  HMMA.16816.F32 R44, R72, R76, RZ ;  /* 0x0000004c482c723c */ /* 0x002fe200000018ff */
[----:B------:R-:W-:Y:S02]  /*86e0*/  FSEL R98, R33, -INF , !P0 ;  /* 0xff80000021627808 */ /* 0x000fe40004000000 */
[----:B------:R-:W-:Y:S02]  /*86f0*/  ISETP.GE.AND P0, PT, R99, R148, PT ;  /* 0x000000946300720c */ /* 0x000fe40003f06270 */
[----:B------:R-:W-:-:S02]  /*8700*/  FSEL R58, R30, -INF , !P2 ;  /* 0xff8000001e3a7808 */ /* 0x000fc40005000000 */
[----:B------:R-:W-:Y:S01]  /*8710*/  FSEL R59, R29, -INF , !P1 ;  /* 0xff8000001d3b7808 */ /* 0x000fe20004800000 */
[----:B------:R-:W-:Y:S01]  /*8720*/  HMMA.16816.F32 R76, R72, R78, RZ ;  /* 0x0000004e484c723c */ /* 0x000fe200000018ff */
[----:B------:R-:W-:Y:S02]  /*8730*/  FSEL R99, R35, -INF , !P4 ;  /* 0xff80000023637808 */ /* 0x000fe40006000000 */
[CC--:B------:R-:W-:Y:S02]  /*8740*/  ISETP.GE.AND P2, PT, R28.reuse, R149.reuse, PT ;  /* 0x000000951c00720c */ /* 0x0c0fe40003f46270 */
[-C--:B------:R-:W-:Y:S02]  /*8750*/  ISETP.GE.AND P1, PT, R28, R148.reuse, PT ;  /* 0x000000941c00720c */ /* 0x080fe40003f26270 */
[----:B------:R-:W-:Y:S02]  /*8760*/  FSEL R101, R31, -INF , !P0 ;  /* 0xff8000001f657808 */ /* 0x000fe40004000000 */
[CC--:B------:R-:W-:Y:S01]  /*8770*/  ISETP.GE.AND P4, PT, R32.reuse, R149.reuse, PT ;  /* 0x000000952000720c */ /* 0x0c0fe20003f86270 */
[----:B------:R-:W1:Y:S01]  /*8780*/  LDSM.16.M88.4 R28, [R193+0x3400] ;  /* 0x00340000c11c783b */ /* 0x000e620000000200 */
[-C--:B------:R-:W-:Y:S01]  /*8790*/  ISETP.GE.AND P6, PT, R32, R148.reuse, PT ;  /* 0x000000942000720c */ /* 0x080fe20003fc6270 */
[C---:B------:R-:W-:Y:S01]  /*87a0*/  VIADD R32, R85.reuse, 0xfffffe38 ;  /* 0xfffffe3855207836 */ /* 0x040fe20000000000 */
[----:B------:R-:W-:Y:S01]  /*87b0*/  FSEL R102, R24, -INF , !P4 ;  /* 0xff80000018667808 */ /* 0x000fe20006000000 */
[----:B------:R-:W-:Y:S01]  /*87c0*/  VIADD R24, R85, 0xfffffe40 ;  /* 0xfffffe4055187836 */ /* 0x000fe20000000000 */
[----:B------:R-:W-:Y:S01]  /*87d0*/  FSEL R104, R27, -INF , !P1 ;  /* 0xff8000001b687808 */ /* 0x000fe20004800000 */
[C---:B---3--:R-:W-:Y:S01]  /*87e0*/  HMMA.16816.F32 R44, R64.reuse, R40, R44 ;  /* 0x00000028402c723c */ /* 0x048fe2000000182c */
[C---:B------:R-:W-:Y:S01]  /*87f0*/  ISETP.GE.AND P0, PT, R32.reuse, R149, PT ;  /* 0x000000952000720c */ /* 0x040fe20003f06270 */
[C---:B------:R-:W-:Y:S01]  /*8800*/  VIADD R40, R85.reuse, 0xfffffe41 ;  /* 0xfffffe4155287836 */ /* 0x040fe20000000000 */
[----:B------:R-:W-:Y:S01]  /*8810*/  ISETP.GE.AND P4, PT, R32, R148, PT ;  /* 0x000000942000720c */ /* 0x000fe20003f86270 */
[C---:B------:R-:W-:Y:S01]  /*8820*/  VIADD R32, R85.reuse, 0xfffffe39 ;  /* 0xfffffe3955207836 */ /* 0x040fe20000000000 */
[----:B------:R-:W-:Y:S01]  /*8830*/  FSEL R106, R20, -INF , !P0 ;  /* 0xff800000146a7808 */ /* 0x000fe20004000000 */
[----:B------:R-:W-:Y:S01]  /*8840*/  VIADD R20, R85, 0xfffffe48 ;  /* 0xfffffe4855147836 */ /* 0x000fe20000000000 */
[----:B------:R-:W-:Y:S01]  /*8850*/  FSEL R103, R26, -INF , !P6 ;  /* 0xff8000001a677808 */ /* 0x000fe20007000000 */
[----:B------:R-:W-:Y:S01]  /*8860*/  HMMA.16816.F32 R76, R64, R42, R76 ;  /* 0x0000002a404c723c */ /* 0x000fe2000000184c */
[----:B------:R-:W-:-:S02]  /*8870*/  FSEL R105, R25, -INF , !P2 ;  /* 0xff80000019697808 */ /* 0x000fc40005000000 */
[CC--:B------:R-:W-:Y:S02]  /*8880*/  ISETP.GE.AND P1, PT, R24.reuse, R149.reuse, PT ;  /* 0x000000951800720c */ /* 0x0c0fe40003f26270 */
[-C--:B------:R-:W-:Y:S02]  /*8890*/  ISETP.GE.AND P0, PT, R24, R148.reuse, PT ;  /* 0x000000941800720c */ /* 0x080fe40003f06270 */
[----:B------:R-:W3:Y:S01]  /*88a0*/  LDSM.16.M88.4 R24, [R208+0x3800] ;  /* 0x00380000d018783b */ /* 0x000ee20000000200 */
[C---:B------:R-:W-:Y:S02]  /*88b0*/  ISETP.GE.AND P2, PT, R32.reuse, R148, PT ;  /* 0x000000942000720c */ /* 0x040fe40003f46270 */
[----:B------:R-:W-:Y:S02]  /*88c0*/  ISETP.GE.AND P6, PT, R32, R149, PT ;  /* 0x000000952000720c */ /* 0x000fe40003fc6270 */
[----:B------:R-:W-:Y:S01]  /*88d0*/  FSEL R108, R23, -INF , !P2 ;  /* 0xff800000176c7808 */ /* 0x000fe20005000000 */
[----:B--2---:R-:W-:Y:S01]  /*88e0*/  HMMA.16816.F32 R32, R72, R36, RZ ;  /* 0x000000244820723c */ /* 0x004fe200000018ff */
[----:B------:R-:W-:Y:S01]  /*88f0*/  FSEL R110, R16, -INF , !P1 ;  /* 0xff800000106e7808 */ /* 0x000fe20004800000 */
[----:B------:R-:W-:Y:S01]  /*8900*/  VIADD R16, R85, 0xfffffe49 ;  /* 0xfffffe4955107836 */ /* 0x000fe20000000000 */
[----:B------:R-:W-:-:S02]  /*8910*/  FSEL R107, R22, -INF , !P4 ;  /* 0xff800000166b7808 */ /* 0x000fc40006000000 */
[----:B------:R-:W-:Y:S02]  /*8920*/  FSEL R109, R21, -INF , !P6 ;  /* 0xff800000156d7808 */ /* 0x000fe40007000000 */
[CC--:B------:R-:W-:Y:S01]  /*8930*/  ISETP.GE.AND P2, PT, R20.reuse, R149.reuse, PT ;  /* 0x000000951400720c */ /* 0x0c0fe20003f46270 */
[----:B------:R-:W-:Y:S01]  /*8940*/  HMMA.16816.F32 R36, R72, R38, RZ ;  /* 0x000000264824723c */ /* 0x000fe200000018ff */
[-C--:B------:R-:W-:Y:S01]  /*8950*/  ISETP.GE.AND P1, PT, R20, R148.reuse, PT ;  /* 0x000000941400720c */ /* 0x080fe20003f26270 */
[C---:B------:R-:W-:Y:S01]  /*8960*/  VIADD R20, R85.reuse, 0xfffffe50 ;  /* 0xfffffe5055147836 */ /* 0x040fe20000000000 */
[C---:B------:R-:W-:Y:S02]  /*8970*/  ISETP.GE.AND P4, PT, R40.reuse, R149, PT ;  /* 0x000000952800720c */ /* 0x040fe40003f86270 */
[----:B------:R-:W-:Y:S01]  /*8980*/  ISETP.GE.AND P6, PT, R40, R148, PT ;  /* 0x000000942800720c */ /* 0x000fe20003fc6270 */
[----:B------:R-:W-:Y:S01]  /*8990*/  VIADD R40, R85, 0xfffffe81 ;  /* 0xfffffe8155287836 */ /* 0x000fe20000000000 */
[----:B------:R-:W-:-:S02]  /*89a0*/  FSEL R113, R17, -INF , !P4 ;  /* 0xff80000011717808 */ /* 0x000fc40006000000 */
[----:B------:R-:W-:Y:S02]  /*89b0*/  FSEL R112, R19, -INF , !P6 ;  /* 0xff80000013707808 */ /* 0x000fe40007000000 */
[----:B------:R-:W-:Y:S01]  /*89c0*/  FSEL R114, R12, -INF , !P2 ;  /* 0xff8000000c727808 */ /* 0x000fe20005000000 */
[C---:B------:R-:W-:Y:S01]  /*89d0*/  VIADD R12, R85.reuse, 0xfffffe58 ;  /* 0xfffffe58550c7836 */ /* 0x040fe20000000000 */
[----:B------:R-:W-:Y:S01]  /*89e0*/  FSEL R111, R18, -INF , !P0 ;  /* 0xff800000126f7808 */ /* 0x000fe20004000000 */
[----:B-1----:R-:W-:Y:S01]  /*89f0*/  HMMA.16816.F32 R32, R64, R28, R32 ;  /* 0x0000001c4020723c */ /* 0x002fe20000001820 */
[----:B------:R-:W-:Y:S01]  /*8a00*/  ISETP.GE.AND P4, PT, R16, R148, PT ;  /* 0x000000941000720c */ /* 0x000fe20003f86270 */
[----:B------:R-:W-:Y:S01]  /*8a10*/  VIADD R28, R85, 0xfffffe59 ;  /* 0xfffffe59551c7836 */ /* 0x000fe20000000000 */
[-C--:B------:R-:W-:Y:S02]  /*8a20*/  ISETP.GE.AND P6, PT, R20, R149.reuse, PT ;  /* 0x000000951400720c */ /* 0x080fe40003fc6270 */
[----:B------:R-:W-:-:S02]  /*8a30*/  ISETP.GE.AND P0, PT, R16, R149, PT ;  /* 0x000000951000720c */ /* 0x000fc40003f06270 */
[----:B------:R-:W-:Y:S01]  /*8a40*/  FSEL R116, R15, -INF , !P4 ;  /* 0xff8000000f747808 */ /* 0x000fe20006000000 */
[----:B------:R-:W1:Y:S01]  /*8a50*/  LDSM.16.M88.4 R16, [R193+0x3800] ;  /* 0x00380000c110783b */ /* 0x000e620000000200 */
[----:B------:R-:W-:Y:S01]  /*8a60*/  FSEL R118, R8, -INF , !P6 ;  /* 0xff80000008767808 */ /* 0x000fe20007000000 */
[----:B------:R-:W-:Y:S01]  /*8a70*/  VIADD R8, R85, 0xfffffe60 ;  /* 0xfffffe6055087836 */ /* 0x000fe20000000000 */
[----:B------:R-:W-:Y:S01]  /*8a80*/  FSEL R115, R14, -INF , !P1 ;  /* 0xff8000000e737808 */ /* 0x000fe20004800000 */
[----:B------:R-:W-:Y:S01]  /*8a90*/  HMMA.16816.F32 R36, R64, R30, R36 ;  /* 0x0000001e4024723c */ /* 0x000fe20000001824 */
[----:B------:R-:W-:Y:S02]  /*8aa0*/  FSEL R117, R13, -INF , !P0 ;  /* 0xff8000000d757808 */ /* 0x000fe40004000000 */
[C---:B------:R-:W-:Y:S02]  /*8ab0*/  ISETP.GE.AND P4, PT, R12.reuse, R149, PT ;  /* 0x000000950c00720c */ /* 0x040fe40003f86270 */
[----:B------:R-:W-:-:S02]  /*8ac0*/  ISETP.GE.AND P6, PT, R12, R148, PT ;  /* 0x000000940c00720c */ /* 0x000fc40003fc6270 */
[----:B------:R-:W2:Y:S01]  /*8ad0*/  LDSM.16.M88.4 R12, [R208+0x3c00] ;  /* 0x003c0000d00c783b */ /* 0x000ea20000000200 */
[-C--:B------:R-:W-:Y:S01]  /*8ae0*/  ISETP.GE.AND P2, PT, R20, R148.reuse, PT ;  /* 0x000000941400720c */ /* 0x080fe20003f46270 */
[C---:B------:R-:W-:Y:S01]  /*8af0*/  VIADD R20, R85.reuse, 0xfffffe51 ;  /* 0xfffffe5155147836 */ /* 0x040fe20000000000 */
[----:B------:R-:W-:Y:S01]  /*8b00*/  FSEL R122, R4, -INF , !P4 ;  /* 0xff800000047a7808 */ /* 0x000fe20006000000 */
[----:B------:R-:W-:Y:S01]  /*8b10*/  VIADD R4, R85, 0xfffffe61 ;  /* 0xfffffe6155047836 */ /* 0x000fe20000000000 */
[----:B------:R-:W-:Y:S02]  /*8b20*/  FSEL R119, R10, -INF , !P2 ;  /* 0xff8000000a777808 */ /* 0x000fe40005000000 */
[-C--:B------:R-:W-:Y:S02]  /*8b30*/  ISETP.GE.AND P1, PT, R20, R149.reuse, PT ;  /* 0x000000951400720c */ /* 0x080fe40003f26270 */
[C---:B------:R-:W-:Y:S02]  /*8b40*/  ISETP.GE.AND P2, PT, R28.reuse, R149, PT ;  /* 0x000000951c00720c */ /* 0x040fe40003f46270 */
[----:B------:R-:W-:Y:S01]  /*8b50*/  FSEL R121, R9, -INF , !P1 ;  /* 0xff80000009797808 */ /* 0x000fe20004800000 */
[----:B------:R-:W-:Y:S01]  /*8b60*/  VIADD R9, R85, 0xfffffe69 ;  /* 0xfffffe6955097836 */ /* 0x000fe20000000000 */
[----:B------:R-:W-:-:S02]  /*8b70*/  ISETP.GE.AND P1, PT, R28, R148, PT ;  /* 0x000000941c00720c */ /* 0x000fc40003f26270 */
[-C--:B------:R-:W-:Y:S02]  /*8b80*/  ISETP.GE.AND P0, PT, R20, R148.reuse, PT ;  /* 0x000000941400720c */ /* 0x080fe40003f06270 */
[----:B------:R-:W-:Y:S01]  /*8b90*/  FSEL R123, R6, -INF , !P6 ;  /* 0xff800000067b7808 */ /* 0x000fe20007000000 */
[C---:B---3--:R-:W-:Y:S01]  /*8ba0*/  HMMA.16816.F32 R20, R72.reuse, R24, RZ ;  /* 0x000000184814723c */ /* 0x048fe200000018ff */
[----:B------:R-:W-:Y:S02]  /*8bb0*/  FSEL R125, R5, -INF , !P2 ;  /* 0xff800000057d7808 */ /* 0x000fe40005000000 */
[C---:B------:R-:W-:Y:S02]  /*8bc0*/  ISETP.GE.AND P6, PT, R4.reuse, R149, PT ;  /* 0x000000950400720c */ /* 0x040fe40003fc6270 */
[----:B------:R-:W-:Y:S02]  /*8bd0*/  ISETP.GE.AND P2, PT, R4, R148, PT ;  /* 0x000000940400720c */ /* 0x000fe40003f46270 */
[----:B------:R-:W-:Y:S01]  /*8be0*/  FSEL R124, R7, -INF , !P1 ;  /* 0xff800000077c7808 */ /* 0x000fe20004800000 */
[----:B------:R-:W-:Y:S01]  /*8bf0*/  HMMA.16816.F32 R24, R72, R26, RZ ;  /* 0x0000001a4818723c */ /* 0x000fe200000018ff */
[----:B------:R-:W3:Y:S01]  /*8c00*/  LDSM.16.M88.4 R4, [R193+0x3c00] ;  /* 0x003c0000c104783b */ /* 0x000ee20000000200 */
[----:B------:R-:W-:-:S02]  /*8c10*/  FSEL R120, R11, -INF , !P0 ;  /* 0xff8000000b787808 */ /* 0x000fc40004000000 */
[CC--:B------:R-:W-:Y:S02]  /*8c20*/  ISETP.GE.AND P0, PT, R8.reuse, R149.reuse, PT ;  /* 0x000000950800720c */ /* 0x0c0fe40003f06270 */
[-C--:B------:R-:W-:Y:S01]  /*8c30*/  ISETP.GE.AND P4, PT, R8, R148.reuse, PT ;  /* 0x000000940800720c */ /* 0x080fe20003f86270 */
[C---:B------:R-:W-:Y:S01]  /*8c40*/  VIADD R8, R85.reuse, 0xfffffe68 ;  /* 0xfffffe6855087836 */ /* 0x040fe20000000000 */
[----:B------:R-:W-:Y:S02]  /*8c50*/  FSEL R52, R52, -INF , !P0 ;  /* 0xff80000034347808 */ /* 0x000fe40004000000 */
[----:B------:R-:W-:Y:S02]  /*8c60*/  FSEL R54, R54, -INF , !P4 ;  /* 0xff80000036367808 */ /* 0x000fe40006000000 */
[CC--:B------:R-:W-:Y:S01]  /*8c70*/  ISETP.GE.AND P1, PT, R8.reuse, R149.reuse, PT ;  /* 0x000000950800720c */ /* 0x0c0fe20003f26270 */
[----:B-1----:R-:W-:Y:S01]  /*8c80*/  HMMA.16816.F32 R20, R64, R16, R20 ;  /* 0x000000104014723c */ /* 0x002fe20000001814 */
[-C--:B------:R-:W-:Y:S01]  /*8c90*/  ISETP.GE.AND P0, PT, R8, R148.reuse, PT ;  /* 0x000000940800720c */ /* 0x080fe20003f06270 */
[----:B------:R-:W-:Y:S01]  /*8ca0*/  VIADD R8, R85, 0xfffffe70 ;  /* 0xfffffe7055087836 */ /* 0x000fe20000000000 */
[----:B------:R-:W-:Y:S01]  /*8cb0*/  FSEL R53, R53, -INF , !P6 ;  /* 0xff80000035357808 */ /* 0x000fe20007000000 */
[----:B------:R-:W-:Y:S01]  /*8cc0*/  VIADD R17, R85, 0xfffffe71 ;  /* 0xfffffe7155117836 */ /* 0x000fe20000000000 */
[----:B------:R-:W-:Y:S01]  /*8cd0*/  FSEL R55, R55, -INF , !P2 ;  /* 0xff80000037377808 */ /* 0x000fe20005000000 */
[----:B------:R-:W-:Y:S01]  /*8ce0*/  VIADD R16, R85, 0xfffffe78 ;  /* 0xfffffe7855107836 */ /* 0x000fe20000000000 */
[----:B------:R-:W-:Y:S01]  /*8cf0*/  FSEL R126, R48, -INF , !P1 ;  /* 0xff800000307e7808 */ /* 0x000fe20004800000 */
[----:B--2---:R-:W-:Y:S01]  /*8d00*/  HMMA.16816.F32 R28, R72, R12, RZ ;  /* 0x0000000c481c723c */ /* 0x004fe200000018ff */
[-C--:B------:R-:W-:Y:S01]  /*8d10*/  ISETP.GE.AND P4, PT, R9, R149.reuse, PT ;  /* 0x000000950900720c */ /* 0x080fe20003f86270 */
[----:B------:R-:W-:Y:S01]  /*8d20*/  VIADD R12, R85, 0xfffffe79 ;  /* 0xfffffe79550c7836 */ /* 0x000fe20000000000 */
[----:B------:R-:W-:Y:S01]  /*8d30*/  ISETP.GE.AND P6, PT, R9, R148, PT ;  /* 0x000000940900720c */ /* 0x000fe20003fc6270 */
[----:B------:R-:W-:Y:S01]  /*8d40*/  VIADD R48, R85, 0xfffffe88 ;  /* 0xfffffe8855307836 */ /* 0x000fe20000000000 */
[----:B------:R-:W-:-:S02]  /*8d50*/  ISETP.GE.AND P2, PT, R8, R149, PT ;  /* 0x000000950800720c */ /* 0x000fc40003f46270 */
[-C--:B------:R-:W-:Y:S01]  /*8d60*/  ISETP.GE.AND P1, PT, R8, R148.reuse, PT ;  /* 0x000000940800720c */ /* 0x080fe20003f26270 */
[----:B------:R-:W-:Y:S01]  /*8d70*/  HMMA.16816.F32 R24, R64, R18, R24 ;  /* 0x000000124018723c */ /* 0x000fe20000001818 */
[----:B------:R-:W1:Y:S01]  /*8d80*/  LDSM.16.M88.4 R8, [R208+0x4000] ;  /* 0x00400000d008783b */ /* 0x000e620000000200 */
[----:B------:R-:W-:Y:S02]  /*8d90*/  FSEL R127, R50, -INF , !P0 ;  /* 0xff800000327f7808 */ /* 0x000fe40004000000 */
[----:B------:R-:W-:Y:S02]  /*8da0*/  ISETP.GE.AND P0, PT, R17, R149, PT ;  /* 0x000000951100720c */ /* 0x000fe40003f06270 */
[----:B------:R-:W-:Y:S02]  /*8db0*/  FSEL R80, R80, -INF , !P2 ;  /* 0xff80000050507808 */ /* 0x000fe40005000000 */
[----:B------:R-:W-:Y:S02]  /*8dc0*/  FSEL R82, R82, -INF , !P1 ;  /* 0xff80000052527808 */ /* 0x000fe40004800000 */
[----:B------:R-:W-:-:S02]  /*8dd0*/  ISETP.GE.AND P2, PT, R16, R148, PT ;  /* 0x000000941000720c */ /* 0x000fc40003f46270 */
[-C--:B------:R-:W-:Y:S01]  /*8de0*/  ISETP.GE.AND P1, PT, R12, R149.reuse, PT ;  /* 0x000000950c00720c */ /* 0x080fe20003f26270 */
[----:B---3--:R-:W-:Y:S01]  /*8df0*/  HMMA.16816.F32 R28, R64, R4, R28 ;  /* 0x00000004401c723c */ /* 0x008fe2000000181c */
[----:B------:R-:W-:Y:S01]  /*8e00*/  FSEL R128, R51, -INF , !P6 ;  /* 0xff80000033807808 */ /* 0x000fe20007000000 */
[----:B------:R-:W-:Y:S01]  /*8e10*/  VIADD R5, R85, 0xfffffe89 ;  /* 0xfffffe8955057836 */ /* 0x000fe20000000000 */
[----:B------:R-:W-:Y:S01]  /*8e20*/  FSEL R129, R49, -INF , !P4 ;  /* 0xff80000031817808 */ /* 0x000fe20006000000 */
[C---:B------:R-:W-:Y:S01]  /*8e30*/  VIADD R4, R85.reuse, 0xfffffe90 ;  /* 0xfffffe9055047836 */ /* 0x040fe20000000000 */
[----:B------:R-:W-:Y:S01]  /*8e40*/  ISETP.GE.AND P6, PT, R16, R149, PT ;  /* 0x000000951000720c */ /* 0x000fe20003fc6270 */
[----:B------:R-:W-:Y:S01]  /*8e50*/  VIADD R16, R85, 0xfffffe80 ;  /* 0xfffffe8055107836 */ /* 0x000fe20000000000 */
[----:B------:R-:W-:Y:S02]  /*8e60*/  ISETP.GE.AND P4, PT, R17, R148, PT ;  /* 0x000000941100720c */ /* 0x000fe40003f86270 */
[----:B------:R-:W-:-:S02]  /*8e70*/  FSEL R81, R81, -INF , !P0 ;  /* 0xff80000051517808 */ /* 0x000fc40004000000 */
[-C--:B------:R-:W-:Y:S02]  /*8e80*/  ISETP.GE.AND P0, PT, R12, R148.reuse, PT ;  /* 0x000000940c00720c */ /* 0x080fe40003f06270 */
[----:B------:R-:W-:Y:S01]  /*8e90*/  FSEL R70, R70, -INF , !P2 ;  /* 0xff80000046467808 */ /* 0x000fe20005000000 */
[----:B------:R-:W-:Y:S01]  /*8ea0*/  HMMA.16816.F32 R12, R72, R14, RZ ;  /* 0x0000000e480c723c */ /* 0x000fe200000018ff */
[----:B------:R-:W-:Y:S02]  /*8eb0*/  FSEL R69, R69, -INF , !P1 ;  /* 0xff80000045457808 */ /* 0x000fe40004800000 */
[C---:B------:R-:W-:Y:S02]  /*8ec0*/  ISETP.GE.AND P2, PT, R40.reuse, R149, PT ;  /* 0x000000952800720c */ /* 0x040fe40003f46270 */
[----:B------:R-:W-:Y:S02]  /*8ed0*/  ISETP.GE.AND P1, PT, R40, R148, PT ;  /* 0x000000942800720c */ /* 0x000fe40003f26270 */
[----:B------:R-:W-:Y:S01]  /*8ee0*/  LDSM.16.M88.4 R40, [R208+0x4400] ;  /* 0x00440000d028783b */ /* 0x000fe20000000200 */
[----:B------:R-:W-:-:S02]  /*8ef0*/  FSEL R83, R83, -INF , !P4 ;  /* 0xff80000053537808 */ /* 0x000fc40006000000 */
[----:B------:R-:W-:Y:S02]  /*8f00*/  FSEL R68, R68, -INF , !P6 ;  /* 0xff80000044447808 */ /* 0x000fe40007000000 */
[CC--:B------:R-:W-:Y:S02]  /*8f10*/  ISETP.GE.AND P4, PT, R16.reuse, R149.reuse, PT ;  /* 0x000000951000720c */ /* 0x0c0fe40003f86270 */
[----:B------:R-:W-:Y:S02]  /*8f20*/  ISETP.GE.AND P6, PT, R16, R148, PT ;  /* 0x000000941000720c */ /* 0x000fe40003fc6270 */
[----:B------:R-:W2:Y:S01]  /*8f30*/  LDSM.16.M88.4 R16, [R193+0x4000] ;  /* 0x00400000c110783b */ /* 0x000ea20000000200 */
[----:B------:R-:W-:Y:S02]  /*8f40*/  FSEL R71, R71, -INF , !P0 ;  /* 0xff80000047477808 */ /* 0x000fe40004000000 */
[----:B------:R-:W-:Y:S01]  /*8f50*/  ISETP.GE.AND P0, PT, R48, R149, PT ;  /* 0x000000953000720c */ /* 0x000fe20003f06270 */
[----:B------:R-:W-:Y:S01]  /*8f60*/  HMMA.16816.F32 R12, R64, R6, R12 ;  /* 0x00000006400c723c */ /* 0x000fe2000000180c */
[----:B------:R-:W-:-:S02]  /*8f70*/  FSEL R46, R46, -INF , !P6 ;  /* 0xff8000002e2e7808 */ /* 0x000fc40007000000 */
[----:B------:R-:W-:Y:S02]  /*8f80*/  FSEL R45, R45, -INF , !P2 ;  /* 0xff8000002d2d7808 */ /* 0x000fe40005000000 */
        /* <DEDUP_REMOVED lines=9> */
[-C--:B------:R-:W-:Y:S02]  /*9020*/  ISETP.GE.AND P4, PT, R48, R148.reuse, PT ;  /* 0x000000943000720c */ /* 0x080fe40003f86270 */
[----:B------:R-:W-:Y:S01]  /*9030*/  FSEL R77, R77, -INF , !P6 ;  /* 0xff8000004d4d7808 */ /* 0x000fe20007000000 */
[C---:B-1----:R-:W-:Y:S01]  /*9040*/  HMMA.16816.F32 R48, R72.reuse, R8, RZ ;  /* 0x000000084830723c */ /* 0x042fe200000018ff */
[----:B------:R-:W-:Y:S02]  /*9050*/  FSEL R78, R78, -INF , !P4 ;  /* 0xff8000004e4e7808 */ /* 0x000fe40006000000 */
[----:B------:R-:W-:Y:S02]  /*9060*/  FSEL R79, R79, -INF , !P2 ;  /* 0xff8000004f4f7808 */ /* 0x000fe40005000000 */
[----:B------:R-:W-:Y:S01]  /*9070*/  FSEL R130, R32, -INF , !P1 ;  /* 0xff80000020827808 */ /* 0x000fe20004800000 */
[----:B------:R-:W-:Y:S01]  /*9080*/  VIADD R32, R85, 0xfffffea0 ;  /* 0xfffffea055207836 */ /* 0x000fe20000000000 */
[C---:B------:R-:W-:Y:S01]  /*9090*/  ISETP.GE.AND P4, PT, R5.reuse, R149, PT ;  /* 0x000000950500720c */ /* 0x040fe20003f86270 */
[----:B------:R-:W-:Y:S01]  /*90a0*/  HMMA.16816.F32 R8, R72, R10, RZ ;  /* 0x0000000a4808723c */ /* 0x000fe200000018ff */
[----:B------:R-:W-:-:S02]  /*90b0*/  ISETP.GE.AND P6, PT, R5, R148, PT ;  /* 0x000000940500720c */ /* 0x000fc40003fc6270 */
[CC--:B------:R-:W-:Y:S02]  /*90c0*/  ISETP.GE.AND P2, PT, R4.reuse, R149.reuse, PT ;  /* 0x000000950400720c */ /* 0x0c0fe40003f46270 */
[-C--:B------:R-:W-:Y:S02]  /*90d0*/  ISETP.GE.AND P1, PT, R4, R148.reuse, PT ;  /* 0x000000940400720c */ /* 0x080fe40003f26270 */
[----:B------:R-:W1:Y:S01]  /*90e0*/  LDSM.16.M88.4 R4, [R193+0x4400] ;  /* 0x00440000c104783b */ /* 0x000e620000000200 */
[----:B------:R-:W-:Y:S02]  /*90f0*/  FSEL R131, R34, -INF , !P0 ;  /* 0xff80000022837808 */ /* 0x000fe40004000000 */
[----:B------:R-:W-:Y:S02]  /*9100*/  FSEL R151, R33, -INF , !P4 ;  /* 0xff80000021977808 */ /* 0x000fe40006000000 */
[C---:B------:R-:W-:Y:S01]  /*9110*/  ISETP.GE.AND P0, PT, R152.reuse, R149, PT ;  /* 0x000000959800720c */ /* 0x040fe20003f06270 */
[----:B--2---:R-:W-:Y:S01]  /*9120*/  HMMA.16816.F32 R48, R64, R16, R48 ;  /* 0x000000104030723c */ /* 0x004fe20000001830 */
[----:B------:R-:W-:Y:S01]  /*9130*/  ISETP.GE.AND P4, PT, R152, R148, PT ;  /* 0x000000949800720c */ /* 0x000fe20003f86270 */
[----:B------:R-:W-:Y:S01]  /*9140*/  VIADD R17, R85, 0xfffffea1 ;  /* 0xfffffea155117836 */ /* 0x000fe20000000000 */
[----:B------:R-:W-:Y:S01]  /*9150*/  FSEL R152, R35, -INF , !P6 ;  /* 0xff80000023987808 */ /* 0x000fe20007000000 */
[----:B------:R-:W-:Y:S01]  /*9160*/  VIADD R16, R85, 0xfffffea8 ;  /* 0xfffffea855107836 */ /* 0x000fe20000000000 */
[----:B------:R-:W-:-:S02]  /*9170*/  FSEL R153, R36, -INF , !P2 ;  /* 0xff80000024997808 */ /* 0x000fc40005000000 */
[CC--:B------:R-:W-:Y:S01]  /*9180*/  ISETP.GE.AND P6, PT, R32.reuse, R149.reuse, PT ;  /* 0x000000952000720c */ /* 0x0c0fe20003fc6270 */
[----:B------:R-:W-:Y:S01]  /*9190*/  HMMA.16816.F32 R8, R64, R18, R8 ;  /* 0x000000124008723c */ /* 0x000fe20000001808 */
[-C--:B------:R-:W-:Y:S02]  /*91a0*/  ISETP.GE.AND P2, PT, R32, R148.reuse, PT ;  /* 0x000000942000720c */ /* 0x080fe40003f46270 */
[----:B------:R-:W-:Y:S02]  /*91b0*/  FSEL R154, R38, -INF , !P1 ;  /* 0xff800000269a7808 */ /* 0x000fe40004800000 */
[----:B------:R-:W-:Y:S02]  /*91c0*/  FSEL R156, R37, -INF , !P0 ;  /* 0xff800000259c7808 */ /* 0x000fe40004000000 */
[C---:B------:R-:W-:Y:S01]  /*91d0*/  ISETP.GE.AND P1, PT, R17.reuse, R149, PT ;  /* 0x000000951100720c */ /* 0x040fe20003f26270 */
[----:B------:R-:W-:Y:S01]  /*91e0*/  HMMA.16816.F32 R32, R72, R40, RZ ;  /* 0x000000284820723c */ /* 0x000fe200000018ff */
[----:B------:R-:W-:Y:S01]  /*91f0*/  ISETP.GE.AND P0, PT, R17, R148, PT ;  /* 0x000000941100720c */ /* 0x000fe20003f06270 */
[----:B------:R-:W-:Y:S01]  /*9200*/  VIADD R17, R85, 0xfffffea9 ;  /* 0xfffffea955117836 */ /* 0x000fe20000000000 */
[----:B------:R-:W-:-:S02]  /*9210*/  FSEL R155, R39, -INF , !P4 ;  /* 0xff800000279b7808 */ /* 0x000fc40006000000 */
[----:B------:R-:W-:Y:S01]  /*9220*/  FSEL R157, R20, -INF , !P6 ;  /* 0xff800000149d7808 */ /* 0x000fe20007000000 */
[----:B------:R-:W-:Y:S01]  /*9230*/  VIADD R20, R85, 0xfffffeb8 ;  /* 0xfffffeb855147836 */ /* 0x000fe20000000000 */
[----:B------:R-:W-:Y:S01]  /*9240*/  FSEL R158, R22, -INF , !P2 ;  /* 0xff800000169e7808 */ /* 0x000fe20005000000 */
[----:B------:R-:W-:Y:S01]  /*9250*/  HMMA.16816.F32 R40, R72, R42, RZ ;  /* 0x0000002a4828723c */ /* 0x000fe200000018ff */
[----:B------:R-:W-:Y:S01]  /*9260*/  FSEL R160, R21, -INF , !P1 ;  /* 0xff80000015a07808 */ /* 0x000fe20004800000 */
[----:B------:R-:W2:Y:S01]  /*9270*/  LDSM.16.M88.4 R36, [R208+0x4800] ;  /* 0x00480000d024783b */ /* 0x000ea20000000200 */
[CC--:B------:R-:W-:Y:S02]  /*9280*/  ISETP.GE.AND P4, PT, R16.reuse, R149.reuse, PT ;  /* 0x000000951000720c */ /* 0x0c0fe40003f86270 */
[----:B------:R-:W-:Y:S01]  /*9290*/  ISETP.GE.AND P6, PT, R16, R148, PT ;  /* 0x000000941000720c */ /* 0x000fe20003fc6270 */
[----:B------:R-:W-:Y:S01]  /*92a0*/  VIADD R16, R85, 0xfffffeb0 ;  /* 0xfffffeb055107836 */ /* 0x000fe20000000000 */
[----:B------:R-:W-:-:S02]  /*92b0*/  ISETP.GE.AND P2, PT, R17, R149, PT ;  /* 0x000000951100720c */ /* 0x000fc40003f46270 */
[-C--:B------:R-:W-:Y:S01]  /*92c0*/  ISETP.GE.AND P1, PT, R17, R148.reuse, PT ;  /* 0x000000941100720c */ /* 0x080fe20003f26270 */
[C---:B------:R-:W-:Y:S01]  /*92d0*/  VIADD R17, R85.reuse, 0xfffffeb1 ;  /* 0xfffffeb155117836 */ /* 0x040fe20000000000 */
[----:B------:R-:W-:Y:S01]  /*92e0*/  FSEL R161, R24, -INF , !P4 ;  /* 0xff80000018a17808 */ /* 0x000fe20006000000 */
[C---:B-1----:R-:W-:Y:S01]  /*92f0*/  HMMA.16816.F32 R32, R64.reuse, R4, R32 ;  /* 0x000000044020723c */ /* 0x042fe20000001820 */
[----:B------:R-:W-:Y:S01]  /*9300*/  FSEL R162, R26, -INF , !P6 ;  /* 0xff8000001aa27808 */ /* 0x000fe20007000000 */
[----:B------:R-:W-:Y:S01]  /*9310*/  VIADD R5, R85, 0xfffffeb9 ;  /* 0xfffffeb955057836 */ /* 0x000fe20000000000 */
[----:B------:R-:W-:Y:S01]  /*9320*/  FSEL R164, R25, -INF , !P2 ;  /* 0xff80000019a47808 */ /* 0x000fe20005000000 */
[----:B------:R-:W-:Y:S01]  /*9330*/  VIADD R4, R85, 0xfffffec0 ;  /* 0xfffffec055047836 */ /* 0x000fe20000000000 */
[----:B------:R-:W-:Y:S01]  /*9340*/  FSEL R163, R27, -INF , !P1 ;  /* 0xff8000001ba37808 */ /* 0x000fe20004800000 */
[----:B------:R-:W-:Y:S01]  /*9350*/  VIADD R24, R85, 0xfffffec1 ;  /* 0xfffffec155187836 */ /* 0x000fe20000000000 */
[----:B------:R-:W-:Y:S01]  /*9360*/  ISETP.GE.AND P4, PT, R16, R148, PT ;  /* 0x000000941000720c */ /* 0x000fe20003f86270 */
[----:B------:R-:W-:Y:S01]  /*9370*/  HMMA.16816.F32 R40, R64, R6, R40 ;  /* 0x000000064028723c */ /* 0x000fe20000001828 */
[----:B------:R-:W-:-:S02]  /*9380*/  ISETP.GE.AND P6, PT, R17, R149, PT ;  /* 0x000000951100720c */ /* 0x000fc40003fc6270 */
[----:B------:R-:W-:Y:S02]  /*9390*/  ISETP.GE.AND P2, PT, R17, R148, PT ;  /* 0x000000941100720c */ /* 0x000fe40003f46270 */
[-C--:B------:R-:W-:Y:S02]  /*93a0*/  ISETP.GE.AND P1, PT, R20, R149.reuse, PT ;  /* 0x000000951400720c */ /* 0x080fe40003f26270 */
[----:B------:R-:W-:Y:S02]  /*93b0*/  FSEL R30, R30, -INF , !P4 ;  /* 0xff8000001e1e7808 */ /* 0x000fe40006000000 */
[----:B------:R-:W-:Y:S02]  /*93c0*/  FSEL R29, R29, -INF , !P6 ;  /* 0xff8000001d1d7808 */ /* 0x000fe40007000000 */
[----:B------:R-:W-:Y:S02]  /*93d0*/  FSEL R31, R31, -INF , !P2 ;  /* 0xff8000001f1f7808 */ /* 0x000fe40005000000 */
[----:B------:R-:W-:Y:S01]  /*93e0*/  FSEL R165, R12, -INF , !P1 ;  /* 0xff8000000ca57808 */ /* 0x000fe20004800000 */
[----:B------:R-:W-:Y:S01]  /*93f0*/  VIADD R12, R85, 0xfffffec8 ;  /* 0xfffffec8550c7836 */ /* 0x000fe20000000000 */
[----:B------:R-:W-:-:S02]  /*9400*/  ISETP.GE.AND P4, PT, R5, R149, PT ;  /* 0x000000950500720c */ /* 0x000fc40003f86270 */
[-C--:B------:R-:W-:Y:S02]  /*9410*/  ISETP.GE.AND P6, PT, R5, R148.reuse, PT ;  /* 0x000000940500720c */ /* 0x080fe40003fc6270 */
[CC--:B------:R-:W-:Y:S02]  /*9420*/  ISETP.GE.AND P2, PT, R4.reuse, R149.reuse, PT ;  /* 0x000000950400720c */ /* 0x0c0fe40003f46270 */
[----:B------:R-:W-:Y:S02]  /*9430*/  ISETP.GE.AND P1, PT, R4, R148, PT ;  /* 0x000000940400720c */ /* 0x000fe40003f26270 */
[----:B------:R-:W-:Y:S01]  /*9440*/  LDSM.16.M88.4 R4, [R208+0x4c00] ;  /* 0x004c0000d004783b */ /* 0x000fe20000000200 */
[----:B------:R-:W-:Y:S02]  /*9450*/  FSEL R159, R23, -INF , !P0 ;  /* 0xff800000179f7808 */ /* 0x000fe40004000000 */
[----:B------:R-:W-:Y:S02]  /*9460*/  ISETP.GE.AND P0, PT, R16, R149, PT ;  /* 0x000000951000720c */ /* 0x000fe40003f06270 */
[----:B------:R-:W1:Y:S01]  /*9470*/  LDSM.16.M88.4 R16, [R193+0x4800] ;  /* 0x00480000c110783b */ /* 0x000e620000000200 */
[----:B------:R-:W-:-:S02]  /*9480*/  FSEL R167, R15, -INF , !P6 ;  /* 0xff8000000fa77808 */ /* 0x000fc40007000000 */
[----:B------:R-:W-:Y:S02]  /*9490*/  FSEL R28, R28, -INF , !P0 ;  /* 0xff8000001c1c7808 */ /* 0x000fe40004000000 */
[----:B------:R-:W-:Y:S02]  /*94a0*/  ISETP.GE.AND P0, PT, R20, R148, PT ;  /* 0x000000941400720c */ /* 0x000fe40003f06270 */
[----:B------:R-:W-:Y:S01]  /*94b0*/  FSEL R48, R48, -INF , !P2 ;  /* 0xff80000030307808 */ /* 0x000fe20005000000 */
[----:B--2---:R-:W-:Y:S01]  /*94c0*/  HMMA.16816.F32 R20, R72, R36, RZ ;  /* 0x000000244814723c */ /* 0x004fe200000018ff */
[----:B------:R-:W-:Y:S02]  /*94d0*/  FSEL R166, R14, -INF , !P0 ;  /* 0xff8000000ea67808 */ /* 0x000fe40004000000 */
[----:B------:R-:W-:Y:S01]  /*94e0*/  FSEL R168, R13, -INF , !P4 ;  /* 0xff8000000da87808 */ /* 0x000fe20006000000 */
[----:B------:R-:W-:Y:S01]  /*94f0*/  VIADD R13, R85, 0xfffffec9 ;  /* 0xfffffec9550d7836 */ /* 0x000fe20000000000 */
[----:B------:R-:W-:-:S02]  /*9500*/  ISETP.GE.AND P6, PT, R12, R149, PT ;  /* 0x000000950c00720c */ /* 0x000fc40003fc6270 */
[-C--:B------:R-:W-:Y:S01]  /*9510*/  ISETP.GE.AND P2, PT, R12, R148.reuse, PT ;  /* 0x000000940c00720c */ /* 0x080fe20003f46270 */
[----:B------:R-:W-:Y:S01]  /*9520*/  VIADD R12, R85, 0xfffffed0 ;  /* 0xfffffed0550c7836 */ /* 0x000fe20000000000 */
[C---:B------:R-:W-:Y:S01]  /*9530*/  ISETP.GE.AND P0, PT, R24.reuse, R149, PT ;  /* 0x000000951800720c */ /* 0x040fe20003f06270 */
[----:B------:R-:W-:Y:S01]  /*9540*/  HMMA.16816.F32 R36, R72, R38, RZ ;  /* 0x000000264824723c */ /* 0x000fe200000018ff */
[----:B------:R-:W-:Y:S02]  /*9550*/  ISETP.GE.AND P4, PT, R24, R148, PT ;  /* 0x000000941800720c */ /* 0x000fe40003f86270 */
[----:B------:R-:W-:Y:S02]  /*9560*/  FSEL R50, R50, -INF , !P1 ;  /* 0xff80000032327808 */ /* 0x000fe40004800000 */
[----:B------:R-:W-:Y:S02]  /*9570*/  FSEL R49, R49, -INF , !P0 ;  /* 0xff80000031317808 */ /* 0x000fe40004000000 */
[----:B------:R-:W-:-:S02]  /*9580*/  FSEL R51, R51, -INF , !P4 ;  /* 0xff80000033337808 */ /* 0x000fc40006000000 */
[----:B------:R-:W-:Y:S01]  /*9590*/  FSEL R169, R8, -INF , !P6 ;  /* 0xff80000008a97808 */ /* 0x000fe20007000000 */
[----:B------:R-:W-:Y:S01]  /*95a0*/  VIADD R8, R85, 0xfffffed1 ;  /* 0xfffffed155087836 */ /* 0x000fe20000000000 */
[CC--:B------:R-:W-:Y:S02]  /*95b0*/  ISETP.GE.AND P1, PT, R13.reuse, R149.reuse, PT ;  /* 0x000000950d00720c */ /* 0x0c0fe40003f26270 */
[-C--:B------:R-:W-:Y:S02]  /*95c0*/  ISETP.GE.AND P0, PT, R13, R148.reuse, PT ;  /* 0x000000940d00720c */ /* 0x080fe40003f06270 */
[C---:B------:R-:W-:Y:S02]  /*95d0*/  ISETP.GE.AND P4, PT, R12.reuse, R149, PT ;  /* 0x000000950c00720c */ /* 0x040fe40003f86270 */
[----:B------:R-:W-:Y:S02]  /*95e0*/  ISETP.GE.AND P6, PT, R12, R148, PT ;  /* 0x000000940c00720c */ /* 0x000fe40003fc6270 */
[----:B------:R-:W2:Y:S01]  /*95f0*/  LDSM.16.M88.4 R12, [R193+0x4c00] ;  /* 0x004c0000c10c783b */ /* 0x000ea20000000200 */
[----:B------:R-:W-:Y:S01]  /*9600*/  FSEL R170, R10, -INF , !P2 ;  /* 0xff8000000aaa7808 */ /* 0x000fe20005000000 */
[----:B------:R-:W-:-:S04]  /*9610*/  DEPBAR.LE SB0, 0x0 ;  /* 0x000080000000791a */ /* 0x000fc80000000000 */
[----:B------:R-:W-:Y:S01]  /*9620*/  FSEL R172, R9, -INF , !P1 ;  /* 0xff80000009ac7808 */ /* 0x000fe20004800000 */
[C---:B-1----:R-:W-:Y:S01]  /*9630*/  HMMA.16816.F32 R20, R64.reuse, R16, R20 ;  /* 0x000000104014723c */ /* 0x042fe20000001814 */
[C---:B------:R-:W-:Y:S01]  /*9640*/  ISETP.GE.AND P2, PT, R8.reuse, R149, PT ;  /* 0x000000950800720c */ /* 0x040fe20003f46270 */
[C---:B------:R-:W-:Y:S01]  /*9650*/  VIADD R16, R85.reuse, 0xfffffed8 ;  /* 0xfffffed855107836 */ /* 0x040fe20000000000 */
[----:B------:R-:W-:Y:S01]  /*9660*/  BAR.SYNC.DEFER_BLOCKING 0x0 ;  /* 0x0000000000007b1d */ /* 0x000fe20000010000 */
        /* <DEDUP_REMOVED lines=9> */
[----:B------:R-:W-:Y:S01]  /*9700*/  FSEL R32, R32, -INF , !P4 ;  /* 0xff80000020207808 */ /* 0x000fe20006000000 */
[----:B------:R-:W-:Y:S01]  /*9710*/  HMMA.16816.F32 R8, R72, R4, RZ ;  /* 0x000000044808723c */ /* 0x000fe200000018ff */
[C---:B------:R-:W-:Y:S02]  /*9720*/  ISETP.GE.AND P0, PT, R16.reuse, R149, PT ;  /* 0x000000951000720c */ /* 0x040fe40003f06270 */
[----:B------:R-:W-:Y:S01]  /*9730*/  ISETP.GE.AND P4, PT, R16, R148, PT ;  /* 0x000000941000720c */ /* 0x000fe20003f86270 */
[----:B------:R-:W-:Y:S01]  /*9740*/  VIADD R16, R85, 0xfffffee1 ;  /* 0xfffffee155107836 */ /* 0x000fe20000000000 */
[----:B------:R-:W-:-:S02]  /*9750*/  FSEL R41, R41, -INF , !P6 ;  /* 0xff80000029297808 */ /* 0x000fc40007000000 */
[----:B------:R-:W-:Y:S01]  /*9760*/  FSEL R42, R42, -INF , !P4 ;  /* 0xff8000002a2a7808 */ /* 0x000fe20006000000 */
[----:B------:R-:W-:Y:S01]  /*9770*/  HMMA.16816.F32 R4, R72, R6, RZ ;  /* 0x000000064804723c */ /* 0x000fe200000018ff */
[----:B------:R-:W-:Y:S02]  /*9780*/  FSEL R40, R40, -INF , !P0 ;  /* 0xff80000028287808 */ /* 0x000fe40004000000 */
[C---:B------:R-:W-:Y:S02]  /*9790*/  ISETP.GE.AND P4, PT, R16.reuse, R149, PT ;  /* 0x000000951000720c */ /* 0x040fe40003f86270 */
[-C--:B------:R-:W-:Y:S01]  /*97a0*/  ISETP.GE.AND P6, PT, R16, R148.reuse, PT ;  /* 0x000000941000720c */ /* 0x080fe20003fc6270 */
[----:B------:R-:W-:Y:S01]  /*97b0*/  VIADD R16, R85, 0xfffffee9 ;  /* 0xfffffee955107836 */ /* 0x000fe20000000000 */
[----:B------:R-:W-:Y:S02]  /*97c0*/  ISETP.GE.AND P0, PT, R17, R148, PT ;  /* 0x000000941100720c */ /* 0x000fe40003f06270 */
[----:B------:R-:W-:-:S02]  /*97d0*/  FSEL R35, R35, -INF , !P1 ;  /* 0xff80000023237808 */ /* 0x000fc40004800000 */
[----:B------:R-:W-:Y:S01]  /*97e0*/  FSEL R73, R22, -INF , !P0 ;  /* 0xff80000016497808 */ /* 0x000fe20004000000 */
[C---:B--2---:R-:W-:Y:S01]  /*97f0*/  HMMA.16816.F32 R8, R64.reuse, R12, R8 ;  /* 0x0000000c4008723c */ /* 0x044fe20000001808 */
[-C--:B------:R-:W-:Y:S01]  /*9800*/  ISETP.GE.AND P0, PT, R16, R149.reuse, PT ;  /* 0x000000951000720c */ /* 0x080fe20003f06270 */
[----:B------:R-:W-:Y:S01]  /*9810*/  VIADD R12, R85, 0xfffffef1 ;  /* 0xfffffef1550c7836 */ /* 0x000fe20000000000 */
[----:B------:R-:W-:Y:S01]  /*9820*/  ISETP.GE.AND P1, PT, R17, R149, PT ;  /* 0x000000951100720c */ /* 0x000fe20003f26270 */
[----:B------:R-:W-:Y:S01]  /*9830*/  VIADD R17, R85, 0xfffffee8 ;  /* 0xfffffee855117836 */ /* 0x000fe20000000000 */
[----:B------:R-:W-:Y:S02]  /*9840*/  FSEL R37, R37, -INF , !P0 ;  /* 0xff80000025257808 */ /* 0x000fe40004000000 */
[----:B------:R-:W-:Y:S01]  /*9850*/  ISETP.GE.AND P0, PT, R12, R148, PT ;  /* 0x000000940c00720c */ /* 0x000fe20003f06270 */
[----:B------:R-:W-:Y:S01]  /*9860*/  HMMA.16816.F32 R4, R64, R14, R4 ;  /* 0x0000000e4004723c */ /* 0x000fe20000001804 */
[----:B------:R-:W-:-:S02]  /*9870*/  FSEL R72, R20, -INF , !P1 ;  /* 0xff80000014487808 */ /* 0x000fc40004800000 */
[-C--:B------:R-:W-:Y:S02]  /*9880*/  ISETP.GE.AND P1, PT, R17, R148.reuse, PT ;  /* 0x000000941100720c */ /* 0x080fe40003f26270 */
[----:B------:R-:W-:Y:S02]  /*9890*/  FSEL R75, R21, -INF , !P4 ;  /* 0xff800000154b7808 */ /* 0x000fe40006000000 */
[----:B------:R-:W-:Y:S02]  /*98a0*/  FSEL R43, R43, -INF , !P2 ;  /* 0xff8000002b2b7808 */ /* 0x000fe40005000000 */
[----:B------:R-:W-:Y:S01]  /*98b0*/  ISETP.GE.AND P4, PT, R16, R148, PT ;  /* 0x000000941000720c */ /* 0x000fe20003f86270 */
[----:B------:R-:W-:Y:S01]  /*98c0*/  VIADD R16, R85, 0xfffffef0 ;  /* 0xfffffef055107836 */ /* 0x000fe20000000000 */
[----:B------:R-:W-:Y:S02]  /*98d0*/  FSEL R66, R11, -INF , !P0 ;  /* 0xff8000000b427808 */ /* 0x000fe40004000000 */
[----:B------:R-:W-:-:S02]  /*98e0*/  ISETP.GE.AND P0, PT, R192, 0x3, PT ;  /* 0x00000003c000780c */ /* 0x000fc40003f06270 */
[-C--:B------:R-:W-:Y:S02]  /*98f0*/  ISETP.GE.AND P2, PT, R17, R149.reuse, PT ;  /* 0x000000951100720c */ /* 0x080fe40003f46270 */
[----:B------:R-:W-:Y:S02]  /*9900*/  FSEL R38, R38, -INF , !P1 ;  /* 0xff80000026267808 */ /* 0x000fe40004800000 */
[-C--:B------:R-:W-:Y:S01]  /*9910*/  ISETP.GE.AND P1, PT, R12, R149.reuse, PT ;  /* 0x000000950c00720c */ /* 0x080fe20003f26270 */
[----:B------:R-:W-:Y:S01]  /*9920*/  VIADD R12, R85, 0xfffffef9 ;  /* 0xfffffef9550c7836 */ /* 0x000fe20000000000 */
[----:B------:R-:W-:Y:S01]  /*9930*/  FSEL R74, R23, -INF , !P6 ;  /* 0xff800000174a7808 */ /* 0x000fe20007000000 */
[----:B------:R-:W-:Y:S01]  /*9940*/  VIADD R85, R85, 0xfffffef8 ;  /* 0xfffffef855557836 */ /* 0x000fe20000000000 */
[----:B------:R-:W-:Y:S02]  /*9950*/  FSEL R36, R36, -INF , !P2 ;  /* 0xff80000024247808 */ /* 0x000fe40005000000 */
[----:B------:R-:W-:-:S02]  /*9960*/  ISETP.GE.AND P6, PT, R16, R149, PT ;  /* 0x000000951000720c */ /* 0x000fc40003fc6270 */
[----:B------:R-:W-:Y:S02]  /*9970*/  ISETP.GE.AND P2, PT, R16, R148, PT ;  /* 0x000000941000720c */ /* 0x000fe40003f46270 */
[----:B------:R-:W-:Y:S02]  /*9980*/  FSEL R39, R39, -INF , !P4 ;  /* 0xff80000027277808 */ /* 0x000fe40006000000 */
[----:B------:R-:W-:Y:S02]  /*9990*/  FSEL R64, R8, -INF , !P6 ;  /* 0xff80000008407808 */ /* 0x000fe40007000000 */
[----:B------:R-:W-:Y:S02]  /*99a0*/  FSEL R65, R10, -INF , !P2 ;  /* 0xff8000000a417808 */ /* 0x000fe40005000000 */
[----:B------:R-:W-:Y:S02]  /*99b0*/  FSEL R67, R9, -INF , !P1 ;  /* 0xff80000009437808 */ /* 0x000fe40004800000 */
[----:B------:R-:W-:-:S02]  /*99c0*/  ISETP.GE.AND P4, PT, R12, R149, PT ;  /* 0x000000950c00720c */ /* 0x000fc40003f86270 */
[C---:B------:R-:W-:Y:S02]  /*99d0*/  ISETP.GE.AND P6, PT, R85.reuse, R149, PT ;  /* 0x000000955500720c */ /* 0x040fe40003fc6270 */
[-C--:B------:R-:W-:Y:S02]  /*99e0*/  ISETP.GE.AND P2, PT, R85, R148.reuse, PT ;  /* 0x000000945500720c */ /* 0x080fe40003f46270 */
[----:B------:R-:W-:Y:S02]  /*99f0*/  ISETP.GE.AND P1, PT, R12, R148, PT ;  /* 0x000000940c00720c */ /* 0x000fe40003f26270 */
[----:B------:R-:W-:Y:S02]  /*9a00*/  FSEL R85, R5, -INF , !P4 ;  /* 0xff80000005557808 */ /* 0x000fe40006000000 */
[----:B------:R-:W-:Y:S02]  /*9a10*/  FSEL R148, R4, -INF , !P6 ;  /* 0xff80000004947808 */ /* 0x000fe40007000000 */
[----:B------:R-:W-:-:S02]  /*9a20*/  FSEL R149, R6, -INF , !P2 ;  /* 0xff80000006957808 */ /* 0x000fc40005000000 */
[----:B------:R-:W-:Y:S01]  /*9a30*/  FSEL R174, R7, -INF , !P1 ;  /* 0xff80000007ae7808 */ /* 0x000fe20004800000 */
[----:B------:R-:W-:Y:S06]  /*9a40*/  @!P0 BRA `(.L_x_559) ;  /* 0x0000000800188947 */ /* 0x000fec0003800000 */
[----:B------:R-:W-:Y:S05]  /*9a50*/  BRA.U !UP1, `(.L_x_560) ;  /* 0x0000000109f47547 */ /* 0x000fea000b800000 */
[----:B------:R-:W1:Y:S01]  /*9a60*/  LDC R5, c[0x0][0x4f0] ;  /* 0x00013c00ff057b82 */ /* 0x000e620000000800 */
[C---:B------:R-:W-:Y:S01]  /*9a70*/  IADD3 R6, PT, PT, R3.reuse, -0x300, RZ ;  /* 0xfffffd0003067810 */ /* 0x040fe20007ffe0ff */
[----:B------:R-:W-:Y:S01]  /*9a80*/  VIADD R10, R3, 0xfffffe00 ;  /* 0xfffffe00030a7836 */ /* 0x000fe20000000000 */
[----:B------:R-:W2:Y:S02]  /*9a90*/  LDCU.64 UR4, c[0x0][0x3a0] ;  /* 0x00007400ff0477ac */ /* 0x000ea40008000a00 */
[----:B------:R-:W-:Y:S02]  /*9aa0*/  IABS R11, R6 ;  /* 0x00000006000b7213 */ /* 0x000fe40000000000 */
[----:B------:R-:W-:Y:S02]  /*9ab0*/  IABS R8, R10 ;  /* 0x0000000a00087213 */ /* 0x000fe40000000000 */
[-C--:B-1----:R-:W-:Y:S02]  /*9ac0*/  IABS R4, R5.reuse ;  /* 0x0000000500047213 */ /* 0x082fe40000000000 */
[----:B------:R-:W-:-:S02]  /*9ad0*/  LOP3.LUT R6, R6, R5, RZ, 0x3c, !PT ;  /* 0x0000000506067212 */ /* 0x000fc400078e3cff */
[----:B------:R-:W1:Y:S01]  /*9ae0*/  I2F.RP R9, R4 ;  /* 0x0000000400097306 */ /* 0x000e620000209400 */
[----:B------:R-:W-:-:S04]  /*9af0*/  LOP3.LUT R10, R10, R5, RZ, 0x3c, !PT ;  /* 0x000000050a0a7212 */ /* 0x000fc800078e3cff */
[----:B------:R-:W-:-:S03]  /*9b00*/  ISETP.GE.AND P0, PT, R10, RZ, PT ;  /* 0x000000ff0a00720c */ /* 0x000fc60003f06270 */
[----:B-1----:R-:W1:Y:S02]  /*9b10*/  MUFU.RCP R12, R9 ;  /* 0x00000009000c7308 */ /* 0x002e640000001000 */
[----:B-1----:R-:W-:-:S06]  /*9b20*/  VIADD R12, R12, 0xffffffe ;  /* 0x0ffffffe0c0c7836 */ /* 0x002fcc0000000000 */
[----:B------:R-:W1:Y:S02]  /*9b30*/  F2I.FTZ.U32.TRUNC.NTZ R13, R12 ;  /* 0x0000000c000d7305 */ /* 0x000e64000021f000 */
[----:B-1----:R-:W-:Y:S01]  /*9b40*/  IMAD.MOV R7, RZ, RZ, -R13 ;  /* 0x000000ffff077224 */ /* 0x002fe200078e0a0d */
[----:B------:R-:W-:-:S03]  /*9b50*/  MOV R12, RZ ;  /* 0x000000ff000c7202 */ /* 0x000fc60000000f00 */
        /* <DEDUP_REMOVED lines=16> */
[----:B------:R-:W-:Y:S02]  /*9c60*/  ISETP.GE.AND P2, PT, R6, RZ, PT ;  /* 0x000000ff0600720c */ /* 0x000fe40003f46270 */
[----:B------:R-:W-:-:S07]  /*9c70*/  LOP3.LUT R3, RZ, R5, RZ, 0x33, !PT ;  /* 0x00000005ff037212 */ /* 0x000fce00078e33ff */
[----:B------:R-:W-:Y:S02]  /*9c80*/  @P6 VIADD R12, R12, 0x1 ;  /* 0x000000010c0c6836 */ /* 0x000fe40000000000 */
[----:B------:R-:W-:Y:S02]  /*9c90*/  @P1 IADD3 R7, PT, PT, R7, 0x1, RZ ;  /* 0x0000000107071810 */ /* 0x000fe40007ffe0ff */
[----:B------:R-:W-:Y:S01]  /*9ca0*/  @!P2 IMAD.MOV R12, RZ, RZ, -R12 ;  /* 0x000000ffff0ca224 */ /* 0x000fe200078e0a0c */
[----:B------:R-:W-:Y:S02]  /*9cb0*/  ISETP.NE.AND P1, PT, R5, RZ, PT ;  /* 0x000000ff0500720c */ /* 0x000fe40003f25270 */
        /* <DEDUP_REMOVED lines=8> */
[----:B------:R-:W-:-:S04]  /*9d40*/  IMAD R5, R6, R5, -0x100 ;  /* 0xffffff0006057424 */ /* 0x000fc800078e0205 */
[----:B------:R-:W-:Y:S01]  /*9d50*/  IMAD.WIDE.U32 R8, R5, R190, RZ ;  /* 0x000000be05087225 */ /* 0x000fe200078e00ff */
[----:B------:R-:W-:-:S05]  /*9d60*/  SHF.R.S32.HI R3, RZ, 0x1f, R5 ;  /* 0x0000001fff037819 */ /* 0x000fca0000011405 */
[----:B------:R-:W-:-:S04]  /*9d70*/  IMAD R6, R3, R190, RZ ;  /* 0x000000be03067224 */ /* 0x000fc800078e02ff */
        /* <DEDUP_REMOVED lines=11> */
.L_x_560:
[----:B------:R-:W-:Y:S01]  /*9e30*/  UMOV UR4, URZ ;  /* 0x000000ff00047c82 */ /* 0x000fe20008000000 */
[----:B------:R-:W-:Y:S01]  /*9e40*/  IMAD.SHL.U32 R3, R190, 0x100, RZ ;  /* 0x00000100be037824 */ /* 0x000fe200078e00ff */
[----:B------:R-:W-:-:S05]  /*9e50*/  IADD3 R4, P0, PT, RZ, -UR4, RZ ;  /* 0x80000004ff047c10 */ /* 0x000fca000ff1e0ff */
[----:B------:R-:W-:-:S05]  /*9e60*/  IMAD.X R3, RZ, RZ, ~R3, P0 ;  /* 0x000000ffff037224 */ /* 0x000fca00000e0e03 */
[----:B------:R-:W-:-:S04]  /*9e70*/  SHF.R.S64 R5, R4, 0x1f, R3 ;  /* 0x0000001f04057819 */ /* 0x000fc80000001003 */
[----:B------:R-:W-:-:S04]  /*9e80*/  IADD3 R212, P0, PT, R5, R212, RZ ;  /* 0x000000d405d47210 */ /* 0x000fc80007f1e0ff */
[----:B------:R-:W-:-:S09]  /*9e90*/  LEA.HI.X.SX32 R213, R3, R213, 0x1, P0 ;  /* 0x000000d503d57211 */ /* 0x000fd200000f0eff */
.L_x_561:
[C---:B------:R-:W-:Y:S01]  /*9ea0*/  LEA R16, P0, R190.reuse, R212, 0x6 ;  /* 0x000000d4be107211 */ /* 0x040fe200078030ff */
[----:B------:R1:W-:Y:S01]  /*9eb0*/  @P3 STS.128 [R217+0x1000], RZ ;  /* 0x001000ffd9003388 */ /* 0x0003e20000000c00 */
[C---:B------:R-:W-:Y:S01]  /*9ec0*/  @!P3 IMAD R4, R191.reuse, 0xc0, RZ ;  /* 0x000000c0bf04b824 */ /* 0x040fe200078e02ff */
[----:B------:R-:W-:Y:S01]  /*9ed0*/  BSSY.RECONVERGENT B0, `(.L_x_562) ;  /* 0x000003c000007945 */ /* 0x000fe20003800200 */
[C---:B------:R-:W-:Y:S01]  /*9ee0*/  LEA.HI.X R17, R190.reuse, R213, R191, 0x6, P0 ;  /* 0x000000d5be117211 */ /* 0x040fe200000f34bf */
[--C-:B------:R-:W-:Y:S01]  /*9ef0*/  @!P3 IMAD.MOV.U32 R10, RZ, RZ, R16.reuse ;  /* 0x000000ffff0ab224 */ /* 0x100fe200078e0010 */
[CC--:B------:R-:W-:Y:S01]  /*9f00*/  @!P3 LEA R14, P0, R190.reuse, R16.reuse, 0x6 ;  /* 0x00000010be0eb211 */ /* 0x0c0fe200078030ff */
[----:B------:R-:W-:Y:S01]  /*9f10*/  @!P3 IMAD.MOV.U32 R6, RZ, RZ, R16 ;  /* 0x000000ffff06b224 */ /* 0x000fe200078e0010 */
[CC--:B------:R-:W-:Y:S01]  /*9f20*/  @!P3 LEA R12, P1, R190.reuse, R16.reuse, 0x7 ;  /* 0x00000010be0cb211 */ /* 0x0c0fe200078238ff */
[----:B------:R-:W-:Y:S01]  /*9f30*/  @!P3 IMAD.MOV.U32 R11, RZ, RZ, R17 ;  /* 0x000000ffff0bb224 */ /* 0x000fe200078e0011 */
[-C--:B------:R-:W-:Y:S01]  /*9f40*/  @!P3 MOV R7, R17.reuse ;  /* 0x000000110007b202 */ /* 0x080fe20000000f00 */
[----:B------:R-:W-:Y:S01]  /*9f50*/  @!PT LDS RZ, [RZ] ;  /* 0x00000000fffff984 */ /* 0x000fe20000000800 */
[----:B------:R-:W-:Y:S01]  /*9f60*/  @!PT LDS RZ, [RZ] ;  /* 0x00000000fffff984 */ /* 0x000fe20000000800 */
[----:B------:R-:W-:Y:S01]  /*9f70*/  @!PT LDS RZ, [RZ] ;  /* 0x00000000fffff984 */ /* 0x000fe20000000800 */
[----:B------:R1:W-:Y:S01]  /*9f80*/  @!P3 LDGSTS.E.BYPASS.LTC128B.128 [R217+0x1000], desc[UR16][R212.64] ;  /* 0x01000000d4d9bfae */ /* 0x0003e2000b981a10 */
[CC--:B------:R-:W-:Y:S01]  /*9f90*/  @!P3 LEA.HI.X R15, R190.reuse, R17.reuse, R191, 0x6, P0 ;  /* 0x00000011be0fb211 */ /* 0x0c0fe200000f34bf */
[C---:B------:R-:W-:Y:S01]  /*9fa0*/  @!P3 IMAD.WIDE.U32 R10, R190.reuse, 0xc0, R10 ;  /* 0x000000c0be0ab825 */ /* 0x040fe200078e000a */
[C---:B------:R-:W-:Y:S01]  /*9fb0*/  @!P3 LEA R8, P0, R190.reuse, R16, 0x8 ;  /* 0x00000010be08b211 */ /* 0x040fe200078040ff */
[----:B------:R1:W-:Y:S01]  /*9fc0*/  @P3 STS.128 [R217+0x1800], RZ ;  /* 0x001800ffd9003388 */ /* 0x0003e20000000c00 */
[CCC-:B------:R-:W-:Y:S01]  /*9fd0*/  @!P3 LEA.HI.X R13, R190.reuse, R17.reuse, R191.reuse, 0x7, P1 ;  /* 0x00000011be0db211 */ /* 0x1c0fe200008f3cbf */
[----:B------:R-:W-:Y:S01]  /*9fe0*/  @!P3 IMAD R3, R191, 0x140, RZ ;  /* 0x00000140bf03b824 */ /* 0x000fe200078e02ff */
[C---:B------:R-:W-:Y:S01]  /*9ff0*/  @!P3 LEA.HI.X R9, R190.reuse, R17, R191, 0x8, P0 ;  /* 0x00000011be09b211 */ /* 0x040fe200000f44bf */
[----:B------:R-:W-:Y:S01]  /*a000*/  @!PT LDS RZ, [RZ] ;  /* 0x00000000fffff984 */ /* 0x000fe20000000800 */
[----:B------:R-:W-:Y:S01]  /*a010*/  @!PT LDS RZ, [RZ] ;  /* 0x00000000fffff984 */ /* 0x000fe20000000800 */
[----:B------:R-:W-:Y:S01]  /*a020*/  @!PT LDS RZ, [RZ] ;  /* 0x00000000fffff984 */ /* 0x000fe20000000800 */
[----:B------:R1:W-:Y:S01]  /*a030*/  @!P3 LDGSTS.E.BYPASS.LTC128B.128 [R217+0x1800], desc[UR16][R16.64] ;  /* 0x0180000010d9bfae */ /* 0x0003e2000b981a10 */
[----:B------:R-:W-:-:S03]  /*a040*/  @!P3 IMAD.WIDE.U32 R6, R190, 0x140, R6 ;  /* 0x00000140be06b825 */ /* 0x000fc600078e0006 */
[----:B------:R1:W-:Y:S01]  /*a050*/  @P3 STS.128 [R217+0x2000], RZ ;  /* 0x002000ffd9003388 */ /* 0x0003e20000000c00 */
[----:B------:R-:W-:Y:S01]  /*a060*/  @!P3 IMAD.IADD R11, R4, 0x1, R11 ;  /* 0x00000001040bb824 */ /* 0x000fe200078e020b */
[----:B------:R-:W-:Y:S02]  /*a070*/  @!P3 IADD3 R7, PT, PT, R3, R7, RZ ;  /* 0x000000070307b210 */ /* 0x000fe40007ffe0ff */
        /* <DEDUP_REMOVED lines=33> */
.L_x_563:
[----:B------:R-:W-:Y:S05]  /*a290*/  BSYNC.RECONVERGENT B0 ;  /* 0x0000000000007941 */ /* 0x000fea0003800200 */
.L_x_562:
[----:B------:R-:W0:Y:S02]  /*a2a0*/  LDGDEPBAR ;  /* 0x00000000000079af */ /* 0x000e240000000000 */
.L_x_559:
[----:B-1----:R-:W-:Y:S02]  /*a2b0*/  FMNMX3.FTZ R7, R2, R87, R86, !PT ;  /* 0x0000005702077276 */ /* 0x002fe40007810056 */
        /* <DEDUP_REMOVED lines=63> */
[----:B------:R-:W-:Y:S01]  /*a6b0*/  VIMNMX R192, PT, PT, R192, 0x2, !PT ;  /* 0x00000002c0c07848 */ /* 0x000fe20007fe0100 */
[----:B------:R-:W1:Y:S03]  /*a6c0*/  SHFL.BFLY PT, R8, R7, 0x2, 0x1f ;  /* 0x0c401f0007087f89 */ /* 0x000e6600000e0000 */
[----:B------:R-:W-:Y:S01]  /*a6d0*/  IADD3 R226, PT, PT, R192, -0x3, RZ ;  /* 0xfffffffdc0e27810 */ /* 0x000fe20007ffe0ff */
[----:B------:R-:W3:Y:S01]  /*a6e0*/  SHFL.BFLY PT, R6, R5, 0x2, 0x1f ;  /* 0x0c401f0005067f89 */ /* 0x000ee200000e0000 */
[----:B-1----:R-:W-:-:S02]  /*a6f0*/  FMNMX.FTZ R8, R7, R8, !PT ;  /* 0x0000000807087209 */ /* 0x002fc40007810000 */
[----:B---3--:R-:W-:-:S03]  /*a700*/  FMNMX.FTZ R6, R5, R6, !PT ;  /* 0x0000000605067209 */ /* 0x008fc60007810000 */
[----:B------:R-:W1:Y:S04]  /*a710*/  SHFL.BFLY PT, R175, R8, 0x1, 0x1f ;  /* 0x0c201f0008af7f89 */ /* 0x000e6800000e0000 */
[----:B------:R-:W3:Y:S01]  /*a720*/  SHFL.BFLY PT, R173, R6, 0x1, 0x1f ;  /* 0x0c201f0006ad7f89 */ /* 0x000ee200000e0000 */
[----:B-1----:R-:W-:-:S04]  /*a730*/  FMNMX.FTZ R175, R8, R175, !PT ;  /* 0x000000af08af7209 */ /* 0x002fc80007810000 */
[C---:B------:R-:W-:Y:S01]  /*a740*/  FSETP.NEU.FTZ.AND P1, PT, R175.reuse, -INF , PT ;  /* 0xff800000af00780b */ /* 0x040fe20003f3d000 */
[C---:B------:R-:W-:Y:S01]  /*a750*/  FMUL.FTZ R3, R175.reuse, UR6 ;  /* 0x00000006af037c20 */ /* 0x040fe20008410000 */
[----:B---3--:R-:W-:Y:S02]  /*a760*/  FMNMX.FTZ R173, R6, R173, !PT ;  /* 0x000000ad06ad7209 */ /* 0x008fe40007810000 */
[----:B------:R-:W-:Y:S02]  /*a770*/  FSEL R11, R175, RZ, P1 ;  /* 0x000000ffaf0b7208 */ /* 0x000fe40000800000 */
[----:B------:R-:W-:Y:S01]  /*a780*/  FSEL R3, R3, RZ, P1 ;  /* 0x000000ff03037208 */ /* 0x000fe20000800000 */
[C---:B------:R-:W-:Y:S01]  /*a790*/  FMUL.FTZ R4, R173.reuse, UR6 ;  /* 0x00000006ad047c20 */ /* 0x040fe20008410000 */
[----:B------:R-:W-:Y:S01]  /*a7a0*/  FSETP.NEU.FTZ.AND P0, PT, R173, -INF , PT ;  /* 0xff800000ad00780b */ /* 0x000fe20003f1d000 */
[----:B------:R-:W-:Y:S02]  /*a7b0*/  FADD.FTZ R11, R2, -R11 ;  /* 0x8000000b020b7221 */ /* 0x000fe40000010000 */
[--C-:B------:R-:W-:Y:S01]  /*a7c0*/  FFMA.FTZ R8, R86, UR6, -R3.reuse ;  /* 0x0000000656087c23 */ /* 0x100fe20008010803 */
[----:B------:R-:W-:Y:S01]  /*a7d0*/  FSEL R86, R4, RZ, P0 ;  /* 0x000000ff04567208 */ /* 0x000fe20000000000 */
[--C-:B------:R-:W-:Y:S01]  /*a7e0*/  FFMA.FTZ R176, R87, UR6, -R3.reuse ;  /* 0x0000000657b07c23 */ /* 0x100fe20008010803 */
[----:B------:R-:W-:Y:S01]  /*a7f0*/  FSEL R9, R173, RZ, P0 ;  /* 0x000000ffad097208 */ /* 0x000fe20000000000 */
[----:B------:R-:W1:Y:S01]  /*a800*/  LDSM.16.MT88.4 R4, [R150+0x5000] ;  /* 0x005000009604783b */ /* 0x000e620000004200 */
[----:B------:R-:W-:Y:S01]  /*a810*/  FFMA.FTZ R87, R61, UR6, -R3 ;  /* 0x000000063d577c23 */ /* 0x000fe20008010803 */
[--C-:B------:R-:W-:Y:S01]  /*a820*/  FFMA.FTZ R13, R88, UR6, -R86.reuse ;  /* 0x00000006580d7c23 */ /* 0x100fe20008010856 */
[----:B------:R-:W-:Y:S01]  /*a830*/  MOV R88, R84 ;  /* 0x0000005400587202 */ /* 0x000fe20000000f00 */
[----:B------:R-:W-:Y:S01]  /*a840*/  FADD.FTZ R9, R0, -R9 ;  /* 0x8000000900097221 */ /* 0x000fe20000010000 */
[----:B------:R-:W-:Y:S01]  /*a850*/  @P5 IADD3 R88, PT, PT, R228, -0x20, RZ ;  /* 0xffffffe0e4585810 */ /* 0x000fe20007ffe0ff */
[----:B------:R3:W-:Y:S01]  /*a860*/  MUFU.EX2 R61, R8 ;  /* 0x00000008003d7308 */ /* 0x0007e20000000800 */
[----:B------:R-:W-:Y:S01]  /*a870*/  FMUL.FTZ R0, R11, UR6 ;  /* 0x000000060b007c20 */ /* 0x000fe20008410000 */
[----:B--2---:R-:W-:Y:S01]  /*a880*/  FMUL.FTZ R16, R9, UR6 ;  /* 0x0000000609107c20 */ /* 0x004fe20008410000 */
[--C-:B------:R-:W-:Y:S01]  /*a890*/  FFMA.FTZ R90, R90, UR6, -R3.reuse ;  /* 0x000000065a5a7c23 */ /* 0x100fe20008010803 */
[--C-:B------:R-:W-:Y:S01]  /*a8a0*/  FFMA.FTZ R89, R89, UR6, -R86.reuse ;  /* 0x0000000659597c23 */ /* 0x100fe20008010856 */
[--C-:B------:R-:W-:Y:S01]  /*a8b0*/  FFMA.FTZ R60, R60, UR6, -R86.reuse ;  /* 0x000000063c3c7c23 */ /* 0x100fe20008010856 */
[--C-:B------:R-:W-:Y:S01]  /*a8c0*/  FFMA.FTZ R91, R91, UR6, -R86.reuse ;  /* 0x000000065b5b7c23 */ /* 0x100fe20008010856 */
[----:B------:R2:W4:Y:S01]  /*a8d0*/  MUFU.EX2 R84, R16 ;  /* 0x0000001000547308 */ /* 0x0005220000000800 */
[--C-:B------:R-:W-:Y:S01]  /*a8e0*/  FFMA.FTZ R24, R95, UR6, -R86.reuse ;  /* 0x000000065f187c23 */ /* 0x100fe20008010856 */
[--C-:B------:R-:W-:Y:S01]  /*a8f0*/  FFMA.FTZ R94, R94, UR6, -R3.reuse ;  /* 0x000000065e5e7c23 */ /* 0x100fe20008010803 */
[--C-:B------:R-:W-:Y:S01]  /*a900*/  FFMA.FTZ R97, R97, UR6, -R3.reuse ;  /* 0x0000000661617c23 */ /* 0x100fe20008010803 */
[----:B------:R-:W5:Y:S01]  /*a910*/  MUFU.EX2 R176, R176 ;  /* 0x000000b000b07308 */ /* 0x000f620000000800 */
[--C-:B------:R-:W-:Y:S01]  /*a920*/  FFMA.FTZ R62, R62, UR6, -R86.reuse ;  /* 0x000000063e3e7c23 */ /* 0x100fe20008010856 */
[--C-:B------:R-:W-:Y:S01]  /*a930*/  FFMA.FTZ R93, R93, UR6, -R86.reuse ;  /* 0x000000065d5d7c23 */ /* 0x100fe20008010856 */
[----:B---3--:R-:W3:Y:S01]  /*a940*/  LDSM.16.MT88.4 R8, [R88] ;  /* 0x000000005808783b */ /* 0x008ee20000004200 */
[----:B------:R-:W-:Y:S01]  /*a950*/  MUFU.EX2 R87, R87 ;  /* 0x0000005700577308 */ /* 0x000fe20000000800 */
[--C-:B------:R-:W-:Y:S01]  /*a960*/  FFMA.FTZ R95, R56, UR6, -R86.reuse ;  /* 0x00000006385f7c23 */ /* 0x100fe20008010856 */
[--C-:B------:R-:W-:Y:S01]  /*a970*/  FFMA.FTZ R26, R100, UR6, -R3.reuse ;  /* 0x00000006641a7c23 */ /* 0x100fe20008010803 */
[----:B------:R-:W-:Y:S01]  /*a980*/  LDSM.16.MT88.4 R20, [R88+0x400] ;  /* 0x000400005814783b */ /* 0x000fe20000004200 */
[----:B------:R-:W1:Y:S01]  /*a990*/  MUFU.EX2 R90, R90 ;  /* 0x0000005a005a7308 */ /* 0x000e620000000800 */
[--C-:B------:R-:W-:Y:S01]  /*a9a0*/  FFMA.FTZ R25, R102, UR6, -R3.reuse ;  /* 0x0000000666197c23 */ /* 0x100fe20008010803 */
[--C-:B--2---:R-:W-:Y:S01]  /*a9b0*/  FFMA.FTZ R16, R92, UR6, -R3.reuse ;  /* 0x000000065c107c23 */ /* 0x104fe20008010803 */
[--C-:B------:R-:W-:Y:S01]  /*a9c0*/  FFMA.FTZ R92, R63, UR6, -R3.reuse ;  /* 0x000000063f5c7c23 */ /* 0x100fe20008010803 */
[----:B------:R-:W-:Y:S01]  /*a9d0*/  MUFU.EX2 R89, R89 ;  /* 0x0000005900597308 */ /* 0x000fe20000000800 */
[----:B----4-:R-:W-:Y:S01]  /*a9e0*/  FMUL.FTZ R146, R146, R84 ;  /* 0x0000005492927220 */ /* 0x010fe20000410000 */
[----:B-----5:R-:W-:Y:S01]  /*a9f0*/  F2FP.F16.F32.PACK_AB R12, R61, R176 ;  /* 0x000000b03d0c723e */ /* 0x020fe200000000ff */
[-C--:B------:R-:W-:Y:S01]  /*aa00*/  FMUL.FTZ R147, R147, R84.reuse ;  /* 0x0000005493937220 */ /* 0x080fe20000410000 */
[----:B------:R-:W2:Y:S01]  /*aa10*/  MUFU.EX2 R60, R60 ;  /* 0x0000003c003c7308 */ /* 0x000ea20000000800 */
[-C--:B------:R-:W-:Y:S01]  /*aa20*/  FMUL.FTZ R134, R134, R84.reuse ;  /* 0x0000005486867220 */ /* 0x080fe20000410000 */
[-C--:B------:R-:W-:Y:S01]  /*aa30*/  FMUL.FTZ R135, R135, R84.reuse ;  /* 0x0000005487877220 */ /* 0x080fe20000410000 */
[-C--:B------:R-:W-:Y:S01]  /*aa40*/  FMUL.FTZ R138, R138, R84.reuse ;  /* 0x000000548a8a7220 */ /* 0x080fe20000410000 */
[----:B------:R2:W-:Y:S01]  /*aa50*/  MUFU.EX2 R2, R13 ;  /* 0x0000000d00027308 */ /* 0x0005e20000000800 */
[----:B------:R-:W-:Y:S01]  /*aa60*/  FMUL.FTZ R139, R139, R84 ;  /* 0x000000548b8b7220 */ /* 0x000fe20000410000 */
[----:B-1----:R-:W-:Y:S01]  /*aa70*/  F2FP.F16.F32.PACK_AB R14, R90, R87 ;  /* 0x000000575a0e723e */ /* 0x002fe200000000ff */
[--C-:B------:R-:W-:Y:S01]  /*aa80*/  FFMA.FTZ R57, R57, UR6, -R3.reuse ;  /* 0x0000000639397c23 */ /* 0x100fe20008010803 */
[----:B------:R-:W1:Y:S01]  /*aa90*/  MUFU.EX2 R91, R91 ;  /* 0x0000005b005b7308 */ /* 0x000e620000000800 */
[--C-:B------:R-:W-:Y:S01]  /*aaa0*/  FFMA.FTZ R98, R98, UR6, -R3.reuse ;  /* 0x0000000662627c23 */ /* 0x100fe20008010803 */
[--C-:B------:R-:W-:Y:S01]  /*aab0*/  FFMA.FTZ R100, R59, UR6, -R3.reuse ;  /* 0x000000063b647c23 */ /* 0x100fe20008010803 */
[--C-:B------:R-:W-:Y:S01]  /*aac0*/  FFMA.FTZ R102, R101, UR6, -R86.reuse ;  /* 0x0000000665667c23 */ /* 0x100fe20008010856 */
[----:B------:R-:W4:Y:S01]  /*aad0*/  MUFU.EX2 R0, R0 ;  /* 0x0000000000007308 */ /* 0x000f220000000800 */
[--C-:B------:R-:W-:Y:S01]  /*aae0*/  FFMA.FTZ R105, R105, UR6, -R3.reuse ;  /* 0x0000000669697c23 */ /* 0x100fe20008010803 */
[--C-:B------:R-:W-:Y:S01]  /*aaf0*/  FFMA.FTZ R106, R106, UR6, -R3.reuse ;  /* 0x000000066a6a7c23 */ /* 0x100fe20008010803 */
[--C-:B------:R-:W-:Y:S01]  /*ab00*/  FFMA.FTZ R110, R110, UR6, -R3.reuse ;  /* 0x000000066e6e7c23 */ /* 0x100fe20008010803 */
[----:B------:R5:W-:Y:S01]  /*ab10*/  MUFU.EX2 R63, R16 ;  /* 0x00000010003f7308 */ /* 0x000be20000000800 */
[--C-:B------:R-:W-:Y:S01]  /*ab20*/  FFMA.FTZ R113, R113, UR6, -R3.reuse ;  /* 0x0000000671717c23 */ /* 0x100fe20008010803 */
[----:B--2---:R-:W-:Y:S01]  /*ab30*/  F2FP.F16.F32.PACK_AB R13, R60, R89 ;  /* 0x000000593c0d723e */ /* 0x004fe200000000ff */
[--C-:B------:R-:W-:Y:S01]  /*ab40*/  FFMA.FTZ R114, R114, UR6, -R3.reuse ;  /* 0x0000000672727c23 */ /* 0x100fe20008010803 */
[----:B------:R-:W-:Y:S01]  /*ab50*/  MUFU.EX2 R92, R92 ;  /* 0x0000005c005c7308 */ /* 0x000fe20000000800 */
[--C-:B------:R-:W-:Y:S01]  /*ab60*/  FFMA.FTZ R118, R118, UR6, -R3.reuse ;  /* 0x0000000676767c23 */ /* 0x100fe20008010803 */
[----:B-1----:R-:W-:Y:S01]  /*ab70*/  F2FP.F16.F32.PACK_AB R15, R91, R2 ;  /* 0x000000025b0f723e */ /* 0x002fe200000000ff */
[--C-:B------:R-:W-:Y:S01]  /*ab80*/  FFMA.FTZ R121, R121, UR6, -R3.reuse ;  /* 0x0000000679797c23 */ /* 0x100fe20008010803 */
[----:B------:R-:W-:Y:S01]  /*ab90*/  MUFU.EX2 R94, R94 ;  /* 0x0000005e005e7308 */ /* 0x000fe20000000800 */
[--C-:B------:R-:W-:Y:S01]  /*aba0*/  FFMA.FTZ R122, R122, UR6, -R3.reuse ;  /* 0x000000067a7a7c23 */ /* 0x100fe20008010803 */
[-C--:B----4-:R-:W-:Y:S01]  /*abb0*/  FMUL.FTZ R144, R144, R0.reuse ;  /* 0x0000000090907220 */ /* 0x090fe20000410000 */
[-C--:B------:R-:W-:Y:S01]  /*abc0*/  FMUL.FTZ R145, R145, R0.reuse ;  /* 0x0000000091917220 */ /* 0x080fe20000410000 */
[-C--:B------:R-:W-:Y:S01]  /*abd0*/  FMUL.FTZ R132, R132, R0.reuse ;  /* 0x0000000084847220 */ /* 0x080fe20000410000 */
[-C--:B------:R-:W-:Y:S01]  /*abe0*/  FMUL.FTZ R133, R133, R0.reuse ;  /* 0x0000000085857220 */ /* 0x080fe20000410000 */
[----:B-----5:R-:W1:Y:S01]  /*abf0*/  LDSM.16.MT88.4 R16, [R150+0x5400] ;  /* 0x005400009610783b */ /* 0x020e620000004200 */
[----:B------:R-:W2:Y:S01]  /*ac00*/  MUFU.EX2 R97, R97 ;  /* 0x0000006100617308 */ /* 0x000ea20000000800 */
[-C--:B------:R-:W-:Y:S01]  /*ac10*/  FMUL.FTZ R136, R136, R0.reuse ;  /* 0x0000000088887220 */ /* 0x080fe20000410000 */
[-C--:B------:R-:W-:Y:S01]  /*ac20*/  FMUL.FTZ R137, R137, R0.reuse ;  /* 0x0000000089897220 */ /* 0x080fe20000410000 */
[C---:B------:R-:W-:Y:S01]  /*ac30*/  HMMA.16816.F32 R144, R12.reuse, R4, R144 ;  /* 0x000000040c90723c */ /* 0x040fe20000001890 */
[----:B------:R-:W-:Y:S01]  /*ac40*/  MUFU.EX2 R62, R62 ;  /* 0x0000003e003e7308 */ /* 0x000fe20000000800 */
[-C--:B------:R-:W-:Y:S01]  /*ac50*/  FMUL.FTZ R4, R140, R0.reuse ;  /* 0x000000008c047220 */ /* 0x080fe20000410000 */
[----:B------:R-:W-:Y:S01]  /*ac60*/  FMUL.FTZ R5, R141, R0 ;  /* 0x000000008d057220 */ /* 0x000fe20000410000 */
[--C-:B------:R-:W-:Y:S01]  /*ac70*/  FFMA.FTZ R140, R99, UR6, -R86.reuse ;  /* 0x00000006638c7c23 */ /* 0x100fe20008010856 */
[----:B------:R-:W4:Y:S01]  /*ac80*/  MUFU.EX2 R93, R93 ;  /* 0x0000005d005d7308 */ /* 0x000f220000000800 */
[--C-:B------:R-:W-:Y:S01]  /*ac90*/  FFMA.FTZ R141, R58, UR6, -R86.reuse ;  /* 0x000000063a8d7c23 */ /* 0x100fe20008010856 */
[--C-:B------:R-:W-:Y:S01]  /*aca0*/  FFMA.FTZ R125, R125, UR6, -R3.reuse ;  /* 0x000000067d7d7c23 */ /* 0x100fe20008010803 */
[C---:B------:R-:W-:Y:S01]  /*acb0*/  HMMA.16816.F32 R132, R12.reuse, R6, R132 ;  /* 0x000000060c84723c */ /* 0x040fe20000001884 */
[----:B------:R5:W-:Y:S01]  /*acc0*/  MUFU.EX2 R56, R24 ;  /* 0x0000001800387308 */ /* 0x000be20000000800 */
[-C--:B------:R-:W-:Y:S01]  /*acd0*/  FMUL.FTZ R6, R142, R84.reuse ;  /* 0x000000548e067220 */ /* 0x080fe20000410000 */
[----:B------:R-:W-:Y:S01]  /*ace0*/  FMUL.FTZ R7, R143, R84 ;  /* 0x000000548f077220 */ /* 0x000fe20000410000 */
[--C-:B------:R-:W-:Y:S01]  /*acf0*/  FFMA.FTZ R142, R104, UR6, -R86.reuse ;  /* 0x00000006688e7c23 */ /* 0x100fe20008010856 */
[----:B------:R-:W4:Y:S01]  /*ad00*/  MUFU.EX2 R95, R95 ;  /* 0x0000005f005f7308 */ /* 0x000f220000000800 */
[--C-:B------:R-:W-:Y:S01]  /*ad10*/  FFMA.FTZ R119, R119, UR6, -R86.reuse ;  /* 0x0000000677777c23 */ /* 0x100fe20008010856 */
[--C-:B------:R-:W-:Y:S01]  /*ad20*/  FFMA.FTZ R120, R120, UR6, -R86.reuse ;  /* 0x0000000678787c23 */ /* 0x100fe20008010856 */
[C---:B---3--:R-:W-:Y:S01]  /*ad30*/  HMMA.16816.F32 R136, R12.reuse, R10, R136 ;  /* 0x0000000a0c88723c */ /* 0x048fe20000001888 */
[----:B--2---:R-:W-:Y:S01]  /*ad40*/  F2FP.F16.F32.PACK_AB R10, R97, R94 ;  /* 0x0000005e610a723e */ /* 0x004fe200000000ff */
[----:B------:R-:W-:Y:S01]  /*ad50*/  MUFU.EX2 R57, R57 ;  /* 0x0000003900397308 */ /* 0x000fe20000000800 */
[--C-:B------:R-:W-:Y:S01]  /*ad60*/  FFMA.FTZ R123, R123, UR6, -R86.reuse ;  /* 0x000000067b7b7c23 */ /* 0x100fe20008010856 */
[--C-:B------:R-:W-:Y:S01]  /*ad70*/  FFMA.FTZ R124, R124, UR6, -R86.reuse ;  /* 0x000000067c7c7c23 */ /* 0x100fe20008010856 */
[--C-:B------:R-:W-:Y:S01]  /*ad80*/  FFMA.FTZ R52, R52, UR6, -R3.reuse ;  /* 0x0000000634347c23 */ /* 0x100fe20008010803 */
[----:B------:R-:W2:Y:S01]  /*ad90*/  MUFU.EX2 R98, R98 ;  /* 0x0000006200627308 */ /* 0x000ea20000000800 */
[--C-:B-----5:R-:W-:Y:S01]  /*ada0*/  FFMA.FTZ R24, R96, UR6, -R86.reuse ;  /* 0x0000000660187c23 */ /* 0x120fe20008010856 */
[----:B------:R-:W-:Y:S01]  /*adb0*/  HMMA.16816.F32 R4, R12, R8, R4 ;  /* 0x000000080c04723c */ /* 0x000fe20000001804 */
[----:B------:R-:W3:Y:S01]  /*adc0*/  LDSM.16.MT88.4 R12, [R150+0x5800] ;  /* 0x00580000960c783b */ /* 0x000ee20000004200 */
[----:B------:R-:W-:Y:S01]  /*add0*/  F2FP.F16.F32.PACK_AB R8, R92, R63 ;  /* 0x0000003f5c08723e */ /* 0x000fe200000000ff */
[----:B------:R-:W-:Y:S01]  /*ade0*/  MUFU.EX2 R59, R26 ;  /* 0x0000001a003b7308 */ /* 0x000fe20000000800 */
[----:B----4-:R-:W-:Y:S01]  /*adf0*/  F2FP.F16.F32.PACK_AB R9, R93, R62 ;  /* 0x0000003e5d09723e */ /* 0x010fe200000000ff */
[--C-:B------:R-:W-:Y:S01]  /*ae00*/  FFMA.FTZ R53, R53, UR6, -R3.reuse ;  /* 0x0000000635357c23 */ /* 0x100fe20008010803 */
[----:B------:R-:W-:Y:S01]  /*ae10*/  F2FP.F16.F32.PACK_AB R11, R95, R56 ;  /* 0x000000385f0b723e */ /* 0x000fe200000000ff */
[----:B------:R-:W-:Y:S01]  /*ae20*/  MUFU.EX2 R100, R100 ;  /* 0x0000006400647308 */ /* 0x000fe20000000800 */
[--C-:B------:R-:W-:Y:S01]  /*ae30*/  FFMA.FTZ R126, R126, UR6, -R3.reuse ;  /* 0x000000067e7e7c23 */ /* 0x100fe20008010803 */
[--C-:B------:R-:W-:Y:S01]  /*ae40*/  FFMA.FTZ R129, R129, UR6, -R3.reuse ;  /* 0x0000000681817c23 */ /* 0x100fe20008010803 */
[--C-:B------:R-:W-:Y:S01]  /*ae50*/  FFMA.FTZ R54, R54, UR6, -R86.reuse ;  /* 0x0000000636367c23 */ /* 0x100fe20008010856 */
[----:B------:R-:W-:Y:S01]  /*ae60*/  MUFU.EX2 R96, R25 ;  /* 0x0000001900607308 */ /* 0x000fe20000000800 */
[--C-:B------:R-:W-:Y:S01]  /*ae70*/  FFMA.FTZ R55, R55, UR6, -R86.reuse ;  /* 0x0000000637377c23 */ /* 0x100fe20008010856 */
[C---:B-1----:R-:W-:Y:S01]  /*ae80*/  HMMA.16816.F32 R144, R8.reuse, R16, R144 ;  /* 0x000000100890723c */ /* 0x042fe20000001890 */
[--C-:B------:R-:W-:Y:S01]  /*ae90*/  FFMA.FTZ R127, R127, UR6, -R86.reuse ;  /* 0x000000067f7f7c23 */ /* 0x100fe20008010856 */
[----:B------:R1:W-:Y:S01]  /*aea0*/  MUFU.EX2 R99, R24 ;  /* 0x0000001800637308 */ /* 0x0003e20000000800 */
[--C-:B------:R-:W-:Y:S01]  /*aeb0*/  FFMA.FTZ R128, R128, UR6, -R86.reuse ;  /* 0x0000000680807c23 */ /* 0x100fe20008010856 */
[--C-:B------:R-:W-:Y:S01]  /*aec0*/  FFMA.FTZ R80, R80, UR6, -R3.reuse ;  /* 0x0000000650507c23 */ /* 0x100fe20008010803 */
[--C-:B------:R-:W-:Y:S01]  /*aed0*/  FFMA.FTZ R81, R81, UR6, -R3.reuse ;  /* 0x0000000651517c23 */ /* 0x100fe20008010803 */
[----:B------:R4:W5:Y:S01]  /*aee0*/  MUFU.EX2 R58, R140 ;  /* 0x0000008c003a7308 */ /* 0x0009620000000800 */
[--C-:B------:R-:W-:Y:S01]  /*aef0*/  FFMA.FTZ R68, R68, UR6, -R3.reuse ;  /* 0x0000000644447c23 */ /* 0x100fe20008010803 */
[C---:B------:R-:W-:Y:S01]  /*af00*/  HMMA.16816.F32 R132, R8.reuse, R18, R132 ;  /* 0x000000120884723c */ /* 0x040fe20000001884 */
[----:B------:R-:W3:Y:S01]  /*af10*/  LDSM.16.MT88.4 R16, [R88+0x800] ;  /* 0x000800005810783b */ /* 0x000ee20000004200 */
[----:B------:R2:W-:Y:S01]  /*af20*/  MUFU.EX2 R101, R141 ;  /* 0x0000008d00657308 */ /* 0x0005e20000000800 */
[--C-:B------:R-:W-:Y:S01]  /*af30*/  FFMA.FTZ R69, R69, UR6, -R3.reuse ;  /* 0x0000000645457c23 */ /* 0x100fe20008010803 */
[--C-:B------:R-:W-:Y:S01]  /*af40*/  FFMA.FTZ R82, R82, UR6, -R86.reuse ;  /* 0x0000000652527c23 */ /* 0x100fe20008010856 */
[--C-:B------:R-:W-:Y:S01]  /*af50*/  FFMA.FTZ R83, R83, UR6, -R86.reuse ;  /* 0x0000000653537c23 */ /* 0x100fe20008010856 */
[----:B------:R-:W5:Y:S01]  /*af60*/  MUFU.EX2 R102, R102 ;  /* 0x0000006600667308 */ /* 0x000f620000000800 */
[--C-:B------:R-:W-:Y:S01]  /*af70*/  FFMA.FTZ R70, R70, UR6, -R86.reuse ;  /* 0x0000000646467c23 */ /* 0x100fe20008010856 */
[----:B-1----:R-:W1:Y:S01]  /*af80*/  LDSM.16.MT88.4 R24, [R150+0x5c00] ;  /* 0x005c00009618783b */ /* 0x002e620000004200 */
[C---:B------:R-:W-:Y:S01]  /*af90*/  HMMA.16816.F32 R4, R8.reuse, R20, R4 ;  /* 0x000000140804723c */ /* 0x040fe20000001804 */
[--C-:B------:R-:W-:Y:S01]  /*afa0*/  FFMA.FTZ R20, R109, UR6, -R3.reuse ;  /* 0x000000066d147c23 */ /* 0x100fe20008010803 */
[--C-:B------:R-:W-:Y:S01]  /*afb0*/  FFMA.FTZ R109, R108, UR6, -R86.reuse ;  /* 0x000000066c6d7c23 */ /* 0x100fe20008010856 */
[--C-:B----4-:R-:W-:Y:S01]  /*afc0*/  FFMA.FTZ R140, R103, UR6, -R86.reuse ;  /* 0x00000006678c7c23 */ /* 0x110fe20008010856 */
[----:B------:R-:W4:Y:S01]  /*afd0*/  MUFU.EX2 R105, R105 ;  /* 0x0000006900697308 */ /* 0x000f220000000800 */
[--C-:B------:R-:W-:Y:S01]  /*afe0*/  FFMA.FTZ R71, R71, UR6, -R86.reuse ;  /* 0x0000000647477c23 */ /* 0x100fe20008010856 */
[--C-:B------:R-:W-:Y:S01]  /*aff0*/  FFMA.FTZ R44, R44, UR6, -R3.reuse ;  /* 0x000000062c2c7c23 */ /* 0x100fe20008010803 */
[--C-:B--2---:R-:W-:Y:S01]  /*b000*/  FFMA.FTZ R141, R107, UR6, -R86.reuse ;  /* 0x000000066b8d7c23 */ /* 0x104fe20008010856 */
[----:B------:R-:W-:Y:S01]  /*b010*/  HMMA.16816.F32 R136, R8, R22, R136 ;  /* 0x000000160888723c */ /* 0x000fe20000001888 */
[----:B------:R-:W-:Y:S01]  /*b020*/  F2FP.F16.F32.PACK_AB R8, R98, R57 ;  /* 0x000000396208723e */ /* 0x000fe200000000ff */
[----:B------:R-:W-:Y:S01]  /*b030*/  MUFU.EX2 R106, R106 ;  /* 0x0000006a006a7308 */ /* 0x000fe20000000800 */
[----:B-----5:R-:W-:Y:S01]  /*b040*/  F2FP.F16.F32.PACK_AB R9, R58, R99 ;  /* 0x000000633a09723e */ /* 0x020fe200000000ff */
[--C-:B------:R-:W-:Y:S01]  /*b050*/  FFMA.FTZ R45, R45, UR6, -R3.reuse ;  /* 0x000000062d2d7c23 */ /* 0x100fe20008010803 */
[----:B------:R-:W-:Y:S01]  /*b060*/  F2FP.F16.F32.PACK_AB R10, R100, R59 ;  /* 0x0000003b640a723e */ /* 0x000fe200000000ff */
[----:B------:R2:W-:Y:S01]  /*b070*/  MUFU.EX2 R103, R20 ;  /* 0x0000001400677308 */ /* 0x0005e20000000800 */
[----:B------:R-:W-:Y:S01]  /*b080*/  F2FP.F16.F32.PACK_AB R11, R102, R101 ;  /* 0x00000065660b723e */ /* 0x000fe200000000ff */
[--C-:B------:R-:W-:Y:S01]  /*b090*/  FFMA.FTZ R76, R76, UR6, -R3.reuse ;  /* 0x000000064c4c7c23 */ /* 0x100fe20008010803 */
[--C-:B------:R-:W-:Y:S01]  /*b0a0*/  FFMA.FTZ R77, R77, UR6, -R3.reuse ;  /* 0x000000064d4d7c23 */ /* 0x100fe20008010803 */
[----:B------:R5:W-:Y:S01]  /*b0b0*/  MUFU.EX2 R104, R140 ;  /* 0x0000008c00687308 */ /* 0x000be20000000800 */
[--C-:B------:R-:W-:Y:S01]  /*b0c0*/  FFMA.FTZ R143, R78, UR6, -R86.reuse ;  /* 0x000000064e8f7c23 */ /* 0x100fe20008010856 */
[--C-:B------:R-:W-:Y:S01]  /*b0d0*/  FFMA.FTZ R156, R156, UR6, -R3.reuse ;  /* 0x000000069c9c7c23 */ /* 0x100fe20008010803 */
[----:B------:R-:W-:Y:S01]  /*b0e0*/  FFMA.FTZ R160, R160, UR6, -R3 ;  /* 0x00000006a0a07c23 */ /* 0x000fe20008010803 */
[----:B------:R4:W1:Y:S01]  /*b0f0*/  MUFU.EX2 R107, R142 ;  /* 0x0000008e006b7308 */ /* 0x0008620000000800 */
[C---:B---3--:R-:W-:Y:S01]  /*b100*/  HMMA.16816.F32 R144, R8.reuse, R12, R144 ;  /* 0x0000000c0890723c */ /* 0x048fe20000001890 */
[----:B------:R-:W-:Y:S01]  /*b110*/  FFMA.FTZ R158, R158, UR6, -R86 ;  /* 0x000000069e9e7c23 */ /* 0x000fe20008010856 */
[----:B------:R-:W-:Y:S01]  /*b120*/  FFMA.FTZ R176, R229, R0, R176 ;  /* 0x00000000e5b07223 */ /* 0x000fe200000100b0 */
[----:B------:R3:W-:Y:S01]  /*b130*/  MUFU.EX2 R108, R141 ;  /* 0x0000008d006c7308 */ /* 0x0007e20000000800 */
[----:B------:R-:W-:Y:S01]  /*b140*/  FFMA.FTZ R89, R230, R84, R89 ;  /* 0x00000054e6597223 */ /* 0x000fe20000010059 */
[----:B--2---:R-:W2:Y:S01]  /*b150*/  LDSM.16.MT88.4 R20, [R88+0xc00] ;  /* 0x000c00005814783b */ /* 0x004ea20000004200 */
[----:B------:R-:W-:Y:S01]  /*b160*/  FADD.FTZ R176, R61, R176 ;  /* 0x000000b03db07221 */ /* 0x000fe20000010000 */
[----:B------:R-:W1:Y:S01]  /*b170*/  MUFU.EX2 R109, R109 ;  /* 0x0000006d006d7308 */ /* 0x000e620000000800 */
[C---:B------:R-:W-:Y:S01]  /*b180*/  HMMA.16816.F32 R132, R8.reuse, R14, R132 ;  /* 0x0000000e0884723c */ /* 0x040fe20000001884 */
[----:B------:R-:W2:Y:S01]  /*b190*/  LDSM.16.MT88.4 R12, [R150+0x6000] ;  /* 0x00600000960c783b */ /* 0x000ea20000004200 */
[--C-:B-----5:R-:W-:Y:S01]  /*b1a0*/  FFMA.FTZ R140, R153, UR6, -R3.reuse ;  /* 0x00000006998c7c23 */ /* 0x120fe20008010803 */
[----:B------:R-:W-:Y:S01]  /*b1b0*/  MUFU.EX2 R110, R110 ;  /* 0x0000006e006e7308 */ /* 0x000fe20000000800 */
[----:B------:R-:W-:Y:S01]  /*b1c0*/  FFMA.FTZ R153, R157, UR6, -R3 ;  /* 0x000000069d997c23 */ /* 0x000fe20008010803 */
[--C-:B----4-:R-:W-:Y:S01]  /*b1d0*/  FFMA.FTZ R142, R47, UR6, -R86.reuse ;  /* 0x000000062f8e7c23 */ /* 0x110fe20008010856 */
[----:B------:R-:W-:Y:S01]  /*b1e0*/  FADD.FTZ R89, R60, R89 ;  /* 0x000000593c597221 */ /* 0x000fe20000010000 */
[----:B------:R-:W4:Y:S01]  /*b1f0*/  MUFU.EX2 R113, R113 ;  /* 0x0000007100717308 */ /* 0x000f220000000800 */
[C---:B------:R-:W-:Y:S01]  /*b200*/  HMMA.16816.F32 R4, R8.reuse, R16, R4 ;  /* 0x000000100804723c */ /* 0x040fe20000001804 */
[--C-:B---3--:R-:W-:Y:S01]  /*b210*/  FFMA.FTZ R141, R151, UR6, -R3.reuse ;  /* 0x00000006978d7c23 */ /* 0x108fe20008010803 */
[----:B------:R-:W-:Y:S01]  /*b220*/  FFMA.FTZ R151, R154, UR6, -R86 ;  /* 0x000000069a977c23 */ /* 0x000fe20008010856 */
[----:B------:R-:W-:Y:S01]  /*b230*/  MUFU.EX2 R114, R114 ;  /* 0x0000007200727308 */ /* 0x000fe20000000800 */
[----:B------:R-:W-:Y:S01]  /*b240*/  FFMA.FTZ R154, R164, UR6, -R3 ;  /* 0x00000006a49a7c23 */ /* 0x000fe20008010803 */
[----:B------:R-:W-:Y:S01]  /*b250*/  FADD.FTZ R87, R87, R176 ;  /* 0x000000b057577221 */ /* 0x000fe20000010000 */
[----:B------:R-:W-:Y:S01]  /*b260*/  FFMA.FTZ R60, R30, UR6, -R86 ;  /* 0x000000061e3c7c23 */ /* 0x000fe20008010856 */
[----:B------:R-:W-:Y:S01]  /*b270*/  MUFU.EX2 R118, R118 ;  /* 0x0000007600767308 */ /* 0x000fe20000000800 */
[----:B------:R-:W-:Y:S01]  /*b280*/  HMMA.16816.F32 R136, R8, R18, R136 ;  /* 0x000000120888723c */ /* 0x000fe20000001888 */
[----:B------:R-:W-:Y:S01]  /*b290*/  F2FP.F16.F32.PACK_AB R8, R105, R96 ;  /* 0x000000606908723e */ /* 0x000fe200000000ff */
[----:B------:R-:W3:Y:S01]  /*b2a0*/  LDSM.16.MT88.4 R16, [R88+0x1000] ;  /* 0x001000005810783b */ /* 0x000ee20000004200 */
[----:B-1----:R-:W-:Y:S01]  /*b2b0*/  F2FP.F16.F32.PACK_AB R9, R107, R104 ;  /* 0x000000686b09723e */ /* 0x002fe200000000ff */
[----:B------:R-:W-:Y:S01]  /*b2c0*/  MUFU.EX2 R121, R121 ;  /* 0x0000007900797308 */ /* 0x000fe20000000800 */
[----:B------:R-:W-:Y:S01]  /*b2d0*/  F2FP.F16.F32.PACK_AB R10, R103, R106 ;  /* 0x0000006a670a723e */ /* 0x000fe200000000ff */
[----:B------:R-:W-:Y:S01]  /*b2e0*/  FADD.FTZ R90, R90, R87 ;  /* 0x000000575a5a7221 */ /* 0x000fe20000010000 */
[----:B------:R-:W-:Y:S01]  /*b2f0*/  F2FP.F16.F32.PACK_AB R11, R109, R108 ;  /* 0x0000006c6d0b723e */ /* 0x000fe200000000ff */
[----:B------:R-:W-:Y:S01]  /*b300*/  MUFU.EX2 R122, R122 ;  /* 0x0000007a007a7308 */ /* 0x000fe20000000800 */
[--C-:B------:R-:W-:Y:S01]  /*b310*/  FFMA.FTZ R84, R28, UR6, -R3.reuse ;  /* 0x000000061c547c23 */ /* 0x100fe20008010803 */
[----:B------:R-:W-:Y:S01]  /*b320*/  FADD.FTZ R87, R63, R90 ;  /* 0x0000005a3f577221 */ /* 0x000fe20000010000 */
[--C-:B------:R-:W-:Y:S01]  /*b330*/  FFMA.FTZ R0, R29, UR6, -R3.reuse ;  /* 0x000000061d007c23 */ /* 0x100fe20008010803 */
[----:B------:R-:W-:Y:S01]  /*b340*/  MUFU.EX2 R125, R125 ;  /* 0x0000007d007d7308 */ /* 0x000fe20000000800 */
[--C-:B------:R-:W-:Y:S01]  /*b350*/  FFMA.FTZ R28, R165, UR6, -R3.reuse ;  /* 0x00000006a51c7c23 */ /* 0x100fe20008010803 */
[C---:B------:R-:W-:Y:S01]  /*b360*/  HMMA.16816.F32 R144, R8.reuse, R24, R144 ;  /* 0x000000180890723c */ /* 0x040fe20000001890 */
[----:B------:R-:W-:Y:S01]  /*b370*/  FFMA.FTZ R25, R117, UR6, -R3 ;  /* 0x0000000675197c23 */ /* 0x000fe20008010803 */
[--C-:B------:R-:W-:Y:S01]  /*b380*/  FFMA.FTZ R117, R116, UR6, -R86.reuse ;  /* 0x0000000674757c23 */ /* 0x100fe20008010856 */
[--C-:B------:R-:W-:Y:S01]  /*b390*/  FFMA.FTZ R24, R111, UR6, -R86.reuse ;  /* 0x000000066f187c23 */ /* 0x100fe20008010856 */
[----:B------:R-:W-:Y:S01]  /*b3a0*/  MUFU.EX2 R119, R119 ;  /* 0x0000007700777308 */ /* 0x000fe20000000800 */
[----:B------:R-:W-:Y:S01]  /*b3b0*/  FADD.FTZ R87, R92, R87 ;  /* 0x000000575c577221 */ /* 0x000fe20000010000 */
[----:B------:R-:W-:Y:S01]  /*b3c0*/  FFMA.FTZ R61, R168, UR6, -R3 ;  /* 0x00000006a83d7c23 */ /* 0x000fe20008010803 */
[--C-:B------:R-:W-:Y:S01]  /*b3d0*/  FFMA.FTZ R31, R31, UR6, -R86.reuse ;  /* 0x000000061f1f7c23 */ /* 0x100fe20008010856 */
[C---:B------:R-:W-:Y:S01]  /*b3e0*/  HMMA.16816.F32 R132, R8.reuse, R26, R132 ;  /* 0x0000001a0884723c */ /* 0x040fe20000001884 */
[--C-:B------:R-:W-:Y:S01]  /*b3f0*/  FFMA.FTZ R27, R112, UR6, -R86.reuse ;  /* 0x00000006701b7c23 */ /* 0x100fe20008010856 */
[--C-:B------:R-:W-:Y:S01]  /*b400*/  FFMA.FTZ R26, R115, UR6, -R86.reuse ;  /* 0x00000006731a7c23 */ /* 0x100fe20008010856 */
[----:B------:R-:W1:Y:S01]  /*b410*/  MUFU.EX2 R111, R25 ;  /* 0x00000019006f7308 */ /* 0x000e620000000800 */
[--C-:B------:R-:W-:Y:S01]  /*b420*/  FFMA.FTZ R30, R166, UR6, -R86.reuse ;  /* 0x00000006a61e7c23 */ /* 0x100fe20008010856 */
[----:B------:R-:W-:Y:S01]  /*b430*/  FFMA.FTZ R63, R167, UR6, -R86 ;  /* 0x00000006a73f7c23 */ /* 0x000fe20008010856 */
[----:B------:R-:W-:Y:S01]  /*b440*/  FADD.FTZ R94, R94, R87 ;  /* 0x000000575e5e7221 */ /* 0x000fe20000010000 */
[----:B------:R-:W-:Y:S01]  /*b450*/  MUFU.EX2 R112, R24 ;  /* 0x0000001800707308 */ /* 0x000fe20000000800 */
[C---:B--2---:R-:W-:Y:S01]  /*b460*/  HMMA.16816.F32 R4, R8.reuse, R20, R4 ;  /* 0x000000140804723c */ /* 0x044fe20000001804 */
[--C-:B------:R-:W-:Y:S01]  /*b470*/  FFMA.FTZ R169, R169, UR6, -R3.reuse ;  /* 0x00000006a9a97c23 */ /* 0x100fe20008010803 */
[----:B------:R-:W-:Y:S01]  /*b480*/  FADD.FTZ R94, R97, R94 ;  /* 0x0000005e615e7221 */ /* 0x000fe20000010000 */
[----:B------:R-:W2:Y:S01]  /*b490*/  MUFU.EX2 R115, R27 ;  /* 0x0000001b00737308 */ /* 0x000ea20000000800 */
[--C-:B------:R-:W-:Y:S01]  /*b4a0*/  FFMA.FTZ R172, R172, UR6, -R3.reuse ;  /* 0x00000006acac7c23 */ /* 0x100fe20008010803 */
[----:B------:R-:W-:Y:S01]  /*b4b0*/  FFMA.FTZ R37, R37, UR6, -R3 ;  /* 0x0000000625257c23 */ /* 0x000fe20008010803 */
[----:B------:R-:W-:Y:S01]  /*b4c0*/  FADD.FTZ R57, R57, R94 ;  /* 0x0000005e39397221 */ /* 0x000fe20000010000 */
[----:B------:R5:W-:Y:S01]  /*b4d0*/  MUFU.EX2 R116, R26 ;  /* 0x0000001a00747308 */ /* 0x000be20000000800 */
[----:B------:R-:W-:Y:S01]  /*b4e0*/  HMMA.16816.F32 R136, R8, R22, R136 ;  /* 0x000000160888723c */ /* 0x000fe20000001888 */
[----:B----4-:R-:W-:Y:S01]  /*b4f0*/  F2FP.F16.F32.PACK_AB R8, R113, R110 ;  /* 0x0000006e7108723e */ /* 0x010fe200000000ff */
[----:B------:R-:W4:Y:S01]  /*b500*/  LDSM.16.MT88.4 R20, [R150+0x6400] ;  /* 0x006400009614783b */ /* 0x000f220000004200 */
[----:B------:R-:W3:Y:S01]  /*b510*/  MUFU.EX2 R117, R117 ;  /* 0x0000007500757308 */ /* 0x000ee20000000800 */
[----:B-1----:R-:W-:Y:S01]  /*b520*/  F2FP.F16.F32.PACK_AB R10, R111, R114 ;  /* 0x000000726f0a723e */ /* 0x002fe200000000ff */
[----:B------:R-:W-:Y:S01]  /*b530*/  FADD.FTZ R98, R98, R57 ;  /* 0x0000003962627221 */ /* 0x000fe20000010000 */
[--C-:B------:R-:W-:Y:S01]  /*b540*/  FFMA.FTZ R57, R32, UR6, -R3.reuse ;  /* 0x0000000620397c23 */ /* 0x100fe20008010803 */
[----:B------:R-:W1:Y:S01]  /*b550*/  MUFU.EX2 R120, R120 ;  /* 0x0000007800787308 */ /* 0x000e620000000800 */
[----:B------:R-:W-:Y:S01]  /*b560*/  FFMA.FTZ R32, R41, UR6, -R3 ;  /* 0x0000000629207c23 */ /* 0x000fe20008010803 */
[----:B--2---:R-:W-:Y:S01]  /*b570*/  F2FP.F16.F32.PACK_AB R9, R115, R112 ;  /* 0x000000707309723e */ /* 0x004fe200000000ff */
[----:B------:R-:W-:Y:S01]  /*b580*/  FADD.FTZ R59, R59, R98 ;  /* 0x000000623b3b7221 */ /* 0x000fe20000010000 */
[----:B------:R-:W-:Y:S01]  /*b590*/  MUFU.EX2 R123, R123 ;  /* 0x0000007b007b7308 */ /* 0x000fe20000000800 */
[--C-:B------:R-:W-:Y:S01]  /*b5a0*/  FFMA.FTZ R41, R42, UR6, -R86.reuse ;  /* 0x000000062a297c23 */ /* 0x100fe20008010856 */
[----:B-----5:R-:W-:Y:S01]  /*b5b0*/  LDSM.16.MT88.4 R24, [R150+0x6800] ;  /* 0x006800009618783b */ /* 0x020fe20000004200 */
[----:B------:R-:W-:Y:S01]  /*b5c0*/  FADD.FTZ R59, R100, R59 ;  /* 0x0000003b643b7221 */ /* 0x000fe20000010000 */
[----:B------:R-:W2:Y:S01]  /*b5d0*/  MUFU.EX2 R124, R124 ;  /* 0x0000007c007c7308 */ /* 0x000ea20000000800 */
[----:B------:R-:W-:Y:S01]  /*b5e0*/  FFMA.FTZ R42, R43, UR6, -R86 ;  /* 0x000000062b2a7c23 */ /* 0x000fe20008010856 */
[----:B---3--:R-:W-:Y:S01]  /*b5f0*/  F2FP.F16.F32.PACK_AB R11, R117, R116 ;  /* 0x00000074750b723e */ /* 0x008fe200000000ff */
[----:B------:R-:W-:Y:S01]  /*b600*/  FADD.FTZ R96, R96, R59 ;  /* 0x0000003b60607221 */ /* 0x000fe20000010000 */
[----:B------:R-:W-:Y:S01]  /*b610*/  MUFU.EX2 R52, R52 ;  /* 0x0000003400347308 */ /* 0x000fe20000000800 */
[--C-:B------:R-:W-:Y:S01]  /*b620*/  FFMA.FTZ R43, R72, UR6, -R3.reuse ;  /* 0x00000006482b7c23 */ /* 0x100fe20008010803 */
[----:B------:R-:W-:Y:S01]  /*b630*/  FFMA.FTZ R75, R75, UR6, -R3 ;  /* 0x000000064b4b7c23 */ /* 0x000fe20008010803 */
[----:B------:R-:W-:Y:S01]  /*b640*/  FADD.FTZ R105, R105, R96 ;  /* 0x0000006069697221 */ /* 0x000fe20000010000 */
[----:B------:R-:W3:Y:S01]  /*b650*/  MUFU.EX2 R53, R53 ;  /* 0x0000003500357308 */ /* 0x000ee20000000800 */
[C---:B------:R-:W-:Y:S01]  /*b660*/  HMMA.16816.F32 R144, R8.reuse, R12, R144 ;  /* 0x0000000c0890723c */ /* 0x040fe20000001890 */
[----:B------:R-:W-:Y:S01]  /*b670*/  FFMA.FTZ R74, R74, UR6, -R86 ;  /* 0x000000064a4a7c23 */ /* 0x000fe20008010856 */
[----:B------:R-:W-:Y:S01]  /*b680*/  FADD.FTZ R106, R106, R105 ;  /* 0x000000696a6a7221 */ /* 0x000fe20000010000 */
[----:B------:R-:W-:Y:S01]  /*b690*/  MUFU.EX2 R126, R126 ;  /* 0x0000007e007e7308 */ /* 0x000fe20000000800 */
[--C-:B------:R-:W-:Y:S01]  /*b6a0*/  FFMA.FTZ R67, R67, UR6, -R3.reuse ;  /* 0x0000000643437c23 */ /* 0x100fe20008010803 */
[----:B------:R-:W-:Y:S01]  /*b6b0*/  FFMA.FTZ R148, R148, UR6, -R3 ;  /* 0x0000000694947c23 */ /* 0x000fe20008010803 */
[----:B------:R-:W-:Y:S01]  /*b6c0*/  FADD.FTZ R103, R103, R106 ;  /* 0x0000006a67677221 */ /* 0x000fe20000010000 */
[----:B------:R-:W-:Y:S01]  /*b6d0*/  MUFU.EX2 R129, R129 ;  /* 0x0000008100817308 */ /* 0x000fe20000000800 */
[C---:B------:R-:W-:Y:S01]  /*b6e0*/  HMMA.16816.F32 R132, R8.reuse, R14, R132 ;  /* 0x0000000e0884723c */ /* 0x040fe20000001884 */
[----:B------:R-:W5:Y:S01]  /*b6f0*/  LDSM.16.MT88.4 R12, [R88+0x1400] ;  /* 0x00140000580c783b */ /* 0x000f620000004200 */
[----:B------:R-:W-:Y:S01]  /*b700*/  FADD.FTZ R110, R110, R103 ;  /* 0x000000676e6e7221 */ /* 0x000fe20000010000 */
[----:B------:R-:W-:Y:S01]  /*b710*/  MUFU.EX2 R54, R54 ;  /* 0x0000003600367308 */ /* 0x000fe20000000800 */
[----:B------:R-:W-:Y:S01]  /*b720*/  FFMA.FTZ R229, R85, UR6, -R3 ;  /* 0x0000000655e57c23 */ /* 0x000fe20008010803 */
[----:B------:R-:W-:Y:S01]  /*b730*/  FFMA.FTZ R149, R149, UR6, -R86 ;  /* 0x0000000695957c23 */ /* 0x000fe20008010856 */
[----:B------:R-:W-:Y:S01]  /*b740*/  FADD.FTZ R113, R113, R110 ;  /* 0x0000006e71717221 */ /* 0x000fe20000010000 */
[----:B------:R-:W3:Y:S01]  /*b750*/  MUFU.EX2 R55, R55 ;  /* 0x0000003700377308 */ /* 0x000ee20000000800 */
[C---:B------:R-:W-:Y:S02]  /*b760*/  HMMA.16816.F32 R4, R8.reuse, R16, R4 ;  /* 0x000000100804723c */ /* 0x040fe40000001804 */
[----:B------:R-:W-:Y:S01]  /*b770*/  FADD.FTZ R114, R114, R113 ;  /* 0x0000007172727221 */ /* 0x000fe20000010000 */
[----:B------:R-:W-:Y:S03]  /*b780*/  MUFU.EX2 R127, R127 ;  /* 0x0000007f007f7308 */ /* 0x000fe60000000800 */
[----:B------:R-:W-:Y:S01]  /*b790*/  FADD.FTZ R111, R111, R114 ;  /* 0x000000726f6f7221 */ /* 0x000fe20000010000 */
[----:B------:R-:W3:Y:S01]  /*b7a0*/  MUFU.EX2 R128, R128 ;  /* 0x0000008000807308 */ /* 0x000ee20000000800 */
[----:B------:R-:W-:Y:S01]  /*b7b0*/  HMMA.16816.F32 R136, R8, R18, R136 ;  /* 0x000000120888723c */ /* 0x000fe20000001888 */
[----:B------:R-:W-:Y:S01]  /*b7c0*/  F2FP.F16.F32.PACK_AB R8, R121, R118 ;  /* 0x000000767908723e */ /* 0x000fe200000000ff */
[----:B------:R-:W3:Y:S01]  /*b7d0*/  LDSM.16.MT88.4 R16, [R88+0x1800] ;  /* 0x001800005810783b */ /* 0x000ee20000004200 */
[----:B-1----:R-:W-:Y:S01]  /*b7e0*/  F2FP.F16.F32.PACK_AB R9, R120, R119 ;  /* 0x000000777809723e */ /* 0x002fe200000000ff */
[----:B------:R-:W-:Y:S01]  /*b7f0*/  MUFU.EX2 R80, R80 ;  /* 0x0000005000507308 */ /* 0x000fe20000000800 */
[----:B------:R-:W-:Y:S01]  /*b800*/  F2FP.F16.F32.PACK_AB R10, R125, R122 ;  /* 0x0000007a7d0a723e */ /* 0x000fe200000000ff */
[----:B------:R-:W-:Y:S01]  /*b810*/  FADD.FTZ R118, R118, R111 ;  /* 0x0000006f76767221 */ /* 0x000fe20000010000 */
[----:B--2---:R-:W-:Y:S01]  /*b820*/  F2FP.F16.F32.PACK_AB R11, R124, R123 ;  /* 0x0000007b7c0b723e */ /* 0x004fe200000000ff */
[----:B------:R-:W1:Y:S02]  /*b830*/  MUFU.EX2 R81, R81 ;  /* 0x0000005100517308 */ /* 0x000e640000000800 */
[----:B------:R-:W-:-:S02]  /*b840*/  FADD.FTZ R121, R121, R118 ;  /* 0x0000007679797221 */ /* 0x000fc40000010000 */
[----:B------:R-:W-:Y:S02]  /*b850*/  MUFU.EX2 R68, R68 ;  /* 0x0000004400447308 */ /* 0x000fe40000000800 */
[C---:B----4-:R-:W-:Y:S01]  /*b860*/  HMMA.16816.F32 R144, R8.reuse, R20, R144 ;  /* 0x000000140890723c */ /* 0x050fe20000001890 */
[----:B------:R-:W-:Y:S01]  /*b870*/  FADD.FTZ R122, R122, R121 ;  /* 0x000000797a7a7221 */ /* 0x000fe20000010000 */
[----:B------:R-:W-:Y:S03]  /*b880*/  MUFU.EX2 R69, R69 ;  /* 0x0000004500457308 */ /* 0x000fe60000000800 */
[----:B------:R-:W-:Y:S01]  /*b890*/  FADD.FTZ R125, R125, R122 ;  /* 0x0000007a7d7d7221 */ /* 0x000fe20000010000 */
[----:B------:R-:W-:Y:S02]  /*b8a0*/  MUFU.EX2 R82, R82 ;  /* 0x0000005200527308 */ /* 0x000fe40000000800 */
[C---:B------:R-:W-:Y:S01]  /*b8b0*/  HMMA.16816.F32 R132, R8.reuse, R22, R132 ;  /* 0x000000160884723c */ /* 0x040fe20000001884 */
[----:B------:R-:W-:Y:S01]  /*b8c0*/  LDSM.16.MT88.4 R20, [R88+0x1c00] ;  /* 0x001c00005814783b */ /* 0x000fe20000004200 */
[----:B------:R-:W2:Y:S04]  /*b8d0*/  MUFU.EX2 R83, R83 ;  /* 0x0000005300537308 */ /* 0x000ea80000000800 */
[----:B------:R-:W-:Y:S02]  /*b8e0*/  MUFU.EX2 R70, R70 ;  /* 0x0000004600467308 */ /* 0x000fe40000000800 */
[C---:B-----5:R-:W-:Y:S02]  /*b8f0*/  HMMA.16816.F32 R4, R8.reuse, R12, R4 ;  /* 0x0000000c0804723c */ /* 0x060fe40000001804 */
[----:B------:R-:W4:Y:S04]  /*b900*/  MUFU.EX2 R71, R71 ;  /* 0x0000004700477308 */ /* 0x000f280000000800 */
[----:B------:R-:W-:Y:S02]  /*b910*/  MUFU.EX2 R44, R44 ;  /* 0x0000002c002c7308 */ /* 0x000fe40000000800 */
[----:B------:R-:W-:Y:S01]  /*b920*/  HMMA.16816.F32 R136, R8, R14, R136 ;  /* 0x0000000e0888723c */ /* 0x000fe20000001888 */
[----:B------:R-:W5:Y:S01]  /*b930*/  LDSM.16.MT88.4 R12, [R150+0x6c00] ;  /* 0x006c0000960c783b */ /* 0x000f620000004200 */
[----:B---3--:R-:W-:Y:S01]  /*b940*/  F2FP.F16.F32.PACK_AB R8, R53, R52 ;  /* 0x000000343508723e */ /* 0x008fe200000000ff */
[----:B------:R-:W3:Y:S01]  /*b950*/  MUFU.EX2 R45, R45 ;  /* 0x0000002d002d7308 */ /* 0x000ee20000000800 */
[----:B------:R-:W-:Y:S01]  /*b960*/  F2FP.F16.F32.PACK_AB R9, R55, R54 ;  /* 0x000000363709723e */ /* 0x000fe200000000ff */
[----:B------:R-:W-:Y:S01]  /*b970*/  FADD.FTZ R52, R52, R125 ;  /* 0x0000007d34347221 */ /* 0x000fe20000010000 */
[----:B------:R-:W-:Y:S01]  /*b980*/  F2FP.F16.F32.PACK_AB R10, R129, R126 ;  /* 0x0000007e810a723e */ /* 0x000fe200000000ff */
[----:B------:R-:W-:Y:S01]  /*b990*/  MUFU.EX2 R76, R76 ;  /* 0x0000004c004c7308 */ /* 0x000fe20000000800 */
[----:B------:R-:W-:Y:S01]  /*b9a0*/  F2FP.F16.F32.PACK_AB R11, R128, R127 ;  /* 0x0000007f800b723e */ /* 0x000fe200000000ff */
[----:B------:R-:W-:-:S02]  /*b9b0*/  FADD.FTZ R53, R53, R52 ;  /* 0x0000003435357221 */ /* 0x000fc40000010000 */
[----:B------:R-:W-:Y:S02]  /*b9c0*/  MUFU.EX2 R77, R77 ;  /* 0x0000004d004d7308 */ /* 0x000fe40000000800 */
[----:B------:R-:W-:Y:S02]  /*b9d0*/  FADD.FTZ R126, R126, R53 ;  /* 0x000000357e7e7221 */ /* 0x000fe40000010000 */
[----:B------:R-:W-:Y:S01]  /*b9e0*/  HMMA.16816.F32 R144, R8, R24, R144 ;  /* 0x000000180890723c */ /* 0x000fe20000001890 */
[----:B------:R-:W-:Y:S01]  /*b9f0*/  FFMA.FTZ R25, R130, UR6, -R3 ;  /* 0x0000000682197c23 */ /* 0x000fe20008010803 */
[--C-:B------:R-:W-:Y:S01]  /*ba00*/  FFMA.FTZ R130, R79, UR6, -R86.reuse ;  /* 0x000000064f827c23 */ /* 0x100fe20008010856 */
[----:B------:R-:W-:Y:S01]  /*ba10*/  FFMA.FTZ R24, R46, UR6, -R86 ;  /* 0x000000062e187c23 */ /* 0x000fe20008010856 */
[----:B------:R1:W-:Y:S01]  /*ba20*/  MUFU.EX2 R78, R142 ;  /* 0x0000008e004e7308 */ /* 0x0003e20000000800 */
[----:B------:R-:W-:-:S03]  /*ba30*/  FADD.FTZ R129, R129, R126 ;  /* 0x0000007e81817221 */ /* 0x000fc60000010000 */
[C---:B------:R-:W-:Y:S01]  /*ba40*/  HMMA.16816.F32 R132, R8.reuse, R26, R132 ;  /* 0x0000001a0884723c */ /* 0x040fe20000001884 */
[----:B------:R-:W-:Y:S04]  /*ba50*/  MUFU.EX2 R46, R25 ;  /* 0x00000019002e7308 */ /* 0x000fe80000000800 */
[----:B------:R4:W3:Y:S03]  /*ba60*/  MUFU.EX2 R47, R24 ;  /* 0x00000018002f7308 */ /* 0x0008e60000000800 */
[----:B------:R-:W-:Y:S01]  /*ba70*/  HMMA.16816.F32 R4, R8, R16, R4 ;  /* 0x000000100804723c */ /* 0x000fe20000001804 */
[----:B------:R5:W-:Y:S01]  /*ba80*/  MUFU.EX2 R79, R143 ;  /* 0x0000008f004f7308 */ /* 0x000be20000000800 */
[----:B-1----:R-:W-:-:S03]  /*ba90*/  FFMA.FTZ R142, R131, UR6, -R86 ;  /* 0x00000006838e7c23 */ /* 0x002fc60008010856 */
[----:B------:R-:W1:Y:S03]  /*baa0*/  MUFU.EX2 R130, R130 ;  /* 0x0000008200827308 */ /* 0x000e660000000800 */
[----:B------:R-:W-:Y:S01]  /*bab0*/  HMMA.16816.F32 R136, R8, R18, R136 ;  /* 0x000000120888723c */ /* 0x000fe20000001888 */
[----:B------:R-:W-:Y:S01]  /*bac0*/  F2FP.F16.F32.PACK_AB R8, R81, R80 ;  /* 0x000000505108723e */ /* 0x000fe200000000ff */
[----:B------:R-:W1:Y:S01]  /*bad0*/  LDSM.16.MT88.4 R16, [R150+0x7000] ;  /* 0x007000009610783b */ /* 0x000e620000004200 */
[----:B--2---:R-:W-:Y:S01]  /*bae0*/  F2FP.F16.F32.PACK_AB R9, R83, R82 ;  /* 0x000000525309723e */ /* 0x004fe200000000ff */
[----:B------:R-:W2:Y:S01]  /*baf0*/  MUFU.EX2 R141, R141 ;  /* 0x0000008d008d7308 */ /* 0x000ea20000000800 */
[----:B------:R-:W-:Y:S01]  /*bb00*/  F2FP.F16.F32.PACK_AB R10, R69, R68 ;  /* 0x00000044450a723e */ /* 0x000fe200000000ff */
[----:B----4-:R-:W-:Y:S01]  /*bb10*/  LDSM.16.MT88.4 R24, [R150+0x7400] ;  /* 0x007400009618783b */ /* 0x010fe20000004200 */
[----:B------:R-:W-:Y:S01]  /*bb20*/  F2FP.F16.F32.PACK_AB R11, R71, R70 ;  /* 0x00000046470b723e */ /* 0x000fe200000000ff */
[--C-:B-----5:R-:W-:Y:S01]  /*bb30*/  FFMA.FTZ R143, R152, UR6, -R86.reuse ;  /* 0x00000006988f7c23 */ /* 0x120fe20008010856 */
[--C-:B------:R-:W-:Y:S01]  /*bb40*/  FFMA.FTZ R152, R155, UR6, -R86.reuse ;  /* 0x000000069b987c23 */ /* 0x100fe20008010856 */
[----:B------:R-:W-:Y:S01]  /*bb50*/  MUFU.EX2 R140, R140 ;  /* 0x0000008c008c7308 */ /* 0x000fe20000000800 */
[----:B------:R-:W-:Y:S01]  /*bb60*/  FFMA.FTZ R155, R162, UR6, -R86 ;  /* 0x00000006a29b7c23 */ /* 0x000fe20008010856 */
[----:B------:R-:W-:-:S02]  /*bb70*/  FADD.FTZ R80, R80, R129 ;  /* 0x0000008150507221 */ /* 0x000fc40000010000 */
[----:B------:R-:W-:Y:S01]  /*bb80*/  HMMA.16816.F32 R144, R8, R12, R144 ;  /* 0x0000000c0890723c */ /* 0x000fe20000001890 */
[----:B------:R4:W-:Y:S01]  /*bb90*/  MUFU.EX2 R131, R156 ;  /* 0x0000009c00837308 */ /* 0x0009e20000000800 */
[----:B------:R-:W-:-:S03]  /*bba0*/  FADD.FTZ R81, R81, R80 ;  /* 0x0000005051517221 */ /* 0x000fc60000010000 */
[----:B------:R-:W-:Y:S01]  /*bbb0*/  MUFU.EX2 R142, R142 ;  /* 0x0000008e008e7308 */ /* 0x000fe20000000800 */
[----:B------:R-:W-:Y:S02]  /*bbc0*/  FADD.FTZ R68, R68, R81 ;  /* 0x0000005144447221 */ /* 0x000fe40000010000 */
[----:B------:R-:W-:Y:S01]  /*bbd0*/  HMMA.16816.F32 R132, R8, R14, R132 ;  /* 0x0000000e0884723c */ /* 0x000fe20000001884 */
[----:B------:R-:W5:Y:S01]  /*bbe0*/  LDSM.16.MT88.4 R12, [R88+0x2000] ;  /* 0x00200000580c783b */ /* 0x000f620000004200 */
[----:B------:R-:W2:Y:S01]  /*bbf0*/  MUFU.EX2 R143, R143 ;  /* 0x0000008f008f7308 */ /* 0x000ea20000000800 */
[----:B------:R-:W-:-:S03]  /*bc00*/  FADD.FTZ R69, R69, R68 ;  /* 0x0000004445457221 */ /* 0x000fc60000010000 */
[----:B------:R-:W-:Y:S01]  /*bc10*/  MUFU.EX2 R151, R151 ;  /* 0x0000009700977308 */ /* 0x000fe20000000800 */
[----:B----4-:R-:W-:Y:S01]  /*bc20*/  FFMA.FTZ R156, R163, UR6, -R86 ;  /* 0x00000006a39c7c23 */ /* 0x010fe20008010856 */
[C---:B------:R-:W-:Y:S02]  /*bc30*/  HMMA.16816.F32 R4, R8.reuse, R20, R4 ;  /* 0x000000140804723c */ /* 0x040fe40000001804 */
[----:B------:R-:W4:Y:S04]  /*bc40*/  MUFU.EX2 R152, R152 ;  /* 0x0000009800987308 */ /* 0x000f280000000800 */
[----:B------:R-:W-:Y:S02]  /*bc50*/  MUFU.EX2 R153, R153 ;  /* 0x0000009900997308 */ /* 0x000fe40000000800 */
[----:B------:R-:W-:Y:S01]  /*bc60*/  HMMA.16816.F32 R136, R8, R22, R136 ;  /* 0x000000160888723c */ /* 0x000fe20000001888 */
[----:B---3--:R-:W-:Y:S01]  /*bc70*/  F2FP.F16.F32.PACK_AB R8, R45, R44 ;  /* 0x0000002c2d08723e */ /* 0x008fe200000000ff */
[----:B------:R-:W3:Y:S01]  /*bc80*/  LDSM.16.MT88.4 R20, [R88+0x2400] ;  /* 0x002400005814783b */ /* 0x000ee20000004200 */
[----:B------:R-:W-:Y:S01]  /*bc90*/  F2FP.F16.F32.PACK_AB R9, R78, R47 ;  /* 0x0000002f4e09723e */ /* 0x000fe200000000ff */
[----:B------:R-:W-:Y:S01]  /*bca0*/  MUFU.EX2 R154, R154 ;  /* 0x0000009a009a7308 */ /* 0x000fe20000000800 */
[----:B------:R-:W-:Y:S01]  /*bcb0*/  F2FP.F16.F32.PACK_AB R10, R77, R76 ;  /* 0x0000004c4d0a723e */ /* 0x000fe200000000ff */
[----:B------:R-:W-:Y:S01]  /*bcc0*/  FADD.FTZ R44, R44, R69 ;  /* 0x000000452c2c7221 */ /* 0x000fe20000010000 */
[----:B-1----:R-:W-:Y:S01]  /*bcd0*/  F2FP.F16.F32.PACK_AB R11, R130, R79 ;  /* 0x0000004f820b723e */ /* 0x002fe200000000ff */
[----:B------:R-:W-:Y:S02]  /*bce0*/  MUFU.EX2 R155, R155 ;  /* 0x0000009b009b7308 */ /* 0x000fe40000000800 */
[----:B------:R-:W-:Y:S01]  /*bcf0*/  FADD.FTZ R45, R45, R44 ;  /* 0x0000002c2d2d7221 */ /* 0x000fe20000010000 */
[----:B------:R-:W-:Y:S01]  /*bd00*/  FFMA.FTZ R44, R36, UR6, -R3 ;  /* 0x00000006242c7c23 */ /* 0x000fe20008010803 */
[----:B------:R-:W-:Y:S02]  /*bd10*/  MUFU.EX2 R156, R156 ;  /* 0x0000009c009c7308 */ /* 0x000fe40000000800 */
[----:B------:R-:W-:Y:S01]  /*bd20*/  HMMA.16816.F32 R144, R8, R16, R144 ;  /* 0x000000100890723c */ /* 0x000fe20000001890 */
[----:B------:R-:W-:Y:S01]  /*bd30*/  FADD.FTZ R76, R76, R45 ;  /* 0x0000002d4c4c7221 */ /* 0x000fe20000010000 */
[----:B------:R-:W-:Y:S01]  /*bd40*/  MUFU.EX2 R29, R84 ;  /* 0x00000054001d7308 */ /* 0x000fe20000000800 */
[----:B------:R-:W-:-:S02]  /*bd50*/  FFMA.FTZ R45, R73, UR6, -R86 ;  /* 0x00000006492d7c23 */ /* 0x000fc40008010856 */
[----:B------:R-:W-:Y:S01]  /*bd60*/  FADD.FTZ R77, R77, R76 ;  /* 0x0000004c4d4d7221 */ /* 0x000fe20000010000 */
[----:B------:R-:W-:Y:S02]  /*bd70*/  MUFU.EX2 R0, R0 ;  /* 0x0000000000007308 */ /* 0x000fe40000000800 */
[C---:B------:R-:W-:Y:S01]  /*bd80*/  HMMA.16816.F32 R132, R8.reuse, R18, R132 ;  /* 0x000000120884723c */ /* 0x040fe20000001884 */
[----:B------:R-:W-:Y:S01]  /*bd90*/  LDSM.16.MT88.4 R16, [R88+0x2800] ;  /* 0x002800005810783b */ /* 0x000fe20000004200 */
[----:B------:R-:W-:Y:S04]  /*bda0*/  MUFU.EX2 R28, R28 ;  /* 0x0000001c001c7308 */ /* 0x000fe80000000800 */
[----:B------:R-:W-:Y:S02]  /*bdb0*/  MUFU.EX2 R61, R61 ;  /* 0x0000003d003d7308 */ /* 0x000fe40000000800 */
[C---:B-----5:R-:W-:Y:S02]  /*bdc0*/  HMMA.16816.F32 R4, R8.reuse, R12, R4 ;  /* 0x0000000c0804723c */ /* 0x060fe40000001804 */
[----:B------:R-:W-:Y:S04]  /*bdd0*/  MUFU.EX2 R31, R31 ;  /* 0x0000001f001f7308 */ /* 0x000fe80000000800 */
[----:B------:R-:W-:Y:S02]  /*bde0*/  MUFU.EX2 R30, R30 ;  /* 0x0000001e001e7308 */ /* 0x000fe40000000800 */
[----:B------:R-:W-:Y:S01]  /*bdf0*/  HMMA.16816.F32 R136, R8, R14, R136 ;  /* 0x0000000e0888723c */ /* 0x000fe20000001888 */
[----:B------:R-:W1:Y:S01]  /*be00*/  LDSM.16.MT88.4 R12, [R150+0x7800] ;  /* 0x00780000960c783b */ /* 0x000e620000004200 */
[----:B--2---:R-:W-:Y:S01]  /*be10*/  F2FP.F16.F32.PACK_AB R8, R141, R46 ;  /* 0x0000002e8d08723e */ /* 0x004fe200000000ff */
[----:B------:R-:W-:Y:S01]  /*be20*/  MUFU.EX2 R63, R63 ;  /* 0x0000003f003f7308 */ /* 0x000fe20000000800 */
[----:B------:R-:W-:Y:S01]  /*be30*/  F2FP.F16.F32.PACK_AB R9, R143, R142 ;  /* 0x0000008e8f09723e */ /* 0x000fe200000000ff */
[----:B------:R-:W-:Y:S01]  /*be40*/  FADD.FTZ R46, R46, R77 ;  /* 0x0000004d2e2e7221 */ /* 0x000fe20000010000 */
[----:B------:R-:W-:Y:S01]  /*be50*/  F2FP.F16.F32.PACK_AB R10, R131, R140 ;  /* 0x0000008c830a723e */ /* 0x000fe200000000ff */
[----:B------:R-:W-:Y:S01]  /*be60*/  MUFU.EX2 R57, R57 ;  /* 0x0000003900397308 */ /* 0x000fe20000000800 */
[----:B----4-:R-:W-:Y:S01]  /*be70*/  F2FP.F16.F32.PACK_AB R11, R152, R151 ;  /* 0x00000097980b723e */ /* 0x010fe200000000ff */
[----:B------:R-:W-:Y:S01]  /*be80*/  FADD.FTZ R141, R141, R46 ;  /* 0x0000002e8d8d7221 */ /* 0x000fe20000010000 */
[----:B------:R-:W-:Y:S01]  /*be90*/  FFMA.FTZ R46, R39, UR6, -R86 ;  /* 0x00000006272e7c23 */ /* 0x000fe20008010856 */
[----:B------:R-:W-:Y:S02]  /*bea0*/  MUFU.EX2 R32, R32 ;  /* 0x0000002000207308 */ /* 0x000fe40000000800 */
[----:B------:R-:W-:-:S02]  /*beb0*/  FADD.FTZ R140, R140, R141 ;  /* 0x0000008d8c8c7221 */ /* 0x000fc40000010000 */
[----:B------:R-:W-:Y:S01]  /*bec0*/  HMMA.16816.F32 R144, R8, R24, R144 ;  /* 0x000000180890723c */ /* 0x000fe20000001890 */
[----:B------:R-:W-:Y:S01]  /*bed0*/  FFMA.FTZ R25, R161, UR6, -R3 ;  /* 0x00000006a1197c23 */ /* 0x000fe20008010803 */
[----:B------:R-:W2:Y:S01]  /*bee0*/  MUFU.EX2 R24, R160 ;  /* 0x000000a000187308 */ /* 0x000ea20000000800 */
[----:B------:R-:W-:-:S03]  /*bef0*/  FADD.FTZ R140, R131, R140 ;  /* 0x0000008c838c7221 */ /* 0x000fc60000010000 */
[----:B------:R-:W-:Y:S02]  /*bf00*/  MUFU.EX2 R41, R41 ;  /* 0x0000002900297308 */ /* 0x000fe40000000800 */
[C---:B------:R-:W-:Y:S01]  /*bf10*/  HMMA.16816.F32 R132, R8.reuse, R26, R132 ;  /* 0x0000001a0884723c */ /* 0x040fe20000001884 */
[----:B------:R-:W-:Y:S01]  /*bf20*/  FFMA.FTZ R27, R159, UR6, -R86 ;  /* 0x000000069f1b7c23 */ /* 0x000fe20008010856 */
[----:B------:R-:W4:Y:S04]  /*bf30*/  MUFU.EX2 R25, R25 ;  /* 0x0000001900197308 */ /* 0x000f280000000800 */
[----:B------:R-:W-:Y:S02]  /*bf40*/  MUFU.EX2 R26, R158 ;  /* 0x0000009e001a7308 */ /* 0x000fe40000000800 */
[C---:B---3--:R-:W-:Y:S02]  /*bf50*/  HMMA.16816.F32 R4, R8.reuse, R20, R4 ;  /* 0x000000140804723c */ /* 0x048fe40000001804 */
[----:B------:R-:W3:Y:S04]  /*bf60*/  MUFU.EX2 R27, R27 ;  /* 0x0000001b001b7308 */ /* 0x000ee80000000800 */
[----:B------:R-:W-:Y:S02]  /*bf70*/  MUFU.EX2 R42, R42 ;  /* 0x0000002a002a7308 */ /* 0x000fe40000000800 */
[----:B------:R-:W-:Y:S01]  /*bf80*/  HMMA.16816.F32 R136, R8, R22, R136 ;  /* 0x000000160888723c */ /* 0x000fe20000001888 */
[----:B--2---:R-:W-:Y:S01]  /*bf90*/  F2FP.F16.F32.PACK_AB R8, R24, R153 ;  /* 0x000000991808723e */ /* 0x004fe200000000ff */
[----:B------:R-:W2:Y:S01]  /*bfa0*/  LDSM.16.MT88.4 R20, [R150+0x7c00] ;  /* 0x007c00009614783b */ /* 0x000ea20000004200 */
[----:B----4-:R-:W-:Y:S01]  /*bfb0*/  F2FP.F16.F32.PACK_AB R10, R154, R25 ;  /* 0x000000199a0a723e */ /* 0x010fe200000000ff */
[----:B------:R-:W-:Y:S01]  /*bfc0*/  FADD.FTZ R153, R153, R140 ;  /* 0x0000008c99997221 */ /* 0x000fe20000010000 */
[----:B------:R-:W-:Y:S01]  /*bfd0*/  F2FP.F16.F32.PACK_AB R11, R156, R155 ;  /* 0x0000009b9c0b723e */ /* 0x000fe200000000ff */
[----:B------:R-:W-:Y:S01]  /*bfe0*/  MUFU.EX2 R43, R43 ;  /* 0x0000002b002b7308 */ /* 0x000fe20000000800 */
[----:B---3--:R-:W-:Y:S01]  /*bff0*/  F2FP.F16.F32.PACK_AB R9, R27, R26 ;  /* 0x0000001a1b09723e */ /* 0x008fe200000000ff */
[----:B------:R-:W-:-:S02]  /*c000*/  FADD.FTZ R24, R24, R153 ;  /* 0x0000009918187221 */ /* 0x000fc40000010000 */
[----:B------:R-:W-:Y:S02]  /*c010*/  MUFU.EX2 R36, R75 ;  /* 0x0000004b00247308 */ /* 0x000fe40000000800 */
[----:B------:R-:W-:Y:S02]  /*c020*/  FADD.FTZ R25, R25, R24 ;  /* 0x0000001819197221 */ /* 0x000fe40000010000 */
[----:B------:R-:W-:Y:S01]  /*c030*/  MUFU.EX2 R44, R44 ;  /* 0x0000002c002c7308 */ /* 0x000fe20000000800 */
[C---:B-1----:R-:W-:Y:S01]  /*c040*/  HMMA.16816.F32 R144, R8.reuse, R12, R144 ;  /* 0x0000000c0890723c */ /* 0x042fe20000001890 */
[----:B------:R-:W-:Y:S01]  /*c050*/  FADD.FTZ R12, R2, R89 ;  /* 0x00000059020c7221 */ /* 0x000fe20000010000 */
[----:B------:R-:W-:Y:S01]  /*c060*/  FADD.FTZ R154, R154, R25 ;  /* 0x000000199a9a7221 */ /* 0x000fe20000010000 */
[----:B------:R1:W3:Y:S01]  /*c070*/  MUFU.EX2 R2, R60 ;  /* 0x0000003c00027308 */ /* 0x0002e20000000800 */
[----:B------:R-:W-:Y:S01]  /*c080*/  FFMA.FTZ R25, R64, UR6, -R3 ;  /* 0x0000000640197c23 */ /* 0x000fe20008010803 */
[----:B------:R-:W-:Y:S01]  /*c090*/  FADD.FTZ R91, R91, R12 ;  /* 0x0000000c5b5b7221 */ /* 0x000fe20000010000 */
[----:B------:R-:W-:Y:S01]  /*c0a0*/  FFMA.FTZ R24, R65, UR6, -R86 ;  /* 0x0000000641187c23 */ /* 0x000fe20008010856 */
[----:B------:R-:W-:Y:S01]  /*c0b0*/  MUFU.EX2 R37, R37 ;  /* 0x0000002500257308 */ /* 0x000fe20000000800 */
[C---:B------:R-:W-:Y:S01]  /*c0c0*/  HMMA.16816.F32 R132, R8.reuse, R14, R132 ;  /* 0x0000000e0884723c */ /* 0x040fe20000001884 */
[----:B------:R-:W-:Y:S01]  /*c0d0*/  FADD.FTZ R62, R62, R91 ;  /* 0x0000005b3e3e7221 */ /* 0x000fe20000010000 */
[----:B------:R-:W4:Y:S01]  /*c0e0*/  LDSM.16.MT88.4 R12, [R88+0x2c00] ;  /* 0x002c0000580c783b */ /* 0x000f220000004200 */
[----:B------:R-:W-:Y:S02]  /*c0f0*/  MUFU.EX2 R45, R45 ;  /* 0x0000002d002d7308 */ /* 0x000fe40000000800 */
[----:B------:R-:W-:Y:S01]  /*c100*/  FADD.FTZ R93, R93, R62 ;  /* 0x0000003e5d5d7221 */ /* 0x000fe20000010000 */
[--C-:B------:R-:W-:Y:S01]  /*c110*/  FFMA.FTZ R62, R48, UR6, -R3.reuse ;  /* 0x00000006303e7c23 */ /* 0x100fe20008010803 */
[----:B------:R-:W-:Y:S01]  /*c120*/  FFMA.FTZ R48, R49, UR6, -R3 ;  /* 0x0000000631307c23 */ /* 0x000fe20008010803 */
[C---:B------:R-:W-:Y:S01]  /*c130*/  HMMA.16816.F32 R4, R8.reuse, R16, R4 ;  /* 0x000000100804723c */ /* 0x040fe20000001804 */
[----:B-1----:R-:W-:Y:S01]  /*c140*/  FADD.FTZ R60, R56, R93 ;  /* 0x0000005d383c7221 */ /* 0x002fe20000010000 */
[----:B------:R-:W-:Y:S03]  /*c150*/  MUFU.EX2 R49, R62 ;  /* 0x0000003e00317308 */ /* 0x000fe60000000800 */
[----:B------:R-:W-:Y:S01]  /*c160*/  FADD.FTZ R60, R95, R60 ;  /* 0x0000003c5f3c7221 */ /* 0x000fe20000010000 */
[----:B------:R-:W1:Y:S02]  /*c170*/  MUFU.EX2 R48, R48 ;  /* 0x0000003000307308 */ /* 0x000e640000000800 */
[----:B------:R-:W-:Y:S01]  /*c180*/  HMMA.16816.F32 R136, R8, R18, R136 ;  /* 0x000000120888723c */ /* 0x000fe20000001888 */
[----:B------:R-:W-:Y:S01]  /*c190*/  FADD.FTZ R99, R99, R60 ;  /* 0x0000003c63637221 */ /* 0x000fe20000010000 */
[----:B------:R-:W5:Y:S01]  /*c1a0*/  LDSM.16.MT88.4 R16, [R150+0x8000] ;  /* 0x008000009610783b */ /* 0x000f620000004200 */
[----:B------:R-:W-:Y:S01]  /*c1b0*/  F2FP.F16.F32.PACK_AB R8, R0, R29 ;  /* 0x0000001d0008723e */ /* 0x000fe200000000ff */
[----:B------:R-:W-:Y:S01]  /*c1c0*/  MUFU.EX2 R56, R169 ;  /* 0x000000a900387308 */ /* 0x000fe20000000800 */
[----:B------:R-:W-:Y:S01]  /*c1d0*/  FADD.FTZ R58, R58, R99 ;  /* 0x000000633a3a7221 */ /* 0x000fe20000010000 */
[----:B---3--:R-:W-:Y:S01]  /*c1e0*/  F2FP.F16.F32.PACK_AB R9, R31, R2 ;  /* 0x000000021f09723e */ /* 0x008fe200000000ff */
[----:B------:R-:W-:Y:S01]  /*c1f0*/  FADD.FTZ R29, R29, R154 ;  /* 0x0000009a1d1d7221 */ /* 0x000fe20000010000 */
[----:B------:R-:W-:Y:S01]  /*c200*/  F2FP.F16.F32.PACK_AB R10, R61, R28 ;  /* 0x0000001c3d0a723e */ /* 0x000fe200000000ff */
[----:B------:R-:W-:Y:S01]  /*c210*/  FADD.FTZ R101, R101, R58 ;  /* 0x0000003a65657221 */ /* 0x000fe20000010000 */
[----:B------:R-:W-:Y:S01]  /*c220*/  F2FP.F16.F32.PACK_AB R11, R63, R30 ;  /* 0x0000001e3f0b723e */ /* 0x000fe200000000ff */
[--C-:B------:R-:W-:Y:S01]  /*c230*/  FFMA.FTZ R58, R34, UR6, -R86.reuse ;  /* 0x00000006223a7c23 */ /* 0x100fe20008010856 */
[----:B------:R-:W-:Y:S01]  /*c240*/  FFMA.FTZ R34, R35, UR6, -R86 ;  /* 0x0000000623227c23 */ /* 0x000fe20008010856 */
[----:B------:R-:W-:Y:S01]  /*c250*/  FADD.FTZ R101, R102, R101 ;  /* 0x0000006566657221 */ /* 0x000fe20000010000 */
[----:B------:R-:W-:Y:S01]  /*c260*/  MUFU.EX2 R46, R46 ;  /* 0x0000002e002e7308 */ /* 0x000fe20000000800 */
[----:B------:R-:W-:-:S02]  /*c270*/  FADD.FTZ R29, R0, R29 ;  /* 0x0000001d001d7221 */ /* 0x000fc40000010000 */
[C---:B--2---:R-:W-:Y:S01]  /*c280*/  HMMA.16816.F32 R144, R8.reuse, R20, R144 ;  /* 0x000000140890723c */ /* 0x044fe20000001890 */
[----:B------:R-:W-:Y:S01]  /*c290*/  FADD.FTZ R104, R104, R101 ;  /* 0x0000006568687221 */ /* 0x000fe20000010000 */
[--C-:B------:R-:W-:Y:S01]  /*c2a0*/  FFMA.FTZ R20, R50, UR6, -R86.reuse ;  /* 0x0000000632147c23 */ /* 0x100fe20008010856 */
[--C-:B------:R-:W-:Y:S01]  /*c2b0*/  FFMA.FTZ R50, R51, UR6, -R86.reuse ;  /* 0x0000000633327c23 */ /* 0x100fe20008010856 */
[----:B------:R-:W-:Y:S01]  /*c2c0*/  FFMA.FTZ R51, R171, UR6, -R86 ;  /* 0x00000006ab337c23 */ /* 0x000fe20008010856 */
[----:B------:R-:W-:Y:S01]  /*c2d0*/  FADD.FTZ R107, R107, R104 ;  /* 0x000000686b6b7221 */ /* 0x000fe20000010000 */
[----:B------:R-:W2:Y:S01]  /*c2e0*/  MUFU.EX2 R21, R172 ;  /* 0x000000ac00157308 */ /* 0x000ea20000000800 */
[----:B------:R-:W-:Y:S01]  /*c2f0*/  FADD.FTZ R28, R28, R29 ;  /* 0x0000001d1c1c7221 */ /* 0x000fe20000010000 */
[----:B------:R-:W-:Y:S01]  /*c300*/  HMMA.16816.F32 R132, R8, R22, R132 ;  /* 0x000000160884723c */ /* 0x000fe20000001884 */
[----:B------:R-:W-:Y:S01]  /*c310*/  FFMA.FTZ R22, R170, UR6, -R86 ;  /* 0x00000006aa167c23 */ /* 0x000fe20008010856 */
[----:B------:R-:W-:Y:S01]  /*c320*/  FADD.FTZ R108, R108, R107 ;  /* 0x0000006b6c6c7221 */ /* 0x000fe20000010000 */
[----:B------:R-:W-:Y:S01]  /*c330*/  MUFU.EX2 R20, R20 ;  /* 0x0000001400147308 */ /* 0x000fe20000000800 */
[----:B------:R-:W-:-:S02]  /*c340*/  FADD.FTZ R28, R61, R28 ;  /* 0x0000001c3d1c7221 */ /* 0x000fc40000010000 */
[----:B------:R-:W-:Y:S01]  /*c350*/  FADD.FTZ R109, R109, R108 ;  /* 0x0000006c6d6d7221 */ /* 0x000fe20000010000 */
[----:B------:R3:W5:Y:S01]  /*c360*/  MUFU.EX2 R23, R50 ;  /* 0x0000003200177308 */ /* 0x0007620000000800 */
[C---:B----4-:R-:W-:Y:S02]  /*c370*/  HMMA.16816.F32 R4, R8.reuse, R12, R4 ;  /* 0x0000000c0804723c */ /* 0x050fe40000001804 */
[----:B------:R-:W-:Y:S01]  /*c380*/  FADD.FTZ R112, R112, R109 ;  /* 0x0000006d70707221 */ /* 0x000fe20000010000 */
[----:B------:R-:W-:Y:S03]  /*c390*/  MUFU.EX2 R22, R22 ;  /* 0x0000001600167308 */ /* 0x000fe60000000800 */
[----:B------:R-:W-:Y:S01]  /*c3a0*/  FADD.FTZ R115, R115, R112 ;  /* 0x0000007073737221 */ /* 0x000fe20000010000 */
[----:B------:R-:W4:Y:S01]  /*c3b0*/  MUFU.EX2 R51, R51 ;  /* 0x0000003300337308 */ /* 0x000f220000000800 */
[----:B------:R-:W-:Y:S01]  /*c3c0*/  HMMA.16816.F32 R136, R8, R14, R136 ;  /* 0x0000000e0888723c */ /* 0x000fe20000001888 */
[----:B------:R-:W4:Y:S01]  /*c3d0*/  LDSM.16.MT88.4 R12, [R88+0x3000] ;  /* 0x00300000580c783b */ /* 0x000f220000004200 */
[----:B-1----:R-:W-:Y:S01]  /*c3e0*/  F2FP.F16.F32.PACK_AB R8, R48, R49 ;  /* 0x000000313008723e */ /* 0x002fe200000000ff */
[----:B------:R-:W-:Y:S01]  /*c3f0*/  FADD.FTZ R116, R116, R115 ;  /* 0x0000007374747221 */ /* 0x000fe20000010000 */
[----:B--2---:R-:W-:Y:S01]  /*c400*/  F2FP.F16.F32.PACK_AB R10, R21, R56 ;  /* 0x00000038150a723e */ /* 0x004fe200000000ff */
[--C-:B---3--:R-:W-:Y:S01]  /*c410*/  FFMA.FTZ R50, R33, UR6, -R3.reuse ;  /* 0x0000000621327c23 */ /* 0x108fe20008010803 */
[----:B-----5:R-:W-:Y:S01]  /*c420*/  F2FP.F16.F32.PACK_AB R9, R23, R20 ;  /* 0x000000141709723e */ /* 0x020fe200000000ff */
[----:B------:R-:W-:Y:S01]  /*c430*/  FADD.FTZ R116, R117, R116 ;  /* 0x0000007475747221 */ /* 0x000fe20000010000 */
[----:B------:R-:W-:Y:S01]  /*c440*/  FFMA.FTZ R33, R40, UR6, -R3 ;  /* 0x0000000628217c23 */ /* 0x000fe20008010803 */
[----:B------:R-:W-:Y:S01]  /*c450*/  MUFU.EX2 R35, R58 ;  /* 0x0000003a00237308 */ /* 0x000fe20000000800 */
[----:B------:R-:W-:Y:S01]  /*c460*/  FADD.FTZ R49, R49, R28 ;  /* 0x0000001c31317221 */ /* 0x000fe20000010000 */
[----:B------:R-:W-:Y:S01]  /*c470*/  FADD.FTZ R119, R119, R116 ;  /* 0x0000007477777221 */ /* 0x000fe20000010000 */
[----:B------:R-:W-:Y:S01]  /*c480*/  FFMA.FTZ R3, R66, UR6, -R86 ;  /* 0x0000000642037c23 */ /* 0x000fe20008010856 */
[----:B----4-:R-:W-:Y:S01]  /*c490*/  F2FP.F16.F32.PACK_AB R11, R51, R22 ;  /* 0x00000016330b723e */ /* 0x010fe200000000ff */
[----:B------:R1:W2:Y:S01]  /*c4a0*/  MUFU.EX2 R40, R50 ;  /* 0x0000003200287308 */ /* 0x0002a20000000800 */
[----:B------:R-:W-:Y:S01]  /*c4b0*/  FADD.FTZ R120, R120, R119 ;  /* 0x0000007778787221 */ /* 0x000fe20000010000 */
[----:B------:R-:W-:-:S02]  /*c4c0*/  FADD.FTZ R49, R48, R49 ;  /* 0x0000003130317221 */ /* 0x000fc40000010000 */
[----:B------:R-:W-:Y:S01]  /*c4d0*/  MUFU.EX2 R33, R33 ;  /* 0x0000002100217308 */ /* 0x000fe20000000800 */
[----:B------:R-:W-:Y:S01]  /*c4e0*/  FADD.FTZ R123, R123, R120 ;  /* 0x000000787b7b7221 */ /* 0x000fe20000010000 */
[C---:B------:R-:W-:Y:S01]  /*c4f0*/  HMMA.16816.F32 R144, R8.reuse, R16, R144 ;  /* 0x000000100890723c */ /* 0x040fe20000001890 */
[----:B------:R-:W-:Y:S01]  /*c500*/  FADD.FTZ R56, R56, R49 ;  /* 0x0000003138387221 */ /* 0x000fe20000010000 */
[----:B------:R-:W3:Y:S01]  /*c510*/  MUFU.EX2 R34, R34 ;  /* 0x0000002200227308 */ /* 0x000ee20000000800 */
[----:B------:R-:W-:Y:S02]  /*c520*/  FADD.FTZ R123, R124, R123 ;  /* 0x0000007b7c7b7221 */ /* 0x000fe40000010000 */
[----:B------:R-:W-:Y:S01]  /*c530*/  FADD.FTZ R56, R21, R56 ;  /* 0x0000003815387221 */ /* 0x000fe20000010000 */
[----:B------:R-:W-:Y:S02]  /*c540*/  MUFU.EX2 R25, R25 ;  /* 0x0000001900197308 */ /* 0x000fe40000000800 */
[C---:B------:R-:W-:Y:S01]  /*c550*/  HMMA.16816.F32 R132, R8.reuse, R18, R132 ;  /* 0x000000120884723c */ /* 0x040fe20000001884 */
[----:B------:R-:W4:Y:S01]  /*c560*/  LDSM.16.MT88.4 R16, [R150+0x8400] ;  /* 0x008400009610783b */ /* 0x000f220000004200 */
[----:B-1----:R-:W-:Y:S01]  /*c570*/  FADD.FTZ R50, R54, R123 ;  /* 0x0000007b36327221 */ /* 0x002fe20000010000 */
[----:B------:R-:W-:Y:S03]  /*c580*/  MUFU.EX2 R0, R67 ;  /* 0x0000004300007308 */ /* 0x000fe60000000800 */
[----:B------:R-:W-:Y:S01]  /*c590*/  FADD.FTZ R50, R55, R50 ;  /* 0x0000003237327221 */ /* 0x000fe20000010000 */
[----:B------:R-:W-:Y:S04]  /*c5a0*/  MUFU.EX2 R229, R229 ;  /* 0x000000e500e57308 */ /* 0x000fe80000000800 */
[----:B------:R-:W-:Y:S01]  /*c5b0*/  MUFU.EX2 R24, R24 ;  /* 0x0000001800187308 */ /* 0x000fe20000000800 */
[----:B------:R-:W-:Y:S01]  /*c5c0*/  HMMA.16816.F32 R4, R8, R12, R4 ;  /* 0x0000000c0804723c */ /* 0x000fe20000001804 */
[----:B------:R-:W-:-:S02]  /*c5d0*/  FADD.FTZ R13, R127, R50 ;  /* 0x000000327f0d7221 */ /* 0x000fc40000010000 */
[----:B------:R-:W-:Y:S02]  /*c5e0*/  MUFU.EX2 R3, R3 ;  /* 0x0000000300037308 */ /* 0x000fe40000000800 */
[----:B------:R-:W-:-:S03]  /*c5f0*/  FADD.FTZ R13, R128, R13 ;  /* 0x0000000d800d7221 */ /* 0x000fc60000010000 */
[----:B------:R-:W-:Y:S01]  /*c600*/  HMMA.16816.F32 R136, R8, R14, R136 ;  /* 0x0000000e0888723c */ /* 0x000fe20000001888 */
[----:B------:R-:W-:Y:S01]  /*c610*/  FADD.FTZ R82, R82, R13 ;  /* 0x0000000d52527221 */ /* 0x000fe20000010000 */
[----:B--2---:R-:W-:Y:S01]  /*c620*/  F2FP.F16.F32.PACK_AB R8, R40, R57 ;  /* 0x000000392808723e */ /* 0x004fe200000000ff */
[----:B------:R-:W1:Y:S01]  /*c630*/  LDSM.16.MT88.4 R12, [R88+0x3400] ;  /* 0x00340000580c783b */ /* 0x000e620000004200 */
[----:B---3--:R-:W-:Y:S01]  /*c640*/  F2FP.F16.F32.PACK_AB R9, R34, R35 ;  /* 0x000000232209723e */ /* 0x008fe200000000ff */
[----:B------:R-:W-:Y:S01]  /*c650*/  FADD.FTZ R83, R83, R82 ;  /* 0x0000005253537221 */ /* 0x000fe20000010000 */
[----:B------:R-:W-:Y:S01]  /*c660*/  F2FP.F16.F32.PACK_AB R10, R32, R33 ;  /* 0x00000021200a723e */ /* 0x000fe200000000ff */
[----:B------:R-:W-:Y:S01]  /*c670*/  FADD.FTZ R57, R57, R56 ;  /* 0x0000003839397221 */ /* 0x000fe20000010000 */
[----:B------:R-:W-:-:S03]  /*c680*/  F2FP.F16.F32.PACK_AB R11, R42, R41 ;  /* 0x000000292a0b723e */ /* 0x000fc600000000ff */
[----:B------:R-:W-:-:S04]  /*c690*/  FADD.FTZ R40, R40, R57 ;  /* 0x0000003928287221 */ /* 0x000fc80000010000 */
[----:B------:R-:W-:-:S04]  /*c6a0*/  FADD.FTZ R33, R33, R40 ;  /* 0x0000002821217221 */ /* 0x000fc80000010000 */
[----:B------:R-:W-:Y:S01]  /*c6b0*/  FADD.FTZ R32, R32, R33 ;  /* 0x0000002120207221 */ /* 0x000fe20000010000 */
[----:B----4-:R-:W-:Y:S01]  /*c6c0*/  HMMA.16816.F32 R144, R8, R16, R144 ;  /* 0x000000100890723c */ /* 0x010fe20000001890 */
[----:B------:R-:W-:-:S04]  /*c6d0*/  FADD.FTZ R16, R70, R83 ;  /* 0x0000005346107221 */ /* 0x000fc80000010000 */
[----:B------:R-:W-:-:S03]  /*c6e0*/  FADD.FTZ R16, R71, R16 ;  /* 0x0000001047107221 */ /* 0x000fc60000010000 */
[----:B------:R-:W-:Y:S01]  /*c6f0*/  HMMA.16816.F32 R132, R8, R18, R132 ;  /* 0x000000120884723c */ /* 0x000fe20000001884 */
[----:B------:R-:W-:Y:S02]  /*c700*/  FADD.FTZ R47, R47, R16 ;  /* 0x000000102f2f7221 */ /* 0x000fe40000010000 */
[----:B------:R-:W2:Y:S02]  /*c710*/  LDSM.16.MT88.4 R16, [R150+0x8800] ;  /* 0x008800009610783b */ /* 0x000ea40000004200 */
[----:B------:R-:W-:Y:S01]  /*c720*/  FADD.FTZ R78, R78, R47 ;  /* 0x0000002f4e4e7221 */ /* 0x000fe20000010000 */
[--C-:B------:R-:W-:Y:S01]  /*c730*/  FFMA.FTZ R47, R38, UR6, -R86.reuse ;  /* 0x00000006262f7c23 */ /* 0x100fe20008010856 */
[----:B------:R-:W-:Y:S01]  /*c740*/  FFMA.FTZ R86, R174, UR6, -R86 ;  /* 0x00000006ae567c23 */ /* 0x000fe20008010856 */
[----:B------:R-:W3:Y:S01]  /*c750*/  MUFU.EX2 R38, R74 ;  /* 0x0000004a00267308 */ /* 0x000ee20000000800 */
[----:B------:R-:W-:-:S03]  /*c760*/  FADD.FTZ R79, R79, R78 ;  /* 0x0000004e4f4f7221 */ /* 0x000fc60000010000 */
[----:B------:R-:W4:Y:S01]  /*c770*/  MUFU.EX2 R39, R47 ;  /* 0x0000002f00277308 */ /* 0x000f220000000800 */
[----:B------:R-:W-:Y:S01]  /*c780*/  FADD.FTZ R79, R130, R79 ;  /* 0x0000004f824f7221 */ /* 0x000fe20000010000 */
[----:B-1----:R-:W-:Y:S01]  /*c790*/  HMMA.16816.F32 R4, R8, R12, R4 ;  /* 0x0000000c0804723c */ /* 0x002fe20000001804 */
[----:B------:R-:W-:Y:S02]  /*c7a0*/  F2FP.F16.F32.PACK_AB R12, R36, R43 ;  /* 0x0000002b240c723e */ /* 0x000fe400000000ff */
[----:B------:R-:W-:Y:S01]  /*c7b0*/  FADD.FTZ R142, R142, R79 ;  /* 0x0000004f8e8e7221 */ /* 0x000fe20000010000 */
[----:B------:R-:W-:-:S03]  /*c7c0*/  FADD.FTZ R43, R43, R32 ;  /* 0x000000202b2b7221 */ /* 0x000fc60000010000 */
[----:B------:R-:W-:Y:S01]  /*c7d0*/  FADD.FTZ R142, R143, R142 ;  /* 0x0000008e8f8e7221 */ /* 0x000fe20000010000 */
[----:B---3--:R-:W-:Y:S01]  /*c7e0*/  F2FP.F16.F32.PACK_AB R13, R38, R45 ;  /* 0x0000002d260d723e */ /* 0x008fe200000000ff */
[----:B------:R-:W-:Y:S01]  /*c7f0*/  HMMA.16816.F32 R136, R8, R14, R136 ;  /* 0x0000000e0888723c */ /* 0x000fe20000001888 */
[----:B------:R-:W1:Y:S01]  /*c800*/  LDSM.16.MT88.4 R8, [R88+0x3800] ;  /* 0x003800005808783b */ /* 0x000e620000004200 */
[----:B------:R-:W-:Y:S01]  /*c810*/  FADD.FTZ R151, R151, R142 ;  /* 0x0000008e97977221 */ /* 0x000fe20000010000 */
[----:B------:R-:W-:Y:S01]  /*c820*/  F2FP.F16.F32.PACK_AB R14, R37, R44 ;  /* 0x0000002c250e723e */ /* 0x000fe200000000ff */
[----:B------:R-:W-:Y:S01]  /*c830*/  FADD.FTZ R43, R36, R43 ;  /* 0x0000002b242b7221 */ /* 0x000fe20000010000 */
[----:B----4-:R-:W-:Y:S01]  /*c840*/  F2FP.F16.F32.PACK_AB R15, R46, R39 ;  /* 0x000000272e0f723e */ /* 0x010fe200000000ff */
[----:B------:R-:W-:Y:S01]  /*c850*/  FADD.FTZ R151, R152, R151 ;  /* 0x0000009798977221 */ /* 0x000fe20000010000 */
[----:B------:R-:W-:Y:S01]  /*c860*/  LDSM.16.MT88.4 R88, [R88+0x3c00] ;  /* 0x003c00005858783b */ /* 0x000fe20000004200 */
[----:B------:R-:W-:-:S02]  /*c870*/  FADD.FTZ R44, R44, R43 ;  /* 0x0000002b2c2c7221 */ /* 0x000fc40000010000 */
[----:B------:R-:W-:Y:S02]  /*c880*/  FADD.FTZ R26, R26, R151 ;  /* 0x000000971a1a7221 */ /* 0x000fe40000010000 */
[----:B------:R-:W-:Y:S02]  /*c890*/  FADD.FTZ R44, R37, R44 ;  /* 0x0000002c252c7221 */ /* 0x000fe40000010000 */
[----:B------:R-:W-:-:S04]  /*c8a0*/  FADD.FTZ R26, R27, R26 ;  /* 0x0000001a1b1a7221 */ /* 0x000fc80000010000 */
[----:B------:R-:W-:Y:S01]  /*c8b0*/  FADD.FTZ R155, R155, R26 ;  /* 0x0000001a9b9b7221 */ /* 0x000fe20000010000 */
[----:B--2---:R-:W-:Y:S03]  /*c8c0*/  HMMA.16816.F32 R144, R12, R16, R144 ;  /* 0x000000100c90723c */ /* 0x004fe60000001890 */
[----:B------:R-:W-:-:S04]  /*c8d0*/  FADD.FTZ R155, R156, R155 ;  /* 0x0000009b9c9b7221 */ /* 0x000fc80000010000 */
[----:B------:R-:W-:Y:S01]  /*c8e0*/  FADD.FTZ R2, R2, R155 ;  /* 0x0000009b02027221 */ /* 0x000fe20000010000 */
[----:B------:R-:W-:Y:S01]  /*c8f0*/  HMMA.16816.F32 R132, R12, R18, R132 ;  /* 0x000000120c84723c */ /* 0x000fe20000001884 */
[----:B------:R-:W2:Y:S02]  /*c900*/  LDSM.16.MT88.4 R16, [R150+0x8c00] ;  /* 0x008c00009610783b */ /* 0x000ea40000004200 */
[----:B------:R-:W-:Y:S02]  /*c910*/  FADD.FTZ R31, R31, R2 ;  /* 0x000000021f1f7221 */ /* 0x000fe40000010000 */
[----:B------:R-:W3:Y:S02]  /*c920*/  MUFU.EX2 R2, R148 ;  /* 0x0000009400027308 */ /* 0x000ee40000000800 */
[----:B------:R-:W-:-:S04]  /*c930*/  FADD.FTZ R30, R30, R31 ;  /* 0x0000001f1e1e7221 */ /* 0x000fc80000010000 */
[----:B------:R-:W-:Y:S01]  /*c940*/  FADD.FTZ R63, R63, R30 ;  /* 0x0000001e3f3f7221 */ /* 0x000fe20000010000 */
[----:B-1----:R-:W-:Y:S03]  /*c950*/  HMMA.16816.F32 R4, R12, R8, R4 ;  /* 0x000000080c04723c */ /* 0x002fe60000001804 */
[----:B------:R-:W-:Y:S01]  /*c960*/  FADD.FTZ R20, R20, R63 ;  /* 0x0000003f14147221 */ /* 0x000fe20000010000 */
[----:B------:R-:W-:-:S03]  /*c970*/  F2FP.F16.F32.PACK_AB R9, R3, R24 ;  /* 0x000000180309723e */ /* 0x000fc600000000ff */
[----:B------:R-:W-:Y:S02]  /*c980*/  FADD.FTZ R27, R23, R20 ;  /* 0x00000014171b7221 */ /* 0x000fe40000010000 */
[----:B------:R-:W-:Y:S01]  /*c990*/  MUFU.EX2 R20, R149 ;  /* 0x0000009500147308 */ /* 0x000fe20000000800 */
[----:B------:R-:W-:Y:S01]  /*c9a0*/  HMMA.16816.F32 R136, R12, R10, R136 ;  /* 0x0000000a0c88723c */ /* 0x000fe20000001888 */
[----:B------:R-:W-:Y:S01]  /*c9b0*/  FADD.FTZ R8, R22, R27 ;  /* 0x0000001b16087221 */ /* 0x000fe20000010000 */
[----:B---3--:R-:W-:Y:S01]  /*c9c0*/  F2FP.F16.F32.PACK_AB R10, R229, R2 ;  /* 0x00000002e50a723e */ /* 0x008fe200000000ff */
[----:B------:R-:W1:Y:S02]  /*c9d0*/  MUFU.EX2 R23, R86 ;  /* 0x0000005600177308 */ /* 0x000e640000000800 */
[----:B------:R-:W-:-:S04]  /*c9e0*/  FADD.FTZ R8, R51, R8 ;  /* 0x0000000833087221 */ /* 0x000fc80000010000 */
[----:B------:R-:W-:Y:S01]  /*c9f0*/  FADD.FTZ R35, R35, R8 ;  /* 0x0000000823237221 */ /* 0x000fe20000010000 */
[----:B------:R-:W-:Y:S01]  /*ca00*/  F2FP.F16.F32.PACK_AB R8, R0, R25 ;  /* 0x000000190008723e */ /* 0x000fe200000000ff */
[----:B------:R-:W-:Y:S02]  /*ca10*/  FADD.FTZ R25, R25, R44 ;  /* 0x0000002c19197221 */ /* 0x000fe40000010000 */
[----:B------:R-:W-:Y:S02]  /*ca20*/  FADD.FTZ R34, R34, R35 ;  /* 0x0000002322227221 */ /* 0x000fe40000010000 */
[----:B------:R-:W-:Y:S01]  /*ca30*/  FADD.FTZ R25, R0, R25 ;  /* 0x0000001900197221 */ /* 0x000fe20000010000 */
[----:B------:R-:W-:Y:S01]  /*ca40*/  MOV R0, R173 ;  /* 0x000000ad00007202 */ /* 0x000fe20000000f00 */
[----:B------:R-:W-:Y:S01]  /*ca50*/  FADD.FTZ R41, R41, R34 ;  /* 0x0000002229297221 */ /* 0x000fe20000010000 */
[----:B-1----:R-:W-:Y:S01]  /*ca60*/  F2FP.F16.F32.PACK_AB R11, R23, R20 ;  /* 0x00000014170b723e */ /* 0x002fe200000000ff */
[----:B------:R-:W-:-:S02]  /*ca70*/  FADD.FTZ R2, R2, R25 ;  /* 0x0000001902027221 */ /* 0x000fc40000010000 */
[----:B------:R-:W-:Y:S02]  /*ca80*/  FADD.FTZ R42, R42, R41 ;  /* 0x000000292a2a7221 */ /* 0x000fe40000010000 */
[----:B------:R-:W-:Y:S01]  /*ca90*/  FADD.FTZ R229, R229, R2 ;  /* 0x00000002e5e57221 */ /* 0x000fe20000010000 */
[----:B------:R-:W-:Y:S01]  /*caa0*/  MOV R2, R175 ;  /* 0x000000af00027202 */ /* 0x000fe20000000f00 */
[----:B------:R-:W-:Y:S01]  /*cab0*/  FADD.FTZ R45, R45, R42 ;  /* 0x0000002a2d2d7221 */ /* 0x000fe20000010000 */
[----:B--2---:R-:W-:Y:S03]  /*cac0*/  HMMA.16816.F32 R144, R8, R16, R144 ;  /* 0x000000100890723c */ /* 0x004fe60000001890 */
[----:B------:R-:W-:-:S04]  /*cad0*/  FADD.FTZ R38, R38, R45 ;  /* 0x0000002d26267221 */ /* 0x000fc80000010000 */
[----:B------:R-:W-:Y:S01]  /*cae0*/  FADD.FTZ R39, R39, R38 ;  /* 0x0000002627277221 */ /* 0x000fe20000010000 */
[----:B------:R-:W-:Y:S03]  /*caf0*/  HMMA.16816.F32 R132, R8, R18, R132 ;  /* 0x000000120884723c */ /* 0x000fe60000001884 */
[----:B------:R-:W-:-:S04]  /*cb00*/  FADD.FTZ R39, R46, R39 ;  /* 0x000000272e277221 */ /* 0x000fc80000010000 */
[----:B------:R-:W-:Y:S01]  /*cb10*/  FADD.FTZ R24, R24, R39 ;  /* 0x0000002718187221 */ /* 0x000fe20000010000 */
[----:B------:R-:W-:Y:S03]  /*cb20*/  HMMA.16816.F32 R140, R8, R88, R4 ;  /* 0x00000058088c723c */ /* 0x000fe60000001804 */
[----:B------:R-:W-:-:S04]  /*cb30*/  FADD.FTZ R3, R3, R24 ;  /* 0x0000001803037221 */ /* 0x000fc80000010000 */
[----:B------:R-:W-:Y:S01]  /*cb40*/  FADD.FTZ R20, R20, R3 ;  /* 0x0000000314147221 */ /* 0x000fe20000010000 */
[----:B------:R-:W-:Y:S03]  /*cb50*/  HMMA.16816.F32 R136, R8, R90, R136 ;  /* 0x0000005a0888723c */ /* 0x000fe60000001888 */
[----:B------:R-:W-:-:S15]  /*cb60*/  FADD.FTZ R230, R23, R20 ;  /* 0x0000001417e67221 */ /* 0x000fde0000010000 */
[----:B------:R-:W-:-:S02]  /*cb70*/  NOP ;  /* 0x0000000000007918 */ /* 0x000fc40000000000 */
.L_x_556:
[----:B------:R-:W-:-:S13]  /*cb80*/  ISETP.GE.AND P0, PT, R226, RZ, PT ;  /* 0x000000ffe200720c */ /* 0x000fda0003f06270 */
[----:B------:R-:W-:Y:S05]  /*cb90*/  @!P0 BRA `(.L_x_564) ;  /* 0x0000004000648947 */ /* 0x000fea0003800000 */
[----:B------:R-:W-:Y:S01]  /*cba0*/  UISETP.NE.U32.AND UP0, UPT, UR8, URZ, UPT ;  /* 0x000000ff0800728c */ /* 0x000fe2000bf05070 */
[C---:B------:R-:W-:Y:S01]  /*cbb0*/  LEA R227, R226.reuse, 0x100, 0x8 ;  /* 0x00000100e2e37811 */ /* 0x040fe200078e40ff */
[----:B------:R-:W-:Y:S01]  /*cbc0*/  IMAD.MOV.U32 R149, RZ, RZ, R0 ;  /* 0x000000ffff957224 */ /* 0x000fe200078e0000 */
[----:B------:R-:W-:Y:S01]  /*cbd0*/  MOV R3, R2 ;  /* 0x0000000200037202 */ /* 0x000fe20000000f00 */
[----:B------:R-:W-:Y:S01]  /*cbe0*/  UISETP.NE.AND.EX UP0, UPT, UR9, URZ, UPT, UP0 ;  /* 0x000000ff0900728c */ /* 0x000fe2000bf05300 */
[----:B------:R-:W-:Y:S01]  /*cbf0*/  VIADD R226, R226, 0x1 ;  /* 0x00000001e2e27836 */ /* 0x000fe20000000000 */
[----:B------:R-:W-:Y:S01]  /*cc00*/  IADD3 R222, PT, PT, R150, 0x5020, RZ ;  /* 0x0000502096de7810 */ /* 0x000fe20007ffe0ff */
[----:B------:R-:W-:Y:S01]  /*cc10*/  IMAD.MOV.U32 R223, RZ, RZ, RZ ;  /* 0x000000ffffdf7224 */ /* 0x000fe200078e00ff */
[----:B------:R-:W1:Y:S02]  /*cc20*/  LDCU UR5, c[0x0][0x440] ;  /* 0x00008800ff0577ac */ /* 0x000e640008000800 */
[----:B------:R-:W-:Y:S01]  /*cc30*/  PLOP3.LUT P3, PT, PT, PT, UP0, 0x80, 0x8 ;  /* 0x000000000008781c */ /* 0x000fe20003f6f008 */
[----:B------:R-:W2:Y:S01]  /*cc40*/  LDCU UR4, c[0x0][0x45c] ;  /* 0x00008b80ff0477ac */ /* 0x000ea20008000800 */
[----:B------:R-:W3:Y:S01]  /*cc50*/  LDCU.64 UR6, c[0x0][0x3a0] ;  /* 0x00007400ff0677ac */ /* 0x000ee20008000a00 */
[----:B------:R-:W4:Y:S10]  /*cc60*/  LDCU.64 UR8, c[0x0][0x3a8] ;  /* 0x00007500ff0877ac */ /* 0x000f340008000a00 */
.L_x_568:
[----:B------:R-:W-:Y:S01]  /*cc70*/  @!P3 IADD3 R5, P0, PT, RZ, -R223, RZ ;  /* 0x800000dfff05b210 */ /* 0x000fe20007f1e0ff */
[----:B------:R-:W5:Y:S01]  /*cc80*/  @!P3 LDC R128, c[0x0][0x3c0] ;  /* 0x0000f000ff80bb82 */ /* 0x000f620000000800 */
[C---:B-1----:R-:W-:Y:S01]  /*cc90*/  ISETP.GE.AND P1, PT, R218.reuse, UR5, PT ;  /* 0x00000005da007c0c */ /* 0x042fe2000bf26270 */
[----:B------:R-:W-:Y:S06]  /*cca0*/  DEPBAR.LE SB0, 0x0 ;  /* 0x000080000000791a */ /* 0x000fec0000000000 */
[----:B------:R-:W-:Y:S01]  /*ccb0*/  BAR.SYNC.DEFER_BLOCKING 0x0 ;  /* 0x0000000000007b1d */ /* 0x000fe20000010000 */
[----:B------:R-:W-:Y:S01]  /*ccc0*/  ISETP.GE.AND P2, PT, R218, UR5, PT ;  /* 0x00000005da007c0c */ /* 0x000fe2000bf46270 */
[----:B------:R-:W-:Y:S02]  /*ccd0*/  IMAD.MOV.U32 R2, RZ, RZ, R214 ;  /* 0x000000ffff027224 */ /* 0x000fe400078e00d6 */
[----:B------:R-:W-:Y:S02]  /*cce0*/  IMAD.MOV.U32 R0, RZ, RZ, R215 ;  /* 0x000000ffff007224 */ /* 0x000fe400078e00d7 */
[----:B-----5:R-:W-:Y:S04]  /*ccf0*/  @!P3 IMAD.SHL.U32 R4, R128, 0x100, RZ ;  /* 0x000001008004b824 */ /* 0x020fe800078e00ff */
[----:B------:R-:W-:Y:S05]  /*cd00*/  @!P3 IMAD.X R4, RZ, RZ, ~R4, P0 ;  /* 0x000000ffff04b224 */ /* 0x000fea00000e0e04 */
[----:B------:R-:W-:Y:S01]  /*cd10*/  @!P3 SHF.R.S64 R5, R5, 0x1f, R4 ;  /* 0x0000001f0505b819 */ /* 0x000fe20000001004 */
[----:B------:R-:W1:Y:S03]  /*cd20*/  LDC R131, c[0x0][0x3c4] ;  /* 0x0000f100ff837b82 */ /* 0x000e660000000800 */
[----:B------:R-:W-:Y:S04]  /*cd30*/  @!P3 IADD3 R214, P0, PT, R214, R5, RZ ;  /* 0x00000005d6d6b210 */ /* 0x000fe80007f1e0ff */
[----:B------:R-:W-:Y:S01]  /*cd40*/  @!P3 LEA.HI.X.SX32 R215, R4, R215, 0x1, P0 ;  /* 0x000000d704d7b211 */ /* 0x000fe200000f0eff */
[----:B------:R-:W-:Y:S08]  /*cd50*/  @!P3 BRA `(.L_x_565) ;  /* 0x0000000000f4b947 */ /* 0x000ff00003800000 */
[----:B------:R-:W-:Y:S01]  /*cd60*/  VIADD R7, R227, 0xffffff00 ;  /* 0xffffff00e3077836 */ /* 0x000fe20000000000 */
[----:B------:R-:W5:Y:S01]  /*cd70*/  LDC R4, c[0x0][0x4f0] ;  /* 0x00013c00ff047b82 */ /* 0x000f620000000800 */
[----:B------:R-:W-:Y:S03]  /*cd80*/  IABS R9, R227 ;  /* 0x000000e300097213 */ /* 0x000fe60000000000 */
[----:B------:R-:W-:Y:S04]  /*cd90*/  IABS R8, R7 ;  /* 0x0000000700087213 */ /* 0x000fe80000000000 */
[----:B------:R-:W2:Y:S01]  /*cda0*/  LDC.64 R128, c[0x0][0x3c0] ;  /* 0x0000f000ff807b82 */ /* 0x000ea20000000a00 */
[-C--:B-----5:R-:W-:Y:S02]  /*cdb0*/  IABS R5, R4.reuse ;  /* 0x0000000400057213 */ /* 0x0a0fe40000000000 */
[----:B------:R-:W-:Y:S02]  /*cdc0*/  LOP3.LUT R7, R7, R4, RZ, 0x3c, !PT ;  /* 0x0000000407077212 */ /* 0x000fe400078e3cff */
[----:B------:R-:W5:Y:S10]  /*cdd0*/  I2F.RP R6, R5 ;  /* 0x0000000500067306 */ /* 0x000f740000209400 */
[----:B-----5:R-:W5:Y:S02]  /*cde0*/  MUFU.RCP R6, R6 ;  /* 0x0000000600067308 */ /* 0x020f640000001000 */
[----:B-----5:R-:W-:Y:S08]  /*cdf0*/  VIADD R10, R6, 0xffffffe ;  /* 0x0ffffffe060a7836 */ /* 0x020ff00000000000 */
[----:B------:R-:W5:Y:S02]  /*ce00*/  F2I.FTZ.U32.TRUNC.NTZ R11, R10 ;  /* 0x0000000a000b7305 */ /* 0x000f64000021f000 */
[--C-:B-----5:R-:W-:Y:S01]  /*ce10*/  IMAD.MOV R12, RZ, RZ, -R11.reuse ;  /* 0x000000ffff0c7224 */ /* 0x120fe200078e0a0b */
[----:B------:R-:W-:Y:S03]  /*ce20*/  MOV R10, RZ ;  /* 0x000000ff000a7202 */ /* 0x000fe60000000f00 */
[----:B------:R-:W-:Y:S04]  /*ce30*/  IMAD R12, R12, R5, RZ ;  /* 0x000000050c0c7224 */ /* 0x000fe800078e02ff */
[----:B------:R-:W-:Y:S06]  /*ce40*/  IMAD.HI.U32 R12, R11, R12, R10 ;  /* 0x0000000c0b0c7227 */ /* 0x000fec00078e000a */
[C---:B------:R-:W-:Y:S04]  /*ce50*/  IMAD.HI.U32 R11, R12.reuse, R8, RZ ;  /* 0x000000080c0b7227 */ /* 0x040fe800078e00ff */
[----:B------:R-:W-:Y:S04]  /*ce60*/  IMAD.HI.U32 R12, R12, R9, RZ ;  /* 0x000000090c0c7227 */ /* 0x000fe800078e00ff */
[----:B------:R-:W-:Y:S02]  /*ce70*/  IMAD.MOV R6, RZ, RZ, -R11 ;  /* 0x000000ffff067224 */ /* 0x000fe400078e0a0b */
[----:B------:R-:W-:Y:S02]  /*ce80*/  IMAD.MOV R10, RZ, RZ, -R12 ;  /* 0x000000ffff0a7224 */ /* 0x000fe400078e0a0c */
[C---:B------:R-:W-:Y:S02]  /*ce90*/  IMAD R8, R5.reuse, R6, R8 ;  /* 0x0000000605087224 */ /* 0x040fe400078e0208 */
[C---:B------:R-:W-:Y:S03]  /*cea0*/  IMAD R9, R5.reuse, R10, R9 ;  /* 0x0000000a05097224 */ /* 0x040fe600078e0209 */
[C---:B------:R-:W-:Y:S02]  /*ceb0*/  ISETP.GT.U32.AND P0, PT, R5.reuse, R8, PT ;  /* 0x000000080500720c */ /* 0x040fe40003f04070 */
[----:B------:R-:W-:Y:S11]  /*cec0*/  ISETP.GT.U32.AND P4, PT, R5, R9, PT ;  /* 0x000000090500720c */ /* 0x000ff60003f84070 */
[----:B------:R-:W-:Y:S02]  /*ced0*/  @!P0 IMAD.IADD R8, R8, 0x1, -R5 ;  /* 0x0000000108088824 */ /* 0x000fe400078e0a05 */
[-C--:B------:R-:W-:Y:S01]  /*cee0*/  @!P4 IADD3 R9, PT, PT, R9, -R5.reuse, RZ ;  /* 0x800000050909c210 */ /* 0x080fe20007ffe0ff */
[----:B------:R-:W-:Y:S01]  /*cef0*/  @!P0 VIADD R11, R11, 0x1 ;  /* 0x000000010b0b8836 */ /* 0x000fe20000000000 */
[----:B------:R-:W-:Y:S01]  /*cf00*/  ISETP.GE.AND P0, PT, R7, RZ, PT ;  /* 0x000000ff0700720c */ /* 0x000fe20003f06270 */
[----:B------:R-:W-:Y:S01]  /*cf10*/  @!P4 VIADD R12, R12, 0x1 ;  /* 0x000000010c0cc836 */ /* 0x000fe20000000000 */
[-C--:B------:R-:W-:Y:S02]  /*cf20*/  ISETP.GE.U32.AND P5, PT, R8, R5.reuse, PT ;  /* 0x000000050800720c */ /* 0x080fe40003fa6070 */
[----:B------:R-:W-:Y:S02]  /*cf30*/  ISETP.GE.U32.AND P6, PT, R9, R5, PT ;  /* 0x000000050900720c */ /* 0x000fe40003fc6070 */
[-C--:B------:R-:W-:Y:S04]  /*cf40*/  LOP3.LUT R5, R227, R4.reuse, RZ, 0x3c, !PT ;  /* 0x00000004e3057212 */ /* 0x080fe800078e3cff */
[----:B------:R-:W-:Y:S02]  /*cf50*/  ISETP.GE.AND P4, PT, R5, RZ, PT ;  /* 0x000000ff0500720c */ /* 0x000fe40003f86270 */
[----:B------:R-:W-:Y:S03]  /*cf60*/  LOP3.LUT R5, RZ, R4, RZ, 0x33, !PT ;  /* 0x00000004ff057212 */ /* 0x000fe600078e33ff */
[----:B------:R-:W-:Y:S02]  /*cf70*/  @P5 IADD3 R11, PT, PT, R11, 0x1, RZ ;  /* 0x000000010b0b5810 */ /* 0x000fe40007ffe0ff */
[----:B------:R-:W-:Y:S01]  /*cf80*/  @P6 VIADD R12, R12, 0x1 ;  /* 0x000000010c0c6836 */ /* 0x000fe20000000000 */
[----:B------:R-:W-:Y:S02]  /*cf90*/  ISETP.NE.AND P5, PT, R4, RZ, PT ;  /* 0x000000ff0400720c */ /* 0x000fe40003fa5270 */
[----:B------:R-:W-:Y:S03]  /*cfa0*/  @!P0 IMAD.MOV R11, RZ, RZ, -R11 ;  /* 0x000000ffff0b8224 */ /* 0x000fe600078e0a0b */
[----:B------:R-:W-:Y:S02]  /*cfb0*/  @!P4 IADD3 R12, PT, PT, -R12, RZ, RZ ;  /* 0x000000ff0c0cc210 */ /* 0x000fe40007ffe1ff */
[C---:B------:R-:W-:Y:S02]  /*cfc0*/  SEL R11, R5.reuse, R11, !P5 ;  /* 0x0000000b050b7207 */ /* 0x040fe40006800000 */
[----:B------:R-:W-:Y:S02]  /*cfd0*/  SEL R5, R5, R12, !P5 ;  /* 0x0000000c05057207 */ /* 0x000fe40006800000 */
[-C--:B------:R-:W-:Y:S02]  /*cfe0*/  LEA R16, P4, R11, R220.reuse, 0x2 ;  /* 0x000000dc0b107211 */ /* 0x080fe400078810ff */
[----:B------:R-:W-:Y:S02]  /*cff0*/  LEA R14, P0, R5, R220, 0x2 ;  /* 0x000000dc050e7211 */ /* 0x000fe400078010ff */
[-C--:B------:R-:W-:Y:S02]  /*d000*/  LEA.HI.X.SX32 R17, R11, R221.reuse, 0x2, P4 ;  /* 0x000000dd0b117211 */ /* 0x080fe400020f16ff */
[C---:B------:R-:W-:Y:S01]  /*d010*/  LEA.HI.X.SX32 R15, R5.reuse, R221, 0x2, P0 ;  /* 0x000000dd050f7211 */ /* 0x040fe200000f16ff */
[----:B------:R-:W-:Y:S02]  /*d020*/  IMAD.IADD R5, R5, 0x1, -R11 ;  /* 0x0000000105057824 */ /* 0x000fe400078e0a0b */
[----:B------:R-:W5:Y:S02]  /*d030*/  LDG.E R7, desc[UR16][R16.64] ;  /* 0x0000001010077981 */ /* 0x000f64000c1e1900 */
[----:B------:R-:W-:Y:S02]  /*d040*/  IMAD R5, R5, R4, -0x100 ;  /* 0xffffff0005057424 */ /* 0x000fe400078e0204 */
[----:B------:R-:W5:Y:S03]  /*d050*/  LDG.E R6, desc[UR16][R14.64] ;  /* 0x000000100e067981 */ /* 0x000f66000c1e1900 */
[----:B------:R-:W-:Y:S05]  /*d060*/  SHF.R.S32.HI R9, RZ, 0x1f, R5 ;  /* 0x0000001fff097819 */ /* 0x000fea0000011405 */
[-C--:B--2---:R-:W-:Y:S02]  /*d070*/  IMAD R4, R9, R128.reuse, RZ ;  /* 0x0000008009047224 */ /* 0x084fe400078e02ff */
[C---:B------:R-:W-:Y:S04]  /*d080*/  IMAD.WIDE.U32 R8, R5.reuse, R128, RZ ;  /* 0x0000008005087225 */ /* 0x040fe800078e00ff */
[----:B------:R-:W-:Y:S05]  /*d090*/  IMAD R4, R5, R129, R4 ;  /* 0x0000008105047224 */ /* 0x000fea00078e0204 */
[----:B------:R-:W-:Y:S01]  /*d0a0*/  IADD3 R9, PT, PT, R9, R4, RZ ;  /* 0x0000000409097210 */ /* 0x000fe20007ffe0ff */
[----:B-----5:R-:W-:Y:S04]  /*d0b0*/  IMAD.IADD R6, R7, 0x1, -R6 ;  /* 0x0000000107067824 */ /* 0x020fe800078e0a06 */
[----:B----4-:R-:W-:Y:S01]  /*d0c0*/  IMAD.WIDE.U32 R8, R6, UR8, R8 ;  /* 0x0000000806087c25 */ /* 0x010fe2000f8e0008 */
[----:B------:R-:W-:Y:S02]  /*d0d0*/  SHF.R.S32.HI R5, RZ, 0x1f, R6 ;  /* 0x0000001fff057819 */ /* 0x000fe40000011406 */
[----:B------:R-:W-:Y:S03]  /*d0e0*/  LEA R214, P0, R8, R2, 0x1 ;  /* 0x0000000208d67211 */ /* 0x000fe600078008ff */
[----:B------:R-:W-:Y:S04]  /*d0f0*/  IMAD R5, R5, UR8, RZ ;  /* 0x0000000805057c24 */ /* 0x000fe8000f8e02ff */
[----:B------:R-:W-:Y:S04]  /*d100*/  IMAD R5, R6, UR9, R5 ;  /* 0x0000000906057c24 */ /* 0x000fe8000f8e0205 */
[----:B------:R-:W-:Y:S05]  /*d110*/  IMAD.IADD R5, R9, 0x1, R5 ;  /* 0x0000000109057824 */ /* 0x000fea00078e0205 */
[----:B------:R-:W-:Y:S07]  /*d120*/  LEA.HI.X R215, R8, R0, R5, 0x1, P0 ;  /* 0x0000000008d77211 */ /* 0x000fee00000f0c05 */
.L_x_565:
[C---:B------:R-:W-:Y:S01]  /*d130*/  IMAD.SHL.U32 R129, R128.reuse, 0x40, RZ ;  /* 0x0000004080817824 */ /* 0x040fe200078e00ff */
[C---:B-1----:R-:W-:Y:S01]  /*d140*/  SHF.L.U64.HI R2, R128.reuse, 0x6, R131 ;  /* 0x0000000680027819 */ /* 0x042fe20000010283 */
[----:B------:R-:W-:Y:S01]  /*d150*/  @!PT LDS RZ, [RZ] ;  /* 0x00000000fffff984 */ /* 0x000fe20000000800 */
[----:B------:R-:W-:Y:S01]  /*d160*/  @!PT LDS RZ, [RZ] ;  /* 0x00000000fffff984 */ /* 0x000fe20000000800 */
[----:B------:R-:W-:Y:S01]  /*d170*/  @!PT LDS RZ, [RZ] ;  /* 0x00000000fffff984 */ /* 0x000fe20000000800 */
[----:B------:R1:W-:Y:S01]  /*d180*/  @!P2 LDGSTS.E.BYPASS.LTC128B.128 [R217+0x5000], desc[UR16][R214.64] ;  /* 0x05000000d6d9afae */ /* 0x0003e2000b981a10 */
[----:B------:R-:W-:Y:S02]  /*d190*/  MOV R0, 0x20 ;  /* 0x0000002000007802 */ /* 0x000fe40000000f00 */
[----:B------:R-:W-:Y:S01]  /*d1a0*/  IADD3 R232, P0, PT, R129, R214, RZ ;  /* 0x000000d681e87210 */ /* 0x000fe20007f1e0ff */
[----:B------:R-:W-:Y:S03]  /*d1b0*/  @P2 STS.128 [R217+0x5000], RZ ;  /* 0x005000ffd9002388 */ /* 0x000fe60000000c00 */
[-C--:B------:R-:W-:Y:S01]  /*d1c0*/  @!P1 LEA R240, P4, R128, R232.reuse, 0x7 ;  /* 0x000000e880f09211 */ /* 0x080fe200078838ff */
[----:B------:R-:W-:Y:S01]  /*d1d0*/  IMAD.X R233, R2, 0x1, R215, P0 ;  /* 0x0000000102e97824 */ /* 0x000fe200000e06d7 */
[CC--:B------:R-:W-:Y:S01]  /*d1e0*/  @!P1 LEA R236, P0, R128.reuse, R232.reuse, 0x8 ;  /* 0x000000e880ec9211 */ /* 0x0c0fe200078040ff */
[----:B------:R-:W-:Y:S01]  /*d1f0*/  @P1 STS.128 [R217+0x5800], RZ ;  /* 0x005800ffd9001388 */ /* 0x000fe20000000c00 */
[----:B------:R-:W-:Y:S01]  /*d200*/  @!P1 MOV R242, R232 ;  /* 0x000000e800f29202 */ /* 0x000fe20000000f00 */
[C---:B------:R-:W-:Y:S01]  /*d210*/  @!P1 IMAD.WIDE.U32 R238, R128.reuse, 0xc0, R232 ;  /* 0x000000c080ee9825 */ /* 0x040fe200078e00e8 */
[--C-:B------:R-:W-:Y:S01]  /*d220*/  @!P1 LEA.HI.X R237, R128, R233, R131.reuse, 0x8, P0 ;  /* 0x000000e980ed9211 */ /* 0x100fe200000f4483 */
[----:B------:R-:W-:Y:S01]  /*d230*/  @!PT LDS RZ, [RZ] ;  /* 0x00000000fffff984 */ /* 0x000fe20000000800 */
[----:B------:R-:W-:Y:S01]  /*d240*/  @!PT LDS RZ, [RZ] ;  /* 0x00000000fffff984 */ /* 0x000fe20000000800 */
[----:B------:R-:W-:Y:S01]  /*d250*/  @!PT LDS RZ, [RZ] ;  /* 0x00000000fffff984 */ /* 0x000fe20000000800 */
[----:B------:R1:W-:Y:S01]  /*d260*/  @!P1 LDGSTS.E.BYPASS.LTC128B.128 [R217+0x5800], desc[UR16][R232.64] ;  /* 0x05800000e8d99fae */ /* 0x0003e2000b981a10 */
[----:B------:R-:W-:Y:S01]  /*d270*/  @!P1 IADD3 R244, P0, PT, R232, R129, RZ ;  /* 0x00000081e8f49210 */ /* 0x000fe20007f1e0ff */
[----:B------:R-:W-:Y:S01]  /*d280*/  @!P1 IMAD R129, R131, 0xc0, RZ ;  /* 0x000000c083819824 */ /* 0x000fe200078e02ff */
[C---:B------:R-:W-:Y:S01]  /*d290*/  @!P1 LEA.HI.X R241, R128.reuse, R233, R131, 0x7, P4 ;  /* 0x000000e980f19211 */ /* 0x040fe200020f3c83 */
[----:B------:R-:W-:Y:S01]  /*d2a0*/  @P1 STS.128 [R217+0x6000], RZ ;  /* 0x006000ffd9001388 */ /* 0x000fe20000000c00 */
[----:B------:R-:W-:Y:S01]  /*d2b0*/  @!P1 IADD3.X R245, PT, PT, R233, R2, RZ, P0, !PT ;  /* 0x00000002e9f59210 */ /* 0x000fe200007fe4ff */
[----:B------:R-:W-:Y:S02]  /*d2c0*/  @!P1 IMAD.IADD R239, R129, 0x1, R239 ;  /* 0x0000000181ef9824 */ /* 0x000fe400078e02ef */
[--C-:B------:R-:W-:Y:S01]  /*d2d0*/  @!P1 IMAD.MOV.U32 R243, RZ, RZ, R233.reuse ;  /* 0x000000fffff39224 */ /* 0x100fe200078e00e9 */
[----:B------:R-:W5:Y:S01]  /*d2e0*/  S2R R210, SR_TID.X ;  /* 0x0000000000d27919 */ /* 0x000f620000002100 */
[C---:B------:R-:W-:Y:S01]  /*d2f0*/  @!P1 IMAD.WIDE.U32 R234, R128.reuse, 0x140, R232 ;  /* 0x0000014080ea9825 */ /* 0x040fe200078e00e8 */
[----:B------:R-:W-:Y:S01]  /*d300*/  @!PT LDS RZ, [RZ] ;  /* 0x00000000fffff984 */ /* 0x000fe20000000800 */
[----:B------:R-:W-:Y:S01]  /*d310*/  @!PT LDS RZ, [RZ] ;  /* 0x00000000fffff984 */ /* 0x000fe20000000800 */
[----:B------:R-:W-:Y:S01]  /*d320*/  @!PT LDS RZ, [RZ] ;  /* 0x00000000fffff984 */ /* 0x000fe20000000800 */
[----:B------:R1:W-:Y:S03]  /*d330*/  @!P1 LDGSTS.E.BYPASS.LTC128B.128 [R217+0x6000], desc[UR16][R244.64] ;  /* 0x06000000f4d99fae */ /* 0x0003e6000b981a10 */
[----:B------:R-:W-:Y:S01]  /*d340*/  @!P1 IMAD.WIDE.U32 R242, R128, 0x180, R242 ;  /* 0x0000018080f29825 */ /* 0x000fe200078e00f2 */
[----:B------:R-:W-:Y:S03]  /*d350*/  @P1 STS.128 [R217+0x6800], RZ ;  /* 0x006800ffd9001388 */ /* 0x000fe60000000c00 */
[C---:B------:R-:W-:Y:S02]  /*d360*/  @!P1 IMAD R128, R131.reuse, 0x140, RZ ;  /* 0x0000014083809824 */ /* 0x040fe400078e02ff */
[----:B------:R-:W-:Y:S01]  /*d370*/  @!P1 IMAD R131, R131, 0x180, RZ ;  /* 0x0000018083839824 */ /* 0x000fe200078e02ff */
[----:B------:R-:W-:Y:S01]  /*d380*/  @!PT LDS RZ, [RZ] ;  /* 0x00000000fffff984 */ /* 0x000fe20000000800 */
[----:B------:R-:W-:Y:S01]  /*d390*/  @!PT LDS RZ, [RZ] ;  /* 0x00000000fffff984 */ /* 0x000fe20000000800 */
[----:B------:R-:W-:Y:S01]  /*d3a0*/  @!PT LDS RZ, [RZ] ;  /* 0x00000000fffff984 */ /* 0x000fe20000000800 */
[----:B------:R1:W-:Y:S02]  /*d3b0*/  @!P1 LDGSTS.E.BYPASS.LTC128B.128 [R217+0x6800], desc[UR16][R240.64] ;  /* 0x06800000f0d99fae */ /* 0x0003e4000b981a10 */
[----:B------:R-:W-:Y:S01]  /*d3c0*/  @!P1 IADD3 R235, PT, PT, R128, R235, RZ ;  /* 0x000000eb80eb9210 */ /* 0x000fe20007ffe0ff */
[----:B------:R-:W-:Y:S01]  /*d3d0*/  @!P1 IMAD.IADD R243, R131, 0x1, R243 ;  /* 0x0000000183f39824 */ /* 0x000fe200078e02f3 */
[----:B------:R-:W-:Y:S04]  /*d3e0*/  @P1 STS.128 [R217+0x7000], RZ ;  /* 0x007000ffd9001388 */ /* 0x000fe80000000c00 */
[----:B------:R-:W-:Y:S01]  /*d3f0*/  @!PT LDS RZ, [RZ] ;  /* 0x00000000fffff984 */ /* 0x000fe20000000800 */
[----:B------:R-:W-:Y:S01]  /*d400*/  @!PT LDS RZ, [RZ] ;  /* 0x00000000fffff984 */ /* 0x000fe20000000800 */
[----:B------:R-:W-:Y:S01]  /*d410*/  @!PT LDS RZ, [RZ] ;  /* 0x00000000fffff984 */ /* 0x000fe20000000800 */
[----:B------:R1:W-:Y:S04]  /*d420*/  @!P1 LDGSTS.E.BYPASS.LTC128B.128 [R217+0x7000], desc[UR16][R238.64] ;  /* 0x07000000eed99fae */ /* 0x0003e8000b981a10 */
[----:B------:R-:W-:Y:S04]  /*d430*/  @P1 STS.128 [R217+0x7800], RZ ;  /* 0x007800ffd9001388 */ /* 0x000fe80000000c00 */
[----:B------:R-:W-:Y:S01]  /*d440*/  @!PT LDS RZ, [RZ] ;  /* 0x00000000fffff984 */ /* 0x000fe20000000800 */
[----:B------:R-:W-:Y:S01]  /*d450*/  @!PT LDS RZ, [RZ] ;  /* 0x00000000fffff984 */ /* 0x000fe20000000800 */
[----:B------:R-:W-:Y:S01]  /*d460*/  @!PT LDS RZ, [RZ] ;  /* 0x00000000fffff984 */ /* 0x000fe20000000800 */
[----:B------:R1:W-:Y:S04]  /*d470*/  @!P1 LDGSTS.E.BYPASS.LTC128B.128 [R217+0x7800], desc[UR16][R236.64] ;  /* 0x07800000ecd99fae */ /* 0x0003e8000b981a10 */
[----:B------:R-:W-:Y:S01]  /*d480*/  @P1 STS.128 [R217+0x8000], RZ ;  /* 0x008000ffd9001388 */ /* 0x000fe20000000c00 */
[----:B-----5:R-:W-:Y:S03]  /*d490*/  LOP3.LUT P0, R231, R210, 0x4, RZ, 0xc0, !PT ;  /* 0x00000004d2e77812 */ /* 0x020fe6000780c0ff */
[----:B------:R-:W-:Y:S01]  /*d4a0*/  @!PT LDS RZ, [RZ] ;  /* 0x00000000fffff984 */ /* 0x000fe20000000800 */
[----:B------:R-:W-:Y:S01]  /*d4b0*/  @!PT LDS RZ, [RZ] ;  /* 0x00000000fffff984 */ /* 0x000fe20000000800 */
[----:B------:R-:W-:Y:S01]  /*d4c0*/  @!PT LDS RZ, [RZ] ;  /* 0x00000000fffff984 */ /* 0x000fe20000000800 */
[----:B------:R1:W-:Y:S01]  /*d4d0*/  @!P1 LDGSTS.E.BYPASS.LTC128B.128 [R217+0x8000], desc[UR16][R234.64] ;  /* 0x08000000ead99fae */ /* 0x0003e2000b981a10 */
[----:B------:R-:W-:Y:S02]  /*d4e0*/  SEL R0, R0, 0xffffffe0, !P0 ;  /* 0xffffffe000007807 */ /* 0x000fe40004000000 */
[----:B------:R-:W-:Y:S01]  /*d4f0*/  ISETP.NE.AND P0, PT, R226, 0x1, PT ;  /* 0x00000001e200780c */ /* 0x000fe20003f05270 */
[----:B------:R-:W-:Y:S02]  /*d500*/  @P1 STS.128 [R217+0x8800], RZ ;  /* 0x008800ffd9001388 */ /* 0x000fe40000000c00 */
[----:B------:R-:W-:Y:S01]  /*d510*/  IMAD.IADD R200, R209, 0x1, R0 ;  /* 0x00000001d1c87824 */ /* 0x000fe200078e0200 */
[----:B------:R-:W-:Y:S01]  /*d520*/  IADD3 R0, PT, PT, R208, R0, RZ ;  /* 0x00000000d0007210 */ /* 0x000fe20007ffe0ff */
[----:B------:R-:W-:Y:S01]  /*d530*/  @!PT LDS RZ, [RZ] ;  /* 0x00000000fffff984 */ /* 0x000fe20000000800 */
[----:B------:R-:W-:Y:S01]  /*d540*/  @!PT LDS RZ, [RZ] ;  /* 0x00000000fffff984 */ /* 0x000fe20000000800 */
[----:B------:R-:W-:Y:S01]  /*d550*/  @!PT LDS RZ, [RZ] ;  /* 0x00000000fffff984 */ /* 0x000fe20000000800 */
[----:B------:R1:W-:Y:S04]  /*d560*/  @!P1 LDGSTS.E.BYPASS.LTC128B.128 [R217+0x8800], desc[UR16][R242.64] ;  /* 0x08800000f2d99fae */ /* 0x0003e8000b981a10 */
[----:B------:R-:W-:Y:S04]  /*d570*/  LDSM.16.M88.4 R152, [R209] ;  /* 0x00000000d198783b */ /* 0x000fe80000000200 */
[----:B------:R-:W5:Y:S04]  /*d580*/  LDSM.16.M88.4 R156, [R208+0x1000] ;  /* 0x00100000d09c783b */ /* 0x000f680000000200 */
[----:B------:R-:W2:Y:S04]  /*d590*/  LDSM.16.M88.4 R160, [R208+0x1400] ;  /* 0x00140000d0a0783b */ /* 0x000ea80000000200 */
[----:B------:R-:W3:Y:S04]  /*d5a0*/  LDSM.16.M88.4 R164, [R208+0x1800] ;  /* 0x00180000d0a4783b */ /* 0x000ee80000000200 */
[----:B------:R-:W0:Y:S04]  /*d5b0*/  LDGDEPBAR ;  /* 0x00000000000079af */ /* 0x000e280000000000 */
[----:B------:R-:W4:Y:S04]  /*d5c0*/  LDSM.16.M88.4 R168, [R208+0x1c00] ;  /* 0x001c0000d0a8783b */ /* 0x000f280000000200 */
[----:B------:R-:W-:Y:S04]  /*d5d0*/  LDSM.16.M88.4 R172, [R208+0x2c00] ;  /* 0x002c0000d0ac783b */ /* 0x000fe80000000200 */
[----:B------:R-:W-:Y:S04]  /*d5e0*/  LDSM.16.M88.4 R176, [R208+0x3000] ;  /* 0x00300000d0b0783b */ /* 0x000fe80000000200 */
[----:B------:R-:W-:Y:S04]  /*d5f0*/  LDSM.16.M88.4 R180, [R208+0x3400] ;  /* 0x00340000d0b4783b */ /* 0x000fe80000000200 */
[----:B------:R-:W-:Y:S04]  /*d600*/  LDSM.16.M88.4 R184, [R208+0x3c00] ;  /* 0x003c0000d0b8783b */ /* 0x000fe80000000200 */
[----:B------:R-:W-:Y:S01]  /*d610*/  LDSM.16.M88.4 R188, [R208+0x4000] ;  /* 0x00400000d0bc783b */ /* 0x000fe20000000200 */
[C---:B-----5:R-:W-:Y:S03]  /*d620*/  HMMA.16816.F32 R4, R152.reuse, R156, RZ ;  /* 0x0000009c9804723c */ /* 0x060fe600000018ff */
[----:B------:R-:W-:Y:S04]  /*d630*/  LDSM.16.M88.4 R192, [R208+0x4800] ;  /* 0x00480000d0c0783b */ /* 0x000fe80000000200 */
[----:B------:R-:W-:Y:S01]  /*d640*/  LDSM.16.M88.4 R196, [R208+0x4c00] ;  /* 0x004c0000d0c4783b */ /* 0x000fe20000000200 */
[C---:B------:R-:W-:Y:S03]  /*d650*/  HMMA.16816.F32 R8, R152.reuse, R158, RZ ;  /* 0x0000009e9808723c */ /* 0x040fe600000018ff */
[----:B------:R-:W5:Y:S04]  /*d660*/  LDSM.16.M88.4 R156, [R208+0x2000] ;  /* 0x00200000d09c783b */ /* 0x000f680000000200 */
[----:B------:R-:W-:Y:S01]  /*d670*/  LDSM.16.M88.4 R200, [R200] ;  /* 0x00000000c8c8783b */ /* 0x000fe20000000200 */
[C---:B--2---:R-:W-:Y:S03]  /*d680*/  HMMA.16816.F32 R12, R152.reuse, R160, RZ ;  /* 0x000000a0980c723c */ /* 0x044fe600000018ff */
[----:B------:R-:W-:Y:S05]  /*d690*/  LDSM.16.M88.4 R204, [R0+0x1000] ;  /* 0x0010000000cc783b */ /* 0x000fea0000000200 */
[C---:B------:R-:W-:Y:S01]  /*d6a0*/  HMMA.16816.F32 R16, R152.reuse, R162, RZ ;  /* 0x000000a29810723c */ /* 0x040fe200000018ff */
[----:B------:R-:W2:Y:S07]  /*d6b0*/  LDSM.16.M88.4 R160, [R208+0x2400] ;  /* 0x00240000d0a0783b */ /* 0x000eae0000000200 */
[C---:B---3--:R-:W-:Y:S08]  /*d6c0*/  HMMA.16816.F32 R20, R152.reuse, R164, RZ ;  /* 0x000000a49814723c */ /* 0x048ff000000018ff */
[C---:B------:R-:W-:Y:S01]  /*d6d0*/  HMMA.16816.F32 R24, R152.reuse, R166, RZ ;  /* 0x000000a69818723c */ /* 0x040fe200000018ff */
[----:B------:R-:W3:Y:S07]  /*d6e0*/  LDSM.16.M88.4 R164, [R208+0x2800] ;  /* 0x00280000d0a4783b */ /* 0x000eee0000000200 */
[C---:B----4-:R-:W-:Y:S08]  /*d6f0*/  HMMA.16816.F32 R28, R152.reuse, R168, RZ ;  /* 0x000000a8981c723c */ /* 0x050ff000000018ff */
[C---:B------:R-:W-:Y:S01]  /*d700*/  HMMA.16816.F32 R32, R152.reuse, R170, RZ ;  /* 0x000000aa9820723c */ /* 0x040fe200000018ff */
[----:B------:R-:W4:Y:S07]  /*d710*/  LDSM.16.M88.4 R168, [R208+0x3800] ;  /* 0x00380000d0a8783b */ /* 0x000f2e0000000200 */
[C---:B-----5:R-:W-:Y:S08]  /*d720*/  HMMA.16816.F32 R36, R152.reuse, R156, RZ ;  /* 0x0000009c9824723c */ /* 0x060ff000000018ff */
[C---:B------:R-:W-:Y:S01]  /*d730*/  HMMA.16816.F32 R40, R152.reuse, R158, RZ ;  /* 0x0000009e9828723c */ /* 0x040fe200000018ff */
[----:B------:R-:W5:Y:S07]  /*d740*/  LDSM.16.M88.4 R156, [R208+0x4400] ;  /* 0x00440000d09c783b */ /* 0x000f6e0000000200 */
[C---:B--2---:R-:W-:Y:S08]  /*d750*/  HMMA.16816.F32 R44, R152.reuse, R160, RZ ;  /* 0x000000a0982c723c */ /* 0x044ff000000018ff */
[C---:B------:R-:W-:Y:S01]  /*d760*/  HMMA.16816.F32 R48, R152.reuse, R162, RZ ;  /* 0x000000a29830723c */ /* 0x040fe200000018ff */
[----:B------:R-:W2:Y:S07]  /*d770*/  LDSM.16.M88.4 R160, [R0+0x1400] ;  /* 0x0014000000a0783b */ /* 0x000eae0000000200 */
[C---:B---3--:R-:W-:Y:S08]  /*d780*/  HMMA.16816.F32 R52, R152.reuse, R164, RZ ;  /* 0x000000a49834723c */ /* 0x048ff000000018ff */
[C---:B------:R-:W-:Y:S01]  /*d790*/  HMMA.16816.F32 R56, R152.reuse, R166, RZ ;  /* 0x000000a69838723c */ /* 0x040fe200000018ff */
[----:B------:R-:W3:Y:S07]  /*d7a0*/  LDSM.16.M88.4 R164, [R0+0x1800] ;  /* 0x0018000000a4783b */ /* 0x000eee0000000200 */
[C---:B------:R-:W-:Y:S08]  /*d7b0*/  HMMA.16816.F32 R60, R152.reuse, R172, RZ ;  /* 0x000000ac983c723c */ /* 0x040ff000000018ff */
[C---:B------:R-:W-:Y:S01]  /*d7c0*/  HMMA.16816.F32 R64, R152.reuse, R174, RZ ;  /* 0x000000ae9840723c */ /* 0x040fe200000018ff */
[----:B------:R-:W-:Y:S07]  /*d7d0*/  LDSM.16.M88.4 R172, [R0+0x2800] ;  /* 0x0028000000ac783b */ /* 0x000fee0000000200 */
[C---:B------:R-:W-:Y:S08]  /*d7e0*/  HMMA.16816.F32 R68, R152.reuse, R176, RZ ;  /* 0x000000b09844723c */ /* 0x040ff000000018ff */
[C---:B------:R-:W-:Y:S01]  /*d7f0*/  HMMA.16816.F32 R72, R152.reuse, R178, RZ ;  /* 0x000000b29848723c */ /* 0x040fe200000018ff */
[----:B------:R-:W-:Y:S07]  /*d800*/  LDSM.16.M88.4 R176, [R0+0x2c00] ;  /* 0x002c000000b0783b */ /* 0x000fee0000000200 */
[C---:B------:R-:W-:Y:S08]  /*d810*/  HMMA.16816.F32 R76, R152.reuse, R180, RZ ;  /* 0x000000b4984c723c */ /* 0x040ff000000018ff */
[C---:B------:R-:W-:Y:S01]  /*d820*/  HMMA.16816.F32 R80, R152.reuse, R182, RZ ;  /* 0x000000b69850723c */ /* 0x040fe200000018ff */
[----:B------:R-:W-:Y:S07]  /*d830*/  LDSM.16.M88.4 R180, [R0+0x3000] ;  /* 0x0030000000b4783b */ /* 0x000fee0000000200 */
[C---:B----4-:R-:W-:Y:S08]  /*d840*/  HMMA.16816.F32 R84, R152.reuse, R168, RZ ;  /* 0x000000a89854723c */ /* 0x050ff000000018ff */
        /* <DEDUP_REMOVED lines=8> */
[C---:B-----5:R-:W-:Y:S08]  /*d8d0*/  HMMA.16816.F32 R108, R152.reuse, R156, RZ ;  /* 0x0000009c986c723c */ /* 0x060ff000000018ff */
[C---:B------:R-:W-:Y:S01]  /*d8e0*/  HMMA.16816.F32 R112, R152.reuse, R158, RZ ;  /* 0x0000009e9870723c */ /* 0x040fe200000018ff */
[----:B------:R-:W-:Y:S07]  /*d8f0*/  LDSM.16.M88.4 R156, [R0+0x2000] ;  /* 0x00200000009c783b */ /* 0x000fee0000000200 */
[C---:B------:R-:W-:Y:S08]  /*d900*/  HMMA.16816.F32 R116, R152.reuse, R192, RZ ;  /* 0x000000c09874723c */ /* 0x040ff000000018ff */
[C---:B------:R-:W-:Y:S01]  /*d910*/  HMMA.16816.F32 R120, R152.reuse, R194, RZ ;  /* 0x000000c29878723c */ /* 0x040fe200000018ff */
[----:B------:R-:W-:Y:S07]  /*d920*/  LDSM.16.M88.4 R192, [R0+0x4000] ;  /* 0x0040000000c0783b */ /* 0x000fee0000000200 */
[C---:B------:R-:W-:Y:S08]  /*d930*/  HMMA.16816.F32 R124, R152.reuse, R196, RZ ;  /* 0x000000c4987c723c */ /* 0x040ff000000018ff */
[----:B------:R-:W-:Y:S01]  /*d940*/  HMMA.16816.F32 R128, R152, R198, RZ ;  /* 0x000000c69880723c */ /* 0x000fe200000018ff */
[----:B------:R-:W4:Y:S04]  /*d950*/  LDSM.16.M88.4 R152, [R0+0x1c00] ;  /* 0x001c00000098783b */ /* 0x000f280000000200 */
[----:B------:R-:W-:Y:S03]  /*d960*/  LDSM.16.M88.4 R196, [R0+0x4400] ;  /* 0x0044000000c4783b */ /* 0x000fe60000000200 */
[C---:B------:R-:W-:Y:S08]  /*d970*/  HMMA.16816.F32 R4, R200.reuse, R204, R4 ;  /* 0x000000ccc804723c */ /* 0x040ff00000001804 */
[C---:B------:R-:W-:Y:S01]  /*d980*/  HMMA.16816.F32 R8, R200.reuse, R206, R8 ;  /* 0x000000cec808723c */ /* 0x040fe20000001808 */
[----:B------:R-:W-:Y:S07]  /*d990*/  LDSM.16.M88.4 R204, [R0+0x4800] ;  /* 0x0048000000cc783b */ /* 0x000fee0000000200 */
[C---:B--2---:R-:W-:Y:S08]  /*d9a0*/  HMMA.16816.F32 R12, R200.reuse, R160, R12 ;  /* 0x000000a0c80c723c */ /* 0x044ff0000000180c */
[C---:B------:R-:W-:Y:S01]  /*d9b0*/  HMMA.16816.F32 R16, R200.reuse, R162, R16 ;  /* 0x000000a2c810723c */ /* 0x040fe20000001810 */
[----:B------:R-:W2:Y:S07]  /*d9c0*/  LDSM.16.M88.4 R160, [R0+0x3400] ;  /* 0x0034000000a0783b */ /* 0x000eae0000000200 */
[C---:B---3--:R-:W-:Y:S08]  /*d9d0*/  HMMA.16816.F32 R20, R200.reuse, R164, R20 ;  /* 0x000000a4c814723c */ /* 0x048ff00000001814 */
[C---:B------:R-:W-:Y:S01]  /*d9e0*/  HMMA.16816.F32 R24, R200.reuse, R166, R24 ;  /* 0x000000a6c818723c */ /* 0x040fe20000001818 */
[----:B------:R-:W3:Y:S01]  /*d9f0*/  LDSM.16.M88.4 R164, [R0+0x4c00] ;  /* 0x004c000000a4783b */ /* 0x000ee20000000200 */
[----:B------:R-:W-:Y:S04]  /*da00*/  DEPBAR.LE SB0, 0x0 ;  /* 0x000080000000791a */ /* 0x000fe80000000000 */
[----:B------:R-:W-:Y:S02]  /*da10*/  BAR.SYNC.DEFER_BLOCKING 0x0 ;  /* 0x0000000000007b1d */ /* 0x000fe40000010000 */
[C---:B----4-:R-:W-:Y:S08]  /*da20*/  HMMA.16816.F32 R28, R200.reuse, R152, R28 ;  /* 0x00000098c81c723c */ /* 0x050ff0000000181c */
[C---:B------:R-:W-:Y:S08]  /*da30*/  HMMA.16816.F32 R32, R200.reuse, R154, R32 ;  /* 0x0000009ac820723c */ /* 0x040ff00000001820 */
        /* <DEDUP_REMOVED lines=10> */
[C---:B--2---:R-:W-:Y:S08]  /*dae0*/  HMMA.16816.F32 R76, R200.reuse, R160, R76 ;  /* 0x000000a0c84c723c */ /* 0x044ff0000000184c */
        /* <DEDUP_REMOVED lines=11> */
[C---:B---3--:R-:W-:Y:S08]  /*dba0*/  HMMA.16816.F32 R124, R200.reuse, R164, R124 ;  /* 0x000000a4c87c723c */ /* 0x048ff0000000187c */
[----:B------:R-:W-:Y:S01]  /*dbb0*/  HMMA.16816.F32 R128, R200, R166, R128 ;  /* 0x000000a6c880723c */ /* 0x000fe20000001880 */
[----:B------:R-:W-:Y:S08]  /*dbc0*/  @!UPT UIADD3 URZ, UPT, UPT, URZ, URZ, URZ ;  /* 0x000000fffffff290 */ /* 0x000ff0000fffe0ff */
[----:B-1----:R-:W-:Y:S11]  /*dbd0*/  @!P0 BRA `(.L_x_566) ;  /* 0x0000000800208947 */ /* 0x002ff60003800000 */
[----:B------:R-:W1:Y:S08]  /*dbe0*/  LDC.64 R152, c[0x0][0x4e0] ;  /* 0x00013800ff987b82 */ /* 0x000e700000000a00 */
[----:B------:R-:W2:Y:S01]  /*dbf0*/  LDC R151, c[0x0][0x3bc] ;  /* 0x0000ef00ff977b82 */ /* 0x000ea20000000800 */
[----:B-1----:R-:W-:Y:S04]  /*dc00*/  ISETP.NE.U32.AND P3, PT, R152, RZ, PT ;  /* 0x000000ff9800720c */ /* 0x002fe80003f65070 */
[----:B------:R-:W-:Y:S11]  /*dc10*/  ISETP.NE.AND.EX P3, PT, R153, RZ, PT, P3 ;  /* 0x000000ff9900720c */ /* 0x000ff60003f65330 */
[----:B------:R-:W-:Y:S02]  /*dc20*/  @!UPT UIADD3 URZ, UPT, UPT, URZ, URZ, URZ ;  /* 0x000000fffffff290 */ /* 0x000fe4000fffe0ff */
[----:B------:R-:W1:Y:S01]  /*dc30*/  @!P3 LDC R152, c[0x0][0x3b8] ;  /* 0x0000ee00ff98bb82 */ /* 0x000e620000000800 */
[----:B------:R-:W-:Y:S05]  /*dc40*/  @!P3 IMAD.MOV.U32 R2, RZ, RZ, RZ ;  /* 0x000000ffff02b224 */ /* 0x000fea00078e00ff */
[----:B------:R-:W-:Y:S01]  /*dc50*/  @!P3 IADD3 R2, P0, PT, RZ, -R2, RZ ;  /* 0x80000002ff02b210 */ /* 0x000fe20007f1e0ff */
[----:B-1----:R-:W-:Y:S04]  /*dc60*/  @!P3 IMAD.SHL.U32 R0, R152, 0x100, RZ ;  /* 0x000001009800b824 */ /* 0x002fe800078e00ff */
[----:B------:R-:W-:Y:S05]  /*dc70*/  @!P3 IMAD.X R0, RZ, RZ, ~R0, P0 ;  /* 0x000000ffff00b224 */ /* 0x000fea00000e0e00 */
[----:B------:R-:W-:Y:S04]  /*dc80*/  @!P3 SHF.R.S64 R153, R2, 0x1f, R0 ;  /* 0x0000001f0299b819 */ /* 0x000fe80000001000 */
[----:B------:R-:W-:Y:S04]  /*dc90*/  @!P3 IADD3 R212, P0, PT, R153, R212, RZ ;  /* 0x000000d499d4b210 */ /* 0x000fe80007f1e0ff */
[----:B------:R-:W-:Y:S01]  /*dca0*/  @!P3 LEA.HI.X.SX32 R213, R0, R213, 0x1, P0 ;  /* 0x000000d500d5b211 */ /* 0x000fe200000f0eff */
[----:B--2---:R-:W-:Y:S08]  /*dcb0*/  @!P3 BRA `(.L_x_567) ;  /* 0x0000000000f8b947 */ /* 0x004ff00003800000 */
[C---:B------:R-:W-:Y:S01]  /*dcc0*/  VIADD R159, R227.reuse, 0xfffffe00 ;  /* 0xfffffe00e39f7836 */ /* 0x040fe20000000000 */
[----:B------:R-:W1:Y:S01]  /*dcd0*/  LDC R0, c[0x0][0x4f0] ;  /* 0x00013c00ff007b82 */ /* 0x000e620000000800 */
[----:B------:R-:W-:Y:S04]  /*dce0*/  IADD3 R153, PT, PT, R227, -0x100, RZ ;  /* 0xffffff00e3997810 */ /* 0x000fe80007ffe0ff */
[----:B------:R-:W-:Y:S02]  /*dcf0*/  IABS R152, R153 ;  /* 0x0000009900987213 */ /* 0x000fe40000000000 */
[-C--:B-1----:R-:W-:Y:S02]  /*dd00*/  IABS R2, R0.reuse ;  /* 0x0000000000027213 */ /* 0x082fe40000000000 */
[-C--:B------:R-:W-:Y:S02]  /*dd10*/  LOP3.LUT R153, R153, R0.reuse, RZ, 0x3c, !PT ;  /* 0x0000000099997212 */ /* 0x080fe400078e3cff */
[----:B------:R-:W1:Y:S10]  /*dd20*/  I2F.RP R156, R2 ;  /* 0x00000002009c7306 */ /* 0x000e740000209400 */
[----:B-1----:R-:W1:Y:S02]  /*dd30*/  MUFU.RCP R148, R156 ;  /* 0x0000009c00947308 */ /* 0x002e640000001000 */
[----:B-1----:R-:W-:Y:S01]  /*dd40*/  VIADD R154, R148, 0xffffffe ;  /* 0x0ffffffe949a7836 */ /* 0x002fe20000000000 */
[----:B------:R-:W-:Y:S02]  /*dd50*/  IABS R148, R159 ;  /* 0x0000009f00947213 */ /* 0x000fe40000000000 */
[----:B------:R-:W-:Y:S05]  /*dd60*/  LOP3.LUT R159, R159, R0, RZ, 0x3c, !PT ;  /* 0x000000009f9f7212 */ /* 0x000fea00078e3cff */
[----:B------:R-:W1:Y:S02]  /*dd70*/  F2I.FTZ.U32.TRUNC.NTZ R155, R154 ;  /* 0x0000009a009b7305 */ /* 0x000e64000021f000 */
[--C-:B-1----:R-:W-:Y:S02]  /*dd80*/  IMAD.MOV R157, RZ, RZ, -R155.reuse ;  /* 0x000000ffff9d7224 */ /* 0x102fe400078e0a9b */
[----:B------:R-:W-:Y:S02]  /*dd90*/  IMAD.MOV.U32 R154, RZ, RZ, RZ ;  /* 0x000000ffff9a7224 */ /* 0x000fe400078e00ff */
[----:B------:R-:W-:Y:S04]  /*dda0*/  IMAD R157, R157, R2, RZ ;  /* 0x000000029d9d7224 */ /* 0x000fe800078e02ff */
[----:B------:R-:W-:Y:S06]  /*ddb0*/  IMAD.HI.U32 R155, R155, R157, R154 ;  /* 0x0000009d9b9b7227 */ /* 0x000fec00078e009a */
[C---:B------:R-:W-:Y:S04]  /*ddc0*/  IMAD.HI.U32 R156, R155.reuse, R152, RZ ;  /* 0x000000989b9c7227 */ /* 0x040fe800078e00ff */
[----:B------:R-:W-:Y:S01]  /*ddd0*/  IMAD.HI.U32 R154, R155, R148, RZ ;  /* 0x000000949b9a7227 */ /* 0x000fe200078e00ff */
[----:B------:R-:W-:Y:S03]  /*dde0*/  IADD3 R157, PT, PT, -R156, RZ, RZ ;  /* 0x000000ff9c9d7210 */ /* 0x000fe60007ffe1ff */
[----:B------:R-:W-:Y:S02]  /*ddf0*/  IMAD.MOV R155, RZ, RZ, -R154 ;  /* 0x000000ffff9b7224 */ /* 0x000fe400078e0a9a */
[C---:B------:R-:W-:Y:S02]  /*de00*/  IMAD R152, R2.reuse, R157, R152 ;  /* 0x0000009d02987224 */ /* 0x040fe400078e0298 */
[C---:B------:R-:W-:Y:S01]  /*de10*/  IMAD R148, R2.reuse, R155, R148 ;  /* 0x0000009b02947224 */ /* 0x040fe200078e0294 */
[----:B------:R-:W-:Y:S02]  /*de20*/  LOP3.LUT R155, RZ, R0, RZ, 0x33, !PT ;  /* 0x00000000ff9b7212 */ /* 0x000fe400078e33ff */
[C---:B------:R-:W-:Y:S02]  /*de30*/  ISETP.GT.U32.AND P4, PT, R2.reuse, R152, PT ;  /* 0x000000980200720c */ /* 0x040fe40003f84070 */
[----:B------:R-:W-:Y:S11]  /*de40*/  ISETP.GT.U32.AND P0, PT, R2, R148, PT ;  /* 0x000000940200720c */ /* 0x000ff60003f04070 */
[--C-:B------:R-:W-:Y:S02]  /*de50*/  @!P4 IMAD.IADD R152, R152, 0x1, -R2.reuse ;  /* 0x000000019898c824 */ /* 0x100fe400078e0a02 */
[----:B------:R-:W-:Y:S01]  /*de60*/  @!P0 IADD3 R154, PT, PT, R154, 0x1, RZ ;  /* 0x000000019a9a8810 */ /* 0x000fe20007ffe0ff */
[----:B------:R-:W-:Y:S01]  /*de70*/  @!P0 IMAD.IADD R148, R148, 0x1, -R2 ;  /* 0x0000000194948824 */ /* 0x000fe200078e0a02 */
[----:B------:R-:W-:Y:S01]  /*de80*/  ISETP.GE.AND P0, PT, R159, RZ, PT ;  /* 0x000000ff9f00720c */ /* 0x000fe20003f06270 */
[----:B------:R-:W-:Y:S01]  /*de90*/  @!P4 VIADD R156, R156, 0x1 ;  /* 0x000000019c9cc836 */ /* 0x000fe20000000000 */
[-C--:B------:R-:W-:Y:S02]  /*dea0*/  ISETP.GE.U32.AND P6, PT, R152, R2.reuse, PT ;  /* 0x000000029800720c */ /* 0x080fe40003fc6070 */
[----:B------:R-:W-:Y:S02]  /*deb0*/  ISETP.GE.U32.AND P5, PT, R148, R2, PT ;  /* 0x000000029400720c */ /* 0x000fe40003fa6070 */
[----:B------:R-:W-:Y:S02]  /*dec0*/  ISETP.GE.AND P4, PT, R153, RZ, PT ;  /* 0x000000ff9900720c */ /* 0x000fe40003f86270 */
[----:B------:R-:W1:Y:S07]  /*ded0*/  LDC.64 R152, c[0x0][0x3b8] ;  /* 0x0000ee00ff987b82 */ /* 0x000e6e0000000a00 */
[----:B------:R-:W-:Y:S02]  /*dee0*/  @P6 IADD3 R156, PT, PT, R156, 0x1, RZ ;  /* 0x000000019c9c6810 */ /* 0x000fe40007ffe0ff */
[----:B------:R-:W-:Y:S01]  /*def0*/  @P5 VIADD R154, R154, 0x1 ;  /* 0x000000019a9a5836 */ /* 0x000fe20000000000 */
[----:B------:R-:W-:Y:S02]  /*df00*/  ISETP.NE.AND P5, PT, R0, RZ, PT ;  /* 0x000000ff0000720c */ /* 0x000fe40003fa5270 */
[----:B------:R-:W-:Y:S02]  /*df10*/  @!P4 IMAD.MOV R156, RZ, RZ, -R156 ;  /* 0x000000ffff9cc224 */ /* 0x000fe400078e0a9c */
[----:B------:R-:W-:Y:S05]  /*df20*/  @!P0 IMAD.MOV R154, RZ, RZ, -R154 ;  /* 0x000000ffff9a8224 */ /* 0x000fea00078e0a9a */
[C---:B------:R-:W-:Y:S02]  /*df30*/  SEL R159, R155.reuse, R154, !P5 ;  /* 0x0000009a9b9f7207 */ /* 0x040fe40006800000 */
[----:B------:R-:W-:Y:S02]  /*df40*/  SEL R155, R155, R156, !P5 ;  /* 0x0000009c9b9b7207 */ /* 0x000fe40006800000 */
[-C--:B------:R-:W-:Y:S02]  /*df50*/  LEA R162, P4, R159, R220.reuse, 0x2 ;  /* 0x000000dc9fa27211 */ /* 0x080fe400078810ff */
[----:B------:R-:W-:Y:S02]  /*df60*/  LEA R160, P0, R155, R220, 0x2 ;  /* 0x000000dc9ba07211 */ /* 0x000fe400078010ff */
[-C--:B------:R-:W-:Y:S02]  /*df70*/  LEA.HI.X.SX32 R163, R159, R221.reuse, 0x2, P4 ;  /* 0x000000dd9fa37211 */ /* 0x080fe400020f16ff */
[C---:B------:R-:W-:Y:S02]  /*df80*/  LEA.HI.X.SX32 R161, R155.reuse, R221, 0x2, P0 ;  /* 0x000000dd9ba17211 */ /* 0x040fe400000f16ff */
[----:B------:R-:W-:Y:S01]  /*df90*/  IADD3 R155, PT, PT, R155, -R159, RZ ;  /* 0x8000009f9b9b7210 */ /* 0x000fe20007ffe0ff */
[----:B------:R-:W2:Y:S04]  /*dfa0*/  LDG.E R157, desc[UR16][R162.64] ;  /* 0x00000010a29d7981 */ /* 0x000ea8000c1e1900 */
[----:B------:R-:W-:Y:S01]  /*dfb0*/  IMAD R155, R155, R0, -0x100 ;  /* 0xffffff009b9b7424 */ /* 0x000fe200078e0200 */
[----:B------:R-:W2:Y:S04]  /*dfc0*/  LDG.E R2, desc[UR16][R160.64] ;  /* 0x00000010a0027981 */ /* 0x000ea8000c1e1900 */
[----:B------:R-:W-:Y:S05]  /*dfd0*/  SHF.R.S32.HI R159, RZ, 0x1f, R155 ;  /* 0x0000001fff9f7819 */ /* 0x000fea000001149b */
[-C--:B-1----:R-:W-:Y:S02]  /*dfe0*/  IMAD R0, R159, R152.reuse, RZ ;  /* 0x000000989f007224 */ /* 0x082fe400078e02ff */
[C---:B------:R-:W-:Y:S04]  /*dff0*/  IMAD.WIDE.U32 R158, R155.reuse, R152, RZ ;  /* 0x000000989b9e7225 */ /* 0x040fe800078e00ff */
[----:B------:R-:W-:Y:S04]  /*e000*/  IMAD R0, R155, R153, R0 ;  /* 0x000000999b007224 */ /* 0x000fe800078e0200 */
[----:B------:R-:W-:Y:S02]  /*e010*/  IMAD.IADD R159, R159, 0x1, R0 ;  /* 0x000000019f9f7824 */ /* 0x000fe400078e0200 */
[----:B--2---:R-:W-:Y:S04]  /*e020*/  IMAD.IADD R2, R157, 0x1, -R2 ;  /* 0x000000019d027824 */ /* 0x004fe800078e0a02 */
[----:B------:R-:W-:Y:S01]  /*e030*/  IMAD.WIDE.U32 R158, R2, UR6, R158 ;  /* 0x00000006029e7c25 */ /* 0x000fe2000f8e009e */
[----:B------:R-:W-:Y:S02]  /*e040*/  SHF.R.S32.HI R148, RZ, 0x1f, R2 ;  /* 0x0000001fff947819 */ /* 0x000fe40000011402 */
[----:B------:R-:W-:Y:S03]  /*e050*/  LEA R212, P0, R158, R212, 0x1 ;  /* 0x000000d49ed47211 */ /* 0x000fe600078008ff */
[----:B------:R-:W-:Y:S04]  /*e060*/  IMAD R153, R148, UR6, RZ ;  /* 0x0000000694997c24 */ /* 0x000fe8000f8e02ff */
[----:B------:R-:W-:Y:S05]  /*e070*/  IMAD R153, R2, UR7, R153 ;  /* 0x0000000702997c24 */ /* 0x000fea000f8e0299 */
[----:B------:R-:W-:Y:S04]  /*e080*/  IADD3 R153, PT, PT, R159, R153, RZ ;  /* 0x000000999f997210 */ /* 0x000fe80007ffe0ff */
[----:B------:R-:W-:Y:S07]  /*e090*/  LEA.HI.X R213, R158, R213, R153, 0x1, P0 ;  /* 0x000000d59ed57211 */ /* 0x000fee00000f0c99 */
.L_x_567:
[----:B------:R-:W-:Y:S01]  /*e0a0*/  @!PT LDS RZ, [RZ] ;  /* 0x00000000fffff984 */ /* 0x000fe20000000800 */
[----:B------:R-:W-:Y:S01]  /*e0b0*/  @!PT LDS RZ, [RZ] ;  /* 0x00000000fffff984 */ /* 0x000fe20000000800 */
[----:B------:R-:W-:Y:S01]  /*e0c0*/  @!PT LDS RZ, [RZ] ;  /* 0x00000000fffff984 */ /* 0x000fe20000000800 */
[----:B------:R1:W-:Y:S01]  /*e0d0*/  @!P2 LDGSTS.E.BYPASS.LTC128B.128 [R217+0x1000], desc[UR16][R212.64] ;  /* 0x01000000d4d9afae */ /* 0x0003e2000b981a10 */
[C---:B------:R-:W-:Y:S01]  /*e0e0*/  LEA R154, P0, R152.reuse, R212, 0x6 ;  /* 0x000000d4989a7211 */ /* 0x040fe200078030ff */
[C---:B------:R-:W-:Y:S02]  /*e0f0*/  @!P1 IMAD R2, R151.reuse, 0xc0, RZ ;  /* 0x000000c097029824 */ /* 0x040fe400078e02ff */
[----:B------:R1:W-:Y:S01]  /*e100*/  @P2 STS.128 [R217+0x1000], RZ ;  /* 0x001000ffd9002388 */ /* 0x0003e20000000c00 */
[C---:B------:R-:W-:Y:S01]  /*e110*/  LEA.HI.X R155, R152.reuse, R213, R151, 0x6, P0 ;  /* 0x000000d5989b7211 */ /* 0x040fe200000f3497 */
[C---:B------:R-:W-:Y:S01]  /*e120*/  @!P1 IMAD R0, R151.reuse, 0x140, RZ ;  /* 0x0000014097009824 */ /* 0x040fe200078e02ff */
[CC--:B------:R-:W-:Y:S01]  /*e130*/  @!P1 LEA R164, P5, R152.reuse, R154.reuse, 0x6 ;  /* 0x0000009a98a49211 */ /* 0x0c0fe200078a30ff */
[----:B------:R1:W-:Y:S01]  /*e140*/  @P1 STS.128 [R217+0x1800], RZ ;  /* 0x001800ffd9001388 */ /* 0x0003e20000000c00 */
[CC--:B------:R-:W-:Y:S01]  /*e150*/  @!P1 LEA R162, P4, R152.reuse, R154.reuse, 0x7 ;  /* 0x0000009a98a29211 */ /* 0x0c0fe200078838ff */
[C---:B------:R-:W-:Y:S01]  /*e160*/  @!P1 IMAD.WIDE.U32 R160, R152.reuse, 0xc0, R154 ;  /* 0x000000c098a09825 */ /* 0x040fe200078e009a */
[CCC-:B------:R-:W-:Y:S01]  /*e170*/  @!P1 LEA.HI.X R165, R152.reuse, R155.reuse, R151.reuse, 0x6, P5 ;  /* 0x0000009b98a59211 */ /* 0x1c0fe200028f3497 */
[----:B------:R-:W-:Y:S01]  /*e180*/  @!PT LDS RZ, [RZ] ;  /* 0x00000000fffff984 */ /* 0x000fe20000000800 */
[----:B------:R-:W-:Y:S01]  /*e190*/  @!PT LDS RZ, [RZ] ;  /* 0x00000000fffff984 */ /* 0x000fe20000000800 */
[----:B------:R-:W-:Y:S01]  /*e1a0*/  @!PT LDS RZ, [RZ] ;  /* 0x00000000fffff984 */ /* 0x000fe20000000800 */
[----:B------:R1:W-:Y:S01]  /*e1b0*/  @!P1 LDGSTS.E.BYPASS.LTC128B.128 [R217+0x1800], desc[UR16][R154.64] ;  /* 0x018000009ad99fae */ /* 0x0003e2000b981a10 */
[-C--:B------:R-:W-:Y:S01]  /*e1c0*/  @!P1 LEA.HI.X R163, R152, R155.reuse, R151, 0x7, P4 ;  /* 0x0000009b98a39211 */ /* 0x080fe200020f3c97 */
[----:B------:R-:W-:Y:S01]  /*e1d0*/  @!P1 IMAD.IADD R161, R2, 0x1, R161 ;  /* 0x0000000102a19824 */ /* 0x000fe200078e02a1 */
[C---:B------:R-:W-:Y:S01]  /*e1e0*/  @!P1 LEA R158, P0, R152.reuse, R154, 0x8 ;  /* 0x0000009a989e9211 */ /* 0x040fe200078040ff */
[----:B------:R1:W-:Y:S01]  /*e1f0*/  @P1 STS.128 [R217+0x2000], RZ ;  /* 0x002000ffd9001388 */ /* 0x0003e20000000c00 */
[C---:B------:R-:W-:Y:S01]  /*e200*/  @!P1 IMAD.WIDE.U32 R156, R152.reuse, 0x140, R154 ;  /* 0x00000140989c9825 */ /* 0x040fe200078e009a */
[-C--:B------:R-:W-:Y:S02]  /*e210*/  @!P1 MOV R167, R155.reuse ;  /* 0x0000009b00a79202 */ /* 0x080fe40000000f00 */
[----:B------:R-:W-:Y:S01]  /*e220*/  @!PT LDS RZ, [RZ] ;  /* 0x00000000fffff984 */ /* 0x000fe20000000800 */
[----:B------:R-:W-:Y:S01]  /*e230*/  @!PT LDS RZ, [RZ] ;  /* 0x00000000fffff984 */ /* 0x000fe20000000800 */
[----:B------:R-:W-:Y:S01]  /*e240*/  @!PT LDS RZ, [RZ] ;  /* 0x00000000fffff984 */ /* 0x000fe20000000800 */
[----:B------:R1:W-:Y:S01]  /*e250*/  @!P1 LDGSTS.E.BYPASS.LTC128B.128 [R217+0x2000], desc[UR16][R164.64] ;  /* 0x02000000a4d99fae */ /* 0x0003e2000b981a10 */
[----:B------:R-:W-:Y:S01]  /*e260*/  @!P1 LEA.HI.X R159, R152, R155, R151, 0x8, P0 ;  /* 0x0000009b989f9211 */ /* 0x000fe200000f4497 */
[----:B------:R-:W-:Y:S01]  /*e270*/  @!P1 IMAD.MOV.U32 R166, RZ, RZ, R154 ;  /* 0x000000ffffa69224 */ /* 0x000fe200078e009a */
[----:B------:R-:W-:Y:S01]  /*e280*/  @!P1 IADD3 R157, PT, PT, R0, R157, RZ ;  /* 0x0000009d009d9210 */ /* 0x000fe20007ffe0ff */
[----:B------:R1:W-:Y:S01]  /*e290*/  @P1 STS.128 [R217+0x2800], RZ ;  /* 0x002800ffd9001388 */ /* 0x0003e20000000c00 */
[----:B------:R-:W-:Y:S02]  /*e2a0*/  @!P1 IMAD R151, R151, 0x180, RZ ;  /* 0x0000018097979824 */ /* 0x000fe400078e02ff */
[----:B------:R-:W-:Y:S01]  /*e2b0*/  @!P1 IMAD.WIDE.U32 R152, R152, 0x180, R166 ;  /* 0x0000018098989825 */ /* 0x000fe200078e00a6 */
[----:B------:R-:W-:Y:S01]  /*e2c0*/  @!PT LDS RZ, [RZ] ;  /* 0x00000000fffff984 */ /* 0x000fe20000000800 */
[----:B------:R-:W-:Y:S01]  /*e2d0*/  @!PT LDS RZ, [RZ] ;  /* 0x00000000fffff984 */ /* 0x000fe20000000800 */
[----:B------:R-:W-:Y:S01]  /*e2e0*/  @!PT LDS RZ, [RZ] ;  /* 0x00000000fffff984 */ /* 0x000fe20000000800 */
[----:B------:R1:W-:Y:S03]  /*e2f0*/  @!P1 LDGSTS.E.BYPASS.LTC128B.128 [R217+0x2800], desc[UR16][R162.64] ;  /* 0x02800000a2d99fae */ /* 0x0003e6000b981a10 */
[----:B------:R-:W-:Y:S01]  /*e300*/  @!P1 IMAD.IADD R153, R151, 0x1, R153 ;  /* 0x0000000197999824 */ /* 0x000fe200078e0299 */
        /* <DEDUP_REMOVED lines=20> */
[----:B------:R-:W0:Y:S02]  /*e450*/  LDGDEPBAR ;  /* 0x00000000000079af */ /* 0x000e240000000000 */
.L_x_566:
[----:B------:R-:W-:Y:S01]  /*e460*/  FMNMX3.FTZ R2, R3, R4, R5, !PT ;  /* 0x0000000403027276 */ /* 0x000fe20007810005 */
[----:B-1----:R-:W-:Y:S01]  /*e470*/  LDSM.16.MT88.4 R160, [R150+0x5400] ;  /* 0x0054000096a0783b */ /* 0x002fe20000004200 */
[----:B------:R-:W-:Y:S02]  /*e480*/  FMNMX3.FTZ R0, R149, R6, R7, !PT ;  /* 0x0000000695007276 */ /* 0x000fe40007810007 */
        /* <DEDUP_REMOVED lines=62> */
[----:B------:R-:W-:Y:S01]  /*e870*/  IADD3 R226, PT, PT, R226, -0x1, RZ ;  /* 0xffffffffe2e27810 */ /* 0x000fe20007ffe0ff */
[----:B------:R-:W-:Y:S01]  /*e880*/  SHFL.BFLY PT, R155, R148, 0x2, 0x1f ;  /* 0x0c401f00949b7f89 */ /* 0x000fe200000e0000 */
[----:B------:R-:W-:Y:S07]  /*e890*/  IADD3 R227, PT, PT, R227, -0x100, RZ ;  /* 0xffffff00e3e37810 */ /* 0x000fee0007ffe0ff */
[----:B------:R-:W1:Y:S02]  /*e8a0*/  SHFL.BFLY PT, R0, R153, 0x2, 0x1f ;  /* 0x0c401f0099007f89 */ /* 0x000e6400000e0000 */
[----:B-1----:R-:W-:Y:S02]  /*e8b0*/  FMNMX.FTZ R151, R153, R0, !PT ;  /* 0x0000000099977209 */ /* 0x002fe40007810000 */
[----:B------:R-:W-:Y:S04]  /*e8c0*/  FMNMX.FTZ R154, R148, R155, !PT ;  /* 0x0000009b949a7209 */ /* 0x000fe80007810000 */
[----:B------:R-:W1:Y:S08]  /*e8d0*/  SHFL.BFLY PT, R0, R151, 0x1, 0x1f ;  /* 0x0c201f0097007f89 */ /* 0x000e7000000e0000 */
[----:B------:R-:W2:Y:S01]  /*e8e0*/  SHFL.BFLY PT, R155, R154, 0x1, 0x1f ;  /* 0x0c201f009a9b7f89 */ /* 0x000ea200000e0000 */
[----:B-1----:R-:W-:Y:S02]  /*e8f0*/  FMNMX.FTZ R0, R151, R0, !PT ;  /* 0x0000000097007209 */ /* 0x002fe40007810000 */
[----:B--2---:R-:W-:Y:S03]  /*e900*/  FMNMX.FTZ R2, R154, R155, !PT ;  /* 0x0000009b9a027209 */ /* 0x004fe60007810000 */
[C---:B------:R-:W-:Y:S01]  /*e910*/  FMUL.FTZ R152, R0.reuse, UR4 ;  /* 0x0000000400987c20 */ /* 0x040fe20008410000 */
[----:B------:R-:W-:Y:S01]  /*e920*/  FADD.FTZ R149, -R0, R149 ;  /* 0x0000009500957221 */ /* 0x000fe20000010100 */
[C---:B------:R-:W-:Y:S01]  /*e930*/  FSETP.NEU.FTZ.AND P0, PT, R2.reuse, -INF , PT ;  /* 0xff8000000200780b */ /* 0x040fe20003f1d000 */
[C---:B------:R-:W-:Y:S01]  /*e940*/  FMUL.FTZ R164, R2.reuse, UR4 ;  /* 0x0000000402a47c20 */ /* 0x040fe20008410000 */
[----:B------:R-:W-:Y:S04]  /*e950*/  FADD.FTZ R3, -R2, R3 ;  /* 0x0000000302037221 */ /* 0x000fe80000010100 */
[----:B------:R-:W-:Y:S01]  /*e960*/  FSEL R164, R164, RZ, P0 ;  /* 0x000000ffa4a47208 */ /* 0x000fe20000000000 */
[----:B------:R-:W-:Y:S01]  /*e970*/  FMUL.FTZ R148, R3, UR4 ;  /* 0x0000000403947c20 */ /* 0x000fe20008410000 */
[----:B------:R-:W-:Y:S01]  /*e980*/  FSETP.NEU.FTZ.AND P0, PT, R0, -INF , PT ;  /* 0xff8000000000780b */ /* 0x000fe20003f1d000 */
[----:B------:R-:W-:Y:S02]  /*e990*/  FMUL.FTZ R3, R149, UR4 ;  /* 0x0000000495037c20 */ /* 0x000fe40008410000 */
[--C-:B------:R-:W-:Y:S01]  /*e9a0*/  FFMA.FTZ R169, R4, UR4, -R164.reuse ;  /* 0x0000000404a97c23 */ /* 0x100fe200080108a4 */
[----:B------:R-:W-:Y:S01]  /*e9b0*/  FSEL R149, R152, RZ, P0 ;  /* 0x000000ff98957208 */ /* 0x000fe20000000000 */
[----:B------:R-:W1:Y:S01]  /*e9c0*/  MUFU.EX2 R148, R148 ;  /* 0x0000009400947308 */ /* 0x000e620000000800 */
[----:B------:R-:W2:Y:S01]  /*e9d0*/  LDSM.16.MT88.4 R152, [R150+0x5000] ;  /* 0x005000009698783b */ /* 0x000ea20000004200 */
[----:B------:R-:W-:Y:S01]  /*e9e0*/  ISETP.NE.AND P0, PT, R231, RZ, PT ;  /* 0x000000ffe700720c */ /* 0x000fe20003f05270 */
[--C-:B------:R-:W-:Y:S07]  /*e9f0*/  FFMA.FTZ R167, R5, UR4, -R164.reuse ;  /* 0x0000000405a77c23 */ /* 0x100fee00080108a4 */
[----:B------:R-:W3:Y:S01]  /*ea00*/  MUFU.EX2 R3, R3 ;  /* 0x0000000300037308 */ /* 0x000ee20000000800 */
[--C-:B------:R-:W-:Y:S01]  /*ea10*/  FFMA.FTZ R165, R7, UR4, -R149.reuse ;  /* 0x0000000407a57c23 */ /* 0x100fe20008010895 */
[--C-:B------:R-:W-:Y:S01]  /*ea20*/  FFMA.FTZ R170, R6, UR4, -R149.reuse ;  /* 0x0000000406aa7c23 */ /* 0x100fe20008010895 */
[--C-:B------:R-:W-:Y:S07]  /*ea30*/  FFMA.FTZ R168, R8, UR4, -R164.reuse ;  /* 0x0000000408a87c23 */ /* 0x100fee00080108a4 */
[----:B------:R-:W-:Y:S01]  /*ea40*/  MUFU.EX2 R169, R169 ;  /* 0x000000a900a97308 */ /* 0x000fe20000000800 */
[--C-:B------:R-:W-:Y:S01]  /*ea50*/  FFMA.FTZ R151, R9, UR4, -R164.reuse ;  /* 0x0000000409977c23 */ /* 0x100fe200080108a4 */
[--C-:B------:R-:W-:Y:S01]  /*ea60*/  FFMA.FTZ R166, R10, UR4, -R149.reuse ;  /* 0x000000040aa67c23 */ /* 0x100fe20008010895 */
[--C-:B------:R-:W-:Y:S01]  /*ea70*/  FFMA.FTZ R7, R11, UR4, -R149.reuse ;  /* 0x000000040b077c23 */ /* 0x100fe20008010895 */
[----:B------:R-:W-:Y:S06]  /*ea80*/  MOV R6, R222 ;  /* 0x000000de00067202 */ /* 0x000fec0000000f00 */
[----:B------:R-:W4:Y:S01]  /*ea90*/  MUFU.EX2 R167, R167 ;  /* 0x000000a700a77308 */ /* 0x000f220000000800 */
[----:B-1----:R-:W-:Y:S01]  /*eaa0*/  FMUL.FTZ R8, R148, R144 ;  /* 0x0000009094087220 */ /* 0x002fe20000410000 */
[----:B------:R-:W-:Y:S01]  /*eab0*/  @P0 IADD3 R6, PT, PT, R228, -0x20, RZ ;  /* 0xffffffe0e4060810 */ /* 0x000fe20007ffe0ff */
[----:B------:R-:W-:Y:S07]  /*eac0*/  FMUL.FTZ R9, R148, R145 ;  /* 0x0000009194097220 */ /* 0x000fee0000410000 */
[----:B------:R-:W-:Y:S01]  /*ead0*/  MUFU.EX2 R170, R170 ;  /* 0x000000aa00aa7308 */ /* 0x000fe20000000800 */
[C---:B---3--:R-:W-:Y:S01]  /*eae0*/  FMUL.FTZ R10, R3.reuse, R146 ;  /* 0x00000092030a7220 */ /* 0x048fe20000410000 */
[C---:B------:R-:W-:Y:S01]  /*eaf0*/  FMUL.FTZ R11, R3.reuse, R147 ;  /* 0x00000093030b7220 */ /* 0x040fe20000410000 */
[----:B------:R-:W1:Y:S07]  /*eb00*/  LDSM.16.MT88.4 R156, [R6] ;  /* 0x00000000069c783b */ /* 0x000e6e0000004200 */
[----:B------:R-:W3:Y:S01]  /*eb10*/  MUFU.EX2 R165, R165 ;  /* 0x000000a500a57308 */ /* 0x000ee20000000800 */
[--C-:B------:R-:W-:Y:S01]  /*eb20*/  FFMA.FTZ R171, R12, UR4, -R164.reuse ;  /* 0x000000040cab7c23 */ /* 0x100fe200080108a4 */
[C---:B------:R-:W-:Y:S01]  /*eb30*/  FMUL.FTZ R132, R148.reuse, R132 ;  /* 0x0000008494847220 */ /* 0x040fe20000410000 */
[----:B------:R-:W-:Y:S07]  /*eb40*/  FMUL.FTZ R133, R148, R133 ;  /* 0x0000008594857220 */ /* 0x000fee0000410000 */
[----:B------:R-:W-:Y:S01]  /*eb50*/  MUFU.EX2 R168, R168 ;  /* 0x000000a800a87308 */ /* 0x000fe20000000800 */
[----:B------:R-:W-:Y:S01]  /*eb60*/  FMUL.FTZ R134, R3, R134 ;  /* 0x0000008603867220 */ /* 0x000fe20000410000 */
[----:B----4-:R-:W-:Y:S01]  /*eb70*/  F2FP.F16.F32.PACK_AB R144, R167, R169 ;  /* 0x000000a9a790723e */ /* 0x010fe200000000ff */
[----:B------:R-:W-:Y:S07]  /*eb80*/  FMUL.FTZ R135, R3, R135 ;  /* 0x0000008703877220 */ /* 0x000fee0000410000 */
[----:B------:R-:W4:Y:S01]  /*eb90*/  MUFU.EX2 R151, R151 ;  /* 0x0000009700977308 */ /* 0x000f220000000800 */
[--C-:B------:R-:W-:Y:S01]  /*eba0*/  FFMA.FTZ R173, R14, UR4, -R149.reuse ;  /* 0x000000040ead7c23 */ /* 0x100fe20008010895 */
[--C-:B------:R-:W-:Y:S01]  /*ebb0*/  FFMA.FTZ R175, R15, UR4, -R149.reuse ;  /* 0x000000040faf7c23 */ /* 0x100fe20008010895 */
[----:B------:R-:W-:Y:S07]  /*ebc0*/  FMUL.FTZ R12, R148, R140 ;  /* 0x0000008c940c7220 */ /* 0x000fee0000410000 */
[----:B------:R-:W-:Y:S01]  /*ebd0*/  MUFU.EX2 R166, R166 ;  /* 0x000000a600a67308 */ /* 0x000fe20000000800 */
[----:B------:R-:W-:Y:S01]  /*ebe0*/  FMUL.FTZ R14, R3, R142 ;  /* 0x0000008e030e7220 */ /* 0x000fe20000410000 */
[----:B---3--:R-:W-:Y:S01]  /*ebf0*/  F2FP.F16.F32.PACK_AB R145, R165, R170 ;  /* 0x000000aaa591723e */ /* 0x008fe200000000ff */
[----:B------:R-:W-:Y:S07]  /*ec00*/  FMUL.FTZ R15, R3, R143 ;  /* 0x0000008f030f7220 */ /* 0x000fee0000410000 */
[----:B------:R-:W3:Y:S01]  /*ec10*/  MUFU.EX2 R7, R7 ;  /* 0x0000000700077308 */ /* 0x000ee20000000800 */
[--C-:B------:R-:W-:Y:S01]  /*ec20*/  FFMA.FTZ R172, R16, UR4, -R164.reuse ;  /* 0x0000000410ac7c23 */ /* 0x100fe200080108a4 */
[--C-:B------:R-:W-:Y:S01]  /*ec30*/  FFMA.FTZ R174, R19, UR4, -R149.reuse ;  /* 0x0000000413ae7c23 */ /* 0x100fe20008010895 */
[----:B------:R-:W-:Y:S07]  /*ec40*/  FMUL.FTZ R16, R148, R136 ;  /* 0x0000008894107220 */ /* 0x000fee0000410000 */
[----:B------:R-:W-:Y:S01]  /*ec50*/  MUFU.EX2 R173, R173 ;  /* 0x000000ad00ad7308 */ /* 0x000fe20000000800 */
[----:B------:R-:W-:Y:S01]  /*ec60*/  FMUL.FTZ R19, R3, R139 ;  /* 0x0000008b03137220 */ /* 0x000fe20000410000 */
[----:B----4-:R-:W-:Y:S01]  /*ec70*/  F2FP.F16.F32.PACK_AB R146, R151, R168 ;  /* 0x000000a89792723e */ /* 0x010fe200000000ff */
[--C-:B------:R-:W-:Y:S07]  /*ec80*/  FFMA.FTZ R176, R30, UR4, -R149.reuse ;  /* 0x000000041eb07c23 */ /* 0x100fee0008010895 */
[----:B------:R-:W-:Y:S01]  /*ec90*/  MUFU.EX2 R172, R172 ;  /* 0x000000ac00ac7308 */ /* 0x000fe20000000800 */
[--C-:B------:R-:W-:Y:S01]  /*eca0*/  FFMA.FTZ R83, R83, UR4, -R149.reuse ;  /* 0x0000000453537c23 */ /* 0x100fe20008010895 */
[--C-:B------:R-:W-:Y:S01]  /*ecb0*/  FFMA.FTZ R86, R86, UR4, -R149.reuse ;  /* 0x0000000456567c23 */ /* 0x100fe20008010895 */
[--C-:B------:R-:W-:Y:S01]  /*ecc0*/  FFMA.FTZ R37, R37, UR4, -R164.reuse ;  /* 0x0000000425257c23 */ /* 0x100fe200080108a4 */
[--C-:B------:R-:W-:Y:S01]  /*ecd0*/  FFMA.FTZ R39, R39, UR4, -R149.reuse ;  /* 0x0000000427277c23 */ /* 0x100fe20008010895 */
[--C-:B------:R-:W-:Y:S01]  /*ece0*/  FFMA.FTZ R55, R55, UR4, -R149.reuse ;  /* 0x0000000437377c23 */ /* 0x100fe20008010895 */
[----:B---3--:R-:W-:Y:S01]  /*ecf0*/  F2FP.F16.F32.PACK_AB R147, R7, R166 ;  /* 0x000000a60793723e */ /* 0x008fe200000000ff */
[--C-:B------:R-:W-:Y:S01]  /*ed00*/  FFMA.FTZ R63, R63, UR4, -R149.reuse ;  /* 0x000000043f3f7c23 */ /* 0x100fe20008010895 */
[--C-:B------:R-:W-:Y:S02]  /*ed10*/  FFMA.FTZ R66, R66, UR4, -R149.reuse ;  /* 0x0000000442427c23 */ /* 0x100fe40008010895 */
[----:B------:R-:W-:Y:S01]  /*ed20*/  MUFU.EX2 R37, R37 ;  /* 0x0000002500257308 */ /* 0x000fe20000000800 */
[--C-:B------:R-:W-:Y:S01]  /*ed30*/  FFMA.FTZ R69, R69, UR4, -R164.reuse ;  /* 0x0000000445457c23 */ /* 0x100fe200080108a4 */
[--C-:B------:R-:W-:Y:S01]  /*ed40*/  FFMA.FTZ R75, R75, UR4, -R149.reuse ;  /* 0x000000044b4b7c23 */ /* 0x100fe20008010895 */
[--C-:B------:R-:W-:Y:S01]  /*ed50*/  FFMA.FTZ R77, R77, UR4, -R164.reuse ;  /* 0x000000044d4d7c23 */ /* 0x100fe200080108a4 */
[C---:B--2---:R-:W-:Y:S06]  /*ed60*/  HMMA.16816.F32 R8, R144.reuse, R152, R8 ;  /* 0x000000989008723c */ /* 0x044fec0000001808 */
[----:B------:R2:W-:Y:S01]  /*ed70*/  MUFU.EX2 R153, R171 ;  /* 0x000000ab00997308 */ /* 0x0005e20000000800 */
[--C-:B------:R-:W-:Y:S01]  /*ed80*/  FFMA.FTZ R152, R13, UR4, -R164.reuse ;  /* 0x000000040d987c23 */ /* 0x100fe200080108a4 */
[C---:B------:R-:W-:Y:S08]  /*ed90*/  FMUL.FTZ R13, R148.reuse, R141 ;  /* 0x0000008d940d7220 */ /* 0x040ff00000410000 */
[----:B------:R-:W-:Y:S01]  /*eda0*/  MUFU.EX2 R39, R39 ;  /* 0x0000002700277308 */ /* 0x000fe20000000800 */
[C---:B------:R-:W-:Y:S01]  /*edb0*/  HMMA.16816.F32 R132, R144.reuse, R154, R132 ;  /* 0x0000009a9084723c */ /* 0x040fe20000001884 */
[----:B------:R-:W3:Y:S02]  /*edc0*/  LDSM.16.MT88.4 R140, [R6+0x400] ;  /* 0x00040000068c783b */ /* 0x000ee40000004200 */
[--C-:B------:R-:W-:Y:S01]  /*edd0*/  FFMA.FTZ R155, R17, UR4, -R164.reuse ;  /* 0x00000004119b7c23 */ /* 0x100fe200080108a4 */
[----:B------:R-:W-:Y:S05]  /*ede0*/  FMUL.FTZ R17, R148, R137 ;  /* 0x0000008994117220 */ /* 0x000fea0000410000 */
[----:B------:R-:W4:Y:S01]  /*edf0*/  MUFU.EX2 R152, R152 ;  /* 0x0000009800987308 */ /* 0x000f220000000800 */
[--C-:B------:R-:W-:Y:S01]  /*ee00*/  FFMA.FTZ R79, R79, UR4, -R149.reuse ;  /* 0x000000044f4f7c23 */ /* 0x100fe20008010895 */
[--C-:B--2---:R-:W-:Y:S01]  /*ee10*/  FFMA.FTZ R171, R18, UR4, -R149.reuse ;  /* 0x0000000412ab7c23 */ /* 0x104fe20008010895 */
[C---:B-1----:R-:W-:Y:S07]  /*ee20*/  HMMA.16816.F32 R12, R144.reuse, R156, R12 ;  /* 0x0000009c900c723c */ /* 0x042fee000000180c */
[----:B------:R-:W1:Y:S01]  /*ee30*/  MUFU.EX2 R154, R175 ;  /* 0x000000af009a7308 */ /* 0x000e620000000800 */
[----:B------:R-:W-:Y:S01]  /*ee40*/  FMUL.FTZ R18, R3, R138 ;  /* 0x0000008a03127220 */ /* 0x000fe20000410000 */
[--C-:B------:R-:W-:Y:S08]  /*ee50*/  FFMA.FTZ R157, R23, UR4, -R149.reuse ;  /* 0x00000004179d7c23 */ /* 0x100ff00008010895 */
[----:B------:R-:W2:Y:S01]  /*ee60*/  MUFU.EX2 R155, R155 ;  /* 0x0000009b009b7308 */ /* 0x000ea20000000800 */
[--C-:B------:R-:W-:Y:S01]  /*ee70*/  FFMA.FTZ R82, R82, UR4, -R149.reuse ;  /* 0x0000000452527c23 */ /* 0x100fe20008010895 */
[--C-:B------:R-:W-:Y:S01]  /*ee80*/  FFMA.FTZ R91, R91, UR4, -R149.reuse ;  /* 0x000000045b5b7c23 */ /* 0x100fe20008010895 */
[--C-:B------:R-:W-:Y:S07]  /*ee90*/  FFMA.FTZ R93, R93, UR4, -R164.reuse ;  /* 0x000000045d5d7c23 */ /* 0x100fee00080108a4 */
[----:B------:R-:W-:Y:S01]  /*eea0*/  MUFU.EX2 R171, R171 ;  /* 0x000000ab00ab7308 */ /* 0x000fe20000000800 */
[----:B------:R-:W-:Y:S01]  /*eeb0*/  HMMA.16816.F32 R16, R144, R158, R16 ;  /* 0x0000009e9010723c */ /* 0x000fe20000001810 */
[----:B------:R-:W5:Y:S08]  /*eec0*/  LDSM.16.MT88.4 R144, [R150+0x5800] ;  /* 0x005800009690783b */ /* 0x000f700000004200 */
[----:B------:R-:W3:Y:S01]  /*eed0*/  MUFU.EX2 R156, R174 ;  /* 0x000000ae009c7308 */ /* 0x000ee20000000800 */
[----:B----4-:R-:W-:Y:S01]  /*eee0*/  F2FP.F16.F32.PACK_AB R136, R152, R153 ;  /* 0x000000999888723e */ /* 0x010fe200000000ff */
[--C-:B------:R-:W-:Y:S01]  /*eef0*/  FFMA.FTZ R159, R25, UR4, -R164.reuse ;  /* 0x00000004199f7c23 */ /* 0x100fe200080108a4 */
[----:B-1----:R-:W-:Y:S01]  /*ef00*/  F2FP.F16.F32.PACK_AB R137, R154, R173 ;  /* 0x000000ad9a89723e */ /* 0x002fe200000000ff */
[--C-:B------:R-:W-:Y:S01]  /*ef10*/  FFMA.FTZ R175, R20, UR4, -R164.reuse ;  /* 0x0000000414af7c23 */ /* 0x100fe200080108a4 */
[--C-:B------:R-:W-:Y:S01]  /*ef20*/  FFMA.FTZ R158, R21, UR4, -R164.reuse ;  /* 0x00000004159e7c23 */ /* 0x100fe200080108a4 */
[----:B--2---:R-:W-:Y:S01]  /*ef30*/  F2FP.F16.F32.PACK_AB R138, R155, R172 ;  /* 0x000000ac9b8a723e */ /* 0x004fe200000000ff */
[--C-:B------:R-:W-:Y:S03]  /*ef40*/  FFMA.FTZ R20, R24, UR4, -R164.reuse ;  /* 0x0000000418147c23 */ /* 0x100fe600080108a4 */
[----:B------:R-:W-:Y:S01]  /*ef50*/  MUFU.EX2 R157, R157 ;  /* 0x0000009d009d7308 */ /* 0x000fe20000000800 */
[--C-:B------:R-:W-:Y:S01]  /*ef60*/  FFMA.FTZ R102, R102, UR4, -R149.reuse ;  /* 0x0000000466667c23 */ /* 0x100fe20008010895 */
[--C-:B------:R-:W-:Y:S01]  /*ef70*/  FFMA.FTZ R107, R107, UR4, -R149.reuse ;  /* 0x000000046b6b7c23 */ /* 0x100fe20008010895 */
[--C-:B------:R-:W-:Y:S07]  /*ef80*/  FFMA.FTZ R109, R109, UR4, -R164.reuse ;  /* 0x000000046d6d7c23 */ /* 0x100fee00080108a4 */
[----:B------:R-:W-:Y:S01]  /*ef90*/  MUFU.EX2 R175, R175 ;  /* 0x000000af00af7308 */ /* 0x000fe20000000800 */
[--C-:B------:R-:W-:Y:S01]  /*efa0*/  FFMA.FTZ R110, R110, UR4, -R149.reuse ;  /* 0x000000046e6e7c23 */ /* 0x100fe20008010895 */
[----:B---3--:R-:W-:Y:S01]  /*efb0*/  F2FP.F16.F32.PACK_AB R139, R156, R171 ;  /* 0x000000ab9c8b723e */ /* 0x008fe200000000ff */
[--C-:B------:R-:W-:Y:S01]  /*efc0*/  FFMA.FTZ R174, R22, UR4, -R149.reuse ;  /* 0x0000000416ae7c23 */ /* 0x100fe20008010895 */
[--C-:B------:R-:W-:Y:S06]  /*efd0*/  FFMA.FTZ R22, R27, UR4, -R149.reuse ;  /* 0x000000041b167c23 */ /* 0x100fec0008010895 */
[----:B------:R-:W-:Y:S01]  /*efe0*/  MUFU.EX2 R158, R158 ;  /* 0x0000009e009e7308 */ /* 0x000fe20000000800 */
[--C-:B------:R-:W-:Y:S01]  /*eff0*/  FFMA.FTZ R111, R111, UR4, -R149.reuse ;  /* 0x000000046f6f7c23 */ /* 0x100fe20008010895 */
[--C-:B------:R-:W-:Y:S01]  /*f000*/  FFMA.FTZ R113, R113, UR4, -R164.reuse ;  /* 0x0000000471717c23 */ /* 0x100fe200080108a4 */
[--C-:B------:R-:W-:Y:S01]  /*f010*/  FFMA.FTZ R114, R114, UR4, -R149.reuse ;  /* 0x0000000472727c23 */ /* 0x100fe20008010895 */
[C---:B------:R-:W-:Y:S06]  /*f020*/  HMMA.16816.F32 R8, R136.reuse, R160, R8 ;  /* 0x000000a08808723c */ /* 0x040fec0000001808 */
[----:B------:R-:W1:Y:S01]  /*f030*/  MUFU.EX2 R174, R174 ;  /* 0x000000ae00ae7308 */ /* 0x000e620000000800 */
[--C-:B------:R-:W-:Y:S01]  /*f040*/  FFMA.FTZ R160, R26, UR4, -R149.reuse ;  /* 0x000000041aa07c23 */ /* 0x100fe20008010895 */
[--C-:B------:R-:W-:Y:S01]  /*f050*/  FFMA.FTZ R161, R28, UR4, -R164.reuse ;  /* 0x000000041ca17c23 */ /* 0x100fe200080108a4 */
[----:B------:R-:W2:Y:S01]  /*f060*/  LDSM.16.MT88.4 R24, [R6+0x800] ;  /* 0x000800000618783b */ /* 0x000ea20000004200 */
[C---:B------:R-:W-:Y:S06]  /*f070*/  HMMA.16816.F32 R132, R136.reuse, R162, R132 ;  /* 0x000000a28884723c */ /* 0x040fec0000001884 */
[----:B------:R3:W-:Y:S01]  /*f080*/  MUFU.EX2 R162, R20 ;  /* 0x0000001400a27308 */ /* 0x0007e20000000800 */
[--C-:B------:R-:W-:Y:S01]  /*f090*/  FFMA.FTZ R163, R31, UR4, -R149.reuse ;  /* 0x000000041fa37c23 */ /* 0x100fe20008010895 */
[--C-:B------:R-:W-:Y:S08]  /*f0a0*/  FFMA.FTZ R115, R115, UR4, -R149.reuse ;  /* 0x0000000473737c23 */ /* 0x100ff00008010895 */
[----:B------:R-:W4:Y:S01]  /*f0b0*/  MUFU.EX2 R159, R159 ;  /* 0x0000009f009f7308 */ /* 0x000f220000000800 */
[--C-:B------:R-:W-:Y:S01]  /*f0c0*/  FFMA.FTZ R117, R117, UR4, -R164.reuse ;  /* 0x0000000475757c23 */ /* 0x100fe200080108a4 */
[----:B-1----:R-:W-:Y:S01]  /*f0d0*/  F2FP.F16.F32.PACK_AB R21, R157, R174 ;  /* 0x000000ae9d15723e */ /* 0x002fe200000000ff */
[C---:B------:R-:W-:Y:S07]  /*f0e0*/  HMMA.16816.F32 R12, R136.reuse, R140, R12 ;  /* 0x0000008c880c723c */ /* 0x040fee000000180c */
[----:B------:R-:W-:Y:S01]  /*f0f0*/  MUFU.EX2 R160, R160 ;  /* 0x000000a000a07308 */ /* 0x000fe20000000800 */
[--C-:B------:R-:W-:Y:S01]  /*f100*/  FFMA.FTZ R140, R29, UR4, -R164.reuse ;  /* 0x000000041d8c7c23 */ /* 0x100fe200080108a4 */
[--C-:B------:R-:W-:Y:S08]  /*f110*/  FFMA.FTZ R118, R118, UR4, -R149.reuse ;  /* 0x0000000476767c23 */ /* 0x100ff00008010895 */
[----:B------:R4:W1:Y:S01]  /*f120*/  MUFU.EX2 R141, R22 ;  /* 0x00000016008d7308 */ /* 0x0008620000000800 */
[----:B------:R-:W2:Y:S01]  /*f130*/  LDSM.16.MT88.4 R28, [R150+0x5c00] ;  /* 0x005c0000961c783b */ /* 0x000ea20000004200 */
[----:B---3--:R-:W-:Y:S01]  /*f140*/  F2FP.F16.F32.PACK_AB R20, R158, R175 ;  /* 0x000000af9e14723e */ /* 0x008fe200000000ff */
[----:B------:R-:W-:Y:S07]  /*f150*/  HMMA.16816.F32 R16, R136, R142, R16 ;  /* 0x0000008e8810723c */ /* 0x000fee0000001810 */
[----:B------:R-:W-:Y:S01]  /*f160*/  MUFU.EX2 R161, R161 ;  /* 0x000000a100a17308 */ /* 0x000fe20000000800 */
[--C-:B------:R-:W-:Y:S01]  /*f170*/  FFMA.FTZ R136, R32, UR4, -R164.reuse ;  /* 0x0000000420887c23 */ /* 0x100fe200080108a4 */
[----:B------:R-:W-:Y:S01]  /*f180*/  FFMA.FTZ R139, R33, UR4, -R164 ;  /* 0x00000004218b7c23 */ /* 0x000fe200080108a4 */
[--C-:B------:R-:W-:Y:S01]  /*f190*/  FFMA.FTZ R138, R34, UR4, -R149.reuse ;  /* 0x00000004228a7c23 */ /* 0x100fe20008010895 */
[--C-:B------:R-:W-:Y:S06]  /*f1a0*/  FFMA.FTZ R143, R35, UR4, -R149.reuse ;  /* 0x00000004238f7c23 */ /* 0x100fec0008010895 */
[----:B------:R-:W3:Y:S01]  /*f1b0*/  MUFU.EX2 R140, R140 ;  /* 0x0000008c008c7308 */ /* 0x000ee20000000800 */
[----:B------:R-:W3:Y:S01]  /*f1c0*/  LDSM.16.MT88.4 R32, [R6+0xc00] ;  /* 0x000c00000620783b */ /* 0x000ee20000004200 */
[--C-:B------:R-:W-:Y:S01]  /*f1d0*/  FFMA.FTZ R119, R119, UR4, -R149.reuse ;  /* 0x0000000477777c23 */ /* 0x100fe20008010895 */
[--C-:B------:R-:W-:Y:S01]  /*f1e0*/  FFMA.FTZ R122, R122, UR4, -R149.reuse ;  /* 0x000000047a7a7c23 */ /* 0x100fe20008010895 */
[----:B----4-:R-:W-:Y:S06]  /*f1f0*/  F2FP.F16.F32.PACK_AB R22, R159, R162 ;  /* 0x000000a29f16723e */ /* 0x010fec00000000ff */
[----:B------:R-:W-:Y:S01]  /*f200*/  MUFU.EX2 R142, R176 ;  /* 0x000000b0008e7308 */ /* 0x000fe20000000800 */
[----:B-1----:R-:W-:Y:S01]  /*f210*/  F2FP.F16.F32.PACK_AB R23, R141, R160 ;  /* 0x000000a08d17723e */ /* 0x002fe200000000ff */
[----:B------:R-:W-:Y:S01]  /*f220*/  FFMA.FTZ R123, R123, UR4, -R149 ;  /* 0x000000047b7b7c23 */ /* 0x000fe20008010895 */
[----:B------:R-:W-:Y:S07]  /*f230*/  FFMA.FTZ R170, R3, R230, R170 ;  /* 0x000000e603aa7223 */ /* 0x000fee00000100aa */
[----:B------:R-:W1:Y:S01]  /*f240*/  MUFU.EX2 R137, R163 ;  /* 0x000000a300897308 */ /* 0x000e620000000800 */
[----:B------:R-:W-:Y:S01]  /*f250*/  FFMA.FTZ R169, R148, R229, R169 ;  /* 0x000000e594a97223 */ /* 0x000fe200000100a9 */
[----:B------:R-:W-:Y:S01]  /*f260*/  FFMA.FTZ R128, R128, UR4, -R164 ;  /* 0x0000000480807c23 */ /* 0x000fe200080108a4 */
[----:B------:R-:W-:Y:S01]  /*f270*/  FADD.FTZ R165, R165, R170 ;  /* 0x000000aaa5a57221 */ /* 0x000fe20000010000 */
[C---:B-----5:R-:W-:Y:S06]  /*f280*/  HMMA.16816.F32 R8, R20.reuse, R144, R8 ;  /* 0x000000901408723c */ /* 0x060fec0000001808 */
[----:B------:R-:W-:Y:S10]  /*f290*/  MUFU.EX2 R136, R136 ;  /* 0x0000008800887308 */ /* 0x000ff40000000800 */
[----:B------:R-:W4:Y:S01]  /*f2a0*/  MUFU.EX2 R139, R139 ;  /* 0x0000008b008b7308 */ /* 0x000f220000000800 */
[--C-:B------:R-:W-:Y:S01]  /*f2b0*/  FFMA.FTZ R144, R36, UR4, -R164.reuse ;  /* 0x0000000424907c23 */ /* 0x100fe200080108a4 */
[--C-:B------:R-:W-:Y:S01]  /*f2c0*/  FFMA.FTZ R36, R41, UR4, -R164.reuse ;  /* 0x0000000429247c23 */ /* 0x100fe200080108a4 */
[C---:B------:R-:W-:Y:S07]  /*f2d0*/  HMMA.16816.F32 R132, R20.reuse, R146, R132 ;  /* 0x000000921484723c */ /* 0x040fee0000001884 */
[----:B------:R-:W-:Y:S01]  /*f2e0*/  MUFU.EX2 R138, R138 ;  /* 0x0000008a008a7308 */ /* 0x000fe20000000800 */
[--C-:B------:R-:W-:Y:S01]  /*f2f0*/  FFMA.FTZ R146, R38, UR4, -R149.reuse ;  /* 0x0000000426927c23 */ /* 0x100fe20008010895 */
[--C-:B------:R-:W-:Y:S08]  /*f300*/  FFMA.FTZ R145, R40, UR4, -R164.reuse ;  /* 0x0000000428917c23 */ /* 0x100ff000080108a4 */
[----:B------:R-:W5:Y:S01]  /*f310*/  MUFU.EX2 R143, R143 ;  /* 0x0000008f008f7308 */ /* 0x000f620000000800 */
[--C-:B------:R-:W-:Y:S01]  /*f320*/  FFMA.FTZ R41, R42, UR4, -R149.reuse ;  /* 0x000000042a297c23 */ /* 0x100fe20008010895 */
[--C-:B------:R-:W-:Y:S01]  /*f330*/  FFMA.FTZ R38, R43, UR4, -R149.reuse ;  /* 0x000000042b267c23 */ /* 0x100fe20008010895 */
[C---:B--2---:R-:W-:Y:S07]  /*f340*/  HMMA.16816.F32 R12, R20.reuse, R24, R12 ;  /* 0x00000018140c723c */ /* 0x044fee000000180c */
[----:B------:R-:W2:Y:S01]  /*f350*/  MUFU.EX2 R144, R144 ;  /* 0x0000009000907308 */ /* 0x000ea20000000800 */
[--C-:B------:R-:W-:Y:S01]  /*f360*/  FFMA.FTZ R43, R45, UR4, -R164.reuse ;  /* 0x000000042d2b7c23 */ /* 0x100fe200080108a4 */
[--C-:B------:R-:W-:Y:S08]  /*f370*/  FFMA.FTZ R42, R47, UR4, -R149.reuse ;  /* 0x000000042f2a7c23 */ /* 0x100ff00008010895 */
[----:B------:R-:W2:Y:S01]  /*f380*/  MUFU.EX2 R146, R146 ;  /* 0x0000009200927308 */ /* 0x000ea20000000800 */
[--C-:B------:R-:W-:Y:S01]  /*f390*/  FFMA.FTZ R40, R44, UR4, -R164.reuse ;  /* 0x000000042c287c23 */ /* 0x100fe200080108a4 */
[--C-:B------:R-:W-:Y:S01]  /*f3a0*/  FFMA.FTZ R45, R46, UR4, -R149.reuse ;  /* 0x000000042e2d7c23 */ /* 0x100fe20008010895 */
[----:B------:R-:W-:Y:S01]  /*f3b0*/  HMMA.16816.F32 R16, R20, R26, R16 ;  /* 0x0000001a1410723c */ /* 0x000fe20000001810 */
[----:B------:R-:W2:Y:S06]  /*f3c0*/  LDSM.16.MT88.4 R24, [R150+0x6000] ;  /* 0x006000009618783b */ /* 0x000eac0000004200 */
[----:B------:R-:W-:Y:S01]  /*f3d0*/  MUFU.EX2 R145, R145 ;  /* 0x0000009100917308 */ /* 0x000fe20000000800 */
[----:B---3--:R-:W-:Y:S01]  /*f3e0*/  F2FP.F16.F32.PACK_AB R20, R140, R161 ;  /* 0x000000a18c14723e */ /* 0x008fe200000000ff */
[--C-:B------:R-:W-:Y:S01]  /*f3f0*/  FFMA.FTZ R46, R51, UR4, -R149.reuse ;  /* 0x00000004332e7c23 */ /* 0x100fe20008010895 */
[----:B-1----:R-:W-:Y:S07]  /*f400*/  F2FP.F16.F32.PACK_AB R21, R137, R142 ;  /* 0x0000008e8915723e */ /* 0x002fee00000000ff */
[----:B------:R-:W1:Y:S01]  /*f410*/  MUFU.EX2 R36, R36 ;  /* 0x0000002400247308 */ /* 0x000e620000000800 */
[----:B----4-:R-:W-:Y:S01]  /*f420*/  F2FP.F16.F32.PACK_AB R22, R139, R136 ;  /* 0x000000888b16723e */ /* 0x010fe200000000ff */
[--C-:B------:R-:W-:Y:S01]  /*f430*/  FFMA.FTZ R47, R49, UR4, -R164.reuse ;  /* 0x00000004312f7c23 */ /* 0x100fe200080108a4 */
[----:B-----5:R-:W-:Y:S07]  /*f440*/  F2FP.F16.F32.PACK_AB R23, R143, R138 ;  /* 0x0000008a8f17723e */ /* 0x020fee00000000ff */
[----:B------:R-:W-:Y:S01]  /*f450*/  MUFU.EX2 R46, R46 ;  /* 0x0000002e002e7308 */ /* 0x000fe20000000800 */
[--C-:B------:R-:W-:Y:S01]  /*f460*/  FFMA.FTZ R49, R50, UR4, -R149.reuse ;  /* 0x0000000432317c23 */ /* 0x100fe20008010895 */
[--C-:B------:R-:W-:Y:S01]  /*f470*/  FFMA.FTZ R44, R48, UR4, -R164.reuse ;  /* 0x00000004302c7c23 */ /* 0x100fe200080108a4 */
[--C-:B------:R-:W-:Y:S07]  /*f480*/  FFMA.FTZ R48, R52, UR4, -R164.reuse ;  /* 0x0000000434307c23 */ /* 0x100fee00080108a4 */
[----:B------:R-:W-:Y:S01]  /*f490*/  MUFU.EX2 R41, R41 ;  /* 0x0000002900297308 */ /* 0x000fe20000000800 */
[--C-:B------:R-:W-:Y:S01]  /*f4a0*/  FFMA.FTZ R51, R53, UR4, -R164.reuse ;  /* 0x0000000435337c23 */ /* 0x100fe200080108a4 */
[C---:B------:R-:W-:Y:S08]  /*f4b0*/  HMMA.16816.F32 R8, R20.reuse, R28, R8 ;  /* 0x0000001c1408723c */ /* 0x040ff00000001808 */
[----:B------:R-:W-:Y:S01]  /*f4c0*/  MUFU.EX2 R49, R49 ;  /* 0x0000003100317308 */ /* 0x000fe20000000800 */
[--C-:B------:R-:W-:Y:S01]  /*f4d0*/  FFMA.FTZ R50, R54, UR4, -R149.reuse ;  /* 0x0000000436327c23 */ /* 0x100fe20008010895 */
[--C-:B------:R-:W-:Y:S01]  /*f4e0*/  FFMA.FTZ R53, R56, UR4, -R164.reuse ;  /* 0x0000000438357c23 */ /* 0x100fe200080108a4 */
[--C-:B------:R-:W-:Y:S07]  /*f4f0*/  FFMA.FTZ R54, R59, UR4, -R149.reuse ;  /* 0x000000043b367c23 */ /* 0x100fee0008010895 */
[----:B------:R-:W3:Y:S01]  /*f500*/  MUFU.EX2 R38, R38 ;  /* 0x0000002600267308 */ /* 0x000ee20000000800 */
[--C-:B------:R-:W-:Y:S01]  /*f510*/  FFMA.FTZ R56, R58, UR4, -R149.reuse ;  /* 0x000000043a387c23 */ /* 0x100fe20008010895 */
[C---:B------:R-:W-:Y:S01]  /*f520*/  HMMA.16816.F32 R132, R20.reuse, R30, R132 ;  /* 0x0000001e1484723c */ /* 0x040fe20000001884 */
[----:B------:R-:W4:Y:S07]  /*f530*/  LDSM.16.MT88.4 R28, [R6+0x1000] ;  /* 0x00100000061c783b */ /* 0x000f2e0000004200 */
[----:B------:R-:W-:Y:S01]  /*f540*/  MUFU.EX2 R40, R40 ;  /* 0x0000002800287308 */ /* 0x000fe20000000800 */
[--C-:B------:R-:W-:Y:S01]  /*f550*/  FFMA.FTZ R58, R60, UR4, -R164.reuse ;  /* 0x000000043c3a7c23 */ /* 0x100fe200080108a4 */
[--C-:B------:R-:W-:Y:S01]  /*f560*/  FFMA.FTZ R59, R62, UR4, -R149.reuse ;  /* 0x000000043e3b7c23 */ /* 0x100fe20008010895 */
[--C-:B------:R-:W-:Y:S07]  /*f570*/  FFMA.FTZ R60, R65, UR4, -R164.reuse ;  /* 0x00000004413c7c23 */ /* 0x100fee00080108a4 */
[----:B------:R-:W5:Y:S01]  /*f580*/  MUFU.EX2 R43, R43 ;  /* 0x0000002b002b7308 */ /* 0x000f620000000800 */
[--C-:B------:R-:W-:Y:S01]  /*f590*/  FFMA.FTZ R62, R67, UR4, -R149.reuse ;  /* 0x00000004433e7c23 */ /* 0x100fe20008010895 */
[C---:B------:R-:W-:Y:S08]  /*f5a0*/  HMMA.16816.F32 R12, R20.reuse, R32, R12 ;  /* 0x00000020140c723c */ /* 0x040ff0000000180c */
[----:B------:R-:W-:Y:S01]  /*f5b0*/  MUFU.EX2 R45, R45 ;  /* 0x0000002d002d7308 */ /* 0x000fe20000000800 */
[----:B------:R-:W-:Y:S01]  /*f5c0*/  FFMA.FTZ R65, R71, UR4, -R149 ;  /* 0x0000000447417c23 */ /* 0x000fe20008010895 */
[----:B------:R-:W-:Y:S01]  /*f5d0*/  FFMA.FTZ R71, R76, UR4, -R164 ;  /* 0x000000044c477c23 */ /* 0x000fe200080108a4 */
[----:B------:R-:W-:Y:S07]  /*f5e0*/  FADD.FTZ R166, R166, R165 ;  /* 0x000000a5a6a67221 */ /* 0x000fee0000010000 */
[----:B------:R-:W5:Y:S01]  /*f5f0*/  MUFU.EX2 R42, R42 ;  /* 0x0000002a002a7308 */ /* 0x000f620000000800 */
[----:B------:R-:W-:Y:S01]  /*f600*/  FADD.FTZ R169, R167, R169 ;  /* 0x000000a9a7a97221 */ /* 0x000fe20000010000 */
[----:B------:R-:W-:Y:S01]  /*f610*/  HMMA.16816.F32 R16, R20, R34, R16 ;  /* 0x000000221410723c */ /* 0x000fe20000001810 */
[----:B------:R-:W5:Y:S07]  /*f620*/  LDSM.16.MT88.4 R32, [R150+0x6400] ;  /* 0x006400009620783b */ /* 0x000f6e0000004200 */
[----:B------:R-:W-:Y:S01]  /*f630*/  MUFU.EX2 R44, R44 ;  /* 0x0000002c002c7308 */ /* 0x000fe20000000800 */
[----:B--2---:R-:W-:Y:S01]  /*f640*/  F2FP.F16.F32.PACK_AB R20, R37, R144 ;  /* 0x000000902514723e */ /* 0x004fe200000000ff */
[----:B------:R-:W-:Y:S01]  /*f650*/  FADD.FTZ R166, R7, R166 ;  /* 0x000000a607a67221 */ /* 0x000fe20000010000 */
[----:B------:R-:W-:Y:S07]  /*f660*/  F2FP.F16.F32.PACK_AB R21, R39, R146 ;  /* 0x000000922715723e */ /* 0x000fee00000000ff */
[----:B------:R-:W2:Y:S01]  /*f670*/  MUFU.EX2 R47, R47 ;  /* 0x0000002f002f7308 */ /* 0x000ea20000000800 */
[----:B-1----:R-:W-:Y:S01]  /*f680*/  F2FP.F16.F32.PACK_AB R22, R36, R145 ;  /* 0x000000912416723e */ /* 0x002fe200000000ff */
[----:B------:R-:W-:Y:S01]  /*f690*/  FADD.FTZ R168, R168, R169 ;  /* 0x000000a9a8a87221 */ /* 0x000fe20000010000 */
[----:B---3--:R-:W-:Y:S07]  /*f6a0*/  F2FP.F16.F32.PACK_AB R23, R38, R41 ;  /* 0x000000292617723e */ /* 0x008fee00000000ff */
[----:B------:R-:W-:Y:S01]  /*f6b0*/  MUFU.EX2 R7, R55 ;  /* 0x0000003700077308 */ /* 0x000fe20000000800 */
[----:B------:R-:W-:Y:S01]  /*f6c0*/  FADD.FTZ R173, R173, R166 ;  /* 0x000000a6adad7221 */ /* 0x000fe20000010000 */
[----:B------:R-:W-:Y:S01]  /*f6d0*/  FADD.FTZ R52, R151, R168 ;  /* 0x000000a897347221 */ /* 0x000fe20000010000 */
[----:B------:R-:W-:Y:S07]  /*f6e0*/  ISETP.NE.AND P0, PT, R226, RZ, PT ;  /* 0x000000ffe200720c */ /* 0x000fee0003f05270 */
[----:B------:R-:W-:Y:S01]  /*f6f0*/  MUFU.EX2 R48, R48 ;  /* 0x0000003000307308 */ /* 0x000fe20000000800 */
[----:B------:R-:W-:Y:S01]  /*f700*/  FADD.FTZ R154, R154, R173 ;  /* 0x000000ad9a9a7221 */ /* 0x000fe20000010000 */
[C---:B------:R-:W-:Y:S08]  /*f710*/  HMMA.16816.F32 R8, R20.reuse, R24, R8 ;  /* 0x000000181408723c */ /* 0x040ff00000001808 */
[----:B------:R-:W1:Y:S01]  /*f720*/  MUFU.EX2 R51, R51 ;  /* 0x0000003300337308 */ /* 0x000e620000000800 */
[----:B------:R-:W-:Y:S01]  /*f730*/  FADD.FTZ R153, R153, R52 ;  /* 0x0000003499997221 */ /* 0x000fe20000010000 */
[--C-:B------:R-:W-:Y:S01]  /*f740*/  FFMA.FTZ R52, R57, UR4, -R164.reuse ;  /* 0x0000000439347c23 */ /* 0x100fe200080108a4 */
[--C-:B------:R-:W-:Y:S07]  /*f750*/  FFMA.FTZ R57, R61, UR4, -R164.reuse ;  /* 0x000000043d397c23 */ /* 0x100fee00080108a4 */
[----:B------:R-:W3:Y:S01]  /*f760*/  MUFU.EX2 R50, R50 ;  /* 0x0000003200327308 */ /* 0x000ee20000000800 */
[--C-:B------:R-:W-:Y:S01]  /*f770*/  FFMA.FTZ R61, R64, UR4, -R164.reuse ;  /* 0x00000004403d7c23 */ /* 0x100fe200080108a4 */
[C---:B------:R-:W-:Y:S01]  /*f780*/  HMMA.16816.F32 R132, R20.reuse, R26, R132 ;  /* 0x0000001a1484723c */ /* 0x040fe20000001884 */
[----:B------:R-:W1:Y:S07]  /*f790*/  LDSM.16.MT88.4 R24, [R6+0x1400] ;  /* 0x001400000618783b */ /* 0x000e6e0000004200 */
[----:B------:R-:W-:Y:S01]  /*f7a0*/  MUFU.EX2 R53, R53 ;  /* 0x0000003500357308 */ /* 0x000fe20000000800 */
[----:B------:R-:W-:Y:S01]  /*f7b0*/  FFMA.FTZ R64, R68, UR4, -R164 ;  /* 0x0000000444407c23 */ /* 0x000fe200080108a4 */
[--C-:B------:R-:W-:Y:S01]  /*f7c0*/  FFMA.FTZ R68, R70, UR4, -R149.reuse ;  /* 0x0000000446447c23 */ /* 0x100fe20008010895 */
[--C-:B------:R-:W-:Y:S07]  /*f7d0*/  FFMA.FTZ R70, R74, UR4, -R149.reuse ;  /* 0x000000044a467c23 */ /* 0x100fee0008010895 */
[----:B------:R-:W3:Y:S01]  /*f7e0*/  MUFU.EX2 R52, R52 ;  /* 0x0000003400347308 */ /* 0x000ee20000000800 */
[----:B------:R-:W-:Y:S01]  /*f7f0*/  FFMA.FTZ R74, R78, UR4, -R149 ;  /* 0x000000044e4a7c23 */ /* 0x000fe20008010895 */
[C---:B----4-:R-:W-:Y:S08]  /*f800*/  HMMA.16816.F32 R12, R20.reuse, R28, R12 ;  /* 0x0000001c140c723c */ /* 0x050ff0000000180c */
[----:B------:R-:W-:Y:S01]  /*f810*/  MUFU.EX2 R55, R56 ;  /* 0x0000003800377308 */ /* 0x000fe20000000800 */
[----:B------:R-:W-:Y:S01]  /*f820*/  FADD.FTZ R153, R152, R153 ;  /* 0x0000009998997221 */ /* 0x000fe20000010000 */
[----:B------:R-:W-:Y:S01]  /*f830*/  FADD.FTZ R171, R171, R154 ;  /* 0x0000009aabab7221 */ /* 0x000fe20000010000 */
[----:B------:R-:W-:Y:S07]  /*f840*/  MOV R3, R2 ;  /* 0x0000000200037202 */ /* 0x000fee0000000f00 */
[----:B------:R-:W4:Y:S01]  /*f850*/  MUFU.EX2 R54, R54 ;  /* 0x0000003600367308 */ /* 0x000f220000000800 */
[----:B------:R-:W-:Y:S01]  /*f860*/  FADD.FTZ R148, R172, R153 ;  /* 0x00000099ac947221 */ /* 0x000fe20000010000 */
[----:B------:R-:W-:Y:S01]  /*f870*/  HMMA.16816.F32 R16, R20, R30, R16 ;  /* 0x0000001e1410723c */ /* 0x000fe20000001810 */
[----:B------:R-:W4:Y:S07]  /*f880*/  LDSM.16.MT88.4 R28, [R150+0x6800] ;  /* 0x00680000961c783b */ /* 0x000f2e0000004200 */
[----:B------:R-:W-:Y:S01]  /*f890*/  MUFU.EX2 R56, R63 ;  /* 0x0000003f00387308 */ /* 0x000fe20000000800 */
[----:B-----5:R-:W-:Y:S01]  /*f8a0*/  F2FP.F16.F32.PACK_AB R20, R43, R40 ;  /* 0x000000282b14723e */ /* 0x020fe200000000ff */
[----:B------:R-:W-:Y:S01]  /*f8b0*/  FADD.FTZ R148, R155, R148 ;  /* 0x000000949b947221 */ /* 0x000fe20000010000 */
[----:B------:R-:W-:Y:S07]  /*f8c0*/  F2FP.F16.F32.PACK_AB R21, R42, R45 ;  /* 0x0000002d2a15723e */ /* 0x000fee00000000ff */
[----:B------:R-:W-:Y:S01]  /*f8d0*/  MUFU.EX2 R58, R58 ;  /* 0x0000003a003a7308 */ /* 0x000fe20000000800 */
[----:B--2---:R-:W-:Y:S01]  /*f8e0*/  F2FP.F16.F32.PACK_AB R22, R47, R44 ;  /* 0x0000002c2f16723e */ /* 0x004fe200000000ff */
[----:B------:R-:W-:Y:S01]  /*f8f0*/  FADD.FTZ R175, R175, R148 ;  /* 0x00000094afaf7221 */ /* 0x000fe20000010000 */
[----:B------:R-:W-:Y:S07]  /*f900*/  F2FP.F16.F32.PACK_AB R23, R46, R49 ;  /* 0x000000312e17723e */ /* 0x000fee00000000ff */
[----:B------:R-:W2:Y:S01]  /*f910*/  MUFU.EX2 R57, R57 ;  /* 0x0000003900397308 */ /* 0x000ea20000000800 */
[----:B------:R-:W-:Y:S01]  /*f920*/  FADD.FTZ R171, R156, R171 ;  /* 0x000000ab9cab7221 */ /* 0x000fe20000010000 */
[----:B------:R-:W-:Y:S08]  /*f930*/  FADD.FTZ R175, R158, R175 ;  /* 0x000000af9eaf7221 */ /* 0x000ff00000010000 */
[----:B------:R-:W5:Y:S01]  /*f940*/  MUFU.EX2 R59, R59 ;  /* 0x0000003b003b7308 */ /* 0x000f620000000800 */
[----:B------:R-:W-:Y:S01]  /*f950*/  FADD.FTZ R174, R174, R171 ;  /* 0x000000abaeae7221 */ /* 0x000fe20000010000 */
[C---:B------:R-:W-:Y:S08]  /*f960*/  HMMA.16816.F32 R8, R20.reuse, R32, R8 ;  /* 0x000000201408723c */ /* 0x040ff00000001808 */
[----:B------:R-:W-:Y:S01]  /*f970*/  MUFU.EX2 R61, R61 ;  /* 0x0000003d003d7308 */ /* 0x000fe20000000800 */
[----:B------:R-:W-:Y:S01]  /*f980*/  FADD.FTZ R162, R162, R175 ;  /* 0x000000afa2a27221 */ /* 0x000fe20000010000 */
[----:B------:R-:W-:Y:S08]  /*f990*/  FADD.FTZ R157, R157, R174 ;  /* 0x000000ae9d9d7221 */ /* 0x000ff00000010000 */
[----:B------:R-:W5:Y:S01]  /*f9a0*/  MUFU.EX2 R60, R60 ;  /* 0x0000003c003c7308 */ /* 0x000f620000000800 */
[----:B------:R-:W-:Y:S01]  /*f9b0*/  FADD.FTZ R162, R159, R162 ;  /* 0x000000a29fa27221 */ /* 0x000fe20000010000 */
[C---:B------:R-:W-:Y:S01]  /*f9c0*/  HMMA.16816.F32 R132, R20.reuse, R34, R132 ;  /* 0x000000221484723c */ /* 0x040fe20000001884 */
[----:B------:R-:W2:Y:S07]  /*f9d0*/  LDSM.16.MT88.4 R32, [R6+0x1800] ;  /* 0x001800000620783b */ /* 0x000eae0000004200 */
[----:B------:R3:W-:Y:S01]  /*f9e0*/  MUFU.EX2 R63, R66 ;  /* 0x00000042003f7308 */ /* 0x0007e20000000800 */
[----:B------:R-:W-:Y:S01]  /*f9f0*/  FADD.FTZ R67, R161, R162 ;  /* 0x000000a2a1437221 */ /* 0x000fe20000010000 */
[----:B------:R-:W-:Y:S08]  /*fa00*/  FADD.FTZ R160, R160, R157 ;  /* 0x0000009da0a07221 */ /* 0x000ff00000010000 */
[----:B------:R-:W5:Y:S01]  /*fa10*/  MUFU.EX2 R62, R62 ;  /* 0x0000003e003e7308 */ /* 0x000f620000000800 */
[----:B------:R-:W-:Y:S01]  /*fa20*/  FADD.FTZ R67, R140, R67 ;  /* 0x000000438c437221 */ /* 0x000fe20000010000 */
[C---:B-1----:R-:W-:Y:S08]  /*fa30*/  HMMA.16816.F32 R12, R20.reuse, R24, R12 ;  /* 0x00000018140c723c */ /* 0x042ff0000000180c */
[----:B------:R-:W-:Y:S01]  /*fa40*/  MUFU.EX2 R64, R64 ;  /* 0x0000004000407308 */ /* 0x000fe20000000800 */
[----:B------:R-:W-:Y:S01]  /*fa50*/  FADD.FTZ R136, R136, R67 ;  /* 0x0000004388887221 */ /* 0x000fe20000010000 */
[----:B------:R-:W-:Y:S01]  /*fa60*/  FFMA.FTZ R67, R72, UR4, -R164 ;  /* 0x0000000448437c23 */ /* 0x000fe200080108a4 */
[----:B------:R-:W-:Y:S07]  /*fa70*/  FADD.FTZ R141, R141, R160 ;  /* 0x000000a08d8d7221 */ /* 0x000fee0000010000 */
[----:B------:R-:W1:Y:S01]  /*fa80*/  MUFU.EX2 R69, R69 ;  /* 0x0000004500457308 */ /* 0x000e620000000800 */
[----:B------:R-:W-:Y:S01]  /*fa90*/  FADD.FTZ R139, R139, R136 ;  /* 0x000000888b8b7221 */ /* 0x000fe20000010000 */
[----:B------:R-:W-:Y:S01]  /*faa0*/  HMMA.16816.F32 R16, R20, R26, R16 ;  /* 0x0000001a1410723c */ /* 0x000fe20000001810 */
[----:B------:R-:W1:Y:S07]  /*fab0*/  LDSM.16.MT88.4 R24, [R150+0x6c00] ;  /* 0x006c00009618783b */ /* 0x000e6e0000004200 */
[----:B------:R-:W-:Y:S01]  /*fac0*/  MUFU.EX2 R68, R68 ;  /* 0x0000004400447308 */ /* 0x000fe20000000800 */
[----:B------:R-:W-:Y:S01]  /*fad0*/  F2FP.F16.F32.PACK_AB R20, R51, R48 ;  /* 0x000000303314723e */ /* 0x000fe200000000ff */
[----:B---3--:R-:W-:Y:S01]  /*fae0*/  FFMA.FTZ R66, R73, UR4, -R164 ;  /* 0x0000000449427c23 */ /* 0x008fe200080108a4 */
[----:B------:R-:W-:Y:S07]  /*faf0*/  F2FP.F16.F32.PACK_AB R21, R7, R50 ;  /* 0x000000320715723e */ /* 0x000fee00000000ff */
[----:B------:R-:W3:Y:S01]  /*fb00*/  MUFU.EX2 R65, R65 ;  /* 0x0000004100417308 */ /* 0x000ee20000000800 */
[----:B------:R-:W-:Y:S01]  /*fb10*/  F2FP.F16.F32.PACK_AB R22, R52, R53 ;  /* 0x000000353416723e */ /* 0x000fe200000000ff */
[----:B------:R-:W-:Y:S01]  /*fb20*/  FADD.FTZ R72, R144, R139 ;  /* 0x0000008b90487221 */ /* 0x000fe20000010000 */
[----:B----4-:R-:W-:Y:S07]  /*fb30*/  F2FP.F16.F32.PACK_AB R23, R54, R55 ;  /* 0x000000373617723e */ /* 0x010fee00000000ff */
[----:B------:R-:W-:Y:S01]  /*fb40*/  MUFU.EX2 R67, R67 ;  /* 0x0000004300437308 */ /* 0x000fe20000000800 */
[----:B------:R-:W-:Y:S01]  /*fb50*/  FADD.FTZ R142, R142, R141 ;  /* 0x0000008d8e8e7221 */ /* 0x000fe20000010000 */
[----:B------:R-:W-:Y:S08]  /*fb60*/  FADD.FTZ R72, R37, R72 ;  /* 0x0000004825487221 */ /* 0x000ff00000010000 */
[----:B------:R-:W4:Y:S01]  /*fb70*/  MUFU.EX2 R66, R66 ;  /* 0x0000004200427308 */ /* 0x000f220000000800 */
[----:B------:R-:W-:Y:S01]  /*fb80*/  FADD.FTZ R137, R137, R142 ;  /* 0x0000008e89897221 */ /* 0x000fe20000010000 */
[C---:B------:R-:W-:Y:S08]  /*fb90*/  HMMA.16816.F32 R8, R20.reuse, R28, R8 ;  /* 0x0000001c1408723c */ /* 0x040ff00000001808 */
[----:B------:R-:W-:Y:S01]  /*fba0*/  MUFU.EX2 R70, R70 ;  /* 0x0000004600467308 */ /* 0x000fe20000000800 */
[----:B------:R-:W-:Y:S01]  /*fbb0*/  FADD.FTZ R145, R145, R72 ;  /* 0x0000004891917221 */ /* 0x000fe20000010000 */
[----:B------:R-:W-:Y:S08]  /*fbc0*/  FADD.FTZ R138, R138, R137 ;  /* 0x000000898a8a7221 */ /* 0x000ff00000010000 */
[----:B------:R-:W4:Y:S01]  /*fbd0*/  MUFU.EX2 R37, R75 ;  /* 0x0000004b00257308 */ /* 0x000f220000000800 */
[----:B------:R-:W-:Y:S01]  /*fbe0*/  FADD.FTZ R145, R36, R145 ;  /* 0x0000009124917221 */ /* 0x000fe20000010000 */
[C---:B------:R-:W-:Y:S01]  /*fbf0*/  HMMA.16816.F32 R132, R20.reuse, R30, R132 ;  /* 0x0000001e1484723c */ /* 0x040fe20000001884 */
[----:B------:R-:W3:Y:S07]  /*fc00*/  LDSM.16.MT88.4 R28, [R6+0x1c00] ;  /* 0x001c0000061c783b */ /* 0x000eee0000004200 */
[----:B------:R-:W-:Y:S01]  /*fc10*/  MUFU.EX2 R71, R71 ;  /* 0x0000004700477308 */ /* 0x000fe20000000800 */
[----:B------:R-:W-:Y:S01]  /*fc20*/  FADD.FTZ R40, R40, R145 ;  /* 0x0000009128287221 */ /* 0x000fe20000010000 */
[----:B------:R-:W-:Y:S01]  /*fc30*/  FFMA.FTZ R36, R81, UR4, -R164 ;  /* 0x0000000451247c23 */ /* 0x000fe200080108a4 */
[----:B------:R-:W-:Y:S07]  /*fc40*/  FADD.FTZ R143, R143, R138 ;  /* 0x0000008a8f8f7221 */ /* 0x000fee0000010000 */
[----:B------:R-:W4:Y:S01]  /*fc50*/  MUFU.EX2 R72, R77 ;  /* 0x0000004d00487308 */ /* 0x000f220000000800 */
[C---:B--2---:R-:W-:Y:S09]  /*fc60*/  HMMA.16816.F32 R12, R20.reuse, R32, R12 ;  /* 0x00000020140c723c */ /* 0x044ff2000000180c */
[----:B------:R-:W-:Y:S01]  /*fc70*/  MUFU.EX2 R74, R74 ;  /* 0x0000004a004a7308 */ /* 0x000fe20000000800 */
[----:B------:R-:W-:Y:S09]  /*fc80*/  FADD.FTZ R146, R146, R143 ;  /* 0x0000008f92927221 */ /* 0x000ff20000010000 */
[----:B------:R-:W-:Y:S01]  /*fc90*/  MUFU.EX2 R36, R36 ;  /* 0x0000002400247308 */ /* 0x000fe20000000800 */
[----:B------:R-:W-:Y:S01]  /*fca0*/  FADD.FTZ R146, R39, R146 ;  /* 0x0000009227927221 */ /* 0x000fe20000010000 */
[----:B------:R-:W-:Y:S01]  /*fcb0*/  HMMA.16816.F32 R16, R20, R34, R16 ;  /* 0x000000221410723c */ /* 0x000fe20000001810 */
[----:B------:R-:W2:Y:S07]  /*fcc0*/  LDSM.16.MT88.4 R32, [R150+0x7000] ;  /* 0x007000009620783b */ /* 0x000eae0000004200 */
[----:B------:R-:W2:Y:S01]  /*fcd0*/  MUFU.EX2 R39, R79 ;  /* 0x0000004f00277308 */ /* 0x000ea20000000800 */
[----:B------:R-:W-:Y:S01]  /*fce0*/  F2FP.F16.F32.PACK_AB R20, R57, R58 ;  /* 0x0000003a3914723e */ /* 0x000fe200000000ff */
[----:B------:R-:W-:Y:S01]  /*fcf0*/  FADD.FTZ R73, R41, R146 ;  /* 0x0000009229497221 */ /* 0x000fe20000010000 */
[----:B-----5:R-:W-:Y:S01]  /*fd00*/  F2FP.F16.F32.PACK_AB R21, R56, R59 ;  /* 0x0000003b3815723e */ /* 0x020fe200000000ff */
[----:B------:R-:W-:Y:S01]  /*fd10*/  FFMA.FTZ R41, R80, UR4, -R164 ;  /* 0x0000000450297c23 */ /* 0x000fe200080108a4 */
[----:B------:R-:W-:Y:S01]  /*fd20*/  F2FP.F16.F32.PACK_AB R22, R60, R61 ;  /* 0x0000003d3c16723e */ /* 0x000fe200000000ff */
[----:B------:R-:W-:Y:S01]  /*fd30*/  FADD.FTZ R38, R38, R73 ;  /* 0x0000004926267221 */ /* 0x000fe20000010000 */
[----:B------:R-:W-:Y:S01]  /*fd40*/  F2FP.F16.F32.PACK_AB R23, R62, R63 ;  /* 0x0000003f3e17723e */ /* 0x000fe200000000ff */
[----:B------:R-:W-:Y:S01]  /*fd50*/  FADD.FTZ R73, R43, R40 ;  /* 0x000000282b497221 */ /* 0x000fe20000010000 */
[----:B------:R-:W-:Y:S01]  /*fd60*/  FFMA.FTZ R40, R84, UR4, -R164 ;  /* 0x0000000454287c23 */ /* 0x000fe200080108a4 */
[----:B------:R-:W-:Y:S01]  /*fd70*/  FADD.FTZ R45, R45, R38 ;  /* 0x000000262d2d7221 */ /* 0x000fe20000010000 */
[----:B------:R-:W5:Y:S01]  /*fd80*/  MUFU.EX2 R41, R41 ;  /* 0x0000002900297308 */ /* 0x000f620000000800 */
[----:B------:R-:W-:Y:S02]  /*fd90*/  FADD.FTZ R44, R44, R73 ;  /* 0x000000492c2c7221 */ /* 0x000fe40000010000 */
[C---:B-1----:R-:W-:Y:S07]  /*fda0*/  HMMA.16816.F32 R8, R20.reuse, R24, R8 ;  /* 0x000000181408723c */ /* 0x042fee0000001808 */
[----:B------:R-:W-:Y:S01]  /*fdb0*/  MUFU.EX2 R38, R83 ;  /* 0x0000005300267308 */ /* 0x000fe20000000800 */
[----:B------:R-:W-:Y:S01]  /*fdc0*/  FADD.FTZ R76, R42, R45 ;  /* 0x0000002d2a4c7221 */ /* 0x000fe20000010000 */
[----:B------:R-:W-:Y:S08]  /*fdd0*/  FFMA.FTZ R45, R85, UR4, -R164 ;  /* 0x00000004552d7c23 */ /* 0x000ff000080108a4 */
[----:B------:R-:W1:Y:S01]  /*fde0*/  MUFU.EX2 R43, R82 ;  /* 0x00000052002b7308 */ /* 0x000e620000000800 */
[----:B------:R-:W-:Y:S01]  /*fdf0*/  FFMA.FTZ R42, R87, UR4, -R149 ;  /* 0x00000004572a7c23 */ /* 0x000fe20008010895 */
[C---:B------:R-:W-:Y:S01]  /*fe00*/  HMMA.16816.F32 R132, R20.reuse, R26, R132 ;  /* 0x0000001a1484723c */ /* 0x040fe20000001884 */
[----:B------:R-:W5:Y:S07]  /*fe10*/  LDSM.16.MT88.4 R24, [R6+0x2000] ;  /* 0x002000000618783b */ /* 0x000f6e0000004200 */
[----:B------:R-:W-:Y:S10]  /*fe20*/  MUFU.EX2 R40, R40 ;  /* 0x0000002800287308 */ /* 0x000ff40000000800 */
[----:B------:R-:W1:Y:S01]  /*fe30*/  MUFU.EX2 R45, R45 ;  /* 0x0000002d002d7308 */ /* 0x000e620000000800 */
[C---:B---3--:R-:W-:Y:S09]  /*fe40*/  HMMA.16816.F32 R12, R20.reuse, R28, R12 ;  /* 0x0000001c140c723c */ /* 0x048ff2000000180c */
[----:B------:R-:W-:Y:S01]  /*fe50*/  MUFU.EX2 R42, R42 ;  /* 0x0000002a002a7308 */ /* 0x000fe20000000800 */
[----:B------:R-:W-:Y:S01]  /*fe60*/  HMMA.16816.F32 R16, R20, R30, R16 ;  /* 0x0000001e1410723c */ /* 0x000fe20000001810 */
[----:B------:R-:W3:Y:S02]  /*fe70*/  LDSM.16.MT88.4 R28, [R150+0x7400] ;  /* 0x00740000961c783b */ /* 0x000ee40000004200 */
[----:B------:R-:W-:Y:S02]  /*fe80*/  F2FP.F16.F32.PACK_AB R20, R69, R64 ;  /* 0x000000404514723e */ /* 0x000fe400000000ff */
[----:B------:R-:W-:Y:S02]  /*fe90*/  F2FP.F16.F32.PACK_AB R21, R65, R68 ;  /* 0x000000444115723e */ /* 0x000fe400000000ff */
[----:B----4-:R-:W-:Y:S02]  /*fea0*/  F2FP.F16.F32.PACK_AB R22, R66, R67 ;  /* 0x000000434216723e */ /* 0x010fe400000000ff */
[----:B------:R-:W-:Y:S07]  /*feb0*/  F2FP.F16.F32.PACK_AB R23, R37, R70 ;  /* 0x000000462517723e */ /* 0x000fee00000000ff */
[C---:B--2---:R-:W-:Y:S08]  /*fec0*/  HMMA.16816.F32 R8, R20.reuse, R32, R8 ;  /* 0x000000201408723c */ /* 0x044ff00000001808 */
[C---:B------:R-:W-:Y:S01]  /*fed0*/  HMMA.16816.F32 R132, R20.reuse, R34, R132 ;  /* 0x000000221484723c */ /* 0x040fe20000001884 */
[----:B------:R-:W2:Y:S07]  /*fee0*/  LDSM.16.MT88.4 R32, [R6+0x2400] ;  /* 0x002400000620783b */ /* 0x000eae0000004200 */
[C---:B-----5:R-:W-:Y:S03]  /*fef0*/  HMMA.16816.F32 R12, R20.reuse, R24, R12 ;  /* 0x00000018140c723c */ /* 0x060fe6000000180c */
[----:B------:R-:W-:Y:S01]  /*ff00*/  FADD.FTZ R25, R49, R76 ;  /* 0x0000004c31197221 */ /* 0x000fe20000010000 */
[----:B------:R-:W-:Y:S01]  /*ff10*/  FADD.FTZ R49, R47, R44 ;  /* 0x0000002c2f317221 */ /* 0x000fe20000010000 */
[--C-:B------:R-:W-:Y:S01]  /*ff20*/  FFMA.FTZ R44, R89, UR4, -R164.reuse ;  /* 0x00000004592c7c23 */ /* 0x100fe200080108a4 */
[----:B------:R-:W4:Y:S01]  /*ff30*/  MUFU.EX2 R47, R86 ;  /* 0x00000056002f7308 */ /* 0x000f220000000800 */
[----:B------:R-:W-:Y:S01]  /*ff40*/  FADD.FTZ R73, R46, R25 ;  /* 0x000000192e497221 */ /* 0x000fe20000010000 */
[----:B------:R-:W-:Y:S01]  /*ff50*/  HMMA.16816.F32 R16, R20, R26, R16 ;  /* 0x0000001a1410723c */ /* 0x000fe20000001810 */
[----:B------:R-:W5:Y:S02]  /*ff60*/  LDSM.16.MT88.4 R24, [R150+0x7800] ;  /* 0x007800009618783b */ /* 0x000f640000004200 */
[----:B------:R-:W-:Y:S01]  /*ff70*/  F2FP.F16.F32.PACK_AB R20, R72, R71 ;  /* 0x000000474814723e */ /* 0x000fe200000000ff */
[----:B------:R-:W-:Y:S01]  /*ff80*/  FADD.FTZ R48, R48, R49 ;  /* 0x0000003130307221 */ /* 0x000fe20000010000 */
[----:B------:R-:W-:Y:S01]  /*ff90*/  F2FP.F16.F32.PACK_AB R21, R39, R74 ;  /* 0x0000004a2715723e */ /* 0x000fe200000000ff */
[----:B------:R-:W-:Y:S01]  /*ffa0*/  FFMA.FTZ R49, R88, UR4, -R164 ;  /* 0x0000000458317c23 */ /* 0x000fe200080108a4 */
[----:B------:R-:W-:Y:S01]  /*ffb0*/  F2FP.F16.F32.PACK_AB R22, R36, R41 ;  /* 0x000000292416723e */ /* 0x000fe200000000ff */
[----:B------:R-:W-:Y:S01]  /*ffc0*/  FFMA.FTZ R46, R90, UR4, -R149 ;  /* 0x000000045a2e7c23 */ /* 0x000fe20008010895 */
[----:B-1----:R-:W-:Y:S01]  /*ffd0*/  F2FP.F16.F32.PACK_AB R23, R38, R43 ;  /* 0x0000002b2617723e */ /* 0x002fe200000000ff */
[----:B------:R-:W-:Y:S01]  /*ffe0*/  MUFU.EX2 R44, R44 ;  /* 0x0000002c002c7308 */ /* 0x000fe20000000800 */
[----:B------:R-:W-:Y:S01]  /*fff0*/  FADD.FTZ R50, R50, R73 ;  /* 0x0000004932327221 */ /* 0x000fe20000010000 */
[----:B------:R-:W-:Y:S08]  /*10000*/  FADD.FTZ R48, R51, R48 ;  /* 0x0000003033307221 */ /* 0x000ff00000010000 */
[----:B------:R-:W1:Y:S01]  /*10010*/  MUFU.EX2 R49, R49 ;  /* 0x0000003100317308 */ /* 0x000e620000000800 */
[----:B------:R-:W-:Y:S01]  /*10020*/  FADD.FTZ R50, R7, R50 ;  /* 0x0000003207327221 */ /* 0x000fe20000010000 */
[C---:B---3--:R-:W-:Y:S08]  /*10030*/  HMMA.16816.F32 R8, R20.reuse, R28, R8 ;  /* 0x0000001c1408723c */ /* 0x048ff00000001808 */
[----:B------:R-:W-:Y:S01]  /*10040*/  MUFU.EX2 R46, R46 ;  /* 0x0000002e002e7308 */ /* 0x000fe20000000800 */
[----:B------:R-:W-:Y:S01]  /*10050*/  FADD.FTZ R51, R53, R48 ;  /* 0x0000003035337221 */ /* 0x000fe20000010000 */
[--C-:B------:R-:W-:Y:S01]  /*10060*/  FFMA.FTZ R48, R92, UR4, -R164.reuse ;  /* 0x000000045c307c23 */ /* 0x100fe200080108a4 */
[----:B------:R-:W-:Y:S07]  /*10070*/  FFMA.FTZ R53, R94, UR4, -R149 ;  /* 0x000000045e357c23 */ /* 0x000fee0008010895 */
[----:B------:R-:W3:Y:S01]  /*10080*/  MUFU.EX2 R7, R91 ;  /* 0x0000005b00077308 */ /* 0x000ee20000000800 */
[----:B------:R-:W-:Y:S01]  /*10090*/  FADD.FTZ R51, R52, R51 ;  /* 0x0000003334337221 */ /* 0x000fe20000010000 */
[C---:B------:R-:W-:Y:S01]  /*100a0*/  HMMA.16816.F32 R132, R20.reuse, R30, R132 ;  /* 0x0000001e1484723c */ /* 0x040fe20000001884 */
[----:B------:R-:W5:Y:S07]  /*100b0*/  LDSM.16.MT88.4 R28, [R6+0x2800] ;  /* 0x00280000061c783b */ /* 0x000f6e0000004200 */
[----:B------:R-:W-:Y:S01]  /*100c0*/  MUFU.EX2 R48, R48 ;  /* 0x0000003000307308 */ /* 0x000fe20000000800 */
[----:B------:R-:W-:Y:S01]  /*100d0*/  FFMA.FTZ R52, R97, UR4, -R164 ;  /* 0x0000000461347c23 */ /* 0x000fe200080108a4 */
[----:B------:R-:W-:Y:S01]  /*100e0*/  FADD.FTZ R58, R58, R51 ;  /* 0x000000333a3a7221 */ /* 0x000fe20000010000 */
[----:B------:R-:W-:Y:S07]  /*100f0*/  FADD.FTZ R55, R55, R50 ;  /* 0x0000003237377221 */ /* 0x000fee0000010000 */
[----:B------:R-:W5:Y:S01]  /*10100*/  MUFU.EX2 R51, R93 ;  /* 0x0000005d00337308 */ /* 0x000f620000000800 */
[----:B------:R-:W-:Y:S01]  /*10110*/  FFMA.FTZ R50, R95, UR4, -R149 ;  /* 0x000000045f327c23 */ /* 0x000fe20008010895 */
[C---:B--2---:R-:W-:Y:S08]  /*10120*/  HMMA.16816.F32 R12, R20.reuse, R32, R12 ;  /* 0x00000020140c723c */ /* 0x044ff0000000180c */
[----:B------:R-:W-:Y:S01]  /*10130*/  MUFU.EX2 R52, R52 ;  /* 0x0000003400347308 */ /* 0x000fe20000000800 */
[----:B------:R-:W-:Y:S01]  /*10140*/  FADD.FTZ R54, R54, R55 ;  /* 0x0000003736367221 */ /* 0x000fe20000010000 */
[----:B------:R-:W-:Y:S01]  /*10150*/  FFMA.FTZ R55, R96, UR4, -R164 ;  /* 0x0000000460377c23 */ /* 0x000fe200080108a4 */
[----:B------:R-:W-:Y:S07]  /*10160*/  FADD.FTZ R58, R57, R58 ;  /* 0x0000003a393a7221 */ /* 0x000fee0000010000 */
[----:B------:R-:W-:Y:S01]  /*10170*/  MUFU.EX2 R53, R53 ;  /* 0x0000003500357308 */ /* 0x000fe20000000800 */
[--C-:B------:R-:W-:Y:S01]  /*10180*/  FFMA.FTZ R57, R98, UR4, -R149.reuse ;  /* 0x0000000462397c23 */ /* 0x100fe20008010895 */
[----:B------:R-:W-:Y:S01]  /*10190*/  HMMA.16816.F32 R16, R20, R34, R16 ;  /* 0x000000221410723c */ /* 0x000fe20000001810 */
[----:B------:R-:W2:Y:S07]  /*101a0*/  LDSM.16.MT88.4 R32, [R150+0x7c00] ;  /* 0x007c00009620783b */ /* 0x000eae0000004200 */
[----:B------:R-:W2:Y:S01]  /*101b0*/  MUFU.EX2 R50, R50 ;  /* 0x0000003200327308 */ /* 0x000ea20000000800 */
[----:B------:R-:W-:Y:S01]  /*101c0*/  F2FP.F16.F32.PACK_AB R20, R45, R40 ;  /* 0x000000282d14723e */ /* 0x000fe200000000ff */
[----:B------:R-:W-:Y:S01]  /*101d0*/  FADD.FTZ R59, R59, R54 ;  /* 0x000000363b3b7221 */ /* 0x000fe20000010000 */
[----:B----4-:R-:W-:Y:S01]  /*101e0*/  F2FP.F16.F32.PACK_AB R21, R42, R47 ;  /* 0x0000002f2a15723e */ /* 0x010fe200000000ff */
[----:B------:R-:W-:Y:S01]  /*101f0*/  FFMA.FTZ R54, R99, UR4, -R149 ;  /* 0x0000000463367c23 */ /* 0x000fe20008010895 */
[----:B-1----:R-:W-:Y:S05]  /*10200*/  F2FP.F16.F32.PACK_AB R22, R44, R49 ;  /* 0x000000312c16723e */ /* 0x002fea00000000ff */
[----:B------:R-:W1:Y:S01]  /*10210*/  MUFU.EX2 R55, R55 ;  /* 0x0000003700377308 */ /* 0x000e620000000800 */
[----:B---3--:R-:W-:Y:S01]  /*10220*/  F2FP.F16.F32.PACK_AB R23, R7, R46 ;  /* 0x0000002e0717723e */ /* 0x008fe200000000ff */
[----:B------:R-:W-:Y:S01]  /*10230*/  FADD.FTZ R56, R56, R59 ;  /* 0x0000003b38387221 */ /* 0x000fe20000010000 */
[----:B------:R-:W-:Y:S07]  /*10240*/  FADD.FTZ R61, R61, R58 ;  /* 0x0000003a3d3d7221 */ /* 0x000fee0000010000 */
[----:B------:R-:W-:Y:S01]  /*10250*/  MUFU.EX2 R57, R57 ;  /* 0x0000003900397308 */ /* 0x000fe20000000800 */
[----:B------:R-:W-:Y:S01]  /*10260*/  FFMA.FTZ R58, R101, UR4, -R164 ;  /* 0x00000004653a7c23 */ /* 0x000fe200080108a4 */
[----:B------:R-:W-:Y:S01]  /*10270*/  FADD.FTZ R63, R63, R56 ;  /* 0x000000383f3f7221 */ /* 0x000fe20000010000 */
[----:B------:R-:W-:Y:S01]  /*10280*/  FADD.FTZ R59, R60, R61 ;  /* 0x0000003d3c3b7221 */ /* 0x000fe20000010000 */
[C---:B-----5:R-:W-:Y:S06]  /*10290*/  HMMA.16816.F32 R8, R20.reuse, R24, R8 ;  /* 0x000000181408723c */ /* 0x060fec0000001808 */
[----:B------:R-:W3:Y:S01]  /*102a0*/  MUFU.EX2 R54, R54 ;  /* 0x0000003600367308 */ /* 0x000ee20000000800 */
[----:B------:R-:W-:Y:S01]  /*102b0*/  FADD.FTZ R61, R62, R63 ;  /* 0x0000003f3e3d7221 */ /* 0x000fe20000010000 */
[----:B------:R-:W-:Y:S01]  /*102c0*/  FADD.FTZ R60, R64, R59 ;  /* 0x0000003b403c7221 */ /* 0x000fe20000010000 */
[----:B------:R-:W-:Y:S07]  /*102d0*/  FFMA.FTZ R59, R100, UR4, -R164 ;  /* 0x00000004643b7c23 */ /* 0x000fee00080108a4 */
[----:B------:R-:W-:Y:S01]  /*102e0*/  MUFU.EX2 R58, R58 ;  /* 0x0000003a003a7308 */ /* 0x000fe20000000800 */
[----:B------:R-:W-:Y:S01]  /*102f0*/  FADD.FTZ R68, R68, R61 ;  /* 0x0000003d44447221 */ /* 0x000fe20000010000 */
[C---:B------:R-:W-:Y:S01]  /*10300*/  HMMA.16816.F32 R132, R20.reuse, R26, R132 ;  /* 0x0000001a1484723c */ /* 0x040fe20000001884 */
[----:B------:R-:W4:Y:S07]  /*10310*/  LDSM.16.MT88.4 R24, [R6+0x2c00] ;  /* 0x002c00000618783b */ /* 0x000f2e0000004200 */
[----:B------:R-:W-:Y:S01]  /*10320*/  MUFU.EX2 R61, R102 ;  /* 0x00000066003d7308 */ /* 0x000fe20000000800 */
[----:B------:R-:W-:Y:S01]  /*10330*/  FADD.FTZ R60, R69, R60 ;  /* 0x0000003c453c7221 */ /* 0x000fe20000010000 */
[----:B------:R-:W-:Y:S01]  /*10340*/  FFMA.FTZ R56, R103, UR4, -R149 ;  /* 0x0000000467387c23 */ /* 0x000fe20008010895 */
[----:B------:R-:W-:Y:S07]  /*10350*/  FFMA.FTZ R63, R104, UR4, -R164 ;  /* 0x00000004683f7c23 */ /* 0x000fee00080108a4 */
[----:B------:R-:W5:Y:S01]  /*10360*/  MUFU.EX2 R59, R59 ;  /* 0x0000003b003b7308 */ /* 0x000f620000000800 */
[----:B------:R-:W-:Y:S01]  /*10370*/  FADD.FTZ R67, R67, R60 ;  /* 0x0000003c43437221 */ /* 0x000fe20000010000 */
[C---:B------:R-:W-:Y:S08]  /*10380*/  HMMA.16816.F32 R12, R20.reuse, R28, R12 ;  /* 0x0000001c140c723c */ /* 0x040ff0000000180c */
[----:B------:R-:W5:Y:S01]  /*10390*/  MUFU.EX2 R56, R56 ;  /* 0x0000003800387308 */ /* 0x000f620000000800 */
[----:B------:R-:W-:Y:S01]  /*103a0*/  FADD.FTZ R66, R66, R67 ;  /* 0x0000004342427221 */ /* 0x000fe20000010000 */
[--C-:B------:R-:W-:Y:S01]  /*103b0*/  FFMA.FTZ R60, R105, UR4, -R164.reuse ;  /* 0x00000004693c7c23 */ /* 0x100fe200080108a4 */
[----:B------:R-:W-:Y:S07]  /*103c0*/  FFMA.FTZ R62, R106, UR4, -R149 ;  /* 0x000000046a3e7c23 */ /* 0x000fee0008010895 */
[----:B------:R-:W-:Y:S01]  /*103d0*/  MUFU.EX2 R63, R63 ;  /* 0x0000003f003f7308 */ /* 0x000fe20000000800 */
[----:B------:R-:W-:Y:S01]  /*103e0*/  FFMA.FTZ R64, R108, UR4, -R164 ;  /* 0x000000046c407c23 */ /* 0x000fe200080108a4 */
[----:B------:R-:W-:Y:S01]  /*103f0*/  HMMA.16816.F32 R16, R20, R30, R16 ;  /* 0x0000001e1410723c */ /* 0x000fe20000001810 */
[----:B------:R-:W5:Y:S07]  /*10400*/  LDSM.16.MT88.4 R28, [R150+0x8000] ;  /* 0x00800000961c783b */ /* 0x000f6e0000004200 */
[----:B------:R-:W5:Y:S01]  /*10410*/  MUFU.EX2 R60, R60 ;  /* 0x0000003c003c7308 */ /* 0x000f620000000800 */
[----:B------:R-:W-:Y:S01]  /*10420*/  F2FP.F16.F32.PACK_AB R20, R51, R48 ;  /* 0x000000303314723e */ /* 0x000fe200000000ff */
[----:B------:R-:W-:Y:S01]  /*10430*/  FADD.FTZ R65, R65, R68 ;  /* 0x0000004441417221 */ /* 0x000fe20000010000 */
[----:B--2---:R-:W-:Y:S07]  /*10440*/  F2FP.F16.F32.PACK_AB R21, R50, R53 ;  /* 0x000000353215723e */ /* 0x004fee00000000ff */
[----:B------:R-:W-:Y:S01]  /*10450*/  MUFU.EX2 R62, R62 ;  /* 0x0000003e003e7308 */ /* 0x000fe20000000800 */
[----:B-1----:R-:W-:Y:S01]  /*10460*/  F2FP.F16.F32.PACK_AB R22, R52, R55 ;  /* 0x000000373416723e */ /* 0x002fe200000000ff */
[----:B------:R-:W-:Y:S01]  /*10470*/  FADD.FTZ R70, R70, R65 ;  /* 0x0000004146467221 */ /* 0x000fe20000010000 */
[----:B---3--:R-:W-:Y:S07]  /*10480*/  F2FP.F16.F32.PACK_AB R23, R54, R57 ;  /* 0x000000393617723e */ /* 0x008fee00000000ff */
[----:B------:R-:W-:Y:S01]  /*10490*/  MUFU.EX2 R64, R64 ;  /* 0x0000004000407308 */ /* 0x000fe20000000800 */
[----:B------:R-:W-:Y:S01]  /*104a0*/  FADD.FTZ R71, R71, R66 ;  /* 0x0000004247477221 */ /* 0x000fe20000010000 */
[----:B------:R-:W-:Y:S03]  /*104b0*/  FADD.FTZ R37, R37, R70 ;  /* 0x0000004625257221 */ /* 0x000fe60000010000 */
[----:B------:R-:W-:Y:S01]  /*104c0*/  FADD.FTZ R72, R72, R71 ;  /* 0x0000004748487221 */ /* 0x000fe20000010000 */
[C---:B------:R-:W-:Y:S03]  /*104d0*/  HMMA.16816.F32 R8, R20.reuse, R32, R8 ;  /* 0x000000201408723c */ /* 0x040fe60000001808 */
[----:B------:R-:W-:Y:S01]  /*104e0*/  FADD.FTZ R74, R74, R37 ;  /* 0x000000254a4a7221 */ /* 0x000fe20000010000 */
[----:B------:R-:W-:Y:S01]  /*104f0*/  FADD.FTZ R65, R41, R72 ;  /* 0x0000004829417221 */ /* 0x000fe20000010000 */
[----:B------:R-:W1:Y:S02]  /*10500*/  MUFU.EX2 R37, R107 ;  /* 0x0000006b00257308 */ /* 0x000e640000000800 */
[----:B------:R-:W-:Y:S01]  /*10510*/  FADD.FTZ R74, R39, R74 ;  /* 0x0000004a274a7221 */ /* 0x000fe20000010000 */
[C---:B------:R-:W-:Y:S01]  /*10520*/  HMMA.16816.F32 R132, R20.reuse, R34, R132 ;  /* 0x000000221484723c */ /* 0x040fe20000001884 */
[----:B------:R-:W2:Y:S06]  /*10530*/  LDSM.16.MT88.4 R32, [R6+0x3000] ;  /* 0x003000000620783b */ /* 0x000eac0000004200 */
[----:B------:R-:W3:Y:S01]  /*10540*/  MUFU.EX2 R39, R109 ;  /* 0x0000006d00277308 */ /* 0x000ee20000000800 */
[----:B------:R-:W-:Y:S01]  /*10550*/  FADD.FTZ R67, R43, R74 ;  /* 0x0000004a2b437221 */ /* 0x000fe20000010000 */
[----:B------:R-:W-:Y:S01]  /*10560*/  FADD.FTZ R65, R36, R65 ;  /* 0x0000004124417221 */ /* 0x000fe20000010000 */
[----:B------:R-:W-:Y:S07]  /*10570*/  FFMA.FTZ R43, R112, UR4, -R164 ;  /* 0x00000004702b7c23 */ /* 0x000fee00080108a4 */
[----:B------:R-:W-:Y:S01]  /*10580*/  MUFU.EX2 R41, R110 ;  /* 0x0000006e00297308 */ /* 0x000fe20000000800 */
[C---:B----4-:R-:W-:Y:S09]  /*10590*/  HMMA.16816.F32 R12, R20.reuse, R24, R12 ;  /* 0x00000018140c723c */ /* 0x050ff2000000180c */
[----:B------:R-:W4:Y:S01]  /*105a0*/  MUFU.EX2 R36, R111 ;  /* 0x0000006f00247308 */ /* 0x000f220000000800 */
[----:B------:R-:W-:Y:S09]  /*105b0*/  FADD.FTZ R40, R40, R65 ;  /* 0x0000004128287221 */ /* 0x000ff20000010000 */
[----:B------:R-:W-:Y:S01]  /*105c0*/  MUFU.EX2 R43, R43 ;  /* 0x0000002b002b7308 */ /* 0x000fe20000000800 */
        /* <DEDUP_REMOVED lines=8> */
[----:B------:R-:W-:Y:S01]  /*10650*/  F2FP.F16.F32.PACK_AB R22, R60, R63 ;  /* 0x0000003f3c16723e */ /* 0x000fe200000000ff */
[----:B------:R-:W-:Y:S01]  /*10660*/  FADD.FTZ R49, R44, R49 ;  /* 0x000000312c317221 */ /* 0x000fe20000010000 */
[----:B-1----:R-:W-:Y:S07]  /*10670*/  F2FP.F16.F32.PACK_AB R23, R37, R62 ;  /* 0x0000003e2517723e */ /* 0x002fee00000000ff */
[----:B------:R-:W-:Y:S01]  /*10680*/  MUFU.EX2 R44, R118 ;  /* 0x00000076002c7308 */ /* 0x000fe20000000800 */
[----:B------:R-:W-:Y:S01]  /*10690*/  FADD.FTZ R48, R48, R49 ;  /* 0x0000003130307221 */ /* 0x000fe20000010000 */
[----:B------:R-:W-:Y:S01]  /*106a0*/  FFMA.FTZ R49, R121, UR4, -R164 ;  /* 0x0000000479317c23 */ /* 0x000fe200080108a4 */
[C---:B------:R-:W-:Y:S03]  /*106b0*/  HMMA.16816.F32 R8, R20.reuse, R28, R8 ;  /* 0x0000001c1408723c */ /* 0x040fe60000001808 */
[----:B------:R-:W-:Y:S01]  /*106c0*/  FADD.FTZ R28, R38, R67 ;  /* 0x00000043261c7221 */ /* 0x000fe20000010000 */
[----:B------:R-:W-:Y:S03]  /*106d0*/  FADD.FTZ R48, R51, R48 ;  /* 0x0000003033307221 */ /* 0x000fe60000010000 */
[----:B------:R-:W1:Y:S01]  /*106e0*/  MUFU.EX2 R38, R113 ;  /* 0x0000007100267308 */ /* 0x000e620000000800 */
[----:B------:R-:W-:Y:S01]  /*106f0*/  FADD.FTZ R47, R47, R28 ;  /* 0x0000001c2f2f7221 */ /* 0x000fe20000010000 */
[C---:B------:R-:W-:Y:S01]  /*10700*/  HMMA.16816.F32 R132, R20.reuse, R30, R132 ;  /* 0x0000001e1484723c */ /* 0x040fe20000001884 */
[----:B------:R-:W5:Y:S07]  /*10710*/  LDSM.16.MT88.4 R28, [R6+0x3400] ;  /* 0x00340000061c783b */ /* 0x000f6e0000004200 */
[----:B------:R-:W-:Y:S01]  /*10720*/  MUFU.EX2 R49, R49 ;  /* 0x0000003100317308 */ /* 0x000fe20000000800 */
[----:B------:R-:W-:Y:S01]  /*10730*/  FADD.FTZ R55, R55, R48 ;  /* 0x0000003037377221 */ /* 0x000fe20000010000 */
[----:B------:R-:W-:Y:S01]  /*10740*/  FADD.FTZ R47, R42, R47 ;  /* 0x0000002f2a2f7221 */ /* 0x000fe20000010000 */
[----:B------:R-:W-:Y:S07]  /*10750*/  FFMA.FTZ R42, R116, UR4, -R164 ;  /* 0x00000004742a7c23 */ /* 0x000fee00080108a4 */
[----:B------:R-:W-:Y:S01]  /*10760*/  MUFU.EX2 R51, R122 ;  /* 0x0000007a00337308 */ /* 0x000fe20000000800 */
[C---:B--2---:R-:W-:Y:S09]  /*10770*/  HMMA.16816.F32 R12, R20.reuse, R32, R12 ;  /* 0x00000020140c723c */ /* 0x044ff2000000180c */
[----:B------:R-:W-:Y:S01]  /*10780*/  MUFU.EX2 R48, R123 ;  /* 0x0000007b00307308 */ /* 0x000fe20000000800 */
[----:B------:R-:W-:Y:S09]  /*10790*/  FADD.FTZ R46, R46, R47 ;  /* 0x0000002f2e2e7221 */ /* 0x000ff20000010000 */
[----:B------:R-:W-:Y:S01]  /*107a0*/  MUFU.EX2 R42, R42 ;  /* 0x0000002a002a7308 */ /* 0x000fe20000000800 */
[----:B------:R-:W-:Y:S01]  /*107b0*/  FADD.FTZ R66, R7, R46 ;  /* 0x0000002e07427221 */ /* 0x000fe20000010000 */
[----:B------:R-:W-:Y:S01]  /*107c0*/  HMMA.16816.F32 R16, R20, R34, R16 ;  /* 0x000000221410723c */ /* 0x000fe20000001810 */
[----:B------:R-:W2:Y:S07]  /*107d0*/  LDSM.16.MT88.4 R32, [R150+0x8800] ;  /* 0x008800009620783b */ /* 0x000eae0000004200 */
[----:B------:R-:W-:Y:S01]  /*107e0*/  MUFU.EX2 R47, R117 ;  /* 0x00000075002f7308 */ /* 0x000fe20000000800 */
[----:B---3--:R-:W-:Y:S01]  /*107f0*/  F2FP.F16.F32.PACK_AB R20, R39, R64 ;  /* 0x000000402714723e */ /* 0x008fe200000000ff */
[----:B------:R-:W-:Y:S01]  /*10800*/  FFMA.FTZ R46, R120, UR4, -R164 ;  /* 0x00000004782e7c23 */ /* 0x000fe200080108a4 */
[----:B----4-:R-:W-:Y:S07]  /*10810*/  F2FP.F16.F32.PACK_AB R21, R36, R41 ;  /* 0x000000292415723e */ /* 0x010fee00000000ff */
[----:B------:R-:W-:Y:S01]  /*10820*/  MUFU.EX2 R7, R119 ;  /* 0x0000007700077308 */ /* 0x000fe20000000800 */
[----:B-1----:R-:W-:Y:S01]  /*10830*/  F2FP.F16.F32.PACK_AB R22, R38, R43 ;  /* 0x0000002b2616723e */ /* 0x002fe200000000ff */
[----:B------:R-:W-:Y:S01]  /*10840*/  FADD.FTZ R53, R53, R66 ;  /* 0x0000004235357221 */ /* 0x000fe20000010000 */
[----:B------:R-:W-:Y:S07]  /*10850*/  F2FP.F16.F32.PACK_AB R23, R40, R45 ;  /* 0x0000002d2817723e */ /* 0x000fee00000000ff */
[----:B------:R-:W-:Y:S01]  /*10860*/  MUFU.EX2 R46, R46 ;  /* 0x0000002e002e7308 */ /* 0x000fe20000000800 */
[----:B------:R-:W-:Y:S01]  /*10870*/  FADD.FTZ R66, R50, R53 ;  /* 0x0000003532427221 */ /* 0x000fe20000010000 */
[--C-:B------:R-:W-:Y:S01]  /*10880*/  FFMA.FTZ R50, R124, UR4, -R164.reuse ;  /* 0x000000047c327c23 */ /* 0x100fe200080108a4 */
[--C-:B------:R-:W-:Y:S01]  /*10890*/  FFMA.FTZ R53, R125, UR4, -R164.reuse ;  /* 0x000000047d357c23 */ /* 0x100fe200080108a4 */
[----:B------:R-:W-:Y:S01]  /*108a0*/  FFMA.FTZ R164, R129, UR4, -R164 ;  /* 0x0000000481a47c23 */ /* 0x000fe200080108a4 */
[C---:B------:R-:W-:Y:S05]  /*108b0*/  HMMA.16816.F32 R8, R20.reuse, R24, R8 ;  /* 0x000000181408723c */ /* 0x040fea0000001808 */
[----:B------:R-:W-:Y:S01]  /*108c0*/  MUFU.EX2 R50, R50 ;  /* 0x0000003200327308 */ /* 0x000fe20000000800 */
[----:B------:R-:W-:Y:S09]  /*108d0*/  FADD.FTZ R57, R57, R66 ;  /* 0x0000004239397221 */ /* 0x000ff20000010000 */
[----:B------:R-:W1:Y:S01]  /*108e0*/  MUFU.EX2 R53, R53 ;  /* 0x0000003500357308 */ /* 0x000e620000000800 */
[C---:B------:R-:W-:Y:S01]  /*108f0*/  HMMA.16816.F32 R132, R20.reuse, R26, R132 ;  /* 0x0000001a1484723c */ /* 0x040fe20000001884 */
[----:B------:R-:W3:Y:S02]  /*10900*/  LDSM.16.MT88.4 R24, [R6+0x3800] ;  /* 0x003800000618783b */ /* 0x000ee40000004200 */
[----:B------:R-:W-:Y:S06]  /*10910*/  FADD.FTZ R54, R54, R57 ;  /* 0x0000003936367221 */ /* 0x000fec0000010000 */
[----:B------:R-:W-:Y:S01]  /*10920*/  MUFU.EX2 R229, R164 ;  /* 0x000000a400e57308 */ /* 0x000fe20000000800 */
[----:B------:R-:W-:Y:S01]  /*10930*/  FADD.FTZ R61, R61, R54 ;  /* 0x000000363d3d7221 */ /* 0x000fe20000010000 */
[C---:B-----5:R-:W-:Y:S08]  /*10940*/  HMMA.16816.F32 R12, R20.reuse, R28, R12 ;  /* 0x0000001c140c723c */ /* 0x060ff0000000180c */
[----:B------:R-:W4:Y:S01]  /*10950*/  MUFU.EX2 R54, R128 ;  /* 0x0000008000367308 */ /* 0x000f220000000800 */
[----:B------:R-:W-:Y:S01]  /*10960*/  FADD.FTZ R28, R52, R55 ;  /* 0x00000037341c7221 */ /* 0x000fe20000010000 */
[----:B------:R-:W-:Y:S01]  /*10970*/  FADD.FTZ R61, R56, R61 ;  /* 0x0000003d383d7221 */ /* 0x000fe20000010000 */
[----:B-1----:R-:W-:Y:S01]  /*10980*/  F2FP.F16.F32.PACK_AB R136, R53, R50 ;  /* 0x000000323588723e */ /* 0x002fe200000000ff */
[--C-:B------:R-:W-:Y:S01]  /*10990*/  FFMA.FTZ R55, R126, UR4, -R149.reuse ;  /* 0x000000047e377c23 */ /* 0x100fe20008010895 */
[----:B------:R-:W-:Y:S01]  /*109a0*/  FADD.FTZ R59, R59, R28 ;  /* 0x0000001c3b3b7221 */ /* 0x000fe20000010000 */
[----:B------:R-:W-:Y:S01]  /*109b0*/  HMMA.16816.F32 R16, R20, R30, R16 ;  /* 0x0000001e1410723c */ /* 0x000fe20000001810 */
[----:B------:R-:W1:Y:S02]  /*109c0*/  LDSM.16.MT88.4 R28, [R150+0x8c00] ;  /* 0x008c0000961c783b */ /* 0x000e640000004200 */
[----:B------:R-:W-:Y:S01]  /*109d0*/  F2FP.F16.F32.PACK_AB R20, R47, R42 ;  /* 0x0000002a2f14723e */ /* 0x000fe200000000ff */
[--C-:B------:R-:W-:Y:S01]  /*109e0*/  FFMA.FTZ R52, R127, UR4, -R149.reuse ;  /* 0x000000047f347c23 */ /* 0x100fe20008010895 */
[----:B------:R-:W-:Y:S01]  /*109f0*/  F2FP.F16.F32.PACK_AB R21, R7, R44 ;  /* 0x0000002c0715723e */ /* 0x000fe200000000ff */
[--C-:B------:R-:W-:Y:S01]  /*10a00*/  FFMA.FTZ R56, R130, UR4, -R149.reuse ;  /* 0x0000000482387c23 */ /* 0x100fe20008010895 */
[----:B------:R-:W-:Y:S01]  /*10a10*/  F2FP.F16.F32.PACK_AB R22, R49, R46 ;  /* 0x0000002e3116723e */ /* 0x000fe200000000ff */
[----:B------:R-:W-:Y:S01]  /*10a20*/  FFMA.FTZ R149, R131, UR4, -R149 ;  /* 0x0000000483957c23 */ /* 0x000fe20008010895 */
[----:B------:R-:W-:Y:S01]  /*10a30*/  F2FP.F16.F32.PACK_AB R23, R48, R51 ;  /* 0x000000333017723e */ /* 0x000fe200000000ff */
[----:B------:R-:W-:Y:S01]  /*10a40*/  MUFU.EX2 R55, R55 ;  /* 0x0000003700377308 */ /* 0x000fe20000000800 */
[----:B----4-:R-:W-:Y:S01]  /*10a50*/  F2FP.F16.F32.PACK_AB R138, R229, R54 ;  /* 0x00000036e58a723e */ /* 0x010fe200000000ff */
[----:B------:R-:W-:Y:S01]  /*10a60*/  FADD.FTZ R58, R58, R59 ;  /* 0x0000003b3a3a7221 */ /* 0x000fe20000010000 */
[----:B------:R-:W-:Y:S07]  /*10a70*/  FADD.FTZ R62, R62, R61 ;  /* 0x0000003d3e3e7221 */ /* 0x000fee0000010000 */
[----:B------:R-:W4:Y:S01]  /*10a80*/  MUFU.EX2 R52, R52 ;  /* 0x0000003400347308 */ /* 0x000f220000000800 */
[C---:B--2---:R-:W-:Y:S09]  /*10a90*/  HMMA.16816.F32 R8, R20.reuse, R32, R8 ;  /* 0x000000201408723c */ /* 0x044ff20000001808 */
[----:B------:R-:W-:Y:S01]  /*10aa0*/  MUFU.EX2 R56, R56 ;  /* 0x0000003800387308 */ /* 0x000fe20000000800 */
[----:B------:R-:W-:Y:S01]  /*10ab0*/  FADD.FTZ R63, R63, R58 ;  /* 0x0000003a3f3f7221 */ /* 0x000fe20000010000 */
[----:B------:R-:W-:Y:S08]  /*10ac0*/  FADD.FTZ R62, R37, R62 ;  /* 0x0000003e253e7221 */ /* 0x000ff00000010000 */
[----:B------:R-:W2:Y:S01]  /*10ad0*/  MUFU.EX2 R149, R149 ;  /* 0x0000009500957308 */ /* 0x000ea20000000800 */
[----:B------:R-:W-:Y:S01]  /*10ae0*/  FADD.FTZ R63, R60, R63 ;  /* 0x0000003f3c3f7221 */ /* 0x000fe20000010000 */
[C---:B------:R-:W-:Y:S01]  /*10af0*/  HMMA.16816.F32 R132, R20.reuse, R34, R132 ;  /* 0x000000221484723c */ /* 0x040fe20000001884 */
[----:B------:R-:W5:Y:S02]  /*10b00*/  LDSM.16.MT88.4 R32, [R6+0x3c00] ;  /* 0x003c00000620783b */ /* 0x000f640000004200 */
[----:B------:R-:W-:Y:S01]  /*10b10*/  FADD.FTZ R41, R41, R62 ;  /* 0x0000003e29297221 */ /* 0x000fe20000010000 */
[----:B----4-:R-:W-:Y:S03]  /*10b20*/  F2FP.F16.F32.PACK_AB R137, R52, R55 ;  /* 0x000000373489723e */ /* 0x010fe600000000ff */
[----:B------:R-:W-:Y:S01]  /*10b30*/  FADD.FTZ R36, R36, R41 ;  /* 0x0000002924247221 */ /* 0x000fe20000010000 */
[C---:B---3--:R-:W-:Y:S03]  /*10b40*/  HMMA.16816.F32 R12, R20.reuse, R24, R12 ;  /* 0x00000018140c723c */ /* 0x048fe6000000180c */
[----:B------:R-:W-:Y:S01]  /*10b50*/  FADD.FTZ R24, R64, R63 ;  /* 0x0000003f40187221 */ /* 0x000fe20000010000 */
[----:B--2---:R-:W-:Y:S01]  /*10b60*/  F2FP.F16.F32.PACK_AB R139, R149, R56 ;  /* 0x00000038958b723e */ /* 0x004fe200000000ff */
[----:B------:R-:W-:Y:S02]  /*10b70*/  FADD.FTZ R45, R45, R36 ;  /* 0x000000242d2d7221 */ /* 0x000fe40000010000 */
[----:B------:R-:W-:Y:S01]  /*10b80*/  FADD.FTZ R24, R39, R24 ;  /* 0x0000001827187221 */ /* 0x000fe20000010000 */
[----:B------:R-:W-:Y:S03]  /*10b90*/  HMMA.16816.F32 R16, R20, R26, R16 ;  /* 0x0000001a1410723c */ /* 0x000fe60000001810 */
[----:B------:R-:W-:Y:S01]  /*10ba0*/  FADD.FTZ R21, R43, R24 ;  /* 0x000000182b157221 */ /* 0x000fe20000010000 */
[----:B------:R-:W-:Y:S03]  /*10bb0*/  FADD.FTZ R45, R40, R45 ;  /* 0x0000002d282d7221 */ /* 0x000fe60000010000 */
[----:B------:R-:W-:Y:S01]  /*10bc0*/  FADD.FTZ R21, R38, R21 ;  /* 0x0000001526157221 */ /* 0x000fe20000010000 */
[C---:B-1----:R-:W-:Y:S05]  /*10bd0*/  HMMA.16816.F32 R144, R136.reuse, R28, R8 ;  /* 0x0000001c8890723c */ /* 0x042fea0000001808 */
[----:B------:R-:W-:Y:S01]  /*10be0*/  FADD.FTZ R44, R44, R45 ;  /* 0x0000002d2c2c7221 */ /* 0x000fe20000010000 */
[----:B------:R-:W-:Y:S02]  /*10bf0*/  FADD.FTZ R42, R42, R21 ;  /* 0x000000152a2a7221 */ /* 0x000fe40000010000 */
[C---:B------:R-:W-:Y:S03]  /*10c00*/  HMMA.16816.F32 R132, R136.reuse, R30, R132 ;  /* 0x0000001e8884723c */ /* 0x040fe60000001884 */
[----:B------:R-:W-:Y:S01]  /*10c10*/  FADD.FTZ R44, R7, R44 ;  /* 0x0000002c072c7221 */ /* 0x000fe20000010000 */
[----:B------:R-:W-:Y:S03]  /*10c20*/  FADD.FTZ R47, R47, R42 ;  /* 0x0000002a2f2f7221 */ /* 0x000fe60000010000 */
[----:B------:R-:W-:Y:S01]  /*10c30*/  FADD.FTZ R51, R51, R44 ;  /* 0x0000002c33337221 */ /* 0x000fe20000010000 */
[----:B------:R-:W-:Y:S01]  /*10c40*/  FADD.FTZ R46, R46, R47 ;  /* 0x0000002f2e2e7221 */ /* 0x000fe20000010000 */
[C---:B-----5:R-:W-:Y:S03]  /*10c50*/  HMMA.16816.F32 R140, R136.reuse, R32, R12 ;  /* 0x00000020888c723c */ /* 0x060fe6000000180c */
[----:B------:R-:W-:Y:S01]  /*10c60*/  FADD.FTZ R48, R48, R51 ;  /* 0x0000003330307221 */ /* 0x000fe20000010000 */
[----:B------:R-:W-:Y:S03]  /*10c70*/  FADD.FTZ R49, R49, R46 ;  /* 0x0000002e31317221 */ /* 0x000fe60000010000 */
[----:B------:R-:W-:Y:S01]  /*10c80*/  FADD.FTZ R55, R55, R48 ;  /* 0x0000003037377221 */ /* 0x000fe20000010000 */
[----:B------:R-:W-:Y:S03]  /*10c90*/  HMMA.16816.F32 R136, R136, R34, R16 ;  /* 0x000000228888723c */ /* 0x000fe60000001810 */
[----:B------:R-:W-:Y:S01]  /*10ca0*/  FADD.FTZ R50, R50, R49 ;  /* 0x0000003132327221 */ /* 0x000fe20000010000 */
[----:B------:R-:W-:Y:S03]  /*10cb0*/  FADD.FTZ R55, R52, R55 ;  /* 0x0000003734377221 */ /* 0x000fe60000010000 */
[----:B------:R-:W-:Y:S01]  /*10cc0*/  FADD.FTZ R53, R53, R50 ;  /* 0x0000003235357221 */ /* 0x000fe20000010000 */
[----:B------:R-:W-:Y:S03]  /*10cd0*/  FADD.FTZ R56, R56, R55 ;  /* 0x0000003738387221 */ /* 0x000fe60000010000 */
[----:B------:R-:W-:Y:S01]  /*10ce0*/  FADD.FTZ R54, R54, R53 ;  /* 0x0000003536367221 */ /* 0x000fe20000010000 */
[----:B------:R-:W-:Y:S01]  /*10cf0*/  FADD.FTZ R230, R149, R56 ;  /* 0x0000003895e67221 */ /* 0x000fe20000010000 */
[----:B------:R-:W-:Y:S02]  /*10d00*/  MOV R149, R0 ;  /* 0x0000000000957202 */ /* 0x000fe40000000f00 */
[----:B------:R-:W-:Y:S01]  /*10d10*/  FADD.FTZ R229, R229, R54 ;  /* 0x00000036e5e57221 */ /* 0x000fe20000010000 */
[----:B------:R-:W-:Y:S06]  /*10d20*/  @P0 BRA `(.L_x_568) ;  /* 0xffffffbc00d00947 */ /* 0x000fec000383ffff */
.L_x_564:
[----:B------:R-:W1:Y:S01]  /*10d30*/  SHFL.BFLY PT, R12, R229, 0x2, 0x1f ;  /* 0x0c401f00e50c7f89 */ /* 0x000e6200000e0000 */
[C---:B------:R-:W-:Y:S01]  /*10d40*/  SHF.L.U32 R10, R210.reuse, 0x1, RZ ;  /* 0x00000001d20a7819 */ /* 0x040fe200000006ff */
[----:B------:R-:W2:Y:S01]  /*10d50*/  S2UR UR4, SR_CgaCtaId ;  /* 0x00000000000479c3 */ /* 0x000ea20000008800 */
[----:B------:R-:W-:Y:S01]  /*10d60*/  SHF.L.U32 R5, R210, 0x4, RZ ;  /* 0x00000004d2057819 */ /* 0x000fe200000006ff */
[----:B------:R-:W3:Y:S01]  /*10d70*/  SHFL.BFLY PT, R11, R230, 0x2, 0x1f ;  /* 0x0c401f00e60b7f89 */ /* 0x000ee200000e0000 */
[----:B------:R-:W-:Y:S01]  /*10d80*/  LOP3.LUT R10, R10, 0x6, RZ, 0xc0, !PT ;  /* 0x000000060a0a7812 */ /* 0x000fe200078ec0ff */
[----:B------:R-:W-:Y:S01]  /*10d90*/  UMOV UR5, 0x400 ;  /* 0x0000040000057882 */ /* 0x000fe20000000000 */
[----:B------:R-:W-:Y:S01]  /*10da0*/  SHF.L.U32 R8, R210, 0x3, RZ ;  /* 0x00000003d2087819 */ /* 0x000fe200000006ff */
[----:B------:R-:W-:Y:S01]  /*10db0*/  BSSY.RECONVERGENT B0, `(.L_x_569) ;  /* 0x000006a000007945 */ /* 0x000fe20003800200 */
[----:B------:R-:W-:Y:S01]  /*10dc0*/  LOP3.LUT R5, R10, 0x3e00, R5, 0xf8, !PT ;  /* 0x00003e000a057812 */ /* 0x000fe200078ef805 */
[----:B------:R-:W4:Y:S01]  /*10dd0*/  LDC R15, c[0x0][0x434] ;  /* 0x00010d00ff0f7b82 */ /* 0x000f220000000800 */
[----:B------:R-:W-:Y:S01]  /*10de0*/  LOP3.LUT R9, R8, 0xc0, RZ, 0xc0, !PT ;  /* 0x000000c008097812 */ /* 0x000fe200078ec0ff */
[----:B------:R-:W5:Y:S01]  /*10df0*/  S2R R10, SR_CTAID.Y ;  /* 0x00000000000a7919 */ /* 0x000f620000002600 */
[----:B------:R-:W-:-:S02]  /*10e00*/  LOP3.LUT R5, R5, 0x20, R8, 0xf8, !PT ;  /* 0x0000002005057812 */ /* 0x000fc400078ef808 */
[----:B------:R-:W-:Y:S02]  /*10e10*/  LOP3.LUT R8, R9, 0x18, R210, 0xf8, !PT ;  /* 0x0000001809087812 */ /* 0x000fe400078ef8d2 */
[----:B------:R-:W-:Y:S01]  /*10e20*/  ISETP.NE.AND P1, PT, R216, -0x1, PT ;  /* 0xffffffffd800780c */ /* 0x000fe20003f25270 */
[----:B------:R-:W5:Y:S01]  /*10e30*/  S2UR UR6, SR_CTAID.X ;  /* 0x00000000000679c3 */ /* 0x000f620000002500 */
[----:B------:R-:W-:Y:S02]  /*10e40*/  LOP3.LUT R9, R5, R8, RZ, 0xfc, !PT ;  /* 0x0000000805097212 */ /* 0x000fe400078efcff */
[C---:B------:R-:W-:Y:S02]  /*10e50*/  SHF.L.U32 R14, R210.reuse, 0x2, RZ ;  /* 0x00000002d20e7819 */ /* 0x040fe400000006ff */
[----:B------:R-:W-:Y:S01]  /*10e60*/  LOP3.LUT P5, RZ, R210, 0x3, RZ, 0xc0, !PT ;  /* 0x00000003d2ff7812 */ /* 0x000fe200078ac0ff */
[----:B-1----:R-:W-:Y:S01]  /*10e70*/  FADD.FTZ R12, R12, R229 ;  /* 0x000000e50c0c7221 */ /* 0x002fe20000010000 */
[C---:B------:R-:W-:Y:S01]  /*10e80*/  LOP3.LUT R16, R14.reuse, 0x20, RZ, 0xc0, !PT ;  /* 0x000000200e107812 */ /* 0x040fe200078ec0ff */
[----:B------:R-:W1:Y:S01]  /*10e90*/  LDC.U8 R8, c[0x0][0x548] ;  /* 0x00015200ff087b82 */ /* 0x000e620000000000 */
[----:B--2---:R-:W-:Y:S01]  /*10ea0*/  ULEA UR4, UR4, UR5, 0x18 ;  /* 0x0000000504047291 */ /* 0x004fe2000f8ec0ff */
[----:B---3--:R-:W-:Y:S01]  /*10eb0*/  FADD.FTZ R11, R11, R230 ;  /* 0x000000e60b0b7221 */ /* 0x008fe20000010000 */
[----:B------:R-:W2:Y:S01]  /*10ec0*/  SHFL.BFLY PT, R7, R12, 0x1, 0x1f ;  /* 0x0c201f000c077f89 */ /* 0x000ea200000e0000 */
[----:B------:R-:W-:-:S03]  /*10ed0*/  LOP3.LUT R14, R14, 0x40, RZ, 0xc0, !PT ;  /* 0x000000400e0e7812 */ /* 0x000fc600078ec0ff */
[----:B------:R-:W3:Y:S01]  /*10ee0*/  SHFL.BFLY PT, R6, R11, 0x1, 0x1f ;  /* 0x0c201f000b067f89 */ /* 0x000ee200000e0000 */
[----:B------:R-:W-:-:S04]  /*10ef0*/  LEA R13, R9, UR4, 0x1 ;  /* 0x00000004090d7c11 */ /* 0x000fc8000f8e08ff */
[C---:B------:R-:W-:Y:S02]  /*10f00*/  IADD3 R23, PT, PT, R13.reuse, -R14, RZ ;  /* 0x8000000e0d177210 */ /* 0x040fe40007ffe0ff */
[----:B------:R-:W-:Y:S02]  /*10f10*/  IADD3 R21, PT, PT, R13, -R16, RZ ;  /* 0x800000100d157210 */ /* 0x000fe40007ffe0ff */
[----:B------:R-:W-:Y:S01]  /*10f20*/  IADD3 R16, PT, PT, -R16, R23, RZ ;  /* 0x0000001710107210 */ /* 0x000fe20007ffe1ff */
[----:B-----5:R-:W-:Y:S01]  /*10f30*/  USHF.L.U32 UR6, UR6, 0x6, URZ ;  /* 0x0000000606067899 */ /* 0x020fe200080006ff */
[----:B-1----:R-:W-:Y:S02]  /*10f40*/  ISETP.NE.AND P2, PT, R8, RZ, PT ;  /* 0x000000ff0800720c */ /* 0x002fe40003f45270 */
[----:B------:R-:W1:Y:S01]  /*10f50*/  @P1 LDC.64 R8, c[0x0][0x408] ;  /* 0x00010200ff081b82 */ /* 0x000e620000000a00 */
[----:B--2---:R-:W-:Y:S01]  /*10f60*/  FADD.FTZ R7, R12, R7 ;  /* 0x000000070c077221 */ /* 0x004fe20000010000 */
[----:B------:R-:W-:-:S03]  /*10f70*/  ISETP.NE.OR P0, PT, R216, -0x1, !P2 ;  /* 0xffffffffd800780c */ /* 0x000fc60005705670 */
[----:B------:R-:W2:Y:S01]  /*10f80*/  MUFU.RCP R4, R7 ;  /* 0x0000000700047308 */ /* 0x000ea20000001000 */
[----:B------:R-:W-:Y:S01]  /*10f90*/  FSETP.NE.FTZ.AND P4, PT, R7, RZ, PT ;  /* 0x000000ff0700720b */ /* 0x000fe20003f95000 */
[----:B---3--:R-:W-:Y:S02]  /*10fa0*/  FADD.FTZ R6, R11, R6 ;  /* 0x000000060b067221 */ /* 0x008fe40000010000 */
[----:B------:R-:W3:Y:S02]  /*10fb0*/  S2R R11, SR_CTAID.Z ;  /* 0x00000000000b7919 */ /* 0x000ee40000002700 */
[----:B------:R-:W3:Y:S01]  /*10fc0*/  @!P2 LDC R12, c[0x0][0x3e0] ;  /* 0x0000f800ff0cab82 */ /* 0x000ee20000000800 */
[----:B------:R-:W-:Y:S01]  /*10fd0*/  FSETP.NE.FTZ.AND P3, PT, R6, RZ, PT ;  /* 0x000000ff0600720b */ /* 0x000fe20003f75000 */
[----:B------:R-:W5:Y:S06]  /*10fe0*/  MUFU.RCP R3, R6 ;  /* 0x0000000600037308 */ /* 0x000f6c0000001000 */
[----:B------:R-:W4:Y:S02]  /*10ff0*/  @P4 LDC R19, c[0x0][0x458] ;  /* 0x00011600ff134b82 */ /* 0x000f240000000800 */
[----:B------:R-:W5:Y:S01]  /*11000*/  @P4 MUFU.LG2 R7, R7 ;  /* 0x0000000700074308 */ /* 0x000f620000000c00 */
[----:B--2---:R-:W-:Y:S01]  /*11010*/  FSEL R4, R4, 1, P4 ;  /* 0x3f80000004047808 */ /* 0x004fe20002000000 */
[----:B-1----:R-:W-:-:S04]  /*11020*/  @P1 IMAD.WIDE.U32 R26, R216, R8, RZ ;  /* 0x00000008d81a1225 */ /* 0x002fc800078e00ff */
[----:B------:R-:W1:Y:S01]  /*11030*/  @P3 LDC R17, c[0x0][0x458] ;  /* 0x00011600ff113b82 */ /* 0x000e620000000800 */
[C---:B------:R-:W-:Y:S01]  /*11040*/  FMUL.FTZ R144, R4.reuse, R144 ;  /* 0x0000009004907220 */ /* 0x040fe20000410000 */
[C---:B------:R-:W-:Y:S01]  /*11050*/  FMUL.FTZ R145, R4.reuse, R145 ;  /* 0x0000009104917220 */ /* 0x040fe20000410000 */
[C---:B------:R-:W-:Y:S01]  /*11060*/  FMUL.FTZ R132, R4.reuse, R132 ;  /* 0x0000008404847220 */ /* 0x040fe20000410000 */
[C---:B------:R-:W-:Y:S01]  /*11070*/  FMUL.FTZ R133, R4.reuse, R133 ;  /* 0x0000008504857220 */ /* 0x040fe20000410000 */
[C---:B------:R-:W-:Y:S01]  /*11080*/  FMUL.FTZ R140, R4.reuse, R140 ;  /* 0x0000008c048c7220 */ /* 0x040fe20000410000 */
[C---:B------:R-:W-:Y:S01]  /*11090*/  FMUL.FTZ R141, R4.reuse, R141 ;  /* 0x0000008d048d7220 */ /* 0x040fe20000410000 */
[C---:B------:R-:W-:Y:S01]  /*110a0*/  FMUL.FTZ R136, R4.reuse, R136 ;  /* 0x0000008804887220 */ /* 0x040fe20000410000 */
[----:B------:R-:W-:Y:S01]  /*110b0*/  FMUL.FTZ R137, R4, R137 ;  /* 0x0000008904897220 */ /* 0x000fe20000410000 */
[----:B-----5:R-:W-:Y:S01]  /*110c0*/  FSEL R3, R3, 1, P3 ;  /* 0x3f80000003037808 */ /* 0x020fe20001800000 */
[----:B------:R-:W2:Y:S01]  /*110d0*/  @!P1 LDC.64 R4, c[0x0][0x400] ;  /* 0x00010000ff049b82 */ /* 0x000ea20000000a00 */
[----:B------:R-:W5:Y:S01]  /*110e0*/  @P3 MUFU.LG2 R6, R6 ;  /* 0x0000000600063308 */ /* 0x000f620000000c00 */
[----:B------:R-:W-:Y:S01]  /*110f0*/  F2FP.F16.F32.PACK_AB R144, R145, R144 ;  /* 0x000000909190723e */ /* 0x000fe200000000ff */
[----:B------:R-:W-:Y:S01]  /*11100*/  @P4 FMUL.FTZ R7, R7, 0.69314718246459960938 ;  /* 0x3f31721807074820 */ /* 0x000fe20000410000 */
        /* <DEDUP_REMOVED lines=8> */
[----:B------:R-:W-:Y:S01]  /*11190*/  F2FP.F16.F32.PACK_AB R146, R147, R146 ;  /* 0x000000929392723e */ /* 0x000fe200000000ff */
[----:B------:R-:W-:Y:S01]  /*111a0*/  STS [R13], R144 ;  /* 0x000000900d007388 */ /* 0x000fe20000000800 */
[----:B------:R-:W-:Y:S01]  /*111b0*/  F2FP.F16.F32.PACK_AB R132, R133, R132 ;  /* 0x000000848584723e */ /* 0x000fe200000000ff */
[----:B---3--:R-:W-:Y:S01]  /*111c0*/  @!P2 IMAD R8, R10, R12, R11 ;  /* 0x0000000c0a08a224 */ /* 0x008fe200078e020b */
[----:B------:R-:W-:Y:S01]  /*111d0*/  F2FP.F16.F32.PACK_AB R134, R135, R134 ;  /* 0x000000868786723e */ /* 0x000fe200000000ff */
[----:B------:R5:W-:Y:S01]  /*111e0*/  STS [R13+0x200], R146 ;  /* 0x000200920d007388 */ /* 0x000be20000000800 */
[----:B------:R-:W-:Y:S01]  /*111f0*/  F2FP.F16.F32.PACK_AB R140, R141, R140 ;  /* 0x0000008c8d8c723e */ /* 0x000fe200000000ff */
[----:B----4-:R-:W-:Y:S01]  /*11200*/  @!P2 IMAD R8, R8, R15, RZ ;  /* 0x0000000f0808a224 */ /* 0x010fe200078e02ff */
[----:B------:R-:W-:Y:S01]  /*11210*/  F2FP.F16.F32.PACK_AB R142, R143, R142 ;  /* 0x0000008e8f8e723e */ /* 0x000fe200000000ff */
[----:B------:R3:W-:Y:S01]  /*11220*/  STS [R21+0x10], R132 ;  /* 0x0000108415007388 */ /* 0x0007e20000000800 */
[----:B------:R-:W-:Y:S01]  /*11230*/  F2FP.F16.F32.PACK_AB R136, R137, R136 ;  /* 0x000000888988723e */ /* 0x000fe200000000ff */
[C---:B--2---:R-:W-:Y:S01]  /*11240*/  @!P1 IMAD.WIDE.U32 R24, R10.reuse, R4, RZ ;  /* 0x000000040a189225 */ /* 0x044fe200078e00ff */
[----:B------:R-:W-:Y:S01]  /*11250*/  F2FP.F16.F32.PACK_AB R3, R3, R138 ;  /* 0x0000008a0303723e */ /* 0x000fe200000000ff */
[----:B------:R-:W2:Y:S01]  /*11260*/  @P2 LDC R4, c[0x0][0x454] ;  /* 0x00011500ff042b82 */ /* 0x000ea20000000800 */
[----:B------:R3:W-:Y:S01]  /*11270*/  STS [R21+0x210], R134 ;  /* 0x0002108615007388 */ /* 0x0007e20000000800 */
[----:B------:R-:W-:Y:S01]  /*11280*/  @!P1 IMAD R5, R10, R5, R25 ;  /* 0x000000050a059224 */ /* 0x000fe200078e0219 */
[----:B------:R-:W-:Y:S01]  /*11290*/  MOV R12, 0x7f800000 ;  /* 0x7f800000000c7802 */ /* 0x000fe20000000f00 */
[----:B------:R-:W-:Y:S01]  /*112a0*/  @P1 IMAD R5, R216, R9, R27 ;  /* 0x00000009d8051224 */ /* 0x000fe200078e021b */
[----:B------:R3:W-:Y:S01]  /*112b0*/  STS [R23+0x20], R140 ;  /* 0x0000208c17007388 */ /* 0x0007e20000000800 */
[----:B------:R-:W-:Y:S01]  /*112c0*/  @!P0 IMAD R216, R10, R15, RZ ;  /* 0x0000000f0ad88224 */ /* 0x000fe200078e02ff */
[----:B------:R-:W-:Y:S01]  /*112d0*/  MOV R9, 0x7f800000 ;  /* 0x7f80000000097802 */ /* 0x000fe20000000f00 */
[----:B------:R-:W-:Y:S01]  /*112e0*/  @P4 FFMA.FTZ R12, R2, R19, R7 ;  /* 0x00000013020c4223 */ /* 0x000fe20000010007 */
[----:B------:R3:W-:Y:S04]  /*112f0*/  STS [R23+0x220], R142 ;  /* 0x0002208e17007388 */ /* 0x0007e80000000800 */
[----:B------:R3:W-:Y:S01]  /*11300*/  STS [R16+0x30], R136 ;  /* 0x0000308810007388 */ /* 0x0007e20000000800 */
[----:B-----5:R-:W-:-:S03]  /*11310*/  @P3 FMUL.FTZ R13, R6, 0.69314718246459960938 ;  /* 0x3f317218060d3820 */ /* 0x020fc60000410000 */
[----:B------:R3:W-:Y:S01]  /*11320*/  STS [R16+0x230], R3 ;  /* 0x0002300310007388 */ /* 0x0007e20000000800 */
[----:B-1----:R-:W-:Y:S01]  /*11330*/  @P3 FFMA.FTZ R9, R0, R17, R13 ;  /* 0x0000001100093223 */ /* 0x002fe2000001000d */
[----:B--2---:R-:W-:Y:S01]  /*11340*/  @P2 IMAD R8, R11, R4, R216 ;  /* 0x000000040b082224 */ /* 0x004fe200078e02d8 */
[----:B------:R-:W-:Y:S06]  /*11350*/  BAR.SYNC.DEFER_BLOCKING 0x0 ;  /* 0x0000000000007b1d */ /* 0x000fec0000010000 */
[----:B---3--:R-:W-:Y:S05]  /*11360*/  @P5 BRA `(.L_x_570) ;  /* 0x0000000000385947 */ /* 0x008fea0003800000 */
[----:B------:R-:W-:Y:S01]  /*11370*/  SHF.R.U32.HI R210, RZ, 0x1, R210 ;  /* 0x00000001ffd27819 */ /* 0x000fe200000116d2 */
[----:B------:R-:W1:Y:S03]  /*11380*/  LDCU.64 UR4, c[0x0][0x420] ;  /* 0x00008400ff0477ac */ /* 0x000e660008000a00 */
[----:B------:R-:W-:-:S04]  /*11390*/  LOP3.LUT R3, R210, 0x30, RZ, 0xc0, !PT ;  /* 0x00000030d2037812 */ /* 0x000fc800078ec0ff */
[----:B------:R-:W-:Y:S01]  /*113a0*/  LOP3.LUT R0, R3, 0x7, R224, 0xf8, !PT ;  /* 0x0000000703007812 */ /* 0x000fe200078ef8e0 */
[----:B------:R-:W-:-:S03]  /*113b0*/  VIADD R3, R8, UR6 ;  /* 0x0000000608037c36 */ /* 0x000fc60008000000 */
[C---:B------:R-:W-:Y:S01]  /*113c0*/  ISETP.GE.AND P3, PT, R0.reuse, R211, PT ;  /* 0x000000d30000720c */ /* 0x040fe20003f66270 */
[----:B------:R-:W-:Y:S01]  /*113d0*/  VIADD R4, R0, 0x8 ;  /* 0x0000000800047836 */ /* 0x000fe20000000000 */
[----:B------:R-:W-:-:S04]  /*113e0*/  IADD3 R2, P0, PT, R3, R0, RZ ;  /* 0x0000000003027210 */ /* 0x000fc80007f1e0ff */
[----:B------:R-:W-:Y:S02]  /*113f0*/  ISETP.GE.AND P2, PT, R4, R211, PT ;  /* 0x000000d30400720c */ /* 0x000fe40003f46270 */
[----:B------:R-:W-:Y:S02]  /*11400*/  LEA.HI.X.SX32 R3, R3, RZ, 0x1, P0 ;  /* 0x000000ff03037211 */ /* 0x000fe400000f0eff */
[----:B-1----:R-:W-:-:S04]  /*11410*/  LEA R6, P0, R2, UR4, 0x2 ;  /* 0x0000000402067c11 */ /* 0x002fc8000f8010ff */
[----:B------:R-:W-:-:S05]  /*11420*/  LEA.HI.X R7, R2, UR5, R3, 0x2, P0 ;  /* 0x0000000502077c11 */ /* 0x000fca00080f1403 */
[----:B------:R1:W-:Y:S04]  /*11430*/  @!P3 STG.E desc[UR16][R6.64], R12 ;  /* 0x0000000c0600b986 */ /* 0x0003e8000c101910 */
[----:B------:R1:W-:Y:S02]  /*11440*/  @!P2 STG.E desc[UR16][R6.64+0x20], R9 ;  /* 0x000020090600a986 */ /* 0x0003e4000c101910 */
.L_x_570:
[----:B------:R-:W-:Y:S05]  /*11450*/  BSYNC.RECONVERGENT B0 ;  /* 0x0000000000007941 */ /* 0x000fea0003800200 */
.L_x_569:
[----:B------:R-:W2:Y:S01]  /*11460*/  LDCU UR4, c[0x0][0x440] ;  /* 0x00008800ff0477ac */ /* 0x000ea20008000800 */
[----:B------:R-:W3:Y:S01]  /*11470*/  LDC.64 R2, c[0x0][0x408] ;  /* 0x00010200ff027b82 */ /* 0x000ee20000000a00 */
[----:B------:R-:W-:Y:S01]  /*11480*/  MOV R219, RZ ;  /* 0x000000ff00db7202 */ /* 0x000fe20000000f00 */
[----:B-1----:R-:W1:Y:S01]  /*11490*/  LDS.128 R12, [R217] ;  /* 0x00000000d90c7984 */ /* 0x002e620000000c00 */
[----:B------:R-:W-:Y:S02]  /*114a0*/  @P1 MOV R24, R26 ;  /* 0x0000001a00181202 */ /* 0x000fe40000000f00 */
[----:B--2---:R-:W-:Y:S01]  /*114b0*/  ISETP.GE.AND P0, PT, R218, UR4, PT ;  /* 0x00000004da007c0c */ /* 0x004fe2000bf06270 */
[----:B------:R-:W2:Y:S03]  /*114c0*/  LDCU.64 UR4, c[0x0][0x410] ;  /* 0x00008200ff0477ac */ /* 0x000ea60008000a00 */
[----:B------:R-:W-:Y:S01]  /*114d0*/  ISETP.GE.OR P2, PT, R224, R211, P0 ;  /* 0x000000d3e000720c */ /* 0x000fe20000746670 */
[----:B---3--:R-:W-:-:S04]  /*114e0*/  IMAD.WIDE.U32 R218, R2, UR6, R218 ;  /* 0x0000000602da7c25 */ /* 0x008fc8000f8e00da */
[----:B------:R-:W-:Y:S01]  /*114f0*/  IMAD R0, R3, UR6, R219 ;  /* 0x0000000603007c24 */ /* 0x000fe2000f8e02db */
[----:B------:R-:W-:-:S07]  /*11500*/  IADD3 R8, P1, PT, R24, R218, RZ ;  /* 0x000000da18087210 */ /* 0x000fce0007f3e0ff */
[----:B------:R-:W3:Y:S01]  /*11510*/  @!P2 LDC.64 R6, c[0x0][0x3f0] ;  /* 0x0000fc00ff06ab82 */ /* 0x000ee20000000a00 */
[----:B------:R-:W-:Y:S02]  /*11520*/  IMAD.X R9, R5, 0x1, R0, P1 ;  /* 0x0000000105097824 */ /* 0x000fe400008e0600 */
[----:B------:R-:W-:Y:S02]  /*11530*/  VIADD R0, R224, 0x20 ;  /* 0x00000020e0007836 */ /* 0x000fe40000000000 */
[----:B--2---:R-:W-:-:S03]  /*11540*/  IMAD.WIDE.U32 R8, R11, UR4, R8 ;  /* 0x000000040b087c25 */ /* 0x004fc6000f8e0008 */
[----:B------:R-:W-:Y:S01]  /*11550*/  ISETP.GE.OR P0, PT, R0, R211, P0 ;  /* 0x000000d30000720c */ /* 0x000fe20000706670 */
[----:B------:R-:W-:Y:S01]  /*11560*/  IMAD R11, R11, UR5, R9 ;  /* 0x000000050b0b7c24 */ /* 0x000fe2000f8e0209 */
[----:B------:R-:W-:-:S05]  /*11570*/  @!P2 MOV R10, R8 ;  /* 0x00000008000aa202 */ /* 0x000fca0000000f00 */
[----:B------:R-:W-:-:S04]  /*11580*/  @!P2 IMAD.WIDE.U32 R18, R224, R2, R10 ;  /* 0x00000002e012a225 */ /* 0x000fc800078e000a */
[----:B------:R-:W-:Y:S01]  /*11590*/  @!P2 IMAD R4, R224, R3, R19 ;  /* 0x00000003e004a224 */ /* 0x000fe200078e0213 */
[----:B---3--:R-:W-:-:S04]  /*115a0*/  @!P2 LEA R16, P1, R18, R6, 0x1 ;  /* 0x000000061210a211 */ /* 0x008fc800078208ff */
[----:B------:R-:W-:Y:S02]  /*115b0*/  @!P2 LEA.HI.X R17, R18, R7, R4, 0x1, P1 ;  /* 0x000000071211a211 */ /* 0x000fe400008f0c04 */
[----:B------:R2:W3:Y:S04]  /*115c0*/  LDS.128 R4, [R217+0x800] ;  /* 0x00080000d9047984 */ /* 0x0004e80000000c00 */
[----:B-1----:R2:W-:Y:S01]  /*115d0*/  @!P2 STG.E.128 desc[UR16][R16.64], R12 ;  /* 0x0000000c1000a986 */ /* 0x0025e2000c101d10 */
[----:B------:R-:W-:Y:S05]  /*115e0*/  @P0 EXIT ;  /* 0x000000000000094d */ /* 0x000fea0003800000 */
[----:B------:R-:W-:Y:S01]  /*115f0*/  IADD3 R225, P0, PT, R224, 0x20, RZ ;  /* 0x00000020e0e17810 */ /* 0x000fe20007f1e0ff */
[----:B------:R-:W1:Y:S03]  /*11600*/  LDCU.64 UR4, c[0x0][0x3f0] ;  /* 0x00007e00ff0477ac */ /* 0x000e660008000a00 */
[----:B------:R-:W-:-:S05]  /*11610*/  IADD3.X R9, PT, PT, RZ, RZ, RZ, P0, !PT ;  /* 0x000000ffff097210 */ /* 0x000fca00007fe4ff */
[----:B------:R-:W-:Y:S01]  /*11620*/  IMAD R0, R9, R2, RZ ;  /* 0x0000000209007224 */ /* 0x000fe200078e02ff */
[----:B------:R-:W-:-:S03]  /*11630*/  MOV R9, R11 ;  /* 0x0000000b00097202 */ /* 0x000fc60000000f00 */
[C---:B------:R-:W-:Y:S02]  /*11640*/  IMAD R0, R225.reuse, R3, R0 ;  /* 0x00000003e1007224 */ /* 0x040fe400078e0200 */
[----:B------:R-:W-:-:S03]  /*11650*/  IMAD.WIDE.U32 R8, R225, R2, R8 ;  /* 0x00000002e1087225 */ /* 0x000fc600078e0008 */
[----:B-1----:R-:W-:Y:S02]  /*11660*/  LEA R2, P0, R8, UR4, 0x1 ;  /* 0x0000000408027c11 */ /* 0x002fe4000f8008ff */
[----:B------:R-:W-:-:S04]  /*11670*/  IADD3 R3, PT, PT, R0, R9, RZ ;  /* 0x0000000900037210 */ /* 0x000fc80007ffe0ff */
[----:B------:R-:W-:-:S05]  /*11680*/  LEA.HI.X R3, R8, UR5, R3, 0x1, P0 ;  /* 0x0000000508037c11 */ /* 0x000fca00080f0c03 */
[----:B---3--:R-:W-:Y:S01]  /*11690*/  STG.E.128 desc[UR16][R2.64], R4 ;  /* 0x0000000402007986 */ /* 0x008fe2000c101d10 */
[----:B------:R-:W-:Y:S05]  /*116a0*/  EXIT ;  /* 0x000000000000794d */ /* 0x000fea0003800000 */
.L_x_571:
        /* <DEDUP_REMOVED lines=13> */
.L_x_4874:


//--------------------- .text._ZN5flash24flash_fwd_splitkv_kernelI23Flash_fwd_kernel_traitsILi32ELi64ELi256ELi4ELb0ELb0EN7cutlass6half_tE19Flash_kernel_traitsILi32ELi64ELi256ELi4ES3_EELb1ELb0ELb0ELb0ELb0ELb1ELb0ELb0EEEvNS_16Flash_fwd_paramsE --------------------------
	.section	.text._ZN5flash24flash_fwd_splitkv_kernelI23Flash_fwd_kernel_traitsILi32ELi64ELi256ELi4ELb0ELb0EN7cutlass6half_tE19Flash_kernel_traitsILi32ELi64ELi256ELi4ES3_EELb1ELb0ELb0ELb0ELb0ELb1ELb0ELb0EEEvNS_16Flash_fwd_paramsE,"ax",@progbits
	.align	128
        .global         _ZN5flash24flash_fwd_splitkv_kernelI23Flash_fwd_kernel_traitsILi32ELi64ELi256ELi4ELb0ELb0EN7cutlass6half_tE19Flash_kernel_traitsILi32ELi64ELi256ELi4ES3_EELb1ELb0ELb0ELb0ELb0ELb1ELb0ELb0EEEvNS_16Flash_fwd_paramsE
        .type           _ZN5flash24flash_fwd_splitkv_kernelI23Flash_fwd_kernel_traitsILi32ELi64ELi256ELi4ELb0ELb0EN7cutlass6half_tE19Flash_kernel_traitsILi32ELi64ELi256ELi4ES3_EELb1ELb0ELb0ELb0ELb0ELb1ELb0ELb0EEEvNS_16Flash_fwd_paramsE,@function
        .size           _ZN5flash24flash_fwd_splitkv_kernelI23Flash_fwd_kernel_traitsILi32ELi64ELi256ELi4ELb0ELb0EN7cutlass6half_tE19Flash_kernel_traitsILi32ELi64ELi256ELi4ES3_EELb1ELb0ELb0ELb0ELb0ELb1ELb0ELb0EEEvNS_16Flash_fwd_paramsE,(.L_x_4875 - _ZN5flash24flash_fwd_splitkv_kernelI23Flash_fwd_kernel_traitsILi32ELi64ELi256ELi4ELb0ELb0EN7cutlass6half_tE19Flash_kernel_traitsILi32ELi64ELi256ELi4ES3_EELb1ELb0ELb0ELb0ELb0ELb1ELb0ELb0EEEvNS_16Flash_fwd_paramsE)
        .other          _ZN5flash24flash_fwd_splitkv_kernelI23Flash_fwd_kernel_traitsILi32ELi64ELi256ELi4ELb0ELb0EN7cutlass6half_tE19Flash_kernel_traitsILi32ELi64ELi256ELi4ES3_EELb1ELb0ELb0ELb0ELb0ELb1ELb0ELb0EEEvNS_16Flash_fwd_paramsE,@"STO_CUDA_ENTRY STV_DEFAULT"
_ZN5flash24flash_fwd_splitkv_kernelI23Flash_fwd_kernel_traitsILi32ELi64ELi256ELi4ELb0ELb0EN7cutlass6half_tE19Flash_kernel_traitsILi32ELi64ELi256ELi4ES3_EELb1ELb0ELb0ELb0ELb0ELb1ELb0ELb0EEEvNS_16Flash_fwd_paramsE:
.text._ZN5flash24flash_fwd_splitkv_kernelI23Flash_fwd_kernel_traitsILi32ELi64ELi256ELi4ELb0ELb0EN7cutlass6half_tE19Flash_kernel_traitsILi32ELi64ELi256ELi4ES3_EELb1ELb0ELb0ELb0ELb0ELb1ELb0ELb0EEEvNS_16Flash_fwd_paramsE:
[----:B------:R-:W1:Y:S08]  /*0000*/  LDC R1, c[0x0][0x37c] ;  /* 0x0000df00ff017b82 */ /* 0x000e700000000800 */
[----:B------:R-:W2:Y:S01]  /*0010*/  LDC.64 R2, c[0x0][0x460] ;  /* 0x00011800ff027b82 */ /* 0x000ea20000000a00 */
[----:B------:R-:W3:Y:S01]  /*0020*/  S2R R0, SR_CTAID.Y ;  /* 0x0000000000007919 */ /* 0x000ee20000002600 */
[----:B------:R-:W4:Y:S01]  /*0030*/  LDCU.64 UR16, c[0x0][0x358] ;  /* 0x00006b00ff1077ac */ /* 0x000f220008000a00 */
[----:B------:R-:W-:-:S02]  /*0040*/  IMAD.MOV.U32 R236, RZ, RZ, -0x1 ;  /* 0xffffffffffec7424 */ /* 0x000fc400078e00ff */
[----:B-1----:R-:W-:Y:S01]  /*0050*/  VIADD R1, R1, 0xffffffe8 ;  /* 0xffffffe801017836 */ /* 0x002fe20000000000 */
[----:B------:R-:W1:Y:S02]  /*0060*/  LDCU.64 UR4, c[0x0][0x478] ;  /* 0x00008f00ff0477ac */ /* 0x000e640008000a00 */
[----:B------:R-:W3:Y:S01]  /*0070*/  LDC.64 R4, c[0x0][0x460] ;  /* 0x00011800ff047b82 */ /* 0x000ee20000000a00 */
[----:B------:R-:W4:Y:S07]  /*0080*/  LDCU.64 UR6, c[0x0][0x470] ;  /* 0x00008e00ff0677ac */ /* 0x000f2e0008000a00 */
[----:B------:R-:W4:Y:S01]  /*0090*/  LDC.64 R12, c[0x0][0x468] ;  /* 0x00011a00ff0c7b82 */ /* 0x000f220000000a00 */
[----:B--2---:R-:W-:-:S02]  /*00a0*/  ISETP.NE.U32.AND P0, PT, R2, RZ, PT ;  /* 0x000000ff0200720c */ /* 0x004fc40003f05070 */
[----:B------:R-:W-:Y:S02]  /*00b0*/  ISETP.NE.U32.AND P4, PT, R2, RZ, PT ;  /* 0x000000ff0200720c */ /* 0x000fe40003f85070 */
[C---:B------:R-:W-:Y:S02]  /*00c0*/  ISETP.NE.AND.EX P0, PT, R3.reuse, RZ, PT, P0 ;  /* 0x000000ff0300720c */ /* 0x040fe40003f05300 */
[----:B------:R-:W-:Y:S02]  /*00d0*/  ISETP.NE.AND.EX P4, PT, R3, RZ, PT, P4 ;  /* 0x000000ff0300720c */ /* 0x000fe40003f85340 */
[----:B-1----:R-:W-:Y:S01]  /*00e0*/  ISETP.NE.U32.AND P2, PT, RZ, UR4, PT ;  /* 0x00000004ff007c0c */ /* 0x002fe2000bf45070 */
[----:B---3--:R-:W-:Y:S01]  /*00f0*/  IMAD.WIDE.U32 R14, R0, 0x4, R4 ;  /* 0x00000004000e7825 */ /* 0x008fe200078e0004 */
[----:B----4-:R-:W-:Y:S02]  /*0100*/  ISETP.NE.U32.AND P3, PT, RZ, UR6, PT ;  /* 0x00000006ff007c0c */ /* 0x010fe4000bf65070 */
[----:B------:R-:W-:-:S02]  /*0110*/  ISETP.NE.AND.EX P2, PT, RZ, UR5, PT, P2 ;  /* 0x00000005ff007c0c */ /* 0x000fc4000bf45320 */
[----:B------:R-:W-:-:S03]  /*0120*/  ISETP.NE.AND.EX P3, PT, RZ, UR7, PT, P3 ;  /* 0x00000007ff007c0c */ /* 0x000fc6000bf65330 */
[----:B------:R-:W2:Y:S04]  /*0130*/  @P0 LDG.E R236, desc[UR16][R14.64] ;  /* 0x000000100eec0981 */ /* 0x000ea8000c1e1900 */
[----:B------:R1:W2:Y:S01]  /*0140*/  @P4 LDG.E R17, desc[UR16][R14.64+0x4] ;  /* 0x000004100e114981 */ /* 0x0002a2000c1e1900 */
[----:B------:R-:W-:Y:S01]  /*0150*/  IMAD.SHL.U32 R9, R0, 0x4, RZ ;  /* 0x0000000400097824 */ /* 0x000fe200078e00ff */
[----:B------:R-:W-:Y:S01]  /*0160*/  SHF.R.U32.HI R4, RZ, 0x1e, R0 ;  /* 0x0000001eff047819 */ /* 0x000fe20000011600 */
[----:B------:R-:W-:Y:S01]  /*0170*/  IMAD.MOV.U32 R2, RZ, RZ, RZ ;  /* 0x000000ffff027224 */ /* 0x000fe200078e00ff */
[----:B------:R-:W3:Y:S02]  /*0180*/  @!P4 LDC R8, c[0x0][0x434] ;  /* 0x00010d00ff08cb82 */ /* 0x000ee40000000800 */
[----:B------:R-:W-:-:S02]  /*0190*/  @P2 IADD3 R6, P0, PT, R9, UR4, RZ ;  /* 0x0000000409062c10 */ /* 0x000fc4000ff1e0ff */
[C---:B------:R-:W-:Y:S01]  /*01a0*/  @P3 IADD3 R10, P1, PT, R9.reuse, UR6, RZ ;  /* 0x00000006090a3c10 */ /* 0x040fe2000ff3e0ff */
[----:B------:R-:W4:Y:S01]  /*01b0*/  LDCU.U8 UR4, c[0x0][0x532] ;  /* 0x0000a640ff0477ac */ /* 0x000f220008000000 */
[C---:B------:R-:W-:Y:S02]  /*01c0*/  @P2 IADD3.X R7, PT, PT, R4.reuse, UR5, RZ, P0, !PT ;  /* 0x0000000504072c10 */ /* 0x040fe400087fe4ff */
[----:B------:R-:W-:Y:S01]  /*01d0*/  @P3 IADD3.X R11, PT, PT, R4, UR7, RZ, P1, !PT ;  /* 0x00000007040b3c10 */ /* 0x000fe20008ffe4ff */
[----:B------:R-:W2:Y:S02]  /*01e0*/  @!P2 LDC R3, c[0x0][0x43c] ;  /* 0x00010f00ff03ab82 */ /* 0x000ea40000000800 */
[----:B------:R-:W5:Y:S04]  /*01f0*/  @P2 LDG.E R35, desc[UR16][R6.64] ;  /* 0x0000001006232981 */ /* 0x000f68000c1e1900 */
[----:B------:R4:W5:Y:S01]  /*0200*/  @P3 LDG.E R2, desc[UR16][R10.64] ;  /* 0x000000100a023981 */ /* 0x000962000c1e1900 */
[----:B-1----:R-:W-:-:S05]  /*0210*/  IADD3 R14, P0, PT, R9, R12, RZ ;  /* 0x0000000c090e7210 */ /* 0x002fca0007f1e0ff */
[----:B------:R-:W-:Y:S01]  /*0220*/  IMAD.X R15, R4, 0x1, R13, P0 ;  /* 0x00000001040f7824 */ /* 0x000fe200000e060d */
[----:B------:R-:W-:-:S04]  /*0230*/  ISETP.NE.U32.AND P0, PT, R12, RZ, PT ;  /* 0x000000ff0c00720c */ /* 0x000fc80003f05070 */
[----:B------:R-:W-:Y:S02]  /*0240*/  ISETP.NE.AND.EX P0, PT, R13, RZ, PT, P0 ;  /* 0x000000ff0d00720c */ /* 0x000fe40003f05300 */
[----:B----4-:R-:W-:Y:S01]  /*0250*/  ISETP.NE.AND P1, PT, RZ, UR4, PT ;  /* 0x00000004ff007c0c */ /* 0x010fe2000bf25270 */
[----:B------:R-:W1:Y:S01]  /*0260*/  @!P2 LDC.64 R6, c[0x0][0x488] ;  /* 0x00012200ff06ab82 */ /* 0x000e620000000a00 */
[----:B------:R-:W4:Y:S01]  /*0270*/  S2R R11, SR_CTAID.X ;  /* 0x00000000000b7919 */ /* 0x000f220000002500 */
[----:B------:R-:W-:-:S04]  /*0280*/  ISETP.EQ.U32.AND P3, PT, R12, RZ, PT ;  /* 0x000000ff0c00720c */ /* 0x000fc80003f62070 */
[----:B------:R-:W-:-:S04]  /*0290*/  ISETP.EQ.OR.EX P3, PT, R13, RZ, !P1, P3 ;  /* 0x000000ff0d00720c */ /* 0x000fc80004f62730 */
[----:B------:R-:W1:Y:S01]  /*02a0*/  @!P0 LDC R13, c[0x0][0x438] ;  /* 0x00010e00ff0d8b82 */ /* 0x000e620000000800 */
[----:B------:R-:W-:-:S08]  /*02b0*/  IMAD.MOV.U32 R5, RZ, RZ, -0x1 ;  /* 0xffffffffff057424 */ /* 0x000fd000078e00ff */
[----:B------:R1:W5:Y:S01]  /*02c0*/  @!P3 LDG.E R5, desc[UR16][R14.64] ;  /* 0x000000100e05b981 */ /* 0x000362000c1e1900 */
[----:B----4-:R-:W-:Y:S02]  /*02d0*/  IMAD.SHL.U32 R19, R11, 0x40, RZ ;  /* 0x000000400b137824 */ /* 0x010fe400078e00ff */
[----:B--2---:R-:W-:-:S05]  /*02e0*/  @P4 IMAD.IADD R8, R17, 0x1, -R236 ;  /* 0x0000000111084824 */ /* 0x004fca00078e0aec */
[----:B---3--:R-:W-:Y:S01]  /*02f0*/  ISETP.GT.AND P3, PT, R8, R19, PT ;  /* 0x000000130800720c */ /* 0x008fe20003f64270 */
[----:B-1----:R-:W-:-:S12]  /*0300*/  @!P0 BRA `(.L_x_572) ;  /* 0x00000000000c8947 */ /* 0x002fd80003800000 */
[----:B------:R-:W2:Y:S02]  /*0310*/  @P1 LDG.E R10, desc[UR16][R14.64+0x4] ;  /* 0x000004100e0a1981 */ /* 0x000ea4000c1e1900 */
[----:B--2--5:R-:W-:-:S06]  /*0320*/  @P1 IADD3 R13, PT, PT, R10, -R5, RZ ;  /* 0x800000050a0d1210 */ /* 0x024fcc0007ffe0ff */
[----:B------:R1:W5:Y:S02]  /*0330*/  @!P1 LDG.E R13, desc[UR16][R14.64] ;  /* 0x000000100e0d9981 */ /* 0x000364000c1e1900 */
.L_x_572:
[----:B------:R-:W-:Y:S01]  /*0340*/  @!P2 ISETP.NE.U32.AND P0, PT, R6, RZ, PT ;  /* 0x000000ff0600a20c */ /* 0x000fe20003f05070 */
[----:B------:R-:W-:-:S12]  /*0350*/  @!P3 EXIT ;  /* 0x000000000000b94d */ /* 0x000fd80003800000 */
[----:B------:R-:W2:Y:S01]  /*0360*/  LDCU UR5, c[0x0][0x438] ;  /* 0x00008700ff0577ac */ /* 0x000ea20008000800 */
[----:B------:R-:W-:Y:S01]  /*0370*/  @!P2 ISETP.NE.AND.EX P0, PT, R7, RZ, PT, P0 ;  /* 0x000000ff0700a20c */ /* 0x000fe20003f05300 */
[----:B-----5:R-:W-:Y:S01]  /*0380*/  @P2 IMAD.IADD R35, R35, 0x1, -R2 ;  /* 0x0000000123232824 */ /* 0x020fe200078e0a02 */
[----:B------:R-:W3:Y:S01]  /*0390*/  S2R R148, SR_TID.X ;  /* 0x0000000000947919 */ /* 0x000ee20000002100 */
[----:B------:R-:W4:Y:S01]  /*03a0*/  LDCU UR14, c[0x0][0x508] ;  /* 0x0000a100ff0e77ac */ /* 0x000f220008000800 */
[----:B------:R-:W-:-:S04]  /*03b0*/  @!P2 SEL R3, R3, RZ, P0 ;  /* 0x000000ff0303a207 */ /* 0x000fc80000000000 */
[----:B------:R-:W-:Y:S01]  /*03c0*/  @!P2 IADD3 R35, PT, PT, R3, R13, -R2 ;  /* 0x0000000d0323a210 */ /* 0x000fe20007ffe802 */
[----:B------:R-:W-:Y:S01]  /*03d0*/  VIADD R3, R11, 0x1 ;  /* 0x000000010b037836 */ /* 0x000fe20000000000 */
[----:B------:R-:W1:Y:S03]  /*03e0*/  S2R R13, SR_CTAID.Z ;  /* 0x00000000000d7919 */ /* 0x000e660000002700 */
[----:B------:R-:W-:Y:S02]  /*03f0*/  VIADD R10, R35, 0xff ;  /* 0x000000ff230a7836 */ /* 0x000fe40000000000 */
[----:B------:R-:W-:Y:S01]  /*0400*/  IMAD R3, R3, 0x40, -R8 ;  /* 0x0000004003037824 */ /* 0x000fe200078e0a08 */
[----:B--2---:R-:W-:Y:S02]  /*0410*/  UIADD3 UR5, UPT, UPT, UR5, 0xff, URZ ;  /* 0x000000ff05057890 */ /* 0x004fe4000fffe0ff */
[----:B------:R-:W-:-:S02]  /*0420*/  SHF.R.S32.HI R7, RZ, 0x1f, R10 ;  /* 0x0000001fff077819 */ /* 0x000fc4000001140a */
[----:B----4-:R-:W-:Y:S01]  /*0430*/  IADD3 R6, PT, PT, R10, UR14, R3 ;  /* 0x0000000e0a067c10 */ /* 0x010fe2000fffe003 */
        /* <DEDUP_REMOVED lines=11> */
[----:B-1-3--:R-:W-:Y:S05]  /*04f0*/  @P0 BRA `(.L_x_573) ;  /* 0x0000000400040947 */ /* 0x00afea0003800000 */
        /* <DEDUP_REMOVED lines=11> */
[----:B-1----:R-:W-:Y:S01]  /*05b0*/  ISETP.GE.AND P2, PT, R10, UR4, PT ;  /* 0x000000040a007c0c */ /* 0x002fe2000bf46270 */
[----:B------:R-:W1:Y:S03]  /*05c0*/  LDCU.64 UR4, c[0x0][0x410] ;  /* 0x00008200ff0477ac */ /* 0x000e660008000a00 */
[----:B------:R-:W-:Y:S01]  /*05d0*/  ISETP.GE.OR P1, PT, R7, R8, P2 ;  /* 0x000000080700720c */ /* 0x000fe20001726670 */
[----:B---3--:R-:W-:Y:S02]  /*05e0*/  IMAD R6, R6, UR6, R13 ;  /* 0x0000000606067c24 */ /* 0x008fe4000f8e020d */
        /* <DEDUP_REMOVED lines=10> */
[----:B------:R-:W-:Y:S01]  /*0690*/  IMAD.X R15, R0, 0x1, R9, P0 ;  /* 0x00000001000f7824 */ /* 0x000fe200000e0609 */
[----:B------:R-:W-:Y:S01]  /*06a0*/  IADD3 R9, PT, PT, R7, 0x20, RZ ;  /* 0x0000002007097810 */ /* 0x000fe20007ffe0ff */
[----:B-1----:R-:W-:Y:S01]  /*06b0*/  IMAD.WIDE.U32 R14, R13, UR4, R14 ;  /* 0x000000040d0e7c25 */ /* 0x002fe2000f8e000e */
[----:B------:R-:W1:Y:S02]  /*06c0*/  LDCU UR4, c[0x0][0x434] ;  /* 0x00008680ff0477ac */ /* 0x000e640008000800 */
[----:B------:R-:W-:Y:S01]  /*06d0*/  ISETP.GE.OR P2, PT, R9, R8, P2 ;  /* 0x000000080900720c */ /* 0x000fe20001746670 */
[----:B------:R-:W-:Y:S01]  /*06e0*/  IMAD R17, R13, UR5, R15 ;  /* 0x000000050d117c24 */ /* 0x000fe2000f8e020f */
[----:B------:R-:W-:-:S05]  /*06f0*/  @!P1 MOV R16, R14 ;  /* 0x0000000e00109202 */ /* 0x000fca0000000f00 */
        /* <DEDUP_REMOVED lines=18> */
.L_x_575:
[----:B------:R-:W-:Y:S05]  /*0820*/  BSYNC.RECONVERGENT B0 ;  /* 0x0000000000007941 */ /* 0x000fea0003800200 */
.L_x_574:
        /* <DEDUP_REMOVED lines=14> */
.L_x_573:
        /* <DEDUP_REMOVED lines=10> */
.L_x_576:
[----:B------:R-:W-:Y:S05]  /*09b0*/  BRA.U !UP1, `(.L_x_577) ;  /* 0x0000000509847547 */ /* 0x000fea000b800000 */
[----:B------:R-:W2:Y:S01]  /*09c0*/  LDC R9, c[0x0][0x4f0] ;  /* 0x00013c00ff097b82 */ /* 0x000ea20000000800 */
[----:B------:R-:W-:Y:S01]  /*09d0*/  LEA R2, R3, 0xffffff00, 0x8 ;  /* 0xffffff0003027811 */ /* 0x000fe200078e40ff */
[----:B------:R-:W3:Y:S03]  /*09e0*/  LDCU.64 UR4, c[0x0][0x4e8] ;  /* 0x00009d00ff0477ac */ /* 0x000ee60008000a00 */
[----:B------:R-:W-:Y:S01]  /*09f0*/  IABS R4, R2 ;  /* 0x0000000200047213 */ /* 0x000fe20000000000 */
[----:B------:R-:W4:Y:S01]  /*0a00*/  LDCU.64 UR6, c[0x0][0x3a0] ;  /* 0x00007400ff0677ac */ /* 0x000f220008000a00 */
[----:B------:R-:W4:Y:S01]  /*0a10*/  LDCU.64 UR12, c[0x0][0x3b8] ;  /* 0x00007700ff0c77ac */ /* 0x000f220008000a00 */
[----:B------:R-:W4:Y:S01]  /*0a20*/  LDCU.64 UR10, c[0x0][0x3c0] ;  /* 0x00007800ff0a77ac */ /* 0x000f220008000a00 */
[----:B--2--5:R-:W-:-:S04]  /*0a30*/  IABS R6, R9 ;  /* 0x0000000900067213 */ /* 0x024fc80000000000 */
[----:B-1----:R-:W1:Y:S08]  /*0a40*/  I2F.RP R7, R6 ;  /* 0x0000000600077306 */ /* 0x002e700000209400 */
[----:B-1----:R-:W1:Y:S02]  /*0a50*/  MUFU.RCP R14, R7 ;  /* 0x00000007000e7308 */ /* 0x002e640000001000 */
[----:B-1----:R-:W-:-:S06]  /*0a60*/  IADD3 R14, PT, PT, R14, 0xffffffe, RZ ;  /* 0x0ffffffe0e0e7810 */ /* 0x002fcc0007ffe0ff */
[----:B------:R-:W1:Y:S02]  /*0a70*/  F2I.FTZ.U32.TRUNC.NTZ R15, R14 ;  /* 0x0000000e000f7305 */ /* 0x000e64000021f000 */
[----:B-1----:R-:W-:Y:S01]  /*0a80*/  IMAD.MOV R5, RZ, RZ, -R15 ;  /* 0x000000ffff057224 */ /* 0x002fe200078e0a0f */
[----:B------:R-:W-:-:S03]  /*0a90*/  MOV R14, RZ ;  /* 0x000000ff000e7202 */ /* 0x000fc60000000f00 */
[----:B------:R-:W-:-:S04]  /*0aa0*/  IMAD R5, R5, R6, RZ ;  /* 0x0000000605057224 */ /* 0x000fc800078e02ff */
[----:B------:R-:W-:-:S06]  /*0ab0*/  IMAD.HI.U32 R5, R15, R5, R14 ;  /* 0x000000050f057227 */ /* 0x000fcc00078e000e */
[----:B------:R-:W-:-:S04]  /*0ac0*/  IMAD.HI.U32 R5, R5, R4, RZ ;  /* 0x0000000405057227 */ /* 0x000fc800078e00ff */
[----:B------:R-:W-:-:S04]  /*0ad0*/  IMAD.MOV R7, RZ, RZ, -R5 ;  /* 0x000000ffff077224 */ /* 0x000fc800078e0a05 */
[----:B------:R-:W-:Y:S01]  /*0ae0*/  IMAD R7, R6, R7, R4 ;  /* 0x0000000706077224 */ /* 0x000fe200078e0204 */
[----:B------:R-:W-:-:S04]  /*0af0*/  LOP3.LUT R4, R2, R9, RZ, 0x3c, !PT ;  /* 0x0000000902047212 */ /* 0x000fc800078e3cff */
[----:B------:R-:W-:Y:S02]  /*0b00*/  ISETP.GT.U32.AND P2, PT, R6, R7, PT ;  /* 0x000000070600720c */ /* 0x000fe40003f44070 */
[----:B------:R-:W-:Y:S02]  /*0b10*/  ISETP.GE.AND P1, PT, R4, RZ, PT ;  /* 0x000000ff0400720c */ /* 0x000fe40003f26270 */
[----:B------:R-:W1:Y:S09]  /*0b20*/  LDC R4, c[0x0][0x3e8] ;  /* 0x0000fa00ff047b82 */ /* 0x000e720000000800 */
[----:B------:R-:W-:Y:S01]  /*0b30*/  @!P2 IADD3 R7, PT, PT, R7, -R6, RZ ;  /* 0x800000060707a210 */ /* 0x000fe20007ffe0ff */
[----:B------:R-:W-:Y:S01]  /*0b40*/  @!P2 VIADD R5, R5, 0x1 ;  /* 0x000000010505a836 */ /* 0x000fe20000000000 */
[----:B------:R-:W-:-:S02]  /*0b50*/  ISETP.NE.AND P2, PT, R9, RZ, PT ;  /* 0x000000ff0900720c */ /* 0x000fc40003f45270 */
[----:B------:R-:W-:Y:S01]  /*0b60*/  ISETP.GE.U32.AND P0, PT, R7, R6, PT ;  /* 0x000000060700720c */ /* 0x000fe20003f06070 */
[----:B---3--:R-:W-:-:S04]  /*0b70*/  IMAD.WIDE.U32 R6, R0, UR4, RZ ;  /* 0x0000000400067c25 */ /* 0x008fc8000f8e00ff */
[----:B------:R-:W-:Y:S01]  /*0b80*/  IMAD R241, R0, UR5, R7 ;  /* 0x0000000500f17c24 */ /* 0x000fe2000f8e0207 */
[----:B------:R-:W2:Y:S07]  /*0b90*/  LDCU.64 UR4, c[0x0][0x3a8] ;  /* 0x00007500ff0477ac */ /* 0x000eae0008000a00 */
[----:B------:R-:W-:Y:S02]  /*0ba0*/  @P0 IADD3 R5, PT, PT, R5, 0x1, RZ ;  /* 0x0000000105050810 */ /* 0x000fe40007ffe0ff */
[----:B------:R-:W-:-:S02]  /*0bb0*/  LEA R240, P0, R6, UR8, 0x2 ;  /* 0x0000000806f07c11 */ /* 0x000fc4000f8010ff */
[----:B------:R-:W-:Y:S02]  /*0bc0*/  @!P1 IADD3 R5, PT, PT, -R5, RZ, RZ ;  /* 0x000000ff05059210 */ /* 0x000fe40007ffe1ff */
[----:B------:R-:W-:Y:S02]  /*0bd0*/  LEA.HI.X R241, R6, UR9, R241, 0x2, P0 ;  /* 0x0000000906f17c11 */ /* 0x000fe400080f14f1 */
[----:B------:R-:W-:-:S05]  /*0be0*/  @!P2 LOP3.LUT R5, RZ, R9, RZ, 0x33, !PT ;  /* 0x00000009ff05a212 */ /* 0x000fca00078e33ff */
[----:B------:R-:W-:-:S05]  /*0bf0*/  IMAD.WIDE R20, R5, 0x4, R240 ;  /* 0x0000000405147825 */ /* 0x000fca00078e02f0 */
[----:B------:R-:W3:Y:S01]  /*0c00*/  LDG.E R14, desc[UR16][R20.64] ;  /* 0x00000010140e7981 */ /* 0x000ee2000c1e1900 */
[----:B-1----:R-:W-:Y:S01]  /*0c10*/  IABS R7, R4 ;  /* 0x0000000400077213 */ /* 0x002fe20000000000 */
[----:B----4-:R-:W-:Y:S01]  /*0c20*/  IMAD.U32 R44, RZ, RZ, UR10 ;  /* 0x0000000aff2c7e24 */ /* 0x010fe2000f8e00ff */
[----:B------:R-:W-:Y:S01]  /*0c30*/  IADD3 R5, PT, PT, -R5, RZ, RZ ;  /* 0x000000ff05057210 */ /* 0x000fe20007ffe1ff */
[----:B------:R-:W-:Y:S01]  /*0c40*/  IMAD.U32 R45, RZ, RZ, UR11 ;  /* 0x0000000bff2d7e24 */ /* 0x000fe2000f8e00ff */
[----:B------:R-:W1:Y:S01]  /*0c50*/  I2F.RP R15, R7 ;  /* 0x00000007000f7306 */ /* 0x000e620000209400 */
[----:B------:R-:W-:Y:S02]  /*0c60*/  MOV R32, UR12 ;  /* 0x0000000c00207c02 */ /* 0x000fe40008000f00 */
[----:B------:R-:W-:Y:S01]  /*0c70*/  IMAD R2, R9, R5, R2 ;  /* 0x0000000509027224 */ /* 0x000fe200078e0202 */
[----:B------:R-:W-:-:S04]  /*0c80*/  MOV R33, UR13 ;  /* 0x0000000d00217c02 */ /* 0x000fc80008000f00 */
[----:B------:R-:W-:Y:S01]  /*0c90*/  SHF.R.S32.HI R5, RZ, 0x1f, R2 ;  /* 0x0000001fff057819 */ /* 0x000fe20000011402 */
[----:B-1----:R-:W1:Y:S02]  /*0ca0*/  MUFU.RCP R16, R15 ;  /* 0x0000000f00107308 */ /* 0x002e640000001000 */
[----:B-1----:R-:W-:-:S06]  /*0cb0*/  VIADD R16, R16, 0xffffffe ;  /* 0x0ffffffe10107836 */ /* 0x002fcc0000000000 */
[----:B------:R-:W1:Y:S02]  /*0cc0*/  F2I.FTZ.U32.TRUNC.NTZ R17, R16 ;  /* 0x0000001000117305 */ /* 0x000e64000021f000 */
[----:B-1----:R-:W-:Y:S02]  /*0cd0*/  IADD3 R6, PT, PT, RZ, -R17, RZ ;  /* 0x80000011ff067210 */ /* 0x002fe40007ffe0ff */
[----:B------:R-:W-:-:S03]  /*0ce0*/  MOV R16, RZ ;  /* 0x000000ff00107202 */ /* 0x000fc60000000f00 */
[----:B------:R-:W-:Y:S01]  /*0cf0*/  IMAD R10, R6, R7, RZ ;  /* 0x00000007060a7224 */ /* 0x000fe200078e02ff */
[----:B------:R-:W-:-:S03]  /*0d00*/  IABS R6, R13 ;  /* 0x0000000d00067213 */ /* 0x000fc60000000000 */
[----:B------:R-:W-:-:S04]  /*0d10*/  IMAD.HI.U32 R17, R17, R10, R16 ;  /* 0x0000000a11117227 */ /* 0x000fc800078e0010 */
[----:B------:R-:W-:-:S04]  /*0d20*/  IMAD.MOV.U32 R12, RZ, RZ, R6 ;  /* 0x000000ffff0c7224 */ /* 0x000fc800078e0006 */
[----:B------:R-:W-:-:S05]  /*0d30*/  IMAD.HI.U32 R6, R17, R12, RZ ;  /* 0x0000000c11067227 */ /* 0x000fca00078e00ff */
[----:B------:R-:W-:-:S05]  /*0d40*/  IADD3 R10, PT, PT, -R6, RZ, RZ ;  /* 0x000000ff060a7210 */ /* 0x000fca0007ffe1ff */
[----:B------:R-:W-:-:S05]  /*0d50*/  IMAD R10, R7, R10, R12 ;  /* 0x0000000a070a7224 */ /* 0x000fca00078e020c */
[----:B------:R-:W-:-:S13]  /*0d60*/  ISETP.GT.U32.AND P1, PT, R7, R10, PT ;  /* 0x0000000a0700720c */ /* 0x000fda0003f24070 */
[-C--:B------:R-:W-:Y:S01]  /*0d70*/  @!P1 IADD3 R10, PT, PT, R10, -R7.reuse, RZ ;  /* 0x800000070a0a9210 */ /* 0x080fe20007ffe0ff */
[----:B------:R-:W-:Y:S01]  /*0d80*/  @!P1 VIADD R6, R6, 0x1 ;  /* 0x0000000106069836 */ /* 0x000fe20000000000 */
[----:B------:R-:W-:Y:S02]  /*0d90*/  ISETP.NE.AND P1, PT, R4, RZ, PT ;  /* 0x000000ff0400720c */ /* 0x000fe40003f25270 */
[----:B------:R-:W-:Y:S02]  /*0da0*/  ISETP.GE.U32.AND P2, PT, R10, R7, PT ;  /* 0x000000070a00720c */ /* 0x000fe40003f46070 */
[----:B------:R-:W-:-:S04]  /*0db0*/  LOP3.LUT R10, R13, R4, RZ, 0x3c, !PT ;  /* 0x000000040d0a7212 */ /* 0x000fc800078e3cff */
[----:B------:R-:W-:-:S07]  /*0dc0*/  ISETP.GE.AND P0, PT, R10, RZ, PT ;  /* 0x000000ff0a00720c */ /* 0x000fce0003f06270 */
[----:B------:R-:W-:-:S06]  /*0dd0*/  @P2 IADD3 R6, PT, PT, R6, 0x1, RZ ;  /* 0x0000000106062810 */ /* 0x000fcc0007ffe0ff */
[----:B------:R-:W-:Y:S01]  /*0de0*/  @!P0 IMAD.MOV R6, RZ, RZ, -R6 ;  /* 0x000000ffff068224 */ /* 0x000fe200078e0a06 */
[----:B------:R-:W-:Y:S01]  /*0df0*/  @!P1 LOP3.LUT R6, RZ, R4, RZ, 0x33, !PT ;  /* 0x00000004ff069212 */ /* 0x000fe200078e33ff */
[C---:B------:R-:W-:Y:S02]  /*0e00*/  IMAD R4, R5.reuse, R32, RZ ;  /* 0x0000002005047224 */ /* 0x040fe400078e02ff */
[----:B------:R-:W-:Y:S02]  /*0e10*/  IMAD R5, R5, R44, RZ ;  /* 0x0000002c05057224 */ /* 0x000fe400078e02ff */
[C---:B------:R-:W-:Y:S02]  /*0e20*/  IMAD R4, R2.reuse, R33, R4 ;  /* 0x0000002102047224 */ /* 0x040fe400078e0204 */
[----:B------:R-:W-:Y:S01]  /*0e30*/  IMAD R5, R2, R45, R5 ;  /* 0x0000002d02057224 */ /* 0x000fe200078e0205 */
[----:B---3--:R-:W-:Y:S01]  /*0e40*/  SHF.R.S32.HI R7, RZ, 0x1f, R14 ;  /* 0x0000001fff077819 */ /* 0x008fe2000001140e */
[----:B------:R-:W-:-:S04]  /*0e50*/  IMAD.WIDE.U32 R16, R14, UR6, RZ ;  /* 0x000000060e107c25 */ /* 0x000fc8000f8e00ff */
[C---:B------:R-:W-:Y:S02]  /*0e60*/  IMAD R15, R7.reuse, UR6, RZ ;  /* 0x00000006070f7c24 */ /* 0x040fe4000f8e02ff */
[----:B--2---:R-:W-:Y:S02]  /*0e70*/  IMAD R7, R7, UR4, RZ ;  /* 0x0000000407077c24 */ /* 0x004fe4000f8e02ff */
[C---:B------:R-:W-:Y:S02]  /*0e80*/  IMAD R15, R14.reuse, UR7, R15 ;  /* 0x000000070e0f7c24 */ /* 0x040fe4000f8e020f */
[----:B------:R-:W-:-:S03]  /*0e90*/  IMAD R7, R14, UR5, R7 ;  /* 0x000000050e077c24 */ /* 0x000fc6000f8e0207 */
[----:B------:R-:W-:Y:S01]  /*0ea0*/  IADD3 R17, PT, PT, R17, R15, RZ ;  /* 0x0000000f11117210 */ /* 0x000fe20007ffe0ff */
[----:B------:R-:W-:Y:S01]  /*0eb0*/  IMAD.WIDE.U32 R14, R14, UR4, RZ ;  /* 0x000000040e0e7c25 */ /* 0x000fe2000f8e00ff */
[----:B------:R-:W1:Y:S03]  /*0ec0*/  LDCU.128 UR4, c[0x0][0x3d0] ;  /* 0x00007a00ff0477ac */ /* 0x000e660008000c00 */
[----:B------:R-:W-:Y:S01]  /*0ed0*/  IMAD.WIDE.U32 R16, R2, R32, R16 ;  /* 0x0000002002107225 */ /* 0x000fe200078e0010 */
[----:B------:R-:W-:-:S04]  /*0ee0*/  IADD3 R15, PT, PT, R15, R7, RZ ;  /* 0x000000070f0f7210 */ /* 0x000fc80007ffe0ff */
[----:B------:R-:W-:Y:S01]  /*0ef0*/  IADD3 R17, PT, PT, R17, R4, RZ ;  /* 0x0000000411117210 */ /* 0x000fe20007ffe0ff */
[----:B------:R-:W-:Y:S01]  /*0f00*/  IMAD.WIDE.U32 R14, R2, R44, R14 ;  /* 0x0000002c020e7225 */ /* 0x000fe200078e000e */
[----:B------:R-:W-:-:S04]  /*0f10*/  SHF.R.S32.HI R2, RZ, 0x1f, R6 ;  /* 0x0000001fff027819 */ /* 0x000fc80000011406 */
[----:B------:R-:W-:Y:S01]  /*0f20*/  IADD3 R15, PT, PT, R15, R5, RZ ;  /* 0x000000050f0f7210 */ /* 0x000fe20007ffe0ff */
[C---:B-1----:R-:W-:Y:S02]  /*0f30*/  IMAD R7, R2.reuse, UR6, RZ ;  /* 0x0000000602077c24 */ /* 0x042fe4000f8e02ff */
[----:B------:R-:W-:Y:S02]  /*0f40*/  IMAD R5, R2, UR4, RZ ;  /* 0x0000000402057c24 */ /* 0x000fe4000f8e02ff */
[----:B------:R-:W-:-:S04]  /*0f50*/  IMAD.WIDE.U32 R16, R6, UR4, R16 ;  /* 0x0000000406107c25 */ /* 0x000fc8000f8e0010 */
[C---:B------:R-:W-:Y:S01]  /*0f60*/  IMAD R7, R6.reuse, UR7, R7 ;  /* 0x0000000706077c24 */ /* 0x040fe2000f8e0207 */
[----:B------:R-:W-:Y:S01]  /*0f70*/  MOV R12, R16 ;  /* 0x00000010000c7202 */ /* 0x000fe20000000f00 */
[----:B------:R-:W-:-:S04]  /*0f80*/  IMAD.WIDE.U32 R14, R6, UR6, R14 ;  /* 0x00000006060e7c25 */ /* 0x000fc8000f8e000e */
[----:B------:R-:W-:Y:S01]  /*0f90*/  IMAD R5, R6, UR5, R5 ;  /* 0x0000000506057c24 */ /* 0x000fe2000f8e0205 */
[----:B------:R-:W-:-:S03]  /*0fa0*/  IADD3 R9, PT, PT, R15, R7, RZ ;  /* 0x000000070f097210 */ /* 0x000fc60007ffe0ff */
[----:B------:R-:W-:Y:S01]  /*0fb0*/  IMAD.IADD R2, R17, 0x1, R5 ;  /* 0x0000000111027824 */ /* 0x000fe200078e0205 */
[----:B------:R-:W-:Y:S06]  /*0fc0*/  BRA `(.L_x_578) ;  /* 0x0000000400547947 */ /* 0x000fec0003800000 */
.L_x_577:
[----:B------:R-:W-:-:S13]  /*0fd0*/  ISETP.NE.AND P0, PT, R5, -0x1, PT ;  /* 0xffffffff0500780c */ /* 0x000fda0003f05270 */
[----:B------:R-:W-:Y:S05]  /*0fe0*/  @P0 BRA `(.L_x_579) ;  /* 0x0000000000340947 */ /* 0x000fea0003800000 */
[----:B------:R-:W2:Y:S01]  /*0ff0*/  LDC.64 R32, c[0x0][0x3b8] ;  /* 0x0000ee00ff207b82 */ /* 0x000ea20000000a00 */
[----:B------:R-:W3:Y:S01]  /*1000*/  LDCU.64 UR4, c[0x0][0x3a0] ;  /* 0x00007400ff0477ac */ /* 0x000ee20008000a00 */
[----:B-1----:R-:W-:-:S05]  /*1010*/  SHF.R.S32.HI R7, RZ, 0x1f, R2 ;  /* 0x0000001fff077819 */ /* 0x002fca0000011402 */
        /* <DEDUP_REMOVED lines=10> */
.L_x_579:
[----:B------:R-:W2:Y:S01]  /*10c0*/  LDC.64 R32, c[0x0][0x3b8] ;  /* 0x0000ee00ff207b82 */ /* 0x000ea20000000a00 */
[----:B------:R-:W-:-:S05]  /*10d0*/  IADD3 R16, PT, PT, R2, R5, RZ ;  /* 0x0000000502107210 */ /* 0x000fca0007ffe0ff */
[C---:B--2---:R-:W-:Y:S02]  /*10e0*/  IMAD R15, R16.reuse, R33, RZ ;  /* 0x00000021100f7224 */ /* 0x044fe400078e02ff */
[----:B------:R-:W-:-:S05]  /*10f0*/  IMAD.WIDE.U32 R16, R16, R32, RZ ;  /* 0x0000002010107225 */ /* 0x000fca00078e00ff */
[----:B------:R-:W-:Y:S02]  /*1100*/  IADD3 R15, PT, PT, R17, R15, RZ ;  /* 0x0000000f110f7210 */ /* 0x000fe40007ffe0ff */
[----:B------:R-:W-:Y:S02]  /*1110*/  MOV R14, R16 ;  /* 0x00000010000e7202 */ /* 0x000fe40000000f00 */
.L_x_580:
[----:B------:R-:W-:Y:S05]  /*1120*/  @P0 BRA `(.L_x_581) ;  /* 0x0000000000340947 */ /* 0x000fea0003800000 */
[----:B------:R-:W2:Y:S01]  /*1130*/  LDC.64 R44, c[0x0][0x3c0] ;  /* 0x0000f000ff2c7b82 */ /* 0x000ea20000000a00 */
[----:B------:R-:W1:Y:S01]  /*1140*/  LDCU.64 UR4, c[0x0][0x3a8] ;  /* 0x00007500ff0477ac */ /* 0x000e620008000a00 */
[----:B------:R-:W-:Y:S02]  /*1150*/  SHF.R.S32.HI R5, RZ, 0x1f, R2 ;  /* 0x0000001fff057819 */ /* 0x000fe40000011402 */
[----:B-----5:R-:W-:-:S05]  /*1160*/  SHF.R.S32.HI R4, RZ, 0x1f, R6 ;  /* 0x0000001fff047819 */ /* 0x020fca0000011406 */
[----:B-1----:R-:W-:-:S04]  /*1170*/  IMAD R7, R4, UR4, RZ ;  /* 0x0000000404077c24 */ /* 0x002fc8000f8e02ff */
[----:B------:R-:W-:Y:S02]  /*1180*/  IMAD R7, R6, UR5, R7 ;  /* 0x0000000506077c24 */ /* 0x000fe4000f8e0207 */
[-C--:B--2---:R-:W-:Y:S02]  /*1190*/  IMAD R5, R5, R44.reuse, RZ ;  /* 0x0000002c05057224 */ /* 0x084fe400078e02ff */
[----:B------:R-:W-:-:S04]  /*11a0*/  IMAD.WIDE.U32 R16, R2, R44, RZ ;  /* 0x0000002c02107225 */ /* 0x000fc800078e00ff */
[----:B------:R-:W-:-:S05]  /*11b0*/  IMAD R5, R2, R45, R5 ;  /* 0x0000002d02057224 */ /* 0x000fca00078e0205 */
[----:B------:R-:W-:-:S03]  /*11c0*/  IADD3 R17, PT, PT, R17, R5, RZ ;  /* 0x0000000511117210 */ /* 0x000fc60007ffe0ff */
[----:B------:R-:W-:-:S05]  /*11d0*/  IMAD.WIDE.U32 R16, R6, UR4, R16 ;  /* 0x0000000406107c25 */ /* 0x000fca000f8e0010 */
[----:B------:R-:W-:Y:S01]  /*11e0*/  IADD3 R17, PT, PT, R17, R7, RZ ;  /* 0x0000000711117210 */ /* 0x000fe20007ffe0ff */
[----:B------:R-:W-:Y:S06]  /*11f0*/  BRA `(.L_x_582) ;  /* 0x0000000000187947 */ /* 0x000fec0003800000 */
.L_x_581:
[----:B------:R-:W2:Y:S01]  /*1200*/  LDC.64 R44, c[0x0][0x3c0] ;  /* 0x0000f000ff2c7b82 */ /* 0x000ea20000000a00 */
[----:B------:R-:W-:-:S05]  /*1210*/  IADD3 R5, PT, PT, R2, R5, RZ ;  /* 0x0000000502057210 */ /* 0x000fca0007ffe0ff */
[C---:B--2---:R-:W-:Y:S02]  /*1220*/  IMAD R17, R5.reuse, R45, RZ ;  /* 0x0000002d05117224 */ /* 0x044fe400078e02ff */
[----:B------:R-:W-:-:S05]  /*1230*/  IMAD.WIDE.U32 R4, R5, R44, RZ ;  /* 0x0000002c05047225 */ /* 0x000fca00078e00ff */
[----:B------:R-:W-:Y:S02]  /*1240*/  IADD3 R17, PT, PT, R5, R17, RZ ;  /* 0x0000001105117210 */ /* 0x000fe40007ffe0ff */
[----:B------:R-:W-:-:S07]  /*1250*/  MOV R16, R4 ;  /* 0x0000000400107202 */ /* 0x000fce0000000f00 */
.L_x_582:
[----:B------:R-:W2:Y:S01]  /*1260*/  LDC R2, c[0x0][0x3e8] ;  /* 0x0000fa00ff027b82 */ /* 0x000ea20000000800 */
[----:B------:R-:W-:Y:S02]  /*1270*/  LEA R9, R3, 0xffffff00, 0x8 ;  /* 0xffffff0003097811 */ /* 0x000fe400078e40ff */
[----:B------:R-:W-:-:S03]  /*1280*/  CS2R R240, SRZ ;  /* 0x0000000000f07805 */ /* 0x000fc6000001ff00 */
[----:B------:R-:W-:-:S04]  /*1290*/  IMAD.WIDE.U32 R16, R9, R44, R16 ;  /* 0x0000002c09107225 */ /* 0x000fc800078e0010 */
[----:B------:R-:W-:Y:S01]  /*12a0*/  IMAD R17, R9, R45, R17 ;  /* 0x0000002d09117224 */ /* 0x000fe200078e0211 */
[----:B--2---:R-:W-:-:S04]  /*12b0*/  IABS R4, R2 ;  /* 0x0000000200047213 */ /* 0x004fc80000000000 */
[----:B-1----:R-:W1:Y:S08]  /*12c0*/  I2F.RP R7, R4 ;  /* 0x0000000400077306 */ /* 0x002e700000209400 */
[----:B-1----:R-:W1:Y:S02]  /*12d0*/  MUFU.RCP R20, R7 ;  /* 0x0000000700147308 */ /* 0x002e640000001000 */
[----:B-1----:R-:W-:-:S06]  /*12e0*/  IADD3 R20, PT, PT, R20, 0xffffffe, RZ ;  /* 0x0ffffffe14147810 */ /* 0x002fcc0007ffe0ff */
[----:B------:R-:W1:Y:S02]  /*12f0*/  F2I.FTZ.U32.TRUNC.NTZ R21, R20 ;  /* 0x0000001400157305 */ /* 0x000e64000021f000 */
[----:B-1----:R-:W-:Y:S01]  /*1300*/  IMAD.MOV R5, RZ, RZ, -R21 ;  /* 0x000000ffff057224 */ /* 0x002fe200078e0a15 */
[----:B------:R-:W-:-:S03]  /*1310*/  MOV R20, RZ ;  /* 0x000000ff00147202 */ /* 0x000fc60000000f00 */
[----:B-----5:R-:W-:Y:S01]  /*1320*/  IMAD R6, R5, R4, RZ ;  /* 0x0000000405067224 */ /* 0x020fe200078e02ff */
        /* <DEDUP_REMOVED lines=25> */
[C---:B------:R-:W-:Y:S02]  /*14c0*/  IMAD R2, R10.reuse, R7, R2 ;  /* 0x000000070a027224 */ /* 0x040fe400078e0202 */
[----:B------:R-:W-:-:S04]  /*14d0*/  IMAD.WIDE.U32 R20, R10, R4, R20 ;  /* 0x000000040a147225 */ /* 0x000fc800078e0014 */
[----:B------:R-:W-:Y:S01]  /*14e0*/  IMAD R5, R10, R5, R15 ;  /* 0x000000050a057224 */ /* 0x000fe200078e020f */
[----:B------:R-:W-:Y:S01]  /*14f0*/  MOV R12, R20 ;  /* 0x00000014000c7202 */ /* 0x000fe20000000f00 */
[----:B------:R-:W-:-:S03]  /*1500*/  IMAD.IADD R9, R17, 0x1, R2 ;  /* 0x0000000111097824 */ /* 0x000fc600078e0202 */
[----:B------:R-:W-:-:S07]  /*1510*/  IADD3 R2, PT, PT, R21, R5, RZ ;  /* 0x0000000515027210 */ /* 0x000fce0007ffe0ff */
.L_x_578:
        /* <DEDUP_REMOVED lines=10> */
[----:B------:R-:W4:Y:S01]  /*15c0*/  LDCU.64 UR6, c[0x0][0x3c8] ;  /* 0x00007900ff0677ac */ /* 0x000f220008000a00 */
[----:B------:R-:W-:-:S02]  /*15d0*/  SHF.L.U32 R41, R148, 0x5, RZ ;  /* 0x0000000594297819 */ /* 0x000fc400000006ff */
[----:B------:R-:W5:Y:S01]  /*15e0*/  @!P0 LDC.64 R6, c[0x0][0x398] ;  /* 0x0000e600ff068b82 */ /* 0x000f620000000a00 */
[----:B------:R-:W-:-:S07]  /*15f0*/  UMOV UR5, 0x400 ;  /* 0x0000040000057882 */ /* 0x000fce0000000000 */
[----:B------:R-:W2:Y:S01]  /*1600*/  @P0 LDC.64 R4, c[0x0][0x3b0] ;  /* 0x0000ec00ff040b82 */ /* 0x000ea20000000a00 */
[----:B-1----:R-:W-:Y:S01]  /*1610*/  ULEA UR4, UR4, UR5, 0x18 ;  /* 0x0000000504047291 */ /* 0x002fe2000f8ec0ff */
[----:B-----5:R-:W-:-:S04]  /*1620*/  @!P0 IMAD.WIDE.U32 R16, R0, R6, RZ ;  /* 0x0000000600108225 */ /* 0x020fc800078e00ff */
        /* <DEDUP_REMOVED lines=45> */
.L_x_585:
[----:B------:R2:W-:Y:S02]  /*1900*/  STS.128 [R237], RZ ;  /* 0x000000ffed007388 */ /* 0x0005e40000000c00 */
.L_x_584:
[----:B------:R-:W-:Y:S05]  /*1910*/  BSYNC.RECONVERGENT B0 ;  /* 0x0000000000007941 */ /* 0x000fea0003800200 */
.L_x_583:
[----:B-1----:R-:W-:Y:S01]  /*1920*/  IADD3 R5, PT, PT, R244, 0x20, RZ ;  /* 0x00000020f4057810 */ /* 0x002fe20007ffe0ff */
[----:B------:R-:W-:Y:S01]  /*1930*/  IMAD.SHL.U32 R34, R3, 0x100, RZ ;  /* 0x0000010003227824 */ /* 0x000fe200078e00ff */
        /* <DEDUP_REMOVED lines=26> */
.L_x_587:
[----:B------:R-:W-:Y:S05]  /*1ae0*/  BSYNC.RECONVERGENT B0 ;  /* 0x0000000000007941 */ /* 0x000fea0003800200 */
.L_x_586:
[----:B------:R-:W-:Y:S01]  /*1af0*/  BSSY.RECONVERGENT B0, `(.L_x_588) ;  /* 0x000000e000007945 */ /* 0x000fe20003800200 */
[C---:B------:R-:W-:Y:S02]  /*1b00*/  SHF.L.U64.HI R2, R32.reuse, 0x5, R33 ;  /* 0x0000000520027819 */ /* 0x040fe40000010221 */
[----:B---3--:R-:W-:Y:S01]  /*1b10*/  SHF.L.U32 R7, R32, 0x5, RZ ;  /* 0x0000000520077819 */ /* 0x008fe200000006ff */
[----:B------:R-:W-:Y:S05]  /*1b20*/  @P6 BRA `(.L_x_589) ;  /* 0x0000000000286947 */ /* 0x000fea0003800000 */
[----:B------:R-:W3:Y:S02]  /*1b30*/  LDCU UR5, c[0x0][0x440] ;  /* 0x00008800ff0577ac */ /* 0x000ee40008000800 */
[----:B---3--:R-:W-:-:S13]  /*1b40*/  ISETP.GE.AND P0, PT, R238, UR5, PT ;  /* 0x00000005ee007c0c */ /* 0x008fda000bf06270 */
[----:B------:R-:W-:Y:S05]  /*1b50*/  @P0 BRA `(.L_x_590) ;  /* 0x0000000000180947 */ /* 0x000fea0003800000 */
[----:B------:R-:W-:-:S05]  /*1b60*/  MOV R233, R231 ;  /* 0x000000e700e97202 */ /* 0x000fca0000000f00 */
[----:B------:R-:W-:Y:S01]  /*1b70*/  @!PT LDS RZ, [RZ] ;  /* 0x00000000fffff984 */ /* 0x000fe20000000800 */
[----:B------:R-:W-:Y:S01]  /*1b80*/  @!PT LDS RZ, [RZ] ;  /* 0x00000000fffff984 */ /* 0x000fe20000000800 */
[----:B------:R-:W-:Y:S01]  /*1b90*/  @!PT LDS RZ, [RZ] ;  /* 0x00000000fffff984 */ /* 0x000fe20000000800 */
[----:B------:R4:W-:Y:S01]  /*1ba0*/  LDGSTS.E.BYPASS.LTC128B.128 [R237+0x1000], desc[UR16][R232.64] ;  /* 0x01000000e8ed7fae */ /* 0x0009e2000b981a10 */
[----:B------:R-:W-:Y:S05]  /*1bb0*/  BRA `(.L_x_589) ;  /* 0x0000000000047947 */ /* 0x000fea0003800000 */
.L_x_590:
[----:B------:R3:W-:Y:S02]  /*1bc0*/  STS.128 [R237+0x1000], RZ ;  /* 0x001000ffed007388 */ /* 0x0007e40000000c00 */
.L_x_589:
[----:B------:R-:W-:Y:S05]  /*1bd0*/  BSYNC.RECONVERGENT B0 ;  /* 0x0000000000007941 */ /* 0x000fea0003800200 */
.L_x_588:
[----:B------:R-:W-:Y:S01]  /*1be0*/  ISETP.GE.AND P1, PT, R5, R0, PT ;  /* 0x000000000500720c */ /* 0x000fe20003f26270 */
[C---:B------:R-:W-:Y:S01]  /*1bf0*/  VIADD R17, R244.reuse, 0x40 ;  /* 0x00000040f4117836 */ /* 0x040fe20000000000 */
[C---:B------:R-:W-:Y:S01]  /*1c00*/  LEA R20, P0, R7.reuse, R232, 0x1 ;  /* 0x000000e807147211 */ /* 0x040fe200078008ff */
[C---:B------:R-:W-:Y:S01]  /*1c10*/  VIADD R15, R244.reuse, 0x60 ;  /* 0x00000060f40f7836 */ /* 0x040fe20000000000 */
[----:B------:R-:W-:Y:S01]  /*1c20*/  BSSY.RECONVERGENT B0, `(.L_x_591) ;  /* 0x0000014000007945 */ /* 0x000fe20003800200 */
[C---:B------:R-:W-:Y:S01]  /*1c30*/  VIADD R13, R244.reuse, 0x80 ;  /* 0x00000080f40d7836 */ /* 0x040fe20000000000 */
[----:B------:R-:W-:Y:S01]  /*1c40*/  LEA.HI.X R21, R7, R231, R2, 0x1, P0 ;  /* 0x000000e707157211 */ /* 0x000fe200000f0c02 */
[C---:B------:R-:W-:Y:S01]  /*1c50*/  VIADD R11, R244.reuse, 0xa0 ;  /* 0x000000a0f40b7836 */ /* 0x040fe20000000000 */
[-C--:B------:R-:W-:Y:S01]  /*1c60*/  ISETP.GE.AND P0, PT, R17, R0.reuse, PT ;  /* 0x000000001100720c */ /* 0x080fe20003f06270 */
[C---:B------:R-:W-:Y:S01]  /*1c70*/  VIADD R9, R244.reuse, 0xc0 ;  /* 0x000000c0f4097836 */ /* 0x040fe20000000000 */
[-C--:B------:R-:W-:Y:S01]  /*1c80*/  ISETP.GE.AND P5, PT, R15, R0.reuse, PT ;  /* 0x000000000f00720c */ /* 0x080fe20003fa6270 */
[----:B------:R-:W-:Y:S01]  /*1c90*/  VIADD R7, R244, 0xe0 ;  /* 0x000000e0f4077836 */ /* 0x000fe20000000000 */
[----:B------:R-:W-:-:S02]  /*1ca0*/  ISETP.GE.AND P4, PT, R13, R0, PT ;  /* 0x000000000d00720c */ /* 0x000fc40003f86270 */
        /* <DEDUP_REMOVED lines=11> */
.L_x_592:
[----:B------:R-:W-:Y:S05]  /*1d60*/  BSYNC.RECONVERGENT B0 ;  /* 0x0000000000007941 */ /* 0x000fea0003800200 */
.L_x_591:
        /* <DEDUP_REMOVED lines=13> */
.L_x_594:
[----:B------:R-:W-:Y:S05]  /*1e40*/  BSYNC.RECONVERGENT B0 ;  /* 0x0000000000007941 */ /* 0x000fea0003800200 */
.L_x_593:
        /* <DEDUP_REMOVED lines=12> */
.L_x_596:
[----:B------:R-:W-:Y:S05]  /*1f10*/  BSYNC.RECONVERGENT B0 ;  /* 0x0000000000007941 */ /* 0x000fea0003800200 */
.L_x_595:
        /* <DEDUP_REMOVED lines=15> */
.L_x_598:
[----:B------:R-:W-:Y:S05]  /*2010*/  BSYNC.RECONVERGENT B0 ;  /* 0x0000000000007941 */ /* 0x000fea0003800200 */
.L_x_597:
        /* <DEDUP_REMOVED lines=12> */
.L_x_600:
[----:B------:R-:W-:Y:S05]  /*20e0*/  BSYNC.RECONVERGENT B0 ;  /* 0x0000000000007941 */ /* 0x000fea0003800200 */
.L_x_599:
        /* <DEDUP_REMOVED lines=15> */
.L_x_602:
[----:B------:R-:W-:Y:S05]  /*21e0*/  BSYNC.RECONVERGENT B0 ;  /* 0x0000000000007941 */ /* 0x000fea0003800200 */
.L_x_601:
        /* <DEDUP_REMOVED lines=13> */
.L_x_604:
[----:B------:R-:W-:Y:S05]  /*22c0*/  BSYNC.RECONVERGENT B0 ;  /* 0x0000000000007941 */ /* 0x000fea0003800200 */
.L_x_603:
[----:B------:R-:W0:Y:S01]  /*22d0*/  LDGDEPBAR ;  /* 0x00000000000079af */ /* 0x000e220000000000 */
[----:B------:R-:W-:Y:S01]  /*22e0*/  SHF.R.U32.HI R4, RZ, 0x1, R148 ;  /* 0x00000001ff047819 */ /* 0x000fe20000011694 */
[----:B------:R-:W-:Y:S01]  /*22f0*/  BSSY.RECONVERGENT B0, `(.L_x_605) ;  /* 0x0000016000007945 */ /* 0x000fe20003800200 */
[----:B------:R-:W-:Y:S02]  /*2300*/  LOP3.LUT R2, R244, 0x7, RZ, 0xc0, !PT ;  /* 0x00000007f4027812 */ /* 0x000fe400078ec0ff */
[----:B------:R-:W-:-:S04]  /*2310*/  LOP3.LUT R6, R4, 0x1f0, RZ, 0xc0, !PT ;  /* 0x000001f004067812 */ /* 0x000fc800078ec0ff */
[----:B------:R-:W-:Y:S02]  /*2320*/  IADD3 R19, PT, PT, R6, 0x1, R19 ;  /* 0x0000000106137810 */ /* 0x000fe40007ffe013 */
[----:B------:R-:W-:Y:S02]  /*2330*/  SHF.L.U64.HI R6, R44, 0x5, R45 ;  /* 0x000000052c067819 */ /* 0x000fe4000001022d */
        /* <DEDUP_REMOVED lines=14> */
.L_x_607:
[----:B------:R1:W-:Y:S01]  /*2420*/  STS.128 [R237+0x5000], RZ ;  /* 0x005000ffed007388 */ /* 0x0003e20000000c00 */
[----:B------:R-:W-:Y:S05]  /*2430*/  BRA `(.L_x_608) ;  /* 0x0000000000047947 */ /* 0x000fea0003800000 */
.L_x_606:
[----:B------:R1:W-:Y:S02]  /*2440*/  STS.128 [R237+0x5000], RZ ;  /* 0x005000ffed007388 */ /* 0x0003e40000000c00 */
.L_x_608:
[----:B------:R-:W-:Y:S05]  /*2450*/  BSYNC.RECONVERGENT B0 ;  /* 0x0000000000007941 */ /* 0x000fea0003800200 */
.L_x_605:
[-C--:B------:R-:W-:Y:S01]  /*2460*/  ISETP.GE.AND P0, PT, R5, R0.reuse, PT ;  /* 0x000000000500720c */ /* 0x080fe20003f06270 */
[C---:B------:R-:W-:Y:S01]  /*2470*/  IMAD.SHL.U32 R5, R148.reuse, 0x4, RZ ;  /* 0x0000000494057824 */ /* 0x040fe200078e00ff */
[----:B------:R-:W-:Y:S01]  /*2480*/  ISETP.GE.AND P3, PT, R11, R0, PT ;  /* 0x000000000b00720c */ /* 0x000fe20003f66270 */
[----:B------:R-:W-:Y:S01]  /*2490*/  IMAD.SHL.U32 R11, R148, 0x10, RZ ;  /* 0x00000010940b7824 */ /* 0x000fe200078e00ff */
[----:B------:R-:W-:Y:S01]  /*24a0*/  LEA R8, P1, R19, R234, 0x1 ;  /* 0x000000ea13087211 */ /* 0x000fe200078208ff */
[----:B------:R-:W-:Y:S01]  /*24b0*/  BSSY.RECONVERGENT B0, `(.L_x_609) ;  /* 0x000001b000007945 */ /* 0x000fe20003800200 */
[----:B------:R-:W-:Y:S02]  /*24c0*/  LOP3.LUT R10, R41, 0xc0, RZ, 0xc0, !PT ;  /* 0x000000c0290a7812 */ /* 0x000fe400078ec0ff */
[----:B------:R-:W-:Y:S02]  /*24d0*/  ISETP.GE.AND P2, PT, R9, R0, PT ;  /* 0x000000000900720c */ /* 0x000fe40003f46270 */
[----:B------:R-:W-:-:S02]  /*24e0*/  LEA.HI.X R9, R19, R235, R6, 0x1, P1 ;  /* 0x000000eb13097211 */ /* 0x000fc400008f0c06 */
[----:B------:R-:W-:Y:S01]  /*24f0*/  LOP3.LUT R12, R41, 0x120, RZ, 0xc0, !PT ;  /* 0x00000120290c7812 */ /* 0x000fe200078ec0ff */
[----:B------:R1:W-:Y:S01]  /*2500*/  @P0 STS.128 [R237+0x5800], RZ ;  /* 0x005800ffed000388 */ /* 0x0003e20000000c00 */
[----:B------:R-:W-:Y:S02]  /*2510*/  LOP3.LUT R6, R11, 0x100, RZ, 0xc0, !PT ;  /* 0x000001000b067812 */ /* 0x000fe400078ec0ff */
[----:B------:R-:W-:Y:S02]  /*2520*/  LOP3.LUT R5, R10, 0x18, R5, 0xf8, !PT ;  /* 0x000000180a057812 */ /* 0x000fe400078ef805 */
[-C--:B------:R-:W-:Y:S02]  /*2530*/  ISETP.GE.AND P6, PT, R17, R0.reuse, PT ;  /* 0x000000001100720c */ /* 0x080fe40003fc6270 */
[-C--:B------:R-:W-:Y:S02]  /*2540*/  ISETP.GE.AND P5, PT, R15, R0.reuse, PT ;  /* 0x000000000f00720c */ /* 0x080fe40003fa6270 */
[----:B------:R-:W-:-:S02]  /*2550*/  ISETP.GE.AND P4, PT, R13, R0, PT ;  /* 0x000000000d00720c */ /* 0x000fc40003f86270 */
[----:B------:R-:W-:Y:S02]  /*2560*/  ISETP.GE.AND P1, PT, R7, R0, PT ;  /* 0x000000000700720c */ /* 0x000fe40003f26270 */
[----:B------:R-:W-:Y:S02]  /*2570*/  LOP3.LUT R229, R12, 0x3e00, R11, 0xf8, !PT ;  /* 0x00003e000ce57812 */ /* 0x000fe400078ef80b */
[----:B------:R-:W-:Y:S02]  /*2580*/  LOP3.LUT R6, R6, 0x20, R41, 0xf8, !PT ;  /* 0x0000002006067812 */ /* 0x000fe400078ef829 */
[C---:B------:R-:W-:Y:S02]  /*2590*/  LOP3.LUT R7, R5.reuse, 0x8, R148, 0x78, !PT ;  /* 0x0000000805077812 */ /* 0x040fe400078e7894 */
[----:B------:R-:W-:-:S03]  /*25a0*/  LOP3.LUT R0, R5, 0x8, R4, 0x78, !PT ;  /* 0x0000000805007812 */ /* 0x000fc600078e7804 */
[----:B------:R-:W-:Y:S02]  /*25b0*/  IMAD.IADD R228, R7, 0x1, R6 ;  /* 0x0000000107e47824 */ /* 0x000fe400078e0206 */
[----:B------:R-:W-:Y:S01]  /*25c0*/  IMAD.IADD R229, R229, 0x1, R0 ;  /* 0x00000001e5e57824 */ /* 0x000fe200078e0200 */
[----:B-1----:R-:W-:Y:S06]  /*25d0*/  @P0 BRA `(.L_x_610) ;  /* 0x0000000000200947 */ /* 0x002fec0003800000 */
[----:B------:R-:W1:Y:S02]  /*25e0*/  LDCU UR5, c[0x0][0x440] ;  /* 0x00008800ff0577ac */ /* 0x000e640008000800 */
[----:B-1----:R-:W-:-:S13]  /*25f0*/  ISETP.GE.AND P0, PT, R238, UR5, PT ;  /* 0x00000005ee007c0c */ /* 0x002fda000bf06270 */
[----:B------:R1:W-:Y:S01]  /*2600*/  @P0 STS.128 [R237+0x5800], RZ ;  /* 0x005800ffed000388 */ /* 0x0003e20000000c00 */
[----:B------:R-:W-:Y:S05]  /*2610*/  @P0 BRA `(.L_x_610) ;  /* 0x0000000000100947 */ /* 0x000fea0003800000 */
[----:B------:R-:W-:Y:S01]  /*2620*/  @!PT LDS RZ, [RZ] ;  /* 0x00000000fffff984 */ /* 0x000fe20000000800 */
[----:B------:R-:W-:Y:S01]  /*2630*/  @!PT LDS RZ, [RZ] ;  /* 0x00000000fffff984 */ /* 0x000fe20000000800 */
[----:B------:R-:W-:Y:S01]  /*2640*/  @!PT LDS RZ, [RZ] ;  /* 0x00000000fffff984 */ /* 0x000fe20000000800 */
[----:B------:R1:W-:Y:S02]  /*2650*/  LDGSTS.E.BYPASS.LTC128B.128 [R237+0x5800], desc[UR16][R8.64] ;  /* 0x0580000008ed7fae */ /* 0x0003e4000b981a10 */
.L_x_610:
[----:B------:R-:W-:Y:S05]  /*2660*/  BSYNC.RECONVERGENT B0 ;  /* 0x0000000000007941 */ /* 0x000fea0003800200 */
.L_x_609:
        /* <DEDUP_REMOVED lines=15> */
.L_x_612:
[----:B------:R-:W-:Y:S05]  /*2760*/  BSYNC.RECONVERGENT B0 ;  /* 0x0000000000007941 */ /* 0x000fea0003800200 */
.L_x_611:
        /* <DEDUP_REMOVED lines=13> */
.L_x_614:
[----:B------:R-:W-:Y:S05]  /*2840*/  BSYNC.RECONVERGENT B0 ;  /* 0x0000000000007941 */ /* 0x000fea0003800200 */
.L_x_613:
        /* <DEDUP_REMOVED lines=16> */
.L_x_616:
[----:B------:R-:W-:Y:S05]  /*2950*/  BSYNC.RECONVERGENT B0 ;  /* 0x0000000000007941 */ /* 0x000fea0003800200 */
.L_x_615:
        /* <DEDUP_REMOVED lines=13> */
.L_x_618:
[----:B------:R-:W-:Y:S05]  /*2a30*/  BSYNC.RECONVERGENT B0 ;  /* 0x0000000000007941 */ /* 0x000fea0003800200 */
.L_x_617:
        /* <DEDUP_REMOVED lines=16> */
.L_x_620:
[----:B------:R-:W-:Y:S05]  /*2b40*/  BSYNC.RECONVERGENT B0 ;  /* 0x0000000000007941 */ /* 0x000fea0003800200 */
.L_x_619:
        /* <DEDUP_REMOVED lines=14> */
.L_x_622:
[----:B------:R-:W-:Y:S05]  /*2c30*/  BSYNC.RECONVERGENT B0 ;  /* 0x0000000000007941 */ /* 0x000fea0003800200 */
.L_x_621:
[----:B------:R-:W-:Y:S01]  /*2c40*/  LDSM.16.M88.4 R24, [R229] ;  /* 0x00000000e518783b */ /* 0x000fe20000000200 */
[----:B------:R-:W-:Y:S01]  /*2c50*/  LOP3.LUT P5, RZ, R148, 0x4, RZ, 0xc0, !PT ;  /* 0x0000000494ff7812 */ /* 0x000fe200078ac0ff */
[----:B------:R-:W5:Y:S01]  /*2c60*/  LDCU UR10, c[0x0][0x50c] ;  /* 0x0000a180ff0a77ac */ /* 0x000f620008000800 */
[----:B------:R-:W-:Y:S01]  /*2c70*/  MOV R46, 0x20 ;  /* 0x00000020002e7802 */ /* 0x000fe20000000f00 */
[----:B-1----:R-:W1:Y:S01]  /*2c80*/  LDSM.16.M88.4 R8, [R228+0x1000] ;  /* 0x00100000e408783b */ /* 0x002e620000000200 */
[----:B------:R-:W-:Y:S02]  /*2c90*/  ISETP.NE.AND P0, PT, R3, 0x1, PT ;  /* 0x000000010300780c */ /* 0x000fe40003f05270 */
[----:B------:R-:W-:Y:S01]  /*2ca0*/  SEL R46, R46, 0xffffffe0, !P5 ;  /* 0xffffffe02e2e7807 */ /* 0x000fe20006800000 */
[----:B------:R-:W-:Y:S01]  /*2cb0*/  LDSM.16.M88.4 R4, [R228+0x1400] ;  /* 0x00140000e404783b */ /* 0x000fe20000000200 */
[----:B------:R-:W-:Y:S02]  /*2cc0*/  VIMNMX R60, PT, PT, R2, R35, PT ;  /* 0x00000023023c7248 */ /* 0x000fe40003fe0100 */
[----:B------:R-:W-:Y:S01]  /*2cd0*/  IADD3 R47, PT, PT, R229, R46, RZ ;  /* 0x0000002ee52f7210 */ /* 0x000fe20007ffe0ff */
[----:B------:R-:W-:Y:S01]  /*2ce0*/  LDSM.16.M88.4 R28, [R228+0x1800] ;  /* 0x00180000e41c783b */ /* 0x000fe20000000200 */
[----:B------:R-:W-:-:S02]  /*2cf0*/  IADD3 R46, PT, PT, R46, R228, RZ ;  /* 0x000000e42e2e7210 */ /* 0x000fc40007ffe0ff */
[----:B------:R-:W-:Y:S01]  /*2d00*/  VIADDMNMX R35, R2, 0x8, R35, PT ;  /* 0x0000000802237846 */ /* 0x000fe20003800123 */
[----:B------:R-:W-:Y:S04]  /*2d10*/  LDSM.16.M88.4 R16, [R47] ;  /* 0x000000002f10783b */ /* 0x000fe80000000200 */
[----:B------:R-:W2:Y:S04]  /*2d20*/  LDSM.16.M88.4 R12, [R46+0x1000] ;  /* 0x001000002e0c783b */ /* 0x000ea80000000200 */
[----:B------:R-:W3:Y:S04]  /*2d30*/  LDSM.16.M88.4 R20, [R46+0x1400] ;  /* 0x001400002e14783b */ /* 0x000ee80000000200 */
[----:B------:R-:W4:Y:S04]  /*2d40*/  LDSM.16.M88.4 R52, [R46+0x1800] ;  /* 0x001800002e34783b */ /* 0x000f280000000200 */
[----:B------:R-:W0:Y:S01]  /*2d50*/  LDGDEPBAR ;  /* 0x00000000000079af */ /* 0x000e220000000000 */
[C---:B-1----:R-:W-:Y:S08]  /*2d60*/  HMMA.16816.F32 R36, R24.reuse, R8, RZ ;  /* 0x000000081824723c */ /* 0x042ff000000018ff */
[----:B------:R-:W-:-:S12]  /*2d70*/  HMMA.16816.F32 R8, R24, R10, RZ ;  /* 0x0000000a1808723c */ /* 0x000fd800000018ff */
[C---:B--2---:R-:W-:Y:S08]  /*2d80*/  HMMA.16816.F32 R36, R16.reuse, R12, R36 ;  /* 0x0000000c1024723c */ /* 0x044ff00000001824 */
[----:B------:R-:W-:Y:S08]  /*2d90*/  HMMA.16816.F32 R8, R16, R14, R8 ;  /* 0x0000000e1008723c */ /* 0x000ff00000001808 */
[C---:B------:R-:W-:Y:S03]  /*2da0*/  HMMA.16816.F32 R12, R24.reuse, R4, RZ ;  /* 0x00000004180c723c */ /* 0x040fe600000018ff */
[----:B-----5:R-:W-:Y:S01]  /*2db0*/  FMUL.FTZ R36, R36, UR10 ;  /* 0x0000000a24247c20 */ /* 0x020fe20008410000 */
[----:B------:R-:W-:Y:S01]  /*2dc0*/  FMUL.FTZ R37, R37, UR10 ;  /* 0x0000000a25257c20 */ /* 0x000fe20008410000 */
[----:B------:R-:W-:Y:S01]  /*2dd0*/  FMUL.FTZ R38, R38, UR10 ;  /* 0x0000000a26267c20 */ /* 0x000fe20008410000 */
[----:B------:R-:W-:Y:S01]  /*2de0*/  FMUL.FTZ R39, R39, UR10 ;  /* 0x0000000a27277c20 */ /* 0x000fe20008410000 */
[----:B------:R-:W1:Y:S01]  /*2df0*/  MUFU.TANH R75, R36 ;  /* 0x00000024004b7308 */ /* 0x000e620000002400 */
[----:B------:R-:W-:Y:S03]  /*2e00*/  HMMA.16816.F32 R4, R24, R6, RZ ;  /* 0x000000061804723c */ /* 0x000fe600000018ff */
[----:B------:R-:W-:Y:S01]  /*2e10*/  FMUL.FTZ R8, R8, UR10 ;  /* 0x0000000a08087c20 */ /* 0x000fe20008410000 */
[----:B------:R-:W-:Y:S01]  /*2e20*/  FMUL.FTZ R70, R9, UR10 ;  /* 0x0000000a09467c20 */ /* 0x000fe20008410000 */
[----:B------:R-:W-:Y:S01]  /*2e30*/  FMUL.FTZ R69, R10, UR10 ;  /* 0x0000000a0a457c20 */ /* 0x000fe20008410000 */
[----:B------:R-:W-:Y:S01]  /*2e40*/  FMUL.FTZ R68, R11, UR10 ;  /* 0x0000000a0b447c20 */ /* 0x000fe20008410000 */
[----:B------:R2:W1:Y:S05]  /*2e50*/  MUFU.TANH R71, R8 ;  /* 0x0000000800477308 */ /* 0x00046a0000002400 */
[C---:B---3--:R-:W-:Y:S03]  /*2e60*/  HMMA.16816.F32 R12, R16.reuse, R20, R12 ;  /* 0x00000014100c723c */ /* 0x048fe6000000180c */
[----:B------:R-:W3:Y:S05]  /*2e70*/  MUFU.TANH R74, R37 ;  /* 0x00000025004a7308 */ /* 0x000eea0000002400 */
[----:B------:R-:W-:Y:S03]  /*2e80*/  HMMA.16816.F32 R4, R16, R22, R4 ;  /* 0x000000161004723c */ /* 0x000fe60000001804 */
[----:B------:R-:W1:Y:S01]  /*2e90*/  MUFU.TANH R73, R38 ;  /* 0x0000002600497308 */ /* 0x000e620000002400 */
[----:B--2---:R-:W2:Y:S04]  /*2ea0*/  LDSM.16.M88.4 R8, [R228+0x1c00] ;  /* 0x001c0000e408783b */ /* 0x004ea80000000200 */
[C---:B------:R-:W-:Y:S03]  /*2eb0*/  HMMA.16816.F32 R20, R24.reuse, R28, RZ ;  /* 0x0000001c1814723c */ /* 0x040fe600000018ff */
[----:B------:R5:W1:Y:S01]  /*2ec0*/  MUFU.TANH R72, R39 ;  /* 0x0000002700487308 */ /* 0x000a620000002400 */
[----:B------:R-:W-:Y:S01]  /*2ed0*/  FMUL.FTZ R12, R12, UR10 ;  /* 0x0000000a0c0c7c20 */ /* 0x000fe20008410000 */
[----:B------:R-:W-:Y:S01]  /*2ee0*/  FMUL.FTZ R13, R13, UR10 ;  /* 0x0000000a0d0d7c20 */ /* 0x000fe20008410000 */
[----:B------:R-:W-:Y:S01]  /*2ef0*/  FMUL.FTZ R14, R14, UR10 ;  /* 0x0000000a0e0e7c20 */ /* 0x000fe20008410000 */
[----:B------:R-:W-:Y:S01]  /*2f00*/  FMUL.FTZ R15, R15, UR10 ;  /* 0x0000000a0f0f7c20 */ /* 0x000fe20008410000 */
[----:B------:R-:W-:Y:S03]  /*2f10*/  HMMA.16816.F32 R28, R24, R30, RZ ;  /* 0x0000001e181c723c */ /* 0x000fe600000018ff */
[----:B------:R-:W-:Y:S01]  /*2f20*/  FMUL.FTZ R4, R4, UR10 ;  /* 0x0000000a04047c20 */ /* 0x000fe20008410000 */
[----:B------:R-:W-:Y:S01]  /*2f30*/  FMUL.FTZ R5, R5, UR10 ;  /* 0x0000000a05057c20 */ /* 0x000fe20008410000 */
[----:B------:R-:W-:Y:S01]  /*2f40*/  FMUL.FTZ R6, R6, UR10 ;  /* 0x0000000a06067c20 */ /* 0x000fe20008410000 */
[----:B------:R-:W1:Y:S01]  /*2f50*/  MUFU.TANH R67, R12 ;  /* 0x0000000c00437308 */ /* 0x000e620000002400 */
[----:B------:R-:W-:-:S05]  /*2f60*/  FMUL.FTZ R59, R7, UR10 ;  /* 0x0000000a073b7c20 */ /* 0x000fca0008410000 */
[C---:B----4-:R-:W-:Y:S01]  /*2f70*/  HMMA.16816.F32 R20, R16.reuse, R52, R20 ;  /* 0x000000341014723c */ /* 0x050fe20000001814 */
[----:B-----5:R-:W4:Y:S01]  /*2f80*/  LDSM.16.M88.4 R36, [R46+0x1c00] ;  /* 0x001c00002e24783b */ /* 0x020f220000000200 */
[----:B------:R-:W1:Y:S06]  /*2f90*/  MUFU.TANH R66, R13 ;  /* 0x0000000d00427308 */ /* 0x000e6c0000002400 */
[----:B------:R-:W-:Y:S02]  /*2fa0*/  HMMA.16816.F32 R28, R16, R54, R28 ;  /* 0x00000036101c723c */ /* 0x000fe4000000181c */
[----:B------:R-:W1:Y:S08]  /*2fb0*/  MUFU.TANH R65, R14 ;  /* 0x0000000e00417308 */ /* 0x000e700000002400 */
[----:B------:R2:W1:Y:S01]  /*2fc0*/  MUFU.TANH R64, R15 ;  /* 0x0000000f00407308 */ /* 0x0004620000002400 */
[----:B------:R-:W-:Y:S01]  /*2fd0*/  FMUL.FTZ R20, R20, UR10 ;  /* 0x0000000a14147c20 */ /* 0x000fe20008410000 */
[----:B------:R-:W-:Y:S01]  /*2fe0*/  FMUL.FTZ R21, R21, UR10 ;  /* 0x0000000a15157c20 */ /* 0x000fe20008410000 */
[----:B------:R-:W-:Y:S01]  /*2ff0*/  FMUL.FTZ R22, R22, UR10 ;  /* 0x0000000a16167c20 */ /* 0x000fe20008410000 */
[----:B------:R-:W-:-:S04]  /*3000*/  FMUL.FTZ R55, R23, UR10 ;  /* 0x0000000a17377c20 */ /* 0x000fc80008410000 */
[----:B------:R-:W1:Y:S01]  /*3010*/  MUFU.TANH R63, R4 ;  /* 0x00000004003f7308 */ /* 0x000e620000002400 */
[----:B------:R-:W-:Y:S01]  /*3020*/  FMUL.FTZ R28, R28, UR10 ;  /* 0x0000000a1c1c7c20 */ /* 0x000fe20008410000 */
[----:B------:R-:W-:Y:S01]  /*3030*/  FMUL.FTZ R29, R29, UR10 ;  /* 0x0000000a1d1d7c20 */ /* 0x000fe20008410000 */
[----:B------:R-:W-:Y:S01]  /*3040*/  FMUL.FTZ R52, R30, UR10 ;  /* 0x0000000a1e347c20 */ /* 0x000fe20008410000 */
[----:B------:R-:W-:-:S04]  /*3050*/  FMUL.FTZ R51, R31, UR10 ;  /* 0x0000000a1f337c20 */ /* 0x000fc80008410000 */
[----:B------:R-:W1:Y:S01]  /*3060*/  MUFU.TANH R62, R5 ;  /* 0x00000005003e7308 */ /* 0x000e620000002400 */
[C---:B--2---:R-:W-:Y:S07]  /*3070*/  HMMA.16816.F32 R12, R24.reuse, R8, RZ ;  /* 0x00000008180c723c */ /* 0x044fee00000018ff */
[----:B------:R2:W1:Y:S01]  /*3080*/  MUFU.TANH R61, R6 ;  /* 0x00000006003d7308 */ /* 0x0004620000002400 */
[----:B------:R-:W-:Y:S07]  /*3090*/  HMMA.16816.F32 R8, R24, R10, RZ ;  /* 0x0000000a1808723c */ /* 0x000fee00000018ff */
[----:B------:R-:W1:Y:S05]  /*30a0*/  MUFU.TANH R58, R20 ;  /* 0x00000014003a7308 */ /* 0x000e6a0000002400 */
[C---:B----4-:R-:W-:Y:S03]  /*30b0*/  HMMA.16816.F32 R12, R16.reuse, R36, R12 ;  /* 0x00000024100c723c */ /* 0x050fe6000000180c */
[----:B------:R-:W4:Y:S01]  /*30c0*/  MUFU.TANH R57, R21 ;  /* 0x0000001500397308 */ /* 0x000f220000002400 */
[----:B--2---:R-:W2:Y:S04]  /*30d0*/  LDSM.16.M88.4 R4, [R228+0x2000] ;  /* 0x00200000e404783b */ /* 0x004ea80000000200 */
[----:B------:R-:W-:Y:S01]  /*30e0*/  HMMA.16816.F32 R8, R16, R38, R8 ;  /* 0x000000261008723c */ /* 0x000fe20000001808 */
[----:B------:R-:W-:Y:S02]  /*30f0*/  LDSM.16.M88.4 R36, [R228+0x2400] ;  /* 0x00240000e424783b */ /* 0x000fe40000000200 */
[----:B------:R5:W1:Y:S08]  /*3100*/  MUFU.TANH R56, R22 ;  /* 0x0000001600387308 */ /* 0x000a700000002400 */
[----:B------:R-:W1:Y:S01]  /*3110*/  MUFU.TANH R54, R28 ;  /* 0x0000001c00367308 */ /* 0x000e620000002400 */
[----:B------:R-:W-:Y:S01]  /*3120*/  FMUL.FTZ R12, R12, UR10 ;  /* 0x0000000a0c0c7c20 */ /* 0x000fe20008410000 */
[----:B------:R-:W-:Y:S01]  /*3130*/  FMUL.FTZ R13, R13, UR10 ;  /* 0x0000000a0d0d7c20 */ /* 0x000fe20008410000 */
[----:B------:R-:W-:Y:S01]  /*3140*/  FMUL.FTZ R42, R14, UR10 ;  /* 0x0000000a0e2a7c20 */ /* 0x000fe20008410000 */
[----:B------:R-:W-:-:S04]  /*3150*/  FMUL.FTZ R40, R15, UR10 ;  /* 0x0000000a0f287c20 */ /* 0x000fc80008410000 */
[----:B------:R2:W1:Y:S01]  /*3160*/  MUFU.TANH R53, R29 ;  /* 0x0000001d00357308 */ /* 0x0004620000002400 */
[----:B------:R-:W-:Y:S01]  /*3170*/  FMUL.FTZ R8, R8, UR10 ;  /* 0x0000000a08087c20 */ /* 0x000fe20008410000 */
[----:B-----5:R-:W5:Y:S01]  /*3180*/  LDSM.16.M88.4 R20, [R46+0x2000] ;  /* 0x002000002e14783b */ /* 0x020f620000000200 */
[----:B------:R-:W-:Y:S01]  /*3190*/  FMUL.FTZ R77, R9, UR10 ;  /* 0x0000000a094d7c20 */ /* 0x000fe20008410000 */
[----:B------:R-:W-:Y:S01]  /*31a0*/  FMUL.FTZ R78, R10, UR10 ;  /* 0x0000000a0a4e7c20 */ /* 0x000fe20008410000 */
[----:B------:R-:W-:-:S03]  /*31b0*/  FMUL.FTZ R79, R11, UR10 ;  /* 0x0000000a0b4f7c20 */ /* 0x000fc60008410000 */
[----:B------:R-:W1:Y:S08]  /*31c0*/  MUFU.TANH R50, R12 ;  /* 0x0000000c00327308 */ /* 0x000e700000002400 */
[----:B------:R3:W1:Y:S01]  /*31d0*/  MUFU.TANH R43, R13 ;  /* 0x0000000d002b7308 */ /* 0x0006620000002400 */
[C---:B--2---:R-:W-:Y:S07]  /*31e0*/  HMMA.16816.F32 R28, R24.reuse, R4, RZ ;  /* 0x00000004181c723c */ /* 0x044fee00000018ff */
[----:B------:R2:W1:Y:S01]  /*31f0*/  MUFU.TANH R76, R8 ;  /* 0x00000008004c7308 */ /* 0x0004620000002400 */
[----:B------:R-:W-:Y:S07]  /*3200*/  HMMA.16816.F32 R4, R24, R6, RZ ;  /* 0x000000061804723c */ /* 0x000fee00000018ff */
[----:B------:R-:W1:Y:S01]  /*3210*/  MUFU.TANH R70, R70 ;  /* 0x0000004600467308 */ /* 0x000e620000002400 */
[----:B---3--:R-:W3:Y:S07]  /*3220*/  LDSM.16.M88.4 R12, [R46+0x2400] ;  /* 0x002400002e0c783b */ /* 0x008eee0000000200 */
[----:B------:R-:W1:Y:S01]  /*3230*/  MUFU.TANH R69, R69 ;  /* 0x0000004500457308 */ /* 0x000e620000002400 */
[----:B-----5:R-:W-:Y:S07]  /*3240*/  HMMA.16816.F32 R28, R16, R20, R28 ;  /* 0x00000014101c723c */ /* 0x020fee000000181c */
[----:B------:R-:W1:Y:S01]  /*3250*/  MUFU.TANH R68, R68 ;  /* 0x0000004400447308 */ /* 0x000e620000002400 */
[----:B--2---:R-:W-:Y:S07]  /*3260*/  HMMA.16816.F32 R8, R24, R36, RZ ;  /* 0x000000241808723c */ /* 0x004fee00000018ff */
[----:B------:R-:W2:Y:S01]  /*3270*/  MUFU.TANH R59, R59 ;  /* 0x0000003b003b7308 */ /* 0x000ea20000002400 */
[----:B------:R-:W-:Y:S01]  /*3280*/  HMMA.16816.F32 R4, R16, R22, R4 ;  /* 0x000000161004723c */ /* 0x000fe20000001804 */
[----:B------:R-:W5:Y:S02]  /*3290*/  LDSM.16.M88.4 R20, [R228+0x2800] ;  /* 0x00280000e414783b */ /* 0x000f640000000200 */
[----:B------:R-:W-:Y:S01]  /*32a0*/  FMUL.FTZ R28, R28, UR10 ;  /* 0x0000000a1c1c7c20 */ /* 0x000fe20008410000 */
[----:B------:R-:W-:Y:S01]  /*32b0*/  FMUL.FTZ R81, R29, UR10 ;  /* 0x0000000a1d517c20 */ /* 0x000fe20008410000 */
[----:B------:R-:W-:Y:S01]  /*32c0*/  FMUL.FTZ R82, R30, UR10 ;  /* 0x0000000a1e527c20 */ /* 0x000fe20008410000 */
[----:B------:R-:W-:Y:S01]  /*32d0*/  FMUL.FTZ R83, R31, UR10 ;  /* 0x0000000a1f537c20 */ /* 0x000fe20008410000 */
[----:B------:R4:W1:Y:S01]  /*32e0*/  MUFU.TANH R80, R28 ;  /* 0x0000001c00507308 */ /* 0x0008620000002400 */
[----:B------:R-:W-:Y:S07]  /*32f0*/  HMMA.16816.F32 R36, R24, R38, RZ ;  /* 0x000000261824723c */ /* 0x000fee00000018ff */
[----:B------:R-:W1:Y:S01]  /*3300*/  MUFU.TANH R55, R55 ;  /* 0x0000003700377308 */ /* 0x000e620000002400 */
[C---:B---3--:R-:W-:Y:S03]  /*3310*/  HMMA.16816.F32 R8, R16.reuse, R12, R8 ;  /* 0x0000000c1008723c */ /* 0x048fe60000001808 */
[----:B------:R-:W-:Y:S01]  /*3320*/  FMUL.FTZ R84, R4, UR10 ;  /* 0x0000000a04547c20 */ /* 0x000fe20008410000 */
[----:B------:R-:W-:Y:S01]  /*3330*/  FMUL.FTZ R85, R5, UR10 ;  /* 0x0000000a05557c20 */ /* 0x000fe20008410000 */
[----:B------:R-:W-:Y:S01]  /*3340*/  FMUL.FTZ R86, R6, UR10 ;  /* 0x0000000a06567c20 */ /* 0x000fe20008410000 */
[----:B------:R-:W-:Y:S01]  /*3350*/  FMUL.FTZ R87, R7, UR10 ;  /* 0x0000000a07577c20 */ /* 0x000fe20008410000 */
[----:B------:R-:W3:Y:S01]  /*3360*/  MUFU.TANH R52, R52 ;  /* 0x0000003400347308 */ /* 0x000ee20000002400 */
[----:B----4-:R-:W4:Y:S04]  /*3370*/  LDSM.16.M88.4 R28, [R46+0x2800] ;  /* 0x002800002e1c783b */ /* 0x010f280000000200 */
[----:B------:R-:W-:Y:S01]  /*3380*/  HMMA.16816.F32 R36, R16, R14, R36 ;  /* 0x0000000e1024723c */ /* 0x000fe20000001824 */
[----:B------:R-:W2:Y:S02]  /*3390*/  LDSM.16.M88.4 R12, [R228+0x2c00] ;  /* 0x002c0000e40c783b */ /* 0x000ea40000000200 */
[----:B------:R-:W1:Y:S04]  /*33a0*/  MUFU.TANH R51, R51 ;  /* 0x0000003300337308 */ /* 0x000e680000002400 */
[----:B------:R-:W-:Y:S01]  /*33b0*/  FMUL.FTZ R8, R8, UR10 ;  /* 0x0000000a08087c20 */ /* 0x000fe20008410000 */
[----:B------:R-:W-:Y:S01]  /*33c0*/  FMUL.FTZ R9, R9, UR10 ;  /* 0x0000000a09097c20 */ /* 0x000fe20008410000 */
[----:B------:R-:W-:Y:S01]  /*33d0*/  FMUL.FTZ R10, R10, UR10 ;  /* 0x0000000a0a0a7c20 */ /* 0x000fe20008410000 */
[----:B------:R-:W-:Y:S01]  /*33e0*/  FMUL.FTZ R91, R11, UR10 ;  /* 0x0000000a0b5b7c20 */ /* 0x000fe20008410000 */
[----:B------:R-:W1:Y:S01]  /*33f0*/  MUFU.TANH R88, R8 ;  /* 0x0000000800587308 */ /* 0x000e620000002400 */
[C---:B-----5:R-:W-:Y:S07]  /*3400*/  HMMA.16816.F32 R4, R24.reuse, R20, RZ ;  /* 0x000000141804723c */ /* 0x060fee00000018ff */
[----:B------:R-:W1:Y:S01]  /*3410*/  MUFU.TANH R89, R9 ;  /* 0x0000000900597308 */ /* 0x000e620000002400 */
[----:B------:R-:W-:Y:S01]  /*3420*/  FMUL.FTZ R36, R36, UR10 ;  /* 0x0000000a24247c20 */ /* 0x000fe20008410000 */
[----:B------:R-:W-:Y:S01]  /*3430*/  HMMA.16816.F32 R20, R24, R22, RZ ;  /* 0x000000161814723c */ /* 0x000fe200000018ff */
[----:B------:R-:W-:Y:S01]  /*3440*/  FMUL.FTZ R37, R37, UR10 ;  /* 0x0000000a25257c20 */ /* 0x000fe20008410000 */
[----:B------:R-:W-:Y:S01]  /*3450*/  FMUL.FTZ R94, R38, UR10 ;  /* 0x0000000a265e7c20 */ /* 0x000fe20008410000 */
[----:B------:R-:W-:-:S03]  /*3460*/  FMUL.FTZ R95, R39, UR10 ;  /* 0x0000000a275f7c20 */ /* 0x000fc60008410000 */
[----:B------:R5:W1:Y:S08]  /*3470*/  MUFU.TANH R90, R10 ;  /* 0x0000000a005a7308 */ /* 0x000a700000002400 */
[----:B------:R-:W1:Y:S01]  /*3480*/  MUFU.TANH R92, R36 ;  /* 0x00000024005c7308 */ /* 0x000e620000002400 */
[C---:B----4-:R-:W-:Y:S07]  /*3490*/  HMMA.16816.F32 R4, R16.reuse, R28, R4 ;  /* 0x0000001c1004723c */ /* 0x050fee0000001804 */
[----:B------:R4:W1:Y:S01]  /*34a0*/  MUFU.TANH R93, R37 ;  /* 0x00000025005d7308 */ /* 0x0008620000002400 */
[----:B-----5:R-:W5:Y:S01]  /*34b0*/  LDSM.16.M88.4 R8, [R46+0x2c00] ;  /* 0x002c00002e08783b */ /* 0x020f620000000200 */
[----:B------:R-:W-:Y:S06]  /*34c0*/  HMMA.16816.F32 R20, R16, R30, R20 ;  /* 0x0000001e1014723c */ /* 0x000fec0000001814 */
[----:B------:R-:W1:Y:S02]  /*34d0*/  MUFU.TANH R42, R42 ;  /* 0x0000002a002a7308 */ /* 0x000e640000002400 */
[C---:B--2---:R-:W-:Y:S02]  /*34e0*/  HMMA.16816.F32 R28, R24.reuse, R12, RZ ;  /* 0x0000000c181c723c */ /* 0x044fe400000018ff */
[----:B------:R-:W-:Y:S01]  /*34f0*/  FMUL.FTZ R4, R4, UR10 ;  /* 0x0000000a04047c20 */ /* 0x000fe20008410000 */
[----:B------:R-:W-:Y:S01]  /*3500*/  FMUL.FTZ R5, R5, UR10 ;  /* 0x0000000a05057c20 */ /* 0x000fe20008410000 */
[----:B------:R-:W-:Y:S01]  /*3510*/  FMUL.FTZ R124, R6, UR10 ;  /* 0x0000000a067c7c20 */ /* 0x000fe20008410000 */
[----:B------:R-:W-:Y:S01]  /*3520*/  FMUL.FTZ R191, R7, UR10 ;  /* 0x0000000a07bf7c20 */ /* 0x000fe20008410000 */
[----:B------:R-:W2:Y:S01]  /*3530*/  MUFU.TANH R96, R4 ;  /* 0x0000000400607308 */ /* 0x000ea20000002400 */
[----:B----4-:R-:W4:Y:S01]  /*3540*/  LDSM.16.M88.4 R36, [R228+0x3000] ;  /* 0x00300000e424783b */ /* 0x010f220000000200 */
[----:B------:R-:W-:Y:S03]  /*3550*/  HMMA.16816.F32 R12, R24, R14, RZ ;  /* 0x0000000e180c723c */ /* 0x000fe600000018ff */
[----:B------:R-:W-:Y:S01]  /*3560*/  FMUL.FTZ R20, R20, UR10 ;  /* 0x0000000a14147c20 */ /* 0x000fe20008410000 */
[----:B------:R-:W-:Y:S01]  /*3570*/  FMUL.FTZ R181, R21, UR10 ;  /* 0x0000000a15b57c20 */ /* 0x000fe20008410000 */
[----:B------:R-:W-:Y:S01]  /*3580*/  FMUL.FTZ R251, R22, UR10 ;  /* 0x0000000a16fb7c20 */ /* 0x000fe20008410000 */
[----:B------:R3:W1:Y:S01]  /*3590*/  MUFU.TANH R97, R5 ;  /* 0x0000000500617308 */ /* 0x0006620000002400 */
[----:B------:R-:W-:-:S07]  /*35a0*/  FMUL.FTZ R197, R23, UR10 ;  /* 0x0000000a17c57c20 */ /* 0x000fce0008410000 */
[----:B------:R2:W1:Y:S08]  /*35b0*/  MUFU.TANH R183, R20 ;  /* 0x0000001400b77308 */ /* 0x0004700000002400 */
[----:B------:R-:W1:Y:S01]  /*35c0*/  MUFU.TANH R40, R40 ;  /* 0x0000002800287308 */ /* 0x000e620000002400 */
[C---:B-----5:R-:W-:Y:S01]  /*35d0*/  HMMA.16816.F32 R28, R16.reuse, R8, R28 ;  /* 0x00000008101c723c */ /* 0x060fe2000000181c */
[----:B---3--:R-:W3:Y:S06]  /*35e0*/  LDSM.16.M88.4 R4, [R46+0x3000] ;  /* 0x003000002e04783b */ /* 0x008eec0000000200 */
[----:B------:R-:W1:Y:S01]  /*35f0*/  MUFU.TANH R77, R77 ;  /* 0x0000004d004d7308 */ /* 0x000e620000002400 */
[----:B------:R-:W-:Y:S01]  /*3600*/  HMMA.16816.F32 R12, R16, R10, R12 ;  /* 0x0000000a100c723c */ /* 0x000fe2000000180c */
[----:B--2---:R-:W2:Y:S06]  /*3610*/  LDSM.16.M88.4 R20, [R228+0x3400] ;  /* 0x00340000e414783b */ /* 0x004eac0000000200 */
[----:B------:R-:W1:Y:S01]  /*3620*/  MUFU.TANH R78, R78 ;  /* 0x0000004e004e7308 */ /* 0x000e620000002400 */
[C---:B----4-:R-:W-:Y:S03]  /*3630*/  HMMA.16816.F32 R8, R24.reuse, R36, RZ ;  /* 0x000000241808723c */ /* 0x050fe600000018ff */
[----:B------:R-:W-:Y:S01]  /*3640*/  FMUL.FTZ R28, R28, UR10 ;  /* 0x0000000a1c1c7c20 */ /* 0x000fe20008410000 */
[----:B------:R-:W-:Y:S01]  /*3650*/  FMUL.FTZ R247, R29, UR10 ;  /* 0x0000000a1df77c20 */ /* 0x000fe20008410000 */
[----:B------:R-:W-:Y:S01]  /*3660*/  FMUL.FTZ R243, R30, UR10 ;  /* 0x0000000a1ef37c20 */ /* 0x000fe20008410000 */
[----:B------:R-:W-:Y:S01]  /*3670*/  FMUL.FTZ R225, R31, UR10 ;  /* 0x0000000a1fe17c20 */ /* 0x000fe20008410000 */
[----:B------:R4:W1:Y:S01]  /*3680*/  MUFU.TANH R249, R28 ;  /* 0x0000001c00f97308 */ /* 0x0008620000002400 */
[----:B------:R-:W-:Y:S03]  /*3690*/  HMMA.16816.F32 R36, R24, R38, RZ ;  /* 0x000000261824723c */ /* 0x000fe600000018ff */
[----:B------:R-:W-:Y:S01]  /*36a0*/  FMUL.FTZ R221, R12, UR10 ;  /* 0x0000000a0cdd7c20 */ /* 0x000fe20008410000 */
[----:B------:R-:W-:Y:S01]  /*36b0*/  FMUL.FTZ R219, R13, UR10 ;  /* 0x0000000a0ddb7c20 */ /* 0x000fe20008410000 */
[----:B------:R-:W-:Y:S01]  /*36c0*/  FMUL.FTZ R233, R14, UR10 ;  /* 0x0000000a0ee97c20 */ /* 0x000fe20008410000 */
[----:B------:R-:W-:Y:S01]  /*36d0*/  FMUL.FTZ R227, R15, UR10 ;  /* 0x0000000a0fe37c20 */ /* 0x000fe20008410000 */
[----:B------:R-:W1:Y:S08]  /*36e0*/  MUFU.TANH R79, R79 ;  /* 0x0000004f004f7308 */ /* 0x000e700000002400 */
[----:B------:R-:W1:Y:S01]  /*36f0*/  MUFU.TANH R81, R81 ;  /* 0x0000005100517308 */ /* 0x000e620000002400 */
[----:B----4-:R-:W4:Y:S01]  /*3700*/  LDSM.16.M88.4 R28, [R46+0x3400] ;  /* 0x003400002e1c783b */ /* 0x010f220000000200 */
[----:B---3--:R-:W-:Y:S06]  /*3710*/  HMMA.16816.F32 R8, R16, R4, R8 ;  /* 0x000000041008723c */ /* 0x008fec0000001808 */
[----:B------:R-:W3:Y:S02]  /*3720*/  MUFU.TANH R82, R82 ;  /* 0x0000005200527308 */ /* 0x000ee40000002400 */
[----:B--2---:R-:W-:Y:S06]  /*3730*/  HMMA.16816.F32 R12, R24, R20, RZ ;  /* 0x00000014180c723c */ /* 0x004fec00000018ff */
[----:B------:R-:W2:Y:S02]  /*3740*/  MUFU.TANH R83, R83 ;  /* 0x0000005300537308 */ /* 0x000ea40000002400 */
[----:B------:R-:W-:Y:S01]  /*3750*/  HMMA.16816.F32 R36, R16, R6, R36 ;  /* 0x000000061024723c */ /* 0x000fe20000001824 */
[----:B------:R-:W5:Y:S02]  /*3760*/  LDSM.16.M88.4 R4, [R228+0x3800] ;  /* 0x00380000e404783b */ /* 0x000f640000000200 */
[----:B------:R-:W-:Y:S01]  /*3770*/  FMUL.FTZ R8, R8, UR10 ;  /* 0x0000000a08087c20 */ /* 0x000fe20008410000 */
[----:B------:R-:W-:Y:S01]  /*3780*/  FMUL.FTZ R9, R9, UR10 ;  /* 0x0000000a09097c20 */ /* 0x000fe20008410000 */
[----:B------:R-:W-:Y:S01]  /*3790*/  FMUL.FTZ R10, R10, UR10 ;  /* 0x0000000a0a0a7c20 */ /* 0x000fe20008410000 */
[----:B------:R-:W-:Y:S01]  /*37a0*/  FMUL.FTZ R207, R11, UR10 ;  /* 0x0000000a0bcf7c20 */ /* 0x000fe20008410000 */
[----:B------:R-:W1:Y:S01]  /*37b0*/  MUFU.TANH R223, R8 ;  /* 0x0000000800df7308 */ /* 0x000e620000002400 */
[----:B------:R-:W-:Y:S07]  /*37c0*/  HMMA.16816.F32 R20, R24, R22, RZ ;  /* 0x000000161814723c */ /* 0x000fee00000018ff */
[----:B------:R-:W1:Y:S04]  /*37d0*/  MUFU.TANH R217, R9 ;  /* 0x0000000900d97308 */ /* 0x000e680000002400 */
[----:B------:R-:W-:Y:S01]  /*37e0*/  FMUL.FTZ R36, R36, UR10 ;  /* 0x0000000a24247c20 */ /* 0x000fe20008410000 */
[----:B------:R-:W-:Y:S01]  /*37f0*/  FMUL.FTZ R37, R37, UR10 ;  /* 0x0000000a25257c20 */ /* 0x000fe20008410000 */
[----:B------:R-:W-:Y:S01]  /*3800*/  FMUL.FTZ R203, R38, UR10 ;  /* 0x0000000a26cb7c20 */ /* 0x000fe20008410000 */
[----:B------:R-:W-:Y:S01]  /*3810*/  FMUL.FTZ R201, R39, UR10 ;  /* 0x0000000a27c97c20 */ /* 0x000fe20008410000 */
[C---:B----4-:R-:W-:Y:S01]  /*3820*/  HMMA.16816.F32 R12, R16.reuse, R28, R12 ;  /* 0x0000001c100c723c */ /* 0x050fe2000000180c */
[----:B------:R4:W1:Y:S07]  /*3830*/  MUFU.TANH R209, R10 ;  /* 0x0000000a00d17308 */ /* 0x00086e0000002400 */
[----:B------:R-:W-:Y:S01]  /*3840*/  HMMA.16816.F32 R20, R16, R30, R20 ;  /* 0x0000001e1014723c */ /* 0x000fe20000001814 */
[----:B------:R-:W1:Y:S08]  /*3850*/  MUFU.TANH R215, R36 ;  /* 0x0000002400d77308 */ /* 0x000e700000002400 */
[----:B------:R3:W1:Y:S01]  /*3860*/  MUFU.TANH R213, R37 ;  /* 0x0000002500d57308 */ /* 0x0006620000002400 */
[----:B-----5:R-:W-:Y:S01]  /*3870*/  HMMA.16816.F32 R28, R24, R4, RZ ;  /* 0x00000004181c723c */ /* 0x020fe200000018ff */
[----:B----4-:R-:W4:Y:S01]  /*3880*/  LDSM.16.M88.4 R8, [R46+0x3800] ;  /* 0x003800002e08783b */ /* 0x010f220000000200 */
[----:B------:R-:W-:Y:S01]  /*3890*/  FMUL.FTZ R12, R12, UR10 ;  /* 0x0000000a0c0c7c20 */ /* 0x000fe20008410000 */
[----:B------:R-:W-:Y:S01]  /*38a0*/  FMUL.FTZ R13, R13, UR10 ;  /* 0x0000000a0d0d7c20 */ /* 0x000fe20008410000 */
[----:B------:R-:W-:Y:S01]  /*38b0*/  FMUL.FTZ R193, R14, UR10 ;  /* 0x0000000a0ec17c20 */ /* 0x000fe20008410000 */
[----:B------:R-:W-:-:S02]  /*38c0*/  FMUL.FTZ R189, R15, UR10 ;  /* 0x0000000a0fbd7c20 */ /* 0x000fc40008410000 */
[----:B------:R-:W1:Y:S01]  /*38d0*/  MUFU.TANH R211, R12 ;  /* 0x0000000c00d37308 */ /* 0x000e620000002400 */
[----:B------:R-:W-:Y:S01]  /*38e0*/  HMMA.16816.F32 R4, R24, R6, RZ ;  /* 0x000000061804723c */ /* 0x000fe200000018ff */
[----:B------:R-:W-:Y:S01]  /*38f0*/  FMUL.FTZ R20, R20, UR10 ;  /* 0x0000000a14147c20 */ /* 0x000fe20008410000 */
[----:B------:R-:W-:Y:S01]  /*3900*/  FMUL.FTZ R195, R21, UR10 ;  /* 0x0000000a15c37c20 */ /* 0x000fe20008410000 */
[----:B------:R-:W-:Y:S01]  /*3910*/  FMUL.FTZ R187, R22, UR10 ;  /* 0x0000000a16bb7c20 */ /* 0x000fe20008410000 */
[----:B------:R-:W-:-:S03]  /*3920*/  FMUL.FTZ R185, R23, UR10 ;  /* 0x0000000a17b97c20 */ /* 0x000fc60008410000 */
[----:B------:R5:W1:Y:S01]  /*3930*/  MUFU.TANH R205, R13 ;  /* 0x0000000d00cd7308 */ /* 0x000a620000002400 */
[----:B---3--:R-:W3:Y:S07]  /*3940*/  LDSM.16.M88.4 R36, [R228+0x3c00] ;  /* 0x003c0000e424783b */ /* 0x008eee0000000200 */
[----:B------:R2:W1:Y:S08]  /*3950*/  MUFU.TANH R199, R20 ;  /* 0x0000001400c77308 */ /* 0x0004700000002400 */
[----:B------:R-:W1:Y:S01]  /*3960*/  MUFU.TANH R84, R84 ;  /* 0x0000005400547308 */ /* 0x000e620000002400 */
[----:B-----5:R-:W5:Y:S07]  /*3970*/  LDSM.16.M88.4 R12, [R46+0x3c00] ;  /* 0x003c00002e0c783b */ /* 0x020f6e0000000200 */
[----:B------:R-:W1:Y:S01]  /*3980*/  MUFU.TANH R85, R85 ;  /* 0x0000005500557308 */ /* 0x000e620000002400 */
[C---:B----4-:R-:W-:Y:S01]  /*3990*/  HMMA.16816.F32 R28, R16.reuse, R8, R28 ;  /* 0x00000008101c723c */ /* 0x050fe2000000181c */
[----:B--2---:R-:W2:Y:S06]  /*39a0*/  LDSM.16.M88.4 R20, [R228+0x4000] ;  /* 0x00400000e414783b */ /* 0x004eac0000000200 */
[----:B------:R-:W4:Y:S01]  /*39b0*/  MUFU.TANH R86, R86 ;  /* 0x0000005600567308 */ /* 0x000f220000002400 */
[----:B------:R-:W-:Y:S07]  /*39c0*/  HMMA.16816.F32 R4, R16, R10, R4 ;  /* 0x0000000a1004723c */ /* 0x000fee0000001804 */
[----:B------:R-:W1:Y:S01]  /*39d0*/  MUFU.TANH R87, R87 ;  /* 0x0000005700577308 */ /* 0x000e620000002400 */
[C---:B---3--:R-:W-:Y:S03]  /*39e0*/  HMMA.16816.F32 R8, R24.reuse, R36, RZ ;  /* 0x000000241808723c */ /* 0x048fe600000018ff */
        /* <DEDUP_REMOVED lines=10> */
[----:B------:R-:W1:Y:S05]  /*3a90*/  MUFU.TANH R91, R91 ;  /* 0x0000005b005b7308 */ /* 0x000e6a0000002400 */
[C---:B-----5:R-:W-:Y:S03]  /*3aa0*/  HMMA.16816.F32 R8, R16.reuse, R12, R8 ;  /* 0x0000000c1008723c */ /* 0x060fe60000001808 */
[----:B------:R-:W1:Y:S01]  /*3ab0*/  MUFU.TANH R94, R94 ;  /* 0x0000005e005e7308 */ /* 0x000e620000002400 */
[----:B---3--:R-:W3:Y:S04]  /*3ac0*/  LDSM.16.M88.4 R28, [R46+0x4000] ;  /* 0x004000002e1c783b */ /* 0x008ee80000000200 */
[----:B------:R-:W-:Y:S01]  /*3ad0*/  HMMA.16816.F32 R36, R16, R14, R36 ;  /* 0x0000000e1024723c */ /* 0x000fe20000001824 */
[----:B------:R-:W5:Y:S02]  /*3ae0*/  LDSM.16.M88.4 R12, [R228+0x4400] ;  /* 0x00440000e40c783b */ /* 0x000f640000000200 */
[----:B------:R-:W1:Y:S05]  /*3af0*/  MUFU.TANH R95, R95 ;  /* 0x0000005f005f7308 */ /* 0x000e6a0000002400 */
[C---:B--2---:R-:W-:Y:S03]  /*3b00*/  HMMA.16816.F32 R4, R24.reuse, R20, RZ ;  /* 0x000000141804723c */ /* 0x044fe600000018ff */
[----:B------:R-:W-:Y:S01]  /*3b10*/  FMUL.FTZ R8, R8, UR10 ;  /* 0x0000000a08087c20 */ /* 0x000fe20008410000 */
[----:B------:R-:W-:Y:S01]  /*3b20*/  FMUL.FTZ R9, R9, UR10 ;  /* 0x0000000a09097c20 */ /* 0x000fe20008410000 */
[----:B------:R-:W-:Y:S01]  /*3b30*/  FMUL.FTZ R10, R10, UR10 ;  /* 0x0000000a0a0a7c20 */ /* 0x000fe20008410000 */
[----:B------:R-:W-:Y:S01]  /*3b40*/  FMUL.FTZ R123, R11, UR10 ;  /* 0x0000000a0b7b7c20 */ /* 0x000fe20008410000 */
[----:B------:R-:W2:Y:S01]  /*3b50*/  MUFU.TANH R143, R8 ;  /* 0x00000008008f7308 */ /* 0x000ea20000002400 */
[----:B------:R-:W-:Y:S03]  /*3b60*/  HMMA.16816.F32 R20, R24, R22, RZ ;  /* 0x000000161814723c */ /* 0x000fe600000018ff */
[----:B------:R-:W-:Y:S01]  /*3b70*/  FMUL.FTZ R36, R36, UR10 ;  /* 0x0000000a24247c20 */ /* 0x000fe20008410000 */
[----:B------:R-:W-:Y:S01]  /*3b80*/  FMUL.FTZ R37, R37, UR10 ;  /* 0x0000000a25257c20 */ /* 0x000fe20008410000 */
[----:B------:R-:W-:Y:S01]  /*3b90*/  FMUL.FTZ R119, R38, UR10 ;  /* 0x0000000a26777c20 */ /* 0x000fe20008410000 */
[----:B------:R-:W-:Y:S01]  /*3ba0*/  FMUL.FTZ R117, R39, UR10 ;  /* 0x0000000a27757c20 */ /* 0x000fe20008410000 */
[----:B------:R-:W1:Y:S08]  /*3bb0*/  MUFU.TANH R139, R9 ;  /* 0x00000009008b7308 */ /* 0x000e700000002400 */
[----:B------:R4:W1:Y:S01]  /*3bc0*/  MUFU.TANH R125, R10 ;  /* 0x0000000a007d7308 */ /* 0x0008620000002400 */
[C---:B---3--:R-:W-:Y:S07]  /*3bd0*/  HMMA.16816.F32 R4, R16.reuse, R28, R4 ;  /* 0x0000001c1004723c */ /* 0x048fee0000001804 */
[----:B------:R-:W3:Y:S01]  /*3be0*/  MUFU.TANH R137, R36 ;  /* 0x0000002400897308 */ /* 0x000ee20000002400 */
[----:B------:R-:W-:Y:S07]  /*3bf0*/  HMMA.16816.F32 R20, R16, R30, R20 ;  /* 0x0000001e1014723c */ /* 0x000fee0000001814 */
[----:B------:R2:W1:Y:S01]  /*3c00*/  MUFU.TANH R129, R37 ;  /* 0x0000002500817308 */ /* 0x0004620000002400 */
[----:B----4-:R-:W4:Y:S01]  /*3c10*/  LDSM.16.M88.4 R8, [R46+0x4400] ;  /* 0x004400002e08783b */ /* 0x010f220000000200 */
[C---:B-----5:R-:W-:Y:S06]  /*3c20*/  HMMA.16816.F32 R28, R24.reuse, R12, RZ ;  /* 0x0000000c181c723c */ /* 0x060fec00000018ff */
[----:B------:R-:W1:Y:S01]  /*3c30*/  MUFU.TANH R124, R124 ;  /* 0x0000007c007c7308 */ /* 0x000e620000002400 */
[----:B------:R-:W-:Y:S01]  /*3c40*/  FMUL.FTZ R4, R4, UR10 ;  /* 0x0000000a04047c20 */ /* 0x000fe20008410000 */
[----:B------:R-:W-:Y:S01]  /*3c50*/  FMUL.FTZ R5, R5, UR10 ;  /* 0x0000000a05057c20 */ /* 0x000fe20008410000 */
[----:B------:R-:W-:Y:S01]  /*3c60*/  FMUL.FTZ R102, R6, UR10 ;  /* 0x0000000a06667c20 */ /* 0x000fe20008410000 */
[----:B------:R-:W-:Y:S01]  /*3c70*/  FMUL.FTZ R99, R7, UR10 ;  /* 0x0000000a07637c20 */ /* 0x000fe20008410000 */
[----:B------:R-:W-:Y:S03]  /*3c80*/  HMMA.16816.F32 R12, R24, R14, RZ ;  /* 0x0000000e180c723c */ /* 0x000fe600000018ff */
[----:B------:R-:W1:Y:S01]  /*3c90*/  MUFU.TANH R103, R4 ;  /* 0x0000000400677308 */ /* 0x000e620000002400 */
[----:B------:R-:W-:Y:S01]  /*3ca0*/  FMUL.FTZ R20, R20, UR10 ;  /* 0x0000000a14147c20 */ /* 0x000fe20008410000 */
[----:B--2---:R-:W2:Y:S01]  /*3cb0*/  LDSM.16.M88.4 R36, [R228+0x4800] ;  /* 0x00480000e424783b */ /* 0x004ea20000000200 */
[----:B------:R-:W-:Y:S01]  /*3cc0*/  FMUL.FTZ R105, R21, UR10 ;  /* 0x0000000a15697c20 */ /* 0x000fe20008410000 */
[----:B------:R-:W-:Y:S01]  /*3cd0*/  FMUL.FTZ R107, R22, UR10 ;  /* 0x0000000a166b7c20 */ /* 0x000fe20008410000 */
[----:B------:R-:W-:-:S03]  /*3ce0*/  FMUL.FTZ R121, R23, UR10 ;  /* 0x0000000a17797c20 */ /* 0x000fc60008410000 */
[----:B------:R5:W1:Y:S08]  /*3cf0*/  MUFU.TANH R101, R5 ;  /* 0x0000000500657308 */ /* 0x000a700000002400 */
[----:B------:R3:W1:Y:S08]  /*3d00*/  MUFU.TANH R104, R20 ;  /* 0x0000001400687308 */ /* 0x0006700000002400 */
[----:B------:R-:W1:Y:S01]  /*3d10*/  MUFU.TANH R191, R191 ;  /* 0x000000bf00bf7308 */ /* 0x000e620000002400 */
[C---:B----4-:R-:W-:Y:S01]  /*3d20*/  HMMA.16816.F32 R28, R16.reuse, R8, R28 ;  /* 0x00000008101c723c */ /* 0x050fe2000000181c */
[----:B-----5:R-:W4:Y:S06]  /*3d30*/  LDSM.16.M88.4 R4, [R46+0x4800] ;  /* 0x004800002e04783b */ /* 0x020f2c0000000200 */
[----:B------:R-:W1:Y:S01]  /*3d40*/  MUFU.TANH R181, R181 ;  /* 0x000000b500b57308 */ /* 0x000e620000002400 */
[----:B---3--:R-:W3:Y:S01]  /*3d50*/  LDSM.16.M88.4 R20, [R228+0x4c00] ;  /* 0x004c0000e414783b */ /* 0x008ee20000000200 */
[----:B------:R-:W-:Y:S06]  /*3d60*/  HMMA.16816.F32 R12, R16, R10, R12 ;  /* 0x0000000a100c723c */ /* 0x000fec000000180c */
[----:B------:R-:W1:Y:S02]  /*3d70*/  MUFU.TANH R251, R251 ;  /* 0x000000fb00fb7308 */ /* 0x000e640000002400 */
[C---:B--2---:R-:W-:Y:S02]  /*3d80*/  HMMA.16816.F32 R8, R24.reuse, R36, RZ ;  /* 0x000000241808723c */ /* 0x044fe400000018ff */
[----:B------:R-:W-:Y:S01]  /*3d90*/  FMUL.FTZ R28, R28, UR10 ;  /* 0x0000000a1c1c7c20 */ /* 0x000fe20008410000 */
[----:B------:R-:W-:Y:S01]  /*3da0*/  FMUL.FTZ R127, R29, UR10 ;  /* 0x0000000a1d7f7c20 */ /* 0x000fe20008410000 */
[----:B------:R-:W-:Y:S01]  /*3db0*/  FMUL.FTZ R134, R30, UR10 ;  /* 0x0000000a1e867c20 */ /* 0x000fe20008410000 */
[----:B------:R-:W-:Y:S01]  /*3dc0*/  FMUL.FTZ R132, R31, UR10 ;  /* 0x0000000a1f847c20 */ /* 0x000fe20008410000 */
[----:B------:R2:W1:Y:S02]  /*3dd0*/  MUFU.TANH R133, R28 ;  /* 0x0000001c00857308 */ /* 0x0004640000002400 */
[----:B------:R-:W-:Y:S03]  /*3de0*/  HMMA.16816.F32 R36, R24, R38, RZ ;  /* 0x000000261824723c */ /* 0x000fe600000018ff */
[----:B------:R-:W-:Y:S01]  /*3df0*/  FMUL.FTZ R136, R14, UR10 ;  /* 0x0000000a0e887c20 */ /* 0x000fe20008410000 */
[----:B------:R-:W-:-:S02]  /*3e00*/  FMUL.FTZ R135, R15, UR10 ;  /* 0x0000000a0f877c20 */ /* 0x000fc40008410000 */
[----:B------:R-:W1:Y:S08]  /*3e10*/  MUFU.TANH R197, R197 ;  /* 0x000000c500c57308 */ /* 0x000e700000002400 */
[----:B------:R-:W1:Y:S01]  /*3e20*/  MUFU.TANH R247, R247 ;  /* 0x000000f700f77308 */ /* 0x000e620000002400 */
[----:B--2---:R-:W2:Y:S01]  /*3e30*/  LDSM.16.M88.4 R28, [R46+0x4c00] ;  /* 0x004c00002e1c783b */ /* 0x004ea20000000200 */
[----:B----4-:R-:W-:Y:S01]  /*3e40*/  HMMA.16816.F32 R8, R16, R4, R8 ;  /* 0x000000041008723c */ /* 0x010fe20000001808 */
[----:B------:R-:W-:Y:S01]  /*3e50*/  FMUL.FTZ R4, R12, UR10 ;  /* 0x0000000a0c047c20 */ /* 0x000fe20008410000 */
[----:B------:R-:W-:Y:S01]  /*3e60*/  FMUL.FTZ R5, R13, UR10 ;  /* 0x0000000a0d057c20 */ /* 0x000fe20008410000 */
[----:B------:R-:W-:-:S04]  /*3e70*/  DEPBAR.LE SB0, 0x0 ;  /* 0x000080000000791a */ /* 0x000fc80000000000 */
[----:B------:R-:W4:Y:S01]  /*3e80*/  MUFU.TANH R243, R243 ;  /* 0x000000f300f37308 */ /* 0x000f220000002400 */
[C---:B---3--:R-:W-:Y:S07]  /*3e90*/  HMMA.16816.F32 R12, R24.reuse, R20, RZ ;  /* 0x00000014180c723c */ /* 0x048fee00000018ff */
[----:B------:R-:W3:Y:S01]  /*3ea0*/  MUFU.TANH R225, R225 ;  /* 0x000000e100e17308 */ /* 0x000ee20000002400 */
[----:B------:R-:W-:Y:S03]  /*3eb0*/  HMMA.16816.F32 R20, R24, R22, RZ ;  /* 0x000000161814723c */ /* 0x000fe600000018ff */
[----:B------:R-:W-:-:S04]  /*3ec0*/  FMUL.FTZ R8, R8, UR10 ;  /* 0x0000000a08087c20 */ /* 0x000fc80008410000 */
[----:B------:R-:W1:Y:S01]  /*3ed0*/  MUFU.TANH R221, R221 ;  /* 0x000000dd00dd7308 */ /* 0x000e620000002400 */
[----:B------:R-:W-:Y:S01]  /*3ee0*/  HMMA.16816.F32 R36, R16, R6, R36 ;  /* 0x000000061024723c */ /* 0x000fe20000001824 */
[----:B------:R-:W-:Y:S01]  /*3ef0*/  FMUL.FTZ R6, R9, UR10 ;  /* 0x0000000a09067c20 */ /* 0x000fe20008410000 */
[----:B------:R-:W-:Y:S01]  /*3f00*/  FMUL.FTZ R9, R10, UR10 ;  /* 0x0000000a0a097c20 */ /* 0x000fe20008410000 */
[----:B------:R-:W-:-:S04]  /*3f10*/  FMUL.FTZ R7, R11, UR10 ;  /* 0x0000000a0b077c20 */ /* 0x000fc80008410000 */
[----:B------:R-:W1:Y:S05]  /*3f20*/  MUFU.TANH R219, R219 ;  /* 0x000000db00db7308 */ /* 0x000e6a0000002400 */
[C---:B--2---:R-:W-:Y:S03]  /*3f30*/  HMMA.16816.F32 R20, R16.reuse, R30, R20 ;  /* 0x0000001e1014723c */ /* 0x044fe60000001814 */
[----:B------:R-:W2:Y:S04]  /*3f40*/  MUFU.TANH R233, R233 ;  /* 0x000000e900e97308 */ /* 0x000ea80000002400 */
[----:B------:R-:W-:Y:S01]  /*3f50*/  FMUL.FTZ R10, R36, UR10 ;  /* 0x0000000a240a7c20 */ /* 0x000fe20008410000 */
[----:B------:R-:W-:Y:S01]  /*3f60*/  FMUL.FTZ R26, R37, UR10 ;  /* 0x0000000a251a7c20 */ /* 0x000fe20008410000 */
[----:B------:R-:W-:Y:S01]  /*3f70*/  FMUL.FTZ R38, R38, UR10 ;  /* 0x0000000a26267c20 */ /* 0x000fe20008410000 */
[----:B------:R-:W-:Y:S01]  /*3f80*/  FMUL.FTZ R24, R39, UR10 ;  /* 0x0000000a27187c20 */ /* 0x000fe20008410000 */
[----:B------:R-:W-:Y:S01]  /*3f90*/  HMMA.16816.F32 R12, R16, R28, R12 ;  /* 0x0000001c100c723c */ /* 0x000fe2000000180c */
[----:B------:R-:W1:Y:S08]  /*3fa0*/  MUFU.TANH R227, R227 ;  /* 0x000000e300e37308 */ /* 0x000e700000002400 */
[----:B------:R-:W1:Y:S01]  /*3fb0*/  MUFU.TANH R207, R207 ;  /* 0x000000cf00cf7308 */ /* 0x000e620000002400 */
[----:B------:R-:W-:Y:S01]  /*3fc0*/  FMUL.FTZ R142, R22, UR10 ;  /* 0x0000000a168e7c20 */ /* 0x000fe20008410000 */
[----:B------:R-:W-:Y:S01]  /*3fd0*/  FMUL.FTZ R22, R23, UR10 ;  /* 0x0000000a17167c20 */ /* 0x000fe20008410000 */
[----:B------:R-:W-:Y:S01]  /*3fe0*/  FMUL.FTZ R20, R20, UR10 ;  /* 0x0000000a14147c20 */ /* 0x000fe20008410000 */
[----:B------:R-:W-:-:S04]  /*3ff0*/  FMUL.FTZ R21, R21, UR10 ;  /* 0x0000000a15157c20 */ /* 0x000fc80008410000 */
[----:B------:R-:W1:Y:S02]  /*4000*/  MUFU.TANH R203, R203 ;  /* 0x000000cb00cb7308 */ /* 0x000e640000002400 */
[----:B------:R-:W-:Y:S01]  /*4010*/  FMUL.FTZ R12, R12, UR10 ;  /* 0x0000000a0c0c7c20 */ /* 0x000fe20008410000 */
[----:B------:R-:W-:Y:S01]  /*4020*/  FMUL.FTZ R13, R13, UR10 ;  /* 0x0000000a0d0d7c20 */ /* 0x000fe20008410000 */
[----:B------:R-:W-:Y:S01]  /*4030*/  FMUL.FTZ R14, R14, UR10 ;  /* 0x0000000a0e0e7c20 */ /* 0x000fe20008410000 */
[----:B------:R-:W-:-:S03]  /*4040*/  FMUL.FTZ R15, R15, UR10 ;  /* 0x0000000a0f0f7c20 */ /* 0x000fc60008410000 */
[----:B------:R-:W1:Y:S08]  /*4050*/  MUFU.TANH R201, R201 ;  /* 0x000000c900c97308 */ /* 0x000e700000002400 */
        /* <DEDUP_REMOVED lines=35> */
[----:B------:R1:W1:Y:S08]  /*4290*/  MUFU.TANH R36, R12 ;  /* 0x0000000c00247308 */ /* 0x0002700000002400 */
[----:B------:R1:W1:Y:S08]  /*42a0*/  MUFU.TANH R144, R13 ;  /* 0x0000000d00907308 */ /* 0x0002700000002400 */
[----:B------:R1:W1:Y:S08]  /*42b0*/  MUFU.TANH R140, R14 ;  /* 0x0000000e008c7308 */ /* 0x0002700000002400 */
[----:B------:R1:W1:Y:S08]  /*42c0*/  MUFU.TANH R138, R15 ;  /* 0x0000000f008a7308 */ /* 0x0002700000002400 */
[----:B------:R1:W1:Y:S08]  /*42d0*/  MUFU.TANH R147, R20 ;  /* 0x0000001400937308 */ /* 0x0002700000002400 */
[----:B------:R1:W1:Y:S08]  /*42e0*/  MUFU.TANH R146, R21 ;  /* 0x0000001500927308 */ /* 0x0002700000002400 */
[----:B------:R-:W1:Y:S08]  /*42f0*/  MUFU.TANH R142, R142 ;  /* 0x0000008e008e7308 */ /* 0x000e700000002400 */
[----:B------:R-:W1:Y:S01]  /*4300*/  MUFU.TANH R22, R22 ;  /* 0x0000001600167308 */ /* 0x000e620000002400 */
[----:B------:R-:W-:Y:S06]  /*4310*/  BAR.SYNC.DEFER_BLOCKING 0x0 ;  /* 0x0000000000007b1d */ /* 0x000fec0000010000 */
[----:B--234-:R-:W-:Y:S05]  /*4320*/  @!P0 BRA `(.L_x_623) ;  /* 0x0000000800308947 */ /* 0x01cfea0003800000 */
        /* <DEDUP_REMOVED lines=11> */
.L_x_624:
[----:B-1----:R-:W1:Y:S01]  /*43e0*/  LDC R12, c[0x0][0x4f0] ;  /* 0x00013c00ff0c7b82 */ /* 0x002e620000000800 */
        /* <DEDUP_REMOVED lines=57> */
[----:B------:R-:W-:-:S07]  /*4780*/  LEA.HI.X R231, R12, R231, R2, 0x1, P1 ;  /* 0x000000e70ce77211 */ /* 0x000fce00008f0c02 */
.L_x_625:
[----:B------:R-:W2:Y:S01]  /*4790*/  LDCU UR5, c[0x0][0x440] ;  /* 0x00008800ff0577ac */ /* 0x000ea20008000800 */
[C---:B------:R-:W-:Y:S01]  /*47a0*/  LEA R18, P3, R32.reuse, R232, 0x6 ;  /* 0x000000e820127211 */ /* 0x040fe200078630ff */
[----:B------:R-:W-:Y:S03]  /*47b0*/  BSSY.RECONVERGENT B0, `(.L_x_626) ;  /* 0x0000042000007945 */ /* 0x000fe60003800200 */
[----:B------:R-:W-:Y:S02]  /*47c0*/  LEA.HI.X R19, R32, R231, R33, 0x6, P3 ;  /* 0x000000e720137211 */ /* 0x000fe400018f3421 */
[C---:B--2---:R-:W-:Y:S02]  /*47d0*/  ISETP.GE.AND P2, PT, R238.reuse, UR5, PT ;  /* 0x00000005ee007c0c */ /* 0x044fe4000bf46270 */
[----:B------:R-:W-:-:S11]  /*47e0*/  ISETP.GE.AND P1, PT, R238, UR5, PT ;  /* 0x00000005ee007c0c */ /* 0x000fd6000bf26270 */
[----:B-1----:R-:W-:Y:S02]  /*47f0*/  @!P2 IMAD.MOV.U32 R20, RZ, RZ, R232 ;  /* 0x000000ffff14a224 */ /* 0x002fe400078e00e8 */
[----:B------:R-:W-:Y:S01]  /*4800*/  @!P2 IMAD.MOV.U32 R21, RZ, RZ, R231 ;  /* 0x000000ffff15a224 */ /* 0x000fe200078e00e7 */
[CC--:B------:R-:W-:Y:S01]  /*4810*/  @!P1 LEA R16, P4, R32.reuse, R18.reuse, 0x6 ;  /* 0x0000001220109211 */ /* 0x0c0fe200078830ff */
[----:B------:R-:W-:Y:S01]  /*4820*/  @!P1 IMAD.MOV.U32 R14, RZ, RZ, R18 ;  /* 0x000000ffff0e9224 */ /* 0x000fe200078e0012 */
[-C--:B------:R-:W-:Y:S01]  /*4830*/  @!P1 MOV R12, R18.reuse ;  /* 0x00000012000c9202 */ /* 0x080fe20000000f00 */
[--C-:B------:R-:W-:Y:S01]  /*4840*/  @!P1 IMAD.MOV.U32 R15, RZ, RZ, R19.reuse ;  /* 0x000000ffff0f9224 */ /* 0x100fe200078e0013 */
[C---:B------:R-:W-:Y:S01]  /*4850*/  @!P1 LEA R28, P3, R32.reuse, R18, 0x7 ;  /* 0x00000012201c9211 */ /* 0x040fe200078638ff */
[----:B------:R-:W-:Y:S01]  /*4860*/  @!P1 IMAD.MOV.U32 R13, RZ, RZ, R19 ;  /* 0x000000ffff0d9224 */ /* 0x000fe200078e0013 */
[----:B------:R-:W-:Y:S01]  /*4870*/  @!PT LDS RZ, [RZ] ;  /* 0x00000000fffff984 */ /* 0x000fe20000000800 */
[----:B------:R-:W-:Y:S01]  /*4880*/  @!PT LDS RZ, [RZ] ;  /* 0x00000000fffff984 */ /* 0x000fe20000000800 */
[----:B------:R-:W-:Y:S01]  /*4890*/  @!PT LDS RZ, [RZ] ;  /* 0x00000000fffff984 */ /* 0x000fe20000000800 */
[----:B------:R1:W-:Y:S01]  /*48a0*/  @!P2 LDGSTS.E.BYPASS.LTC128B.128 [R237+0x1000], desc[UR16][R20.64] ;  /* 0x0100000014edafae */ /* 0x0003e2000b981a10 */
[----:B------:R-:W-:Y:S01]  /*48b0*/  @!P1 IMAD R11, R33, 0xc0, RZ ;  /* 0x000000c0210b9824 */ /* 0x000fe200078e02ff */
[CC--:B------:R-:W-:Y:S01]  /*48c0*/  @!P1 LEA.HI.X R17, R32.reuse, R19.reuse, R33, 0x6, P4 ;  /* 0x0000001320119211 */ /* 0x0c0fe200020f3421 */
[C---:B------:R-:W-:Y:S01]  /*48d0*/  @!P1 IMAD.WIDE.U32 R14, R32.reuse, 0xc0, R14 ;  /* 0x000000c0200e9825 */ /* 0x040fe200078e000e */
[----:B------:R2:W-:Y:S01]  /*48e0*/  @P2 STS.128 [R237+0x1000], RZ ;  /* 0x001000ffed002388 */ /* 0x0005e20000000c00 */
[----:B------:R-:W-:-:S02]  /*48f0*/  @!P1 LEA.HI.X R29, R32, R19, R33, 0x7, P3 ;  /* 0x00000013201d9211 */ /* 0x000fc400018f3c21 */
[----:B------:R-:W-:Y:S01]  /*4900*/  @!P1 IMAD R2, R33, 0x140, RZ ;  /* 0x0000014021029824 */ /* 0x000fe200078e02ff */
[----:B------:R2:W-:Y:S01]  /*4910*/  @P1 STS.128 [R237+0x1800], RZ ;  /* 0x001800ffed001388 */ /* 0x0005e20000000c00 */
[----:B------:R-:W-:-:S03]  /*4920*/  @!P1 IMAD.WIDE.U32 R12, R32, 0x140, R12 ;  /* 0x00000140200c9825 */ /* 0x000fc600078e000c */
[----:B------:R-:W-:Y:S01]  /*4930*/  @!PT LDS RZ, [RZ] ;  /* 0x00000000fffff984 */ /* 0x000fe20000000800 */
[----:B------:R-:W-:Y:S01]  /*4940*/  @!PT LDS RZ, [RZ] ;  /* 0x00000000fffff984 */ /* 0x000fe20000000800 */
[----:B------:R-:W-:Y:S01]  /*4950*/  @!PT LDS RZ, [RZ] ;  /* 0x00000000fffff984 */ /* 0x000fe20000000800 */
[----:B------:R2:W-:Y:S01]  /*4960*/  @!P1 LDGSTS.E.BYPASS.LTC128B.128 [R237+0x1800], desc[UR16][R18.64] ;  /* 0x0180000012ed9fae */ /* 0x0005e2000b981a10 */
[----:B------:R-:W-:Y:S01]  /*4970*/  @!P1 IMAD.IADD R15, R11, 0x1, R15 ;  /* 0x000000010b0f9824 */ /* 0x000fe200078e020f */
[----:B------:R-:W-:Y:S02]  /*4980*/  @!P1 IADD3 R13, PT, PT, R2, R13, RZ ;  /* 0x0000000d020d9210 */ /* 0x000fe40007ffe0ff */
[----:B------:R2:W-:Y:S04]  /*4990*/  @P1 STS.128 [R237+0x2000], RZ ;  /* 0x002000ffed001388 */ /* 0x0005e80000000c00 */
[----:B------:R-:W-:Y:S01]  /*49a0*/  @!PT LDS RZ, [RZ] ;  /* 0x00000000fffff984 */ /* 0x000fe20000000800 */
[----:B------:R-:W-:Y:S01]  /*49b0*/  @!PT LDS RZ, [RZ] ;  /* 0x00000000fffff984 */ /* 0x000fe20000000800 */
[----:B------:R-:W-:Y:S01]  /*49c0*/  @!PT LDS RZ, [RZ] ;  /* 0x00000000fffff984 */ /* 0x000fe20000000800 */
[----:B------:R2:W-:Y:S04]  /*49d0*/  @!P1 LDGSTS.E.BYPASS.LTC128B.128 [R237+0x2000], desc[UR16][R16.64] ;  /* 0x0200000010ed9fae */ /* 0x0005e8000b981a10 */
[----:B------:R2:W-:Y:S01]  /*49e0*/  @P1 STS.128 [R237+0x2800], RZ ;  /* 0x002800ffed001388 */ /* 0x0005e20000000c00 */
[----:B-1----:R-:W-:-:S03]  /*49f0*/  @!P1 LEA R20, P2, R32, R18, 0x8 ;  /* 0x0000001220149211 */ /* 0x002fc600078440ff */
[----:B------:R-:W-:Y:S01]  /*4a00*/  @!PT LDS RZ, [RZ] ;  /* 0x00000000fffff984 */ /* 0x000fe20000000800 */
[----:B------:R-:W-:Y:S01]  /*4a10*/  @!PT LDS RZ, [RZ] ;  /* 0x00000000fffff984 */ /* 0x000fe20000000800 */
[----:B------:R-:W-:Y:S01]  /*4a20*/  @!PT LDS RZ, [RZ] ;  /* 0x00000000fffff984 */ /* 0x000fe20000000800 */
[----:B------:R2:W-:Y:S01]  /*4a30*/  @!P1 LDGSTS.E.BYPASS.LTC128B.128 [R237+0x2800], desc[UR16][R28.64] ;  /* 0x028000001ced9fae */ /* 0x0005e2000b981a10 */
[----:B------:R-:W-:-:S03]  /*4a40*/  @!P1 LEA.HI.X R21, R32, R19, R33, 0x8, P2 ;  /* 0x0000001320159211 */ /* 0x000fc600010f4421 */
        /* <DEDUP_REMOVED lines=18> */
[----:B--2---:R-:W-:-:S05]  /*4b70*/  IMAD.WIDE.U32 R18, R32, 0x180, R18 ;  /* 0x0000018020127825 */ /* 0x004fca00078e0012 */
[----:B------:R-:W-:-:S05]  /*4b80*/  IADD3 R19, PT, PT, R2, R19, RZ ;  /* 0x0000001302137210 */ /* 0x000fca0007ffe0ff */
[----:B------:R-:W-:Y:S01]  /*4b90*/  @!PT LDS RZ, [RZ] ;  /* 0x00000000fffff984 */ /* 0x000fe20000000800 */
[----:B------:R-:W-:Y:S01]  /*4ba0*/  @!PT LDS RZ, [RZ] ;  /* 0x00000000fffff984 */ /* 0x000fe20000000800 */
[----:B------:R-:W-:Y:S01]  /*4bb0*/  @!PT LDS RZ, [RZ] ;  /* 0x00000000fffff984 */ /* 0x000fe20000000800 */
[----:B------:R1:W-:Y:S02]  /*4bc0*/  LDGSTS.E.BYPASS.LTC128B.128 [R237+0x4800], desc[UR16][R18.64] ;  /* 0x0480000012ed7fae */ /* 0x0003e4000b981a10 */
.L_x_627:
[----:B------:R-:W-:Y:S05]  /*4bd0*/  BSYNC.RECONVERGENT B0 ;  /* 0x0000000000007941 */ /* 0x000fea0003800200 */
.L_x_626:
[----:B------:R-:W0:Y:S02]  /*4be0*/  LDGDEPBAR ;  /* 0x00000000000079af */ /* 0x000e240000000000 */
.L_x_623:
[----:B------:R-:W-:Y:S01]  /*4bf0*/  IMAD.SHL.U32 R48, R148, 0x2, RZ ;  /* 0x0000000294307824 */ /* 0x000fe200078e00ff */
[----:B------:R-:W3:Y:S01]  /*4c00*/  LDCU UR6, c[0x0][0x45c] ;  /* 0x00008b80ff0677ac */ /* 0x000ee20008000800 */
[----:B------:R-:W-:Y:S01]  /*4c10*/  LOP3.LUT R150, R0, 0x120, R41, 0xf8, !PT ;  /* 0x0000012000967812 */ /* 0x000fe200078ef829 */
[----:B------:R-:W-:Y:S02]  /*4c20*/  IMAD.MOV.U32 R246, RZ, RZ, -0x1 ;  /* 0xfffffffffff67424 */ /* 0x000fe400078e00ff */
[----:B------:R-:W-:Y:S02]  /*4c30*/  LOP3.LUT R48, R48, 0x6, RZ, 0xc0, !PT ;  /* 0x0000000630307812 */ /* 0x000fe400078ec0ff */
[----:B------:R-:W-:-:S03]  /*4c40*/  LEA R150, R150, UR4, 0x1 ;  /* 0x0000000496967c11 */ /* 0x000fc6000f8e08ff */
[----:B------:R-:W-:Y:S02]  /*4c50*/  IMAD R2, R3, 0x100, R48 ;  /* 0x0000010003027824 */ /* 0x000fe400078e0230 */
[----:B------:R-:W-:Y:S02]  /*4c60*/  VIADD R248, R150, 0x5000 ;  /* 0x0000500096f87836 */ /* 0x000fe40000000000 */
[C---:B-12---:R-:W-:Y:S02]  /*4c70*/  VIADD R12, R2.reuse, 0xffffff00 ;  /* 0xffffff00020c7836 */ /* 0x046fe40000000000 */
[C---:B------:R-:W-:Y:S02]  /*4c80*/  VIADD R11, R2.reuse, 0xffffff01 ;  /* 0xffffff01020b7836 */ /* 0x040fe40000000000 */
[----:B------:R-:W-:Y:S01]  /*4c90*/  VIADD R13, R2, 0xffffff10 ;  /* 0xffffff10020d7836 */ /* 0x000fe20000000000 */
[-C--:B------:R-:W-:Y:S01]  /*4ca0*/  ISETP.GE.AND P1, PT, R12, R60.reuse, PT ;  /* 0x0000003c0c00720c */ /* 0x080fe20003f26270 */
[----:B------:R-:W-:Y:S01]  /*4cb0*/  VIADD R15, R2, 0xffffff18 ;  /* 0xffffff18020f7836 */ /* 0x000fe20000000000 */
[-C--:B------:R-:W-:Y:S01]  /*4cc0*/  ISETP.GE.AND P3, PT, R12, R35.reuse, PT ;  /* 0x000000230c00720c */ /* 0x080fe20003f66270 */
[C---:B------:R-:W-:Y:S01]  /*4cd0*/  VIADD R12, R2.reuse, 0xffffff08 ;  /* 0xffffff08020c7836 */ /* 0x040fe20000000000 */
[CC--:B------:R-:W-:Y:S01]  /*4ce0*/  ISETP.GE.AND P6, PT, R11.reuse, R60.reuse, PT ;  /* 0x0000003c0b00720c */ /* 0x0c0fe20003fc6270 */
[C---:B------:R-:W-:Y:S01]  /*4cf0*/  VIADD R19, R2.reuse, 0xffffff20 ;  /* 0xffffff2002137836 */ /* 0x040fe20000000000 */
[-C--:B------:R-:W-:Y:S01]  /*4d00*/  ISETP.GE.AND P2, PT, R11, R35.reuse, PT ;  /* 0x000000230b00720c */ /* 0x080fe20003f46270 */
[C---:B------:R-:W-:Y:S01]  /*4d10*/  VIADD R11, R2.reuse, 0xffffff09 ;  /* 0xffffff09020b7836 */ /* 0x040fe20000000000 */
[----:B------:R-:W-:Y:S01]  /*4d20*/  FSEL R21, R75, -INF , !P1 ;  /* 0xff8000004b157808 */ /* 0x000fe20004800000 */
[----:B------:R-:W-:Y:S01]  /*4d30*/  VIADD R16, R2, 0xffffff21 ;  /* 0xffffff2102107836 */ /* 0x000fe20000000000 */
[----:B------:R-:W-:Y:S01]  /*4d40*/  ISETP.GE.AND P4, PT, R12, R60, PT ;  /* 0x0000003c0c00720c */ /* 0x000fe20003f86270 */
[----:B------:R-:W-:Y:S01]  /*4d50*/  VIADD R28, R2, 0xffffff28 ;  /* 0xffffff28021c7836 */ /* 0x000fe20000000000 */
[----:B------:R-:W-:Y:S01]  /*4d60*/  ISETP.GE.AND P1, PT, R12, R35, PT ;  /* 0x000000230c00720c */ /* 0x000fe20003f26270 */
[C---:B------:R-:W-:Y:S01]  /*4d70*/  VIADD R31, R2.reuse, 0xffffff29 ;  /* 0xffffff29021f7836 */ /* 0x040fe20000000000 */
[----:B------:R-:W-:Y:S01]  /*4d80*/  FSEL R12, R73, -INF , !P3 ;  /* 0xff800000490c7808 */ /* 0x000fe20005800000 */
[----:B------:R-:W-:Y:S01]  /*4d90*/  VIADD R39, R2, 0xffffff30 ;  /* 0xffffff3002277836 */ /* 0x000fe20000000000 */
[----:B------:R-:W-:-:S02]  /*4da0*/  FSEL R23, R74, -INF , !P6 ;  /* 0xff8000004a177808 */ /* 0x000fc40007000000 */
[CC--:B------:R-:W-:Y:S02]  /*4db0*/  ISETP.GE.AND P3, PT, R11.reuse, R60.reuse, PT ;  /* 0x0000003c0b00720c */ /* 0x0c0fe40003f66270 */
[-C--:B------:R-:W-:Y:S01]  /*4dc0*/  ISETP.GE.AND P6, PT, R11, R35.reuse, PT ;  /* 0x000000230b00720c */ /* 0x080fe20003fc6270 */
[----:B------:R-:W-:Y:S01]  /*4dd0*/  VIADD R11, R2, 0xffffff11 ;  /* 0xffffff11020b7836 */ /* 0x000fe20000000000 */
[----:B------:R-:W-:Y:S02]  /*4de0*/  FSEL R145, R72, -INF , !P2 ;  /* 0xff80000048917808 */ /* 0x000fe40005000000 */
[----:B------:R-:W-:Y:S02]  /*4df0*/  FSEL R20, R71, -INF , !P4 ;  /* 0xff80000047147808 */ /* 0x000fe40006000000 */
[C---:B------:R-:W-:Y:S02]  /*4e00*/  ISETP.GE.AND P2, PT, R13.reuse, R60, PT ;  /* 0x0000003c0d00720c */ /* 0x040fe40003f46270 */
[----:B------:R-:W-:Y:S01]  /*4e10*/  ISETP.GE.AND P4, PT, R13, R35, PT ;  /* 0x000000230d00720c */ /* 0x000fe20003f86270 */
[----:B------:R-:W-:Y:S01]  /*4e20*/  VIADD R13, R2, 0xffffff19 ;  /* 0xffffff19020d7836 */ /* 0x000fe20000000000 */
[----:B------:R-:W-:-:S02]  /*4e30*/  FSEL R14, R69, -INF , !P1 ;  /* 0xff800000450e7808 */ /* 0x000fc40004800000 */
[CC--:B------:R-:W-:Y:S02]  /*4e40*/  ISETP.GE.AND P1, PT, R11.reuse, R60.reuse, PT ;  /* 0x0000003c0b00720c */ /* 0x0c0fe40003f26270 */
[----:B------:R-:W-:Y:S02]  /*4e50*/  FSEL R72, R70, -INF , !P3 ;  /* 0xff80000046487808 */ /* 0x000fe40005800000 */
[----:B------:R-:W-:Y:S02]  /*4e60*/  ISETP.GE.AND P3, PT, R11, R35, PT ;  /* 0x000000230b00720c */ /* 0x000fe40003f66270 */
[----:B------:R-:W-:Y:S02]  /*4e70*/  FSEL R18, R68, -INF , !P6 ;  /* 0xff80000044127808 */ /* 0x000fe40007000000 */
[----:B------:R-:W-:Y:S02]  /*4e80*/  ISETP.GE.AND P6, PT, R15, R60, PT ;  /* 0x0000003c0f00720c */ /* 0x000fe40003fc6270 */
[----:B------:R-:W-:-:S02]  /*4e90*/  FSEL R11, R67, -INF , !P2 ;  /* 0xff800000430b7808 */ /* 0x000fc40005000000 */
[-C--:B------:R-:W-:Y:S02]  /*4ea0*/  ISETP.GE.AND P2, PT, R15, R35.reuse, PT ;  /* 0x000000230f00720c */ /* 0x080fe40003f46270 */
[----:B------:R-:W-:Y:S02]  /*4eb0*/  FSEL R25, R65, -INF , !P4 ;  /* 0xff80000041197808 */ /* 0x000fe40006000000 */
[C---:B------:R-:W-:Y:S02]  /*4ec0*/  ISETP.GE.AND P4, PT, R13.reuse, R60, PT ;  /* 0x0000003c0d00720c */ /* 0x040fe40003f86270 */
[----:B------:R-:W-:Y:S02]  /*4ed0*/  FSEL R15, R66, -INF , !P1 ;  /* 0xff800000420f7808 */ /* 0x000fe40004800000 */
[----:B------:R-:W-:Y:S02]  /*4ee0*/  ISETP.GE.AND P1, PT, R13, R35, PT ;  /* 0x000000230d00720c */ /* 0x000fe40003f26270 */
[----:B------:R-:W-:-:S02]  /*4ef0*/  FSEL R17, R64, -INF , !P3 ;  /* 0xff80000040117808 */ /* 0x000fc40005800000 */
[-C--:B------:R-:W-:Y:S02]  /*4f00*/  ISETP.GE.AND P3, PT, R19, R60.reuse, PT ;  /* 0x0000003c1300720c */ /* 0x080fe40003f66270 */
[----:B------:R-:W-:Y:S02]  /*4f10*/  FSEL R13, R63, -INF , !P6 ;  /* 0xff8000003f0d7808 */ /* 0x000fe40007000000 */
[----:B------:R-:W-:Y:S02]  /*4f20*/  ISETP.GE.AND P6, PT, R19, R35, PT ;  /* 0x000000231300720c */ /* 0x000fe40003fc6270 */
[----:B------:R-:W-:Y:S02]  /*4f30*/  FSEL R19, R61, -INF , !P2 ;  /* 0xff8000003d137808 */ /* 0x000fe40005000000 */
[----:B------:R-:W-:Y:S02]  /*4f40*/  FSEL R27, R62, -INF , !P4 ;  /* 0xff8000003e1b7808 */ /* 0x000fe40006000000 */
[----:B------:R-:W-:-:S02]  /*4f50*/  ISETP.GE.AND P2, PT, R16, R60, PT ;  /* 0x0000003c1000720c */ /* 0x000fc40003f46270 */
[-C--:B------:R-:W-:Y:S02]  /*4f60*/  ISETP.GE.AND P4, PT, R16, R35.reuse, PT ;  /* 0x000000231000720c */ /* 0x080fe40003f86270 */
[----:B------:R-:W-:Y:S02]  /*4f70*/  FSEL R16, R59, -INF , !P1 ;  /* 0xff8000003b107808 */ /* 0x000fe40004800000 */
[----:B------:R-:W-:Y:S02]  /*4f80*/  FSEL R30, R58, -INF , !P3 ;  /* 0xff8000003a1e7808 */ /* 0x000fe40005800000 */
[C---:B------:R-:W-:Y:S02]  /*4f90*/  ISETP.GE.AND P1, PT, R28.reuse, R60, PT ;  /* 0x0000003c1c00720c */ /* 0x040fe40003f26270 */
[----:B------:R-:W-:Y:S02]  /*4fa0*/  ISETP.GE.AND P3, PT, R28, R35, PT ;  /* 0x000000231c00720c */ /* 0x000fe40003f66270 */
[----:B------:R-:W-:Y:S01]  /*4fb0*/  FSEL R29, R56, -INF , !P6 ;  /* 0xff800000381d7808 */ /* 0x000fe20007000000 */
[----:B------:R-:W-:Y:S01]  /*4fc0*/  VIADD R56, R2, 0xffffff31 ;  /* 0xffffff3102387836 */ /* 0x000fe20000000000 */
[----:B------:R-:W-:-:S02]  /*4fd0*/  FSEL R28, R57, -INF , !P2 ;  /* 0xff800000391c7808 */ /* 0x000fc40005000000 */
[CC--:B------:R-:W-:Y:S02]  /*4fe0*/  ISETP.GE.AND P6, PT, R31.reuse, R60.reuse, PT ;  /* 0x0000003c1f00720c */ /* 0x0c0fe40003fc6270 */
[----:B------:R-:W-:Y:S02]  /*4ff0*/  ISETP.GE.AND P2, PT, R31, R35, PT ;  /* 0x000000231f00720c */ /* 0x000fe40003f46270 */
[----:B------:R-:W-:Y:S02]  /*5000*/  FSEL R31, R55, -INF , !P4 ;  /* 0xff800000371f7808 */ /* 0x000fe40006000000 */
[----:B------:R-:W-:Y:S01]  /*5010*/  FSEL R37, R54, -INF , !P1 ;  /* 0xff80000036257808 */ /* 0x000fe20004800000 */
[----:B------:R-:W-:Y:S01]  /*5020*/  VIADD R54, R2, 0xffffff38 ;  /* 0xffffff3802367836 */ /* 0x000fe20000000000 */
[----:B------:R-:W-:Y:S01]  /*5030*/  FSEL R109, R52, -INF , !P3 ;  /* 0xff800000346d7808 */ /* 0x000fe20005800000 */
[----:B------:R-:W-:Y:S01]  /*5040*/  VIADD R52, R2, 0xffffff39 ;  /* 0xffffff3902347836 */ /* 0x000fe20000000000 */
[----:B------:R-:W-:-:S02]  /*5050*/  ISETP.GE.AND P4, PT, R39, R60, PT ;  /* 0x0000003c2700720c */ /* 0x000fc40003f86270 */
[-C--:B------:R-:W-:Y:S02]  /*5060*/  ISETP.GE.AND P1, PT, R39, R35.reuse, PT ;  /* 0x000000232700720c */ /* 0x080fe40003f26270 */
[----:B------:R-:W-:Y:S01]  /*5070*/  FSEL R111, R50, -INF , !P4 ;  /* 0xff800000326f7808 */ /* 0x000fe20006000000 */
[----:B------:R-:W-:Y:S01]  /*5080*/  VIADD R50, R2, 0xffffff40 ;  /* 0xffffff4002327836 */ /* 0x000fe20000000000 */
[----:B------:R-:W-:Y:S01]  /*5090*/  FSEL R100, R42, -INF , !P1 ;  /* 0xff8000002a647808 */ /* 0x000fe20004800000 */
[----:B------:R-:W-:Y:S01]  /*50a0*/  VIADD R42, R2, 0xffffff41 ;  /* 0xffffff41022a7836 */ /* 0x000fe20000000000 */
[----:B------:R-:W-:Y:S02]  /*50b0*/  FSEL R128, R51, -INF , !P2 ;  /* 0xff80000033807808 */ /* 0x000fe40005000000 */
[----:B------:R-:W-:Y:S02]  /*50c0*/  ISETP.GE.AND P4, PT, R54, R35, PT ;  /* 0x000000233600720c */ /* 0x000fe40003f86270 */
[----:B------:R-:W-:-:S02]  /*50d0*/  ISETP.GE.AND P1, PT, R52, R60, PT ;  /* 0x0000003c3400720c */ /* 0x000fc40003f26270 */
[----:B------:R-:W-:Y:S02]  /*50e0*/  FSEL R39, R53, -INF , !P6 ;  /* 0xff80000035277808 */ /* 0x000fe40007000000 */
[-C--:B------:R-:W-:Y:S02]  /*50f0*/  ISETP.GE.AND P2, PT, R54, R60.reuse, PT ;  /* 0x0000003c3600720c */ /* 0x080fe40003f46270 */
[C---:B------:R-:W-:Y:S02]  /*5100*/  ISETP.GE.AND P3, PT, R56.reuse, R60, PT ;  /* 0x0000003c3800720c */ /* 0x040fe40003f66270 */
[----:B------:R-:W-:Y:S02]  /*5110*/  ISETP.GE.AND P6, PT, R56, R35, PT ;  /* 0x000000233800720c */ /* 0x000fe40003fc6270 */
[----:B------:R-:W-:Y:S02]  /*5120*/  FSEL R141, R78, -INF , !P4 ;  /* 0xff8000004e8d7808 */ /* 0x000fe40006000000 */
[----:B------:R-:W-:-:S02]  /*5130*/  FSEL R113, R77, -INF , !P1 ;  /* 0xff8000004d717808 */ /* 0x000fc40004800000 */
[----:B------:R-:W-:Y:S02]  /*5140*/  FSEL R115, R76, -INF , !P2 ;  /* 0xff8000004c737808 */ /* 0x000fe40005000000 */
[C---:B------:R-:W-:Y:S02]  /*5150*/  ISETP.GE.AND P4, PT, R42.reuse, R60, PT ;  /* 0x0000003c2a00720c */ /* 0x040fe40003f86270 */
[-C--:B------:R-:W-:Y:S01]  /*5160*/  ISETP.GE.AND P1, PT, R42, R35.reuse, PT ;  /* 0x000000232a00720c */ /* 0x080fe20003f26270 */
[C---:B------:R-:W-:Y:S01]  /*5170*/  VIADD R42, R2.reuse, 0xffffff49 ;  /* 0xffffff49022a7836 */ /* 0x040fe20000000000 */
[----:B------:R-:W-:Y:S01]  /*5180*/  FSEL R130, R43, -INF , !P3 ;  /* 0xff8000002b827808 */ /* 0x000fe20005800000 */
[----:B------:R-:W-:Y:S01]  /*5190*/  VIADD R43, R2, 0xffffffc9 ;  /* 0xffffffc9022b7836 */ /* 0x000fe20000000000 */
[----:B------:R-:W-:Y:S01]  /*51a0*/  FSEL R131, R40, -INF , !P6 ;  /* 0xff80000028837808 */ /* 0x000fe20007000000 */
[----:B------:R-:W-:Y:S01]  /*51b0*/  VIADD R40, R2, 0xffffff48 ;  /* 0xffffff4802287836 */ /* 0x000fe20000000000 */
[----:B------:R-:W-:-:S02]  /*51c0*/  ISETP.GE.AND P2, PT, R50, R35, PT ;  /* 0x000000233200720c */ /* 0x000fc40003f46270 */
[----:B------:R-:W-:Y:S02]  /*51d0*/  ISETP.GE.AND P3, PT, R52, R35, PT ;  /* 0x000000233400720c */ /* 0x000fe40003f66270 */
        /* <DEDUP_REMOVED lines=34> */
[----:B------:R-:W-:Y:S01]  /*5400*/  FSEL R114, R92, -INF , !P4 ;  /* 0xff8000005c727808 */ /* 0x000fe20006000000 */
[----:B------:R-:W-:Y:S01]  /*5410*/  VIADD R92, R150, 0x5020 ;  /* 0x00005020965c7836 */ /* 0x000fe20000000000 */
[----:B------:R-:W-:-:S02]  /*5420*/  ISETP.GE.AND P1, PT, R42, R60, PT ;  /* 0x0000003c2a00720c */ /* 0x000fc40003f26270 */
        /* <DEDUP_REMOVED lines=116> */
[C---:B------:R-:W-:Y:S02]  /*5b70*/  ISETP.GE.AND P2, PT, R42.reuse, R60, PT ;  /* 0x0000003c2a00720c */ /* 0x040fe40003f46270 */
[----:B------:R-:W-:Y:S02]  /*5b80*/  ISETP.GE.AND P4, PT, R42, R35, PT ;  /* 0x000000232a00720c */ /* 0x000fe40003f86270 */
[----:B------:R-:W-:Y:S02]  /*5b90*/  FMNMX3.FTZ R42, R21, R23, R20, !PT ;  /* 0x00000017152a7276 */ /* 0x000fe40007810014 */
[----:B------:R-:W-:Y:S02]  /*5ba0*/  FSEL R149, R149, -INF , !P6 ;  /* 0xff80000095957808 */ /* 0x000fe40007000000 */
[----:B------:R-:W-:-:S02]  /*5bb0*/  FMNMX3.FTZ R42, R42, R72, R11, !PT ;  /* 0x000000482a2a7276 */ /* 0x000fc4000781000b */
[----:B------:R-:W-:Y:S01]  /*5bc0*/  ISETP.GE.AND P6, PT, R40, R60, PT ;  /* 0x0000003c2800720c */ /* 0x000fe20003fc6270 */
[----:B------:R-:W-:Y:S01]  /*5bd0*/  VIADD R40, R2, 0xffffffc0 ;  /* 0xffffffc002287836 */ /* 0x000fe20000000000 */
[----:B------:R-:W-:Y:S02]  /*5be0*/  FMNMX3.FTZ R42, R42, R15, R13, !PT ;  /* 0x0000000f2a2a7276 */ /* 0x000fe4000781000d */
[----:B------:R-:W-:Y:S02]  /*5bf0*/  FSEL R123, R123, -INF , !P3 ;  /* 0xff8000007b7b7808 */ /* 0x000fe40005800000 */
[----:B------:R-:W-:Y:S02]  /*5c00*/  FMNMX3.FTZ R50, R42, R27, R30, !PT ;  /* 0x0000001b2a327276 */ /* 0x000fe4000781001e */
[----:B------:R-:W-:Y:S02]  /*5c10*/  FSEL R137, R137, -INF , !P6 ;  /* 0xff80000089897808 */ /* 0x000fe40007000000 */
[----:B------:R-:W-:-:S02]  /*5c20*/  FMNMX3.FTZ R42, R12, R145, R14, !PT ;  /* 0x000000910c2a7276 */ /* 0x000fc4000781000e */
[C---:B------:R-:W-:Y:S02]  /*5c30*/  ISETP.GE.AND P3, PT, R40.reuse, R60, PT ;  /* 0x0000003c2800720c */ /* 0x040fe40003f66270 */
[----:B------:R-:W-:Y:S01]  /*5c40*/  ISETP.GE.AND P6, PT, R40, R35, PT ;  /* 0x000000232800720c */ /* 0x000fe20003fc6270 */
[----:B------:R-:W-:Y:S01]  /*5c50*/  VIADD R40, R2, 0xffffffc8 ;  /* 0xffffffc802287836 */ /* 0x000fe20000000000 */
[----:B------:R-:W-:Y:S02]  /*5c60*/  FMNMX3.FTZ R50, R50, R28, R37, !PT ;  /* 0x0000001c32327276 */ /* 0x000fe40007810025 */
[----:B------:R-:W-:Y:S02]  /*5c70*/  FMNMX3.FTZ R42, R42, R18, R25, !PT ;  /* 0x000000122a2a7276 */ /* 0x000fe40007810019 */
[----:B------:R-:W-:Y:S02]  /*5c80*/  FSEL R117, R117, -INF , !P1 ;  /* 0xff80000075757808 */ /* 0x000fe40004800000 */
[----:B------:R-:W-:-:S02]  /*5c90*/  FSEL R103, R103, -INF , !P3 ;  /* 0xff80000067677808 */ /* 0x000fc40005800000 */
[----:B------:R-:W-:Y:S02]  /*5ca0*/  FMNMX3.FTZ R50, R50, R39, R111, !PT ;  /* 0x0000002732327276 */ /* 0x000fe4000781006f */
[C---:B------:R-:W-:Y:S02]  /*5cb0*/  ISETP.GE.AND P1, PT, R40.reuse, R60, PT ;  /* 0x0000003c2800720c */ /* 0x040fe40003f26270 */
[----:B------:R-:W-:Y:S01]  /*5cc0*/  ISETP.GE.AND P3, PT, R40, R35, PT ;  /* 0x000000232800720c */ /* 0x000fe20003f66270 */
[----:B------:R-:W-:Y:S01]  /*5cd0*/  VIADD R40, R2, 0xffffffd0 ;  /* 0xffffffd002287836 */ /* 0x000fe20000000000 */
[----:B------:R-:W-:Y:S02]  /*5ce0*/  FMNMX3.FTZ R42, R42, R17, R19, !PT ;  /* 0x000000112a2a7276 */ /* 0x000fe40007810013 */
[----:B------:R-:W-:Y:S02]  /*5cf0*/  FMNMX3.FTZ R50, R50, R130, R115, !PT ;  /* 0x0000008232327276 */ /* 0x000fe40007810073 */
[----:B------:R-:W-:-:S02]  /*5d00*/  FSEL R66, R99, -INF , !P4 ;  /* 0xff80000063427808 */ /* 0x000fc40006000000 */
[----:B------:R-:W-:Y:S02]  /*5d10*/  FSEL R93, R102, -INF , !P6 ;  /* 0xff800000665d7808 */ /* 0x000fe40007000000 */
[----:B------:R-:W-:Y:S02]  /*5d20*/  FSEL R101, R101, -INF , !P2 ;  /* 0xff80000065657808 */ /* 0x000fe40005000000 */
[----:B------:R-:W-:Y:S02]  /*5d30*/  FSEL R99, R104, -INF , !P1 ;  /* 0xff80000068637808 */ /* 0x000fe40004800000 */
[----:B------:R-:W-:Y:S02]  /*5d40*/  FMNMX3.FTZ R42, R42, R16, R29, !PT ;  /* 0x000000102a2a7276 */ /* 0x000fe4000781001d */
[C---:B------:R-:W-:Y:S02]  /*5d50*/  ISETP.GE.AND P6, PT, R43.reuse, R60, PT ;  /* 0x0000003c2b00720c */ /* 0x040fe40003fc6270 */
[----:B------:R-:W-:-:S02]  /*5d60*/  ISETP.GE.AND P2, PT, R43, R35, PT ;  /* 0x000000232b00720c */ /* 0x000fc40003f46270 */
        /* <DEDUP_REMOVED lines=15> */
[----:B------:R-:W-:Y:S02]  /*5e60*/  FMNMX3.FTZ R43, R50, R131, R141, !PT ;  /* 0x00000083322b7276 */ /* 0x000fe4000781008d */
[C---:B------:R-:W-:Y:S02]  /*5e70*/  ISETP.GE.AND P2, PT, R40.reuse, R60, PT ;  /* 0x0000003c2800720c */ /* 0x040fe40003f46270 */
[----:B------:R-:W-:Y:S01]  /*5e80*/  ISETP.GE.AND P4, PT, R40, R35, PT ;  /* 0x000000232800720c */ /* 0x000fe20003f86270 */
[----:B------:R-:W-:Y:S01]  /*5e90*/  VIADD R40, R2, 0xffffffd9 ;  /* 0xffffffd902287836 */ /* 0x000fe20000000000 */
[----:B------:R-:W-:Y:S02]  /*5ea0*/  FMNMX3.FTZ R42, R42, R173, R114, !PT ;  /* 0x000000ad2a2a7276 */ /* 0x000fe40007810072 */
[----:B------:R-:W-:-:S02]  /*5eb0*/  FMNMX3.FTZ R50, R43, R98, R108, !PT ;  /* 0x000000622b327276 */ /* 0x000fc4000781006c */
[----:B------:R-:W-:Y:S02]  /*5ec0*/  FSEL R63, R134, -INF , !P1 ;  /* 0xff800000863f7808 */ /* 0x000fe40004800000 */
[----:B------:R-:W-:Y:S02]  /*5ed0*/  FSEL R87, R127, -INF , !P3 ;  /* 0xff8000007f577808 */ /* 0x000fe40005800000 */
[----:B------:R-:W-:Y:S02]  /*5ee0*/  FMNMX3.FTZ R42, R42, R120, R175, !PT ;  /* 0x000000782a2a7276 */ /* 0x000fe400078100af */
[C---:B------:R-:W-:Y:S02]  /*5ef0*/  ISETP.GE.AND P1, PT, R40.reuse, R60, PT ;  /* 0x0000003c2800720c */ /* 0x040fe40003f26270 */
[----:B------:R-:W-:Y:S01]  /*5f00*/  ISETP.GE.AND P3, PT, R40, R35, PT ;  /* 0x000000232800720c */ /* 0x000fe20003f66270 */
[----:B------:R-:W-:Y:S01]  /*5f10*/  VIADD R40, R2, 0xffffffe0 ;  /* 0xffffffe002287836 */ /* 0x000fe20000000000 */
[----:B------:R-:W-:-:S02]  /*5f20*/  FMNMX3.FTZ R43, R50, R169, R171, !PT ;  /* 0x000000a9322b7276 */ /* 0x000fc400078100ab */
[----:B------:R-:W-:Y:S02]  /*5f30*/  FMNMX3.FTZ R42, R42, R126, R183, !PT ;  /* 0x0000007e2a2a7276 */ /* 0x000fe400078100b7 */
[----:B------:R-:W-:Y:S02]  /*5f40*/  FSEL R62, R132, -INF , !P6 ;  /* 0xff800000843e7808 */ /* 0x000fe40007000000 */
[----:B------:R-:W-:Y:S01]  /*5f50*/  FSEL R85, R4, -INF , !P2 ;  /* 0xff80000004557808 */ /* 0x000fe20005000000 */
[----:B------:R-:W-:Y:S01]  /*5f60*/  VIADD R4, R2, 0xffffffe1 ;  /* 0xffffffe102047836 */ /* 0x000fe20000000000 */
[----:B------:R-:W-:Y:S02]  /*5f70*/  FMNMX3.FTZ R43, R43, R110, R179, !PT ;  /* 0x0000006e2b2b7276 */ /* 0x000fe400078100b3 */
[C---:B------:R-:W-:Y:S02]  /*5f80*/  ISETP.GE.AND P6, PT, R40.reuse, R60, PT ;  /* 0x0000003c2800720c */ /* 0x040fe40003fc6270 */
[----:B------:R-:W-:-:S02]  /*5f90*/  ISETP.GE.AND P2, PT, R40, R35, PT ;  /* 0x000000232800720c */ /* 0x000fc40003f46270 */
        /* <DEDUP_REMOVED lines=10> */
[----:B------:R-:W-:Y:S02]  /*6040*/  FMNMX3.FTZ R8, R42, R225, R233, !PT ;  /* 0x000000e12a087276 */ /* 0x000fe400078100e9 */
[----:B------:R-:W-:-:S02]  /*6050*/  FMNMX3.FTZ R40, R40, R205, R199, !PT ;  /* 0x000000cd28287276 */ /* 0x000fc400078100c7 */
[----:B------:R-:W-:Y:S02]  /*6060*/  FSEL R61, R136, -INF , !P4 ;  /* 0xff800000883d7808 */ /* 0x000fe40006000000 */
[----:B------:R-:W-:Y:S02]  /*6070*/  FMNMX3.FTZ R8, R8, R227, R209, !PT ;  /* 0x000000e308087276 */ /* 0x000fe400078100d1 */
[----:B------:R-:W-:Y:S02]  /*6080*/  ISETP.GE.AND P4, PT, R4, R60, PT ;  /* 0x0000003c0400720c */ /* 0x000fe40003f86270 */
[----:B------:R-:W-:Y:S02]  /*6090*/  FMNMX3.FTZ R40, R40, R195, R163, !PT ;  /* 0x000000c328287276 */ /* 0x000fe400078100a3 */
[----:B------:R-:W-:Y:S02]  /*60a0*/  FMNMX3.FTZ R8, R8, R207, R203, !PT ;  /* 0x000000cf08087276 */ /* 0x000fe400078100cb */
[----:B------:R-:W-:-:S02]  /*60b0*/  FSEL R79, R6, -INF , !P4 ;  /* 0xff800000064f7808 */ /* 0x000fc40006000000 */
[----:B------:R-:W-:Y:S02]  /*60c0*/  FMNMX3.FTZ R6, R40, R161, R159, !PT ;  /* 0x000000a128067276 */ /* 0x000fe4000781009f */
[----:B------:R-:W-:Y:S01]  /*60d0*/  FSEL R83, R5, -INF , !P1 ;  /* 0xff80000005537808 */ /* 0x000fe20004800000 */
[----:B------:R-:W-:Y:S01]  /*60e0*/  LDSM.16.MT88.4 R40, [R68+0x400] ;  /* 0x000400004428783b */ /* 0x000fe20000004200 */
[----:B------:R-:W-:Y:S01]  /*60f0*/  ISETP.GE.AND P1, PT, R4, R35, PT ;  /* 0x000000230400720c */ /* 0x000fe20003f26270 */
[----:B------:R-:W-:Y:S01]  /*6100*/  VIADD R4, R2, 0xffffffe8 ;  /* 0xffffffe802047836 */ /* 0x000fe20000000000 */
[----:B------:R-:W-:Y:S02]  /*6110*/  FMNMX3.FTZ R8, R8, R201, R193, !PT ;  /* 0x000000c908087276 */ /* 0x000fe400078100c1 */
[----:B------:R-:W-:Y:S02]  /*6120*/  FMNMX3.FTZ R6, R6, R157, R143, !PT ;  /* 0x0000009d06067276 */ /* 0x000fe4000781008f */
[----:B------:R-:W-:-:S02]  /*6130*/  FMNMX3.FTZ R8, R8, R189, R187, !PT ;  /* 0x000000bd08087276 */ /* 0x000fc400078100bb */
[----:B------:R-:W-:Y:S02]  /*6140*/  FSEL R59, R135, -INF , !P3 ;  /* 0xff800000873b7808 */ /* 0x000fe40005800000 */
[C---:B------:R-:W-:Y:S02]  /*6150*/  ISETP.GE.AND P3, PT, R4.reuse, R60, PT ;  /* 0x0000003c0400720c */ /* 0x040fe40003f66270 */
        /* <DEDUP_REMOVED lines=13> */
[----:B------:R-:W-:Y:S02]  /*6230*/  FSEL R77, R10, -INF , !P3 ;  /* 0xff8000000a4d7808 */ /* 0x000fe40005800000 */
[C---:B------:R-:W-:Y:S02]  /*6240*/  ISETP.GE.AND P1, PT, R4.reuse, R60, PT ;  /* 0x0000003c0400720c */ /* 0x040fe40003f26270 */
[----:B------:R-:W-:Y:S01]  /*6250*/  ISETP.GE.AND P3, PT, R4, R35, PT ;  /* 0x000000230400720c */ /* 0x000fe20003f66270 */
[----:B------:R-:W-:Y:S01]  /*6260*/  VIADD R4, R2, 0xfffffff1 ;  /* 0xfffffff102047836 */ /* 0x000fe20000000000 */
[----:B------:R-:W-:Y:S02]  /*6270*/  FMNMX3.FTZ R6, R6, R97, R89, !PT ;  /* 0x0000006106067276 */ /* 0x000fe40007810059 */
[----:B------:R-:W-:-:S02]  /*6280*/  FMNMX3.FTZ R8, R8, R123, R119, !PT ;  /* 0x0000007b08087276 */ /* 0x000fc40007810077 */
        /* <DEDUP_REMOVED lines=21> */
[----:B------:R-:W-:Y:S02]  /*63e0*/  ISETP.GE.AND P1, PT, R4, R35, PT ;  /* 0x000000230400720c */ /* 0x000fe40003f26270 */
[----:B------:R-:W-:Y:S02]  /*63f0*/  FSEL R55, R24, -INF , !P4 ;  /* 0xff80000018377808 */ /* 0x000fe40006000000 */
[----:B------:R-:W-:Y:S02]  /*6400*/  FMNMX3.FTZ R4, R5, R59, R58, !PT ;  /* 0x0000003b05047276 */ /* 0x000fe4000781003a */
[----:B------:R-:W-:Y:S02]  /*6410*/  ISETP.GE.AND P4, PT, R2, R35, PT ;  /* 0x000000230200720c */ /* 0x000fe40003f86270 */
[----:B------:R-:W-:Y:S02]  /*6420*/  FMNMX.FTZ R2, R67, R6, !PT ;  /* 0x0000000643027209 */ /* 0x000fe40007810000 */
[----:B------:R-:W-:-:S02]  /*6430*/  FSEL R54, R140, -INF , !P3 ;  /* 0xff8000008c367808 */ /* 0x000fc40005800000 */
[----:B------:R-:W-:Y:S01]  /*6440*/  FMNMX3.FTZ R4, R4, R57, R56, !PT ;  /* 0x0000003904047276 */ /* 0x000fe20007810038 */
[----:B------:R-:W1:Y:S01]  /*6450*/  SHFL.BFLY PT, R7, R2, 0x2, 0x1f ;  /* 0x0c401f0002077f89 */ /* 0x000e6200000e0000 */
[----:B------:R-:W-:Y:S02]  /*6460*/  FSEL R53, R138, -INF , !P2 ;  /* 0xff8000008a357808 */ /* 0x000fe40005000000 */
[----:B------:R-:W-:Y:S02]  /*6470*/  FSEL R52, R142, -INF , !P1 ;  /* 0xff8000008e347808 */ /* 0x000fe40004800000 */
[----:B------:R-:W-:Y:S02]  /*6480*/  FMNMX3.FTZ R4, R4, R55, R54, !PT ;  /* 0x0000003704047276 */ /* 0x000fe40007810036 */
[----:B------:R-:W-:Y:S02]  /*6490*/  FSEL R51, R22, -INF , !P4 ;  /* 0xff80000016337808 */ /* 0x000fe40006000000 */
[----:B------:R-:W-:-:S04]  /*64a0*/  FMNMX3.FTZ R4, R4, R53, R52, !PT ;  /* 0x0000003504047276 */ /* 0x000fc80007810034 */
[----:B------:R-:W-:-:S05]  /*64b0*/  FMNMX.FTZ R8, R51, R4, !PT ;  /* 0x0000000433087209 */ /* 0x000fca0007810000 */
[----:B------:R-:W2:Y:S01]  /*64c0*/  SHFL.BFLY PT, R5, R8, 0x2, 0x1f ;  /* 0x0c401f0008057f89 */ /* 0x000ea200000e0000 */
[----:B-1----:R-:W-:-:S05]  /*64d0*/  FMNMX.FTZ R7, R2, R7, !PT ;  /* 0x0000000702077209 */ /* 0x002fca0007810000 */
[----:B------:R-:W1:Y:S01]  /*64e0*/  SHFL.BFLY PT, R6, R7, 0x1, 0x1f ;  /* 0x0c201f0007067f89 */ /* 0x000e6200000e0000 */
[----:B--2---:R-:W-:-:S05]  /*64f0*/  FMNMX.FTZ R5, R8, R5, !PT ;  /* 0x0000000508057209 */ /* 0x004fca0007810000 */
[----:B------:R-:W2:Y:S01]  /*6500*/  SHFL.BFLY PT, R4, R5, 0x1, 0x1f ;  /* 0x0c201f0005047f89 */ /* 0x000ea200000e0000 */
[----:B-1----:R-:W-:-:S04]  /*6510*/  FMNMX.FTZ R2, R7, R6, !PT ;  /* 0x0000000607027209 */ /* 0x002fc80007810000 */
[C---:B------:R-:W-:Y:S01]  /*6520*/  FSETP.NEU.FTZ.AND P1, PT, R2.reuse, -INF , PT ;  /* 0xff8000000200780b */ /* 0x040fe20003f3d000 */
[----:B---3--:R-:W-:-:S05]  /*6530*/  FMUL.FTZ R50, R2, UR6 ;  /* 0x0000000602327c20 */ /* 0x008fca0008410000 */
[----:B------:R-:W-:-:S05]  /*6540*/  FSEL R50, R50, RZ, P1 ;  /* 0x000000ff32327208 */ /* 0x000fca0000800000 */
[--C-:B------:R-:W-:Y:S01]  /*6550*/  FFMA.FTZ R147, R21, UR6, -R50.reuse ;  /* 0x0000000615937c23 */ /* 0x100fe20008010832 */
[--C-:B------:R-:W-:Y:S01]  /*6560*/  FFMA.FTZ R104, R23, UR6, -R50.reuse ;  /* 0x0000000617687c23 */ /* 0x100fe20008010832 */
[--C-:B------:R-:W-:Y:S01]  /*6570*/  FFMA.FTZ R135, R20, UR6, -R50.reuse ;  /* 0x0000000614877c23 */ /* 0x100fe20008010832 */
[----:B--2---:R-:W-:Y:S01]  /*6580*/  FMNMX.FTZ R0, R5, R4, !PT ;  /* 0x0000000405007209 */ /* 0x004fe20007810000 */
[----:B------:R-:W1:Y:S01]  /*6590*/  LDSM.16.MT88.4 R20, [R150+0x5000] ;  /* 0x005000009614783b */ /* 0x000e620000004200 */
[--C-:B------:R-:W-:Y:S01]  /*65a0*/  FFMA.FTZ R96, R72, UR6, -R50.reuse ;  /* 0x0000000648607c23 */ /* 0x100fe20008010832 */
[----:B------:R-:W-:Y:S01]  /*65b0*/  MUFU.EX2 R147, R147 ;  /* 0x0000009300937308 */ /* 0x000fe20000000800 */
[C---:B------:R-:W-:Y:S01]  /*65c0*/  FSETP.NEU.FTZ.AND P1, PT, R0.reuse, -INF , PT ;  /* 0xff8000000000780b */ /* 0x040fe20003f3d000 */
[----:B------:R-:W-:Y:S01]  /*65d0*/  FMUL.FTZ R70, R0, UR6 ;  /* 0x0000000600467c20 */ /* 0x000fe20008410000 */
[----:B------:R-:W2:Y:S01]  /*65e0*/  LDSM.16.MT88.4 R4, [R68] ;  /* 0x000000004404783b */ /* 0x000ea20000004200 */
[----:B------:R-:W-:Y:S01]  /*65f0*/  MUFU.EX2 R104, R104 ;  /* 0x0000006800687308 */ /* 0x000fe20000000800 */
[--C-:B------:R-:W-:Y:S01]  /*6600*/  FFMA.FTZ R127, R11, UR6, -R50.reuse ;  /* 0x000000060b7f7c23 */ /* 0x100fe20008010832 */
[--C-:B------:R-:W-:Y:S01]  /*6610*/  FFMA.FTZ R90, R15, UR6, -R50.reuse ;  /* 0x000000060f5a7c23 */ /* 0x100fe20008010832 */
[----:B------:R-:W-:Y:S01]  /*6620*/  FSEL R70, R70, RZ, P1 ;  /* 0x000000ff46467208 */ /* 0x000fe20000800000 */
[----:B------:R-:W-:Y:S01]  /*6630*/  MUFU.EX2 R135, R135 ;  /* 0x0000008700877308 */ /* 0x000fe20000000800 */
[----:B------:R-:W3:Y:S01]  /*6640*/  LDSM.16.MT88.4 R8, [R150+0x5400] ;  /* 0x005400009608783b */ /* 0x000ee20000004200 */
[--C-:B------:R-:W-:Y:S01]  /*6650*/  FFMA.FTZ R107, R13, UR6, -R50.reuse ;  /* 0x000000060d6b7c23 */ /* 0x100fe20008010832 */
[----:B------:R-:W-:Y:S01]  /*6660*/  FFMA.FTZ R78, R27, UR6, -R50 ;  /* 0x000000061b4e7c23 */ /* 0x000fe20008010832 */
[--C-:B------:R-:W-:Y:S01]  /*6670*/  FFMA.FTZ R102, R145, UR6, -R70.reuse ;  /* 0x0000000691667c23 */ /* 0x100fe20008010846 */
        /* <DEDUP_REMOVED lines=8> */
[----:B------:R-:W-:Y:S01]  /*6700*/  FFMA.FTZ R76, R16, UR6, -R70 ;  /* 0x00000006104c7c23 */ /* 0x000fe20008010846 */
[--C-:B------:R-:W-:Y:S01]  /*6710*/  FFMA.FTZ R72, R37, UR6, -R50.reuse ;  /* 0x0000000625487c23 */ /* 0x100fe20008010832 */
[--C-:B------:R-:W-:Y:S01]  /*6720*/  FFMA.FTZ R95, R39, UR6, -R50.reuse ;  /* 0x00000006275f7c23 */ /* 0x100fe20008010832 */
[----:B------:R-:W1:Y:S01]  /*6730*/  MUFU.EX2 R102, R102 ;  /* 0x0000006600667308 */ /* 0x000e620000000800 */
[----:B------:R-:W3:Y:S01]  /*6740*/  LDSM.16.MT88.4 R36, [R150+0x5800] ;  /* 0x005800009624783b */ /* 0x000ee20000004200 */
[--C-:B------:R-:W-:Y:S01]  /*6750*/  FFMA.FTZ R82, R111, UR6, -R50.reuse ;  /* 0x000000066f527c23 */ /* 0x100fe20008010832 */
[--C-:B------:R-:W-:Y:S01]  /*6760*/  FFMA.FTZ R91, R30, UR6, -R50.reuse ;  /* 0x000000061e5b7c23 */ /* 0x100fe20008010832 */
[----:B------:R-:W-:Y:S01]  /*6770*/  MUFU.EX2 R133, R133 ;  /* 0x0000008500857308 */ /* 0x000fe20000000800 */
[----:B------:R-:W-:Y:S01]  /*6780*/  FFMA.FTZ R74, R28, UR6, -R50 ;  /* 0x000000061c4a7c23 */ /* 0x000fe20008010832 */
[----:B----4-:R-:W-:Y:S01]  /*6790*/  F2FP.F16.F32.PACK_AB R14, R96, R135 ;  /* 0x00000087600e723e */ /* 0x010fe200000000ff */
[--C-:B------:R-:W-:Y:S01]  /*67a0*/  FFMA.FTZ R80, R29, UR6, -R70.reuse ;  /* 0x000000061d507c23 */ /* 0x100fe20008010846 */
[----:B------:R-:W4:Y:S01]  /*67b0*/  MUFU.EX2 R94, R94 ;  /* 0x0000005e005e7308 */ /* 0x000f220000000800 */
[--C-:B------:R-:W-:Y:S01]  /*67c0*/  FFMA.FTZ R111, R31, UR6, -R70.reuse ;  /* 0x000000061f6f7c23 */ /* 0x100fe20008010846 */
[----:B-----5:R-:W-:Y:S01]  /*67d0*/  F2FP.F16.F32.PACK_AB R12, R104, R147 ;  /* 0x00000093680c723e */ /* 0x020fe200000000ff */
[----:B------:R-:W5:Y:S01]  /*67e0*/  LDSM.16.MT88.4 R28, [R68+0x800] ;  /* 0x00080000441c783b */ /* 0x000f620000004200 */
[----:B------:R-:W-:Y:S01]  /*67f0*/  MUFU.EX2 R127, R127 ;  /* 0x0000007f007f7308 */ /* 0x000fe20000000800 */
[--C-:B------:R-:W-:Y:S01]  /*6800*/  FFMA.FTZ R109, R109, UR6, -R70.reuse ;  /* 0x000000066d6d7c23 */ /* 0x100fe20008010846 */
[----:B-1----:R-:W-:Y:S01]  /*6810*/  F2FP.F16.F32.PACK_AB R13, R102, R145 ;  /* 0x00000091660d723e */ /* 0x002fe200000000ff */
[----:B------:R-:W-:Y:S01]  /*6820*/  FFMA.FTZ R84, R128, UR6, -R70 ;  /* 0x0000000680547c23 */ /* 0x000fe20008010846 */
[----:B------:R-:W1:Y:S01]  /*6830*/  MUFU.EX2 R90, R90 ;  /* 0x0000005a005a7308 */ /* 0x000e620000000800 */
[--C-:B------:R-:W-:Y:S01]  /*6840*/  FFMA.FTZ R130, R130, UR6, -R50.reuse ;  /* 0x0000000682827c23 */ /* 0x100fe20008010832 */
[----:B------:R-:W-:Y:S01]  /*6850*/  FFMA.FTZ R132, R115, UR6, -R50 ;  /* 0x0000000673847c23 */ /* 0x000fe20008010832 */
[----:B------:R-:W-:Y:S01]  /*6860*/  FFMA.FTZ R128, R100, UR6, -R70 ;  /* 0x0000000664807c23 */ /* 0x000fe20008010846 */
[----:B------:R-:W-:Y:S01]  /*6870*/  MUFU.EX2 R107, R107 ;  /* 0x0000006b006b7308 */ /* 0x000fe20000000800 */
[----:B------:R-:W-:Y:S01]  /*6880*/  FFMA.FTZ R86, R113, UR6, -R50 ;  /* 0x0000000671567c23 */ /* 0x000fe20008010832 */
[----:B----4-:R-:W-:Y:S01]  /*6890*/  F2FP.F16.F32.PACK_AB R15, R94, R133 ;  /* 0x000000855e0f723e */ /* 0x010fe200000000ff */
[----:B------:R-:W-:Y:S01]  /*68a0*/  FFMA.FTZ R100, R131, UR6, -R70 ;  /* 0x0000000683647c23 */ /* 0x000fe20008010846 */
[----:B------:R-:W-:Y:S01]  /*68b0*/  MUFU.EX2 R78, R78 ;  /* 0x0000004e004e7308 */ /* 0x000fe20000000800 */
[--C-:B------:R-:W-:Y:S01]  /*68c0*/  FFMA.FTZ R165, R165, UR6, -R50.reuse ;  /* 0x00000006a5a57c23 */ /* 0x100fe20008010832 */
[----:B------:R-:W-:Y:S01]  /*68d0*/  FFMA.FTZ R114, R114, UR6, -R50 ;  /* 0x0000000672727c23 */ /* 0x000fe20008010832 */
[--C-:B------:R-:W-:Y:S01]  /*68e0*/  FFMA.FTZ R177, R177, UR6, -R70.reuse ;  /* 0x00000006b1b17c23 */ /* 0x100fe20008010846 */
[----:B------:R-:W-:Y:S01]  /*68f0*/  MUFU.EX2 R121, R121 ;  /* 0x0000007900797308 */ /* 0x000fe20000000800 */
[C---:B------:R-:W-:Y:S01]  /*6900*/  HMMA.16816.F32 R24, R12.reuse, R20, RZ ;  /* 0x000000140c18723c */ /* 0x040fe200000018ff */
[----:B------:R-:W-:Y:S01]  /*6910*/  FFMA.FTZ R122, R122, UR6, -R70 ;  /* 0x000000067a7a7c23 */ /* 0x000fe20008010846 */
[----:B------:R-:W-:Y:S01]  /*6920*/  FFMA.FTZ R126, R126, UR6, -R50 ;  /* 0x000000067e7e7c23 */ /* 0x000fe20008010832 */
[----:B------:R-:W4:Y:S01]  /*6930*/  MUFU.EX2 R88, R88 ;  /* 0x0000005800587308 */ /* 0x000f220000000800 */
[--C-:B------:R-:W-:Y:S01]  /*6940*/  FFMA.FTZ R197, R197, UR6, -R70.reuse ;  /* 0x00000006c5c57c23 */ /* 0x100fe20008010846 */
[--C-:B------:R-:W-:Y:S01]  /*6950*/  FFMA.FTZ R136, R225, UR6, -R70.reuse ;  /* 0x00000006e1887c23 */ /* 0x100fe20008010846 */
[--C-:B------:R-:W-:Y:S01]  /*6960*/  FFMA.FTZ R134, R233, UR6, -R70.reuse ;  /* 0x00000006e9867c23 */ /* 0x100fe20008010846 */
[----:B------:R-:W-:Y:S01]  /*6970*/  MUFU.EX2 R105, R105 ;  /* 0x0000006900697308 */ /* 0x000fe20000000800 */
[C---:B------:R-:W-:Y:S01]  /*6980*/  HMMA.16816.F32 R20, R12.reuse, R22, RZ ;  /* 0x000000160c14723c */ /* 0x040fe200000018ff */
[----:B------:R-:W-:Y:S01]  /*6990*/  FFMA.FTZ R227, R227, UR6, -R70 ;  /* 0x00000006e3e37c23 */ /* 0x000fe20008010846 */
[----:B------:R-:W-:Y:S01]  /*69a0*/  FFMA.FTZ R247, R247, UR6, -R50 ;  /* 0x00000006f7f77c23 */ /* 0x000fe20008010832 */
[----:B------:R-:W3:Y:S01]  /*69b0*/  MUFU.EX2 R76, R76 ;  /* 0x0000004c004c7308 */ /* 0x000ee20000000800 */
[----:B------:R-:W-:Y:S01]  /*69c0*/  FFMA.FTZ R243, R243, UR6, -R70 ;  /* 0x00000006f3f37c23 */ /* 0x000fe20008010846 */
[--C-:B------:R-:W-:Y:S01]  /*69d0*/  FFMA.FTZ R138, R223, UR6, -R50.reuse ;  /* 0x00000006df8a7c23 */ /* 0x100fe20008010832 */
[----:B------:R-:W-:Y:S01]  /*69e0*/  FFMA.FTZ R140, R215, UR6, -R50 ;  /* 0x00000006d78c7c23 */ /* 0x000fe20008010832 */
[----:B------:R-:W-:Y:S01]  /*69f0*/  MUFU.EX2 R91, R91 ;  /* 0x0000005b005b7308 */ /* 0x000fe20000000800 */
[C---:B--2---:R-:W-:Y:S01]  /*6a00*/  HMMA.16816.F32 R16, R12.reuse, R4, RZ ;  /* 0x000000040c10723c */ /* 0x044fe200000018ff */
[----:B-1----:R-:W-:Y:S01]  /*6a10*/  F2FP.F16.F32.PACK_AB R4, R90, R127 ;  /* 0x0000007f5a04723e */ /* 0x002fe200000000ff */
[--C-:B------:R-:W-:Y:S01]  /*6a20*/  FFMA.FTZ R144, R209, UR6, -R70.reuse ;  /* 0x00000006d1907c23 */ /* 0x100fe20008010846 */
[----:B----4-:R-:W-:Y:S01]  /*6a30*/  F2FP.F16.F32.PACK_AB R5, R88, R121 ;  /* 0x000000795805723e */ /* 0x010fe200000000ff */
[----:B------:R-:W1:Y:S01]  /*6a40*/  MUFU.EX2 R74, R74 ;  /* 0x0000004a004a7308 */ /* 0x000e620000000800 */
[--C-:B------:R-:W-:Y:S01]  /*6a50*/  FFMA.FTZ R146, R203, UR6, -R70.reuse ;  /* 0x00000006cb927c23 */ /* 0x100fe20008010846 */
[----:B------:R-:W-:Y:S01]  /*6a60*/  FFMA.FTZ R201, R201, UR6, -R70 ;  /* 0x00000006c9c97c23 */ /* 0x000fe20008010846 */
[--C-:B------:R-:W-:Y:S01]  /*6a70*/  FFMA.FTZ R217, R217, UR6, -R50.reuse ;  /* 0x00000006d9d97c23 */ /* 0x100fe20008010832 */
[----:B------:R-:W-:Y:S01]  /*6a80*/  HMMA.16816.F32 R12, R12, R6, RZ ;  /* 0x000000060c0c723c */ /* 0x000fe200000018ff */
[----:B------:R-:W-:Y:S01]  /*6a90*/  F2FP.F16.F32.PACK_AB R6, R78, R107 ;  /* 0x0000006b4e06723e */ /* 0x000fe200000000ff */
[----:B------:R-:W-:Y:S01]  /*6aa0*/  MUFU.EX2 R72, R72 ;  /* 0x0000004800487308 */ /* 0x000fe20000000800 */
[----:B---3--:R-:W-:Y:S01]  /*6ab0*/  F2FP.F16.F32.PACK_AB R7, R76, R105 ;  /* 0x000000694c07723e */ /* 0x008fe200000000ff */
[----:B------:R-:W-:Y:S01]  /*6ac0*/  FFMA.FTZ R213, R213, UR6, -R50 ;  /* 0x00000006d5d57c23 */ /* 0x000fe20008010832 */
[----:B------:R-:W-:Y:S01]  /*6ad0*/  FFMA.FTZ R207, R207, UR6, -R70 ;  /* 0x00000006cfcf7c23 */ /* 0x000fe20008010846 */
[----:B------:R-:W-:Y:S01]  /*6ae0*/  MUFU.EX2 R95, R95 ;  /* 0x0000005f005f7308 */ /* 0x000fe20000000800 */
[--C-:B------:R-:W-:Y:S01]  /*6af0*/  FFMA.FTZ R142, R211, UR6, -R50.reuse ;  /* 0x00000006d38e7c23 */ /* 0x100fe20008010832 */
[----:B------:R-:W-:Y:S01]  /*6b00*/  FFMA.FTZ R152, R199, UR6, -R50 ;  /* 0x00000006c7987c23 */ /* 0x000fe20008010832 */
[--C-:B------:R-:W-:Y:S01]  /*6b10*/  FFMA.FTZ R154, R193, UR6, -R70.reuse ;  /* 0x00000006c19a7c23 */ /* 0x100fe20008010846 */
[C---:B------:R-:W-:Y:S01]  /*6b20*/  HMMA.16816.F32 R24, R4.reuse, R8, R24 ;  /* 0x000000080418723c */ /* 0x040fe20000001818 */
[----:B------:R-:W-:Y:S01]  /*6b30*/  MUFU.EX2 R80, R80 ;  /* 0x0000005000507308 */ /* 0x000fe20000000800 */
[--C-:B------:R-:W-:Y:S01]  /*6b40*/  FFMA.FTZ R156, R187, UR6, -R70.reuse ;  /* 0x00000006bb9c7c23 */ /* 0x100fe20008010846 */
[----:B------:R-:W-:Y:S01]  /*6b50*/  FFMA.FTZ R185, R185, UR6, -R70 ;  /* 0x00000006b9b97c23 */ /* 0x000fe20008010846 */
[--C-:B------:R-:W-:Y:S01]  /*6b60*/  FFMA.FTZ R205, R205, UR6, -R50.reuse ;  /* 0x00000006cdcd7c23 */ /* 0x100fe20008010832 */
[----:B------:R-:W2:Y:S01]  /*6b70*/  MUFU.EX2 R111, R111 ;  /* 0x0000006f006f7308 */ /* 0x000ea20000000800 */
[----:B------:R-:W-:Y:S01]  /*6b80*/  FFMA.FTZ R195, R195, UR6, -R50 ;  /* 0x00000006c3c37c23 */ /* 0x000fe20008010832 */
[----:B------:R-:W-:Y:S01]  /*6b90*/  FFMA.FTZ R189, R189, UR6, -R70 ;  /* 0x00000006bdbd7c23 */ /* 0x000fe20008010846 */
[C---:B------:R-:W-:Y:S01]  /*6ba0*/  HMMA.16816.F32 R20, R4.reuse, R10, R20 ;  /* 0x0000000a0414723c */ /* 0x040fe20000001814 */
[----:B------:R-:W-:Y:S01]  /*6bb0*/  MUFU.EX2 R109, R109 ;  /* 0x0000006d006d7308 */ /* 0x000fe20000000800 */
[----:B------:R-:W3:Y:S01]  /*6bc0*/  LDSM.16.MT88.4 R8, [R150+0x5c00] ;  /* 0x005c00009608783b */ /* 0x000ee20000004200 */
[----:B------:R-:W-:Y:S01]  /*6bd0*/  FFMA.FTZ R158, R163, UR6, -R50 ;  /* 0x00000006a39e7c23 */ /* 0x000fe20008010832 */
[----:B------:R-:W-:Y:S01]  /*6be0*/  FFMA.FTZ R160, R149, UR6, -R70 ;  /* 0x0000000695a07c23 */ /* 0x000fe20008010846 */
[----:B------:R-:W4:Y:S01]  /*6bf0*/  MUFU.EX2 R84, R84 ;  /* 0x0000005400547308 */ /* 0x000f220000000800 */
[----:B------:R-:W-:Y:S01]  /*6c00*/  FFMA.FTZ R161, R161, UR6, -R50 ;  /* 0x00000006a1a17c23 */ /* 0x000fe20008010832 */
[----:B------:R-:W-:Y:S01]  /*6c10*/  FFMA.FTZ R151, R151, UR6, -R70 ;  /* 0x0000000697977c23 */ /* 0x000fe20008010846 */
[C---:B------:R-:W-:Y:S01]  /*6c20*/  HMMA.16816.F32 R16, R4.reuse, R40, R16 ;  /* 0x000000280410723c */ /* 0x040fe20000001810 */
[----:B------:R5:W-:Y:S01]  /*6c30*/  MUFU.EX2 R115, R130 ;  /* 0x0000008200737308 */ /* 0x000be20000000800 */
[----:B-1----:R-:W-:Y:S01]  /*6c40*/  F2FP.F16.F32.PACK_AB R40, R74, R91 ;  /* 0x0000005b4a28723e */ /* 0x002fe200000000ff */
[----:B------:R-:W-:Y:S01]  /*6c50*/  FADD.FTZ R104, R147, R104 ;  /* 0x0000006893687221 */ /* 0x000fe20000010000 */
[----:B--2---:R-:W-:Y:S01]  /*6c60*/  F2FP.F16.F32.PACK_AB R41, R111, R80 ;  /* 0x000000506f29723e */ /* 0x004fe200000000ff */
[----:B------:R-:W1:Y:S01]  /*6c70*/  MUFU.EX2 R82, R82 ;  /* 0x0000005200527308 */ /* 0x000e620000000800 */
[----:B------:R-:W-:Y:S01]  /*6c80*/  FADD.FTZ R162, R145, R102 ;  /* 0x0000006691a27221 */ /* 0x000fe20000010000 */
[----:B------:R-:W-:Y:S01]  /*6c90*/  FADD.FTZ R135, R135, R104 ;  /* 0x0000006887877221 */ /* 0x000fe20000010000 */
[----:B------:R-:W-:Y:S01]  /*6ca0*/  HMMA.16816.F32 R12, R4, R42, R12 ;  /* 0x0000002a040c723c */ /* 0x000fe2000000180c */
[----:B------:R-:W-:Y:S01]  /*6cb0*/  F2FP.F16.F32.PACK_AB R42, R95, R72 ;  /* 0x000000485f2a723e */ /* 0x000fe200000000ff */
[----:B------:R2:W-:Y:S01]  /*6cc0*/  MUFU.EX2 R113, R132 ;  /* 0x0000008400717308 */ /* 0x0005e20000000800 */
[----:B----4-:R-:W-:Y:S01]  /*6cd0*/  F2FP.F16.F32.PACK_AB R43, R84, R109 ;  /* 0x0000006d542b723e */ /* 0x010fe200000000ff */
[----:B------:R-:W4:Y:S01]  /*6ce0*/  LDSM.16.MT88.4 R4, [R68+0xc00] ;  /* 0x000c00004404783b */ /* 0x000f220000004200 */
[----:B------:R-:W-:Y:S01]  /*6cf0*/  FFMA.FTZ R143, R143, UR6, -R50 ;  /* 0x000000068f8f7c23 */ /* 0x000fe20008010832 */
[----:B------:R-:W2:Y:S01]  /*6d00*/  MUFU.EX2 R86, R86 ;  /* 0x0000005600567308 */ /* 0x000ea20000000800 */
[--C-:B-----5:R-:W-:Y:S01]  /*6d10*/  FFMA.FTZ R130, R141, UR6, -R70.reuse ;  /* 0x000000068d827c23 */ /* 0x120fe20008010846 */
[----:B------:R-:W-:Y:S01]  /*6d20*/  FFMA.FTZ R141, R98, UR6, -R70 ;  /* 0x00000006628d7c23 */ /* 0x000fe20008010846 */
[----:B------:R-:W-:Y:S01]  /*6d30*/  FADD.FTZ R133, R133, R162 ;  /* 0x000000a285857221 */ /* 0x000fe20000010000 */
[----:B------:R5:W-:Y:S01]  /*6d40*/  MUFU.EX2 R131, R128 ;  /* 0x0000008000837308 */ /* 0x000be20000000800 */
[C---:B------:R-:W-:Y:S01]  /*6d50*/  HMMA.16816.F32 R24, R40.reuse, R36, R24 ;  /* 0x000000242818723c */ /* 0x040fe20000001818 */
[----:B-1----:R-:W-:Y:S01]  /*6d60*/  F2FP.F16.F32.PACK_AB R36, R115, R82 ;  /* 0x000000527324723e */ /* 0x002fe200000000ff */
[----:B------:R-:W-:Y:S01]  /*6d70*/  FADD.FTZ R96, R96, R135 ;  /* 0x0000008760607221 */ /* 0x000fe20000010000 */
[----:B------:R-:W1:Y:S01]  /*6d80*/  MUFU.EX2 R100, R100 ;  /* 0x0000006400647308 */ /* 0x000e620000000800 */
[--C-:B------:R-:W-:Y:S01]  /*6d90*/  FFMA.FTZ R102, R139, UR6, -R50.reuse ;  /* 0x000000068b667c23 */ /* 0x100fe20008010832 */
[--C-:B--2---:R-:W-:Y:S01]  /*6da0*/  FFMA.FTZ R132, R219, UR6, -R50.reuse ;  /* 0x00000006db847c23 */ /* 0x104fe20008010832 */
[----:B------:R-:W-:Y:S01]  /*6db0*/  FFMA.FTZ R139, R137, UR6, -R50 ;  /* 0x00000006898b7c23 */ /* 0x000fe20008010832 */
[----:B------:R2:W-:Y:S01]  /*6dc0*/  MUFU.EX2 R98, R130 ;  /* 0x0000008200627308 */ /* 0x0005e20000000800 */
[C---:B------:R-:W-:Y:S01]  /*6dd0*/  HMMA.16816.F32 R20, R40.reuse, R38, R20 ;  /* 0x000000262814723c */ /* 0x040fe20000001814 */
[----:B------:R-:W-:Y:S01]  /*6de0*/  F2FP.F16.F32.PACK_AB R38, R86, R113 ;  /* 0x000000715626723e */ /* 0x000fe200000000ff */
[----:B------:R-:W-:Y:S01]  /*6df0*/  FFMA.FTZ R117, R117, UR6, -R70 ;  /* 0x0000000675757c23 */ /* 0x000fe20008010846 */
[----:B------:R-:W3:Y:S01]  /*6e00*/  MUFU.EX2 R141, R141 ;  /* 0x0000008d008d7308 */ /* 0x000ee20000000800 */
[----:B------:R-:W-:Y:S01]  /*6e10*/  FADD.FTZ R127, R127, R96 ;  /* 0x000000607f7f7221 */ /* 0x000fe20000010000 */
[--C-:B-----5:R-:W-:Y:S01]  /*6e20*/  FFMA.FTZ R128, R179, UR6, -R70.reuse ;  /* 0x00000006b3807c23 */ /* 0x120fe20008010846 */
[----:B------:R-:W-:Y:S01]  /*6e30*/  FFMA.FTZ R179, R118, UR6, -R70 ;  /* 0x0000000676b37c23 */ /* 0x000fe20008010846 */
[----:B------:R-:W-:Y:S01]  /*6e40*/  MUFU.EX2 R165, R165 ;  /* 0x000000a500a57308 */ /* 0x000fe20000000800 */
[C---:B------:R-:W-:Y:S01]  /*6e50*/  HMMA.16816.F32 R16, R40.reuse, R28, R16 ;  /* 0x0000001c2810723c */ /* 0x040fe20000001810 */
[----:B-1----:R-:W-:Y:S01]  /*6e60*/  F2FP.F16.F32.PACK_AB R37, R100, R131 ;  /* 0x000000836425723e */ /* 0x002fe200000000ff */
[----:B------:R-:W-:Y:S01]  /*6e70*/  FFMA.FTZ R129, R129, UR6, -R50 ;  /* 0x0000000681817c23 */ /* 0x000fe20008010832 */
[----:B------:R-:W-:Y:S01]  /*6e80*/  MUFU.EX2 R114, R114 ;  /* 0x0000007200727308 */ /* 0x000fe20000000800 */
[--C-:B------:R-:W-:Y:S01]  /*6e90*/  FFMA.FTZ R123, R123, UR6, -R70.reuse ;  /* 0x000000067b7b7c23 */ /* 0x100fe20008010846 */
[----:B--2---:R-:W-:Y:S01]  /*6ea0*/  FFMA.FTZ R130, R124, UR6, -R70 ;  /* 0x000000067c827c23 */ /* 0x004fe20008010846 */
[----:B------:R-:W-:Y:S01]  /*6eb0*/  FADD.FTZ R96, R90, R127 ;  /* 0x0000007f5a607221 */ /* 0x000fe20000010000 */
[----:B------:R1:W-:Y:S01]  /*6ec0*/  MUFU.EX2 R118, R128 ;  /* 0x0000008000767308 */ /* 0x0003e20000000800 */
[----:B------:R-:W-:Y:S01]  /*6ed0*/  HMMA.16816.F32 R28, R40, R30, R12 ;  /* 0x0000001e281c723c */ /* 0x000fe2000000180c */
[----:B---3--:R-:W-:Y:S01]  /*6ee0*/  F2FP.F16.F32.PACK_AB R39, R141, R98 ;  /* 0x000000628d27723e */ /* 0x008fe200000000ff */
[----:B------:R-:W2:Y:S01]  /*6ef0*/  LDSM.16.MT88.4 R12, [R150+0x6000] ;  /* 0x00600000960c783b */ /* 0x000ea20000004200 */
[--C-:B------:R-:W-:Y:S01]  /*6f00*/  FFMA.FTZ R42, R167, UR6, -R50.reuse ;  /* 0x00000006a72a7c23 */ /* 0x100fe20008010832 */
[--C-:B------:R-:W-:Y:S01]  /*6f10*/  FFMA.FTZ R167, R106, UR6, -R50.reuse ;  /* 0x000000066aa77c23 */ /* 0x100fe20008010832 */
[----:B------:R-:W-:Y:S01]  /*6f20*/  FFMA.FTZ R41, R112, UR6, -R50 ;  /* 0x0000000670297c23 */ /* 0x000fe20008010832 */
[--C-:B------:R-:W-:Y:S01]  /*6f30*/  FFMA.FTZ R112, R169, UR6, -R70.reuse ;  /* 0x00000006a9707c23 */ /* 0x100fe20008010846 */
[----:B------:R3:W-:Y:S01]  /*6f40*/  MUFU.EX2 R106, R42 ;  /* 0x0000002a006a7308 */ /* 0x0007e20000000800 */
[C---:B------:R-:W-:Y:S01]  /*6f50*/  HMMA.16816.F32 R24, R36.reuse, R8, R24 ;  /* 0x000000082418723c */ /* 0x040fe20000001818 */
[----:B------:R-:W-:Y:S01]  /*6f60*/  FFMA.FTZ R40, R108, UR6, -R70 ;  /* 0x000000066c287c23 */ /* 0x000fe20008010846 */
[----:B------:R-:W-:Y:S01]  /*6f70*/  FADD.FTZ R107, R107, R96 ;  /* 0x000000606b6b7221 */ /* 0x000fe20000010000 */
[----:B------:R-:W5:Y:S01]  /*6f80*/  MUFU.EX2 R167, R167 ;  /* 0x000000a700a77308 */ /* 0x000f620000000800 */
[----:B------:R-:W-:Y:S01]  /*6f90*/  FFMA.FTZ R96, R99, UR6, -R50 ;  /* 0x0000000663607c23 */ /* 0x000fe20008010832 */
[--C-:B-1----:R-:W-:Y:S01]  /*6fa0*/  FFMA.FTZ R128, R191, UR6, -R70.reuse ;  /* 0x00000006bf807c23 */ /* 0x102fe20008010846 */
[----:B------:R-:W-:Y:S01]  /*6fb0*/  FADD.FTZ R78, R78, R107 ;  /* 0x0000006b4e4e7221 */ /* 0x000fe20000010000 */
[----:B------:R1:W5:Y:S01]  /*6fc0*/  MUFU.EX2 R108, R41 ;  /* 0x00000029006c7308 */ /* 0x0003620000000800 */
[C---:B------:R-:W-:Y:S01]  /*6fd0*/  HMMA.16816.F32 R20, R36.reuse, R10, R20 ;  /* 0x0000000a2414723c */ /* 0x040fe20000001814 */
[----:B------:R-:W2:Y:S01]  /*6fe0*/  LDSM.16.MT88.4 R8, [R68+0x1000] ;  /* 0x001000004408783b */ /* 0x000ea20000004200 */
[--C-:B------:R-:W-:Y:S01]  /*6ff0*/  FFMA.FTZ R64, R64, UR6, -R70.reuse ;  /* 0x0000000640407c23 */ /* 0x100fe20008010846 */
[----:B------:R5:W-:Y:S01]  /*7000*/  MUFU.EX2 R169, R40 ;  /* 0x0000002800a97308 */ /* 0x000be20000000800 */
[--C-:B------:R-:W-:Y:S01]  /*7010*/  FFMA.FTZ R99, R93, UR6, -R70.reuse ;  /* 0x000000065d637c23 */ /* 0x100fe20008010846 */
[--C-:B---3--:R-:W-:Y:S01]  /*7020*/  FFMA.FTZ R42, R171, UR6, -R70.reuse ;  /* 0x00000006ab2a7c23 */ /* 0x108fe20008010846 */
[--C-:B------:R-:W-:Y:S01]  /*7030*/  FFMA.FTZ R171, R110, UR6, -R70.reuse ;  /* 0x000000066eab7c23 */ /* 0x100fe20008010846 */
[----:B------:R-:W3:Y:S01]  /*7040*/  MUFU.EX2 R112, R112 ;  /* 0x0000007000707308 */ /* 0x000ee20000000800 */
[C---:B----4-:R-:W-:Y:S01]  /*7050*/  HMMA.16816.F32 R16, R36.reuse, R4, R16 ;  /* 0x000000042410723c */ /* 0x050fe20000001810 */
[----:B------:R-:W-:Y:S01]  /*7060*/  FFMA.FTZ R63, R63, UR6, -R70 ;  /* 0x000000063f3f7c23 */ /* 0x000fe20008010846 */
[----:B------:R-:W-:Y:S01]  /*7070*/  FFMA.FTZ R75, R75, UR6, -R50 ;  /* 0x000000064b4b7c23 */ /* 0x000fe20008010832 */
[----:B------:R-:W-:Y:S01]  /*7080*/  MUFU.EX2 R110, R42 ;  /* 0x0000002a006e7308 */ /* 0x000fe20000000800 */
[----:B------:R-:W-:Y:S01]  /*7090*/  FFMA.FTZ R58, R58, UR6, -R70 ;  /* 0x000000063a3a7c23 */ /* 0x000fe20008010846 */
[--C-:B-1----:R-:W-:Y:S01]  /*70a0*/  FFMA.FTZ R41, R116, UR6, -R50.reuse ;  /* 0x0000000674297c23 */ /* 0x102fe20008010832 */
[--C-:B------:R-:W-:Y:S01]  /*70b0*/  FFMA.FTZ R116, R173, UR6, -R50.reuse ;  /* 0x00000006ad747c23 */ /* 0x100fe20008010832 */
[----:B------:R-:W1:Y:S01]  /*70c0*/  MUFU.EX2 R171, R171 ;  /* 0x000000ab00ab7308 */ /* 0x000e620000000800 */
[----:B------:R-:W-:Y:S01]  /*70d0*/  HMMA.16816.F32 R28, R36, R6, R28 ;  /* 0x00000006241c723c */ /* 0x000fe2000000181c */
[----:B------:R-:W4:Y:S01]  /*70e0*/  LDSM.16.MT88.4 R4, [R150+0x6400] ;  /* 0x006400009604783b */ /* 0x000f220000004200 */
[----:B-----5:R-:W-:Y:S01]  /*70f0*/  F2FP.F16.F32.PACK_AB R36, R167, R106 ;  /* 0x0000006aa724723e */ /* 0x020fe200000000ff */
[--C-:B------:R-:W-:Y:S01]  /*7100*/  FFMA.FTZ R40, R120, UR6, -R50.reuse ;  /* 0x0000000678287c23 */ /* 0x100fe20008010832 */
[----:B------:R-:W-:Y:S01]  /*7110*/  F2FP.F16.F32.PACK_AB R38, R108, R165 ;  /* 0x000000a56c26723e */ /* 0x000fe200000000ff */
[----:B------:R-:W-:Y:S01]  /*7120*/  FFMA.FTZ R120, R175, UR6, -R50 ;  /* 0x00000006af787c23 */ /* 0x000fe20008010832 */
[----:B---3--:R-:W-:Y:S01]  /*7130*/  F2FP.F16.F32.PACK_AB R37, R112, R169 ;  /* 0x000000a97025723e */ /* 0x008fe200000000ff */
[----:B------:R-:W-:Y:S01]  /*7140*/  MUFU.EX2 R173, R41 ;  /* 0x0000002900ad7308 */ /* 0x000fe20000000800 */
[----:B------:R-:W-:Y:S01]  /*7150*/  FFMA.FTZ R250, R51, UR6, -R70 ;  /* 0x0000000633fa7c23 */ /* 0x000fe20008010846 */
[----:B------:R-:W-:-:S02]  /*7160*/  FFMA.FTZ R69, R69, UR6, -R50 ;  /* 0x0000000645457c23 */ /* 0x000fc40008010832 */
[----:B------:R-:W3:Y:S01]  /*7170*/  MUFU.EX2 R116, R116 ;  /* 0x0000007400747308 */ /* 0x000ee20000000800 */
[----:B-1----:R-:W-:-:S03]  /*7180*/  F2FP.F16.F32.PACK_AB R39, R171, R110 ;  /* 0x0000006eab27723e */ /* 0x002fc600000000ff */
[----:B------:R1:W5:Y:S04]  /*7190*/  MUFU.EX2 R175, R40 ;  /* 0x0000002800af7308 */ /* 0x0003680000000800 */
[----:B------:R-:W5:Y:S01]  /*71a0*/  MUFU.EX2 R179, R179 ;  /* 0x000000b300b37308 */ /* 0x000f620000000800 */
[C---:B--2---:R-:W-:Y:S03]  /*71b0*/  HMMA.16816.F32 R24, R36.reuse, R12, R24 ;  /* 0x0000000c2418723c */ /* 0x044fe60000001818 */
[----:B------:R-:W-:Y:S04]  /*71c0*/  MUFU.EX2 R177, R177 ;  /* 0x000000b100b17308 */ /* 0x000fe80000000800 */
[----:B------:R-:W2:Y:S01]  /*71d0*/  MUFU.EX2 R122, R122 ;  /* 0x0000007a007a7308 */ /* 0x000ea20000000800 */
[C---:B------:R-:W-:Y:S01]  /*71e0*/  HMMA.16816.F32 R20, R36.reuse, R14, R20 ;  /* 0x0000000e2414723c */ /* 0x040fe20000001814 */
[----:B------:R-:W4:Y:S02]  /*71f0*/  LDSM.16.MT88.4 R12, [R68+0x1400] ;  /* 0x00140000440c783b */ /* 0x000f240000004200 */
[----:B------:R-:W-:Y:S04]  /*7200*/  MUFU.EX2 R120, R120 ;  /* 0x0000007800787308 */ /* 0x000fe80000000800 */
[----:B------:R2:W-:Y:S01]  /*7210*/  MUFU.EX2 R191, R130 ;  /* 0x0000008200bf7308 */ /* 0x0005e20000000800 */
[C---:B-1----:R-:W-:Y:S01]  /*7220*/  HMMA.16816.F32 R40, R36.reuse, R8, R16 ;  /* 0x000000082428723c */ /* 0x042fe20000001810 */
[----:B------:R-:W1:Y:S01]  /*7230*/  LDSM.16.MT88.4 R16, [R150+0x6800] ;  /* 0x006800009610783b */ /* 0x000e620000004200 */
[--C-:B------:R-:W-:Y:S01]  /*7240*/  FFMA.FTZ R9, R183, UR6, -R50.reuse ;  /* 0x00000006b7097c23 */ /* 0x100fe20008010832 */
[----:B------:R-:W-:Y:S01]  /*7250*/  FFMA.FTZ R8, R181, UR6, -R50 ;  /* 0x00000006b5087c23 */ /* 0x000fe20008010832 */
[----:B------:R2:W4:Y:S04]  /*7260*/  MUFU.EX2 R183, R126 ;  /* 0x0000007e00b77308 */ /* 0x0005280000000800 */
[----:B------:R-:W-:Y:S01]  /*7270*/  MUFU.EX2 R181, R9 ;  /* 0x0000000900b57308 */ /* 0x000fe20000000800 */
[----:B------:R-:W-:Y:S01]  /*7280*/  HMMA.16816.F32 R28, R36, R10, R28 ;  /* 0x0000000a241c723c */ /* 0x000fe2000000181c */
[----:B---3--:R-:W-:-:S02]  /*7290*/  F2FP.F16.F32.PACK_AB R36, R116, R173 ;  /* 0x000000ad7424723e */ /* 0x008fc400000000ff */
[----:B------:R3:W-:Y:S01]  /*72a0*/  MUFU.EX2 R124, R8 ;  /* 0x00000008007c7308 */ /* 0x0007e20000000800 */
[----:B-----5:R-:W-:Y:S01]  /*72b0*/  F2FP.F16.F32.PACK_AB R38, R175, R114 ;  /* 0x00000072af26723e */ /* 0x020fe200000000ff */
[----:B--2---:R-:W-:Y:S01]  /*72c0*/  FFMA.FTZ R130, R249, UR6, -R50 ;  /* 0x00000006f9827c23 */ /* 0x004fe20008010832 */
[----:B------:R-:W-:Y:S01]  /*72d0*/  F2FP.F16.F32.PACK_AB R37, R179, R118 ;  /* 0x00000076b325723e */ /* 0x000fe200000000ff */
[----:B------:R-:W2:Y:S01]  /*72e0*/  MUFU.EX2 R128, R128 ;  /* 0x0000008000807308 */ /* 0x000ea20000000800 */
[----:B------:R-:W-:Y:S01]  /*72f0*/  F2FP.F16.F32.PACK_AB R39, R122, R177 ;  /* 0x000000b17a27723e */ /* 0x000fe200000000ff */
[----:B------:R-:W-:Y:S01]  /*7300*/  FFMA.FTZ R126, R251, UR6, -R70 ;  /* 0x00000006fb7e7c23 */ /* 0x000fe20008010846 */
[----:B------:R-:W-:Y:S01]  /*7310*/  FFMA.FTZ R249, R67, UR6, -R50 ;  /* 0x0000000643f97c23 */ /* 0x000fe20008010832 */
[----:B------:R-:W-:Y:S04]  /*7320*/  MUFU.EX2 R197, R197 ;  /* 0x000000c500c57308 */ /* 0x000fe80000000800 */
[----:B------:R-:W5:Y:S01]  /*7330*/  MUFU.EX2 R126, R126 ;  /* 0x0000007e007e7308 */ /* 0x000f620000000800 */
[C---:B----4-:R-:W-:Y:S01]  /*7340*/  HMMA.16816.F32 R24, R36.reuse, R4, R24 ;  /* 0x000000042418723c */ /* 0x050fe20000001818 */
[----:B---3--:R-:W3:Y:S02]  /*7350*/  LDSM.16.MT88.4 R8, [R68+0x1800] ;  /* 0x001800004408783b */ /* 0x008ee40000004200 */
[----:B------:R-:W-:Y:S04]  /*7360*/  MUFU.EX2 R130, R130 ;  /* 0x0000008200827308 */ /* 0x000fe80000000800 */
[----:B------:R-:W-:Y:S01]  /*7370*/  MUFU.EX2 R132, R132 ;  /* 0x0000008400847308 */ /* 0x000fe20000000800 */
[C---:B------:R-:W-:Y:S01]  /*7380*/  HMMA.16816.F32 R20, R36.reuse, R6, R20 ;  /* 0x000000062414723c */ /* 0x040fe20000001814 */
[----:B------:R-:W4:Y:S02]  /*7390*/  LDSM.16.MT88.4 R4, [R150+0x6c00] ;  /* 0x006c00009604783b */ /* 0x000f240000004200 */
[----:B------:R-:W-:Y:S04]  /*73a0*/  MUFU.EX2 R225, R243 ;  /* 0x000000f300e17308 */ /* 0x000fe80000000800 */
[----:B------:R-:W-:Y:S01]  /*73b0*/  MUFU.EX2 R136, R136 ;  /* 0x0000008800887308 */ /* 0x000fe20000000800 */
[----:B------:R-:W-:Y:S01]  /*73c0*/  HMMA.16816.F32 R40, R36, R12, R40 ;  /* 0x0000000c2428723c */ /* 0x000fe20000001828 */
[----:B------:R-:W-:-:S02]  /*73d0*/  F2FP.F16.F32.PACK_AB R12, R183, R120 ;  /* 0x00000078b70c723e */ /* 0x000fc400000000ff */
[----:B--2---:R-:W-:Y:S01]  /*73e0*/  F2FP.F16.F32.PACK_AB R13, R128, R191 ;  /* 0x000000bf800d723e */ /* 0x004fe200000000ff */
[----:B------:R-:W-:Y:S04]  /*73f0*/  MUFU.EX2 R134, R134 ;  /* 0x0000008600867308 */ /* 0x000fe80000000800 */
[----:B------:R-:W-:Y:S01]  /*7400*/  HMMA.16816.F32 R28, R36, R14, R28 ;  /* 0x0000000e241c723c */ /* 0x000fe2000000181c */
[----:B------:R-:W-:Y:S01]  /*7410*/  F2FP.F16.F32.PACK_AB R14, R124, R181 ;  /* 0x000000b57c0e723e */ /* 0x000fe200000000ff */
[----:B------:R-:W-:Y:S01]  /*7420*/  FFMA.FTZ R36, R221, UR6, -R50 ;  /* 0x00000006dd247c23 */ /* 0x000fe20008010832 */
[----:B-----5:R-:W-:Y:S01]  /*7430*/  F2FP.F16.F32.PACK_AB R15, R197, R126 ;  /* 0x0000007ec50f723e */ /* 0x020fe200000000ff */
[----:B------:R-:W2:Y:S04]  /*7440*/  MUFU.EX2 R221, R247 ;  /* 0x000000f700dd7308 */ /* 0x000ea80000000800 */
[----:B------:R5:W2:Y:S02]  /*7450*/  MUFU.EX2 R219, R36 ;  /* 0x0000002400db7308 */ /* 0x000aa40000000800 */
[C---:B-1----:R-:W-:Y:S02]  /*7460*/  HMMA.16816.F32 R24, R12.reuse, R16, R24 ;  /* 0x000000100c18723c */ /* 0x042fe40000001818 */
[----:B------:R-:W1:Y:S04]  /*7470*/  MUFU.EX2 R227, R227 ;  /* 0x000000e300e37308 */ /* 0x000e680000000800 */
[----:B------:R-:W-:Y:S02]  /*7480*/  MUFU.EX2 R138, R138 ;  /* 0x0000008a008a7308 */ /* 0x000fe40000000800 */
[C---:B------:R-:W-:Y:S01]  /*7490*/  HMMA.16816.F32 R20, R12.reuse, R18, R20 ;  /* 0x000000120c14723c */ /* 0x040fe20000001814 */
[----:B------:R-:W4:Y:S01]  /*74a0*/  LDSM.16.MT88.4 R16, [R68+0x1c00] ;  /* 0x001c00004410783b */ /* 0x000f220000004200 */
[----:B------:R-:W4:Y:S03]  /*74b0*/  MUFU.EX2 R215, R217 ;  /* 0x000000d900d77308 */ /* 0x000f260000000800 */
[----:B-----5:R-:W-:Y:S01]  /*74c0*/  LDSM.16.MT88.4 R36, [R150+0x7400] ;  /* 0x007400009624783b */ /* 0x020fe20000004200 */
[----:B------:R-:W-:Y:S02]  /*74d0*/  MUFU.EX2 R140, R140 ;  /* 0x0000008c008c7308 */ /* 0x000fe40000000800 */
[C---:B---3--:R-:W-:Y:S02]  /*74e0*/  HMMA.16816.F32 R40, R12.reuse, R8, R40 ;  /* 0x000000080c28723c */ /* 0x048fe40000001828 */
[----:B------:R-:W-:Y:S04]  /*74f0*/  MUFU.EX2 R211, R213 ;  /* 0x000000d500d37308 */ /* 0x000fe80000000800 */
[----:B------:R-:W-:Y:S02]  /*7500*/  MUFU.EX2 R144, R144 ;  /* 0x0000009000907308 */ /* 0x000fe40000000800 */
[----:B------:R-:W-:Y:S01]  /*7510*/  HMMA.16816.F32 R28, R12, R10, R28 ;  /* 0x0000000a0c1c723c */ /* 0x000fe2000000181c */
[----:B--2---:R-:W-:Y:S01]  /*7520*/  F2FP.F16.F32.PACK_AB R12, R221, R130 ;  /* 0x00000082dd0c723e */ /* 0x004fe200000000ff */
[----:B------:R-:W2:Y:S01]  /*7530*/  LDSM.16.MT88.4 R8, [R150+0x7000] ;  /* 0x007000009608783b */ /* 0x000ea20000004200 */
[----:B------:R-:W-:Y:S01]  /*7540*/  F2FP.F16.F32.PACK_AB R14, R132, R219 ;  /* 0x000000db840e723e */ /* 0x000fe200000000ff */
[----:B------:R-:W3:Y:S01]  /*7550*/  MUFU.EX2 R203, R207 ;  /* 0x000000cf00cb7308 */ /* 0x000ee20000000800 */
[----:B------:R-:W-:-:S02]  /*7560*/  F2FP.F16.F32.PACK_AB R13, R136, R225 ;  /* 0x000000e1880d723e */ /* 0x000fc400000000ff */
[----:B-1----:R-:W-:Y:S01]  /*7570*/  F2FP.F16.F32.PACK_AB R15, R227, R134 ;  /* 0x00000086e30f723e */ /* 0x002fe200000000ff */
[----:B------:R-:W-:Y:S04]  /*7580*/  MUFU.EX2 R146, R146 ;  /* 0x0000009200927308 */ /* 0x000fe80000000800 */
[----:B------:R-:W1:Y:S02]  /*7590*/  MUFU.EX2 R201, R201 ;  /* 0x000000c900c97308 */ /* 0x000e640000000800 */
[C---:B----4-:R-:W-:Y:S02]  /*75a0*/  HMMA.16816.F32 R24, R12.reuse, R4, R24 ;  /* 0x000000040c18723c */ /* 0x050fe40000001818 */
[----:B------:R-:W-:Y:S04]  /*75b0*/  MUFU.EX2 R142, R142 ;  /* 0x0000008e008e7308 */ /* 0x000fe80000000800 */
[----:B------:R-:W4:Y:S02]  /*75c0*/  MUFU.EX2 R199, R205 ;  /* 0x000000cd00c77308 */ /* 0x000f240000000800 */
[C---:B------:R-:W-:Y:S01]  /*75d0*/  HMMA.16816.F32 R20, R12.reuse, R6, R20 ;  /* 0x000000060c14723c */ /* 0x040fe20000001814 */
[----:B------:R-:W5:Y:S01]  /*75e0*/  LDSM.16.MT88.4 R4, [R68+0x2000] ;  /* 0x002000004404783b */ /* 0x000f620000004200 */
[----:B------:R-:W-:Y:S04]  /*75f0*/  MUFU.EX2 R152, R152 ;  /* 0x0000009800987308 */ /* 0x000fe80000000800 */
[----:B------:R-:W-:Y:S02]  /*7600*/  MUFU.EX2 R193, R195 ;  /* 0x000000c300c17308 */ /* 0x000fe40000000800 */
[----:B------:R-:W-:Y:S01]  /*7610*/  HMMA.16816.F32 R40, R12, R16, R40 ;  /* 0x000000100c28723c */ /* 0x000fe20000001828 */
[----:B------:R-:W-:Y:S01]  /*7620*/  F2FP.F16.F32.PACK_AB R16, R215, R138 ;  /* 0x0000008ad710723e */ /* 0x000fe200000000ff */
[----:B------:R-:W-:Y:S01]  /*7630*/  MUFU.EX2 R154, R154 ;  /* 0x0000009a009a7308 */ /* 0x000fe20000000800 */
[----:B---3--:R-:W-:-:S03]  /*7640*/  F2FP.F16.F32.PACK_AB R17, R203, R144 ;  /* 0x00000090cb11723e */ /* 0x008fc600000000ff */
[----:B------:R-:W3:Y:S02]  /*7650*/  MUFU.EX2 R187, R189 ;  /* 0x000000bd00bb7308 */ /* 0x000ee40000000800 */
[----:B------:R-:W-:Y:S01]  /*7660*/  HMMA.16816.F32 R28, R12, R18, R28 ;  /* 0x000000120c1c723c */ /* 0x000fe2000000181c */
[----:B------:R-:W-:Y:S01]  /*7670*/  F2FP.F16.F32.PACK_AB R18, R211, R140 ;  /* 0x0000008cd312723e */ /* 0x000fe200000000ff */
[----:B------:R-:W5:Y:S01]  /*7680*/  LDSM.16.MT88.4 R12, [R68+0x2400] ;  /* 0x00240000440c783b */ /* 0x000f620000004200 */
[----:B-1----:R-:W-:Y:S01]  /*7690*/  F2FP.F16.F32.PACK_AB R19, R201, R146 ;  /* 0x00000092c913723e */ /* 0x002fe200000000ff */
[----:B------:R-:W-:Y:S04]  /*76a0*/  MUFU.EX2 R156, R156 ;  /* 0x0000009c009c7308 */ /* 0x000fe80000000800 */
[----:B------:R-:W1:Y:S02]  /*76b0*/  MUFU.EX2 R185, R185 ;  /* 0x000000b900b97308 */ /* 0x000e640000000800 */
[----:B--2---:R-:W-:Y:S01]  /*76c0*/  HMMA.16816.F32 R24, R16, R8, R24 ;  /* 0x000000081018723c */ /* 0x004fe20000001818 */
[----:B----4-:R-:W-:Y:S01]  /*76d0*/  F2FP.F16.F32.PACK_AB R8, R199, R142 ;  /* 0x0000008ec708723e */ /* 0x010fe200000000ff */
[----:B------:R-:W-:Y:S01]  /*76e0*/  MUFU.EX2 R158, R158 ;  /* 0x0000009e009e7308 */ /* 0x000fe20000000800 */
[----:B---3--:R-:W-:-:S03]  /*76f0*/  F2FP.F16.F32.PACK_AB R9, R187, R154 ;  /* 0x0000009abb09723e */ /* 0x008fc600000000ff */
[----:B------:R-:W-:Y:S02]  /*7700*/  MUFU.EX2 R149, R151 ;  /* 0x0000009700957308 */ /* 0x000fe40000000800 */
[----:B------:R-:W-:Y:S01]  /*7710*/  HMMA.16816.F32 R20, R16, R10, R20 ;  /* 0x0000000a1014723c */ /* 0x000fe20000001814 */
[----:B------:R-:W-:Y:S01]  /*7720*/  F2FP.F16.F32.PACK_AB R10, R193, R152 ;  /* 0x00000098c10a723e */ /* 0x000fe200000000ff */
[----:B------:R-:W-:Y:S01]  /*7730*/  MUFU.EX2 R160, R160 ;  /* 0x000000a000a07308 */ /* 0x000fe20000000800 */
[----:B-1----:R-:W-:-:S03]  /*7740*/  F2FP.F16.F32.PACK_AB R11, R185, R156 ;  /* 0x0000009cb90b723e */ /* 0x002fc600000000ff */
[----:B------:R1:W-:Y:S02]  /*7750*/  MUFU.EX2 R137, R143 ;  /* 0x0000008f00897308 */ /* 0x0003e40000000800 */
[C---:B-----5:R-:W-:Y:S02]  /*7760*/  HMMA.16816.F32 R40, R16.reuse, R4, R40 ;  /* 0x000000041028723c */ /* 0x060fe40000001828 */
[----:B------:R-:W-:Y:S04]  /*7770*/  MUFU.EX2 R102, R102 ;  /* 0x0000006600667308 */ /* 0x000fe80000000800 */
[----:B------:R-:W-:Y:S02]  /*7780*/  MUFU.EX2 R104, R139 ;  /* 0x0000008b00687308 */ /* 0x000fe40000000800 */
[----:B------:R-:W-:Y:S01]  /*7790*/  HMMA.16816.F32 R28, R16, R6, R28 ;  /* 0x00000006101c723c */ /* 0x000fe2000000181c */
[----:B------:R-:W2:Y:S01]  /*77a0*/  LDSM.16.MT88.4 R4, [R150+0x7800] ;  /* 0x007800009604783b */ /* 0x000ea20000004200 */
[----:B------:R-:W-:Y:S01]  /*77b0*/  MUFU.EX2 R117, R117 ;  /* 0x0000007500757308 */ /* 0x000fe20000000800 */
[----:B-1----:R-:W-:-:S02]  /*77c0*/  FFMA.FTZ R143, R125, UR6, -R70 ;  /* 0x000000067d8f7c23 */ /* 0x002fc40008010846 */
[----:B------:R-:W1:Y:S01]  /*77d0*/  LDSM.16.MT88.4 R16, [R68+0x2800] ;  /* 0x002800004410783b */ /* 0x000e620000004200 */
[----:B------:R-:W-:Y:S02]  /*77e0*/  MUFU.EX2 R125, R129 ;  /* 0x00000081007d7308 */ /* 0x000fe40000000800 */
[C---:B------:R-:W-:Y:S01]  /*77f0*/  HMMA.16816.F32 R24, R8.reuse, R36, R24 ;  /* 0x000000240818723c */ /* 0x040fe20000001818 */
[--C-:B------:R-:W-:Y:S01]  /*7800*/  FFMA.FTZ R36, R159, UR6, -R50.reuse ;  /* 0x000000069f247c23 */ /* 0x100fe20008010832 */
[----:B------:R-:W-:Y:S01]  /*7810*/  FFMA.FTZ R159, R157, UR6, -R50 ;  /* 0x000000069d9f7c23 */ /* 0x000fe20008010832 */
[--C-:B------:R-:W-:Y:S01]  /*7820*/  FFMA.FTZ R157, R155, UR6, -R70.reuse ;  /* 0x000000069b9d7c23 */ /* 0x100fe20008010846 */
[----:B------:R-:W3:Y:S04]  /*7830*/  MUFU.EX2 R37, R161 ;  /* 0x000000a100257308 */ /* 0x000ee80000000800 */
[C---:B------:R-:W-:Y:S01]  /*7840*/  HMMA.16816.F32 R20, R8.reuse, R38, R20 ;  /* 0x000000260814723c */ /* 0x040fe20000001814 */
[----:B------:R-:W-:Y:S01]  /*7850*/  FFMA.FTZ R39, R153, UR6, -R70 ;  /* 0x0000000699277c23 */ /* 0x000fe20008010846 */
[----:B------:R-:W-:Y:S04]  /*7860*/  MUFU.EX2 R36, R36 ;  /* 0x0000002400247308 */ /* 0x000fe80000000800 */
[----:B------:R-:W4:Y:S02]  /*7870*/  MUFU.EX2 R155, R159 ;  /* 0x0000009f009b7308 */ /* 0x000f240000000800 */
[----:B------:R-:W-:Y:S02]  /*7880*/  HMMA.16816.F32 R40, R8, R12, R40 ;  /* 0x0000000c0828723c */ /* 0x000fe40000001828 */
[----:B------:R-:W-:Y:S01]  /*7890*/  MUFU.EX2 R38, R157 ;  /* 0x0000009d00267308 */ /* 0x000fe20000000800 */
[----:B---3--:R-:W-:-:S03]  /*78a0*/  F2FP.F16.F32.PACK_AB R12, R37, R158 ;  /* 0x0000009e250c723e */ /* 0x008fc600000000ff */
[----:B------:R-:W3:Y:S02]  /*78b0*/  MUFU.EX2 R39, R39 ;  /* 0x0000002700277308 */ /* 0x000ee40000000800 */
[----:B------:R-:W-:Y:S01]  /*78c0*/  HMMA.16816.F32 R28, R8, R14, R28 ;  /* 0x0000000e081c723c */ /* 0x000fe2000000181c */
[----:B------:R-:W5:Y:S01]  /*78d0*/  LDSM.16.MT88.4 R8, [R150+0x7c00] ;  /* 0x007c00009608783b */ /* 0x000f620000004200 */
[----:B------:R-:W-:Y:S01]  /*78e0*/  F2FP.F16.F32.PACK_AB R15, R160, R149 ;  /* 0x00000095a00f723e */ /* 0x000fe200000000ff */
[----:B------:R-:W-:Y:S01]  /*78f0*/  MUFU.EX2 R96, R96 ;  /* 0x0000006000607308 */ /* 0x000fe20000000800 */
[----:B----4-:R-:W-:-:S03]  /*7900*/  F2FP.F16.F32.PACK_AB R14, R155, R36 ;  /* 0x000000249b0e723e */ /* 0x010fc600000000ff */
[----:B------:R-:W-:Y:S04]  /*7910*/  MUFU.EX2 R64, R64 ;  /* 0x0000004000407308 */ /* 0x000fe80000000800 */
[----:B------:R-:W-:Y:S01]  /*7920*/  MUFU.EX2 R75, R75 ;  /* 0x0000004b004b7308 */ /* 0x000fe20000000800 */
[----:B---3--:R-:W-:-:S03]  /*7930*/  F2FP.F16.F32.PACK_AB R13, R39, R38 ;  /* 0x00000026270d723e */ /* 0x008fc600000000ff */
[----:B------:R-:W-:Y:S04]  /*7940*/  MUFU.EX2 R249, R249 ;  /* 0x000000f900f97308 */ /* 0x000fe80000000800 */
[C---:B--2---:R-:W-:Y:S01]  /*7950*/  HMMA.16816.F32 R24, R12.reuse, R4, R24 ;  /* 0x000000040c18723c */ /* 0x044fe20000001818 */
[----:B------:R-:W-:Y:S01]  /*7960*/  FADD.FTZ R4, R94, R133 ;  /* 0x000000855e047221 */ /* 0x000fe20000010000 */
[----:B------:R-:W-:Y:S01]  /*7970*/  FFMA.FTZ R133, R119, UR6, -R70 ;  /* 0x0000000677857c23 */ /* 0x000fe20008010846 */
[----:B------:R-:W-:Y:S02]  /*7980*/  MUFU.EX2 R94, R143 ;  /* 0x0000008f005e7308 */ /* 0x000fe40000000800 */
[----:B------:R-:W-:Y:S02]  /*7990*/  FADD.FTZ R121, R121, R4 ;  /* 0x0000000479797221 */ /* 0x000fe40000010000 */
[----:B------:R-:W2:Y:S01]  /*79a0*/  MUFU.EX2 R119, R123 ;  /* 0x0000007b00777308 */ /* 0x000ea20000000800 */
[C---:B------:R-:W-:Y:S01]  /*79b0*/  HMMA.16816.F32 R20, R12.reuse, R6, R20 ;  /* 0x000000060c14723c */ /* 0x040fe20000001814 */
[----:B------:R-:W3:Y:S01]  /*79c0*/  LDSM.16.MT88.4 R4, [R68+0x2c00] ;  /* 0x002c00004404783b */ /* 0x000ee20000004200 */
[----:B------:R-:W-:Y:S01]  /*79d0*/  FADD.FTZ R88, R88, R121 ;  /* 0x0000007958587221 */ /* 0x000fe20000010000 */
[----:B------:R-:W4:Y:S01]  /*79e0*/  MUFU.EX2 R90, R133 ;  /* 0x00000085005a7308 */ /* 0x000f220000000800 */
[--C-:B------:R-:W-:Y:S01]  /*79f0*/  FFMA.FTZ R121, R103, UR6, -R50.reuse ;  /* 0x0000000667797c23 */ /* 0x100fe20008010832 */
[----:B------:R-:W-:Y:S01]  /*7a00*/  FFMA.FTZ R103, R101, UR6, -R50 ;  /* 0x0000000665677c23 */ /* 0x000fe20008010832 */
[----:B------:R-:W-:Y:S01]  /*7a10*/  FADD.FTZ R105, R105, R88 ;  /* 0x0000005869697221 */ /* 0x000fe20000010000 */
[----:B------:R-:W-:Y:S01]  /*7a20*/  FFMA.FTZ R101, R97, UR6, -R50 ;  /* 0x0000000661657c23 */ /* 0x000fe20008010832 */
[C---:B-1----:R-:W-:Y:S01]  /*7a30*/  HMMA.16816.F32 R40, R12.reuse, R16, R40 ;  /* 0x000000100c28723c */ /* 0x042fe20000001828 */
[----:B------:R-:W-:Y:S01]  /*7a40*/  F2FP.F16.F32.PACK_AB R16, R102, R137 ;  /* 0x000000896610723e */ /* 0x000fe200000000ff */
[----:B------:R-:W-:Y:S01]  /*7a50*/  FADD.FTZ R105, R76, R105 ;  /* 0x000000694c697221 */ /* 0x000fe20000010000 */
[----:B------:R-:W-:Y:S01]  /*7a60*/  MUFU.EX2 R88, R121 ;  /* 0x0000007900587308 */ /* 0x000fe20000000800 */
[----:B------:R-:W-:Y:S01]  /*7a70*/  FFMA.FTZ R76, R61, UR6, -R70 ;  /* 0x000000063d4c7c23 */ /* 0x000fe20008010846 */
[----:B--2---:R-:W-:Y:S01]  /*7a80*/  F2FP.F16.F32.PACK_AB R17, R119, R94 ;  /* 0x0000005e7711723e */ /* 0x004fe200000000ff */
[----:B------:R-:W-:Y:S01]  /*7a90*/  FADD.FTZ R80, R80, R105 ;  /* 0x0000006950507221 */ /* 0x000fe20000010000 */
[----:B------:R-:W1:Y:S01]  /*7aa0*/  MUFU.EX2 R97, R103 ;  /* 0x0000006700617308 */ /* 0x000e620000000800 */
[----:B------:R-:W-:Y:S01]  /*7ab0*/  HMMA.16816.F32 R28, R12, R18, R28 ;  /* 0x000000120c1c723c */ /* 0x000fe2000000181c */
[----:B------:R-:W2:Y:S01]  /*7ac0*/  LDSM.16.MT88.4 R12, [R150+0x8000] ;  /* 0x00800000960c783b */ /* 0x000ea20000004200 */
[----:B------:R-:W-:Y:S01]  /*7ad0*/  F2FP.F16.F32.PACK_AB R18, R125, R104 ;  /* 0x000000687d12723e */ /* 0x000fe200000000ff */
[----:B------:R-:W-:Y:S01]  /*7ae0*/  FADD.FTZ R80, R111, R80 ;  /* 0x000000506f507221 */ /* 0x000fe20000010000 */
[----:B----4-:R-:W-:Y:S01]  /*7af0*/  F2FP.F16.F32.PACK_AB R19, R117, R90 ;  /* 0x0000005a7513723e */ /* 0x010fe200000000ff */
[----:B------:R-:W-:Y:S02]  /*7b00*/  MUFU.EX2 R93, R101 ;  /* 0x00000065005d7308 */ /* 0x000fe40000000800 */
[----:B------:R-:W-:-:S02]  /*7b10*/  FADD.FTZ R109, R109, R80 ;  /* 0x000000506d6d7221 */ /* 0x000fc40000010000 */
[----:B------:R-:W-:Y:S02]  /*7b20*/  MUFU.EX2 R250, R250 ;  /* 0x000000fa00fa7308 */ /* 0x000fe40000000800 */
[C---:B-----5:R-:W-:Y:S01]  /*7b30*/  HMMA.16816.F32 R24, R16.reuse, R8, R24 ;  /* 0x000000081018723c */ /* 0x060fe20000001818 */
[----:B------:R-:W-:Y:S01]  /*7b40*/  FADD.FTZ R9, R91, R78 ;  /* 0x0000004e5b097221 */ /* 0x000fe20000010000 */
[--C-:B------:R-:W-:Y:S01]  /*7b50*/  FFMA.FTZ R91, R65, UR6, -R70.reuse ;  /* 0x00000006415b7c23 */ /* 0x100fe20008010846 */
[--C-:B------:R-:W-:Y:S01]  /*7b60*/  FFMA.FTZ R8, R66, UR6, -R70.reuse ;  /* 0x0000000642087c23 */ /* 0x100fe20008010846 */
[----:B------:R-:W-:Y:S01]  /*7b70*/  FADD.FTZ R84, R84, R109 ;  /* 0x0000006d54547221 */ /* 0x000fe20000010000 */
[----:B------:R-:W-:Y:S01]  /*7b80*/  FADD.FTZ R9, R74, R9 ;  /* 0x000000094a097221 */ /* 0x000fe20000010000 */
[----:B------:R-:W-:Y:S01]  /*7b90*/  MUFU.EX2 R66, R99 ;  /* 0x0000006300427308 */ /* 0x000fe20000000800 */
[----:B------:R-:W-:Y:S01]  /*7ba0*/  FFMA.FTZ R74, R62, UR6, -R70 ;  /* 0x000000063e4a7c23 */ /* 0x000fe20008010846 */
[----:B------:R-:W-:Y:S01]  /*7bb0*/  FADD.FTZ R131, R131, R84 ;  /* 0x0000005483837221 */ /* 0x000fe20000010000 */
[----:B------:R-:W-:Y:S01]  /*7bc0*/  FADD.FTZ R72, R72, R9 ;  /* 0x0000000948487221 */ /* 0x000fe20000010000 */
[----:B------:R-:W4:Y:S01]  /*7bd0*/  MUFU.EX2 R65, R8 ;  /* 0x0000000800417308 */ /* 0x000f220000000800 */
[C---:B------:R-:W-:Y:S01]  /*7be0*/  HMMA.16816.F32 R20, R16.reuse, R10, R20 ;  /* 0x0000000a1014723c */ /* 0x040fe20000001814 */
[----:B------:R-:W-:Y:S01]  /*7bf0*/  FADD.FTZ R131, R100, R131 ;  /* 0x0000008364837221 */ /* 0x000fe20000010000 */
[----:B------:R-:W-:Y:S01]  /*7c00*/  FADD.FTZ R95, R95, R72 ;  /* 0x000000485f5f7221 */ /* 0x000fe20000010000 */
[----:B------:R-:W5:Y:S01]  /*7c10*/  MUFU.EX2 R91, R91 ;  /* 0x0000005b005b7308 */ /* 0x000f620000000800 */
[----:B------:R-:W-:Y:S01]  /*7c20*/  FFMA.FTZ R72, R59, UR6, -R70 ;  /* 0x000000063b487c23 */ /* 0x000fe20008010846 */
[----:B------:R-:W-:Y:S01]  /*7c30*/  FADD.FTZ R98, R98, R131 ;  /* 0x0000008362627221 */ /* 0x000fe20000010000 */
[----:B------:R-:W-:Y:S01]  /*7c40*/  FADD.FTZ R82, R82, R95 ;  /* 0x0000005f52527221 */ /* 0x000fe20000010000 */
[----:B------:R2:W-:Y:S01]  /*7c50*/  MUFU.EX2 R62, R63 ;  /* 0x0000003f003e7308 */ /* 0x0005e20000000800 */
[C---:B---3--:R-:W-:Y:S01]  /*7c60*/  HMMA.16816.F32 R40, R16.reuse, R4, R40 ;  /* 0x000000041028723c */ /* 0x048fe20000001828 */
[----:B-1----:R-:W-:Y:S01]  /*7c70*/  F2FP.F16.F32.PACK_AB R4, R97, R88 ;  /* 0x000000586104723e */ /* 0x002fe200000000ff */
[----:B------:R-:W-:Y:S01]  /*7c80*/  FADD.FTZ R82, R115, R82 ;  /* 0x0000005273527221 */ /* 0x000fe20000010000 */
[----:B------:R-:W-:Y:S01]  /*7c90*/  FADD.FTZ R98, R141, R98 ;  /* 0x000000628d627221 */ /* 0x000fe20000010000 */
[----:B------:R1:W-:Y:S01]  /*7ca0*/  MUFU.EX2 R61, R74 ;  /* 0x0000004a003d7308 */ /* 0x0003e20000000800 */
[----:B----4-:R-:W-:Y:S01]  /*7cb0*/  F2FP.F16.F32.PACK_AB R5, R65, R66 ;  /* 0x000000424105723e */ /* 0x010fe200000000ff */
[----:B------:R-:W-:Y:S01]  /*7cc0*/  FADD.FTZ R113, R113, R82 ;  /* 0x0000005271717221 */ /* 0x000fe20000010000 */
[----:B------:R-:W-:Y:S01]  /*7cd0*/  FADD.FTZ R169, R169, R98 ;  /* 0x00000062a9a97221 */ /* 0x000fe20000010000 */
[----:B------:R-:W-:Y:S01]  /*7ce0*/  HMMA.16816.F32 R28, R16, R6, R28 ;  /* 0x00000006101c723c */ /* 0x000fe2000000181c */
[----:B------:R-:W-:Y:S01]  /*7cf0*/  F2FP.F16.F32.PACK_AB R6, R93, R96 ;  /* 0x000000605d06723e */ /* 0x000fe200000000ff */
[----:B------:R-:W-:Y:S01]  /*7d00*/  FADD.FTZ R113, R86, R113 ;  /* 0x0000007156717221 */ /* 0x000fe20000010000 */
[----:B-----5:R-:W-:Y:S01]  /*7d10*/  F2FP.F16.F32.PACK_AB R7, R64, R91 ;  /* 0x0000005b4007723e */ /* 0x020fe200000000ff */
[----:B------:R-:W-:Y:S01]  /*7d20*/  FADD.FTZ R169, R112, R169 ;  /* 0x000000a970a97221 */ /* 0x000fe20000010000 */
[----:B------:R-:W3:Y:S01]  /*7d30*/  LDSM.16.MT88.4 R8, [R68+0x3000] ;  /* 0x003000004408783b */ /* 0x000ee20000004200 */
[--C-:B------:R-:W-:Y:S01]  /*7d40*/  FFMA.FTZ R18, R89, UR6, -R50.reuse ;  /* 0x0000000659127c23 */ /* 0x100fe20008010832 */
[--C-:B------:R-:W-:Y:S01]  /*7d50*/  FFMA.FTZ R17, R87, UR6, -R50.reuse ;  /* 0x0000000657117c23 */ /* 0x100fe20008010832 */
[----:B------:R-:W-:Y:S01]  /*7d60*/  FADD.FTZ R110, R110, R169 ;  /* 0x000000a96e6e7221 */ /* 0x000fe20000010000 */
[----:B------:R-:W-:Y:S01]  /*7d70*/  FFMA.FTZ R16, R85, UR6, -R50 ;  /* 0x0000000655107c23 */ /* 0x000fe20008010832 */
[C---:B--2---:R-:W-:Y:S01]  /*7d80*/  HMMA.16816.F32 R24, R4.reuse, R12, R24 ;  /* 0x0000000c0418723c */ /* 0x044fe20000001818 */
[----:B------:R-:W-:Y:S01]  /*7d90*/  FADD.FTZ R12, R106, R113 ;  /* 0x000000716a0c7221 */ /* 0x000fe20000010000 */
[----:B------:R-:W-:Y:S01]  /*7da0*/  FADD.FTZ R171, R171, R110 ;  /* 0x0000006eabab7221 */ /* 0x000fe20000010000 */
[----:B------:R-:W-:Y:S01]  /*7db0*/  FFMA.FTZ R19, R83, UR6, -R50 ;  /* 0x0000000653137c23 */ /* 0x000fe20008010832 */
[----:B------:R-:W-:Y:S01]  /*7dc0*/  MUFU.EX2 R18, R18 ;  /* 0x0000001200127308 */ /* 0x000fe20000000800 */
[----:B------:R-:W-:Y:S01]  /*7dd0*/  FADD.FTZ R12, R167, R12 ;  /* 0x0000000ca70c7221 */ /* 0x000fe20000010000 */
[----:B------:R-:W-:Y:S01]  /*7de0*/  FADD.FTZ R118, R118, R171 ;  /* 0x000000ab76767221 */ /* 0x000fe20000010000 */
[----:B------:R-:W-:Y:S01]  /*7df0*/  FFMA.FTZ R63, R81, UR6, -R50 ;  /* 0x00000006513f7c23 */ /* 0x000fe20008010832 */
[----:B------:R-:W-:Y:S01]  /*7e00*/  HMMA.16816.F32 R20, R4, R14, R20 ;  /* 0x0000000e0414723c */ /* 0x000fe20000001814 */
[----:B------:R-:W-:Y:S01]  /*7e10*/  FADD.FTZ R165, R165, R12 ;  /* 0x0000000ca5a57221 */ /* 0x000fe20000010000 */
[----:B------:R-:W-:Y:S01]  /*7e20*/  FADD.FTZ R118, R179, R118 ;  /* 0x00000076b3767221 */ /* 0x000fe20000010000 */
[----:B------:R-:W2:Y:S01]  /*7e30*/  LDSM.16.MT88.4 R12, [R150+0x8400] ;  /* 0x00840000960c783b */ /* 0x000ea20000004200 */
[----:B------:R-:W4:Y:S01]  /*7e40*/  MUFU.EX2 R17, R17 ;  /* 0x0000001100117308 */ /* 0x000f220000000800 */
[----:B------:R-:W-:Y:S01]  /*7e50*/  FADD.FTZ R108, R108, R165 ;  /* 0x000000a56c6c7221 */ /* 0x000fe20000010000 */
[----:B------:R-:W-:Y:S01]  /*7e60*/  FADD.FTZ R177, R177, R118 ;  /* 0x00000076b1b17221 */ /* 0x000fe20000010000 */
[----:B-1----:R-:W-:Y:S01]  /*7e70*/  FFMA.FTZ R74, R77, UR6, -R50 ;  /* 0x000000064d4a7c23 */ /* 0x002fe20008010832 */
[----:B------:R-:W-:Y:S01]  /*7e80*/  MUFU.EX2 R16, R16 ;  /* 0x0000001000107308 */ /* 0x000fe20000000800 */
[----:B------:R-:W-:Y:S01]  /*7e90*/  FADD.FTZ R173, R173, R108 ;  /* 0x0000006cadad7221 */ /* 0x000fe20000010000 */
[----:B------:R-:W-:Y:S01]  /*7ea0*/  FADD.FTZ R122, R122, R177 ;  /* 0x000000b17a7a7221 */ /* 0x000fe20000010000 */
[----:B------:R-:W-:Y:S01]  /*7eb0*/  FFMA.FTZ R77, R57, UR6, -R70 ;  /* 0x00000006394d7c23 */ /* 0x000fe20008010846 */
[----:B------:R-:W1:Y:S01]  /*7ec0*/  MUFU.EX2 R19, R19 ;  /* 0x0000001300137308 */ /* 0x000e620000000800 */
[----:B------:R-:W-:Y:S01]  /*7ed0*/  FADD.FTZ R173, R116, R173 ;  /* 0x000000ad74ad7221 */ /* 0x000fe20000010000 */
[----:B------:R-:W-:Y:S01]  /*7ee0*/  FADD.FTZ R191, R191, R122 ;  /* 0x0000007abfbf7221 */ /* 0x000fe20000010000 */
[----:B------:R-:W-:Y:S01]  /*7ef0*/  FFMA.FTZ R78, R55, UR6, -R70 ;  /* 0x00000006374e7c23 */ /* 0x000fe20008010846 */
[----:B------:R5:W-:Y:S01]  /*7f00*/  MUFU.EX2 R59, R76 ;  /* 0x0000004c003b7308 */ /* 0x000be20000000800 */
[----:B------:R-:W-:Y:S01]  /*7f10*/  FADD.FTZ R114, R114, R173 ;  /* 0x000000ad72727221 */ /* 0x000fe20000010000 */
[----:B------:R-:W-:-:S02]  /*7f20*/  FADD.FTZ R191, R128, R191 ;  /* 0x000000bf80bf7221 */ /* 0x000fc40000010000 */
[----:B------:R-:W1:Y:S01]  /*7f30*/  MUFU.EX2 R72, R72 ;  /* 0x0000004800487308 */ /* 0x000e620000000800 */
[----:B------:R-:W-:Y:S01]  /*7f40*/  FADD.FTZ R175, R175, R114 ;  /* 0x00000072afaf7221 */ /* 0x000fe20000010000 */
[----:B------:R-:W-:Y:S02]  /*7f50*/  FADD.FTZ R126, R126, R191 ;  /* 0x000000bf7e7e7221 */ /* 0x000fe40000010000 */
[----:B------:R-:W-:Y:S01]  /*7f60*/  MUFU.EX2 R57, R58 ;  /* 0x0000003a00397308 */ /* 0x000fe20000000800 */
[----:B------:R-:W-:Y:S01]  /*7f70*/  FADD.FTZ R120, R120, R175 ;  /* 0x000000af78787221 */ /* 0x000fe20000010000 */
[----:B------:R-:W-:Y:S01]  /*7f80*/  FADD.FTZ R126, R197, R126 ;  /* 0x0000007ec57e7221 */ /* 0x000fe20000010000 */
[C---:B---3--:R-:W-:Y:S01]  /*7f90*/  HMMA.16816.F32 R40, R4.reuse, R8, R40 ;  /* 0x000000080428723c */ /* 0x048fe20000001828 */
[----:B------:R-:W-:Y:S01]  /*7fa0*/  MUFU.EX2 R63, R63 ;  /* 0x0000003f003f7308 */ /* 0x000fe20000000800 */
[----:B------:R-:W-:Y:S01]  /*7fb0*/  FADD.FTZ R120, R183, R120 ;  /* 0x00000078b7787221 */ /* 0x000fe20000010000 */
[----:B------:R-:W-:Y:S01]  /*7fc0*/  FADD.FTZ R225, R225, R126 ;  /* 0x0000007ee1e17221 */ /* 0x000fe20000010000 */
[----:B-----5:R-:W-:Y:S01]  /*7fd0*/  FFMA.FTZ R76, R79, UR6, -R50 ;  /* 0x000000064f4c7c23 */ /* 0x020fe20008010832 */
[----:B------:R-:W-:Y:S01]  /*7fe0*/  FFMA.FTZ R79, R56, UR6, -R70 ;  /* 0x00000006384f7c23 */ /* 0x000fe20008010846 */
[----:B------:R-:W-:Y:S01]  /*7ff0*/  FADD.FTZ R181, R181, R120 ;  /* 0x00000078b5b57221 */ /* 0x000fe20000010000 */
[----:B------:R-:W-:Y:S01]  /*8000*/  FADD.FTZ R225, R136, R225 ;  /* 0x000000e188e17221 */ /* 0x000fe20000010000 */
[----:B------:R-:W-:Y:S01]  /*8010*/  HMMA.16816.F32 R28, R4, R10, R28 ;  /* 0x0000000a041c723c */ /* 0x000fe2000000181c */
[----:B------:R-:W3:Y:S01]  /*8020*/  LDSM.16.MT88.4 R8, [R68+0x3400] ;  /* 0x003400004408783b */ /* 0x000ee20000004200 */
[----:B------:R-:W-:Y:S01]  /*8030*/  FADD.FTZ R181, R124, R181 ;  /* 0x000000b57cb57221 */ /* 0x000fe20000010000 */
[----:B------:R-:W-:Y:S01]  /*8040*/  FADD.FTZ R134, R134, R225 ;  /* 0x000000e186867221 */ /* 0x000fe20000010000 */
[----:B----4-:R-:W-:Y:S01]  /*8050*/  F2FP.F16.F32.PACK_AB R4, R17, R18 ;  /* 0x000000121104723e */ /* 0x010fe200000000ff */
[----:B------:R-:W4:Y:S01]  /*8060*/  MUFU.EX2 R76, R76 ;  /* 0x0000004c004c7308 */ /* 0x000f220000000800 */
[----:B------:R-:W-:Y:S01]  /*8070*/  FADD.FTZ R130, R130, R181 ;  /* 0x000000b582827221 */ /* 0x000fe20000010000 */
[----:B------:R-:W-:Y:S01]  /*8080*/  FADD.FTZ R227, R227, R134 ;  /* 0x00000086e3e37221 */ /* 0x000fe20000010000 */
[----:B-1----:R-:W-:Y:S01]  /*8090*/  F2FP.F16.F32.PACK_AB R6, R19, R16 ;  /* 0x000000101306723e */ /* 0x002fe200000000ff */
[----:B------:R-:W-:Y:S01]  /*80a0*/  MUFU.EX2 R74, R74 ;  /* 0x0000004a004a7308 */ /* 0x000fe20000000800 */
[----:B------:R-:W-:Y:S01]  /*80b0*/  FADD.FTZ R130, R221, R130 ;  /* 0x00000082dd827221 */ /* 0x000fe20000010000 */
[----:B------:R-:W-:Y:S01]  /*80c0*/  FADD.FTZ R144, R144, R227 ;  /* 0x000000e390907221 */ /* 0x000fe20000010000 */
[----:B------:R-:W-:Y:S01]  /*80d0*/  F2FP.F16.F32.PACK_AB R5, R61, R62 ;  /* 0x0000003e3d05723e */ /* 0x000fe200000000ff */
[----:B------:R-:W1:Y:S01]  /*80e0*/  MUFU.EX2 R56, R77 ;  /* 0x0000004d00387308 */ /* 0x000e620000000800 */
[----:B------:R-:W-:Y:S01]  /*80f0*/  FADD.FTZ R219, R219, R130 ;  /* 0x00000082dbdb7221 */ /* 0x000fe20000010000 */
[----:B------:R-:W-:Y:S01]  /*8100*/  FADD.FTZ R203, R203, R144 ;  /* 0x00000090cbcb7221 */ /* 0x000fe20000010000 */
[----:B------:R-:W-:Y:S01]  /*8110*/  F2FP.F16.F32.PACK_AB R7, R72, R59 ;  /* 0x0000003b4807723e */ /* 0x000fe200000000ff */
[----:B------:R-:W-:Y:S01]  /*8120*/  MUFU.EX2 R55, R79 ;  /* 0x0000004f00377308 */ /* 0x000fe20000000800 */
[----:B------:R-:W-:Y:S01]  /*8130*/  FADD.FTZ R219, R132, R219 ;  /* 0x000000db84db7221 */ /* 0x000fe20000010000 */
[----:B------:R-:W-:Y:S01]  /*8140*/  FADD.FTZ R146, R146, R203 ;  /* 0x000000cb92927221 */ /* 0x000fe20000010000 */
[----:B------:R-:W-:Y:S01]  /*8150*/  LDSM.16.MT88.4 R132, [R68+0x3c00] ;  /* 0x003c00004484783b */ /* 0x000fe20000004200 */
[----:B------:R-:W5:Y:S01]  /*8160*/  MUFU.EX2 R58, R78 ;  /* 0x0000004e003a7308 */ /* 0x000f620000000800 */
[----:B------:R-:W-:Y:S01]  /*8170*/  FADD.FTZ R138, R138, R219 ;  /* 0x000000db8a8a7221 */ /* 0x000fe20000010000 */
[----:B------:R-:W-:Y:S01]  /*8180*/  FADD.FTZ R201, R201, R146 ;  /* 0x00000092c9c97221 */ /* 0x000fe20000010000 */
[----:B--2---:R-:W-:Y:S02]  /*8190*/  HMMA.16816.F32 R24, R4, R12, R24 ;  /* 0x0000000c0418723c */ /* 0x004fe40000001818 */
[----:B------:R-:W-:Y:S01]  /*81a0*/  FADD.FTZ R215, R215, R138 ;  /* 0x0000008ad7d77221 */ /* 0x000fe20000010000 */
[----:B------:R-:W-:-:S03]  /*81b0*/  FADD.FTZ R154, R154, R201 ;  /* 0x000000c99a9a7221 */ /* 0x000fc60000010000 */
[----:B------:R-:W-:Y:S01]  /*81c0*/  FADD.FTZ R140, R140, R215 ;  /* 0x000000d78c8c7221 */ /* 0x000fe20000010000 */
[----:B------:R-:W-:Y:S01]  /*81d0*/  FADD.FTZ R187, R187, R154 ;  /* 0x0000009abbbb7221 */ /* 0x000fe20000010000 */
[----:B------:R-:W-:Y:S01]  /*81e0*/  HMMA.16816.F32 R20, R4, R14, R20 ;  /* 0x0000000e0414723c */ /* 0x000fe20000001814 */
[----:B------:R-:W2:Y:S01]  /*81f0*/  LDSM.16.MT88.4 R12, [R150+0x8800] ;  /* 0x00880000960c783b */ /* 0x000ea20000004200 */
[----:B------:R-:W-:Y:S01]  /*8200*/  FADD.FTZ R211, R211, R140 ;  /* 0x0000008cd3d37221 */ /* 0x000fe20000010000 */
[----:B------:R-:W-:-:S03]  /*8210*/  FADD.FTZ R156, R156, R187 ;  /* 0x000000bb9c9c7221 */ /* 0x000fc60000010000 */
[----:B------:R-:W-:Y:S01]  /*8220*/  FADD.FTZ R142, R142, R211 ;  /* 0x000000d38e8e7221 */ /* 0x000fe20000010000 */
[----:B------:R-:W-:Y:S01]  /*8230*/  FADD.FTZ R185, R185, R156 ;  /* 0x0000009cb9b97221 */ /* 0x000fe20000010000 */
[C---:B---3--:R-:W-:Y:S02]  /*8240*/  HMMA.16816.F32 R40, R4.reuse, R8, R40 ;  /* 0x000000080428723c */ /* 0x048fe40000001828 */
[----:B------:R-:W-:Y:S01]  /*8250*/  FADD.FTZ R199, R199, R142 ;  /* 0x0000008ec7c77221 */ /* 0x000fe20000010000 */
[----:B------:R-:W-:Y:S01]  /*8260*/  FADD.FTZ R38, R38, R185 ;  /* 0x000000b926267221 */ /* 0x000fe20000010000 */
[----:B----4-:R-:W-:Y:S01]  /*8270*/  F2FP.F16.F32.PACK_AB R8, R76, R63 ;  /* 0x0000003f4c08723e */ /* 0x010fe200000000ff */
[----:B------:R-:W-:Y:S01]  /*8280*/  LDSM.16.MT88.4 R140, [R150+0x8c00] ;  /* 0x008c0000968c783b */ /* 0x000fe20000004200 */
[----:B------:R-:W-:Y:S01]  /*8290*/  FADD.FTZ R152, R152, R199 ;  /* 0x000000c798987221 */ /* 0x000fe20000010000 */
[----:B------:R-:W-:Y:S01]  /*82a0*/  FADD.FTZ R38, R39, R38 ;  /* 0x0000002627267221 */ /* 0x000fe20000010000 */
[----:B-1----:R-:W-:Y:S01]  /*82b0*/  F2FP.F16.F32.PACK_AB R9, R56, R57 ;  /* 0x000000393809723e */ /* 0x002fe200000000ff */
[----:B------:R-:W-:Y:S01]  /*82c0*/  HMMA.16816.F32 R28, R4, R10, R28 ;  /* 0x0000000a041c723c */ /* 0x000fe2000000181c */
[----:B------:R-:W-:Y:S01]  /*82d0*/  FADD.FTZ R193, R193, R152 ;  /* 0x00000098c1c17221 */ /* 0x000fe20000010000 */
[----:B------:R-:W1:Y:S01]  /*82e0*/  LDSM.16.MT88.4 R4, [R68+0x3800] ;  /* 0x003800004404783b */ /* 0x000e620000004200 */
[----:B------:R-:W-:Y:S01]  /*82f0*/  FADD.FTZ R149, R149, R38 ;  /* 0x0000002695957221 */ /* 0x000fe20000010000 */
[----:B------:R-:W-:Y:S01]  /*8300*/  F2FP.F16.F32.PACK_AB R10, R75, R74 ;  /* 0x0000004a4b0a723e */ /* 0x000fe200000000ff */
[----:B------:R-:W-:Y:S01]  /*8310*/  FADD.FTZ R158, R158, R193 ;  /* 0x000000c19e9e7221 */ /* 0x000fe20000010000 */
[----:B-----5:R-:W-:Y:S01]  /*8320*/  F2FP.F16.F32.PACK_AB R11, R58, R55 ;  /* 0x000000373a0b723e */ /* 0x020fe200000000ff */
[----:B------:R-:W-:-:S02]  /*8330*/  FADD.FTZ R149, R160, R149 ;  /* 0x00000095a0957221 */ /* 0x000fc40000010000 */
[----:B------:R-:W-:Y:S02]  /*8340*/  FADD.FTZ R37, R37, R158 ;  /* 0x0000009e25257221 */ /* 0x000fe40000010000 */
[----:B------:R-:W-:Y:S02]  /*8350*/  FADD.FTZ R94, R94, R149 ;  /* 0x000000955e5e7221 */ /* 0x000fe40000010000 */
[----:B------:R-:W-:Y:S01]  /*8360*/  FADD.FTZ R36, R36, R37 ;  /* 0x0000002524247221 */ /* 0x000fe20000010000 */
[----:B------:R-:W-:Y:S01]  /*8370*/  FFMA.FTZ R37, R52, UR6, -R70 ;  /* 0x0000000634257c23 */ /* 0x000fe20008010846 */
[----:B------:R-:W-:Y:S02]  /*8380*/  FADD.FTZ R119, R119, R94 ;  /* 0x0000005e77777221 */ /* 0x000fe40000010000 */
[----:B------:R-:W-:Y:S02]  /*8390*/  FADD.FTZ R36, R155, R36 ;  /* 0x000000249b247221 */ /* 0x000fe40000010000 */
[----:B------:R-:W-:Y:S01]  /*83a0*/  FADD.FTZ R90, R90, R119 ;  /* 0x000000775a5a7221 */ /* 0x000fe20000010000 */
[----:B------:R-:W3:Y:S01]  /*83b0*/  MUFU.EX2 R37, R37 ;  /* 0x0000002500257308 */ /* 0x000ee20000000800 */
[----:B------:R-:W-:Y:S01]  /*83c0*/  FADD.FTZ R137, R137, R36 ;  /* 0x0000002489897221 */ /* 0x000fe20000010000 */
[----:B------:R-:W-:Y:S01]  /*83d0*/  FFMA.FTZ R36, R53, UR6, -R70 ;  /* 0x0000000635247c23 */ /* 0x000fe20008010846 */
[----:B------:R-:W-:Y:S01]  /*83e0*/  FADD.FTZ R117, R117, R90 ;  /* 0x0000005a75757221 */ /* 0x000fe20000010000 */
[C---:B--2---:R-:W-:Y:S01]  /*83f0*/  HMMA.16816.F32 R24, R8.reuse, R12, R24 ;  /* 0x0000000c0818723c */ /* 0x044fe20000001818 */
[----:B------:R-:W-:Y:S01]  /*8400*/  FADD.FTZ R137, R102, R137 ;  /* 0x0000008966897221 */ /* 0x000fe20000010000 */
[--C-:B------:R-:W-:Y:S01]  /*8410*/  FFMA.FTZ R12, R73, UR6, -R50.reuse ;  /* 0x00000006490c7c23 */ /* 0x100fe20008010832 */
[----:B------:R-:W-:Y:S01]  /*8420*/  FADD.FTZ R66, R66, R117 ;  /* 0x0000007542427221 */ /* 0x000fe20000010000 */
[----:B------:R-:W-:Y:S01]  /*8430*/  FFMA.FTZ R13, R71, UR6, -R50 ;  /* 0x00000006470d7c23 */ /* 0x000fe20008010832 */
[----:B------:R-:W-:Y:S01]  /*8440*/  FADD.FTZ R104, R104, R137 ;  /* 0x0000008968687221 */ /* 0x000fe20000010000 */
[----:B------:R-:W-:Y:S01]  /*8450*/  MUFU.EX2 R36, R36 ;  /* 0x0000002400247308 */ /* 0x000fe20000000800 */
[----:B------:R-:W-:Y:S01]  /*8460*/  FADD.FTZ R66, R65, R66 ;  /* 0x0000004241427221 */ /* 0x000fe20000010000 */
[----:B------:R-:W-:Y:S01]  /*8470*/  HMMA.16816.F32 R20, R8, R14, R20 ;  /* 0x0000000e0814723c */ /* 0x000fe20000001814 */
[----:B------:R-:W-:Y:S01]  /*8480*/  FADD.FTZ R125, R125, R104 ;  /* 0x000000687d7d7221 */ /* 0x000fe20000010000 */
[----:B------:R-:W-:Y:S01]  /*8490*/  FFMA.FTZ R15, R54, UR6, -R70 ;  /* 0x00000006360f7c23 */ /* 0x000fe20008010846 */
[----:B------:R-:W-:Y:S01]  /*84a0*/  FADD.FTZ R91, R91, R66 ;  /* 0x000000425b5b7221 */ /* 0x000fe20000010000 */
[----:B------:R-:W-:Y:S01]  /*84b0*/  MUFU.EX2 R12, R12 ;  /* 0x0000000c000c7308 */ /* 0x000fe20000000800 */
[----:B------:R-:W-:-:S02]  /*84c0*/  FADD.FTZ R88, R88, R125 ;  /* 0x0000007d58587221 */ /* 0x000fc40000010000 */
[----:B------:R-:W-:Y:S01]  /*84d0*/  FADD.FTZ R91, R64, R91 ;  /* 0x0000005b405b7221 */ /* 0x000fe20000010000 */
[----:B------:R-:W2:Y:S01]  /*84e0*/  MUFU.EX2 R13, R13 ;  /* 0x0000000d000d7308 */ /* 0x000ea20000000800 */
[----:B------:R-:W-:Y:S01]  /*84f0*/  FADD.FTZ R97, R97, R88 ;  /* 0x0000005861617221 */ /* 0x000fe20000010000 */
[----:B-1----:R-:W-:Y:S02]  /*8500*/  HMMA.16816.F32 R40, R8, R4, R40 ;  /* 0x000000040828723c */ /* 0x002fe40000001828 */
[----:B------:R-:W1:Y:S01]  /*8510*/  MUFU.EX2 R15, R15 ;  /* 0x0000000f000f7308 */ /* 0x000e620000000800 */
[----:B------:R-:W-:-:S03]  /*8520*/  FADD.FTZ R96, R96, R97 ;  /* 0x0000006160607221 */ /* 0x000fc60000010000 */
[----:B------:R-:W4:Y:S01]  /*8530*/  MUFU.EX2 R14, R69 ;  /* 0x00000045000e7308 */ /* 0x000f220000000800 */
[----:B------:R-:W-:Y:S01]  /*8540*/  FADD.FTZ R93, R93, R96 ;  /* 0x000000605d5d7221 */ /* 0x000fe20000010000 */
[----:B------:R-:W-:Y:S01]  /*8550*/  HMMA.16816.F32 R28, R8, R6, R28 ;  /* 0x00000006081c723c */ /* 0x000fe2000000181c */
[----:B------:R-:W-:Y:S01]  /*8560*/  FADD.FTZ R8, R62, R91 ;  /* 0x0000005b3e087221 */ /* 0x000fe20000010000 */
[----:B---3--:R-:W-:Y:S01]  /*8570*/  F2FP.F16.F32.PACK_AB R7, R250, R37 ;  /* 0x00000025fa07723e */ /* 0x008fe200000000ff */
[----:B------:R-:W-:Y:S01]  /*8580*/  FADD.FTZ R18, R18, R93 ;  /* 0x0000005d12127221 */ /* 0x000fe20000010000 */
[----:B--2---:R-:W-:Y:S01]  /*8590*/  F2FP.F16.F32.PACK_AB R4, R13, R12 ;  /* 0x0000000c0d04723e */ /* 0x004fe200000000ff */
[----:B------:R-:W-:Y:S02]  /*85a0*/  FADD.FTZ R8, R61, R8 ;  /* 0x000000083d087221 */ /* 0x000fe40000010000 */
[----:B------:R-:W-:Y:S01]  /*85b0*/  FADD.FTZ R17, R17, R18 ;  /* 0x0000001211117221 */ /* 0x000fe20000010000 */
[----:B-1----:R-:W-:Y:S01]  /*85c0*/  F2FP.F16.F32.PACK_AB R5, R36, R15 ;  /* 0x0000000f2405723e */ /* 0x002fe200000000ff */
[----:B------:R-:W-:-:S02]  /*85d0*/  FADD.FTZ R59, R59, R8 ;  /* 0x000000083b3b7221 */ /* 0x000fc40000010000 */
[----:B------:R-:W-:Y:S01]  /*85e0*/  FADD.FTZ R16, R16, R17 ;  /* 0x0000001110107221 */ /* 0x000fe20000010000 */
[----:B----4-:R-:W-:Y:S01]  /*85f0*/  F2FP.F16.F32.PACK_AB R6, R249, R14 ;  /* 0x0000000ef906723e */ /* 0x010fe200000000ff */
[----:B------:R-:W-:Y:S02]  /*8600*/  FADD.FTZ R72, R72, R59 ;  /* 0x0000003b48487221 */ /* 0x000fe40000010000 */
[----:B------:R-:W-:Y:S02]  /*8610*/  FADD.FTZ R8, R19, R16 ;  /* 0x0000001013087221 */ /* 0x000fe40000010000 */
[----:B------:R-:W-:Y:S02]  /*8620*/  FADD.FTZ R57, R57, R72 ;  /* 0x0000004839397221 */ /* 0x000fe40000010000 */
[----:B------:R-:W-:Y:S01]  /*8630*/  FADD.FTZ R9, R63, R8 ;  /* 0x000000083f097221 */ /* 0x000fe20000010000 */
[----:B------:R-:W-:Y:S01]  /*8640*/  HMMA.16816.F32 R144, R4, R140, R24 ;  /* 0x0000008c0490723c */ /* 0x000fe20000001818 */
[----:B------:R-:W-:-:S02]  /*8650*/  FADD.FTZ R56, R56, R57 ;  /* 0x0000003938387221 */ /* 0x000fc40000010000 */
[----:B------:R-:W-:Y:S02]  /*8660*/  FADD.FTZ R9, R76, R9 ;  /* 0x000000094c097221 */ /* 0x000fe40000010000 */
[----:B------:R-:W-:Y:S02]  /*8670*/  FADD.FTZ R55, R55, R56 ;  /* 0x0000003837377221 */ /* 0x000fe40000010000 */
[----:B------:R-:W-:Y:S01]  /*8680*/  FADD.FTZ R74, R74, R9 ;  /* 0x000000094a4a7221 */ /* 0x000fe20000010000 */
[----:B------:R-:W-:Y:S01]  /*8690*/  HMMA.16816.F32 R136, R4, R132, R40 ;  /* 0x000000840488723c */ /* 0x000fe20000001828 */
[----:B------:R-:W-:Y:S02]  /*86a0*/  FADD.FTZ R58, R58, R55 ;  /* 0x000000373a3a7221 */ /* 0x000fe40000010000 */
[----:B------:R-:W-:Y:S02]  /*86b0*/  FADD.FTZ R75, R75, R74 ;  /* 0x0000004a4b4b7221 */ /* 0x000fe40000010000 */
[----:B------:R-:W-:-:S02]  /*86c0*/  FADD.FTZ R15, R15, R58 ;  /* 0x0000003a0f0f7221 */ /* 0x000fc40000010000 */
[----:B------:R-:W-:Y:S01]  /*86d0*/  FADD.FTZ R12, R12, R75 ;  /* 0x0000004b0c0c7221 */ /* 0x000fe20000010000 */
[C---:B------:R-:W-:Y:S01]  /*86e0*/  HMMA.16816.F32 R140, R4.reuse, R142, R20 ;  /* 0x0000008e048c723c */ /* 0x040fe20000001814 */
[----:B------:R-:W-:Y:S02]  /*86f0*/  FADD.FTZ R36, R36, R15 ;  /* 0x0000000f24247221 */ /* 0x000fe40000010000 */
[----:B------:R-:W-:Y:S02]  /*8700*/  FADD.FTZ R13, R13, R12 ;  /* 0x0000000c0d0d7221 */ /* 0x000fe40000010000 */
[----:B------:R-:W-:Y:S02]  /*8710*/  FADD.FTZ R37, R37, R36 ;  /* 0x0000002425257221 */ /* 0x000fe40000010000 */
[----:B------:R-:W-:Y:S01]  /*8720*/  FADD.FTZ R14, R14, R13 ;  /* 0x0000000d0e0e7221 */ /* 0x000fe20000010000 */
[----:B------:R-:W-:Y:S01]  /*8730*/  HMMA.16816.F32 R132, R4, R134, R28 ;  /* 0x000000860484723c */ /* 0x000fe2000000181c */
[----:B------:R-:W-:-:S02]  /*8740*/  FADD.FTZ R250, R250, R37 ;  /* 0x00000025fafa7221 */ /* 0x000fc40000010000 */
        /* <DEDUP_REMOVED lines=66> */
.L_x_629:
[----:B------:R-:W-:Y:S01]  /*8b70*/  UMOV UR4, URZ ;  /* 0x000000ff00047c82 */ /* 0x000fe20008000000 */
[----:B------:R-:W-:Y:S01]  /*8b80*/  IMAD.SHL.U32 R4, R44, 0x100, RZ ;  /* 0x000001002c047824 */ /* 0x000fe200078e00ff */
[----:B------:R-:W-:-:S05]  /*8b90*/  IADD3 R5, P0, PT, RZ, -UR4, RZ ;  /* 0x80000004ff057c10 */ /* 0x000fca000ff1e0ff */
[----:B------:R-:W-:-:S05]  /*8ba0*/  IMAD.X R4, RZ, RZ, ~R4, P0 ;  /* 0x000000ffff047224 */ /* 0x000fca00000e0e04 */
[----:B------:R-:W-:-:S04]  /*8bb0*/  SHF.R.S64 R5, R5, 0x1f, R4 ;  /* 0x0000001f05057819 */ /* 0x000fc80000001004 */
[----:B------:R-:W-:-:S04]  /*8bc0*/  IADD3 R234, P0, PT, R5, R234, RZ ;  /* 0x000000ea05ea7210 */ /* 0x000fc80007f1e0ff */
[----:B------:R-:W-:-:S09]  /*8bd0*/  LEA.HI.X.SX32 R235, R4, R235, 0x1, P0 ;  /* 0x000000eb04eb7211 */ /* 0x000fd200000f0eff */
.L_x_630:
[----:B------:R-:W1:Y:S01]  /*8be0*/  LDCU UR4, c[0x0][0x440] ;  /* 0x00008800ff0477ac */ /* 0x000e620008000800 */
[C---:B------:R-:W-:Y:S01]  /*8bf0*/  IMAD.SHL.U32 R19, R44.reuse, 0x40, RZ ;  /* 0x000000402c137824 */ /* 0x040fe200078e00ff */
[----:B------:R-:W-:-:S04]  /*8c00*/  SHF.L.U64.HI R6, R44, 0x6, R45 ;  /* 0x000000062c067819 */ /* 0x000fc8000001022d */
[----:B------:R-:W-:-:S05]  /*8c10*/  IADD3 R8, P0, PT, R19, R234, RZ ;  /* 0x000000ea13087210 */ /* 0x000fca0007f1e0ff */
[----:B------:R-:W-:Y:S01]  /*8c20*/  IMAD.X R9, R6, 0x1, R235, P0 ;  /* 0x0000000106097824 */ /* 0x000fe200000e06eb */
        /* <DEDUP_REMOVED lines=20> */
[----:B------:R1:W-:Y:S01]  /*8d70*/  @!P3 LDGSTS.E.BYPASS.LTC128B.128 [R237+0x5800], desc[UR16][R8.64] ;  /* 0x0580000008edbfae */ /* 0x0003e2000b981a10 */
[----:B------:R-:W-:Y:S02]  /*8d80*/  @!P3 IMAD.MOV.U32 R10, RZ, RZ, R8 ;  /* 0x000000ffff0ab224 */ /* 0x000fe400078e0008 */
[----:B------:R-:W-:Y:S01]  /*8d90*/  @!P3 IMAD.MOV.U32 R11, RZ, RZ, R9 ;  /* 0x000000ffff0bb224 */ /* 0x000fe200078e0009 */
[----:B------:R-:W-:Y:S01]  /*8da0*/  @P3 STS.128 [R237+0x6000], RZ ;  /* 0x006000ffed003388 */ /* 0x000fe20000000c00 */
[----:B------:R-:W-:Y:S02]  /*8db0*/  @!P3 IMAD R4, R45, 0x140, RZ ;  /* 0x000001402d04b824 */ /* 0x000fe400078e02ff */
[----:B------:R-:W-:Y:S01]  /*8dc0*/  @!P3 IMAD.WIDE.U32 R12, R44, 0x140, R12 ;  /* 0x000001402c0cb825 */ /* 0x000fe200078e000c */
[----:B------:R-:W-:Y:S01]  /*8dd0*/  @!PT LDS RZ, [RZ] ;  /* 0x00000000fffff984 */ /* 0x000fe20000000800 */
[----:B------:R-:W-:Y:S01]  /*8de0*/  @!PT LDS RZ, [RZ] ;  /* 0x00000000fffff984 */ /* 0x000fe20000000800 */
[----:B------:R-:W-:Y:S01]  /*8df0*/  @!PT LDS RZ, [RZ] ;  /* 0x00000000fffff984 */ /* 0x000fe20000000800 */
[----:B------:R-:W-:Y:S03]  /*8e00*/  @!P3 LDGSTS.E.BYPASS.LTC128B.128 [R237+0x6000], desc[UR16][R18.64] ;  /* 0x0600000012edbfae */ /* 0x000fe6000b981a10 */
[----:B------:R-:W-:Y:S01]  /*8e10*/  @!P3 IMAD.IADD R21, R5, 0x1, R15 ;  /* 0x000000010515b824 */ /* 0x000fe200078e020f */
[----:B------:R-:W-:Y:S01]  /*8e20*/  @P3 STS.128 [R237+0x6800], RZ ;  /* 0x006800ffed003388 */ /* 0x000fe20000000c00 */
[----:B------:R-:W-:-:S02]  /*8e30*/  @!P3 IMAD.MOV.U32 R20, RZ, RZ, R14 ;  /* 0x000000ffff14b224 */ /* 0x000fc400078e000e */
[----:B------:R-:W-:Y:S01]  /*8e40*/  @!P3 IMAD.WIDE.U32 R10, R44, 0x180, R10 ;  /* 0x000001802c0ab825 */ /* 0x000fe200078e000a */
[----:B------:R-:W-:Y:S01]  /*8e50*/  @!PT LDS RZ, [RZ] ;  /* 0x00000000fffff984 */ /* 0x000fe20000000800 */
[----:B------:R-:W-:Y:S01]  /*8e60*/  @!PT LDS RZ, [RZ] ;  /* 0x00000000fffff984 */ /* 0x000fe20000000800 */
[----:B------:R-:W-:Y:S01]  /*8e70*/  @!PT LDS RZ, [RZ] ;  /* 0x00000000fffff984 */ /* 0x000fe20000000800 */
[----:B------:R2:W-:Y:S03]  /*8e80*/  @!P3 LDGSTS.E.BYPASS.LTC128B.128 [R237+0x6800], desc[UR16][R16.64] ;  /* 0x0680000010edbfae */ /* 0x0005e6000b981a10 */
[----:B------:R-:W-:Y:S01]  /*8e90*/  @!P3 IMAD R45, R45, 0x180, RZ ;  /* 0x000001802d2db824 */ /* 0x000fe200078e02ff */
[----:B------:R-:W-:Y:S01]  /*8ea0*/  @P3 STS.128 [R237+0x7000], RZ ;  /* 0x007000ffed003388 */ /* 0x000fe20000000c00 */
[----:B------:R-:W-:Y:S02]  /*8eb0*/  @!P3 IMAD.IADD R27, R4, 0x1, R13 ;  /* 0x00000001041bb824 */ /* 0x000fe400078e020d */
[----:B------:R-:W-:Y:S01]  /*8ec0*/  @!P3 IMAD.MOV.U32 R26, RZ, RZ, R12 ;  /* 0x000000ffff1ab224 */ /* 0x000fe200078e000c */
[----:B------:R-:W-:Y:S01]  /*8ed0*/  @!PT LDS RZ, [RZ] ;  /* 0x00000000fffff984 */ /* 0x000fe20000000800 */
[----:B------:R-:W-:Y:S01]  /*8ee0*/  @!PT LDS RZ, [RZ] ;  /* 0x00000000fffff984 */ /* 0x000fe20000000800 */
[----:B------:R-:W-:Y:S01]  /*8ef0*/  @!PT LDS RZ, [RZ] ;  /* 0x00000000fffff984 */ /* 0x000fe20000000800 */
[----:B------:R-:W-:Y:S01]  /*8f00*/  @!P3 LDGSTS.E.BYPASS.LTC128B.128 [R237+0x7000], desc[UR16][R20.64] ;  /* 0x0700000014edbfae */ /* 0x000fe2000b981a10 */
[----:B------:R-:W-:-:S02]  /*8f10*/  @!P3 IMAD.IADD R37, R45, 0x1, R11 ;  /* 0x000000012d25b824 */ /* 0x000fc400078e020b */
[----:B------:R-:W-:Y:S01]  /*8f20*/  @!P3 IMAD.MOV.U32 R36, RZ, RZ, R10 ;  /* 0x000000ffff24b224 */ /* 0x000fe200078e000a */
        /* <DEDUP_REMOVED lines=15> */
[----:B------:R-:W-:Y:S04]  /*9020*/  LDSM.16.M88.4 R4, [R229] ;  /* 0x00000000e504783b */ /* 0x000fe80000000200 */
[----:B-1----:R-:W1:Y:S04]  /*9030*/  LDSM.16.M88.4 R8, [R228+0x1000] ;  /* 0x00100000e408783b */ /* 0x002e680000000200 */
[----:B------:R-:W-:Y:S04]  /*9040*/  LDSM.16.M88.4 R12, [R47] ;  /* 0x000000002f0c783b */ /* 0x000fe80000000200 */
[----:B--2---:R-:W2:Y:S04]  /*9050*/  LDSM.16.M88.4 R16, [R46+0x1000] ;  /* 0x001000002e10783b */ /* 0x004ea80000000200 */
[----:B------:R-:W5:Y:S04]  /*9060*/  LDSM.16.M88.4 R28, [R228+0x1400] ;  /* 0x00140000e41c783b */ /* 0x000f680000000200 */
[----:B------:R-:W5:Y:S04]  /*9070*/  LDSM.16.M88.4 R40, [R46+0x1400] ;  /* 0x001400002e28783b */ /* 0x000f680000000200 */
[----:B---3--:R-:W3:Y:S04]  /*9080*/  LDSM.16.M88.4 R24, [R228+0x1800] ;  /* 0x00180000e418783b */ /* 0x008ee80000000200 */
[----:B----4-:R-:W4:Y:S04]  /*9090*/  LDSM.16.M88.4 R36, [R46+0x1800] ;  /* 0x001800002e24783b */ /* 0x010f280000000200 */
[----:B------:R-:W0:Y:S01]  /*90a0*/  LDGDEPBAR ;  /* 0x00000000000079af */ /* 0x000e220000000000 */
[C---:B-1----:R-:W-:Y:S08]  /*90b0*/  HMMA.16816.F32 R20, R4.reuse, R8, RZ ;  /* 0x000000080414723c */ /* 0x042ff000000018ff */
[----:B------:R-:W-:-:S12]  /*90c0*/  HMMA.16816.F32 R8, R4, R10, RZ ;  /* 0x0000000a0408723c */ /* 0x000fd800000018ff */
[C---:B--2---:R-:W-:Y:S08]  /*90d0*/  HMMA.16816.F32 R20, R12.reuse, R16, R20 ;  /* 0x000000100c14723c */ /* 0x044ff00000001814 */
[----:B------:R-:W-:Y:S08]  /*90e0*/  HMMA.16816.F32 R8, R12, R18, R8 ;  /* 0x000000120c08723c */ /* 0x000ff00000001808 */
[C---:B-----5:R-:W-:Y:S03]  /*90f0*/  HMMA.16816.F32 R16, R4.reuse, R28, RZ ;  /* 0x0000001c0410723c */ /* 0x060fe600000018ff */
[----:B------:R-:W-:Y:S01]  /*9100*/  FMUL.FTZ R20, R20, UR10 ;  /* 0x0000000a14147c20 */ /* 0x000fe20008410000 */
        /* <DEDUP_REMOVED lines=9> */
[----:B------:R-:W-:Y:S05]  /*91a0*/  MUFU.TANH R45, R21 ;  /* 0x00000015002d7308 */ /* 0x000fea0000002400 */
[----:B------:R-:W-:Y:S01]  /*91b0*/  HMMA.16816.F32 R16, R12, R40, R16 ;  /* 0x000000280c10723c */ /* 0x000fe20000001810 */
[----:B------:R-:W-:-:S02]  /*91c0*/  PRMT R40, R48, 0x6540, R3 ;  /* 0x0000654030287816 */ /* 0x000fc40000000003 */
[----:B------:R-:W-:Y:S05]  /*91d0*/  MUFU.TANH R47, R22 ;  /* 0x00000016002f7308 */ /* 0x000fea0000002400 */
[----:B------:R-:W-:Y:S03]  /*91e0*/  HMMA.16816.F32 R28, R12, R42, R28 ;  /* 0x0000002a0c1c723c */ /* 0x000fe6000000181c */
[----:B------:R3:W2:Y:S08]  /*91f0*/  MUFU.TANH R44, R23 ;  /* 0x00000017002c7308 */ /* 0x0006b00000002400 */
[----:B------:R-:W-:Y:S01]  /*9200*/  FMUL.FTZ R16, R16, UR10 ;  /* 0x0000000a10107c20 */ /* 0x000fe20008410000 */
[----:B------:R-:W5:Y:S01]  /*9210*/  MUFU.TANH R84, R8 ;  /* 0x0000000800547308 */ /* 0x000f620000002400 */
[----:B------:R-:W-:Y:S01]  /*9220*/  FMUL.FTZ R98, R17, UR10 ;  /* 0x0000000a11627c20 */ /* 0x000fe20008410000 */
[----:B------:R-:W-:Y:S01]  /*9230*/  FMUL.FTZ R95, R18, UR10 ;  /* 0x0000000a125f7c20 */ /* 0x000fe20008410000 */
[----:B------:R-:W-:-:S04]  /*9240*/  FMUL.FTZ R97, R19, UR10 ;  /* 0x0000000a13617c20 */ /* 0x000fc80008410000 */
[----:B------:R-:W-:Y:S01]  /*9250*/  FMUL.FTZ R28, R28, UR10 ;  /* 0x0000000a1c1c7c20 */ /* 0x000fe20008410000 */
[----:B------:R-:W-:Y:S01]  /*9260*/  MUFU.TANH R80, R9 ;  /* 0x0000000900507308 */ /* 0x000fe20000002400 */
[----:B---3--:R-:W-:Y:S01]  /*9270*/  HMMA.16816.F32 R20, R4, R24, RZ ;  /* 0x000000180414723c */ /* 0x008fe200000018ff */
[----:B------:R-:W-:Y:S01]  /*9280*/  FMUL.FTZ R29, R29, UR10 ;  /* 0x0000000a1d1d7c20 */ /* 0x000fe20008410000 */
[----:B------:R-:W-:Y:S01]  /*9290*/  FMUL.FTZ R109, R30, UR10 ;  /* 0x0000000a1e6d7c20 */ /* 0x000fe20008410000 */
[----:B------:R-:W-:-:S04]  /*92a0*/  FMUL.FTZ R107, R31, UR10 ;  /* 0x0000000a1f6b7c20 */ /* 0x000fc80008410000 */
[----:B------:R3:W-:Y:S08]  /*92b0*/  MUFU.TANH R93, R10 ;  /* 0x0000000a005d7308 */ /* 0x0007f00000002400 */
[----:B------:R1:W5:Y:S05]  /*92c0*/  MUFU.TANH R100, R16 ;  /* 0x0000001000647308 */ /* 0x00036a0000002400 */
[----:B----4-:R-:W-:Y:S03]  /*92d0*/  HMMA.16816.F32 R20, R12, R36, R20 ;  /* 0x000000240c14723c */ /* 0x010fe60000001814 */
[----:B------:R-:W-:Y:S01]  /*92e0*/  MUFU.TANH R94, R28 ;  /* 0x0000001c005e7308 */ /* 0x000fe20000002400 */
[----:B---3--:R-:W3:Y:S07]  /*92f0*/  LDSM.16.M88.4 R8, [R228+0x1c00] ;  /* 0x001c0000e408783b */ /* 0x008eee0000000200 */
[----:B------:R3:W-:Y:S01]  /*9300*/  MUFU.TANH R96, R29 ;  /* 0x0000001d00607308 */ /* 0x0007e20000002400 */
[----:B-1----:R-:W-:Y:S01]  /*9310*/  HMMA.16816.F32 R16, R4, R26, RZ ;  /* 0x0000001a0410723c */ /* 0x002fe200000018ff */
[----:B------:R-:W1:Y:S06]  /*9320*/  LDSM.16.M88.4 R24, [R46+0x1c00] ;  /* 0x001c00002e18783b */ /* 0x000e6c0000000200 */
[----:B------:R-:W-:Y:S01]  /*9330*/  FMUL.FTZ R20, R20, UR10 ;  /* 0x0000000a14147c20 */ /* 0x000fe20008410000 */
[----:B------:R-:W-:Y:S01]  /*9340*/  FMUL.FTZ R21, R21, UR10 ;  /* 0x0000000a15157c20 */ /* 0x000fe20008410000 */
[----:B------:R-:W-:Y:S01]  /*9350*/  FMUL.FTZ R113, R22, UR10 ;  /* 0x0000000a16717c20 */ /* 0x000fe20008410000 */
[----:B------:R-:W-:Y:S01]  /*9360*/  FMUL.FTZ R115, R23, UR10 ;  /* 0x0000000a17737c20 */ /* 0x000fe20008410000 */
[----:B------:R-:W-:Y:S08]  /*9370*/  MUFU.TANH R116, R20 ;  /* 0x0000001400747308 */ /* 0x000ff00000002400 */
[----:B------:R4:W-:Y:S01]  /*9380*/  MUFU.TANH R114, R21 ;  /* 0x0000001500727308 */ /* 0x0009e20000002400 */
[----:B------:R-:W-:Y:S01]  /*9390*/  HMMA.16816.F32 R16, R12, R38, R16 ;  /* 0x000000260c10723c */ /* 0x000fe20000001810 */
[----:B------:R-:W2:Y:S06]  /*93a0*/  LDSM.16.M88.4 R36, [R228+0x2000] ;  /* 0x00200000e424783b */ /* 0x000eac0000000200 */
[----:B------:R-:W5:Y:S01]  /*93b0*/  MUFU.TANH R91, R91 ;  /* 0x0000005b005b7308 */ /* 0x000f620000002400 */
[C---:B---3--:R-:W-:Y:S07]  /*93c0*/  HMMA.16816.F32 R28, R4.reuse, R8, RZ ;  /* 0x00000008041c723c */ /* 0x048fee00000018ff */
[----:B------:R-:W-:Y:S01]  /*93d0*/  MUFU.TANH R98, R98 ;  /* 0x0000006200627308 */ /* 0x000fe20000002400 */
[----:B----4-:R-:W3:Y:S03]  /*93e0*/  LDSM.16.M88.4 R20, [R46+0x2000] ;  /* 0x002000002e14783b */ /* 0x010ee60000000200 */
[----:B------:R-:W-:Y:S01]  /*93f0*/  FMUL.FTZ R16, R16, UR10 ;  /* 0x0000000a10107c20 */ /* 0x000fe20008410000 */
[----:B------:R-:W-:Y:S01]  /*9400*/  HMMA.16816.F32 R8, R4, R10, RZ ;  /* 0x0000000a0408723c */ /* 0x000fe200000018ff */
[----:B------:R-:W-:Y:S01]  /*9410*/  FMUL.FTZ R112, R17, UR10 ;  /* 0x0000000a11707c20 */ /* 0x000fe20008410000 */
[----:B------:R-:W-:Y:S01]  /*9420*/  FMUL.FTZ R41, R18, UR10 ;  /* 0x0000000a12297c20 */ /* 0x000fe20008410000 */
[----:B------:R2:W-:Y:S01]  /*9430*/  MUFU.TANH R110, R16 ;  /* 0x00000010006e7308 */ /* 0x0005e20000002400 */
[----:B------:R-:W-:-:S07]  /*9440*/  FMUL.FTZ R42, R19, UR10 ;  /* 0x0000000a132a7c20 */ /* 0x000fce0008410000 */
[----:B------:R-:W4:Y:S01]  /*9450*/  MUFU.TANH R95, R95 ;  /* 0x0000005f005f7308 */ /* 0x000f220000002400 */
[C---:B-1----:R-:W-:Y:S07]  /*9460*/  HMMA.16816.F32 R28, R12.reuse, R24, R28 ;  /* 0x000000180c1c723c */ /* 0x042fee000000181c */
[----:B------:R-:W1:Y:S01]  /*9470*/  MUFU.TANH R97, R97 ;  /* 0x0000006100617308 */ /* 0x000e620000002400 */
[----:B------:R-:W-:Y:S01]  /*9480*/  HMMA.16816.F32 R8, R12, R26, R8 ;  /* 0x0000001a0c08723c */ /* 0x000fe20000001808 */
[----:B------:R-:W5:Y:S06]  /*9490*/  LDSM.16.M88.4 R24, [R228+0x2400] ;  /* 0x00240000e418783b */ /* 0x000f6c0000000200 */
[----:B------:R-:W1:Y:S01]  /*94a0*/  MUFU.TANH R109, R109 ;  /* 0x0000006d006d7308 */ /* 0x000e620000002400 */
[C---:B--2---:R-:W-:Y:S03]  /*94b0*/  HMMA.16816.F32 R16, R4.reuse, R36, RZ ;  /* 0x000000240410723c */ /* 0x044fe600000018ff */
[----:B------:R-:W-:Y:S01]  /*94c0*/  FMUL.FTZ R28, R28, UR10 ;  /* 0x0000000a1c1c7c20 */ /* 0x000fe20008410000 */
[----:B------:R-:W-:Y:S01]  /*94d0*/  FMUL.FTZ R43, R29, UR10 ;  /* 0x0000000a1d2b7c20 */ /* 0x000fe20008410000 */
[----:B------:R-:W-:Y:S01]  /*94e0*/  FMUL.FTZ R191, R30, UR10 ;  /* 0x0000000a1ebf7c20 */ /* 0x000fe20008410000 */
[----:B------:R-:W-:Y:S01]  /*94f0*/  FMUL.FTZ R123, R31, UR10 ;  /* 0x0000000a1f7b7c20 */ /* 0x000fe20008410000 */
[----:B------:R2:W-:Y:S01]  /*9500*/  MUFU.TANH R50, R28 ;  /* 0x0000001c00327308 */ /* 0x0005e20000002400 */
[----:B------:R-:W-:Y:S03]  /*9510*/  HMMA.16816.F32 R36, R4, R38, RZ ;  /* 0x000000260424723c */ /* 0x000fe600000018ff */
[----:B------:R-:W-:Y:S01]  /*9520*/  FMUL.FTZ R120, R8, UR10 ;  /* 0x0000000a08787c20 */ /* 0x000fe20008410000 */
[----:B------:R-:W-:Y:S01]  /*9530*/  FMUL.FTZ R118, R9, UR10 ;  /* 0x0000000a09767c20 */ /* 0x000fe20008410000 */
[----:B------:R-:W-:Y:S01]  /*9540*/  FMUL.FTZ R189, R10, UR10 ;  /* 0x0000000a0abd7c20 */ /* 0x000fe20008410000 */
[----:B------:R-:W-:Y:S01]  /*9550*/  FMUL.FTZ R121, R11, UR10 ;  /* 0x0000000a0b797c20 */ /* 0x000fe20008410000 */
[----:B------:R-:W1:Y:S05]  /*9560*/  MUFU.TANH R107, R107 ;  /* 0x0000006b006b7308 */ /* 0x000e6a0000002400 */
[C---:B---3--:R-:W-:Y:S03]  /*9570*/  HMMA.16816.F32 R16, R12.reuse, R20, R16 ;  /* 0x000000140c10723c */ /* 0x048fe60000001810 */
[----:B------:R-:W3:Y:S01]  /*9580*/  MUFU.TANH R115, R115 ;  /* 0x0000007300737308 */ /* 0x000ee20000002400 */
[----:B--2---:R-:W2:Y:S04]  /*9590*/  LDSM.16.M88.4 R28, [R46+0x2400] ;  /* 0x002400002e1c783b */ /* 0x004ea80000000200 */
[----:B------:R-:W-:Y:S01]  /*95a0*/  HMMA.16816.F32 R36, R12, R22, R36 ;  /* 0x000000160c24723c */ /* 0x000fe20000001824 */
[----:B------:R-:W4:Y:S02]  /*95b0*/  LDSM.16.M88.4 R20, [R228+0x2800] ;  /* 0x00280000e414783b */ /* 0x000f240000000200 */
[----:B------:R-:W3:Y:S05]  /*95c0*/  MUFU.TANH R113, R113 ;  /* 0x0000007100717308 */ /* 0x000eea0000002400 */
[C---:B-----5:R-:W-:Y:S03]  /*95d0*/  HMMA.16816.F32 R8, R4.reuse, R24, RZ ;  /* 0x000000180408723c */ /* 0x060fe600000018ff */
[----:B------:R-:W-:Y:S01]  /*95e0*/  FMUL.FTZ R16, R16, UR10 ;  /* 0x0000000a10107c20 */ /* 0x000fe20008410000 */
[----:B------:R-:W-:Y:S01]  /*95f0*/  FMUL.FTZ R17, R17, UR10 ;  /* 0x0000000a11117c20 */ /* 0x000fe20008410000 */
[----:B------:R-:W-:Y:S01]  /*9600*/  FMUL.FTZ R18, R18, UR10 ;  /* 0x0000000a12127c20 */ /* 0x000fe20008410000 */
[----:B------:R-:W-:Y:S01]  /*9610*/  FMUL.FTZ R185, R19, UR10 ;  /* 0x0000000a13b97c20 */ /* 0x000fe20008410000 */
[----:B------:R-:W-:Y:S01]  /*9620*/  MUFU.TANH R192, R16 ;  /* 0x0000001000c07308 */ /* 0x000fe20000002400 */
[----:B------:R-:W-:Y:S03]  /*9630*/  HMMA.16816.F32 R24, R4, R26, RZ ;  /* 0x0000001a0418723c */ /* 0x000fe600000018ff */
[----:B------:R-:W-:Y:S01]  /*9640*/  FMUL.FTZ R36, R36, UR10 ;  /* 0x0000000a24247c20 */ /* 0x000fe20008410000 */
[----:B------:R-:W-:Y:S01]  /*9650*/  FMUL.FTZ R37, R37, UR10 ;  /* 0x0000000a25257c20 */ /* 0x000fe20008410000 */
[----:B------:R-:W-:Y:S01]  /*9660*/  FMUL.FTZ R183, R38, UR10 ;  /* 0x0000000a26b77c20 */ /* 0x000fe20008410000 */
[----:B------:R-:W-:Y:S01]  /*9670*/  FMUL.FTZ R181, R39, UR10 ;  /* 0x0000000a27b57c20 */ /* 0x000fe20008410000 */
[----:B------:R-:W-:Y:S08]  /*9680*/  MUFU.TANH R130, R17 ;  /* 0x0000001100827308 */ /* 0x000ff00000002400 */
[----:B------:R5:W-:Y:S01]  /*9690*/  MUFU.TANH R187, R18 ;  /* 0x0000001200bb7308 */ /* 0x000be20000002400 */
[C---:B--2---:R-:W-:Y:S07]  /*96a0*/  HMMA.16816.F32 R8, R12.reuse, R28, R8 ;  /* 0x0000001c0c08723c */ /* 0x044fee0000001808 */
[----:B------:R-:W-:Y:S01]  /*96b0*/  MUFU.TANH R190, R36 ;  /* 0x0000002400be7308 */ /* 0x000fe20000002400 */
[----:B------:R-:W-:Y:S07]  /*96c0*/  HMMA.16816.F32 R24, R12, R30, R24 ;  /* 0x0000001e0c18723c */ /* 0x000fee0000001818 */
[----:B------:R2:W-:Y:S01]  /*96d0*/  MUFU.TANH R188, R37 ;  /* 0x0000002500bc7308 */ /* 0x0005e20000002400 */
[----:B-----5:R-:W5:Y:S01]  /*96e0*/  LDSM.16.M88.4 R16, [R46+0x2800] ;  /* 0x002800002e10783b */ /* 0x020f620000000200 */
[C---:B----4-:R-:W-:Y:S06]  /*96f0*/  HMMA.16816.F32 R28, R4.reuse, R20, RZ ;  /* 0x00000014041c723c */ /* 0x050fec00000018ff */
[----:B------:R-:W-:Y:S01]  /*9700*/  MUFU.TANH R112, R112 ;  /* 0x0000007000707308 */ /* 0x000fe20000002400 */
[----:B------:R-:W-:Y:S01]  /*9710*/  FMUL.FTZ R8, R8, UR10 ;  /* 0x0000000a08087c20 */ /* 0x000fe20008410000 */
[----:B------:R-:W-:Y:S01]  /*9720*/  FMUL.FTZ R9, R9, UR10 ;  /* 0x0000000a09097c20 */ /* 0x000fe20008410000 */
[----:B------:R-:W-:Y:S01]  /*9730*/  FMUL.FTZ R179, R10, UR10 ;  /* 0x0000000a0ab37c20 */ /* 0x000fe20008410000 */
[----:B------:R-:W-:Y:S01]  /*9740*/  FMUL.FTZ R177, R11, UR10 ;  /* 0x0000000a0bb17c20 */ /* 0x000fe20008410000 */
[----:B------:R-:W-:Y:S03]  /*9750*/  HMMA.16816.F32 R20, R4, R22, RZ ;  /* 0x000000160414723c */ /* 0x000fe600000018ff */
[----:B------:R-:W-:Y:S01]  /*9760*/  MUFU.TANH R186, R8 ;  /* 0x0000000800ba7308 */ /* 0x000fe20000002400 */
[----:B------:R-:W-:Y:S01]  /*9770*/  FMUL.FTZ R24, R24, UR10 ;  /* 0x0000000a18187c20 */ /* 0x000fe20008410000 */
[----:B--2---:R-:W2:Y:S01]  /*9780*/  LDSM.16.M88.4 R36, [R228+0x2c00] ;  /* 0x002c0000e424783b */ /* 0x004ea20000000200 */
[----:B------:R-:W-:Y:S01]  /*9790*/  FMUL.FTZ R180, R25, UR10 ;  /* 0x0000000a19b47c20 */ /* 0x000fe20008410000 */
[----:B------:R-:W-:Y:S01]  /*97a0*/  FMUL.FTZ R175, R26, UR10 ;  /* 0x0000000a1aaf7c20 */ /* 0x000fe20008410000 */
[----:B------:R-:W-:-:S03]  /*97b0*/  FMUL.FTZ R173, R27, UR10 ;  /* 0x0000000a1bad7c20 */ /* 0x000fc60008410000 */
[----:B------:R4:W-:Y:S08]  /*97c0*/  MUFU.TANH R184, R9 ;  /* 0x0000000900b87308 */ /* 0x0009f00000002400 */
[----:B------:R1:W-:Y:S08]  /*97d0*/  MUFU.TANH R182, R24 ;  /* 0x0000001800b67308 */ /* 0x0003f00000002400 */
[----:B------:R-:W3:Y:S01]  /*97e0*/  MUFU.TANH R41, R41 ;  /* 0x0000002900297308 */ /* 0x000ee20000002400 */
[C---:B-----5:R-:W-:Y:S01]  /*97f0*/  HMMA.16816.F32 R28, R12.reuse, R16, R28 ;  /* 0x000000100c1c723c */ /* 0x060fe2000000181c */
[----:B----4-:R-:W4:Y:S06]  /*9800*/  LDSM.16.M88.4 R8, [R46+0x2c00] ;  /* 0x002c00002e08783b */ /* 0x010f2c0000000200 */
[----:B------:R-:W-:Y:S01]  /*9810*/  MUFU.TANH R43, R43 ;  /* 0x0000002b002b7308 */ /* 0x000fe20000002400 */
[----:B-1----:R-:W1:Y:S01]  /*9820*/  LDSM.16.M88.4 R24, [R228+0x3000] ;  /* 0x00300000e418783b */ /* 0x002e620000000200 */
[----:B------:R-:W-:Y:S06]  /*9830*/  HMMA.16816.F32 R20, R12, R18, R20 ;  /* 0x000000120c14723c */ /* 0x000fec0000001814 */
[----:B------:R-:W5:Y:S02]  /*9840*/  MUFU.TANH R191, R191 ;  /* 0x000000bf00bf7308 */ /* 0x000f640000002400 */
[C---:B--2---:R-:W-:Y:S02]  /*9850*/  HMMA.16816.F32 R16, R4.reuse, R36, RZ ;  /* 0x000000240410723c */ /* 0x044fe400000018ff */
[----:B------:R-:W-:Y:S01]  /*9860*/  FMUL.FTZ R28, R28, UR10 ;  /* 0x0000000a1c1c7c20 */ /* 0x000fe20008410000 */
[----:B------:R-:W-:Y:S01]  /*9870*/  FMUL.FTZ R176, R29, UR10 ;  /* 0x0000000a1db07c20 */ /* 0x000fe20008410000 */
[----:B------:R-:W-:Y:S01]  /*9880*/  FMUL.FTZ R171, R30, UR10 ;  /* 0x0000000a1eab7c20 */ /* 0x000fe20008410000 */
[----:B------:R-:W-:Y:S01]  /*9890*/  FMUL.FTZ R169, R31, UR10 ;  /* 0x0000000a1fa97c20 */ /* 0x000fe20008410000 */
[----:B------:R2:W-:Y:S02]  /*98a0*/  MUFU.TANH R178, R28 ;  /* 0x0000001c00b27308 */ /* 0x0005e40000002400 */
[----:B------:R-:W-:Y:S03]  /*98b0*/  HMMA.16816.F32 R36, R4, R38, RZ ;  /* 0x000000260424723c */ /* 0x000fe600000018ff */
[----:B------:R-:W-:Y:S01]  /*98c0*/  FMUL.FTZ R174, R20, UR10 ;  /* 0x0000000a14ae7c20 */ /* 0x000fe20008410000 */
[----:B------:R-:W-:Y:S01]  /*98d0*/  FMUL.FTZ R172, R21, UR10 ;  /* 0x0000000a15ac7c20 */ /* 0x000fe20008410000 */
[----:B------:R-:W-:Y:S01]  /*98e0*/  FMUL.FTZ R167, R22, UR10 ;  /* 0x0000000a16a77c20 */ /* 0x000fe20008410000 */
[----:B------:R-:W-:Y:S01]  /*98f0*/  FMUL.FTZ R165, R23, UR10 ;  /* 0x0000000a17a57c20 */ /* 0x000fe20008410000 */
[----:B------:R-:W5:Y:S08]  /*9900*/  MUFU.TANH R42, R42 ;  /* 0x0000002a002a7308 */ /* 0x000f700000002400 */
[----:B------:R-:W5:Y:S01]  /*9910*/  MUFU.TANH R123, R123 ;  /* 0x0000007b007b7308 */ /* 0x000f620000002400 */
[----:B--2---:R-:W2:Y:S01]  /*9920*/  LDSM.16.M88.4 R28, [R46+0x3000] ;  /* 0x003000002e1c783b */ /* 0x004ea20000000200 */
[----:B----4-:R-:W-:Y:S06]  /*9930*/  HMMA.16816.F32 R16, R12, R8, R16 ;  /* 0x000000080c10723c */ /* 0x010fec0000001810 */
[----:B------:R-:W4:Y:S02]  /*9940*/  MUFU.TANH R120, R120 ;  /* 0x0000007800787308 */ /* 0x000f240000002400 */
[----:B-1----:R-:W-:Y:S06]  /*9950*/  HMMA.16816.F32 R20, R4, R24, RZ ;  /* 0x000000180414723c */ /* 0x002fec00000018ff */
[----:B------:R-:W-:Y:S02]  /*9960*/  MUFU.TANH R118, R118 ;  /* 0x0000007600767308 */ /* 0x000fe40000002400 */
[----:B------:R-:W-:Y:S01]  /*9970*/  HMMA.16816.F32 R36, R12, R10, R36 ;  /* 0x0000000a0c24723c */ /* 0x000fe20000001824 */
[----:B------:R-:W1:Y:S02]  /*9980*/  LDSM.16.M88.4 R8, [R228+0x3400] ;  /* 0x00340000e408783b */ /* 0x000e640000000200 */
[----:B------:R-:W-:Y:S01]  /*9990*/  FMUL.FTZ R16, R16, UR10 ;  /* 0x0000000a10107c20 */ /* 0x000fe20008410000 */
[----:B------:R-:W-:Y:S01]  /*99a0*/  FMUL.FTZ R17, R17, UR10 ;  /* 0x0000000a11117c20 */ /* 0x000fe20008410000 */
[----:B------:R-:W-:Y:S01]  /*99b0*/  FMUL.FTZ R18, R18, UR10 ;  /* 0x0000000a12127c20 */ /* 0x000fe20008410000 */
[----:B------:R-:W-:Y:S01]  /*99c0*/  FMUL.FTZ R161, R19, UR10 ;  /* 0x0000000a13a17c20 */ /* 0x000fe20008410000 */
[----:B------:R-:W-:Y:S01]  /*99d0*/  MUFU.TANH R170, R16 ;  /* 0x0000001000aa7308 */ /* 0x000fe20000002400 */
[----:B------:R-:W-:Y:S07]  /*99e0*/  HMMA.16816.F32 R24, R4, R26, RZ ;  /* 0x0000001a0418723c */ /* 0x000fee00000018ff */
[----:B------:R-:W-:Y:S04]  /*99f0*/  MUFU.TANH R168, R17 ;  /* 0x0000001100a87308 */ /* 0x000fe80000002400 */
[----:B------:R-:W-:Y:S01]  /*9a00*/  FMUL.FTZ R36, R36, UR10 ;  /* 0x0000000a24247c20 */ /* 0x000fe20008410000 */
[----:B------:R-:W-:Y:S01]  /*9a10*/  FMUL.FTZ R37, R37, UR10 ;  /* 0x0000000a25257c20 */ /* 0x000fe20008410000 */
[----:B------:R-:W-:Y:S01]  /*9a20*/  FMUL.FTZ R159, R38, UR10 ;  /* 0x0000000a269f7c20 */ /* 0x000fe20008410000 */
[----:B------:R-:W-:Y:S01]  /*9a30*/  FMUL.FTZ R157, R39, UR10 ;  /* 0x0000000a279d7c20 */ /* 0x000fe20008410000 */
[C---:B--2---:R-:W-:Y:S01]  /*9a40*/  HMMA.16816.F32 R20, R12.reuse, R28, R20 ;  /* 0x0000001c0c14723c */ /* 0x044fe20000001814 */
[----:B------:R2:W-:Y:S07]  /*9a50*/  MUFU.TANH R163, R18 ;  /* 0x0000001200a37308 */ /* 0x0005ee0000002400 */
[----:B------:R-:W-:Y:S01]  /*9a60*/  HMMA.16816.F32 R28, R12, R30, R24 ;  /* 0x0000001e0c1c723c */ /* 0x000fe20000001818 */
[----:B------:R-:W-:Y:S01]  /*9a70*/  LDSM.16.M88.4 R24, [R228+0x3800] ;  /* 0x00380000e418783b */ /* 0x000fe20000000200 */
[----:B------:R-:W-:Y:S08]  /*9a80*/  MUFU.TANH R166, R36 ;  /* 0x0000002400a67308 */ /* 0x000ff00000002400 */
[----:B------:R1:W-:Y:S01]  /*9a90*/  MUFU.TANH R164, R37 ;  /* 0x0000002500a47308 */ /* 0x0003e20000002400 */
[----:B--2---:R-:W2:Y:S01]  /*9aa0*/  LDSM.16.M88.4 R16, [R46+0x3400] ;  /* 0x003400002e10783b */ /* 0x004ea20000000200 */
[----:B------:R-:W-:Y:S01]  /*9ab0*/  FMUL.FTZ R20, R20, UR10 ;  /* 0x0000000a14147c20 */ /* 0x000fe20008410000 */
[----:B------:R-:W-:Y:S01]  /*9ac0*/  FMUL.FTZ R21, R21, UR10 ;  /* 0x0000000a15157c20 */ /* 0x000fe20008410000 */
[----:B------:R-:W-:Y:S01]  /*9ad0*/  FMUL.FTZ R22, R22, UR10 ;  /* 0x0000000a16167c20 */ /* 0x000fe20008410000 */
[----:B------:R-:W-:-:S03]  /*9ae0*/  FMUL.FTZ R153, R23, UR10 ;  /* 0x0000000a17997c20 */ /* 0x000fc60008410000 */
[----:B------:R-:W-:Y:S01]  /*9af0*/  MUFU.TANH R162, R20 ;  /* 0x0000001400a27308 */ /* 0x000fe20000002400 */
[----:B------:R-:W-:Y:S01]  /*9b00*/  FMUL.FTZ R28, R28, UR10 ;  /* 0x0000000a1c1c7c20 */ /* 0x000fe20008410000 */
[----:B------:R-:W-:Y:S01]  /*9b10*/  FMUL.FTZ R29, R29, UR10 ;  /* 0x0000000a1d1d7c20 */ /* 0x000fe20008410000 */
[----:B------:R-:W-:Y:S01]  /*9b20*/  FMUL.FTZ R151, R30, UR10 ;  /* 0x0000000a1e977c20 */ /* 0x000fe20008410000 */
[----:B------:R-:W-:-:S04]  /*9b30*/  FMUL.FTZ R149, R31, UR10 ;  /* 0x0000000a1f957c20 */ /* 0x000fc80008410000 */
[----:B------:R-:W-:Y:S01]  /*9b40*/  MUFU.TANH R160, R21 ;  /* 0x0000001500a07308 */ /* 0x000fe20000002400 */
[----:B-1----:R-:W-:Y:S01]  /*9b50*/  HMMA.16816.F32 R36, R4, R8, RZ ;  /* 0x000000080424723c */ /* 0x002fe200000018ff */
[C---:B------:R-:W-:Y:S02]  /*9b60*/  VIADD R8, R40.reuse, 0xfffffe01 ;  /* 0xfffffe0128087836 */ /* 0x040fe40000000000 */
[----:B------:R-:W-:-:S04]  /*9b70*/  VIADD R9, R40, 0xfffffe00 ;  /* 0xfffffe0028097836 */ /* 0x000fc80000000000 */
[----:B------:R1:W-:Y:S01]  /*9b80*/  MUFU.TANH R155, R22 ;  /* 0x00000016009b7308 */ /* 0x0003e20000002400 */
[CC--:B------:R-:W-:Y:S02]  /*9b90*/  ISETP.GE.AND P1, PT, R8.reuse, R60.reuse, PT ;  /* 0x0000003c0800720c */ /* 0x0c0fe40003f26270 */
[-C--:B------:R-:W-:Y:S01]  /*9ba0*/  ISETP.GE.AND P0, PT, R8, R35.reuse, PT ;  /* 0x000000230800720c */ /* 0x080fe20003f06270 */
[C---:B------:R-:W-:Y:S01]  /*9bb0*/  VIADD R8, R40.reuse, 0xfffffe08 ;  /* 0xfffffe0828087836 */ /* 0x040fe20000000000 */
[CC--:B------:R-:W-:Y:S02]  /*9bc0*/  ISETP.GE.AND P6, PT, R9.reuse, R60.reuse, PT ;  /* 0x0000003c0900720c */ /* 0x0c0fe40003fc6270 */
[----:B------:R-:W-:Y:S01]  /*9bd0*/  ISETP.GE.AND P2, PT, R9, R35, PT ;  /* 0x000000230900720c */ /* 0x000fe20003f46270 */
[----:B------:R-:W-:Y:S01]  /*9be0*/  MUFU.TANH R158, R28 ;  /* 0x0000001c009e7308 */ /* 0x000fe20000002400 */
[----:B------:R-:W-:Y:S01]  /*9bf0*/  FSEL R86, R49, -INF , !P6 ;  /* 0xff80000031567808 */ /* 0x000fe20007000000 */
[----:B------:R-:W-:Y:S01]  /*9c00*/  VIADD R9, R40, 0xfffffe09 ;  /* 0xfffffe0928097836 */ /* 0x000fe20000000000 */
[----:B------:R-:W-:-:S02]  /*9c10*/  ISETP.GE.AND P4, PT, R8, R60, PT ;  /* 0x0000003c0800720c */ /* 0x000fc40003f86270 */
[-C--:B------:R-:W-:Y:S01]  /*9c20*/  ISETP.GE.AND P6, PT, R8, R35.reuse, PT ;  /* 0x000000230800720c */ /* 0x080fe20003fc6270 */
[----:B------:R-:W-:Y:S01]  /*9c30*/  VIADD R8, R40, 0xfffffe10 ;  /* 0xfffffe1028087836 */ /* 0x000fe20000000000 */
[----:B------:R-:W-:Y:S01]  /*9c40*/  FSEL R81, R44, -INF , !P0 ;  /* 0xff8000002c517808 */ /* 0x000fe20004000000 */
[----:B------:R3:W-:Y:S01]  /*9c50*/  MUFU.TANH R156, R29 ;  /* 0x0000001d009c7308 */ /* 0x0007e20000002400 */
[----:B------:R-:W-:Y:S01]  /*9c60*/  FSEL R84, R84, -INF , !P4 ;  /* 0xff80000054547808 */ /* 0x000fe20006000000 */
[----:B-1----:R-:W-:Y:S01]  /*9c70*/  HMMA.16816.F32 R20, R4, R10, RZ ;  /* 0x0000000a0414723c */ /* 0x002fe200000018ff */
[----:B------:R-:W-:Y:S02]  /*9c80*/  FSEL R83, R47, -INF , !P2 ;  /* 0xff8000002f537808 */ /* 0x000fe40005000000 */
[----:B------:R-:W-:Y:S02]  /*9c90*/  FSEL R82, R45, -INF , !P1 ;  /* 0xff8000002d527808 */ /* 0x000fe40004800000 */
[CC--:B------:R-:W-:Y:S01]  /*9ca0*/  ISETP.GE.AND P0, PT, R8.reuse, R60.reuse, PT ;  /* 0x0000003c0800720c */ /* 0x0c0fe20003f06270 */
[----:B------:R-:W1:Y:S01]  /*9cb0*/  MUFU.TANH R189, R189 ;  /* 0x000000bd00bd7308 */ /* 0x000e620000002400 */
[-C--:B------:R-:W-:Y:S01]  /*9cc0*/  ISETP.GE.AND P4, PT, R8, R35.reuse, PT ;  /* 0x000000230800720c */ /* 0x080fe20003f86270 */
[C---:B------:R-:W-:Y:S01]  /*9cd0*/  VIADD R8, R40.reuse, 0xfffffe18 ;  /* 0xfffffe1828087836 */ /* 0x040fe20000000000 */
[C---:B------:R-:W-:Y:S01]  /*9ce0*/  ISETP.GE.AND P2, PT, R9.reuse, R60, PT ;  /* 0x0000003c0900720c */ /* 0x040fe20003f46270 */
[----:B--2---:R-:W-:Y:S01]  /*9cf0*/  HMMA.16816.F32 R36, R12, R16, R36 ;  /* 0x000000100c24723c */ /* 0x004fe20000001824 */
[----:B------:R-:W-:Y:S01]  /*9d00*/  ISETP.GE.AND P1, PT, R9, R35, PT ;  /* 0x000000230900720c */ /* 0x000fe20003f26270 */
[----:B------:R-:W-:Y:S01]  /*9d10*/  VIADD R9, R40, 0xfffffe11 ;  /* 0xfffffe1128097836 */ /* 0x000fe20000000000 */
[----:B------:R-:W-:Y:S01]  /*9d20*/  FSEL R100, R100, -INF , !P0 ;  /* 0xff80000064647808 */ /* 0x000fe20004000000 */
[----:B------:R-:W2:Y:S01]  /*9d30*/  MUFU.TANH R183, R183 ;  /* 0x000000b700b77308 */ /* 0x000ea20000002400 */
[----:B------:R-:W-:Y:S01]  /*9d40*/  FSEL R91, R91, -INF , !P1 ;  /* 0xff8000005b5b7808 */ /* 0x000fe20004800000 */
[----:B---3--:R-:W3:Y:S01]  /*9d50*/  LDSM.16.M88.4 R28, [R46+0x3800] ;  /* 0x003800002e1c783b */ /* 0x008ee20000000200 */
[----:B------:R-:W-:-:S02]  /*9d60*/  FSEL R93, R93, -INF , !P6 ;  /* 0xff8000005d5d7808 */ /* 0x000fc40007000000 */
[CC--:B------:R-:W-:Y:S01]  /*9d70*/  ISETP.GE.AND P1, PT, R8.reuse, R60.reuse, PT ;  /* 0x0000003c0800720c */ /* 0x0c0fe20003f26270 */
[----:B------:R-:W-:Y:S01]  /*9d80*/  HMMA.16816.F32 R20, R12, R18, R20 ;  /* 0x000000120c14723c */ /* 0x000fe20000001814 */
[-C--:B------:R-:W-:Y:S01]  /*9d90*/  ISETP.GE.AND P0, PT, R8, R35.reuse, PT ;  /* 0x000000230800720c */ /* 0x080fe20003f06270 */
[----:B------:R-:W-:Y:S01]  /*9da0*/  VIADD R8, R40, 0xfffffe19 ;  /* 0xfffffe1928087836 */ /* 0x000fe20000000000 */
[-C--:B------:R-:W-:Y:S01]  /*9db0*/  ISETP.GE.AND P6, PT, R9, R60.reuse, PT ;  /* 0x0000003c0900720c */ /* 0x080fe20003fc6270 */
[----:B------:R-:W2:Y:S01]  /*9dc0*/  MUFU.TANH R185, R185 ;  /* 0x000000b900b97308 */ /* 0x000ea20000002400 */
[----:B------:R-:W-:Y:S02]  /*9dd0*/  FSEL R80, R80, -INF , !P2 ;  /* 0xff80000050507808 */ /* 0x000fe40005000000 */
[----:B------:R-:W-:Y:S01]  /*9de0*/  FSEL R95, R95, -INF , !P4 ;  /* 0xff8000005f5f7808 */ /* 0x000fe20006000000 */
[C---:B------:R-:W-:Y:S01]  /*9df0*/  HMMA.16816.F32 R16, R4.reuse, R24, RZ ;  /* 0x000000180410723c */ /* 0x040fe200000018ff */
[----:B------:R-:W-:Y:S01]  /*9e00*/  FSEL R98, R98, -INF , !P6 ;  /* 0xff80000062627808 */ /* 0x000fe20007000000 */
[----:B------:R-:W-:Y:S01]  /*9e10*/  FMUL.FTZ R39, R39, UR10 ;  /* 0x0000000a27277c20 */ /* 0x000fe20008410000 */
[-C--:B------:R-:W-:Y:S01]  /*9e20*/  ISETP.GE.AND P2, PT, R9, R35.reuse, PT ;  /* 0x000000230900720c */ /* 0x080fe20003f46270 */
[----:B------:R-:W-:Y:S01]  /*9e30*/  FMUL.FTZ R36, R36, UR10 ;  /* 0x0000000a24247c20 */ /* 0x000fe20008410000 */
[C---:B------:R-:W-:Y:S01]  /*9e40*/  ISETP.GE.AND P4, PT, R8.reuse, R60, PT ;  /* 0x0000003c0800720c */ /* 0x040fe20003f86270 */
[----:B------:R-:W-:Y:S01]  /*9e50*/  MUFU.TANH R129, R39 ;  /* 0x0000002700817308 */ /* 0x000fe20000002400 */
[----:B------:R-:W-:Y:S01]  /*9e60*/  ISETP.GE.AND P6, PT, R8, R35, PT ;  /* 0x000000230800720c */ /* 0x000fe20003fc6270 */
[----:B------:R-:W-:Y:S01]  /*9e70*/  HMMA.16816.F32 R24, R4, R26, RZ ;  /* 0x0000001a0418723c */ /* 0x000fe200000018ff */
[----:B------:R-:W5:Y:S01]  /*9e80*/  LDSM.16.M88.4 R8, [R228+0x3c00] ;  /* 0x003c0000e408783b */ /* 0x000f620000000200 */
[----:B------:R-:W-:Y:S01]  /*9e90*/  FSEL R97, R97, -INF , !P2 ;  /* 0xff80000061617808 */ /* 0x000fe20005000000 */
[----:B------:R-:W-:Y:S01]  /*9ea0*/  FMUL.FTZ R20, R20, UR10 ;  /* 0x0000000a14147c20 */ /* 0x000fe20008410000 */
[----:B------:R-:W-:Y:S01]  /*9eb0*/  FSEL R94, R94, -INF , !P1 ;  /* 0xff8000005e5e7808 */ /* 0x000fe20004800000 */
[----:B------:R-:W-:Y:S01]  /*9ec0*/  FMUL.FTZ R21, R21, UR10 ;  /* 0x0000000a15157c20 */ /* 0x000fe20008410000 */
[----:B------:R-:W-:Y:S01]  /*9ed0*/  FMUL.FTZ R22, R22, UR10 ;  /* 0x0000000a16167c20 */ /* 0x000fe20008410000 */
[----:B------:R4:W-:Y:S01]  /*9ee0*/  MUFU.TANH R128, R20 ;  /* 0x0000001400807308 */ /* 0x0009e20000002400 */
[----:B------:R-:W-:Y:S01]  /*9ef0*/  FSEL R109, R109, -INF , !P0 ;  /* 0xff8000006d6d7808 */ /* 0x000fe20004000000 */
[----:B------:R-:W-:Y:S01]  /*9f00*/  FMUL.FTZ R125, R23, UR10 ;  /* 0x0000000a177d7c20 */ /* 0x000fe20008410000 */
[----:B------:R-:W-:Y:S01]  /*9f10*/  FSEL R96, R96, -INF , !P4 ;  /* 0xff80000060607808 */ /* 0x000fe20006000000 */
[----:B------:R-:W-:Y:S01]  /*9f20*/  FMUL.FTZ R37, R37, UR10 ;  /* 0x0000000a25257c20 */ /* 0x000fe20008410000 */
[----:B------:R-:W-:Y:S01]  /*9f30*/  FSEL R107, R107, -INF , !P6 ;  /* 0xff8000006b6b7808 */ /* 0x000fe20007000000 */
[----:B------:R-:W-:-:S02]  /*9f40*/  FMUL.FTZ R38, R38, UR10 ;  /* 0x0000000a26267c20 */ /* 0x000fc40008410000 */
[----:B------:R-:W-:Y:S01]  /*9f50*/  MUFU.TANH R126, R21 ;  /* 0x00000015007e7308 */ /* 0x000fe20000002400 */
[----:B---3--:R-:W-:Y:S01]  /*9f60*/  HMMA.16816.F32 R16, R12, R28, R16 ;  /* 0x0000001c0c10723c */ /* 0x008fe20000001810 */
[----:B------:R-:W-:-:S06]  /*9f70*/  VIADD R28, R40, 0xfffffe28 ;  /* 0xfffffe28281c7836 */ /* 0x000fcc0000000000 */
[----:B------:R3:W-:Y:S01]  /*9f80*/  MUFU.TANH R127, R22 ;  /* 0x00000016007f7308 */ /* 0x0007e20000002400 */
[----:B----4-:R-:W-:Y:S01]  /*9f90*/  VIADD R20, R40, 0xfffffe20 ;  /* 0xfffffe2028147836 */ /* 0x010fe20000000000 */
[-C--:B------:R-:W-:Y:S01]  /*9fa0*/  ISETP.GE.AND P6, PT, R28, R60.reuse, PT ;  /* 0x0000003c1c00720c */ /* 0x080fe20003fc6270 */
[----:B------:R-:W-:Y:S03]  /*9fb0*/  HMMA.16816.F32 R24, R12, R30, R24 ;  /* 0x0000001e0c18723c */ /* 0x000fe60000001818 */
[C---:B------:R-:W-:Y:S02]  /*9fc0*/  ISETP.GE.AND P2, PT, R20.reuse, R60, PT ;  /* 0x0000003c1400720c */ /* 0x040fe40003f46270 */
[----:B------:R-:W-:Y:S01]  /*9fd0*/  MUFU.TANH R154, R36 ;  /* 0x00000024009a7308 */ /* 0x000fe20000002400 */
[----:B------:R-:W-:Y:S01]  /*9fe0*/  ISETP.GE.AND P1, PT, R20, R35, PT ;  /* 0x000000231400720c */ /* 0x000fe20003f26270 */
[----:B------:R-:W-:Y:S01]  /*9ff0*/  VIADD R20, R40, 0xfffffe21 ;  /* 0xfffffe2128147836 */ /* 0x000fe20000000000 */
[----:B------:R-:W-:-:S02]  /*a000*/  FSEL R110, R110, -INF , !P6 ;  /* 0xff8000006e6e7808 */ /* 0x000fc40007000000 */
[----:B------:R-:W-:Y:S02]  /*a010*/  FSEL R116, R116, -INF , !P2 ;  /* 0xff80000074747808 */ /* 0x000fe40005000000 */
[-C--:B------:R-:W-:Y:S01]  /*a020*/  ISETP.GE.AND P0, PT, R20, R60.reuse, PT ;  /* 0x0000003c1400720c */ /* 0x080fe20003f06270 */
[----:B------:R-:W-:Y:S01]  /*a030*/  FMUL.FTZ R108, R16, UR10 ;  /* 0x0000000a106c7c20 */ /* 0x000fe20008410000 */
[-C--:B------:R-:W-:Y:S01]  /*a040*/  ISETP.GE.AND P4, PT, R20, R35.reuse, PT ;  /* 0x000000231400720c */ /* 0x080fe20003f86270 */
[----:B------:R-:W-:Y:S01]  /*a050*/  VIADD R16, R40, 0xfffffe30 ;  /* 0xfffffe3028107836 */ /* 0x000fe20000000000 */
[----:B---3--:R-:W3:Y:S01]  /*a060*/  LDSM.16.M88.4 R20, [R46+0x3c00] ;  /* 0x003c00002e14783b */ /* 0x008ee20000000200 */
[----:B------:R-:W-:Y:S01]  /*a070*/  FMUL.FTZ R17, R17, UR10 ;  /* 0x0000000a11117c20 */ /* 0x000fe20008410000 */
[----:B------:R-:W-:Y:S01]  /*a080*/  FSEL R115, R115, -INF , !P4 ;  /* 0xff80000073737808 */ /* 0x000fe20006000000 */
[----:B------:R-:W-:Y:S01]  /*a090*/  FMUL.FTZ R105, R18, UR10 ;  /* 0x0000000a12697c20 */ /* 0x000fe20008410000 */
[CC--:B------:R-:W-:Y:S01]  /*a0a0*/  ISETP.GE.AND P4, PT, R16.reuse, R60.reuse, PT ;  /* 0x0000003c1000720c */ /* 0x0c0fe20003f86270 */
[----:B------:R5:W-:Y:S01]  /*a0b0*/  MUFU.TANH R106, R17 ;  /* 0x00000011006a7308 */ /* 0x000be20000002400 */
[-C--:B------:R-:W-:Y:S01]  /*a0c0*/  ISETP.GE.AND P6, PT, R16, R35.reuse, PT ;  /* 0x000000231000720c */ /* 0x080fe20003fc6270 */
[----:B------:R-:W-:Y:S01]  /*a0d0*/  FMUL.FTZ R103, R19, UR10 ;  /* 0x0000000a13677c20 */ /* 0x000fe20008410000 */
[-C--:B------:R-:W-:Y:S01]  /*a0e0*/  ISETP.GE.AND P2, PT, R28, R35.reuse, PT ;  /* 0x000000231c00720c */ /* 0x080fe20003f46270 */
[----:B------:R-:W-:Y:S01]  /*a0f0*/  VIADD R28, R40, 0xfffffe29 ;  /* 0xfffffe29281c7836 */ /* 0x000fe20000000000 */
[----:B------:R-:W-:Y:S01]  /*a100*/  FSEL R113, R113, -INF , !P1 ;  /* 0xff80000071717808 */ /* 0x000fe20004800000 */
[----:B------:R-:W-:Y:S01]  /*a110*/  FMUL.FTZ R24, R24, UR10 ;  /* 0x0000000a18187c20 */ /* 0x000fe20008410000 */
[----:B------:R-:W-:Y:S01]  /*a120*/  FSEL R114, R114, -INF , !P0 ;  /* 0xff80000072727808 */ /* 0x000fe20004000000 */
[----:B------:R4:W-:Y:S01]  /*a130*/  MUFU.TANH R152, R37 ;  /* 0x0000002500987308 */ /* 0x0009e20000002400 */
[CC--:B------:R-:W-:Y:S01]  /*a140*/  ISETP.GE.AND P1, PT, R28.reuse, R60.reuse, PT ;  /* 0x0000003c1c00720c */ /* 0x0c0fe20003f26270 */
[----:B------:R-:W-:Y:S01]  /*a150*/  FMUL.FTZ R25, R25, UR10 ;  /* 0x0000000a19197c20 */ /* 0x000fe20008410000 */
[-C--:B------:R-:W-:Y:S01]  /*a160*/  ISETP.GE.AND P0, PT, R28, R35.reuse, PT ;  /* 0x000000231c00720c */ /* 0x080fe20003f06270 */
[----:B------:R-:W-:Y:S01]  /*a170*/  VIADD R28, R40, 0xfffffe31 ;  /* 0xfffffe31281c7836 */ /* 0x000fe20000000000 */
[----:B------:R-:W-:Y:S01]  /*a180*/  FSEL R39, R41, -INF , !P2 ;  /* 0xff80000029277808 */ /* 0x000fe20005000000 */
[----:B------:R-:W-:Y:S01]  /*a190*/  FMUL.FTZ R26, R26, UR10 ;  /* 0x0000000a1a1a7c20 */ /* 0x000fe20008410000 */
[----:B------:R-:W-:Y:S01]  /*a1a0*/  FSEL R112, R112, -INF , !P1 ;  /* 0xff80000070707808 */ /* 0x000fe20004800000 */
[----:B------:R1:W-:Y:S01]  /*a1b0*/  MUFU.TANH R131, R38 ;  /* 0x0000002600837308 */ /* 0x0003e20000002400 */
[C---:B------:R-:W-:Y:S01]  /*a1c0*/  ISETP.GE.AND P2, PT, R28.reuse, R60, PT ;  /* 0x0000003c1c00720c */ /* 0x040fe20003f46270 */
[----:B-----5:R-:W-:Y:S01]  /*a1d0*/  HMMA.16816.F32 R16, R4, R8, RZ ;  /* 0x000000080410723c */ /* 0x020fe200000018ff */
[----:B------:R-:W-:Y:S01]  /*a1e0*/  ISETP.GE.AND P1, PT, R28, R35, PT ;  /* 0x000000231c00720c */ /* 0x000fe20003f26270 */
[C---:B------:R-:W-:Y:S01]  /*a1f0*/  VIADD R8, R40.reuse, 0xfffffe39 ;  /* 0xfffffe3928087836 */ /* 0x040fe20000000000 */
[----:B------:R-:W5:Y:S01]  /*a200*/  LDSM.16.M88.4 R28, [R228+0x4000] ;  /* 0x00400000e41c783b */ /* 0x000f620000000200 */
[----:B------:R-:W-:Y:S01]  /*a210*/  VIADD R9, R40, 0xfffffe38 ;  /* 0xfffffe3828097836 */ /* 0x000fe20000000000 */
[----:B------:R-:W-:Y:S01]  /*a220*/  FSEL R191, R191, -INF , !P6 ;  /* 0xff800000bfbf7808 */ /* 0x000fe20007000000 */
[----:B------:R-:W2:Y:S01]  /*a230*/  MUFU.TANH R121, R121 ;  /* 0x0000007900797308 */ /* 0x000ea20000002400 */
[----:B------:R-:W-:Y:S01]  /*a240*/  FSEL R36, R43, -INF , !P2 ;  /* 0xff8000002b247808 */ /* 0x000fe20005000000 */
[----:B------:R-:W-:Y:S01]  /*a250*/  FMUL.FTZ R99, R27, UR10 ;  /* 0x0000000a1b637c20 */ /* 0x000fe20008410000 */
[----:B----4-:R-:W-:-:S02]  /*a260*/  FSEL R37, R42, -INF , !P0 ;  /* 0xff8000002a257808 */ /* 0x010fc40004000000 */
[CC--:B------:R-:W-:Y:S02]  /*a270*/  ISETP.GE.AND P6, PT, R8.reuse, R60.reuse, PT ;  /* 0x0000003c0800720c */ /* 0x0c0fe40003fc6270 */
[-C--:B------:R-:W-:Y:S01]  /*a280*/  ISETP.GE.AND P2, PT, R8, R35.reuse, PT ;  /* 0x000000230800720c */ /* 0x080fe20003f46270 */
[----:B------:R-:W-:Y:S01]  /*a290*/  VIADD R8, R40, 0xfffffe40 ;  /* 0xfffffe4028087836 */ /* 0x000fe20000000000 */
[CC--:B------:R-:W-:Y:S01]  /*a2a0*/  ISETP.GE.AND P0, PT, R9.reuse, R60.reuse, PT ;  /* 0x0000003c0900720c */ /* 0x0c0fe20003f06270 */
[----:B------:R-:W4:Y:S01]  /*a2b0*/  MUFU.TANH R181, R181 ;  /* 0x000000b500b57308 */ /* 0x000f220000002400 */
[----:B-1----:R-:W-:Y:S02]  /*a2c0*/  FSEL R38, R50, -INF , !P4 ;  /* 0xff80000032267808 */ /* 0x002fe40006000000 */
[-C--:B------:R-:W-:Y:S01]  /*a2d0*/  ISETP.GE.AND P4, PT, R9, R35.reuse, PT ;  /* 0x000000230900720c */ /* 0x080fe20003f86270 */
[----:B---3--:R-:W-:Y:S01]  /*a2e0*/  HMMA.16816.F32 R16, R12, R20, R16 ;  /* 0x000000140c10723c */ /* 0x008fe20000001810 */
[----:B------:R-:W-:Y:S01]  /*a2f0*/  FSEL R123, R123, -INF , !P1 ;  /* 0xff8000007b7b7808 */ /* 0x000fe20004800000 */
[----:B------:R-:W-:Y:S01]  /*a300*/  VIADD R20, R40, 0xfffffe41 ;  /* 0xfffffe4128147836 */ /* 0x000fe20000000000 */
[----:B------:R-:W-:Y:S01]  /*a310*/  FSEL R120, R120, -INF , !P0 ;  /* 0xff80000078787808 */ /* 0x000fe20004000000 */
[----:B------:R-:W-:Y:S01]  /*a320*/  MUFU.TANH R104, R24 ;  /* 0x0000001800687308 */ /* 0x000fe20000002400 */
[----:B------:R-:W-:Y:S01]  /*a330*/  ISETP.GE.AND P1, PT, R8, R60, PT ;  /* 0x0000003c0800720c */ /* 0x000fe20003f26270 */
[----:B------:R-:W-:Y:S01]  /*a340*/  VIADD R21, R40, 0xfffffe48 ;  /* 0xfffffe4828157836 */ /* 0x000fe20000000000 */
[----:B------:R-:W-:-:S02]  /*a350*/  ISETP.GE.AND P0, PT, R8, R35, PT ;  /* 0x000000230800720c */ /* 0x000fc40003f06270 */
[----:B------:R-:W-:Y:S01]  /*a360*/  HMMA.16816.F32 R8, R4, R10, RZ ;  /* 0x0000000a0408723c */ /* 0x000fe200000018ff */
[----:B------:R-:W-:Y:S02]  /*a370*/  FSEL R189, R189, -INF , !P4 ;  /* 0xff800000bdbd7808 */ /* 0x000fe40006000000 */
[----:B------:R-:W-:Y:S01]  /*a380*/  MUFU.TANH R102, R25 ;  /* 0x0000001900667308 */ /* 0x000fe20000002400 */
[----:B------:R-:W-:Y:S02]  /*a390*/  FSEL R118, R118, -INF , !P6 ;  /* 0xff80000076767808 */ /* 0x000fe40007000000 */
[CC--:B------:R-:W-:Y:S02]  /*a3a0*/  ISETP.GE.AND P4, PT, R20.reuse, R60.reuse, PT ;  /* 0x0000003c1400720c */ /* 0x0c0fe40003f86270 */
[-C--:B------:R-:W-:Y:S01]  /*a3b0*/  ISETP.GE.AND P6, PT, R20, R35.reuse, PT ;  /* 0x000000231400720c */ /* 0x080fe20003fc6270 */
[----:B------:R-:W-:Y:S01]  /*a3c0*/  VIADD R20, R40, 0xfffffe49 ;  /* 0xfffffe4928147836 */ /* 0x000fe20000000000 */
[----:B------:R-:W-:Y:S01]  /*a3d0*/  FSEL R192, R192, -INF , !P1 ;  /* 0xff800000c0c07808 */ /* 0x000fe20004800000 */
[----:B------:R1:W-:Y:S01]  /*a3e0*/  MUFU.TANH R101, R26 ;  /* 0x0000001a00657308 */ /* 0x0003e20000002400 */
[----:B------:R-:W-:Y:S01]  /*a3f0*/  FMUL.FTZ R79, R16, UR10 ;  /* 0x0000000a104f7c20 */ /* 0x000fe20008410000 */
[----:B------:R-:W-:Y:S01]  /*a400*/  FSEL R187, R187, -INF , !P0 ;  /* 0xff800000bbbb7808 */ /* 0x000fe20004000000 */
[----:B------:R-:W-:Y:S01]  /*a410*/  VIADD R16, R40, 0xfffffe51 ;  /* 0xfffffe5128107836 */ /* 0x000fe20000000000 */
[----:B------:R-:W-:Y:S01]  /*a420*/  FSEL R130, R130, -INF , !P4 ;  /* 0xff80000082827808 */ /* 0x000fe20006000000 */
[----:B------:R-:W-:Y:S01]  /*a430*/  FMUL.FTZ R17, R17, UR10 ;  /* 0x0000000a11117c20 */ /* 0x000fe20008410000 */
[-C--:B------:R-:W-:Y:S01]  /*a440*/  ISETP.GE.AND P1, PT, R21, R35.reuse, PT ;  /* 0x000000231500720c */ /* 0x080fe20003f26270 */
[----:B------:R-:W-:Y:S01]  /*a450*/  FMUL.FTZ R18, R18, UR10 ;  /* 0x0000000a12127c20 */ /* 0x000fe20008410000 */
[----:B------:R-:W3:Y:S01]  /*a460*/  MUFU.TANH R179, R179 ;  /* 0x000000b300b37308 */ /* 0x000ee20000002400 */
[CC--:B------:R-:W-:Y:S01]  /*a470*/  ISETP.GE.AND P0, PT, R20.reuse, R60.reuse, PT ;  /* 0x0000003c1400720c */ /* 0x0c0fe20003f06270 */
[----:B------:R-:W-:Y:S01]  /*a480*/  HMMA.16816.F32 R8, R12, R22, R8 ;  /* 0x000000160c08723c */ /* 0x000fe20000001808 */
[----:B------:R-:W-:Y:S01]  /*a490*/  ISETP.GE.AND P4, PT, R20, R35, PT ;  /* 0x000000231400720c */ /* 0x000fe20003f86270 */
[----:B------:R-:W-:Y:S01]  /*a4a0*/  VIADD R20, R40, 0xfffffe50 ;  /* 0xfffffe5028147836 */ /* 0x000fe20000000000 */
[----:B--2---:R-:W-:Y:S01]  /*a4b0*/  FSEL R183, R183, -INF , !P1 ;  /* 0xff800000b7b77808 */ /* 0x004fe20004800000 */
[----:B------:R-:W-:Y:S01]  /*a4c0*/  FMUL.FTZ R19, R19, UR10 ;  /* 0x0000000a13137c20 */ /* 0x000fe20008410000 */
[----:B------:R-:W-:Y:S01]  /*a4d0*/  FSEL R188, R188, -INF , !P0 ;  /* 0xff800000bcbc7808 */ /* 0x000fe20004000000 */
[----:B------:R-:W2:Y:S01]  /*a4e0*/  MUFU.TANH R177, R177 ;  /* 0x000000b100b17308 */ /* 0x000ea20000002400 */
[----:B------:R-:W-:Y:S01]  /*a4f0*/  FSEL R185, R185, -INF , !P6 ;  /* 0xff800000b9b97808 */ /* 0x000fe20007000000 */
[----:B-1----:R-:W1:Y:S01]  /*a500*/  LDSM.16.M88.4 R24, [R46+0x4000] ;  /* 0x004000002e18783b */ /* 0x002e620000000200 */
[----:B------:R-:W-:-:S02]  /*a510*/  ISETP.GE.AND P1, PT, R16, R60, PT ;  /* 0x0000003c1000720c */ /* 0x000fc40003f26270 */
[-C--:B------:R-:W-:Y:S01]  /*a520*/  ISETP.GE.AND P0, PT, R16, R35.reuse, PT ;  /* 0x000000231000720c */ /* 0x080fe20003f06270 */
[----:B------:R-:W-:Y:S01]  /*a530*/  VIADD R16, R40, 0xfffffe58 ;  /* 0xfffffe5828107836 */ /* 0x000fe20000000000 */
[----:B------:R-:W-:Y:S01]  /*a540*/  FSEL R121, R121, -INF , !P2 ;  /* 0xff80000079797808 */ /* 0x000fe20005000000 */
[----:B------:R3:W-:Y:S01]  /*a550*/  MUFU.TANH R78, R17 ;  /* 0x00000011004e7308 */ /* 0x0007e20000002400 */
[-C--:B------:R-:W-:Y:S02]  /*a560*/  ISETP.GE.AND P6, PT, R20, R60.reuse, PT ;  /* 0x0000003c1400720c */ /* 0x080fe40003fc6270 */
[-C--:B------:R-:W-:Y:S02]  /*a570*/  ISETP.GE.AND P2, PT, R21, R60.reuse, PT ;  /* 0x0000003c1500720c */ /* 0x080fe40003f46270 */
[----:B----4-:R-:W-:Y:S01]  /*a580*/  FSEL R181, R181, -INF , !P4 ;  /* 0xff800000b5b57808 */ /* 0x010fe20006000000 */
[----:B------:R-:W-:Y:S01]  /*a590*/  FMUL.FTZ R77, R8, UR10 ;  /* 0x0000000a084d7c20 */ /* 0x000fe20008410000 */
[----:B------:R-:W-:Y:S01]  /*a5a0*/  FSEL R186, R186, -INF , !P6 ;  /* 0xff800000baba7808 */ /* 0x000fe20007000000 */
[----:B------:R-:W-:Y:S01]  /*a5b0*/  MUFU.TANH R180, R180 ;  /* 0x000000b400b47308 */ /* 0x000fe20000002400 */
[----:B------:R-:W-:Y:S01]  /*a5c0*/  FSEL R190, R190, -INF , !P2 ;  /* 0xff800000bebe7808 */ /* 0x000fe20005000000 */
[----:B------:R-:W-:Y:S01]  /*a5d0*/  VIADD R8, R40, 0xfffffe61 ;  /* 0xfffffe6128087836 */ /* 0x000fe20000000000 */
[C---:B------:R-:W-:Y:S01]  /*a5e0*/  ISETP.GE.AND P4, PT, R16.reuse, R60, PT ;  /* 0x0000003c1000720c */ /* 0x040fe20003f86270 */
[----:B------:R-:W-:Y:S01]  /*a5f0*/  FMUL.FTZ R76, R9, UR10 ;  /* 0x0000000a094c7c20 */ /* 0x000fe20008410000 */
[-C--:B------:R-:W-:Y:S01]  /*a600*/  ISETP.GE.AND P6, PT, R16, R35.reuse, PT ;  /* 0x000000231000720c */ /* 0x080fe20003fc6270 */
[----:B------:R-:W-:Y:S01]  /*a610*/  VIADD R16, R40, 0xfffffe60 ;  /* 0xfffffe6028107836 */ /* 0x000fe20000000000 */
[----:B------:R-:W-:Y:S01]  /*a620*/  ISETP.GE.AND P2, PT, R20, R35, PT ;  /* 0x000000231400720c */ /* 0x000fe20003f46270 */
[----:B------:R-:W4:Y:S01]  /*a630*/  MUFU.TANH R175, R175 ;  /* 0x000000af00af7308 */ /* 0x000f220000002400 */
[----:B-----5:R-:W-:Y:S01]  /*a640*/  HMMA.16816.F32 R20, R4, R28, RZ ;  /* 0x0000001c0414723c */ /* 0x020fe200000018ff */
[----:B---3--:R-:W-:Y:S01]  /*a650*/  VIADD R17, R40, 0xfffffe59 ;  /* 0xfffffe5928117836 */ /* 0x008fe20000000000 */
[----:B------:R-:W-:Y:S01]  /*a660*/  FSEL R179, R179, -INF , !P2 ;  /* 0xff800000b3b37808 */ /* 0x000fe20005000000 */
[----:B------:R-:W-:Y:S01]  /*a670*/  FMUL.FTZ R57, R10, UR10 ;  /* 0x0000000a0a397c20 */ /* 0x000fe20008410000 */
[----:B------:R-:W-:Y:S01]  /*a680*/  FSEL R184, R184, -INF , !P1 ;  /* 0xff800000b8b87808 */ /* 0x000fe20004800000 */
[----:B------:R-:W-:Y:S01]  /*a690*/  FMUL.FTZ R56, R11, UR10 ;  /* 0x0000000a0b387c20 */ /* 0x000fe20008410000 */
[----:B--2---:R-:W-:Y:S01]  /*a6a0*/  FSEL R177, R177, -INF , !P0 ;  /* 0xff800000b1b17808 */ /* 0x004fe20004000000 */
[----:B------:R-:W-:Y:S01]  /*a6b0*/  MUFU.TANH R59, R18 ;  /* 0x00000012003b7308 */ /* 0x000fe20000002400 */
[----:B------:R-:W-:-:S02]  /*a6c0*/  FSEL R182, R182, -INF , !P4 ;  /* 0xff800000b6b67808 */ /* 0x000fc40006000000 */
[CC--:B------:R-:W-:Y:S02]  /*a6d0*/  ISETP.GE.AND P2, PT, R17.reuse, R60.reuse, PT ;  /* 0x0000003c1100720c */ /* 0x0c0fe40003f46270 */
[-C--:B------:R-:W-:Y:S02]  /*a6e0*/  ISETP.GE.AND P1, PT, R17, R35.reuse, PT ;  /* 0x000000231100720c */ /* 0x080fe40003f26270 */
[CC--:B------:R-:W-:Y:S01]  /*a6f0*/  ISETP.GE.AND P0, PT, R16.reuse, R60.reuse, PT ;  /* 0x0000003c1000720c */ /* 0x0c0fe20003f06270 */
[----:B------:R2:W-:Y:S01]  /*a700*/  MUFU.TANH R58, R19 ;  /* 0x00000013003a7308 */ /* 0x0005e20000002400 */
[-C--:B------:R-:W-:Y:S02]  /*a710*/  ISETP.GE.AND P4, PT, R16, R35.reuse, PT ;  /* 0x000000231000720c */ /* 0x080fe40003f86270 */
[----:B----4-:R-:W-:Y:S02]  /*a720*/  FSEL R175, R175, -INF , !P6 ;  /* 0xff800000afaf7808 */ /* 0x010fe40007000000 */
[----:B-1----:R-:W-:Y:S01]  /*a730*/  HMMA.16816.F32 R20, R12, R24, R20 ;  /* 0x000000180c14723c */ /* 0x002fe20000001814 */
[----:B------:R-:W-:Y:S01]  /*a740*/  FSEL R180, R180, -INF , !P2 ;  /* 0xff800000b4b47808 */ /* 0x000fe20005000000 */
[----:B------:R-:W-:Y:S01]  /*a750*/  VIADD R24, R40, 0xfffffe68 ;  /* 0xfffffe6828187836 */ /* 0x000fe20000000000 */
[----:B------:R-:W1:Y:S01]  /*a760*/  MUFU.TANH R173, R173 ;  /* 0x000000ad00ad7308 */ /* 0x000e620000002400 */
[----:B------:R-:W-:Y:S01]  /*a770*/  ISETP.GE.AND P6, PT, R8, R60, PT ;  /* 0x0000003c0800720c */ /* 0x000fe20003fc6270 */
[----:B------:R-:W-:Y:S01]  /*a780*/  VIADD R25, R40, 0xfffffe69 ;  /* 0xfffffe6928197836 */ /* 0x000fe20000000000 */
[----:B------:R-:W-:-:S02]  /*a790*/  ISETP.GE.AND P2, PT, R8, R35, PT ;  /* 0x000000230800720c */ /* 0x000fc40003f46270 */
[----:B------:R-:W-:Y:S01]  /*a7a0*/  HMMA.16816.F32 R8, R4, R30, RZ ;  /* 0x0000001e0408723c */ /* 0x000fe200000018ff */
[----:B------:R-:W-:Y:S01]  /*a7b0*/  LDSM.16.M88.4 R28, [R46+0x4400] ;  /* 0x004400002e1c783b */ /* 0x000fe20000000200 */
[----:B------:R-:W-:Y:S01]  /*a7c0*/  FSEL R178, R178, -INF , !P0 ;  /* 0xff800000b2b27808 */ /* 0x000fe20004000000 */
[----:B------:R-:W3:Y:S01]  /*a7d0*/  MUFU.TANH R171, R171 ;  /* 0x000000ab00ab7308 */ /* 0x000ee20000002400 */
[----:B------:R-:W-:Y:S01]  /*a7e0*/  ISETP.GE.AND P0, PT, R24, R35, PT ;  /* 0x000000231800720c */ /* 0x000fe20003f06270 */
[----:B--2---:R-:W2:Y:S06]  /*a7f0*/  LDSM.16.M88.4 R16, [R228+0x4400] ;  /* 0x00440000e410783b */ /* 0x004eac0000000200 */
[----:B------:R-:W4:Y:S01]  /*a800*/  MUFU.TANH R176, R176 ;  /* 0x000000b000b07308 */ /* 0x000f220000002400 */
[----:B------:R-:W-:Y:S01]  /*a810*/  FMUL.FTZ R75, R20, UR10 ;  /* 0x0000000a144b7c20 */ /* 0x000fe20008410000 */
[----:B-1----:R-:W-:Y:S01]  /*a820*/  FSEL R173, R173, -INF , !P1 ;  /* 0xff800000adad7808 */ /* 0x002fe20004800000 */
[----:B------:R-:W-:Y:S01]  /*a830*/  VIADD R20, R40, 0xfffffe71 ;  /* 0xfffffe7128147836 */ /* 0x000fe20000000000 */
[----:B------:R-:W-:Y:S01]  /*a840*/  ISETP.GE.AND P1, PT, R24, R60, PT ;  /* 0x0000003c1800720c */ /* 0x000fe20003f26270 */
[----:B------:R-:W-:-:S02]  /*a850*/  VIADD R24, R40, 0xfffffe70 ;  /* 0xfffffe7028187836 */ /* 0x000fc40000000000 */
[----:B------:R-:W-:Y:S01]  /*a860*/  FMUL.FTZ R21, R21, UR10 ;  /* 0x0000000a15157c20 */ /* 0x000fe20008410000 */
[----:B------:R-:W-:Y:S01]  /*a870*/  FMUL.FTZ R22, R22, UR10 ;  /* 0x0000000a16167c20 */ /* 0x000fe20008410000 */
[----:B------:R-:W1:Y:S01]  /*a880*/  MUFU.TANH R169, R169 ;  /* 0x000000a900a97308 */ /* 0x000e620000002400 */
[----:B------:R-:W-:Y:S01]  /*a890*/  HMMA.16816.F32 R8, R12, R26, R8 ;  /* 0x0000001a0c08723c */ /* 0x000fe20000001808 */
[----:B---3--:R-:W-:Y:S01]  /*a8a0*/  FSEL R171, R171, -INF , !P4 ;  /* 0xff800000abab7808 */ /* 0x008fe20006000000 */
[----:B------:R-:W-:Y:S01]  /*a8b0*/  FMUL.FTZ R23, R23, UR10 ;  /* 0x0000000a17177c20 */ /* 0x000fe20008410000 */
[----:B------:R-:W-:-:S04]  /*a8c0*/  ISETP.GE.AND P4, PT, R25, R60, PT ;  /* 0x0000003c1900720c */ /* 0x000fc80003f86270 */
[----:B------:R-:W3:Y:S01]  /*a8d0*/  MUFU.TANH R174, R174 ;  /* 0x000000ae00ae7308 */ /* 0x000ee20000002400 */
[----:B----4-:R-:W-:Y:S02]  /*a8e0*/  FSEL R176, R176, -INF , !P6 ;  /* 0xff800000b0b07808 */ /* 0x010fe40007000000 */
[----:B------:R-:W-:-:S05]  /*a8f0*/  ISETP.GE.AND P6, PT, R25, R35, PT ;  /* 0x000000231900720c */ /* 0x000fca0003fc6270 */
[----:B------:R-:W4:Y:S01]  /*a900*/  MUFU.TANH R172, R172 ;  /* 0x000000ac00ac7308 */ /* 0x000f220000002400 */
[----:B-1----:R-:W-:Y:S02]  /*a910*/  FSEL R169, R169, -INF , !P2 ;  /* 0xff800000a9a97808 */ /* 0x002fe40005000000 */
[----:B------:R-:W-:Y:S01]  /*a920*/  ISETP.GE.AND P2, PT, R24, R60, PT ;  /* 0x0000003c1800720c */ /* 0x000fe20003f46270 */
[----:B------:R-:W-:Y:S01]  /*a930*/  FMUL.FTZ R73, R8, UR10 ;  /* 0x0000000a08497c20 */ /* 0x000fe20008410000 */
[----:B------:R-:W-:Y:S01]  /*a940*/  FMUL.FTZ R9, R9, UR10 ;  /* 0x0000000a09097c20 */ /* 0x000fe20008410000 */
[----:B------:R-:W-:Y:S02]  /*a950*/  VIADD R8, R40, 0xfffffe88 ;  /* 0xfffffe8828087836 */ /* 0x000fe40000000000 */
[----:B------:R-:W1:Y:S01]  /*a960*/  MUFU.TANH R167, R167 ;  /* 0x000000a700a77308 */ /* 0x000e620000002400 */
[----:B------:R-:W-:Y:S01]  /*a970*/  FSEL R170, R170, -INF , !P2 ;  /* 0xff800000aaaa7808 */ /* 0x000fe20005000000 */
[----:B------:R-:W-:Y:S01]  /*a980*/  FMUL.FTZ R53, R10, UR10 ;  /* 0x0000000a0a357c20 */ /* 0x000fe20008410000 */
[----:B---3--:R-:W-:Y:S01]  /*a990*/  FSEL R174, R174, -INF , !P1 ;  /* 0xff800000aeae7808 */ /* 0x008fe20004800000 */
[----:B------:R-:W-:Y:S01]  /*a9a0*/  FMUL.FTZ R52, R11, UR10 ;  /* 0x0000000a0b347c20 */ /* 0x000fe20008410000 */
[----:B------:R-:W-:-:S02]  /*a9b0*/  ISETP.GE.AND P1, PT, R24, R35, PT ;  /* 0x000000231800720c */ /* 0x000fc40003f26270 */
[----:B--2---:R-:W-:Y:S01]  /*a9c0*/  HMMA.16816.F32 R24, R4, R16, RZ ;  /* 0x000000100418723c */ /* 0x004fe200000018ff */
[----:B------:R-:W2:Y:S01]  /*a9d0*/  MUFU.TANH R165, R165 ;  /* 0x000000a500a57308 */ /* 0x000ea20000002400 */
[----:B------:R-:W-:Y:S01]  /*a9e0*/  VIADD R16, R40, 0xfffffe80 ;  /* 0xfffffe8028107836 */ /* 0x000fe20000000000 */
[----:B----4-:R-:W-:Y:S01]  /*a9f0*/  FSEL R172, R172, -INF , !P4 ;  /* 0xff800000acac7808 */ /* 0x010fe20006000000 */
[----:B------:R-:W-:Y:S01]  /*aa00*/  VIADD R17, R40, 0xfffffe79 ;  /* 0xfffffe7928117836 */ /* 0x000fe20000000000 */
[----:B------:R-:W-:Y:S02]  /*aa10*/  ISETP.GE.AND P4, PT, R20, R35, PT ;  /* 0x000000231400720c */ /* 0x000fe40003f86270 */
[----:B------:R-:W-:Y:S02]  /*aa20*/  FSEL R163, R163, -INF , !P1 ;  /* 0xff800000a3a37808 */ /* 0x000fe40004800000 */
[----:B------:R-:W3:Y:S01]  /*aa30*/  MUFU.TANH R161, R161 ;  /* 0x000000a100a17308 */ /* 0x000ee20000002400 */
[----:B------:R-:W-:-:S02]  /*aa40*/  ISETP.GE.AND P1, PT, R17, R60, PT ;  /* 0x0000003c1100720c */ /* 0x000fc40003f26270 */
[----:B-1----:R-:W-:Y:S02]  /*aa50*/  FSEL R167, R167, -INF , !P0 ;  /* 0xff800000a7a77808 */ /* 0x002fe40004000000 */
[-C--:B------:R-:W-:Y:S01]  /*aa60*/  ISETP.GE.AND P0, PT, R20, R60.reuse, PT ;  /* 0x0000003c1400720c */ /* 0x080fe20003f06270 */
[----:B------:R-:W-:Y:S01]  /*aa70*/  VIADD R20, R40, 0xfffffe78 ;  /* 0xfffffe7828147836 */ /* 0x000fe20000000000 */
[----:B------:R-:W-:Y:S01]  /*aa80*/  FSEL R164, R164, -INF , !P1 ;  /* 0xff800000a4a47808 */ /* 0x000fe20004800000 */
[----:B------:R-:W1:Y:S01]  /*aa90*/  MUFU.TANH R159, R159 ;  /* 0x0000009f009f7308 */ /* 0x000e620000002400 */
[----:B------:R-:W-:Y:S02]  /*aaa0*/  FSEL R168, R168, -INF , !P0 ;  /* 0xff800000a8a87808 */ /* 0x000fe40004000000 */
[----:B--2---:R-:W-:Y:S01]  /*aab0*/  FSEL R165, R165, -INF , !P6 ;  /* 0xff800000a5a57808 */ /* 0x004fe20007000000 */
[----:B------:R-:W-:Y:S01]  /*aac0*/  HMMA.16816.F32 R24, R12, R28, R24 ;  /* 0x0000001c0c18723c */ /* 0x000fe20000001818 */
[----:B------:R-:W-:Y:S01]  /*aad0*/  ISETP.GE.AND P6, PT, R20, R60, PT ;  /* 0x0000003c1400720c */ /* 0x000fe20003fc6270 */
[----:B------:R-:W-:Y:S01]  /*aae0*/  VIADD R29, R40, 0xfffffe89 ;  /* 0xfffffe89281d7836 */ /* 0x000fe20000000000 */
[----:B------:R-:W-:Y:S01]  /*aaf0*/  ISETP.GE.AND P2, PT, R20, R35, PT ;  /* 0x000000231400720c */ /* 0x000fe20003f46270 */
[----:B------:R-:W-:Y:S01]  /*ab00*/  MUFU.TANH R74, R21 ;  /* 0x00000015004a7308 */ /* 0x000fe20000002400 */
[----:B------:R-:W-:Y:S01]  /*ab10*/  FSEL R166, R166, -INF , !P6 ;  /* 0xff800000a6a67808 */ /* 0x000fe20007000000 */
[----:B------:R-:W-:Y:S01]  /*ab20*/  VIADD R28, R40, 0xfffffe90 ;  /* 0xfffffe90281c7836 */ /* 0x000fe20000000000 */
[----:B---3--:R-:W-:-:S02]  /*ab30*/  FSEL R161, R161, -INF , !P4 ;  /* 0xff800000a1a17808 */ /* 0x008fc40006000000 */
[CC--:B------:R-:W-:Y:S02]  /*ab40*/  ISETP.GE.AND P4, PT, R16.reuse, R60.reuse, PT ;  /* 0x0000003c1000720c */ /* 0x0c0fe40003f86270 */
[-C--:B------:R-:W-:Y:S01]  /*ab50*/  ISETP.GE.AND P6, PT, R16, R35.reuse, PT ;  /* 0x000000231000720c */ /* 0x080fe20003fc6270 */
[----:B------:R-:W-:Y:S01]  /*ab60*/  MUFU.TANH R55, R22 ;  /* 0x0000001600377308 */ /* 0x000fe20000002400 */
[----:B------:R-:W-:Y:S01]  /*ab70*/  VIADD R16, R40, 0xfffffe81 ;  /* 0xfffffe8128107836 */ /* 0x000fe20000000000 */
[-C--:B------:R-:W-:Y:S02]  /*ab80*/  ISETP.GE.AND P0, PT, R17, R35.reuse, PT ;  /* 0x000000231100720c */ /* 0x080fe40003f06270 */
[----:B-1----:R-:W-:Y:S02]  /*ab90*/  FSEL R159, R159, -INF , !P2 ;  /* 0xff8000009f9f7808 */ /* 0x002fe40005000000 */
[-C--:B------:R-:W-:Y:S01]  /*aba0*/  ISETP.GE.AND P2, PT, R16, R60.reuse, PT ;  /* 0x0000003c1000720c */ /* 0x080fe20003f46270 */
[----:B------:R-:W-:Y:S01]  /*abb0*/  FMUL.FTZ R71, R24, UR10 ;  /* 0x0000000a18477c20 */ /* 0x000fe20008410000 */
[----:B------:R1:W-:Y:S01]  /*abc0*/  MUFU.TANH R54, R23 ;  /* 0x0000001700367308 */ /* 0x0003e20000002400 */
[-C--:B------:R-:W-:Y:S01]  /*abd0*/  ISETP.GE.AND P1, PT, R16, R35.reuse, PT ;  /* 0x000000231000720c */ /* 0x080fe20003f26270 */
[----:B------:R-:W-:Y:S01]  /*abe0*/  VIADD R24, R40, 0xfffffe91 ;  /* 0xfffffe9128187836 */ /* 0x000fe20000000000 */
[----:B------:R-:W-:Y:S01]  /*abf0*/  FSEL R162, R162, -INF , !P4 ;  /* 0xff800000a2a27808 */ /* 0x000fe20006000000 */
[----:B------:R-:W-:Y:S01]  /*ac00*/  HMMA.16816.F32 R16, R4, R18, RZ ;  /* 0x000000120410723c */ /* 0x000fe200000018ff */
[----:B------:R-:W-:Y:S01]  /*ac10*/  ISETP.GE.AND P4, PT, R8, R35, PT ;  /* 0x000000230800720c */ /* 0x000fe20003f86270 */
[----:B------:R-:W-:Y:S01]  /*ac20*/  FMUL.FTZ R25, R25, UR10 ;  /* 0x0000000a19197c20 */ /* 0x000fe20008410000 */
[----:B------:R-:W-:Y:S01]  /*ac30*/  FSEL R155, R155, -INF , !P6 ;  /* 0xff8000009b9b7808 */ /* 0x000fe20007000000 */
[----:B------:R-:W2:Y:S01]  /*ac40*/  MUFU.TANH R157, R157 ;  /* 0x0000009d009d7308 */ /* 0x000ea20000002400 */
[----:B------:R-:W-:Y:S01]  /*ac50*/  ISETP.GE.AND P6, PT, R29, R60, PT ;  /* 0x0000003c1d00720c */ /* 0x000fe20003fc6270 */
[----:B------:R-:W-:Y:S01]  /*ac60*/  FMUL.FTZ R26, R26, UR10 ;  /* 0x0000000a1a1a7c20 */ /* 0x000fe20008410000 */
[----:B------:R-:W-:Y:S01]  /*ac70*/  FSEL R160, R160, -INF , !P2 ;  /* 0xff800000a0a07808 */ /* 0x000fe20005000000 */
[----:B------:R-:W-:Y:S01]  /*ac80*/  FMUL.FTZ R50, R27, UR10 ;  /* 0x0000000a1b327c20 */ /* 0x000fe20008410000 */
[----:B------:R-:W-:-:S02]  /*ac90*/  FSEL R156, R156, -INF , !P6 ;  /* 0xff8000009c9c7808 */ /* 0x000fc40007000000 */
[-C--:B------:R-:W-:Y:S01]  /*aca0*/  ISETP.GE.AND P6, PT, R24, R35.reuse, PT ;  /* 0x000000231800720c */ /* 0x080fe20003fc6270 */
[----:B------:R-:W3:Y:S01]  /*acb0*/  MUFU.TANH R151, R151 ;  /* 0x0000009700977308 */ /* 0x000ee20000002400 */
[----:B------:R-:W-:Y:S01]  /*acc0*/  ISETP.GE.AND P2, PT, R29, R35, PT ;  /* 0x000000231d00720c */ /* 0x000fe20003f46270 */
[----:B-1----:R-:W1:Y:S01]  /*acd0*/  LDSM.16.M88.4 R20, [R228+0x4800] ;  /* 0x00480000e414783b */ /* 0x002e620000000200 */
[----:B------:R-:W-:-:S05]  /*ace0*/  FSEL R129, R129, -INF , !P6 ;  /* 0xff80000081817808 */ /* 0x000fca0007000000 */
[----:B------:R4:W-:Y:S01]  /*acf0*/  MUFU.TANH R72, R9 ;  /* 0x0000000900487308 */ /* 0x0009e20000002400 */
[----:B------:R-:W-:Y:S01]  /*ad00*/  HMMA.16816.F32 R16, R12, R30, R16 ;  /* 0x0000001e0c10723c */ /* 0x000fe20000001810 */
[----:B--2---:R-:W-:Y:S02]  /*ad10*/  FSEL R157, R157, -INF , !P0 ;  /* 0xff8000009d9d7808 */ /* 0x004fe40004000000 */
[----:B------:R-:W-:-:S04]  /*ad20*/  ISETP.GE.AND P0, PT, R8, R60, PT ;  /* 0x0000003c0800720c */ /* 0x000fc80003f06270 */
[----:B------:R-:W2:Y:S01]  /*ad30*/  MUFU.TANH R153, R153 ;  /* 0x0000009900997308 */ /* 0x000ea20000002400 */
[----:B------:R-:W-:Y:S02]  /*ad40*/  FSEL R158, R158, -INF , !P0 ;  /* 0xff8000009e9e7808 */ /* 0x000fe40004000000 */
[----:B---3--:R-:W-:Y:S02]  /*ad50*/  FSEL R151, R151, -INF , !P4 ;  /* 0xff80000097977808 */ /* 0x008fe40006000000 */
[----:B------:R-:W-:Y:S01]  /*ad60*/  ISETP.GE.AND P4, PT, R24, R60, PT ;  /* 0x0000003c1800720c */ /* 0x000fe20003f86270 */
[----:B------:R-:W-:Y:S01]  /*ad70*/  VIADD R24, R40, 0xfffffe98 ;  /* 0xfffffe9828187836 */ /* 0x000fe20000000000 */
[----:B------:R-:W-:Y:S01]  /*ad80*/  ISETP.GE.AND P0, PT, R28, R35, PT ;  /* 0x000000231c00720c */ /* 0x000fe20003f06270 */
[----:B------:R-:W3:Y:S01]  /*ad90*/  MUFU.TANH R149, R149 ;  /* 0x0000009500957308 */ /* 0x000ee20000002400 */
[----:B------:R-:W-:Y:S01]  /*ada0*/  FSEL R152, R152, -INF , !P4 ;  /* 0xff80000098987808 */ /* 0x000fe20006000000 */
[----:B----4-:R-:W4:Y:S01]  /*adb0*/  LDSM.16.M88.4 R8, [R46+0x4800] ;  /* 0x004800002e08783b */ /* 0x010f220000000200 */
[----:B------:R-:W-:Y:S01]  /*adc0*/  FSEL R131, R131, -INF , !P0 ;  /* 0xff80000083837808 */ /* 0x000fe20004000000 */
[----:B------:R-:W-:Y:S01]  /*add0*/  FMUL.FTZ R16, R16, UR10 ;  /* 0x0000000a10107c20 */ /* 0x000fe20008410000 */
[----:B------:R-:W-:Y:S01]  /*ade0*/  FMUL.FTZ R17, R17, UR10 ;  /* 0x0000000a11117c20 */ /* 0x000fe20008410000 */
[----:B------:R-:W-:Y:S01]  /*adf0*/  FMUL.FTZ R49, R18, UR10 ;  /* 0x0000000a12317c20 */ /* 0x000fe20008410000 */
[----:B------:R-:W-:Y:S01]  /*ae00*/  FMUL.FTZ R48, R19, UR10 ;  /* 0x0000000a13307c20 */ /* 0x000fe20008410000 */
[----:B------:R-:W-:Y:S01]  /*ae10*/  MUFU.TANH R70, R25 ;  /* 0x0000001900467308 */ /* 0x000fe20000002400 */
[----:B--2---:R-:W-:-:S02]  /*ae20*/  FSEL R153, R153, -INF , !P1 ;  /* 0xff80000099997808 */ /* 0x004fc40004800000 */
[----:B------:R-:W-:-:S04]  /*ae30*/  ISETP.GE.AND P1, PT, R28, R60, PT ;  /* 0x0000003c1c00720c */ /* 0x000fc80003f26270 */
[----:B------:R-:W-:Y:S01]  /*ae40*/  FSEL R154, R154, -INF , !P1 ;  /* 0xff8000009a9a7808 */ /* 0x000fe20004800000 */
[----:B------:R2:W-:Y:S01]  /*ae50*/  MUFU.TANH R51, R26 ;  /* 0x0000001a00337308 */ /* 0x0005e20000002400 */
[----:B-1----:R-:W-:Y:S01]  /*ae60*/  HMMA.16816.F32 R28, R4, R20, RZ ;  /* 0x00000014041c723c */ /* 0x002fe200000018ff */
[----:B---3--:R-:W-:Y:S01]  /*ae70*/  FSEL R149, R149, -INF , !P2 ;  /* 0xff80000095957808 */ /* 0x008fe20005000000 */
[----:B------:R-:W-:Y:S01]  /*ae80*/  VIADD R21, R40, 0xfffffe99 ;  /* 0xfffffe9928157836 */ /* 0x000fe20000000000 */
[----:B------:R-:W-:Y:S01]  /*ae90*/  ISETP.GE.AND P2, PT, R24, R60, PT ;  /* 0x0000003c1800720c */ /* 0x000fe20003f46270 */
[----:B------:R-:W-:Y:S01]  /*aea0*/  VIADD R20, R40, 0xfffffea0 ;  /* 0xfffffea028147836 */ /* 0x000fe20000000000 */
[-C--:B------:R-:W-:Y:S02]  /*aeb0*/  ISETP.GE.AND P1, PT, R24, R35.reuse, PT ;  /* 0x000000231800720c */ /* 0x080fe40003f26270 */
[----:B------:R-:W1:Y:S01]  /*aec0*/  MUFU.TANH R125, R125 ;  /* 0x0000007d007d7308 */ /* 0x000e620000002400 */
[----:B------:R-:W-:-:S02]  /*aed0*/  ISETP.GE.AND P4, PT, R21, R35, PT ;  /* 0x000000231500720c */ /* 0x000fc40003f86270 */
[-C--:B------:R-:W-:Y:S02]  /*aee0*/  ISETP.GE.AND P6, PT, R20, R60.reuse, PT ;  /* 0x0000003c1400720c */ /* 0x080fe40003fc6270 */
[----:B------:R-:W-:Y:S02]  /*aef0*/  FSEL R128, R128, -INF , !P2 ;  /* 0xff80000080807808 */ /* 0x000fe40005000000 */
[----:B------:R-:W-:Y:S01]  /*af00*/  ISETP.GE.AND P0, PT, R21, R60, PT ;  /* 0x0000003c1500720c */ /* 0x000fe20003f06270 */
[----:B------:R-:W3:Y:S01]  /*af10*/  MUFU.TANH R108, R108 ;  /* 0x0000006c006c7308 */ /* 0x000ee20000002400 */
[----:B------:R-:W-:Y:S01]  /*af20*/  ISETP.GE.AND P2, PT, R20, R35, PT ;  /* 0x000000231400720c */ /* 0x000fe20003f46270 */
[----:B--2---:R-:W2:Y:S01]  /*af30*/  LDSM.16.M88.4 R24, [R228+0x4c00] ;  /* 0x004c0000e418783b */ /* 0x004ea20000000200 */
[----:B------:R-:W-:Y:S01]  /*af40*/  HMMA.16816.F32 R20, R4, R22, RZ ;  /* 0x000000160414723c */ /* 0x000fe200000018ff */
[----:B------:R-:W-:Y:S02]  /*af50*/  FSEL R127, R127, -INF , !P1 ;  /* 0xff8000007f7f7808 */ /* 0x000fe40004800000 */
[----:B------:R-:W-:-:S02]  /*af60*/  FSEL R126, R126, -INF , !P0 ;  /* 0xff8000007e7e7808 */ /* 0x000fc40004000000 */
[----:B------:R-:W5:Y:S01]  /*af70*/  MUFU.TANH R105, R105 ;  /* 0x0000006900697308 */ /* 0x000f620000002400 */
[----:B-1----:R-:W-:Y:S02]  /*af80*/  FSEL R125, R125, -INF , !P4 ;  /* 0xff8000007d7d7808 */ /* 0x002fe40006000000 */
[----:B----4-:R-:W-:Y:S01]  /*af90*/  HMMA.16816.F32 R28, R12, R8, R28 ;  /* 0x000000080c1c723c */ /* 0x010fe2000000181c */
[C---:B------:R-:W-:Y:S02]  /*afa0*/  VIADD R8, R40.reuse, 0xfffffea8 ;  /* 0xfffffea828087836 */ /* 0x040fe40000000000 */
[----:B------:R-:W-:Y:S02]  /*afb0*/  VIADD R9, R40, 0xfffffea1 ;  /* 0xfffffea128097836 */ /* 0x000fe40000000000 */
[----:B------:R-:W1:Y:S01]  /*afc0*/  MUFU.TANH R103, R103 ;  /* 0x0000006700677308 */ /* 0x000e620000002400 */
[----:B------:R-:W-:Y:S02]  /*afd0*/  ISETP.GE.AND P4, PT, R8, R60, PT ;  /* 0x0000003c0800720c */ /* 0x000fe40003f86270 */
[----:B---3--:R-:W-:-:S02]  /*afe0*/  FSEL R108, R108, -INF , !P6 ;  /* 0xff8000006c6c7808 */ /* 0x008fc40007000000 */
[-C--:B------:R-:W-:Y:S01]  /*aff0*/  ISETP.GE.AND P6, PT, R8, R35.reuse, PT ;  /* 0x000000230800720c */ /* 0x080fe20003fc6270 */
[----:B------:R-:W-:Y:S01]  /*b000*/  VIADD R8, R40, 0xfffffea9 ;  /* 0xfffffea928087836 */ /* 0x000fe20000000000 */
[CC--:B------:R-:W-:Y:S01]  /*b010*/  ISETP.GE.AND P1, PT, R9.reuse, R60.reuse, PT ;  /* 0x0000003c0900720c */ /* 0x0c0fe20003f26270 */
[----:B------:R-:W-:Y:S01]  /*b020*/  MUFU.TANH R69, R16 ;  /* 0x0000001000457308 */ /* 0x000fe20000002400 */
[-C--:B------:R-:W-:Y:S01]  /*b030*/  ISETP.GE.AND P0, PT, R9, R35.reuse, PT ;  /* 0x000000230900720c */ /* 0x080fe20003f06270 */
[----:B------:R-:W-:Y:S01]  /*b040*/  HMMA.16816.F32 R20, R12, R10, R20 ;  /* 0x0000000a0c14723c */ /* 0x000fe20000001814 */
[----:B-----5:R-:W-:Y:S02]  /*b050*/  FSEL R105, R105, -INF , !P2 ;  /* 0xff80000069697808 */ /* 0x020fe40005000000 */
[----:B------:R-:W-:Y:S01]  /*b060*/  FSEL R106, R106, -INF , !P1 ;  /* 0xff8000006a6a7808 */ /* 0x000fe20004800000 */
[----:B------:R-:W-:Y:S01]  /*b070*/  FMUL.FTZ R66, R29, UR10 ;  /* 0x0000000a1d427c20 */ /* 0x000fe20008410000 */
[CC--:B------:R-:W-:Y:S01]  /*b080*/  ISETP.GE.AND P2, PT, R8.reuse, R60.reuse, PT ;  /* 0x0000003c0800720c */ /* 0x0c0fe20003f46270 */
[----:B------:R3:W-:Y:S01]  /*b090*/  MUFU.TANH R68, R17 ;  /* 0x0000001100447308 */ /* 0x0007e20000002400 */
[-C--:B------:R-:W-:Y:S01]  /*b0a0*/  ISETP.GE.AND P1, PT, R8, R35.reuse, PT ;  /* 0x000000230800720c */ /* 0x080fe20003f26270 */
[C---:B------:R-:W-:Y:S01]  /*b0b0*/  VIADD R8, R40.reuse, 0xfffffeb0 ;  /* 0xfffffeb028087836 */ /* 0x040fe20000000000 */
[----:B-1----:R-:W-:Y:S01]  /*b0c0*/  FSEL R103, R103, -INF , !P0 ;  /* 0xff80000067677808 */ /* 0x002fe20004000000 */
[----:B------:R-:W-:Y:S01]  /*b0d0*/  VIADD R29, R40, 0xfffffeb8 ;  /* 0xfffffeb8281d7836 */ /* 0x000fe20000000000 */
[----:B------:R-:W-:Y:S01]  /*b0e0*/  FSEL R104, R104, -INF , !P4 ;  /* 0xff80000068687808 */ /* 0x000fe20006000000 */
[----:B------:R-:W-:Y:S01]  /*b0f0*/  FMUL.FTZ R67, R28, UR10 ;  /* 0x0000000a1c437c20 */ /* 0x000fe20008410000 */
[CC--:B------:R-:W-:Y:S01]  /*b100*/  ISETP.GE.AND P0, PT, R8.reuse, R60.reuse, PT ;  /* 0x0000003c0800720c */ /* 0x0c0fe20003f06270 */
[----:B------:R-:W1:Y:S01]  /*b110*/  MUFU.TANH R99, R99 ;  /* 0x0000006300637308 */ /* 0x000e620000002400 */
[-C--:B------:R-:W-:Y:S01]  /*b120*/  ISETP.GE.AND P4, PT, R8, R35.reuse, PT ;  /* 0x000000230800720c */ /* 0x080fe20003f86270 */
[C---:B------:R-:W-:Y:S01]  /*b130*/  VIADD R8, R40.reuse, 0xfffffeb1 ;  /* 0xfffffeb128087836 */ /* 0x040fe20000000000 */
[----:B------:R-:W-:Y:S01]  /*b140*/  FSEL R101, R101, -INF , !P6 ;  /* 0xff80000065657808 */ /* 0x000fe20007000000 */
[----:B------:R-:W-:Y:S01]  /*b150*/  VIADD R28, R40, 0xfffffeb9 ;  /* 0xfffffeb9281c7836 */ /* 0x000fe20000000000 */
[----:B------:R-:W-:Y:S01]  /*b160*/  FSEL R102, R102, -INF , !P2 ;  /* 0xff80000066667808 */ /* 0x000fe20005000000 */
[----:B------:R-:W-:Y:S01]  /*b170*/  FMUL.FTZ R30, R30, UR10 ;  /* 0x0000000a1e1e7c20 */ /* 0x000fe20008410000 */
[CC--:B------:R-:W-:Y:S01]  /*b180*/  ISETP.GE.AND P6, PT, R8.reuse, R60.reuse, PT ;  /* 0x0000003c0800720c */ /* 0x0c0fe20003fc6270 */
[----:B------:R-:W4:Y:S01]  /*b190*/  MUFU.TANH R79, R79 ;  /* 0x0000004f004f7308 */ /* 0x000f220000002400 */
[-C--:B------:R-:W-:Y:S01]  /*b1a0*/  ISETP.GE.AND P2, PT, R8, R35.reuse, PT ;  /* 0x000000230800720c */ /* 0x080fe20003f46270 */
[----:B---3--:R-:W3:Y:S01]  /*b1b0*/  LDSM.16.M88.4 R16, [R46+0x4c00] ;  /* 0x004c00002e10783b */ /* 0x008ee20000000200 */
[C---:B--2---:R-:W-:Y:S01]  /*b1c0*/  HMMA.16816.F32 R8, R4.reuse, R24, RZ ;  /* 0x000000180408723c */ /* 0x044fe200000018ff */
[C---:B------:R-:W-:Y:S01]  /*b1d0*/  VIADD R25, R40.reuse, 0xfffffec0 ;  /* 0xfffffec028197836 */ /* 0x040fe20000000000 */
[----:B------:R-:W-:Y:S01]  /*b1e0*/  FSEL R59, R59, -INF , !P4 ;  /* 0xff8000003b3b7808 */ /* 0x000fe20006000000 */
[----:B------:R-:W-:Y:S01]  /*b1f0*/  VIADD R24, R40, 0xfffffec1 ;  /* 0xfffffec128187836 */ /* 0x000fe20000000000 */
[----:B------:R-:W-:Y:S01]  /*b200*/  FSEL R78, R78, -INF , !P6 ;  /* 0xff8000004e4e7808 */ /* 0x000fe20007000000 */
[----:B------:R-:W2:Y:S01]  /*b210*/  MUFU.TANH R77, R77 ;  /* 0x0000004d004d7308 */ /* 0x000ea20000002400 */
[-C--:B------:R-:W-:Y:S01]  /*b220*/  ISETP.GE.AND P4, PT, R28, R60.reuse, PT ;  /* 0x0000003c1c00720c */ /* 0x080fe20003f86270 */
[----:B------:R-:W-:Y:S01]  /*b230*/  FMUL.FTZ R21, R21, UR10 ;  /* 0x0000000a15157c20 */ /* 0x000fe20008410000 */
[----:B------:R-:W-:Y:S01]  /*b240*/  HMMA.16816.F32 R4, R4, R26, RZ ;  /* 0x0000001a0404723c */ /* 0x000fe200000018ff */
[----:B-1----:R-:W-:Y:S01]  /*b250*/  FSEL R99, R99, -INF , !P1 ;  /* 0xff80000063637808 */ /* 0x002fe20004800000 */
[----:B------:R-:W-:Y:S01]  /*b260*/  FMUL.FTZ R22, R22, UR10 ;  /* 0x0000000a16167c20 */ /* 0x000fe20008410000 */
[----:B------:R-:W-:Y:S01]  /*b270*/  ISETP.GE.AND P1, PT, R29, R60, PT ;  /* 0x0000003c1d00720c */ /* 0x000fe20003f26270 */
[----:B------:R-:W-:Y:S01]  /*b280*/  FMUL.FTZ R31, R31, UR10 ;  /* 0x0000000a1f1f7c20 */ /* 0x000fe20008410000 */
[----:B------:R-:W1:Y:S01]  /*b290*/  MUFU.TANH R57, R57 ;  /* 0x0000003900397308 */ /* 0x000e620000002400 */
[-C--:B------:R-:W-:Y:S01]  /*b2a0*/  ISETP.GE.AND P6, PT, R28, R35.reuse, PT ;  /* 0x000000231c00720c */ /* 0x080fe20003fc6270 */
[----:B------:R-:W-:Y:S01]  /*b2b0*/  FMUL.FTZ R20, R20, UR10 ;  /* 0x0000000a14147c20 */ /* 0x000fe20008410000 */
[----:B----4-:R-:W-:Y:S01]  /*b2c0*/  FSEL R79, R79, -INF , !P0 ;  /* 0xff8000004f4f7808 */ /* 0x010fe20004000000 */
[----:B------:R-:W-:Y:S01]  /*b2d0*/  FMUL.FTZ R23, R23, UR10 ;  /* 0x0000000a17177c20 */ /* 0x000fe20008410000 */
[----:B------:R-:W-:Y:S01]  /*b2e0*/  ISETP.GE.AND P0, PT, R29, R35, PT ;  /* 0x000000231d00720c */ /* 0x000fe20003f06270 */
[----:B------:R-:W-:-:S04]  /*b2f0*/  DEPBAR.LE SB0, 0x0 ;  /* 0x000080000000791a */ /* 0x000fc80000000000 */
[----:B------:R-:W4:Y:S01]  /*b300*/  MUFU.TANH R76, R76 ;  /* 0x0000004c004c7308 */ /* 0x000f220000002400 */
[----:B--2---:R-:W-:Y:S02]  /*b310*/  FSEL R77, R77, -INF , !P1 ;  /* 0xff8000004d4d7808 */ /* 0x004fe40004800000 */
[----:B------:R-:W-:Y:S02]  /*b320*/  ISETP.GE.AND P1, PT, R25, R35, PT ;  /* 0x000000231900720c */ /* 0x000fe40003f26270 */
[----:B------:R-:W-:Y:S02]  /*b330*/  FSEL R58, R58, -INF , !P2 ;  /* 0xff8000003a3a7808 */ /* 0x000fe40005000000 */
[----:B------:R-:W-:Y:S01]  /*b340*/  FSEL R55, R55, -INF , !P1 ;  /* 0xff80000037377808 */ /* 0x000fe20004800000 */
[----:B------:R-:W2:Y:S01]  /*b350*/  MUFU.TANH R56, R56 ;  /* 0x0000003800387308 */ /* 0x000ea20000002400 */
[----:B-1----:R-:W-:Y:S02]  /*b360*/  FSEL R57, R57, -INF , !P0 ;  /* 0xff80000039397808 */ /* 0x002fe40004000000 */
[----:B------:R-:W-:-:S02]  /*b370*/  ISETP.GE.AND P0, PT, R24, R60, PT ;  /* 0x0000003c1800720c */ /* 0x000fc40003f06270 */
[-C--:B------:R-:W-:Y:S02]  /*b380*/  ISETP.GE.AND P2, PT, R25, R60.reuse, PT ;  /* 0x0000003c1900720c */ /* 0x080fe40003f46270 */
[----:B------:R-:W-:Y:S01]  /*b390*/  FSEL R74, R74, -INF , !P0 ;  /* 0xff8000004a4a7808 */ /* 0x000fe20004000000 */
[----:B------:R-:W1:Y:S01]  /*b3a0*/  MUFU.TANH R75, R75 ;  /* 0x0000004b004b7308 */ /* 0x000e620000002400 */
[C---:B---3--:R-:W-:Y:S01]  /*b3b0*/  HMMA.16816.F32 R8, R12.reuse, R16, R8 ;  /* 0x000000100c08723c */ /* 0x048fe20000001808 */
[----:B------:R-:W-:Y:S01]  /*b3c0*/  VIADD R16, R40, 0xfffffec9 ;  /* 0xfffffec928107836 */ /* 0x000fe20000000000 */
[----:B----4-:R-:W-:Y:S01]  /*b3d0*/  FSEL R76, R76, -INF , !P4 ;  /* 0xff8000004c4c7808 */ /* 0x010fe20006000000 */
[----:B------:R-:W-:Y:S01]  /*b3e0*/  VIADD R17, R40, 0xfffffec8 ;  /* 0xfffffec828117836 */ /* 0x000fe20000000000 */
[-C--:B------:R-:W-:Y:S02]  /*b3f0*/  ISETP.GE.AND P4, PT, R24, R35.reuse, PT ;  /* 0x000000231800720c */ /* 0x080fe40003f86270 */
[CC--:B------:R-:W-:Y:S01]  /*b400*/  ISETP.GE.AND P1, PT, R16.reuse, R60.reuse, PT ;  /* 0x0000003c1000720c */ /* 0x0c0fe20003f26270 */
[----:B------:R-:W3:Y:S01]  /*b410*/  MUFU.TANH R73, R73 ;  /* 0x0000004900497308 */ /* 0x000ee20000002400 */
[----:B------:R-:W-:Y:S01]  /*b420*/  ISETP.GE.AND P0, PT, R16, R35, PT ;  /* 0x000000231000720c */ /* 0x000fe20003f06270 */
[----:B------:R-:W-:Y:S01]  /*b430*/  HMMA.16816.F32 R4, R12, R18, R4 ;  /* 0x000000120c04723c */ /* 0x000fe20000001804 */
[----:B--2---:R-:W-:Y:S01]  /*b440*/  FSEL R56, R56, -INF , !P6 ;  /* 0xff80000038387808 */ /* 0x004fe20007000000 */
[C---:B------:R-:W-:Y:S01]  /*b450*/  VIADD R16, R40.reuse, 0xfffffed0 ;  /* 0xfffffed028107836 */ /* 0x040fe20000000000 */
[-C--:B------:R-:W-:Y:S01]  /*b460*/  ISETP.GE.AND P6, PT, R17, R60.reuse, PT ;  /* 0x0000003c1100720c */ /* 0x080fe20003fc6270 */
[----:B------:R-:W-:Y:S01]  /*b470*/  VIADD R12, R40, 0xfffffed9 ;  /* 0xfffffed9280c7836 */ /* 0x000fe20000000000 */
[----:B------:R-:W-:Y:S01]  /*b480*/  FSEL R54, R54, -INF , !P4 ;  /* 0xff80000036367808 */ /* 0x000fe20006000000 */
[----:B------:R-:W2:Y:S01]  /*b490*/  MUFU.TANH R52, R52 ;  /* 0x0000003400347308 */ /* 0x000ea20000002400 */
[----:B------:R-:W-:-:S02]  /*b4a0*/  ISETP.GE.AND P4, PT, R16, R60, PT ;  /* 0x0000003c1000720c */ /* 0x000fc40003f86270 */
[----:B-1----:R-:W-:Y:S01]  /*b4b0*/  FSEL R75, R75, -INF , !P2 ;  /* 0xff8000004b4b7808 */ /* 0x002fe20005000000 */
[----:B------:R-:W-:Y:S01]  /*b4c0*/  FMUL.FTZ R62, R9, UR10 ;  /* 0x0000000a093e7c20 */ /* 0x000fe20008410000 */
[-C--:B------:R-:W-:Y:S01]  /*b4d0*/  ISETP.GE.AND P2, PT, R17, R35.reuse, PT ;  /* 0x000000231100720c */ /* 0x080fe20003f46270 */
[----:B------:R-:W-:Y:S01]  /*b4e0*/  VIADD R17, R40, 0xfffffed1 ;  /* 0xfffffed128117836 */ /* 0x000fe20000000000 */
[----:B------:R-:W-:Y:S01]  /*b4f0*/  FSEL R72, R72, -INF , !P1 ;  /* 0xff80000048487808 */ /* 0x000fe20004800000 */
[----:B------:R-:W1:Y:S01]  /*b500*/  MUFU.TANH R50, R50 ;  /* 0x0000003200327308 */ /* 0x000e620000002400 */
[----:B------:R-:W-:Y:S01]  /*b510*/  VIADD R9, R40, 0xfffffee0 ;  /* 0xfffffee028097836 */ /* 0x000fe20000000000 */
[----:B---3--:R-:W-:Y:S01]  /*b520*/  FSEL R73, R73, -INF , !P6 ;  /* 0xff80000049497808 */ /* 0x008fe20007000000 */
[----:B------:R-:W-:Y:S01]  /*b530*/  FMUL.FTZ R8, R8, UR10 ;  /* 0x0000000a08087c20 */ /* 0x000fe20008410000 */
[-C--:B------:R-:W-:Y:S01]  /*b540*/  ISETP.GE.AND P6, PT, R16, R35.reuse, PT ;  /* 0x000000231000720c */ /* 0x080fe20003fc6270 */
[----:B------:R-:W-:Y:S01]  /*b550*/  VIADD R16, R40, 0xfffffed8 ;  /* 0xfffffed828107836 */ /* 0x000fe20000000000 */
[----:B------:R-:W-:Y:S01]  /*b560*/  ISETP.GE.AND P1, PT, R17, R35, PT ;  /* 0x000000231100720c */ /* 0x000fe20003f26270 */
[----:B------:R-:W-:Y:S01]  /*b570*/  FMUL.FTZ R11, R11, UR10 ;  /* 0x0000000a0b0b7c20 */ /* 0x000fe20008410000 */
[----:B------:R-:W3:Y:S01]  /*b580*/  MUFU.TANH R71, R71 ;  /* 0x0000004700477308 */ /* 0x000ee20000002400 */
[----:B------:R-:W-:Y:S01]  /*b590*/  FSEL R51, R51, -INF , !P6 ;  /* 0xff80000033337808 */ /* 0x000fe20007000000 */
[----:B------:R-:W-:Y:S01]  /*b5a0*/  FMUL.FTZ R61, R4, UR10 ;  /* 0x0000000a043d7c20 */ /* 0x000fe20008410000 */
[----:B--2---:R-:W-:Y:S01]  /*b5b0*/  FSEL R52, R52, -INF , !P0 ;  /* 0xff80000034347808 */ /* 0x004fe20004000000 */
[----:B------:R-:W-:Y:S01]  /*b5c0*/  VIADD R4, R40, 0xfffffee9 ;  /* 0xfffffee928047836 */ /* 0x000fe20000000000 */
[-C--:B------:R-:W-:Y:S01]  /*b5d0*/  ISETP.GE.AND P0, PT, R16, R60.reuse, PT ;  /* 0x0000003c1000720c */ /* 0x080fe20003f06270 */
[----:B------:R-:W-:Y:S01]  /*b5e0*/  FMUL.FTZ R10, R10, UR10 ;  /* 0x0000000a0a0a7c20 */ /* 0x000fe20008410000 */
[-C--:B------:R-:W-:Y:S01]  /*b5f0*/  ISETP.GE.AND P6, PT, R12, R60.reuse, PT ;  /* 0x0000003c0c00720c */ /* 0x080fe20003fc6270 */
[----:B------:R-:W2:Y:S01]  /*b600*/  MUFU.TANH R49, R49 ;  /* 0x0000003100317308 */ /* 0x000ea20000002400 */
[----:B------:R-:W-:Y:S01]  /*b610*/  FSEL R69, R69, -INF , !P0 ;  /* 0xff80000045457808 */ /* 0x000fe20004000000 */
[----:B------:R-:W-:Y:S01]  /*b620*/  FMUL.FTZ R41, R6, UR10 ;  /* 0x0000000a06297c20 */ /* 0x000fe20008410000 */
[----:B-1----:R-:W-:Y:S01]  /*b630*/  FSEL R50, R50, -INF , !P1 ;  /* 0xff80000032327808 */ /* 0x002fe20004800000 */
[----:B------:R-:W-:Y:S01]  /*b640*/  VIADD R6, R40, 0xfffffef9 ;  /* 0xfffffef928067836 */ /* 0x000fe20000000000 */
[----:B------:R-:W-:-:S02]  /*b650*/  ISETP.GE.AND P1, PT, R9, R60, PT ;  /* 0x0000003c0900720c */ /* 0x000fc40003f26270 */
[-C--:B------:R-:W-:Y:S01]  /*b660*/  ISETP.GE.AND P0, PT, R9, R35.reuse, PT ;  /* 0x000000230900720c */ /* 0x080fe20003f06270 */
[----:B------:R-:W1:Y:S01]  /*b670*/  MUFU.TANH R67, R67 ;  /* 0x0000004300437308 */ /* 0x000e620000002400 */
[----:B------:R-:W-:Y:S01]  /*b680*/  VIADD R9, R40, 0xfffffee1 ;  /* 0xfffffee128097836 */ /* 0x000fe20000000000 */
[----:B---3--:R-:W-:Y:S02]  /*b690*/  FSEL R71, R71, -INF , !P4 ;  /* 0xff80000047477808 */ /* 0x008fe40006000000 */
[-C--:B------:R-:W-:Y:S02]  /*b6a0*/  ISETP.GE.AND P4, PT, R16, R35.reuse, PT ;  /* 0x000000231000720c */ /* 0x080fe40003f86270 */
[----:B------:R-:W-:Y:S02]  /*b6b0*/  FSEL R68, R68, -INF , !P6 ;  /* 0xff80000044447808 */ /* 0x000fe40007000000 */
[----:B------:R-:W3:Y:S01]  /*b6c0*/  MUFU.TANH R47, R30 ;  /* 0x0000001e002f7308 */ /* 0x000ee20000002400 */
[----:B------:R-:W-:-:S02]  /*b6d0*/  ISETP.GE.AND P6, PT, R9, R35, PT ;  /* 0x000000230900720c */ /* 0x000fc40003fc6270 */
[----:B--2---:R-:W-:Y:S02]  /*b6e0*/  FSEL R49, R49, -INF , !P4 ;  /* 0xff80000031317808 */ /* 0x004fe40006000000 */
[----:B------:R-:W-:Y:S01]  /*b6f0*/  ISETP.GE.AND P4, PT, R9, R60, PT ;  /* 0x0000003c0900720c */ /* 0x000fe20003f86270 */
[----:B------:R-:W-:Y:S01]  /*b700*/  FMUL.FTZ R9, R5, UR10 ;  /* 0x0000000a05097c20 */ /* 0x000fe20008410000 */
[----:B------:R-:W-:Y:S01]  /*b710*/  VIADD R5, R40, 0xfffffef1 ;  /* 0xfffffef128057836 */ /* 0x000fe20000000000 */
[----:B------:R-:W2:Y:S01]  /*b720*/  MUFU.TANH R53, R53 ;  /* 0x0000003500357308 */ /* 0x000ea20000002400 */
[----:B-1----:R-:W-:-:S07]  /*b730*/  FSEL R67, R67, -INF , !P1 ;  /* 0xff80000043437808 */ /* 0x002fce0004800000 */
[----:B------:R-:W1:Y:S01]  /*b740*/  MUFU.TANH R64, R21 ;  /* 0x0000001500407308 */ /* 0x000e620000002400 */
[----:B---3--:R-:W-:Y:S02]  /*b750*/  FSEL R47, R47, -INF , !P0 ;  /* 0xff8000002f2f7808 */ /* 0x008fe40004000000 */
[----:B------:R-:W-:-:S05]  /*b760*/  ISETP.GE.AND P0, PT, R4, R60, PT ;  /* 0x0000003c0400720c */ /* 0x000fca0003f06270 */
[----:B------:R-:W-:Y:S01]  /*b770*/  MUFU.TANH R45, R22 ;  /* 0x00000016002d7308 */ /* 0x000fe20000002400 */
[----:B--2---:R-:W-:Y:S02]  /*b780*/  FSEL R53, R53, -INF , !P2 ;  /* 0xff80000035357808 */ /* 0x004fe40005000000 */
[----:B------:R-:W-:-:S05]  /*b790*/  ISETP.GE.AND P2, PT, R17, R60, PT ;  /* 0x0000003c1100720c */ /* 0x000fca0003f46270 */
[----:B------:R-:W2:Y:S01]  /*b7a0*/  MUFU.TANH R66, R66 ;  /* 0x0000004200427308 */ /* 0x000ea20000002400 */
[----:B------:R-:W-:Y:S02]  /*b7b0*/  FSEL R70, R70, -INF , !P2 ;  /* 0xff80000046467808 */ /* 0x000fe40005000000 */
[----:B-1----:R-:W-:Y:S02]  /*b7c0*/  FSEL R64, R64, -INF , !P0 ;  /* 0xff80000040407808 */ /* 0x002fe40004000000 */
[-C--:B------:R-:W-:Y:S02]  /*b7d0*/  ISETP.GE.AND P0, PT, R5, R35.reuse, PT ;  /* 0x000000230500720c */ /* 0x080fe40003f06270 */
[----:B------:R-:W-:Y:S01]  /*b7e0*/  ISETP.GE.AND P2, PT, R12, R35, PT ;  /* 0x000000230c00720c */ /* 0x000fe20003f46270 */
[----:B------:R1:W-:Y:S08]  /*b7f0*/  MUFU.TANH R63, R8 ;  /* 0x00000008003f7308 */ /* 0x0003f00000002400 */
[----:B------:R-:W3:Y:S01]  /*b800*/  MUFU.TANH R48, R48 ;  /* 0x0000003000307308 */ /* 0x000ee20000002400 */
[----:B--2---:R-:W-:-:S02]  /*b810*/  FSEL R66, R66, -INF , !P4 ;  /* 0xff80000042427808 */ /* 0x004fc40006000000 */
[----:B------:R-:W-:-:S05]  /*b820*/  ISETP.GE.AND P4, PT, R4, R35, PT ;  /* 0x000000230400720c */ /* 0x000fca0003f86270 */
[----:B------:R-:W2:Y:S01]  /*b830*/  MUFU.TANH R42, R11 ;  /* 0x0000000b002a7308 */ /* 0x000ea20000002400 */
[----:B-1----:R-:W-:-:S05]  /*b840*/  VIADD R8, R40, 0xfffffee8 ;  /* 0xfffffee828087836 */ /* 0x002fca0000000000 */
[----:B------:R-:W-:Y:S02]  /*b850*/  ISETP.GE.AND P1, PT, R8, R35, PT ;  /* 0x000000230800720c */ /* 0x000fe40003f26270 */
[----:B------:R-:W1:Y:S01]  /*b860*/  MUFU.TANH R46, R31 ;  /* 0x0000001f002e7308 */ /* 0x000e620000002400 */
[----:B---3--:R-:W-:Y:S02]  /*b870*/  FSEL R48, R48, -INF , !P2 ;  /* 0xff80000030307808 */ /* 0x008fe40005000000 */
[----:B------:R-:W-:Y:S02]  /*b880*/  FSEL R45, R45, -INF , !P1 ;  /* 0xff8000002d2d7808 */ /* 0x000fe40004800000 */
[-C--:B------:R-:W-:Y:S01]  /*b890*/  ISETP.GE.AND P1, PT, R5, R60.reuse, PT ;  /* 0x0000003c0500720c */ /* 0x080fe20003f26270 */
[----:B------:R-:W-:Y:S02]  /*b8a0*/  FMUL.FTZ R5, R7, UR10 ;  /* 0x0000000a07057c20 */ /* 0x000fe40008410000 */
[----:B------:R-:W3:Y:S01]  /*b8b0*/  MUFU.TANH R65, R20 ;  /* 0x0000001400417308 */ /* 0x000ee20000002400 */
[----:B------:R-:W-:Y:S01]  /*b8c0*/  ISETP.GE.AND P2, PT, R8, R60, PT ;  /* 0x0000003c0800720c */ /* 0x000fe20003f46270 */
[----:B------:R-:W-:Y:S01]  /*b8d0*/  VIADD R8, R40, 0xfffffef0 ;  /* 0xfffffef028087836 */ /* 0x000fe20000000000 */
[----:B--2---:R-:W-:Y:S01]  /*b8e0*/  FSEL R42, R42, -INF , !P0 ;  /* 0xff8000002a2a7808 */ /* 0x004fe20004000000 */
[----:B------:R-:W-:Y:S01]  /*b8f0*/  VIADD R40, R40, 0xfffffef8 ;  /* 0xfffffef828287836 */ /* 0x000fe20000000000 */
[----:B------:R-:W-:-:S03]  /*b900*/  ISETP.GE.AND P0, PT, R3, 0x3, PT ;  /* 0x000000030300780c */ /* 0x000fc60003f06270 */
[----:B------:R-:W2:Y:S01]  /*b910*/  MUFU.TANH R44, R23 ;  /* 0x00000017002c7308 */ /* 0x000ea20000002400 */
[----:B-1----:R-:W-:Y:S02]  /*b920*/  FSEL R46, R46, -INF , !P6 ;  /* 0xff8000002e2e7808 */ /* 0x002fe40007000000 */
[----:B------:R-:W-:-:S05]  /*b930*/  ISETP.GE.AND P6, PT, R8, R60, PT ;  /* 0x0000003c0800720c */ /* 0x000fca0003fc6270 */
[----:B------:R-:W1:Y:S01]  /*b940*/  MUFU.TANH R62, R62 ;  /* 0x0000003e003e7308 */ /* 0x000e620000002400 */
[----:B------:R-:W-:Y:S02]  /*b950*/  FSEL R63, R63, -INF , !P6 ;  /* 0xff8000003f3f7808 */ /* 0x000fe40007000000 */
[----:B---3--:R-:W-:Y:S02]  /*b960*/  FSEL R65, R65, -INF , !P2 ;  /* 0xff80000041417808 */ /* 0x008fe40005000000 */
[----:B------:R-:W-:Y:S02]  /*b970*/  ISETP.GE.AND P2, PT, R8, R35, PT ;  /* 0x000000230800720c */ /* 0x000fe40003f46270 */
[-C--:B------:R-:W-:Y:S01]  /*b980*/  ISETP.GE.AND P6, PT, R40, R60.reuse, PT ;  /* 0x0000003c2800720c */ /* 0x080fe20003fc6270 */
[----:B------:R-:W3:Y:S01]  /*b990*/  MUFU.TANH R43, R10 ;  /* 0x0000000a002b7308 */ /* 0x000ee20000002400 */
[----:B--2---:R-:W-:Y:S01]  /*b9a0*/  FSEL R44, R44, -INF , !P4 ;  /* 0xff8000002c2c7808 */ /* 0x004fe20006000000 */
[----:B------:R-:W-:Y:S01]  /*b9b0*/  BAR.SYNC.DEFER_BLOCKING 0x0 ;  /* 0x0000000000007b1d */ /* 0x000fe20000010000 */
[----:B------:R-:W-:-:S05]  /*b9c0*/  ISETP.GE.AND P4, PT, R6, R60, PT ;  /* 0x0000003c0600720c */ /* 0x000fca0003f86270 */
[----:B------:R-:W2:Y:S01]  /*b9d0*/  MUFU.TANH R61, R61 ;  /* 0x0000003d003d7308 */ /* 0x000ea20000002400 */
[----:B-1----:R-:W-:Y:S02]  /*b9e0*/  FSEL R62, R62, -INF , !P1 ;  /* 0xff8000003e3e7808 */ /* 0x002fe40004800000 */
[----:B------:R-:W-:-:S05]  /*b9f0*/  ISETP.GE.AND P1, PT, R6, R35, PT ;  /* 0x000000230600720c */ /* 0x000fca0003f26270 */
[----:B------:R-:W1:Y:S01]  /*ba00*/  MUFU.TANH R4, R9 ;  /* 0x0000000900047308 */ /* 0x000e620000002400 */
[----:B---3--:R-:W-:Y:S02]  /*ba10*/  FSEL R43, R43, -INF , !P2 ;  /* 0xff8000002b2b7808 */ /* 0x008fe40005000000 */
[----:B------:R-:W-:-:S05]  /*ba20*/  ISETP.GE.AND P2, PT, R40, R35, PT ;  /* 0x000000232800720c */ /* 0x000fca0003f46270 */
[----:B------:R-:W3:Y:S01]  /*ba30*/  MUFU.TANH R41, R41 ;  /* 0x0000002900297308 */ /* 0x000ee20000002400 */
[----:B--2---:R-:W-:-:S07]  /*ba40*/  FSEL R61, R61, -INF , !P6 ;  /* 0xff8000003d3d7808 */ /* 0x004fce0007000000 */
[----:B------:R-:W2:Y:S01]  /*ba50*/  MUFU.TANH R5, R5 ;  /* 0x0000000500057308 */ /* 0x000ea20000002400 */
[----:B-1----:R-:W-:Y:S02]  /*ba60*/  FSEL R60, R4, -INF , !P4 ;  /* 0xff800000043c7808 */ /* 0x002fe40006000000 */
[----:B---3--:R-:W-:Y:S02]  /*ba70*/  FSEL R41, R41, -INF , !P2 ;  /* 0xff80000029297808 */ /* 0x008fe40005000000 */
[----:B--2---:R-:W-:Y:S01]  /*ba80*/  FSEL R40, R5, -INF , !P1 ;  /* 0xff80000005287808 */ /* 0x004fe20004800000 */
        /* <DEDUP_REMOVED lines=61> */
[----:B------:R-:W-:Y:S01]  /*be60*/  LEA.HI.X R231, R6, R231, R4, 0x1, P0 ;  /* 0x000000e706e77211 */ /* 0x000fe200000f0c04 */
[----:B------:R-:W-:Y:S06]  /*be70*/  BRA `(.L_x_633) ;  /* 0x00000000001c7947 */ /* 0x000fec0003800000 */
.L_x_632:
[----:B------:R-:W-:Y:S01]  /*be80*/  UMOV UR4, URZ ;  /* 0x000000ff00047c82 */ /* 0x000fe20008000000 */
[----:B------:R-:W-:Y:S01]  /*be90*/  IMAD.SHL.U32 R4, R32, 0x100, RZ ;  /* 0x0000010020047824 */ /* 0x000fe200078e00ff */
[----:B------:R-:W-:-:S05]  /*bea0*/  IADD3 R5, P0, PT, RZ, -UR4, RZ ;  /* 0x80000004ff057c10 */ /* 0x000fca000ff1e0ff */
[----:B------:R-:W-:-:S05]  /*beb0*/  IMAD.X R4, RZ, RZ, ~R4, P0 ;  /* 0x000000ffff047224 */ /* 0x000fca00000e0e04 */
[----:B------:R-:W-:-:S04]  /*bec0*/  SHF.R.S64 R5, R5, 0x1f, R4 ;  /* 0x0000001f05057819 */ /* 0x000fc80000001004 */
[----:B------:R-:W-:-:S04]  /*bed0*/  IADD3 R232, P0, PT, R5, R232, RZ ;  /* 0x000000e805e87210 */ /* 0x000fc80007f1e0ff */
[----:B------:R-:W-:-:S09]  /*bee0*/  LEA.HI.X.SX32 R231, R4, R231, 0x1, P0 ;  /* 0x000000e704e77211 */ /* 0x000fd200000f0eff */
.L_x_633:
[C---:B------:R-:W-:Y:S01]  /*bef0*/  LEA R16, P0, R32.reuse, R232, 0x6 ;  /* 0x000000e820107211 */ /* 0x040fe200078030ff */
[----:B------:R-:W-:Y:S01]  /*bf00*/  @!P3 IMAD.MOV.U32 R233, RZ, RZ, R231 ;  /* 0x000000ffffe9b224 */ /* 0x000fe200078e00e7 */
[----:B------:R1:W-:Y:S01]  /*bf10*/  @P3 STS.128 [R237+0x1000], RZ ;  /* 0x001000ffed003388 */ /* 0x0003e20000000c00 */
[C---:B------:R-:W-:Y:S01]  /*bf20*/  @!P3 IMAD R5, R33.reuse, 0xc0, RZ ;  /* 0x000000c02105b824 */ /* 0x040fe200078e02ff */
[C---:B------:R-:W-:Y:S01]  /*bf30*/  LEA.HI.X R17, R32.reuse, R231, R33, 0x6, P0 ;  /* 0x000000e720117211 */ /* 0x040fe200000f3421 */
[--C-:B------:R-:W-:Y:S01]  /*bf40*/  @!P3 IMAD.MOV.U32 R10, RZ, RZ, R16.reuse ;  /* 0x000000ffff0ab224 */ /* 0x100fe200078e0010 */
[CC--:B------:R-:W-:Y:S01]  /*bf50*/  @!P3 LEA R14, P0, R32.reuse, R16.reuse, 0x6 ;  /* 0x00000010200eb211 */ /* 0x0c0fe200078030ff */
[----:B------:R-:W-:Y:S01]  /*bf60*/  @!P3 IMAD.MOV.U32 R6, RZ, RZ, R16 ;  /* 0x000000ffff06b224 */ /* 0x000fe200078e0010 */
[-C--:B------:R-:W-:Y:S01]  /*bf70*/  @!P3 MOV R11, R17.reuse ;  /* 0x00000011000bb202 */ /* 0x080fe20000000f00 */
[----:B------:R-:W-:Y:S01]  /*bf80*/  @!PT LDS RZ, [RZ] ;  /* 0x00000000fffff984 */ /* 0x000fe20000000800 */
[----:B------:R-:W-:Y:S01]  /*bf90*/  @!PT LDS RZ, [RZ] ;  /* 0x00000000fffff984 */ /* 0x000fe20000000800 */
[----:B------:R-:W-:Y:S01]  /*bfa0*/  @!PT LDS RZ, [RZ] ;  /* 0x00000000fffff984 */ /* 0x000fe20000000800 */
[----:B------:R1:W-:Y:S01]  /*bfb0*/  @!P3 LDGSTS.E.BYPASS.LTC128B.128 [R237+0x1000], desc[UR16][R232.64] ;  /* 0x01000000e8edbfae */ /* 0x0003e2000b981a10 */
[CC--:B------:R-:W-:Y:S01]  /*bfc0*/  @!P3 LEA R12, P1, R32.reuse, R16.reuse, 0x7 ;  /* 0x00000010200cb211 */ /* 0x0c0fe200078238ff */
[----:B------:R-:W-:Y:S01]  /*bfd0*/  @!P3 IMAD R4, R33, 0x140, RZ ;  /* 0x000001402104b824 */ /* 0x000fe200078e02ff */
[-C--:B------:R-:W-:Y:S01]  /*bfe0*/  @!P3 MOV R7, R17.reuse ;  /* 0x000000110007b202 */ /* 0x080fe20000000f00 */
[C---:B------:R-:W-:Y:S01]  /*bff0*/  @!P3 IMAD.WIDE.U32 R10, R32.reuse, 0xc0, R10 ;  /* 0x000000c0200ab825 */ /* 0x040fe200078e000a */
[CC--:B------:R-:W-:Y:S01]  /*c000*/  @!P3 LEA.HI.X R15, R32.reuse, R17.reuse, R33, 0x6, P0 ;  /* 0x00000011200fb211 */ /* 0x0c0fe200000f3421 */
[----:B------:R1:W-:Y:S01]  /*c010*/  @P3 STS.128 [R237+0x1800], RZ ;  /* 0x001800ffed003388 */ /* 0x0003e20000000c00 */
[C---:B------:R-:W-:Y:S01]  /*c020*/  @!P3 LEA R8, P0, R32.reuse, R16, 0x8 ;  /* 0x000000102008b211 */ /* 0x040fe200078040ff */
[C---:B------:R-:W-:Y:S01]  /*c030*/  @!P3 IMAD.WIDE.U32 R6, R32.reuse, 0x140, R6 ;  /* 0x000001402006b825 */ /* 0x040fe200078e0006 */
[CCC-:B------:R-:W-:Y:S01]  /*c040*/  @!P3 LEA.HI.X R13, R32.reuse, R17.reuse, R33.reuse, 0x7, P1 ;  /* 0x00000011200db211 */ /* 0x1c0fe200008f3c21 */
[----:B------:R-:W-:Y:S01]  /*c050*/  @!PT LDS RZ, [RZ] ;  /* 0x00000000fffff984 */ /* 0x000fe20000000800 */
[----:B------:R-:W-:Y:S01]  /*c060*/  @!PT LDS RZ, [RZ] ;  /* 0x00000000fffff984 */ /* 0x000fe20000000800 */
[----:B------:R-:W-:Y:S01]  /*c070*/  @!PT LDS RZ, [RZ] ;  /* 0x00000000fffff984 */ /* 0x000fe20000000800 */
[----:B------:R1:W-:Y:S01]  /*c080*/  @!P3 LDGSTS.E.BYPASS.LTC128B.128 [R237+0x1800], desc[UR16][R16.64] ;  /* 0x0180000010edbfae */ /* 0x0003e2000b981a10 */
[----:B------:R-:W-:Y:S01]  /*c090*/  @!P3 LEA.HI.X R9, R32, R17, R33, 0x8, P0 ;  /* 0x000000112009b211 */ /* 0x000fe200000f4421 */
[----:B------:R-:W-:Y:S01]  /*c0a0*/  @!P3 IMAD.IADD R11, R5, 0x1, R11 ;  /* 0x00000001050bb824 */ /* 0x000fe200078e020b */
[----:B------:R-:W-:Y:S01]  /*c0b0*/  @!P3 IADD3 R7, PT, PT, R4, R7, RZ ;  /* 0x000000070407b210 */ /* 0x000fe20007ffe0ff */
[----:B------:R1:W-:Y:S01]  /*c0c0*/  @P3 STS.128 [R237+0x2000], RZ ;  /* 0x002000ffed003388 */ /* 0x0003e20000000c00 */
[----:B------:R-:W-:Y:S03]  /*c0d0*/  BSSY.RECONVERGENT B0, `(.L_x_634) ;  /* 0x0000022000007945 */ /* 0x000fe60003800200 */
        /* <DEDUP_REMOVED lines=33> */
.L_x_635:
[----:B------:R-:W-:Y:S05]  /*c2f0*/  BSYNC.RECONVERGENT B0 ;  /* 0x0000000000007941 */ /* 0x000fea0003800200 */
.L_x_634:
[----:B------:R-:W0:Y:S02]  /*c300*/  LDGDEPBAR ;  /* 0x00000000000079af */ /* 0x000e240000000000 */
.L_x_631:
[----:B-1----:R-:W-:Y:S01]  /*c310*/  FMNMX3.FTZ R7, R2, R86, R82, !PT ;  /* 0x0000005602077276 */ /* 0x002fe20007810052 */
[----:B--2---:R-:W-:Y:S01]  /*c320*/  LDSM.16.MT88.4 R16, [R150+0x5000] ;  /* 0x005000009610783b */ /* 0x004fe20000004200 */
[----:B------:R-:W-:Y:S02]  /*c330*/  FMNMX3.FTZ R8, R0, R83, R81, !PT ;  /* 0x0000005300087276 */ /* 0x000fe40007810051 */
[----:B------:R-:W-:Y:S01]  /*c340*/  FMNMX3.FTZ R7, R7, R84, R80, !PT ;  /* 0x0000005407077276 */ /* 0x000fe20007810050 */
[----:B------:R-:W-:Y:S01]  /*c350*/  LDSM.16.MT88.4 R20, [R150+0x5400] ;  /* 0x005400009614783b */ /* 0x000fe20000004200 */
        /* <DEDUP_REMOVED lines=61> */
[----:B------:R-:W-:Y:S01]  /*c730*/  @P5 IADD3 R92, PT, PT, R248, -0x20, RZ ;  /* 0xffffffe0f85c5810 */ /* 0x000fe20007ffe0ff */
[----:B------:R-:W1:Y:S01]  /*c740*/  SHFL.BFLY PT, R6, R7, 0x2, 0x1f ;  /* 0x0c401f0007067f89 */ /* 0x000e6200000e0000 */
[----:B------:R-:W-:-:S03]  /*c750*/  VIMNMX R3, PT, PT, R3, 0x2, !PT ;  /* 0x0000000203037848 */ /* 0x000fc60007fe0100 */
[----:B------:R-:W2:Y:S01]  /*c760*/  SHFL.BFLY PT, R5, R8, 0x2, 0x1f ;  /* 0x0c401f0008057f89 */ /* 0x000ea200000e0000 */
[----:B------:R-:W-:Y:S02]  /*c770*/  IADD3 R246, PT, PT, R3, -0x3, RZ ;  /* 0xfffffffd03f67810 */ /* 0x000fe40007ffe0ff */
[----:B-1----:R-:W-:Y:S02]  /*c780*/  FMNMX.FTZ R6, R7, R6, !PT ;  /* 0x0000000607067209 */ /* 0x002fe40007810000 */
[----:B--2---:R-:W-:-:S03]  /*c790*/  FMNMX.FTZ R5, R8, R5, !PT ;  /* 0x0000000508057209 */ /* 0x004fc60007810000 */
[----:B------:R-:W1:Y:S04]  /*c7a0*/  SHFL.BFLY PT, R89, R6, 0x1, 0x1f ;  /* 0x0c201f0006597f89 */ /* 0x000e6800000e0000 */
[----:B------:R-:W2:Y:S01]  /*c7b0*/  SHFL.BFLY PT, R88, R5, 0x1, 0x1f ;  /* 0x0c201f0005587f89 */ /* 0x000ea200000e0000 */
[----:B-1----:R-:W-:-:S04]  /*c7c0*/  FMNMX.FTZ R89, R6, R89, !PT ;  /* 0x0000005906597209 */ /* 0x002fc80007810000 */
[C---:B------:R-:W-:Y:S01]  /*c7d0*/  FSETP.NEU.FTZ.AND P1, PT, R89.reuse, -INF , PT ;  /* 0xff8000005900780b */ /* 0x040fe20003f3d000 */
[----:B------:R-:W-:Y:S01]  /*c7e0*/  FMUL.FTZ R87, R89, UR6 ;  /* 0x0000000659577c20 */ /* 0x000fe20008410000 */
[----:B--2---:R-:W-:Y:S02]  /*c7f0*/  FMNMX.FTZ R88, R5, R88, !PT ;  /* 0x0000005805587209 */ /* 0x004fe40007810000 */
        /* <DEDUP_REMOVED lines=9> */
[----:B------:R-:W-:Y:S01]  /*c890*/  FMUL.FTZ R90, R7, UR6 ;  /* 0x00000006075a7c20 */ /* 0x000fe20008410000 */
[----:B------:R-:W-:Y:S01]  /*c8a0*/  FFMA.FTZ R86, R86, UR6, -R87 ;  /* 0x0000000656567c23 */ /* 0x000fe20008010857 */
[--C-:B------:R-:W-:Y:S01]  /*c8b0*/  FFMA.FTZ R4, R83, UR6, -R82.reuse ;  /* 0x0000000653047c23 */ /* 0x100fe20008010852 */
[--C-:B------:R-:W-:Y:S01]  /*c8c0*/  FFMA.FTZ R80, R81, UR6, -R82.reuse ;  /* 0x0000000651507c23 */ /* 0x100fe20008010852 */
[----:B------:R-:W-:Y:S01]  /*c8d0*/  MUFU.EX2 R83, R6 ;  /* 0x0000000600537308 */ /* 0x000fe20000000800 */
[----:B------:R-:W-:Y:S01]  /*c8e0*/  FADD.FTZ R2, R0, -R5 ;  /* 0x8000000500027221 */ /* 0x000fe20000010000 */
[--C-:B------:R-:W-:Y:S01]  /*c8f0*/  FFMA.FTZ R84, R84, UR6, -R87.reuse ;  /* 0x0000000654547c23 */ /* 0x100fe20008010857 */
[--C-:B------:R-:W-:Y:S01]  /*c900*/  FFMA.FTZ R93, R93, UR6, -R82.reuse ;  /* 0x000000065d5d7c23 */ /* 0x100fe20008010852 */
[----:B------:R1:W-:Y:S01]  /*c910*/  MUFU.EX2 R81, R4 ;  /* 0x0000000400517308 */ /* 0x0003e20000000800 */
[----:B------:R-:W-:Y:S01]  /*c920*/  FMUL.FTZ R2, R2, UR6 ;  /* 0x0000000602027c20 */ /* 0x000fe20008410000 */
[--C-:B------:R-:W-:Y:S01]  /*c930*/  FFMA.FTZ R12, R91, UR6, -R82.reuse ;  /* 0x000000065b0c7c23 */ /* 0x100fe20008010852 */
[--C-:B------:R-:W-:Y:S01]  /*c940*/  FFMA.FTZ R28, R94, UR6, -R87.reuse ;  /* 0x000000065e1c7c23 */ /* 0x100fe20008010857 */
[----:B------:R-:W-:Y:S01]  /*c950*/  MUFU.EX2 R86, R86 ;  /* 0x0000005600567308 */ /* 0x000fe20000000800 */
[--C-:B------:R-:W-:Y:S01]  /*c960*/  FFMA.FTZ R29, R96, UR6, -R87.reuse ;  /* 0x00000006601d7c23 */ /* 0x100fe20008010857 */
[--C-:B------:R-:W-:Y:S01]  /*c970*/  FFMA.FTZ R32, R95, UR6, -R82.reuse ;  /* 0x000000065f207c23 */ /* 0x100fe20008010852 */
[--C-:B------:R-:W-:Y:S01]  /*c980*/  FFMA.FTZ R98, R98, UR6, -R87.reuse ;  /* 0x0000000662627c23 */ /* 0x100fe20008010857 */
[----:B------:R-:W2:Y:S01]  /*c990*/  MUFU.EX2 R85, R85 ;  /* 0x0000005500557308 */ /* 0x000ea20000000800 */
[--C-:B------:R-:W-:Y:S01]  /*c9a0*/  FFMA.FTZ R107, R107, UR6, -R82.reuse ;  /* 0x000000066b6b7c23 */ /* 0x100fe20008010852 */
[--C-:B------:R-:W-:Y:S01]  /*c9b0*/  FFMA.FTZ R111, R116, UR6, -R87.reuse ;  /* 0x00000006746f7c23 */ /* 0x100fe20008010857 */
[--C-:B------:R-:W-:Y:S01]  /*c9c0*/  FFMA.FTZ R116, R114, UR6, -R87.reuse ;  /* 0x0000000672747c23 */ /* 0x100fe20008010857 */
[----:B------:R-:W3:Y:S01]  /*c9d0*/  MUFU.EX2 R84, R84 ;  /* 0x0000005400547308 */ /* 0x000ee20000000800 */
[--C-:B------:R-:W-:Y:S01]  /*c9e0*/  FFMA.FTZ R114, R112, UR6, -R87.reuse ;  /* 0x0000000670727c23 */ /* 0x100fe20008010857 */
[----:B-1----:R-:W1:Y:S01]  /*c9f0*/  LDSM.16.MT88.4 R4, [R92] ;  /* 0x000000005c04783b */ /* 0x002e620000004200 */
        /* <DEDUP_REMOVED lines=9> */
[----:B------:R-:W2:Y:S01]  /*ca90*/  MUFU.EX2 R0, R12 ;  /* 0x0000000c00007308 */ /* 0x000ea20000000800 */
[--C-:B------:R-:W-:Y:S01]  /*caa0*/  FFMA.FTZ R118, R118, UR6, -R87.reuse ;  /* 0x0000000676767c23 */ /* 0x100fe20008010857 */
[----:B---3--:R-:W-:Y:S01]  /*cab0*/  F2FP.F16.F32.PACK_AB R10, R83, R84 ;  /* 0x00000054530a723e */ /* 0x008fe200000000ff */
[--C-:B------:R-:W-:Y:S01]  /*cac0*/  FFMA.FTZ R124, R121, UR6, -R82.reuse ;  /* 0x00000006797c7c23 */ /* 0x100fe20008010852 */
[----:B------:R-:W3:Y:S01]  /*cad0*/  MUFU.EX2 R90, R90 ;  /* 0x0000005a005a7308 */ /* 0x000ee20000000800 */
[--C-:B------:R-:W-:Y:S01]  /*cae0*/  FFMA.FTZ R191, R191, UR6, -R82.reuse ;  /* 0x00000006bfbf7c23 */ /* 0x100fe20008010852 */
[----:B----4-:R-:W-:Y:S01]  /*caf0*/  F2FP.F16.F32.PACK_AB R9, R80, R81 ;  /* 0x000000515009723e */ /* 0x010fe200000000ff */
[--C-:B------:R-:W-:Y:S01]  /*cb00*/  FFMA.FTZ R189, R189, UR6, -R82.reuse ;  /* 0x00000006bdbd7c23 */ /* 0x100fe20008010852 */
[----:B------:R-:W4:Y:S01]  /*cb10*/  MUFU.EX2 R2, R2 ;  /* 0x0000000200027308 */ /* 0x000f220000000800 */
[--C-:B------:R-:W-:Y:S01]  /*cb20*/  FFMA.FTZ R192, R192, UR6, -R87.reuse ;  /* 0x00000006c0c07c23 */ /* 0x100fe20008010857 */
[--C-:B-----5:R-:W-:Y:S01]  /*cb30*/  FFMA.FTZ R93, R100, UR6, -R87.reuse ;  /* 0x00000006645d7c23 */ /* 0x120fe20008010857 */
[--C-:B------:R-:W-:Y:S01]  /*cb40*/  FFMA.FTZ R100, R97, UR6, -R82.reuse ;  /* 0x0000000661647c23 */ /* 0x100fe20008010852 */
[----:B------:R-:W-:Y:S01]  /*cb50*/  MUFU.EX2 R96, R28 ;  /* 0x0000001c00607308 */ /* 0x000fe20000000800 */
[--C-:B------:R-:W-:Y:S01]  /*cb60*/  FFMA.FTZ R173, R173, UR6, -R82.reuse ;  /* 0x00000006adad7c23 */ /* 0x100fe20008010852 */
[----:B--2---:R-:W-:Y:S01]  /*cb70*/  F2FP.F16.F32.PACK_AB R11, R0, R91 ;  /* 0x0000005b000b723e */ /* 0x004fe200000000ff */
[--C-:B------:R-:W-:Y:S01]  /*cb80*/  FFMA.FTZ R174, R174, UR6, -R87.reuse ;  /* 0x00000006aeae7c23 */ /* 0x100fe20008010857 */
[----:B------:R2:W5:Y:S01]  /*cb90*/  MUFU.EX2 R95, R29 ;  /* 0x0000001d005f7308 */ /* 0x0005620000000800 */
[--C-:B------:R-:W-:Y:S01]  /*cba0*/  FFMA.FTZ R167, R167, UR6, -R82.reuse ;  /* 0x00000006a7a77c23 */ /* 0x100fe20008010852 */
[-C--:B---3--:R-:W-:Y:S01]  /*cbb0*/  FMUL.FTZ R12, R144, R90.reuse ;  /* 0x0000005a900c7220 */ /* 0x088fe20000410000 */
[-C--:B------:R-:W-:Y:S01]  /*cbc0*/  FMUL.FTZ R13, R145, R90.reuse ;  /* 0x0000005a910d7220 */ /* 0x080fe20000410000 */
[----:B------:R3:W-:Y:S01]  /*cbd0*/  MUFU.EX2 R94, R98 ;  /* 0x00000062005e7308 */ /* 0x0007e20000000800 */
[----:B------:R-:W-:Y:S01]  /*cbe0*/  FMUL.FTZ R140, R140, R90 ;  /* 0x0000005a8c8c7220 */ /* 0x000fe20000410000 */
[-C--:B----4-:R-:W-:Y:S01]  /*cbf0*/  FMUL.FTZ R14, R146, R2.reuse ;  /* 0x00000002920e7220 */ /* 0x090fe20000410000 */
[----:B------:R-:W-:Y:S01]  /*cc00*/  FMUL.FTZ R15, R147, R2 ;  /* 0x00000002930f7220 */ /* 0x000fe20000410000 */
[----:B------:R-:W-:Y:S01]  /*cc10*/  FMUL.FTZ R141, R141, R90 ;  /* 0x0000005a8d8d7220 */ /* 0x000fe20000410000 */
[-C--:B------:R-:W-:Y:S01]  /*cc20*/  FMUL.FTZ R142, R142, R2.reuse ;  /* 0x000000028e8e7220 */ /* 0x080fe20000410000 */
[----:B------:R-:W-:Y:S01]  /*cc30*/  FMUL.FTZ R143, R143, R2 ;  /* 0x000000028f8f7220 */ /* 0x000fe20000410000 */
[----:B------:R-:W4:Y:S01]  /*cc40*/  MUFU.EX2 R93, R93 ;  /* 0x0000005d005d7308 */ /* 0x000f220000000800 */
[-C--:B------:R-:W-:Y:S01]  /*cc50*/  FMUL.FTZ R24, R136, R90.reuse ;  /* 0x0000005a88187220 */ /* 0x080fe20000410000 */
[----:B------:R-:W-:Y:S01]  /*cc60*/  FMUL.FTZ R25, R137, R90 ;  /* 0x0000005a89197220 */ /* 0x000fe20000410000 */
[----:B--2---:R-:W2:Y:S01]  /*cc70*/  LDSM.16.MT88.4 R28, [R92+0x400] ;  /* 0x000400005c1c783b */ /* 0x004ea20000004200 */
[C---:B------:R-:W-:Y:S01]  /*cc80*/  HMMA.16816.F32 R12, R8.reuse, R16, R12 ;  /* 0x00000010080c723c */ /* 0x040fe2000000180c */
[----:B------:R4:W-:Y:S01]  /*cc90*/  MUFU.EX2 R97, R32 ;  /* 0x0000002000617308 */ /* 0x0009e20000000800 */
[-C--:B------:R-:W-:Y:S01]  /*cca0*/  FMUL.FTZ R26, R138, R2.reuse ;  /* 0x000000028a1a7220 */ /* 0x080fe20000410000 */
[--C-:B---3--:R-:W-:Y:S01]  /*ccb0*/  FFMA.FTZ R98, R109, UR6, -R82.reuse ;  /* 0x000000066d627c23 */ /* 0x108fe20008010852 */
[----:B------:R-:W-:Y:S01]  /*ccc0*/  FMUL.FTZ R27, R139, R2 ;  /* 0x000000028b1b7220 */ /* 0x000fe20000410000 */
[----:B------:R-:W3:Y:S01]  /*ccd0*/  MUFU.EX2 R100, R100 ;  /* 0x0000006400647308 */ /* 0x000ee20000000800 */
[-C--:B------:R-:W-:Y:S01]  /*cce0*/  FMUL.FTZ R132, R132, R90.reuse ;  /* 0x0000005a84847220 */ /* 0x080fe20000410000 */
[----:B------:R-:W-:Y:S01]  /*ccf0*/  FMUL.FTZ R133, R133, R90 ;  /* 0x0000005a85857220 */ /* 0x000fe20000410000 */
[C---:B------:R-:W-:Y:S01]  /*cd00*/  HMMA.16816.F32 R16, R8.reuse, R18, R140 ;  /* 0x000000120810723c */ /* 0x040fe2000000188c */
[----:B------:R-:W-:Y:S01]  /*cd10*/  MUFU.EX2 R98, R98 ;  /* 0x0000006200627308 */ /* 0x000fe20000000800 */
[-C--:B------:R-:W-:Y:S01]  /*cd20*/  FMUL.FTZ R134, R134, R2.reuse ;  /* 0x0000000286867220 */ /* 0x080fe20000410000 */
[----:B------:R-:W-:Y:S01]  /*cd30*/  FMUL.FTZ R135, R135, R2 ;  /* 0x0000000287877220 */ /* 0x000fe20000410000 */
[----:B-----5:R-:W-:Y:S01]  /*cd40*/  F2FP.F16.F32.PACK_AB R34, R95, R96 ;  /* 0x000000605f22723e */ /* 0x020fe200000000ff */
[----:B------:R-:W5:Y:S01]  /*cd50*/  MUFU.EX2 R107, R107 ;  /* 0x0000006b006b7308 */ /* 0x000f620000000800 */
[--C-:B------:R-:W-:Y:S01]  /*cd60*/  FFMA.FTZ R109, R110, UR6, -R87.reuse ;  /* 0x000000066e6d7c23 */ /* 0x100fe20008010857 */
[----:B----4-:R-:W-:Y:S01]  /*cd70*/  F2FP.F16.F32.PACK_AB R32, R94, R93 ;  /* 0x0000005d5e20723e */ /* 0x010fe200000000ff */
[C---:B-1----:R-:W-:Y:S01]  /*cd80*/  HMMA.16816.F32 R24, R8.reuse, R4, R24 ;  /* 0x000000040818723c */ /* 0x042fe20000001818 */
[----:B------:R1:W-:Y:S01]  /*cd90*/  MUFU.EX2 R110, R116 ;  /* 0x00000074006e7308 */ /* 0x0003e20000000800 */
[--C-:B------:R-:W-:Y:S01]  /*cda0*/  FFMA.FTZ R137, R187, UR6, -R82.reuse ;  /* 0x00000006bb897c23 */ /* 0x100fe20008010852 */
[----:B---3--:R-:W-:Y:S01]  /*cdb0*/  F2FP.F16.F32.PACK_AB R33, R100, R97 ;  /* 0x000000616421723e */ /* 0x008fe200000000ff */
[--C-:B------:R-:W-:Y:S01]  /*cdc0*/  FFMA.FTZ R136, R185, UR6, -R82.reuse ;  /* 0x00000006b9887c23 */ /* 0x100fe20008010852 */
[----:B------:R-:W3:Y:S01]  /*cdd0*/  MUFU.EX2 R111, R111 ;  /* 0x0000006f006f7308 */ /* 0x000ee20000000800 */
[--C-:B------:R-:W-:Y:S01]  /*cde0*/  FFMA.FTZ R139, R181, UR6, -R82.reuse ;  /* 0x00000006b58b7c23 */ /* 0x100fe20008010852 */
[--C-:B------:R-:W-:Y:S01]  /*cdf0*/  FFMA.FTZ R141, R186, UR6, -R87.reuse ;  /* 0x00000006ba8d7c23 */ /* 0x100fe20008010857 */
[----:B------:R-:W-:Y:S01]  /*ce00*/  HMMA.16816.F32 R8, R8, R6, R132 ;  /* 0x000000060808723c */ /* 0x000fe20000001884 */
[----:B------:R-:W4:Y:S01]  /*ce10*/  LDSM.16.MT88.4 R4, [R150+0x5800] ;  /* 0x005800009604783b */ /* 0x000f220000004200 */
[----:B------:R-:W-:Y:S01]  /*ce20*/  MUFU.EX2 R109, R109 ;  /* 0x0000006d006d7308 */ /* 0x000fe20000000800 */
[----:B-----5:R-:W-:Y:S01]  /*ce30*/  F2FP.F16.F32.PACK_AB R35, R107, R98 ;  /* 0x000000626b23723e */ /* 0x020fe200000000ff */
[--C-:B------:R-:W-:Y:S01]  /*ce40*/  FFMA.FTZ R132, R123, UR6, -R82.reuse ;  /* 0x000000067b847c23 */ /* 0x100fe20008010852 */
[--C-:B------:R-:W-:Y:S01]  /*ce50*/  FFMA.FTZ R135, R130, UR6, -R87.reuse ;  /* 0x0000000682877c23 */ /* 0x100fe20008010857 */
[----:B------:R-:W-:Y:S01]  /*ce60*/  MUFU.EX2 R114, R114 ;  /* 0x0000007200727308 */ /* 0x000fe20000000800 */
[--C-:B-1----:R-:W-:Y:S01]  /*ce70*/  FFMA.FTZ R116, R39, UR6, -R82.reuse ;  /* 0x0000000627747c23 */ /* 0x102fe20008010852 */
[--C-:B------:R-:W-:Y:S01]  /*ce80*/  FFMA.FTZ R133, R190, UR6, -R87.reuse ;  /* 0x00000006be857c23 */ /* 0x100fe20008010857 */
[--C-:B------:R-:W-:Y:S01]  /*ce90*/  FFMA.FTZ R134, R183, UR6, -R82.reuse ;  /* 0x00000006b7867c23 */ /* 0x100fe20008010852 */
[C---:B------:R-:W-:Y:S01]  /*cea0*/  HMMA.16816.F32 R12, R32.reuse, R20, R12 ;  /* 0x00000014200c723c */ /* 0x040fe2000000180c */
[----:B------:R2:W-:Y:S01]  /*ceb0*/  MUFU.EX2 R113, R38 ;  /* 0x0000002600717308 */ /* 0x0005e20000000800 */
[--C-:B------:R-:W-:Y:S01]  /*cec0*/  FFMA.FTZ R140, R184, UR6, -R87.reuse ;  /* 0x00000006b88c7c23 */ /* 0x100fe20008010857 */
[--C-:B------:R-:W-:Y:S01]  /*ced0*/  FFMA.FTZ R138, R182, UR6, -R87.reuse ;  /* 0x00000006b68a7c23 */ /* 0x100fe20008010857 */
[--C-:B------:R-:W-:Y:S01]  /*cee0*/  FFMA.FTZ R145, R180, UR6, -R87.reuse ;  /* 0x00000006b4917c23 */ /* 0x100fe20008010857 */
[----:B------:R-:W-:Y:S01]  /*cef0*/  MUFU.EX2 R112, R112 ;  /* 0x0000007000707308 */ /* 0x000fe20000000800 */
[--C-:B------:R-:W-:Y:S01]  /*cf00*/  FFMA.FTZ R142, R179, UR6, -R82.reuse ;  /* 0x00000006b38e7c23 */ /* 0x100fe20008010852 */
[--C-:B------:R-:W-:Y:S01]  /*cf10*/  FFMA.FTZ R147, R177, UR6, -R82.reuse ;  /* 0x00000006b1937c23 */ /* 0x100fe20008010852 */
[C---:B------:R-:W-:Y:S01]  /*cf20*/  HMMA.16816.F32 R16, R32.reuse, R22, R16 ;  /* 0x000000162010723c */ /* 0x040fe20000001810 */
[----:B------:R-:W1:Y:S01]  /*cf30*/  LDSM.16.MT88.4 R20, [R92+0x800] ;  /* 0x000800005c14783b */ /* 0x000e620000004200 */
[----:B------:R-:W5:Y:S01]  /*cf40*/  MUFU.EX2 R117, R117 ;  /* 0x0000007500757308 */ /* 0x000f620000000800 */
[--C-:B------:R-:W-:Y:S01]  /*cf50*/  FFMA.FTZ R144, R175, UR6, -R82.reuse ;  /* 0x00000006af907c23 */ /* 0x100fe20008010852 */
[--C-:B------:R-:W-:Y:S01]  /*cf60*/  FFMA.FTZ R146, R176, UR6, -R87.reuse ;  /* 0x00000006b0927c23 */ /* 0x100fe20008010857 */
[--C-:B------:R-:W-:Y:S01]  /*cf70*/  FFMA.FTZ R143, R178, UR6, -R87.reuse ;  /* 0x00000006b28f7c23 */ /* 0x100fe20008010857 */
[----:B------:R-:W-:Y:S01]  /*cf80*/  MUFU.EX2 R116, R116 ;  /* 0x0000007400747308 */ /* 0x000fe20000000800 */
[--C-:B------:R-:W-:Y:S01]  /*cf90*/  FFMA.FTZ R176, R165, UR6, -R82.reuse ;  /* 0x00000006a5b07c23 */ /* 0x100fe20008010852 */
[C---:B--2---:R-:W-:Y:S01]  /*cfa0*/  HMMA.16816.F32 R36, R32.reuse, R28, R24 ;  /* 0x0000001c2024723c */ /* 0x044fe20000001818 */
[----:B------:R-:W2:Y:S01]  /*cfb0*/  LDSM.16.MT88.4 R24, [R150+0x5c00] ;  /* 0x005c00009618783b */ /* 0x000ea20000004200 */
[----:B------:R-:W4:Y:S01]  /*cfc0*/  MUFU.EX2 R115, R115 ;  /* 0x0000007300737308 */ /* 0x000f220000000800 */
[--C-:B------:R-:W-:Y:S01]  /*cfd0*/  FFMA.FTZ R177, R172, UR6, -R87.reuse ;  /* 0x00000006acb17c23 */ /* 0x100fe20008010857 */
[--C-:B------:R-:W-:Y:S01]  /*cfe0*/  FFMA.FTZ R175, R171, UR6, -R82.reuse ;  /* 0x00000006abaf7c23 */ /* 0x100fe20008010852 */
[--C-:B------:R-:W-:Y:S01]  /*cff0*/  FFMA.FTZ R178, R169, UR6, -R82.reuse ;  /* 0x00000006a9b27c23 */ /* 0x100fe20008010852 */
[----:B------:R-:W1:Y:S01]  /*d000*/  MUFU.EX2 R120, R122 ;  /* 0x0000007a00787308 */ /* 0x000e620000000800 */
[--C-:B------:R-:W-:Y:S01]  /*d010*/  FFMA.FTZ R155, R155, UR6, -R82.reuse ;  /* 0x000000069b9b7c23 */ /* 0x100fe20008010852 */
[----:B------:R-:W-:Y:S01]  /*d020*/  HMMA.16816.F32 R28, R32, R30, R8 ;  /* 0x0000001e201c723c */ /* 0x000fe20000001808 */
[----:B---3--:R-:W-:Y:S01]  /*d030*/  F2FP.F16.F32.PACK_AB R32, R110, R111 ;  /* 0x0000006f6e20723e */ /* 0x008fe200000000ff */
[----:B------:R-:W3:Y:S01]  /*d040*/  LDSM.16.MT88.4 R8, [R92+0xc00] ;  /* 0x000c00005c08783b */ /* 0x000ee20000004200 */
[----:B-----5:R-:W-:Y:S01]  /*d050*/  F2FP.F16.F32.PACK_AB R33, R117, R112 ;  /* 0x000000707521723e */ /* 0x020fe200000000ff */
[----:B------:R-:W-:Y:S01]  /*d060*/  MUFU.EX2 R119, R119 ;  /* 0x0000007700777308 */ /* 0x000fe20000000800 */
[----:B------:R-:W-:Y:S01]  /*d070*/  F2FP.F16.F32.PACK_AB R34, R114, R109 ;  /* 0x0000006d7222723e */ /* 0x000fe200000000ff */
[----:B------:R-:W-:Y:S01]  /*d080*/  FFMA.FTZ R154, R154, UR6, -R87 ;  /* 0x000000069a9a7c23 */ /* 0x000fe20008010857 */
[----:B------:R-:W-:Y:S01]  /*d090*/  FFMA.FTZ R101, R101, UR6, -R82 ;  /* 0x0000000665657c23 */ /* 0x000fe20008010852 */
[----:B----4-:R-:W-:Y:S01]  /*d0a0*/  F2FP.F16.F32.PACK_AB R35, R115, R116 ;  /* 0x000000747323723e */ /* 0x010fe200000000ff */
[----:B------:R-:W-:Y:S01]  /*d0b0*/  MUFU.EX2 R118, R118 ;  /* 0x0000007600767308 */ /* 0x000fe20000000800 */
[----:B------:R-:W-:Y:S01]  /*d0c0*/  FFMA.FTZ R86, R249, R90, R86 ;  /* 0x0000005af9567223 */ /* 0x000fe20000010056 */
[----:B------:R-:W-:Y:S01]  /*d0d0*/  FFMA.FTZ R81, R250, R2, R81 ;  /* 0x00000002fa517223 */ /* 0x000fe20000010051 */
[----:B------:R-:W-:Y:S01]  /*d0e0*/  FFMA.FTZ R79, R79, UR6, -R87 ;  /* 0x000000064f4f7c23 */ /* 0x000fe20008010857 */
[----:B------:R-:W-:Y:S01]  /*d0f0*/  MUFU.EX2 R123, R191 ;  /* 0x000000bf007b7308 */ /* 0x000fe20000000800 */
[----:B------:R-:W-:Y:S01]  /*d100*/  FADD.FTZ R85, R85, R86 ;  /* 0x0000005655557221 */ /* 0x000fe20000010000 */
[C---:B------:R-:W-:Y:S01]  /*d110*/  HMMA.16816.F32 R12, R32.reuse, R4, R12 ;  /* 0x00000004200c723c */ /* 0x040fe2000000180c */
[----:B------:R-:W-:Y:S01]  /*d120*/  FADD.FTZ R80, R80, R81 ;  /* 0x0000005150507221 */ /* 0x000fe20000010000 */
[----:B------:R4:W5:Y:S01]  /*d130*/  MUFU.EX2 R122, R132 ;  /* 0x00000084007a7308 */ /* 0x0009620000000800 */
[--C-:B------:R-:W-:Y:S01]  /*d140*/  FFMA.FTZ R90, R77, UR6, -R87.reuse ;  /* 0x000000064d5a7c23 */ /* 0x100fe20008010857 */
[--C-:B------:R-:W-:Y:S01]  /*d150*/  FFMA.FTZ R2, R78, UR6, -R87.reuse ;  /* 0x000000064e027c23 */ /* 0x100fe20008010857 */
[----:B------:R-:W-:Y:S01]  /*d160*/  FADD.FTZ R91, R91, R80 ;  /* 0x000000505b5b7221 */ /* 0x000fe20000010000 */
[----:B------:R-:W-:Y:S01]  /*d170*/  MUFU.EX2 R121, R189 ;  /* 0x000000bd00797308 */ /* 0x000fe20000000800 */
[--C-:B------:R-:W-:Y:S01]  /*d180*/  FFMA.FTZ R78, R76, UR6, -R87.reuse ;  /* 0x000000064c4e7c23 */ /* 0x100fe20008010857 */
[C---:B------:R-:W-:Y:S01]  /*d190*/  HMMA.16816.F32 R16, R32.reuse, R6, R16 ;  /* 0x000000062010723c */ /* 0x040fe20000001810 */
[----:B------:R-:W3:Y:S01]  /*d1a0*/  LDSM.16.MT88.4 R4, [R150+0x6000] ;  /* 0x006000009604783b */ /* 0x000ee20000004200 */
[----:B------:R-:W2:Y:S01]  /*d1b0*/  MUFU.EX2 R124, R124 ;  /* 0x0000007c007c7308 */ /* 0x000ea20000000800 */
[--C-:B------:R-:W-:Y:S01]  /*d1c0*/  FFMA.FTZ R80, R58, UR6, -R82.reuse ;  /* 0x000000063a507c23 */ /* 0x100fe20008010852 */
[--C-:B------:R-:W-:Y:S01]  /*d1d0*/  FFMA.FTZ R81, R57, UR6, -R82.reuse ;  /* 0x0000000639517c23 */ /* 0x100fe20008010852 */
[--C-:B------:R-:W-:Y:S01]  /*d1e0*/  FFMA.FTZ R56, R56, UR6, -R82.reuse ;  /* 0x0000000638387c23 */ /* 0x100fe20008010852 */
[----:B------:R-:W-:Y:S01]  /*d1f0*/  MUFU.EX2 R130, R192 ;  /* 0x000000c000827308 */ /* 0x000fe20000000800 */
[--C-:B------:R-:W-:Y:S01]  /*d200*/  FFMA.FTZ R75, R75, UR6, -R87.reuse ;  /* 0x000000064b4b7c23 */ /* 0x100fe20008010857 */
[C---:B-1----:R-:W-:Y:S01]  /*d210*/  HMMA.16816.F32 R36, R32.reuse, R20, R36 ;  /* 0x000000142024723c */ /* 0x042fe20000001824 */
[----:B------:R-:W-:Y:S01]  /*d220*/  F2FP.F16.F32.PACK_AB R20, R120, R113 ;  /* 0x000000717814723e */ /* 0x000fe200000000ff */
[--C-:B----4-:R-:W-:Y:S01]  /*d230*/  FFMA.FTZ R132, R188, UR6, -R87.reuse ;  /* 0x00000006bc847c23 */ /* 0x110fe20008010857 */
[----:B-----5:R-:W-:Y:S01]  /*d240*/  F2FP.F16.F32.PACK_AB R21, R122, R123 ;  /* 0x0000007b7a15723e */ /* 0x020fe200000000ff */
[----:B------:R-:W1:Y:S01]  /*d250*/  MUFU.EX2 R135, R135 ;  /* 0x0000008700877308 */ /* 0x000e620000000800 */
[----:B------:R-:W-:Y:S01]  /*d260*/  FFMA.FTZ R51, R51, UR6, -R82 ;  /* 0x0000000633337c23 */ /* 0x000fe20008010852 */
[--C-:B------:R-:W-:Y:S01]  /*d270*/  FFMA.FTZ R67, R67, UR6, -R87.reuse ;  /* 0x0000000643437c23 */ /* 0x100fe20008010857 */
[--C-:B------:R-:W-:Y:S01]  /*d280*/  FFMA.FTZ R249, R60, UR6, -R87.reuse ;  /* 0x000000063cf97c23 */ /* 0x100fe20008010857 */
[----:B------:R-:W-:Y:S01]  /*d290*/  HMMA.16816.F32 R28, R32, R22, R28 ;  /* 0x00000016201c723c */ /* 0x000fe2000000181c */
[----:B------:R-:W-:Y:S01]  /*d2a0*/  F2FP.F16.F32.PACK_AB R22, R118, R119 ;  /* 0x000000777616723e */ /* 0x000fe200000000ff */
[----:B------:R-:W-:Y:S01]  /*d2b0*/  MUFU.EX2 R133, R133 ;  /* 0x0000008500857308 */ /* 0x000fe20000000800 */
[----:B--2---:R-:W-:Y:S01]  /*d2c0*/  F2FP.F16.F32.PACK_AB R23, R124, R121 ;  /* 0x000000797c17723e */ /* 0x004fe200000000ff */
[----:B------:R-:W-:Y:S01]  /*d2d0*/  LDSM.16.MT88.4 R32, [R150+0x6800] ;  /* 0x006800009620783b */ /* 0x000fe20000004200 */
[----:B------:R-:W-:Y:S01]  /*d2e0*/  FFMA.FTZ R62, R62, UR6, -R87 ;  /* 0x000000063e3e7c23 */ /* 0x000fe20008010857 */
[----:B------:R-:W-:Y:S04]  /*d2f0*/  MUFU.EX2 R132, R132 ;  /* 0x0000008400847308 */ /* 0x000fe80000000800 */
[----:B------:R-:W-:Y:S01]  /*d300*/  MUFU.EX2 R137, R137 ;  /* 0x0000008900897308 */ /* 0x000fe20000000800 */
[C---:B------:R-:W-:Y:S03]  /*d310*/  HMMA.16816.F32 R12, R20.reuse, R24, R12 ;  /* 0x00000018140c723c */ /* 0x040fe6000000180c */
[----:B------:R-:W2:Y:S04]  /*d320*/  MUFU.EX2 R136, R136 ;  /* 0x0000008800887308 */ /* 0x000ea80000000800 */
[----:B------:R-:W-:Y:S01]  /*d330*/  MUFU.EX2 R134, R134 ;  /* 0x0000008600867308 */ /* 0x000fe20000000800 */
[C---:B------:R-:W-:Y:S01]  /*d340*/  HMMA.16816.F32 R16, R20.reuse, R26, R16 ;  /* 0x0000001a1410723c */ /* 0x040fe20000001810 */
[----:B------:R-:W4:Y:S02]  /*d350*/  LDSM.16.MT88.4 R24, [R92+0x1000] ;  /* 0x001000005c18783b */ /* 0x000f240000004200 */
[----:B------:R-:W5:Y:S04]  /*d360*/  MUFU.EX2 R139, R139 ;  /* 0x0000008b008b7308 */ /* 0x000f680000000800 */
[----:B------:R-:W-:Y:S01]  /*d370*/  MUFU.EX2 R141, R141 ;  /* 0x0000008d008d7308 */ /* 0x000fe20000000800 */
[C---:B---3--:R-:W-:Y:S03]  /*d380*/  HMMA.16816.F32 R36, R20.reuse, R8, R36 ;  /* 0x000000081424723c */ /* 0x048fe60000001824 */
[----:B------:R-:W3:Y:S04]  /*d390*/  MUFU.EX2 R140, R140 ;  /* 0x0000008c008c7308 */ /* 0x000ee80000000800 */
[----:B------:R-:W-:Y:S01]  /*d3a0*/  MUFU.EX2 R138, R138 ;  /* 0x0000008a008a7308 */ /* 0x000fe20000000800 */
[----:B------:R-:W-:Y:S01]  /*d3b0*/  HMMA.16816.F32 R28, R20, R10, R28 ;  /* 0x0000000a141c723c */ /* 0x000fe2000000181c */
[----:B-1----:R-:W-:Y:S01]  /*d3c0*/  F2FP.F16.F32.PACK_AB R20, R135, R130 ;  /* 0x000000828714723e */ /* 0x002fe200000000ff */
[----:B------:R-:W1:Y:S01]  /*d3d0*/  LDSM.16.MT88.4 R8, [R150+0x6400] ;  /* 0x006400009608783b */ /* 0x000e620000004200 */
[----:B--2---:R-:W-:Y:S01]  /*d3e0*/  F2FP.F16.F32.PACK_AB R21, R136, R137 ;  /* 0x000000898815723e */ /* 0x004fe200000000ff */
[----:B------:R-:W-:Y:S01]  /*d3f0*/  MUFU.EX2 R145, R145 ;  /* 0x0000009100917308 */ /* 0x000fe20000000800 */
[----:B------:R-:W-:-:S02]  /*d400*/  F2FP.F16.F32.PACK_AB R22, R132, R133 ;  /* 0x000000858416723e */ /* 0x000fc400000000ff */
[----:B-----5:R-:W-:Y:S01]  /*d410*/  F2FP.F16.F32.PACK_AB R23, R139, R134 ;  /* 0x000000868b17723e */ /* 0x020fe200000000ff */
[----:B------:R-:W-:Y:S04]  /*d420*/  MUFU.EX2 R142, R142 ;  /* 0x0000008e008e7308 */ /* 0x000fe80000000800 */
[----:B------:R-:W2:Y:S02]  /*d430*/  MUFU.EX2 R147, R147 ;  /* 0x0000009300937308 */ /* 0x000ea40000000800 */
[C---:B------:R-:W-:Y:S02]  /*d440*/  HMMA.16816.F32 R12, R20.reuse, R4, R12 ;  /* 0x00000004140c723c */ /* 0x040fe4000000180c */
[----:B------:R-:W-:Y:S04]  /*d450*/  MUFU.EX2 R144, R144 ;  /* 0x0000009000907308 */ /* 0x000fe80000000800 */
[----:B------:R-:W5:Y:S02]  /*d460*/  MUFU.EX2 R173, R173 ;  /* 0x000000ad00ad7308 */ /* 0x000f640000000800 */
[C---:B------:R-:W-:Y:S01]  /*d470*/  HMMA.16816.F32 R16, R20.reuse, R6, R16 ;  /* 0x000000061410723c */ /* 0x040fe20000001810 */
[----:B------:R-:W1:Y:S01]  /*d480*/  LDSM.16.MT88.4 R4, [R92+0x1400] ;  /* 0x001400005c04783b */ /* 0x000e620000004200 */
[----:B------:R-:W-:Y:S04]  /*d490*/  MUFU.EX2 R172, R174 ;  /* 0x000000ae00ac7308 */ /* 0x000fe80000000800 */
[----:B------:R-:W-:Y:S02]  /*d4a0*/  MUFU.EX2 R143, R143 ;  /* 0x0000008f008f7308 */ /* 0x000fe40000000800 */
[----:B----4-:R-:W-:Y:S01]  /*d4b0*/  HMMA.16816.F32 R36, R20, R24, R36 ;  /* 0x000000181424723c */ /* 0x010fe20000001824 */
[----:B---3--:R-:W-:Y:S01]  /*d4c0*/  F2FP.F16.F32.PACK_AB R24, R140, R141 ;  /* 0x0000008d8c18723e */ /* 0x008fe200000000ff */
[----:B------:R-:W3:Y:S01]  /*d4d0*/  MUFU.EX2 R146, R146 ;  /* 0x0000009200927308 */ /* 0x000ee20000000800 */
[----:B--2---:R-:W-:-:S03]  /*d4e0*/  F2FP.F16.F32.PACK_AB R25, R147, R142 ;  /* 0x0000008e9319723e */ /* 0x004fc600000000ff */
[----:B------:R2:W4:Y:S02]  /*d4f0*/  MUFU.EX2 R171, R177 ;  /* 0x000000b100ab7308 */ /* 0x0005240000000800 */
[----:B------:R-:W-:Y:S01]  /*d500*/  HMMA.16816.F32 R28, R20, R26, R28 ;  /* 0x0000001a141c723c */ /* 0x000fe2000000181c */
[----:B------:R-:W-:Y:S01]  /*d510*/  F2FP.F16.F32.PACK_AB R26, R145, R138 ;  /* 0x0000008a911a723e */ /* 0x000fe200000000ff */
[----:B------:R-:W4:Y:S01]  /*d520*/  LDSM.16.MT88.4 R20, [R92+0x1800] ;  /* 0x001800005c14783b */ /* 0x000f220000004200 */
[----:B-----5:R-:W-:Y:S01]  /*d530*/  F2FP.F16.F32.PACK_AB R27, R173, R144 ;  /* 0x00000090ad1b723e */ /* 0x020fe200000000ff */
[----:B------:R5:W-:Y:S04]  /*d540*/  MUFU.EX2 R169, R175 ;  /* 0x000000af00a97308 */ /* 0x000be80000000800 */
[----:B------:R-:W5:Y:S02]  /*d550*/  MUFU.EX2 R174, R178 ;  /* 0x000000b200ae7308 */ /* 0x000f640000000800 */
[----:B-1----:R-:W-:Y:S01]  /*d560*/  HMMA.16816.F32 R12, R24, R8, R12 ;  /* 0x00000008180c723c */ /* 0x002fe2000000180c */
[----:B---3--:R-:W-:Y:S01]  /*d570*/  F2FP.F16.F32.PACK_AB R8, R146, R143 ;  /* 0x0000008f9208723e */ /* 0x008fe200000000ff */
[----:B------:R1:W-:Y:S01]  /*d580*/  MUFU.EX2 R165, R167 ;  /* 0x000000a700a57308 */ /* 0x0003e20000000800 */
[----:B--2---:R-:W-:Y:S01]  /*d590*/  FFMA.FTZ R177, R151, UR6, -R82 ;  /* 0x0000000697b17c23 */ /* 0x004fe20008010852 */
[----:B------:R-:W-:-:S02]  /*d5a0*/  FFMA.FTZ R151, R152, UR6, -R87 ;  /* 0x0000000698977c23 */ /* 0x000fc40008010857 */
[----:B------:R-:W2:Y:S02]  /*d5b0*/  MUFU.EX2 R176, R176 ;  /* 0x000000b000b07308 */ /* 0x000ea40000000800 */
[C---:B------:R-:W-:Y:S01]  /*d5c0*/  HMMA.16816.F32 R16, R24.reuse, R10, R16 ;  /* 0x0000000a1810723c */ /* 0x040fe20000001810 */
[----:B----4-:R-:W-:Y:S01]  /*d5d0*/  F2FP.F16.F32.PACK_AB R10, R171, R172 ;  /* 0x000000acab0a723e */ /* 0x010fe200000000ff */
[--C-:B-----5:R-:W-:Y:S01]  /*d5e0*/  FFMA.FTZ R175, R166, UR6, -R87.reuse ;  /* 0x00000006a6af7c23 */ /* 0x120fe20008010857 */
[----:B------:R-:W-:Y:S01]  /*d5f0*/  MUFU.EX2 R154, R154 ;  /* 0x0000009a009a7308 */ /* 0x000fe20000000800 */
[----:B------:R-:W-:Y:S01]  /*d600*/  F2FP.F16.F32.PACK_AB R9, R174, R169 ;  /* 0x000000a9ae09723e */ /* 0x000fe200000000ff */
[--C-:B------:R-:W-:Y:S02]  /*d610*/  FFMA.FTZ R178, R149, UR6, -R82.reuse ;  /* 0x0000000695b27c23 */ /* 0x100fe40008010852 */
[----:B------:R3:W-:Y:S01]  /*d620*/  MUFU.EX2 R149, R177 ;  /* 0x000000b100957308 */ /* 0x0007e20000000800 */
[----:B------:R-:W-:Y:S01]  /*d630*/  HMMA.16816.F32 R36, R24, R4, R36 ;  /* 0x000000041824723c */ /* 0x000fe20000001824 */
[----:B-1----:R-:W-:Y:S01]  /*d640*/  FFMA.FTZ R167, R170, UR6, -R87 ;  /* 0x00000006aaa77c23 */ /* 0x002fe20008010857 */
[----:B------:R-:W-:Y:S01]  /*d650*/  FFMA.FTZ R170, R157, UR6, -R82 ;  /* 0x000000069daa7c23 */ /* 0x000fe20008010852 */
[----:B------:R-:W-:Y:S01]  /*d660*/  MUFU.EX2 R152, R178 ;  /* 0x000000b200987308 */ /* 0x000fe20000000800 */
[----:B--2---:R-:W-:-:S03]  /*d670*/  F2FP.F16.F32.PACK_AB R11, R176, R165 ;  /* 0x000000a5b00b723e */ /* 0x004fc600000000ff */
[----:B------:R-:W-:Y:S01]  /*d680*/  MUFU.EX2 R167, R167 ;  /* 0x000000a700a77308 */ /* 0x000fe20000000800 */
[----:B------:R-:W-:Y:S01]  /*d690*/  HMMA.16816.F32 R28, R24, R6, R28 ;  /* 0x00000006181c723c */ /* 0x000fe2000000181c */
[----:B------:R-:W1:Y:S01]  /*d6a0*/  LDSM.16.MT88.4 R4, [R150+0x6c00] ;  /* 0x006c00009604783b */ /* 0x000e620000004200 */
[--C-:B------:R-:W-:Y:S01]  /*d6b0*/  FFMA.FTZ R24, R168, UR6, -R87.reuse ;  /* 0x00000006a8187c23 */ /* 0x100fe20008010857 */
[--C-:B------:R-:W-:Y:S01]  /*d6c0*/  FFMA.FTZ R168, R161, UR6, -R82.reuse ;  /* 0x00000006a1a87c23 */ /* 0x100fe20008010852 */
[----:B------:R-:W-:Y:S01]  /*d6d0*/  MUFU.EX2 R170, R170 ;  /* 0x000000aa00aa7308 */ /* 0x000fe20000000800 */
[--C-:B---3--:R-:W-:Y:S01]  /*d6e0*/  FFMA.FTZ R177, R129, UR6, -R82.reuse ;  /* 0x0000000681b17c23 */ /* 0x108fe20008010852 */
[--C-:B------:R-:W-:Y:S02]  /*d6f0*/  FFMA.FTZ R129, R127, UR6, -R82.reuse ;  /* 0x000000067f817c23 */ /* 0x100fe40008010852 */
[C---:B------:R-:W-:Y:S01]  /*d700*/  HMMA.16816.F32 R12, R8.reuse, R32, R12 ;  /* 0x00000020080c723c */ /* 0x040fe2000000180c */
[--C-:B------:R-:W-:Y:S01]  /*d710*/  FFMA.FTZ R33, R164, UR6, -R87.reuse ;  /* 0x00000006a4217c23 */ /* 0x100fe20008010857 */
[--C-:B------:R-:W-:Y:S01]  /*d720*/  FFMA.FTZ R32, R163, UR6, -R82.reuse ;  /* 0x00000006a3207c23 */ /* 0x100fe20008010852 */
[----:B------:R2:W3:Y:S04]  /*d730*/  MUFU.EX2 R166, R24 ;  /* 0x0000001800a67308 */ /* 0x0004e80000000800 */
[----:B------:R4:W-:Y:S01]  /*d740*/  MUFU.EX2 R164, R175 ;  /* 0x000000af00a47308 */ /* 0x0009e20000000800 */
[----:B------:R-:W-:Y:S01]  /*d750*/  HMMA.16816.F32 R16, R8, R34, R16 ;  /* 0x000000220810723c */ /* 0x000fe20000001810 */
[--C-:B------:R-:W-:Y:S01]  /*d760*/  FFMA.FTZ R34, R159, UR6, -R82.reuse ;  /* 0x000000069f227c23 */ /* 0x100fe20008010852 */
[--C-:B------:R-:W-:Y:S01]  /*d770*/  FFMA.FTZ R159, R162, UR6, -R87.reuse ;  /* 0x00000006a29f7c23 */ /* 0x100fe20008010857 */
[----:B------:R-:W5:Y:S01]  /*d780*/  MUFU.EX2 R163, R33 ;  /* 0x0000002100a37308 */ /* 0x000f620000000800 */
[----:B------:R-:W-:Y:S01]  /*d790*/  FFMA.FTZ R162, R128, UR6, -R87 ;  /* 0x0000000680a27c23 */ /* 0x000fe20008010857 */
[----:B------:R-:W-:-:S02]  /*d7a0*/  FFMA.FTZ R128, R131, UR6, -R82 ;  /* 0x0000000683807c23 */ /* 0x000fc40008010852 */
[----:B------:R1:W-:Y:S01]  /*d7b0*/  MUFU.EX2 R161, R32 ;  /* 0x0000002000a17308 */ /* 0x0003e20000000800 */
[----:B------:R-:W-:Y:S01]  /*d7c0*/  HMMA.16816.F32 R36, R8, R20, R36 ;  /* 0x000000140824723c */ /* 0x000fe20000001824 */
[----:B--2---:R-:W2:Y:S01]  /*d7d0*/  LDSM.16.MT88.4 R24, [R92+0x1c00] ;  /* 0x001c00005c18783b */ /* 0x004ea20000004200 */
[----:B---3--:R-:W-:Y:S01]  /*d7e0*/  F2FP.F16.F32.PACK_AB R20, R166, R167 ;  /* 0x000000a7a614723e */ /* 0x008fe200000000ff */
[----:B------:R-:W3:Y:S01]  /*d7f0*/  MUFU.EX2 R168, R168 ;  /* 0x000000a800a87308 */ /* 0x000ee20000000800 */
[----:B----4-:R-:W-:-:S03]  /*d800*/  FFMA.FTZ R175, R156, UR6, -R87 ;  /* 0x000000069caf7c23 */ /* 0x010fc60008010857 */
[----:B------:R-:W4:Y:S01]  /*d810*/  MUFU.EX2 R157, R34 ;  /* 0x00000022009d7308 */ /* 0x000f220000000800 */
[----:B------:R-:W-:Y:S01]  /*d820*/  HMMA.16816.F32 R28, R8, R22, R28 ;  /* 0x00000016081c723c */ /* 0x000fe2000000181c */
[----:B-----5:R-:W-:Y:S01]  /*d830*/  F2FP.F16.F32.PACK_AB R22, R163, R164 ;  /* 0x000000a4a316723e */ /* 0x020fe200000000ff */
[----:B------:R-:W5:Y:S01]  /*d840*/  LDSM.16.MT88.4 R8, [R150+0x7000] ;  /* 0x007000009608783b */ /* 0x000f620000004200 */
[--C-:B------:R-:W-:Y:S01]  /*d850*/  FFMA.FTZ R33, R160, UR6, -R87.reuse ;  /* 0x00000006a0217c23 */ /* 0x100fe20008010857 */
[----:B------:R-:W-:Y:S01]  /*d860*/  FFMA.FTZ R160, R153, UR6, -R82 ;  /* 0x0000000699a07c23 */ /* 0x000fe20008010852 */
[----:B-1----:R-:W-:Y:S01]  /*d870*/  FFMA.FTZ R32, R158, UR6, -R87 ;  /* 0x000000069e207c23 */ /* 0x002fe20008010857 */
[----:B------:R-:W-:Y:S01]  /*d880*/  MUFU.EX2 R159, R159 ;  /* 0x0000009f009f7308 */ /* 0x000fe20000000800 */
[----:B---3--:R-:W-:-:S03]  /*d890*/  F2FP.F16.F32.PACK_AB R21, R168, R161 ;  /* 0x000000a1a815723e */ /* 0x008fc600000000ff */
[----:B------:R-:W1:Y:S01]  /*d8a0*/  MUFU.EX2 R158, R33 ;  /* 0x00000021009e7308 */ /* 0x000e620000000800 */
[----:B----4-:R-:W-:-:S03]  /*d8b0*/  F2FP.F16.F32.PACK_AB R23, R170, R157 ;  /* 0x0000009daa17723e */ /* 0x010fc600000000ff */
[----:B------:R3:W-:Y:S04]  /*d8c0*/  MUFU.EX2 R156, R32 ;  /* 0x00000020009c7308 */ /* 0x0007e80000000800 */
[----:B------:R-:W-:Y:S01]  /*d8d0*/  MUFU.EX2 R175, R175 ;  /* 0x000000af00af7308 */ /* 0x000fe20000000800 */
[C---:B------:R-:W-:Y:S03]  /*d8e0*/  HMMA.16816.F32 R12, R20.reuse, R4, R12 ;  /* 0x00000004140c723c */ /* 0x040fe6000000180c */
[----:B------:R4:W-:Y:S04]  /*d8f0*/  MUFU.EX2 R153, R155 ;  /* 0x0000009b00997308 */ /* 0x0009e80000000800 */
[----:B------:R-:W5:Y:S01]  /*d900*/  MUFU.EX2 R160, R160 ;  /* 0x000000a000a07308 */ /* 0x000f620000000800 */
[C---:B------:R-:W-:Y:S01]  /*d910*/  HMMA.16816.F32 R16, R20.reuse, R6, R16 ;  /* 0x000000061410723c */ /* 0x040fe20000001810 */
[----:B------:R-:W5:Y:S02]  /*d920*/  LDSM.16.MT88.4 R4, [R92+0x2000] ;  /* 0x002000005c04783b */ /* 0x000f640000004200 */
[----:B------:R-:W5:Y:S02]  /*d930*/  MUFU.EX2 R151, R151 ;  /* 0x0000009700977308 */ /* 0x000f640000000800 */
[----:B---3--:R-:W3:Y:S02]  /*d940*/  LDSM.16.MT88.4 R32, [R150+0x7400] ;  /* 0x007400009620783b */ /* 0x008ee40000004200 */
[----:B------:R-:W-:Y:S01]  /*d950*/  MUFU.EX2 R128, R128 ;  /* 0x0000008000807308 */ /* 0x000fe20000000800 */
[----:B--2---:R-:W-:Y:S01]  /*d960*/  HMMA.16816.F32 R36, R20, R24, R36 ;  /* 0x000000181424723c */ /* 0x004fe20000001824 */
[----:B----4-:R-:W-:Y:S01]  /*d970*/  FFMA.FTZ R155, R126, UR6, -R87 ;  /* 0x000000067e9b7c23 */ /* 0x010fe20008010857 */
[----:B-1----:R-:W-:Y:S01]  /*d980*/  F2FP.F16.F32.PACK_AB R24, R158, R159 ;  /* 0x0000009f9e18723e */ /* 0x002fe200000000ff */
[----:B------:R1:W-:Y:S01]  /*d990*/  MUFU.EX2 R126, R162 ;  /* 0x000000a2007e7308 */ /* 0x0003e20000000800 */
[----:B-----5:R-:W-:-:S03]  /*d9a0*/  F2FP.F16.F32.PACK_AB R25, R160, R153 ;  /* 0x00000099a019723e */ /* 0x020fc600000000ff */
[----:B------:R-:W-:Y:S01]  /*d9b0*/  MUFU.EX2 R131, R155 ;  /* 0x0000009b00837308 */ /* 0x000fe20000000800 */
[----:B------:R-:W-:Y:S01]  /*d9c0*/  HMMA.16816.F32 R28, R20, R26, R28 ;  /* 0x0000001a141c723c */ /* 0x000fe2000000181c */
[----:B------:R-:W-:Y:S01]  /*d9d0*/  F2FP.F16.F32.PACK_AB R26, R175, R156 ;  /* 0x0000009caf1a723e */ /* 0x000fe200000000ff */
[----:B------:R-:W2:Y:S01]  /*d9e0*/  LDSM.16.MT88.4 R20, [R92+0x2400] ;  /* 0x002400005c14783b */ /* 0x000ea20000004200 */
[----:B------:R-:W-:Y:S01]  /*d9f0*/  F2FP.F16.F32.PACK_AB R27, R152, R149 ;  /* 0x00000095981b723e */ /* 0x000fe200000000ff */
[----:B------:R-:W4:Y:S04]  /*da00*/  MUFU.EX2 R127, R177 ;  /* 0x000000b1007f7308 */ /* 0x000f280000000800 */
[----:B------:R5:W-:Y:S01]  /*da10*/  MUFU.EX2 R77, R79 ;  /* 0x0000004f004d7308 */ /* 0x000be20000000800 */
[--C-:B-1----:R-:W-:Y:S01]  /*da20*/  FFMA.FTZ R162, R125, UR6, -R82.reuse ;  /* 0x000000067da27c23 */ /* 0x102fe20008010852 */
[C---:B------:R-:W-:Y:S01]  /*da30*/  HMMA.16816.F32 R12, R24.reuse, R8, R12 ;  /* 0x00000008180c723c */ /* 0x040fe2000000180c */
[----:B------:R-:W-:Y:S01]  /*da40*/  F2FP.F16.F32.PACK_AB R8, R151, R154 ;  /* 0x0000009a9708723e */ /* 0x000fe200000000ff */
[----:B------:R-:W-:Y:S04]  /*da50*/  MUFU.EX2 R125, R129 ;  /* 0x00000081007d7308 */ /* 0x000fe80000000800 */
[----:B------:R-:W1:Y:S02]  /*da60*/  MUFU.EX2 R162, R162 ;  /* 0x000000a200a27308 */ /* 0x000e640000000800 */
[----:B------:R-:W-:Y:S01]  /*da70*/  HMMA.16816.F32 R16, R24, R10, R16 ;  /* 0x0000000a1810723c */ /* 0x000fe20000001810 */
[----:B----4-:R-:W-:Y:S01]  /*da80*/  F2FP.F16.F32.PACK_AB R9, R127, R128 ;  /* 0x000000807f09723e */ /* 0x010fe200000000ff */
[----:B------:R-:W-:Y:S01]  /*da90*/  MUFU.EX2 R2, R2 ;  /* 0x0000000200027308 */ /* 0x000fe20000000800 */
[----:B------:R-:W-:Y:S01]  /*daa0*/  F2FP.F16.F32.PACK_AB R10, R131, R126 ;  /* 0x0000007e830a723e */ /* 0x000fe200000000ff */
[----:B-----5:R-:W-:-:S02]  /*dab0*/  FFMA.FTZ R79, R59, UR6, -R82 ;  /* 0x000000063b4f7c23 */ /* 0x020fc40008010852 */
[----:B------:R-:W-:Y:S02]  /*dac0*/  MUFU.EX2 R76, R90 ;  /* 0x0000005a004c7308 */ /* 0x000fe40000000800 */
[----:B------:R-:W-:Y:S02]  /*dad0*/  HMMA.16816.F32 R36, R24, R4, R36 ;  /* 0x000000041824723c */ /* 0x000fe40000001824 */
[----:B------:R-:W-:Y:S01]  /*dae0*/  MUFU.EX2 R58, R79 ;  /* 0x0000004f003a7308 */ /* 0x000fe20000000800 */
[----:B-1----:R-:W-:-:S03]  /*daf0*/  F2FP.F16.F32.PACK_AB R11, R162, R125 ;  /* 0x0000007da20b723e */ /* 0x002fc600000000ff */
[----:B------:R1:W-:Y:S02]  /*db00*/  MUFU.EX2 R59, R78 ;  /* 0x0000004e003b7308 */ /* 0x0003e40000000800 */
[----:B------:R-:W-:Y:S01]  /*db10*/  HMMA.16816.F32 R28, R24, R6, R28 ;  /* 0x00000006181c723c */ /* 0x000fe2000000181c */
[----:B------:R-:W4:Y:S01]  /*db20*/  LDSM.16.MT88.4 R4, [R150+0x7800] ;  /* 0x007800009604783b */ /* 0x000f220000004200 */
[--C-:B------:R-:W-:Y:S01]  /*db30*/  FFMA.FTZ R25, R108, UR6, -R87.reuse ;  /* 0x000000066c197c23 */ /* 0x100fe20008010857 */
[--C-:B------:R-:W-:Y:S01]  /*db40*/  FFMA.FTZ R24, R106, UR6, -R87.reuse ;  /* 0x000000066a187c23 */ /* 0x100fe20008010857 */
[--C-:B------:R-:W-:Y:S01]  /*db50*/  FFMA.FTZ R108, R102, UR6, -R87.reuse ;  /* 0x00000006666c7c23 */ /* 0x100fe20008010857 */
[--C-:B------:R-:W-:Y:S01]  /*db60*/  FFMA.FTZ R102, R99, UR6, -R82.reuse ;  /* 0x0000000663667c23 */ /* 0x100fe20008010852 */
[----:B------:R-:W-:Y:S02]  /*db70*/  MUFU.EX2 R106, R25 ;  /* 0x00000019006a7308 */ /* 0x000fe40000000800 */
[----:B---3--:R-:W-:Y:S01]  /*db80*/  HMMA.16816.F32 R12, R8, R32, R12 ;  /* 0x00000020080c723c */ /* 0x008fe2000000180c */
[--C-:B------:R-:W-:Y:S01]  /*db90*/  FFMA.FTZ R32, R104, UR6, -R87.reuse ;  /* 0x0000000668207c23 */ /* 0x100fe20008010857 */
[----:B------:R-:W-:Y:S01]  /*dba0*/  FFMA.FTZ R104, R105, UR6, -R82 ;  /* 0x0000000669687c23 */ /* 0x000fe20008010852 */
[----:B------:R3:W5:Y:S01]  /*dbb0*/  MUFU.EX2 R33, R24 ;  /* 0x0000001800217308 */ /* 0x0007620000000800 */
[----:B-1----:R-:W-:-:S03]  /*dbc0*/  FFMA.FTZ R78, R73, UR6, -R87 ;  /* 0x00000006494e7c23 */ /* 0x002fc60008010857 */
[----:B------:R-:W-:Y:S01]  /*dbd0*/  MUFU.EX2 R32, R32 ;  /* 0x0000002000207308 */ /* 0x000fe20000000800 */
[C---:B------:R-:W-:Y:S01]  /*dbe0*/  HMMA.16816.F32 R16, R8.reuse, R34, R16 ;  /* 0x000000220810723c */ /* 0x040fe20000001810 */
[----:B------:R-:W-:Y:S02]  /*dbf0*/  FFMA.FTZ R35, R103, UR6, -R82 ;  /* 0x0000000667237c23 */ /* 0x000fe40008010852 */
[----:B------:R-:W1:Y:S04]  /*dc00*/  MUFU.EX2 R105, R108 ;  /* 0x0000006c00697308 */ /* 0x000e680000000800 */
[----:B------:R-:W-:Y:S01]  /*dc10*/  MUFU.EX2 R34, R104 ;  /* 0x0000006800227308 */ /* 0x000fe20000000800 */
[C---:B--2---:R-:W-:Y:S01]  /*dc20*/  HMMA.16816.F32 R36, R8.reuse, R20, R36 ;  /* 0x000000140824723c */ /* 0x044fe20000001824 */
[----:B---3--:R-:W2:Y:S02]  /*dc30*/  LDSM.16.MT88.4 R24, [R92+0x2800] ;  /* 0x002800005c18783b */ /* 0x008ea40000004200 */
[----:B------:R-:W3:Y:S04]  /*dc40*/  MUFU.EX2 R35, R35 ;  /* 0x0000002300237308 */ /* 0x000ee80000000800 */
[----:B------:R-:W-:Y:S01]  /*dc50*/  MUFU.EX2 R99, R101 ;  /* 0x0000006500637308 */ /* 0x000fe20000000800 */
[----:B------:R-:W-:Y:S01]  /*dc60*/  HMMA.16816.F32 R28, R8, R22, R28 ;  /* 0x00000016081c723c */ /* 0x000fe2000000181c */
[----:B-----5:R-:W-:Y:S01]  /*dc70*/  F2FP.F16.F32.PACK_AB R8, R33, R106 ;  /* 0x0000006a2108723e */ /* 0x020fe200000000ff */
[----:B------:R-:W5:Y:S01]  /*dc80*/  LDSM.16.MT88.4 R20, [R150+0x7c00] ;  /* 0x007c00009614783b */ /* 0x000f620000004200 */
[----:B------:R-:W4:Y:S01]  /*dc90*/  MUFU.EX2 R102, R102 ;  /* 0x0000006600667308 */ /* 0x000f220000000800 */
[----:B-1----:R-:W-:-:S03]  /*dca0*/  F2FP.F16.F32.PACK_AB R10, R105, R32 ;  /* 0x00000020690a723e */ /* 0x002fc600000000ff */
[----:B------:R1:W2:Y:S01]  /*dcb0*/  MUFU.EX2 R57, R80 ;  /* 0x0000005000397308 */ /* 0x0002a20000000800 */
[----:B---3--:R-:W-:-:S03]  /*dcc0*/  F2FP.F16.F32.PACK_AB R9, R35, R34 ;  /* 0x000000222309723e */ /* 0x008fc600000000ff */
[----:B------:R-:W-:Y:S04]  /*dcd0*/  MUFU.EX2 R79, R56 ;  /* 0x00000038004f7308 */ /* 0x000fe80000000800 */
[----:B------:R3:W-:Y:S01]  /*dce0*/  MUFU.EX2 R73, R75 ;  /* 0x0000004b00497308 */ /* 0x0007e20000000800 */
[----:B----4-:R-:W-:-:S03]  /*dcf0*/  F2FP.F16.F32.PACK_AB R11, R102, R99 ;  /* 0x00000063660b723e */ /* 0x010fc600000000ff */
[----:B------:R-:W-:Y:S01]  /*dd00*/  MUFU.EX2 R249, R249 ;  /* 0x000000f900f97308 */ /* 0x000fe20000000800 */
[--C-:B-1----:R-:W-:Y:S01]  /*dd10*/  FFMA.FTZ R80, R74, UR6, -R87.reuse ;  /* 0x000000064a507c23 */ /* 0x102fe20008010857 */
[----:B------:R-:W-:Y:S02]  /*dd20*/  FFMA.FTZ R74, R72, UR6, -R87 ;  /* 0x00000006484a7c23 */ /* 0x000fe40008010857 */
[C---:B------:R-:W-:Y:S01]  /*dd30*/  HMMA.16816.F32 R12, R8.reuse, R4, R12 ;  /* 0x00000004080c723c */ /* 0x040fe2000000180c */
[----:B------:R-:W-:Y:S01]  /*dd40*/  FADD.FTZ R4, R84, R85 ;  /* 0x0000005554047221 */ /* 0x000fe20000010000 */
[----:B------:R-:W-:Y:S03]  /*dd50*/  MUFU.EX2 R56, R80 ;  /* 0x0000005000387308 */ /* 0x000fe60000000800 */
[----:B------:R-:W-:Y:S01]  /*dd60*/  FADD.FTZ R4, R83, R4 ;  /* 0x0000000453047221 */ /* 0x000fe20000010000 */
[----:B---3--:R-:W-:Y:S01]  /*dd70*/  FFMA.FTZ R75, R52, UR6, -R82 ;  /* 0x00000006344b7c23 */ /* 0x008fe20008010852 */
[----:B------:R-:W-:Y:S01]  /*dd80*/  MUFU.EX2 R72, R78 ;  /* 0x0000004e00487308 */ /* 0x000fe20000000800 */
[C---:B------:R-:W-:Y:S01]  /*dd90*/  HMMA.16816.F32 R16, R8.reuse, R6, R16 ;  /* 0x000000060810723c */ /* 0x040fe20000001810 */
[----:B------:R-:W-:Y:S01]  /*dda0*/  FADD.FTZ R6, R0, R91 ;  /* 0x0000005b00067221 */ /* 0x000fe20000010000 */
[----:B------:R-:W-:Y:S01]  /*ddb0*/  FADD.FTZ R93, R93, R4 ;  /* 0x000000045d5d7221 */ /* 0x000fe20000010000 */
[----:B------:R-:W1:Y:S02]  /*ddc0*/  MUFU.EX2 R0, R81 ;  /* 0x0000005100007308 */ /* 0x000e640000000800 */
[----:B------:R-:W-:Y:S01]  /*ddd0*/  FADD.FTZ R97, R97, R6 ;  /* 0x0000000661617221 */ /* 0x000fe20000010000 */
[----:B------:R-:W-:Y:S01]  /*dde0*/  FADD.FTZ R93, R94, R93 ;  /* 0x0000005d5e5d7221 */ /* 0x000fe20000010000 */
[----:B------:R-:W3:Y:S01]  /*ddf0*/  LDSM.16.MT88.4 R4, [R92+0x2c00] ;  /* 0x002c00005c04783b */ /* 0x000ee20000004200 */
[----:B--2---:R-:W-:Y:S01]  /*de00*/  HMMA.16816.F32 R36, R8, R24, R36 ;  /* 0x000000180824723c */ /* 0x004fe20000001824 */
[----:B------:R-:W-:Y:S01]  /*de10*/  FADD.FTZ R25, R100, R97 ;  /* 0x0000006164197221 */ /* 0x000fe20000010000 */
[----:B------:R-:W-:Y:S01]  /*de20*/  FADD.FTZ R96, R96, R93 ;  /* 0x0000005d60607221 */ /* 0x000fe20000010000 */
[----:B------:R-:W-:Y:S02]  /*de30*/  MUFU.EX2 R75, R75 ;  /* 0x0000004b004b7308 */ /* 0x000fe40000000800 */
[----:B------:R-:W-:Y:S01]  /*de40*/  FADD.FTZ R98, R98, R25 ;  /* 0x0000001962627221 */ /* 0x000fe20000010000 */
[----:B------:R-:W-:-:S02]  /*de50*/  FADD.FTZ R96, R95, R96 ;  /* 0x000000605f607221 */ /* 0x000fc40000010000 */
[----:B------:R-:W-:Y:S01]  /*de60*/  HMMA.16816.F32 R28, R8, R26, R28 ;  /* 0x0000001a081c723c */ /* 0x000fe2000000181c */
[----:B------:R-:W-:Y:S01]  /*de70*/  FADD.FTZ R107, R107, R98 ;  /* 0x000000626b6b7221 */ /* 0x000fe20000010000 */
[----:B------:R-:W-:Y:S01]  /*de80*/  FADD.FTZ R111, R111, R96 ;  /* 0x000000606f6f7221 */ /* 0x000fe20000010000 */
[----:B------:R-:W2:Y:S01]  /*de90*/  LDSM.16.MT88.4 R24, [R150+0x8000] ;  /* 0x008000009618783b */ /* 0x000ea20000004200 */
[----:B------:R-:W-:Y:S01]  /*dea0*/  F2FP.F16.F32.PACK_AB R8, R2, R77 ;  /* 0x0000004d0208723e */ /* 0x000fe200000000ff */
[----:B------:R-:W-:Y:S01]  /*deb0*/  FADD.FTZ R112, R112, R107 ;  /* 0x0000006b70707221 */ /* 0x000fe20000010000 */
[----:B------:R-:W-:Y:S01]  /*dec0*/  FADD.FTZ R110, R110, R111 ;  /* 0x0000006f6e6e7221 */ /* 0x000fe20000010000 */
[----:B------:R-:W-:Y:S02]  /*ded0*/  F2FP.F16.F32.PACK_AB R9, R57, R58 ;  /* 0x0000003a3909723e */ /* 0x000fe400000000ff */
[----:B------:R-:W-:Y:S01]  /*dee0*/  FADD.FTZ R117, R117, R112 ;  /* 0x0000007075757221 */ /* 0x000fe20000010000 */
[----:B------:R-:W-:Y:S01]  /*def0*/  FADD.FTZ R109, R109, R110 ;  /* 0x0000006e6d6d7221 */ /* 0x000fe20000010000 */
[----:B------:R-:W-:-:S02]  /*df00*/  F2FP.F16.F32.PACK_AB R10, R59, R76 ;  /* 0x0000004c3b0a723e */ /* 0x000fc400000000ff */
[----:B------:R-:W-:Y:S01]  /*df10*/  FADD.FTZ R116, R116, R117 ;  /* 0x0000007574747221 */ /* 0x000fe20000010000 */
[----:B------:R-:W-:Y:S01]  /*df20*/  FADD.FTZ R114, R114, R109 ;  /* 0x0000006d72727221 */ /* 0x000fe20000010000 */
[----:B-1----:R-:W-:Y:S02]  /*df30*/  F2FP.F16.F32.PACK_AB R11, R79, R0 ;  /* 0x000000004f0b723e */ /* 0x002fe400000000ff */
[----:B------:R-:W-:Y:S01]  /*df40*/  FADD.FTZ R116, R115, R116 ;  /* 0x0000007473747221 */ /* 0x000fe20000010000 */
[----:B------:R-:W-:-:S03]  /*df50*/  FADD.FTZ R113, R113, R114 ;  /* 0x0000007271717221 */ /* 0x000fc60000010000 */
[----:B------:R-:W-:Y:S01]  /*df60*/  FADD.FTZ R123, R123, R116 ;  /* 0x000000747b7b7221 */ /* 0x000fe20000010000 */
[----:B------:R-:W-:Y:S01]  /*df70*/  FADD.FTZ R120, R120, R113 ;  /* 0x0000007178787221 */ /* 0x000fe20000010000 */
[C---:B-----5:R-:W-:Y:S01]  /*df80*/  HMMA.16816.F32 R12, R8.reuse, R20, R12 ;  /* 0x00000014080c723c */ /* 0x060fe2000000180c */
[--C-:B------:R-:W-:Y:S01]  /*df90*/  FFMA.FTZ R20, R55, UR6, -R82.reuse ;  /* 0x0000000637147c23 */ /* 0x100fe20008010852 */
[----:B------:R-:W-:Y:S01]  /*dfa0*/  FADD.FTZ R122, R122, R123 ;  /* 0x0000007b7a7a7221 */ /* 0x000fe20000010000 */
[----:B------:R-:W-:Y:S01]  /*dfb0*/  FFMA.FTZ R21, R54, UR6, -R82 ;  /* 0x0000000636157c23 */ /* 0x000fe20008010852 */
[----:B------:R-:W1:Y:S02]  /*dfc0*/  MUFU.EX2 R55, R74 ;  /* 0x0000004a00377308 */ /* 0x000e640000000800 */
[----:B------:R-:W-:Y:S02]  /*dfd0*/  FADD.FTZ R121, R121, R122 ;  /* 0x0000007a79797221 */ /* 0x000fe40000010000 */
[C---:B------:R-:W-:Y:S01]  /*dfe0*/  HMMA.16816.F32 R16, R8.reuse, R22, R16 ;  /* 0x000000160810723c */ /* 0x040fe20000001810 */
[----:B------:R-:W-:Y:S01]  /*dff0*/  FFMA.FTZ R22, R53, UR6, -R82 ;  /* 0x0000000635167c23 */ /* 0x000fe20008010852 */
[----:B------:R-:W-:Y:S01]  /*e000*/  FADD.FTZ R124, R124, R121 ;  /* 0x000000797c7c7221 */ /* 0x000fe20000010000 */
[----:B------:R-:W-:Y:S04]  /*e010*/  MUFU.EX2 R54, R20 ;  /* 0x0000001400367308 */ /* 0x000fe80000000800 */
[----:B------:R4:W5:Y:S01]  /*e020*/  MUFU.EX2 R53, R21 ;  /* 0x0000001500357308 */ /* 0x0009620000000800 */
[----:B---3--:R-:W-:Y:S01]  /*e030*/  HMMA.16816.F32 R36, R8, R4, R36 ;  /* 0x000000040824723c */ /* 0x008fe20000001824 */
[----:B------:R-:W-:-:S02]  /*e040*/  F2FP.F16.F32.PACK_AB R4, R56, R73 ;  /* 0x000000493804723e */ /* 0x000fc400000000ff */
[----:B------:R-:W3:Y:S05]  /*e050*/  MUFU.EX2 R52, R22 ;  /* 0x0000001600347308 */ /* 0x000eea0000000800 */
[----:B------:R-:W-:Y:S01]  /*e060*/  HMMA.16816.F32 R28, R8, R6, R28 ;  /* 0x00000006081c723c */ /* 0x000fe2000000181c */
[----:B------:R-:W-:Y:S01]  /*e070*/  FADD.FTZ R9, R119, R120 ;  /* 0x0000007877097221 */ /* 0x000fe20000010000 */
[----:B-1----:R-:W-:-:S03]  /*e080*/  F2FP.F16.F32.PACK_AB R6, R55, R72 ;  /* 0x000000483706723e */ /* 0x002fc600000000ff */
[----:B------:R-:W-:Y:S01]  /*e090*/  FADD.FTZ R9, R118, R9 ;  /* 0x0000000976097221 */ /* 0x000fe20000010000 */
[----:B----4-:R-:W-:Y:S01]  /*e0a0*/  FADD.FTZ R21, R137, R124 ;  /* 0x0000007c89157221 */ /* 0x010fe20000010000 */
[----:B-----5:R-:W-:Y:S02]  /*e0b0*/  F2FP.F16.F32.PACK_AB R5, R53, R54 ;  /* 0x000000363505723e */ /* 0x020fe400000000ff */
[----:B------:R-:W-:Y:S01]  /*e0c0*/  FADD.FTZ R130, R130, R9 ;  /* 0x0000000982827221 */ /* 0x000fe20000010000 */
[----:B------:R-:W-:Y:S01]  /*e0d0*/  FADD.FTZ R21, R136, R21 ;  /* 0x0000001588157221 */ /* 0x000fe20000010000 */
[----:B------:R-:W1:Y:S01]  /*e0e0*/  LDSM.16.MT88.4 R8, [R92+0x3000] ;  /* 0x003000005c08783b */ /* 0x000e620000004200 */
[----:B---3--:R-:W-:Y:S01]  /*e0f0*/  F2FP.F16.F32.PACK_AB R7, R75, R52 ;  /* 0x000000344b07723e */ /* 0x008fe200000000ff */
[----:B------:R-:W-:Y:S01]  /*e100*/  FADD.FTZ R130, R135, R130 ;  /* 0x0000008287827221 */ /* 0x000fe20000010000 */
[----:B------:R-:W-:Y:S02]  /*e110*/  FADD.FTZ R134, R134, R21 ;  /* 0x0000001586867221 */ /* 0x000fe40000010000 */
[----:B------:R-:W3:Y:S01]  /*e120*/  LDSM.16.MT88.4 R20, [R150+0x8400] ;  /* 0x008400009614783b */ /* 0x000ee20000004200 */
[----:B------:R-:W-:Y:S01]  /*e130*/  FADD.FTZ R133, R133, R130 ;  /* 0x0000008285857221 */ /* 0x000fe20000010000 */
[----:B------:R-:W-:Y:S01]  /*e140*/  FADD.FTZ R139, R139, R134 ;  /* 0x000000868b8b7221 */ /* 0x000fe20000010000 */
[C---:B--2---:R-:W-:Y:S01]  /*e150*/  HMMA.16816.F32 R12, R4.reuse, R24, R12 ;  /* 0x00000018040c723c */ /* 0x044fe2000000180c */
[----:B------:R-:W-:Y:S01]  /*e160*/  FFMA.FTZ R25, R69, UR6, -R87 ;  /* 0x0000000645197c23 */ /* 0x000fe20008010857 */
[----:B------:R-:W-:Y:S01]  /*e170*/  FADD.FTZ R132, R132, R133 ;  /* 0x0000008584847221 */ /* 0x000fe20000010000 */
[----:B------:R-:W-:Y:S01]  /*e180*/  FADD.FTZ R142, R142, R139 ;  /* 0x0000008b8e8e7221 */ /* 0x000fe20000010000 */
[--C-:B------:R-:W-:Y:S01]  /*e190*/  FFMA.FTZ R24, R68, UR6, -R87.reuse ;  /* 0x0000000644187c23 */ /* 0x100fe20008010857 */
[----:B------:R-:W-:Y:S01]  /*e1a0*/  FFMA.FTZ R68, R50, UR6, -R82 ;  /* 0x0000000632447c23 */ /* 0x000fe20008010852 */
[----:B------:R-:W-:Y:S01]  /*e1b0*/  FADD.FTZ R141, R141, R132 ;  /* 0x000000848d8d7221 */ /* 0x000fe20000010000 */
[----:B------:R-:W-:Y:S01]  /*e1c0*/  FADD.FTZ R147, R147, R142 ;  /* 0x0000008e93937221 */ /* 0x000fe20000010000 */
[----:B------:R-:W-:Y:S01]  /*e1d0*/  HMMA.16816.F32 R16, R4, R26, R16 ;  /* 0x0000001a0410723c */ /* 0x000fe20000001810 */
[----:B------:R-:W-:Y:S01]  /*e1e0*/  FFMA.FTZ R27, R71, UR6, -R87 ;  /* 0x00000006471b7c23 */ /* 0x000fe20008010857 */
[----:B------:R-:W-:Y:S01]  /*e1f0*/  FADD.FTZ R69, R140, R141 ;  /* 0x0000008d8c457221 */ /* 0x000fe20000010000 */
[----:B------:R-:W-:Y:S01]  /*e200*/  FADD.FTZ R144, R144, R147 ;  /* 0x0000009390907221 */ /* 0x000fe20000010000 */
[----:B------:R-:W-:Y:S01]  /*e210*/  FFMA.FTZ R26, R70, UR6, -R87 ;  /* 0x00000006461a7c23 */ /* 0x000fe20008010857 */
[----:B------:R-:W-:Y:S01]  /*e220*/  FFMA.FTZ R70, R48, UR6, -R82 ;  /* 0x0000000630467c23 */ /* 0x000fe20008010852 */
[----:B------:R-:W-:Y:S01]  /*e230*/  FADD.FTZ R138, R138, R69 ;  /* 0x000000458a8a7221 */ /* 0x000fe20000010000 */
[----:B------:R-:W-:Y:S01]  /*e240*/  FADD.FTZ R144, R173, R144 ;  /* 0x00000090ad907221 */ /* 0x000fe20000010000 */
[----:B------:R-:W-:Y:S01]  /*e250*/  FFMA.FTZ R69, R49, UR6, -R82 ;  /* 0x0000000631457c23 */ /* 0x000fe20008010852 */
[----:B------:R-:W-:Y:S01]  /*e260*/  MUFU.EX2 R50, R51 ;  /* 0x0000003300327308 */ /* 0x000fe20000000800 */
[----:B------:R-:W-:Y:S01]  /*e270*/  FADD.FTZ R138, R145, R138 ;  /* 0x0000008a918a7221 */ /* 0x000fe20000010000 */
[----:B------:R-:W-:Y:S01]  /*e280*/  FADD.FTZ R169, R169, R144 ;  /* 0x00000090a9a97221 */ /* 0x000fe20000010000 */
[----:B------:R-:W-:Y:S01]  /*e290*/  LDSM.16.MT88.4 R132, [R92+0x3c00] ;  /* 0x003c00005c84783b */ /* 0x000fe20000004200 */
[----:B------:R-:W-:Y:S01]  /*e2a0*/  MUFU.EX2 R27, R27 ;  /* 0x0000001b001b7308 */ /* 0x000fe20000000800 */
[----:B------:R-:W-:Y:S01]  /*e2b0*/  FADD.FTZ R71, R143, R138 ;  /* 0x0000008a8f477221 */ /* 0x000fe20000010000 */
[----:B------:R-:W-:Y:S01]  /*e2c0*/  FADD.FTZ R174, R174, R169 ;  /* 0x000000a9aeae7221 */ /* 0x000fe20000010000 */
[----:B------:R-:W-:Y:S01]  /*e2d0*/  LDSM.16.MT88.4 R140, [R150+0x8c00] ;  /* 0x008c0000968c783b */ /* 0x000fe20000004200 */
[----:B------:R-:W2:Y:S01]  /*e2e0*/  MUFU.EX2 R26, R26 ;  /* 0x0000001a001a7308 */ /* 0x000ea20000000800 */
[----:B------:R-:W-:Y:S01]  /*e2f0*/  FADD.FTZ R71, R146, R71 ;  /* 0x0000004792477221 */ /* 0x000fe20000010000 */
[----:B------:R-:W-:-:S02]  /*e300*/  FADD.FTZ R165, R165, R174 ;  /* 0x000000aea5a57221 */ /* 0x000fc40000010000 */
[----:B------:R-:W-:Y:S02]  /*e310*/  MUFU.EX2 R25, R25 ;  /* 0x0000001900197308 */ /* 0x000fe40000000800 */
[----:B------:R-:W-:Y:S01]  /*e320*/  FADD.FTZ R176, R176, R165 ;  /* 0x000000a5b0b07221 */ /* 0x000fe20000010000 */
[C---:B-1----:R-:W-:Y:S01]  /*e330*/  HMMA.16816.F32 R36, R4.reuse, R8, R36 ;  /* 0x000000080424723c */ /* 0x042fe20000001824 */
[----:B------:R-:W1:Y:S01]  /*e340*/  MUFU.EX2 R24, R24 ;  /* 0x0000001800187308 */ /* 0x000e620000000800 */
[----:B------:R-:W-:Y:S01]  /*e350*/  FADD.FTZ R8, R172, R71 ;  /* 0x00000047ac087221 */ /* 0x000fe20000010000 */
[----:B------:R-:W-:Y:S01]  /*e360*/  FADD.FTZ R161, R161, R176 ;  /* 0x000000b0a1a17221 */ /* 0x000fe20000010000 */
[----:B------:R-:W-:Y:S01]  /*e370*/  FFMA.FTZ R71, R45, UR6, -R82 ;  /* 0x000000062d477c23 */ /* 0x000fe20008010852 */
[----:B------:R-:W4:Y:S01]  /*e380*/  MUFU.EX2 R49, R68 ;  /* 0x0000004400317308 */ /* 0x000f220000000800 */
[----:B------:R-:W-:Y:S01]  /*e390*/  FADD.FTZ R8, R171, R8 ;  /* 0x00000008ab087221 */ /* 0x000fe20000010000 */
[----:B------:R-:W-:Y:S01]  /*e3a0*/  FADD.FTZ R168, R168, R161 ;  /* 0x000000a1a8a87221 */ /* 0x000fe20000010000 */
[----:B------:R-:W-:Y:S01]  /*e3b0*/  HMMA.16816.F32 R28, R4, R10, R28 ;  /* 0x0000000a041c723c */ /* 0x000fe2000000181c */
[----:B------:R5:W-:Y:S01]  /*e3c0*/  MUFU.EX2 R48, R69 ;  /* 0x0000004500307308 */ /* 0x000be20000000800 */
[----:B------:R-:W-:Y:S01]  /*e3d0*/  FADD.FTZ R167, R167, R8 ;  /* 0x00000008a7a77221 */ /* 0x000fe20000010000 */
[----:B--2---:R-:W-:Y:S01]  /*e3e0*/  F2FP.F16.F32.PACK_AB R4, R26, R27 ;  /* 0x0000001b1a04723e */ /* 0x004fe200000000ff */
[----:B------:R-:W-:Y:S01]  /*e3f0*/  FADD.FTZ R157, R157, R168 ;  /* 0x000000a89d9d7221 */ /* 0x000fe20000010000 */
[----:B------:R-:W2:Y:S01]  /*e400*/  MUFU.EX2 R51, R70 ;  /* 0x0000004600337308 */ /* 0x000ea20000000800 */
[----:B------:R-:W3:Y:S01]  /*e410*/  LDSM.16.MT88.4 R8, [R92+0x3400] ;  /* 0x003400005c08783b */ /* 0x000ee20000004200 */
[----:B-1----:R-:W-:Y:S01]  /*e420*/  F2FP.F16.F32.PACK_AB R6, R24, R25 ;  /* 0x000000191806723e */ /* 0x002fe200000000ff */
[----:B------:R-:W-:Y:S01]  /*e430*/  FADD.FTZ R170, R170, R157 ;  /* 0x0000009daaaa7221 */ /* 0x000fe20000010000 */
[----:B----4-:R-:W-:-:S03]  /*e440*/  F2FP.F16.F32.PACK_AB R5, R49, R50 ;  /* 0x000000323105723e */ /* 0x010fc600000000ff */
[----:B------:R-:W-:Y:S01]  /*e450*/  FADD.FTZ R153, R153, R170 ;  /* 0x000000aa99997221 */ /* 0x000fe20000010000 */
[----:B------:R-:W-:Y:S01]  /*e460*/  FFMA.FTZ R68, R66, UR6, -R87 ;  /* 0x0000000642447c23 */ /* 0x000fe20008010857 */
[----:B-----5:R-:W-:Y:S02]  /*e470*/  FADD.FTZ R69, R166, R167 ;  /* 0x000000a7a6457221 */ /* 0x020fe40000010000 */
[----:B------:R-:W-:Y:S01]  /*e480*/  FADD.FTZ R160, R160, R153 ;  /* 0x00000099a0a07221 */ /* 0x000fe20000010000 */
[----:B------:R1:W-:Y:S01]  /*e490*/  MUFU.EX2 R66, R67 ;  /* 0x0000004300427308 */ /* 0x0003e20000000800 */
[----:B--2---:R-:W-:Y:S02]  /*e4a0*/  F2FP.F16.F32.PACK_AB R7, R51, R48 ;  /* 0x000000303307723e */ /* 0x004fe400000000ff */
[----:B------:R-:W-:Y:S01]  /*e4b0*/  FADD.FTZ R149, R149, R160 ;  /* 0x000000a095957221 */ /* 0x000fe20000010000 */
[----:B------:R-:W-:-:S03]  /*e4c0*/  FFMA.FTZ R70, R64, UR6, -R87 ;  /* 0x0000000640467c23 */ /* 0x000fc60008010857 */
[----:B------:R-:W-:Y:S01]  /*e4d0*/  FADD.FTZ R149, R152, R149 ;  /* 0x0000009598957221 */ /* 0x000fe20000010000 */
[C---:B---3--:R-:W-:Y:S01]  /*e4e0*/  HMMA.16816.F32 R12, R4.reuse, R20, R12 ;  /* 0x00000014040c723c */ /* 0x048fe2000000180c */
[----:B------:R-:W-:Y:S02]  /*e4f0*/  FADD.FTZ R20, R164, R69 ;  /* 0x00000045a4147221 */ /* 0x000fe40000010000 */
[----:B------:R-:W-:Y:S01]  /*e500*/  FADD.FTZ R128, R128, R149 ;  /* 0x0000009580807221 */ /* 0x000fe20000010000 */
[----:B------:R-:W-:Y:S01]  /*e510*/  FFMA.FTZ R69, R65, UR6, -R87 ;  /* 0x0000000641457c23 */ /* 0x000fe20008010857 */
[----:B------:R-:W-:Y:S02]  /*e520*/  FADD.FTZ R20, R163, R20 ;  /* 0x00000014a3147221 */ /* 0x000fe40000010000 */
[----:B------:R-:W-:Y:S01]  /*e530*/  FADD.FTZ R128, R127, R128 ;  /* 0x000000807f807221 */ /* 0x000fe20000010000 */
[----:B-1----:R-:W-:Y:S01]  /*e540*/  FFMA.FTZ R67, R47, UR6, -R82 ;  /* 0x000000062f437c23 */ /* 0x002fe20008010852 */
[----:B------:R-:W-:Y:S01]  /*e550*/  HMMA.16816.F32 R16, R4, R22, R16 ;  /* 0x000000160410723c */ /* 0x000fe20000001810 */
[----:B------:R-:W-:Y:S01]  /*e560*/  FADD.FTZ R159, R159, R20 ;  /* 0x000000149f9f7221 */ /* 0x000fe20000010000 */
[----:B------:R-:W-:Y:S01]  /*e570*/  FADD.FTZ R125, R125, R128 ;  /* 0x000000807d7d7221 */ /* 0x000fe20000010000 */
[----:B------:R-:W1:Y:S01]  /*e580*/  LDSM.16.MT88.4 R20, [R150+0x8800] ;  /* 0x008800009614783b */ /* 0x000e620000004200 */
[----:B------:R2:W3:Y:S01]  /*e590*/  MUFU.EX2 R65, R68 ;  /* 0x0000004400417308 */ /* 0x0004e20000000800 */
[----:B------:R-:W-:Y:S01]  /*e5a0*/  FADD.FTZ R159, R158, R159 ;  /* 0x0000009f9e9f7221 */ /* 0x000fe20000010000 */
[----:B------:R-:W-:-:S02]  /*e5b0*/  FADD.FTZ R125, R162, R125 ;  /* 0x0000007da27d7221 */ /* 0x000fc40000010000 */
[----:B------:R4:W-:Y:S01]  /*e5c0*/  MUFU.EX2 R64, R69 ;  /* 0x0000004500407308 */ /* 0x0009e20000000800 */
[----:B------:R-:W-:Y:S01]  /*e5d0*/  FADD.FTZ R156, R156, R159 ;  /* 0x0000009f9c9c7221 */ /* 0x000fe20000010000 */
[----:B------:R-:W-:Y:S01]  /*e5e0*/  FADD.FTZ R34, R34, R125 ;  /* 0x0000007d22227221 */ /* 0x000fe20000010000 */
[C---:B------:R-:W-:Y:S02]  /*e5f0*/  HMMA.16816.F32 R36, R4.reuse, R8, R36 ;  /* 0x000000080424723c */ /* 0x040fe40000001824 */
[----:B------:R-:W-:Y:S01]  /*e600*/  FADD.FTZ R175, R175, R156 ;  /* 0x0000009cafaf7221 */ /* 0x000fe20000010000 */
[----:B------:R-:W-:Y:S01]  /*e610*/  FADD.FTZ R34, R35, R34 ;  /* 0x0000002223227221 */ /* 0x000fe20000010000 */
[----:B------:R-:W5:Y:S02]  /*e620*/  MUFU.EX2 R47, R70 ;  /* 0x00000046002f7308 */ /* 0x000f640000000800 */
[----:B------:R-:W-:Y:S01]  /*e630*/  FADD.FTZ R154, R154, R175 ;  /* 0x000000af9a9a7221 */ /* 0x000fe20000010000 */
[----:B------:R-:W-:Y:S01]  /*e640*/  FADD.FTZ R99, R99, R34 ;  /* 0x0000002263637221 */ /* 0x000fe20000010000 */
[----:B--2---:R-:W-:Y:S01]  /*e650*/  FFMA.FTZ R68, R46, UR6, -R82 ;  /* 0x000000062e447c23 */ /* 0x004fe20008010852 */
[----:B------:R-:W-:Y:S01]  /*e660*/  HMMA.16816.F32 R28, R4, R10, R28 ;  /* 0x0000000a041c723c */ /* 0x000fe2000000181c */
[----:B------:R-:W-:Y:S01]  /*e670*/  FADD.FTZ R151, R151, R154 ;  /* 0x0000009a97977221 */ /* 0x000fe20000010000 */
[----:B------:R-:W-:Y:S01]  /*e680*/  FADD.FTZ R99, R102, R99 ;  /* 0x0000006366637221 */ /* 0x000fe20000010000 */
[----:B------:R-:W2:Y:S01]  /*e690*/  LDSM.16.MT88.4 R4, [R92+0x3800] ;  /* 0x003800005c04783b */ /* 0x000ea20000004200 */
[----:B----4-:R-:W-:Y:S01]  /*e6a0*/  FFMA.FTZ R69, R44, UR6, -R82 ;  /* 0x000000062c457c23 */ /* 0x010fe20008010852 */
[----:B------:R-:W-:Y:S01]  /*e6b0*/  FADD.FTZ R126, R126, R151 ;  /* 0x000000977e7e7221 */ /* 0x000fe20000010000 */
[----:B------:R-:W-:Y:S01]  /*e6c0*/  FADD.FTZ R58, R58, R99 ;  /* 0x000000633a3a7221 */ /* 0x000fe20000010000 */
[----:B------:R-:W-:Y:S01]  /*e6d0*/  MUFU.EX2 R46, R67 ;  /* 0x00000043002e7308 */ /* 0x000fe20000000800 */
[----:B---3--:R-:W-:Y:S01]  /*e6e0*/  F2FP.F16.F32.PACK_AB R8, R65, R66 ;  /* 0x000000424108723e */ /* 0x008fe200000000ff */
[----:B------:R-:W-:Y:S01]  /*e6f0*/  FADD.FTZ R131, R131, R126 ;  /* 0x0000007e83837221 */ /* 0x000fe20000010000 */
[----:B------:R-:W-:Y:S01]  /*e700*/  FADD.FTZ R57, R57, R58 ;  /* 0x0000003a39397221 */ /* 0x000fe20000010000 */
[----:B------:R-:W3:Y:S01]  /*e710*/  MUFU.EX2 R45, R68 ;  /* 0x00000044002d7308 */ /* 0x000ee20000000800 */
[----:B-----5:R-:W-:Y:S01]  /*e720*/  F2FP.F16.F32.PACK_AB R10, R47, R64 ;  /* 0x000000402f0a723e */ /* 0x020fe200000000ff */
[----:B------:R-:W-:Y:S01]  /*e730*/  FADD.FTZ R106, R106, R131 ;  /* 0x000000836a6a7221 */ /* 0x000fe20000010000 */
[----:B------:R-:W-:Y:S01]  /*e740*/  FADD.FTZ R0, R0, R57 ;  /* 0x0000003900007221 */ /* 0x000fe20000010000 */
[----:B------:R-:W-:Y:S02]  /*e750*/  MUFU.EX2 R44, R71 ;  /* 0x00000047002c7308 */ /* 0x000fe40000000800 */
[----:B------:R-:W-:Y:S01]  /*e760*/  FADD.FTZ R33, R33, R106 ;  /* 0x0000006a21217221 */ /* 0x000fe20000010000 */
[----:B------:R-:W-:Y:S01]  /*e770*/  FADD.FTZ R79, R79, R0 ;  /* 0x000000004f4f7221 */ /* 0x000fe20000010000 */
[----:B------:R-:W4:Y:S01]  /*e780*/  MUFU.EX2 R67, R69 ;  /* 0x0000004500437308 */ /* 0x000f220000000800 */
[--C-:B------:R-:W-:Y:S01]  /*e790*/  FFMA.FTZ R0, R42, UR6, -R82.reuse ;  /* 0x000000062a007c23 */ /* 0x100fe20008010852 */
[----:B------:R-:W-:Y:S01]  /*e7a0*/  FADD.FTZ R32, R32, R33 ;  /* 0x0000002120207221 */ /* 0x000fe20000010000 */
[----:B------:R-:W-:Y:S01]  /*e7b0*/  FADD.FTZ R54, R54, R79 ;  /* 0x0000004f36367221 */ /* 0x000fe20000010000 */
[----:B------:R-:W-:-:S02]  /*e7c0*/  FFMA.FTZ R33, R40, UR6, -R82 ;  /* 0x0000000628217c23 */ /* 0x000fc40008010852 */
[----:B------:R-:W-:Y:S01]  /*e7d0*/  FADD.FTZ R32, R105, R32 ;  /* 0x0000002069207221 */ /* 0x000fe20000010000 */
[----:B------:R-:W-:Y:S01]  /*e7e0*/  FADD.FTZ R53, R53, R54 ;  /* 0x0000003635357221 */ /* 0x000fe20000010000 */
[----:B---3--:R-:W-:Y:S01]  /*e7f0*/  F2FP.F16.F32.PACK_AB R9, R45, R46 ;  /* 0x0000002e2d09723e */ /* 0x008fe200000000ff */
[----:B------:R-:W-:Y:S01]  /*e800*/  MUFU.EX2 R0, R0 ;  /* 0x0000000000007308 */ /* 0x000fe20000000800 */
[----:B------:R-:W-:Y:S01]  /*e810*/  FADD.FTZ R77, R77, R32 ;  /* 0x000000204d4d7221 */ /* 0x000fe20000010000 */
[----:B------:R-:W-:Y:S02]  /*e820*/  FADD.FTZ R52, R52, R53 ;  /* 0x0000003534347221 */ /* 0x000fe40000010000 */
[----:B------:R-:W-:Y:S01]  /*e830*/  MUFU.EX2 R33, R33 ;  /* 0x0000002100217308 */ /* 0x000fe20000000800 */
[----:B------:R-:W-:Y:S01]  /*e840*/  FADD.FTZ R77, R2, R77 ;  /* 0x0000004d024d7221 */ /* 0x000fe20000010000 */
[----:B----4-:R-:W-:Y:S01]  /*e850*/  F2FP.F16.F32.PACK_AB R11, R67, R44 ;  /* 0x0000002c430b723e */ /* 0x010fe200000000ff */
[----:B------:R-:W-:Y:S01]  /*e860*/  FADD.FTZ R75, R75, R52 ;  /* 0x000000344b4b7221 */ /* 0x000fe20000010000 */
[----:B------:R-:W-:Y:S01]  /*e870*/  MUFU.EX2 R2, R62 ;  /* 0x0000003e00027308 */ /* 0x000fe20000000800 */
[----:B------:R-:W-:-:S02]  /*e880*/  FADD.FTZ R76, R76, R77 ;  /* 0x0000004d4c4c7221 */ /* 0x000fc40000010000 */
[----:B------:R-:W-:Y:S02]  /*e890*/  FADD.FTZ R50, R50, R75 ;  /* 0x0000004b32327221 */ /* 0x000fe40000010000 */
[----:B------:R-:W-:Y:S01]  /*e8a0*/  FADD.FTZ R76, R59, R76 ;  /* 0x0000004c3b4c7221 */ /* 0x000fe20000010000 */
[----:B-1----:R-:W-:Y:S01]  /*e8b0*/  HMMA.16816.F32 R12, R8, R20, R12 ;  /* 0x00000014080c723c */ /* 0x002fe2000000180c */
[--C-:B------:R-:W-:Y:S01]  /*e8c0*/  FFMA.FTZ R21, R63, UR6, -R87.reuse ;  /* 0x000000063f157c23 */ /* 0x100fe20008010857 */
[----:B------:R-:W-:Y:S01]  /*e8d0*/  FFMA.FTZ R20, R61, UR6, -R87 ;  /* 0x000000063d147c23 */ /* 0x000fe20008010857 */
[----:B------:R-:W-:Y:S01]  /*e8e0*/  FADD.FTZ R73, R73, R76 ;  /* 0x0000004c49497221 */ /* 0x000fe20000010000 */
[----:B------:R-:W-:-:S03]  /*e8f0*/  FADD.FTZ R49, R49, R50 ;  /* 0x0000003231317221 */ /* 0x000fc60000010000 */
[----:B------:R-:W-:Y:S01]  /*e900*/  FADD.FTZ R73, R56, R73 ;  /* 0x0000004938497221 */ /* 0x000fe20000010000 */
[C---:B------:R-:W-:Y:S01]  /*e910*/  HMMA.16816.F32 R16, R8.reuse, R22, R16 ;  /* 0x000000160810723c */ /* 0x040fe20000001810 */
[--C-:B------:R-:W-:Y:S01]  /*e920*/  FFMA.FTZ R23, R43, UR6, -R82.reuse ;  /* 0x000000062b177c23 */ /* 0x100fe20008010852 */
[----:B------:R-:W-:Y:S01]  /*e930*/  FFMA.FTZ R22, R41, UR6, -R82 ;  /* 0x0000000629167c23 */ /* 0x000fe20008010852 */
[----:B------:R-:W-:Y:S01]  /*e940*/  FADD.FTZ R72, R72, R73 ;  /* 0x0000004948487221 */ /* 0x000fe20000010000 */
[----:B------:R-:W1:Y:S01]  /*e950*/  MUFU.EX2 R21, R21 ;  /* 0x0000001500157308 */ /* 0x000e620000000800 */
[----:B------:R-:W-:Y:S02]  /*e960*/  FADD.FTZ R48, R48, R49 ;  /* 0x0000003130307221 */ /* 0x000fe40000010000 */
[----:B------:R-:W-:Y:S01]  /*e970*/  FADD.FTZ R72, R55, R72 ;  /* 0x0000004837487221 */ /* 0x000fe20000010000 */
[----:B------:R-:W3:Y:S01]  /*e980*/  MUFU.EX2 R20, R20 ;  /* 0x0000001400147308 */ /* 0x000ee20000000800 */
[C---:B--2---:R-:W-:Y:S01]  /*e990*/  HMMA.16816.F32 R36, R8.reuse, R4, R36 ;  /* 0x000000040824723c */ /* 0x044fe20000001824 */
[----:B------:R-:W-:Y:S01]  /*e9a0*/  FADD.FTZ R51, R51, R48 ;  /* 0x0000003033337221 */ /* 0x000fe20000010000 */
[----:B------:R-:W-:Y:S01]  /*e9b0*/  FADD.FTZ R27, R27, R72 ;  /* 0x000000481b1b7221 */ /* 0x000fe20000010000 */
[----:B------:R-:W2:Y:S02]  /*e9c0*/  MUFU.EX2 R23, R23 ;  /* 0x0000001700177308 */ /* 0x000ea40000000800 */
[----:B------:R-:W-:Y:S01]  /*e9d0*/  FADD.FTZ R46, R46, R51 ;  /* 0x000000332e2e7221 */ /* 0x000fe20000010000 */
[----:B------:R-:W-:Y:S01]  /*e9e0*/  FADD.FTZ R26, R26, R27 ;  /* 0x0000001b1a1a7221 */ /* 0x000fe20000010000 */
[----:B------:R-:W4:Y:S01]  /*e9f0*/  MUFU.EX2 R22, R22 ;  /* 0x0000001600167308 */ /* 0x000f220000000800 */
[----:B------:R-:W-:Y:S01]  /*ea00*/  HMMA.16816.F32 R28, R8, R6, R28 ;  /* 0x00000006081c723c */ /* 0x000fe2000000181c */
[----:B-1----:R-:W-:Y:S01]  /*ea10*/  F2FP.F16.F32.PACK_AB R4, R2, R21 ;  /* 0x000000150204723e */ /* 0x002fe200000000ff */
[----:B------:R-:W-:Y:S01]  /*ea20*/  FADD.FTZ R25, R25, R26 ;  /* 0x0000001a19197221 */ /* 0x000fe20000010000 */
[----:B------:R-:W-:Y:S01]  /*ea30*/  FADD.FTZ R45, R45, R46 ;  /* 0x0000002e2d2d7221 */ /* 0x000fe20000010000 */
[----:B---3--:R-:W-:-:S02]  /*ea40*/  F2FP.F16.F32.PACK_AB R6, R249, R20 ;  /* 0x00000014f906723e */ /* 0x008fc400000000ff */
[----:B------:R-:W-:Y:S01]  /*ea50*/  FADD.FTZ R25, R24, R25 ;  /* 0x0000001918197221 */ /* 0x000fe20000010000 */
[----:B------:R-:W-:Y:S01]  /*ea60*/  FADD.FTZ R44, R44, R45 ;  /* 0x0000002d2c2c7221 */ /* 0x000fe20000010000 */
[----:B--2---:R-:W-:Y:S02]  /*ea70*/  F2FP.F16.F32.PACK_AB R5, R0, R23 ;  /* 0x000000170005723e */ /* 0x004fe400000000ff */
[----:B------:R-:W-:Y:S01]  /*ea80*/  FADD.FTZ R66, R66, R25 ;  /* 0x0000001942427221 */ /* 0x000fe20000010000 */
[----:B------:R-:W-:Y:S01]  /*ea90*/  FADD.FTZ R44, R67, R44 ;  /* 0x0000002c432c7221 */ /* 0x000fe20000010000 */
[----:B----4-:R-:W-:Y:S02]  /*eaa0*/  F2FP.F16.F32.PACK_AB R7, R33, R22 ;  /* 0x000000162107723e */ /* 0x010fe400000000ff */
[----:B------:R-:W-:Y:S01]  /*eab0*/  FADD.FTZ R65, R65, R66 ;  /* 0x0000004241417221 */ /* 0x000fe20000010000 */
[----:B------:R-:W-:-:S03]  /*eac0*/  FADD.FTZ R23, R23, R44 ;  /* 0x0000002c17177221 */ /* 0x000fc60000010000 */
[----:B------:R-:W-:Y:S01]  /*ead0*/  FADD.FTZ R64, R64, R65 ;  /* 0x0000004140407221 */ /* 0x000fe20000010000 */
[----:B------:R-:W-:Y:S01]  /*eae0*/  FADD.FTZ R23, R0, R23 ;  /* 0x0000001700177221 */ /* 0x000fe20000010000 */
[----:B------:R-:W-:Y:S01]  /*eaf0*/  HMMA.16816.F32 R144, R4, R140, R12 ;  /* 0x0000008c0490723c */ /* 0x000fe2000000180c */
[----:B------:R-:W-:Y:S01]  /*eb00*/  MOV R0, R88 ;  /* 0x0000005800007202 */ /* 0x000fe20000000f00 */
[----:B------:R-:W-:Y:S01]  /*eb10*/  FADD.FTZ R64, R47, R64 ;  /* 0x000000402f407221 */ /* 0x000fe20000010000 */
[----:B------:R-:W-:-:S03]  /*eb20*/  FADD.FTZ R22, R22, R23 ;  /* 0x0000001716167221 */ /* 0x000fc60000010000 */
[----:B------:R-:W-:Y:S01]  /*eb30*/  FADD.FTZ R21, R21, R64 ;  /* 0x0000004015157221 */ /* 0x000fe20000010000 */
[----:B------:R-:W-:Y:S01]  /*eb40*/  FADD.FTZ R250, R33, R22 ;  /* 0x0000001621fa7221 */ /* 0x000fe20000010000 */
[----:B------:R-:W-:Y:S02]  /*eb50*/  HMMA.16816.F32 R136, R4, R132, R36 ;  /* 0x000000840488723c */ /* 0x000fe40000001824 */
[----:B------:R-:W-:Y:S01]  /*eb60*/  FADD.FTZ R21, R2, R21 ;  /* 0x0000001502157221 */ /* 0x000fe20000010000 */
[----:B------:R-:W-:-:S03]  /*eb70*/  MOV R2, R89 ;  /* 0x0000005900027202 */ /* 0x000fc60000000f00 */
[----:B------:R-:W-:Y:S02]  /*eb80*/  FADD.FTZ R20, R20, R21 ;  /* 0x0000001514147221 */ /* 0x000fe40000010000 */
[----:B------:R-:W-:Y:S02]  /*eb90*/  HMMA.16816.F32 R140, R4, R142, R16 ;  /* 0x0000008e048c723c */ /* 0x000fe40000001810 */
[----:B------:R-:W-:-:S06]  /*eba0*/  FADD.FTZ R249, R249, R20 ;  /* 0x00000014f9f97221 */ /* 0x000fcc0000010000 */
[----:B------:R-:W-:-:S15]  /*ebb0*/  HMMA.16816.F32 R132, R4, R134, R28 ;  /* 0x000000860484723c */ /* 0x000fde000000181c */
[----:B------:R-:W-:-:S05]  /*ebc0*/  NOP ;  /* 0x0000000000007918 */ /* 0x000fca0000000000 */
.L_x_628:
        /* <DEDUP_REMOVED lines=13> */
[----:B------:R-:W3:Y:S01]  /*eca0*/  LDCU UR4, c[0x0][0x45c] ;  /* 0x00008b80ff0477ac */ /* 0x000ee20008000800 */
[----:B------:R-:W4:Y:S01]  /*ecb0*/  LDCU.64 UR6, c[0x0][0x3a0] ;  /* 0x00007400ff0677ac */ /* 0x000f220008000a00 */
[----:B------:R-:W1:Y:S09]  /*ecc0*/  LDCU.64 UR8, c[0x0][0x3a8] ;  /* 0x00007500ff0877ac */ /* 0x000e720008000a00 */
.L_x_640:
        /* <DEDUP_REMOVED lines=69> */
[----:B------:R-:W-:Y:S01]  /*f120*/  IMAD.WIDE.U32 R8, R6, UR8, R8 ;  /* 0x0000000806087c25 */ /* 0x000fe2000f8e0008 */
[----:B------:R-:W-:Y:S02]  /*f130*/  SHF.R.S32.HI R5, RZ, 0x1f, R6 ;  /* 0x0000001fff057819 */ /* 0x000fe40000011406 */
[----:B------:R-:W-:Y:S03]  /*f140*/  LEA R234, P0, R8, R2, 0x1 ;  /* 0x0000000208ea7211 */ /* 0x000fe600078008ff */
[----:B------:R-:W-:Y:S04]  /*f150*/  IMAD R5, R5, UR8, RZ ;  /* 0x0000000805057c24 */ /* 0x000fe8000f8e02ff */
[----:B------:R-:W-:Y:S04]  /*f160*/  IMAD R5, R6, UR9, R5 ;  /* 0x0000000906057c24 */ /* 0x000fe8000f8e0205 */
[----:B------:R-:W-:Y:S05]  /*f170*/  IMAD.IADD R5, R9, 0x1, R5 ;  /* 0x0000000109057824 */ /* 0x000fea00078e0205 */
[----:B------:R-:W-:Y:S07]  /*f180*/  LEA.HI.X R235, R8, R0, R5, 0x1, P0 ;  /* 0x0000000008eb7211 */ /* 0x000fee00000f0c05 */
.L_x_637:
[----:B------:R-:W-:Y:S01]  /*f190*/  @!PT LDS RZ, [RZ] ;  /* 0x00000000fffff984 */ /* 0x000fe20000000800 */
[----:B------:R-:W-:Y:S01]  /*f1a0*/  @!PT LDS RZ, [RZ] ;  /* 0x00000000fffff984 */ /* 0x000fe20000000800 */
[----:B------:R-:W-:Y:S01]  /*f1b0*/  @!PT LDS RZ, [RZ] ;  /* 0x00000000fffff984 */ /* 0x000fe20000000800 */
[----:B------:R-:W-:Y:S01]  /*f1c0*/  @!P2 LDGSTS.E.BYPASS.LTC128B.128 [R237+0x5000], desc[UR16][R234.64] ;  /* 0x05000000eaedafae */ /* 0x000fe2000b981a10 */
[C---:B------:R-:W-:Y:S02]  /*f1d0*/  SHF.L.U32 R17, R16.reuse, 0x6, RZ ;  /* 0x0000000610117819 */ /* 0x040fe400000006ff */
[----:B-1----:R-:W-:Y:S02]  /*f1e0*/  SHF.L.U64.HI R18, R16, 0x6, R3 ;  /* 0x0000000610127819 */ /* 0x002fe40000010203 */
[----:B------:R-:W-:Y:S02]  /*f1f0*/  IADD3 R24, P0, PT, R17, R234, RZ ;  /* 0x000000ea11187210 */ /* 0x000fe40007f1e0ff */
[----:B------:R-:W-:Y:S01]  /*f200*/  MOV R2, 0x20 ;  /* 0x0000002000027802 */ /* 0x000fe20000000f00 */
[----:B------:R-:W-:Y:S01]  /*f210*/  @P2 STS.128 [R237+0x5000], RZ ;  /* 0x005000ffed002388 */ /* 0x000fe20000000c00 */
[----:B------:R-:W-:Y:S02]  /*f220*/  IADD3.X R25, PT, PT, R18, R235, RZ, P0, !PT ;  /* 0x000000eb12197210 */ /* 0x000fe400007fe4ff */
[CC--:B------:R-:W-:Y:S02]  /*f230*/  @!P1 LEA R20, P0, R16.reuse, R24.reuse, 0x8 ;  /* 0x0000001810149211 */ /* 0x0c0fe400078040ff */
[C---:B------:R-:W-:Y:S01]  /*f240*/  @!P1 LEA R22, P4, R16.reuse, R24, 0x7 ;  /* 0x0000001810169211 */ /* 0x040fe200078838ff */
[C---:B------:R-:W-:Y:S01]  /*f250*/  @!P1 IMAD.WIDE.U32 R30, R16.reuse, 0xc0, R24 ;  /* 0x000000c0101e9825 */ /* 0x040fe200078e0018 */
[----:B------:R-:W-:Y:S01]  /*f260*/  @!P1 LEA.HI.X R21, R16, R25, R3, 0x8, P0 ;  /* 0x0000001910159211 */ /* 0x000fe200000f4403 */
[----:B------:R-:W-:Y:S01]  /*f270*/  @P1 STS.128 [R237+0x5800], RZ ;  /* 0x005800ffed001388 */ /* 0x000fe20000000c00 */
[----:B------:R-:W-:Y:S01]  /*f280*/  @!P1 IADD3 R32, P0, PT, R24, R17, RZ ;  /* 0x0000001118209210 */ /* 0x000fe20007f1e0ff */
[C---:B------:R-:W-:Y:S01]  /*f290*/  @!P1 IMAD.WIDE.U32 R28, R16.reuse, 0x140, R24 ;  /* 0x00000140101c9825 */ /* 0x040fe200078e0018 */
[CC--:B------:R-:W-:Y:S02]  /*f2a0*/  @!P1 LEA.HI.X R23, R16.reuse, R25.reuse, R3, 0x7, P4 ;  /* 0x0000001910179211 */ /* 0x0c0fe400020f3c03 */
[----:B------:R-:W-:Y:S01]  /*f2b0*/  @!P1 IADD3.X R33, PT, PT, R25, R18, RZ, P0, !PT ;  /* 0x0000001219219210 */ /* 0x000fe200007fe4ff */
[----:B------:R-:W-:Y:S01]  /*f2c0*/  @!P1 IMAD R17, R3, 0xc0, RZ ;  /* 0x000000c003119824 */ /* 0x000fe200078e02ff */
[----:B------:R-:W-:Y:S01]  /*f2d0*/  @!P1 MOV R26, R24 ;  /* 0x00000018001a9202 */ /* 0x000fe20000000f00 */
[----:B------:R-:W-:Y:S01]  /*f2e0*/  @!PT LDS RZ, [RZ] ;  /* 0x00000000fffff984 */ /* 0x000fe20000000800 */
[----:B------:R-:W-:Y:S01]  /*f2f0*/  @!PT LDS RZ, [RZ] ;  /* 0x00000000fffff984 */ /* 0x000fe20000000800 */
[----:B------:R-:W-:Y:S01]  /*f300*/  @!PT LDS RZ, [RZ] ;  /* 0x00000000fffff984 */ /* 0x000fe20000000800 */
[----:B------:R-:W-:Y:S01]  /*f310*/  @!P1 LDGSTS.E.BYPASS.LTC128B.128 [R237+0x5800], desc[UR16][R24.64] ;  /* 0x0580000018ed9fae */ /* 0x000fe2000b981a10 */
[----:B------:R-:W-:Y:S02]  /*f320*/  @!P1 MOV R27, R25 ;  /* 0x00000019001b9202 */ /* 0x000fe40000000f00 */
[----:B------:R-:W-:Y:S01]  /*f330*/  @!P1 IADD3 R31, PT, PT, R17, R31, RZ ;  /* 0x0000001f111f9210 */ /* 0x000fe20007ffe0ff */
[----:B------:R-:W-:Y:S04]  /*f340*/  @!P1 IMAD.WIDE.U32 R26, R16, 0x180, R26 ;  /* 0x00000180101a9825 */ /* 0x000fe800078e001a */
[----:B------:R-:W-:Y:S01]  /*f350*/  @P1 STS.128 [R237+0x6000], RZ ;  /* 0x006000ffed001388 */ /* 0x000fe20000000c00 */
[C---:B------:R-:W-:Y:S02]  /*f360*/  @!P1 IMAD R16, R3.reuse, 0x140, RZ ;  /* 0x0000014003109824 */ /* 0x040fe400078e02ff */
[----:B------:R-:W-:Y:S03]  /*f370*/  @!P1 IMAD R3, R3, 0x180, RZ ;  /* 0x0000018003039824 */ /* 0x000fe600078e02ff */
[----:B------:R-:W-:Y:S02]  /*f380*/  @!P1 IADD3 R29, PT, PT, R16, R29, RZ ;  /* 0x0000001d101d9210 */ /* 0x000fe40007ffe0ff */
[----:B------:R-:W-:Y:S01]  /*f390*/  @!PT LDS RZ, [RZ] ;  /* 0x00000000fffff984 */ /* 0x000fe20000000800 */
[----:B------:R-:W-:Y:S01]  /*f3a0*/  @!PT LDS RZ, [RZ] ;  /* 0x00000000fffff984 */ /* 0x000fe20000000800 */
[----:B------:R-:W-:Y:S01]  /*f3b0*/  @!PT LDS RZ, [RZ] ;  /* 0x00000000fffff984 */ /* 0x000fe20000000800 */
[----:B------:R-:W-:Y:S01]  /*f3c0*/  @!P1 LDGSTS.E.BYPASS.LTC128B.128 [R237+0x6000], desc[UR16][R32.64] ;  /* 0x0600000020ed9fae */ /* 0x000fe2000b981a10 */
[----:B------:R-:W-:Y:S07]  /*f3d0*/  @!P1 IADD3 R27, PT, PT, R3, R27, RZ ;  /* 0x0000001b031b9210 */ /* 0x000fee0007ffe0ff */
[----:B------:R-:W-:Y:S08]  /*f3e0*/  @P1 STS.128 [R237+0x6800], RZ ;  /* 0x006800ffed001388 */ /* 0x000ff00000000c00 */
[----:B------:R-:W-:Y:S01]  /*f3f0*/  @!PT LDS RZ, [RZ] ;  /* 0x00000000fffff984 */ /* 0x000fe20000000800 */
[----:B------:R-:W-:Y:S01]  /*f400*/  @!PT LDS RZ, [RZ] ;  /* 0x00000000fffff984 */ /* 0x000fe20000000800 */
[----:B------:R-:W-:Y:S01]  /*f410*/  @!PT LDS RZ, [RZ] ;  /* 0x00000000fffff984 */ /* 0x000fe20000000800 */
[----:B------:R-:W-:Y:S08]  /*f420*/  @!P1 LDGSTS.E.BYPASS.LTC128B.128 [R237+0x6800], desc[UR16][R22.64] ;  /* 0x0680000016ed9fae */ /* 0x000ff0000b981a10 */
        /* <DEDUP_REMOVED lines=9> */
[----:B------:R1:W-:Y:S08]  /*f4c0*/  @!P1 LDGSTS.E.BYPASS.LTC128B.128 [R237+0x7800], desc[UR16][R20.64] ;  /* 0x0780000014ed9fae */ /* 0x0003f0000b981a10 */
        /* <DEDUP_REMOVED lines=10> */
[----:B------:R-:W-:Y:S08]  /*f570*/  LDSM.16.M88.4 R152, [R229] ;  /* 0x00000000e598783b */ /* 0x000ff00000000200 */
[----:B------:R-:W0:Y:S08]  /*f580*/  LDGDEPBAR ;  /* 0x00000000000079af */ /* 0x000e300000000000 */
[----:B------:R-:W2:Y:S08]  /*f590*/  LDSM.16.M88.4 R156, [R228+0x1000] ;  /* 0x00100000e49c783b */ /* 0x000eb00000000200 */
[----:B------:R-:W3:Y:S08]  /*f5a0*/  LDSM.16.M88.4 R160, [R228+0x1400] ;  /* 0x00140000e4a0783b */ /* 0x000ef00000000200 */
[----:B------:R-:W1:Y:S08]  /*f5b0*/  LDSM.16.M88.4 R164, [R228+0x1800] ;  /* 0x00180000e4a4783b */ /* 0x000e700000000200 */
[----:B------:R-:W4:Y:S08]  /*f5c0*/  LDSM.16.M88.4 R168, [R228+0x1c00] ;  /* 0x001c0000e4a8783b */ /* 0x000f300000000200 */
        /* <DEDUP_REMOVED lines=11> */
[----:B------:R-:W4:Y:S01]  /*f680*/  LDSM.16.M88.4 R216, [R228+0x4c00] ;  /* 0x004c0000e4d8783b */ /* 0x000f220000000200 */
[----:B------:R-:W5:Y:S02]  /*f690*/  S2R R148, SR_TID.X ;  /* 0x0000000000947919 */ /* 0x000f640000002100 */
[----:B-----5:R-:W-:Y:S01]  /*f6a0*/  LOP3.LUT P0, R251, R148, 0x4, RZ, 0xc0, !PT ;  /* 0x0000000494fb7812 */ /* 0x020fe2000780c0ff */
[C---:B--2---:R-:W-:Y:S03]  /*f6b0*/  HMMA.16816.F32 R4, R152.reuse, R156, RZ ;  /* 0x0000009c9804723c */ /* 0x044fe600000018ff */
[----:B------:R-:W-:Y:S02]  /*f6c0*/  SEL R2, R2, 0xffffffe0, !P0 ;  /* 0xffffffe002027807 */ /* 0x000fe40004000000 */
[----:B------:R-:W-:Y:S02]  /*f6d0*/  ISETP.NE.AND P0, PT, R246, 0x1, PT ;  /* 0x00000001f600780c */ /* 0x000fe40003f05270 */
[-C--:B------:R-:W-:Y:S01]  /*f6e0*/  IADD3 R220, PT, PT, R229, R2.reuse, RZ ;  /* 0x00000002e5dc7210 */ /* 0x080fe20007ffe0ff */
[C---:B------:R-:W-:Y:S01]  /*f6f0*/  HMMA.16816.F32 R8, R152.reuse, R158, RZ ;  /* 0x0000009e9808723c */ /* 0x040fe200000018ff */
[----:B------:R-:W-:Y:S04]  /*f700*/  IADD3 R0, PT, PT, R228, R2, RZ ;  /* 0x00000002e4007210 */ /* 0x000fe80007ffe0ff */
[----:B------:R-:W-:Y:S03]  /*f710*/  LDSM.16.M88.4 R220, [R220] ;  /* 0x00000000dcdc783b */ /* 0x000fe60000000200 */
[C---:B---3--:R-:W-:Y:S05]  /*f720*/  HMMA.16816.F32 R12, R152.reuse, R160, RZ ;  /* 0x000000a0980c723c */ /* 0x048fea00000018ff */
[----:B------:R-:W2:Y:S03]  /*f730*/  LDSM.16.M88.4 R224, [R0+0x1000] ;  /* 0x0010000000e0783b */ /* 0x000ea60000000200 */
[C---:B------:R-:W-:Y:S05]  /*f740*/  HMMA.16816.F32 R16, R152.reuse, R162, RZ ;  /* 0x000000a29810723c */ /* 0x040fea00000018ff */
[----:B------:R-:W-:Y:S03]  /*f750*/  LDSM.16.M88.4 R156, [R0+0x1800] ;  /* 0x00180000009c783b */ /* 0x000fe60000000200 */
[C---:B-1----:R-:W-:Y:S08]  /*f760*/  HMMA.16816.F32 R20, R152.reuse, R164, RZ ;  /* 0x000000a49814723c */ /* 0x042ff000000018ff */
[C---:B------:R-:W-:Y:S08]  /*f770*/  HMMA.16816.F32 R24, R152.reuse, R166, RZ ;  /* 0x000000a69818723c */ /* 0x040ff000000018ff */
[C---:B----4-:R-:W-:Y:S08]  /*f780*/  HMMA.16816.F32 R28, R152.reuse, R168, RZ ;  /* 0x000000a8981c723c */ /* 0x050ff000000018ff */
        /* <DEDUP_REMOVED lines=24> */
[----:B------:R-:W-:Y:S01]  /*f910*/  HMMA.16816.F32 R128, R152, R218, RZ ;  /* 0x000000da9880723c */ /* 0x000fe200000018ff */
[----:B------:R-:W1:Y:S07]  /*f920*/  LDSM.16.M88.4 R152, [R0+0x1400] ;  /* 0x001400000098783b */ /* 0x000e6e0000000200 */
[C---:B--2---:R-:W-:Y:S08]  /*f930*/  HMMA.16816.F32 R4, R220.reuse, R224, R4 ;  /* 0x000000e0dc04723c */ /* 0x044ff00000001804 */
[C---:B------:R-:W-:Y:S11]  /*f940*/  HMMA.16816.F32 R8, R220.reuse, R226, R8 ;  /* 0x000000e2dc08723c */ /* 0x040ff60000001808 */
[----:B------:R-:W-:Y:S01]  /*f950*/  FMUL.FTZ R3, R4, UR5 ;  /* 0x0000000504037c20 */ /* 0x000fe20008410000 */
[----:B------:R-:W-:Y:S01]  /*f960*/  FMUL.FTZ R163, R5, UR5 ;  /* 0x0000000505a37c20 */ /* 0x000fe20008410000 */
[----:B------:R-:W-:Y:S01]  /*f970*/  FMUL.FTZ R162, R7, UR5 ;  /* 0x0000000507a27c20 */ /* 0x000fe20008410000 */
[----:B------:R-:W-:Y:S02]  /*f980*/  FMUL.FTZ R252, R6, UR5 ;  /* 0x0000000506fc7c20 */ /* 0x000fe40008410000 */
[----:B------:R-:W-:Y:S03]  /*f990*/  MUFU.TANH R2, R163 ;  /* 0x000000a300027308 */ /* 0x000fe60000002400 */
[----:B------:R-:W-:Y:S01]  /*f9a0*/  FMUL.FTZ R233, R8, UR5 ;  /* 0x0000000508e97c20 */ /* 0x000fe20008410000 */
[----:B------:R-:W-:Y:S01]  /*f9b0*/  FMUL.FTZ R9, R9, UR5 ;  /* 0x0000000509097c20 */ /* 0x000fe20008410000 */
[----:B------:R-:W-:Y:S05]  /*f9c0*/  FMUL.FTZ R10, R10, UR5 ;  /* 0x000000050a0a7c20 */ /* 0x000fea0008410000 */
[----:B------:R-:W-:Y:S01]  /*f9d0*/  MUFU.TANH R8, R233 ;  /* 0x000000e900087308 */ /* 0x000fe20000002400 */
[C---:B-1----:R-:W-:Y:S09]  /*f9e0*/  HMMA.16816.F32 R12, R220.reuse, R152, R12 ;  /* 0x00000098dc0c723c */ /* 0x042ff2000000180c */
[----:B------:R-:W1:Y:S01]  /*f9f0*/  MUFU.TANH R3, R3 ;  /* 0x0000000300037308 */ /* 0x000e620000002400 */
[C---:B------:R-:W-:Y:S01]  /*fa00*/  HMMA.16816.F32 R16, R220.reuse, R154, R16 ;  /* 0x0000009adc10723c */ /* 0x040fe20000001810 */
[----:B------:R-:W2:Y:S08]  /*fa10*/  LDSM.16.M88.4 R152, [R0+0x1c00] ;  /* 0x001c00000098783b */ /* 0x000eb00000000200 */
[----:B------:R3:W-:Y:S01]  /*fa20*/  MUFU.TANH R6, R252 ;  /* 0x000000fc00067308 */ /* 0x0007e20000002400 */
[C---:B------:R-:W-:Y:S03]  /*fa30*/  HMMA.16816.F32 R20, R220.reuse, R156, R20 ;  /* 0x0000009cdc14723c */ /* 0x040fe60000001814 */
[----:B------:R-:W-:Y:S01]  /*fa40*/  FMUL.FTZ R13, R13, UR5 ;  /* 0x000000050d0d7c20 */ /* 0x000fe20008410000 */
[----:B------:R-:W-:Y:S01]  /*fa50*/  FMUL.FTZ R14, R14, UR5 ;  /* 0x000000050e0e7c20 */ /* 0x000fe20008410000 */
[----:B------:R-:W-:Y:S04]  /*fa60*/  FMUL.FTZ R15, R15, UR5 ;  /* 0x000000050f0f7c20 */ /* 0x000fe80008410000 */
[----:B------:R-:W-:Y:S01]  /*fa70*/  MUFU.TANH R10, R10 ;  /* 0x0000000a000a7308 */ /* 0x000fe20000002400 */
[C---:B------:R-:W-:Y:S01]  /*fa80*/  HMMA.16816.F32 R24, R220.reuse, R158, R24 ;  /* 0x0000009edc18723c */ /* 0x040fe20000001818 */
[----:B-1----:R1:W-:Y:S02]  /*fa90*/  STL [R1+0x8], R3 ;  /* 0x0000080301007387 */ /* 0x0023e40000100800 */
[----:B------:R-:W-:Y:S01]  /*faa0*/  FMUL.FTZ R17, R17, UR5 ;  /* 0x0000000511117c20 */ /* 0x000fe20008410000 */
[----:B------:R-:W-:Y:S01]  /*fab0*/  FMUL.FTZ R18, R18, UR5 ;  /* 0x0000000512127c20 */ /* 0x000fe20008410000 */
[----:B------:R4:W-:Y:S01]  /*fac0*/  STL [R1+0x4], R2 ;  /* 0x0000040201007387 */ /* 0x0009e20000100800 */
[----:B------:R-:W-:Y:S03]  /*fad0*/  FMUL.FTZ R19, R19, UR5 ;  /* 0x0000000513137c20 */ /* 0x000fe60008410000 */
[----:B------:R-:W-:Y:S01]  /*fae0*/  MUFU.TANH R156, R17 ;  /* 0x00000011009c7308 */ /* 0x000fe20000002400 */
[----:B------:R-:W-:Y:S01]  /*faf0*/  FMUL.FTZ R233, R16, UR5 ;  /* 0x0000000510e97c20 */ /* 0x000fe20008410000 */
[----:B---3--:R-:W-:Y:S01]  /*fb00*/  FMUL.FTZ R252, R11, UR5 ;  /* 0x000000050bfc7c20 */ /* 0x008fe20008410000 */
[----:B------:R-:W-:Y:S01]  /*fb10*/  FMUL.FTZ R20, R20, UR5 ;  /* 0x0000000514147c20 */ /* 0x000fe20008410000 */
[----:B------:R-:W-:Y:S01]  /*fb20*/  FMUL.FTZ R21, R21, UR5 ;  /* 0x0000000515157c20 */ /* 0x000fe20008410000 */
[----:B------:R-:W-:Y:S01]  /*fb30*/  FMUL.FTZ R22, R22, UR5 ;  /* 0x0000000516167c20 */ /* 0x000fe20008410000 */
[----:B------:R-:W-:Y:S04]  /*fb40*/  FMUL.FTZ R23, R23, UR5 ;  /* 0x0000000517177c20 */ /* 0x000fe80008410000 */
[----:B------:R-:W-:Y:S01]  /*fb50*/  MUFU.TANH R208, R18 ;  /* 0x0000001200d07308 */ /* 0x000fe20000002400 */
[----:B------:R-:W-:Y:S01]  /*fb60*/  FMUL.FTZ R26, R26, UR5 ;  /* 0x000000051a1a7c20 */ /* 0x000fe20008410000 */
[----:B------:R-:W-:Y:S01]  /*fb70*/  FMUL.FTZ R27, R27, UR5 ;  /* 0x000000051b1b7c20 */ /* 0x000fe20008410000 */
[----:B------:R-:W-:Y:S07]  /*fb80*/  FMUL.FTZ R25, R25, UR5 ;  /* 0x0000000519197c20 */ /* 0x000fee0008410000 */
[----:B------:R3:W-:Y:S01]  /*fb90*/  MUFU.TANH R212, R19 ;  /* 0x0000001300d47308 */ /* 0x0007e20000002400 */
[C---:B--2---:R-:W-:Y:S03]  /*fba0*/  HMMA.16816.F32 R28, R220.reuse, R152, R28 ;  /* 0x00000098dc1c723c */ /* 0x044fe6000000181c */
[----:B-1----:R-:W-:Y:S06]  /*fbb0*/  FMUL.FTZ R3, R12, UR5 ;  /* 0x000000050c037c20 */ /* 0x002fec0008410000 */
[----:B------:R-:W-:Y:S01]  /*fbc0*/  MUFU.TANH R188, R20 ;  /* 0x0000001400bc7308 */ /* 0x000fe20000002400 */
[C---:B------:R-:W-:Y:S09]  /*fbd0*/  HMMA.16816.F32 R32, R220.reuse, R154, R32 ;  /* 0x0000009adc20723c */ /* 0x040ff20000001820 */
[----:B------:R-:W-:Y:S01]  /*fbe0*/  MUFU.TANH R196, R21 ;  /* 0x0000001500c47308 */ /* 0x000fe20000002400 */
[----:B---3--:R-:W1:Y:S01]  /*fbf0*/  LDSM.16.M88.4 R16, [R0+0x2000] ;  /* 0x002000000010783b */ /* 0x008e620000000200 */
[----:B------:R-:W-:Y:S01]  /*fc00*/  FMUL.FTZ R28, R28, UR5 ;  /* 0x000000051c1c7c20 */ /* 0x000fe20008410000 */
[----:B------:R-:W-:Y:S01]  /*fc10*/  FMUL.FTZ R29, R29, UR5 ;  /* 0x000000051d1d7c20 */ /* 0x000fe20008410000 */
[----:B------:R-:W-:Y:S06]  /*fc20*/  FMUL.FTZ R30, R30, UR5 ;  /* 0x000000051e1e7c20 */ /* 0x000fec0008410000 */
[----:B------:R-:W-:Y:S01]  /*fc30*/  MUFU.TANH R227, R22 ;  /* 0x0000001600e37308 */ /* 0x000fe20000002400 */
[----:B------:R-:W-:Y:S01]  /*fc40*/  FMUL.FTZ R31, R31, UR5 ;  /* 0x000000051f1f7c20 */ /* 0x000fe20008410000 */
[----:B------:R-:W-:Y:S01]  /*fc50*/  FMUL.FTZ R33, R33, UR5 ;  /* 0x0000000521217c20 */ /* 0x000fe20008410000 */
[----:B------:R-:W-:Y:S01]  /*fc60*/  FMUL.FTZ R34, R34, UR5 ;  /* 0x0000000522227c20 */ /* 0x000fe20008410000 */
[----:B------:R-:W-:Y:S06]  /*fc70*/  FMUL.FTZ R35, R35, UR5 ;  /* 0x0000000523237c20 */ /* 0x000fec0008410000 */
[----:B------:R2:W-:Y:S10]  /*fc80*/  MUFU.TANH R161, R23 ;  /* 0x0000001700a17308 */ /* 0x0005f40000002400 */
[----:B------:R3:W-:Y:S10]  /*fc90*/  MUFU.TANH R11, R3 ;  /* 0x00000003000b7308 */ /* 0x0007f40000002400 */
[----:B----4-:R-:W4:Y:S01]  /*fca0*/  MUFU.TANH R2, R162 ;  /* 0x000000a200027308 */ /* 0x010f220000002400 */
[----:B--2---:R-:W2:Y:S09]  /*fcb0*/  LDSM.16.M88.4 R20, [R0+0x2400] ;  /* 0x002400000014783b */ /* 0x004eb20000000200 */
[----:B------:R-:W-:Y:S01]  /*fcc0*/  MUFU.TANH R184, R26 ;  /* 0x0000001a00b87308 */ /* 0x000fe20000002400 */
[C---:B-1----:R-:W-:Y:S03]  /*fcd0*/  HMMA.16816.F32 R36, R220.reuse, R16, R36 ;  /* 0x00000010dc24723c */ /* 0x042fe60000001824 */
[----:B---3--:R-:W-:Y:S06]  /*fce0*/  FMUL.FTZ R3, R24, UR5 ;  /* 0x0000000518037c20 */ /* 0x008fec0008410000 */
[----:B------:R-:W-:Y:S01]  /*fcf0*/  MUFU.TANH R192, R27 ;  /* 0x0000001b00c07308 */ /* 0x000fe20000002400 */
[----:B----4-:R1:W-:Y:S01]  /*fd00*/  STL [R1], R2 ;  /* 0x0000000201007387 */ /* 0x0103e20000100800 */
[C---:B------:R-:W-:Y:S03]  /*fd10*/  HMMA.16816.F32 R40, R220.reuse, R18, R40 ;  /* 0x00000012dc28723c */ /* 0x040fe60000001828 */
[----:B------:R-:W3:Y:S05]  /*fd20*/  LDSM.16.M88.4 R16, [R0+0x2800] ;  /* 0x002800000010783b */ /* 0x000eea0000000200 */
[----:B------:R4:W-:Y:S01]  /*fd30*/  MUFU.TANH R200, R3 ;  /* 0x0000000300c87308 */ /* 0x0009e20000002400 */
[----:B------:R-:W-:Y:S01]  /*fd40*/  FMUL.FTZ R36, R36, UR5 ;  /* 0x0000000524247c20 */ /* 0x000fe20008410000 */
[----:B------:R-:W-:Y:S01]  /*fd50*/  FMUL.FTZ R37, R37, UR5 ;  /* 0x0000000525257c20 */ /* 0x000fe20008410000 */
[----:B------:R-:W-:Y:S07]  /*fd60*/  FMUL.FTZ R38, R38, UR5 ;  /* 0x0000000526267c20 */ /* 0x000fee0008410000 */
[----:B------:R-:W-:Y:S01]  /*fd70*/  MUFU.TANH R176, R25 ;  /* 0x0000001900b07308 */ /* 0x000fe20000002400 */
[----:B------:R-:W-:Y:S01]  /*fd80*/  FMUL.FTZ R39, R39, UR5 ;  /* 0x0000000527277c20 */ /* 0x000fe20008410000 */
[----:B------:R-:W-:Y:S01]  /*fd90*/  FMUL.FTZ R41, R41, UR5 ;  /* 0x0000000529297c20 */ /* 0x000fe20008410000 */
[----:B------:R-:W-:Y:S07]  /*fda0*/  FMUL.FTZ R42, R42, UR5 ;  /* 0x000000052a2a7c20 */ /* 0x000fee0008410000 */
[----:B------:R-:W-:Y:S01]  /*fdb0*/  MUFU.TANH R216, R13 ;  /* 0x0000000d00d87308 */ /* 0x000fe20000002400 */
[----:B------:R-:W-:Y:S01]  /*fdc0*/  FMUL.FTZ R43, R43, UR5 ;  /* 0x000000052b2b7c20 */ /* 0x000fe20008410000 */
[C---:B--2---:R-:W-:Y:S03]  /*fdd0*/  HMMA.16816.F32 R44, R220.reuse, R20, R44 ;  /* 0x00000014dc2c723c */ /* 0x044fe6000000182c */
[----:B----4-:R-:W-:Y:S05]  /*fde0*/  FMUL.FTZ R3, R32, UR5 ;  /* 0x0000000520037c20 */ /* 0x010fea0008410000 */
[----:B-1----:R-:W1:Y:S01]  /*fdf0*/  MUFU.TANH R2, R9 ;  /* 0x0000000900027308 */ /* 0x002e620000002400 */
[C---:B------:R-:W-:Y:S01]  /*fe00*/  HMMA.16816.F32 R48, R220.reuse, R22, R48 ;  /* 0x00000016dc30723c */ /* 0x040fe20000001830 */
[----:B------:R-:W2:Y:S08]  /*fe10*/  LDSM.16.M88.4 R20, [R0+0x2c00] ;  /* 0x002c00000014783b */ /* 0x000eb00000000200 */
[----:B------:R4:W-:Y:S01]  /*fe20*/  MUFU.TANH R219, R3 ;  /* 0x0000000300db7308 */ /* 0x0009e20000002400 */
[----:B------:R-:W-:Y:S01]  /*fe30*/  FMUL.FTZ R44, R44, UR5 ;  /* 0x000000052c2c7c20 */ /* 0x000fe20008410000 */
[C---:B---3--:R-:W-:Y:S08]  /*fe40*/  HMMA.16816.F32 R52, R220.reuse, R16, R52 ;  /* 0x00000010dc34723c */ /* 0x048ff00000001834 */
[----:B------:R-:W-:Y:S01]  /*fe50*/  MUFU.TANH R160, R14 ;  /* 0x0000000e00a07308 */ /* 0x000fe20000002400 */
[----:B------:R-:W-:Y:S01]  /*fe60*/  FMUL.FTZ R45, R45, UR5 ;  /* 0x000000052d2d7c20 */ /* 0x000fe20008410000 */
[----:B-1----:R1:W-:Y:S01]  /*fe70*/  STL [R1+0xc], R2 ;  /* 0x00000c0201007387 */ /* 0x0023e20000100800 */
[----:B------:R-:W-:Y:S01]  /*fe80*/  FMUL.FTZ R46, R46, UR5 ;  /* 0x000000052e2e7c20 */ /* 0x000fe20008410000 */
[----:B------:R-:W-:Y:S01]  /*fe90*/  FMUL.FTZ R47, R47, UR5 ;  /* 0x000000052f2f7c20 */ /* 0x000fe20008410000 */
[----:B------:R-:W-:Y:S01]  /*fea0*/  FMUL.FTZ R49, R49, UR5 ;  /* 0x0000000531317c20 */ /* 0x000fe20008410000 */
[C---:B------:R-:W-:Y:S01]  /*feb0*/  HMMA.16816.F32 R56, R220.reuse, R18, R56 ;  /* 0x00000012dc38723c */ /* 0x040fe20000001838 */
[----:B------:R-:W3:Y:S03]  /*fec0*/  LDSM.16.M88.4 R16, [R0+0x3000] ;  /* 0x003000000010783b */ /* 0x000ee60000000200 */
[----:B------:R-:W-:Y:S01]  /*fed0*/  MUFU.TANH R204, R15 ;  /* 0x0000000f00cc7308 */ /* 0x000fe20000002400 */
[----:B------:R-:W-:Y:S01]  /*fee0*/  FMUL.FTZ R50, R50, UR5 ;  /* 0x0000000532327c20 */ /* 0x000fe20008410000 */
[----:B----4-:R-:W-:Y:S01]  /*fef0*/  FMUL.FTZ R3, R40, UR5 ;  /* 0x0000000528037c20 */ /* 0x010fe20008410000 */
[----:B------:R-:W-:Y:S07]  /*ff00*/  FMUL.FTZ R51, R51, UR5 ;  /* 0x0000000533337c20 */ /* 0x000fee0008410000 */
[----:B------:R4:W-:Y:S01]  /*ff10*/  MUFU.TANH R172, R3 ;  /* 0x0000000300ac7308 */ /* 0x0009e20000002400 */
[----:B------:R-:W-:Y:S01]  /*ff20*/  FMUL.FTZ R52, R52, UR5 ;  /* 0x0000000534347c20 */ /* 0x000fe20008410000 */
[----:B------:R-:W-:Y:S01]  /*ff30*/  FMUL.FTZ R53, R53, UR5 ;  /* 0x0000000535357c20 */ /* 0x000fe20008410000 */
[----:B------:R-:W-:Y:S01]  /*ff40*/  FMUL.FTZ R54, R54, UR5 ;  /* 0x0000000536367c20 */ /* 0x000fe20008410000 */
[----:B------:R-:W-:Y:S06]  /*ff50*/  FMUL.FTZ R55, R55, UR5 ;  /* 0x0000000537377c20 */ /* 0x000fec0008410000 */
[----:B------:R-:W-:Y:S01]  /*ff60*/  MUFU.TANH R195, R49 ;  /* 0x0000003100c37308 */ /* 0x000fe20000002400 */
[----:B------:R-:W-:Y:S01]  /*ff70*/  FMUL.FTZ R57, R57, UR5 ;  /* 0x0000000539397c20 */ /* 0x000fe20008410000 */
[----:B------:R-:W-:Y:S01]  /*ff80*/  FMUL.FTZ R58, R58, UR5 ;  /* 0x000000053a3a7c20 */ /* 0x000fe20008410000 */
[C---:B--2---:R-:W-:Y:S03]  /*ff90*/  HMMA.16816.F32 R60, R220.reuse, R20, R60 ;  /* 0x00000014dc3c723c */ /* 0x044fe6000000183c */
[----:B------:R-:W-:Y:S04]  /*ffa0*/  FMUL.FTZ R59, R59, UR5 ;  /* 0x000000053b3b7c20 */ /* 0x000fe80008410000 */
[----:B-1----:R-:W1:Y:S01]  /*ffb0*/  MUFU.TANH R2, R252 ;  /* 0x000000fc00027308 */ /* 0x002e620000002400 */
[----:B----4-:R-:W-:Y:S01]  /*ffc0*/  FMUL.FTZ R3, R48, UR5 ;  /* 0x0000000530037c20 */ /* 0x010fe20008410000 */
[C---:B------:R-:W-:Y:S01]  /*ffd0*/  HMMA.16816.F32 R64, R220.reuse, R22, R64 ;  /* 0x00000016dc40723c */ /* 0x040fe20000001840 */
[----:B------:R-:W2:Y:S07]  /*ffe0*/  LDSM.16.M88.4 R20, [R0+0x3400] ;  /* 0x003400000014783b */ /* 0x000eae0000000200 */
[----:B------:R4:W2:Y:S02]  /*fff0*/  MUFU.TANH R207, R3 ;  /* 0x0000000300cf7308 */ /* 0x0008a40000002400 */
[----:B------:R-:W-:Y:S01]  /*10000*/  FMUL.FTZ R63, R63, UR5 ;  /* 0x000000053f3f7c20 */ /* 0x000fe20008410000 */
[C---:B---3--:R-:W-:Y:S07]  /*10010*/  HMMA.16816.F32 R68, R220.reuse, R16, R68 ;  /* 0x00000010dc44723c */ /* 0x048fee0000001844 */
[----:B------:R-:W3:Y:S01]  /*10020*/  MUFU.TANH R199, R50 ;  /* 0x0000003200c77308 */ /* 0x000ee20000002400 */
[----:B-1----:R-:W-:Y:S01]  /*10030*/  STL [R1+0x10], R2 ;  /* 0x0000100201007387 */ /* 0x002fe20000100800 */
[----:B------:R-:W-:Y:S01]  /*10040*/  FMUL.FTZ R27, R60, UR5 ;  /* 0x000000053c1b7c20 */ /* 0x000fe20008410000 */
[----:B------:R-:W-:Y:S01]  /*10050*/  FMUL.FTZ R26, R62, UR5 ;  /* 0x000000053e1a7c20 */ /* 0x000fe20008410000 */
[----:B------:R-:W-:Y:S01]  /*10060*/  FMUL.FTZ R25, R61, UR5 ;  /* 0x000000053d197c20 */ /* 0x000fe20008410000 */
[----:B------:R-:W-:Y:S01]  /*10070*/  FMUL.FTZ R65, R65, UR5 ;  /* 0x0000000541417c20 */ /* 0x000fe20008410000 */
[C---:B------:R-:W-:Y:S04]  /*10080*/  HMMA.16816.F32 R72, R220.reuse, R18, R72 ;  /* 0x00000012dc48723c */ /* 0x040fe80000001848 */
[----:B------:R-:W1:Y:S01]  /*10090*/  MUFU.TANH R203, R51 ;  /* 0x0000003300cb7308 */ /* 0x000e620000002400 */
[----:B------:R-:W5:Y:S01]  /*100a0*/  LDSM.16.M88.4 R16, [R0+0x3800] ;  /* 0x003800000010783b */ /* 0x000f620000000200 */
[----:B----4-:R-:W-:Y:S01]  /*100b0*/  FMUL.FTZ R3, R56, UR5 ;  /* 0x0000000538037c20 */ /* 0x010fe20008410000 */
[----:B------:R-:W-:Y:S01]  /*100c0*/  FMUL.FTZ R67, R67, UR5 ;  /* 0x0000000543437c20 */ /* 0x000fe20008410000 */
[----:B------:R-:W-:Y:S06]  /*100d0*/  FMUL.FTZ R66, R66, UR5 ;  /* 0x0000000542427c20 */ /* 0x000fec0008410000 */
[----:B------:R4:W1:Y:S01]  /*100e0*/  MUFU.TANH R187, R3 ;  /* 0x0000000300bb7308 */ /* 0x0008620000002400 */
[----:B------:R-:W-:Y:S01]  /*100f0*/  FMUL.FTZ R68, R68, UR5 ;  /* 0x0000000544447c20 */ /* 0x000fe20008410000 */
[----:B------:R-:W-:Y:S01]  /*10100*/  FMUL.FTZ R69, R69, UR5 ;  /* 0x0000000545457c20 */ /* 0x000fe20008410000 */
[----:B------:R-:W-:Y:S01]  /*10110*/  FMUL.FTZ R70, R70, UR5 ;  /* 0x0000000546467c20 */ /* 0x000fe20008410000 */
[----:B------:R-:W-:Y:S06]  /*10120*/  FMUL.FTZ R71, R71, UR5 ;  /* 0x0000000547477c20 */ /* 0x000fec0008410000 */
[----:B------:R-:W1:Y:S01]  /*10130*/  MUFU.TANH R197, R52 ;  /* 0x0000003400c57308 */ /* 0x000e620000002400 */
[----:B------:R-:W-:Y:S01]  /*10140*/  FMUL.FTZ R73, R73, UR5 ;  /* 0x0000000549497c20 */ /* 0x000fe20008410000 */
[----:B------:R-:W-:Y:S01]  /*10150*/  FMUL.FTZ R74, R74, UR5 ;  /* 0x000000054a4a7c20 */ /* 0x000fe20008410000 */
[C---:B--2---:R-:W-:Y:S03]  /*10160*/  HMMA.16816.F32 R76, R220.reuse, R20, R76 ;  /* 0x00000014dc4c723c */ /* 0x044fe6000000184c */
[----:B------:R-:W-:Y:S04]  /*10170*/  FMUL.FTZ R75, R75, UR5 ;  /* 0x000000054b4b7c20 */ /* 0x000fe80008410000 */
[----:B------:R-:W2:Y:S01]  /*10180*/  MUFU.TANH R191, R53 ;  /* 0x0000003500bf7308 */ /* 0x000ea20000002400 */
[----:B----4-:R-:W-:Y:S01]  /*10190*/  FMUL.FTZ R3, R64, UR5 ;  /* 0x0000000540037c20 */ /* 0x010fe20008410000 */
[C---:B------:R-:W-:Y:S01]  /*101a0*/  HMMA.16816.F32 R80, R220.reuse, R22, R80 ;  /* 0x00000016dc50723c */ /* 0x040fe20000001850 */
[----:B------:R-:W4:Y:S07]  /*101b0*/  LDSM.16.M88.4 R20, [R0+0x3c00] ;  /* 0x003c00000014783b */ /* 0x000f2e0000000200 */
[----:B------:R3:W1:Y:S02]  /*101c0*/  MUFU.TANH R183, R3 ;  /* 0x0000000300b77308 */ /* 0x0006640000002400 */
[----:B------:R-:W-:Y:S08]  /*101d0*/  FMUL.FTZ R76, R76, UR5 ;  /* 0x000000054c4c7c20 */ /* 0x000ff00008410000 */
[----:B------:R-:W1:Y:S01]  /*101e0*/  MUFU.TANH R193, R54 ;  /* 0x0000003600c17308 */ /* 0x000e620000002400 */
[C---:B-----5:R-:W-:Y:S03]  /*101f0*/  HMMA.16816.F32 R84, R220.reuse, R16, R84 ;  /* 0x00000010dc54723c */ /* 0x060fe60000001854 */
[----:B------:R-:W-:Y:S01]  /*10200*/  FMUL.FTZ R77, R77, UR5 ;  /* 0x000000054d4d7c20 */ /* 0x000fe20008410000 */
[----:B------:R-:W-:Y:S01]  /*10210*/  FMUL.FTZ R78, R78, UR5 ;  /* 0x000000054e4e7c20 */ /* 0x000fe20008410000 */
[----:B------:R-:W-:Y:S01]  /*10220*/  FMUL.FTZ R79, R79, UR5 ;  /* 0x000000054f4f7c20 */ /* 0x000fe20008410000 */
[----:B------:R-:W-:Y:S03]  /*10230*/  FMUL.FTZ R81, R81, UR5 ;  /* 0x0000000551517c20 */ /* 0x000fe60008410000 */
[----:B------:R-:W1:Y:S01]  /*10240*/  MUFU.TANH R226, R55 ;  /* 0x0000003700e27308 */ /* 0x000e620000002400 */
[C---:B------:R-:W-:Y:S01]  /*10250*/  HMMA.16816.F32 R88, R220.reuse, R18, R88 ;  /* 0x00000012dc58723c */ /* 0x040fe20000001858 */
[----:B------:R-:W5:Y:S02]  /*10260*/  LDSM.16.M88.4 R16, [R0+0x4000] ;  /* 0x004000000010783b */ /* 0x000f640000000200 */
[----:B---3--:R-:W-:Y:S01]  /*10270*/  FMUL.FTZ R3, R72, UR5 ;  /* 0x0000000548037c20 */ /* 0x008fe20008410000 */
[----:B------:R-:W-:Y:S01]  /*10280*/  FMUL.FTZ R82, R82, UR5 ;  /* 0x0000000552527c20 */ /* 0x000fe20008410000 */
[----:B------:R-:W-:Y:S04]  /*10290*/  FMUL.FTZ R83, R83, UR5 ;  /* 0x0000000553537c20 */ /* 0x000fe80008410000 */
[----:B------:R3:W1:Y:S01]  /*102a0*/  MUFU.TANH R175, R3 ;  /* 0x0000000300af7308 */ /* 0x0006620000002400 */
[----:B------:R-:W-:Y:S01]  /*102b0*/  FMUL.FTZ R84, R84, UR5 ;  /* 0x0000000554547c20 */ /* 0x000fe20008410000 */
[----:B------:R-:W-:Y:S01]  /*102c0*/  FMUL.FTZ R85, R85, UR5 ;  /* 0x0000000555557c20 */ /* 0x000fe20008410000 */
[----:B------:R-:W-:Y:S01]  /*102d0*/  FMUL.FTZ R86, R86, UR5 ;  /* 0x0000000556567c20 */ /* 0x000fe20008410000 */
[----:B------:R-:W-:Y:S06]  /*102e0*/  FMUL.FTZ R252, R87, UR5 ;  /* 0x0000000557fc7c20 */ /* 0x000fec0008410000 */
[----:B------:R-:W1:Y:S01]  /*102f0*/  MUFU.TANH R189, R57 ;  /* 0x0000003900bd7308 */ /* 0x000e620000002400 */
[----:B------:R-:W-:Y:S01]  /*10300*/  FMUL.FTZ R87, R88, UR5 ;  /* 0x0000000558577c20 */ /* 0x000fe20008410000 */
[C---:B----4-:R-:W-:Y:S08]  /*10310*/  HMMA.16816.F32 R92, R220.reuse, R20, R92 ;  /* 0x00000014dc5c723c */ /* 0x050ff0000000185c */
[----:B------:R-:W4:Y:S01]  /*10320*/  MUFU.TANH R210, R58 ;  /* 0x0000003a00d27308 */ /* 0x000f220000002400 */
[----:B------:R-:W-:Y:S01]  /*10330*/  FMUL.FTZ R88, R90, UR5 ;  /* 0x000000055a587c20 */ /* 0x000fe20008410000 */
[----:B---3--:R-:W-:Y:S01]  /*10340*/  FMUL.FTZ R3, R80, UR5 ;  /* 0x0000000550037c20 */ /* 0x008fe20008410000 */
[----:B------:R-:W-:Y:S01]  /*10350*/  FMUL.FTZ R89, R89, UR5 ;  /* 0x0000000559597c20 */ /* 0x000fe20008410000 */
[----:B------:R-:W-:Y:S01]  /*10360*/  FMUL.FTZ R90, R91, UR5 ;  /* 0x000000055b5a7c20 */ /* 0x000fe20008410000 */
[C---:B------:R-:W-:Y:S01]  /*10370*/  HMMA.16816.F32 R96, R220.reuse, R22, R96 ;  /* 0x00000016dc60723c */ /* 0x040fe20000001860 */
[----:B------:R-:W3:Y:S04]  /*10380*/  LDSM.16.M88.4 R20, [R0+0x4400] ;  /* 0x004400000014783b */ /* 0x000ee80000000200 */
[----:B------:R-:W1:Y:S10]  /*10390*/  MUFU.TANH R214, R59 ;  /* 0x0000003b00d67308 */ /* 0x000e740000002400 */
[----:B------:R2:W1:Y:S01]  /*103a0*/  MUFU.TANH R206, R63 ;  /* 0x0000003f00ce7308 */ /* 0x0004620000002400 */
[C---:B-----5:R-:W-:Y:S09]  /*103b0*/  HMMA.16816.F32 R100, R220.reuse, R16, R100 ;  /* 0x00000010dc64723c */ /* 0x060ff20000001864 */
[----:B------:R-:W1:Y:S01]  /*103c0*/  MUFU.TANH R185, R65 ;  /* 0x0000004100b97308 */ /* 0x000e620000002400 */
[----:B------:R-:W-:Y:S01]  /*103d0*/  FMUL.FTZ R80, R98, UR5 ;  /* 0x0000000562507c20 */ /* 0x000fe20008410000 */
[C---:B------:R-:W-:Y:S01]  /*103e0*/  HMMA.16816.F32 R104, R220.reuse, R18, R104 ;  /* 0x00000012dc68723c */ /* 0x040fe20000001868 */
[----:B------:R-:W5:Y:S07]  /*103f0*/  LDSM.16.M88.4 R16, [R0+0x4800] ;  /* 0x004800000010783b */ /* 0x000f6e0000000200 */
[----:B------:R-:W1:Y:S10]  /*10400*/  MUFU.TANH R202, R67 ;  /* 0x0000004300ca7308 */ /* 0x000e740000002400 */
[----:B------:R-:W1:Y:S01]  /*10410*/  MUFU.TANH R181, R68 ;  /* 0x0000004400b57308 */ /* 0x000e620000002400 */
[----:B------:R-:W-:Y:S01]  /*10420*/  FMUL.FTZ R72, R106, UR5 ;  /* 0x000000056a487c20 */ /* 0x000fe20008410000 */
[C---:B---3--:R-:W-:Y:S08]  /*10430*/  HMMA.16816.F32 R108, R220.reuse, R20, R108 ;  /* 0x00000014dc6c723c */ /* 0x048ff0000000186c */
[----:B------:R3:W1:Y:S01]  /*10440*/  MUFU.TANH R179, R69 ;  /* 0x0000004500b37308 */ /* 0x0006620000002400 */
[C---:B------:R-:W-:Y:S01]  /*10450*/  HMMA.16816.F32 R112, R220.reuse, R22, R112 ;  /* 0x00000016dc70723c */ /* 0x040fe20000001870 */
[----:B------:R-:W4:Y:S08]  /*10460*/  LDSM.16.M88.4 R20, [R0+0x4c00] ;  /* 0x004c00000014783b */ /* 0x000f300000000200 */
[----:B------:R1:W1:Y:S01]  /*10470*/  MUFU.TANH R194, R70 ;  /* 0x0000004600c27308 */ /* 0x0002620000002400 */
[----:B------:R-:W-:Y:S09]  /*10480*/  DEPBAR.LE SB0, 0x0 ;  /* 0x000080000000791a */ /* 0x000ff20000000000 */
[----:B------:R4:W4:Y:S01]  /*10490*/  MUFU.TANH R190, R71 ;  /* 0x0000004700be7308 */ /* 0x0009220000002400 */
[----:B------:R-:W-:Y:S01]  /*104a0*/  BAR.SYNC.DEFER_BLOCKING 0x0 ;  /* 0x0000000000007b1d */ /* 0x000fe20000010000 */
[----:B--2---:R-:W-:Y:S01]  /*104b0*/  FMUL.FTZ R63, R108, UR5 ;  /* 0x000000056c3f7c20 */ /* 0x004fe20008410000 */
[C---:B-----5:R-:W-:Y:S07]  /*104c0*/  HMMA.16816.F32 R116, R220.reuse, R16, R116 ;  /* 0x00000010dc74723c */ /* 0x060fee0000001874 */
[----:B------:R2:W2:Y:S01]  /*104d0*/  MUFU.TANH R177, R73 ;  /* 0x0000004900b17308 */ /* 0x0004a20000002400 */
[----:B---3--:R-:W-:Y:S01]  /*104e0*/  FMUL.FTZ R69, R109, UR5 ;  /* 0x000000056d457c20 */ /* 0x008fe20008410000 */
[----:B-1----:R-:W-:Y:S01]  /*104f0*/  FMUL.FTZ R70, R110, UR5 ;  /* 0x000000056e467c20 */ /* 0x002fe20008410000 */
[C---:B------:R-:W-:Y:S03]  /*10500*/  HMMA.16816.F32 R120, R220.reuse, R18, R120 ;  /* 0x00000012dc78723c */ /* 0x040fe60000001878 */
[----:B------:R-:W-:Y:S01]  /*10510*/  FMUL.FTZ R68, R111, UR5 ;  /* 0x000000056f447c20 */ /* 0x000fe20008410000 */
[----:B------:R-:W-:Y:S03]  /*10520*/  FMUL.FTZ R65, R112, UR5 ;  /* 0x0000000570417c20 */ /* 0x000fe60008410000 */
[----:B------:R1:W3:Y:S01]  /*10530*/  MUFU.TANH R182, R74 ;  /* 0x0000004a00b67308 */ /* 0x0002e20000002400 */
[----:B------:R-:W-:Y:S01]  /*10540*/  FMUL.FTZ R67, R113, UR5 ;  /* 0x0000000571437c20 */ /* 0x000fe20008410000 */
[----:B----4-:R-:W-:Y:S01]  /*10550*/  FMUL.FTZ R71, R104, UR5 ;  /* 0x0000000568477c20 */ /* 0x010fe20008410000 */
[----:B------:R-:W-:Y:S01]  /*10560*/  FMUL.FTZ R60, R114, UR5 ;  /* 0x00000005723c7c20 */ /* 0x000fe20008410000 */
[----:B------:R-:W-:Y:S01]  /*10570*/  FMUL.FTZ R64, R115, UR5 ;  /* 0x0000000573407c20 */ /* 0x000fe20008410000 */
[----:B------:R-:W-:Y:S01]  /*10580*/  FMUL.FTZ R59, R116, UR5 ;  /* 0x00000005743b7c20 */ /* 0x000fe20008410000 */
[----:B------:R-:W-:Y:S04]  /*10590*/  FMUL.FTZ R62, R117, UR5 ;  /* 0x00000005753e7c20 */ /* 0x000fe80008410000 */
[----:B------:R4:W3:Y:S01]  /*105a0*/  MUFU.TANH R186, R75 ;  /* 0x0000004b00ba7308 */ /* 0x0008e20000002400 */
[----:B------:R-:W-:Y:S01]  /*105b0*/  FMUL.FTZ R57, R118, UR5 ;  /* 0x0000000576397c20 */ /* 0x000fe20008410000 */
[----:B--2---:R-:W-:Y:S01]  /*105c0*/  FMUL.FTZ R73, R105, UR5 ;  /* 0x0000000569497c20 */ /* 0x004fe20008410000 */
[----:B------:R-:W-:Y:S01]  /*105d0*/  FMUL.FTZ R58, R119, UR5 ;  /* 0x00000005773a7c20 */ /* 0x000fe20008410000 */
[----:B------:R-:W-:Y:S01]  /*105e0*/  FMUL.FTZ R56, R120, UR5 ;  /* 0x0000000578387c20 */ /* 0x000fe20008410000 */
[C---:B------:R-:W-:Y:S05]  /*105f0*/  HMMA.16816.F32 R124, R220.reuse, R20, R124 ;  /* 0x00000014dc7c723c */ /* 0x040fea000000187c */
[----:B------:R2:W2:Y:S01]  /*10600*/  MUFU.TANH R173, R76 ;  /* 0x0000004c00ad7308 */ /* 0x0004a20000002400 */
[----:B-1----:R-:W-:Y:S01]  /*10610*/  FMUL.FTZ R74, R107, UR5 ;  /* 0x000000056b4a7c20 */ /* 0x002fe20008410000 */
[----:B------:R-:W-:Y:S01]  /*10620*/  FMUL.FTZ R53, R121, UR5 ;  /* 0x0000000579357c20 */ /* 0x000fe20008410000 */
[----:B------:R-:W-:Y:S01]  /*10630*/  FMUL.FTZ R55, R122, UR5 ;  /* 0x000000057a377c20 */ /* 0x000fe20008410000 */
[----:B------:R-:W-:Y:S01]  /*10640*/  FMUL.FTZ R52, R123, UR5 ;  /* 0x000000057b347c20 */ /* 0x000fe20008410000 */
[----:B------:R-:W-:Y:S05]  /*10650*/  HMMA.16816.F32 R128, R220, R22, R128 ;  /* 0x00000016dc80723c */ /* 0x000fea0000001880 */
[----:B------:R1:W1:Y:S01]  /*10660*/  MUFU.TANH R171, R77 ;  /* 0x0000004d00ab7308 */ /* 0x0002620000002400 */
[----:B----4-:R-:W-:Y:S09]  /*10670*/  FMUL.FTZ R75, R101, UR5 ;  /* 0x00000005654b7c20 */ /* 0x010ff20008410000 */
[----:B------:R4:W3:Y:S01]  /*10680*/  MUFU.TANH R178, R78 ;  /* 0x0000004e00b27308 */ /* 0x0008e20000002400 */
[----:B--2---:R-:W-:Y:S01]  /*10690*/  FMUL.FTZ R76, R103, UR5 ;  /* 0x00000005674c7c20 */ /* 0x004fe20008410000 */
[----:B------:R-:W-:Y:S01]  /*106a0*/  FMUL.FTZ R51, R124, UR5 ;  /* 0x000000057c337c20 */ /* 0x000fe20008410000 */
[----:B------:R-:W-:Y:S01]  /*106b0*/  FMUL.FTZ R54, R125, UR5 ;  /* 0x000000057d367c20 */ /* 0x000fe20008410000 */
[----:B------:R-:W-:Y:S01]  /*106c0*/  FMUL.FTZ R22, R126, UR5 ;  /* 0x000000057e167c20 */ /* 0x000fe20008410000 */
[----:B------:R-:W-:Y:S05]  /*106d0*/  FMUL.FTZ R21, R127, UR5 ;  /* 0x000000057f157c20 */ /* 0x000fea0008410000 */
[----:B------:R2:W2:Y:S01]  /*106e0*/  MUFU.TANH R174, R79 ;  /* 0x0000004f00ae7308 */ /* 0x0004a20000002400 */
[----:B-1----:R-:W-:Y:S01]  /*106f0*/  FMUL.FTZ R77, R100, UR5 ;  /* 0x00000005644d7c20 */ /* 0x002fe20008410000 */
[----:B------:R-:W-:Y:S01]  /*10700*/  FMUL.FTZ R49, R128, UR5 ;  /* 0x0000000580317c20 */ /* 0x000fe20008410000 */
[----:B------:R-:W-:Y:S01]  /*10710*/  FMUL.FTZ R50, R129, UR5 ;  /* 0x0000000581327c20 */ /* 0x000fe20008410000 */
[----:B------:R-:W-:Y:S06]  /*10720*/  FMUL.FTZ R20, R130, UR5 ;  /* 0x0000000582147c20 */ /* 0x000fec0008410000 */
[----:B------:R1:W1:Y:S01]  /*10730*/  MUFU.TANH R167, R3 ;  /* 0x0000000300a77308 */ /* 0x0002620000002400 */
[----:B----4-:R-:W-:Y:S09]  /*10740*/  FMUL.FTZ R78, R102, UR5 ;  /* 0x00000005664e7c20 */ /* 0x010ff20008410000 */
[----:B------:R4:W3:Y:S01]  /*10750*/  MUFU.TANH R169, R81 ;  /* 0x0000005100a97308 */ /* 0x0008e20000002400 */
[----:B--2---:R-:W-:Y:S09]  /*10760*/  FMUL.FTZ R79, R96, UR5 ;  /* 0x00000005604f7c20 */ /* 0x004ff20008410000 */
[----:B------:R2:W2:Y:S01]  /*10770*/  MUFU.TANH R166, R82 ;  /* 0x0000005200a67308 */ /* 0x0004a20000002400 */
[----:B-1----:R-:W-:Y:S09]  /*10780*/  FMUL.FTZ R3, R131, UR5 ;  /* 0x0000000583037c20 */ /* 0x002ff20008410000 */
        /* <DEDUP_REMOVED lines=12> */
[----:B------:R4:W1:Y:S10]  /*10850*/  MUFU.TANH R168, R29 ;  /* 0x0000001d00a87308 */ /* 0x0008740000002400 */
        /* <DEDUP_REMOVED lines=16> */
[----:B------:R-:W1:Y:S10]  /*10960*/  MUFU.TANH R27, R27 ;  /* 0x0000001b001b7308 */ /* 0x000e740000002400 */
[----:B------:R-:W1:Y:S10]  /*10970*/  MUFU.TANH R25, R25 ;  /* 0x0000001900197308 */ /* 0x000e740000002400 */
[----:B------:R-:W1:Y:S10]  /*10980*/  MUFU.TANH R26, R26 ;  /* 0x0000001a001a7308 */ /* 0x000e740000002400 */
[----:B------:R4:W1:Y:S10]  /*10990*/  MUFU.TANH R198, R66 ;  /* 0x0000004200c67308 */ /* 0x0008740000002400 */
[----:B------:R-:W1:Y:S10]  /*109a0*/  MUFU.TANH R252, R252 ;  /* 0x000000fc00fc7308 */ /* 0x000e740000002400 */
        /* <DEDUP_REMOVED lines=43> */
[----:B------:R-:W1:Y:S01]  /*10c60*/  MUFU.TANH R3, R3 ;  /* 0x0000000300037308 */ /* 0x000e620000002400 */
[----:B--234-:R-:W-:Y:S05]  /*10c70*/  @!P0 BRA `(.L_x_638) ;  /* 0x0000000800248947 */ /* 0x01cfea0003800000 */
[----:B------:R-:W2:Y:S08]  /*10c80*/  LDC.64 R4, c[0x0][0x4e0] ;  /* 0x00013800ff047b82 */ /* 0x000eb00000000a00 */
[----:B------:R-:W3:Y:S01]  /*10c90*/  LDC R7, c[0x0][0x3bc] ;  /* 0x0000ef00ff077b82 */ /* 0x000ee20000000800 */
[----:B--2---:R-:W-:Y:S04]  /*10ca0*/  ISETP.NE.U32.AND P3, PT, R4, RZ, PT ;  /* 0x000000ff0400720c */ /* 0x004fe80003f65070 */
[----:B------:R-:W-:Y:S11]  /*10cb0*/  ISETP.NE.AND.EX P3, PT, R5, RZ, PT, P3 ;  /* 0x000000ff0500720c */ /* 0x000ff60003f65330 */
[----:B------:R-:W-:Y:S02]  /*10cc0*/  @!UPT UIADD3 URZ, UPT, UPT, URZ, URZ, URZ ;  /* 0x000000fffffff290 */ /* 0x000fe4000fffe0ff */
[----:B------:R-:W2:Y:S01]  /*10cd0*/  @!P3 LDC R4, c[0x0][0x3b8] ;  /* 0x0000ee00ff04bb82 */ /* 0x000ea20000000800 */
[----:B------:R-:W-:Y:S05]  /*10ce0*/  @!P3 IMAD.MOV.U32 R2, RZ, RZ, RZ ;  /* 0x000000ffff02b224 */ /* 0x000fea00078e00ff */
[----:B------:R-:W-:Y:S01]  /*10cf0*/  @!P3 IADD3 R2, P0, PT, RZ, -R2, RZ ;  /* 0x80000002ff02b210 */ /* 0x000fe20007f1e0ff */
[----:B--2---:R-:W-:Y:S04]  /*10d00*/  @!P3 IMAD.SHL.U32 R0, R4, 0x100, RZ ;  /* 0x000001000400b824 */ /* 0x004fe800078e00ff */
[----:B------:R-:W-:Y:S05]  /*10d10*/  @!P3 IMAD.X R0, RZ, RZ, ~R0, P0 ;  /* 0x000000ffff00b224 */ /* 0x000fea00000e0e00 */
[----:B------:R-:W-:Y:S04]  /*10d20*/  @!P3 SHF.R.S64 R5, R2, 0x1f, R0 ;  /* 0x0000001f0205b819 */ /* 0x000fe80000001000 */
[----:B------:R-:W-:Y:S04]  /*10d30*/  @!P3 IADD3 R232, P0, PT, R5, R232, RZ ;  /* 0x000000e805e8b210 */ /* 0x000fe80007f1e0ff */
[----:B------:R-:W-:Y:S01]  /*10d40*/  @!P3 LEA.HI.X.SX32 R231, R0, R231, 0x1, P0 ;  /* 0x000000e700e7b211 */ /* 0x000fe200000f0eff */
[----:B---3--:R-:W-:Y:S08]  /*10d50*/  @!P3 BRA `(.L_x_639) ;  /* 0x0000000000f8b947 */ /* 0x008ff00003800000 */
[C---:B------:R-:W-:Y:S01]  /*10d60*/  VIADD R15, R247.reuse, 0xfffffe00 ;  /* 0xfffffe00f70f7836 */ /* 0x040fe20000000000 */
[----:B------:R-:W2:Y:S01]  /*10d70*/  LDC R0, c[0x0][0x4f0] ;  /* 0x00013c00ff007b82 */ /* 0x000ea20000000800 */
[----:B------:R-:W-:Y:S04]  /*10d80*/  IADD3 R5, PT, PT, R247, -0x100, RZ ;  /* 0xffffff00f7057810 */ /* 0x000fe80007ffe0ff */
[----:B------:R-:W-:Y:S02]  /*10d90*/  IABS R12, R5 ;  /* 0x00000005000c7213 */ /* 0x000fe40000000000 */
[-C--:B--2---:R-:W-:Y:S02]  /*10da0*/  IABS R2, R0.reuse ;  /* 0x0000000000027213 */ /* 0x084fe40000000000 */
[-C--:B------:R-:W-:Y:S02]  /*10db0*/  LOP3.LUT R5, R5, R0.reuse, RZ, 0x3c, !PT ;  /* 0x0000000005057212 */ /* 0x080fe400078e3cff */
[----:B------:R-:W2:Y:S10]  /*10dc0*/  I2F.RP R13, R2 ;  /* 0x00000002000d7306 */ /* 0x000eb40000209400 */
[----:B--2---:R-:W2:Y:S02]  /*10dd0*/  MUFU.RCP R4, R13 ;  /* 0x0000000d00047308 */ /* 0x004ea40000001000 */
[----:B--2---:R-:W-:Y:S01]  /*10de0*/  VIADD R16, R4, 0xffffffe ;  /* 0x0ffffffe04107836 */ /* 0x004fe20000000000 */
[----:B------:R-:W-:Y:S02]  /*10df0*/  IABS R4, R15 ;  /* 0x0000000f00047213 */ /* 0x000fe40000000000 */
[----:B------:R-:W-:Y:S05]  /*10e00*/  LOP3.LUT R15, R15, R0, RZ, 0x3c, !PT ;  /* 0x000000000f0f7212 */ /* 0x000fea00078e3cff */
[----:B------:R-:W2:Y:S02]  /*10e10*/  F2I.FTZ.U32.TRUNC.NTZ R17, R16 ;  /* 0x0000001000117305 */ /* 0x000ea4000021f000 */
[--C-:B--2---:R-:W-:Y:S02]  /*10e20*/  IMAD.MOV R9, RZ, RZ, -R17.reuse ;  /* 0x000000ffff097224 */ /* 0x104fe400078e0a11 */
        /* <DEDUP_REMOVED lines=20> */
[----:B------:R-:W2:Y:S07]  /*10f70*/  LDC.64 R4, c[0x0][0x3b8] ;  /* 0x0000ee00ff047b82 */ /* 0x000eae0000000a00 */
        /* <DEDUP_REMOVED lines=11> */
[----:B------:R-:W-:Y:S02]  /*11030*/  IADD3 R9, PT, PT, R9, -R15, RZ ;  /* 0x8000000f09097210 */ /* 0x000fe40007ffe0ff */
[----:B------:R-:W3:Y:S03]  /*11040*/  LDG.E R13, desc[UR16][R12.64] ;  /* 0x000000100c0d7981 */ /* 0x000ee6000c1e1900 */
[----:B------:R-:W-:Y:S01]  /*11050*/  IMAD R9, R9, R0, -0x100 ;  /* 0xffffff0009097424 */ /* 0x000fe200078e0200 */
[----:B------:R-:W3:Y:S04]  /*11060*/  LDG.E R2, desc[UR16][R18.64] ;  /* 0x0000001012027981 */ /* 0x000ee8000c1e1900 */
[----:B------:R-:W-:Y:S05]  /*11070*/  SHF.R.S32.HI R15, RZ, 0x1f, R9 ;  /* 0x0000001fff0f7819 */ /* 0x000fea0000011409 */
[-C--:B--2---:R-:W-:Y:S02]  /*11080*/  IMAD R0, R15, R4.reuse, RZ ;  /* 0x000000040f007224 */ /* 0x084fe400078e02ff */
[C---:B------:R-:W-:Y:S04]  /*11090*/  IMAD.WIDE.U32 R14, R9.reuse, R4, RZ ;  /* 0x00000004090e7225 */ /* 0x040fe800078e00ff */
[----:B------:R-:W-:Y:S04]  /*110a0*/  IMAD R0, R9, R5, R0 ;  /* 0x0000000509007224 */ /* 0x000fe800078e0200 */
[----:B------:R-:W-:Y:S02]  /*110b0*/  IMAD.IADD R15, R15, 0x1, R0 ;  /* 0x000000010f0f7824 */ /* 0x000fe400078e0200 */
[----:B---3--:R-:W-:Y:S04]  /*110c0*/  IMAD.IADD R2, R13, 0x1, -R2 ;  /* 0x000000010d027824 */ /* 0x008fe800078e0a02 */
[----:B------:R-:W-:Y:S01]  /*110d0*/  IMAD.WIDE.U32 R14, R2, UR6, R14 ;  /* 0x00000006020e7c25 */ /* 0x000fe2000f8e000e */
[----:B------:R-:W-:Y:S02]  /*110e0*/  SHF.R.S32.HI R5, RZ, 0x1f, R2 ;  /* 0x0000001fff057819 */ /* 0x000fe40000011402 */
[----:B------:R-:W-:Y:S03]  /*110f0*/  LEA R232, P0, R14, R232, 0x1 ;  /* 0x000000e80ee87211 */ /* 0x000fe600078008ff */
[----:B------:R-:W-:Y:S04]  /*11100*/  IMAD R5, R5, UR6, RZ ;  /* 0x0000000605057c24 */ /* 0x000fe8000f8e02ff */
[----:B------:R-:W-:Y:S05]  /*11110*/  IMAD R5, R2, UR7, R5 ;  /* 0x0000000702057c24 */ /* 0x000fea000f8e0205 */
[----:B------:R-:W-:Y:S04]  /*11120*/  IADD3 R5, PT, PT, R15, R5, RZ ;  /* 0x000000050f057210 */ /* 0x000fe80007ffe0ff */
[----:B------:R-:W-:Y:S07]  /*11130*/  LEA.HI.X R231, R14, R231, R5, 0x1, P0 ;  /* 0x000000e70ee77211 */ /* 0x000fee00000f0c05 */
.L_x_639:
[----:B------:R-:W-:Y:S01]  /*11140*/  @!P2 IMAD.MOV.U32 R233, RZ, RZ, R231 ;  /* 0x000000ffffe9a224 */ /* 0x000fe200078e00e7 */
[C---:B------:R-:W-:Y:S01]  /*11150*/  LEA R12, P0, R4.reuse, R232, 0x6 ;  /* 0x000000e8040c7211 */ /* 0x040fe200078030ff */
[C---:B------:R-:W-:Y:S02]  /*11160*/  @!P1 IMAD R2, R7.reuse, 0xc0, RZ ;  /* 0x000000c007029824 */ /* 0x040fe400078e02ff */
[C---:B------:R-:W-:Y:S01]  /*11170*/  @!P1 IMAD R0, R7.reuse, 0x140, RZ ;  /* 0x0000014007009824 */ /* 0x040fe200078e02ff */
[----:B------:R-:W-:Y:S01]  /*11180*/  @!PT LDS RZ, [RZ] ;  /* 0x00000000fffff984 */ /* 0x000fe20000000800 */
[----:B------:R-:W-:Y:S01]  /*11190*/  @!PT LDS RZ, [RZ] ;  /* 0x00000000fffff984 */ /* 0x000fe20000000800 */
[----:B------:R-:W-:Y:S01]  /*111a0*/  @!PT LDS RZ, [RZ] ;  /* 0x00000000fffff984 */ /* 0x000fe20000000800 */
[----:B------:R2:W-:Y:S01]  /*111b0*/  @!P2 LDGSTS.E.BYPASS.LTC128B.128 [R237+0x1000], desc[UR16][R232.64] ;  /* 0x01000000e8edafae */ /* 0x0005e2000b981a10 */
[C---:B------:R-:W-:Y:S01]  /*111c0*/  LEA.HI.X R13, R4.reuse, R231, R7, 0x6, P0 ;  /* 0x000000e7040d7211 */ /* 0x040fe200000f3407 */
[--C-:B------:R-:W-:Y:S01]  /*111d0*/  @!P1 IMAD.MOV.U32 R32, RZ, RZ, R12.reuse ;  /* 0x000000ffff209224 */ /* 0x100fe200078e000c */
[CC--:B------:R-:W-:Y:S01]  /*111e0*/  @!P1 LEA R30, P5, R4.reuse, R12.reuse, 0x6 ;  /* 0x0000000c041e9211 */ /* 0x0c0fe200078a30ff */
[----:B------:R2:W-:Y:S01]  /*111f0*/  @P2 STS.128 [R237+0x1000], RZ ;  /* 0x001000ffed002388 */ /* 0x0005e20000000c00 */
[CC--:B------:R-:W-:Y:S01]  /*11200*/  @!P1 LEA R28, P4, R4.reuse, R12.reuse, 0x7 ;  /* 0x0000000c041c9211 */ /* 0x0c0fe200078838ff */
[C---:B------:R-:W-:Y:S01]  /*11210*/  @!P1 IMAD.WIDE.U32 R18, R4.reuse, 0xc0, R12 ;  /* 0x000000c004129825 */ /* 0x040fe200078e000c */
[CCC-:B------:R-:W-:Y:S01]  /*11220*/  @!P1 LEA.HI.X R31, R4.reuse, R13.reuse, R7.reuse, 0x6, P5 ;  /* 0x0000000d041f9211 */ /* 0x1c0fe200028f3407 */
[----:B------:R2:W-:Y:S01]  /*11230*/  @P1 STS.128 [R237+0x1800], RZ ;  /* 0x001800ffed001388 */ /* 0x0005e20000000c00 */
[-C--:B------:R-:W-:Y:S01]  /*11240*/  @!P1 LEA.HI.X R29, R4, R13.reuse, R7, 0x7, P4 ;  /* 0x0000000d041d9211 */ /* 0x080fe200020f3c07 */
[----:B------:R-:W-:Y:S01]  /*11250*/  @!P1 IMAD.IADD R19, R2, 0x1, R19 ;  /* 0x0000000102139824 */ /* 0x000fe200078e0213 */
[C---:B------:R-:W-:Y:S01]  /*11260*/  @!P1 LEA R16, P0, R4.reuse, R12, 0x8 ;  /* 0x0000000c04109211 */ /* 0x040fe200078040ff */
[----:B------:R-:W-:Y:S01]  /*11270*/  @!PT LDS RZ, [RZ] ;  /* 0x00000000fffff984 */ /* 0x000fe20000000800 */
[----:B------:R-:W-:Y:S01]  /*11280*/  @!PT LDS RZ, [RZ] ;  /* 0x00000000fffff984 */ /* 0x000fe20000000800 */
[----:B------:R-:W-:Y:S01]  /*11290*/  @!PT LDS RZ, [RZ] ;  /* 0x00000000fffff984 */ /* 0x000fe20000000800 */
[----:B------:R2:W-:Y:S01]  /*112a0*/  @!P1 LDGSTS.E.BYPASS.LTC128B.128 [R237+0x1800], desc[UR16][R12.64] ;  /* 0x018000000ced9fae */ /* 0x0005e2000b981a10 */
[C---:B------:R-:W-:Y:S01]  /*112b0*/  @!P1 IMAD.WIDE.U32 R14, R4.reuse, 0x140, R12 ;  /* 0x00000140040e9825 */ /* 0x040fe200078e000c */
[-C--:B------:R-:W-:Y:S02]  /*112c0*/  @!P1 MOV R33, R13.reuse ;  /* 0x0000000d00219202 */ /* 0x080fe40000000f00 */
[----:B------:R2:W-:Y:S01]  /*112d0*/  @P1 STS.128 [R237+0x2000], RZ ;  /* 0x002000ffed001388 */ /* 0x0005e20000000c00 */
[----:B------:R-:W-:Y:S01]  /*112e0*/  @!P1 LEA.HI.X R17, R4, R13, R7, 0x8, P0 ;  /* 0x0000000d04119211 */ /* 0x000fe200000f4407 */
[----:B------:R-:W-:Y:S01]  /*112f0*/  @!P1 IMAD R7, R7, 0x180, RZ ;  /* 0x0000018007079824 */ /* 0x000fe200078e02ff */
[----:B------:R-:W-:Y:S01]  /*11300*/  @!P1 IADD3 R15, PT, PT, R0, R15, RZ ;  /* 0x0000000f000f9210 */ /* 0x000fe20007ffe0ff */
[----:B------:R-:W-:Y:S01]  /*11310*/  @!PT LDS RZ, [RZ] ;  /* 0x00000000fffff984 */ /* 0x000fe20000000800 */
[----:B------:R-:W-:Y:S01]  /*11320*/  @!PT LDS RZ, [RZ] ;  /* 0x00000000fffff984 */ /* 0x000fe20000000800 */
[----:B------:R-:W-:Y:S01]  /*11330*/  @!PT LDS RZ, [RZ] ;  /* 0x00000000fffff984 */ /* 0x000fe20000000800 */
[----:B------:R2:W-:Y:S01]  /*11340*/  @!P1 LDGSTS.E.BYPASS.LTC128B.128 [R237+0x2000], desc[UR16][R30.64] ;  /* 0x020000001eed9fae */ /* 0x0005e2000b981a10 */
[----:B------:R-:W-:Y:S03]  /*11350*/  @!P1 IMAD.WIDE.U32 R4, R4, 0x180, R32 ;  /* 0x0000018004049825 */ /* 0x000fe600078e0020 */
[----:B------:R2:W-:Y:S01]  /*11360*/  @P1 STS.128 [R237+0x2800], RZ ;  /* 0x002800ffed001388 */ /* 0x0005e20000000c00 */
[----:B------:R-:W-:Y:S03]  /*11370*/  @!P1 IMAD.IADD R5, R7, 0x1, R5 ;  /* 0x0000000107059824 */ /* 0x000fe600078e0205 */
        /* <DEDUP_REMOVED lines=25> */
.L_x_638:
[----:B--2---:R-:W2:Y:S01]  /*11510*/  LDL.LU R14, [R1+0x8] ;  /* 0x00000800010e7983 */ /* 0x004ea20000300800 */
[----:B------:R-:W-:Y:S02]  /*11520*/  MOV R48, R242 ;  /* 0x000000f200307202 */ /* 0x000fe40000000f00 */
[----:B------:R-:W-:Y:S01]  /*11530*/  IADD3 R246, PT, PT, R246, -0x1, RZ ;  /* 0xfffffffff6f67810 */ /* 0x000fe20007ffe0ff */
[----:B------:R-:W2:Y:S01]  /*11540*/  LDL.LU R13, [R1+0x4] ;  /* 0x00000400010d7983 */ /* 0x000ea20000300800 */
[----:B------:R-:W-:Y:S03]  /*11550*/  IADD3 R247, PT, PT, R247, -0x100, RZ ;  /* 0xffffff00f7f77810 */ /* 0x000fe60007ffe0ff */
[----:B------:R-:W3:Y:S04]  /*11560*/  LDL.LU R18, [R1] ;  /* 0x0000000001127983 */ /* 0x000ee80000300800 */
[----:B------:R-:W4:Y:S04]  /*11570*/  LDL.LU R17, [R1+0xc] ;  /* 0x00000c0001117983 */ /* 0x000f280000300800 */
[----:B------:R-:W5:Y:S04]  /*11580*/  LDL.LU R16, [R1+0x10] ;  /* 0x0000100001107983 */ /* 0x000f680000300800 */
[----:B------:R-:W-:Y:S08]  /*11590*/  LDSM.16.MT88.4 R36, [R150+0x5400] ;  /* 0x005400009624783b */ /* 0x000ff00000004200 */
[----:B------:R-:W-:Y:S01]  /*115a0*/  LDSM.16.MT88.4 R44, [R150+0x6000] ;  /* 0x00600000962c783b */ /* 0x000fe20000004200 */
[----:B--2---:R-:W-:Y:S02]  /*115b0*/  FMNMX3.FTZ R5, R149, R14, R13, !PT ;  /* 0x0000000e95057276 */ /* 0x004fe4000781000d */
[----:B---3--:R-:W-:Y:S02]  /*115c0*/  FMNMX3.FTZ R7, R151, R6, R18, !PT ;  /* 0x0000000697077276 */ /* 0x008fe40007810012 */
[----:B----4-:R-:W-:Y:S04]  /*115d0*/  FMNMX3.FTZ R5, R5, R8, R17, !PT ;  /* 0x0000000805057276 */ /* 0x010fe80007810011 */
[----:B------:R-:W-:Y:S02]  /*115e0*/  FMNMX3.FTZ R5, R5, R11, R216, !PT ;  /* 0x0000000b05057276 */ /* 0x000fe400078100d8 */
[----:B-----5:R-:W-:Y:S02]  /*115f0*/  FMNMX3.FTZ R7, R7, R10, R16, !PT ;  /* 0x0000000a07077276 */ /* 0x020fe40007810010 */
[----:B------:R-:W-:Y:S02]  /*11600*/  FMNMX3.FTZ R5, R5, R224, R156, !PT ;  /* 0x000000e005057276 */ /* 0x000fe4000781009c */
[----:B------:R-:W-:Y:S02]  /*11610*/  FMNMX3.FTZ R7, R7, R160, R204, !PT ;  /* 0x000000a007077276 */ /* 0x000fe400078100cc */
[----:B------:R-:W-:Y:S02]  /*11620*/  FMNMX3.FTZ R5, R5, R188, R196, !PT ;  /* 0x000000bc05057276 */ /* 0x000fe400078100c4 */
[----:B------:R-:W-:Y:S02]  /*11630*/  FMNMX3.FTZ R0, R7, R208, R212, !PT ;  /* 0x000000d007007276 */ /* 0x000fe400078100d4 */
[----:B------:R-:W-:Y:S02]  /*11640*/  FMNMX3.FTZ R5, R5, R200, R176, !PT ;  /* 0x000000c805057276 */ /* 0x000fe400078100b0 */
[----:B------:R-:W-:Y:S02]  /*11650*/  FMNMX3.FTZ R7, R0, R227, R161, !PT ;  /* 0x000000e300077276 */ /* 0x000fe400078100a1 */
[----:B-1----:R-:W-:Y:S02]  /*11660*/  FMNMX3.FTZ R2, R5, R180, R168, !PT ;  /* 0x000000b405027276 */ /* 0x002fe400078100a8 */
        /* <DEDUP_REMOVED lines=50> */
[----:B------:R-:W-:Y:S03]  /*11990*/  FMNMX3.FTZ R0, R0, R22, R21, !PT ;  /* 0x0000001600007276 */ /* 0x000fe60007810015 */
[----:B------:R-:W1:Y:S01]  /*119a0*/  SHFL.BFLY PT, R5, R4, 0x2, 0x1f ;  /* 0x0c401f0004057f89 */ /* 0x000e6200000e0000 */
[----:B------:R-:W-:Y:S07]  /*119b0*/  FMNMX3.FTZ R9, R0, R20, R3, !PT ;  /* 0x0000001400097276 */ /* 0x000fee0007810003 */
[----:B------:R-:W2:Y:S01]  /*119c0*/  SHFL.BFLY PT, R0, R9, 0x2, 0x1f ;  /* 0x0c401f0009007f89 */ /* 0x000ea200000e0000 */
[----:B-1----:R-:W-:Y:S07]  /*119d0*/  FMNMX.FTZ R12, R4, R5, !PT ;  /* 0x00000005040c7209 */ /* 0x002fee0007810000 */
[----:B------:R-:W1:Y:S01]  /*119e0*/  SHFL.BFLY PT, R5, R12, 0x1, 0x1f ;  /* 0x0c201f000c057f89 */ /* 0x000e6200000e0000 */
[----:B--2---:R-:W-:Y:S07]  /*119f0*/  FMNMX.FTZ R7, R9, R0, !PT ;  /* 0x0000000009077209 */ /* 0x004fee0007810000 */
[----:B------:R-:W2:Y:S01]  /*11a00*/  SHFL.BFLY PT, R0, R7, 0x1, 0x1f ;  /* 0x0c201f0007007f89 */ /* 0x000ea200000e0000 */
[----:B-1----:R-:W-:Y:S04]  /*11a10*/  FMNMX.FTZ R2, R12, R5, !PT ;  /* 0x000000050c027209 */ /* 0x002fe80007810000 */
[C---:B------:R-:W-:Y:S01]  /*11a20*/  FSETP.NEU.FTZ.AND P0, PT, R2.reuse, -INF , PT ;  /* 0xff8000000200780b */ /* 0x040fe20003f1d000 */
[C---:B------:R-:W-:Y:S01]  /*11a30*/  FMUL.FTZ R66, R2.reuse, UR4 ;  /* 0x0000000402427c20 */ /* 0x040fe20008410000 */
[----:B--2---:R-:W-:Y:S01]  /*11a40*/  FMNMX.FTZ R0, R7, R0, !PT ;  /* 0x0000000007007209 */ /* 0x004fe20007810000 */
[----:B------:R-:W-:Y:S01]  /*11a50*/  FADD.FTZ R5, -R2, R149 ;  /* 0x0000009502057221 */ /* 0x000fe20000010100 */
[----:B------:R-:W-:Y:S02]  /*11a60*/  MOV R149, R2 ;  /* 0x0000000200957202 */ /* 0x000fe40000000f00 */
[----:B------:R-:W-:Y:S01]  /*11a70*/  FSEL R66, R66, RZ, P0 ;  /* 0x000000ff42427208 */ /* 0x000fe20000000000 */
[C---:B------:R-:W-:Y:S01]  /*11a80*/  FMUL.FTZ R61, R0.reuse, UR4 ;  /* 0x00000004003d7c20 */ /* 0x040fe20008410000 */
[C---:B------:R-:W-:Y:S01]  /*11a90*/  FSETP.NEU.FTZ.AND P0, PT, R0.reuse, -INF , PT ;  /* 0xff8000000000780b */ /* 0x040fe20003f1d000 */
[----:B------:R-:W-:Y:S01]  /*11aa0*/  FADD.FTZ R4, -R0, R151 ;  /* 0x0000009700047221 */ /* 0x000fe20000010100 */
[----:B------:R-:W-:Y:S01]  /*11ab0*/  FMUL.FTZ R24, R5, UR4 ;  /* 0x0000000405187c20 */ /* 0x000fe20008410000 */
[--C-:B------:R-:W-:Y:S01]  /*11ac0*/  FFMA.FTZ R99, R14, UR4, -R66.reuse ;  /* 0x000000040e637c23 */ /* 0x100fe20008010842 */
[----:B------:R-:W-:Y:S01]  /*11ad0*/  FSEL R61, R61, RZ, P0 ;  /* 0x000000ff3d3d7208 */ /* 0x000fe20000000000 */
[--C-:B------:R-:W-:Y:S01]  /*11ae0*/  FFMA.FTZ R91, R13, UR4, -R66.reuse ;  /* 0x000000040d5b7c23 */ /* 0x100fe20008010842 */
[----:B------:R-:W-:Y:S01]  /*11af0*/  ISETP.NE.AND P0, PT, R251, RZ, PT ;  /* 0x000000fffb00720c */ /* 0x000fe20003f05270 */
[----:B------:R-:W1:Y:S01]  /*11b00*/  LDSM.16.MT88.4 R12, [R150+0x5000] ;  /* 0x00500000960c783b */ /* 0x000e620000004200 */
[----:B------:R-:W2:Y:S01]  /*11b10*/  MUFU.EX2 R24, R24 ;  /* 0x0000001800187308 */ /* 0x000ea20000000800 */
[--C-:B------:R-:W-:Y:S01]  /*11b20*/  FFMA.FTZ R97, R8, UR4, -R66.reuse ;  /* 0x0000000408617c23 */ /* 0x100fe20008010842 */
[--C-:B------:R-:W-:Y:S01]  /*11b30*/  FFMA.FTZ R94, R10, UR4, -R61.reuse ;  /* 0x000000040a5e7c23 */ /* 0x100fe2000801083d */
[----:B------:R-:W-:Y:S07]  /*11b40*/  FMUL.FTZ R23, R4, UR4 ;  /* 0x0000000404177c20 */ /* 0x000fee0008410000 */
[----:B------:R-:W-:Y:S01]  /*11b50*/  MUFU.EX2 R99, R99 ;  /* 0x0000006300637308 */ /* 0x000fe20000000800 */
[--C-:B------:R-:W-:Y:S01]  /*11b60*/  FFMA.FTZ R95, R18, UR4, -R61.reuse ;  /* 0x00000004125f7c23 */ /* 0x100fe2000801083d */
[--C-:B------:R-:W-:Y:S01]  /*11b70*/  FFMA.FTZ R92, R17, UR4, -R66.reuse ;  /* 0x00000004115c7c23 */ /* 0x100fe20008010842 */
[--C-:B------:R-:W-:Y:S07]  /*11b80*/  FFMA.FTZ R93, R16, UR4, -R61.reuse ;  /* 0x00000004105d7c23 */ /* 0x100fee000801083d */
[----:B------:R-:W3:Y:S01]  /*11b90*/  MUFU.EX2 R91, R91 ;  /* 0x0000005b005b7308 */ /* 0x000ee20000000800 */
[--C-:B------:R-:W-:Y:S01]  /*11ba0*/  FFMA.FTZ R96, R6, UR4, -R61.reuse ;  /* 0x0000000406607c23 */ /* 0x100fe2000801083d */
[--C-:B------:R-:W-:Y:S01]  /*11bb0*/  FFMA.FTZ R101, R11, UR4, -R66.reuse ;  /* 0x000000040b657c23 */ /* 0x100fe20008010842 */
[----:B------:R-:W-:Y:S07]  /*11bc0*/  @P0 IADD3 R48, PT, PT, R248, -0x20, RZ ;  /* 0xffffffe0f8300810 */ /* 0x000fee0007ffe0ff */
[----:B------:R-:W4:Y:S01]  /*11bd0*/  MUFU.EX2 R23, R23 ;  /* 0x0000001700177308 */ /* 0x000f220000000800 */
[--C-:B------:R-:W-:Y:S01]  /*11be0*/  FFMA.FTZ R107, R212, UR4, -R61.reuse ;  /* 0x00000004d46b7c23 */ /* 0x100fe2000801083d */
[C---:B--2---:R-:W-:Y:S01]  /*11bf0*/  FMUL.FTZ R4, R24.reuse, R144 ;  /* 0x0000009018047220 */ /* 0x044fe20000410000 */
[C---:B------:R-:W-:Y:S01]  /*11c00*/  FMUL.FTZ R5, R24.reuse, R145 ;  /* 0x0000009118057220 */ /* 0x040fe20000410000 */
[----:B------:R-:W2:Y:S06]  /*11c10*/  LDSM.16.MT88.4 R32, [R48] ;  /* 0x000000003020783b */ /* 0x000eac0000004200 */
[----:B------:R-:W-:Y:S01]  /*11c20*/  MUFU.EX2 R96, R96 ;  /* 0x0000006000607308 */ /* 0x000fe20000000800 */
[C---:B------:R-:W-:Y:S01]  /*11c30*/  FMUL.FTZ R8, R24.reuse, R140 ;  /* 0x0000008c18087220 */ /* 0x040fe20000410000 */
[----:B------:R-:W-:Y:S01]  /*11c40*/  FMUL.FTZ R9, R24, R141 ;  /* 0x0000008d18097220 */ /* 0x000fe20000410000 */
[--C-:B------:R-:W-:Y:S07]  /*11c50*/  FFMA.FTZ R102, R216, UR4, -R66.reuse ;  /* 0x00000004d8667c23 */ /* 0x100fee0008010842 */
[----:B------:R-:W5:Y:S01]  /*11c60*/  MUFU.EX2 R95, R95 ;  /* 0x0000005f005f7308 */ /* 0x000f620000000800 */
[----:B---3--:R-:W-:Y:S01]  /*11c70*/  F2FP.F16.F32.PACK_AB R28, R91, R99 ;  /* 0x000000635b1c723e */ /* 0x008fe200000000ff */
[--C-:B------:R-:W-:Y:S01]  /*11c80*/  FFMA.FTZ R104, R160, UR4, -R61.reuse ;  /* 0x00000004a0687c23 */ /* 0x100fe2000801083d */
[--C-:B------:R-:W-:Y:S07]  /*11c90*/  FFMA.FTZ R103, R204, UR4, -R61.reuse ;  /* 0x00000004cc677c23 */ /* 0x100fee000801083d */
[----:B------:R-:W-:Y:S01]  /*11ca0*/  MUFU.EX2 R97, R97 ;  /* 0x0000006100617308 */ /* 0x000fe20000000800 */
[C---:B----4-:R-:W-:Y:S01]  /*11cb0*/  FMUL.FTZ R6, R23.reuse, R146 ;  /* 0x0000009217067220 */ /* 0x050fe20000410000 */
[C---:B------:R-:W-:Y:S01]  /*11cc0*/  FMUL.FTZ R7, R23.reuse, R147 ;  /* 0x0000009317077220 */ /* 0x040fe20000410000 */
[C---:B------:R-:W-:Y:S07]  /*11cd0*/  FMUL.FTZ R10, R23.reuse, R142 ;  /* 0x0000008e170a7220 */ /* 0x040fee0000410000 */
[----:B------:R-:W3:Y:S01]  /*11ce0*/  MUFU.EX2 R92, R92 ;  /* 0x0000005c005c7308 */ /* 0x000ee20000000800 */
[----:B------:R-:W-:Y:S01]  /*11cf0*/  FMUL.FTZ R11, R23, R143 ;  /* 0x0000008f170b7220 */ /* 0x000fe20000410000 */
[--C-:B------:R-:W-:Y:S01]  /*11d00*/  FFMA.FTZ R105, R224, UR4, -R66.reuse ;  /* 0x00000004e0697c23 */ /* 0x100fe20008010842 */
[--C-:B------:R-:W-:Y:S07]  /*11d10*/  FFMA.FTZ R98, R156, UR4, -R66.reuse ;  /* 0x000000049c627c23 */ /* 0x100fee0008010842 */
[----:B------:R-:W-:Y:S01]  /*11d20*/  MUFU.EX2 R94, R94 ;  /* 0x0000005e005e7308 */ /* 0x000fe20000000800 */
[--C-:B------:R-:W-:Y:S01]  /*11d30*/  FFMA.FTZ R100, R208, UR4, -R61.reuse ;  /* 0x00000004d0647c23 */ /* 0x100fe2000801083d */
[----:B-----5:R-:W-:Y:S01]  /*11d40*/  F2FP.F16.F32.PACK_AB R29, R95, R96 ;  /* 0x000000605f1d723e */ /* 0x020fe200000000ff */
[----:B------:R-:W4:Y:S07]  /*11d50*/  LDSM.16.MT88.4 R40, [R48+0x400] ;  /* 0x000400003028783b */ /* 0x000f2e0000004200 */
[----:B------:R-:W5:Y:S01]  /*11d60*/  MUFU.EX2 R93, R93 ;  /* 0x0000005d005d7308 */ /* 0x000f620000000800 */
[C---:B------:R-:W-:Y:S01]  /*11d70*/  FMUL.FTZ R16, R24.reuse, R132 ;  /* 0x0000008418107220 */ /* 0x040fe20000410000 */
[----:B------:R-:W-:Y:S01]  /*11d80*/  FMUL.FTZ R17, R24, R133 ;  /* 0x0000008518117220 */ /* 0x000fe20000410000 */
[C---:B------:R-:W-:Y:S07]  /*11d90*/  FMUL.FTZ R18, R23.reuse, R134 ;  /* 0x0000008617127220 */ /* 0x040fee0000410000 */
[----:B------:R-:W-:Y:S01]  /*11da0*/  MUFU.EX2 R107, R107 ;  /* 0x0000006b006b7308 */ /* 0x000fe20000000800 */
[----:B------:R-:W-:Y:S01]  /*11db0*/  FMUL.FTZ R19, R23, R135 ;  /* 0x0000008717137220 */ /* 0x000fe20000410000 */
[----:B---3--:R-:W-:Y:S01]  /*11dc0*/  F2FP.F16.F32.PACK_AB R30, R92, R97 ;  /* 0x000000615c1e723e */ /* 0x008fe200000000ff */
[----:B------:R-:W-:Y:S07]  /*11dd0*/  LDSM.16.MT88.4 R140, [R150+0x8c00] ;  /* 0x008c0000968c783b */ /* 0x000fee0000004200 */
[----:B------:R-:W-:Y:S01]  /*11de0*/  MUFU.EX2 R101, R101 ;  /* 0x0000006500657308 */ /* 0x000fe20000000800 */
[--C-:B------:R-:W-:Y:S01]  /*11df0*/  FFMA.FTZ R22, R22, UR4, -R61.reuse ;  /* 0x0000000416167c23 */ /* 0x100fe2000801083d */
[--C-:B------:R-:W-:Y:S01]  /*11e00*/  FFMA.FTZ R113, R227, UR4, -R61.reuse ;  /* 0x00000004e3717c23 */ /* 0x100fe2000801083d */
[--C-:B------:R-:W-:Y:S07]  /*11e10*/  FFMA.FTZ R119, R168, UR4, -R66.reuse ;  /* 0x00000004a8777c23 */ /* 0x100fee0008010842 */
[----:B------:R-:W3:Y:S01]  /*11e20*/  MUFU.EX2 R102, R102 ;  /* 0x0000006600667308 */ /* 0x000ee20000000800 */
[--C-:B------:R-:W-:Y:S01]  /*11e30*/  FFMA.FTZ R123, R219, UR4, -R66.reuse ;  /* 0x00000004db7b7c23 */ /* 0x100fe20008010842 */
[----:B-----5:R-:W-:Y:S01]  /*11e40*/  F2FP.F16.F32.PACK_AB R31, R93, R94 ;  /* 0x0000005e5d1f723e */ /* 0x020fe200000000ff */
[--C-:B------:R-:W-:Y:S07]  /*11e50*/  FFMA.FTZ R120, R209, UR4, -R61.reuse ;  /* 0x00000004d1787c23 */ /* 0x100fee000801083d */
[----:B------:R-:W-:Y:S01]  /*11e60*/  MUFU.EX2 R113, R113 ;  /* 0x0000007100717308 */ /* 0x000fe20000000800 */
[--C-:B------:R-:W-:Y:S01]  /*11e70*/  FFMA.FTZ R124, R217, UR4, -R61.reuse ;  /* 0x00000004d97c7c23 */ /* 0x100fe2000801083d */
[--C-:B------:R-:W-:Y:S01]  /*11e80*/  FFMA.FTZ R132, R201, UR4, -R66.reuse ;  /* 0x00000004c9847c23 */ /* 0x100fe20008010842 */
[--C-:B------:R-:W-:Y:S07]  /*11e90*/  FFMA.FTZ R130, R218, UR4, -R61.reuse ;  /* 0x00000004da827c23 */ /* 0x100fee000801083d */
[----:B------:R-:W-:Y:S01]  /*11ea0*/  MUFU.EX2 R119, R119 ;  /* 0x0000007700777308 */ /* 0x000fe20000000800 */
[C---:B-1----:R-:W-:Y:S09]  /*11eb0*/  HMMA.16816.F32 R4, R28.reuse, R12, R4 ;  /* 0x0000000c1c04723c */ /* 0x042ff20000001804 */
[----:B------:R-:W-:Y:S01]  /*11ec0*/  MUFU.EX2 R123, R123 ;  /* 0x0000007b007b7308 */ /* 0x000fe20000000800 */
[C---:B------:R-:W-:Y:S01]  /*11ed0*/  FMUL.FTZ R12, R24.reuse, R136 ;  /* 0x00000088180c7220 */ /* 0x040fe20000410000 */
[----:B------:R-:W-:Y:S08]  /*11ee0*/  FMUL.FTZ R13, R24, R137 ;  /* 0x00000089180d7220 */ /* 0x000ff00000410000 */
[----:B------:R-:W-:Y:S01]  /*11ef0*/  MUFU.EX2 R120, R120 ;  /* 0x0000007800787308 */ /* 0x000fe20000000800 */
[C---:B------:R-:W-:Y:S03]  /*11f00*/  HMMA.16816.F32 R8, R28.reuse, R14, R8 ;  /* 0x0000000e1c08723c */ /* 0x040fe60000001808 */
[C---:B------:R-:W-:Y:S01]  /*11f10*/  FMUL.FTZ R14, R23.reuse, R138 ;  /* 0x0000008a170e7220 */ /* 0x040fe20000410000 */
[----:B------:R-:W-:Y:S05]  /*11f20*/  FMUL.FTZ R15, R23, R139 ;  /* 0x0000008b170f7220 */ /* 0x000fea0000410000 */
[----:B------:R-:W-:Y:S01]  /*11f30*/  MUFU.EX2 R104, R104 ;  /* 0x0000006800687308 */ /* 0x000fe20000000800 */
[--C-:B------:R-:W-:Y:S01]  /*11f40*/  FFMA.FTZ R133, R158, UR4, -R61.reuse ;  /* 0x000000049e857c23 */ /* 0x100fe2000801083d */
[--C-:B------:R-:W-:Y:S01]  /*11f50*/  FFMA.FTZ R135, R199, UR4, -R61.reuse ;  /* 0x00000004c7877c23 */ /* 0x100fe2000801083d */
[--C-:B------:R-:W-:Y:S07]  /*11f60*/  FFMA.FTZ R205, R205, UR4, -R66.reuse ;  /* 0x00000004cdcd7c23 */ /* 0x100fee0008010842 */
[----:B------:R-:W1:Y:S01]  /*11f70*/  MUFU.EX2 R103, R103 ;  /* 0x0000006700677308 */ /* 0x000e620000000800 */
[----:B------:R-:W-:Y:S01]  /*11f80*/  FFMA.FTZ R207, R207, UR4, -R66 ;  /* 0x00000004cfcf7c23 */ /* 0x000fe20008010842 */
[C---:B--2---:R-:W-:Y:S08]  /*11f90*/  HMMA.16816.F32 R12, R28.reuse, R32, R12 ;  /* 0x000000201c0c723c */ /* 0x044ff0000000180c */
[----:B------:R-:W-:Y:S01]  /*11fa0*/  MUFU.EX2 R105, R105 ;  /* 0x0000006900697308 */ /* 0x000fe20000000800 */
[----:B------:R-:W-:Y:S01]  /*11fb0*/  FFMA.FTZ R96, R23, R250, R96 ;  /* 0x000000fa17607223 */ /* 0x000fe20000010060 */
[--C-:B------:R-:W-:Y:S01]  /*11fc0*/  FFMA.FTZ R137, R197, UR4, -R66.reuse ;  /* 0x00000004c5897c23 */ /* 0x100fe20008010842 */
[--C-:B------:R-:W-:Y:S07]  /*11fd0*/  FFMA.FTZ R136, R226, UR4, -R61.reuse ;  /* 0x00000004e2887c23 */ /* 0x100fee000801083d */
[----:B------:R-:W2:Y:S01]  /*11fe0*/  MUFU.EX2 R98, R98 ;  /* 0x0000006200627308 */ /* 0x000ea20000000800 */
[--C-:B------:R-:W-:Y:S01]  /*11ff0*/  FFMA.FTZ R193, R193, UR4, -R61.reuse ;  /* 0x00000004c1c17c23 */ /* 0x100fe2000801083d */
[----:B------:R-:W-:Y:S01]  /*12000*/  HMMA.16816.F32 R16, R28, R34, R16 ;  /* 0x000000221c10723c */ /* 0x000fe20000001810 */
[----:B------:R-:W5:Y:S07]  /*12010*/  LDSM.16.MT88.4 R32, [R150+0x5800] ;  /* 0x005800009620783b */ /* 0x000f6e0000004200 */
[----:B------:R-:W4:Y:S01]  /*12020*/  MUFU.EX2 R100, R100 ;  /* 0x0000006400647308 */ /* 0x000f220000000800 */
[----:B---3--:R-:W-:Y:S01]  /*12030*/  F2FP.F16.F32.PACK_AB R28, R102, R101 ;  /* 0x00000065661c723e */ /* 0x008fe200000000ff */
[--C-:B------:R-:W-:Y:S01]  /*12040*/  FFMA.FTZ R106, R188, UR4, -R66.reuse ;  /* 0x00000004bc6a7c23 */ /* 0x100fe20008010842 */
[----:B-1----:R-:W-:Y:S01]  /*12050*/  F2FP.F16.F32.PACK_AB R29, R103, R104 ;  /* 0x00000068671d723e */ /* 0x002fe200000000ff */
[--C-:B------:R-:W-:Y:S01]  /*12060*/  FFMA.FTZ R111, R196, UR4, -R66.reuse ;  /* 0x00000004c46f7c23 */ /* 0x100fe20008010842 */
[--C-:B------:R-:W-:Y:S01]  /*12070*/  FFMA.FTZ R108, R161, UR4, -R61.reuse ;  /* 0x00000004a16c7c23 */ /* 0x100fe2000801083d */
[--C-:B------:R-:W-:Y:S01]  /*12080*/  FFMA.FTZ R112, R200, UR4, -R66.reuse ;  /* 0x00000004c8707c23 */ /* 0x100fe20008010842 */
[--C-:B------:R-:W-:Y:S01]  /*12090*/  FFMA.FTZ R109, R176, UR4, -R66.reuse ;  /* 0x00000004b06d7c23 */ /* 0x100fe20008010842 */
[--C-:B------:R-:W-:Y:S01]  /*120a0*/  FFMA.FTZ R115, R184, UR4, -R61.reuse ;  /* 0x00000004b8737c23 */ /* 0x100fe2000801083d */
[--C-:B------:R-:W-:Y:S01]  /*120b0*/  FFMA.FTZ R110, R192, UR4, -R61.reuse ;  /* 0x00000004c06e7c23 */ /* 0x100fe2000801083d */
[----:B--2---:R-:W-:Y:S01]  /*120c0*/  F2FP.F16.F32.PACK_AB R30, R98, R105 ;  /* 0x00000069621e723e */ /* 0x004fe200000000ff */
[----:B------:R-:W-:Y:S01]  /*120d0*/  MUFU.EX2 R106, R106 ;  /* 0x0000006a006a7308 */ /* 0x000fe20000000800 */
[--C-:B------:R-:W-:Y:S01]  /*120e0*/  FFMA.FTZ R88, R88, UR4, -R61.reuse ;  /* 0x0000000458587c23 */ /* 0x100fe2000801083d */
[--C-:B------:R-:W-:Y:S01]  /*120f0*/  FFMA.FTZ R116, R180, UR4, -R66.reuse ;  /* 0x00000004b4747c23 */ /* 0x100fe20008010842 */
[----:B----4-:R-:W-:Y:S07]  /*12100*/  F2FP.F16.F32.PACK_AB R31, R107, R100 ;  /* 0x000000646b1f723e */ /* 0x010fee00000000ff */
        /* <DEDUP_REMOVED lines=11> */
[----:B------:R-:W-:Y:S01]  /*121c0*/  MUFU.EX2 R133, R133 ;  /* 0x0000008500857308 */ /* 0x000fe20000000800 */
[--C-:B------:R-:W-:Y:S01]  /*121d0*/  FFMA.FTZ R127, R172, UR4, -R66.reuse ;  /* 0x00000004ac7f7c23 */ /* 0x100fe20008010842 */
[C---:B------:R-:W-:Y:S01]  /*121e0*/  HMMA.16816.F32 R8, R28.reuse, R38, R8 ;  /* 0x000000261c08723c */ /* 0x040fe20000001808 */
[----:B------:R-:W1:Y:S07]  /*121f0*/  LDSM.16.MT88.4 R36, [R48+0x800] ;  /* 0x000800003024783b */ /* 0x000e6e0000004200 */
[----:B------:R-:W2:Y:S01]  /*12200*/  MUFU.EX2 R111, R111 ;  /* 0x0000006f006f7308 */ /* 0x000ea20000000800 */
[----:B------:R-:W-:Y:S01]  /*12210*/  FFMA.FTZ R126, R157, UR4, -R66 ;  /* 0x000000049d7e7c23 */ /* 0x000fe20008010842 */
[--C-:B------:R-:W-:Y:S01]  /*12220*/  FFMA.FTZ R128, R213, UR4, -R61.reuse ;  /* 0x00000004d5807c23 */ /* 0x100fe2000801083d */
[----:B------:R-:W-:Y:S07]  /*12230*/  FFMA.FTZ R131, R215, UR4, -R61 ;  /* 0x00000004d7837c23 */ /* 0x000fee000801083d */
[----:B------:R-:W3:Y:S01]  /*12240*/  MUFU.EX2 R108, R108 ;  /* 0x0000006c006c7308 */ /* 0x000ee20000000800 */
[----:B------:R-:W-:Y:S01]  /*12250*/  FADD.FTZ R95, R95, R96 ;  /* 0x000000605f5f7221 */ /* 0x000fe20000010000 */
[C---:B------:R-:W-:Y:S08]  /*12260*/  HMMA.16816.F32 R12, R28.reuse, R40, R12 ;  /* 0x000000281c0c723c */ /* 0x040ff0000000180c */
[----:B------:R-:W-:Y:S01]  /*12270*/  MUFU.EX2 R112, R112 ;  /* 0x0000007000707308 */ /* 0x000fe20000000800 */
[--C-:B------:R-:W-:Y:S01]  /*12280*/  FFMA.FTZ R96, R189, UR4, -R66.reuse ;  /* 0x00000004bd607c23 */ /* 0x100fe20008010842 */
[--C-:B------:R-:W-:Y:S01]  /*12290*/  FFMA.FTZ R134, R191, UR4, -R66.reuse ;  /* 0x00000004bf867c23 */ /* 0x100fe20008010842 */
[----:B------:R-:W-:Y:S07]  /*122a0*/  FFMA.FTZ R99, R24, R249, R99 ;  /* 0x000000f918637223 */ /* 0x000fee0000010063 */
[----:B------:R-:W4:Y:S01]  /*122b0*/  MUFU.EX2 R109, R109 ;  /* 0x0000006d006d7308 */ /* 0x000f220000000800 */
[----:B------:R-:W-:Y:S01]  /*122c0*/  FFMA.FTZ R187, R187, UR4, -R66 ;  /* 0x00000004bbbb7c23 */ /* 0x000fe20008010842 */
[----:B------:R-:W-:Y:S01]  /*122d0*/  HMMA.16816.F32 R16, R28, R42, R16 ;  /* 0x0000002a1c10723c */ /* 0x000fe20000001810 */
[----:B------:R-:W1:Y:S07]  /*122e0*/  LDSM.16.MT88.4 R40, [R150+0x5c00] ;  /* 0x005c00009628783b */ /* 0x000e6e0000004200 */
[----:B------:R-:W-:Y:S01]  /*122f0*/  MUFU.EX2 R115, R115 ;  /* 0x0000007300737308 */ /* 0x000fe20000000800 */
[----:B--2---:R-:W-:Y:S01]  /*12300*/  F2FP.F16.F32.PACK_AB R28, R111, R106 ;  /* 0x0000006a6f1c723e */ /* 0x004fe200000000ff */
[----:B------:R-:W-:Y:S01]  /*12310*/  FADD.FTZ R24, R91, R99 ;  /* 0x000000635b187221 */ /* 0x000fe20000010000 */
[----:B---3--:R-:W-:Y:S07]  /*12320*/  F2FP.F16.F32.PACK_AB R29, R108, R113 ;  /* 0x000000716c1d723e */ /* 0x008fee00000000ff */
[----:B------:R-:W2:Y:S01]  /*12330*/  MUFU.EX2 R110, R110 ;  /* 0x0000006e006e7308 */ /* 0x000ea20000000800 */
[--C-:B------:R-:W-:Y:S01]  /*12340*/  FFMA.FTZ R210, R210, UR4, -R61.reuse ;  /* 0x00000004d2d27c23 */ /* 0x100fe2000801083d */
[----:B------:R-:W-:Y:S01]  /*12350*/  FADD.FTZ R97, R97, R24 ;  /* 0x0000001861617221 */ /* 0x000fe20000010000 */
[----:B------:R-:W-:Y:S07]  /*12360*/  FFMA.FTZ R214, R214, UR4, -R61 ;  /* 0x00000004d6d67c23 */ /* 0x000fee000801083d */
[----:B------:R-:W3:Y:S01]  /*12370*/  MUFU.EX2 R116, R116 ;  /* 0x0000007400747308 */ /* 0x000ee20000000800 */
[----:B------:R-:W-:Y:S01]  /*12380*/  FADD.FTZ R94, R94, R95 ;  /* 0x0000005f5e5e7221 */ /* 0x000fe20000010000 */
[----:B----4-:R-:W-:Y:S01]  /*12390*/  F2FP.F16.F32.PACK_AB R30, R109, R112 ;  /* 0x000000706d1e723e */ /* 0x010fe200000000ff */
[----:B------:R-:W-:Y:S07]  /*123a0*/  FADD.FTZ R92, R92, R97 ;  /* 0x000000615c5c7221 */ /* 0x000fee0000010000 */
[----:B------:R-:W-:Y:S01]  /*123b0*/  MUFU.EX2 R118, R118 ;  /* 0x0000007600767308 */ /* 0x000fe20000000800 */
[----:B------:R-:W-:Y:S01]  /*123c0*/  FADD.FTZ R93, R93, R94 ;  /* 0x0000005e5d5d7221 */ /* 0x000fe20000010000 */
[----:B------:R-:W-:Y:S01]  /*123d0*/  FFMA.FTZ R94, R185, UR4, -R66 ;  /* 0x00000004b95e7c23 */ /* 0x000fe20008010842 */
[----:B------:R-:W-:Y:S07]  /*123e0*/  FADD.FTZ R101, R101, R92 ;  /* 0x0000005c65657221 */ /* 0x000fee0000010000 */
[----:B------:R-:W4:Y:S01]  /*123f0*/  MUFU.EX2 R121, R121 ;  /* 0x0000007900797308 */ /* 0x000f220000000800 */
[----:B------:R-:W-:Y:S01]  /*12400*/  FFMA.FTZ R92, R27, UR4, -R66 ;  /* 0x000000041b5c7c23 */ /* 0x000fe20008010842 */
[----:B--2---:R-:W-:Y:S01]  /*12410*/  F2FP.F16.F32.PACK_AB R31, R110, R115 ;  /* 0x000000736e1f723e */ /* 0x004fe200000000ff */
[----:B------:R-:W-:Y:S07]  /*12420*/  FADD.FTZ R104, R104, R93 ;  /* 0x0000005d68687221 */ /* 0x000fee0000010000 */
[----:B------:R-:W-:Y:S01]  /*12430*/  MUFU.EX2 R135, R135 ;  /* 0x0000008700877308 */ /* 0x000fe20000000800 */
[--C-:B------:R-:W-:Y:S01]  /*12440*/  FFMA.FTZ R93, R206, UR4, -R61.reuse ;  /* 0x00000004ce5d7c23 */ /* 0x100fe2000801083d */
[--C-:B------:R-:W-:Y:S01]  /*12450*/  FFMA.FTZ R97, R202, UR4, -R61.reuse ;  /* 0x00000004ca617c23 */ /* 0x100fe2000801083d */
[----:B------:R-:W-:Y:S07]  /*12460*/  FADD.FTZ R103, R103, R104 ;  /* 0x0000006867677221 */ /* 0x000fee0000010000 */
[----:B------:R-:W-:Y:S01]  /*12470*/  MUFU.EX2 R137, R137 ;  /* 0x0000008900897308 */ /* 0x000fe20000000800 */
[C---:B-----5:R-:W-:Y:S09]  /*12480*/  HMMA.16816.F32 R4, R28.reuse, R32, R4 ;  /* 0x000000201c04723c */ /* 0x060ff20000001804 */
[----:B------:R-:W-:Y:S01]  /*12490*/  MUFU.EX2 R23, R193 ;  /* 0x000000c100177308 */ /* 0x000fe20000000800 */
[--C-:B------:R-:W-:Y:S01]  /*124a0*/  FFMA.FTZ R99, R179, UR4, -R66.reuse ;  /* 0x00000004b3637c23 */ /* 0x100fe20008010842 */
[--C-:B------:R-:W-:Y:S01]  /*124b0*/  FFMA.FTZ R104, R194, UR4, -R61.reuse ;  /* 0x00000004c2687c23 */ /* 0x100fe2000801083d */
[--C-:B------:R-:W-:Y:S07]  /*124c0*/  FFMA.FTZ R162, R162, UR4, -R61.reuse ;  /* 0x00000004a2a27c23 */ /* 0x100fee000801083d */
[----:B------:R-:W-:Y:S01]  /*124d0*/  MUFU.EX2 R136, R136 ;  /* 0x0000008800887308 */ /* 0x000fe20000000800 */
[C---:B------:R-:W-:Y:S01]  /*124e0*/  HMMA.16816.F32 R8, R28.reuse, R34, R8 ;  /* 0x000000221c08723c */ /* 0x040fe20000001808 */
[----:B------:R-:W2:Y:S08]  /*124f0*/  LDSM.16.MT88.4 R32, [R48+0xc00] ;  /* 0x000c00003020783b */ /* 0x000eb00000004200 */
[----:B------:R-:W5:Y:S01]  /*12500*/  MUFU.EX2 R114, R114 ;  /* 0x0000007200727308 */ /* 0x000f620000000800 */
[--C-:B------:R-:W-:Y:S01]  /*12510*/  FFMA.FTZ R85, R85, UR4, -R66.reuse ;  /* 0x0000000455557c23 */ /* 0x100fe20008010842 */
[--C-:B------:R-:W-:Y:S01]  /*12520*/  FFMA.FTZ R83, R83, UR4, -R66.reuse ;  /* 0x0000000453537c23 */ /* 0x100fe20008010842 */
[--C-:B------:R-:W-:Y:S07]  /*12530*/  FFMA.FTZ R84, R84, UR4, -R61.reuse ;  /* 0x0000000454547c23 */ /* 0x100fee000801083d */
[----:B------:R-:W2:Y:S01]  /*12540*/  MUFU.EX2 R129, R129 ;  /* 0x0000008100817308 */ /* 0x000ea20000000800 */
[C---:B-1----:R-:W-:Y:S09]  /*12550*/  HMMA.16816.F32 R12, R28.reuse, R36, R12 ;  /* 0x000000241c0c723c */ /* 0x042ff2000000180c */
[----:B------:R-:W-:Y:S01]  /*12560*/  MUFU.EX2 R96, R96 ;  /* 0x0000006000607308 */ /* 0x000fe20000000800 */
[--C-:B------:R-:W-:Y:S01]  /*12570*/  FFMA.FTZ R75, R75, UR4, -R66.reuse ;  /* 0x000000044b4b7c23 */ /* 0x100fe20008010842 */
[----:B------:R-:W-:Y:S01]  /*12580*/  FFMA.FTZ R74, R74, UR4, -R61 ;  /* 0x000000044a4a7c23 */ /* 0x000fe2000801083d */
[--C-:B------:R-:W-:Y:S07]  /*12590*/  FFMA.FTZ R65, R65, UR4, -R66.reuse ;  /* 0x0000000441417c23 */ /* 0x100fee0008010842 */
[----:B------:R-:W-:Y:S01]  /*125a0*/  MUFU.EX2 R92, R92 ;  /* 0x0000005c005c7308 */ /* 0x000fe20000000800 */
[----:B------:R-:W-:Y:S01]  /*125b0*/  HMMA.16816.F32 R16, R28, R38, R16 ;  /* 0x000000261c10723c */ /* 0x000fe20000001810 */
[----:B------:R-:W1:Y:S02]  /*125c0*/  LDSM.16.MT88.4 R36, [R48+0x1000] ;  /* 0x001000003024783b */ /* 0x000e640000004200 */
[----:B---3--:R-:W-:Y:S06]  /*125d0*/  F2FP.F16.F32.PACK_AB R28, R119, R116 ;  /* 0x00000074771c723e */ /* 0x008fec00000000ff */
[----:B------:R-:W-:Y:S01]  /*125e0*/  MUFU.EX2 R125, R125 ;  /* 0x0000007d007d7308 */ /* 0x000fe20000000800 */
[----:B----4-:R-:W-:Y:S01]  /*125f0*/  F2FP.F16.F32.PACK_AB R29, R121, R118 ;  /* 0x00000076791d723e */ /* 0x010fe200000000ff */
[--C-:B------:R-:W-:Y:S01]  /*12600*/  FFMA.FTZ R67, R67, UR4, -R66.reuse ;  /* 0x0000000443437c23 */ /* 0x100fe20008010842 */
[----:B-----5:R-:W-:Y:S07]  /*12610*/  F2FP.F16.F32.PACK_AB R30, R114, R123 ;  /* 0x0000007b721e723e */ /* 0x020fee00000000ff */
[----:B------:R-:W3:Y:S01]  /*12620*/  MUFU.EX2 R122, R122 ;  /* 0x0000007a007a7308 */ /* 0x000ee20000000800 */
[----:B--2---:R-:W-:Y:S01]  /*12630*/  F2FP.F16.F32.PACK_AB R31, R120, R129 ;  /* 0x00000081781f723e */ /* 0x004fe200000000ff */
[--C-:B------:R-:W-:Y:S01]  /*12640*/  FFMA.FTZ R62, R62, UR4, -R66.reuse ;  /* 0x000000043e3e7c23 */ /* 0x100fe20008010842 */
[----:B------:R-:W-:Y:S07]  /*12650*/  FADD.FTZ R102, R102, R101 ;  /* 0x0000006566667221 */ /* 0x000fee0000010000 */
[----:B------:R-:W-:Y:S01]  /*12660*/  MUFU.EX2 R93, R93 ;  /* 0x0000005d005d7308 */ /* 0x000fe20000000800 */
[----:B------:R-:W-:Y:S01]  /*12670*/  FFMA.FTZ R101, R190, UR4, -R61 ;  /* 0x00000004be657c23 */ /* 0x000fe2000801083d */
[----:B------:R-:W-:Y:S01]  /*12680*/  FFMA.FTZ R59, R59, UR4, -R66 ;  /* 0x000000043b3b7c23 */ /* 0x000fe20008010842 */
[----:B------:R-:W-:Y:S01]  /*12690*/  FADD.FTZ R105, R105, R102 ;  /* 0x0000006669697221 */ /* 0x000fe20000010000 */
[C---:B------:R-:W-:Y:S06]  /*126a0*/  HMMA.16816.F32 R4, R28.reuse, R40, R4 ;  /* 0x000000281c04723c */ /* 0x040fec0000001804 */
[----:B------:R-:W2:Y:S01]  /*126b0*/  MUFU.EX2 R117, R117 ;  /* 0x0000007500757308 */ /* 0x000ea20000000800 */
[--C-:B------:R-:W-:Y:S01]  /*126c0*/  FFMA.FTZ R102, R181, UR4, -R66.reuse ;  /* 0x00000004b5667c23 */ /* 0x100fe20008010842 */
[----:B------:R-:W-:Y:S08]  /*126d0*/  FADD.FTZ R105, R98, R105 ;  /* 0x0000006962697221 */ /* 0x000ff00000010000 */
[----:B------:R-:W-:Y:S01]  /*126e0*/  MUFU.EX2 R127, R127 ;  /* 0x0000007f007f7308 */ /* 0x000fe20000000800 */
[--C-:B------:R-:W-:Y:S01]  /*126f0*/  FFMA.FTZ R98, R198, UR4, -R61.reuse ;  /* 0x00000004c6627c23 */ /* 0x100fe2000801083d */
[----:B------:R-:W-:Y:S01]  /*12700*/  FFMA.FTZ R55, R55, UR4, -R61 ;  /* 0x0000000437377c23 */ /* 0x000fe2000801083d */
[C---:B------:R-:W-:Y:S07]  /*12710*/  HMMA.16816.F32 R8, R28.reuse, R42, R8 ;  /* 0x0000002a1c08723c */ /* 0x040fee0000001808 */
[----:B------:R-:W4:Y:S01]  /*12720*/  MUFU.EX2 R126, R126 ;  /* 0x0000007e007e7308 */ /* 0x000f220000000800 */
[----:B------:R-:W-:Y:S01]  /*12730*/  LDSM.16.MT88.4 R40, [R48+0x1400] ;  /* 0x001400003028783b */ /* 0x000fe20000004200 */
[----:B------:R-:W-:Y:S01]  /*12740*/  FADD.FTZ R106, R106, R105 ;  /* 0x000000696a6a7221 */ /* 0x000fe20000010000 */
[----:B------:R-:W-:Y:S07]  /*12750*/  FFMA.FTZ R105, R182, UR4, -R61 ;  /* 0x00000004b6697c23 */ /* 0x000fee000801083d */
[----:B------:R-:W-:Y:S01]  /*12760*/  MUFU.EX2 R128, R128 ;  /* 0x0000008000807308 */ /* 0x000fe20000000800 */
[----:B------:R-:W-:Y:S01]  /*12770*/  FFMA.FTZ R56, R56, UR4, -R66 ;  /* 0x0000000438387c23 */ /* 0x000fe20008010842 */
[----:B------:R-:W-:Y:S01]  /*12780*/  FADD.FTZ R111, R111, R106 ;  /* 0x0000006a6f6f7221 */ /* 0x000fe20000010000 */
[C---:B------:R-:W-:Y:S07]  /*12790*/  HMMA.16816.F32 R12, R28.reuse, R32, R12 ;  /* 0x000000201c0c723c */ /* 0x040fee000000180c */
[----:B------:R-:W5:Y:S01]  /*127a0*/  MUFU.EX2 R131, R131 ;  /* 0x0000008300837308 */ /* 0x000f620000000800 */
[----:B------:R-:W-:Y:S01]  /*127b0*/  FADD.FTZ R112, R112, R111 ;  /* 0x0000006f70707221 */ /* 0x000fe20000010000 */
[--C-:B------:R-:W-:Y:S08]  /*127c0*/  FFMA.FTZ R106, R186, UR4, -R61.reuse ;  /* 0x00000004ba6a7c23 */ /* 0x100ff0000801083d */
[----:B------:R-:W1:Y:S01]  /*127d0*/  MUFU.EX2 R134, R134 ;  /* 0x0000008600867308 */ /* 0x000e620000000800 */
[----:B------:R-:W-:Y:S01]  /*127e0*/  FFMA.FTZ R111, R169, UR4, -R66 ;  /* 0x00000004a96f7c23 */ /* 0x000fe20008010842 */
[----:B------:R-:W-:Y:S01]  /*127f0*/  FADD.FTZ R109, R109, R112 ;  /* 0x000000706d6d7221 */ /* 0x000fe20000010000 */
[----:B------:R-:W-:Y:S01]  /*12800*/  HMMA.16816.F32 R16, R28, R34, R16 ;  /* 0x000000221c10723c */ /* 0x000fe20000001810 */
[----:B------:R-:W1:Y:S06]  /*12810*/  LDSM.16.MT88.4 R32, [R150+0x6400] ;  /* 0x006400009620783b */ /* 0x000e6c0000004200 */
[----:B------:R-:W-:Y:S01]  /*12820*/  MUFU.EX2 R91, R187 ;  /* 0x000000bb005b7308 */ /* 0x000fe20000000800 */
[----:B---3--:R-:W-:Y:S01]  /*12830*/  F2FP.F16.F32.PACK_AB R28, R122, R125 ;  /* 0x0000007d7a1c723e */ /* 0x008fe200000000ff */
[--C-:B------:R-:W-:Y:S01]  /*12840*/  FFMA.FTZ R112, R167, UR4, -R66.reuse ;  /* 0x00000004a7707c23 */ /* 0x100fe20008010842 */
[----:B--2---:R-:W-:Y:S07]  /*12850*/  F2FP.F16.F32.PACK_AB R29, R117, R124 ;  /* 0x0000007c751d723e */ /* 0x004fee00000000ff */
[----:B------:R-:W-:Y:S01]  /*12860*/  MUFU.EX2 R95, R210 ;  /* 0x000000d2005f7308 */ /* 0x000fe20000000800 */
[----:B----4-:R-:W-:Y:S01]  /*12870*/  F2FP.F16.F32.PACK_AB R30, R126, R127 ;  /* 0x0000007f7e1e723e */ /* 0x010fe200000000ff */
[--C-:B------:R-:W-:Y:S01]  /*12880*/  FFMA.FTZ R51, R51, UR4, -R66.reuse ;  /* 0x0000000433337c23 */ /* 0x100fe20008010842 */
[----:B-----5:R-:W-:Y:S07]  /*12890*/  F2FP.F16.F32.PACK_AB R31, R131, R128 ;  /* 0x00000080831f723e */ /* 0x020fee00000000ff */
[----:B------:R-:W-:Y:S01]  /*128a0*/  MUFU.EX2 R94, R94 ;  /* 0x0000005e005e7308 */ /* 0x000fe20000000800 */
[----:B-1----:R-:W-:Y:S01]  /*128b0*/  F2FP.F16.F32.PACK_AB R24, R134, R137 ;  /* 0x000000898618723e */ /* 0x002fe200000000ff */
[--C-:B------:R-:W-:Y:S01]  /*128c0*/  FFMA.FTZ R49, R49, UR4, -R66.reuse ;  /* 0x0000000431317c23 */ /* 0x100fe20008010842 */
[----:B------:R-:W-:Y:S07]  /*128d0*/  ISETP.NE.AND P0, PT, R246, RZ, PT ;  /* 0x000000fff600720c */ /* 0x000fee0003f05270 */
[----:B------:R-:W-:Y:S01]  /*128e0*/  MUFU.EX2 R98, R98 ;  /* 0x0000006200627308 */ /* 0x000fe20000000800 */
[----:B------:R-:W-:Y:S01]  /*128f0*/  MOV R151, R0 ;  /* 0x0000000000977202 */ /* 0x000fe20000000f00 */
[C---:B------:R-:W-:Y:S08]  /*12900*/  HMMA.16816.F32 R4, R28.reuse, R44, R4 ;  /* 0x0000002c1c04723c */ /* 0x040ff00000001804 */
[----:B------:R-:W1:Y:S01]  /*12910*/  MUFU.EX2 R45, R205 ;  /* 0x000000cd002d7308 */ /* 0x000e620000000800 */
[--C-:B------:R-:W-:Y:S09]  /*12920*/  FFMA.FTZ R44, R195, UR4, -R66.reuse ;  /* 0x00000004c32c7c23 */ /* 0x100ff20008010842 */
[----:B------:R-:W-:Y:S01]  /*12930*/  MUFU.EX2 R97, R97 ;  /* 0x0000006100617308 */ /* 0x000fe20000000800 */
[C---:B------:R-:W-:Y:S09]  /*12940*/  HMMA.16816.F32 R8, R28.reuse, R46, R8 ;  /* 0x0000002e1c08723c */ /* 0x040ff20000001808 */
[----:B------:R-:W-:Y:S01]  /*12950*/  MUFU.EX2 R47, R207 ;  /* 0x000000cf002f7308 */ /* 0x000fe20000000800 */
[--C-:B------:R-:W-:Y:S09]  /*12960*/  FFMA.FTZ R46, R203, UR4, -R61.reuse ;  /* 0x00000004cb2e7c23 */ /* 0x100ff2000801083d */
[----:B------:R-:W2:Y:S01]  /*12970*/  MUFU.EX2 R44, R44 ;  /* 0x0000002c002c7308 */ /* 0x000ea20000000800 */
[C---:B------:R-:W-:Y:S09]  /*12980*/  HMMA.16816.F32 R12, R28.reuse, R36, R12 ;  /* 0x000000241c0c723c */ /* 0x040ff2000000180c */
[----:B------:R-:W3:Y:S10]  /*12990*/  MUFU.EX2 R46, R46 ;  /* 0x0000002e002e7308 */ /* 0x000ef40000000800 */
[----:B------:R-:W-:Y:S01]  /*129a0*/  MUFU.EX2 R102, R102 ;  /* 0x0000006600667308 */ /* 0x000fe20000000800 */
[----:B------:R-:W-:Y:S01]  /*129b0*/  HMMA.16816.F32 R16, R28, R38, R16 ;  /* 0x000000261c10723c */ /* 0x000fe20000001810 */
[----:B------:R-:W4:Y:S08]  /*129c0*/  LDSM.16.MT88.4 R36, [R150+0x6800] ;  /* 0x006800009624783b */ /* 0x000f300000004200 */
[----:B------:R-:W-:Y:S01]  /*129d0*/  MUFU.EX2 R99, R99 ;  /* 0x0000006300637308 */ /* 0x000fe20000000800 */
[----:B-1----:R-:W-:Y:S02]  /*129e0*/  F2FP.F16.F32.PACK_AB R28, R45, R132 ;  /* 0x000000842d1c723e */ /* 0x002fe400000000ff */
[----:B------:R-:W-:Y:S07]  /*129f0*/  F2FP.F16.F32.PACK_AB R29, R133, R130 ;  /* 0x00000082851d723e */ /* 0x000fee00000000ff */
[----:B------:R-:W-:Y:S01]  /*12a00*/  MUFU.EX2 R104, R104 ;  /* 0x0000006800687308 */ /* 0x000fe20000000800 */
[----:B--2---:R-:W-:Y:S02]  /*12a10*/  F2FP.F16.F32.PACK_AB R30, R44, R47 ;  /* 0x0000002f2c1e723e */ /* 0x004fe400000000ff */
[----:B---3--:R-:W-:Y:S07]  /*12a20*/  F2FP.F16.F32.PACK_AB R31, R46, R135 ;  /* 0x000000872e1f723e */ /* 0x008fee00000000ff */
[----:B------:R-:W-:Y:S10]  /*12a30*/  MUFU.EX2 R101, R101 ;  /* 0x0000006500657308 */ /* 0x000ff40000000800 */
[----:B------:R-:W-:Y:S01]  /*12a40*/  MUFU.EX2 R105, R105 ;  /* 0x0000006900697308 */ /* 0x000fe20000000800 */
[C---:B------:R-:W-:Y:S09]  /*12a50*/  HMMA.16816.F32 R4, R28.reuse, R32, R4 ;  /* 0x000000201c04723c */ /* 0x040ff20000001804 */
[----:B------:R-:W-:Y:S10]  /*12a60*/  MUFU.EX2 R106, R106 ;  /* 0x0000006a006a7308 */ /* 0x000ff40000000800 */
[----:B------:R-:W-:Y:S01]  /*12a70*/  MUFU.EX2 R112, R112 ;  /* 0x0000007000707308 */ /* 0x000fe20000000800 */
[C---:B------:R-:W-:Y:S01]  /*12a80*/  HMMA.16816.F32 R8, R28.reuse, R34, R8 ;  /* 0x000000221c08723c */ /* 0x040fe20000001808 */
[----:B------:R-:W1:Y:S08]  /*12a90*/  LDSM.16.MT88.4 R32, [R48+0x1800] ;  /* 0x001800003020783b */ /* 0x000e700000004200 */
[----:B------:R-:W-:Y:S10]  /*12aa0*/  MUFU.EX2 R111, R111 ;  /* 0x0000006f006f7308 */ /* 0x000ff40000000800 */
[----:B------:R-:W-:Y:S01]  /*12ab0*/  MUFU.EX2 R83, R83 ;  /* 0x0000005300537308 */ /* 0x000fe20000000800 */
[C---:B------:R-:W-:Y:S09]  /*12ac0*/  HMMA.16816.F32 R12, R28.reuse, R40, R12 ;  /* 0x000000281c0c723c */ /* 0x040ff2000000180c */
[----:B------:R-:W2:Y:S01]  /*12ad0*/  MUFU.EX2 R40, R214 ;  /* 0x000000d600287308 */ /* 0x000ea20000000800 */
[--C-:B------:R-:W-:Y:S01]  /*12ae0*/  FFMA.FTZ R41, R25, UR4, -R66.reuse ;  /* 0x0000000419297c23 */ /* 0x100fe20008010842 */
[----:B------:R-:W-:Y:S08]  /*12af0*/  F2FP.F16.F32.PACK_AB R25, R136, R23 ;  /* 0x000000178819723e */ /* 0x000ff000000000ff */
[----:B------:R-:W-:Y:S01]  /*12b00*/  MUFU.EX2 R75, R75 ;  /* 0x0000004b004b7308 */ /* 0x000fe20000000800 */
[----:B------:R-:W-:Y:S01]  /*12b10*/  HMMA.16816.F32 R16, R28, R42, R16 ;  /* 0x0000002a1c10723c */ /* 0x000fe20000001810 */
[----:B------:R-:W3:Y:S08]  /*12b20*/  LDSM.16.MT88.4 R28, [R150+0x6c00] ;  /* 0x006c0000961c783b */ /* 0x000ef00000004200 */
[----:B------:R-:W5:Y:S01]  /*12b30*/  MUFU.EX2 R41, R41 ;  /* 0x0000002900297308 */ /* 0x000f620000000800 */
[----:B------:R-:W-:Y:S01]  /*12b40*/  FFMA.FTZ R42, R26, UR4, -R61 ;  /* 0x000000041a2a7c23 */ /* 0x000fe2000801083d */
[----:B------:R-:W-:Y:S01]  /*12b50*/  F2FP.F16.F32.PACK_AB R26, R96, R91 ;  /* 0x0000005b601a723e */ /* 0x000fe200000000ff */
[--C-:B------:R-:W-:Y:S07]  /*12b60*/  FFMA.FTZ R43, R183, UR4, -R66.reuse ;  /* 0x00000004b72b7c23 */ /* 0x100fee0008010842 */
[----:B------:R-:W-:Y:S01]  /*12b70*/  MUFU.EX2 R74, R74 ;  /* 0x0000004a004a7308 */ /* 0x000fe20000000800 */
[----:B--2---:R-:W-:Y:S09]  /*12b80*/  F2FP.F16.F32.PACK_AB R27, R40, R95 ;  /* 0x0000005f281b723e */ /* 0x004ff200000000ff */
[----:B------:R-:W2:Y:S10]  /*12b90*/  MUFU.EX2 R42, R42 ;  /* 0x0000002a002a7308 */ /* 0x000eb40000000800 */
[----:B------:R-:W3:Y:S01]  /*12ba0*/  MUFU.EX2 R43, R43 ;  /* 0x0000002b002b7308 */ /* 0x000ee20000000800 */
[C---:B----4-:R-:W-:Y:S09]  /*12bb0*/  HMMA.16816.F32 R4, R24.reuse, R36, R4 ;  /* 0x000000241804723c */ /* 0x050ff20000001804 */
[----:B------:R-:W-:Y:S01]  /*12bc0*/  MUFU.EX2 R65, R65 ;  /* 0x0000004100417308 */ /* 0x000fe20000000800 */
[----:B------:R-:W-:Y:S01]  /*12bd0*/  FADD.FTZ R36, R100, R103 ;  /* 0x0000006764247221 */ /* 0x000fe20000010000 */
[--C-:B------:R-:W-:Y:S01]  /*12be0*/  FFMA.FTZ R100, R175, UR4, -R66.reuse ;  /* 0x00000004af647c23 */ /* 0x100fe20008010842 */
[----:B------:R-:W-:Y:S01]  /*12bf0*/  FFMA.FTZ R103, R177, UR4, -R66 ;  /* 0x00000004b1677c23 */ /* 0x000fe20008010842 */
[C---:B------:R-:W-:Y:S06]  /*12c00*/  HMMA.16816.F32 R8, R24.reuse, R38, R8 ;  /* 0x000000261808723c */ /* 0x040fec0000001808 */
[----:B------:R-:W-:Y:S01]  /*12c10*/  MUFU.EX2 R55, R55 ;  /* 0x0000003700377308 */ /* 0x000fe20000000800 */
[----:B------:R-:W-:Y:S01]  /*12c20*/  FADD.FTZ R36, R107, R36 ;  /* 0x000000246b247221 */ /* 0x000fe20000010000 */
[----:B------:R-:W-:Y:S08]  /*12c30*/  FFMA.FTZ R107, R171, UR4, -R66 ;  /* 0x00000004ab6b7c23 */ /* 0x000ff00008010842 */
[----:B------:R-:W-:Y:S01]  /*12c40*/  MUFU.EX2 R100, R100 ;  /* 0x0000006400647308 */ /* 0x000fe20000000800 */
[----:B------:R-:W-:Y:S01]  /*12c50*/  FADD.FTZ R113, R113, R36 ;  /* 0x0000002471717221 */ /* 0x000fe20000010000 */
[C---:B-1----:R-:W-:Y:S01]  /*12c60*/  HMMA.16816.F32 R12, R24.reuse, R32, R12 ;  /* 0x00000020180c723c */ /* 0x042fe2000000180c */
[----:B------:R-:W1:Y:S07]  /*12c70*/  LDSM.16.MT88.4 R36, [R48+0x1c00] ;  /* 0x001c00003024783b */ /* 0x000e6e0000004200 */
[----:B------:R-:W4:Y:S01]  /*12c80*/  MUFU.EX2 R103, R103 ;  /* 0x0000006700677308 */ /* 0x000f220000000800 */
[----:B------:R-:W-:Y:S01]  /*12c90*/  FADD.FTZ R108, R108, R113 ;  /* 0x000000716c6c7221 */ /* 0x000fe20000010000 */
[----:B------:R-:W-:Y:S08]  /*12ca0*/  FFMA.FTZ R113, R170, UR4, -R61 ;  /* 0x00000004aa717c23 */ /* 0x000ff0000801083d */
[----:B------:R-:W-:Y:S01]  /*12cb0*/  MUFU.EX2 R107, R107 ;  /* 0x0000006b006b7308 */ /* 0x000fe20000000800 */
[----:B------:R-:W-:Y:S01]  /*12cc0*/  FADD.FTZ R115, R115, R108 ;  /* 0x0000006c73737221 */ /* 0x000fe20000010000 */
[----:B------:R-:W-:Y:S01]  /*12cd0*/  HMMA.16816.F32 R16, R24, R34, R16 ;  /* 0x000000221810723c */ /* 0x000fe20000001810 */
[----:B------:R-:W4:Y:S07]  /*12ce0*/  LDSM.16.MT88.4 R32, [R150+0x7000] ;  /* 0x007000009620783b */ /* 0x000f2e0000004200 */
[----:B------:R-:W-:Y:S01]  /*12cf0*/  MUFU.EX2 R113, R113 ;  /* 0x0000007100717308 */ /* 0x000fe20000000800 */
[----:B-----5:R-:W-:Y:S01]  /*12d00*/  F2FP.F16.F32.PACK_AB R24, R41, R92 ;  /* 0x0000005c2918723e */ /* 0x020fe200000000ff */
[----:B------:R-:W-:Y:S01]  /*12d10*/  FADD.FTZ R115, R110, R115 ;  /* 0x000000736e737221 */ /* 0x000fe20000010000 */
[----:B--2---:R-:W-:Y:S01]  /*12d20*/  F2FP.F16.F32.PACK_AB R25, R93, R42 ;  /* 0x0000002a5d19723e */ /* 0x004fe200000000ff */
[----:B------:R-:W-:Y:S01]  /*12d30*/  FFMA.FTZ R108, R173, UR4, -R66 ;  /* 0x00000004ad6c7c23 */ /* 0x000fe20008010842 */
[----:B---3--:R-:W-:Y:S01]  /*12d40*/  F2FP.F16.F32.PACK_AB R26, R94, R43 ;  /* 0x0000002b5e1a723e */ /* 0x008fe200000000ff */
[----:B------:R-:W-:Y:S01]  /*12d50*/  FADD.FTZ R118, R118, R115 ;  /* 0x0000007376767221 */ /* 0x000fe20000010000 */
[----:B------:R-:W-:Y:S01]  /*12d60*/  F2FP.F16.F32.PACK_AB R27, R97, R98 ;  /* 0x00000062611b723e */ /* 0x000fe200000000ff */
[----:B------:R-:W-:Y:S02]  /*12d70*/  FFMA.FTZ R110, R178, UR4, -R61 ;  /* 0x00000004b26e7c23 */ /* 0x000fe4000801083d */
[----:B------:R-:W-:Y:S01]  /*12d80*/  FADD.FTZ R118, R121, R118 ;  /* 0x0000007679767221 */ /* 0x000fe20000010000 */
[----:B------:R-:W2:Y:S03]  /*12d90*/  MUFU.EX2 R108, R108 ;  /* 0x0000006c006c7308 */ /* 0x000ea60000000800 */
[C---:B------:R-:W-:Y:S07]  /*12da0*/  HMMA.16816.F32 R4, R24.reuse, R28, R4 ;  /* 0x0000001c1804723c */ /* 0x040fee0000001804 */
[----:B------:R-:W-:Y:S01]  /*12db0*/  MUFU.EX2 R110, R110 ;  /* 0x0000006e006e7308 */ /* 0x000fe20000000800 */
[----:B------:R-:W-:Y:S01]  /*12dc0*/  FADD.FTZ R28, R116, R109 ;  /* 0x0000006d741c7221 */ /* 0x000fe20000010000 */
[----:B------:R-:W-:Y:S01]  /*12dd0*/  FADD.FTZ R129, R129, R118 ;  /* 0x0000007681817221 */ /* 0x000fe20000010000 */
[----:B------:R-:W-:Y:S01]  /*12de0*/  FFMA.FTZ R109, R174, UR4, -R61 ;  /* 0x00000004ae6d7c23 */ /* 0x000fe2000801083d */
[----:B------:R-:W-:Y:S01]  /*12df0*/  FFMA.FTZ R116, R165, UR4, -R66 ;  /* 0x00000004a5747c23 */ /* 0x000fe20008010842 */
[----:B------:R-:W-:Y:S01]  /*12e00*/  FADD.FTZ R28, R119, R28 ;  /* 0x0000001c771c7221 */ /* 0x000fe20000010000 */
[C---:B------:R-:W-:Y:S03]  /*12e10*/  HMMA.16816.F32 R8, R24.reuse, R30, R8 ;  /* 0x0000001e1808723c */ /* 0x040fe60000001808 */
[----:B------:R-:W-:Y:S01]  /*12e20*/  FADD.FTZ R123, R123, R28 ;  /* 0x0000001c7b7b7221 */ /* 0x000fe20000010000 */
[----:B------:R-:W3:Y:S01]  /*12e30*/  MUFU.EX2 R109, R109 ;  /* 0x0000006d006d7308 */ /* 0x000ee20000000800 */
[----:B------:R-:W5:Y:S02]  /*12e40*/  LDSM.16.MT88.4 R28, [R48+0x2000] ;  /* 0x00200000301c783b */ /* 0x000f640000004200 */
[----:B------:R-:W-:Y:S07]  /*12e50*/  FADD.FTZ R114, R114, R123 ;  /* 0x0000007b72727221 */ /* 0x000fee0000010000 */
[----:B------:R-:W-:Y:S01]  /*12e60*/  MUFU.EX2 R116, R116 ;  /* 0x0000007400747308 */ /* 0x000fe20000000800 */
[C---:B-1----:R-:W-:Y:S03]  /*12e70*/  HMMA.16816.F32 R12, R24.reuse, R36, R12 ;  /* 0x00000024180c723c */ /* 0x042fe6000000180c */
[----:B------:R-:W-:Y:S01]  /*12e80*/  FADD.FTZ R37, R120, R129 ;  /* 0x0000008178257221 */ /* 0x000fe20000010000 */
[----:B------:R-:W-:Y:S01]  /*12e90*/  FADD.FTZ R125, R125, R114 ;  /* 0x000000727d7d7221 */ /* 0x000fe20000010000 */
[----:B------:R-:W-:Y:S02]  /*12ea0*/  FFMA.FTZ R114, R166, UR4, -R61 ;  /* 0x00000004a6727c23 */ /* 0x000fe4000801083d */
[----:B------:R-:W-:Y:S01]  /*12eb0*/  FADD.FTZ R124, R124, R37 ;  /* 0x000000257c7c7221 */ /* 0x000fe20000010000 */
[----:B------:R-:W-:Y:S01]  /*12ec0*/  HMMA.16816.F32 R16, R24, R38, R16 ;  /* 0x000000261810723c */ /* 0x000fe20000001810 */
[----:B------:R-:W1:Y:S02]  /*12ed0*/  LDSM.16.MT88.4 R36, [R150+0x7400] ;  /* 0x007400009624783b */ /* 0x000e640000004200 */
[----:B------:R-:W-:Y:S01]  /*12ee0*/  F2FP.F16.F32.PACK_AB R24, R99, R102 ;  /* 0x000000666318723e */ /* 0x000fe200000000ff */
[----:B------:R-:W-:Y:S01]  /*12ef0*/  FADD.FTZ R122, R122, R125 ;  /* 0x0000007d7a7a7221 */ /* 0x000fe20000010000 */
[----:B------:R-:W-:Y:S01]  /*12f00*/  F2FP.F16.F32.PACK_AB R25, R101, R104 ;  /* 0x000000686519723e */ /* 0x000fe200000000ff */
[----:B------:R-:W-:Y:S01]  /*12f10*/  FADD.FTZ R117, R117, R124 ;  /* 0x0000007c75757221 */ /* 0x000fe20000010000 */
[----:B----4-:R-:W-:Y:S01]  /*12f20*/  F2FP.F16.F32.PACK_AB R26, R103, R100 ;  /* 0x00000064671a723e */ /* 0x010fe200000000ff */
[----:B------:R-:W-:Y:S01]  /*12f30*/  FADD.FTZ R127, R127, R122 ;  /* 0x0000007a7f7f7221 */ /* 0x000fe20000010000 */
[----:B------:R-:W-:Y:S01]  /*12f40*/  F2FP.F16.F32.PACK_AB R27, R106, R105 ;  /* 0x000000696a1b723e */ /* 0x000fe200000000ff */
[----:B------:R-:W4:Y:S01]  /*12f50*/  MUFU.EX2 R114, R114 ;  /* 0x0000007200727308 */ /* 0x000f220000000800 */
[----:B------:R-:W-:Y:S01]  /*12f60*/  FADD.FTZ R128, R128, R117 ;  /* 0x0000007580807221 */ /* 0x000fe20000010000 */
[----:B------:R-:W-:Y:S01]  /*12f70*/  FADD.FTZ R127, R126, R127 ;  /* 0x0000007f7e7f7221 */ /* 0x000fe20000010000 */
[--C-:B------:R-:W-:Y:S01]  /*12f80*/  FFMA.FTZ R117, R87, UR4, -R66.reuse ;  /* 0x0000000457757c23 */ /* 0x100fe20008010842 */
[----:B------:R-:W-:Y:S01]  /*12f90*/  FFMA.FTZ R87, R89, UR4, -R66 ;  /* 0x0000000459577c23 */ /* 0x000fe20008010842 */
[----:B------:R-:W-:Y:S01]  /*12fa0*/  FADD.FTZ R131, R131, R128 ;  /* 0x0000008083837221 */ /* 0x000fe20000010000 */
[C---:B------:R-:W-:Y:S03]  /*12fb0*/  HMMA.16816.F32 R4, R24.reuse, R32, R4 ;  /* 0x000000201804723c */ /* 0x040fe60000001804 */
[----:B------:R-:W-:Y:S01]  /*12fc0*/  FADD.FTZ R132, R132, R127 ;  /* 0x0000007f84847221 */ /* 0x000fe20000010000 */
[----:B------:R-:W-:Y:S01]  /*12fd0*/  MUFU.EX2 R87, R87 ;  /* 0x0000005700577308 */ /* 0x000fe20000000800 */
[----:B------:R-:W-:Y:S03]  /*12fe0*/  FADD.FTZ R118, R130, R131 ;  /* 0x0000008382767221 */ /* 0x000fe60000010000 */
[C---:B------:R-:W-:Y:S01]  /*12ff0*/  HMMA.16816.F32 R8, R24.reuse, R34, R8 ;  /* 0x000000221808723c */ /* 0x040fe20000001808 */
[----:B------:R-:W1:Y:S02]  /*13000*/  LDSM.16.MT88.4 R32, [R48+0x2400] ;  /* 0x002400003020783b */ /* 0x000e640000004200 */
[----:B------:R-:W-:Y:S04]  /*13010*/  FADD.FTZ R118, R133, R118 ;  /* 0x0000007685767221 */ /* 0x000fe80000010000 */
[----:B------:R-:W-:Y:S01]  /*13020*/  FADD.FTZ R135, R135, R118 ;  /* 0x0000007687877221 */ /* 0x000fe20000010000 */
[C---:B-----5:R-:W-:Y:S03]  /*13030*/  HMMA.16816.F32 R12, R24.reuse, R28, R12 ;  /* 0x0000001c180c723c */ /* 0x060fe6000000180c */
[----:B------:R-:W-:Y:S01]  /*13040*/  FADD.FTZ R28, R45, R132 ;  /* 0x000000842d1c7221 */ /* 0x000fe20000010000 */
[----:B------:R-:W-:Y:S01]  /*13050*/  FADD.FTZ R46, R46, R135 ;  /* 0x000000872e2e7221 */ /* 0x000fe20000010000 */
[----:B------:R-:W-:Y:S01]  /*13060*/  FFMA.FTZ R45, R163, UR4, -R66 ;  /* 0x00000004a32d7c23 */ /* 0x000fe20008010842 */
[----:B------:R-:W-:Y:S01]  /*13070*/  FFMA.FTZ R118, R252, UR4, -R61 ;  /* 0x00000004fc767c23 */ /* 0x000fe2000801083d */
[----:B------:R-:W-:Y:S01]  /*13080*/  FADD.FTZ R115, R47, R28 ;  /* 0x0000001c2f737221 */ /* 0x000fe20000010000 */
[----:B------:R-:W-:Y:S01]  /*13090*/  HMMA.16816.F32 R16, R24, R30, R16 ;  /* 0x0000001e1810723c */ /* 0x000fe20000001810 */
[----:B------:R-:W5:Y:S01]  /*130a0*/  LDSM.16.MT88.4 R28, [R150+0x7800] ;  /* 0x00780000961c783b */ /* 0x000f620000004200 */
[----:B------:R-:W-:Y:S01]  /*130b0*/  MUFU.EX2 R47, R162 ;  /* 0x000000a2002f7308 */ /* 0x000fe20000000800 */
[----:B--2---:R-:W-:Y:S02]  /*130c0*/  F2FP.F16.F32.PACK_AB R24, R107, R108 ;  /* 0x0000006c6b18723e */ /* 0x004fe400000000ff */
[----:B---3--:R-:W-:Y:S07]  /*130d0*/  F2FP.F16.F32.PACK_AB R25, R109, R110 ;  /* 0x0000006e6d19723e */ /* 0x008fee00000000ff */
[----:B------:R-:W2:Y:S01]  /*130e0*/  MUFU.EX2 R45, R45 ;  /* 0x0000002d002d7308 */ /* 0x000ea20000000800 */
[----:B------:R-:W-:Y:S02]  /*130f0*/  F2FP.F16.F32.PACK_AB R26, R111, R112 ;  /* 0x000000706f1a723e */ /* 0x000fe400000000ff */
[----:B----4-:R-:W-:Y:S07]  /*13100*/  F2FP.F16.F32.PACK_AB R27, R113, R114 ;  /* 0x00000072711b723e */ /* 0x010fee00000000ff */
[----:B------:R-:W3:Y:S01]  /*13110*/  MUFU.EX2 R118, R118 ;  /* 0x0000007600767308 */ /* 0x000ee20000000800 */
[C---:B-1----:R-:W-:Y:S03]  /*13120*/  HMMA.16816.F32 R4, R24.reuse, R36, R4 ;  /* 0x000000241804723c */ /* 0x042fe60000001804 */
[----:B------:R-:W-:Y:S01]  /*13130*/  FADD.FTZ R36, R44, R115 ;  /* 0x000000732c247221 */ /* 0x000fe20000010000 */
[----:B------:R-:W-:Y:S01]  /*13140*/  FADD.FTZ R37, R23, R46 ;  /* 0x0000002e17257221 */ /* 0x000fe20000010000 */
[----:B------:R-:W-:Y:S04]  /*13150*/  FFMA.FTZ R23, R90, UR4, -R61 ;  /* 0x000000045a177c23 */ /* 0x000fe8000801083d */
[----:B------:R1:W-:Y:S01]  /*13160*/  MUFU.EX2 R46, R88 ;  /* 0x00000058002e7308 */ /* 0x0003e20000000800 */
[----:B------:R-:W-:Y:S01]  /*13170*/  FADD.FTZ R137, R137, R36 ;  /* 0x0000002489897221 */ /* 0x000fe20000010000 */
[C---:B------:R-:W-:Y:S08]  /*13180*/  HMMA.16816.F32 R8, R24.reuse, R38, R8 ;  /* 0x000000261808723c */ /* 0x040ff00000001808 */
[----:B------:R-:W4:Y:S01]  /*13190*/  MUFU.EX2 R44, R117 ;  /* 0x00000075002c7308 */ /* 0x000f220000000800 */
[----:B------:R-:W-:Y:S01]  /*131a0*/  FADD.FTZ R136, R136, R37 ;  /* 0x0000002588887221 */ /* 0x000fe20000010000 */
[----:B------:R-:W-:Y:S01]  /*131b0*/  FADD.FTZ R134, R134, R137 ;  /* 0x0000008986867221 */ /* 0x000fe20000010000 */
[----:B------:R-:W5:Y:S07]  /*131c0*/  LDSM.16.MT88.4 R36, [R48+0x2800] ;  /* 0x002800003024783b */ /* 0x000f6e0000004200 */
[----:B------:R-:W4:Y:S01]  /*131d0*/  MUFU.EX2 R23, R23 ;  /* 0x0000001700177308 */ /* 0x000f220000000800 */
[----:B------:R-:W-:Y:S01]  /*131e0*/  FADD.FTZ R95, R95, R136 ;  /* 0x000000885f5f7221 */ /* 0x000fe20000010000 */
[C---:B------:R-:W-:Y:S03]  /*131f0*/  HMMA.16816.F32 R12, R24.reuse, R32, R12 ;  /* 0x00000020180c723c */ /* 0x040fe6000000180c */
[----:B------:R-:W-:Y:S01]  /*13200*/  FADD.FTZ R33, R91, R134 ;  /* 0x000000865b217221 */ /* 0x000fe20000010000 */
[----:B-1----:R-:W-:Y:S01]  /*13210*/  FFMA.FTZ R88, R86, UR4, -R61 ;  /* 0x0000000456587c23 */ /* 0x002fe2000801083d */
[----:B------:R-:W-:Y:S03]  /*13220*/  FADD.FTZ R95, R40, R95 ;  /* 0x0000005f285f7221 */ /* 0x000fe60000010000 */
[----:B------:R1:W5:Y:S01]  /*13230*/  MUFU.EX2 R86, R85 ;  /* 0x0000005500567308 */ /* 0x0003620000000800 */
[----:B------:R-:W-:Y:S01]  /*13240*/  FADD.FTZ R33, R96, R33 ;  /* 0x0000002160217221 */ /* 0x000fe20000010000 */
[----:B------:R-:W-:Y:S08]  /*13250*/  HMMA.16816.F32 R16, R24, R34, R16 ;  /* 0x000000221810723c */ /* 0x000ff00000001810 */
[----:B------:R5:W-:Y:S01]  /*13260*/  MUFU.EX2 R40, R88 ;  /* 0x0000005800287308 */ /* 0x000be20000000800 */
[----:B------:R-:W-:Y:S01]  /*13270*/  FADD.FTZ R92, R92, R33 ;  /* 0x000000215c5c7221 */ /* 0x000fe20000010000 */
[----:B--2---:R-:W-:Y:S01]  /*13280*/  F2FP.F16.F32.PACK_AB R24, R45, R116 ;  /* 0x000000742d18723e */ /* 0x004fe200000000ff */
[----:B------:R-:W2:Y:S01]  /*13290*/  LDSM.16.MT88.4 R32, [R150+0x7c00] ;  /* 0x007c00009620783b */ /* 0x000ea20000004200 */
[----:B---3--:R-:W-:Y:S01]  /*132a0*/  F2FP.F16.F32.PACK_AB R25, R118, R47 ;  /* 0x0000002f7619723e */ /* 0x008fe200000000ff */
[----:B------:R-:W-:Y:S01]  /*132b0*/  FADD.FTZ R92, R41, R92 ;  /* 0x0000005c295c7221 */ /* 0x000fe20000010000 */
[----:B----4-:R-:W-:Y:S01]  /*132c0*/  F2FP.F16.F32.PACK_AB R26, R87, R44 ;  /* 0x0000002c571a723e */ /* 0x010fe200000000ff */
[----:B------:R-:W-:Y:S01]  /*132d0*/  FFMA.FTZ R41, R81, UR4, -R66 ;  /* 0x0000000451297c23 */ /* 0x000fe20008010842 */
[----:B------:R-:W-:Y:S01]  /*132e0*/  F2FP.F16.F32.PACK_AB R27, R23, R46 ;  /* 0x0000002e171b723e */ /* 0x000fe200000000ff */
[----:B------:R-:W-:Y:S01]  /*132f0*/  FADD.FTZ R81, R43, R92 ;  /* 0x0000005c2b517221 */ /* 0x000fe20000010000 */
[----:B-1----:R-:W-:Y:S02]  /*13300*/  FFMA.FTZ R85, R79, UR4, -R66 ;  /* 0x000000044f557c23 */ /* 0x002fe40008010842 */
[----:B------:R1:W3:Y:S01]  /*13310*/  MUFU.EX2 R79, R84 ;  /* 0x00000054004f7308 */ /* 0x0002e20000000800 */
[----:B------:R-:W-:Y:S01]  /*13320*/  FADD.FTZ R81, R94, R81 ;  /* 0x000000515e517221 */ /* 0x000fe20000010000 */
[----:B-----5:R-:W-:Y:S01]  /*13330*/  FFMA.FTZ R88, R80, UR4, -R61 ;  /* 0x0000000450587c23 */ /* 0x020fe2000801083d */
[C---:B------:R-:W-:Y:S07]  /*13340*/  HMMA.16816.F32 R4, R24.reuse, R28, R4 ;  /* 0x0000001c1804723c */ /* 0x040fee0000001804 */
[----:B------:R-:W-:Y:S01]  /*13350*/  MUFU.EX2 R41, R41 ;  /* 0x0000002900297308 */ /* 0x000fe20000000800 */
[----:B------:R-:W-:Y:S01]  /*13360*/  FADD.FTZ R28, R42, R95 ;  /* 0x0000005f2a1c7221 */ /* 0x000fe20000010000 */
[--C-:B------:R-:W-:Y:S08]  /*13370*/  FFMA.FTZ R80, R82, UR4, -R61.reuse ;  /* 0x0000000452507c23 */ /* 0x100ff0000801083d */
[----:B------:R-:W4:Y:S01]  /*13380*/  MUFU.EX2 R42, R85 ;  /* 0x00000055002a7308 */ /* 0x000f220000000800 */
[----:B------:R-:W-:Y:S01]  /*13390*/  FFMA.FTZ R82, R78, UR4, -R61 ;  /* 0x000000044e527c23 */ /* 0x000fe2000801083d */
[----:B------:R-:W-:Y:S01]  /*133a0*/  FADD.FTZ R93, R93, R28 ;  /* 0x0000001c5d5d7221 */ /* 0x000fe20000010000 */
[C---:B------:R-:W-:Y:S01]  /*133b0*/  HMMA.16816.F32 R8, R24.reuse, R30, R8 ;  /* 0x0000001e1808723c */ /* 0x040fe20000001808 */
[----:B------:R-:W5:Y:S06]  /*133c0*/  LDSM.16.MT88.4 R28, [R48+0x2c00] ;  /* 0x002c0000301c783b */ /* 0x000f6c0000004200 */
[----:B------:R-:W-:Y:S01]  /*133d0*/  MUFU.EX2 R80, R80 ;  /* 0x0000005000507308 */ /* 0x000fe20000000800 */
[--C-:B-1----:R-:W-:Y:S01]  /*133e0*/  FFMA.FTZ R84, R73, UR4, -R66.reuse ;  /* 0x0000000449547c23 */ /* 0x102fe20008010842 */
[----:B------:R-:W-:Y:S01]  /*133f0*/  FADD.FTZ R102, R102, R81 ;  /* 0x0000005166667221 */ /* 0x000fe20000010000 */
[----:B------:R-:W-:Y:S07]  /*13400*/  FFMA.FTZ R81, R77, UR4, -R66 ;  /* 0x000000044d517c23 */ /* 0x000fee0008010842 */
[----:B------:R-:W1:Y:S01]  /*13410*/  MUFU.EX2 R43, R88 ;  /* 0x00000058002b7308 */ /* 0x000e620000000800 */
[----:B------:R-:W-:Y:S01]  /*13420*/  FFMA.FTZ R77, R76, UR4, -R61 ;  /* 0x000000044c4d7c23 */ /* 0x000fe2000801083d */
[C---:B------:R-:W-:Y:S08]  /*13430*/  HMMA.16816.F32 R12, R24.reuse, R36, R12 ;  /* 0x00000024180c723c */ /* 0x040ff0000000180c */
[----:B------:R2:W-:Y:S01]  /*13440*/  MUFU.EX2 R76, R82 ;  /* 0x00000052004c7308 */ /* 0x0005e20000000800 */
[----:B------:R-:W-:Y:S01]  /*13450*/  FADD.FTZ R99, R99, R102 ;  /* 0x0000006663637221 */ /* 0x000fe20000010000 */
[----:B------:R-:W-:Y:S08]  /*13460*/  FADD.FTZ R98, R98, R93 ;  /* 0x0000005d62627221 */ /* 0x000ff00000010000 */
[----:B------:R5:W5:Y:S01]  /*13470*/  MUFU.EX2 R78, R81 ;  /* 0x00000051004e7308 */ /* 0x000b620000000800 */
[----:B------:R-:W-:Y:S01]  /*13480*/  FADD.FTZ R100, R100, R99 ;  /* 0x0000006364647221 */ /* 0x000fe20000010000 */
[----:B------:R-:W-:Y:S01]  /*13490*/  HMMA.16816.F32 R16, R24, R38, R16 ;  /* 0x000000261810723c */ /* 0x000fe20000001810 */
[----:B------:R-:W5:Y:S02]  /*134a0*/  LDSM.16.MT88.4 R36, [R150+0x8000] ;  /* 0x008000009624783b */ /* 0x000f640000004200 */
[----:B------:R-:W-:Y:S01]  /*134b0*/  F2FP.F16.F32.PACK_AB R24, R83, R86 ;  /* 0x000000565318723e */ /* 0x000fe200000000ff */
[----:B------:R-:W-:Y:S01]  /*134c0*/  FADD.FTZ R97, R97, R98 ;  /* 0x0000006261617221 */ /* 0x000fe20000010000 */
[----:B---3--:R-:W-:Y:S01]  /*134d0*/  F2FP.F16.F32.PACK_AB R25, R79, R40 ;  /* 0x000000284f19723e */ /* 0x008fe200000000ff */
[----:B------:R-:W-:Y:S01]  /*134e0*/  FADD.FTZ R103, R103, R100 ;  /* 0x0000006467677221 */ /* 0x000fe20000010000 */
[----:B----4-:R-:W-:Y:S01]  /*134f0*/  F2FP.F16.F32.PACK_AB R26, R41, R42 ;  /* 0x0000002a291a723e */ /* 0x010fe200000000ff */
[----:B--2---:R-:W-:Y:S01]  /*13500*/  FFMA.FTZ R82, R72, UR4, -R61 ;  /* 0x0000000448527c23 */ /* 0x004fe2000801083d */
[----:B-1----:R-:W-:Y:S01]  /*13510*/  F2FP.F16.F32.PACK_AB R27, R80, R43 ;  /* 0x0000002b501b723e */ /* 0x002fe200000000ff */
[----:B------:R-:W-:Y:S01]  /*13520*/  MUFU.EX2 R72, R84 ;  /* 0x0000005400487308 */ /* 0x000fe20000000800 */
[----:B------:R-:W-:Y:S01]  /*13530*/  FADD.FTZ R108, R108, R103 ;  /* 0x000000676c6c7221 */ /* 0x000fe20000010000 */
[----:B-----5:R-:W-:Y:S01]  /*13540*/  FFMA.FTZ R81, R71, UR4, -R66 ;  /* 0x0000000447517c23 */ /* 0x020fe20008010842 */
[----:B------:R-:W-:Y:S07]  /*13550*/  FADD.FTZ R104, R104, R97 ;  /* 0x0000006168687221 */ /* 0x000fee0000010000 */
[----:B------:R-:W1:Y:S01]  /*13560*/  MUFU.EX2 R71, R77 ;  /* 0x0000004d00477308 */ /* 0x000e620000000800 */
[----:B------:R-:W-:Y:S01]  /*13570*/  FADD.FTZ R107, R107, R108 ;  /* 0x0000006c6b6b7221 */ /* 0x000fe20000010000 */
[C---:B------:R-:W-:Y:S08]  /*13580*/  HMMA.16816.F32 R4, R24.reuse, R32, R4 ;  /* 0x000000201804723c */ /* 0x040ff00000001804 */
[----:B------:R2:W3:Y:S01]  /*13590*/  MUFU.EX2 R73, R81 ;  /* 0x0000005100497308 */ /* 0x0004e20000000800 */
[----:B------:R-:W-:Y:S01]  /*135a0*/  FADD.FTZ R112, R112, R107 ;  /* 0x0000006b70707221 */ /* 0x000fe20000010000 */
[----:B------:R-:W-:Y:S08]  /*135b0*/  FADD.FTZ R104, R101, R104 ;  /* 0x0000006865687221 */ /* 0x000ff00000010000 */
[----:B------:R4:W5:Y:S01]  /*135c0*/  MUFU.EX2 R77, R82 ;  /* 0x00000052004d7308 */ /* 0x0009620000000800 */
[----:B------:R-:W-:Y:S01]  /*135d0*/  FADD.FTZ R111, R111, R112 ;  /* 0x000000706f6f7221 */ /* 0x000fe20000010000 */
[C---:B------:R-:W-:Y:S01]  /*135e0*/  HMMA.16816.F32 R8, R24.reuse, R34, R8 ;  /* 0x000000221808723c */ /* 0x040fe20000001808 */
[----:B------:R-:W5:Y:S02]  /*135f0*/  LDSM.16.MT88.4 R32, [R48+0x3000] ;  /* 0x003000003020783b */ /* 0x000f640000004200 */
[----:B------:R-:W-:Y:S01]  /*13600*/  FADD.FTZ R116, R116, R111 ;  /* 0x0000006f74747221 */ /* 0x000fe20000010000 */
[----:B------:R-:W-:Y:S03]  /*13610*/  FADD.FTZ R105, R105, R104 ;  /* 0x0000006869697221 */ /* 0x000fe60000010000 */
[----:B------:R-:W-:Y:S01]  /*13620*/  FADD.FTZ R85, R45, R116 ;  /* 0x000000742d557221 */ /* 0x000fe20000010000 */
[C---:B------:R-:W-:Y:S03]  /*13630*/  HMMA.16816.F32 R12, R24.reuse, R28, R12 ;  /* 0x0000001c180c723c */ /* 0x040fe6000000180c */
[--C-:B--2---:R-:W-:Y:S01]  /*13640*/  FFMA.FTZ R81, R63, UR4, -R66.reuse ;  /* 0x000000043f517c23 */ /* 0x104fe20008010842 */
[--C-:B----4-:R-:W-:Y:S01]  /*13650*/  FFMA.FTZ R82, R70, UR4, -R61.reuse ;  /* 0x0000000446527c23 */ /* 0x110fe2000801083d */
[----:B------:R-:W-:Y:S01]  /*13660*/  FFMA.FTZ R63, R69, UR4, -R66 ;  /* 0x00000004453f7c23 */ /* 0x000fe20008010842 */
[----:B------:R-:W-:Y:S01]  /*13670*/  FFMA.FTZ R69, R68, UR4, -R61 ;  /* 0x0000000444457c23 */ /* 0x000fe2000801083d */
[----:B------:R2:W-:Y:S01]  /*13680*/  MUFU.EX2 R70, R81 ;  /* 0x0000005100467308 */ /* 0x0005e20000000800 */
[----:B------:R-:W-:Y:S01]  /*13690*/  HMMA.16816.F32 R16, R24, R30, R16 ;  /* 0x0000001e1810723c */ /* 0x000fe20000001810 */
[----:B------:R-:W4:Y:S02]  /*136a0*/  LDSM.16.MT88.4 R28, [R150+0x8400] ;  /* 0x00840000961c783b */ /* 0x000f240000004200 */
[----:B------:R-:W-:Y:S01]  /*136b0*/  FADD.FTZ R105, R106, R105 ;  /* 0x000000696a697221 */ /* 0x000fe20000010000 */
[----:B------:R-:W-:Y:S05]  /*136c0*/  F2FP.F16.F32.PACK_AB R24, R75, R78 ;  /* 0x0000004e4b18723e */ /* 0x000fea00000000ff */
[----:B------:R2:W-:Y:S01]  /*136d0*/  MUFU.EX2 R68, R82 ;  /* 0x0000005200447308 */ /* 0x0005e20000000800 */
[----:B-1----:R-:W-:Y:S01]  /*136e0*/  F2FP.F16.F32.PACK_AB R25, R71, R76 ;  /* 0x0000004c4719723e */ /* 0x002fe200000000ff */
[----:B------:R-:W-:Y:S01]  /*136f0*/  FADD.FTZ R110, R110, R105 ;  /* 0x000000696e6e7221 */ /* 0x000fe20000010000 */
[----:B---3--:R-:W-:Y:S07]  /*13700*/  F2FP.F16.F32.PACK_AB R26, R72, R73 ;  /* 0x00000049481a723e */ /* 0x008fee00000000ff */
[----:B------:R-:W1:Y:S01]  /*13710*/  MUFU.EX2 R63, R63 ;  /* 0x0000003f003f7308 */ /* 0x000e620000000800 */
[----:B-----5:R-:W-:Y:S01]  /*13720*/  F2FP.F16.F32.PACK_AB R27, R74, R77 ;  /* 0x0000004d4a1b723e */ /* 0x020fe200000000ff */
[----:B------:R-:W-:Y:S08]  /*13730*/  FADD.FTZ R109, R109, R110 ;  /* 0x0000006e6d6d7221 */ /* 0x000ff00000010000 */
[----:B------:R-:W3:Y:S01]  /*13740*/  MUFU.EX2 R69, R69 ;  /* 0x0000004500457308 */ /* 0x000ee20000000800 */
[----:B--2---:R-:W-:Y:S01]  /*13750*/  FFMA.FTZ R81, R64, UR4, -R61 ;  /* 0x0000000440517c23 */ /* 0x004fe2000801083d */
[----:B------:R-:W-:Y:S01]  /*13760*/  FADD.FTZ R64, R44, R85 ;  /* 0x000000552c407221 */ /* 0x000fe20000010000 */
[----:B------:R-:W-:Y:S01]  /*13770*/  FADD.FTZ R114, R114, R109 ;  /* 0x0000006d72727221 */ /* 0x000fe20000010000 */
[C---:B------:R-:W-:Y:S06]  /*13780*/  HMMA.16816.F32 R4, R24.reuse, R36, R4 ;  /* 0x000000241804723c */ /* 0x040fec0000001804 */
[----:B------:R-:W-:Y:S01]  /*13790*/  MUFU.EX2 R44, R81 ;  /* 0x00000051002c7308 */ /* 0x000fe20000000800 */
[----:B------:R-:W-:Y:S01]  /*137a0*/  FADD.FTZ R114, R113, R114 ;  /* 0x0000007271727221 */ /* 0x000fe20000010000 */
[----:B------:R-:W-:Y:S01]  /*137b0*/  FFMA.FTZ R82, R60, UR4, -R61 ;  /* 0x000000043c527c23 */ /* 0x000fe2000801083d */
[----:B------:R-:W-:Y:S07]  /*137c0*/  FADD.FTZ R87, R87, R64 ;  /* 0x0000004057577221 */ /* 0x000fee0000010000 */
[----:B------:R-:W2:Y:S01]  /*137d0*/  MUFU.EX2 R60, R67 ;  /* 0x00000043003c7308 */ /* 0x000ea20000000800 */
[----:B------:R-:W-:Y:S01]  /*137e0*/  FADD.FTZ R47, R47, R114 ;  /* 0x000000722f2f7221 */ /* 0x000fe20000010000 */
[C---:B------:R-:W-:Y:S01]  /*137f0*/  HMMA.16816.F32 R8, R24.reuse, R38, R8 ;  /* 0x000000261808723c */ /* 0x040fe20000001808 */
[----:B------:R-:W5:Y:S07]  /*13800*/  LDSM.16.MT88.4 R36, [R48+0x3400] ;  /* 0x003400003024783b */ /* 0x000f6e0000004200 */
[----:B------:R-:W4:Y:S01]  /*13810*/  MUFU.EX2 R45, R82 ;  /* 0x00000052002d7308 */ /* 0x000f220000000800 */
[----:B------:R-:W-:Y:S01]  /*13820*/  FADD.FTZ R47, R118, R47 ;  /* 0x0000002f762f7221 */ /* 0x000fe20000010000 */
[----:B------:R-:W-:Y:S01]  /*13830*/  FFMA.FTZ R64, R57, UR4, -R61 ;  /* 0x0000000439407c23 */ /* 0x000fe2000801083d */
[----:B------:R-:W-:Y:S07]  /*13840*/  FADD.FTZ R86, R86, R87 ;  /* 0x0000005756567221 */ /* 0x000fee0000010000 */
[----:B------:R3:W-:Y:S01]  /*13850*/  MUFU.EX2 R57, R62 ;  /* 0x0000003e00397308 */ /* 0x0007e20000000800 */
[C---:B------:R-:W-:Y:S03]  /*13860*/  HMMA.16816.F32 R12, R24.reuse, R32, R12 ;  /* 0x00000020180c723c */ /* 0x040fe6000000180c */
[----:B------:R-:W-:Y:S01]  /*13870*/  FADD.FTZ R32, R46, R47 ;  /* 0x0000002f2e207221 */ /* 0x000fe20000010000 */
[----:B------:R-:W-:Y:S05]  /*13880*/  FFMA.FTZ R47, R58, UR4, -R61 ;  /* 0x000000043a2f7c23 */ /* 0x000fea000801083d */
[----:B------:R5:W5:Y:S01]  /*13890*/  MUFU.EX2 R46, R59 ;  /* 0x0000003b002e7308 */ /* 0x000b620000000800 */
[----:B------:R-:W-:Y:S01]  /*138a0*/  FADD.FTZ R83, R83, R86 ;  /* 0x0000005653537221 */ /* 0x000fe20000010000 */
[----:B------:R-:W-:Y:S01]  /*138b0*/  FADD.FTZ R23, R23, R32 ;  /* 0x0000002017177221 */ /* 0x000fe20000010000 */
[----:B------:R-:W-:Y:S01]  /*138c0*/  HMMA.16816.F32 R16, R24, R34, R16 ;  /* 0x000000221810723c */ /* 0x000fe20000001810 */
[----:B------:R-:W5:Y:S06]  /*138d0*/  LDSM.16.MT88.4 R32, [R150+0x8800] ;  /* 0x008800009620783b */ /* 0x000f6c0000004200 */
[----:B------:R5:W-:Y:S01]  /*138e0*/  MUFU.EX2 R58, R64 ;  /* 0x00000040003a7308 */ /* 0x000be20000000800 */
[----:B-1----:R-:W-:Y:S01]  /*138f0*/  F2FP.F16.F32.PACK_AB R24, R63, R70 ;  /* 0x000000463f18723e */ /* 0x002fe200000000ff */
[----:B---3--:R-:W-:Y:S01]  /*13900*/  FADD.FTZ R62, R40, R23 ;  /* 0x00000017283e7221 */ /* 0x008fe20000010000 */
[----:B------:R-:W-:Y:S07]  /*13910*/  F2FP.F16.F32.PACK_AB R25, R69, R68 ;  /* 0x000000444519723e */ /* 0x000fee00000000ff */
[----:B------:R-:W1:Y:S01]  /*13920*/  MUFU.EX2 R47, R47 ;  /* 0x0000002f002f7308 */ /* 0x000e620000000800 */
[----:B--2---:R-:W-:Y:S01]  /*13930*/  F2FP.F16.F32.PACK_AB R26, R60, R65 ;  /* 0x000000413c1a723e */ /* 0x004fe200000000ff */
[----:B------:R-:W-:Y:S01]  /*13940*/  FADD.FTZ R62, R79, R62 ;  /* 0x0000003e4f3e7221 */ /* 0x000fe20000010000 */
[----:B----4-:R-:W-:Y:S01]  /*13950*/  F2FP.F16.F32.PACK_AB R27, R44, R45 ;  /* 0x0000002d2c1b723e */ /* 0x010fe200000000ff */
[----:B-----5:R-:W-:Y:S02]  /*13960*/  FFMA.FTZ R59, R53, UR4, -R66 ;  /* 0x00000004353b7c23 */ /* 0x020fe40008010842 */
[----:B------:R-:W-:Y:S04]  /*13970*/  FADD.FTZ R23, R43, R62 ;  /* 0x0000003e2b177221 */ /* 0x000fe80000010000 */
[----:B------:R-:W-:Y:S01]  /*13980*/  MUFU.EX2 R53, R56 ;  /* 0x0000003800357308 */ /* 0x000fe20000000800 */
[C---:B------:R-:W-:Y:S09]  /*13990*/  HMMA.16816.F32 R4, R24.reuse, R28, R4 ;  /* 0x0000001c1804723c */ /* 0x040ff20000001804 */
[----:B------:R-:W2:Y:S01]  /*139a0*/  MUFU.EX2 R40, R59 ;  /* 0x0000003b00287308 */ /* 0x000ea20000000800 */
[----:B------:R-:W-:Y:S01]  /*139b0*/  FADD.FTZ R23, R80, R23 ;  /* 0x0000001750177221 */ /* 0x000fe20000010000 */
[----:B------:R-:W-:Y:S01]  /*139c0*/  FFMA.FTZ R64, R52, UR4, -R61 ;  /* 0x0000000434407c23 */ /* 0x000fe2000801083d */
[----:B------:R-:W-:Y:S02]  /*139d0*/  FADD.FTZ R52, R42, R83 ;  /* 0x000000532a347221 */ /* 0x000fe40000010000 */
[----:B------:R-:W-:Y:S01]  /*139e0*/  FADD.FTZ R76, R76, R23 ;  /* 0x000000174c4c7221 */ /* 0x000fe20000010000 */
[C---:B------:R-:W-:Y:S01]  /*139f0*/  HMMA.16816.F32 R8, R24.reuse, R30, R8 ;  /* 0x0000001e1808723c */ /* 0x040fe20000001808 */
[----:B------:R-:W3:Y:S03]  /*13a00*/  LDSM.16.MT88.4 R28, [R48+0x3800] ;  /* 0x00380000301c783b */ /* 0x000ee60000004200 */
[----:B------:R-:W4:Y:S01]  /*13a10*/  MUFU.EX2 R42, R64 ;  /* 0x00000040002a7308 */ /* 0x000f220000000800 */
[----:B------:R-:W-:Y:S01]  /*13a20*/  FADD.FTZ R41, R41, R52 ;  /* 0x0000003429297221 */ /* 0x000fe20000010000 */
[----:B------:R-:W-:Y:S03]  /*13a30*/  FADD.FTZ R76, R71, R76 ;  /* 0x0000004c474c7221 */ /* 0x000fe60000010000 */
[----:B------:R-:W-:Y:S01]  /*13a40*/  FADD.FTZ R78, R78, R41 ;  /* 0x000000294e4e7221 */ /* 0x000fe20000010000 */
[C---:B------:R-:W-:Y:S04]  /*13a50*/  HMMA.16816.F32 R12, R24.reuse, R36, R12 ;  /* 0x00000024180c723c */ /* 0x040fe8000000180c */
[----:B------:R-:W-:Y:S01]  /*13a60*/  MUFU.EX2 R36, R51 ;  /* 0x0000003300247308 */ /* 0x000fe20000000800 */
[--C-:B------:R-:W-:Y:S01]  /*13a70*/  FFMA.FTZ R37, R54, UR4, -R66.reuse ;  /* 0x0000000436257c23 */ /* 0x100fe20008010842 */
[----:B------:R-:W-:Y:S01]  /*13a80*/  FFMA.FTZ R66, R50, UR4, -R66 ;  /* 0x0000000432427c23 */ /* 0x000fe20008010842 */
[----:B------:R-:W-:Y:S01]  /*13a90*/  FADD.FTZ R78, R75, R78 ;  /* 0x0000004e4b4e7221 */ /* 0x000fe20000010000 */
[----:B------:R-:W-:Y:S01]  /*13aa0*/  FADD.FTZ R77, R77, R76 ;  /* 0x0000004c4d4d7221 */ /* 0x000fe20000010000 */
[----:B------:R-:W-:Y:S05]  /*13ab0*/  HMMA.16816.F32 R16, R24, R38, R16 ;  /* 0x000000261810723c */ /* 0x000fea0000001810 */
[----:B------:R5:W-:Y:S01]  /*13ac0*/  MUFU.EX2 R39, R22 ;  /* 0x0000001600277308 */ /* 0x000be20000000800 */
[----:B------:R-:W-:Y:S01]  /*13ad0*/  F2FP.F16.F32.PACK_AB R24, R57, R46 ;  /* 0x0000002e3918723e */ /* 0x000fe200000000ff */
[----:B------:R-:W-:Y:S01]  /*13ae0*/  FFMA.FTZ R38, R21, UR4, -R61 ;  /* 0x0000000415267c23 */ /* 0x000fe2000801083d */
[----:B-1----:R-:W-:Y:S07]  /*13af0*/  F2FP.F16.F32.PACK_AB R25, R47, R58 ;  /* 0x0000003a2f19723e */ /* 0x002fee00000000ff */
[----:B------:R-:W1:Y:S01]  /*13b00*/  MUFU.EX2 R37, R37 ;  /* 0x0000002500257308 */ /* 0x000e620000000800 */
[----:B--2---:R-:W-:Y:S01]  /*13b10*/  F2FP.F16.F32.PACK_AB R26, R40, R53 ;  /* 0x00000035281a723e */ /* 0x004fe200000000ff */
[----:B------:R-:W-:Y:S01]  /*13b20*/  FADD.FTZ R73, R73, R78 ;  /* 0x0000004e49497221 */ /* 0x000fe20000010000 */
[----:B----4-:R-:W-:Y:S07]  /*13b30*/  F2FP.F16.F32.PACK_AB R27, R42, R55 ;  /* 0x000000372a1b723e */ /* 0x010fee00000000ff */
[----:B------:R-:W2:Y:S01]  /*13b40*/  MUFU.EX2 R38, R38 ;  /* 0x0000002600267308 */ /* 0x000ea20000000800 */
[----:B------:R-:W-:Y:S01]  /*13b50*/  FADD.FTZ R77, R74, R77 ;  /* 0x0000004d4a4d7221 */ /* 0x000fe20000010000 */
[----:B------:R-:W-:Y:S08]  /*13b60*/  FADD.FTZ R73, R72, R73 ;  /* 0x0000004948497221 */ /* 0x000ff00000010000 */
[----:B------:R-:W-:Y:S01]  /*13b70*/  MUFU.EX2 R249, R66 ;  /* 0x0000004200f97308 */ /* 0x000fe20000000800 */
[C---:B------:R-:W-:Y:S09]  /*13b80*/  HMMA.16816.F32 R4, R24.reuse, R32, R4 ;  /* 0x000000201804723c */ /* 0x040ff20000001804 */
[----:B------:R-:W4:Y:S01]  /*13b90*/  MUFU.EX2 R32, R49 ;  /* 0x0000003100207308 */ /* 0x000f220000000800 */
[--C-:B------:R-:W-:Y:S01]  /*13ba0*/  FFMA.FTZ R33, R20, UR4, -R61.reuse ;  /* 0x0000000414217c23 */ /* 0x100fe2000801083d */
[----:B------:R-:W-:Y:S01]  /*13bb0*/  FFMA.FTZ R61, R3, UR4, -R61 ;  /* 0x00000004033d7c23 */ /* 0x000fe2000801083d */
[----:B-----5:R-:W5:Y:S01]  /*13bc0*/  LDSM.16.MT88.4 R20, [R48+0x3c00] ;  /* 0x003c00003014783b */ /* 0x020f620000004200 */
[----:B-1----:R-:W-:Y:S06]  /*13bd0*/  F2FP.F16.F32.PACK_AB R132, R37, R36 ;  /* 0x000000242584723e */ /* 0x002fec00000000ff */
[----:B------:R-:W-:Y:S01]  /*13be0*/  MUFU.EX2 R3, R33 ;  /* 0x0000002100037308 */ /* 0x000fe20000000800 */
[C---:B------:R-:W-:Y:S09]  /*13bf0*/  HMMA.16816.F32 R8, R24.reuse, R34, R8 ;  /* 0x000000221808723c */ /* 0x040ff20000001808 */
[----:B------:R-:W1:Y:S01]  /*13c00*/  MUFU.EX2 R250, R61 ;  /* 0x0000003d00fa7308 */ /* 0x000e620000000800 */
[----:B--2---:R-:W-:Y:S01]  /*13c10*/  F2FP.F16.F32.PACK_AB R133, R38, R39 ;  /* 0x000000272685723e */ /* 0x004fe200000000ff */
[----:B------:R-:W-:Y:S01]  /*13c20*/  FADD.FTZ R34, R68, R77 ;  /* 0x0000004d44227221 */ /* 0x000fe20000010000 */
[C---:B---3--:R-:W-:Y:S03]  /*13c30*/  HMMA.16816.F32 R12, R24.reuse, R28, R12 ;  /* 0x0000001c180c723c */ /* 0x048fe6000000180c */
[----:B----4-:R-:W-:Y:S01]  /*13c40*/  F2FP.F16.F32.PACK_AB R134, R249, R32 ;  /* 0x00000020f986723e */ /* 0x010fe200000000ff */
[----:B------:R-:W-:Y:S01]  /*13c50*/  FADD.FTZ R28, R70, R73 ;  /* 0x00000049461c7221 */ /* 0x000fe20000010000 */
[----:B------:R-:W-:Y:S03]  /*13c60*/  FADD.FTZ R34, R69, R34 ;  /* 0x0000002245227221 */ /* 0x000fe60000010000 */
[----:B------:R-:W-:Y:S03]  /*13c70*/  HMMA.16816.F32 R16, R24, R30, R16 ;  /* 0x0000001e1810723c */ /* 0x000fe60000001810 */
[----:B-1----:R-:W-:Y:S01]  /*13c80*/  F2FP.F16.F32.PACK_AB R135, R250, R3 ;  /* 0x00000003fa87723e */ /* 0x002fe200000000ff */
[----:B------:R-:W-:Y:S01]  /*13c90*/  FADD.FTZ R28, R63, R28 ;  /* 0x0000001c3f1c7221 */ /* 0x000fe20000010000 */
[----:B------:R-:W-:Y:S03]  /*13ca0*/  FADD.FTZ R45, R45, R34 ;  /* 0x000000222d2d7221 */ /* 0x000fe60000010000 */
[----:B------:R-:W-:Y:S01]  /*13cb0*/  FADD.FTZ R25, R65, R28 ;  /* 0x0000001c41197221 */ /* 0x000fe20000010000 */
[----:B------:R-:W-:Y:S01]  /*13cc0*/  FADD.FTZ R45, R44, R45 ;  /* 0x0000002d2c2d7221 */ /* 0x000fe20000010000 */
[C---:B------:R-:W-:Y:S05]  /*13cd0*/  HMMA.16816.F32 R144, R132.reuse, R140, R4 ;  /* 0x0000008c8490723c */ /* 0x040fea0000001804 */
[----:B------:R-:W-:Y:S01]  /*13ce0*/  FADD.FTZ R25, R60, R25 ;  /* 0x000000193c197221 */ /* 0x000fe20000010000 */
[----:B------:R-:W-:Y:S02]  /*13cf0*/  FADD.FTZ R58, R58, R45 ;  /* 0x0000002d3a3a7221 */ /* 0x000fe40000010000 */
[C---:B------:R-:W-:Y:S03]  /*13d00*/  HMMA.16816.F32 R140, R132.reuse, R142, R8 ;  /* 0x0000008e848c723c */ /* 0x040fe60000001808 */
[----:B------:R-:W-:Y:S01]  /*13d10*/  FADD.FTZ R4, R46, R25 ;  /* 0x000000192e047221 */ /* 0x000fe20000010000 */
[----:B------:R-:W-:Y:S03]  /*13d20*/  FADD.FTZ R58, R47, R58 ;  /* 0x0000003a2f3a7221 */ /* 0x000fe60000010000 */
        /* <DEDUP_REMOVED lines=11> */
[----:B------:R-:W-:Y:S03]  /*13de0*/  FADD.FTZ R32, R32, R37 ;  /* 0x0000002520207221 */ /* 0x000fe60000010000 */
[----:B------:R-:W-:Y:S01]  /*13df0*/  FADD.FTZ R3, R3, R38 ;  /* 0x0000002603037221 */ /* 0x000fe20000010000 */
[----:B------:R-:W-:Y:S03]  /*13e00*/  FADD.FTZ R249, R249, R32 ;  /* 0x00000020f9f97221 */ /* 0x000fe60000010000 */
[----:B------:R-:W-:Y:S01]  /*13e10*/  FADD.FTZ R250, R250, R3 ;  /* 0x00000003fafa7221 */ /* 0x000fe20000010000 */
[----:B------:R-:W-:Y:S06]  /*13e20*/  @P0 BRA `(.L_x_640) ;  /* 0xffffffac00a80947 */ /* 0x000fec000383ffff */
.L_x_636:
        /* <DEDUP_REMOVED lines=101> */
[----:B------:R-:W1:Y:S01]  /*14480*/  LDCU.64 UR4, c[0x0][0x420] ;  /* 0x00008400ff0477ac */ /* 0x000e620008000a00 */
[----:B------:R-:W-:Y:S02]  /*14490*/  VIADD R8, R8, UR6 ;  /* 0x0000000608087c36 */ /* 0x000fe40008000000 */
[----:B------:R-:W-:-:S04]  /*144a0*/  LOP3.LUT R3, R148, 0x30, RZ, 0xc0, !PT ;  /* 0x0000003094037812 */ /* 0x000fc800078ec0ff */
[----:B------:R-:W-:-:S04]  /*144b0*/  LOP3.LUT R3, R3, 0x7, R244, 0xf8, !PT ;  /* 0x0000000703037812 */ /* 0x000fc800078ef8f4 */
[C---:B------:R-:W-:Y:S01]  /*144c0*/  IADD3 R0, P0, PT, R8.reuse, R3, RZ ;  /* 0x0000000308007210 */ /* 0x040fe20007f1e0ff */
[C---:B------:R-:W-:Y:S01]  /*144d0*/  VIADD R7, R3.reuse, 0x8 ;  /* 0x0000000803077836 */ /* 0x040fe20000000000 */
[-C--:B------:R-:W-:Y:S02]  /*144e0*/  ISETP.GE.AND P3, PT, R3, R230.reuse, PT ;  /* 0x000000e60300720c */ /* 0x080fe40003f66270 */
[----:B------:R-:W-:Y:S02]  /*144f0*/  LEA.HI.X.SX32 R3, R8, RZ, 0x1, P0 ;  /* 0x000000ff08037211 */ /* 0x000fe400000f0eff */
[----:B------:R-:W-:Y:S02]  /*14500*/  ISETP.GE.AND P2, PT, R7, R230, PT ;  /* 0x000000e60700720c */ /* 0x000fe40003f46270 */
[----:B-1----:R-:W-:-:S04]  /*14510*/  LEA R2, P0, R0, UR4, 0x2 ;  /* 0x0000000400027c11 */ /* 0x002fc8000f8010ff */
[----:B------:R-:W-:-:S05]  /*14520*/  LEA.HI.X R3, R0, UR5, R3, 0x2, P0 ;  /* 0x0000000500037c11 */ /* 0x000fca00080f1403 */
[----:B------:R1:W-:Y:S04]  /*14530*/  @!P3 STG.E desc[UR16][R2.64], R12 ;  /* 0x0000000c0200b986 */ /* 0x0003e8000c101910 */
[----:B------:R1:W-:Y:S02]  /*14540*/  @!P2 STG.E desc[UR16][R2.64+0x20], R9 ;  /* 0x000020090200a986 */ /* 0x0003e4000c101910 */
.L_x_642:
[----:B------:R-:W-:Y:S05]  /*14550*/  BSYNC.RECONVERGENT B0 ;  /* 0x0000000000007941 */ /* 0x000fea0003800200 */
.L_x_641:
[----:B------:R-:W2:Y:S01]  /*14560*/  LDCU UR4, c[0x0][0x440] ;  /* 0x00008800ff0477ac */ /* 0x000ea20008000800 */
[----:B-1----:R-:W1:Y:S01]  /*14570*/  LDC.64 R2, c[0x0][0x408] ;  /* 0x00010200ff027b82 */ /* 0x002e620000000a00 */
[----:B------:R-:W-:Y:S01]  /*14580*/  MOV R239, RZ ;  /* 0x000000ff00ef7202 */ /* 0x000fe20000000f00 */
[----:B------:R-:W3:Y:S01]  /*14590*/  LDS.128 R12, [R237] ;  /* 0x00000000ed0c7984 */ /* 0x000ee20000000c00 */
[----:B------:R-:W-:Y:S02]  /*145a0*/  @P1 MOV R24, R26 ;  /* 0x0000001a00181202 */ /* 0x000fe40000000f00 */
[----:B--2---:R-:W-:Y:S01]  /*145b0*/  ISETP.GE.AND P0, PT, R238, UR4, PT ;  /* 0x00000004ee007c0c */ /* 0x004fe2000bf06270 */
[----:B------:R-:W2:Y:S03]  /*145c0*/  LDCU.64 UR4, c[0x0][0x410] ;  /* 0x00008200ff0477ac */ /* 0x000ea60008000a00 */
[----:B------:R-:W-:Y:S01]  /*145d0*/  ISETP.GE.OR P2, PT, R244, R230, P0 ;  /* 0x000000e6f400720c */ /* 0x000fe20000746670 */
[----:B-1----:R-:W-:-:S04]  /*145e0*/  IMAD.WIDE.U32 R238, R2, UR6, R238 ;  /* 0x0000000602ee7c25 */ /* 0x002fc8000f8e00ee */
[----:B------:R-:W-:Y:S01]  /*145f0*/  IMAD R0, R3, UR6, R239 ;  /* 0x0000000603007c24 */ /* 0x000fe2000f8e02ef */
[----:B------:R-:W-:-:S07]  /*14600*/  IADD3 R8, P1, PT, R24, R238, RZ ;  /* 0x000000ee18087210 */ /* 0x000fce0007f3e0ff */
[----:B------:R-:W1:Y:S01]  /*14610*/  @!P2 LDC.64 R6, c[0x0][0x3f0] ;  /* 0x0000fc00ff06ab82 */ /* 0x000e620000000a00 */
        /* <DEDUP_REMOVED lines=8> */
[----:B-1----:R-:W-:-:S04]  /*146a0*/  @!P2 LEA R16, P1, R18, R6, 0x1 ;  /* 0x000000061210a211 */ /* 0x002fc800078208ff */
[----:B------:R-:W-:Y:S02]  /*146b0*/  @!P2 LEA.HI.X R17, R18, R7, R0, 0x1, P1 ;  /* 0x000000071211a211 */ /* 0x000fe400008f0c00 */
[----:B------:R1:W2:Y:S04]  /*146c0*/  LDS.128 R4, [R237+0x800] ;  /* 0x00080000ed047984 */ /* 0x0002a80000000c00 */
[----:B---3--:R1:W-:Y:S01]  /*146d0*/  @!P2 STG.E.128 desc[UR16][R16.64], R12 ;  /* 0x0000000c1000a986 */ /* 0x0083e2000c101d10 */
[----:B------:R-:W-:Y:S05]  /*146e0*/  @P0 EXIT ;  /* 0x000000000000094d */ /* 0x000fea0003800000 */
[----:B------:R-:W-:Y:S01]  /*146f0*/  IADD3 R245, P0, PT, R244, 0x20, RZ ;  /* 0x00000020f4f57810 */ /* 0x000fe20007f1e0ff */
[----:B------:R-:W3:Y:S03]  /*14700*/  LDCU.64 UR4, c[0x0][0x3f0] ;  /* 0x00007e00ff0477ac */ /* 0x000ee60008000a00 */
[----:B------:R-:W-:-:S05]  /*14710*/  IADD3.X R9, PT, PT, RZ, RZ, RZ, P0, !PT ;  /* 0x000000ffff097210 */ /* 0x000fca00007fe4ff */
[----:B------:R-:W-:Y:S01]  /*14720*/  IMAD R0, R9, R2, RZ ;  /* 0x0000000209007224 */ /* 0x000fe200078e02ff */
[----:B------:R-:W-:-:S03]  /*14730*/  MOV R9, R11 ;  /* 0x0000000b00097202 */ /* 0x000fc60000000f00 */
[C---:B------:R-:W-:Y:S02]  /*14740*/  IMAD R0, R245.reuse, R3, R0 ;  /* 0x00000003f5007224 */ /* 0x040fe400078e0200 */
[----:B------:R-:W-:-:S03]  /*14750*/  IMAD.WIDE.U32 R8, R245, R2, R8 ;  /* 0x00000002f5087225 */ /* 0x000fc600078e0008 */
[----:B---3--:R-:W-:Y:S02]  /*14760*/  LEA R2, P0, R8, UR4, 0x1 ;  /* 0x0000000408027c11 */ /* 0x008fe4000f8008ff */
[----:B------:R-:W-:-:S04]  /*14770*/  IADD3 R3, PT, PT, R0, R9, RZ ;  /* 0x0000000900037210 */ /* 0x000fc80007ffe0ff */
[----:B------:R-:W-:-:S05]  /*14780*/  LEA.HI.X R3, R8, UR5, R3, 0x1, P0 ;  /* 0x0000000508037c11 */ /* 0x000fca00080f0c03 */
[----:B--2---:R-:W-:Y:S01]  /*14790*/  STG.E.128 desc[UR16][R2.64], R4 ;  /* 0x0000000402007986 */ /* 0x004fe2000c101d10 */
[----:B------:R-:W-:Y:S05]  /*147a0*/  EXIT ;  /* 0x000000000000794d */ /* 0x000fea0003800000 */
.L_x_643:
        /* <DEDUP_REMOVED lines=13> */
.L_x_4875:


//--------------------- .text._ZN5flash24flash_fwd_splitkv_kernelI23Flash_fwd_kernel_traitsILi32ELi64ELi256ELi4ELb0ELb0EN7cutlass6half_tE19Flash_kernel_traitsILi32ELi64ELi256ELi4ES3_EELb1ELb0ELb0ELb0ELb0ELb0ELb0ELb1EEEvNS_16Flash_fwd_paramsE --------------------------
	.section	.text._ZN5flash24flash_fwd_splitkv_kernelI23Flash_fwd_kernel_traitsILi32ELi64ELi256ELi4ELb0ELb0EN7cutlass6half_tE19Flash_kernel_traitsILi32ELi64ELi256ELi4ES3_EELb1ELb0ELb0ELb0ELb0ELb0ELb0ELb1EEEvNS_16Flash_fwd_paramsE,"ax",@progbits
	.align	128
        .global         _ZN5flash24flash_fwd_splitkv_kernelI23Flash_fwd_kernel_traitsILi32ELi64ELi256ELi4ELb0ELb0EN7cutlass6half_tE19Flash_kernel_traitsILi32ELi64ELi256ELi4ES3_EELb1ELb0ELb0ELb0ELb0ELb0ELb0ELb1EEEvNS_16Flash_fwd_paramsE
        .type           _ZN5flash24flash_fwd_splitkv_kernelI23Flash_fwd_kernel_traitsILi32ELi64ELi256ELi4ELb0ELb0EN7cutlass6half_tE19Flash_kernel_traitsILi32ELi64ELi256ELi4ES3_EELb1ELb0ELb0ELb0ELb0ELb0ELb0ELb1EEEvNS_16Flash_fwd_paramsE,@function
        .size           _ZN5flash24flash_fwd_splitkv_kernelI23Flash_fwd_kernel_traitsILi32ELi64ELi256ELi4ELb0ELb0EN7cutlass6half_tE19Flash_kernel_traitsILi32ELi64ELi256ELi4ES3_EELb1ELb0ELb0ELb0ELb0ELb0ELb0ELb1EEEvNS_16Flash_fwd_paramsE,(.L_x_4876 - _ZN5flash24flash_fwd_splitkv_kernelI23Flash_fwd_kernel_traitsILi32ELi64ELi256ELi4ELb0ELb0EN7cutlass6half_tE19Flash_kernel_traitsILi32ELi64ELi256ELi4ES3_EELb1ELb0ELb0ELb0ELb0ELb0ELb0ELb1EEEvNS_16Flash_fwd_paramsE)
        .other          _ZN5flash24flash_fwd_splitkv_kernelI23Flash_fwd_kernel_traitsILi32ELi64ELi256ELi4ELb0ELb0EN7cutlass6half_tE19Flash_kernel_traitsILi32ELi64ELi256ELi4ES3_EELb1ELb0ELb0ELb0ELb0ELb0ELb0ELb1EEEvNS_16Flash_fwd_paramsE,@"STO_CUDA_ENTRY STV_DEFAULT"
_ZN5flash24flash_fwd_splitkv_kernelI23Flash_fwd_kernel_traitsILi32ELi64ELi256ELi4ELb0ELb0EN7cutlass6half_tE19Flash_kernel_traitsILi32ELi64ELi256ELi4ES3_EELb1ELb0ELb0ELb0ELb0ELb0ELb0ELb1EEEvNS_16Flash_fwd_paramsE:
.text._ZN5flash24flash_fwd_splitkv_kernelI23Flash_fwd_kernel_traitsILi32ELi64ELi256ELi4ELb0ELb0EN7cutlass6half_tE19Flash_kernel_traitsILi32ELi64ELi256ELi4ES3_EELb1ELb0ELb0ELb0ELb0ELb0ELb0ELb1EEEvNS_16Flash_fwd_paramsE:
[----:B------:R-:W-:Y:S08]  /*0000*/  LDC R1, c[0x0][0x37c] ;  /* 0x0000df00ff017b82 */ /* 0x000ff00000000800 */
[----:B------:R-:W1:Y:S01]  /*0010*/  LDC.64 R4, c[0x0][0x460] ;  /* 0x00011800ff047b82 */ /* 0x000e620000000a00 */
[----:B------:R-:W2:Y:S01]  /*0020*/  S2R R7, SR_CTAID.Y ;  /* 0x0000000000077919 */ /* 0x000ea20000002600 */
[----:B------:R-:W3:Y:S01]  /*0030*/  LDCU.64 UR4, c[0x0][0x470] ;  /* 0x00008e00ff0477ac */ /* 0x000ee20008000a00 */
[----:B------:R-:W-:Y:S01]  /*0040*/  IMAD.MOV.U32 R212, RZ, RZ, -0x1 ;  /* 0xffffffffffd47424 */ /* 0x000fe200078e00ff */
[----:B------:R-:W4:Y:S04]  /*0050*/  LDCU.64 UR6, c[0x0][0x358] ;  /* 0x00006b00ff0677ac */ /* 0x000f280008000a00 */
[----:B------:R-:W3:Y:S08]  /*0060*/  LDC.64 R2, c[0x0][0x478] ;  /* 0x00011e00ff027b82 */ /* 0x000ef00000000a00 */
[----:B------:R-:W4:Y:S01]  /*0070*/  LDC.64 R8, c[0x0][0x460] ;  /* 0x00011800ff087b82 */ /* 0x000f220000000a00 */
[----:B-1----:R-:W-:-:S02]  /*0080*/  ISETP.NE.U32.AND P1, PT, R4, RZ, PT ;  /* 0x000000ff0400720c */ /* 0x002fc40003f25070 */
[----:B------:R-:W-:Y:S02]  /*0090*/  ISETP.NE.U32.AND P0, PT, R4, RZ, PT ;  /* 0x000000ff0400720c */ /* 0x000fe40003f05070 */
[C---:B------:R-:W-:Y:S02]  /*00a0*/  ISETP.NE.AND.EX P2, PT, R5.reuse, RZ, PT, P1 ;  /* 0x000000ff0500720c */ /* 0x040fe40003f45310 */
[----:B------:R-:W-:Y:S02]  /*00b0*/  ISETP.NE.AND.EX P3, PT, R5, RZ, PT, P0 ;  /* 0x000000ff0500720c */ /* 0x000fe40003f65300 */
[----:B---3--:R-:W-:-:S04]  /*00c0*/  ISETP.NE.U32.AND P0, PT, R2, RZ, PT ;  /* 0x000000ff0200720c */ /* 0x008fc80003f05070 */
[----:B------:R-:W-:Y:S02]  /*00d0*/  ISETP.NE.AND.EX P1, PT, R3, RZ, PT, P0 ;  /* 0x000000ff0300720c */ /* 0x000fe40003f25300 */
[----:B------:R-:W-:Y:S01]  /*00e0*/  ISETP.NE.U32.AND P0, PT, RZ, UR4, PT ;  /* 0x00000004ff007c0c */ /* 0x000fe2000bf05070 */
[C---:B--2---:R-:W-:Y:S02]  /*00f0*/  IMAD.SHL.U32 R13, R7.reuse, 0x4, RZ ;  /* 0x00000004070d7824 */ /* 0x044fe400078e00ff */
[----:B----4-:R-:W-:Y:S01]  /*0100*/  IMAD.WIDE.U32 R4, R7, 0x4, R8 ;  /* 0x0000000407047825 */ /* 0x010fe200078e0008 */
[----:B------:R-:W-:Y:S02]  /*0110*/  ISETP.NE.AND.EX P5, PT, RZ, UR5, PT, P0 ;  /* 0x00000005ff007c0c */ /* 0x000fe4000bfa5300 */
[----:B------:R-:W-:Y:S02]  /*0120*/  SHF.R.U32.HI R8, RZ, 0x1e, R7 ;  /* 0x0000001eff087819 */ /* 0x000fe40000011607 */
[----:B------:R-:W2:Y:S01]  /*0130*/  @P2 LDG.E R212, desc[UR6][R4.64] ;  /* 0x0000000604d42981 */ /* 0x000ea2000c1e1900 */
[----:B------:R-:W-:Y:S01]  /*0140*/  IADD3 R130, P2, PT, R13, UR4, RZ ;  /* 0x000000040d827c10 */ /* 0x000fe2000ff5e0ff */
[----:B------:R-:W-:Y:S01]  /*0150*/  IMAD.MOV.U32 R0, RZ, RZ, RZ ;  /* 0x000000ffff007224 */ /* 0x000fe200078e00ff */
[----:B------:R-:W1:Y:S01]  /*0160*/  S2R R15, SR_CTAID.X ;  /* 0x00000000000f7919 */ /* 0x000e620000002500 */
[----:B------:R-:W3:Y:S01]  /*0170*/  @!P3 LDC R213, c[0x0][0x434] ;  /* 0x00010d00ffd5bb82 */ /* 0x000ee20000000800 */
[----:B------:R4:W2:Y:S01]  /*0180*/  @P3 LDG.E R17, desc[UR6][R4.64+0x4] ;  /* 0x0000040604113981 */ /* 0x0008a2000c1e1900 */
[----:B------:R-:W-:-:S02]  /*0190*/  IADD3.X R131, PT, PT, R8, UR5, RZ, P2, !PT ;  /* 0x0000000508837c10 */ /* 0x000fc400097fe4ff */
[----:B------:R-:W-:-:S04]  /*01a0*/  @P1 IADD3 R2, P0, PT, R13, R2, RZ ;  /* 0x000000020d021210 */ /* 0x000fc80007f1e0ff */
[----:B------:R-:W1:Y:S01]  /*01b0*/  @!P1 LDC R6, c[0x0][0x43c] ;  /* 0x00010f00ff069b82 */ /* 0x000e620000000800 */
[----:B------:R1:W5:Y:S01]  /*01c0*/  @P5 LDG.E R0, desc[UR6][R130.64] ;  /* 0x0000000682005981 */ /* 0x000362000c1e1900 */
[----:B------:R-:W4:Y:S01]  /*01d0*/  LDCU.U8 UR4, c[0x0][0x532] ;  /* 0x0000a640ff0477ac */ /* 0x000f220008000000 */
[----:B------:R-:W-:-:S05]  /*01e0*/  @P1 IMAD.X R3, R8, 0x1, R3, P0 ;  /* 0x0000000108031824 */ /* 0x000fca00000e0603 */
[----:B------:R1:W5:Y:S01]  /*01f0*/  @P1 LDG.E R9, desc[UR6][R2.64] ;  /* 0x0000000602091981 */ /* 0x000362000c1e1900 */
[----:B----4-:R-:W4:Y:S01]  /*0200*/  LDC.64 R4, c[0x0][0x468] ;  /* 0x00011a00ff047b82 */ /* 0x010f220000000a00 */
[----:B------:R-:W-:-:S07]  /*0210*/  ISETP.NE.AND P4, PT, RZ, UR4, PT ;  /* 0x00000004ff007c0c */ /* 0x000fce000bf85270 */
[----:B------:R-:W1:Y:S01]  /*0220*/  @!P1 LDC.64 R2, c[0x0][0x488] ;  /* 0x00012200ff029b82 */ /* 0x000e620000000a00 */
[----:B----4-:R-:W-:-:S04]  /*0230*/  ISETP.EQ.U32.AND P0, PT, R4, RZ, PT ;  /* 0x000000ff0400720c */ /* 0x010fc80003f02070 */
[----:B------:R-:W-:Y:S02]  /*0240*/  ISETP.EQ.OR.EX P2, PT, R5, RZ, !P4, P0 ;  /* 0x000000ff0500720c */ /* 0x000fe40006742700 */
[----:B------:R-:W-:-:S05]  /*0250*/  IADD3 R18, P0, PT, R13, R4, RZ ;  /* 0x000000040d127210 */ /* 0x000fca0007f1e0ff */
[----:B------:R-:W-:Y:S01]  /*0260*/  IMAD.X R19, R8, 0x1, R5, P0 ;  /* 0x0000000108137824 */ /* 0x000fe200000e0605 */
[----:B------:R-:W-:-:S04]  /*0270*/  ISETP.NE.U32.AND P0, PT, R4, RZ, PT ;  /* 0x000000ff0400720c */ /* 0x000fc80003f05070 */
[----:B------:R-:W-:-:S13]  /*0280*/  ISETP.NE.AND.EX P0, PT, R5, RZ, PT, P0 ;  /* 0x000000ff0500720c */ /* 0x000fda0003f05300 */
[----:B------:R-:W4:Y:S01]  /*0290*/  @!P0 LDC R63, c[0x0][0x438] ;  /* 0x00010e00ff3f8b82 */ /* 0x000f220000000800 */
[----:B------:R-:W-:Y:S02]  /*02a0*/  IMAD.MOV.U32 R11, RZ, RZ, -0x1 ;  /* 0xffffffffff0b7424 */ /* 0x000fe400078e00ff */
[----:B-1----:R-:W-:-:S04]  /*02b0*/  IMAD.SHL.U32 R68, R15, 0x40, RZ ;  /* 0x000000400f447824 */ /* 0x002fc800078e00ff */
[----:B------:R1:W5:Y:S01]  /*02c0*/  @!P2 LDG.E R11, desc[UR6][R18.64] ;  /* 0x00000006120ba981 */ /* 0x000362000c1e1900 */
[----:B--2---:R-:W-:-:S05]  /*02d0*/  @P3 IMAD.IADD R213, R17, 0x1, -R212 ;  /* 0x0000000111d53824 */ /* 0x004fca00078e0ad4 */
[----:B---3--:R-:W-:Y:S01]  /*02e0*/  ISETP.GT.AND P2, PT, R213, R68, PT ;  /* 0x00000044d500720c */ /* 0x008fe20003f44270 */
[----:B-1--4-:R-:W-:-:S12]  /*02f0*/  @!P0 BRA `(.L_x_644) ;  /* 0x00000000000c8947 */ /* 0x012fd80003800000 */
[----:B------:R-:W2:Y:S02]  /*0300*/  @P4 LDG.E R4, desc[UR6][R18.64+0x4] ;  /* 0x0000040612044981 */ /* 0x000ea4000c1e1900 */
[----:B--2--5:R-:W-:-:S06]  /*0310*/  @P4 IADD3 R63, PT, PT, R4, -R11, RZ ;  /* 0x8000000b043f4210 */ /* 0x024fcc0007ffe0ff */
[----:B------:R1:W5:Y:S02]  /*0320*/  @!P4 LDG.E R63, desc[UR6][R18.64] ;  /* 0x00000006123fc981 */ /* 0x000364000c1e1900 */
.L_x_644:
[----:B------:R-:W-:Y:S01]  /*0330*/  @!P1 ISETP.NE.U32.AND P0, PT, R2, RZ, PT ;  /* 0x000000ff0200920c */ /* 0x000fe20003f05070 */
[----:B------:R-:W-:-:S12]  /*0340*/  @!P2 EXIT ;  /* 0x000000000000a94d */ /* 0x000fd80003800000 */
[----:B------:R-:W2:Y:S01]  /*0350*/  LDCU UR5, c[0x0][0x438] ;  /* 0x00008700ff0577ac */ /* 0x000ea20008000800 */
[----:B------:R-:W-:Y:S01]  /*0360*/  @!P1 ISETP.NE.AND.EX P0, PT, R3, RZ, PT, P0 ;  /* 0x000000ff0300920c */ /* 0x000fe20003f05300 */
[--C-:B-----5:R-:W-:Y:S01]  /*0370*/  IMAD.IADD R63, R63, 0x1, -R0.reuse ;  /* 0x000000013f3f7824 */ /* 0x120fe200078e0a00 */
[----:B------:R-:W3:Y:S01]  /*0380*/  S2R R67, SR_TID.X ;  /* 0x0000000000437919 */ /* 0x000ee20000002100 */
[----:B------:R-:W4:Y:S01]  /*0390*/  LDCU UR4, c[0x0][0x508] ;  /* 0x0000a100ff0477ac */ /* 0x000f220008000800 */
[----:B------:R-:W-:Y:S01]  /*03a0*/  @!P1 SEL R6, R6, RZ, P0 ;  /* 0x000000ff06069207 */ /* 0x000fe20000000000 */
[----:B------:R-:W-:Y:S02]  /*03b0*/  @P1 IMAD.IADD R62, R9, 0x1, -R0 ;  /* 0x00000001093e1824 */ /* 0x000fe400078e0a00 */
[----:B------:R-:W-:Y:S01]  /*03c0*/  VIADD R2, R15, 0x1 ;  /* 0x000000010f027836 */ /* 0x000fe20000000000 */
[----:B------:R-:W1:Y:S01]  /*03d0*/  S2R R9, SR_CTAID.Z ;  /* 0x0000000000097919 */ /* 0x000e620000002700 */
[----:B------:R-:W-:-:S02]  /*03e0*/  @!P1 IMAD.IADD R62, R63, 0x1, R6 ;  /* 0x000000013f3e9824 */ /* 0x000fc400078e0206 */
[----:B------:R-:W-:Y:S02]  /*03f0*/  IMAD R2, R2, 0x40, -R213 ;  /* 0x0000004002027824 */ /* 0x000fe400078e0ad5 */
[----:B------:R-:W-:Y:S02]  /*0400*/  VIADD R5, R62, 0xff ;  /* 0x000000ff3e057836 */ /* 0x000fe40000000000 */
[----:B------:R-:W-:Y:S01]  /*0410*/  IMAD.MOV.U32 R6, RZ, RZ, R7 ;  /* 0x000000ffff067224 */ /* 0x000fe200078e0007 */
[----:B--2---:R-:W-:Y:S02]  /*0420*/  UIADD3 UR5, UPT, UPT, UR5, 0xff, URZ ;  /* 0x000000ff05057890 */ /* 0x004fe4000fffe0ff */
[----:B------:R-:W-:Y:S02]  /*0430*/  SHF.R.S32.HI R4, RZ, 0x1f, R5 ;  /* 0x0000001fff047819 */ /* 0x000fe40000011405 */
[----:B----4-:R-:W-:Y:S01]  /*0440*/  IADD3 R3, PT, PT, R5, UR4, R2 ;  /* 0x0000000405037c10 */ /* 0x010fe2000fffe002 */
[----:B------:R-:W-:Y:S01]  /*0450*/  USHF.R.S32.HI UR4, URZ, 0x1f, UR5 ;  /* 0x0000001fff047899 */ /* 0x000fe20008011405 */
[----:B------:R-:W-:-:S02]  /*0460*/  LEA.HI R4, R4, R5, RZ, 0x8 ;  /* 0x0000000504047211 */ /* 0x000fc400078f40ff */
[----:B------:R-:W-:Y:S01]  /*0470*/  SHF.R.S32.HI R2, RZ, 0x1f, R3 ;  /* 0x0000001fff027819 */ /* 0x000fe20000011403 */
[----:B------:R-:W-:Y:S01]  /*0480*/  ULEA.HI UR4, UR4, UR5, URZ, 0x8 ;  /* 0x0000000504047291 */ /* 0x000fe2000f8f40ff */
[----:B------:R-:W-:Y:S02]  /*0490*/  SHF.R.S32.HI R4, RZ, 0x8, R4 ;  /* 0x00000008ff047819 */ /* 0x000fe40000011404 */
[----:B------:R-:W-:Y:S01]  /*04a0*/  LEA.HI R2, R2, R3, RZ, 0x8 ;  /* 0x0000000302027211 */ /* 0x000fe200078f40ff */
[----:B------:R-:W-:-:S03]  /*04b0*/  USHF.R.S32.HI UR4, URZ, 0x8, UR4 ;  /* 0x00000008ff047899 */ /* 0x000fc60008011404 */
[----:B------:R-:W-:-:S04]  /*04c0*/  SHF.R.S32.HI R55, RZ, 0x8, R2 ;  /* 0x00000008ff377819 */ /* 0x000fc80000011402 */
[----:B------:R-:W-:-:S04]  /*04d0*/  VIMNMX3 R55, R4, UR4, R55, PT ;  /* 0x0000000404377c0f */ /* 0x000fc8000b800137 */
        /* <DEDUP_REMOVED lines=16> */
[----:B--2---:R-:W-:-:S04]  /*05e0*/  @P1 IMAD.WIDE.U32 R12, R212, R2, RZ ;  /* 0x00000002d40c1225 */ /* 0x004fc800078e00ff */
[----:B----4-:R-:W-:-:S04]  /*05f0*/  @!P1 IMAD.WIDE.U32 R14, R7, R4, RZ ;  /* 0x00000004070e9225 */ /* 0x010fc800078e00ff */
[----:B------:R-:W-:Y:S01]  /*0600*/  @!P1 IMAD R7, R7, R5, R15 ;  /* 0x0000000507079224 */ /* 0x000fe200078e020f */
[----:B------:R-:W-:Y:S01]  /*0610*/  @!P1 MOV R4, R14 ;  /* 0x0000000e00049202 */ /* 0x000fe20000000f00 */
[----:B------:R-:W-:Y:S01]  /*0620*/  IMAD.WIDE.U32 R14, R68, R2, R10 ;  /* 0x00000002440e7225 */ /* 0x000fe200078e000a */
[----:B------:R-:W-:Y:S02]  /*0630*/  @P1 MOV R4, R12 ;  /* 0x0000000c00041202 */ /* 0x000fe40000000f00 */
[----:B------:R-:W-:Y:S01]  /*0640*/  IADD3 R12, PT, PT, R0, 0x20, RZ ;  /* 0x00000020000c7810 */ /* 0x000fe20007ffe0ff */
[-C--:B------:R-:W-:Y:S01]  /*0650*/  @P1 IMAD R7, R212, R3.reuse, R13 ;  /* 0x00000003d4071224 */ /* 0x080fe200078e020d */
[----:B------:R-:W-:Y:S01]  /*0660*/  IADD3 R14, P1, PT, R4, R14, RZ ;  /* 0x0000000e040e7210 */ /* 0x000fe20007f3e0ff */
[----:B------:R-:W-:Y:S01]  /*0670*/  IMAD R8, R68, R3, R15 ;  /* 0x0000000344087224 */ /* 0x000fe200078e020f */
[----:B------:R-:W2:Y:S03]  /*0680*/  @!P0 LDC.64 R4, c[0x0][0x3f0] ;  /* 0x0000fc00ff048b82 */ /* 0x000ea60000000a00 */
[----:B------:R-:W-:Y:S01]  /*0690*/  IMAD.X R15, R7, 0x1, R8, P1 ;  /* 0x00000001070f7824 */ /* 0x000fe200008e0608 */
[----:B------:R-:W-:Y:S01]  /*06a0*/  ISETP.GE.OR P1, PT, R12, R213, P2 ;  /* 0x000000d50c00720c */ /* 0x000fe20001726670 */
        /* <DEDUP_REMOVED lines=23> */
.L_x_647:
[----:B------:R-:W-:Y:S05]  /*0820*/  BSYNC.RECONVERGENT B0 ;  /* 0x0000000000007941 */ /* 0x000fea0003800200 */
.L_x_646:
        /* <DEDUP_REMOVED lines=14> */
.L_x_645:
        /* <DEDUP_REMOVED lines=10> */
.L_x_648:
[----:B------:R-:W-:Y:S05]  /*09b0*/  BRA.U !UP0, `(.L_x_649) ;  /* 0x00000005089c7547 */ /* 0x000fea000b800000 */
[----:B------:R-:W1:Y:S01]  /*09c0*/  LDC R5, c[0x0][0x4f0] ;  /* 0x00013c00ff057b82 */ /* 0x000e620000000800 */
[----:B-----5:R-:W-:Y:S01]  /*09d0*/  LEA R6, R55, 0xffffff00, 0x8 ;  /* 0xffffff0037067811 */ /* 0x020fe200078e40ff */
[----:B------:R-:W2:Y:S03]  /*09e0*/  LDCU.64 UR4, c[0x0][0x4e8] ;  /* 0x00009d00ff0477ac */ /* 0x000ea60008000a00 */
[----:B------:R-:W-:Y:S01]  /*09f0*/  IABS R0, R6 ;  /* 0x0000000600007213 */ /* 0x000fe20000000000 */
[----:B------:R-:W3:Y:S02]  /*0a00*/  LDCU.64 UR8, c[0x0][0x3a0] ;  /* 0x00007400ff0877ac */ /* 0x000ee40008000a00 */
[----:B------:R-:W4:Y:S01]  /*0a10*/  LDC R8, c[0x0][0x3e8] ;  /* 0x0000fa00ff087b82 */ /* 0x000f220000000800 */
[----:B------:R-:W3:Y:S01]  /*0a20*/  LDCU.64 UR14, c[0x0][0x3b8] ;  /* 0x00007700ff0e77ac */ /* 0x000ee20008000a00 */
[----:B-1----:R-:W-:-:S02]  /*0a30*/  IABS R3, R5 ;  /* 0x0000000500037213 */ /* 0x002fc40000000000 */
[----:B------:R-:W-:Y:S02]  /*0a40*/  ISETP.NE.AND P3, PT, R5, RZ, PT ;  /* 0x000000ff0500720c */ /* 0x000fe40003f65270 */
[----:B------:R-:W1:Y:S08]  /*0a50*/  I2F.RP R4, R3 ;  /* 0x0000000300047306 */ /* 0x000e700000209400 */
[----:B-1----:R-:W1:Y:S02]  /*0a60*/  MUFU.RCP R10, R4 ;  /* 0x00000004000a7308 */ /* 0x002e640000001000 */
[----:B-1----:R-:W-:-:S06]  /*0a70*/  IADD3 R10, PT, PT, R10, 0xffffffe, RZ ;  /* 0x0ffffffe0a0a7810 */ /* 0x002fcc0007ffe0ff */
[----:B------:R-:W1:Y:S02]  /*0a80*/  F2I.FTZ.U32.TRUNC.NTZ R11, R10 ;  /* 0x0000000a000b7305 */ /* 0x000e64000021f000 */
[----:B-1----:R-:W-:Y:S01]  /*0a90*/  IMAD.MOV R2, RZ, RZ, -R11 ;  /* 0x000000ffff027224 */ /* 0x002fe200078e0a0b */
[----:B------:R-:W-:-:S03]  /*0aa0*/  MOV R10, RZ ;  /* 0x000000ff000a7202 */ /* 0x000fc60000000f00 */
[----:B------:R-:W-:-:S04]  /*0ab0*/  IMAD R2, R2, R3, RZ ;  /* 0x0000000302027224 */ /* 0x000fc800078e02ff */
[----:B------:R-:W-:-:S04]  /*0ac0*/  IMAD.HI.U32 R11, R11, R2, R10 ;  /* 0x000000020b0b7227 */ /* 0x000fc800078e000a */
[----:B------:R-:W-:-:S04]  /*0ad0*/  IMAD.MOV.U32 R2, RZ, RZ, R0 ;  /* 0x000000ffff027224 */ /* 0x000fc800078e0000 */
[----:B------:R-:W-:-:S04]  /*0ae0*/  IMAD.HI.U32 R4, R11, R2, RZ ;  /* 0x000000020b047227 */ /* 0x000fc800078e00ff */
[----:B--2---:R-:W-:Y:S01]  /*0af0*/  IMAD.WIDE.U32 R10, R7, UR4, RZ ;  /* 0x00000004070a7c25 */ /* 0x004fe2000f8e00ff */
[----:B------:R-:W-:-:S03]  /*0b00*/  IADD3 R0, PT, PT, -R4, RZ, RZ ;  /* 0x000000ff04007210 */ /* 0x000fc60007ffe1ff */
[----:B------:R-:W-:Y:S01]  /*0b10*/  IMAD R221, R7, UR5, R11 ;  /* 0x0000000507dd7c24 */ /* 0x000fe2000f8e020b */
[----:B------:R-:W1:Y:S01]  /*0b20*/  LDCU.64 UR4, c[0x0][0x3a8] ;  /* 0x00007500ff0477ac */ /* 0x000e620008000a00 */
[----:B------:R-:W-:-:S05]  /*0b30*/  IMAD R0, R3, R0, R2 ;  /* 0x0000000003007224 */ /* 0x000fca00078e0202 */
[----:B------:R-:W-:-:S13]  /*0b40*/  ISETP.GT.U32.AND P0, PT, R3, R0, PT ;  /* 0x000000000300720c */ /* 0x000fda0003f04070 */
[----:B------:R-:W-:Y:S01]  /*0b50*/  @!P0 IMAD.IADD R0, R0, 0x1, -R3 ;  /* 0x0000000100008824 */ /* 0x000fe200078e0a03 */
[----:B------:R-:W-:Y:S02]  /*0b60*/  @!P0 IADD3 R4, PT, PT, R4, 0x1, RZ ;  /* 0x0000000104048810 */ /* 0x000fe40007ffe0ff */
[----:B------:R-:W-:Y:S02]  /*0b70*/  LEA R220, P0, R10, UR12, 0x2 ;  /* 0x0000000c0adc7c11 */ /* 0x000fe4000f8010ff */
[----:B------:R-:W-:Y:S02]  /*0b80*/  ISETP.GE.U32.AND P1, PT, R0, R3, PT ;  /* 0x000000030000720c */ /* 0x000fe40003f26070 */
[----:B------:R-:W-:Y:S02]  /*0b90*/  LOP3.LUT R0, R6, R5, RZ, 0x3c, !PT ;  /* 0x0000000506007212 */ /* 0x000fe400078e3cff */
[----:B------:R-:W-:Y:S02]  /*0ba0*/  LEA.HI.X R221, R10, UR13, R221, 0x2, P0 ;  /* 0x0000000d0add7c11 */ /* 0x000fe400080f14dd */
[----:B------:R-:W-:-:S07]  /*0bb0*/  ISETP.GE.AND P2, PT, R0, RZ, PT ;  /* 0x000000ff0000720c */ /* 0x000fce0003f46270 */
[----:B------:R-:W-:-:S05]  /*0bc0*/  @P1 VIADD R4, R4, 0x1 ;  /* 0x0000000104041836 */ /* 0x000fca0000000000 */
[----:B------:R-:W-:-:S05]  /*0bd0*/  MOV R3, R4 ;  /* 0x0000000400037202 */ /* 0x000fca0000000f00 */
[----:B------:R-:W-:Y:S01]  /*0be0*/  @!P2 IMAD.MOV R3, RZ, RZ, -R3 ;  /* 0x000000ffff03a224 */ /* 0x000fe200078e0a03 */
[----:B------:R-:W-:-:S05]  /*0bf0*/  @!P3 LOP3.LUT R3, RZ, R5, RZ, 0x33, !PT ;  /* 0x00000005ff03b212 */ /* 0x000fca00078e33ff */
[----:B------:R-:W-:-:S05]  /*0c00*/  IMAD.WIDE R16, R3, 0x4, R220 ;  /* 0x0000000403107825 */ /* 0x000fca00078e02dc */
[----:B------:R-:W2:Y:S01]  /*0c10*/  LDG.E R10, desc[UR6][R16.64] ;  /* 0x00000006100a7981 */ /* 0x000ea2000c1e1900 */
[----:B----4-:R-:W-:Y:S02]  /*0c20*/  IABS R2, R8 ;  /* 0x0000000800027213 */ /* 0x010fe40000000000 */
[----:B------:R-:W-:Y:S02]  /*0c30*/  IADD3 R3, PT, PT, -R3, RZ, RZ ;  /* 0x000000ff03037210 */ /* 0x000fe40007ffe1ff */
[----:B------:R-:W4:Y:S01]  /*0c40*/  I2F.RP R11, R2 ;  /* 0x00000002000b7306 */ /* 0x000f220000209400 */
[----:B------:R-:W-:Y:S02]  /*0c50*/  ISETP.NE.AND P2, PT, R8, RZ, PT ;  /* 0x000000ff0800720c */ /* 0x000fe40003f45270 */
[----:B------:R-:W-:Y:S01]  /*0c60*/  IMAD R6, R5, R3, R6 ;  /* 0x0000000305067224 */ /* 0x000fe200078e0206 */
[----:B---3--:R-:W-:-:S04]  /*0c70*/  MOV R5, UR15 ;  /* 0x0000000f00057c02 */ /* 0x008fc80008000f00 */
[----:B----4-:R-:W3:Y:S02]  /*0c80*/  MUFU.RCP R12, R11 ;  /* 0x0000000b000c7308 */ /* 0x010ee40000001000 */
[----:B---3--:R-:W-:-:S06]  /*0c90*/  IADD3 R12, PT, PT, R12, 0xffffffe, RZ ;  /* 0x0ffffffe0c0c7810 */ /* 0x008fcc0007ffe0ff */
[----:B------:R-:W3:Y:S02]  /*0ca0*/  F2I.FTZ.U32.TRUNC.NTZ R13, R12 ;  /* 0x0000000c000d7305 */ /* 0x000ee4000021f000 */
[----:B---3--:R-:W-:Y:S01]  /*0cb0*/  IMAD.MOV R0, RZ, RZ, -R13 ;  /* 0x000000ffff007224 */ /* 0x008fe200078e0a0d */
[----:B------:R-:W-:-:S03]  /*0cc0*/  MOV R12, RZ ;  /* 0x000000ff000c7202 */ /* 0x000fc60000000f00 */
[----:B------:R-:W-:Y:S01]  /*0cd0*/  IMAD R4, R0, R2, RZ ;  /* 0x0000000200047224 */ /* 0x000fe200078e02ff */
[----:B------:R-:W-:-:S03]  /*0ce0*/  IABS R0, R9 ;  /* 0x0000000900007213 */ /* 0x000fc60000000000 */
[----:B------:R-:W-:-:S04]  /*0cf0*/  IMAD.HI.U32 R13, R13, R4, R12 ;  /* 0x000000040d0d7227 */ /* 0x000fc800078e000c */
[----:B------:R-:W-:-:S04]  /*0d00*/  IMAD.MOV.U32 R4, RZ, RZ, R0 ;  /* 0x000000ffff047224 */ /* 0x000fc800078e0000 */
[----:B------:R-:W-:-:S05]  /*0d10*/  IMAD.HI.U32 R0, R13, R4, RZ ;  /* 0x000000040d007227 */ /* 0x000fca00078e00ff */
[----:B------:R-:W-:-:S05]  /*0d20*/  IADD3 R11, PT, PT, -R0, RZ, RZ ;  /* 0x000000ff000b7210 */ /* 0x000fca0007ffe1ff */
[----:B------:R-:W-:Y:S01]  /*0d30*/  IMAD R13, R2, R11, R4 ;  /* 0x0000000b020d7224 */ /* 0x000fe200078e0204 */
[----:B------:R-:W-:-:S04]  /*0d40*/  MOV R4, UR14 ;  /* 0x0000000e00047c02 */ /* 0x000fc80008000f00 */
[----:B------:R-:W-:-:S13]  /*0d50*/  ISETP.GT.U32.AND P0, PT, R2, R13, PT ;  /* 0x0000000d0200720c */ /* 0x000fda0003f04070 */
[----:B------:R-:W-:Y:S01]  /*0d60*/  @!P0 IADD3 R13, PT, PT, R13, -R2, RZ ;  /* 0x800000020d0d8210 */ /* 0x000fe20007ffe0ff */
[----:B------:R-:W-:-:S03]  /*0d70*/  @!P0 VIADD R0, R0, 0x1 ;  /* 0x0000000100008836 */ /* 0x000fc60000000000 */
[----:B------:R-:W-:Y:S02]  /*0d80*/  ISETP.GE.U32.AND P1, PT, R13, R2, PT ;  /* 0x000000020d00720c */ /* 0x000fe40003f26070 */
[-C--:B------:R-:W-:Y:S02]  /*0d90*/  LOP3.LUT R2, R9, R8.reuse, RZ, 0x3c, !PT ;  /* 0x0000000809027212 */ /* 0x080fe400078e3cff */
[----:B------:R-:W-:Y:S02]  /*0da0*/  LOP3.LUT R8, RZ, R8, RZ, 0x33, !PT ;  /* 0x00000008ff087212 */ /* 0x000fe400078e33ff */
[----:B------:R-:W-:-:S07]  /*0db0*/  ISETP.GE.AND P4, PT, R2, RZ, PT ;  /* 0x000000ff0200720c */ /* 0x000fce0003f86270 */
[----:B------:R-:W-:Y:S02]  /*0dc0*/  @P1 IADD3 R0, PT, PT, R0, 0x1, RZ ;  /* 0x0000000100001810 */ /* 0x000fe40007ffe0ff */
[----:B--2---:R-:W-:Y:S01]  /*0dd0*/  SHF.R.S32.HI R11, RZ, 0x1f, R10 ;  /* 0x0000001fff0b7819 */ /* 0x004fe2000001140a */
[----:B------:R-:W-:-:S04]  /*0de0*/  IMAD.WIDE.U32 R12, R10, UR8, RZ ;  /* 0x000000080a0c7c25 */ /* 0x000fc8000f8e00ff */
[C---:B------:R-:W-:Y:S02]  /*0df0*/  IMAD R17, R11.reuse, UR8, RZ ;  /* 0x000000080b117c24 */ /* 0x040fe4000f8e02ff */
[----:B-1----:R-:W-:Y:S02]  /*0e00*/  IMAD R11, R11, UR4, RZ ;  /* 0x000000040b0b7c24 */ /* 0x002fe4000f8e02ff */
[C---:B------:R-:W-:Y:S01]  /*0e10*/  IMAD R18, R10.reuse, UR9, R17 ;  /* 0x000000090a127c24 */ /* 0x040fe2000f8e0211 */
[----:B------:R-:W1:Y:S01]  /*0e20*/  LDCU.128 UR8, c[0x0][0x3d0] ;  /* 0x00007a00ff0877ac */ /* 0x000e620008000c00 */
[C---:B------:R-:W-:Y:S02]  /*0e30*/  IMAD R16, R10.reuse, UR5, R11 ;  /* 0x000000050a107c24 */ /* 0x040fe4000f8e020b */
[----:B------:R-:W-:Y:S01]  /*0e40*/  IMAD.WIDE.U32 R10, R10, UR4, RZ ;  /* 0x000000040a0a7c25 */ /* 0x000fe2000f8e00ff */
[----:B------:R-:W2:Y:S01]  /*0e50*/  LDCU.64 UR4, c[0x0][0x3c0] ;  /* 0x00007800ff0477ac */ /* 0x000ea20008000a00 */
[----:B------:R-:W-:-:S02]  /*0e60*/  IADD3 R19, PT, PT, R13, R18, RZ ;  /* 0x000000120d137210 */ /* 0x000fc40007ffe0ff */
[----:B------:R-:W-:Y:S01]  /*0e70*/  IMAD.MOV.U32 R13, RZ, RZ, R0 ;  /* 0x000000ffff0d7224 */ /* 0x000fe200078e0000 */
[----:B------:R-:W-:Y:S01]  /*0e80*/  MOV R18, R12 ;  /* 0x0000000c00127202 */ /* 0x000fe20000000f00 */
[----:B------:R-:W-:Y:S01]  /*0e90*/  IMAD.IADD R17, R11, 0x1, R16 ;  /* 0x000000010b117824 */ /* 0x000fe200078e0210 */
[----:B------:R-:W-:Y:S01]  /*0ea0*/  SHF.R.S32.HI R11, RZ, 0x1f, R6 ;  /* 0x0000001fff0b7819 */ /* 0x000fe20000011406 */
[----:B------:R-:W-:Y:S01]  /*0eb0*/  IMAD.MOV.U32 R16, RZ, RZ, R10 ;  /* 0x000000ffff107224 */ /* 0x000fe200078e000a */
[----:B------:R-:W-:Y:S01]  /*0ec0*/  @!P4 IADD3 R13, PT, PT, -R13, RZ, RZ ;  /* 0x000000ff0d0dc210 */ /* 0x000fe20007ffe1ff */
[----:B------:R-:W-:-:S03]  /*0ed0*/  IMAD.WIDE.U32 R18, R6, R4, R18 ;  /* 0x0000000406127225 */ /* 0x000fc600078e0012 */
[----:B------:R-:W-:Y:S01]  /*0ee0*/  SEL R12, R8, R13, !P2 ;  /* 0x0000000d080c7207 */ /* 0x000fe20005000000 */
[----:B------:R-:W-:-:S04]  /*0ef0*/  IMAD R10, R11, R4, RZ ;  /* 0x000000040b0a7224 */ /* 0x000fc800078e02ff */
[----:B------:R-:W-:Y:S01]  /*0f00*/  IMAD R10, R6, R5, R10 ;  /* 0x00000005060a7224 */ /* 0x000fe200078e020a */
[----:B--2---:R-:W-:Y:S01]  /*0f10*/  MOV R2, UR4 ;  /* 0x0000000400027c02 */ /* 0x004fe20008000f00 */
[----:B------:R-:W-:-:S03]  /*0f20*/  IMAD.U32 R3, RZ, RZ, UR5 ;  /* 0x00000005ff037e24 */ /* 0x000fc6000f8e00ff */
[----:B------:R-:W-:Y:S01]  /*0f30*/  IADD3 R19, PT, PT, R19, R10, RZ ;  /* 0x0000000a13137210 */ /* 0x000fe20007ffe0ff */
[-C--:B------:R-:W-:Y:S02]  /*0f40*/  IMAD R11, R11, R2.reuse, RZ ;  /* 0x000000020b0b7224 */ /* 0x080fe400078e02ff */
[----:B------:R-:W-:-:S04]  /*0f50*/  IMAD.WIDE.U32 R16, R6, R2, R16 ;  /* 0x0000000206107225 */ /* 0x000fc800078e0010 */
[----:B------:R-:W-:Y:S01]  /*0f60*/  IMAD R11, R6, R3, R11 ;  /* 0x00000003060b7224 */ /* 0x000fe200078e020b */
[----:B------:R-:W-:Y:S01]  /*0f70*/  SHF.R.S32.HI R6, RZ, 0x1f, R12 ;  /* 0x0000001fff067819 */ /* 0x000fe2000001140c */
[----:B-1----:R-:W-:-:S03]  /*0f80*/  IMAD.WIDE.U32 R18, R12, UR8, R18 ;  /* 0x000000080c127c25 */ /* 0x002fc6000f8e0012 */
[----:B------:R-:W-:Y:S01]  /*0f90*/  IADD3 R17, PT, PT, R17, R11, RZ ;  /* 0x0000000b11117210 */ /* 0x000fe20007ffe0ff */
[C---:B------:R-:W-:Y:S01]  /*0fa0*/  IMAD R13, R6.reuse, UR10, RZ ;  /* 0x0000000a060d7c24 */ /* 0x040fe2000f8e02ff */
[----:B------:R-:W-:Y:S01]  /*0fb0*/  MOV R14, R18 ;  /* 0x00000012000e7202 */ /* 0x000fe20000000f00 */
[----:B------:R-:W-:Y:S02]  /*0fc0*/  IMAD R11, R6, UR8, RZ ;  /* 0x00000008060b7c24 */ /* 0x000fe4000f8e02ff */
[C---:B------:R-:W-:Y:S02]  /*0fd0*/  IMAD R6, R12.reuse, UR11, R13 ;  /* 0x0000000b0c067c24 */ /* 0x040fe4000f8e020d */
[----:B------:R-:W-:-:S04]  /*0fe0*/  IMAD.WIDE.U32 R16, R12, UR10, R16 ;  /* 0x0000000a0c107c25 */ /* 0x000fc8000f8e0010 */
[----:B------:R-:W-:Y:S01]  /*0ff0*/  IMAD R11, R12, UR9, R11 ;  /* 0x000000090c0b7c24 */ /* 0x000fe2000f8e020b */
[----:B------:R-:W-:-:S03]  /*1000*/  IADD3 R12, PT, PT, R17, R6, RZ ;  /* 0x00000006110c7210 */ /* 0x000fc60007ffe0ff */
[----:B------:R-:W-:Y:S01]  /*1010*/  IMAD.IADD R13, R19, 0x1, R11 ;  /* 0x00000001130d7824 */ /* 0x000fe200078e020b */
[----:B------:R-:W-:Y:S06]  /*1020*/  BRA `(.L_x_650) ;  /* 0x00000004005c7947 */ /* 0x000fec0003800000 */
.L_x_649:
        /* <DEDUP_REMOVED lines=15> */
.L_x_651:
[----:B------:R-:W2:Y:S01]  /*1120*/  LDC.64 R4, c[0x0][0x3b8] ;  /* 0x0000ee00ff047b82 */ /* 0x000ea20000000a00 */
[----:B-1----:R-:W-:-:S05]  /*1130*/  IADD3 R2, PT, PT, R0, R11, RZ ;  /* 0x0000000b00027210 */ /* 0x002fca0007ffe0ff */
[C---:B--2---:R-:W-:Y:S02]  /*1140*/  IMAD R17, R2.reuse, R5, RZ ;  /* 0x0000000502117224 */ /* 0x044fe400078e02ff */
[----:B------:R-:W-:-:S05]  /*1150*/  IMAD.WIDE.U32 R2, R2, R4, RZ ;  /* 0x0000000402027225 */ /* 0x000fca00078e00ff */
[----:B------:R-:W-:Y:S02]  /*1160*/  IADD3 R17, PT, PT, R3, R17, RZ ;  /* 0x0000001103117210 */ /* 0x000fe40007ffe0ff */
[----:B------:R-:W-:Y:S02]  /*1170*/  MOV R16, R2 ;  /* 0x0000000200107202 */ /* 0x000fe40000000f00 */
.L_x_652:
[----:B------:R-:W-:Y:S05]  /*1180*/  @P0 BRA `(.L_x_653) ;  /* 0x0000000000340947 */ /* 0x000fea0003800000 */
[----:B------:R-:W1:Y:S01]  /*1190*/  LDC.64 R2, c[0x0][0x3c0] ;  /* 0x0000f000ff027b82 */ /* 0x000e620000000a00 */
[----:B------:R-:W2:Y:S01]  /*11a0*/  LDCU.64 UR4, c[0x0][0x3a8] ;  /* 0x00007500ff0477ac */ /* 0x000ea20008000a00 */
[----:B------:R-:W-:Y:S02]  /*11b0*/  SHF.R.S32.HI R11, RZ, 0x1f, R0 ;  /* 0x0000001fff0b7819 */ /* 0x000fe40000011400 */
[----:B-----5:R-:W-:-:S03]  /*11c0*/  SHF.R.S32.HI R8, RZ, 0x1f, R6 ;  /* 0x0000001fff087819 */ /* 0x020fc60000011406 */
[-C--:B-1----:R-:W-:Y:S02]  /*11d0*/  IMAD R10, R11, R2.reuse, RZ ;  /* 0x000000020b0a7224 */ /* 0x082fe400078e02ff */
[----:B------:R-:W-:-:S04]  /*11e0*/  IMAD.WIDE.U32 R12, R0, R2, RZ ;  /* 0x00000002000c7225 */ /* 0x000fc800078e00ff */
[----:B------:R-:W-:Y:S02]  /*11f0*/  IMAD R10, R0, R3, R10 ;  /* 0x00000003000a7224 */ /* 0x000fe400078e020a */
[----:B--2---:R-:W-:-:S03]  /*1200*/  IMAD R11, R8, UR4, RZ ;  /* 0x00000004080b7c24 */ /* 0x004fc6000f8e02ff */
[----:B------:R-:W-:Y:S01]  /*1210*/  IADD3 R13, PT, PT, R13, R10, RZ ;  /* 0x0000000a0d0d7210 */ /* 0x000fe20007ffe0ff */
[C---:B------:R-:W-:Y:S02]  /*1220*/  IMAD R11, R6.reuse, UR5, R11 ;  /* 0x00000005060b7c24 */ /* 0x040fe4000f8e020b */
[----:B------:R-:W-:-:S05]  /*1230*/  IMAD.WIDE.U32 R18, R6, UR4, R12 ;  /* 0x0000000406127c25 */ /* 0x000fca000f8e000c */
[----:B------:R-:W-:Y:S01]  /*1240*/  IADD3 R19, PT, PT, R19, R11, RZ ;  /* 0x0000000b13137210 */ /* 0x000fe20007ffe0ff */
[----:B------:R-:W-:Y:S06]  /*1250*/  BRA `(.L_x_654) ;  /* 0x0000000000187947 */ /* 0x000fec0003800000 */
.L_x_653:
[----:B------:R-:W1:Y:S01]  /*1260*/  LDC.64 R2, c[0x0][0x3c0] ;  /* 0x0000f000ff027b82 */ /* 0x000e620000000a00 */
[----:B------:R-:W-:-:S05]  /*1270*/  IADD3 R0, PT, PT, R0, R11, RZ ;  /* 0x0000000b00007210 */ /* 0x000fca0007ffe0ff */
[C---:B-1----:R-:W-:Y:S02]  /*1280*/  IMAD R19, R0.reuse, R3, RZ ;  /* 0x0000000300137224 */ /* 0x042fe400078e02ff */
[----:B------:R-:W-:-:S05]  /*1290*/  IMAD.WIDE.U32 R10, R0, R2, RZ ;  /* 0x00000002000a7225 */ /* 0x000fca00078e00ff */
[----:B------:R-:W-:Y:S02]  /*12a0*/  IADD3 R19, PT, PT, R11, R19, RZ ;  /* 0x000000130b137210 */ /* 0x000fe40007ffe0ff */
[----:B------:R-:W-:-:S07]  /*12b0*/  MOV R18, R10 ;  /* 0x0000000a00127202 */ /* 0x000fce0000000f00 */
.L_x_654:
[----:B------:R-:W1:Y:S01]  /*12c0*/  LDC R8, c[0x0][0x3e8] ;  /* 0x0000fa00ff087b82 */ /* 0x000e620000000800 */
[----:B------:R-:W-:Y:S02]  /*12d0*/  CS2R R220, SRZ ;  /* 0x0000000000dc7805 */ /* 0x000fe4000001ff00 */
[----:B-1---5:R-:W-:Y:S02]  /*12e0*/  IABS R6, R8 ;  /* 0x0000000800067213 */ /* 0x022fe40000000000 */
[----:B------:R-:W-:Y:S02]  /*12f0*/  ISETP.NE.AND P2, PT, R8, RZ, PT ;  /* 0x000000ff0800720c */ /* 0x000fe40003f45270 */
        /* <DEDUP_REMOVED lines=10> */
[----:B------:R-:W-:Y:S02]  /*13a0*/  IMAD.HI.U32 R0, R13, R10, RZ ;  /* 0x0000000a0d007227 */ /* 0x000fe400078e00ff */
[----:B------:R-:W1:Y:S03]  /*13b0*/  LDC.64 R12, c[0x0][0x3d8] ;  /* 0x0000f600ff0c7b82 */ /* 0x000e660000000a00 */
[----:B------:R-:W-:-:S05]  /*13c0*/  IADD3 R11, PT, PT, -R0, RZ, RZ ;  /* 0x000000ff000b7210 */ /* 0x000fca0007ffe1ff */
[----:B------:R-:W-:-:S05]  /*13d0*/  IMAD R11, R6, R11, R10 ;  /* 0x0000000b060b7224 */ /* 0x000fca00078e020a */
[----:B------:R-:W-:-:S13]  /*13e0*/  ISETP.GT.U32.AND P0, PT, R6, R11, PT ;  /* 0x0000000b0600720c */ /* 0x000fda0003f04070 */
[----:B------:R-:W-:Y:S01]  /*13f0*/  @!P0 IMAD.IADD R11, R11, 0x1, -R6 ;  /* 0x000000010b0b8824 */ /* 0x000fe200078e0a06 */
[----:B------:R-:W-:-:S04]  /*1400*/  @!P0 IADD3 R0, PT, PT, R0, 0x1, RZ ;  /* 0x0000000100008810 */ /* 0x000fc80007ffe0ff */
[----:B------:R-:W-:Y:S02]  /*1410*/  ISETP.GE.U32.AND P1, PT, R11, R6, PT ;  /* 0x000000060b00720c */ /* 0x000fe40003f26070 */
[-C--:B------:R-:W-:Y:S01]  /*1420*/  LOP3.LUT R6, R9, R8.reuse, RZ, 0x3c, !PT ;  /* 0x0000000809067212 */ /* 0x080fe200078e3cff */
[----:B------:R-:W2:Y:S01]  /*1430*/  LDC.64 R10, c[0x0][0x3d0] ;  /* 0x0000f400ff0a7b82 */ /* 0x000ea20000000a00 */
[----:B------:R-:W-:Y:S02]  /*1440*/  LOP3.LUT R8, RZ, R8, RZ, 0x33, !PT ;  /* 0x00000008ff087212 */ /* 0x000fe400078e33ff */
[----:B------:R-:W-:Y:S02]  /*1450*/  ISETP.GE.AND P4, PT, R6, RZ, PT ;  /* 0x000000ff0600720c */ /* 0x000fe40003f86270 */
[----:B------:R-:W-:-:S05]  /*1460*/  LEA R6, R55, 0xffffff00, 0x8 ;  /* 0xffffff0037067811 */ /* 0x000fca00078e40ff */
[----:B------:R-:W-:Y:S02]  /*1470*/  @P1 VIADD R0, R0, 0x1 ;  /* 0x0000000100001836 */ /* 0x000fe40000000000 */
[----:B------:R-:W-:-:S03]  /*1480*/  IMAD.WIDE.U32 R18, R6, R2, R18 ;  /* 0x0000000206127225 */ /* 0x000fc600078e0012 */
[----:B------:R-:W-:Y:S01]  /*1490*/  MOV R21, R0 ;  /* 0x0000000000157202 */ /* 0x000fe20000000f00 */
[----:B------:R-:W-:-:S04]  /*14a0*/  IMAD R19, R6, R3, R19 ;  /* 0x0000000306137224 */ /* 0x000fc800078e0213 */
[----:B------:R-:W-:-:S05]  /*14b0*/  @!P4 IMAD.MOV R21, RZ, RZ, -R21 ;  /* 0x000000ffff15c224 */ /* 0x000fca00078e0a15 */
[----:B------:R-:W-:Y:S01]  /*14c0*/  SEL R14, R8, R21, !P2 ;  /* 0x00000015080e7207 */ /* 0x000fe20005000000 */
[----:B------:R-:W-:-:S03]  /*14d0*/  IMAD.WIDE.U32 R20, R6, R4, R16 ;  /* 0x0000000406147225 */ /* 0x000fc600078e0010 */
[----:B------:R-:W-:Y:S01]  /*14e0*/  SHF.R.S32.HI R17, RZ, 0x1f, R14 ;  /* 0x0000001fff117819 */ /* 0x000fe2000001140e */
[----:B------:R-:W-:Y:S02]  /*14f0*/  IMAD R21, R6, R5, R21 ;  /* 0x0000000506157224 */ /* 0x000fe400078e0215 */
        /* <DEDUP_REMOVED lines=10> */
.L_x_650:
[----:B------:R-:W-:Y:S01]  /*15a0*/  IMAD.MOV.U32 R6, RZ, RZ, RZ ;  /* 0x000000ffff067224 */ /* 0x000fe200078e00ff */
[----:B------:R-:W-:Y:S01]  /*15b0*/  ISETP.NE.AND P0, PT, R212, -0x1, PT ;  /* 0xffffffffd400780c */ /* 0x000fe20003f05270 */
[----:B------:R-:W1:Y:S01]  /*15c0*/  LDC.64 R128, c[0x0][0x3b0] ;  /* 0x0000ec00ff807b82 */ /* 0x000e620000000a00 */
[----:B------:R-:W-:Y:S01]  /*15d0*/  IMAD.SHL.U32 R61, R67, 0x8, RZ ;  /* 0x00000008433d7824 */ /* 0x000fe200078e00ff */
[----:B------:R-:W2:Y:S02]  /*15e0*/  LDCU.64 UR4, c[0x0][0x3c8] ;  /* 0x00007900ff0477ac */ /* 0x000ea40008000a00 */
[----:B------:R3:W5:Y:S01]  /*15f0*/  @P5 LDG.E R6, desc[UR6][R130.64] ;  /* 0x0000000682065981 */ /* 0x000762000c1e1900 */
[----:B------:R-:W-:Y:S01]  /*1600*/  SHF.R.U32.HI R218, RZ, 0x2, R67 ;  /* 0x00000002ffda7819 */ /* 0x000fe20000011643 */
[----:B------:R-:W-:Y:S01]  /*1610*/  IMAD.MOV.U32 R219, RZ, RZ, RZ ;  /* 0x000000ffffdb7224 */ /* 0x000fe200078e00ff */
[----:B------:R-:W-:Y:S01]  /*1620*/  LOP3.LUT R148, R61, 0x18, RZ, 0xc0, !PT ;  /* 0x000000183d947812 */ /* 0x000fe200078ec0ff */
[----:B------:R-:W4:Y:S01]  /*1630*/  LDCU.64 UR8, c[0x0][0x388] ;  /* 0x00007100ff0877ac */ /* 0x000f220008000a00 */
[C---:B------:R-:W-:Y:S01]  /*1640*/  SHF.L.U64.HI R64, R4.reuse, 0x5, R5 ;  /* 0x0000000504407819 */ /* 0x040fe20000010205 */
[----:B------:R-:W-:Y:S01]  /*1650*/  IMAD.SHL.U32 R65, R4, 0x20, RZ ;  /* 0x0000002004417824 */ /* 0x000fe200078e00ff */
[C---:B------:R-:W-:Y:S01]  /*1660*/  SHF.L.U64.HI R66, R2.reuse, 0x5, R3 ;  /* 0x0000000502427819 */ /* 0x040fe20000010203 */
[----:B------:R-:W2:Y:S01]  /*1670*/  @!P0 LDC.64 R10, c[0x0][0x398] ;  /* 0x0000e600ff0a8b82 */ /* 0x000ea20000000a00 */
[----:B------:R-:W-:Y:S01]  /*1680*/  IMAD.SHL.U32 R60, R55, 0x100, RZ ;  /* 0x00000100373c7824 */ /* 0x000fe200078e00ff */
[----:B------:R-:W-:-:S02]  /*1690*/  SHF.L.U32 R89, R2, 0x5, RZ ;  /* 0x0000000502597819 */ /* 0x000fc400000006ff */
[----:B------:R-:W-:Y:S02]  /*16a0*/  SHF.R.U32.HI R115, RZ, 0x1, R67 ;  /* 0x00000001ff737819 */ /* 0x000fe40000011643 */
[----:B------:R-:W-:Y:S02]  /*16b0*/  LOP3.LUT R124, R61, 0x20, RZ, 0xc0, !PT ;  /* 0x000000203d7c7812 */ /* 0x000fe400078ec0ff */
[----:B------:R-:W-:Y:S01]  /*16c0*/  IADD3 R71, PT, PT, R60, -0x100, RZ ;  /* 0xffffff003c477810 */ /* 0x000fe20007ffe0ff */
[----:B--2---:R-:W-:-:S04]  /*16d0*/  @!P0 IMAD.WIDE.U32 R18, R7, R10, RZ ;  /* 0x0000000a07128225 */ /* 0x004fc800078e00ff */
[----:B------:R-:W-:Y:S02]  /*16e0*/  @!P0 IMAD R11, R7, R11, R19 ;  /* 0x0000000b070b8224 */ /* 0x000fe400078e0213 */
[----:B------:R-:W-:Y:S02]  /*16f0*/  @!P0 IMAD.MOV.U32 R10, RZ, RZ, R18 ;  /* 0x000000ffff0a8224 */ /* 0x000fe400078e0012 */
[----:B-1----:R-:W-:-:S04]  /*1700*/  @P0 IMAD.WIDE.U32 R18, R212, R128, RZ ;  /* 0x00000080d4120225 */ /* 0x002fc800078e00ff */
[----:B------:R-:W-:Y:S01]  /*1710*/  @P0 IMAD R11, R212, R129, R19 ;  /* 0x00000081d40b0224 */ /* 0x000fe200078e0213 */
[----:B------:R-:W-:Y:S02]  /*1720*/  @P0 MOV R10, R18 ;  /* 0x00000012000a0202 */ /* 0x000fe40000000f00 */
[C---:B------:R-:W-:Y:S01]  /*1730*/  IADD3 R18, P1, PT, R148.reuse, R14, RZ ;  /* 0x0000000e94127210 */ /* 0x040fe20007f3e0ff */
[----:B------:R-:W-:Y:S01]  /*1740*/  IMAD.WIDE.U32 R14, R15, 0x40, R218 ;  /* 0x000000400f0e7825 */ /* 0x000fe200078e00da */
[C---:B------:R-:W-:Y:S02]  /*1750*/  IADD3 R20, P3, PT, R148.reuse, R10, RZ ;  /* 0x0000000a94147210 */ /* 0x040fe40007f7e0ff */
[----:B------:R-:W-:Y:S01]  /*1760*/  IADD3 R16, P0, PT, R148, R16, RZ ;  /* 0x0000001094107210 */ /* 0x000fe20007f1e0ff */
[----:B------:R-:W-:Y:S01]  /*1770*/  IMAD.X R19, RZ, RZ, R13, P1 ;  /* 0x000000ffff137224 */ /* 0x000fe200008e060d */
[----:B------:R-:W-:Y:S01]  /*1780*/  IADD3.X R21, PT, PT, RZ, R11, RZ, P3, !PT ;  /* 0x0000000bff157210 */ /* 0x000fe20001ffe4ff */
[----:B------:R-:W-:Y:S01]  /*1790*/  IMAD R10, R15, R128, RZ ;  /* 0x000000800f0a7224 */ /* 0x000fe200078e02ff */
[----:B------:R-:W1:Y:S01]  /*17a0*/  LDC R11, c[0x0][0x450] ;  /* 0x00011400ff0b7b82 */ /* 0x000e620000000800 */
[----:B------:R-:W-:-:S02]  /*17b0*/  IMAD.X R17, RZ, RZ, R12, P0 ;  /* 0x000000ffff117224 */ /* 0x000fc400000e060c */
[----:B------:R-:W-:-:S04]  /*17c0*/  IMAD.WIDE.U32 R12, R9, UR4, R20 ;  /* 0x00000004090c7c25 */ /* 0x000fc8000f8e0014 */
[----:B------:R-:W-:Y:S01]  /*17d0*/  IMAD R13, R9, UR5, R13 ;  /* 0x00000005090d7c24 */ /* 0x000fe2000f8e020d */
[----:B------:R-:W2:Y:S01]  /*17e0*/  LDCU.64 UR4, c[0x0][0x390] ;  /* 0x00007200ff0477ac */ /* 0x000ea20008000a00 */
[----:B------:R-:W-:-:S04]  /*17f0*/  IMAD.WIDE.U32 R16, R218, R2, R16 ;  /* 0x00000002da107225 */ /* 0x000fc800078e0010 */
[----:B------:R-:W-:Y:S01]  /*1800*/  IMAD R9, R14, R129, R10 ;  /* 0x000000810e097224 */ /* 0x000fe200078e020a */
[----:B------:R-:W-:Y:S01]  /*1810*/  SHF.R.S32.HI R10, RZ, 0x1f, R63 ;  /* 0x0000001fff0a7819 */ /* 0x000fe2000001143f */
[----:B------:R-:W-:Y:S01]  /*1820*/  IMAD R73, R218, R3, R17 ;  /* 0x00000003da497224 */ /* 0x000fe200078e0211 */
[----:B------:R-:W-:Y:S01]  /*1830*/  SHF.L.U32 R74, R16, 0x1, RZ ;  /* 0x00000001104a7819 */ /* 0x000fe200000006ff */
[----:B------:R-:W-:Y:S01]  /*1840*/  IMAD.WIDE.U32 R18, R218, R4, R18 ;  /* 0x00000004da127225 */ /* 0x000fe200078e0012 */
[----:B------:R-:W-:Y:S02]  /*1850*/  LEA.HI R10, R10, R63, RZ, 0x8 ;  /* 0x0000003f0a0a7211 */ /* 0x000fe400078f40ff */
[----:B------:R-:W-:Y:S01]  /*1860*/  SHF.L.U64.HI R73, R16, 0x1, R73 ;  /* 0x0000000110497819 */ /* 0x000fe20000010249 */
[----:B------:R-:W-:Y:S01]  /*1870*/  IMAD.SHL.U32 R4, R67, 0x4, RZ ;  /* 0x0000000443047824 */ /* 0x000fe200078e00ff */
[----:B------:R-:W-:Y:S01]  /*1880*/  SHF.R.S32.HI R70, RZ, 0x8, R10 ;  /* 0x00000008ff467819 */ /* 0x000fe2000001140a */
[----:B------:R-:W-:Y:S01]  /*1890*/  IMAD R77, R218, R5, R19 ;  /* 0x00000005da4d7224 */ /* 0x000fe200078e0213 */
[----:B-1----:R-:W-:Y:S01]  /*18a0*/  LEA.HI R11, R11, R11, RZ, 0x1 ;  /* 0x0000000b0b0b7211 */ /* 0x002fe200078f08ff */
[----:B------:R-:W-:Y:S01]  /*18b0*/  IMAD.SHL.U32 R76, R18, 0x2, RZ ;  /* 0x00000002124c7824 */ /* 0x000fe200078e00ff */
[----:B--2---:R-:W-:Y:S01]  /*18c0*/  IADD3 R74, P0, PT, R74, UR4, RZ ;  /* 0x000000044a4a7c10 */ /* 0x004fe2000ff1e0ff */
[----:B------:R-:W-:Y:S01]  /*18d0*/  IMAD.WIDE.U32 R128, R14, R128, R12 ;  /* 0x000000800e807225 */ /* 0x000fe200078e000c */
[----:B------:R-:W-:-:S02]  /*18e0*/  LOP3.LUT R4, R4, 0xc, RZ, 0xc0, !PT ;  /* 0x0000000c04047812 */ /* 0x000fc400078ec0ff */
[----:B------:R-:W-:Y:S01]  /*18f0*/  IADD3.X R73, PT, PT, R73, UR5, RZ, P0, !PT ;  /* 0x0000000549497c10 */ /* 0x000fe200087fe4ff */
[----:B------:R-:W-:Y:S01]  /*1900*/  IMAD.MOV.U32 R216, RZ, RZ, R74 ;  /* 0x000000ffffd87224 */ /* 0x000fe200078e004a */
[----:B------:R-:W-:Y:S02]  /*1910*/  ISETP.GE.AND P0, PT, R70, R55, PT ;  /* 0x000000374600720c */ /* 0x000fe40003f06270 */
[----:B------:R-:W-:Y:S01]  /*1920*/  SHF.R.S32.HI R11, RZ, 0x1, R11 ;  /* 0x00000001ff0b7819 */ /* 0x000fe2000001140b */
[----:B------:R-:W-:Y:S01]  /*1930*/  IMAD.MOV.U32 R217, RZ, RZ, R73 ;  /* 0x000000ffffd97224 */ /* 0x000fe200078e0049 */
[----:B------:R-:W-:Y:S02]  /*1940*/  SHF.L.U64.HI R77, R18, 0x1, R77 ;  /* 0x00000001124d7819 */ /* 0x000fe4000001024d */
[----:B----4-:R-:W-:Y:S01]  /*1950*/  IADD3 R76, P1, PT, R76, UR8, RZ ;  /* 0x000000084c4c7c10 */ /* 0x010fe2000ff3e0ff */
[----:B------:R-:W-:Y:S01]  /*1960*/  IMAD R113, R218, R11, R4 ;  /* 0x0000000bda717224 */ /* 0x000fe200078e0204 */
[----:B------:R-:W-:-:S02]  /*1970*/  IADD3 R72, PT, PT, R129, R9, RZ ;  /* 0x0000000981487210 */ /* 0x000fc40007ffe0ff */
[----:B------:R-:W-:Y:S01]  /*1980*/  IADD3.X R77, PT, PT, R77, UR9, RZ, P1, !PT ;  /* 0x000000094d4d7c10 */ /* 0x000fe20008ffe4ff */
[--C-:B------:R-:W-:Y:S01]  /*1990*/  IMAD.IADD R111, R4, 0x1, R113.reuse ;  /* 0x00000001046f7824 */ /* 0x100fe200078e0271 */
[----:B------:R-:W-:Y:S01]  /*19a0*/  SHF.R.S32.HI R99, RZ, 0x1f, R113 ;  /* 0x0000001fff637819 */ /* 0x000fe20000011471 */
[----:B------:R-:W-:Y:S01]  /*19b0*/  IMAD.MOV.U32 R214, RZ, RZ, R76 ;  /* 0x000000ffffd67224 */ /* 0x000fe200078e004c */
[----:B------:R-:W-:Y:S02]  /*19c0*/  MOV R215, R77 ;  /* 0x0000004d00d77202 */ /* 0x000fe40000000f00 */
[----:B------:R-:W-:Y:S01]  /*19d0*/  SHF.R.S32.HI R98, RZ, 0x1f, R111 ;  /* 0x0000001fff627819 */ /* 0x000fe2000001146f */
[----:B---3--:R-:W-:Y:S06]  /*19e0*/  @P0 BRA `(.L_x_655) ;  /* 0x0000006800580947 */ /* 0x008fec0003800000 */
[----:B------:R-:W1:Y:S01]  /*19f0*/  LDC.64 R4, c[0x0][0x4a0] ;  /* 0x00012800ff047b82 */ /* 0x000e620000000a00 */
[----:B------:R-:W2:Y:S01]  /*1a00*/  LDCU.128 UR8, c[0x0][0x490] ;  /* 0x00009200ff0877ac */ /* 0x000ea20008000c00 */
[----:B------:R-:W-:Y:S01]  /*1a10*/  IMAD.MOV.U32 R149, RZ, RZ, RZ ;  /* 0x000000ffff957224 */ /* 0x000fe200078e00ff */
[----:B------:R-:W-:Y:S01]  /*1a20*/  SHF.L.U32 R122, R11, 0x5, RZ ;  /* 0x000000050b7a7819 */ /* 0x000fe200000006ff */
[----:B------:R-:W-:Y:S01]  /*1a30*/  @!P4 IMAD.MOV R0, RZ, RZ, -R0 ;  /* 0x000000ffff00c224 */ /* 0x000fe200078e0a00 */
[----:B------:R-:W3:Y:S01]  /*1a40*/  LDCU.128 UR12, c[0x0][0x4b0] ;  /* 0x00009600ff0c77ac */ /* 0x000ee20008000c00 */
[----:B-----5:R-:W-:Y:S01]  /*1a50*/  IMAD.IADD R6, R71, 0x1, R6 ;  /* 0x0000000147067824 */ /* 0x020fe200078e0206 */
[C---:B------:R-:W-:Y:S01]  /*1a60*/  SHF.L.U32 R102, R11.reuse, 0x7, RZ ;  /* 0x000000070b667819 */ /* 0x040fe200000006ff */
[----:B------:R-:W4:Y:S01]  /*1a70*/  LDC.64 R2, c[0x0][0x4a8] ;  /* 0x00012a00ff027b82 */ /* 0x000f220000000a00 */
[----:B------:R-:W3:Y:S01]  /*1a80*/  LDCU.128 UR16, c[0x0][0x4c0] ;  /* 0x00009800ff1077ac */ /* 0x000ee20008000c00 */
[----:B------:R-:W-:Y:S01]  /*1a90*/  SEL R0, R8, R0, !P2 ;  /* 0x0000000008007207 */ /* 0x000fe20005000000 */
[----:B------:R-:W-:Y:S01]  /*1aa0*/  IMAD R80, R6, R11, RZ ;  /* 0x0000000b06507224 */ /* 0x000fe200078e02ff */
[----:B------:R-:W-:Y:S01]  /*1ab0*/  VIMNMX R70, PT, PT, RZ, R70, !PT ;  /* 0x00000046ff467248 */ /* 0x000fe20007fe0100 */
[----:B------:R-:W3:Y:S01]  /*1ac0*/  LDCU.64 UR4, c[0x0][0x488] ;  /* 0x00009100ff0477ac */ /* 0x000ee20008000a00 */
[C---:B------:R-:W-:Y:S01]  /*1ad0*/  IMAD R109, R11.reuse, 0x60, RZ ;  /* 0x000000600b6d7824 */ /* 0x040fe200078e02ff */
[----:B------:R-:W-:Y:S01]  /*1ae0*/  IADD3 R118, PT, PT, R218, 0x60, RZ ;  /* 0x00000060da767810 */ /* 0x000fe20007ffe0ff */
[----:B------:R-:W-:Y:S01]  /*1af0*/  IMAD R108, R11, 0xa0, RZ ;  /* 0x000000a00b6c7824 */ /* 0x000fe200078e02ff */
[----:B------:R-:W-:Y:S01]  /*1b00*/  SHF.R.S32.HI R81, RZ, 0x1f, R80 ;  /* 0x0000001fff517819 */ /* 0x000fe20000011450 */
[----:B------:R-:W3:Y:S01]  /*1b10*/  LDCU UR21, c[0x0][0x440] ;  /* 0x00008800ff1577ac */ /* 0x000ee20008000800 */
[C---:B--2---:R-:W-:Y:S01]  /*1b20*/  IMAD.WIDE.U32 R14, R7.reuse, UR10, R148 ;  /* 0x0000000a070e7c25 */ /* 0x044fe2000f8e0094 */
[----:B------:R-:W-:Y:S01]  /*1b30*/  IADD3 R52, P1, PT, R80, R113, RZ ;  /* 0x0000007150347210 */ /* 0x000fe20007f3e0ff */
[----:B------:R-:W2:Y:S02]  /*1b40*/  LDCU UR20, c[0x0][0x450] ;  /* 0x00008a00ff1477ac */ /* 0x000ea40008000800 */
[C---:B------:R-:W-:Y:S01]  /*1b50*/  IMAD R9, R7.reuse, UR11, R15 ;  /* 0x0000000b07097c24 */ /* 0x040fe2000f8e020f */
[----:B------:R-:W-:Y:S01]  /*1b60*/  MOV R8, R14 ;  /* 0x0000000e00087202 */ /* 0x000fe20000000f00 */
[----:B-1----:R-:W-:Y:S01]  /*1b70*/  IMAD.WIDE.U32 R12, R7, R4, R148 ;  /* 0x00000004070c7225 */ /* 0x002fe200078e0094 */
[----:B------:R-:W-:Y:S01]  /*1b80*/  IADD3 R4, P0, PT, -R63, R218, RZ ;  /* 0x000000da3f047210 */ /* 0x000fe20007f1e1ff */
[----:B------:R-:W1:Y:S01]  /*1b90*/  LDCU.64 UR10, c[0x0][0x4d0] ;  /* 0x00009a00ff0a77ac */ /* 0x000e620008000a00 */
[----:B------:R-:W-:Y:S01]  /*1ba0*/  IADD3 R112, PT, PT, R218, 0xc0, RZ ;  /* 0x000000c0da707810 */ /* 0x000fe20007ffe0ff */
[----:B------:R-:W-:Y:S01]  /*1bb0*/  IMAD R13, R7, R5, R13 ;  /* 0x00000005070d7224 */ /* 0x000fe200078e020d */
[----:B------:R-:W-:Y:S01]  /*1bc0*/  SHF.R.S32.HI R5, RZ, 0x1f, R0 ;  /* 0x0000001fff057819 */ /* 0x000fe20000011400 */
[----:B------:R-:W2:Y:S01]  /*1bd0*/  LDCU.U8 UR22, c[0x0][0x533] ;  /* 0x0000a660ff1677ac */ /* 0x000ea20008000000 */
[----:B----4-:R-:W-:Y:S01]  /*1be0*/  IMAD.WIDE.U32 R14, R71, R2, R8 ;  /* 0x00000002470e7225 */ /* 0x010fe200078e0008 */
[----:B------:R-:W-:Y:S01]  /*1bf0*/  SHF.R.S32.HI R9, RZ, 0x1f, R63 ;  /* 0x0000001fff097819 */ /* 0x000fe2000001143f */
[----:B------:R-:W-:-:S02]  /*1c00*/  UMOV UR23, URZ ;  /* 0x000000ff00177c82 */ /* 0x000fc40008000000 */
[----:B---3--:R-:W-:Y:S01]  /*1c10*/  IMAD.WIDE.U32 R16, R71, UR12, R12 ;  /* 0x0000000c47107c25 */ /* 0x008fe2000f8e000c */
[----:B------:R-:W-:Y:S02]  /*1c20*/  IADD3.X R9, PT, PT, RZ, ~R9, RZ, P0, !PT ;  /* 0x80000009ff097210 */ /* 0x000fe400007fe4ff */
[----:B------:R-:W-:Y:S01]  /*1c30*/  IADD3 R80, P0, PT, R80, R111, RZ ;  /* 0x0000006f50507210 */ /* 0x000fe20007f1e0ff */
[C---:B------:R-:W-:Y:S01]  /*1c40*/  IMAD R7, R5.reuse, UR14, RZ ;  /* 0x0000000e05077c24 */ /* 0x040fe2000f8e02ff */
[----:B------:R-:W-:Y:S01]  /*1c50*/  SHF.L.U64.HI R88, R2, 0x5, R3 ;  /* 0x0000000502587819 */ /* 0x000fe20000010203 */
[----:B------:R-:W-:Y:S01]  /*1c60*/  IMAD R5, R5, UR16, RZ ;  /* 0x0000001005057c24 */ /* 0x000fe2000f8e02ff */
[----:B------:R-:W-:Y:S01]  /*1c70*/  SHF.R.S32.HI R97, RZ, 0x1f, R122 ;  /* 0x0000001fff617819 */ /* 0x000fe2000001147a */
[----:B------:R-:W-:Y:S01]  /*1c80*/  IMAD R17, R71, UR13, R17 ;  /* 0x0000000d47117c24 */ /* 0x000fe2000f8e0211 */
[----:B------:R-:W-:Y:S01]  /*1c90*/  SHF.R.S32.HI R95, RZ, 0x1f, R109 ;  /* 0x0000001fff5f7819 */ /* 0x000fe2000001146d */
[C---:B------:R-:W-:Y:S01]  /*1ca0*/  IMAD R12, R0.reuse, UR17, R5 ;  /* 0x00000011000c7c24 */ /* 0x040fe2000f8e0205 */
[----:B------:R-:W-:Y:S01]  /*1cb0*/  SHF.R.S32.HI R94, RZ, 0x1f, R102 ;  /* 0x0000001fff5e7819 */ /* 0x000fe20000011466 */
[----:B------:R-:W-:Y:S01]  /*1cc0*/  IMAD.X R5, R81, 0x1, R99, P1 ;  /* 0x0000000151057824 */ /* 0x000fe200008e0663 */
[----:B------:R-:W-:Y:S01]  /*1cd0*/  SHF.R.S32.HI R93, RZ, 0x1f, R108 ;  /* 0x0000001fff5d7819 */ /* 0x000fe2000001146c */
[----:B------:R-:W-:Y:S01]  /*1ce0*/  IMAD R15, R71, R3, R15 ;  /* 0x00000003470f7224 */ /* 0x000fe200078e020f */
[----:B------:R-:W-:Y:S01]  /*1cf0*/  USHF.L.U32 UR17, UR12, 0x6, URZ ;  /* 0x000000060c117899 */ /* 0x000fe200080006ff */
[----:B------:R-:W-:Y:S01]  /*1d00*/  IMAD.X R81, R81, 0x1, R98, P0 ;  /* 0x0000000151517824 */ /* 0x000fe200000e0662 */
[----:B--2---:R-:W-:Y:S01]  /*1d10*/  UISETP.NE.AND UP0, UPT, UR22, URZ, UPT ;  /* 0x000000ff1600728c */ /* 0x004fe2000bf05270 */
[----:B------:R-:W-:Y:S01]  /*1d20*/  IMAD.WIDE.U32 R16, R0, UR16, R16 ;  /* 0x0000001000107c25 */ /* 0x000fe2000f8e0010 */
[----:B------:R-:W-:-:S02]  /*1d30*/  USHF.L.U64.HI UR16, UR12, 0x6, UR13 ;  /* 0x000000060c107899 */ /* 0x000fc4000801020d */
[----:B------:R-:W-:Y:S01]  /*1d40*/  SHF.L.U64.HI R81, R80, 0x1, R81 ;  /* 0x0000000150517819 */ /* 0x000fe20000010251 */
[C---:B------:R-:W-:Y:S02]  /*1d50*/  IMAD R7, R0.reuse, UR15, R7 ;  /* 0x0000000f00077c24 */ /* 0x040fe4000f8e0207 */
[----:B------:R-:W-:Y:S01]  /*1d60*/  IMAD.WIDE.U32 R14, R0, UR14, R14 ;  /* 0x0000000e000e7c25 */ /* 0x000fe2000f8e000e */
[C---:B------:R-:W-:Y:S01]  /*1d70*/  SHF.L.U64.HI R0, R52.reuse, 0x1, R5 ;  /* 0x0000000134007819 */ /* 0x040fe20000010205 */
[----:B------:R-:W2:Y:S01]  /*1d80*/  LDCU.64 UR14, c[0x0][0x3c0] ;  /* 0x00007800ff0e77ac */ /* 0x000ea20008000a00 */
[----:B------:R-:W-:Y:S01]  /*1d90*/  SHF.L.U32 R52, R52, 0x1, RZ ;  /* 0x0000000134347819 */ /* 0x000fe200000006ff */
[----:B------:R-:W-:Y:S01]  /*1da0*/  IMAD.IADD R13, R17, 0x1, R12 ;  /* 0x00000001110d7824 */ /* 0x000fe200078e020c */
[----:B------:R-:W-:Y:S01]  /*1db0*/  IADD3 R7, PT, PT, R15, R7, RZ ;  /* 0x000000070f077210 */ /* 0x000fe20007ffe0ff */
[----:B------:R-:W-:Y:S02]  /*1dc0*/  IMAD.MOV.U32 R12, RZ, RZ, R16 ;  /* 0x000000ffff0c7224 */ /* 0x000fe400078e0010 */
[----:B------:R-:W-:-:S02]  /*1dd0*/  IMAD.SHL.U32 R80, R80, 0x2, RZ ;  /* 0x0000000250507824 */ /* 0x000fc400078e00ff */
[----:B------:R-:W-:Y:S02]  /*1de0*/  IMAD.MOV.U32 R6, RZ, RZ, R14 ;  /* 0x000000ffff067224 */ /* 0x000fe400078e000e */
[----:B------:R-:W-:Y:S01]  /*1df0*/  IMAD.WIDE.U32 R14, R4, UR12, R12 ;  /* 0x0000000c040e7c25 */ /* 0x000fe2000f8e000c */
[----:B------:R-:W-:Y:S02]  /*1e00*/  IADD3 R82, P1, PT, R80, UR18, RZ ;  /* 0x0000001250527c10 */ /* 0x000fe4000ff3e0ff */
[----:B------:R-:W-:Y:S01]  /*1e10*/  IADD3 R12, P0, PT, R52, UR18, RZ ;  /* 0x00000012340c7c10 */ /* 0x000fe2000ff1e0ff */
[----:B------:R-:W-:Y:S01]  /*1e20*/  IMAD R79, R9, UR12, RZ ;  /* 0x0000000c094f7c24 */ /* 0x000fe2000f8e02ff */
[----:B------:R-:W-:Y:S01]  /*1e30*/  IADD3.X R83, PT, PT, R81, UR19, RZ, P1, !PT ;  /* 0x0000001351537c10 */ /* 0x000fe20008ffe4ff */
[-C--:B------:R-:W-:Y:S01]  /*1e40*/  IMAD R9, R9, R2.reuse, RZ ;  /* 0x0000000209097224 */ /* 0x080fe200078e02ff */
[----:B------:R-:W-:Y:S01]  /*1e50*/  IADD3.X R13, PT, PT, R0, UR19, RZ, P0, !PT ;  /* 0x00000013000d7c10 */ /* 0x000fe200087fe4ff */
[----:B------:R-:W3:Y:S01]  /*1e60*/  LDCU UR19, c[0x0][0x440] ;  /* 0x00008800ff1377ac */ /* 0x000ee20008000800 */
[----:B------:R-:W-:Y:S01]  /*1e70*/  IMAD R79, R4, UR13, R79 ;  /* 0x0000000d044f7c24 */ /* 0x000fe2000f8e024f */
[----:B-1----:R-:W-:Y:S01]  /*1e80*/  IADD3 R52, P0, PT, R52, UR10, RZ ;  /* 0x0000000a34347c10 */ /* 0x002fe2000ff1e0ff */
[----:B------:R-:W-:Y:S01]  /*1e90*/  IMAD R9, R4, R3, R9 ;  /* 0x0000000304097224 */ /* 0x000fe200078e0209 */
[----:B------:R-:W-:Y:S01]  /*1ea0*/  LEA R78, P2, R14, UR8, 0x1 ;  /* 0x000000080e4e7c11 */ /* 0x000fe2000f8408ff */
[----:B------:R-:W-:Y:S01]  /*1eb0*/  IMAD.IADD R79, R15, 0x1, R79 ;  /* 0x000000010f4f7824 */ /* 0x000fe200078e024f */
[----:B------:R-:W-:Y:S01]  /*1ec0*/  USHF.L.U32 UR18, UR12, 0x8, URZ ;  /* 0x000000080c127899 */ /* 0x000fe200080006ff */
[----:B------:R-:W-:Y:S01]  /*1ed0*/  IMAD.WIDE.U32 R4, R4, R2, R6 ;  /* 0x0000000204047225 */ /* 0x000fe200078e0006 */
[----:B------:R-:W-:Y:S01]  /*1ee0*/  IADD3.X R53, PT, PT, R0, UR11, RZ, P0, !PT ;  /* 0x0000000b00357c10 */ /* 0x000fe200087fe4ff */
[----:B------:R-:W1:Y:S01]  /*1ef0*/  LDCU.64 UR12, c[0x0][0x4e0] ;  /* 0x00009c00ff0c77ac */ /* 0x000e620008000a00 */
[----:B------:R-:W-:Y:S01]  /*1f00*/  IADD3 R87, P0, PT, RZ, -UR23, RZ ;  /* 0x80000017ff577c10 */ /* 0x000fe2000ff1e0ff */
[----:B------:R-:W-:Y:S01]  /*1f10*/  IMAD.SHL.U32 R86, R2, 0x100, RZ ;  /* 0x0000010002567824 */ /* 0x000fe200078e00ff */
[----:B------:R-:W-:Y:S01]  /*1f20*/  LEA.HI.X R79, R14, UR9, R79, 0x1, P2 ;  /* 0x000000090e4f7c11 */ /* 0x000fe200090f0c4f */
[----:B------:R-:W-:Y:S01]  /*1f30*/  IMAD R107, R11, 0xc0, RZ ;  /* 0x000000c00b6b7824 */ /* 0x000fe200078e02ff */
[----:B------:R-:W-:Y:S01]  /*1f40*/  IADD3 R9, PT, PT, R5, R9, RZ ;  /* 0x0000000905097210 */ /* 0x000fe20007ffe0ff */
[----:B------:R-:W-:Y:S01]  /*1f50*/  IMAD.X R86, RZ, RZ, ~R86, P0 ;  /* 0x000000ffff567224 */ /* 0x000fe200000e0e56 */
[----:B------:R-:W-:Y:S01]  /*1f60*/  LEA R10, P2, R4, UR4, 0x1 ;  /* 0x00000004040a7c11 */ /* 0x000fe2000f8408ff */
[C---:B------:R-:W-:Y:S01]  /*1f70*/  IMAD R106, R11.reuse, 0xe0, RZ ;  /* 0x000000e00b6a7824 */ /* 0x040fe200078e02ff */
[----:B------:R-:W-:Y:S01]  /*1f80*/  IADD3 R80, P1, PT, R80, UR10, RZ ;  /* 0x0000000a50507c10 */ /* 0x000fe2000ff3e0ff */
[----:B------:R-:W-:Y:S01]  /*1f90*/  IMAD.SHL.U32 R104, R11, 0x40, RZ ;  /* 0x000000400b687824 */ /* 0x000fe200078e00ff */
[----:B------:R-:W-:Y:S01]  /*1fa0*/  IADD3.X R84, PT, PT, RZ, ~UR18, RZ, P0, !PT ;  /* 0x80000012ff547c10 */ /* 0x000fe200087fe4ff */
[----:B------:R-:W-:Y:S01]  /*1fb0*/  IMAD.SHL.U32 R91, R2, 0x20, RZ ;  /* 0x00000020025b7824 */ /* 0x000fe200078e00ff */
[----:B------:R-:W-:Y:S01]  /*1fc0*/  LEA.HI.X R9, R4, UR5, R9, 0x1, P2 ;  /* 0x0000000504097c11 */ /* 0x000fe200090f0c09 */
[C---:B------:R-:W-:Y:S01]  /*1fd0*/  VIADD R69, R218.reuse, 0x20 ;  /* 0x00000020da457836 */ /* 0x040fe20000000000 */
[----:B------:R-:W-:Y:S01]  /*1fe0*/  IADD3.X R81, PT, PT, R81, UR11, RZ, P1, !PT ;  /* 0x0000000b51517c10 */ /* 0x000fe20008ffe4ff */
[----:B------:R-:W-:Y:S01]  /*1ff0*/  VIADD R120, R218, 0x40 ;  /* 0x00000040da787836 */ /* 0x000fe20000000000 */
[----:B------:R-:W-:Y:S01]  /*2000*/  ISETP.GE.AND P2, PT, R148, UR21, PT ;  /* 0x0000001594007c0c */ /* 0x000fe2000bf46270 */
[----:B------:R-:W-:Y:S01]  /*2010*/  VIADD R116, R218, 0x80 ;  /* 0x00000080da747836 */ /* 0x000fe20000000000 */
[----:B---3--:R-:W-:Y:S01]  /*2020*/  ISETP.GE.AND P1, PT, R148, UR19, PT ;  /* 0x0000001394007c0c */ /* 0x008fe2000bf26270 */
[C---:B------:R-:W-:Y:S01]  /*2030*/  VIADD R114, R218.reuse, 0xa0 ;  /* 0x000000a0da727836 */ /* 0x040fe20000000000 */
[C---:B------:R-:W-:Y:S01]  /*2040*/  SHF.R.S64 R85, R87.reuse, 0x1f, R84 ;  /* 0x0000001f57557819 */ /* 0x040fe20000001054 */
[----:B------:R-:W-:Y:S01]  /*2050*/  VIADD R110, R218, 0xe0 ;  /* 0x000000e0da6e7836 */ /* 0x000fe20000000000 */
[----:B------:R-:W-:Y:S01]  /*2060*/  SHF.R.S64 R87, R87, 0x1f, R86 ;  /* 0x0000001f57577819 */ /* 0x000fe20000001056 */
[C---:B------:R-:W-:Y:S01]  /*2070*/  IMAD R105, R55.reuse, -0x100, R63 ;  /* 0xffffff0037697824 */ /* 0x040fe200078e023f */
[----:B------:R-:W-:Y:S01]  /*2080*/  P2R R75, PR, RZ, 0x4 ;  /* 0x00000004ff4b7803 */ /* 0x000fe20000000000 */
[----:B------:R-:W-:Y:S01]  /*2090*/  IMAD R103, R55, -0x100, R62 ;  /* 0xffffff0037677824 */ /* 0x000fe200078e023e */
[----:B------:R-:W-:Y:S01]  /*20a0*/  P2R R117, PR, RZ, 0x2 ;  /* 0x00000002ff757803 */ /* 0x000fe20000000000 */
[----:B------:R-:W-:Y:S01]  /*20b0*/  IMAD.MOV.U32 R100, RZ, RZ, R71 ;  /* 0x000000ffff647224 */ /* 0x000fe200078e0047 */
[----:B------:R-:W-:Y:S01]  /*20c0*/  SHF.R.S32.HI R96, RZ, 0x1f, R104 ;  /* 0x0000001fff607819 */ /* 0x000fe20000011468 */
[----:B------:R-:W-:Y:S01]  /*20d0*/  IMAD.MOV.U32 R101, RZ, RZ, R55 ;  /* 0x000000ffff657224 */ /* 0x000fe200078e0037 */
[----:B------:R-:W-:Y:S01]  /*20e0*/  SHF.R.S32.HI R92, RZ, 0x1f, R107 ;  /* 0x0000001fff5c7819 */ /* 0x000fe2000001146b */
[----:B------:R-:W3:Y:S01]  /*20f0*/  LDCU.64 UR4, c[0x0][0x3b8] ;  /* 0x00007700ff0477ac */ /* 0x000ee20008000a00 */
[----:B------:R-:W-:-:S02]  /*2100*/  SHF.R.S32.HI R90, RZ, 0x1f, R106 ;  /* 0x0000001fff5a7819 */ /* 0x000fc4000001146a */
[----:B------:R-:W-:Y:S01]  /*2110*/  MOV R15, UR20 ;  /* 0x00000014000f7c02 */ /* 0x000fe20008000f00 */
[----:B------:R-:W4:Y:S01]  /*2120*/  LDCU.128 UR8, c[0x0][0x3a0] ;  /* 0x00007400ff0877ac */ /* 0x000f220008000c00 */
[----:B------:R-:W-:Y:S02]  /*2130*/  SHF.R.S32.HI R84, RZ, 0x1f, R84 ;  /* 0x0000001fff547819 */ /* 0x000fe40000011454 */
[----:B-12---:R-:W-:-:S07]  /*2140*/  SHF.R.S32.HI R86, RZ, 0x1f, R86 ;  /* 0x0000001fff567819 */ /* 0x006fce0000011456 */
.L_x_693:
[----:B------:R-:W-:Y:S01]  /*2150*/  VIADD R103, R103, 0x100 ;  /* 0x0000010067677836 */ /* 0x000fe20000000000 */
[----:B------:R-:W-:Y:S01]  /*2160*/  ISETP.NE.AND P4, PT, R75, RZ, PT ;  /* 0x000000ff4b00720c */ /* 0x000fe20003f85270 */
[----:B------:R-:W-:Y:S01]  /*2170*/  VIADD R105, R105, 0x100 ;  /* 0x0000010069697836 */ /* 0x000fe20000000000 */
[----:B------:R-:W-:Y:S01]  /*2180*/  BSSY.RECONVERGENT B1, `(.L_x_656) ;  /* 0x00005bb000017945 */ /* 0x000fe20003800200 */
[----:B------:R-:W-:Y:S01]  /*2190*/  VIADD R101, R101, 0xffffffff ;  /* 0xffffffff65657836 */ /* 0x000fe20000000000 */
[----:B------:R-:W-:Y:S01]  /*21a0*/  ISETP.GE.OR P0, PT, R218, R103, P4 ;  /* 0x00000067da00720c */ /* 0x000fe20002706670 */
[----:B------:R-:W-:Y:S02]  /*21b0*/  IMAD.MOV.U32 R126, RZ, RZ, R100 ;  /* 0x000000ffff7e7224 */ /* 0x000fe400078e0064 */
[----:B------:R-:W-:Y:S01]  /*21c0*/  VIADD R100, R100, 0xffffff00 ;  /* 0xffffff0064647836 */ /* 0x000fe20000000000 */
[----:B------:R-:W-:Y:S02]  /*21d0*/  ISETP.LT.OR P1, PT, R218, R105, P0 ;  /* 0x00000069da00720c */ /* 0x000fe40000721670 */
[C---:B------:R-:W-:Y:S04]  /*21e0*/  ISETP.GE.OR P0, PT, R120.reuse, R103, P4 ;  /* 0x000000677800720c */ /* 0x040fe80002706670 */
[----:B------:R-:W-:Y:S02]  /*21f0*/  ISETP.LT.OR P5, PT, R120, R105, P0 ;  /* 0x000000697800720c */ /* 0x000fe400007a1670 */
[C---:B------:R-:W-:Y:S04]  /*2200*/  ISETP.GE.OR P0, PT, R118.reuse, R103, P4 ;  /* 0x000000677600720c */ /* 0x040fe80002706670 */
[----:B------:R-:W-:Y:S01]  /*2210*/  ISETP.LT.OR P6, PT, R118, R105, P0 ;  /* 0x000000697600720c */ /* 0x000fe200007c1670 */
[----:B----4-:R-:W2:Y:S01]  /*2220*/  @!P1 LDG.E.128 R20, desc[UR6][R78.64] ;  /* 0x000000064e149981 */ /* 0x010ea2000c1e1d00 */
[----:B------:R-:W-:Y:S01]  /*2230*/  @!P1 IMAD.MOV.U32 R75, RZ, RZ, R73 ;  /* 0x000000ffff4b9224 */ /* 0x000fe200078e0049 */
[C---:B------:R-:W-:Y:S04]  /*2240*/  ISETP.GE.OR P0, PT, R114.reuse, R103, P4 ;  /* 0x000000677200720c */ /* 0x040fe80002706670 */
[----:B------:R-:W1:Y:S01]  /*2250*/  @!P5 LDC.64 R18, c[0x0][0x3c0] ;  /* 0x0000f000ff12db82 */ /* 0x000e620000000a00 */
[----:B------:R-:W-:Y:S02]  /*2260*/  ISETP.LT.OR P2, PT, R114, R105, P0 ;  /* 0x000000697200720c */ /* 0x000fe40000741670 */
[C---:B------:R-:W-:Y:S02]  /*2270*/  LEA R28, P0, R89.reuse, R74, 0x1 ;  /* 0x0000004a591c7211 */ /* 0x040fe400078008ff */
[----:B------:R-:W-:Y:S02]  /*2280*/  P2R R123, PR, RZ, 0x4 ;  /* 0x00000004ff7b7803 */ /* 0x000fe40000000000 */
[----:B------:R-:W-:Y:S01]  /*2290*/  LEA.HI.X R29, R89, R73, R66, 0x1, P0 ;  /* 0x00000049591d7211 */ /* 0x000fe200000f0c42 */
[----:B------:R-:W5:Y:S08]  /*22a0*/  @!P6 LDC.64 R16, c[0x0][0x4b0] ;  /* 0x00012c00ff10eb82 */ /* 0x000f700000000a00 */
[----:B------:R-:W3:Y:S08]  /*22b0*/  @!P6 LDC.64 R6, c[0x0][0x3c0] ;  /* 0x0000f000ff06eb82 */ /* 0x000ef00000000a00 */
[----:B------:R-:W4:Y:S01]  /*22c0*/  @!P2 LDC.64 R4, c[0x0][0x4b0] ;  /* 0x00012c00ff04ab82 */ /* 0x000f220000000a00 */
[C---:B-1----:R-:W-:Y:S04]  /*22d0*/  @!P5 LEA R38, P0, R18.reuse, R28, 0x6 ;  /* 0x0000001c1226d211 */ /* 0x042fe800078030ff */
[----:B------:R-:W-:Y:S02]  /*22e0*/  @!P5 LEA.HI.X R39, R18, R29, R19, 0x6, P0 ;  /* 0x0000001d1227d211 */ /* 0x000fe400000f3413 */
[----:B------:R-:W-:Y:S01]  /*22f0*/  IADD3 R30, P0, PT, R78, UR17, RZ ;  /* 0x000000114e1e7c10 */ /* 0x000fe2000ff1e0ff */
[----:B------:R-:W1:Y:S03]  /*2300*/  @!P2 LDC.64 R2, c[0x0][0x3c0] ;  /* 0x0000f000ff02ab82 */ /* 0x000e660000000a00 */
[----:B------:R-:W-:Y:S02]  /*2310*/  IADD3.X R31, PT, PT, R79, UR16, RZ, P0, !PT ;  /* 0x000000104f1f7c10 */ /* 0x000fe400087fe4ff */
[C---:B-----5:R-:W-:Y:S04]  /*2320*/  @!P6 LEA R18, P0, R16.reuse, R30, 0x7 ;  /* 0x0000001e1012e211 */ /* 0x060fe800078038ff */
[----:B------:R-:W-:Y:S02]  /*2330*/  @!P6 LEA.HI.X R19, R16, R31, R17, 0x7, P0 ;  /* 0x0000001f1013e211 */ /* 0x000fe400000f3c11 */
[C---:B---3--:R-:W-:Y:S04]  /*2340*/  @!P6 LEA R36, P0, R6.reuse, R28, 0x7 ;  /* 0x0000001c0624e211 */ /* 0x048fe800078038ff */
[----:B------:R-:W-:Y:S02]  /*2350*/  @!P6 LEA.HI.X R37, R6, R29, R7, 0x7, P0 ;  /* 0x0000001d0625e211 */ /* 0x000fe400000f3c07 */
[C---:B----4-:R-:W-:Y:S04]  /*2360*/  @!P2 LEA R34, P0, R4.reuse, R30, 0x8 ;  /* 0x0000001e0422a211 */ /* 0x050fe800078040ff */
[----:B------:R-:W-:Y:S02]  /*2370*/  @!P2 LEA.HI.X R35, R4, R31, R5, 0x8, P0 ;  /* 0x0000001f0423a211 */ /* 0x000fe400000f4405 */
[C---:B-1----:R-:W-:Y:S04]  /*2380*/  @!P2 LEA R32, P0, R2.reuse, R28, 0x8 ;  /* 0x0000001c0220a211 */ /* 0x042fe800078040ff */
[----:B------:R-:W-:Y:S02]  /*2390*/  @!P2 LEA.HI.X R33, R2, R29, R3, 0x8, P0 ;  /* 0x0000001d0221a211 */ /* 0x000fe400000f4403 */
[----:B------:R-:W-:Y:S04]  /*23a0*/  @!P5 IADD3 R40, P0, PT, R30, UR17, RZ ;  /* 0x000000111e28dc10 */ /* 0x000fe8000ff1e0ff */
[----:B------:R-:W-:Y:S02]  /*23b0*/  @!P5 IADD3.X R41, PT, PT, R31, UR16, RZ, P0, !PT ;  /* 0x000000101f29dc10 */ /* 0x000fe400087fe4ff */
[C---:B------:R-:W-:Y:S04]  /*23c0*/  ISETP.GE.OR P0, PT, R69.reuse, R103, P4 ;  /* 0x000000674500720c */ /* 0x040fe80002706670 */
[----:B------:R-:W-:Y:S02]  /*23d0*/  ISETP.LT.OR P3, PT, R69, R105, P0 ;  /* 0x000000694500720c */ /* 0x000fe40000761670 */
[C---:B------:R-:W-:Y:S02]  /*23e0*/  ISETP.GE.OR P0, PT, R116.reuse, R103, P4 ;  /* 0x000000677400720c */ /* 0x040fe40002706670 */
[----:B------:R-:W-:Y:S01]  /*23f0*/  P2R R51, PR, RZ, 0x8 ;  /* 0x00000008ff337803 */ /* 0x000fe20000000000 */
[----:B--2---:R1:W-:Y:S08]  /*2400*/  @!P1 STG.E.128 desc[UR6][R74.64], R20 ;  /* 0x000000144a009986 */ /* 0x0043f0000c101d06 */
[----:B------:R-:W2:Y:S06]  /*2410*/  @!P3 LDG.E.128 R24, desc[UR6][R30.64] ;  /* 0x000000061e18b981 */ /* 0x000eac000c1e1d00 */
[----:B--2---:R-:W-:Y:S01]  /*2420*/  @!P3 STG.E.128 desc[UR6][R28.64], R24 ;  /* 0x000000181c00b986 */ /* 0x004fe2000c101d06 */
[----:B------:R-:W-:Y:S02]  /*2430*/  ISETP.LT.OR P3, PT, R116, R105, P0 ;  /* 0x000000697400720c */ /* 0x000fe40000761670 */
[C---:B------:R-:W-:Y:S03]  /*2440*/  ISETP.GE.OR P0, PT, R112.reuse, R103, P4 ;  /* 0x000000677000720c */ /* 0x040fe60002706670 */
[----:B------:R-:W2:Y:S01]  /*2450*/  @!P5 LDG.E.128 R4, desc[UR6][R40.64] ;  /* 0x000000062804d981 */ /* 0x000ea2000c1e1d00 */
[----:B------:R-:W-:Y:S02]  /*2460*/  ISETP.LT.OR P4, PT, R112, R105, P0 ;  /* 0x000000697000720c */ /* 0x000fe40000781670 */
[----:B------:R-:W-:Y:S04]  /*2470*/  ISETP.NE.AND P0, PT, R117, RZ, PT ;  /* 0x000000ff7500720c */ /* 0x000fe80003f05270 */
[----:B-1----:R-:W-:Y:S01]  /*2480*/  P2R R75, PR, RZ, 0x1 ;  /* 0x00000001ff4b7803 */ /* 0x002fe20000000000 */
[----:B------:R-:W1:Y:S01]  /*2490*/  @!P3 LDC.64 R2, c[0x0][0x4b0] ;  /* 0x00012c00ff02bb82 */ /* 0x000e620000000a00 */
[----:B------:R-:W-:Y:S01]  /*24a0*/  ISETP.GE.OR P0, PT, R110, R103, P0 ;  /* 0x000000676e00720c */ /* 0x000fe20000706670 */
[----:B-1----:R-:W-:Y:S04]  /*24b0*/  @!P3 IMAD.WIDE.U32 R42, R2, 0xc0, R30 ;  /* 0x000000c0022ab825 */ /* 0x002fe800078e001e */
[----:B------:R-:W-:Y:S04]  /*24c0*/  @!P3 IMAD R3, R3, 0xc0, RZ ;  /* 0x000000c00303b824 */ /* 0x000fe800078e02ff */
[----:B------:R-:W-:Y:S02]  /*24d0*/  @!P3 IMAD.IADD R43, R43, 0x1, R3 ;  /* 0x000000012b2bb824 */ /* 0x000fe400078e0203 */
[----:B------:R-:W1:Y:S02]  /*24e0*/  @!P3 LDC.64 R2, c[0x0][0x3c0] ;  /* 0x0000f000ff02bb82 */ /* 0x000e640000000a00 */
[----:B-1----:R-:W-:Y:S02]  /*24f0*/  @!P3 IMAD R3, R3, 0xc0, RZ ;  /* 0x000000c00303b824 */ /* 0x002fe400078e02ff */
[----:B------:R-:W-:Y:S04]  /*2500*/  @!P3 IMAD.WIDE.U32 R20, R2, 0xc0, R28 ;  /* 0x000000c00214b825 */ /* 0x000fe800078e001c */
[----:B------:R-:W-:Y:S02]  /*2510*/  @!P3 IMAD.IADD R21, R21, 0x1, R3 ;  /* 0x000000011515b824 */ /* 0x000fe400078e0203 */
[----:B------:R-:W1:Y:S02]  /*2520*/  @!P4 LDC.64 R2, c[0x0][0x4b0] ;  /* 0x00012c00ff02cb82 */ /* 0x000e640000000a00 */
[----:B-1----:R-:W-:Y:S01]  /*2530*/  @!P4 IMAD R3, R3, 0x140, RZ ;  /* 0x000001400303c824 */ /* 0x002fe200078e02ff */
[----:B--2---:R1:W-:Y:S06]  /*2540*/  @!P5 STG.E.128 desc[UR6][R38.64], R4 ;  /* 0x000000042600d986 */ /* 0x0043ec000c101d06 */
[----:B------:R-:W2:Y:S06]  /*2550*/  @!P6 LDG.E.128 R16, desc[UR6][R18.64] ;  /* 0x000000061210e981 */ /* 0x000eac000c1e1d00 */
[----:B--2---:R2:W-:Y:S06]  /*2560*/  @!P6 STG.E.128 desc[UR6][R36.64], R16 ;  /* 0x000000102400e986 */ /* 0x0045ec000c101d06 */
[----:B-1----:R-:W3:Y:S01]  /*2570*/  @!P3 LDG.E.128 R4, desc[UR6][R42.64] ;  /* 0x000000062a04b981 */ /* 0x002ee2000c1e1d00 */
[----:B--2---:R-:W-:Y:S04]  /*2580*/  @!P4 IMAD.WIDE.U32 R16, R2, 0x140, R30 ;  /* 0x000001400210c825 */ /* 0x004fe800078e001e */
[----:B------:R-:W-:Y:S01]  /*2590*/  @!P4 IMAD.IADD R17, R17, 0x1, R3 ;  /* 0x000000011111c824 */ /* 0x000fe200078e0203 */
[----:B---3--:R1:W-:Y:S02]  /*25a0*/  @!P3 STG.E.128 desc[UR6][R20.64], R4 ;  /* 0x000000041400b986 */ /* 0x0083e4000c101d06 */
[----:B-1----:R-:W1:Y:S04]  /*25b0*/  @!P4 LDC.64 R4, c[0x0][0x3c0] ;  /* 0x0000f000ff04cb82 */ /* 0x002e680000000a00 */
[----:B------:R-:W2:Y:S01]  /*25c0*/  @!P2 LDG.E.128 R20, desc[UR6][R34.64] ;  /* 0x000000062214a981 */ /* 0x000ea2000c1e1d00 */
[----:B-1----:R-:W-:Y:S02]  /*25d0*/  @!P4 IMAD R5, R5, 0x140, RZ ;  /* 0x000001400505c824 */ /* 0x002fe400078e02ff */
[----:B------:R-:W-:Y:S04]  /*25e0*/  @!P4 IMAD.WIDE.U32 R6, R4, 0x140, R28 ;  /* 0x000001400406c825 */ /* 0x000fe800078e001c */
[----:B------:R-:W-:Y:S01]  /*25f0*/  @!P4 IMAD.IADD R7, R7, 0x1, R5 ;  /* 0x000000010707c824 */ /* 0x000fe200078e0205 */
[----:B--2---:R-:W-:Y:S01]  /*2600*/  @!P2 STG.E.128 desc[UR6][R32.64], R20 ;  /* 0x000000142000a986 */ /* 0x004fe2000c101d06 */
[-C--:B------:R-:W-:Y:S02]  /*2610*/  ISETP.LT.OR P2, PT, R110, R105.reuse, P0 ;  /* 0x000000696e00720c */ /* 0x080fe40000741670 */
[----:B------:R-:W-:Y:S03]  /*2620*/  ISETP.NE.AND P0, PT, R15, RZ, PT ;  /* 0x000000ff0f00720c */ /* 0x000fe60003f05270 */
[----:B------:R-:W2:Y:S01]  /*2630*/  @!P4 LDG.E.128 R16, desc[UR6][R16.64] ;  /* 0x000000061010c981 */ /* 0x000ea2000c1e1d00 */
[----:B------:R-:W-:Y:S07]  /*2640*/  P2R R125, PR, RZ, 0x4 ;  /* 0x00000004ff7d7803 */ /* 0x000fee0000000000 */
[----:B------:R-:W1:Y:S02]  /*2650*/  @!P2 LDC.64 R2, c[0x0][0x4b0] ;  /* 0x00012c00ff02ab82 */ /* 0x000e640000000a00 */
[----:B-1----:R-:W-:Y:S02]  /*2660*/  @!P2 IMAD R3, R3, 0x180, RZ ;  /* 0x000001800303a824 */ /* 0x002fe400078e02ff */
[----:B------:R-:W-:Y:S04]  /*2670*/  @!P2 IMAD.WIDE.U32 R30, R2, 0x180, R30 ;  /* 0x00000180021ea825 */ /* 0x000fe800078e001e */
[----:B------:R-:W-:Y:S02]  /*2680*/  @!P2 IMAD.IADD R31, R31, 0x1, R3 ;  /* 0x000000011f1fa824 */ /* 0x000fe400078e0203 */
[----:B------:R-:W1:Y:S02]  /*2690*/  @!P2 LDC.64 R2, c[0x0][0x3c0] ;  /* 0x0000f000ff02ab82 */ /* 0x000e640000000a00 */
[----:B-1----:R-:W-:Y:S04]  /*26a0*/  @!P2 IMAD.WIDE.U32 R28, R2, 0x180, R28 ;  /* 0x00000180021ca825 */ /* 0x002fe800078e001c */
[----:B------:R-:W-:Y:S04]  /*26b0*/  @!P2 IMAD R3, R3, 0x180, RZ ;  /* 0x000001800303a824 */ /* 0x000fe800078e02ff */
[----:B------:R-:W-:Y:S01]  /*26c0*/  @!P2 IMAD.IADD R29, R29, 0x1, R3 ;  /* 0x000000011d1da824 */ /* 0x000fe200078e0203 */
[----:B--2---:R1:W-:Y:S06]  /*26d0*/  @!P4 STG.E.128 desc[UR6][R6.64], R16 ;  /* 0x000000100600c986 */ /* 0x0043ec000c101d06 */
[----:B-1----:R-:W2:Y:S06]  /*26e0*/  @!P2 LDG.E.128 R4, desc[UR6][R30.64] ;  /* 0x000000061e04a981 */ /* 0x002eac000c1e1d00 */
[----:B--2---:R1:W-:Y:S01]  /*26f0*/  @!P2 STG.E.128 desc[UR6][R28.64], R4 ;  /* 0x000000041c00a986 */ /* 0x0043e2000c101d06 */
[----:B------:R-:W-:Y:S04]  /*2700*/  ISETP.GT.AND P2, PT, R101, R70, PT ;  /* 0x000000466500720c */ /* 0x000fe80003f44270 */
[----:B------:R-:W-:Y:S02]  /*2710*/  P2R R119, PR, RZ, 0x4 ;  /* 0x00000004ff777803 */ /* 0x000fe40000000000 */
[C---:B------:R-:W-:Y:S04]  /*2720*/  ISETP.GE.AND P2, PT, R110.reuse, R105, PT ;  /* 0x000000696e00720c */ /* 0x040fe80003f46270 */
[----:B------:R-:W-:Y:S02]  /*2730*/  P2R R0, PR, RZ, 0x4 ;  /* 0x00000004ff007803 */ /* 0x000fe40000000000 */
[----:B------:R-:W-:Y:S01]  /*2740*/  ISETP.GE.AND P2, PT, R110, R103, PT ;  /* 0x000000676e00720c */ /* 0x000fe20003f46270 */
[----:B------:R-:W-:Y:S01]  /*2750*/  @!UPT UIADD3 URZ, UPT, UPT, URZ, URZ, URZ ;  /* 0x000000fffffff290 */ /* 0x000fe2000fffe0ff */
[----:B------:R-:W-:Y:S11]  /*2760*/  @P0 BRA `(.L_x_657) ;  /* 0x0000000400140947 */ /* 0x000ff60003800000 */
[----:B------:R-:W2:Y:S01]  /*2770*/  @!P5 LDC.64 R2, c[0x0][0x4a8] ;  /* 0x00012a00ff02db82 */ /* 0x000ea20000000a00 */
[----:B------:R-:W-:Y:S01]  /*2780*/  @!P1 IMAD.MOV.U32 R8, RZ, RZ, R10 ;  /* 0x000000ffff089224 */ /* 0x000fe200078e000a */
[----:B------:R-:W-:Y:S01]  /*2790*/  ISETP.NE.AND P2, PT, R51, RZ, PT ;  /* 0x000000ff3300720c */ /* 0x000fe20003f45270 */
[----:B------:R-:W-:Y:S01]  /*27a0*/  IMAD.MOV.U32 R15, RZ, RZ, RZ ;  /* 0x000000ffff0f7224 */ /* 0x000fe200078e00ff */
[C---:B------:R-:W-:Y:S02]  /*27b0*/  LEA R26, P0, R91.reuse, R10, 0x1 ;  /* 0x0000000a5b1a7211 */ /* 0x040fe400078008ff */
[----:B-1----:R-:W3:Y:S02]  /*27c0*/  @!P1 LDG.E.128 R4, desc[UR6][R8.64] ;  /* 0x0000000608049981 */ /* 0x002ee4000c1e1d00 */
[----:B------:R-:W-:Y:S02]  /*27d0*/  LEA.HI.X R27, R91, R9, R88, 0x1, P0 ;  /* 0x000000095b1b7211 */ /* 0x000fe400000f0c58 */
[C---:B------:R-:W-:Y:S04]  /*27e0*/  LEA R24, P0, R65.reuse, R76, 0x1 ;  /* 0x0000004c41187211 */ /* 0x040fe800078008ff */
[----:B------:R-:W-:Y:S01]  /*27f0*/  LEA.HI.X R25, R65, R77, R64, 0x1, P0 ;  /* 0x0000004d41197211 */ /* 0x000fe200000f0c40 */
[----:B---3--:R-:W-:Y:S01]  /*2800*/  @!P1 STG.E.128 desc[UR6][R76.64], R4 ;  /* 0x000000044c009986 */ /* 0x008fe2000c101d06 */
[C---:B--2---:R-:W-:Y:S02]  /*2810*/  @!P5 LEA R20, P0, R2.reuse, R26, 0x6 ;  /* 0x0000001a0214d211 */ /* 0x044fe400078030ff */
[----:B------:R-:W-:Y:S02]  /*2820*/  ISETP.NE.AND P1, PT, R123, RZ, PT ;  /* 0x000000ff7b00720c */ /* 0x000fe40003f25270 */
[----:B------:R-:W2:Y:S01]  /*2830*/  @!P2 LDG.E.128 R16, desc[UR6][R26.64] ;  /* 0x000000061a10a981 */ /* 0x000ea2000c1e1d00 */
[----:B------:R-:W-:Y:S02]  /*2840*/  @!P5 LEA.HI.X R21, R2, R27, R3, 0x6, P0 ;  /* 0x0000001b0215d211 */ /* 0x000fe400000f3403 */
[----:B------:R-:W1:Y:S02]  /*2850*/  @!P5 LDC.64 R2, c[0x0][0x3b8] ;  /* 0x0000ee00ff02db82 */ /* 0x000e640000000a00 */
[C---:B-1----:R-:W-:Y:S04]  /*2860*/  @!P5 LEA R30, P0, R2.reuse, R24, 0x6 ;  /* 0x00000018021ed211 */ /* 0x042fe800078030ff */
        /* <DEDUP_REMOVED lines=11> */
[----:B-1----:R-:W-:Y:S01]  /*2920*/  @!P3 IMAD R3, R3, 0xc0, RZ ;  /* 0x000000c00303b824 */ /* 0x002fe200078e02ff */
[----:B--2---:R1:W-:Y:S01]  /*2930*/  @!P2 STG.E.128 desc[UR6][R24.64], R16 ;  /* 0x000000101800a986 */ /* 0x0043e2000c101d06 */
[----:B------:R-:W-:Y:S04]  /*2940*/  ISETP.NE.AND P2, PT, R125, RZ, PT ;  /* 0x000000ff7d00720c */ /* 0x000fe80003f45270 */
[----:B------:R-:W2:Y:S01]  /*2950*/  @!P5 LDG.E.128 R20, desc[UR6][R20.64] ;  /* 0x000000061414d981 */ /* 0x000ea2000c1e1d00 */
[----:B-1----:R-:W-:Y:S04]  /*2960*/  @!P3 IMAD.WIDE.U32 R16, R2, 0xc0, R26 ;  /* 0x000000c00210b825 */ /* 0x002fe800078e001a */
[----:B------:R-:W-:Y:S02]  /*2970*/  @!P3 IMAD.IADD R17, R17, 0x1, R3 ;  /* 0x000000011111b824 */ /* 0x000fe400078e0203 */
[----:B------:R-:W1:Y:S02]  /*2980*/  @!P3 LDC.64 R2, c[0x0][0x3b8] ;  /* 0x0000ee00ff02bb82 */ /* 0x000e640000000a00 */
[----:B-1----:R-:W-:Y:S01]  /*2990*/  @!P3 IMAD R3, R3, 0xc0, RZ ;  /* 0x000000c00303b824 */ /* 0x002fe200078e02ff */
[----:B--2---:R1:W-:Y:S05]  /*29a0*/  @!P5 STG.E.128 desc[UR6][R30.64], R20 ;  /* 0x000000141e00d986 */ /* 0x0043ea000c101d06 */
[----:B------:R-:W2:Y:S05]  /*29b0*/  @!P6 LDG.E.128 R4, desc[UR6][R34.64] ;  /* 0x000000062204e981 */ /* 0x000eaa000c1e1d00 */
[----:B--2---:R2:W-:Y:S05]  /*29c0*/  @!P6 STG.E.128 desc[UR6][R32.64], R4 ;  /* 0x000000042000e986 */ /* 0x0045ea000c101d06 */
[----:B-1----:R-:W3:Y:S01]  /*29d0*/  @!P3 LDG.E.128 R20, desc[UR6][R16.64] ;  /* 0x000000061014b981 */ /* 0x002ee2000c1e1d00 */
[----:B--2---:R-:W-:Y:S04]  /*29e0*/  @!P3 IMAD.WIDE.U32 R4, R2, 0xc0, R24 ;  /* 0x000000c00204b825 */ /* 0x004fe800078e0018 */
[----:B------:R-:W-:Y:S02]  /*29f0*/  @!P3 IMAD.IADD R5, R5, 0x1, R3 ;  /* 0x000000010505b824 */ /* 0x000fe400078e0203 */
[----:B------:R-:W1:Y:S02]  /*2a00*/  @!P4 LDC.64 R2, c[0x0][0x4a8] ;  /* 0x00012a00ff02cb82 */ /* 0x000e640000000a00 */
[----:B-1----:R-:W-:Y:S02]  /*2a10*/  @!P4 IMAD R3, R3, 0x140, RZ ;  /* 0x000001400303c824 */ /* 0x002fe400078e02ff */
[----:B------:R-:W-:Y:S04]  /*2a20*/  @!P4 IMAD.WIDE.U32 R6, R2, 0x140, R26 ;  /* 0x000001400206c825 */ /* 0x000fe800078e001a */
[----:B------:R-:W-:Y:S02]  /*2a30*/  @!P4 IMAD.IADD R7, R7, 0x1, R3 ;  /* 0x000000010707c824 */ /* 0x000fe400078e0203 */
[----:B------:R-:W1:Y:S02]  /*2a40*/  @!P4 LDC.64 R2, c[0x0][0x3b8] ;  /* 0x0000ee00ff02cb82 */ /* 0x000e640000000a00 */
[----:B-1----:R-:W-:Y:S01]  /*2a50*/  @!P4 IMAD R3, R3, 0x140, RZ ;  /* 0x000001400303c824 */ /* 0x002fe200078e02ff */
[----:B---3--:R1:W-:Y:S05]  /*2a60*/  @!P3 STG.E.128 desc[UR6][R4.64], R20 ;  /* 0x000000140400b986 */ /* 0x0083ea000c101d06 */
[----:B------:R-:W2:Y:S01]  /*2a70*/  @!P1 LDG.E.128 R16, desc[UR6][R28.64] ;  /* 0x000000061c109981 */ /* 0x000ea2000c1e1d00 */
[----:B-1----:R-:W1:Y:S01]  /*2a80*/  @!P1 LDC.64 R4, c[0x0][0x3b8] ;  /* 0x0000ee00ff049b82 */ /* 0x002e620000000a00 */
[----:B------:R-:W-:Y:S04]  /*2a90*/  @!P4 IMAD.WIDE.U32 R20, R2, 0x140, R24 ;  /* 0x000001400214c825 */ /* 0x000fe800078e0018 */
[----:B------:R-:W-:Y:S01]  /*2aa0*/  @!P4 IMAD.IADD R21, R21, 0x1, R3 ;  /* 0x000000011515c824 */ /* 0x000fe200078e0203 */
[C---:B-1----:R-:W-:Y:S04]  /*2ab0*/  @!P1 LEA R30, P0, R4.reuse, R24, 0x8 ;  /* 0x00000018041e9211 */ /* 0x042fe800078040ff */
[----:B------:R-:W-:Y:S05]  /*2ac0*/  @!P1 LEA.HI.X R31, R4, R25, R5, 0x8, P0 ;  /* 0x00000019041f9211 */ /* 0x000fea00000f4405 */
[----:B--2---:R1:W-:Y:S05]  /*2ad0*/  @!P1 STG.E.128 desc[UR6][R30.64], R16 ;  /* 0x000000101e009986 */ /* 0x0043ea000c101d06 */
[----:B------:R-:W2:Y:S05]  /*2ae0*/  @!P4 LDG.E.128 R4, desc[UR6][R6.64] ;  /* 0x000000060604c981 */ /* 0x000eaa000c1e1d00 */
[----:B--2---:R1:W-:Y:S01]  /*2af0*/  @!P4 STG.E.128 desc[UR6][R20.64], R4 ;  /* 0x000000041400c986 */ /* 0x0043e2000c101d06 */
[----:B------:R-:W-:Y:S05]  /*2b00*/  @P2 BRA `(.L_x_658) ;  /* 0x0000005000882947 */ /* 0x000fea0003800000 */
[----:B------:R-:W2:Y:S02]  /*2b10*/  LDC.64 R2, c[0x0][0x4a8] ;  /* 0x00012a00ff027b82 */ /* 0x000ea40000000a00 */
[----:B--2---:R-:W-:Y:S04]  /*2b20*/  IMAD.WIDE.U32 R26, R2, 0x180, R26 ;  /* 0x00000180021a7825 */ /* 0x004fe800078e001a */
[----:B------:R-:W-:Y:S05]  /*2b30*/  IMAD R3, R3, 0x180, RZ ;  /* 0x0000018003037824 */ /* 0x000fea00078e02ff */
[----:B------:R-:W-:Y:S02]  /*2b40*/  IADD3 R27, PT, PT, R27, R3, RZ ;  /* 0x000000031b1b7210 */ /* 0x000fe40007ffe0ff */
[----:B------:R-:W2:Y:S03]  /*2b50*/  LDC.64 R2, c[0x0][0x3b8] ;  /* 0x0000ee00ff027b82 */ /* 0x000ea60000000a00 */
[----:B-1----:R-:W3:Y:S01]  /*2b60*/  LDG.E.128 R4, desc[UR6][R26.64] ;  /* 0x000000061a047981 */ /* 0x002ee2000c1e1d00 */
[----:B--2---:R-:W-:Y:S02]  /*2b70*/  IMAD R3, R3, 0x180, RZ ;  /* 0x0000018003037824 */ /* 0x004fe400078e02ff */
[----:B------:R-:W-:Y:S05]  /*2b80*/  IMAD.WIDE.U32 R24, R2, 0x180, R24 ;  /* 0x0000018002187825 */ /* 0x000fea00078e0018 */
[----:B------:R-:W-:Y:S05]  /*2b90*/  IADD3 R25, PT, PT, R25, R3, RZ ;  /* 0x0000000319197210 */ /* 0x000fea0007ffe0ff */
[----:B---3--:R1:W-:Y:S01]  /*2ba0*/  STG.E.128 desc[UR6][R24.64], R4 ;  /* 0x0000000418007986 */ /* 0x0083e2000c101d06 */
[----:B------:R-:W-:Y:S05]  /*2bb0*/  BRA `(.L_x_658) ;  /* 0x00000050005c7947 */ /* 0x000fea0003800000 */
.L_x_657:
[----:B------:R-:W-:Y:S05]  /*2bc0*/  BRA.U !UP0, `(.L_x_659) ;  /* 0x0000001d08ec7547 */ /* 0x000fea000b800000 */
[----:B------:R-:W-:Y:S01]  /*2bd0*/  ISETP.GE.OR P0, PT, R148, UR19, P2 ;  /* 0x0000001394007c0c */ /* 0x000fe20009706670 */
[----:B------:R-:W2:Y:S01]  /*2be0*/  LDC R36, c[0x0][0x450] ;  /* 0x00011400ff247b82 */ /* 0x000ea20000000800 */
[----:B------:R-:W-:Y:S01]  /*2bf0*/  ISETP.NE.AND P2, PT, R0, RZ, PT ;  /* 0x000000ff0000720c */ /* 0x000fe20003f45270 */
[C---:B-1----:R-:W-:Y:S01]  /*2c00*/  IMAD.SHL.U32 R5, R122.reuse, 0x2, RZ ;  /* 0x000000027a057824 */ /* 0x042fe200078e00ff */
[----:B------:R-:W-:Y:S01]  /*2c10*/  SHF.L.U64.HI R3, R122, 0x1, R97 ;  /* 0x000000017a037819 */ /* 0x000fe20000010261 */
[----:B------:R-:W-:Y:S01]  /*2c20*/  BSSY.RECONVERGENT B0, `(.L_x_660) ;  /* 0x0000041000007945 */ /* 0x000fe20003800200 */
[----:B------:R-:W-:Y:S02]  /*2c30*/  PLOP3.LUT P2, PT, P0, P2, PT, 0xf2, 0x2f ;  /* 0x00000000002f781c */ /* 0x000fe40000745e72 */
[----:B------:R-:W-:Y:S02]  /*2c40*/  LEA R40, P0, R91, R10, 0x1 ;  /* 0x0000000a5b287211 */ /* 0x000fe400078008ff */
[----:B------:R-:W-:Y:S02]  /*2c50*/  ISETP.NE.AND P1, PT, R75, RZ, PT ;  /* 0x000000ff4b00720c */ /* 0x000fe40003f25270 */
[----:B------:R-:W-:Y:S02]  /*2c60*/  LEA.HI.X R41, R91, R9, R88, 0x1, P0 ;  /* 0x000000095b297211 */ /* 0x000fe400000f0c58 */
[C---:B------:R-:W-:Y:S04]  /*2c70*/  LEA R38, P0, R65.reuse, R76, 0x1 ;  /* 0x0000004c41267211 */ /* 0x040fe800078008ff */
[----:B------:R-:W-:Y:S02]  /*2c80*/  LEA.HI.X R39, R65, R77, R64, 0x1, P0 ;  /* 0x0000004d41277211 */ /* 0x000fe400000f0c40 */
[-C--:B------:R-:W-:Y:S05]  /*2c90*/  IADD3 R6, P0, PT, R12, R5.reuse, RZ ;  /* 0x000000050c067210 */ /* 0x080fea0007f1e0ff */
[--C-:B------:R-:W-:Y:S01]  /*2ca0*/  IMAD.X R7, R13, 0x1, R3.reuse, P0 ;  /* 0x000000010d077824 */ /* 0x100fe200000e0603 */
[----:B------:R-:W-:Y:S05]  /*2cb0*/  IADD3 R34, P0, PT, R52, R5, RZ ;  /* 0x0000000534227210 */ /* 0x000fea0007f1e0ff */
[----:B------:R-:W-:Y:S01]  /*2cc0*/  IMAD.X R35, R53, 0x1, R3, P0 ;  /* 0x0000000135237824 */ /* 0x000fe200000e0603 */
[C---:B------:R-:W-:Y:S04]  /*2cd0*/  ISETP.GE.OR P0, PT, R218.reuse, R103, P1 ;  /* 0x00000067da00720c */ /* 0x040fe80000f06670 */
[----:B------:R-:W-:Y:S11]  /*2ce0*/  ISETP.LT.OR P0, PT, R218, R105, P0 ;  /* 0x00000069da00720c */ /* 0x000ff60000701670 */
[----:B------:R-:W-:Y:S02]  /*2cf0*/  @!UPT UIADD3 URZ, UPT, UPT, URZ, URZ, URZ ;  /* 0x000000fffffff290 */ /* 0x000fe4000fffe0ff */
[----:B--2---:R-:W-:Y:S05]  /*2d00*/  @P0 BRA `(.L_x_661) ;  /* 0x0000000000c80947 */ /* 0x004fea0003800000 */
[----:B------:R-:W-:Y:S02]  /*2d10*/  ISETP.GE.AND P0, PT, R148, R15, PT ;  /* 0x0000000f9400720c */ /* 0x000fe40003f06270 */
[----:B------:R-:W-:Y:S05]  /*2d20*/  MOV R8, R10 ;  /* 0x0000000a00087202 */ /* 0x000fea0000000f00 */
[----:B------:R-:W2:Y:S08]  /*2d30*/  LDG.E.128 R20, desc[UR6][R8.64] ;  /* 0x0000000608147981 */ /* 0x000eb0000c1e1d00 */
[----:B------:R-:W3:Y:S06]  /*2d40*/  @!P0 LDG.E.64 R32, desc[UR6][R52.64] ;  /* 0x0000000634208981 */ /* 0x000eec000c1e1b00 */
[----:B------:R-:W4:Y:S01]  /*2d50*/  @!P0 LDG.E.64 R16, desc[UR6][R12.64] ;  /* 0x000000060c108981 */ /* 0x000f22000c1e1b00 */
[--C-:B---3--:R-:W-:Y:S01]  /*2d60*/  @!P0 HADD2.F32 R27, -RZ, R32.reuse.H0_H0 ;  /* 0x20000020ff1b8230 */ /* 0x108fe20000004100 */
[----:B--2---:R-:W-:Y:S01]  /*2d70*/  @!P0 MOV R19, R20 ;  /* 0x0000001400138202 */ /* 0x004fe20000000f00 */
[----:B------:R-:W-:Y:S01]  /*2d80*/  @!P0 HADD2.F32 R26, -RZ, R33.H0_H0 ;  /* 0x20000021ff1a8230 */ /* 0x000fe20000004100 */
[----:B------:R-:W-:Y:S01]  /*2d90*/  @!P0 MOV R14, R21 ;  /* 0x00000015000e8202 */ /* 0x000fe20000000f00 */
[----:B------:R-:W-:Y:S02]  /*2da0*/  @!P0 HADD2.F32 R31, -RZ, R32.H1_H1 ;  /* 0x30000020ff1f8230 */ /* 0x000fe40000004100 */
[--C-:B------:R-:W-:Y:S02]  /*2db0*/  @!P0 HADD2.F32 R25, -RZ, R19.reuse.H1_H1 ;  /* 0x30000013ff198230 */ /* 0x100fe40000004100 */
[--C-:B----4-:R-:W-:Y:S02]  /*2dc0*/  @!P0 HADD2.F32 R18, -RZ, R16.reuse.H0_H0 ;  /* 0x20000010ff128230 */ /* 0x110fe40000004100 */
[----:B------:R-:W-:Y:S01]  /*2dd0*/  @!P0 HADD2.F32 R29, -RZ, R19.H0_H0 ;  /* 0x20000013ff1d8230 */ /* 0x000fe20000004100 */
[----:B------:R-:W-:Y:S01]  /*2de0*/  @!P0 MOV R19, R22 ;  /* 0x0000001600138202 */ /* 0x000fe20000000f00 */
[----:B------:R-:W-:Y:S02]  /*2df0*/  @!P0 HADD2.F32 R16, -RZ, R16.H1_H1 ;  /* 0x30000010ff108230 */ /* 0x000fe40000004100 */
[C---:B------:R-:W-:Y:S01]  /*2e00*/  @!P0 FMUL.FTZ R37, R25.reuse, R27 ;  /* 0x0000001b19258220 */ /* 0x040fe20000410000 */
[-C--:B------:R-:W-:Y:S01]  /*2e10*/  @!P0 FMUL.FTZ R0, R25, R18.reuse ;  /* 0x0000001219008220 */ /* 0x080fe20000410000 */
[--C-:B------:R-:W-:Y:S02]  /*2e20*/  @!P0 HADD2.F32 R25, -RZ, R14.reuse.H1_H1 ;  /* 0x3000000eff198230 */ /* 0x100fe40000004100 */
[----:B------:R-:W-:Y:S01]  /*2e30*/  @!P0 FFMA.FTZ R37, R29, R18, -R37 ;  /* 0x000000121d258223 */ /* 0x000fe20000010825 */
[----:B------:R-:W-:Y:S01]  /*2e40*/  @!P0 MOV R18, R23 ;  /* 0x0000001700128202 */ /* 0x000fe20000000f00 */
[----:B------:R-:W-:Y:S01]  /*2e50*/  @!P0 FFMA.FTZ R0, R27, R29, R0 ;  /* 0x0000001d1b008223 */ /* 0x000fe20000010000 */
[----:B------:R-:W-:Y:S02]  /*2e60*/  @!P0 HADD2.F32 R5, -RZ, R17.H0_H0 ;  /* 0x20000011ff058230 */ /* 0x000fe40000004100 */
[C---:B------:R-:W-:Y:S01]  /*2e70*/  @!P0 FMUL.FTZ R2, R25.reuse, R16 ;  /* 0x0000001019028220 */ /* 0x040fe20000410000 */
[----:B------:R-:W-:Y:S02]  /*2e80*/  @!P0 HADD2.F32 R27, -RZ, R14.H0_H0 ;  /* 0x2000000eff1b8230 */ /* 0x000fe40000004100 */
[----:B------:R-:W-:Y:S01]  /*2e90*/  @!P0 FMUL.FTZ R43, R25, R31 ;  /* 0x0000001f192b8220 */ /* 0x000fe20000410000 */
[----:B------:R-:W-:Y:S01]  /*2ea0*/  @!P0 F2FP.F16.F32.PACK_AB R37, R0, R37 ;  /* 0x000000250025823e */ /* 0x000fe200000000ff */
[----:B------:R-:W-:Y:S02]  /*2eb0*/  @!P0 HADD2.F32 R24, -RZ, R19.H1_H1 ;  /* 0x30000013ff188230 */ /* 0x000fe40000004100 */
[----:B------:R-:W-:Y:S01]  /*2ec0*/  @!P0 HADD2.F32 R17, -RZ, R17.H1_H1 ;  /* 0x30000011ff118230 */ /* 0x000fe20000004100 */
[----:B------:R-:W-:Y:S01]  /*2ed0*/  @!P0 MOV R20, R37 ;  /* 0x0000002500148202 */ /* 0x000fe20000000f00 */
[----:B------:R-:W-:Y:S02]  /*2ee0*/  @!P0 HADD2.F32 R33, -RZ, R33.H1_H1 ;  /* 0x30000021ff218230 */ /* 0x000fe40000004100 */
[C---:B------:R-:W-:Y:S01]  /*2ef0*/  @!P0 FMUL.FTZ R3, R24.reuse, R5 ;  /* 0x0000000518038220 */ /* 0x040fe20000410000 */
[--C-:B------:R-:W-:Y:S02]  /*2f00*/  @!P0 HADD2.F32 R14, -RZ, R18.reuse.H1_H1 ;  /* 0x30000012ff0e8230 */ /* 0x100fe40000004100 */
[----:B------:R-:W-:Y:S01]  /*2f10*/  @!P0 FMUL.FTZ R8, R24, R26 ;  /* 0x0000001a18088220 */ /* 0x000fe20000410000 */
[----:B------:R-:W-:Y:S02]  /*2f20*/  @!P0 HADD2.F32 R28, -RZ, R19.H0_H0 ;  /* 0x20000013ff1c8230 */ /* 0x000fe40000004100 */
[----:B------:R-:W-:Y:S01]  /*2f30*/  @!P0 FFMA.FTZ R2, R31, R27, R2 ;  /* 0x0000001b1f028223 */ /* 0x000fe20000010002 */
[----:B------:R-:W-:Y:S02]  /*2f40*/  @!P0 HADD2.F32 R30, -RZ, R18.H0_H0 ;  /* 0x20000012ff1e8230 */ /* 0x000fe40000004100 */
[C---:B------:R-:W-:Y:S01]  /*2f50*/  @!P0 FMUL.FTZ R45, R14.reuse, R33 ;  /* 0x000000210e2d8220 */ /* 0x040fe20000410000 */
[----:B------:R-:W-:Y:S01]  /*2f60*/  @!P0 FMUL.FTZ R4, R14, R17 ;  /* 0x000000110e048220 */ /* 0x000fe20000410000 */
[----:B------:R-:W-:Y:S01]  /*2f70*/  @!P0 FFMA.FTZ R3, R26, R28, R3 ;  /* 0x0000001c1a038223 */ /* 0x000fe20000010003 */
[----:B------:R-:W-:Y:S01]  /*2f80*/  @!P0 FFMA.FTZ R43, R27, R16, -R43 ;  /* 0x000000101b2b8223 */ /* 0x000fe2000001082b */
[----:B------:R-:W-:Y:S01]  /*2f90*/  @!P0 FFMA.FTZ R8, R28, R5, -R8 ;  /* 0x000000051c088223 */ /* 0x000fe20000010808 */
[----:B------:R-:W-:Y:S01]  /*2fa0*/  @!P0 FFMA.FTZ R45, R30, R17, -R45 ;  /* 0x000000111e2d8223 */ /* 0x000fe2000001082d */
[----:B------:R-:W-:Y:S02]  /*2fb0*/  @!P0 FFMA.FTZ R4, R33, R30, R4 ;  /* 0x0000001e21048223 */ /* 0x000fe40000010004 */
[----:B------:R-:W-:Y:S02]  /*2fc0*/  @!P0 F2FP.F16.F32.PACK_AB R42, R2, R43 ;  /* 0x0000002b022a823e */ /* 0x000fe400000000ff */
[----:B------:R-:W-:Y:S02]  /*2fd0*/  @!P0 F2FP.F16.F32.PACK_AB R8, R3, R8 ;  /* 0x000000080308823e */ /* 0x000fe400000000ff */
[----:B------:R-:W-:Y:S02]  /*2fe0*/  @!P0 F2FP.F16.F32.PACK_AB R45, R4, R45 ;  /* 0x0000002d042d823e */ /* 0x000fe400000000ff */
[----:B------:R-:W-:Y:S02]  /*2ff0*/  @!P0 MOV R21, R42 ;  /* 0x0000002a00158202 */ /* 0x000fe40000000f00 */
[----:B------:R-:W-:Y:S02]  /*3000*/  @!P0 MOV R22, R8 ;  /* 0x0000000800168202 */ /* 0x000fe40000000f00 */
[----:B------:R-:W-:Y:S05]  /*3010*/  @!P0 MOV R23, R45 ;  /* 0x0000002d00178202 */ /* 0x000fea0000000f00 */
[----:B------:R1:W-:Y:S02]  /*3020*/  STG.E.128 desc[UR6][R76.64], R20 ;  /* 0x000000144c007986 */ /* 0x0003e4000c101d06 */
.L_x_661:
[----:B------:R-:W-:Y:S05]  /*3030*/  BSYNC.RECONVERGENT B0 ;  /* 0x0000000000007941 */ /* 0x000fea0003800200 */
.L_x_660:
[----:B------:R-:W-:Y:S01]  /*3040*/  ISETP.NE.AND P0, PT, R51, RZ, PT ;  /* 0x000000ff3300720c */ /* 0x000fe20003f05270 */
[----:B------:R-:W-:Y:S11]  /*3050*/  BSSY.RECONVERGENT B0, `(.L_x_662) ;  /* 0x0000035000007945 */ /* 0x000ff60003800200 */
[----:B------:R-:W-:Y:S01]  /*3060*/  @!UPT UIADD3 URZ, UPT, UPT, URZ, URZ, URZ ;  /* 0x000000fffffff290 */ /* 0x000fe2000fffe0ff */
[----:B------:R-:W-:Y:S05]  /*3070*/  @P0 BRA `(.L_x_663) ;  /* 0x0000000000c80947 */ /* 0x000fea0003800000 */
[----:B------:R-:W-:Y:S01]  /*3080*/  ISETP.GE.AND P0, PT, R148, R15, PT ;  /* 0x0000000f9400720c */ /* 0x000fe20003f06270 */
[----:B-1----:R-:W2:Y:S11]  /*3090*/  LDG.E.128 R20, desc[UR6][R40.64] ;  /* 0x0000000628147981 */ /* 0x002eb6000c1e1d00 */
[----:B------:R-:W-:Y:S01]  /*30a0*/  @!UPT UIADD3 URZ, UPT, UPT, URZ, URZ, URZ ;  /* 0x000000fffffff290 */ /* 0x000fe2000fffe0ff */
[----:B------:R-:W3:Y:S06]  /*30b0*/  @!P0 LDG.E.64 R30, desc[UR6][R34.64] ;  /* 0x00000006221e8981 */ /* 0x000eec000c1e1b00 */
[----:B------:R-:W4:Y:S01]  /*30c0*/  @!P0 LDG.E.64 R16, desc[UR6][R6.64] ;  /* 0x0000000606108981 */ /* 0x000f22000c1e1b00 */
[--C-:B---3--:R-:W-:Y:S01]  /*30d0*/  @!P0 HADD2.F32 R25, -RZ, R30.reuse.H0_H0 ;  /* 0x2000001eff198230 */ /* 0x108fe20000004100 */
[----:B--2---:R-:W-:Y:S01]  /*30e0*/  @!P0 MOV R18, R20 ;  /* 0x0000001400128202 */ /* 0x004fe20000000f00 */
[----:B------:R-:W-:Y:S01]  /*30f0*/  @!P0 HADD2.F32 R26, -RZ, R31.H0_H0 ;  /* 0x2000001fff1a8230 */ /* 0x000fe20000004100 */
[----:B------:R-:W-:Y:S01]  /*3100*/  @!P0 MOV R8, R21 ;  /* 0x0000001500088202 */ /* 0x000fe20000000f00 */
[----:B------:R-:W-:Y:S02]  /*3110*/  @!P0 HADD2.F32 R29, -RZ, R30.H1_H1 ;  /* 0x3000001eff1d8230 */ /* 0x000fe40000004100 */
[----:B------:R-:W-:Y:S02]  /*3120*/  @!P0 HADD2.F32 R19, -RZ, R18.H1_H1 ;  /* 0x30000012ff138230 */ /* 0x000fe40000004100 */
[----:B----4-:R-:W-:Y:S02]  /*3130*/  @!P0 HADD2.F32 R14, -RZ, R16.H0_H0 ;  /* 0x20000010ff0e8230 */ /* 0x010fe40000004100 */
        /* <DEDUP_REMOVED lines=9> */
[--C-:B------:R-:W-:Y:S02]  /*31d0*/  @!P0 HADD2.F32 R5, -RZ, R17.reuse.H0_H0 ;  /* 0x20000011ff058230 */ /* 0x100fe40000004100 */
        /* <DEDUP_REMOVED lines=9> */
[----:B------:R-:W-:Y:S02]  /*3270*/  @!P0 HADD2.F32 R8, -RZ, R14.H1_H1 ;  /* 0x3000000eff088230 */ /* 0x000fe40000004100 */
        /* <DEDUP_REMOVED lines=18> */
.L_x_663:
[----:B------:R-:W-:Y:S05]  /*33a0*/  BSYNC.RECONVERGENT B0 ;  /* 0x0000000000007941 */ /* 0x000fea0003800200 */
.L_x_662:
[----:B------:R-:W-:Y:S04]  /*33b0*/  BSSY.RECONVERGENT B0, `(.L_x_664) ;  /* 0x000003c000007945 */ /* 0x000fe80003800200 */
[----:B------:R-:W-:Y:S05]  /*33c0*/  @P5 BRA `(.L_x_665) ;  /* 0x0000000000e85947 */ /* 0x000fea0003800000 */
[----:B------:R-:W3:Y:S02]  /*33d0*/  LDC.64 R42, c[0x0][0x4a8] ;  /* 0x00012a00ff2a7b82 */ /* 0x000ee40000000a00 */
[C---:B---3--:R-:W-:Y:S04]  /*33e0*/  LEA R46, P0, R42.reuse, R40, 0x6 ;  /* 0x000000282a2e7211 */ /* 0x048fe800078030ff */
[----:B------:R-:W-:Y:S02]  /*33f0*/  LEA.HI.X R47, R42, R41, R43, 0x6, P0 ;  /* 0x000000292a2f7211 */ /* 0x000fe400000f342b */
[----:B------:R-:W3:Y:S03]  /*3400*/  LDC.64 R42, c[0x0][0x3b8] ;  /* 0x0000ee00ff2a7b82 */ /* 0x000ee60000000a00 */
[----:B-12---:R-:W2:Y:S01]  /*3410*/  LDG.E.128 R20, desc[UR6][R46.64] ;  /* 0x000000062e147981 */ /* 0x006ea2000c1e1d00 */
[C---:B---3--:R-:W-:Y:S04]  /*3420*/  LEA R44, P0, R42.reuse, R38, 0x6 ;  /* 0x000000262a2c7211 */ /* 0x048fe800078030ff */
[----:B------:R-:W-:Y:S02]  /*3430*/  LEA.HI.X R45, R42, R39, R43, 0x6, P0 ;  /* 0x000000272a2d7211 */ /* 0x000fe400000f342b */
[----:B------:R-:W-:Y:S11]  /*3440*/  ISETP.GE.AND P0, PT, R148, R15, PT ;  /* 0x0000000f9400720c */ /* 0x000ff60003f06270 */
[----:B------:R-:W-:Y:S02]  /*3450*/  @!UPT UIADD3 URZ, UPT, UPT, URZ, URZ, URZ ;  /* 0x000000fffffff290 */ /* 0x000fe4000fffe0ff */
[C---:B------:R-:W-:Y:S04]  /*3460*/  @!P0 IMAD.WIDE R32, R11.reuse, 0x40, R34 ;  /* 0x000000400b208825 */ /* 0x040fe800078e0222 */
[----:B------:R-:W-:Y:S02]  /*3470*/  @!P0 IMAD.WIDE R24, R11, 0x40, R6 ;  /* 0x000000400b188825 */ /* 0x000fe400078e0206 */
[----:B------:R-:W3:Y:S06]  /*3480*/  @!P0 LDG.E.64 R32, desc[UR6][R32.64] ;  /* 0x0000000620208981 */ /* 0x000eec000c1e1b00 */
[----:B------:R1:W4:Y:S01]  /*3490*/  @!P0 LDG.E.64 R16, desc[UR6][R24.64] ;  /* 0x0000000618108981 */ /* 0x000322000c1e1b00 */
[----:B--2---:R-:W-:Y:S02]  /*34a0*/  @!P0 MOV R18, R20 ;  /* 0x0000001400128202 */ /* 0x004fe40000000f00 */
[----:B------:R-:W-:Y:S03]  /*34b0*/  @!P0 MOV R8, R21 ;  /* 0x0000001500088202 */ /* 0x000fe60000000f00 */
[--C-:B------:R-:W-:Y:S02]  /*34c0*/  @!P0 HADD2.F32 R19, -RZ, R18.reuse.H1_H1 ;  /* 0x30000012ff138230 */ /* 0x100fe40000004100 */
[----:B------:R-:W-:Y:S01]  /*34d0*/  @!P0 HADD2.F32 R29, -RZ, R18.H0_H0 ;  /* 0x20000012ff1d8230 */ /* 0x000fe20000004100 */
[----:B------:R-:W-:Y:S05]  /*34e0*/  @!P0 MOV R18, R22 ;  /* 0x0000001600128202 */ /* 0x000fea0000000f00 */
[--C-:B-1----:R-:W-:Y:S02]  /*34f0*/  @!P0 HADD2.F32 R24, -RZ, R18.reuse.H1_H1 ;  /* 0x30000012ff188230 */ /* 0x102fe40000004100 */
[----:B------:R-:W-:Y:S02]  /*3500*/  @!P0 HADD2.F32 R28, -RZ, R18.H0_H0 ;  /* 0x20000012ff1c8230 */ /* 0x000fe40000004100 */
[--C-:B---3--:R-:W-:Y:S02]  /*3510*/  @!P0 HADD2.F32 R27, -RZ, R32.reuse.H0_H0 ;  /* 0x20000020ff1b8230 */ /* 0x108fe40000004100 */
[----:B------:R-:W-:Y:S02]  /*3520*/  @!P0 HADD2.F32 R26, -RZ, R33.H0_H0 ;  /* 0x20000021ff1a8230 */ /* 0x000fe40000004100 */
[----:B------:R-:W-:Y:S02]  /*3530*/  @!P0 HADD2.F32 R31, -RZ, R32.H1_H1 ;  /* 0x30000020ff1f8230 */ /* 0x000fe40000004100 */
[C---:B------:R-:W-:Y:S01]  /*3540*/  @!P0 FMUL.FTZ R37, R19.reuse, R27 ;  /* 0x0000001b13258220 */ /* 0x040fe20000410000 */
[--C-:B----4-:R-:W-:Y:S02]  /*3550*/  @!P0 HADD2.F32 R14, -RZ, R16.reuse.H0_H0 ;  /* 0x20000010ff0e8230 */ /* 0x110fe40000004100 */
[C---:B------:R-:W-:Y:S01]  /*3560*/  @!P0 FMUL.FTZ R42, R24.reuse, R26 ;  /* 0x0000001a182a8220 */ /* 0x040fe20000410000 */
[----:B------:R-:W-:Y:S02]  /*3570*/  @!P0 HADD2.F32 R16, -RZ, R16.H1_H1 ;  /* 0x30000010ff108230 */ /* 0x000fe40000004100 */
[--C-:B------:R-:W-:Y:S02]  /*3580*/  @!P0 HADD2.F32 R5, -RZ, R17.reuse.H0_H0 ;  /* 0x20000011ff058230 */ /* 0x100fe40000004100 */
[-C--:B------:R-:W-:Y:S01]  /*3590*/  @!P0 FMUL.FTZ R0, R19, R14.reuse ;  /* 0x0000000e13008220 */ /* 0x080fe20000410000 */
[----:B------:R-:W-:Y:S01]  /*35a0*/  @!P0 FFMA.FTZ R37, R29, R14, -R37 ;  /* 0x0000000e1d258223 */ /* 0x000fe20000010825 */
[----:B------:R-:W-:Y:S01]  /*35b0*/  @!P0 MOV R14, R23 ;  /* 0x00000017000e8202 */ /* 0x000fe20000000f00 */
[--C-:B------:R-:W-:Y:S02]  /*35c0*/  @!P0 HADD2.F32 R19, -RZ, R8.reuse.H1_H1 ;  /* 0x30000008ff138230 */ /* 0x100fe40000004100 */
[----:B------:R-:W-:Y:S01]  /*35d0*/  @!P0 FFMA.FTZ R0, R27, R29, R0 ;  /* 0x0000001d1b008223 */ /* 0x000fe20000010000 */
[----:B------:R-:W-:Y:S02]  /*35e0*/  @!P0 HADD2.F32 R27, -RZ, R8.H0_H0 ;  /* 0x20000008ff1b8230 */ /* 0x000fe40000004100 */
[----:B------:R-:W-:Y:S01]  /*35f0*/  @!P0 FMUL.FTZ R3, R24, R5 ;  /* 0x0000000518038220 */ /* 0x000fe20000410000 */
[----:B------:R-:W-:Y:S02]  /*3600*/  @!P0 HADD2.F32 R17, -RZ, R17.H1_H1 ;  /* 0x30000011ff118230 */ /* 0x000fe40000004100 */
[C---:B------:R-:W-:Y:S01]  /*3610*/  @!P0 FMUL.FTZ R2, R19.reuse, R16 ;  /* 0x0000001013028220 */ /* 0x040fe20000410000 */
[----:B------:R-:W-:Y:S01]  /*3620*/  @!P0 F2FP.F16.F32.PACK_AB R37, R0, R37 ;  /* 0x000000250025823e */ /* 0x000fe200000000ff */
[----:B------:R-:W-:Y:S02]  /*3630*/  @!P0 HADD2.F32 R33, -RZ, R33.H1_H1 ;  /* 0x30000021ff218230 */ /* 0x000fe40000004100 */
[----:B------:R-:W-:Y:S01]  /*3640*/  @!P0 FMUL.FTZ R43, R19, R31 ;  /* 0x0000001f132b8220 */ /* 0x000fe20000410000 */
[--C-:B------:R-:W-:Y:S01]  /*3650*/  @!P0 HADD2.F32 R8, -RZ, R14.reuse.H1_H1 ;  /* 0x3000000eff088230 */ /* 0x100fe20000004100 */
[----:B------:R-:W-:Y:S01]  /*3660*/  @!P0 MOV R20, R37 ;  /* 0x0000002500148202 */ /* 0x000fe20000000f00 */
[----:B------:R-:W-:Y:S02]  /*3670*/  @!P0 HADD2.F32 R30, -RZ, R14.H0_H0 ;  /* 0x2000000eff1e8230 */ /* 0x000fe40000004100 */
[----:B------:R-:W-:Y:S01]  /*3680*/  @!P0 FFMA.FTZ R2, R31, R27, R2 ;  /* 0x0000001b1f028223 */ /* 0x000fe20000010002 */
[----:B------:R-:W-:Y:S01]  /*3690*/  @!P0 FFMA.FTZ R3, R26, R28, R3 ;  /* 0x0000001c1a038223 */ /* 0x000fe20000010003 */
[C---:B------:R-:W-:Y:S01]  /*36a0*/  @!P0 FMUL.FTZ R47, R8.reuse, R33 ;  /* 0x00000021082f8220 */ /* 0x040fe20000410000 */
[----:B------:R-:W-:Y:S01]  /*36b0*/  @!P0 FMUL.FTZ R4, R8, R17 ;  /* 0x0000001108048220 */ /* 0x000fe20000410000 */
        /* <DEDUP_REMOVED lines=11> */
.L_x_665:
[----:B------:R-:W-:Y:S05]  /*3770*/  BSYNC.RECONVERGENT B0 ;  /* 0x0000000000007941 */ /* 0x000fea0003800200 */
.L_x_664:
[----:B------:R-:W-:Y:S04]  /*3780*/  BSSY.RECONVERGENT B0, `(.L_x_666) ;  /* 0x000003c000007945 */ /* 0x000fe80003800200 */
[----:B------:R-:W-:Y:S05]  /*3790*/  @P6 BRA `(.L_x_667) ;  /* 0x0000000000e86947 */ /* 0x000fea0003800000 */
[----:B------:R-:W4:Y:S02]  /*37a0*/  LDC.64 R42, c[0x0][0x4a8] ;  /* 0x00012a00ff2a7b82 */ /* 0x000f240000000a00 */
[C---:B----4-:R-:W-:Y:S04]  /*37b0*/  LEA R46, P0, R42.reuse, R40, 0x7 ;  /* 0x000000282a2e7211 */ /* 0x050fe800078038ff */
[----:B------:R-:W-:Y:S02]  /*37c0*/  LEA.HI.X R47, R42, R41, R43, 0x7, P0 ;  /* 0x000000292a2f7211 */ /* 0x000fe400000f3c2b */
[----:B------:R-:W4:Y:S03]  /*37d0*/  LDC.64 R42, c[0x0][0x3b8] ;  /* 0x0000ee00ff2a7b82 */ /* 0x000f260000000a00 */
[----:B-123--:R-:W2:Y:S01]  /*37e0*/  LDG.E.128 R20, desc[UR6][R46.64] ;  /* 0x000000062e147981 */ /* 0x00eea2000c1e1d00 */
[C---:B----4-:R-:W-:Y:S04]  /*37f0*/  LEA R44, P0, R42.reuse, R38, 0x7 ;  /* 0x000000262a2c7211 */ /* 0x050fe800078038ff */
        /* <DEDUP_REMOVED lines=52> */
.L_x_667:
[----:B------:R-:W-:Y:S05]  /*3b40*/  BSYNC.RECONVERGENT B0 ;  /* 0x0000000000007941 */ /* 0x000fea0003800200 */
.L_x_666:
[----:B------:R-:W-:Y:S04]  /*3b50*/  BSSY.RECONVERGENT B0, `(.L_x_668) ;  /* 0x000003e000007945 */ /* 0x000fe80003800200 */
[----:B------:R-:W-:Y:S05]  /*3b60*/  @P3 BRA `(.L_x_669) ;  /* 0x0000000000f03947 */ /* 0x000fea0003800000 */
[----:B------:R-:W3:Y:S01]  /*3b70*/  LDC.64 R42, c[0x0][0x4a8] ;  /* 0x00012a00ff2a7b82 */ /* 0x000ee20000000a00 */
[----:B------:R-:W-:Y:S11]  /*3b80*/  ISETP.GE.AND P0, PT, R148, R15, PT ;  /* 0x0000000f9400720c */ /* 0x000ff60003f06270 */
[----:B------:R-:W-:Y:S02]  /*3b90*/  @!UPT UIADD3 URZ, UPT, UPT, URZ, URZ, URZ ;  /* 0x000000fffffff290 */ /* 0x000fe4000fffe0ff */
[C---:B------:R-:W-:Y:S04]  /*3ba0*/  @!P0 IMAD.WIDE R32, R11.reuse, 0xc0, R34 ;  /* 0x000000c00b208825 */ /* 0x040fe800078e0222 */
[----:B------:R-:W-:Y:S02]  /*3bb0*/  @!P0 IMAD.WIDE R24, R11, 0xc0, R6 ;  /* 0x000000c00b188825 */ /* 0x000fe400078e0206 */
[----:B------:R-:W5:Y:S02]  /*3bc0*/  @!P0 LDG.E.64 R32, desc[UR6][R32.64] ;  /* 0x0000000620208981 */ /* 0x000f64000c1e1b00 */
[----:B---34-:R-:W-:Y:S04]  /*3bd0*/  IMAD.WIDE.U32 R44, R42, 0xc0, R40 ;  /* 0x000000c02a2c7825 */ /* 0x018fe800078e0028 */
[----:B------:R-:W3:Y:S01]  /*3be0*/  @!P0 LDG.E.64 R16, desc[UR6][R24.64] ;  /* 0x0000000618108981 */ /* 0x000ee2000c1e1b00 */
[----:B------:R-:W-:Y:S05]  /*3bf0*/  IMAD R43, R43, 0xc0, RZ ;  /* 0x000000c02b2b7824 */ /* 0x000fea00078e02ff */
[----:B------:R-:W-:Y:S02]  /*3c00*/  IADD3 R45, PT, PT, R43, R45, RZ ;  /* 0x0000002d2b2d7210 */ /* 0x000fe40007ffe0ff */
[----:B------:R-:W4:Y:S03]  /*3c10*/  LDC.64 R42, c[0x0][0x3b8] ;  /* 0x0000ee00ff2a7b82 */ /* 0x000f260000000a00 */
[----:B-12---:R-:W2:Y:S01]  /*3c20*/  LDG.E.128 R20, desc[UR6][R44.64] ;  /* 0x000000062c147981 */ /* 0x006ea2000c1e1d00 */
[----:B----4-:R-:W-:Y:S02]  /*3c30*/  IMAD R43, R43, 0xc0, RZ ;  /* 0x000000c02b2b7824 */ /* 0x010fe400078e02ff */
[----:B------:R-:W-:Y:S05]  /*3c40*/  IMAD.WIDE.U32 R48, R42, 0xc0, R38 ;  /* 0x000000c02a307825 */ /* 0x000fea00078e0026 */
[----:B------:R-:W-:Y:S01]  /*3c50*/  IADD3 R49, PT, PT, R43, R49, RZ ;  /* 0x000000312b317210 */ /* 0x000fe20007ffe0ff */
[--C-:B-----5:R-:W-:Y:S02]  /*3c60*/  @!P0 HADD2.F32 R27, -RZ, R32.reuse.H0_H0 ;  /* 0x20000020ff1b8230 */ /* 0x120fe40000004100 */
[----:B------:R-:W-:Y:S02]  /*3c70*/  @!P0 HADD2.F32 R26, -RZ, R33.H0_H0 ;  /* 0x20000021ff1a8230 */ /* 0x000fe40000004100 */
[----:B------:R-:W-:Y:S02]  /*3c80*/  @!P0 HADD2.F32 R31, -RZ, R32.H1_H1 ;  /* 0x30000020ff1f8230 */ /* 0x000fe40000004100 */
[--C-:B---3--:R-:W-:Y:S02]  /*3c90*/  @!P0 HADD2.F32 R14, -RZ, R16.reuse.H0_H0 ;  /* 0x20000010ff0e8230 */ /* 0x108fe40000004100 */
[----:B------:R-:W-:Y:S02]  /*3ca0*/  @!P0 HADD2.F32 R16, -RZ, R16.H1_H1 ;  /* 0x30000010ff108230 */ /* 0x000fe40000004100 */
[--C-:B------:R-:W-:Y:S02]  /*3cb0*/  @!P0 HADD2.F32 R5, -RZ, R17.reuse.H0_H0 ;  /* 0x20000011ff058230 */ /* 0x100fe40000004100 */
[----:B------:R-:W-:Y:S02]  /*3cc0*/  @!P0 HADD2.F32 R17, -RZ, R17.H1_H1 ;  /* 0x30000011ff118230 */ /* 0x000fe40000004100 */
[----:B------:R-:W-:Y:S01]  /*3cd0*/  @!P0 HADD2.F32 R33, -RZ, R33.H1_H1 ;  /* 0x30000021ff218230 */ /* 0x000fe20000004100 */
[----:B--2---:R-:W-:Y:S02]  /*3ce0*/  @!P0 MOV R18, R20 ;  /* 0x0000001400128202 */ /* 0x004fe40000000f00 */
[----:B------:R-:W-:Y:S03]  /*3cf0*/  @!P0 MOV R8, R21 ;  /* 0x0000001500088202 */ /* 0x000fe60000000f00 */
[--C-:B------:R-:W-:Y:S02]  /*3d00*/  @!P0 HADD2.F32 R19, -RZ, R18.reuse.H1_H1 ;  /* 0x30000012ff138230 */ /* 0x100fe40000004100 */
[----:B------:R-:W-:Y:S01]  /*3d10*/  @!P0 HADD2.F32 R29, -RZ, R18.H0_H0 ;  /* 0x20000012ff1d8230 */ /* 0x000fe20000004100 */
[----:B------:R-:W-:Y:S02]  /*3d20*/  @!P0 MOV R18, R22 ;  /* 0x0000001600128202 */ /* 0x000fe40000000f00 */
        /* <DEDUP_REMOVED lines=8> */
[----:B------:R-:W-:Y:S02]  /*3db0*/  @!P0 HADD2.F32 R24, -RZ, R18.H1_H1 ;  /* 0x30000012ff188230 */ /* 0x000fe40000004100 */
[----:B------:R-:W-:Y:S01]  /*3dc0*/  @!P0 FMUL.FTZ R45, R19, R31 ;  /* 0x0000001f132d8220 */ /* 0x000fe20000410000 */
[----:B------:R-:W-:Y:S01]  /*3dd0*/  @!P0 F2FP.F16.F32.PACK_AB R37, R0, R37 ;  /* 0x000000250025823e */ /* 0x000fe200000000ff */
[----:B------:R-:W-:Y:S02]  /*3de0*/  @!P0 HADD2.F32 R8, -RZ, R14.H1_H1 ;  /* 0x3000000eff088230 */ /* 0x000fe40000004100 */
[----:B------:R-:W-:Y:S01]  /*3df0*/  @!P0 FFMA.FTZ R2, R31, R27, R2 ;  /* 0x0000001b1f028223 */ /* 0x000fe20000010002 */
[----:B------:R-:W-:Y:S01]  /*3e00*/  @!P0 HADD2.F32 R28, -RZ, R18.H0_H0 ;  /* 0x20000012ff1c8230 */ /* 0x000fe20000004100 */
[----:B------:R-:W-:Y:S01]  /*3e10*/  @!P0 MOV R20, R37 ;  /* 0x0000002500148202 */ /* 0x000fe20000000f00 */
[----:B------:R-:W-:Y:S02]  /*3e20*/  @!P0 HADD2.F32 R30, -RZ, R14.H0_H0 ;  /* 0x2000000eff1e8230 */ /* 0x000fe40000004100 */
[C---:B------:R-:W-:Y:S01]  /*3e30*/  @!P0 FMUL.FTZ R3, R24.reuse, R5 ;  /* 0x0000000518038220 */ /* 0x040fe20000410000 */
[----:B------:R-:W-:Y:S01]  /*3e40*/  @!P0 FMUL.FTZ R44, R24, R26 ;  /* 0x0000001a182c8220 */ /* 0x000fe20000410000 */
        /* <DEDUP_REMOVED lines=14> */
.L_x_669:
[----:B------:R-:W-:Y:S05]  /*3f30*/  BSYNC.RECONVERGENT B0 ;  /* 0x0000000000007941 */ /* 0x000fea0003800200 */
.L_x_668:
[----:B------:R-:W-:Y:S01]  /*3f40*/  ISETP.NE.AND P0, PT, R123, RZ, PT ;  /* 0x000000ff7b00720c */ /* 0x000fe20003f05270 */
[----:B------:R-:W-:Y:S11]  /*3f50*/  BSSY.RECONVERGENT B0, `(.L_x_670) ;  /* 0x000003d000007945 */ /* 0x000ff60003800200 */
[----:B------:R-:W-:Y:S01]  /*3f60*/  @!UPT UIADD3 URZ, UPT, UPT, URZ, URZ, URZ ;  /* 0x000000fffffff290 */ /* 0x000fe2000fffe0ff */
[----:B------:R-:W-:Y:S05]  /*3f70*/  @P0 BRA `(.L_x_671) ;  /* 0x0000000000e80947 */ /* 0x000fea0003800000 */
[----:B------:R-:W3:Y:S01]  /*3f80*/  LDC.64 R42, c[0x0][0x4a8] ;  /* 0x00012a00ff2a7b82 */ /* 0x000ee20000000a00 */
[----:B------:R-:W-:Y:S11]  /*3f90*/  ISETP.GE.AND P0, PT, R148, R15, PT ;  /* 0x0000000f9400720c */ /* 0x000ff60003f06270 */
[----:B------:R-:W-:Y:S02]  /*3fa0*/  @!UPT UIADD3 URZ, UPT, UPT, URZ, URZ, URZ ;  /* 0x000000fffffff290 */ /* 0x000fe4000fffe0ff */
[C---:B------:R-:W-:Y:S04]  /*3fb0*/  @!P0 IMAD.WIDE R32, R11.reuse, 0x100, R34 ;  /* 0x000001000b208825 */ /* 0x040fe800078e0222 */
[----:B------:R-:W-:Y:S02]  /*3fc0*/  @!P0 IMAD.WIDE R24, R11, 0x100, R6 ;  /* 0x000001000b188825 */ /* 0x000fe400078e0206 */
[----:B------:R-:W5:Y:S01]  /*3fd0*/  @!P0 LDG.E.64 R32, desc[UR6][R32.64] ;  /* 0x0000000620208981 */ /* 0x000f62000c1e1b00 */
[C---:B---34-:R-:W-:Y:S05]  /*3fe0*/  LEA R44, P1, R42.reuse, R40, 0x8 ;  /* 0x000000282a2c7211 */ /* 0x058fea00078240ff */
[----:B------:R-:W3:Y:S01]  /*3ff0*/  @!P0 LDG.E.64 R16, desc[UR6][R24.64] ;  /* 0x0000000618108981 */ /* 0x000ee2000c1e1b00 */
[----:B------:R-:W-:Y:S02]  /*4000*/  LEA.HI.X R45, R42, R41, R43, 0x8, P1 ;  /* 0x000000292a2d7211 */ /* 0x000fe400008f442b */
[----:B------:R-:W4:Y:S03]  /*4010*/  LDC.64 R42, c[0x0][0x3b8] ;  /* 0x0000ee00ff2a7b82 */ /* 0x000f260000000a00 */
[----:B-12---:R-:W2:Y:S01]  /*4020*/  LDG.E.128 R20, desc[UR6][R44.64] ;  /* 0x000000062c147981 */ /* 0x006ea2000c1e1d00 */
[C---:B----4-:R-:W-:Y:S04]  /*4030*/  LEA R48, P1, R42.reuse, R38, 0x8 ;  /* 0x000000262a307211 */ /* 0x050fe800078240ff */
[----:B------:R-:W-:Y:S01]  /*4040*/  LEA.HI.X R49, R42, R39, R43, 0x8, P1 ;  /* 0x000000272a317211 */ /* 0x000fe200008f442b */
[--C-:B-----5:R-:W-:Y:S02]  /*4050*/  @!P0 HADD2.F32 R27, -RZ, R32.reuse.H0_H0 ;  /* 0x20000020ff1b8230 */ /* 0x120fe40000004100 */
[----:B------:R-:W-:Y:S02]  /*4060*/  @!P0 HADD2.F32 R26, -RZ, R33.H0_H0 ;  /* 0x20000021ff1a8230 */ /* 0x000fe40000004100 */
[----:B------:R-:W-:Y:S02]  /*4070*/  @!P0 HADD2.F32 R31, -RZ, R32.H1_H1 ;  /* 0x30000020ff1f8230 */ /* 0x000fe40000004100 */
[--C-:B---3--:R-:W-:Y:S02]  /*4080*/  @!P0 HADD2.F32 R14, -RZ, R16.reuse.H0_H0 ;  /* 0x20000010ff0e8230 */ /* 0x108fe40000004100 */
[----:B------:R-:W-:Y:S02]  /*4090*/  @!P0 HADD2.F32 R16, -RZ, R16.H1_H1 ;  /* 0x30000010ff108230 */ /* 0x000fe40000004100 */
[--C-:B------:R-:W-:Y:S02]  /*40a0*/  @!P0 HADD2.F32 R5, -RZ, R17.reuse.H0_H0 ;  /* 0x20000011ff058230 */ /* 0x100fe40000004100 */
[----:B------:R-:W-:Y:S01]  /*40b0*/  @!P0 HADD2.F32 R17, -RZ, R17.H1_H1 ;  /* 0x30000011ff118230 */ /* 0x000fe20000004100 */
[----:B--2---:R-:W-:Y:S01]  /*40c0*/  @!P0 MOV R18, R20 ;  /* 0x0000001400128202 */ /* 0x004fe20000000f00 */
[----:B------:R-:W-:Y:S01]  /*40d0*/  @!P0 HADD2.F32 R33, -RZ, R33.H1_H1 ;  /* 0x30000021ff218230 */ /* 0x000fe20000004100 */
        /* <DEDUP_REMOVED lines=36> */
.L_x_671:
[----:B------:R-:W-:Y:S05]  /*4320*/  BSYNC.RECONVERGENT B0 ;  /* 0x0000000000007941 */ /* 0x000fea0003800200 */
.L_x_670:
        /* <DEDUP_REMOVED lines=62> */
.L_x_673:
[----:B------:R-:W-:Y:S05]  /*4710*/  BSYNC.RECONVERGENT B0 ;  /* 0x0000000000007941 */ /* 0x000fea0003800200 */
.L_x_672:
[----:B------:R-:W-:Y:S04]  /*4720*/  BSSY.RECONVERGENT B0, `(.L_x_674) ;  /* 0x000003e000007945 */ /* 0x000fe80003800200 */
[----:B------:R-:W-:Y:S05]  /*4730*/  @P2 BRA `(.L_x_675) ;  /* 0x0000000000f02947 */ /* 0x000fea0003800000 */
[----:B------:R-:W5:Y:S01]  /*4740*/  LDC.64 R32, c[0x0][0x4a8] ;  /* 0x00012a00ff207b82 */ /* 0x000f620000000a00 */
[----:B------:R-:W-:Y:S11]  /*4750*/  ISETP.GE.AND P0, PT, R148, R15, PT ;  /* 0x0000000f9400720c */ /* 0x000ff60003f06270 */
[----:B------:R-:W-:Y:S02]  /*4760*/  @!UPT UIADD3 URZ, UPT, UPT, URZ, URZ, URZ ;  /* 0x000000fffffff290 */ /* 0x000fe4000fffe0ff */
[C---:B------:R-:W-:Y:S04]  /*4770*/  @!P0 IMAD.WIDE R34, R11.reuse, 0x180, R34 ;  /* 0x000001800b228825 */ /* 0x040fe800078e0222 */
[----:B------:R-:W-:Y:S02]  /*4780*/  @!P0 IMAD.WIDE R6, R11, 0x180, R6 ;  /* 0x000001800b068825 */ /* 0x000fe400078e0206 */
[----:B------:R-:W3:Y:S02]  /*4790*/  @!P0 LDG.E.64 R34, desc[UR6][R34.64] ;  /* 0x0000000622228981 */ /* 0x000ee4000c1e1b00 */
[----:B-----5:R-:W-:Y:S04]  /*47a0*/  IMAD.WIDE.U32 R40, R32, 0x180, R40 ;  /* 0x0000018020287825 */ /* 0x020fe800078e0028 */
[----:B------:R-:W5:Y:S01]  /*47b0*/  @!P0 LDG.E.64 R6, desc[UR6][R6.64] ;  /* 0x0000000606068981 */ /* 0x000f62000c1e1b00 */
[----:B------:R-:W-:Y:S05]  /*47c0*/  IMAD R33, R33, 0x180, RZ ;  /* 0x0000018021217824 */ /* 0x000fea00078e02ff */
[----:B------:R-:W-:Y:S02]  /*47d0*/  IADD3 R41, PT, PT, R33, R41, RZ ;  /* 0x0000002921297210 */ /* 0x000fe40007ffe0ff */
[----:B------:R-:W2:Y:S03]  /*47e0*/  LDC.64 R32, c[0x0][0x3b8] ;  /* 0x0000ee00ff207b82 */ /* 0x000ea60000000a00 */
[----:B------:R-:W1:Y:S01]  /*47f0*/  LDG.E.128 R16, desc[UR6][R40.64] ;  /* 0x0000000628107981 */ /* 0x000e62000c1e1d00 */
[----:B--2---:R-:W-:Y:S02]  /*4800*/  IMAD R33, R33, 0x180, RZ ;  /* 0x0000018021217824 */ /* 0x004fe400078e02ff */
[----:B------:R-:W-:Y:S05]  /*4810*/  IMAD.WIDE.U32 R38, R32, 0x180, R38 ;  /* 0x0000018020267825 */ /* 0x000fea00078e0026 */
[----:B------:R-:W-:Y:S01]  /*4820*/  IADD3 R39, PT, PT, R33, R39, RZ ;  /* 0x0000002721277210 */ /* 0x000fe20007ffe0ff */
[--C-:B---3--:R-:W-:Y:S02]  /*4830*/  @!P0 HADD2.F32 R25, -RZ, R34.reuse.H0_H0 ;  /* 0x20000022ff198230 */ /* 0x108fe40000004100 */
[----:B------:R-:W-:Y:S02]  /*4840*/  @!P0 HADD2.F32 R27, -RZ, R34.H1_H1 ;  /* 0x30000022ff1b8230 */ /* 0x000fe40000004100 */
[----:B------:R-:W-:Y:S02]  /*4850*/  @!P0 HADD2.F32 R26, -RZ, R35.H0_H0 ;  /* 0x20000023ff1a8230 */ /* 0x000fe40000004100 */
[--C-:B-----5:R-:W-:Y:S02]  /*4860*/  @!P0 HADD2.F32 R15, -RZ, R6.reuse.H0_H0 ;  /* 0x20000006ff0f8230 */ /* 0x120fe40000004100 */
[----:B------:R-:W-:Y:S02]  /*4870*/  @!P0 HADD2.F32 R14, -RZ, R6.H1_H1 ;  /* 0x30000006ff0e8230 */ /* 0x000fe40000004100 */
[--C-:B------:R-:W-:Y:S02]  /*4880*/  @!P0 HADD2.F32 R8, -RZ, R7.reuse.H0_H0 ;  /* 0x20000007ff088230 */ /* 0x100fe40000004100 */
[----:B------:R-:W-:Y:S02]  /*4890*/  @!P0 HADD2.F32 R5, -RZ, R7.H1_H1 ;  /* 0x30000007ff058230 */ /* 0x000fe40000004100 */
[----:B------:R-:W-:Y:S01]  /*48a0*/  @!P0 HADD2.F32 R31, -RZ, R35.H1_H1 ;  /* 0x30000023ff1f8230 */ /* 0x000fe20000004100 */
[----:B-1--4-:R-:W-:Y:S02]  /*48b0*/  @!P0 MOV R20, R16 ;  /* 0x0000001000148202 */ /* 0x012fe40000000f00 */
[----:B------:R-:W-:Y:S02]  /*48c0*/  @!P0 MOV R6, R17 ;  /* 0x0000001100068202 */ /* 0x000fe40000000f00 */
[----:B------:R-:W-:Y:S01]  /*48d0*/  @!P0 MOV R7, R19 ;  /* 0x0000001300078202 */ /* 0x000fe20000000f00 */
[--C-:B------:R-:W-:Y:S02]  /*48e0*/  @!P0 HADD2.F32 R22, -RZ, R20.reuse.H1_H1 ;  /* 0x30000014ff168230 */ /* 0x100fe40000004100 */
[----:B------:R-:W-:Y:S02]  /*48f0*/  @!P0 HADD2.F32 R24, -RZ, R20.H0_H0 ;  /* 0x20000014ff188230 */ /* 0x000fe40000004100 */
[--C-:B------:R-:W-:Y:S02]  /*4900*/  @!P0 HADD2.F32 R23, -RZ, R6.reuse.H1_H1 ;  /* 0x30000006ff178230 */ /* 0x100fe40000004100 */
[C---:B------:R-:W-:Y:S01]  /*4910*/  @!P0 FMUL.FTZ R37, R22.reuse, R25 ;  /* 0x0000001916258220 */ /* 0x040fe20000410000 */
[-C--:B------:R-:W-:Y:S03]  /*4920*/  @!P0 FMUL.FTZ R0, R22, R15.reuse ;  /* 0x0000000f16008220 */ /* 0x080fe60000410000 */
        /* <DEDUP_REMOVED lines=8> */
[--C-:B------:R-:W-:Y:S02]  /*49b0*/  @!P0 HADD2.F32 R21, -RZ, R15.reuse.H1_H1 ;  /* 0x3000000fff158230 */ /* 0x100fe40000004100 */
        /* <DEDUP_REMOVED lines=20> */
.L_x_675:
[----:B------:R-:W-:Y:S05]  /*4b00*/  BSYNC.RECONVERGENT B0 ;  /* 0x0000000000007941 */ /* 0x000fea0003800200 */
.L_x_674:
[----:B------:R-:W1:Y:S01]  /*4b10*/  LDC R15, c[0x0][0x450] ;  /* 0x00011400ff0f7b82 */ /* 0x000e620000000800 */
[----:B------:R-:W-:Y:S05]  /*4b20*/  IMAD.U32 R3, R36, -0x80, RZ ;  /* 0xffffff8024037824 */ /* 0x000fea00078e00ff */
[C---:B------:R-:W-:Y:S02]  /*4b30*/  LEA R12, P1, R3.reuse, R12, 0x1 ;  /* 0x0000000c030c7211 */ /* 0x040fe400078208ff */
[C---:B------:R-:W-:Y:S02]  /*4b40*/  LEA R52, P0, R3.reuse, R52, 0x1 ;  /* 0x0000003403347211 */ /* 0x040fe400078008ff */
[C---:B------:R-:W-:Y:S02]  /*4b50*/  LEA.HI.X.SX32 R13, R3.reuse, R13, 0x1, P1 ;  /* 0x0000000d030d7211 */ /* 0x040fe400008f0eff */
[----:B------:R-:W-:Y:S01]  /*4b60*/  LEA.HI.X.SX32 R53, R3, R53, 0x1, P0 ;  /* 0x0000003503357211 */ /* 0x000fe200000f0eff */
[----:B------:R-:W-:Y:S05]  /*4b70*/  BRA `(.L_x_658) ;  /* 0x00000030006c7947 */ /* 0x000fea0003800000 */
.L_x_659:
[----:B------:R-:W-:Y:S01]  /*4b80*/  LEA R18, P0, R91, R10, 0x1 ;  /* 0x0000000a5b127211 */ /* 0x000fe200078008ff */
[----:B------:R-:W2:Y:S01]  /*4b90*/  LDC R121, c[0x0][0x450] ;  /* 0x00011400ff797b82 */ /* 0x000ea20000000800 */
[----:B------:R-:W-:Y:S01]  /*4ba0*/  ISETP.NE.AND P1, PT, R75, RZ, PT ;  /* 0x000000ff4b00720c */ /* 0x000fe20003f25270 */
[----:B------:R-:W-:Y:S01]  /*4bb0*/  BSSY.RECONVERGENT B0, `(.L_x_676) ;  /* 0x0000064000007945 */ /* 0x000fe20003800200 */
[----:B------:R-:W-:Y:S02]  /*4bc0*/  LEA.HI.X R19, R91, R9, R88, 0x1, P0 ;  /* 0x000000095b137211 */ /* 0x000fe400000f0c58 */
[----:B------:R-:W-:Y:S02]  /*4bd0*/  LEA R132, P0, R65, R76, 0x1 ;  /* 0x0000004c41847211 */ /* 0x000fe400078008ff */
[----:B------:R-:W-:Y:S02]  /*4be0*/  LEA.HI R14, R15, R15, RZ, 0x1 ;  /* 0x0000000f0f0e7211 */ /* 0x000fe400078f08ff */
[----:B------:R-:W-:Y:S02]  /*4bf0*/  LEA.HI.X R133, R65, R77, R64, 0x1, P0 ;  /* 0x0000004d41857211 */ /* 0x000fe400000f0c40 */
[C---:B------:R-:W-:Y:S02]  /*4c00*/  ISETP.GE.OR P0, PT, R218.reuse, R103, P1 ;  /* 0x00000067da00720c */ /* 0x040fe40000f06670 */
[----:B------:R-:W-:Y:S02]  /*4c10*/  SHF.R.S32.HI R14, RZ, 0x1, R14 ;  /* 0x00000001ff0e7819 */ /* 0x000fe4000001140e */
[----:B------:R-:W-:Y:S02]  /*4c20*/  ISETP.LT.OR P0, PT, R218, R105, P0 ;  /* 0x00000069da00720c */ /* 0x000fe40000701670 */
[----:B------:R-:W-:Y:S01]  /*4c30*/  SHF.R.U32.HI R17, RZ, 0x1, R15 ;  /* 0x00000001ff117819 */ /* 0x000fe2000001160f */
[----:B------:R-:W-:Y:S03]  /*4c40*/  IMAD.MOV R14, RZ, RZ, -R14 ;  /* 0x000000ffff0e7224 */ /* 0x000fe600078e0a0e */
[----:B------:R-:W-:Y:S02]  /*4c50*/  ISETP.GE.U32.AND P1, PT, R148, R17, PT ;  /* 0x000000119400720c */ /* 0x000fe40003f26070 */
[----:B------:R-:W-:Y:S02]  /*4c60*/  SHF.R.S32.HI R127, RZ, 0x1f, R14 ;  /* 0x0000001fff7f7819 */ /* 0x000fe4000001140e */
[----:B------:R-:W-:Y:S03]  /*4c70*/  SEL R17, R17, R14, !P1 ;  /* 0x0000000e11117207 */ /* 0x000fe60004800000 */
[----:B------:R-:W-:Y:S06]  /*4c80*/  @P0 BRA `(.L_x_677) ;  /* 0x0000000400580947 */ /* 0x000fec0003800000 */
[----:B------:R-:W-:Y:S02]  /*4c90*/  ISETP.GE.AND P0, PT, R148, R15, PT ;  /* 0x0000000f9400720c */ /* 0x000fe40003f06270 */
[----:B------:R-:W-:Y:S05]  /*4ca0*/  MOV R8, R10 ;  /* 0x0000000a00087202 */ /* 0x000fea0000000f00 */
[----:B------:R-:W3:Y:S06]  /*4cb0*/  LDG.E.128 R56, desc[UR6][R8.64] ;  /* 0x0000000608387981 */ /* 0x000eec000c1e1d00 */
[----:B------:R-:W-:Y:S01]  /*4cc0*/  @!P0 IMAD.WIDE R36, R17, 0x2, R8 ;  /* 0x0000000211248825 */ /* 0x000fe200078e0208 */
[----:B------:R-:W-:Y:S02]  /*4cd0*/  @!P0 SEL R137, R14, RZ, P1 ;  /* 0x000000ff0e898207 */ /* 0x000fe40000800000 */
[----:B------:R-:W-:Y:S02]  /*4ce0*/  @!P0 SEL R54, R127, RZ, P1 ;  /* 0x000000ff7f368207 */ /* 0x000fe40000800000 */
[C---:B------:R-:W-:Y:S01]  /*4cf0*/  @!P0 SHF.L.U32 R135, R137.reuse, 0x1, RZ ;  /* 0x0000000189878819 */ /* 0x040fe200000006ff */
[----:B------:R-:W4:Y:S01]  /*4d00*/  @!P0 LDG.E.128 R20, desc[UR6][R36.64] ;  /* 0x0000000624148981 */ /* 0x000f22000c1e1d00 */
[----:B------:R-:W-:Y:S02]  /*4d10*/  @!P0 SHF.L.U64.HI R54, R137, 0x1, R54 ;  /* 0x0000000189368819 */ /* 0x000fe40000010236 */
[C---:B------:R-:W-:Y:S04]  /*4d20*/  @!P0 IADD3 R138, P2, PT, R135.reuse, R80, RZ ;  /* 0x00000050878a8210 */ /* 0x040fe80007f5e0ff */
[C---:B------:R-:W-:Y:S02]  /*4d30*/  @!P0 IADD3.X R139, PT, PT, R54.reuse, R81, RZ, P2, !PT ;  /* 0x00000051368b8210 */ /* 0x040fe400017fe4ff */
[----:B------:R-:W-:Y:S04]  /*4d40*/  @!P0 IADD3 R38, P2, PT, R135, R82, RZ ;  /* 0x0000005287268210 */ /* 0x000fe80007f5e0ff */
[----:B------:R-:W5:Y:S01]  /*4d50*/  @!P0 LDG.E.128 R136, desc[UR6][R138.64] ;  /* 0x000000068a888981 */ /* 0x000f62000c1e1d00 */
[----:B------:R-:W-:Y:S02]  /*4d60*/  @!P0 IADD3.X R39, PT, PT, R54, R83, RZ, P2, !PT ;  /* 0x0000005336278210 */ /* 0x000fe400017fe4ff */
[----:B------:R-:W-:Y:S02]  /*4d70*/  PLOP3.LUT P2, PT, PT, PT, PT, 0x80, 0x8 ;  /* 0x000000000008781c */ /* 0x000fe40003f4f070 */
[----:B------:R-:W-:Y:S03]  /*4d80*/  @!P0 PLOP3.LUT P2, PT, P1, PT, PT, 0x80, 0x8 ;  /* 0x000000000008881c */ /* 0x000fe60000f4f070 */
[----:B------:R1:W2:Y:S01]  /*4d90*/  @!P0 LDG.E.128 R44, desc[UR6][R38.64] ;  /* 0x00000006262c8981 */ /* 0x0002a2000c1e1d00 */
[--C-:B----4-:R-:W-:Y:S01]  /*4da0*/  @!P0 HADD2.F32 R35, -RZ, R20.reuse.H0_H0 ;  /* 0x20000014ff238230 */ /* 0x110fe20000004100 */
[----:B---3--:R-:W-:Y:S01]  /*4db0*/  @!P0 MOV R34, R56 ;  /* 0x0000003800228202 */ /* 0x008fe20000000f00 */
[----:B------:R-:W-:Y:S01]  /*4dc0*/  @!P0 HADD2.F32 R33, -RZ, R20.H1_H1 ;  /* 0x30000014ff218230 */ /* 0x000fe20000004100 */
[----:B------:R-:W-:Y:S01]  /*4dd0*/  @!P0 MOV R49, R57 ;  /* 0x0000003900318202 */ /* 0x000fe20000000f00 */
[--C-:B------:R-:W-:Y:S01]  /*4de0*/  @!P0 HADD2.F32 R31, -RZ, R21.reuse.H0_H0 ;  /* 0x20000015ff1f8230 */ /* 0x100fe20000004100 */
[----:B------:R-:W-:Y:S01]  /*4df0*/  @!P0 MOV R50, R59 ;  /* 0x0000003b00328202 */ /* 0x000fe20000000f00 */
[--C-:B-1----:R-:W-:Y:S02]  /*4e00*/  @!P0 HADD2.F32 R39, -RZ, R34.reuse.H0_H0 ;  /* 0x20000022ff278230 */ /* 0x102fe40000004100 */
[----:B------:R-:W-:Y:S02]  /*4e10*/  @!P0 HADD2.F32 R41, -RZ, R34.H1_H1 ;  /* 0x30000022ff298230 */ /* 0x000fe40000004100 */
[----:B------:R-:W-:Y:S02]  /*4e20*/  @!P0 HADD2.F32 R20, -RZ, R21.H1_H1 ;  /* 0x30000015ff148230 */ /* 0x000fe40000004100 */
[----:B------:R-:W-:Y:S02]  /*4e30*/  @!P0 HADD2.F32 R29, -RZ, R22.H0_H0 ;  /* 0x20000016ff1d8230 */ /* 0x000fe40000004100 */
[--C-:B-----5:R-:W-:Y:S02]  /*4e40*/  @!P0 HADD2.F32 R32, -RZ, R136.reuse.H0_H0 ;  /* 0x20000088ff208230 */ /* 0x120fe40000004100 */
[----:B------:R-:W-:Y:S02]  /*4e50*/  @!P0 HADD2.F32 R30, -RZ, R136.H1_H1 ;  /* 0x30000088ff1e8230 */ /* 0x000fe40000004100 */
[--C-:B------:R-:W-:Y:S02]  /*4e60*/  @!P0 HADD2.F32 R28, -RZ, R137.reuse.H0_H0 ;  /* 0x20000089ff1c8230 */ /* 0x100fe40000004100 */
[----:B------:R-:W-:Y:S01]  /*4e70*/  @!P2 FADD.FTZ R32, -R32, -RZ ;  /* 0x800000ff2020a221 */ /* 0x000fe20000010100 */
[----:B------:R-:W-:Y:S02]  /*4e80*/  @!P0 HADD2.F32 R27, -RZ, R137.H1_H1 ;  /* 0x30000089ff1b8230 */ /* 0x000fe40000004100 */
[----:B------:R-:W-:Y:S01]  /*4e90*/  @!P2 FADD.FTZ R30, -R30, -RZ ;  /* 0x800000ff1e1ea221 */ /* 0x000fe20000010100 */
[----:B------:R-:W-:Y:S02]  /*4ea0*/  @!P0 HADD2.F32 R26, -RZ, R138.H0_H0 ;  /* 0x2000008aff1a8230 */ /* 0x000fe40000004100 */
[----:B------:R-:W-:Y:S01]  /*4eb0*/  @!P0 FMUL.FTZ R0, R35, R32 ;  /* 0x0000002023008220 */ /* 0x000fe20000410000 */
[--C-:B--2---:R-:W-:Y:S02]  /*4ec0*/  @!P0 HADD2.F32 R34, -RZ, R44.reuse.H0_H0 ;  /* 0x2000002cff228230 */ /* 0x104fe40000004100 */
[----:B------:R-:W-:Y:S01]  /*4ed0*/  @!P0 FMUL.FTZ R2, R33, R30 ;  /* 0x0000001e21028220 */ /* 0x000fe20000410000 */
[----:B------:R-:W-:Y:S02]  /*4ee0*/  @!P0 HADD2.F32 R38, -RZ, R44.H1_H1 ;  /* 0x3000002cff268230 */ /* 0x000fe40000004100 */
[----:B------:R-:W-:Y:S01]  /*4ef0*/  @!P2 FADD.FTZ R28, -R28, -RZ ;  /* 0x800000ff1c1ca221 */ /* 0x000fe20000010100 */
[--C-:B------:R-:W-:Y:S02]  /*4f00*/  @!P0 HADD2.F32 R42, -RZ, R45.reuse.H0_H0 ;  /* 0x2000002dff2a8230 */ /* 0x100fe40000004100 */
[----:B------:R-:W-:Y:S01]  /*4f10*/  @!P0 FFMA.FTZ R0, R39, R34, R0 ;  /* 0x0000002227008223 */ /* 0x000fe20000010000 */
[----:B------:R-:W-:Y:S02]  /*4f20*/  @!P0 HADD2.F32 R43, -RZ, R45.H1_H1 ;  /* 0x3000002dff2b8230 */ /* 0x000fe40000004100 */
[----:B------:R-:W-:Y:S01]  /*4f30*/  @!P0 FFMA.FTZ R2, R41, R38, R2 ;  /* 0x0000002629028223 */ /* 0x000fe20000010002 */
[----:B------:R-:W-:Y:S02]  /*4f40*/  @!P0 HADD2.F32 R25, -RZ, R138.H1_H1 ;  /* 0x3000008aff198230 */ /* 0x000fe40000004100 */
[----:B------:R-:W-:Y:S01]  /*4f50*/  @!P0 FMUL.FTZ R3, R31, R28 ;  /* 0x0000001c1f038220 */ /* 0x000fe20000410000 */
[--C-:B------:R-:W-:Y:S02]  /*4f60*/  @!P0 HADD2.F32 R44, -RZ, R46.reuse.H0_H0 ;  /* 0x2000002eff2c8230 */ /* 0x100fe40000004100 */
[----:B------:R-:W-:Y:S01]  /*4f70*/  @!P2 FADD.FTZ R27, -R27, -RZ ;  /* 0x800000ff1b1ba221 */ /* 0x000fe20000010100 */
[----:B------:R-:W-:Y:S01]  /*4f80*/  @!P0 HADD2.F32 R45, -RZ, R46.H1_H1 ;  /* 0x3000002eff2d8230 */ /* 0x000fe20000004100 */
[----:B------:R-:W-:Y:S01]  /*4f90*/  @!P0 F2FP.F16.F32.PACK_AB R54, R2, R0 ;  /* 0x000000000236823e */ /* 0x000fe200000000ff */
[----:B------:R-:W-:Y:S02]  /*4fa0*/  @!P0 HADD2.F32 R24, -RZ, R139.H0_H0 ;  /* 0x2000008bff188230 */ /* 0x000fe40000004100 */
[----:B------:R-:W-:Y:S01]  /*4fb0*/  @!P0 FMUL.FTZ R4, R20, R27 ;  /* 0x0000001b14048220 */ /* 0x000fe20000410000 */
[--C-:B------:R-:W-:Y:S01]  /*4fc0*/  @!P0 HADD2.F32 R46, -RZ, R47.reuse.H0_H0 ;  /* 0x2000002fff2e8230 */ /* 0x100fe20000004100 */
[----:B------:R-:W-:Y:S01]  /*4fd0*/  @!P0 MOV R56, R54 ;  /* 0x0000003600388202 */ /* 0x000fe20000000f00 */
[----:B------:R-:W-:Y:S01]  /*4fe0*/  @!P0 HADD2.F32 R48, -RZ, R47.H1_H1 ;  /* 0x3000002fff308230 */ /* 0x000fe20000004100 */
[----:B------:R-:W-:Y:S01]  /*4ff0*/  @!P0 MOV R47, R58 ;  /* 0x0000003a002f8202 */ /* 0x000fe20000000f00 */
[----:B------:R-:W-:Y:S02]  /*5000*/  @!P0 HADD2.F32 R16, -RZ, R139.H1_H1 ;  /* 0x3000008bff108230 */ /* 0x000fe40000004100 */
[----:B------:R-:W-:Y:S01]  /*5010*/  @!P2 FADD.FTZ R26, -R26, -RZ ;  /* 0x800000ff1a1aa221 */ /* 0x000fe20000010100 */
[----:B------:R-:W-:Y:S02]  /*5020*/  @!P0 HADD2.F32 R22, -RZ, R22.H1_H1 ;  /* 0x30000016ff168230 */ /* 0x000fe40000004100 */
[----:B------:R-:W-:Y:S01]  /*5030*/  @!P2 FADD.FTZ R25, -R25, -RZ ;  /* 0x800000ff1919a221 */ /* 0x000fe20000010100 */
[----:B------:R-:W-:Y:S02]  /*5040*/  @!P0 HADD2.F32 R21, -RZ, R23.H0_H0 ;  /* 0x20000017ff158230 */ /* 0x000fe40000004100 */
[----:B------:R-:W-:Y:S01]  /*5050*/  @!P0 FMUL.FTZ R5, R29, R26 ;  /* 0x0000001a1d058220 */ /* 0x000fe20000410000 */
[--C-:B------:R-:W-:Y:S02]  /*5060*/  @!P0 HADD2.F32 R40, -RZ, R49.reuse.H0_H0 ;  /* 0x20000031ff288230 */ /* 0x100fe40000004100 */
[----:B------:R-:W-:Y:S01]  /*5070*/  @!P2 FADD.FTZ R24, -R24, -RZ ;  /* 0x800000ff1818a221 */ /* 0x000fe20000010100 */
[----:B------:R-:W-:Y:S02]  /*5080*/  @!P0 HADD2.F32 R39, -RZ, R49.H1_H1 ;  /* 0x30000031ff278230 */ /* 0x000fe40000004100 */
[----:B------:R-:W-:Y:S01]  /*5090*/  @!P2 FADD.FTZ R16, -R16, -RZ ;  /* 0x800000ff1010a221 */ /* 0x000fe20000010100 */
[----:B------:R-:W-:Y:S02]  /*50a0*/  @!P0 HADD2.F32 R23, -RZ, R23.H1_H1 ;  /* 0x30000017ff178230 */ /* 0x000fe40000004100 */
[----:B------:R-:W-:Y:S01]  /*50b0*/  @!P0 FMUL.FTZ R6, R22, R25 ;  /* 0x0000001916068220 */ /* 0x000fe20000410000 */
[--C-:B------:R-:W-:Y:S02]  /*50c0*/  @!P0 HADD2.F32 R34, -RZ, R47.reuse.H0_H0 ;  /* 0x2000002fff228230 */ /* 0x100fe40000004100 */
[----:B------:R-:W-:Y:S01]  /*50d0*/  @!P0 FFMA.FTZ R3, R40, R42, R3 ;  /* 0x0000002a28038223 */ /* 0x000fe20000010003 */
[----:B------:R-:W-:Y:S02]  /*50e0*/  @!P0 HADD2.F32 R41, -RZ, R47.H1_H1 ;  /* 0x3000002fff298230 */ /* 0x000fe40000004100 */
[----:B------:R-:W-:Y:S01]  /*50f0*/  @!P0 FMUL.FTZ R7, R21, R24 ;  /* 0x0000001815078220 */ /* 0x000fe20000410000 */
[--C-:B------:R-:W-:Y:S02]  /*5100*/  @!P0 HADD2.F32 R38, -RZ, R50.reuse.H0_H0 ;  /* 0x20000032ff268230 */ /* 0x100fe40000004100 */
[----:B------:R-:W-:Y:S01]  /*5110*/  @!P0 FFMA.FTZ R4, R39, R43, R4 ;  /* 0x0000002b27048223 */ /* 0x000fe20000010004 */
[----:B------:R-:W-:Y:S02]  /*5120*/  @!P0 HADD2.F32 R47, -RZ, R50.H1_H1 ;  /* 0x30000032ff2f8230 */ /* 0x000fe40000004100 */
[----:B------:R-:W-:Y:S01]  /*5130*/  @!P0 FMUL.FTZ R8, R23, R16 ;  /* 0x0000001017088220 */ /* 0x000fe20000410000 */
[----:B------:R-:W-:Y:S01]  /*5140*/  @!P0 FFMA.FTZ R5, R34, R44, R5 ;  /* 0x0000002c22058223 */ /* 0x000fe20000010005 */
[----:B------:R-:W-:Y:S01]  /*5150*/  @!P0 FFMA.FTZ R6, R41, R45, R6 ;  /* 0x0000002d29068223 */ /* 0x000fe20000010006 */
[----:B------:R-:W-:Y:S01]  /*5160*/  @!P0 F2FP.F16.F32.PACK_AB R135, R4, R3 ;  /* 0x000000030487823e */ /* 0x000fe200000000ff */
[----:B------:R-:W-:Y:S01]  /*5170*/  @!P0 FFMA.FTZ R7, R38, R46, R7 ;  /* 0x0000002e26078223 */ /* 0x000fe20000010007 */
[----:B------:R-:W-:Y:S02]  /*5180*/  @!P0 FFMA.FTZ R8, R47, R48, R8 ;  /* 0x000000302f088223 */ /* 0x000fe40000010008 */
[----:B------:R-:W-:Y:S02]  /*5190*/  @!P0 F2FP.F16.F32.PACK_AB R134, R6, R5 ;  /* 0x000000050686823e */ /* 0x000fe400000000ff */
[----:B------:R-:W-:Y:S02]  /*51a0*/  @!P0 MOV R57, R135 ;  /* 0x0000008700398202 */ /* 0x000fe40000000f00 */
[----:B------:R-:W-:Y:S02]  /*51b0*/  @!P0 F2FP.F16.F32.PACK_AB R137, R8, R7 ;  /* 0x000000070889823e */ /* 0x000fe400000000ff */
[----:B------:R-:W-:Y:S02]  /*51c0*/  @!P0 MOV R58, R134 ;  /* 0x00000086003a8202 */ /* 0x000fe40000000f00 */
[----:B------:R-:W-:Y:S05]  /*51d0*/  @!P0 MOV R59, R137 ;  /* 0x00000089003b8202 */ /* 0x000fea0000000f00 */
[----:B------:R3:W-:Y:S02]  /*51e0*/  STG.E.128 desc[UR6][R76.64], R56 ;  /* 0x000000384c007986 */ /* 0x0007e4000c101d06 */
.L_x_677:
[----:B------:R-:W-:Y:S05]  /*51f0*/  BSYNC.RECONVERGENT B0 ;  /* 0x0000000000007941 */ /* 0x000fea0003800200 */
.L_x_676:
[----:B------:R-:W-:Y:S01]  /*5200*/  ISETP.NE.AND P0, PT, R51, RZ, PT ;  /* 0x000000ff3300720c */ /* 0x000fe20003f05270 */
[----:B------:R-:W-:Y:S11]  /*5210*/  BSSY.RECONVERGENT B0, `(.L_x_678) ;  /* 0x000005b000007945 */ /* 0x000ff60003800200 */
[----:B------:R-:W-:Y:S01]  /*5220*/  @!UPT UIADD3 URZ, UPT, UPT, URZ, URZ, URZ ;  /* 0x000000fffffff290 */ /* 0x000fe2000fffe0ff */
[----:B------:R-:W-:Y:S05]  /*5230*/  @P0 BRA `(.L_x_679) ;  /* 0x0000000400600947 */ /* 0x000fea0003800000 */
[----:B------:R-:W-:Y:S01]  /*5240*/  ISETP.GE.AND P0, PT, R148, R15, PT ;  /* 0x0000000f9400720c */ /* 0x000fe20003f06270 */
[----:B---3--:R-:W3:Y:S11]  /*5250*/  LDG.E.128 R56, desc[UR6][R18.64] ;  /* 0x0000000612387981 */ /* 0x008ef6000c1e1d00 */
[----:B------:R-:W-:Y:S01]  /*5260*/  @!UPT UIADD3 URZ, UPT, UPT, URZ, URZ, URZ ;  /* 0x000000fffffff290 */ /* 0x000fe2000fffe0ff */
[----:B------:R-:W-:Y:S01]  /*5270*/  @!P0 IMAD.WIDE R36, R17, 0x2, R18 ;  /* 0x0000000211248825 */ /* 0x000fe200078e0212 */
[----:B------:R-:W-:Y:S02]  /*5280*/  @!P0 SEL R135, R14, RZ, P1 ;  /* 0x000000ff0e878207 */ /* 0x000fe40000800000 */
[----:B------:R-:W-:Y:S02]  /*5290*/  @!P0 SEL R54, R127, RZ, P1 ;  /* 0x000000ff7f368207 */ /* 0x000fe40000800000 */
[----:B------:R-:W-:Y:S01]  /*52a0*/  @!P0 IADD3 R135, P2, PT, R122, R135, RZ ;  /* 0x000000877a878210 */ /* 0x000fe20007f5e0ff */
[----:B------:R-:W4:Y:S03]  /*52b0*/  @!P0 LDG.E.128 R20, desc[UR6][R36.64] ;  /* 0x0000000624148981 */ /* 0x000f26000c1e1d00 */
[----:B------:R-:W-:Y:S02]  /*52c0*/  @!P0 IADD3.X R54, PT, PT, R97, R54, RZ, P2, !PT ;  /* 0x0000003661368210 */ /* 0x000fe400017fe4ff */
[C---:B------:R-:W-:Y:S02]  /*52d0*/  @!P0 SHF.L.U32 R51, R135.reuse, 0x1, RZ ;  /* 0x0000000187338819 */ /* 0x040fe400000006ff */
        /* <DEDUP_REMOVED lines=18> */
[--C-:B------:R-:W-:Y:S02]  /*5400*/  @!P0 HADD2.F32 R29, -RZ, R22.reuse.H0_H0 ;  /* 0x20000016ff1d8230 */ /* 0x100fe40000004100 */
[----:B------:R-:W-:Y:S02]  /*5410*/  @!P0 HADD2.F32 R22, -RZ, R22.H1_H1 ;  /* 0x30000016ff168230 */ /* 0x000fe40000004100 */
[----:B------:R-:W-:Y:S02]  /*5420*/  @!P0 HADD2.F32 R21, -RZ, R23.H0_H0 ;  /* 0x20000017ff158230 */ /* 0x000fe40000004100 */
        /* <DEDUP_REMOVED lines=24> */
[----:B------:R-:W-:Y:S01]  /*55b0*/  @!P0 FFMA.FTZ R3, R40, R42, R3 ;  /* 0x0000002a28038223 */ /* 0x000fe20000010003 */
[--C-:B------:R-:W-:Y:S01]  /*55c0*/  @!P0 HADD2.F32 R46, -RZ, R47.reuse.H0_H0 ;  /* 0x2000002fff2e8230 */ /* 0x100fe20000004100 */
[----:B------:R-:W-:Y:S01]  /*55d0*/  @!P0 MOV R56, R51 ;  /* 0x0000003300388202 */ /* 0x000fe20000000f00 */
[----:B------:R-:W-:Y:S01]  /*55e0*/  @!P0 HADD2.F32 R48, -RZ, R47.H1_H1 ;  /* 0x3000002fff308230 */ /* 0x000fe20000004100 */
[----:B------:R-:W-:Y:S01]  /*55f0*/  @!P0 MOV R47, R58 ;  /* 0x0000003a002f8202 */ /* 0x000fe20000000f00 */
[----:B------:R-:W-:Y:S02]  /*5600*/  @!P0 HADD2.F32 R16, -RZ, R139.H1_H1 ;  /* 0x3000008bff108230 */ /* 0x000fe40000004100 */
[----:B------:R-:W-:Y:S01]  /*5610*/  @!P0 FMUL.FTZ R4, R20, R27 ;  /* 0x0000001b14048220 */ /* 0x000fe20000410000 */
[----:B------:R-:W-:Y:S02]  /*5620*/  @!P0 HADD2.F32 R39, -RZ, R49.H1_H1 ;  /* 0x30000031ff278230 */ /* 0x000fe40000004100 */
[----:B------:R-:W-:Y:S01]  /*5630*/  @!P2 FADD.FTZ R26, -R26, -RZ ;  /* 0x800000ff1a1aa221 */ /* 0x000fe20000010100 */
[----:B------:R-:W-:Y:S02]  /*5640*/  @!P0 HADD2.F32 R34, -RZ, R47.H0_H0 ;  /* 0x2000002fff228230 */ /* 0x000fe40000004100 */
[----:B------:R-:W-:Y:S01]  /*5650*/  @!P2 FADD.FTZ R25, -R25, -RZ ;  /* 0x800000ff1919a221 */ /* 0x000fe20000010100 */
[----:B------:R-:W-:Y:S01]  /*5660*/  @!P2 FADD.FTZ R24, -R24, -RZ ;  /* 0x800000ff1818a221 */ /* 0x000fe20000010100 */
[----:B------:R-:W-:Y:S02]  /*5670*/  @!P0 HADD2.F32 R23, -RZ, R23.H1_H1 ;  /* 0x30000017ff178230 */ /* 0x000fe40000004100 */
[----:B------:R-:W-:Y:S01]  /*5680*/  @!P2 FADD.FTZ R16, -R16, -RZ ;  /* 0x800000ff1010a221 */ /* 0x000fe20000010100 */
[----:B------:R-:W-:Y:S01]  /*5690*/  @!P0 FMUL.FTZ R5, R29, R26 ;  /* 0x0000001a1d058220 */ /* 0x000fe20000410000 */
[----:B------:R-:W-:Y:S02]  /*56a0*/  @!P0 HADD2.F32 R41, -RZ, R47.H1_H1 ;  /* 0x3000002fff298230 */ /* 0x000fe40000004100 */
[----:B------:R-:W-:Y:S01]  /*56b0*/  @!P0 FMUL.FTZ R6, R22, R25 ;  /* 0x0000001916068220 */ /* 0x000fe20000410000 */
[--C-:B------:R-:W-:Y:S02]  /*56c0*/  @!P0 HADD2.F32 R38, -RZ, R50.reuse.H0_H0 ;  /* 0x20000032ff268230 */ /* 0x100fe40000004100 */
[----:B------:R-:W-:Y:S01]  /*56d0*/  @!P0 FMUL.FTZ R7, R21, R24 ;  /* 0x0000001815078220 */ /* 0x000fe20000410000 */
[----:B------:R-:W-:Y:S02]  /*56e0*/  @!P0 HADD2.F32 R47, -RZ, R50.H1_H1 ;  /* 0x30000032ff2f8230 */ /* 0x000fe40000004100 */
[----:B------:R-:W-:Y:S01]  /*56f0*/  @!P0 FFMA.FTZ R4, R39, R43, R4 ;  /* 0x0000002b27048223 */ /* 0x000fe20000010004 */
[----:B------:R-:W-:Y:S01]  /*5700*/  @!P0 FMUL.FTZ R8, R23, R16 ;  /* 0x0000001017088220 */ /* 0x000fe20000410000 */
[----:B------:R-:W-:Y:S01]  /*5710*/  @!P0 FFMA.FTZ R5, R34, R44, R5 ;  /* 0x0000002c22058223 */ /* 0x000fe20000010005 */
[----:B------:R-:W-:Y:S01]  /*5720*/  @!P0 FFMA.FTZ R6, R41, R45, R6 ;  /* 0x0000002d29068223 */ /* 0x000fe20000010006 */
[----:B------:R-:W-:Y:S01]  /*5730*/  @!P0 FFMA.FTZ R7, R38, R46, R7 ;  /* 0x0000002e26078223 */ /* 0x000fe20000010007 */
[----:B------:R-:W-:Y:S01]  /*5740*/  @!P0 F2FP.F16.F32.PACK_AB R54, R4, R3 ;  /* 0x000000030436823e */ /* 0x000fe200000000ff */
[----:B------:R-:W-:Y:S02]  /*5750*/  @!P0 FFMA.FTZ R8, R47, R48, R8 ;  /* 0x000000302f088223 */ /* 0x000fe40000010008 */
[----:B------:R-:W-:Y:S02]  /*5760*/  @!P0 F2FP.F16.F32.PACK_AB R134, R6, R5 ;  /* 0x000000050686823e */ /* 0x000fe400000000ff */
[----:B------:R-:W-:Y:S02]  /*5770*/  @!P0 MOV R57, R54 ;  /* 0x0000003600398202 */ /* 0x000fe40000000f00 */
[----:B------:R-:W-:Y:S02]  /*5780*/  @!P0 F2FP.F16.F32.PACK_AB R135, R8, R7 ;  /* 0x000000070887823e */ /* 0x000fe400000000ff */
[----:B------:R-:W-:Y:S02]  /*5790*/  @!P0 MOV R58, R134 ;  /* 0x00000086003a8202 */ /* 0x000fe40000000f00 */
[----:B------:R-:W-:Y:S05]  /*57a0*/  @!P0 MOV R59, R135 ;  /* 0x00000087003b8202 */ /* 0x000fea0000000f00 */
[----:B------:R4:W-:Y:S02]  /*57b0*/  STG.E.128 desc[UR6][R132.64], R56 ;  /* 0x0000003884007986 */ /* 0x0009e4000c101d06 */
.L_x_679:
[----:B------:R-:W-:Y:S05]  /*57c0*/  BSYNC.RECONVERGENT B0 ;  /* 0x0000000000007941 */ /* 0x000fea0003800200 */
.L_x_678:
[----:B------:R-:W-:Y:S04]  /*57d0*/  BSSY.RECONVERGENT B0, `(.L_x_680) ;  /* 0x0000060000007945 */ /* 0x000fe80003800200 */
[----:B------:R-:W-:Y:S05]  /*57e0*/  @P5 BRA `(.L_x_681) ;  /* 0x0000000400785947 */ /* 0x000fea0003800000 */
[----:B------:R-:W5:Y:S02]  /*57f0*/  LDC.64 R134, c[0x0][0x4a8] ;  /* 0x00012a00ff867b82 */ /* 0x000f640000000a00 */
[C---:B-----5:R-:W-:Y:S04]  /*5800*/  LEA R36, P0, R134.reuse, R18, 0x6 ;  /* 0x0000001286247211 */ /* 0x060fe800078030ff */
[----:B------:R-:W-:Y:S02]  /*5810*/  LEA.HI.X R37, R134, R19, R135, 0x6, P0 ;  /* 0x0000001386257211 */ /* 0x000fe400000f3487 */
[----:B------:R-:W5:Y:S03]  /*5820*/  LDC.64 R134, c[0x0][0x3b8] ;  /* 0x0000ee00ff867b82 */ /* 0x000f660000000a00 */
[----:B---34-:R-:W3:Y:S01]  /*5830*/  LDG.E.128 R56, desc[UR6][R36.64] ;  /* 0x0000000624387981 */ /* 0x018ee2000c1e1d00 */
[C---:B-----5:R-:W-:Y:S04]  /*5840*/  LEA R140, P0, R134.reuse, R132, 0x6 ;  /* 0x00000084868c7211 */ /* 0x060fe800078030ff */
[----:B------:R-:W-:Y:S02]  /*5850*/  LEA.HI.X R141, R134, R133, R135, 0x6, P0 ;  /* 0x00000085868d7211 */ /* 0x000fe400000f3487 */
[----:B------:R-:W-:Y:S11]  /*5860*/  ISETP.GE.AND P0, PT, R148, R15, PT ;  /* 0x0000000f9400720c */ /* 0x000ff60003f06270 */
[----:B------:R-:W-:Y:S02]  /*5870*/  @!UPT UIADD3 URZ, UPT, UPT, URZ, URZ, URZ ;  /* 0x000000fffffff290 */ /* 0x000fe4000fffe0ff */
        /* <DEDUP_REMOVED lines=16> */
[----:B---3--:R-:W-:Y:S02]  /*5980*/  @!P0 MOV R34, R56 ;  /* 0x0000003800228202 */ /* 0x008fe40000000f00 */
[----:B------:R-:W-:Y:S03]  /*5990*/  @!P0 MOV R54, R57 ;  /* 0x0000003900368202 */ /* 0x000fe60000000f00 */
[--C-:B-1----:R-:W-:Y:S02]  /*59a0*/  @!P0 HADD2.F32 R41, -RZ, R34.reuse.H0_H0 ;  /* 0x20000022ff298230 */ /* 0x102fe40000004100 */
[----:B------:R-:W-:Y:S02]  /*59b0*/  @!P0 HADD2.F32 R43, -RZ, R34.H1_H1 ;  /* 0x30000022ff2b8230 */ /* 0x000fe40000004100 */
[----:B------:R-:W-:Y:S02]  /*59c0*/  @!P0 HADD2.F32 R42, -RZ, R54.H0_H0 ;  /* 0x20000036ff2a8230 */ /* 0x000fe40000004100 */
[--C-:B----4-:R-:W-:Y:S02]  /*59d0*/  @!P0 HADD2.F32 R35, -RZ, R20.reuse.H0_H0 ;  /* 0x20000014ff238230 */ /* 0x110fe40000004100 */
[----:B------:R-:W-:Y:S02]  /*59e0*/  @!P0 HADD2.F32 R33, -RZ, R20.H1_H1 ;  /* 0x30000014ff218230 */ /* 0x000fe40000004100 */
[--C-:B------:R-:W-:Y:S02]  /*59f0*/  @!P0 HADD2.F32 R31, -RZ, R21.reuse.H0_H0 ;  /* 0x20000015ff1f8230 */ /* 0x100fe40000004100 */
[----:B------:R-:W-:Y:S02]  /*5a00*/  @!P0 HADD2.F32 R20, -RZ, R21.H1_H1 ;  /* 0x30000015ff148230 */ /* 0x000fe40000004100 */
[--C-:B------:R-:W-:Y:S02]  /*5a10*/  @!P0 HADD2.F32 R29, -RZ, R22.reuse.H0_H0 ;  /* 0x20000016ff1d8230 */ /* 0x100fe40000004100 */
[----:B------:R-:W-:Y:S02]  /*5a20*/  @!P0 HADD2.F32 R22, -RZ, R22.H1_H1 ;  /* 0x30000016ff168230 */ /* 0x000fe40000004100 */
[--C-:B------:R-:W-:Y:S02]  /*5a30*/  @!P0 HADD2.F32 R21, -RZ, R23.reuse.H0_H0 ;  /* 0x20000017ff158230 */ /* 0x100fe40000004100 */
[----:B------:R-:W-:Y:S02]  /*5a40*/  @!P0 HADD2.F32 R23, -RZ, R23.H1_H1 ;  /* 0x30000017ff178230 */ /* 0x000fe40000004100 */
[--C-:B-----5:R-:W-:Y:S02]  /*5a50*/  @!P0 HADD2.F32 R32, -RZ, R136.reuse.H0_H0 ;  /* 0x20000088ff208230 */ /* 0x120fe40000004100 */
[----:B------:R-:W-:Y:S02]  /*5a60*/  @!P0 HADD2.F32 R30, -RZ, R136.H1_H1 ;  /* 0x30000088ff1e8230 */ /* 0x000fe40000004100 */
[--C-:B------:R-:W-:Y:S02]  /*5a70*/  @!P0 HADD2.F32 R28, -RZ, R137.reuse.H0_H0 ;  /* 0x20000089ff1c8230 */ /* 0x100fe40000004100 */
[----:B------:R-:W-:Y:S01]  /*5a80*/  @!P2 FADD.FTZ R32, -R32, -RZ ;  /* 0x800000ff2020a221 */ /* 0x000fe20000010100 */
[----:B------:R-:W-:Y:S02]  /*5a90*/  @!P0 HADD2.F32 R27, -RZ, R137.H1_H1 ;  /* 0x30000089ff1b8230 */ /* 0x000fe40000004100 */
[----:B------:R-:W-:Y:S01]  /*5aa0*/  @!P2 FADD.FTZ R30, -R30, -RZ ;  /* 0x800000ff1e1ea221 */ /* 0x000fe20000010100 */
[--C-:B------:R-:W-:Y:S02]  /*5ab0*/  @!P0 HADD2.F32 R26, -RZ, R138.reuse.H0_H0 ;  /* 0x2000008aff1a8230 */ /* 0x100fe40000004100 */
[----:B------:R-:W-:Y:S01]  /*5ac0*/  @!P0 FMUL.FTZ R0, R35, R32 ;  /* 0x0000002023008220 */ /* 0x000fe20000410000 */
[----:B------:R-:W-:Y:S02]  /*5ad0*/  @!P0 HADD2.F32 R25, -RZ, R138.H1_H1 ;  /* 0x3000008aff198230 */ /* 0x000fe40000004100 */
[----:B------:R-:W-:Y:S01]  /*5ae0*/  @!P0 FMUL.FTZ R2, R33, R30 ;  /* 0x0000001e21028220 */ /* 0x000fe20000410000 */
[--C-:B--2---:R-:W-:Y:S02]  /*5af0*/  @!P0 HADD2.F32 R34, -RZ, R48.reuse.H0_H0 ;  /* 0x20000030ff228230 */ /* 0x104fe40000004100 */
[----:B------:R-:W-:Y:S01]  /*5b00*/  @!P2 FADD.FTZ R28, -R28, -RZ ;  /* 0x800000ff1c1ca221 */ /* 0x000fe20000010100 */
[----:B------:R-:W-:Y:S02]  /*5b10*/  @!P0 HADD2.F32 R24, -RZ, R139.H0_H0 ;  /* 0x2000008bff188230 */ /* 0x000fe40000004100 */
[----:B------:R-:W-:Y:S01]  /*5b20*/  @!P2 FADD.FTZ R27, -R27, -RZ ;  /* 0x800000ff1b1ba221 */ /* 0x000fe20000010100 */
[--C-:B------:R-:W-:Y:S02]  /*5b30*/  @!P0 HADD2.F32 R44, -RZ, R49.reuse.H0_H0 ;  /* 0x20000031ff2c8230 */ /* 0x100fe40000004100 */
[----:B------:R-:W-:Y:S01]  /*5b40*/  @!P0 FFMA.FTZ R0, R41, R34, R0 ;  /* 0x0000002229008223 */ /* 0x000fe20000010000 */
[----:B------:R-:W-:Y:S01]  /*5b50*/  @!P0 HADD2.F32 R45, -RZ, R49.H1_H1 ;  /* 0x30000031ff2d8230 */ /* 0x000fe20000004100 */
[----:B------:R-:W-:Y:S01]  /*5b60*/  @!P0 MOV R49, R58 ;  /* 0x0000003a00318202 */ /* 0x000fe20000000f00 */
[----:B------:R-:W-:Y:S02]  /*5b70*/  @!P0 HADD2.F32 R16, -RZ, R139.H1_H1 ;  /* 0x3000008bff108230 */ /* 0x000fe40000004100 */
[----:B------:R-:W-:Y:S01]  /*5b80*/  @!P0 FMUL.FTZ R3, R31, R28 ;  /* 0x0000001c1f038220 */ /* 0x000fe20000410000 */
[----:B------:R-:W-:Y:S02]  /*5b90*/  @!P0 HADD2.F32 R40, -RZ, R48.H1_H1 ;  /* 0x30000030ff288230 */ /* 0x000fe40000004100 */
[----:B------:R-:W-:Y:S01]  /*5ba0*/  @!P2 FADD.FTZ R26, -R26, -RZ ;  /* 0x800000ff1a1aa221 */ /* 0x000fe20000010100 */
[--C-:B------:R-:W-:Y:S02]  /*5bb0*/  @!P0 HADD2.F32 R46, -RZ, R50.reuse.H0_H0 ;  /* 0x20000032ff2e8230 */ /* 0x100fe40000004100 */
[----:B------:R-:W-:Y:S01]  /*5bc0*/  @!P2 FADD.FTZ R25, -R25, -RZ ;  /* 0x800000ff1919a221 */ /* 0x000fe20000010100 */
[----:B------:R-:W-:Y:S02]  /*5bd0*/  @!P0 HADD2.F32 R47, -RZ, R50.H1_H1 ;  /* 0x30000032ff2f8230 */ /* 0x000fe40000004100 */
[----:B------:R-:W-:Y:S01]  /*5be0*/  @!P2 FADD.FTZ R24, -R24, -RZ ;  /* 0x800000ff1818a221 */ /* 0x000fe20000010100 */
[--C-:B------:R-:W-:Y:S02]  /*5bf0*/  @!P0 HADD2.F32 R48, -RZ, R51.reuse.H0_H0 ;  /* 0x20000033ff308230 */ /* 0x100fe40000004100 */
[----:B------:R-:W-:Y:S01]  /*5c00*/  @!P0 FFMA.FTZ R2, R43, R40, R2 ;  /* 0x000000282b028223 */ /* 0x000fe20000010002 */
[----:B------:R-:W-:Y:S01]  /*5c10*/  @!P0 HADD2.F32 R50, -RZ, R51.H1_H1 ;  /* 0x30000033ff328230 */ /* 0x000fe20000004100 */
[----:B------:R-:W-:Y:S01]  /*5c20*/  @!P0 MOV R51, R59 ;  /* 0x0000003b00338202 */ /* 0x000fe20000000f00 */
[----:B------:R-:W-:Y:S02]  /*5c30*/  @!P0 HADD2.F32 R41, -RZ, R54.H1_H1 ;  /* 0x30000036ff298230 */ /* 0x000fe40000004100 */
[----:B------:R-:W-:Y:S01]  /*5c40*/  @!P0 FMUL.FTZ R4, R20, R27 ;  /* 0x0000001b14048220 */ /* 0x000fe20000410000 */
[----:B------:R-:W-:Y:S01]  /*5c50*/  @!P0 F2FP.F16.F32.PACK_AB R134, R2, R0 ;  /* 0x000000000286823e */ /* 0x000fe200000000ff */
[--C-:B------:R-:W-:Y:S02]  /*5c60*/  @!P0 HADD2.F32 R34, -RZ, R49.reuse.H0_H0 ;  /* 0x20000031ff228230 */ /* 0x100fe40000004100 */
[----:B------:R-:W-:Y:S01]  /*5c70*/  @!P2 FADD.FTZ R16, -R16, -RZ ;  /* 0x800000ff1010a221 */ /* 0x000fe20000010100 */
[----:B------:R-:W-:Y:S01]  /*5c80*/  @!P0 FMUL.FTZ R5, R29, R26 ;  /* 0x0000001a1d058220 */ /* 0x000fe20000410000 */
[----:B------:R-:W-:Y:S01]  /*5c90*/  @!P0 MOV R56, R134 ;  /* 0x0000008600388202 */ /* 0x000fe20000000f00 */
[----:B------:R-:W-:Y:S02]  /*5ca0*/  @!P0 HADD2.F32 R43, -RZ, R49.H1_H1 ;  /* 0x30000031ff2b8230 */ /* 0x000fe40000004100 */
[----:B------:R-:W-:Y:S01]  /*5cb0*/  @!P0 FMUL.FTZ R6, R22, R25 ;  /* 0x0000001916068220 */ /* 0x000fe20000410000 */
[--C-:B------:R-:W-:Y:S02]  /*5cc0*/  @!P0 HADD2.F32 R40, -RZ, R51.reuse.H0_H0 ;  /* 0x20000033ff288230 */ /* 0x100fe40000004100 */
[----:B------:R-:W-:Y:S01]  /*5cd0*/  @!P0 FFMA.FTZ R3, R42, R44, R3 ;  /* 0x0000002c2a038223 */ /* 0x000fe20000010003 */
        /* <DEDUP_REMOVED lines=15> */
.L_x_681:
[----:B------:R-:W-:Y:S05]  /*5dd0*/  BSYNC.RECONVERGENT B0 ;  /* 0x0000000000007941 */ /* 0x000fea0003800200 */
.L_x_680:
[----:B------:R-:W-:Y:S04]  /*5de0*/  BSSY.RECONVERGENT B0, `(.L_x_682) ;  /* 0x0000060000007945 */ /* 0x000fe80003800200 */
[----:B------:R-:W-:Y:S05]  /*5df0*/  @P6 BRA `(.L_x_683) ;  /* 0x0000000400786947 */ /* 0x000fea0003800000 */
[----:B------:R-:W5:Y:S02]  /*5e00*/  LDC.64 R134, c[0x0][0x4a8] ;  /* 0x00012a00ff867b82 */ /* 0x000f640000000a00 */
[C---:B-----5:R-:W-:Y:S04]  /*5e10*/  LEA R36, P0, R134.reuse, R18, 0x7 ;  /* 0x0000001286247211 */ /* 0x060fe800078038ff */
[----:B------:R-:W-:Y:S02]  /*5e20*/  LEA.HI.X R37, R134, R19, R135, 0x7, P0 ;  /* 0x0000001386257211 */ /* 0x000fe400000f3c87 */
[----:B------:R-:W5:Y:S03]  /*5e30*/  LDC.64 R134, c[0x0][0x3b8] ;  /* 0x0000ee00ff867b82 */ /* 0x000f660000000a00 */
[----:B-1-34-:R-:W3:Y:S01]  /*5e40*/  LDG.E.128 R56, desc[UR6][R36.64] ;  /* 0x0000000624387981 */ /* 0x01aee2000c1e1d00 */
        /* <DEDUP_REMOVED lines=9> */
[----:B------:R-:W-:Y:S02]  /*5ee0*/  @!P0 SHF.L.U32 R135, R137, 0x1, RZ ;  /* 0x0000000189878819 */ /* 0x000fe400000006ff */
[----:B------:R-:W-:Y:S02]  /*5ef0*/  @!P0 IADD3.X R134, PT, PT, R95, R134, RZ, P2, !PT ;  /* 0x000000865f868210 */ /* 0x000fe400017fe4ff */
[----:B------:R-:W-:Y:S02]  /*5f00*/  @!P0 IADD3 R138, P2, PT, R135, R80, RZ ;  /* 0x00000050878a8210 */ /* 0x000fe40007f5e0ff */
[----:B------:R-:W-:Y:S04]  /*5f10*/  @!P0 SHF.L.U64.HI R134, R137, 0x1, R134 ;  /* 0x0000000189868819 */ /* 0x000fe80000010286 */
        /* <DEDUP_REMOVED lines=76> */
.L_x_683:
[----:B------:R-:W-:Y:S05]  /*63e0*/  BSYNC.RECONVERGENT B0 ;  /* 0x0000000000007941 */ /* 0x000fea0003800200 */
.L_x_682:
[----:B------:R-:W-:Y:S04]  /*63f0*/  BSSY.RECONVERGENT B0, `(.L_x_684) ;  /* 0x0000062000007945 */ /* 0x000fe80003800200 */
[----:B------:R-:W-:Y:S05]  /*6400*/  @P3 BRA `(.L_x_685) ;  /* 0x0000000400803947 */ /* 0x000fea0003800000 */
[----:B------:R-:W-:Y:S11]  /*6410*/  ISETP.GE.AND P0, PT, R148, R15, PT ;  /* 0x0000000f9400720c */ /* 0x000ff60003f06270 */
[----:B------:R-:W-:Y:S02]  /*6420*/  @!UPT UIADD3 URZ, UPT, UPT, URZ, URZ, URZ ;  /* 0x000000fffffff290 */ /* 0x000fe4000fffe0ff */
[----:B------:R-:W-:Y:S02]  /*6430*/  @!P0 SEL R137, R14, RZ, P1 ;  /* 0x000000ff0e898207 */ /* 0x000fe40000800000 */
[----:B------:R-:W-:Y:S02]  /*6440*/  @!P0 SEL R135, R127, RZ, P1 ;  /* 0x000000ff7f878207 */ /* 0x000fe40000800000 */
[----:B------:R-:W-:Y:S04]  /*6450*/  @!P0 IADD3 R137, P2, PT, R102, R137, RZ ;  /* 0x0000008966898210 */ /* 0x000fe80007f5e0ff */
[----:B------:R-:W-:Y:S02]  /*6460*/  @!P0 IADD3.X R134, PT, PT, R94, R135, RZ, P2, !PT ;  /* 0x000000875e868210 */ /* 0x000fe400017fe4ff */
[C---:B------:R-:W-:Y:S02]  /*6470*/  @!P0 SHF.L.U32 R135, R137.reuse, 0x1, RZ ;  /* 0x0000000189878819 */ /* 0x040fe400000006ff */
[----:B------:R-:W-:Y:S02]  /*6480*/  @!P0 SHF.L.U64.HI R134, R137, 0x1, R134 ;  /* 0x0000000189868819 */ /* 0x000fe40000010286 */
[C---:B------:R-:W-:Y:S04]  /*6490*/  @!P0 IADD3 R138, P2, PT, R135.reuse, R80, RZ ;  /* 0x00000050878a8210 */ /* 0x040fe80007f5e0ff */
[C---:B------:R-:W-:Y:S02]  /*64a0*/  @!P0 IADD3.X R139, PT, PT, R134.reuse, R81, RZ, P2, !PT ;  /* 0x00000051868b8210 */ /* 0x040fe400017fe4ff */
[----:B------:R-:W-:Y:S04]  /*64b0*/  @!P0 IADD3 R40, P2, PT, R135, R82, RZ ;  /* 0x0000005287288210 */ /* 0x000fe80007f5e0ff */
[----:B------:R-:W-:Y:S01]  /*64c0*/  @!P0 IADD3.X R41, PT, PT, R134, R83, RZ, P2, !PT ;  /* 0x0000005386298210 */ /* 0x000fe200017fe4ff */
[----:B------:R-:W5:Y:S01]  /*64d0*/  @!P0 LDG.E.128 R136, desc[UR6][R138.64] ;  /* 0x000000068a888981 */ /* 0x000f62000c1e1d00 */
[----:B------:R-:W2:Y:S01]  /*64e0*/  LDC.64 R134, c[0x0][0x4a8] ;  /* 0x00012a00ff867b82 */ /* 0x000ea20000000a00 */
[----:B------:R-:W-:Y:S02]  /*64f0*/  PLOP3.LUT P2, PT, PT, PT, PT, 0x80, 0x8 ;  /* 0x000000000008781c */ /* 0x000fe40003f4f070 */
[----:B------:R-:W-:Y:S04]  /*6500*/  @!P0 PLOP3.LUT P2, PT, P1, PT, PT, 0x80, 0x8 ;  /* 0x000000000008881c */ /* 0x000fe80000f4f070 */
[----:B------:R-:W5:Y:S01]  /*6510*/  @!P0 LDG.E.128 R48, desc[UR6][R40.64] ;  /* 0x0000000628308981 */ /* 0x000f62000c1e1d00 */
[----:B--2---:R-:W-:Y:S04]  /*6520*/  IMAD.WIDE.U32 R36, R134, 0xc0, R18 ;  /* 0x000000c086247825 */ /* 0x004fe800078e0012 */
[----:B------:R-:W-:Y:S05]  /*6530*/  IMAD R135, R135, 0xc0, RZ ;  /* 0x000000c087877824 */ /* 0x000fea00078e02ff */
[----:B------:R-:W-:Y:S03]  /*6540*/  IADD3 R37, PT, PT, R135, R37, RZ ;  /* 0x0000002587257210 */ /* 0x000fe60007ffe0ff */
[----:B------:R-:W-:Y:S02]  /*6550*/  @!P0 IMAD.WIDE R38, R17, 0x2, R36 ;  /* 0x0000000211268825 */ /* 0x000fe400078e0224 */
[----:B-1-34-:R-:W2:Y:S08]  /*6560*/  LDG.E.128 R56, desc[UR6][R36.64] ;  /* 0x0000000624387981 */ /* 0x01aeb0000c1e1d00 */
[----:B------:R-:W3:Y:S01]  /*6570*/  @!P0 LDG.E.128 R20, desc[UR6][R38.64] ;  /* 0x0000000626148981 */ /* 0x000ee2000c1e1d00 */
[--C-:B-----5:R-:W-:Y:S02]  /*6580*/  @!P0 HADD2.F32 R32, -RZ, R136.reuse.H0_H0 ;  /* 0x20000088ff208230 */ /* 0x120fe40000004100 */
[----:B------:R-:W-:Y:S02]  /*6590*/  @!P0 HADD2.F32 R30, -RZ, R136.H1_H1 ;  /* 0x30000088ff1e8230 */ /* 0x000fe40000004100 */
[--C-:B------:R-:W-:Y:S02]  /*65a0*/  @!P0 HADD2.F32 R28, -RZ, R137.reuse.H0_H0 ;  /* 0x20000089ff1c8230 */ /* 0x100fe40000004100 */
[----:B------:R-:W-:Y:S01]  /*65b0*/  @!P2 FADD.FTZ R32, -R32, -RZ ;  /* 0x800000ff2020a221 */ /* 0x000fe20000010100 */
[----:B------:R-:W-:Y:S02]  /*65c0*/  @!P0 HADD2.F32 R27, -RZ, R137.H1_H1 ;  /* 0x30000089ff1b8230 */ /* 0x000fe40000004100 */
[----:B------:R-:W-:Y:S01]  /*65d0*/  @!P2 FADD.FTZ R30, -R30, -RZ ;  /* 0x800000ff1e1ea221 */ /* 0x000fe20000010100 */
[----:B------:R-:W-:Y:S02]  /*65e0*/  @!P0 HADD2.F32 R40, -RZ, R48.H1_H1 ;  /* 0x30000030ff288230 */ /* 0x000fe40000004100 */
[----:B------:R-:W-:Y:S01]  /*65f0*/  @!P2 FADD.FTZ R28, -R28, -RZ ;  /* 0x800000ff1c1ca221 */ /* 0x000fe20000010100 */
[--C-:B------:R-:W-:Y:S02]  /*6600*/  @!P0 HADD2.F32 R44, -RZ, R49.reuse.H0_H0 ;  /* 0x20000031ff2c8230 */ /* 0x100fe40000004100 */
[----:B------:R-:W-:Y:S01]  /*6610*/  @!P2 FADD.FTZ R27, -R27, -RZ ;  /* 0x800000ff1b1ba221 */ /* 0x000fe20000010100 */
[----:B------:R-:W-:Y:S02]  /*6620*/  @!P0 HADD2.F32 R45, -RZ, R49.H1_H1 ;  /* 0x30000031ff2d8230 */ /* 0x000fe40000004100 */
[--C-:B------:R-:W-:Y:S02]  /*6630*/  @!P0 HADD2.F32 R26, -RZ, R138.reuse.H0_H0 ;  /* 0x2000008aff1a8230 */ /* 0x100fe40000004100 */
[----:B------:R-:W-:Y:S02]  /*6640*/  @!P0 HADD2.F32 R25, -RZ, R138.H1_H1 ;  /* 0x3000008aff198230 */ /* 0x000fe40000004100 */
[--C-:B------:R-:W-:Y:S02]  /*6650*/  @!P0 HADD2.F32 R24, -RZ, R139.reuse.H0_H0 ;  /* 0x2000008bff188230 */ /* 0x100fe40000004100 */
[----:B------:R-:W-:Y:S01]  /*6660*/  @!P2 FADD.FTZ R26, -R26, -RZ ;  /* 0x800000ff1a1aa221 */ /* 0x000fe20000010100 */
[----:B------:R-:W-:Y:S02]  /*6670*/  @!P0 HADD2.F32 R16, -RZ, R139.H1_H1 ;  /* 0x3000008bff108230 */ /* 0x000fe40000004100 */
[----:B------:R-:W-:Y:S01]  /*6680*/  @!P2 FADD.FTZ R25, -R25, -RZ ;  /* 0x800000ff1919a221 */ /* 0x000fe20000010100 */
[--C-:B------:R-:W-:Y:S02]  /*6690*/  @!P0 HADD2.F32 R46, -RZ, R50.reuse.H0_H0 ;  /* 0x20000032ff2e8230 */ /* 0x100fe40000004100 */
[----:B------:R-:W-:Y:S01]  /*66a0*/  @!P2 FADD.FTZ R24, -R24, -RZ ;  /* 0x800000ff1818a221 */ /* 0x000fe20000010100 */
[----:B------:R-:W-:Y:S02]  /*66b0*/  @!P0 HADD2.F32 R47, -RZ, R50.H1_H1 ;  /* 0x30000032ff2f8230 */ /* 0x000fe40000004100 */
[----:B------:R-:W-:Y:S01]  /*66c0*/  @!P2 FADD.FTZ R16, -R16, -RZ ;  /* 0x800000ff1010a221 */ /* 0x000fe20000010100 */
[----:B------:R-:W-:Y:S01]  /*66d0*/  @!P0 HADD2.F32 R50, -RZ, R51.H1_H1 ;  /* 0x30000033ff328230 */ /* 0x000fe20000004100 */
[----:B--2---:R-:W-:Y:S02]  /*66e0*/  @!P0 MOV R34, R56 ;  /* 0x0000003800228202 */ /* 0x004fe40000000f00 */
[----:B------:R-:W-:Y:S02]  /*66f0*/  @!P0 MOV R54, R57 ;  /* 0x0000003900368202 */ /* 0x000fe40000000f00 */
[----:B------:R-:W-:Y:S01]  /*6700*/  @!P0 MOV R49, R58 ;  /* 0x0000003a00318202 */ /* 0x000fe20000000f00 */
[--C-:B------:R-:W-:Y:S02]  /*6710*/  @!P0 HADD2.F32 R41, -RZ, R34.reuse.H0_H0 ;  /* 0x20000022ff298230 */ /* 0x100fe40000004100 */
[----:B------:R-:W-:Y:S02]  /*6720*/  @!P0 HADD2.F32 R43, -RZ, R34.H1_H1 ;  /* 0x30000022ff2b8230 */ /* 0x000fe40000004100 */
[--C-:B---3--:R-:W-:Y:S02]  /*6730*/  @!P0 HADD2.F32 R35, -RZ, R20.reuse.H0_H0 ;  /* 0x20000014ff238230 */ /* 0x108fe40000004100 */
[----:B------:R-:W-:Y:S02]  /*6740*/  @!P0 HADD2.F32 R33, -RZ, R20.H1_H1 ;  /* 0x30000014ff218230 */ /* 0x000fe40000004100 */
[----:B------:R-:W-:Y:S02]  /*6750*/  @!P0 HADD2.F32 R34, -RZ, R48.H0_H0 ;  /* 0x20000030ff228230 */ /* 0x000fe40000004100 */
[----:B------:R-:W-:Y:S01]  /*6760*/  @!P0 FMUL.FTZ R0, R35, R32 ;  /* 0x0000002023008220 */ /* 0x000fe20000410000 */
[--C-:B------:R-:W-:Y:S02]  /*6770*/  @!P0 HADD2.F32 R31, -RZ, R21.reuse.H0_H0 ;  /* 0x20000015ff1f8230 */ /* 0x100fe40000004100 */
[----:B------:R-:W-:Y:S01]  /*6780*/  @!P0 FMUL.FTZ R2, R33, R30 ;  /* 0x0000001e21028220 */ /* 0x000fe20000410000 */
[----:B------:R-:W-:Y:S02]  /*6790*/  @!P0 HADD2.F32 R20, -RZ, R21.H1_H1 ;  /* 0x30000015ff148230 */ /* 0x000fe40000004100 */
[----:B------:R-:W-:Y:S01]  /*67a0*/  @!P0 FFMA.FTZ R0, R41, R34, R0 ;  /* 0x0000002229008223 */ /* 0x000fe20000010000 */
[--C-:B------:R-:W-:Y:S02]  /*67b0*/  @!P0 HADD2.F32 R42, -RZ, R54.reuse.H0_H0 ;  /* 0x20000036ff2a8230 */ /* 0x100fe40000004100 */
[----:B------:R-:W-:Y:S01]  /*67c0*/  @!P0 FFMA.FTZ R2, R43, R40, R2 ;  /* 0x000000282b028223 */ /* 0x000fe20000010002 */
[----:B------:R-:W-:Y:S02]  /*67d0*/  @!P0 HADD2.F32 R41, -RZ, R54.H1_H1 ;  /* 0x30000036ff298230 */ /* 0x000fe40000004100 */
[----:B------:R-:W-:Y:S01]  /*67e0*/  @!P0 FMUL.FTZ R3, R31, R28 ;  /* 0x0000001c1f038220 */ /* 0x000fe20000410000 */
[--C-:B------:R-:W-:Y:S02]  /*67f0*/  @!P0 HADD2.F32 R29, -RZ, R22.reuse.H0_H0 ;  /* 0x20000016ff1d8230 */ /* 0x100fe40000004100 */
[----:B------:R-:W-:Y:S01]  /*6800*/  @!P0 FMUL.FTZ R4, R20, R27 ;  /* 0x0000001b14048220 */ /* 0x000fe20000410000 */
[----:B------:R-:W-:Y:S01]  /*6810*/  @!P0 HADD2.F32 R48, -RZ, R51.H0_H0 ;  /* 0x20000033ff308230 */ /* 0x000fe20000004100 */
[----:B------:R-:W-:Y:S01]  /*6820*/  @!P0 F2FP.F16.F32.PACK_AB R134, R2, R0 ;  /* 0x000000000286823e */ /* 0x000fe200000000ff */
[----:B------:R-:W-:Y:S01]  /*6830*/  @!P0 HADD2.F32 R22, -RZ, R22.H1_H1 ;  /* 0x30000016ff168230 */ /* 0x000fe20000004100 */
[----:B------:R-:W-:Y:S01]  /*6840*/  @!P0 MOV R51, R59 ;  /* 0x0000003b00338202 */ /* 0x000fe20000000f00 */
[--C-:B------:R-:W-:Y:S01]  /*6850*/  @!P0 HADD2.F32 R21, -RZ, R23.reuse.H0_H0 ;  /* 0x20000017ff158230 */ /* 0x100fe20000004100 */
[----:B------:R-:W-:Y:S01]  /*6860*/  @!P0 MOV R56, R134 ;  /* 0x0000008600388202 */ /* 0x000fe20000000f00 */
[----:B------:R-:W-:Y:S02]  /*6870*/  @!P0 HADD2.F32 R23, -RZ, R23.H1_H1 ;  /* 0x30000017ff178230 */ /* 0x000fe40000004100 */
[----:B------:R-:W-:Y:S01]  /*6880*/  @!P0 FFMA.FTZ R3, R42, R44, R3 ;  /* 0x0000002c2a038223 */ /* 0x000fe20000010003 */
[----:B------:R-:W-:Y:S01]  /*6890*/  @!P0 FFMA.FTZ R4, R41, R45, R4 ;  /* 0x0000002d29048223 */ /* 0x000fe20000010004 */
[--C-:B------:R-:W-:Y:S02]  /*68a0*/  @!P0 HADD2.F32 R34, -RZ, R49.reuse.H0_H0 ;  /* 0x20000031ff228230 */ /* 0x100fe40000004100 */
[----:B------:R-:W-:Y:S01]  /*68b0*/  @!P0 FMUL.FTZ R5, R29, R26 ;  /* 0x0000001a1d058220 */ /* 0x000fe20000410000 */
[----:B------:R-:W-:Y:S02]  /*68c0*/  @!P0 HADD2.F32 R43, -RZ, R49.H1_H1 ;  /* 0x30000031ff2b8230 */ /* 0x000fe40000004100 */
[----:B------:R-:W-:Y:S01]  /*68d0*/  @!P0 FMUL.FTZ R6, R22, R25 ;  /* 0x0000001916068220 */ /* 0x000fe20000410000 */
[----:B------:R-:W-:Y:S01]  /*68e0*/  @!P0 F2FP.F16.F32.PACK_AB R135, R4, R3 ;  /* 0x000000030487823e */ /* 0x000fe200000000ff */
[----:B------:R-:W-:Y:S01]  /*68f0*/  @!P0 FFMA.FTZ R5, R34, R46, R5 ;  /* 0x0000002e22058223 */ /* 0x000fe20000010005 */
[--C-:B------:R-:W-:Y:S02]  /*6900*/  @!P0 HADD2.F32 R40, -RZ, R51.reuse.H0_H0 ;  /* 0x20000033ff288230 */ /* 0x100fe40000004100 */
[----:B------:R-:W-:Y:S01]  /*6910*/  @!P0 FFMA.FTZ R6, R43, R47, R6 ;  /* 0x0000002f2b068223 */ /* 0x000fe20000010006 */
[----:B------:R-:W-:Y:S01]  /*6920*/  @!P0 MOV R57, R135 ;  /* 0x0000008700398202 */ /* 0x000fe20000000f00 */
[----:B------:R-:W-:Y:S01]  /*6930*/  @!P0 FMUL.FTZ R7, R21, R24 ;  /* 0x0000001815078220 */ /* 0x000fe20000410000 */
[----:B------:R-:W1:Y:S01]  /*6940*/  LDC.64 R134, c[0x0][0x3b8] ;  /* 0x0000ee00ff867b82 */ /* 0x000e620000000a00 */
[----:B------:R-:W-:Y:S01]  /*6950*/  @!P0 HADD2.F32 R49, -RZ, R51.H1_H1 ;  /* 0x30000033ff318230 */ /* 0x000fe20000004100 */
[----:B------:R-:W-:Y:S01]  /*6960*/  @!P0 F2FP.F16.F32.PACK_AB R136, R6, R5 ;  /* 0x000000050688823e */ /* 0x000fe200000000ff */
[----:B------:R-:W-:Y:S01]  /*6970*/  @!P0 FMUL.FTZ R8, R23, R16 ;  /* 0x0000001017088220 */ /* 0x000fe20000410000 */
[----:B------:R-:W-:Y:S02]  /*6980*/  @!P0 FFMA.FTZ R7, R40, R48, R7 ;  /* 0x0000003028078223 */ /* 0x000fe40000010007 */
[----:B------:R-:W-:Y:S01]  /*6990*/  @!P0 MOV R58, R136 ;  /* 0x00000088003a8202 */ /* 0x000fe20000000f00 */
[----:B------:R-:W-:Y:S05]  /*69a0*/  @!P0 FFMA.FTZ R8, R49, R50, R8 ;  /* 0x0000003231088223 */ /* 0x000fea0000010008 */
[----:B------:R-:W-:Y:S04]  /*69b0*/  @!P0 F2FP.F16.F32.PACK_AB R137, R8, R7 ;  /* 0x000000070889823e */ /* 0x000fe800000000ff */
[----:B------:R-:W-:Y:S01]  /*69c0*/  @!P0 MOV R59, R137 ;  /* 0x00000089003b8202 */ /* 0x000fe20000000f00 */
[----:B-1----:R-:W-:Y:S04]  /*69d0*/  IMAD.WIDE.U32 R136, R134, 0xc0, R132 ;  /* 0x000000c086887825 */ /* 0x002fe800078e0084 */
[----:B------:R-:W-:Y:S05]  /*69e0*/  IMAD R135, R135, 0xc0, RZ ;  /* 0x000000c087877824 */ /* 0x000fea00078e02ff */
[----:B------:R-:W-:Y:S05]  /*69f0*/  IADD3 R137, PT, PT, R135, R137, RZ ;  /* 0x0000008987897210 */ /* 0x000fea0007ffe0ff */
[----:B------:R1:W-:Y:S02]  /*6a00*/  STG.E.128 desc[UR6][R136.64], R56 ;  /* 0x0000003888007986 */ /* 0x0003e4000c101d06 */
.L_x_685:
[----:B------:R-:W-:Y:S05]  /*6a10*/  BSYNC.RECONVERGENT B0 ;  /* 0x0000000000007941 */ /* 0x000fea0003800200 */
.L_x_684:
[----:B------:R-:W-:Y:S01]  /*6a20*/  ISETP.NE.AND P0, PT, R123, RZ, PT ;  /* 0x000000ff7b00720c */ /* 0x000fe20003f05270 */
[----:B------:R-:W-:Y:S11]  /*6a30*/  BSSY.RECONVERGENT B0, `(.L_x_686) ;  /* 0x0000061000007945 */ /* 0x000ff60003800200 */
[----:B------:R-:W-:Y:S01]  /*6a40*/  @!UPT UIADD3 URZ, UPT, UPT, URZ, URZ, URZ ;  /* 0x000000fffffff290 */ /* 0x000fe2000fffe0ff */
[----:B------:R-:W-:Y:S05]  /*6a50*/  @P0 BRA `(.L_x_687) ;  /* 0x0000000400780947 */ /* 0x000fea0003800000 */
[----:B-1----:R-:W1:Y:S08]  /*6a60*/  LDC.64 R136, c[0x0][0x4a8] ;  /* 0x00012a00ff887b82 */ /* 0x002e700000000a00 */
[----:B------:R-:W5:Y:S01]  /*6a70*/  LDC.64 R134, c[0x0][0x3b8] ;  /* 0x0000ee00ff867b82 */ /* 0x000f620000000a00 */
[C---:B-1----:R-:W-:Y:S04]  /*6a80*/  LEA R36, P0, R136.reuse, R18, 0x8 ;  /* 0x0000001288247211 */ /* 0x042fe800078040ff */
[----:B------:R-:W-:Y:S02]  /*6a90*/  LEA.HI.X R37, R136, R19, R137, 0x8, P0 ;  /* 0x0000001388257211 */ /* 0x000fe400000f4489 */
[C---:B-----5:R-:W-:Y:S03]  /*6aa0*/  LEA R140, P0, R134.reuse, R132, 0x8 ;  /* 0x00000084868c7211 */ /* 0x060fe600078040ff */
[----:B---34-:R-:W3:Y:S01]  /*6ab0*/  LDG.E.128 R56, desc[UR6][R36.64] ;  /* 0x0000000624387981 */ /* 0x018ee2000c1e1d00 */
        /* <DEDUP_REMOVED lines=88> */
.L_x_687:
[----:B------:R-:W-:Y:S05]  /*7040*/  BSYNC.RECONVERGENT B0 ;  /* 0x0000000000007941 */ /* 0x000fea0003800200 */
.L_x_686:
[----:B------:R-:W-:Y:S04]  /*7050*/  BSSY.RECONVERGENT B0, `(.L_x_688) ;  /* 0x0000062000007945 */ /* 0x000fe80003800200 */
[----:B------:R-:W-:Y:S05]  /*7060*/  @P4 BRA `(.L_x_689) ;  /* 0x0000000400804947 */ /* 0x000fea0003800000 */
[----:B-1-34-:R-:W1:Y:S01]  /*7070*/  LDC.64 R56, c[0x0][0x4a8] ;  /* 0x00012a00ff387b82 */ /* 0x01ae620000000a00 */
[----:B------:R-:W-:Y:S11]  /*7080*/  ISETP.GE.AND P0, PT, R148, R15, PT ;  /* 0x0000000f9400720c */ /* 0x000ff60003f06270 */
[----:B------:R-:W-:Y:S02]  /*7090*/  @!UPT UIADD3 URZ, UPT, UPT, URZ, URZ, URZ ;  /* 0x000000fffffff290 */ /* 0x000fe4000fffe0ff */
[----:B------:R-:W-:Y:S01]  /*70a0*/  @!P0 SEL R59, R127, RZ, P1 ;  /* 0x000000ff7f3b8207 */ /* 0x000fe20000800000 */
[----:B-1----:R-:W-:Y:S01]  /*70b0*/  IMAD.WIDE.U32 R32, R56, 0x140, R18 ;  /* 0x0000014038207825 */ /* 0x002fe200078e0012 */
[----:B------:R-:W-:Y:S03]  /*70c0*/  @!P0 SEL R56, R14, RZ, P1 ;  /* 0x000000ff0e388207 */ /* 0x000fe60000800000 */
[----:B------:R-:W-:Y:S05]  /*70d0*/  IMAD R57, R57, 0x140, RZ ;  /* 0x0000014039397824 */ /* 0x000fea00078e02ff */
[----:B------:R-:W-:Y:S02]  /*70e0*/  IADD3 R33, PT, PT, R57, R33, RZ ;  /* 0x0000002139217210 */ /* 0x000fe40007ffe0ff */
[----:B------:R-:W-:Y:S01]  /*70f0*/  @!P0 IADD3 R57, P2, PT, R107, R56, RZ ;  /* 0x000000386b398210 */ /* 0x000fe20007f5e0ff */
[----:B------:R-:W-:Y:S03]  /*7100*/  @!P0 IMAD.WIDE R20, R17, 0x2, R32 ;  /* 0x0000000211148825 */ /* 0x000fe600078e0220 */
[----:B------:R-:W-:Y:S01]  /*7110*/  @!P0 IADD3.X R134, PT, PT, R92, R59, RZ, P2, !PT ;  /* 0x0000003b5c868210 */ /* 0x000fe200017fe4ff */
[----:B------:R-:W3:Y:S01]  /*7120*/  LDG.E.128 R48, desc[UR6][R32.64] ;  /* 0x0000000620307981 */ /* 0x000ee2000c1e1d00 */
[C---:B------:R-:W-:Y:S02]  /*7130*/  @!P0 SHF.L.U32 R123, R57.reuse, 0x1, RZ ;  /* 0x00000001397b8819 */ /* 0x040fe400000006ff */
[----:B------:R-:W-:Y:S02]  /*7140*/  @!P0 SHF.L.U64.HI R134, R57, 0x1, R134 ;  /* 0x0000000139868819 */ /* 0x000fe40000010286 */
[C---:B------:R-:W-:Y:S03]  /*7150*/  @!P0 IADD3 R136, P2, PT, R123.reuse, R80, RZ ;  /* 0x000000507b888210 */ /* 0x040fe60007f5e0ff */
[----:B------:R-:W4:Y:S01]  /*7160*/  @!P0 LDG.E.128 R20, desc[UR6][R20.64] ;  /* 0x0000000614148981 */ /* 0x000f22000c1e1d00 */
[C---:B------:R-:W-:Y:S02]  /*7170*/  @!P0 IADD3.X R137, PT, PT, R134.reuse, R81, RZ, P2, !PT ;  /* 0x0000005186898210 */ /* 0x040fe400017fe4ff */
[----:B------:R-:W-:Y:S04]  /*7180*/  @!P0 IADD3 R36, P2, PT, R123, R82, RZ ;  /* 0x000000527b248210 */ /* 0x000fe80007f5e0ff */
[----:B------:R-:W-:Y:S01]  /*7190*/  @!P0 IADD3.X R37, PT, PT, R134, R83, RZ, P2, !PT ;  /* 0x0000005386258210 */ /* 0x000fe200017fe4ff */
[----:B------:R-:W5:Y:S01]  /*71a0*/  @!P0 LDG.E.128 R56, desc[UR6][R136.64] ;  /* 0x0000000688388981 */ /* 0x000f62000c1e1d00 */
[----:B------:R-:W-:Y:S02]  /*71b0*/  PLOP3.LUT P2, PT, PT, PT, PT, 0x80, 0x8 ;  /* 0x000000000008781c */ /* 0x000fe40003f4f070 */
[----:B------:R-:W-:Y:S05]  /*71c0*/  @!P0 PLOP3.LUT P2, PT, P1, PT, PT, 0x80, 0x8 ;  /* 0x000000000008881c */ /* 0x000fea0000f4f070 */
[----:B------:R1:W2:Y:S01]  /*71d0*/  @!P0 LDG.E.128 R44, desc[UR6][R36.64] ;  /* 0x00000006242c8981 */ /* 0x0002a2000c1e1d00 */
[----:B---3--:R-:W-:Y:S02]  /*71e0*/  @!P0 MOV R34, R48 ;  /* 0x0000003000228202 */ /* 0x008fe40000000f00 */
[----:B------:R-:W-:Y:S03]  /*71f0*/  @!P0 MOV R54, R49 ;  /* 0x0000003100368202 */ /* 0x000fe60000000f00 */
[--C-:B-1----:R-:W-:Y:S02]  /*7200*/  @!P0 HADD2.F32 R37, -RZ, R34.reuse.H0_H0 ;  /* 0x20000022ff258230 */ /* 0x102fe40000004100 */
[----:B------:R-:W-:Y:S02]  /*7210*/  @!P0 HADD2.F32 R39, -RZ, R34.H1_H1 ;  /* 0x30000022ff278230 */ /* 0x000fe40000004100 */
[--C-:B----4-:R-:W-:Y:S02]  /*7220*/  @!P0 HADD2.F32 R30, -RZ, R20.reuse.H0_H0 ;  /* 0x20000014ff1e8230 */ /* 0x110fe40000004100 */
        /* <DEDUP_REMOVED lines=9> */
[----:B--2---:R-:W-:Y:S01]  /*72c0*/  @!P0 HADD2.F32 R34, -RZ, R44.H0_H0 ;  /* 0x2000002cff228230 */ /* 0x004fe20000004100 */
[----:B------:R-:W1:Y:S01]  /*72d0*/  LDC.64 R56, c[0x0][0x3b8] ;  /* 0x0000ee00ff387b82 */ /* 0x000e620000000a00 */
[--C-:B------:R-:W-:Y:S02]  /*72e0*/  @!P0 HADD2.F32 R29, -RZ, R58.reuse.H0_H0 ;  /* 0x2000003aff1d8230 */ /* 0x100fe40000004100 */
[----:B------:R-:W-:Y:S01]  /*72f0*/  @!P0 FMUL.FTZ R0, R30, R35 ;  /* 0x000000231e008220 */ /* 0x000fe20000410000 */
[----:B------:R-:W-:Y:S02]  /*7300*/  @!P0 HADD2.F32 R25, -RZ, R58.H1_H1 ;  /* 0x3000003aff198230 */ /* 0x000fe40000004100 */
[----:B------:R-:W-:Y:S01]  /*7310*/  @!P2 FADD.FTZ R32, -R32, -RZ ;  /* 0x800000ff2020a221 */ /* 0x000fe20000010100 */
[--C-:B------:R-:W-:Y:S02]  /*7320*/  @!P0 HADD2.F32 R21, -RZ, R59.reuse.H0_H0 ;  /* 0x2000003bff158230 */ /* 0x100fe40000004100 */
[----:B------:R-:W-:Y:S01]  /*7330*/  @!P0 FFMA.FTZ R0, R37, R34, R0 ;  /* 0x0000002225008223 */ /* 0x000fe20000010000 */
[----:B------:R-:W-:Y:S02]  /*7340*/  @!P0 HADD2.F32 R36, -RZ, R44.H1_H1 ;  /* 0x3000002cff248230 */ /* 0x000fe40000004100 */
[----:B------:R-:W-:Y:S01]  /*7350*/  @!P0 FMUL.FTZ R2, R28, R33 ;  /* 0x000000211c028220 */ /* 0x000fe20000410000 */
[--C-:B------:R-:W-:Y:S02]  /*7360*/  @!P0 HADD2.F32 R41, -RZ, R46.reuse.H0_H0 ;  /* 0x2000002eff298230 */ /* 0x100fe40000004100 */
[----:B------:R-:W-:Y:S01]  /*7370*/  @!P0 FMUL.FTZ R3, R27, R32 ;  /* 0x000000201b038220 */ /* 0x000fe20000410000 */
[----:B------:R-:W-:Y:S02]  /*7380*/  @!P0 HADD2.F32 R42, -RZ, R46.H1_H1 ;  /* 0x3000002eff2a8230 */ /* 0x000fe40000004100 */
[----:B------:R-:W-:Y:S01]  /*7390*/  @!P2 FADD.FTZ R31, -R31, -RZ ;  /* 0x800000ff1f1fa221 */ /* 0x000fe20000010100 */
[----:B------:R-:W-:Y:S01]  /*73a0*/  @!P0 HADD2.F32 R16, -RZ, R59.H1_H1 ;  /* 0x3000003bff108230 */ /* 0x000fe20000004100 */
[----:B------:R-:W-:Y:S01]  /*73b0*/  @!P0 MOV R46, R50 ;  /* 0x00000032002e8202 */ /* 0x000fe20000000f00 */
[----:B------:R-:W-:Y:S02]  /*73c0*/  @!P0 HADD2.F32 R24, -RZ, R22.H0_H0 ;  /* 0x20000016ff188230 */ /* 0x000fe40000004100 */
[----:B------:R-:W-:Y:S01]  /*73d0*/  @!P0 FFMA.FTZ R2, R39, R36, R2 ;  /* 0x0000002427028223 */ /* 0x000fe20000010002 */
[--C-:B------:R-:W-:Y:S02]  /*73e0*/  @!P0 HADD2.F32 R38, -RZ, R45.reuse.H0_H0 ;  /* 0x2000002dff268230 */ /* 0x100fe40000004100 */
[----:B------:R-:W-:Y:S01]  /*73f0*/  @!P0 FMUL.FTZ R4, R26, R31 ;  /* 0x0000001f1a048220 */ /* 0x000fe20000410000 */
[----:B------:R-:W-:Y:S01]  /*7400*/  @!P0 HADD2.F32 R40, -RZ, R45.H1_H1 ;  /* 0x3000002dff288230 */ /* 0x000fe20000004100 */
[----:B------:R-:W-:Y:S01]  /*7410*/  @!P0 MOV R45, R51 ;  /* 0x00000033002d8202 */ /* 0x000fe20000000f00 */
[----:B------:R-:W-:Y:S02]  /*7420*/  @!P0 HADD2.F32 R34, -RZ, R54.H0_H0 ;  /* 0x20000036ff228230 */ /* 0x000fe40000004100 */
[----:B------:R-:W-:Y:S01]  /*7430*/  @!P2 FADD.FTZ R29, -R29, -RZ ;  /* 0x800000ff1d1da221 */ /* 0x000fe20000010100 */
[----:B------:R-:W-:Y:S02]  /*7440*/  @!P0 HADD2.F32 R22, -RZ, R22.H1_H1 ;  /* 0x30000016ff168230 */ /* 0x000fe40000004100 */
[----:B------:R-:W-:Y:S01]  /*7450*/  @!P2 FADD.FTZ R25, -R25, -RZ ;  /* 0x800000ff1919a221 */ /* 0x000fe20000010100 */
[----:B------:R-:W-:Y:S02]  /*7460*/  @!P0 HADD2.F32 R37, -RZ, R54.H1_H1 ;  /* 0x30000036ff258230 */ /* 0x000fe40000004100 */
[----:B------:R-:W-:Y:S01]  /*7470*/  @!P0 FFMA.FTZ R3, R34, R38, R3 ;  /* 0x0000002622038223 */ /* 0x000fe20000010003 */
[--C-:B------:R-:W-:Y:S02]  /*7480*/  @!P0 HADD2.F32 R20, -RZ, R23.reuse.H0_H0 ;  /* 0x20000017ff148230 */ /* 0x100fe40000004100 */
[----:B------:R-:W-:Y:S01]  /*7490*/  @!P0 FMUL.FTZ R5, R24, R29 ;  /* 0x0000001d18058220 */ /* 0x000fe20000410000 */
[----:B------:R-:W-:Y:S02]  /*74a0*/  @!P0 HADD2.F32 R23, -RZ, R23.H1_H1 ;  /* 0x30000017ff178230 */ /* 0x000fe40000004100 */
[----:B------:R-:W-:Y:S01]  /*74b0*/  @!P2 FADD.FTZ R21, -R21, -RZ ;  /* 0x800000ff1515a221 */ /* 0x000fe20000010100 */
[--C-:B------:R-:W-:Y:S02]  /*74c0*/  @!P0 HADD2.F32 R36, -RZ, R46.reuse.H0_H0 ;  /* 0x2000002eff248230 */ /* 0x100fe40000004100 */
[----:B------:R-:W-:Y:S01]  /*74d0*/  @!P2 FADD.FTZ R16, -R16, -RZ ;  /* 0x800000ff1010a221 */ /* 0x000fe20000010100 */
[----:B------:R-:W-:Y:S02]  /*74e0*/  @!P0 HADD2.F32 R39, -RZ, R46.H1_H1 ;  /* 0x3000002eff278230 */ /* 0x000fe40000004100 */
[----:B------:R-:W-:Y:S01]  /*74f0*/  @!P0 FFMA.FTZ R4, R37, R40, R4 ;  /* 0x0000002825048223 */ /* 0x000fe20000010004 */
[----:B------:R-:W-:Y:S01]  /*7500*/  @!P0 FMUL.FTZ R6, R22, R25 ;  /* 0x0000001916068220 */ /* 0x000fe20000410000 */
[----:B------:R-:W-:Y:S02]  /*7510*/  @!P0 HADD2.F32 R43, -RZ, R47.H0_H0 ;  /* 0x2000002fff2b8230 */ /* 0x000fe40000004100 */
[----:B------:R-:W-:Y:S01]  /*7520*/  @!P0 FMUL.FTZ R7, R20, R21 ;  /* 0x0000001514078220 */ /* 0x000fe20000410000 */
[----:B------:R-:W-:Y:S01]  /*7530*/  @!P0 HADD2.F32 R34, -RZ, R45.H0_H0 ;  /* 0x2000002dff228230 */ /* 0x000fe20000004100 */
[----:B------:R-:W-:Y:S01]  /*7540*/  @!P0 F2FP.F16.F32.PACK_AB R59, R4, R3 ;  /* 0x00000003043b823e */ /* 0x000fe200000000ff */
[----:B------:R-:W-:Y:S02]  /*7550*/  @!P0 HADD2.F32 R44, -RZ, R47.H1_H1 ;  /* 0x3000002fff2c8230 */ /* 0x000fe40000004100 */
[----:B------:R-:W-:Y:S01]  /*7560*/  @!P0 FMUL.FTZ R8, R23, R16 ;  /* 0x0000001017088220 */ /* 0x000fe20000410000 */
[----:B------:R-:W-:Y:S01]  /*7570*/  @!P0 HADD2.F32 R37, -RZ, R45.H1_H1 ;  /* 0x3000002dff258230 */ /* 0x000fe20000004100 */
[----:B------:R-:W-:Y:S01]  /*7580*/  @!P0 MOV R49, R59 ;  /* 0x0000003b00318202 */ /* 0x000fe20000000f00 */
[----:B------:R-:W-:Y:S01]  /*7590*/  @!P0 FFMA.FTZ R5, R36, R41, R5 ;  /* 0x0000002924058223 */ /* 0x000fe20000010005 */
[----:B------:R-:W-:Y:S01]  /*75a0*/  @!P0 FFMA.FTZ R6, R39, R42, R6 ;  /* 0x0000002a27068223 */ /* 0x000fe20000010006 */
[----:B-1----:R-:W-:Y:S01]  /*75b0*/  IMAD.WIDE.U32 R134, R56, 0x140, R132 ;  /* 0x0000014038867825 */ /* 0x002fe200078e0084 */
[----:B------:R-:W-:Y:S03]  /*75c0*/  @!P0 F2FP.F16.F32.PACK_AB R56, R2, R0 ;  /* 0x000000000238823e */ /* 0x000fe600000000ff */
[----:B------:R-:W-:Y:S01]  /*75d0*/  @!P0 FFMA.FTZ R7, R34, R43, R7 ;  /* 0x0000002b22078223 */ /* 0x000fe20000010007 */
[----:B------:R-:W-:Y:S01]  /*75e0*/  @!P0 F2FP.F16.F32.PACK_AB R58, R6, R5 ;  /* 0x00000005063a823e */ /* 0x000fe200000000ff */
[----:B------:R-:W-:Y:S01]  /*75f0*/  IMAD R57, R57, 0x140, RZ ;  /* 0x0000014039397824 */ /* 0x000fe200078e02ff */
[----:B------:R-:W-:Y:S01]  /*7600*/  @!P0 MOV R48, R56 ;  /* 0x0000003800308202 */ /* 0x000fe20000000f00 */
[----:B------:R-:W-:Y:S01]  /*7610*/  @!P0 FFMA.FTZ R8, R37, R44, R8 ;  /* 0x0000002c25088223 */ /* 0x000fe20000010008 */
[----:B------:R-:W-:Y:S02]  /*7620*/  @!P0 MOV R50, R58 ;  /* 0x0000003a00328202 */ /* 0x000fe40000000f00 */
[----:B------:R-:W-:Y:S02]  /*7630*/  IADD3 R135, PT, PT, R57, R135, RZ ;  /* 0x0000008739877210 */ /* 0x000fe40007ffe0ff */
[----:B------:R-:W-:Y:S04]  /*7640*/  @!P0 F2FP.F16.F32.PACK_AB R57, R8, R7 ;  /* 0x000000070839823e */ /* 0x000fe800000000ff */
[----:B------:R-:W-:Y:S05]  /*7650*/  @!P0 MOV R51, R57 ;  /* 0x0000003900338202 */ /* 0x000fea0000000f00 */
[----:B------:R1:W-:Y:S02]  /*7660*/  STG.E.128 desc[UR6][R134.64], R48 ;  /* 0x0000003086007986 */ /* 0x0003e4000c101d06 */
.L_x_689:
[----:B------:R-:W-:Y:S05]  /*7670*/  BSYNC.RECONVERGENT B0 ;  /* 0x0000000000007941 */ /* 0x000fea0003800200 */
.L_x_688:
[----:B------:R-:W-:Y:S01]  /*7680*/  ISETP.NE.AND P0, PT, R125, RZ, PT ;  /* 0x000000ff7d00720c */ /* 0x000fe20003f05270 */
[----:B------:R-:W-:Y:S11]  /*7690*/  BSSY.RECONVERGENT B0, `(.L_x_690) ;  /* 0x0000063000007945 */ /* 0x000ff60003800200 */
[----:B------:R-:W-:Y:S01]  /*76a0*/  @!UPT UIADD3 URZ, UPT, UPT, URZ, URZ, URZ ;  /* 0x000000fffffff290 */ /* 0x000fe2000fffe0ff */
[----:B------:R-:W-:Y:S05]  /*76b0*/  @P0 BRA `(.L_x_691) ;  /* 0x0000000400800947 */ /* 0x000fea0003800000 */
[----:B-1----:R-:W1:Y:S01]  /*76c0*/  LDC.64 R50, c[0x0][0x4a8] ;  /* 0x00012a00ff327b82 */ /* 0x002e620000000a00 */
[----:B------:R-:W-:Y:S11]  /*76d0*/  ISETP.GE.AND P0, PT, R148, R15, PT ;  /* 0x0000000f9400720c */ /* 0x000ff60003f06270 */
[----:B------:R-:W-:Y:S02]  /*76e0*/  @!UPT UIADD3 URZ, UPT, UPT, URZ, URZ, URZ ;  /* 0x000000fffffff290 */ /* 0x000fe4000fffe0ff */
[----:B------:R-:W-:Y:S01]  /*76f0*/  @!P0 SEL R127, R127, RZ, P1 ;  /* 0x000000ff7f7f8207 */ /* 0x000fe20000800000 */
[----:B-1----:R-:W-:Y:S01]  /*7700*/  IMAD R49, R51, 0x180, RZ ;  /* 0x0000018033317824 */ /* 0x002fe200078e02ff */
[----:B------:R-:W-:Y:S01]  /*7710*/  @!P0 SEL R51, R14, RZ, P1 ;  /* 0x000000ff0e338207 */ /* 0x000fe20000800000 */
[----:B------:R-:W-:Y:S03]  /*7720*/  IMAD.WIDE.U32 R18, R50, 0x180, R18 ;  /* 0x0000018032127825 */ /* 0x000fe600078e0012 */
[----:B------:R-:W-:Y:S02]  /*7730*/  @!P0 IADD3 R51, P2, PT, R106, R51, RZ ;  /* 0x000000336a338210 */ /* 0x000fe40007f5e0ff */
[----:B------:R-:W-:Y:S02]  /*7740*/  IADD3 R19, PT, PT, R49, R19, RZ ;  /* 0x0000001331137210 */ /* 0x000fe40007ffe0ff */
[----:B------:R-:W-:Y:S02]  /*7750*/  @!P0 SHF.L.U32 R49, R51, 0x1, RZ ;  /* 0x0000000133318819 */ /* 0x000fe400000006ff */
[----:B------:R-:W-:Y:S01]  /*7760*/  @!P0 IADD3.X R50, PT, PT, R90, R127, RZ, P2, !PT ;  /* 0x0000007f5a328210 */ /* 0x000fe200017fe4ff */
[----:B------:R-:W-:Y:S01]  /*7770*/  @!P0 IMAD.WIDE R20, R17, 0x2, R18 ;  /* 0x0000000211148825 */ /* 0x000fe200078e0212 */
[----:B---34-:R-:W-:Y:S01]  /*7780*/  @!P0 IADD3 R56, P2, PT, R49, R80, RZ ;  /* 0x0000005031388210 */ /* 0x018fe20007f5e0ff */
[----:B------:R-:W3:Y:S01]  /*7790*/  LDG.E.128 R44, desc[UR6][R18.64] ;  /* 0x00000006122c7981 */ /* 0x000ee2000c1e1d00 */
[----:B------:R-:W-:Y:S04]  /*77a0*/  @!P0 SHF.L.U64.HI R50, R51, 0x1, R50 ;  /* 0x0000000133328819 */ /* 0x000fe80000010232 */
[C---:B------:R-:W-:Y:S02]  /*77b0*/  @!P0 IADD3.X R57, PT, PT, R50.reuse, R81, RZ, P2, !PT ;  /* 0x0000005132398210 */ /* 0x040fe400017fe4ff */
[----:B------:R-:W-:Y:S01]  /*77c0*/  @!P0 IADD3 R32, P2, PT, R49, R82, RZ ;  /* 0x0000005231208210 */ /* 0x000fe20007f5e0ff */
[----:B------:R-:W4:Y:S03]  /*77d0*/  @!P0 LDG.E.128 R20, desc[UR6][R20.64] ;  /* 0x0000000614148981 */ /* 0x000f26000c1e1d00 */
[----:B------:R-:W-:Y:S02]  /*77e0*/  @!P0 IADD3.X R33, PT, PT, R50, R83, RZ, P2, !PT ;  /* 0x0000005332218210 */ /* 0x000fe400017fe4ff */
[----:B------:R-:W-:Y:S01]  /*77f0*/  PLOP3.LUT P2, PT, PT, PT, PT, 0x80, 0x8 ;  /* 0x000000000008781c */ /* 0x000fe20003f4f070 */
[----:B------:R-:W1:Y:S01]  /*7800*/  LDC.64 R50, c[0x0][0x3b8] ;  /* 0x0000ee00ff327b82 */ /* 0x000e620000000a00 */
[----:B------:R-:W-:Y:S01]  /*7810*/  @!P0 PLOP3.LUT P2, PT, P1, PT, PT, 0x80, 0x8 ;  /* 0x000000000008881c */ /* 0x000fe20000f4f070 */
[----:B------:R-:W5:Y:S08]  /*7820*/  @!P0 LDG.E.128 R56, desc[UR6][R56.64] ;  /* 0x0000000638388981 */ /* 0x000f70000c1e1d00 */
[----:B------:R3:W2:Y:S01]  /*7830*/  @!P0 LDG.E.128 R40, desc[UR6][R32.64] ;  /* 0x0000000620288981 */ /* 0x0006a2000c1e1d00 */
[----:B-1----:R-:W-:Y:S02]  /*7840*/  IMAD R51, R51, 0x180, RZ ;  /* 0x0000018033337824 */ /* 0x002fe400078e02ff */
[----:B------:R-:W-:Y:S05]  /*7850*/  IMAD.WIDE.U32 R132, R50, 0x180, R132 ;  /* 0x0000018032847825 */ /* 0x000fea00078e0084 */
[----:B------:R-:W-:Y:S02]  /*7860*/  IADD3 R133, PT, PT, R51, R133, RZ ;  /* 0x0000008533857210 */ /* 0x000fe40007ffe0ff */
[----:B---3--:R-:W-:Y:S02]  /*7870*/  @!P0 MOV R32, R44 ;  /* 0x0000002c00208202 */ /* 0x008fe40000000f00 */
[----:B------:R-:W-:Y:S03]  /*7880*/  @!P0 MOV R48, R45 ;  /* 0x0000002d00308202 */ /* 0x000fe60000000f00 */
[--C-:B------:R-:W-:Y:S02]  /*7890*/  @!P0 HADD2.F32 R33, -RZ, R32.reuse.H0_H0 ;  /* 0x20000020ff218230 */ /* 0x100fe40000004100 */
        /* <DEDUP_REMOVED lines=11> */
[----:B--2---:R-:W-:Y:S02]  /*7950*/  @!P0 HADD2.F32 R32, -RZ, R40.H0_H0 ;  /* 0x20000028ff208230 */ /* 0x004fe40000004100 */
[----:B------:R-:W-:Y:S01]  /*7960*/  @!P0 FMUL.FTZ R0, R27, R30 ;  /* 0x0000001e1b008220 */ /* 0x000fe20000410000 */
[--C-:B------:R-:W-:Y:S02]  /*7970*/  @!P0 HADD2.F32 R25, -RZ, R21.reuse.H0_H0 ;  /* 0x20000015ff198230 */ /* 0x100fe40000004100 */
[----:B------:R-:W-:Y:S01]  /*7980*/  @!P0 FMUL.FTZ R2, R26, R31 ;  /* 0x0000001f1a028220 */ /* 0x000fe20000410000 */
[----:B------:R-:W-:Y:S02]  /*7990*/  @!P0 HADD2.F32 R24, -RZ, R21.H1_H1 ;  /* 0x30000015ff188230 */ /* 0x000fe40000004100 */
[----:B------:R-:W-:Y:S01]  /*79a0*/  @!P0 FFMA.FTZ R0, R33, R32, R0 ;  /* 0x0000002021008223 */ /* 0x000fe20000010000 */
[--C-:B------:R-:W-:Y:S02]  /*79b0*/  @!P0 HADD2.F32 R23, -RZ, R58.reuse.H0_H0 ;  /* 0x2000003aff178230 */ /* 0x100fe40000004100 */
[----:B------:R-:W-:Y:S01]  /*79c0*/  @!P2 FADD.FTZ R28, -R28, -RZ ;  /* 0x800000ff1c1ca221 */ /* 0x000fe20000010100 */
[----:B------:R-:W-:Y:S02]  /*79d0*/  @!P0 HADD2.F32 R21, -RZ, R58.H1_H1 ;  /* 0x3000003aff158230 */ /* 0x000fe40000004100 */
[----:B------:R-:W-:Y:S01]  /*79e0*/  @!P2 FADD.FTZ R29, -R29, -RZ ;  /* 0x800000ff1d1da221 */ /* 0x000fe20000010100 */
[----:B------:R-:W-:Y:S02]  /*79f0*/  @!P0 HADD2.F32 R34, -RZ, R40.H1_H1 ;  /* 0x30000028ff228230 */ /* 0x000fe40000004100 */
[----:B------:R-:W-:Y:S01]  /*7a00*/  @!P0 FMUL.FTZ R3, R25, R28 ;  /* 0x0000001c19038220 */ /* 0x000fe20000410000 */
[--C-:B------:R-:W-:Y:S02]  /*7a10*/  @!P0 HADD2.F32 R36, -RZ, R41.reuse.H0_H0 ;  /* 0x20000029ff248230 */ /* 0x100fe40000004100 */
[----:B------:R-:W-:Y:S01]  /*7a20*/  @!P0 FMUL.FTZ R4, R24, R29 ;  /* 0x0000001d18048220 */ /* 0x000fe20000410000 */
[----:B------:R-:W-:Y:S02]  /*7a30*/  @!P0 HADD2.F32 R37, -RZ, R41.H1_H1 ;  /* 0x30000029ff258230 */ /* 0x000fe40000004100 */
[----:B------:R-:W-:Y:S01]  /*7a40*/  @!P0 FFMA.FTZ R2, R35, R34, R2 ;  /* 0x0000002223028223 */ /* 0x000fe20000010002 */
[----:B------:R-:W-:Y:S02]  /*7a50*/  @!P0 HADD2.F32 R17, -RZ, R59.H0_H0 ;  /* 0x2000003bff118230 */ /* 0x000fe40000004100 */
[----:B------:R-:W-:Y:S01]  /*7a60*/  @!P2 FADD.FTZ R23, -R23, -RZ ;  /* 0x800000ff1717a221 */ /* 0x000fe20000010100 */
[--C-:B------:R-:W-:Y:S02]  /*7a70*/  @!P0 HADD2.F32 R40, -RZ, R43.reuse.H0_H0 ;  /* 0x2000002bff288230 */ /* 0x100fe40000004100 */
[----:B------:R-:W-:Y:S01]  /*7a80*/  @!P2 FADD.FTZ R21, -R21, -RZ ;  /* 0x800000ff1515a221 */ /* 0x000fe20000010100 */
[----:B------:R-:W-:Y:S01]  /*7a90*/  @!P0 HADD2.F32 R41, -RZ, R43.H1_H1 ;  /* 0x3000002bff298230 */ /* 0x000fe20000004100 */
[----:B------:R-:W-:Y:S01]  /*7aa0*/  @!P0 MOV R43, R46 ;  /* 0x0000002e002b8202 */ /* 0x000fe20000000f00 */
[----:B------:R-:W-:Y:S01]  /*7ab0*/  @!P0 HADD2.F32 R14, -RZ, R59.H1_H1 ;  /* 0x3000003bff0e8230 */ /* 0x000fe20000004100 */
[----:B------:R-:W-:Y:S01]  /*7ac0*/  @!P0 F2FP.F16.F32.PACK_AB R49, R2, R0 ;  /* 0x000000000231823e */ /* 0x000fe200000000ff */
[----:B------:R-:W-:Y:S02]  /*7ad0*/  @!P0 HADD2.F32 R20, -RZ, R22.H0_H0 ;  /* 0x20000016ff148230 */ /* 0x000fe40000004100 */
[----:B------:R-:W-:Y:S01]  /*7ae0*/  @!P2 FADD.FTZ R17, -R17, -RZ ;  /* 0x800000ff1111a221 */ /* 0x000fe20000010100 */
[--C-:B------:R-:W-:Y:S01]  /*7af0*/  @!P0 HADD2.F32 R38, -RZ, R42.reuse.H0_H0 ;  /* 0x2000002aff268230 */ /* 0x100fe20000004100 */
[----:B------:R-:W-:Y:S01]  /*7b00*/  @!P0 MOV R44, R49 ;  /* 0x00000031002c8202 */ /* 0x000fe20000000f00 */
[----:B------:R-:W-:Y:S01]  /*7b10*/  @!P0 HADD2.F32 R39, -RZ, R42.H1_H1 ;  /* 0x3000002aff278230 */ /* 0x000fe20000004100 */
[----:B------:R-:W-:Y:S01]  /*7b20*/  @!P0 MOV R42, R47 ;  /* 0x0000002f002a8202 */ /* 0x000fe20000000f00 */
[--C-:B------:R-:W-:Y:S02]  /*7b30*/  @!P0 HADD2.F32 R32, -RZ, R48.reuse.H0_H0 ;  /* 0x20000030ff208230 */ /* 0x100fe40000004100 */
[----:B------:R-:W-:Y:S01]  /*7b40*/  @!P2 FADD.FTZ R14, -R14, -RZ ;  /* 0x800000ff0e0ea221 */ /* 0x000fe20000010100 */
[----:B------:R-:W-:Y:S02]  /*7b50*/  @!P0 HADD2.F32 R33, -RZ, R48.H1_H1 ;  /* 0x30000030ff218230 */ /* 0x000fe40000004100 */
        /* <DEDUP_REMOVED lines=9> */
[----:B------:R-:W-:Y:S01]  /*7bf0*/  @!P0 F2FP.F16.F32.PACK_AB R50, R4, R3 ;  /* 0x000000030432823e */ /* 0x000fe200000000ff */
[----:B------:R-:W-:Y:S02]  /*7c00*/  @!P0 HADD2.F32 R33, -RZ, R42.H1_H1 ;  /* 0x3000002aff218230 */ /* 0x000fe40000004100 */
[----:B------:R-:W-:Y:S01]  /*7c10*/  @!P0 FMUL.FTZ R8, R15, R14 ;  /* 0x0000000e0f088220 */ /* 0x000fe20000410000 */
[----:B------:R-:W-:Y:S01]  /*7c20*/  @!P0 FFMA.FTZ R5, R34, R38, R5 ;  /* 0x0000002622058223 */ /* 0x000fe20000010005 */
[----:B------:R-:W-:Y:S01]  /*7c30*/  @!P0 MOV R45, R50 ;  /* 0x00000032002d8202 */ /* 0x000fe20000000f00 */
[----:B------:R-:W-:Y:S01]  /*7c40*/  @!P0 FFMA.FTZ R6, R35, R39, R6 ;  /* 0x0000002723068223 */ /* 0x000fe20000010006 */
[----:B------:R-:W-:Y:S01]  /*7c50*/  @!P0 FFMA.FTZ R7, R32, R40, R7 ;  /* 0x0000002820078223 */ /* 0x000fe20000010007 */
[----:B------:R-:W-:Y:S03]  /*7c60*/  @!P0 FFMA.FTZ R8, R33, R41, R8 ;  /* 0x0000002921088223 */ /* 0x000fe60000010008 */
[----:B------:R-:W-:Y:S02]  /*7c70*/  @!P0 F2FP.F16.F32.PACK_AB R54, R6, R5 ;  /* 0x000000050636823e */ /* 0x000fe400000000ff */
[----:B------:R-:W-:Y:S02]  /*7c80*/  @!P0 F2FP.F16.F32.PACK_AB R51, R8, R7 ;  /* 0x000000070833823e */ /* 0x000fe400000000ff */
[----:B------:R-:W-:Y:S02]  /*7c90*/  @!P0 MOV R46, R54 ;  /* 0x00000036002e8202 */ /* 0x000fe40000000f00 */
[----:B------:R-:W-:Y:S05]  /*7ca0*/  @!P0 MOV R47, R51 ;  /* 0x00000033002f8202 */ /* 0x000fea0000000f00 */
[----:B------:R1:W-:Y:S02]  /*7cb0*/  STG.E.128 desc[UR6][R132.64], R44 ;  /* 0x0000002c84007986 */ /* 0x0003e4000c101d06 */
.L_x_691:
[----:B------:R-:W-:Y:S05]  /*7cc0*/  BSYNC.RECONVERGENT B0 ;  /* 0x0000000000007941 */ /* 0x000fea0003800200 */
.L_x_690:
[----:B------:R-:W1:Y:S01]  /*7cd0*/  LDC R15, c[0x0][0x450] ;  /* 0x00011400ff0f7b82 */ /* 0x000e620000000800 */
[----:B--2---:R-:W-:Y:S05]  /*7ce0*/  IMAD.U32 R121, R121, -0x80, RZ ;  /* 0xffffff8079797824 */ /* 0x004fea00078e00ff */
[C---:B------:R-:W-:Y:S02]  /*7cf0*/  LEA R82, P1, R121.reuse, R82, 0x1 ;  /* 0x0000005279527211 */ /* 0x040fe400078208ff */
[C---:B------:R-:W-:Y:S02]  /*7d00*/  LEA R80, P0, R121.reuse, R80, 0x1 ;  /* 0x0000005079507211 */ /* 0x040fe400078008ff */
[C---:B------:R-:W-:Y:S02]  /*7d10*/  LEA.HI.X.SX32 R83, R121.reuse, R83, 0x1, P1 ;  /* 0x0000005379537211 */ /* 0x040fe400008f0eff */
[----:B------:R-:W-:Y:S09]  /*7d20*/  LEA.HI.X.SX32 R81, R121, R81, 0x1, P0 ;  /* 0x0000005179517211 */ /* 0x000ff200000f0eff */
.L_x_658:
[----:B------:R-:W-:Y:S05]  /*7d30*/  BSYNC.RECONVERGENT B1 ;  /* 0x0000000000017941 */ /* 0x000fea0003800200 */
.L_x_656:
[----:B------:R-:W-:Y:S04]  /*7d40*/  ISETP.NE.U32.AND P0, PT, RZ, UR12, PT ;  /* 0x0000000cff007c0c */ /* 0x000fe8000bf05070 */
[----:B------:R-:W-:Y:S11]  /*7d50*/  ISETP.NE.AND.EX P0, PT, RZ, UR13, PT, P0 ;  /* 0x0000000dff007c0c */ /* 0x000ff6000bf05300 */
[----:B------:R-:W-:Y:S02]  /*7d60*/  @!UPT UIADD3 URZ, UPT, UPT, URZ, URZ, URZ ;  /* 0x000000fffffff290 */ /* 0x000fe4000fffe0ff */
[----:B------:R-:W5:Y:S01]  /*7d70*/  @!P0 LDC R2, c[0x0][0x3c0] ;  /* 0x0000f000ff028b82 */ /* 0x000f620000000800 */
[----:B------:R-:W-:Y:S07]  /*7d80*/  @!P0 IMAD.MOV.U32 R3, RZ, RZ, RZ ;  /* 0x000000ffff038224 */ /* 0x000fee00078e00ff */
[----:B------:R-:W2:Y:S01]  /*7d90*/  @!P0 LDC R0, c[0x0][0x3b8] ;  /* 0x0000ee00ff008b82 */ /* 0x000ea20000000800 */
[----:B------:R-:W-:Y:S01]  /*7da0*/  @!P0 IADD3 R3, P1, PT, RZ, -R3, RZ ;  /* 0x80000003ff038210 */ /* 0x000fe20007f3e0ff */
[----:B--2---:R-:W-:Y:S02]  /*7db0*/  @!P0 IMAD.SHL.U32 R0, R0, 0x100, RZ ;  /* 0x0000010000008824 */ /* 0x004fe400078e00ff */
[----:B-----5:R-:W-:Y:S02]  /*7dc0*/  @!P0 IMAD.SHL.U32 R2, R2, 0x100, RZ ;  /* 0x0000010002028824 */ /* 0x020fe400078e00ff */
[----:B------:R-:W-:Y:S02]  /*7dd0*/  @!P0 IMAD.X R0, RZ, RZ, ~R0, P1 ;  /* 0x000000ffff008224 */ /* 0x000fe400008e0e00 */
[----:B------:R-:W-:Y:S05]  /*7de0*/  @!P0 IMAD.X R2, RZ, RZ, ~R2, P1 ;  /* 0x000000ffff028224 */ /* 0x000fea00008e0e02 */
[C---:B-1----:R-:W-:Y:S02]  /*7df0*/  @!P0 SHF.R.S64 R5, R3.reuse, 0x1f, R2 ;  /* 0x0000001f03058819 */ /* 0x042fe40000001002 */
[----:B------:R-:W-:Y:S02]  /*7e00*/  @!P0 SHF.R.S64 R3, R3, 0x1f, R0 ;  /* 0x0000001f03038819 */ /* 0x000fe40000001000 */
[----:B------:R-:W-:Y:S02]  /*7e10*/  @!P0 IADD3 R74, P2, PT, R5, R74, RZ ;  /* 0x0000004a054a8210 */ /* 0x000fe40007f5e0ff */
[----:B---3--:R-:W-:Y:S02]  /*7e20*/  @!P0 IADD3 R76, P1, PT, R3, R76, RZ ;  /* 0x0000004c034c8210 */ /* 0x008fe40007f3e0ff */
[----:B------:R-:W-:Y:S02]  /*7e30*/  @!P0 LEA.HI.X.SX32 R73, R2, R73, 0x1, P2 ;  /* 0x0000004902498211 */ /* 0x000fe400010f0eff */
[----:B------:R-:W-:Y:S01]  /*7e40*/  @!P0 LEA.HI.X.SX32 R77, R0, R77, 0x1, P1 ;  /* 0x0000004d004d8211 */ /* 0x000fe200008f0eff */
[----:B------:R-:W-:Y:S08]  /*7e50*/  @!P0 BRA `(.L_x_692) ;  /* 0x0000000400248947 */ /* 0x000ff00003800000 */
[----:B------:R-:W-:Y:S11]  /*7e60*/  ISETP.GT.AND P0, PT, R101, R70, PT ;  /* 0x000000466500720c */ /* 0x000ff60003f04270 */
[----:B------:R-:W-:Y:S02]  /*7e70*/  @!UPT UIADD3 URZ, UPT, UPT, URZ, URZ, URZ ;  /* 0x000000fffffff290 */ /* 0x000fe4000fffe0ff */
[----:B------:R-:W-:Y:S05]  /*7e80*/  @!P0 BRA `(.L_x_692) ;  /* 0x0000000400188947 */ /* 0x000fea0003800000 */
[----:B------:R-:W1:Y:S01]  /*7e90*/  LDC R3, c[0x0][0x4f0] ;  /* 0x00013c00ff037b82 */ /* 0x000e620000000800 */
[----:B------:R-:W-:Y:S02]  /*7ea0*/  IABS R14, R126 ;  /* 0x0000007e000e7213 */ /* 0x000fe40000000000 */
[-C--:B-1----:R-:W-:Y:S02]  /*7eb0*/  IABS R6, R3.reuse ;  /* 0x0000000300067213 */ /* 0x082fe40000000000 */
[----:B------:R-:W-:Y:S02]  /*7ec0*/  LOP3.LUT R2, RZ, R3, RZ, 0x33, !PT ;  /* 0x00000003ff027212 */ /* 0x000fe400078e33ff */
[----:B------:R-:W1:Y:S10]  /*7ed0*/  I2F.RP R16, R6 ;  /* 0x0000000600107306 */ /* 0x000e740000209400 */
[----:B-1----:R-:W1:Y:S02]  /*7ee0*/  MUFU.RCP R8, R16 ;  /* 0x0000001000087308 */ /* 0x002e640000001000 */
[----:B-1----:R-:W-:Y:S08]  /*7ef0*/  VIADD R18, R8, 0xffffffe ;  /* 0x0ffffffe08127836 */ /* 0x002ff00000000000 */
[----:B------:R-:W1:Y:S02]  /*7f00*/  F2I.FTZ.U32.TRUNC.NTZ R19, R18 ;  /* 0x0000001200137305 */ /* 0x000e64000021f000 */
[--C-:B-1----:R-:W-:Y:S01]  /*7f10*/  IMAD.MOV R8, RZ, RZ, -R19.reuse ;  /* 0x000000ffff087224 */ /* 0x102fe200078e0a13 */
[----:B------:R-:W-:Y:S03]  /*7f20*/  MOV R18, RZ ;  /* 0x000000ff00127202 */ /* 0x000fe60000000f00 */
[----:B----4-:R-:W-:Y:S01]  /*7f30*/  IMAD R21, R8, R6, RZ ;  /* 0x0000000608157224 */ /* 0x010fe200078e02ff */
[----:B------:R-:W-:Y:S03]  /*7f40*/  IABS R8, R100 ;  /* 0x0000006400087213 */ /* 0x000fe60000000000 */
        /* <DEDUP_REMOVED lines=9> */
[-C--:B------:R-:W-:Y:S01]  /*7fe0*/  @!P0 IADD3 R8, PT, PT, R8, -R6.reuse, RZ ;  /* 0x8000000608088210 */ /* 0x080fe20007ffe0ff */
[----:B------:R-:W-:Y:S01]  /*7ff0*/  @!P0 VIADD R7, R7, 0x1 ;  /* 0x0000000107078836 */ /* 0x000fe20000000000 */
[----:B------:R-:W-:Y:S01]  /*8000*/  @!P1 IADD3 R5, PT, PT, R5, 0x1, RZ ;  /* 0x0000000105059810 */ /* 0x000fe20007ffe0ff */
[----:B------:R-:W-:Y:S01]  /*8010*/  @!P1 IMAD.IADD R14, R14, 0x1, -R6 ;  /* 0x000000010e0e9824 */ /* 0x000fe200078e0a06 */
[-C--:B------:R-:W-:Y:S02]  /*8020*/  ISETP.GE.U32.AND P3, PT, R8, R6.reuse, PT ;  /* 0x000000060800720c */ /* 0x080fe40003f66070 */
[-C--:B------:R-:W-:Y:S02]  /*8030*/  LOP3.LUT R8, R126, R3.reuse, RZ, 0x3c, !PT ;  /* 0x000000037e087212 */ /* 0x080fe400078e3cff */
[----:B------:R-:W-:Y:S02]  /*8040*/  ISETP.GE.U32.AND P4, PT, R14, R6, PT ;  /* 0x000000060e00720c */ /* 0x000fe40003f86070 */
[----:B------:R-:W-:Y:S02]  /*8050*/  LOP3.LUT R6, R100, R3, RZ, 0x3c, !PT ;  /* 0x0000000364067212 */ /* 0x000fe400078e3cff */
[----:B------:R-:W-:Y:S02]  /*8060*/  ISETP.GE.AND P1, PT, R8, RZ, PT ;  /* 0x000000ff0800720c */ /* 0x000fe40003f26270 */
[----:B------:R-:W-:Y:S02]  /*8070*/  ISETP.GE.AND P2, PT, R6, RZ, PT ;  /* 0x000000ff0600720c */ /* 0x000fe40003f46270 */
[----:B------:R-:W-:Y:S01]  /*8080*/  ISETP.NE.AND P0, PT, R3, RZ, PT ;  /* 0x000000ff0300720c */ /* 0x000fe20003f05270 */
[----:B------:R-:W-:Y:S04]  /*8090*/  @P3 VIADD R7, R7, 0x1 ;  /* 0x0000000107073836 */ /* 0x000fe80000000000 */
[----:B------:R-:W-:Y:S04]  /*80a0*/  @P4 VIADD R5, R5, 0x1 ;  /* 0x0000000105054836 */ /* 0x000fe80000000000 */
[----:B------:R-:W-:Y:S02]  /*80b0*/  @!P1 IMAD.MOV R5, RZ, RZ, -R5 ;  /* 0x000000ffff059224 */ /* 0x000fe400078e0a05 */
[----:B------:R-:W-:Y:S03]  /*80c0*/  @!P2 IADD3 R7, PT, PT, -R7, RZ, RZ ;  /* 0x000000ff0707a210 */ /* 0x000fe60007ffe1ff */
[C---:B------:R-:W-:Y:S02]  /*80d0*/  SEL R17, R2.reuse, R5, !P0 ;  /* 0x0000000502117207 */ /* 0x040fe40004000000 */
[----:B------:R-:W-:Y:S02]  /*80e0*/  SEL R4, R2, R7, !P0 ;  /* 0x0000000702047207 */ /* 0x000fe40004000000 */
[CC--:B------:R-:W-:Y:S02]  /*80f0*/  LEA R24, P0, R17.reuse, R220.reuse, 0x2 ;  /* 0x000000dc11187211 */ /* 0x0c0fe400078010ff */
[C---:B------:R-:W-:Y:S02]  /*8100*/  LEA R20, P1, R4.reuse, R220, 0x2 ;  /* 0x000000dc04147211 */ /* 0x040fe400078210ff */
[CC--:B------:R-:W-:Y:S02]  /*8110*/  LEA.HI.X.SX32 R25, R17.reuse, R221.reuse, 0x2, P0 ;  /* 0x000000dd11197211 */ /* 0x0c0fe400000f16ff */
[----:B------:R-:W-:Y:S02]  /*8120*/  LEA.HI.X.SX32 R21, R4, R221, 0x2, P1 ;  /* 0x000000dd04157211 */ /* 0x000fe400008f16ff */
[----:B------:R-:W-:Y:S01]  /*8130*/  IADD3 R2, PT, PT, R17, -R4, RZ ;  /* 0x8000000411027210 */ /* 0x000fe20007ffe0ff */
[----:B------:R-:W2:Y:S04]  /*8140*/  LDG.E R6, desc[UR6][R24.64] ;  /* 0x0000000618067981 */ /* 0x000ea8000c1e1900 */
[----:B------:R-:W-:Y:S01]  /*8150*/  IMAD R0, R2, R3, -0x100 ;  /* 0xffffff0002007424 */ /* 0x000fe200078e0203 */
[----:B------:R-:W2:Y:S03]  /*8160*/  LDG.E R19, desc[UR6][R20.64] ;  /* 0x0000000614137981 */ /* 0x000ea6000c1e1900 */
[----:B------:R-:W-:Y:S01]  /*8170*/  IMAD.WIDE.U32 R22, R0, UR14, RZ ;  /* 0x0000000e00167c25 */ /* 0x000fe2000f8e00ff */
[----:B------:R-:W-:Y:S05]  /*8180*/  SHF.R.S32.HI R14, RZ, 0x1f, R0 ;  /* 0x0000001fff0e7819 */ /* 0x000fea0000011400 */
[----:B------:R-:W-:Y:S04]  /*8190*/  IMAD R8, R14, UR14, RZ ;  /* 0x0000000e0e087c24 */ /* 0x000fe8000f8e02ff */
[----:B------:R-:W-:Y:S05]  /*81a0*/  IMAD R8, R0, UR15, R8 ;  /* 0x0000000f00087c24 */ /* 0x000fea000f8e0208 */
[----:B------:R-:W-:Y:S01]  /*81b0*/  IADD3 R23, PT, PT, R23, R8, RZ ;  /* 0x0000000817177210 */ /* 0x000fe20007ffe0ff */
[----:B--2---:R-:W-:Y:S04]  /*81c0*/  IMAD.IADD R19, R19, 0x1, -R6 ;  /* 0x0000000113137824 */ /* 0x004fe800078e0a06 */
[C---:B------:R-:W-:Y:S01]  /*81d0*/  IMAD.WIDE.U32 R20, R19.reuse, UR8, RZ ;  /* 0x0000000813147c25 */ /* 0x040fe2000f8e00ff */
[----:B------:R-:W-:Y:S03]  /*81e0*/  SHF.R.S32.HI R16, RZ, 0x1f, R19 ;  /* 0x0000001fff107819 */ /* 0x000fe60000011413 */
[C---:B------:R-:W-:Y:S01]  /*81f0*/  IMAD.WIDE.U32 R22, R19.reuse, UR10, R22 ;  /* 0x0000000a13167c25 */ /* 0x040fe2000f8e0016 */
[----:B------:R-:W-:Y:S03]  /*8200*/  MOV R24, R20 ;  /* 0x0000001400187202 */ /* 0x000fe60000000f00 */
[----:B------:R-:W-:Y:S01]  /*8210*/  IMAD R6, R16, UR8, RZ ;  /* 0x0000000810067c24 */ /* 0x000fe2000f8e02ff */
[----:B------:R-:W-:Y:S01]  /*8220*/  LEA R74, P1, R22, R74, 0x1 ;  /* 0x0000004a164a7211 */ /* 0x000fe200078208ff */
[----:B------:R-:W-:Y:S02]  /*8230*/  IMAD R16, R16, UR10, RZ ;  /* 0x0000000a10107c24 */ /* 0x000fe4000f8e02ff */
[C---:B------:R-:W-:Y:S02]  /*8240*/  IMAD R6, R19.reuse, UR9, R6 ;  /* 0x0000000913067c24 */ /* 0x040fe4000f8e0206 */
[----:B------:R-:W-:Y:S02]  /*8250*/  IMAD R16, R19, UR11, R16 ;  /* 0x0000000b13107c24 */ /* 0x000fe4000f8e0210 */
[----:B------:R-:W-:Y:S02]  /*8260*/  IMAD.IADD R25, R21, 0x1, R6 ;  /* 0x0000000115197824 */ /* 0x000fe400078e0206 */
[----:B------:R-:W-:Y:S02]  /*8270*/  IMAD R21, R14, UR4, RZ ;  /* 0x000000040e157c24 */ /* 0x000fe4000f8e02ff */
[C---:B------:R-:W-:Y:S04]  /*8280*/  IMAD.WIDE.U32 R24, R0.reuse, UR4, R24 ;  /* 0x0000000400187c25 */ /* 0x040fe8000f8e0018 */
[----:B------:R-:W-:Y:S01]  /*8290*/  IMAD R21, R0, UR5, R21 ;  /* 0x0000000500157c24 */ /* 0x000fe2000f8e0215 */
[----:B------:R-:W-:Y:S01]  /*82a0*/  LEA R76, P0, R24, R76, 0x1 ;  /* 0x0000004c184c7211 */ /* 0x000fe200078008ff */
[----:B------:R-:W-:Y:S03]  /*82b0*/  IMAD.IADD R16, R23, 0x1, R16 ;  /* 0x0000000117107824 */ /* 0x000fe600078e0210 */
[----:B------:R-:W-:Y:S02]  /*82c0*/  IADD3 R6, PT, PT, R25, R21, RZ ;  /* 0x0000001519067210 */ /* 0x000fe40007ffe0ff */
[----:B------:R-:W-:Y:S02]  /*82d0*/  LEA.HI.X R73, R22, R73, R16, 0x1, P1 ;  /* 0x0000004916497211 */ /* 0x000fe400008f0c10 */
[----:B------:R-:W-:Y:S07]  /*82e0*/  LEA.HI.X R77, R24, R77, R6, 0x1, P0 ;  /* 0x0000004d184d7211 */ /* 0x000fee00000f0c06 */
.L_x_692:
[----:B------:R-:W-:Y:S02]  /*82f0*/  ISETP.NE.AND P2, PT, R119, RZ, PT ;  /* 0x000000ff7700720c */ /* 0x000fe40003f45270 */
[----:B------:R-:W-:Y:S02]  /*8300*/  IADD3 R78, P1, PT, R78, R85, RZ ;  /* 0x000000554e4e7210 */ /* 0x000fe40007f3e0ff */
[----:B------:R-:W-:Y:S03]  /*8310*/  IADD3 R10, P0, PT, R10, R87, RZ ;  /* 0x000000570a0a7210 */ /* 0x000fe60007f1e0ff */
[----:B------:R-:W-:Y:S02]  /*8320*/  IMAD.X R79, R79, 0x1, R84, P1 ;  /* 0x000000014f4f7824 */ /* 0x000fe400008e0654 */
[----:B------:R-:W-:Y:S04]  /*8330*/  IMAD.X R9, R9, 0x1, R86, P0 ;  /* 0x0000000109097824 */ /* 0x000fe800000e0656 */
[----:B------:R-:W-:Y:S05]  /*8340*/  @P2 BRA `(.L_x_693) ;  /* 0xffffff9c00802947 */ /* 0x000fea000383ffff */
.L_x_655:
[----:B----4-:R-:W1:Y:S01]  /*8350*/  LDC R21, c[0x0][0x450] ;  /* 0x00011400ff157b82 */ /* 0x010e620000000800 */
[----:B------:R-:W-:Y:S01]  /*8360*/  LOP3.LUT R0, R61, 0xd8, RZ, 0xc0, !PT ;  /* 0x000000d83d007812 */ /* 0x000fe200078ec0ff */
[----:B------:R-:W-:Y:S01]  /*8370*/  UMOV UR5, 0x400 ;  /* 0x0000040000057882 */ /* 0x000fe20000000000 */
[----:B------:R-:W-:Y:S01]  /*8380*/  LOP3.LUT R124, R124, 0x1f00, R61, 0xf8, !PT ;  /* 0x00001f007c7c7812 */ /* 0x000fe200078ef83d */
[----:B------:R-:W-:Y:S01]  /*8390*/  BSSY.RECONVERGENT B2, `(.L_x_694) ;  /* 0x0000180000027945 */ /* 0x000fe20003800200 */
[----:B------:R-:W-:-:S03]  /*83a0*/  LOP3.LUT R223, R0, 0x18, R67, 0x78, !PT ;  /* 0x0000001800df7812 */ /* 0x000fc600078e7843 */
[----:B------:R-:W2:Y:S02]  /*83b0*/  S2UR UR4, SR_CgaCtaId ;  /* 0x00000000000479c3 */ /* 0x000ea40000008800 */
[----:B------:R-:W-:-:S06]  /*83c0*/  IMAD.IADD R223, R223, 0x1, R124 ;  /* 0x00000001dfdf7824 */ /* 0x000fcc00078e027c */
[----:B------:R-:W3:Y:S08]  /*83d0*/  LDC.64 R2, c[0x0][0x3b0] ;  /* 0x0000ec00ff027b82 */ /* 0x000ef00000000a00 */
[----:B------:R-:W-:Y:S01]  /*83e0*/  BAR.SYNC.DEFER_BLOCKING 0x0 ;  /* 0x0000000000007b1d */ /* 0x000fe20000010000 */
[----:B-1----:R-:W-:Y:S01]  /*83f0*/  ISETP.NE.AND P0, PT, R21, RZ, PT ;  /* 0x000000ff1500720c */ /* 0x002fe20003f05270 */
[----:B--2---:R-:W-:-:S06]  /*8400*/  ULEA UR4, UR4, UR5, 0x18 ;  /* 0x0000000504047291 */ /* 0x004fcc000f8ec0ff */
[----:B------:R-:W-:Y:S02]  /*8410*/  LEA R223, R223, UR4, 0x1 ;  /* 0x00000004dfdf7c11 */ /* 0x000fe4000f8e08ff */
[C---:B---3--:R-:W-:Y:S01]  /*8420*/  SHF.L.U64.HI R0, R2.reuse, 0x5, R3 ;  /* 0x0000000502007819 */ /* 0x048fe20000010203 */
[----:B------:R-:W-:-:S03]  /*8430*/  IMAD.SHL.U32 R23, R2, 0x20, RZ ;  /* 0x0000002002177824 */ /* 0x000fc600078e00ff */
[----:B------:R-:W-:Y:S05]  /*8440*/  @P0 BRA `(.L_x_695) ;  /* 0x00000000007c0947 */ /* 0x000fea0003800000 */
[----:B------:R-:W1:Y:S01]  /*8450*/  LDCU.64 UR8, c[0x0][0x380] ;  /* 0x00007000ff0877ac */ /* 0x000e620008000a00 */
[----:B------:R-:W-:Y:S01]  /*8460*/  IMAD.IADD R3, R213, 0x1, -R68 ;  /* 0x00000001d5037824 */ /* 0x000fe200078e0a44 */
[----:B------:R-:W-:Y:S04]  /*8470*/  BSSY.RECONVERGENT B0, `(.L_x_696) ;  /* 0x000000e000007945 */ /* 0x000fe80003800200 */
[----:B------:R-:W-:Y:S02]  /*8480*/  ISETP.GE.AND P1, PT, R218, R3, PT ;  /* 0x00000003da00720c */ /* 0x000fe40003f26270 */
[----:B-1----:R-:W-:-:S04]  /*8490*/  LEA R4, P0, R128, UR8, 0x1 ;  /* 0x0000000880047c11 */ /* 0x002fc8000f8008ff */
[----:B------:R-:W-:-:S07]  /*84a0*/  LEA.HI.X R5, R128, UR9, R72, 0x1, P0 ;  /* 0x0000000980057c11 */ /* 0x000fce00080f0c48 */
[----:B------:R-:W-:Y:S05]  /*84b0*/  @P1 BRA `(.L_x_697) ;  /* 0x0000000000241947 */ /* 0x000fea0003800000 */
[----:B------:R-:W1:Y:S02]  /*84c0*/  LDCU UR5, c[0x0][0x440] ;  /* 0x00008800ff0577ac */ /* 0x000e640008000800 */
[----:B-1----:R-:W-:-:S13]  /*84d0*/  ISETP.GE.AND P0, PT, R148, UR5, PT ;  /* 0x0000000594007c0c */ /* 0x002fda000bf06270 */
[----:B------:R-:W-:Y:S05]  /*84e0*/  @P0 BRA `(.L_x_698) ;  /* 0x0000000000140947 */ /* 0x000fea0003800000 */
[----:B------:R-:W-:Y:S01]  /*84f0*/  @!PT LDS RZ, [RZ] ;  /* 0x00000000fffff984 */ /* 0x000fe20000000800 */
[----:B------:R-:W-:Y:S01]  /*8500*/  @!PT LDS RZ, [RZ] ;  /* 0x00000000fffff984 */ /* 0x000fe20000000800 */
[----:B------:R-:W-:Y:S01]  /*8510*/  @!PT LDS RZ, [RZ] ;  /* 0x00000000fffff984 */ /* 0x000fe20000000800 */
[----:B------:R1:W-:Y:S01]  /*8520*/  LDGSTS.E.BYPASS.LTC128B.128 [R223], desc[UR6][R4.64] ;  /* 0x0000000004df7fae */ /* 0x0003e2000b981a06 */
[----:B------:R-:W-:Y:S05]  /*8530*/  BRA `(.L_x_697) ;  /* 0x0000000000047947 */ /* 0x000fea0003800000 */
.L_x_698:
[----:B------:R2:W-:Y:S02]  /*8540*/  STS.128 [R223], RZ ;  /* 0x000000ffdf007388 */ /* 0x0005e40000000c00 */
.L_x_697:
[----:B------:R-:W-:Y:S05]  /*8550*/  BSYNC.RECONVERGENT B0 ;  /* 0x0000000000007941 */ /* 0x000fea0003800200 */
.L_x_696:
[----:B------:R-:W-:-:S04]  /*8560*/  IADD3 R26, PT, PT, R218, 0x20, RZ ;  /* 0x00000020da1a7810 */ /* 0x000fc80007ffe0ff */
[----:B------:R-:W-:-:S13]  /*8570*/  ISETP.GE.AND P0, PT, R26, R3, PT ;  /* 0x000000031a00720c */ /* 0x000fda0003f06270 */
[----:B------:R-:W-:Y:S05]  /*8580*/  @P0 BRA `(.L_x_699) ;  /* 0x0000001400800947 */ /* 0x000fea0003800000 */
[----:B------:R-:W3:Y:S02]  /*8590*/  LDCU UR5, c[0x0][0x440] ;  /* 0x00008800ff0577ac */ /* 0x000ee40008000800 */
[----:B---3--:R-:W-:-:S13]  /*85a0*/  ISETP.GE.AND P0, PT, R148, UR5, PT ;  /* 0x0000000594007c0c */ /* 0x008fda000bf06270 */
[----:B------:R3:W-:Y:S01]  /*85b0*/  @P0 STS.128 [R223+0x800], RZ ;  /* 0x000800ffdf000388 */ /* 0x0007e20000000c00 */
[----:B------:R-:W-:Y:S05]  /*85c0*/  @P0 BRA `(.L_x_699) ;  /* 0x0000001400700947 */ /* 0x000fea0003800000 */
[----:B------:R-:W-:-:S04]  /*85d0*/  LEA R2, P0, R23, R4, 0x1 ;  /* 0x0000000417027211 */ /* 0x000fc800078008ff */
[----:B------:R-:W-:-:S05]  /*85e0*/  LEA.HI.X R3, R23, R5, R0, 0x1, P0 ;  /* 0x0000000517037211 */ /* 0x000fca00000f0c00 */
[----:B------:R-:W-:Y:S01]  /*85f0*/  @!PT LDS RZ, [RZ] ;  /* 0x00000000fffff984 */ /* 0x000fe20000000800 */
[----:B------:R-:W-:Y:S01]  /*8600*/  @!PT LDS RZ, [RZ] ;  /* 0x00000000fffff984 */ /* 0x000fe20000000800 */
[----:B------:R-:W-:Y:S01]  /*8610*/  @!PT LDS RZ, [RZ] ;  /* 0x00000000fffff984 */ /* 0x000fe20000000800 */
[----:B------:R4:W-:Y:S01]  /*8620*/  LDGSTS.E.BYPASS.LTC128B.128 [R223+0x800], desc[UR6][R2.64] ;  /* 0x0080000002df7fae */ /* 0x0009e2000b981a06 */
[----:B------:R-:W-:Y:S05]  /*8630*/  BRA `(.L_x_699) ;  /* 0x0000001400547947 */ /* 0x000fea0003800000 */
.L_x_695:
[----:B------:R-:W1:Y:S01]  /*8640*/  LDCU.64 UR8, c[0x0][0x470] ;  /* 0x00008e00ff0877ac */ /* 0x000e620008000a00 */
[----:B------:R-:W-:Y:S01]  /*8650*/  IMAD.MOV.U32 R2, RZ, RZ, RZ ;  /* 0x000000ffff027224 */ /* 0x000fe200078e00ff */
[----:B-1----:R-:W-:-:S04]  /*8660*/  ISETP.NE.U32.AND P0, PT, RZ, UR8, PT ;  /* 0x00000008ff007c0c */ /* 0x002fc8000bf05070 */
[----:B------:R-:W-:Y:S01]  /*8670*/  ISETP.NE.AND.EX P0, PT, RZ, UR9, PT, P0 ;  /* 0x00000009ff007c0c */ /* 0x000fe2000bf05300 */
[----:B------:R-:W1:Y:S01]  /*8680*/  LDCU.U8 UR5, c[0x0][0x533] ;  /* 0x0000a660ff0577ac */ /* 0x000e620008000000 */
[----:B------:R-:W2:Y:S11]  /*8690*/  LDCU.64 UR8, c[0x0][0x380] ;  /* 0x00007000ff0877ac */ /* 0x000eb60008000a00 */
[----:B------:R-:W3:Y:S01]  /*86a0*/  @P0 LDG.E R2, desc[UR6][R130.64] ;  /* 0x0000000682020981 */ /* 0x000ee2000c1e1900 */
[----:B------:R-:W-:Y:S01]  /*86b0*/  IMAD.SHL.U32 R20, R11, 0x20, RZ ;  /* 0x000000200b147824 */ /* 0x000fe200078e00ff */
[----:B-1----:R-:W-:Y:S01]  /*86c0*/  UISETP.NE.AND UP0, UPT, UR5, URZ, UPT ;  /* 0x000000ff0500728c */ /* 0x002fe2000bf05270 */
[----:B--2---:R-:W-:-:S04]  /*86d0*/  LEA R24, P0, R128, UR8, 0x1 ;  /* 0x0000000880187c11 */ /* 0x004fc8000f8008ff */
[----:B------:R-:W-:Y:S02]  /*86e0*/  LEA.HI.X R25, R128, UR9, R72, 0x1, P0 ;  /* 0x0000000980197c11 */ /* 0x000fe400080f0c48 */
[----:B---3--:R-:W-:-:S05]  /*86f0*/  IADD3 R2, PT, PT, R2, R63, R68 ;  /* 0x0000003f02027210 */ /* 0x008fca0007ffe044 */
[----:B------:R-:W-:-:S05]  /*8700*/  IMAD R2, R11, R2, RZ ;  /* 0x000000020b027224 */ /* 0x000fca00078e02ff */
[-C--:B------:R-:W-:Y:S02]  /*8710*/  IADD3 R113, P2, PT, R113, R2.reuse, RZ ;  /* 0x0000000271717210 */ /* 0x080fe40007f5e0ff */
[----:B------:R-:W-:Y:S02]  /*8720*/  IADD3 R111, P1, PT, R111, R2, RZ ;  /* 0x000000026f6f7210 */ /* 0x000fe40007f3e0ff */
[----:B------:R-:W-:-:S05]  /*8730*/  SHF.R.S32.HI R2, RZ, 0x1f, R2 ;  /* 0x0000001fff027819 */ /* 0x000fca0000011402 */
[--C-:B------:R-:W-:Y:S02]  /*8740*/  IMAD.X R99, R99, 0x1, R2.reuse, P2 ;  /* 0x0000000163637824 */ /* 0x100fe400010e0602 */
[----:B------:R-:W-:Y:S01]  /*8750*/  IMAD.X R98, R98, 0x1, R2, P1 ;  /* 0x0000000162627824 */ /* 0x000fe200008e0602 */
[----:B------:R-:W-:Y:S06]  /*8760*/  BRA.U !UP0, `(.L_x_700) ;  /* 0x0000000908007547 */ /* 0x000fec000b800000 */
[----:B------:R-:W-:Y:S01]  /*8770*/  IADD3 R7, PT, PT, -R68, R213, RZ ;  /* 0x000000d544077210 */ /* 0x000fe20007ffe1ff */
[----:B------:R-:W-:Y:S03]  /*8780*/  BSSY.RECONVERGENT B1, `(.L_x_701) ;  /* 0x000003d000017945 */ /* 0x000fe60003800200 */
[----:B------:R-:W-:-:S13]  /*8790*/  ISETP.GE.AND P0, PT, R218, R7, PT ;  /* 0x00000007da00720c */ /* 0x000fda0003f06270 */
[----:B------:R-:W-:Y:S05]  /*87a0*/  @P0 BRA `(.L_x_702) ;  /* 0x0000000000e80947 */ /* 0x000fea0003800000 */
[----:B------:R-:W1:Y:S02]  /*87b0*/  LDCU UR5, c[0x0][0x440] ;  /* 0x00008800ff0577ac */ /* 0x000e640008000800 */
[----:B-1----:R-:W-:-:S13]  /*87c0*/  ISETP.GE.AND P0, PT, R148, UR5, PT ;  /* 0x0000000594007c0c */ /* 0x002fda000bf06270 */
[----:B------:R-:W-:Y:S05]  /*87d0*/  @P0 BRA `(.L_x_703) ;  /* 0x0000000000d80947 */ /* 0x000fea0003800000 */
[----:B------:R1:W5:Y:S01]  /*87e0*/  LDG.E.128 R8, desc[UR6][R24.64] ;  /* 0x0000000618087981 */ /* 0x000362000c1e1d00 */
[----:B------:R-:W-:Y:S01]  /*87f0*/  ISETP.GE.AND P0, PT, R148, R21, PT ;  /* 0x000000159400720c */ /* 0x000fe20003f06270 */
[----:B------:R-:W-:-:S12]  /*8800*/  BSSY.RECONVERGENT B0, `(.L_x_704) ;  /* 0x0000031000007945 */ /* 0x000fd80003800200 */
[----:B------:R-:W-:Y:S05]  /*8810*/  @P0 BRA `(.L_x_705) ;  /* 0x0000000000bc0947 */ /* 0x000fea0003800000 */
[----:B------:R-:W2:Y:S01]  /*8820*/  LDCU.64 UR10, c[0x0][0x4c8] ;  /* 0x00009900ff0a77ac */ /* 0x000ea20008000a00 */
[C---:B------:R-:W-:Y:S02]  /*8830*/  SHF.L.U32 R3, R113.reuse, 0x1, RZ ;  /* 0x0000000171037819 */ /* 0x040fe400000006ff */
[----:B------:R-:W-:Y:S01]  /*8840*/  SHF.L.U64.HI R2, R113, 0x1, R99 ;  /* 0x0000000171027819 */ /* 0x000fe20000010263 */
[----:B------:R-:W3:Y:S01]  /*8850*/  LDCU.64 UR8, c[0x0][0x4d0] ;  /* 0x00009a00ff0877ac */ /* 0x000ee20008000a00 */
[C---:B--2---:R-:W-:Y:S02]  /*8860*/  IADD3 R4, P1, PT, R3.reuse, UR10, RZ ;  /* 0x0000000a03047c10 */ /* 0x044fe4000ff3e0ff */
[----:B---3--:R-:W-:Y:S02]  /*8870*/  IADD3 R18, P0, PT, R3, UR8, RZ ;  /* 0x0000000803127c10 */ /* 0x008fe4000ff1e0ff */
[C---:B------:R-:W-:Y:S02]  /*8880*/  IADD3.X R5, PT, PT, R2.reuse, UR11, RZ, P1, !PT ;  /* 0x0000000b02057c10 */ /* 0x040fe40008ffe4ff */
[----:B------:R-:W-:-:S04]  /*8890*/  IADD3.X R19, PT, PT, R2, UR9, RZ, P0, !PT ;  /* 0x0000000902137c10 */ /* 0x000fc800087fe4ff */
[----:B------:R-:W2:Y:S04]  /*88a0*/  LDG.E.64 R4, desc[UR6][R4.64] ;  /* 0x0000000604047981 */ /* 0x000ea8000c1e1b00 */
[----:B------:R-:W3:Y:S01]  /*88b0*/  LDG.E.64 R2, desc[UR6][R18.64] ;  /* 0x0000000612027981 */ /* 0x000ee2000c1e1b00 */
[----:B-----5:R-:W-:Y:S01]  /*88c0*/  MOV R14, R10 ;  /* 0x0000000a000e7202 */ /* 0x020fe20000000f00 */
[----:B------:R-:W-:Y:S02]  /*88d0*/  HADD2.F32 R13, -RZ, R11.H1_H1 ;  /* 0x3000000bff0d7230 */ /* 0x000fe40000004100 */
[--C-:B------:R-:W-:Y:S02]  /*88e0*/  HADD2.F32 R15, -RZ, R9.reuse.H0_H0 ;  /* 0x20000009ff0f7230 */ /* 0x100fe40000004100 */
[----:B------:R-:W-:-:S02]  /*88f0*/  HADD2.F32 R16, -RZ, R9.H1_H1 ;  /* 0x30000009ff107230 */ /* 0x000fc40000004100 */
[----:B------:R-:W-:Y:S02]  /*8900*/  HADD2.F32 R22, -RZ, R11.H0_H0 ;  /* 0x2000000bff167230 */ /* 0x000fe40000004100 */
[----:B--2---:R-:W-:Y:S02]  /*8910*/  HADD2.F32 R10, -RZ, R5.H1_H1 ;  /* 0x30000005ff0a7230 */ /* 0x004fe40000004100 */
[----:B---3--:R-:W-:Y:S02]  /*8920*/  HADD2.F32 R6, -RZ, R3.H1_H1 ;  /* 0x30000003ff067230 */ /* 0x008fe40000004100 */
[----:B------:R-:W-:Y:S02]  /*8930*/  HADD2.F32 R9, -RZ, R2.H1_H1 ;  /* 0x30000002ff097230 */ /* 0x000fe40000004100 */
[--C-:B------:R-:W-:Y:S02]  /*8940*/  HADD2.F32 R12, -RZ, R4.reuse.H1_H1 ;  /* 0x30000004ff0c7230 */ /* 0x100fe40000004100 */
[C---:B------:R-:W-:Y:S01]  /*8950*/  FMUL.FTZ R11, R13.reuse, R6 ;  /* 0x000000060d0b7220 */ /* 0x040fe20000410000 */
[----:B------:R-:W-:Y:S01]  /*8960*/  FMUL.FTZ R13, R13, R10 ;  /* 0x0000000a0d0d7220 */ /* 0x000fe20000410000 */
[----:B------:R-:W-:Y:S01]  /*8970*/  FMUL.FTZ R18, R16, R9 ;  /* 0x0000000910127220 */ /* 0x000fe20000410000 */
[----:B------:R-:W-:-:S02]  /*8980*/  HADD2.F32 R4, -RZ, R4.H0_H0 ;  /* 0x20000004ff047230 */ /* 0x000fc40000004100 */
[----:B------:R-:W-:Y:S01]  /*8990*/  FMUL.FTZ R16, R16, R12 ;  /* 0x0000000c10107220 */ /* 0x000fe20000410000 */
[C---:B------:R-:W-:Y:S01]  /*89a0*/  FFMA.FTZ R6, R22.reuse, R6, R13 ;  /* 0x0000000616067223 */ /* 0x040fe2000001000d */
[----:B------:R-:W-:Y:S01]  /*89b0*/  FFMA.FTZ R11, R22, R10, -R11 ;  /* 0x0000000a160b7223 */ /* 0x000fe2000001080b */
[----:B------:R-:W-:Y:S02]  /*89c0*/  HADD2.F32 R13, -RZ, R8.H1_H1 ;  /* 0x30000008ff0d7230 */ /* 0x000fe40000004100 */
[----:B------:R-:W-:Y:S02]  /*89d0*/  HADD2.F32 R2, -RZ, R2.H0_H0 ;  /* 0x20000002ff027230 */ /* 0x000fe40000004100 */
[----:B------:R-:W-:Y:S02]  /*89e0*/  HADD2.F32 R3, -RZ, R3.H0_H0 ;  /* 0x20000003ff037230 */ /* 0x000fe40000004100 */
[----:B------:R-:W-:Y:S02]  /*89f0*/  HADD2.F32 R10, -RZ, R14.H1_H1 ;  /* 0x3000000eff0a7230 */ /* 0x000fe40000004100 */
[----:B------:R-:W-:Y:S01]  /*8a00*/  FFMA.FTZ R18, R15, R12, -R18 ;  /* 0x0000000c0f127223 */ /* 0x000fe20000010812 */
[----:B------:R-:W-:-:S02]  /*8a10*/  HADD2.F32 R5, -RZ, R5.H0_H0 ;  /* 0x20000005ff057230 */ /* 0x000fc40000004100 */
[----:B------:R-:W-:Y:S01]  /*8a20*/  FFMA.FTZ R9, R15, R9, R16 ;  /* 0x000000090f097223 */ /* 0x000fe20000010010 */
[----:B------:R-:W-:Y:S02]  /*8a30*/  HADD2.F32 R15, -RZ, R8.H0_H0 ;  /* 0x20000008ff0f7230 */ /* 0x000fe40000004100 */
[C---:B------:R-:W-:Y:S01]  /*8a40*/  FMUL.FTZ R8, R13.reuse, R2 ;  /* 0x000000020d087220 */ /* 0x040fe20000410000 */
[-C--:B------:R-:W-:Y:S01]  /*8a50*/  FMUL.FTZ R17, R13, R4.reuse ;  /* 0x000000040d117220 */ /* 0x080fe20000410000 */
[----:B------:R-:W-:Y:S02]  /*8a60*/  HADD2.F32 R14, -RZ, R14.H0_H0 ;  /* 0x2000000eff0e7230 */ /* 0x000fe40000004100 */
[C---:B------:R-:W-:Y:S01]  /*8a70*/  FMUL.FTZ R13, R10.reuse, R3 ;  /* 0x000000030a0d7220 */ /* 0x040fe20000410000 */
[-C--:B------:R-:W-:Y:S01]  /*8a80*/  FMUL.FTZ R10, R10, R5.reuse ;  /* 0x000000050a0a7220 */ /* 0x080fe20000410000 */
[C---:B------:R-:W-:Y:S01]  /*8a90*/  FFMA.FTZ R8, R15.reuse, R4, -R8 ;  /* 0x000000040f087223 */ /* 0x040fe20000010808 */
[----:B------:R-:W-:Y:S01]  /*8aa0*/  FFMA.FTZ R17, R15, R2, R17 ;  /* 0x000000020f117223 */ /* 0x000fe20000010011 */
[C---:B------:R-:W-:Y:S01]  /*8ab0*/  FFMA.FTZ R13, R14.reuse, R5, -R13 ;  /* 0x000000050e0d7223 */ /* 0x040fe2000001080d */
[----:B------:R-:W-:Y:S01]  /*8ac0*/  FFMA.FTZ R10, R14, R3, R10 ;  /* 0x000000030e0a7223 */ /* 0x000fe2000001000a */
[----:B------:R-:W-:-:S02]  /*8ad0*/  F2FP.F16.F32.PACK_AB R9, R9, R18 ;  /* 0x000000120909723e */ /* 0x000fc400000000ff */
[----:B------:R-:W-:Y:S02]  /*8ae0*/  F2FP.F16.F32.PACK_AB R11, R6, R11 ;  /* 0x0000000b060b723e */ /* 0x000fe400000000ff */
[----:B------:R-:W-:Y:S02]  /*8af0*/  F2FP.F16.F32.PACK_AB R8, R17, R8 ;  /* 0x000000081108723e */ /* 0x000fe400000000ff */
[----:B------:R-:W-:Y:S02]  /*8b00*/  F2FP.F16.F32.PACK_AB R10, R10, R13 ;  /* 0x0000000d0a0a723e */ /* 0x000fe400000000ff */
.L_x_705:
[----:B------:R-:W-:Y:S05]  /*8b10*/  BSYNC.RECONVERGENT B0 ;  /* 0x0000000000007941 */ /* 0x000fea0003800200 */
.L_x_704:
[----:B-----5:R2:W-:Y:S01]  /*8b20*/  STS.128 [R223], R8 ;  /* 0x00000008df007388 */ /* 0x0205e20000000c00 */
[----:B------:R-:W-:Y:S05]  /*8b30*/  BRA `(.L_x_702) ;  /* 0x0000000000047947 */ /* 0x000fea0003800000 */
.L_x_703:
[----:B------:R1:W-:Y:S02]  /*8b40*/  STS.128 [R223], RZ ;  /* 0x000000ffdf007388 */ /* 0x0003e40000000c00 */
.L_x_702:
[----:B------:R-:W-:Y:S05]  /*8b50*/  BSYNC.RECONVERGENT B1 ;  /* 0x0000000000017941 */ /* 0x000fea0003800200 */
.L_x_701:
[----:B------:R-:W-:-:S04]  /*8b60*/  IADD3 R26, PT, PT, R218, 0x20, RZ ;  /* 0x00000020da1a7810 */ /* 0x000fc80007ffe0ff */
[----:B------:R-:W-:-:S13]  /*8b70*/  ISETP.GE.AND P0, PT, R26, R7, PT ;  /* 0x000000071a00720c */ /* 0x000fda0003f06270 */
[----:B------:R-:W-:Y:S05]  /*8b80*/  @P0 BRA `(.L_x_699) ;  /* 0x0000001000000947 */ /* 0x000fea0003800000 */
[----:B------:R-:W3:Y:S02]  /*8b90*/  LDCU UR5, c[0x0][0x440] ;  /* 0x00008800ff0577ac */ /* 0x000ee40008000800 */
[----:B---3--:R-:W-:-:S13]  /*8ba0*/  ISETP.GE.AND P0, PT, R148, UR5, PT ;  /* 0x0000000594007c0c */ /* 0x008fda000bf06270 */
[----:B------:R3:W-:Y:S01]  /*8bb0*/  @P0 STS.128 [R223+0x800], RZ ;  /* 0x000800ffdf000388 */ /* 0x0007e20000000c00 */
[----:B------:R-:W-:Y:S05]  /*8bc0*/  @P0 BRA `(.L_x_699) ;  /* 0x0000000c00f00947 */ /* 0x000fea0003800000 */
[----:B--2---:R-:W-:-:S04]  /*8bd0*/  LEA R8, P0, R23, R24, 0x1 ;  /* 0x0000001817087211 */ /* 0x004fc800078008ff */
[----:B------:R-:W-:-:S06]  /*8be0*/  LEA.HI.X R9, R23, R25, R0, 0x1, P0 ;  /* 0x0000001917097211 */ /* 0x000fcc00000f0c00 */
[----:B------:R-:W5:Y:S01]  /*8bf0*/  LDG.E.128 R8, desc[UR6][R8.64] ;  /* 0x0000000608087981 */ /* 0x000f62000c1e1d00 */
[----:B------:R-:W-:Y:S01]  /*8c00*/  ISETP.GE.AND P0, PT, R148, R21, PT ;  /* 0x000000159400720c */ /* 0x000fe20003f06270 */
[----:B------:R-:W-:-:S12]  /*8c10*/  BSSY.RECONVERGENT B0, `(.L_x_706) ;  /* 0x0000033000007945 */ /* 0x000fd80003800200 */
[----:B------:R-:W-:Y:S05]  /*8c20*/  @P0 BRA `(.L_x_707) ;  /* 0x0000000000c40947 */ /* 0x000fea0003800000 */
[----:B------:R-:W2:Y:S01]  /*8c30*/  LDCU.64 UR10, c[0x0][0x4c8] ;  /* 0x00009900ff0a77ac */ /* 0x000ea20008000a00 */
[C---:B------:R-:W-:Y:S01]  /*8c40*/  IADD3 R113, P0, PT, R20.reuse, R113, RZ ;  /* 0x0000007114717210 */ /* 0x040fe20007f1e0ff */
[----:B------:R-:W4:Y:S03]  /*8c50*/  LDCU.64 UR8, c[0x0][0x4d0] ;  /* 0x00009a00ff0877ac */ /* 0x000f260008000a00 */
[----:B------:R-:W-:Y:S02]  /*8c60*/  LEA.HI.X.SX32 R20, R20, R99, 0x1, P0 ;  /* 0x0000006314147211 */ /* 0x000fe400000f0eff */
[C---:B------:R-:W-:Y:S02]  /*8c70*/  SHF.L.U32 R0, R113.reuse, 0x1, RZ ;  /* 0x0000000171007819 */ /* 0x040fe400000006ff */
[----:B------:R-:W-:Y:S02]  /*8c80*/  SHF.L.U64.HI R20, R113, 0x1, R20 ;  /* 0x0000000171147819 */ /* 0x000fe40000010214 */
[----:B--2---:R-:W-:-:S02]  /*8c90*/  IADD3 R4, P1, PT, R0, UR10, RZ ;  /* 0x0000000a00047c10 */ /* 0x004fc4000ff3e0ff */
[----:B----4-:R-:W-:Y:S02]  /*8ca0*/  IADD3 R2, P0, PT, R0, UR8, RZ ;  /* 0x0000000800027c10 */ /* 0x010fe4000ff1e0ff */
[C---:B------:R-:W-:Y:S02]  /*8cb0*/  IADD3.X R5, PT, PT, R20.reuse, UR11, RZ, P1, !PT ;  /* 0x0000000b14057c10 */ /* 0x040fe40008ffe4ff */
[----:B------:R-:W-:-:S04]  /*8cc0*/  IADD3.X R3, PT, PT, R20, UR9, RZ, P0, !PT ;  /* 0x0000000914037c10 */ /* 0x000fc800087fe4ff */
[----:B------:R-:W2:Y:S04]  /*8cd0*/  LDG.E.64 R4, desc[UR6][R4.64] ;  /* 0x0000000604047981 */ /* 0x000ea8000c1e1b00 */
[----:B------:R-:W4:Y:S01]  /*8ce0*/  LDG.E.64 R2, desc[UR6][R2.64] ;  /* 0x0000000602027981 */ /* 0x000f22000c1e1b00 */
[--C-:B-----5:R-:W-:Y:S01]  /*8cf0*/  HADD2.F32 R13, -RZ, R9.reuse.H0_H0 ;  /* 0x20000009ff0d7230 */ /* 0x120fe20000004100 */
[----:B------:R-:W-:Y:S01]  /*8d00*/  MOV R12, R10 ;  /* 0x0000000a000c7202 */ /* 0x000fe20000000f00 */
[----:B------:R-:W-:Y:S02]  /*8d10*/  HADD2.F32 R14, -RZ, R9.H1_H1 ;  /* 0x30000009ff0e7230 */ /* 0x000fe40000004100 */
[--C-:B------:R-:W-:Y:S02]  /*8d20*/  HADD2.F32 R10, -RZ, R11.reuse.H1_H1 ;  /* 0x3000000bff0a7230 */ /* 0x100fe40000004100 */
[----:B------:R-:W-:-:S02]  /*8d30*/  HADD2.F32 R15, -RZ, R11.H0_H0 ;  /* 0x2000000bff0f7230 */ /* 0x000fc40000004100 */
[----:B--2---:R-:W-:Y:S02]  /*8d40*/  HADD2.F32 R9, -RZ, R4.H1_H1 ;  /* 0x30000004ff097230 */ /* 0x004fe40000004100 */
[----:B------:R-:W-:Y:S02]  /*8d50*/  HADD2.F32 R7, -RZ, R5.H1_H1 ;  /* 0x30000005ff077230 */ /* 0x000fe40000004100 */
[----:B----4-:R-:W-:Y:S02]  /*8d60*/  HADD2.F32 R6, -RZ, R2.H1_H1 ;  /* 0x30000002ff067230 */ /* 0x010fe40000004100 */
[----:B------:R-:W-:Y:S02]  /*8d70*/  HADD2.F32 R0, -RZ, R3.H1_H1 ;  /* 0x30000003ff007230 */ /* 0x000fe40000004100 */
[C---:B------:R-:W-:Y:S01]  /*8d80*/  FMUL.FTZ R11, R14.reuse, R9 ;  /* 0x000000090e0b7220 */ /* 0x040fe20000410000 */
[----:B------:R-:W-:Y:S01]  /*8d90*/  FMUL.FTZ R16, R14, R6 ;  /* 0x000000060e107220 */ /* 0x000fe20000410000 */
[C---:B------:R-:W-:Y:S01]  /*8da0*/  FMUL.FTZ R17, R10.reuse, R7 ;  /* 0x000000070a117220 */ /* 0x040fe20000410000 */
[----:B------:R-:W-:Y:S01]  /*8db0*/  FMUL.FTZ R14, R10, R0 ;  /* 0x000000000a0e7220 */ /* 0x000fe20000410000 */
[----:B------:R-:W-:-:S02]  /*8dc0*/  HADD2.F32 R4, -RZ, R4.H0_H0 ;  /* 0x20000004ff047230 */ /* 0x000fc40000004100 */
[C---:B------:R-:W-:Y:S01]  /*8dd0*/  FFMA.FTZ R17, R15.reuse, R0, R17 ;  /* 0x000000000f117223 */ /* 0x040fe20000010011 */
[----:B------:R-:W-:Y:S01]  /*8de0*/  FFMA.FTZ R14, R15, R7, -R14 ;  /* 0x000000070f0e7223 */ /* 0x000fe2000001080e */
[----:B------:R-:W-:Y:S02]  /*8df0*/  HADD2.F32 R7, -RZ, R8.H1_H1 ;  /* 0x30000008ff077230 */ /* 0x000fe40000004100 */
[----:B------:R-:W-:Y:S02]  /*8e00*/  HADD2.F32 R2, -RZ, R2.H0_H0 ;  /* 0x20000002ff027230 */ /* 0x000fe40000004100 */
[----:B------:R-:W-:Y:S02]  /*8e10*/  HADD2.F32 R3, -RZ, R3.H0_H0 ;  /* 0x20000003ff037230 */ /* 0x000fe40000004100 */
[----:B------:R-:W-:Y:S02]  /*8e20*/  HADD2.F32 R0, -RZ, R12.H1_H1 ;  /* 0x3000000cff007230 */ /* 0x000fe40000004100 */
[----:B------:R-:W-:-:S02]  /*8e30*/  HADD2.F32 R5, -RZ, R5.H0_H0 ;  /* 0x20000005ff057230 */ /* 0x000fc40000004100 */
[C---:B------:R-:W-:Y:S01]  /*8e40*/  FFMA.FTZ R16, R13.reuse, R9, -R16 ;  /* 0x000000090d107223 */ /* 0x040fe20000010810 */
[----:B------:R-:W-:Y:S01]  /*8e50*/  FFMA.FTZ R11, R13, R6, R11 ;  /* 0x000000060d0b7223 */ /* 0x000fe2000001000b */
[C---:B------:R-:W-:Y:S01]  /*8e60*/  FMUL.FTZ R6, R7.reuse, R2 ;  /* 0x0000000207067220 */ /* 0x040fe20000410000 */
[-C--:B------:R-:W-:Y:S01]  /*8e70*/  FMUL.FTZ R13, R7, R4.reuse ;  /* 0x00000004070d7220 */ /* 0x080fe20000410000 */
[----:B------:R-:W-:Y:S02]  /*8e80*/  HADD2.F32 R9, -RZ, R8.H0_H0 ;  /* 0x20000008ff097230 */ /* 0x000fe40000004100 */
[C---:B------:R-:W-:Y:S01]  /*8e90*/  FMUL.FTZ R7, R0.reuse, R3 ;  /* 0x0000000300077220 */ /* 0x040fe20000410000 */
[----:B------:R-:W-:Y:S02]  /*8ea0*/  HADD2.F32 R12, -RZ, R12.H0_H0 ;  /* 0x2000000cff0c7230 */ /* 0x000fe40000004100 */
        /* <DEDUP_REMOVED lines=9> */
.L_x_707:
[----:B------:R-:W-:Y:S05]  /*8f40*/  BSYNC.RECONVERGENT B0 ;  /* 0x0000000000007941 */ /* 0x000fea0003800200 */
.L_x_706:
[----:B-----5:R4:W-:Y:S01]  /*8f50*/  STS.128 [R223+0x800], R8 ;  /* 0x00080008df007388 */ /* 0x0209e20000000c00 */
[----:B------:R-:W-:Y:S05]  /*8f60*/  BRA `(.L_x_699) ;  /* 0x0000000c00087947 */ /* 0x000fea0003800000 */
.L_x_700:
[----:B------:R-:W-:Y:S01]  /*8f70*/  IMAD.IADD R27, R213, 0x1, -R68 ;  /* 0x00000001d51b7824 */ /* 0x000fe200078e0a44 */
[----:B------:R-:W-:Y:S01]  /*8f80*/  LEA.HI R2, R21, R21, RZ, 0x1 ;  /* 0x0000001515027211 */ /* 0x000fe200078f08ff */
[----:B------:R-:W-:Y:S01]  /*8f90*/  BSSY.RECONVERGENT B1, `(.L_x_708) ;  /* 0x0000063000017945 */ /* 0x000fe20003800200 */
[----:B------:R-:W-:Y:S02]  /*8fa0*/  SHF.R.U32.HI R3, RZ, 0x1, R21 ;  /* 0x00000001ff037819 */ /* 0x000fe40000011615 */
[----:B------:R-:W-:Y:S02]  /*8fb0*/  ISETP.GE.AND P0, PT, R218, R27, PT ;  /* 0x0000001bda00720c */ /* 0x000fe40003f06270 */
[----:B------:R-:W-:Y:S02]  /*8fc0*/  SHF.R.S32.HI R2, RZ, 0x1, R2 ;  /* 0x00000001ff027819 */ /* 0x000fe40000011402 */
[----:B------:R-:W-:-:S03]  /*8fd0*/  ISETP.GE.U32.AND P1, PT, R148, R3, PT ;  /* 0x000000039400720c */ /* 0x000fc60003f26070 */
[----:B------:R-:W-:-:S05]  /*8fe0*/  IMAD.MOV R2, RZ, RZ, -R2 ;  /* 0x000000ffff027224 */ /* 0x000fca00078e0a02 */
[----:B------:R-:W-:Y:S02]  /*8ff0*/  SEL R22, R3, R2, !P1 ;  /* 0x0000000203167207 */ /* 0x000fe40004800000 */
[----:B------:R-:W-:Y:S01]  /*9000*/  SHF.R.S32.HI R3, RZ, 0x1f, R2 ;  /* 0x0000001fff037819 */ /* 0x000fe20000011402 */
[----:B------:R-:W-:Y:S06]  /*9010*/  @P0 BRA `(.L_x_709) ;  /* 0x0000000400680947 */ /* 0x000fec0003800000 */
[----:B------:R-:W1:Y:S02]  /*9020*/  LDCU UR5, c[0x0][0x440] ;  /* 0x00008800ff0577ac */ /* 0x000e640008000800 */
[----:B-1----:R-:W-:-:S13]  /*9030*/  ISETP.GE.AND P0, PT, R148, UR5, PT ;  /* 0x0000000594007c0c */ /* 0x002fda000bf06270 */
[----:B------:R-:W-:Y:S05]  /*9040*/  @P0 BRA `(.L_x_710) ;  /* 0x0000000400580947 */ /* 0x000fea0003800000 */
[----:B------:R-:W-:Y:S01]  /*9050*/  IMAD.MOV.U32 R12, RZ, RZ, R24 ;  /* 0x000000ffff0c7224 */ /* 0x000fe200078e0018 */
[----:B------:R-:W-:-:S05]  /*9060*/  MOV R13, R25 ;  /* 0x00000019000d7202 */ /* 0x000fca0000000f00 */
[----:B------:R1:W5:Y:S01]  /*9070*/  LDG.E.128 R16, desc[UR6][R12.64] ;  /* 0x000000060c107981 */ /* 0x000362000c1e1d00 */
[----:B------:R-:W-:Y:S01]  /*9080*/  ISETP.GE.AND P0, PT, R148, R21, PT ;  /* 0x000000159400720c */ /* 0x000fe20003f06270 */
[----:B------:R-:W-:-:S12]  /*9090*/  BSSY.RECONVERGENT B0, `(.L_x_711) ;  /* 0x000004f000007945 */ /* 0x000fd80003800200 */
[----:B------:R-:W-:Y:S05]  /*90a0*/  @P0 BRA `(.L_x_712) ;  /* 0x0000000400340947 */ /* 0x000fea0003800000 */
[----:B------:R-:W2:Y:S01]  /*90b0*/  LDCU.64 UR8, c[0x0][0x4d0] ;  /* 0x00009a00ff0877ac */ /* 0x000ea20008000a00 */
[----:B------:R-:W-:Y:S01]  /*90c0*/  SEL R4, R2, RZ, P1 ;  /* 0x000000ff02047207 */ /* 0x000fe20000800000 */
[----:B-1----:R-:W-:Y:S01]  /*90d0*/  IMAD.WIDE R12, R22, 0x2, R12 ;  /* 0x00000002160c7825 */ /* 0x002fe200078e020c */
[----:B------:R-:W-:Y:S02]  /*90e0*/  SEL R7, R3, RZ, P1 ;  /* 0x000000ff03077207 */ /* 0x000fe40000800000 */
[----:B------:R-:W-:-:S03]  /*90f0*/  IADD3 R5, P0, PT, R4, R111, RZ ;  /* 0x0000006f04057210 */ /* 0x000fc60007f1e0ff */
[----:B------:R-:W3:Y:S01]  /*9100*/  LDG.E.128 R12, desc[UR6][R12.64] ;  /* 0x000000060c0c7981 */ /* 0x000ee2000c1e1d00 */
[----:B------:R-:W-:Y:S02]  /*9110*/  IADD3.X R8, PT, PT, R7, R98, RZ, P0, !PT ;  /* 0x0000006207087210 */ /* 0x000fe400007fe4ff */
[C---:B------:R-:W-:Y:S02]  /*9120*/  SHF.L.U32 R9, R5.reuse, 0x1, RZ ;  /* 0x0000000105097819 */ /* 0x040fe400000006ff */
[----:B------:R-:W-:Y:S02]  /*9130*/  SHF.L.U64.HI R8, R5, 0x1, R8 ;  /* 0x0000000105087819 */ /* 0x000fe40000010208 */
[----:B--2---:R-:W-:-:S04]  /*9140*/  IADD3 R4, P0, PT, R9, UR8, RZ ;  /* 0x0000000809047c10 */ /* 0x004fc8000ff1e0ff */
[----:B------:R-:W-:Y:S01]  /*9150*/  IADD3.X R5, PT, PT, R8, UR9, RZ, P0, !PT ;  /* 0x0000000908057c10 */ /* 0x000fe200087fe4ff */
[----:B------:R-:W1:Y:S05]  /*9160*/  LDCU.64 UR8, c[0x0][0x4c8] ;  /* 0x00009900ff0877ac */ /* 0x000e6a0008000a00 */
[----:B-----5:R-:W2:Y:S01]  /*9170*/  LDG.E.128 R4, desc[UR6][R4.64] ;  /* 0x0000000604047981 */ /* 0x020ea2000c1e1d00 */
[----:B-1----:R-:W-:-:S04]  /*9180*/  IADD3 R10, P0, PT, R9, UR8, RZ ;  /* 0x00000008090a7c10 */ /* 0x002fc8000ff1e0ff */
[----:B------:R-:W-:-:S06]  /*9190*/  IADD3.X R11, PT, PT, R8, UR9, RZ, P0, !PT ;  /* 0x00000009080b7c10 */ /* 0x000fcc00087fe4ff */
[----:B------:R-:W4:Y:S01]  /*91a0*/  LDG.E.128 R8, desc[UR6][R10.64] ;  /* 0x000000060a087981 */ /* 0x000f22000c1e1d00 */
[----:B------:R-:W-:Y:S01]  /*91b0*/  MOV R26, R18 ;  /* 0x00000012001a7202 */ /* 0x000fe20000000f00 */
[--C-:B---3--:R-:W-:Y:S02]  /*91c0*/  HADD2.F32 R18, -RZ, R12.reuse.H0_H0 ;  /* 0x2000000cff127230 */ /* 0x108fe40000004100 */
[----:B------:R-:W-:Y:S02]  /*91d0*/  HADD2.F32 R28, -RZ, R12.H1_H1 ;  /* 0x3000000cff1c7230 */ /* 0x000fe40000004100 */
[--C-:B------:R-:W-:Y:S02]  /*91e0*/  HADD2.F32 R12, -RZ, R13.reuse.H0_H0 ;  /* 0x2000000dff0c7230 */ /* 0x100fe40000004100 */
[----:B------:R-:W-:Y:S02]  /*91f0*/  HADD2.F32 R29, -RZ, R13.H1_H1 ;  /* 0x3000000dff1d7230 */ /* 0x000fe40000004100 */
[----:B------:R-:W-:-:S02]  /*9200*/  HADD2.F32 R13, -RZ, R14.H0_H0 ;  /* 0x2000000eff0d7230 */ /* 0x000fc40000004100 */
[----:B------:R-:W-:Y:S02]  /*9210*/  HADD2.F32 R30, -RZ, R14.H1_H1 ;  /* 0x3000000eff1e7230 */ /* 0x000fe40000004100 */
[--C-:B------:R-:W-:Y:S02]  /*9220*/  HADD2.F32 R14, -RZ, R15.reuse.H0_H0 ;  /* 0x2000000fff0e7230 */ /* 0x100fe40000004100 */
[----:B------:R-:W-:Y:S02]  /*9230*/  HADD2.F32 R31, -RZ, R15.H1_H1 ;  /* 0x3000000fff1f7230 */ /* 0x000fe40000004100 */
[--C-:B--2---:R-:W-:Y:S02]  /*9240*/  HADD2.F32 R15, -RZ, R4.reuse.H0_H0 ;  /* 0x20000004ff0f7230 */ /* 0x104fe40000004100 */
[----:B------:R-:W-:Y:S02]  /*9250*/  HADD2.F32 R35, -RZ, R4.H1_H1 ;  /* 0x30000004ff237230 */ /* 0x000fe40000004100 */
[----:B------:R-:W-:-:S02]  /*9260*/  HADD2.F32 R33, -RZ, R5.H0_H0 ;  /* 0x20000005ff217230 */ /* 0x000fc40000004100 */
[----:B------:R-:W-:Y:S02]  /*9270*/  HADD2.F32 R32, -RZ, R5.H1_H1 ;  /* 0x30000005ff207230 */ /* 0x000fe40000004100 */
[--C-:B------:R-:W-:Y:S02]  /*9280*/  HADD2.F32 R4, -RZ, R6.reuse.H0_H0 ;  /* 0x20000006ff047230 */ /* 0x100fe40000004100 */
[----:B------:R-:W-:Y:S02]  /*9290*/  HADD2.F32 R37, -RZ, R6.H1_H1 ;  /* 0x30000006ff257230 */ /* 0x000fe40000004100 */
[--C-:B------:R-:W-:Y:S02]  /*92a0*/  HADD2.F32 R5, -RZ, R7.reuse.H0_H0 ;  /* 0x20000007ff057230 */ /* 0x100fe40000004100 */
[----:B------:R-:W-:Y:S02]  /*92b0*/  HADD2.F32 R6, -RZ, R7.H1_H1 ;  /* 0x30000007ff067230 */ /* 0x000fe40000004100 */
[----:B------:R-:W-:Y:S01]  /*92c0*/  @!P1 FADD.FTZ R4, -R4, -RZ ;  /* 0x800000ff04049221 */ /* 0x000fe20000010100 */
[----:B------:R-:W-:Y:S01]  /*92d0*/  @!P1 FADD.FTZ R15, -R15, -RZ ;  /* 0x800000ff0f0f9221 */ /* 0x000fe20000010100 */
[----:B------:R-:W-:Y:S01]  /*92e0*/  @!P1 FADD.FTZ R5, -R5, -RZ ;  /* 0x800000ff05059221 */ /* 0x000fe20000010100 */
[----:B------:R-:W-:Y:S01]  /*92f0*/  @!P1 FADD.FTZ R6, -R6, -RZ ;  /* 0x800000ff06069221 */ /* 0x000fe20000010100 */
[----:B------:R-:W-:Y:S01]  /*9300*/  @!P1 FADD.FTZ R35, -R35, -RZ ;  /* 0x800000ff23239221 */ /* 0x000fe20000010100 */
[----:B------:R-:W-:Y:S01]  /*9310*/  @!P1 FADD.FTZ R33, -R33, -RZ ;  /* 0x800000ff21219221 */ /* 0x000fe20000010100 */
[----:B------:R-:W-:Y:S01]  /*9320*/  FMUL.FTZ R13, R13, R4 ;  /* 0x000000040d0d7220 */ /* 0x000fe20000410000 */
[----:B------:R-:W-:Y:S01]  /*9330*/  FMUL.FTZ R18, R18, R15 ;  /* 0x0000000f12127220 */ /* 0x000fe20000410000 */
[----:B------:R-:W-:Y:S01]  /*9340*/  FMUL.FTZ R14, R14, R5 ;  /* 0x000000050e0e7220 */ /* 0x000fe20000410000 */
[----:B------:R-:W-:Y:S01]  /*9350*/  FMUL.FTZ R31, R31, R6 ;  /* 0x000000061f1f7220 */ /* 0x000fe20000410000 */
[----:B----4-:R-:W-:-:S02]  /*9360*/  HADD2.F32 R4, -RZ, R8.H0_H0 ;  /* 0x20000008ff047230 */ /* 0x010fc40000004100 */
[----:B------:R-:W-:Y:S01]  /*9370*/  @!P1 FADD.FTZ R32, -R32, -RZ ;  /* 0x800000ff20209221 */ /* 0x000fe20000010100 */
[--C-:B------:R-:W-:Y:S02]  /*9380*/  HADD2.F32 R5, -RZ, R16.reuse.H0_H0 ;  /* 0x20000010ff057230 */ /* 0x100fe40000004100 */
[----:B------:R-:W-:Y:S01]  /*9390*/  FMUL.FTZ R28, R28, R35 ;  /* 0x000000231c1c7220 */ /* 0x000fe20000410000 */
[----:B------:R-:W-:Y:S02]  /*93a0*/  HADD2.F32 R15, -RZ, R16.H1_H1 ;  /* 0x30000010ff0f7230 */ /* 0x000fe40000004100 */
[----:B------:R-:W-:Y:S01]  /*93b0*/  FMUL.FTZ R12, R12, R33 ;  /* 0x000000210c0c7220 */ /* 0x000fe20000410000 */
[----:B------:R-:W-:Y:S02]  /*93c0*/  HADD2.F32 R7, -RZ, R17.H0_H0 ;  /* 0x20000011ff077230 */ /* 0x000fe40000004100 */
[----:B------:R-:W-:Y:S02]  /*93d0*/  HADD2.F32 R8, -RZ, R8.H1_H1 ;  /* 0x30000008ff087230 */ /* 0x000fe40000004100 */
[----:B------:R-:W-:-:S02]  /*93e0*/  HADD2.F32 R6, -RZ, R9.H0_H0 ;  /* 0x20000009ff067230 */ /* 0x000fc40000004100 */
[----:B------:R-:W-:Y:S01]  /*93f0*/  @!P1 FADD.FTZ R37, -R37, -RZ ;  /* 0x800000ff25259221 */ /* 0x000fe20000010100 */
[----:B------:R-:W-:Y:S01]  /*9400*/  FMUL.FTZ R29, R29, R32 ;  /* 0x000000201d1d7220 */ /* 0x000fe20000410000 */
[----:B------:R-:W-:Y:S02]  /*9410*/  HADD2.F32 R32, -RZ, R9.H1_H1 ;  /* 0x30000009ff207230 */ /* 0x000fe40000004100 */
[----:B------:R-:W-:Y:S01]  /*9420*/  FFMA.FTZ R4, R5, R4, R18 ;  /* 0x0000000405047223 */ /* 0x000fe20000010012 */
[--C-:B------:R-:W-:Y:S02]  /*9430*/  HADD2.F32 R16, -RZ, R10.reuse.H0_H0 ;  /* 0x2000000aff107230 */ /* 0x100fe40000004100 */
[----:B------:R-:W-:Y:S01]  /*9440*/  FFMA.FTZ R15, R15, R8, R28 ;  /* 0x000000080f0f7223 */ /* 0x000fe2000001001c */
[----:B------:R-:W-:Y:S02]  /*9450*/  HADD2.F32 R33, -RZ, R10.H1_H1 ;  /* 0x3000000aff217230 */ /* 0x000fe40000004100 */
[----:B------:R-:W-:Y:S01]  /*9460*/  FFMA.FTZ R6, R7, R6, R12 ;  /* 0x0000000607067223 */ /* 0x000fe2000001000c */
[----:B------:R-:W-:-:S02]  /*9470*/  HADD2.F32 R9, -RZ, R11.H0_H0 ;  /* 0x2000000bff097230 */ /* 0x000fc40000004100 */
[----:B------:R-:W-:Y:S01]  /*9480*/  FMUL.FTZ R30, R30, R37 ;  /* 0x000000251e1e7220 */ /* 0x000fe20000410000 */
[----:B------:R-:W-:Y:S02]  /*9490*/  HADD2.F32 R10, -RZ, R11.H1_H1 ;  /* 0x3000000bff0a7230 */ /* 0x000fe40000004100 */
[----:B------:R-:W-:Y:S02]  /*94a0*/  HADD2.F32 R12, -RZ, R17.H1_H1 ;  /* 0x30000011ff0c7230 */ /* 0x000fe40000004100 */
[--C-:B------:R-:W-:Y:S02]  /*94b0*/  HADD2.F32 R8, -RZ, R26.reuse.H0_H0 ;  /* 0x2000001aff087230 */ /* 0x100fe40000004100 */
[----:B------:R-:W-:Y:S02]  /*94c0*/  HADD2.F32 R7, -RZ, R26.H1_H1 ;  /* 0x3000001aff077230 */ /* 0x000fe40000004100 */
[--C-:B------:R-:W-:Y:S02]  /*94d0*/  HADD2.F32 R5, -RZ, R19.reuse.H0_H0 ;  /* 0x20000013ff057230 */ /* 0x100fe40000004100 */
[----:B------:R-:W-:-:S02]  /*94e0*/  HADD2.F32 R18, -RZ, R19.H1_H1 ;  /* 0x30000013ff127230 */ /* 0x000fc40000004100 */
[----:B------:R-:W-:Y:S01]  /*94f0*/  FFMA.FTZ R29, R12, R32, R29 ;  /* 0x000000200c1d7223 */ /* 0x000fe2000001001d */
[----:B------:R-:W-:Y:S01]  /*9500*/  FFMA.FTZ R8, R8, R16, R13 ;  /* 0x0000001008087223 */ /* 0x000fe2000001000d */
[----:B------:R-:W-:Y:S01]  /*9510*/  FFMA.FTZ R7, R7, R33, R30 ;  /* 0x0000002107077223 */ /* 0x000fe2000001001e */
[----:B------:R-:W-:Y:S01]  /*9520*/  FFMA.FTZ R5, R5, R9, R14 ;  /* 0x0000000905057223 */ /* 0x000fe2000001000e */
[----:B------:R-:W-:Y:S01]  /*9530*/  FFMA.FTZ R10, R18, R10, R31 ;  /* 0x0000000a120a7223 */ /* 0x000fe2000001001f */
[----:B------:R-:W-:Y:S02]  /*9540*/  F2FP.F16.F32.PACK_AB R16, R15, R4 ;  /* 0x000000040f10723e */ /* 0x000fe400000000ff */
[----:B------:R-:W-:Y:S02]  /*9550*/  F2FP.F16.F32.PACK_AB R17, R29, R6 ;  /* 0x000000061d11723e */ /* 0x000fe400000000ff */
[----:B------:R-:W-:Y:S02]  /*9560*/  F2FP.F16.F32.PACK_AB R18, R7, R8 ;  /* 0x000000080712723e */ /* 0x000fe400000000ff */
[----:B------:R-:W-:-:S02]  /*9570*/  F2FP.F16.F32.PACK_AB R19, R10, R5 ;  /* 0x000000050a13723e */ /* 0x000fc400000000ff */
.L_x_712:
[----:B------:R-:W-:Y:S05]  /*9580*/  BSYNC.RECONVERGENT B0 ;  /* 0x0000000000007941 */ /* 0x000fea0003800200 */
.L_x_711:
[----:B-----5:R2:W-:Y:S01]  /*9590*/  STS.128 [R223], R16 ;  /* 0x00000010df007388 */ /* 0x0205e20000000c00 */
[----:B------:R-:W-:Y:S05]  /*95a0*/  BRA `(.L_x_709) ;  /* 0x0000000000047947 */ /* 0x000fea0003800000 */
.L_x_710:
[----:B------:R3:W-:Y:S02]  /*95b0*/  STS.128 [R223], RZ ;  /* 0x000000ffdf007388 */ /* 0x0007e40000000c00 */
.L_x_709:
[----:B------:R-:W-:Y:S05]  /*95c0*/  BSYNC.RECONVERGENT B1 ;  /* 0x0000000000017941 */ /* 0x000fea0003800200 */
.L_x_708:
[----:B------:R-:W-:-:S04]  /*95d0*/  IADD3 R26, PT, PT, R218, 0x20, RZ ;  /* 0x00000020da1a7810 */ /* 0x000fc80007ffe0ff */
[----:B------:R-:W-:-:S13]  /*95e0*/  ISETP.GE.AND P0, PT, R26, R27, PT ;  /* 0x0000001b1a00720c */ /* 0x000fda0003f06270 */
[----:B------:R-:W-:Y:S05]  /*95f0*/  @P0 BRA `(.L_x_699) ;  /* 0x0000000400640947 */ /* 0x000fea0003800000 */
[----:B------:R-:W4:Y:S02]  /*9600*/  LDCU UR5, c[0x0][0x440] ;  /* 0x00008800ff0577ac */ /* 0x000f240008000800 */
[----:B----4-:R-:W-:-:S13]  /*9610*/  ISETP.GE.AND P0, PT, R148, UR5, PT ;  /* 0x0000000594007c0c */ /* 0x010fda000bf06270 */
[----:B------:R4:W-:Y:S01]  /*9620*/  @P0 STS.128 [R223+0x800], RZ ;  /* 0x000800ffdf000388 */ /* 0x0009e20000000c00 */
[----:B------:R-:W-:Y:S05]  /*9630*/  @P0 BRA `(.L_x_699) ;  /* 0x0000000400540947 */ /* 0x000fea0003800000 */
[----:B------:R-:W-:-:S04]  /*9640*/  LEA R4, P0, R23, R24, 0x1 ;  /* 0x0000001817047211 */ /* 0x000fc800078008ff */
[----:B------:R-:W-:-:S05]  /*9650*/  LEA.HI.X R5, R23, R25, R0, 0x1, P0 ;  /* 0x0000001917057211 */ /* 0x000fca00000f0c00 */
[----:B--2---:R2:W5:Y:S01]  /*9660*/  LDG.E.128 R16, desc[UR6][R4.64] ;  /* 0x0000000604107981 */ /* 0x004562000c1e1d00 */
[----:B------:R-:W-:Y:S01]  /*9670*/  ISETP.GE.AND P0, PT, R148, R21, PT ;  /* 0x000000159400720c */ /* 0x000fe20003f06270 */
[----:B------:R-:W-:-:S12]  /*9680*/  BSSY.RECONVERGENT B0, `(.L_x_713) ;  /* 0x000004f000007945 */ /* 0x000fd80003800200 */
[----:B------:R-:W-:Y:S05]  /*9690*/  @P0 BRA `(.L_x_714) ;  /* 0x0000000400340947 */ /* 0x000fea0003800000 */
[----:B------:R-:W2:Y:S01]  /*96a0*/  LDCU.64 UR8, c[0x0][0x4d0] ;  /* 0x00009a00ff0877ac */ /* 0x000ea20008000a00 */
[----:B------:R-:W-:Y:S01]  /*96b0*/  SEL R2, R2, RZ, P1 ;  /* 0x000000ff02027207 */ /* 0x000fe20000800000 */
[----:B-1----:R-:W-:Y:S01]  /*96c0*/  IMAD.WIDE R12, R22, 0x2, R4 ;  /* 0x00000002160c7825 */ /* 0x002fe200078e0204 */
[----:B------:R-:W-:Y:S02]  /*96d0*/  SEL R3, R3, RZ, P1 ;  /* 0x000000ff03037207 */ /* 0x000fe40000800000 */
[--C-:B------:R-:W-:Y:S02]  /*96e0*/  IADD3 R2, P2, P0, R2, R111, R20.reuse ;  /* 0x0000006f02027210 */ /* 0x100fe4000785e014 */
[----:B------:R-:W-:Y:S01]  /*96f0*/  SHF.R.S32.HI R20, RZ, 0x1f, R20 ;  /* 0x0000001fff147819 */ /* 0x000fe20000011414 */
[----:B------:R-:W3:Y:S01]  /*9700*/  LDG.E.128 R12, desc[UR6][R12.64] ;  /* 0x000000060c0c7981 */ /* 0x000ee2000c1e1d00 */
[----:B------:R-:W-:Y:S02]  /*9710*/  SHF.L.U32 R0, R2, 0x1, RZ ;  /* 0x0000000102007819 */ /* 0x000fe400000006ff */
[----:B------:R-:W-:-:S04]  /*9720*/  IADD3.X R3, PT, PT, R3, R98, R20, P2, P0 ;  /* 0x0000006203037210 */ /* 0x000fc800017e0414 */
        /* <DEDUP_REMOVED lines=8> */
[--C-:B---3--:R-:W-:Y:S02]  /*97b0*/  HADD2.F32 R3, -RZ, R14.reuse.H0_H0 ;  /* 0x2000000eff037230 */ /* 0x108fe40000004100 */
[----:B------:R-:W-:Y:S02]  /*97c0*/  HADD2.F32 R20, -RZ, R14.H1_H1 ;  /* 0x3000000eff147230 */ /* 0x000fe40000004100 */
[--C-:B------:R-:W-:Y:S02]  /*97d0*/  HADD2.F32 R14, -RZ, R15.reuse.H0_H0 ;  /* 0x2000000fff0e7230 */ /* 0x100fe40000004100 */
[----:B------:R-:W-:Y:S02]  /*97e0*/  HADD2.F32 R21, -RZ, R15.H1_H1 ;  /* 0x3000000fff157230 */ /* 0x000fe40000004100 */
[--C-:B------:R-:W-:Y:S02]  /*97f0*/  HADD2.F32 R0, -RZ, R12.reuse.H0_H0 ;  /* 0x2000000cff007230 */ /* 0x100fe40000004100 */
[----:B------:R-:W-:-:S02]  /*9800*/  HADD2.F32 R12, -RZ, R12.H1_H1 ;  /* 0x3000000cff0c7230 */ /* 0x000fc40000004100 */
[----:B------:R-:W-:Y:S02]  /*9810*/  HADD2.F32 R2, -RZ, R13.H0_H0 ;  /* 0x2000000dff027230 */ /* 0x000fe40000004100 */
[--C-:B--2---:R-:W-:Y:S02]  /*9820*/  HADD2.F32 R15, -RZ, R4.reuse.H0_H0 ;  /* 0x20000004ff0f7230 */ /* 0x104fe40000004100 */
[----:B------:R-:W-:Y:S02]  /*9830*/  HADD2.F32 R25, -RZ, R4.H1_H1 ;  /* 0x30000004ff197230 */ /* 0x000fe40000004100 */
[--C-:B------:R-:W-:Y:S02]  /*9840*/  HADD2.F32 R23, -RZ, R5.reuse.H0_H0 ;  /* 0x20000005ff177230 */ /* 0x100fe40000004100 */
[----:B------:R-:W-:Y:S02]  /*9850*/  HADD2.F32 R22, -RZ, R5.H1_H1 ;  /* 0x30000005ff167230 */ /* 0x000fe40000004100 */
[----:B------:R-:W-:-:S02]  /*9860*/  HADD2.F32 R4, -RZ, R6.H0_H0 ;  /* 0x20000006ff047230 */ /* 0x000fc40000004100 */
        /* <DEDUP_REMOVED lines=10> */
[----:B------:R-:W-:-:S02]  /*9910*/  HADD2.F32 R13, -RZ, R13.H1_H1 ;  /* 0x3000000dff0d7230 */ /* 0x000fc40000004100 */
[----:B------:R-:W-:Y:S01]  /*9920*/  FMUL.FTZ R0, R0, R15 ;  /* 0x0000000f00007220 */ /* 0x000fe20000410000 */
[----:B------:R-:W-:Y:S01]  /*9930*/  FMUL.FTZ R14, R14, R5 ;  /* 0x000000050e0e7220 */ /* 0x000fe20000410000 */
[----:B------:R-:W-:Y:S01]  /*9940*/  FMUL.FTZ R21, R21, R6 ;  /* 0x0000000615157220 */ /* 0x000fe20000410000 */
[----:B----4-:R-:W-:Y:S02]  /*9950*/  HADD2.F32 R4, -RZ, R8.H0_H0 ;  /* 0x20000008ff047230 */ /* 0x010fe40000004100 */
[----:B------:R-:W-:Y:S01]  /*9960*/  @!P1 FADD.FTZ R22, -R22, -RZ ;  /* 0x800000ff16169221 */ /* 0x000fe20000010100 */
[--C-:B------:R-:W-:Y:S02]  /*9970*/  HADD2.F32 R5, -RZ, R16.reuse.H0_H0 ;  /* 0x20000010ff057230 */ /* 0x100fe40000004100 */
[----:B------:R-:W-:Y:S01]  /*9980*/  FMUL.FTZ R12, R12, R25 ;  /* 0x000000190c0c7220 */ /* 0x000fe20000410000 */
[----:B------:R-:W-:Y:S02]  /*9990*/  HADD2.F32 R15, -RZ, R16.H1_H1 ;  /* 0x30000010ff0f7230 */ /* 0x000fe40000004100 */
[----:B------:R-:W-:Y:S01]  /*99a0*/  FMUL.FTZ R2, R2, R23 ;  /* 0x0000001702027220 */ /* 0x000fe20000410000 */
[----:B------:R-:W-:-:S02]  /*99b0*/  HADD2.F32 R7, -RZ, R17.H0_H0 ;  /* 0x20000011ff077230 */ /* 0x000fc40000004100 */
[----:B------:R-:W-:Y:S02]  /*99c0*/  HADD2.F32 R8, -RZ, R8.H1_H1 ;  /* 0x30000008ff087230 */ /* 0x000fe40000004100 */
[--C-:B------:R-:W-:Y:S02]  /*99d0*/  HADD2.F32 R6, -RZ, R9.reuse.H0_H0 ;  /* 0x20000009ff067230 */ /* 0x100fe40000004100 */
[----:B------:R-:W-:Y:S01]  /*99e0*/  @!P1 FADD.FTZ R27, -R27, -RZ ;  /* 0x800000ff1b1b9221 */ /* 0x000fe20000010100 */
[----:B------:R-:W-:Y:S01]  /*99f0*/  FMUL.FTZ R13, R13, R22 ;  /* 0x000000160d0d7220 */ /* 0x000fe20000410000 */
[----:B------:R-:W-:Y:S02]  /*9a00*/  HADD2.F32 R22, -RZ, R9.H1_H1 ;  /* 0x30000009ff167230 */ /* 0x000fe40000004100 */
[----:B------:R-:W-:Y:S01]  /*9a10*/  FFMA.FTZ R0, R5, R4, R0 ;  /* 0x0000000405007223 */ /* 0x000fe20000010000 */
[--C-:B------:R-:W-:Y:S02]  /*9a20*/  HADD2.F32 R16, -RZ, R10.reuse.H0_H0 ;  /* 0x2000000aff107230 */ /* 0x100fe40000004100 */
[----:B------:R-:W-:Y:S01]  /*9a30*/  FFMA.FTZ R15, R15, R8, R12 ;  /* 0x000000080f0f7223 */ /* 0x000fe2000001000c */
[----:B------:R-:W-:-:S02]  /*9a40*/  HADD2.F32 R23, -RZ, R10.H1_H1 ;  /* 0x3000000aff177230 */ /* 0x000fc40000004100 */
[----:B------:R-:W-:Y:S01]  /*9a50*/  FFMA.FTZ R2, R7, R6, R2 ;  /* 0x0000000607027223 */ /* 0x000fe20000010002 */
[--C-:B------:R-:W-:Y:S02]  /*9a60*/  HADD2.F32 R9, -RZ, R11.reuse.H0_H0 ;  /* 0x2000000bff097230 */ /* 0x100fe40000004100 */
[----:B------:R-:W-:Y:S01]  /*9a70*/  FMUL.FTZ R20, R20, R27 ;  /* 0x0000001b14147220 */ /* 0x000fe20000410000 */
[----:B------:R-:W-:Y:S02]  /*9a80*/  HADD2.F32 R10, -RZ, R11.H1_H1 ;  /* 0x3000000bff0a7230 */ /* 0x000fe40000004100 */
[----:B------:R-:W-:Y:S02]  /*9a90*/  HADD2.F32 R6, -RZ, R17.H1_H1 ;  /* 0x30000011ff067230 */ /* 0x000fe40000004100 */
[--C-:B------:R-:W-:Y:S02]  /*9aa0*/  HADD2.F32 R4, -RZ, R18.reuse.H0_H0 ;  /* 0x20000012ff047230 */ /* 0x100fe40000004100 */
[----:B------:R-:W-:-:S02]  /*9ab0*/  HADD2.F32 R7, -RZ, R18.H1_H1 ;  /* 0x30000012ff077230 */ /* 0x000fc40000004100 */
[--C-:B------:R-:W-:Y:S02]  /*9ac0*/  HADD2.F32 R5, -RZ, R19.reuse.H0_H0 ;  /* 0x20000013ff057230 */ /* 0x100fe40000004100 */
[----:B------:R-:W-:Y:S02]  /*9ad0*/  HADD2.F32 R8, -RZ, R19.H1_H1 ;  /* 0x30000013ff087230 */ /* 0x000fe40000004100 */
[----:B------:R-:W-:Y:S01]  /*9ae0*/  FFMA.FTZ R13, R6, R22, R13 ;  /* 0x00000016060d7223 */ /* 0x000fe2000001000d */
[----:B------:R-:W-:Y:S01]  /*9af0*/  FFMA.FTZ R3, R4, R16, R3 ;  /* 0x0000001004037223 */ /* 0x000fe20000010003 */
[----:B------:R-:W-:Y:S01]  /*9b00*/  FFMA.FTZ R20, R7, R23, R20 ;  /* 0x0000001707147223 */ /* 0x000fe20000010014 */
[----:B------:R-:W-:Y:S01]  /*9b10*/  FFMA.FTZ R5, R5, R9, R14 ;  /* 0x0000000905057223 */ /* 0x000fe2000001000e */
[----:B------:R-:W-:Y:S01]  /*9b20*/  FFMA.FTZ R8, R8, R10, R21 ;  /* 0x0000000a08087223 */ /* 0x000fe20000010015 */
[----:B------:R-:W-:Y:S02]  /*9b30*/  F2FP.F16.F32.PACK_AB R16, R15, R0 ;  /* 0x000000000f10723e */ /* 0x000fe400000000ff */
[----:B------:R-:W-:-:S02]  /*9b40*/  F2FP.F16.F32.PACK_AB R17, R13, R2 ;  /* 0x000000020d11723e */ /* 0x000fc400000000ff */
[----:B------:R-:W-:Y:S02]  /*9b50*/  F2FP.F16.F32.PACK_AB R18, R20, R3 ;  /* 0x000000031412723e */ /* 0x000fe400000000ff */
[----:B------:R-:W-:Y:S02]  /*9b60*/  F2FP.F16.F32.PACK_AB R19, R8, R5 ;  /* 0x000000050813723e */ /* 0x000fe400000000ff */
.L_x_714:
[----:B------:R-:W-:Y:S05]  /*9b70*/  BSYNC.RECONVERGENT B0 ;  /* 0x0000000000007941 */ /* 0x000fea0003800200 */
.L_x_713:
[----:B-----5:R1:W-:Y:S02]  /*9b80*/  STS.128 [R223+0x800], R16 ;  /* 0x00080010df007388 */ /* 0x0203e40000000c00 */
.L_x_699:
[----:B------:R-:W-:Y:S05]  /*9b90*/  BSYNC.RECONVERGENT B2 ;  /* 0x0000000000027941 */ /* 0x000fea0003800200 */
.L_x_694:
[----:B------:R-:W-:Y:S01]  /*9ba0*/  IADD3 R71, PT, PT, -R71, R62, RZ ;  /* 0x0000003e47477210 */ /* 0x000fe20007ffe1ff */
[----:B------:R-:W-:Y:S03]  /*9bb0*/  BSSY.RECONVERGENT B0, `(.L_x_715) ;  /* 0x000000c000007945 */ /* 0x000fe60003800200 */
[----:B------:R-:W-:-:S13]  /*9bc0*/  ISETP.GE.AND P2, PT, R218, R71, PT ;  /* 0x00000047da00720c */ /* 0x000fda0003f46270 */
[----:B------:R-:W-:Y:S05]  /*9bd0*/  @P2 BRA `(.L_x_716) ;  /* 0x0000000000242947 */ /* 0x000fea0003800000 */
[----:B------:R-:W2:Y:S02]  /*9be0*/  LDCU UR5, c[0x0][0x440] ;  /* 0x00008800ff0577ac */ /* 0x000ea40008000800 */
[----:B--2---:R-:W-:-:S13]  /*9bf0*/  ISETP.GE.AND P0, PT, R148, UR5, PT ;  /* 0x0000000594007c0c */ /* 0x004fda000bf06270 */
[----:B------:R-:W-:Y:S05]  /*9c00*/  @P0 BRA `(.L_x_717) ;  /* 0x0000000000140947 */ /* 0x000fea0003800000 */
[----:B------:R-:W-:Y:S01]  /*9c10*/  @!PT LDS RZ, [RZ] ;  /* 0x00000000fffff984 */ /* 0x000fe20000000800 */
[----:B------:R-:W-:Y:S01]  /*9c20*/  @!PT LDS RZ, [RZ] ;  /* 0x00000000fffff984 */ /* 0x000fe20000000800 */
[----:B------:R-:W-:Y:S01]  /*9c30*/  @!PT LDS RZ, [RZ] ;  /* 0x00000000fffff984 */ /* 0x000fe20000000800 */
[----:B------:R2:W-:Y:S01]  /*9c40*/  LDGSTS.E.BYPASS.LTC128B.128 [R223+0x1000], desc[UR6][R214.64] ;  /* 0x01000000d6df7fae */ /* 0x0005e2000b981a06 */
[----:B------:R-:W-:Y:S05]  /*9c50*/  BRA `(.L_x_716) ;  /* 0x0000000000047947 */ /* 0x000fea0003800000 */
.L_x_717:
[----:B------:R2:W-:Y:S02]  /*9c60*/  STS.128 [R223+0x1000], RZ ;  /* 0x001000ffdf007388 */ /* 0x0005e40000000c00 */
.L_x_716:
[----:B------:R-:W-:Y:S05]  /*9c70*/  BSYNC.RECONVERGENT B0 ;  /* 0x0000000000007941 */ /* 0x000fea0003800200 */
.L_x_715:
[----:B------:R-:W-:Y:S01]  /*9c80*/  ISETP.GE.AND P1, PT, R26, R71, PT ;  /* 0x000000471a00720c */ /* 0x000fe20003f26270 */
[----:B------:R-:W-:Y:S01]  /*9c90*/  BSSY.RECONVERGENT B0, `(.L_x_718) ;  /* 0x000000d000007945 */ /* 0x000fe20003800200 */
[----:B------:R-:W-:-:S04]  /*9ca0*/  LEA R14, P0, R65, R214, 0x1 ;  /* 0x000000d6410e7211 */ /* 0x000fc800078008ff */
[----:B------:R-:W-:-:S07]  /*9cb0*/  LEA.HI.X R15, R65, R215, R64, 0x1, P0 ;  /* 0x000000d7410f7211 */ /* 0x000fce00000f0c40 */
[----:B------:R-:W-:Y:S05]  /*9cc0*/  @P1 BRA `(.L_x_719) ;  /* 0x0000000000241947 */ /* 0x000fea0003800000 */
[----:B------:R-:W1:Y:S02]  /*9cd0*/  LDCU UR5, c[0x0][0x440] ;  /* 0x00008800ff0577ac */ /* 0x000e640008000800 */
[----:B-1----:R-:W-:-:S13]  /*9ce0*/  ISETP.GE.AND P0, PT, R148, UR5, PT ;  /* 0x0000000594007c0c */ /* 0x002fda000bf06270 */
[----:B------:R-:W-:Y:S05]  /*9cf0*/  @P0 BRA `(.L_x_720) ;  /* 0x0000000000140947 */ /* 0x000fea0003800000 */
[----:B------:R-:W-:Y:S01]  /*9d00*/  @!PT LDS RZ, [RZ] ;  /* 0x00000000fffff984 */ /* 0x000fe20000000800 */
[----:B------:R-:W-:Y:S01]  /*9d10*/  @!PT LDS RZ, [RZ] ;  /* 0x00000000fffff984 */ /* 0x000fe20000000800 */
[----:B------:R-:W-:Y:S01]  /*9d20*/  @!PT LDS RZ, [RZ] ;  /* 0x00000000fffff984 */ /* 0x000fe20000000800 */
[----:B------:R1:W-:Y:S01]  /*9d30*/  LDGSTS.E.BYPASS.LTC128B.128 [R223+0x1800], desc[UR6][R14.64] ;  /* 0x018000000edf7fae */ /* 0x0003e2000b981a06 */
[----:B------:R-:W-:Y:S05]  /*9d40*/  BRA `(.L_x_719) ;  /* 0x0000000000047947 */ /* 0x000fea0003800000 */
.L_x_720:
[----:B------:R1:W-:Y:S02]  /*9d50*/  STS.128 [R223+0x1800], RZ ;  /* 0x001800ffdf007388 */ /* 0x0003e40000000c00 */
.L_x_719:
[----:B------:R-:W-:Y:S05]  /*9d60*/  BSYNC.RECONVERGENT B0 ;  /* 0x0000000000007941 */ /* 0x000fea0003800200 */
.L_x_718:
[----:B-1----:R-:W-:Y:S01]  /*9d70*/  IADD3 R12, PT, PT, R218, 0x40, RZ ;  /* 0x00000040da0c7810 */ /* 0x002fe20007ffe0ff */
[----:B------:R-:W-:Y:S03]  /*9d80*/  BSSY.RECONVERGENT B0, `(.L_x_721) ;  /* 0x000000f000007945 */ /* 0x000fe60003800200 */
[----:B------:R-:W-:-:S13]  /*9d90*/  ISETP.GE.AND P0, PT, R12, R71, PT ;  /* 0x000000470c00720c */ /* 0x000fda0003f06270 */
[----:B------:R-:W-:Y:S05]  /*9da0*/  @P0 BRA `(.L_x_722) ;  /* 0x0000000000300947 */ /* 0x000fea0003800000 */
[----:B------:R-:W1:Y:S02]  /*9db0*/  LDCU UR5, c[0x0][0x440] ;  /* 0x00008800ff0577ac */ /* 0x000e640008000800 */
[----:B-1----:R-:W-:-:S13]  /*9dc0*/  ISETP.GE.AND P0, PT, R148, UR5, PT ;  /* 0x0000000594007c0c */ /* 0x002fda000bf06270 */
[----:B------:R-:W-:Y:S05]  /*9dd0*/  @P0 BRA `(.L_x_723) ;  /* 0x0000000000200947 */ /* 0x000fea0003800000 */
[----:B----4-:R-:W2:Y:S02]  /*9de0*/  LDC.64 R2, c[0x0][0x3b8] ;  /* 0x0000ee00ff027b82 */ /* 0x010ea40000000a00 */
[----:B--2---:R-:W-:-:S04]  /*9df0*/  LEA R4, P0, R2, R14, 0x6 ;  /* 0x0000000e02047211 */ /* 0x004fc800078030ff */
[----:B------:R-:W-:-:S05]  /*9e00*/  LEA.HI.X R5, R2, R15, R3, 0x6, P0 ;  /* 0x0000000f02057211 */ /* 0x000fca00000f3403 */
[----:B------:R-:W-:Y:S01]  /*9e10*/  @!PT LDS RZ, [RZ] ;  /* 0x00000000fffff984 */ /* 0x000fe20000000800 */
[----:B------:R-:W-:Y:S01]  /*9e20*/  @!PT LDS RZ, [RZ] ;  /* 0x00000000fffff984 */ /* 0x000fe20000000800 */
[----:B------:R-:W-:Y:S01]  /*9e30*/  @!PT LDS RZ, [RZ] ;  /* 0x00000000fffff984 */ /* 0x000fe20000000800 */
[----:B------:R1:W-:Y:S01]  /*9e40*/  LDGSTS.E.BYPASS.LTC128B.128 [R223+0x2000], desc[UR6][R4.64] ;  /* 0x0200000004df7fae */ /* 0x0003e2000b981a06 */
[----:B------:R-:W-:Y:S05]  /*9e50*/  BRA `(.L_x_722) ;  /* 0x0000000000047947 */ /* 0x000fea0003800000 */
.L_x_723:
[----:B------:R1:W-:Y:S02]  /*9e60*/  STS.128 [R223+0x2000], RZ ;  /* 0x002000ffdf007388 */ /* 0x0003e40000000c00 */
.L_x_722:
[----:B------:R-:W-:Y:S05]  /*9e70*/  BSYNC.RECONVERGENT B0 ;  /* 0x0000000000007941 */ /* 0x000fea0003800200 */
.L_x_721:
[----:B--2-4-:R-:W-:Y:S01]  /*9e80*/  IADD3 R10, PT, PT, R218, 0x60, RZ ;  /* 0x00000060da0a7810 */ /* 0x014fe20007ffe0ff */
[----:B------:R-:W-:Y:S03]  /*9e90*/  BSSY.RECONVERGENT B0, `(.L_x_724) ;  /* 0x000000f000007945 */ /* 0x000fe60003800200 */
[----:B------:R-:W-:-:S13]  /*9ea0*/  ISETP.GE.AND P0, PT, R10, R71, PT ;  /* 0x000000470a00720c */ /* 0x000fda0003f06270 */
[----:B------:R-:W-:Y:S05]  /*9eb0*/  @P0 BRA `(.L_x_725) ;  /* 0x0000000000300947 */ /* 0x000fea0003800000 */
[----:B------:R-:W2:Y:S02]  /*9ec0*/  LDCU UR5, c[0x0][0x440] ;  /* 0x00008800ff0577ac */ /* 0x000ea40008000800 */
[----:B--2---:R-:W-:-:S13]  /*9ed0*/  ISETP.GE.AND P0, PT, R148, UR5, PT ;  /* 0x0000000594007c0c */ /* 0x004fda000bf06270 */
[----:B------:R-:W-:Y:S05]  /*9ee0*/  @P0 BRA `(.L_x_726) ;  /* 0x0000000000200947 */ /* 0x000fea0003800000 */
[----:B------:R-:W1:Y:S02]  /*9ef0*/  LDC.64 R2, c[0x0][0x3b8] ;  /* 0x0000ee00ff027b82 */ /* 0x000e640000000a00 */
[----:B-1----:R-:W-:-:S04]  /*9f00*/  LEA R4, P0, R2, R14, 0x7 ;  /* 0x0000000e02047211 */ /* 0x002fc800078038ff */
[----:B------:R-:W-:-:S05]  /*9f10*/  LEA.HI.X R5, R2, R15, R3, 0x7, P0 ;  /* 0x0000000f02057211 */ /* 0x000fca00000f3c03 */
[----:B------:R-:W-:Y:S01]  /*9f20*/  @!PT LDS RZ, [RZ] ;  /* 0x00000000fffff984 */ /* 0x000fe20000000800 */
[----:B------:R-:W-:Y:S01]  /*9f30*/  @!PT LDS RZ, [RZ] ;  /* 0x00000000fffff984 */ /* 0x000fe20000000800 */
[----:B------:R-:W-:Y:S01]  /*9f40*/  @!PT LDS RZ, [RZ] ;  /* 0x00000000fffff984 */ /* 0x000fe20000000800 */
[----:B------:R4:W-:Y:S01]  /*9f50*/  LDGSTS.E.BYPASS.LTC128B.128 [R223+0x2800], desc[UR6][R4.64] ;  /* 0x0280000004df7fae */ /* 0x0009e2000b981a06 */
[----:B------:R-:W-:Y:S05]  /*9f60*/  BRA `(.L_x_725) ;  /* 0x0000000000047947 */ /* 0x000fea0003800000 */
.L_x_726:
[----:B------:R2:W-:Y:S02]  /*9f70*/  STS.128 [R223+0x2800], RZ ;  /* 0x002800ffdf007388 */ /* 0x0005e40000000c00 */
.L_x_725:
[----:B------:R-:W-:Y:S05]  /*9f80*/  BSYNC.RECONVERGENT B0 ;  /* 0x0000000000007941 */ /* 0x000fea0003800200 */
.L_x_724:
[----:B------:R-:W-:Y:S01]  /*9f90*/  IADD3 R8, PT, PT, R218, 0x80, RZ ;  /* 0x00000080da087810 */ /* 0x000fe20007ffe0ff */
[----:B------:R-:W-:Y:S03]  /*9fa0*/  BSSY.RECONVERGENT B0, `(.L_x_727) ;  /* 0x0000012000007945 */ /* 0x000fe60003800200 */
[----:B------:R-:W-:-:S13]  /*9fb0*/  ISETP.GE.AND P0, PT, R8, R71, PT ;  /* 0x000000470800720c */ /* 0x000fda0003f06270 */
[----:B------:R-:W-:Y:S05]  /*9fc0*/  @P0 BRA `(.L_x_728) ;  /* 0x00000000003c0947 */ /* 0x000fea0003800000 */
[----:B------:R-:W1:Y:S02]  /*9fd0*/  LDCU UR5, c[0x0][0x440] ;  /* 0x00008800ff0577ac */ /* 0x000e640008000800 */
[----:B-1----:R-:W-:-:S13]  /*9fe0*/  ISETP.GE.AND P0, PT, R148, UR5, PT ;  /* 0x0000000594007c0c */ /* 0x002fda000bf06270 */
[----:B------:R-:W-:Y:S05]  /*9ff0*/  @P0 BRA `(.L_x_729) ;  /* 0x00000000002c0947 */ /* 0x000fea0003800000 */
[----:B------:R-:W1:Y:S01]  /*a000*/  LDC.64 R2, c[0x0][0x3b8] ;  /* 0x0000ee00ff027b82 */ /* 0x000e620000000a00 */
[----:B----4-:R-:W-:Y:S02]  /*a010*/  MOV R4, R14 ;  /* 0x0000000e00047202 */ /* 0x010fe40000000f00 */
[----:B------:R-:W-:-:S03]  /*a020*/  MOV R5, R15 ;  /* 0x0000000f00057202 */ /* 0x000fc60000000f00 */
[----:B-1----:R-:W-:-:S04]  /*a030*/  IMAD.WIDE.U32 R4, R2, 0xc0, R4 ;  /* 0x000000c002047825 */ /* 0x002fc800078e0004 */
[----:B------:R-:W-:-:S05]  /*a040*/  IMAD R3, R3, 0xc0, RZ ;  /* 0x000000c003037824 */ /* 0x000fca00078e02ff */
[----:B------:R-:W-:-:S05]  /*a050*/  IADD3 R5, PT, PT, R3, R5, RZ ;  /* 0x0000000503057210 */ /* 0x000fca0007ffe0ff */
[----:B------:R-:W-:Y:S01]  /*a060*/  @!PT LDS RZ, [RZ] ;  /* 0x00000000fffff984 */ /* 0x000fe20000000800 */
[----:B------:R-:W-:Y:S01]  /*a070*/  @!PT LDS RZ, [RZ] ;  /* 0x00000000fffff984 */ /* 0x000fe20000000800 */
[----:B------:R-:W-:Y:S01]  /*a080*/  @!PT LDS RZ, [RZ] ;  /* 0x00000000fffff984 */ /* 0x000fe20000000800 */
[----:B------:R1:W-:Y:S01]  /*a090*/  LDGSTS.E.BYPASS.LTC128B.128 [R223+0x3000], desc[UR6][R4.64] ;  /* 0x0300000004df7fae */ /* 0x0003e2000b981a06 */
[----:B------:R-:W-:Y:S05]  /*a0a0*/  BRA `(.L_x_728) ;  /* 0x0000000000047947 */ /* 0x000fea0003800000 */
.L_x_729:
[----:B------:R1:W-:Y:S02]  /*a0b0*/  STS.128 [R223+0x3000], RZ ;  /* 0x003000ffdf007388 */ /* 0x0003e40000000c00 */
.L_x_728:
[----:B------:R-:W-:Y:S05]  /*a0c0*/  BSYNC.RECONVERGENT B0 ;  /* 0x0000000000007941 */ /* 0x000fea0003800200 */
.L_x_727:
[----:B-----5:R-:W-:Y:S01]  /*a0d0*/  IADD3 R6, PT, PT, R218, 0xa0, RZ ;  /* 0x000000a0da067810 */ /* 0x020fe20007ffe0ff */
[----:B------:R-:W-:Y:S03]  /*a0e0*/  BSSY.RECONVERGENT B0, `(.L_x_730) ;  /* 0x000000f000007945 */ /* 0x000fe60003800200 */
[----:B------:R-:W-:-:S13]  /*a0f0*/  ISETP.GE.AND P0, PT, R6, R71, PT ;  /* 0x000000470600720c */ /* 0x000fda0003f06270 */
[----:B------:R-:W-:Y:S05]  /*a100*/  @P0 BRA `(.L_x_731) ;  /* 0x0000000000300947 */ /* 0x000fea0003800000 */
[----:B------:R-:W5:Y:S02]  /*a110*/  LDCU UR5, c[0x0][0x440] ;  /* 0x00008800ff0577ac */ /* 0x000f640008000800 */
[----:B-----5:R-:W-:-:S13]  /*a120*/  ISETP.GE.AND P0, PT, R148, UR5, PT ;  /* 0x0000000594007c0c */ /* 0x020fda000bf06270 */
[----:B------:R-:W-:Y:S05]  /*a130*/  @P0 BRA `(.L_x_732) ;  /* 0x0000000000200947 */ /* 0x000fea0003800000 */
[----:B------:R-:W1:Y:S02]  /*a140*/  LDC.64 R2, c[0x0][0x3b8] ;  /* 0x0000ee00ff027b82 */ /* 0x000e640000000a00 */
[----:B-1--4-:R-:W-:-:S04]  /*a150*/  LEA R4, P0, R2, R14, 0x8 ;  /* 0x0000000e02047211 */ /* 0x012fc800078040ff */
[----:B------:R-:W-:-:S05]  /*a160*/  LEA.HI.X R5, R2, R15, R3, 0x8, P0 ;  /* 0x0000000f02057211 */ /* 0x000fca00000f4403 */
[----:B------:R-:W-:Y:S01]  /*a170*/  @!PT LDS RZ, [RZ] ;  /* 0x00000000fffff984 */ /* 0x000fe20000000800 */
[----:B------:R-:W-:Y:S01]  /*a180*/  @!PT LDS RZ, [RZ] ;  /* 0x00000000fffff984 */ /* 0x000fe20000000800 */
[----:B------:R-:W-:Y:S01]  /*a190*/  @!PT LDS RZ, [RZ] ;  /* 0x00000000fffff984 */ /* 0x000fe20000000800 */
[----:B------:R1:W-:Y:S01]  /*a1a0*/  LDGSTS.E.BYPASS.LTC128B.128 [R223+0x3800], desc[UR6][R4.64] ;  /* 0x0380000004df7fae */ /* 0x0003e2000b981a06 */
[----:B------:R-:W-:Y:S05]  /*a1b0*/  BRA `(.L_x_731) ;  /* 0x0000000000047947 */ /* 0x000fea0003800000 */
.L_x_732:
[----:B------:R1:W-:Y:S02]  /*a1c0*/  STS.128 [R223+0x3800], RZ ;  /* 0x003800ffdf007388 */ /* 0x0003e40000000c00 */
.L_x_731:
[----:B------:R-:W-:Y:S05]  /*a1d0*/  BSYNC.RECONVERGENT B0 ;  /* 0x0000000000007941 */ /* 0x000fea0003800200 */
.L_x_730:
[----:B-1--4-:R-:W-:Y:S01]  /*a1e0*/  IADD3 R4, PT, PT, R218, 0xc0, RZ ;  /* 0x000000c0da047810 */ /* 0x012fe20007ffe0ff */
[----:B------:R-:W-:Y:S03]  /*a1f0*/  BSSY.RECONVERGENT B0, `(.L_x_733) ;  /* 0x0000012000007945 */ /* 0x000fe60003800200 */
[----:B------:R-:W-:-:S13]  /*a200*/  ISETP.GE.AND P0, PT, R4, R71, PT ;  /* 0x000000470400720c */ /* 0x000fda0003f06270 */
[----:B------:R-:W-:Y:S05]  /*a210*/  @P0 BRA `(.L_x_734) ;  /* 0x00000000003c0947 */ /* 0x000fea0003800000 */
[----:B------:R-:W1:Y:S02]  /*a220*/  LDCU UR5, c[0x0][0x440] ;  /* 0x00008800ff0577ac */ /* 0x000e640008000800 */
[----:B-1----:R-:W-:-:S13]  /*a230*/  ISETP.GE.AND P0, PT, R148, UR5, PT ;  /* 0x0000000594007c0c */ /* 0x002fda000bf06270 */
[----:B------:R-:W-:Y:S05]  /*a240*/  @P0 BRA `(.L_x_735) ;  /* 0x00000000002c0947 */ /* 0x000fea0003800000 */
[----:B------:R-:W1:Y:S01]  /*a250*/  LDC.64 R2, c[0x0][0x3b8] ;  /* 0x0000ee00ff027b82 */ /* 0x000e620000000a00 */
[----:B------:R-:W-:Y:S02]  /*a260*/  MOV R16, R14 ;  /* 0x0000000e00107202 */ /* 0x000fe40000000f00 */
        /* <DEDUP_REMOVED lines=9> */
.L_x_735:
[----:B------:R4:W-:Y:S02]  /*a300*/  STS.128 [R223+0x4000], RZ ;  /* 0x004000ffdf007388 */ /* 0x0009e40000000c00 */
.L_x_734:
[----:B------:R-:W-:Y:S05]  /*a310*/  BSYNC.RECONVERGENT B0 ;  /* 0x0000000000007941 */ /* 0x000fea0003800200 */
.L_x_733:
[----:B------:R-:W-:Y:S01]  /*a320*/  IADD3 R0, PT, PT, R218, 0xe0, RZ ;  /* 0x000000e0da007810 */ /* 0x000fe20007ffe0ff */
[----:B------:R-:W-:Y:S03]  /*a330*/  BSSY.RECONVERGENT B0, `(.L_x_736) ;  /* 0x0000010000007945 */ /* 0x000fe60003800200 */
[----:B------:R-:W-:-:S13]  /*a340*/  ISETP.GE.AND P0, PT, R0, R71, PT ;  /* 0x000000470000720c */ /* 0x000fda0003f06270 */
[----:B------:R-:W-:Y:S05]  /*a350*/  @P0 BRA `(.L_x_737) ;  /* 0x0000000000340947 */ /* 0x000fea0003800000 */
[----:B------:R-:W5:Y:S02]  /*a360*/  LDCU UR5, c[0x0][0x440] ;  /* 0x00008800ff0577ac */ /* 0x000f640008000800 */
[----:B-----5:R-:W-:-:S13]  /*a370*/  ISETP.GE.AND P0, PT, R148, UR5, PT ;  /* 0x0000000594007c0c */ /* 0x020fda000bf06270 */
[----:B------:R-:W-:Y:S05]  /*a380*/  @P0 BRA `(.L_x_738) ;  /* 0x0000000000240947 */ /* 0x000fea0003800000 */
[----:B------:R-:W5:Y:S02]  /*a390*/  LDC.64 R2, c[0x0][0x3b8] ;  /* 0x0000ee00ff027b82 */ /* 0x000f640000000a00 */
[----:B-----5:R-:W-:-:S04]  /*a3a0*/  IMAD.WIDE.U32 R14, R2, 0x180, R14 ;  /* 0x00000180020e7825 */ /* 0x020fc800078e000e */
[----:B------:R-:W-:-:S05]  /*a3b0*/  IMAD R3, R3, 0x180, RZ ;  /* 0x0000018003037824 */ /* 0x000fca00078e02ff */
[----:B------:R-:W-:-:S05]  /*a3c0*/  IADD3 R15, PT, PT, R3, R15, RZ ;  /* 0x0000000f030f7210 */ /* 0x000fca0007ffe0ff */
[----:B------:R-:W-:Y:S01]  /*a3d0*/  @!PT LDS RZ, [RZ] ;  /* 0x00000000fffff984 */ /* 0x000fe20000000800 */
[----:B------:R-:W-:Y:S01]  /*a3e0*/  @!PT LDS RZ, [RZ] ;  /* 0x00000000fffff984 */ /* 0x000fe20000000800 */
[----:B------:R-:W-:Y:S01]  /*a3f0*/  @!PT LDS RZ, [RZ] ;  /* 0x00000000fffff984 */ /* 0x000fe20000000800 */
[----:B------:R1:W-:Y:S01]  /*a400*/  LDGSTS.E.BYPASS.LTC128B.128 [R223+0x4800], desc[UR6][R14.64] ;  /* 0x048000000edf7fae */ /* 0x0003e2000b981a06 */
[----:B------:R-:W-:Y:S05]  /*a410*/  BRA `(.L_x_737) ;  /* 0x0000000000047947 */ /* 0x000fea0003800000 */
.L_x_738:
[----:B------:R1:W-:Y:S02]  /*a420*/  STS.128 [R223+0x4800], RZ ;  /* 0x004800ffdf007388 */ /* 0x0003e40000000c00 */
.L_x_737:
[----:B------:R-:W-:Y:S05]  /*a430*/  BSYNC.RECONVERGENT B0 ;  /* 0x0000000000007941 */ /* 0x000fea0003800200 */
.L_x_736:
[----:B------:R-:W0:Y:S01]  /*a440*/  LDGDEPBAR ;  /* 0x00000000000079af */ /* 0x000e220000000000 */
[----:B------:R-:W5:Y:S01]  /*a450*/  LDCU UR5, c[0x0][0x508] ;  /* 0x0000a100ff0577ac */ /* 0x000f620008000800 */
[----:B------:R-:W-:Y:S01]  /*a460*/  LOP3.LUT R115, R115, 0x1f0, RZ, 0xc0, !PT ;  /* 0x000001f073737812 */ /* 0x000fe200078ec0ff */
[----:B------:R-:W-:Y:S01]  /*a470*/  BSSY.RECONVERGENT B0, `(.L_x_739) ;  /* 0x0000013000007945 */ /* 0x000fe20003800200 */
[----:B------:R-:W-:Y:S02]  /*a480*/  LOP3.LUT R2, R218, 0x7, RZ, 0xc0, !PT ;  /* 0x00000007da027812 */ /* 0x000fe400078ec0ff */
[----:B------:R-:W-:-:S04]  /*a490*/  IADD3 R68, PT, PT, R115, 0x1, R68 ;  /* 0x0000000173447810 */ /* 0x000fc80007ffe044 */
[----:B------:R-:W-:-:S04]  /*a4a0*/  IADD3 R53, PT, PT, -R213, R68, R2 ;  /* 0x00000044d5357210 */ /* 0x000fc80007ffe102 */
[----:B-----5:R-:W-:Y:S01]  /*a4b0*/  IADD3 R53, PT, PT, R53, UR5, R62 ;  /* 0x0000000535357c10 */ /* 0x020fe2000fffe03e */
        /* <DEDUP_REMOVED lines=11> */
.L_x_741:
[----:B------:R1:W-:Y:S01]  /*a570*/  STS.128 [R223+0x5000], RZ ;  /* 0x005000ffdf007388 */ /* 0x0003e20000000c00 */
[----:B------:R-:W-:Y:S05]  /*a580*/  BRA `(.L_x_742) ;  /* 0x0000000000047947 */ /* 0x000fea0003800000 */
.L_x_740:
[----:B------:R1:W-:Y:S02]  /*a590*/  STS.128 [R223+0x5000], RZ ;  /* 0x005000ffdf007388 */ /* 0x0003e40000000c00 */
.L_x_742:
[----:B------:R-:W-:Y:S05]  /*a5a0*/  BSYNC.RECONVERGENT B0 ;  /* 0x0000000000007941 */ /* 0x000fea0003800200 */
.L_x_739:
[----:B------:R-:W-:Y:S01]  /*a5b0*/  ISETP.GE.AND P0, PT, R26, R71, PT ;  /* 0x000000471a00720c */ /* 0x000fe20003f06270 */
[----:B------:R-:W-:Y:S01]  /*a5c0*/  BSSY.RECONVERGENT B0, `(.L_x_743) ;  /* 0x000000e000007945 */ /* 0x000fe20003800200 */
[----:B-1----:R-:W-:-:S04]  /*a5d0*/  LEA R14, P1, R89, R216, 0x1 ;  /* 0x000000d8590e7211 */ /* 0x002fc800078208ff */
[----:B------:R-:W-:-:S07]  /*a5e0*/  LEA.HI.X R15, R89, R217, R66, 0x1, P1 ;  /* 0x000000d9590f7211 */ /* 0x000fce00008f0c42 */
[----:B------:R1:W-:Y:S01]  /*a5f0*/  @P0 STS.128 [R223+0x5800], RZ ;  /* 0x005800ffdf000388 */ /* 0x0003e20000000c00 */
        /* <DEDUP_REMOVED lines=9> */
.L_x_745:
[----:B------:R1:W-:Y:S02]  /*a690*/  STS.128 [R223+0x5800], RZ ;  /* 0x005800ffdf007388 */ /* 0x0003e40000000c00 */
.L_x_744:
[----:B------:R-:W-:Y:S05]  /*a6a0*/  BSYNC.RECONVERGENT B0 ;  /* 0x0000000000007941 */ /* 0x000fea0003800200 */
.L_x_743:
[----:B------:R-:W-:Y:S01]  /*a6b0*/  ISETP.GE.AND P0, PT, R12, R71, PT ;  /* 0x000000470c00720c */ /* 0x000fe20003f06270 */
[----:B------:R-:W-:-:S12]  /*a6c0*/  BSSY.RECONVERGENT B0, `(.L_x_746) ;  /* 0x000000f000007945 */ /* 0x000fd80003800200 */
[----:B------:R1:W-:Y:S01]  /*a6d0*/  @P0 STS.128 [R223+0x6000], RZ ;  /* 0x006000ffdf000388 */ /* 0x0003e20000000c00 */
[----:B------:R-:W-:Y:S05]  /*a6e0*/  @P0 BRA `(.L_x_747) ;  /* 0x0000000000300947 */ /* 0x000fea0003800000 */
[----:B------:R-:W5:Y:S02]  /*a6f0*/  LDCU UR5, c[0x0][0x440] ;  /* 0x00008800ff0577ac */ /* 0x000f640008000800 */
[----:B-----5:R-:W-:-:S13]  /*a700*/  ISETP.GE.AND P0, PT, R148, UR5, PT ;  /* 0x0000000594007c0c */ /* 0x020fda000bf06270 */
[----:B------:R-:W-:Y:S05]  /*a710*/  @P0 BRA `(.L_x_748) ;  /* 0x0000000000200947 */ /* 0x000fea0003800000 */
[----:B------:R-:W5:Y:S02]  /*a720*/  LDC.64 R2, c[0x0][0x3c0] ;  /* 0x0000f000ff027b82 */ /* 0x000f640000000a00 */
[----:B-----5:R-:W-:-:S04]  /*a730*/  LEA R12, P0, R2, R14, 0x6 ;  /* 0x0000000e020c7211 */ /* 0x020fc800078030ff */
[----:B------:R-:W-:-:S05]  /*a740*/  LEA.HI.X R13, R2, R15, R3, 0x6, P0 ;  /* 0x0000000f020d7211 */ /* 0x000fca00000f3403 */
[----:B------:R-:W-:Y:S01]  /*a750*/  @!PT LDS RZ, [RZ] ;  /* 0x00000000fffff984 */ /* 0x000fe20000000800 */
[----:B------:R-:W-:Y:S01]  /*a760*/  @!PT LDS RZ, [RZ] ;  /* 0x00000000fffff984 */ /* 0x000fe20000000800 */
[----:B------:R-:W-:Y:S01]  /*a770*/  @!PT LDS RZ, [RZ] ;  /* 0x00000000fffff984 */ /* 0x000fe20000000800 */
[----:B------:R1:W-:Y:S01]  /*a780*/  LDGSTS.E.BYPASS.LTC128B.128 [R223+0x6000], desc[UR6][R12.64] ;  /* 0x060000000cdf7fae */ /* 0x0003e2000b981a06 */
[----:B------:R-:W-:Y:S05]  /*a790*/  BRA `(.L_x_747) ;  /* 0x0000000000047947 */ /* 0x000fea0003800000 */
.L_x_748:
[----:B------:R1:W-:Y:S02]  /*a7a0*/  STS.128 [R223+0x6000], RZ ;  /* 0x006000ffdf007388 */ /* 0x0003e40000000c00 */
.L_x_747:
[----:B------:R-:W-:Y:S05]  /*a7b0*/  BSYNC.RECONVERGENT B0 ;  /* 0x0000000000007941 */ /* 0x000fea0003800200 */
.L_x_746:
        /* <DEDUP_REMOVED lines=15> */
.L_x_751:
[----:B------:R1:W-:Y:S02]  /*a8b0*/  STS.128 [R223+0x6800], RZ ;  /* 0x006800ffdf007388 */ /* 0x0003e40000000c00 */
.L_x_750:
[----:B------:R-:W-:Y:S05]  /*a8c0*/  BSYNC.RECONVERGENT B0 ;  /* 0x0000000000007941 */ /* 0x000fea0003800200 */
.L_x_749:
[----:B------:R-:W-:Y:S01]  /*a8d0*/  ISETP.GE.AND P0, PT, R8, R71, PT ;  /* 0x000000470800720c */ /* 0x000fe20003f06270 */
[----:B------:R-:W-:-:S12]  /*a8e0*/  BSSY.RECONVERGENT B0, `(.L_x_752) ;  /* 0x0000012000007945 */ /* 0x000fd80003800200 */
[----:B------:R1:W-:Y:S01]  /*a8f0*/  @P0 STS.128 [R223+0x7000], RZ ;  /* 0x007000ffdf000388 */ /* 0x0003e20000000c00 */
[----:B------:R-:W-:Y:S05]  /*a900*/  @P0 BRA `(.L_x_753) ;  /* 0x00000000003c0947 */ /* 0x000fea0003800000 */
[----:B------:R-:W5:Y:S02]  /*a910*/  LDCU UR5, c[0x0][0x440] ;  /* 0x00008800ff0577ac */ /* 0x000f640008000800 */
[----:B-----5:R-:W-:-:S13]  /*a920*/  ISETP.GE.AND P0, PT, R148, UR5, PT ;  /* 0x0000000594007c0c */ /* 0x020fda000bf06270 */
[----:B------:R-:W-:Y:S05]  /*a930*/  @P0 BRA `(.L_x_754) ;  /* 0x00000000002c0947 */ /* 0x000fea0003800000 */
[----:B------:R-:W5:Y:S01]  /*a940*/  LDC.64 R2, c[0x0][0x3c0] ;  /* 0x0000f000ff027b82 */ /* 0x000f620000000a00 */
[----:B------:R-:W-:Y:S02]  /*a950*/  MOV R8, R14 ;  /* 0x0000000e00087202 */ /* 0x000fe40000000f00 */
[----:B------:R-:W-:-:S03]  /*a960*/  MOV R9, R15 ;  /* 0x0000000f00097202 */ /* 0x000fc60000000f00 */
        /* <DEDUP_REMOVED lines=8> */
.L_x_754:
[----:B------:R1:W-:Y:S02]  /*a9f0*/  STS.128 [R223+0x7000], RZ ;  /* 0x007000ffdf007388 */ /* 0x0003e40000000c00 */
.L_x_753:
[----:B------:R-:W-:Y:S05]  /*aa00*/  BSYNC.RECONVERGENT B0 ;  /* 0x0000000000007941 */ /* 0x000fea0003800200 */
.L_x_752:
        /* <DEDUP_REMOVED lines=15> */
.L_x_757:
[----:B------:R1:W-:Y:S02]  /*ab00*/  STS.128 [R223+0x7800], RZ ;  /* 0x007800ffdf007388 */ /* 0x0003e40000000c00 */
.L_x_756:
[----:B------:R-:W-:Y:S05]  /*ab10*/  BSYNC.RECONVERGENT B0 ;  /* 0x0000000000007941 */ /* 0x000fea0003800200 */
.L_x_755:
        /* <DEDUP_REMOVED lines=18> */
.L_x_760:
[----:B------:R1:W-:Y:S02]  /*ac40*/  STS.128 [R223+0x8000], RZ ;  /* 0x008000ffdf007388 */ /* 0x0003e40000000c00 */
.L_x_759:
[----:B------:R-:W-:Y:S05]  /*ac50*/  BSYNC.RECONVERGENT B0 ;  /* 0x0000000000007941 */ /* 0x000fea0003800200 */
.L_x_758:
[----:B------:R-:W-:Y:S01]  /*ac60*/  ISETP.GE.AND P0, PT, R0, R71, PT ;  /* 0x000000470000720c */ /* 0x000fe20003f06270 */
[----:B------:R-:W-:-:S12]  /*ac70*/  BSSY.RECONVERGENT B0, `(.L_x_761) ;  /* 0x0000010000007945 */ /* 0x000fd80003800200 */
[----:B------:R1:W-:Y:S01]  /*ac80*/  @P0 STS.128 [R223+0x8800], RZ ;  /* 0x008800ffdf000388 */ /* 0x0003e20000000c00 */
[----:B------:R-:W-:Y:S05]  /*ac90*/  @P0 BRA `(.L_x_762) ;  /* 0x0000000000340947 */ /* 0x000fea0003800000 */
[----:B------:R-:W5:Y:S02]  /*aca0*/  LDCU UR5, c[0x0][0x440] ;  /* 0x00008800ff0577ac */ /* 0x000f640008000800 */
[----:B-----5:R-:W-:-:S13]  /*acb0*/  ISETP.GE.AND P0, PT, R148, UR5, PT ;  /* 0x0000000594007c0c */ /* 0x020fda000bf06270 */
[----:B------:R-:W-:Y:S05]  /*acc0*/  @P0 BRA `(.L_x_763) ;  /* 0x0000000000240947 */ /* 0x000fea0003800000 */
[----:B------:R-:W1:Y:S02]  /*acd0*/  LDC.64 R2, c[0x0][0x3c0] ;  /* 0x0000f000ff027b82 */ /* 0x000e640000000a00 */
        /* <DEDUP_REMOVED lines=8> */
.L_x_763:
[----:B------:R1:W-:Y:S02]  /*ad60*/  STS.128 [R223+0x8800], RZ ;  /* 0x008800ffdf007388 */ /* 0x0003e40000000c00 */
.L_x_762:
[----:B------:R-:W-:Y:S05]  /*ad70*/  BSYNC.RECONVERGENT B0 ;  /* 0x0000000000007941 */ /* 0x000fea0003800200 */
.L_x_761:
[----:B------:R-:W5:Y:S01]  /*ad80*/  S2R R211, SR_TID.X ;  /* 0x0000000000d37919 */ /* 0x000f620000002100 */
[----:B------:R-:W-:Y:S01]  /*ad90*/  IMAD.MOV.U32 R63, RZ, RZ, 0x20 ;  /* 0x00000020ff3f7424 */ /* 0x000fe200078e00ff */
[----:B------:R-:W-:Y:S01]  /*ada0*/  LOP3.LUT R150, R150, 0xfffffffd, RZ, 0xc0, !PT ;  /* 0xfffffffd96967812 */ /* 0x000fe200078ec0ff */
[----:B------:R-:W0:Y:S01]  /*adb0*/  LDGDEPBAR ;  /* 0x00000000000079af */ /* 0x000e220000000000 */
[C---:B------:R-:W-:Y:S02]  /*adc0*/  VIMNMX R52, PT, PT, R53.reuse, R62, PT ;  /* 0x0000003e35347248 */ /* 0x040fe40003fe0100 */
[----:B------:R-:W-:Y:S01]  /*add0*/  VIADDMNMX R53, R53, 0x8, R62, PT ;  /* 0x0000000835357846 */ /* 0x000fe2000380013e */
[C---:B-----5:R-:W-:Y:S01]  /*ade0*/  IMAD.SHL.U32 R61, R211.reuse, 0x20, RZ ;  /* 0x00000020d33d7824 */ /* 0x060fe200078e00ff */
[----:B-1----:R-:W-:Y:S01]  /*adf0*/  SHF.R.U32.HI R4, RZ, 0x1, R211 ;  /* 0x00000001ff047819 */ /* 0x002fe200000116d3 */
[C---:B------:R-:W-:Y:S01]  /*ae00*/  IMAD.SHL.U32 R3, R211.reuse, 0x10, RZ ;  /* 0x00000010d3037824 */ /* 0x040fe200078e00ff */
[C---:B------:R-:W-:Y:S01]  /*ae10*/  LOP3.LUT R0, R211.reuse, 0x8, RZ, 0xc0, !PT ;  /* 0x00000008d3007812 */ /* 0x040fe200078ec0ff */
[----:B------:R-:W-:Y:S01]  /*ae20*/  IMAD.SHL.U32 R209, R211, 0x4, RZ ;  /* 0x00000004d3d17824 */ /* 0x000fe200078e00ff */
[----:B------:R-:W-:-:S02]  /*ae30*/  LOP3.LUT R5, R61, 0xc0, RZ, 0xc0, !PT ;  /* 0x000000c03d057812 */ /* 0x000fc400078ec0ff */
[----:B------:R-:W-:Y:S02]  /*ae40*/  LOP3.LUT R6, R61, 0x120, RZ, 0xc0, !PT ;  /* 0x000001203d067812 */ /* 0x000fe400078ec0ff */
[----:B------:R-:W-:Y:S02]  /*ae50*/  LOP3.LUT R4, R5, 0x8, R4, 0xf8, !PT ;  /* 0x0000000805047812 */ /* 0x000fe400078ef804 */
[----:B------:R-:W-:Y:S02]  /*ae60*/  LOP3.LUT R2, R3, 0x100, RZ, 0xc0, !PT ;  /* 0x0000010003027812 */ /* 0x000fe400078ec0ff */
[----:B------:R-:W-:Y:S02]  /*ae70*/  LOP3.LUT R209, R209, 0x18, RZ, 0xc0, !PT ;  /* 0x00000018d1d17812 */ /* 0x000fe400078ec0ff */
[----:B------:R-:W-:Y:S02]  /*ae80*/  LOP3.LUT R3, R6, 0x3e00, R3, 0xf8, !PT ;  /* 0x00003e0006037812 */ /* 0x000fe400078ef803 */
[----:B------:R-:W-:-:S02]  /*ae90*/  LOP3.LUT R6, R0, 0xc0, R61, 0xf8, !PT ;  /* 0x000000c000067812 */ /* 0x000fc400078ef83d */
[----:B------:R-:W-:Y:S02]  /*aea0*/  LOP3.LUT R2, R2, 0x20, R61, 0xf8, !PT ;  /* 0x0000002002027812 */ /* 0x000fe400078ef83d */
[----:B------:R-:W-:Y:S02]  /*aeb0*/  LOP3.LUT R0, R4, R209, RZ, 0x3c, !PT ;  /* 0x000000d104007212 */ /* 0x000fe400078e3cff */
[----:B------:R-:W-:Y:S02]  /*aec0*/  LOP3.LUT R209, R2, R6, R209, 0xf6, !PT ;  /* 0x0000000602d17212 */ /* 0x000fe400078ef6d1 */
[----:B------:R-:W-:Y:S02]  /*aed0*/  LOP3.LUT R210, R3, R0, RZ, 0xfc, !PT ;  /* 0x0000000003d27212 */ /* 0x000fe400078efcff */
[----:B------:R-:W-:Y:S02]  /*aee0*/  LEA R209, R209, UR4, 0x1 ;  /* 0x00000004d1d17c11 */ /* 0x000fe4000f8e08ff */
[----:B------:R-:W-:-:S02]  /*aef0*/  LEA R210, R210, UR4, 0x1 ;  /* 0x00000004d2d27c11 */ /* 0x000fc4000f8e08ff */
[----:B------:R-:W-:Y:S01]  /*af00*/  LOP3.LUT P0, RZ, R211, 0x4, RZ, 0xc0, !PT ;  /* 0x00000004d3ff7812 */ /* 0x000fe2000780c0ff */
[----:B------:R-:W-:Y:S03]  /*af10*/  LDSM.16.M88.4 R20, [R209+0x1000] ;  /* 0x00100000d114783b */ /* 0x000fe60000000200 */
[----:B------:R-:W-:Y:S01]  /*af20*/  SEL R63, R63, 0xffffffe0, !P0 ;  /* 0xffffffe03f3f7807 */ /* 0x000fe20004000000 */
[----:B------:R-:W1:Y:S04]  /*af30*/  LDSM.16.M88.4 R28, [R210] ;  /* 0x00000000d21c783b */ /* 0x000e680000000200 */
[----:B------:R-:W5:Y:S01]  /*af40*/  LDSM.16.M88.4 R12, [R209+0x1400] ;  /* 0x00140000d10c783b */ /* 0x000f620000000200 */
[----:B------:R-:W-:-:S02]  /*af50*/  IMAD.IADD R3, R63, 0x1, R209 ;  /* 0x000000013f037824 */ /* 0x000fc400078e02d1 */
[----:B------:R-:W-:Y:S01]  /*af60*/  IMAD.IADD R63, R210, 0x1, R63 ;  /* 0x00000001d23f7824 */ /* 0x000fe200078e023f */
[----:B------:R-:W2:Y:S01]  /*af70*/  LDSM.16.M88.4 R4, [R209+0x1800] ;  /* 0x00180000d104783b */ /* 0x000ea20000000200 */
[----:B------:R-:W-:Y:S02]  /*af80*/  @P0 LOP3.LUT R150, R150, 0x2, RZ, 0xfc, !PT ;  /* 0x0000000296960812 */ /* 0x000fe400078efcff */
[----:B------:R-:W-:Y:S01]  /*af90*/  ISETP.NE.AND P0, PT, R55, 0x1, PT ;  /* 0x000000013700780c */ /* 0x000fe20003f05270 */
[----:B------:R-:W3:Y:S01]  /*afa0*/  LDSM.16.M88.4 R132, [R209+0x1c00] ;  /* 0x001c0000d184783b */ /* 0x000ee20000000200 */
[----:B------:R-:W-:-:S03]  /*afb0*/  LOP3.LUT R150, R150, 0xfffffffe, RZ, 0xc0, !PT ;  /* 0xfffffffe96967812 */ /* 0x000fc600078ec0ff */
[----:B------:R-:W4:Y:S04]  /*afc0*/  LDSM.16.M88.4 R124, [R209+0x2000] ;  /* 0x00200000d17c783b */ /* 0x000f280000000200 */
[----:B------:R-:W4:Y:S04]  /*afd0*/  LDSM.16.M88.4 R116, [R209+0x2400] ;  /* 0x00240000d174783b */ /* 0x000f280000000200 */
[----:B------:R-:W4:Y:S01]  /*afe0*/  LDSM.16.M88.4 R108, [R209+0x2800] ;  /* 0x00280000d16c783b */ /* 0x000f220000000200 */
[----:B------:R-:W-:-:S03]  /*aff0*/  @P0 LOP3.LUT R150, R150, 0x1, RZ, 0xfc, !PT ;  /* 0x0000000196960812 */ /* 0x000fc600078efcff */
        /* <DEDUP_REMOVED lines=12> */
[----:B------:R-:W-:Y:S01]  /*b0c0*/  LDSM.16.M88.4 R152, [R3+0x1000] ;  /* 0x001000000398783b */ /* 0x000fe20000000200 */
[C---:B------:R-:W-:Y:S03]  /*b0d0*/  HMMA.16816.F32 R20, R28.reuse, R22, RZ ;  /* 0x000000161c14723c */ /* 0x040fe600000018ff */
[----:B------:R-:W2:Y:S04]  /*b0e0*/  LDSM.16.M88.4 R196, [R63] ;  /* 0x000000003fc4783b */ /* 0x000ea80000000200 */
        /* <DEDUP_REMOVED lines=16> */
[C---:B------:R-:W-:Y:S08]  /*b1f0*/  HMMA.16816.F32 R112, R28.reuse, R108, RZ ;  /* 0x0000006c1c70723c */ /* 0x040ff000000018ff */
        /* <DEDUP_REMOVED lines=64> */
[----:B------:R-:W1:Y:S02]  /*b600*/  LDCU UR5, c[0x0][0x3b8] ;  /* 0x00007700ff0577ac */ /* 0x000e640008000800 */
[----:B-1----:R-:W-:Y:S01]  /*b610*/  IMAD.U32 R140, RZ, RZ, UR5 ;  /* 0x00000005ff8c7e24 */ /* 0x002fe2000f8e00ff */
[----:B------:R-:W-:Y:S02]  /*b620*/  UMOV UR5, URZ ;  /* 0x000000ff00057c82 */ /* 0x000fe40008000000 */
[----:B------:R-:W-:Y:S01]  /*b630*/  IADD3 R54, P0, PT, RZ, -UR5, RZ ;  /* 0x80000005ff367c10 */ /* 0x000fe2000ff1e0ff */
[----:B------:R-:W-:-:S04]  /*b640*/  IMAD.SHL.U32 R2, R140, 0x100, RZ ;  /* 0x000001008c027824 */ /* 0x000fc800078e00ff */
[----:B------:R-:W-:-:S05]  /*b650*/  IMAD.X R2, RZ, RZ, ~R2, P0 ;  /* 0x000000ffff027224 */ /* 0x000fca00000e0e02 */
[----:B------:R-:W-:-:S04]  /*b660*/  SHF.R.S64 R141, R54, 0x1f, R2 ;  /* 0x0000001f368d7819 */ /* 0x000fc80000001002 */
[----:B------:R-:W-:-:S04]  /*b670*/  IADD3 R214, P0, PT, R141, R214, RZ ;  /* 0x000000d68dd67210 */ /* 0x000fc80007f1e0ff */
[----:B------:R-:W-:Y:S01]  /*b680*/  LEA.HI.X.SX32 R215, R2, R215, 0x1, P0 ;  /* 0x000000d702d77211 */ /* 0x000fe200000f0eff */
[----:B------:R-:W-:Y:S08]  /*b690*/  BRA `(.L_x_766) ;  /* 0x0000000000f47947 */ /* 0x000ff00003800000 */
.L_x_765:
        /* <DEDUP_REMOVED lines=23> */
[C---:B------:R-:W-:Y:S02]  /*b810*/  IMAD R145, R54.reuse, R145, R140 ;  /* 0x0000009136917224 */ /* 0x040fe400078e028c */
[----:B------:R-:W1:Y:S01]  /*b820*/  LDC.64 R140, c[0x0][0x3b8] ;  /* 0x0000ee00ff8c7b82 */ /* 0x000e620000000a00 */
        /* <DEDUP_REMOVED lines=9> */
[----:B------:R-:W-:-:S02]  /*b8c0*/  ISETP.NE.AND P0, PT, R2, RZ, PT ;  /* 0x000000ff0200720c */ /* 0x000fc40003f05270 */
[----:B------:R-:W-:-:S05]  /*b8d0*/  LOP3.LUT R143, RZ, R2, RZ, 0x33, !PT ;  /* 0x00000002ff8f7212 */ /* 0x000fca00078e33ff */
[----:B------:R-:W-:Y:S02]  /*b8e0*/  @P2 VIADD R142, R142, 0x1 ;  /* 0x000000018e8e2836 */ /* 0x000fe40000000000 */
[----:B------:R-:W-:Y:S02]  /*b8f0*/  @P3 IADD3 R144, PT, PT, R144, 0x1, RZ ;  /* 0x0000000190903810 */ /* 0x000fe40007ffe0ff */
[----:B------:R-:W-:Y:S02]  /*b900*/  @!P1 IMAD.MOV R142, RZ, RZ, -R142 ;  /* 0x000000ffff8e9224 */ /* 0x000fe400078e0a8e */
[----:B------:R-:W-:-:S03]  /*b910*/  @!P4 IADD3 R144, PT, PT, -R144, RZ, RZ ;  /* 0x000000ff9090c210 */ /* 0x000fc60007ffe1ff */
[C---:B------:R-:W-:Y:S02]  /*b920*/  SEL R62, R143.reuse, R142, !P0 ;  /* 0x0000008e8f3e7207 */ /* 0x040fe40004000000 */
[----:B------:R-:W-:-:S03]  /*b930*/  SEL R143, R143, R144, !P0 ;  /* 0x000000908f8f7207 */ /* 0x000fc60004000000 */
[----:B------:R-:W-:-:S04]  /*b940*/  IMAD.WIDE R144, R62, 0x4, R220 ;  /* 0x000000043e907825 */ /* 0x000fc800078e02dc */
[C---:B------:R-:W-:Y:S02]  /*b950*/  IMAD.WIDE R152, R143.reuse, 0x4, R220 ;  /* 0x000000048f987825 */ /* 0x040fe400078e02dc */
[----:B------:R-:W3:Y:S04]  /*b960*/  LDG.E R145, desc[UR6][R144.64] ;  /* 0x0000000690917981 */ /* 0x000ee8000c1e1900 */
[----:B------:R-:W3:Y:S01]  /*b970*/  LDG.E R54, desc[UR6][R152.64] ;  /* 0x0000000698367981 */ /* 0x000ee2000c1e1900 */
[----:B------:R-:W-:-:S04]  /*b980*/  IMAD.IADD R143, R143, 0x1, -R62 ;  /* 0x000000018f8f7824 */ /* 0x000fc800078e0a3e */
[----:B------:R-:W-:-:S05]  /*b990*/  IMAD R143, R143, R2, -0x100 ;  /* 0xffffff008f8f7424 */ /* 0x000fca00078e0202 */
[----:B------:R-:W-:-:S05]  /*b9a0*/  SHF.R.S32.HI R147, RZ, 0x1f, R143 ;  /* 0x0000001fff937819 */ /* 0x000fca000001148f */
[----:B-1----:R-:W-:-:S04]  /*b9b0*/  IMAD R2, R147, R140, RZ ;  /* 0x0000008c93027224 */ /* 0x002fc800078e02ff */
[C---:B------:R-:W-:Y:S02]  /*b9c0*/  IMAD R2, R143.reuse, R141, R2 ;  /* 0x0000008d8f027224 */ /* 0x040fe400078e0202 */
[----:B------:R-:W-:-:S04]  /*b9d0*/  IMAD.WIDE.U32 R142, R143, R140, RZ ;  /* 0x0000008c8f8e7225 */ /* 0x000fc800078e00ff */
        /* <DEDUP_REMOVED lines=9> */
.L_x_766:
[----:B------:R-:W1:Y:S01]  /*ba70*/  LDC R141, c[0x0][0x3bc] ;  /* 0x0000ef00ff8d7b82 */ /* 0x000e620000000800 */
[----:B------:R-:W2:Y:S01]  /*ba80*/  LDCU UR5, c[0x0][0x440] ;  /* 0x00008800ff0577ac */ /* 0x000ea20008000800 */
[C---:B------:R-:W-:Y:S01]  /*ba90*/  IMAD.SHL.U32 R54, R140.reuse, 0x40, RZ ;  /* 0x000000408c367824 */ /* 0x040fe200078e00ff */
[----:B------:R-:W-:-:S04]  /*baa0*/  LEA R144, P1, R140, R214, 0x6 ;  /* 0x000000d68c907211 */ /* 0x000fc800078230ff */
[----:B------:R-:W-:Y:S02]  /*bab0*/  IADD3 R142, P2, PT, R54, R144, RZ ;  /* 0x00000090368e7210 */ /* 0x000fe40007f5e0ff */
[----:B--2---:R-:W-:Y:S02]  /*bac0*/  ISETP.GE.AND P0, PT, R148, UR5, PT ;  /* 0x0000000594007c0c */ /* 0x004fe4000bf06270 */
[C-C-:B-1----:R-:W-:Y:S02]  /*bad0*/  SHF.L.U64.HI R2, R140.reuse, 0x6, R141.reuse ;  /* 0x000000068c027819 */ /* 0x142fe4000001028d */
[----:B------:R-:W-:Y:S02]  /*bae0*/  LEA.HI.X R145, R140, R215, R141, 0x6, P1 ;  /* 0x000000d78c917211 */ /* 0x000fe400008f348d */
[----:B------:R-:W-:-:S03]  /*baf0*/  IADD3 R154, P1, PT, R142, R54, RZ ;  /* 0x000000368e9a7210 */ /* 0x000fc60007f3e0ff */
[----:B------:R-:W-:Y:S01]  /*bb00*/  IMAD.X R143, R2, 0x1, R145, P2 ;  /* 0x00000001028f7824 */ /* 0x000fe200010e0691 */
[----:B------:R-:W-:-:S03]  /*bb10*/  IADD3 R152, P2, PT, R154, R54, RZ ;  /* 0x000000369a987210 */ /* 0x000fc60007f5e0ff */
[----:B------:R-:W-:Y:S01]  /*bb20*/  @!PT LDS RZ, [RZ] ;  /* 0x00000000fffff984 */ /* 0x000fe20000000800 */
[----:B------:R-:W-:Y:S01]  /*bb30*/  @!PT LDS RZ, [RZ] ;  /* 0x00000000fffff984 */ /* 0x000fe20000000800 */
[----:B------:R-:W-:Y:S01]  /*bb40*/  @!PT LDS RZ, [RZ] ;  /* 0x00000000fffff984 */ /* 0x000fe20000000800 */
[----:B------:R1:W-:Y:S01]  /*bb50*/  @!P0 LDGSTS.E.BYPASS.LTC128B.128 [R223+0x1000], desc[UR6][R214.64] ;  /* 0x01000000d6df8fae */ /* 0x0003e2000b981a06 */
[--C-:B------:R-:W-:Y:S01]  /*bb60*/  IMAD.X R155, R143, 0x1, R2.reuse, P1 ;  /* 0x000000018f9b7824 */ /* 0x100fe200008e0602 */
[-C--:B------:R-:W-:Y:S02]  /*bb70*/  IADD3 R146, P1, PT, R152, R54.reuse, RZ ;  /* 0x0000003698927210 */ /* 0x080fe40007f3e0ff */
[----:B------:R1:W-:Y:S01]  /*bb80*/  @P0 STS.128 [R223+0x1000], RZ ;  /* 0x001000ffdf000388 */ /* 0x0003e20000000c00 */
[--C-:B------:R-:W-:Y:S01]  /*bb90*/  IMAD.X R153, R155, 0x1, R2.reuse, P2 ;  /* 0x000000019b997824 */ /* 0x100fe200010e0602 */
[-C--:B------:R-:W-:Y:S02]  /*bba0*/  IADD3 R140, P2, PT, R146, R54.reuse, RZ ;  /* 0x00000036928c7210 */ /* 0x080fe40007f5e0ff */
[----:B------:R-:W-:Y:S01]  /*bbb0*/  @!PT LDS RZ, [RZ] ;  /* 0x00000000fffff984 */ /* 0x000fe20000000800 */
[----:B------:R-:W-:Y:S01]  /*bbc0*/  @!PT LDS RZ, [RZ] ;  /* 0x00000000fffff984 */ /* 0x000fe20000000800 */
[----:B------:R-:W-:Y:S01]  /*bbd0*/  @!PT LDS RZ, [RZ] ;  /* 0x00000000fffff984 */ /* 0x000fe20000000800 */
[----:B------:R1:W-:Y:S01]  /*bbe0*/  @!P0 LDGSTS.E.BYPASS.LTC128B.128 [R223+0x1800], desc[UR6][R144.64] ;  /* 0x0180000090df8fae */ /* 0x0003e2000b981a06 */
[----:B------:R-:W-:Y:S01]  /*bbf0*/  IMAD.X R147, R153, 0x1, R2, P1 ;  /* 0x0000000199937824 */ /* 0x000fe200008e0602 */
[----:B------:R-:W-:-:S02]  /*bc00*/  @!P0 IADD3 R156, P1, PT, R140, R54, RZ ;  /* 0x000000368c9c8210 */ /* 0x000fc40007f3e0ff */
[----:B------:R1:W-:Y:S01]  /*bc10*/  @P0 STS.128 [R223+0x1800], RZ ;  /* 0x001800ffdf000388 */ /* 0x0003e20000000c00 */
[----:B------:R-:W-:-:S03]  /*bc20*/  IMAD.X R141, R147, 0x1, R2, P2 ;  /* 0x00000001938d7824 */ /* 0x000fc600010e0602 */
[----:B------:R-:W-:Y:S01]  /*bc30*/  @!PT LDS RZ, [RZ] ;  /* 0x00000000fffff984 */ /* 0x000fe20000000800 */
[----:B------:R-:W-:Y:S01]  /*bc40*/  @!PT LDS RZ, [RZ] ;  /* 0x00000000fffff984 */ /* 0x000fe20000000800 */
[----:B------:R-:W-:Y:S01]  /*bc50*/  @!PT LDS RZ, [RZ] ;  /* 0x00000000fffff984 */ /* 0x000fe20000000800 */
[----:B------:R1:W-:Y:S01]  /*bc60*/  @!P0 LDGSTS.E.BYPASS.LTC128B.128 [R223+0x2000], desc[UR6][R142.64] ;  /* 0x020000008edf8fae */ /* 0x0003e2000b981a06 */
[----:B------:R-:W-:-:S03]  /*bc70*/  @!P0 IMAD.X R157, R141, 0x1, R2, P1 ;  /* 0x000000018d9d8824 */ /* 0x000fc600008e0602 */
        /* <DEDUP_REMOVED lines=26> */
[----:B------:R-:W0:Y:S02]  /*be20*/  LDGDEPBAR ;  /* 0x00000000000079af */ /* 0x000e240000000000 */
.L_x_764:
[----:B------:R-:W-:Y:S01]  /*be30*/  IMAD.SHL.U32 R54, R211, 0x2, RZ ;  /* 0x00000002d3367824 */ /* 0x000fe200078e00ff */
[----:B------:R-:W2:Y:S01]  /*be40*/  LDCU UR10, c[0x0][0x45c] ;  /* 0x00008b80ff0a77ac */ /* 0x000ea20008000800 */
[----:B------:R-:W-:Y:S01]  /*be50*/  LOP3.LUT R208, R0, 0x120, R61, 0xf8, !PT ;  /* 0x0000012000d07812 */ /* 0x000fe200078ef83d */
[----:B------:R-:W-:Y:S02]  /*be60*/  IMAD.MOV.U32 R226, RZ, RZ, -0x1 ;  /* 0xffffffffffe27424 */ /* 0x000fe400078e00ff */
[----:B------:R-:W-:Y:S02]  /*be70*/  LOP3.LUT R54, R54, 0x6, RZ, 0xc0, !PT ;  /* 0x0000000636367812 */ /* 0x000fe400078ec0ff */
[----:B------:R-:W-:-:S03]  /*be80*/  LEA R208, R208, UR4, 0x1 ;  /* 0x00000004d0d07c11 */ /* 0x000fc6000f8e08ff */
[----:B------:R-:W-:Y:S02]  /*be90*/  IMAD R54, R55, 0x100, R54 ;  /* 0x0000010037367824 */ /* 0x000fe400078e0236 */
[----:B------:R-:W-:Y:S02]  /*bea0*/  VIADD R61, R208, 0x5020 ;  /* 0x00005020d03d7836 */ /* 0x000fe40000000000 */
[C---:B------:R-:W-:Y:S02]  /*beb0*/  VIADD R2, R54.reuse, 0xffffff00 ;  /* 0xffffff0036027836 */ /* 0x040fe40000000000 */
[----:B------:R-:W-:Y:S02]  /*bec0*/  VIADD R62, R54, 0xffffff01 ;  /* 0xffffff01363e7836 */ /* 0x000fe40000000000 */
[----:B------:R-:W-:Y:S01]  /*bed0*/  VIADD R222, R208, 0x5000 ;  /* 0x00005000d0de7836 */ /* 0x000fe20000000000 */
[CC--:B------:R-:W-:Y:S02]  /*bee0*/  ISETP.GE.AND P2, PT, R2.reuse, R52.reuse, PT ;  /* 0x000000340200720c */ /* 0x0c0fe40003f46270 */
[----:B------:R-:W-:Y:S01]  /*bef0*/  ISETP.GE.AND P0, PT, R2, R53, PT ;  /* 0x000000350200720c */ /* 0x000fe20003f06270 */
[----:B------:R-:W-:Y:S01]  /*bf00*/  VIADD R2, R54, 0xffffff08 ;  /* 0xffffff0836027836 */ /* 0x000fe20000000000 */
[----:B------:R-:W-:-:S02]  /*bf10*/  ISETP.GE.AND P1, PT, R62, R52, PT ;  /* 0x000000343e00720c */ /* 0x000fc40003f26270 */
[-C--:B------:R-:W-:Y:S01]  /*bf20*/  ISETP.GE.AND P3, PT, R62, R53.reuse, PT ;  /* 0x000000353e00720c */ /* 0x080fe20003f66270 */
[----:B------:R-:W-:Y:S01]  /*bf30*/  VIADD R62, R54, 0xffffff09 ;  /* 0xffffff09363e7836 */ /* 0x000fe20000000000 */
[C---:B------:R-:W-:Y:S02]  /*bf40*/  ISETP.GE.AND P6, PT, R2.reuse, R52, PT ;  /* 0x000000340200720c */ /* 0x040fe40003fc6270 */
[----:B------:R-:W-:Y:S01]  /*bf50*/  ISETP.GE.AND P5, PT, R2, R53, PT ;  /* 0x000000350200720c */ /* 0x000fe20003fa6270 */
[----:B------:R-:W-:Y:S01]  /*bf60*/  VIADD R2, R54, 0xffffff10 ;  /* 0xffffff1036027836 */ /* 0x000fe20000000000 */
[----:B------:R-:W-:Y:S01]  /*bf70*/  FSEL R199, R24, -INF , !P2 ;  /* 0xff80000018c77808 */ /* 0x000fe20005000000 */
[----:B------:R-:W-:Y:S01]  /*bf80*/  VIADD R24, R54, 0xffffff11 ;  /* 0xffffff1136187836 */ /* 0x000fe20000000000 */
[----:B------:R-:W-:Y:S02]  /*bf90*/  FSEL R201, R25, -INF , !P1 ;  /* 0xff80000019c97808 */ /* 0x000fe40004800000 */
[----:B------:R-:W-:-:S02]  /*bfa0*/  FSEL R198, R26, -INF , !P0 ;  /* 0xff8000001ac67808 */ /* 0x000fc40004000000 */
[CC--:B------:R-:W-:Y:S02]  /*bfb0*/  ISETP.GE.AND P1, PT, R2.reuse, R52.reuse, PT ;  /* 0x000000340200720c */ /* 0x0c0fe40003f26270 */
[-C--:B------:R-:W-:Y:S01]  /*bfc0*/  ISETP.GE.AND P2, PT, R2, R53.reuse, PT ;  /* 0x000000350200720c */ /* 0x080fe20003f46270 */
[----:B------:R-:W-:Y:S01]  /*bfd0*/  VIADD R2, R54, 0xffffff18 ;  /* 0xffffff1836027836 */ /* 0x000fe20000000000 */
[C---:B------:R-:W-:Y:S02]  /*bfe0*/  ISETP.GE.AND P0, PT, R62.reuse, R53, PT ;  /* 0x000000353e00720c */ /* 0x040fe40003f06270 */
[----:B------:R-:W-:Y:S02]  /*bff0*/  ISETP.GE.AND P4, PT, R62, R52, PT ;  /* 0x000000343e00720c */ /* 0x000fe40003f86270 */
[----:B------:R-:W-:Y:S02]  /*c000*/  FSEL R26, R27, -INF , !P3 ;  /* 0xff8000001b1a7808 */ /* 0x000fe40005800000 */
[----:B------:R-:W-:-:S02]  /*c010*/  FSEL R202, R23, -INF , !P0 ;  /* 0xff80000017ca7808 */ /* 0x000fc40004000000 */
[----:B------:R-:W-:Y:S02]  /*c020*/  FSEL R200, R22, -INF , !P5 ;  /* 0xff80000016c87808 */ /* 0x000fe40006800000 */
[----:B------:R-:W-:Y:S02]  /*c030*/  FSEL R197, R21, -INF , !P4 ;  /* 0xff80000015c57808 */ /* 0x000fe40006000000 */
[CC--:B------:R-:W-:Y:S02]  /*c040*/  ISETP.GE.AND P3, PT, R2.reuse, R52.reuse, PT ;  /* 0x000000340200720c */ /* 0x0c0fe40003f66270 */
[----:B------:R-:W-:Y:S01]  /*c050*/  ISETP.GE.AND P0, PT, R2, R53, PT ;  /* 0x000000350200720c */ /* 0x000fe20003f06270 */
[----:B------:R-:W-:Y:S01]  /*c060*/  VIADD R2, R54, 0xffffff20 ;  /* 0xffffff2036027836 */ /* 0x000fe20000000000 */
[----:B------:R-:W-:Y:S01]  /*c070*/  FSEL R203, R20, -INF , !P6 ;  /* 0xff80000014cb7808 */ /* 0x000fe20007000000 */
[----:B------:R-:W-:Y:S01]  /*c080*/  VIADD R20, R54, 0xffffff19 ;  /* 0xffffff1936147836 */ /* 0x000fe20000000000 */
[----:B------:R-:W-:-:S02]  /*c090*/  ISETP.GE.AND P5, PT, R24, R52, PT ;  /* 0x000000341800720c */ /* 0x000fc40003fa6270 */
[----:B------:R-:W-:Y:S02]  /*c0a0*/  ISETP.GE.AND P4, PT, R24, R53, PT ;  /* 0x000000351800720c */ /* 0x000fe40003f86270 */
        /* <DEDUP_REMOVED lines=12> */
[----:B------:R-:W-:Y:S01]  /*c170*/  FSEL R19, R12, -INF , !P3 ;  /* 0xff8000000c137808 */ /* 0x000fe20005800000 */
[----:B------:R-:W-:Y:S01]  /*c180*/  VIADD R12, R54, 0xffffff29 ;  /* 0xffffff29360c7836 */ /* 0x000fe20000000000 */
[----:B------:R-:W-:-:S02]  /*c190*/  FSEL R18, R14, -INF , !P0 ;  /* 0xff8000000e127808 */ /* 0x000fc40004000000 */
[CC--:B------:R-:W-:Y:S02]  /*c1a0*/  ISETP.GE.AND P1, PT, R2.reuse, R52.reuse, PT ;  /* 0x000000340200720c */ /* 0x0c0fe40003f26270 */
[-C--:B------:R-:W-:Y:S01]  /*c1b0*/  ISETP.GE.AND P2, PT, R2, R53.reuse, PT ;  /* 0x000000350200720c */ /* 0x080fe20003f46270 */
[----:B------:R-:W-:Y:S01]  /*c1c0*/  VIADD R2, R54, 0xffffff30 ;  /* 0xffffff3036027836 */ /* 0x000fe20000000000 */
[C---:B------:R-:W-:Y:S02]  /*c1d0*/  ISETP.GE.AND P3, PT, R20.reuse, R52, PT ;  /* 0x000000341400720c */ /* 0x040fe40003f66270 */
[----:B------:R-:W-:Y:S02]  /*c1e0*/  ISETP.GE.AND P0, PT, R20, R53, PT ;  /* 0x000000351400720c */ /* 0x000fe40003f06270 */
[----:B------:R-:W-:Y:S01]  /*c1f0*/  FSEL R193, R9, -INF , !P3 ;  /* 0xff80000009c17808 */ /* 0x000fe20005800000 */
[----:B------:R-:W-:Y:S01]  /*c200*/  LDSM.16.MT88.4 R20, [R208+0x5000] ;  /* 0x00500000d014783b */ /* 0x000fe20000004200 */
[----:B------:R-:W-:-:S02]  /*c210*/  FSEL R194, R11, -INF , !P0 ;  /* 0xff8000000bc27808 */ /* 0x000fc40004000000 */
[----:B------:R-:W-:Y:S01]  /*c220*/  FSEL R189, R4, -INF , !P1 ;  /* 0xff80000004bd7808 */ /* 0x000fe20004800000 */
[----:B------:R-:W-:Y:S01]  /*c230*/  VIADD R4, R54, 0xffffff39 ;  /* 0xffffff3936047836 */ /* 0x000fe20000000000 */
[----:B------:R-:W-:Y:S01]  /*c240*/  FSEL R195, R8, -INF , !P5 ;  /* 0xff80000008c37808 */ /* 0x000fe20006800000 */
[----:B------:R-:W-:Y:S01]  /*c250*/  VIADD R8, R54, 0xffffff31 ;  /* 0xffffff3136087836 */ /* 0x000fe20000000000 */
[----:B------:R-:W-:Y:S02]  /*c260*/  FSEL R192, R10, -INF , !P4 ;  /* 0xff8000000ac07808 */ /* 0x000fe40006000000 */
[CC--:B------:R-:W-:Y:S02]  /*c270*/  ISETP.GE.AND P3, PT, R2.reuse, R52.reuse, PT ;  /* 0x000000340200720c */ /* 0x0c0fe40003f66270 */
[----:B------:R-:W-:Y:S01]  /*c280*/  ISETP.GE.AND P0, PT, R2, R53, PT ;  /* 0x000000350200720c */ /* 0x000fe20003f06270 */
[----:B------:R-:W-:Y:S01]  /*c290*/  VIADD R2, R54, 0xffffff38 ;  /* 0xffffff3836027836 */ /* 0x000fe20000000000 */
[----:B------:R-:W-:-:S02]  /*c2a0*/  ISETP.GE.AND P5, PT, R12, R52, PT ;  /* 0x000000340c00720c */ /* 0x000fc40003fa6270 */
[----:B------:R-:W-:Y:S02]  /*c2b0*/  ISETP.GE.AND P4, PT, R12, R53, PT ;  /* 0x000000350c00720c */ /* 0x000fe40003f86270 */
[----:B------:R-:W-:Y:S02]  /*c2c0*/  FSEL R187, R136, -INF , !P3 ;  /* 0xff80000088bb7808 */ /* 0x000fe40005800000 */
[----:B------:R-:W-:Y:S02]  /*c2d0*/  FSEL R186, R138, -INF , !P0 ;  /* 0xff8000008aba7808 */ /* 0x000fe40004000000 */
[----:B------:R-:W-:Y:S01]  /*c2e0*/  FSEL R191, R5, -INF , !P5 ;  /* 0xff80000005bf7808 */ /* 0x000fe20006800000 */
[----:B------:R-:W-:Y:S01]  /*c2f0*/  VIADD R5, R54, 0xffffffc9 ;  /* 0xffffffc936057836 */ /* 0x000fe20000000000 */
[----:B------:R-:W-:Y:S02]  /*c300*/  FSEL R190, R7, -INF , !P4 ;  /* 0xff80000007be7808 */ /* 0x000fe40006000000 */
[----:B------:R-:W-:-:S02]  /*c310*/  ISETP.GE.AND P3, PT, R4, R52, PT ;  /* 0x000000340400720c */ /* 0x000fc40003f66270 */
[-C--:B------:R-:W-:Y:S01]  /*c320*/  ISETP.GE.AND P0, PT, R4, R53.reuse, PT ;  /* 0x000000350400720c */ /* 0x080fe20003f06270 */
[----:B------:R-:W-:Y:S01]  /*c330*/  VIADD R4, R54, 0xffffff41 ;  /* 0xffffff4136047836 */ /* 0x000fe20000000000 */
[----:B------:R-:W-:Y:S02]  /*c340*/  FSEL R188, R6, -INF , !P2 ;  /* 0xff80000006bc7808 */ /* 0x000fe40005000000 */
[CC--:B------:R-:W-:Y:S02]  /*c350*/  ISETP.GE.AND P5, PT, R2.reuse, R52.reuse, PT ;  /* 0x000000340200720c */ /* 0x0c0fe40003fa6270 */
[-C--:B------:R-:W-:Y:S01]  /*c360*/  ISETP.GE.AND P4, PT, R2, R53.reuse, PT ;  /* 0x000000350200720c */ /* 0x080fe20003f86270 */
[----:B------:R-:W-:Y:S01]  /*c370*/  VIADD R2, R54, 0xffffff40 ;  /* 0xffffff4036027836 */ /* 0x000fe20000000000 */
[C---:B------:R-:W-:Y:S02]  /*c380*/  ISETP.GE.AND P1, PT, R8.reuse, R52, PT ;  /* 0x000000340800720c */ /* 0x040fe40003f26270 */
[----:B------:R-:W-:-:S02]  /*c390*/  ISETP.GE.AND P2, PT, R8, R53, PT ;  /* 0x000000350800720c */ /* 0x000fc40003f46270 */
[----:B------:R-:W-:Y:S02]  /*c3a0*/  FSEL R183, R132, -INF , !P5 ;  /* 0xff80000084b77808 */ /* 0x000fe40006800000 */
[----:B-1----:R-:W-:Y:S02]  /*c3b0*/  FSEL R140, R134, -INF , !P4 ;  /* 0xff800000868c7808 */ /* 0x002fe40006000000 */
        /* <DEDUP_REMOVED lines=88> */
[----:B------:R-:W-:Y:S01]  /*c940*/  FSEL R145, R96, -INF , !P5 ;  /* 0xff80000060917808 */ /* 0x000fe20006800000 */
[----:B------:R-:W-:Y:S01]  /*c950*/  IMAD.MOV.U32 R96, RZ, RZ, R61 ;  /* 0x000000ffff607224 */ /* 0x000fe200078e003d */
        /* <DEDUP_REMOVED lines=71> */
[C---:B------:R-:W-:Y:S02]  /*cdd0*/  ISETP.GE.AND P1, PT, R4.reuse, R52, PT ;  /* 0x000000340400720c */ /* 0x040fe40003f26270 */
[----:B------:R-:W-:Y:S02]  /*cde0*/  ISETP.GE.AND P2, PT, R4, R53, PT ;  /* 0x000000350400720c */ /* 0x000fe40003f46270 */
        /* <DEDUP_REMOVED lines=28> */
[C---:B------:R-:W-:Y:S02]  /*cfb0*/  ISETP.GE.AND P5, PT, R2.reuse, R52, PT ;  /* 0x000000340200720c */ /* 0x040fe40003fa6270 */
[----:B------:R-:W-:Y:S01]  /*cfc0*/  ISETP.GE.AND P4, PT, R2, R53, PT ;  /* 0x000000350200720c */ /* 0x000fe20003f86270 */
[----:B------:R-:W-:Y:S01]  /*cfd0*/  VIADD R2, R54, 0xffffffd0 ;  /* 0xffffffd036027836 */ /* 0x000fe20000000000 */
[----:B------:R-:W-:Y:S02]  /*cfe0*/  FMNMX3.FTZ R4, R4, R169, R167, !PT ;  /* 0x000000a904047276 */ /* 0x000fe400078100a7 */
        /* <DEDUP_REMOVED lines=12> */
[----:B------:R-:W-:Y:S02]  /*d0b0*/  FSEL R64, R64, -INF , !P3 ;  /* 0xff80000040407808 */ /* 0x000fe40005800000 */
[----:B------:R-:W-:Y:S02]  /*d0c0*/  FSEL R66, R66, -INF , !P0 ;  /* 0xff80000042427808 */ /* 0x000fe40004000000 */
[C---:B------:R-:W-:Y:S02]  /*d0d0*/  ISETP.GE.AND P5, PT, R2.reuse, R52, PT ;  /* 0x000000340200720c */ /* 0x040fe40003fa6270 */
[----:B------:R-:W-:Y:S01]  /*d0e0*/  ISETP.GE.AND P4, PT, R2, R53, PT ;  /* 0x000000350200720c */ /* 0x000fe20003f86270 */
[----:B------:R-:W-:Y:S01]  /*d0f0*/  VIADD R2, R54, 0xffffffd8 ;  /* 0xffffffd836027836 */ /* 0x000fe20000000000 */
[----:B------:R-:W-:-:S02]  /*d100*/  FMNMX3.FTZ R4, R4, R159, R151, !PT ;  /* 0x0000009f04047276 */ /* 0x000fc40007810097 */
[C---:B------:R-:W-:Y:S02]  /*d110*/  ISETP.GE.AND P3, PT, R5.reuse, R52, PT ;  /* 0x000000340500720c */ /* 0x040fe40003f66270 */
[----:B------:R-:W-:Y:S02]  /*d120*/  ISETP.GE.AND P0, PT, R5, R53, PT ;  /* 0x000000350500720c */ /* 0x000fe40003f06270 */
        /* <DEDUP_REMOVED lines=12> */
[C---:B------:R-:W-:Y:S02]  /*d1f0*/  ISETP.GE.AND P1, PT, R2.reuse, R52, PT ;  /* 0x000000340200720c */ /* 0x040fe40003f26270 */
[----:B------:R-:W-:Y:S01]  /*d200*/  ISETP.GE.AND P2, PT, R2, R53, PT ;  /* 0x000000350200720c */ /* 0x000fe20003f46270 */
[----:B------:R-:W-:Y:S01]  /*d210*/  VIADD R2, R54, 0xffffffe0 ;  /* 0xffffffe036027836 */ /* 0x000fe20000000000 */
[----:B------:R-:W-:Y:S02]  /*d220*/  FMNMX3.FTZ R4, R4, R141, R137, !PT ;  /* 0x0000008d04047276 */ /* 0x000fe40007810089 */
[----:B------:R-:W-:Y:S02]  /*d230*/  FMNMX3.FTZ R7, R7, R144, R132, !PT ;  /* 0x0000009007077276 */ /* 0x000fe40007810084 */
[----:B------:R-:W-:Y:S01]  /*d240*/  FMNMX3.FTZ R5, R4, R135, R133, !PT ;  /* 0x0000008704057276 */ /* 0x000fe20007810085 */
[----:B------:R-:W-:Y:S01]  /*d250*/  VIADD R4, R54, 0xfffffff8 ;  /* 0xfffffff836047836 */ /* 0x000fe20000000000 */
        /* <DEDUP_REMOVED lines=33> */
[----:B------:R-:W-:Y:S02]  /*d470*/  FMNMX3.FTZ R6, R6, R71, R66, !PT ;  /* 0x0000004706067276 */ /* 0x000fe40007810042 */
[----:B------:R-:W-:Y:S02]  /*d480*/  ISETP.GE.AND P1, PT, R2, R52, PT ;  /* 0x000000340200720c */ /* 0x000fe40003f26270 */
[----:B------:R-:W-:-:S02]  /*d490*/  FMNMX3.FTZ R5, R5, R57, R48, !PT ;  /* 0x0000003905057276 */ /* 0x000fc40007810030 */
[----:B------:R-:W-:Y:S02]  /*d4a0*/  FMNMX3.FTZ R6, R6, R67, R58, !PT ;  /* 0x0000004306067276 */ /* 0x000fe4000781003a */
[----:B------:R-:W-:Y:S02]  /*d4b0*/  FSEL R86, R32, -INF , !P1 ;  /* 0xff80000020567808 */ /* 0x000fe40004800000 */
[----:B------:R-:W-:Y:S02]  /*d4c0*/  FSEL R41, R41, -INF , !P4 ;  /* 0xff80000029297808 */ /* 0x000fe40006000000 */
[----:B------:R-:W-:Y:S02]  /*d4d0*/  ISETP.GE.AND P1, PT, R4, R52, PT ;  /* 0x000000340400720c */ /* 0x000fe40003f26270 */
[----:B------:R-:W-:Y:S01]  /*d4e0*/  ISETP.GE.AND P4, PT, R2, R53, PT ;  /* 0x000000350200720c */ /* 0x000fe20003f86270 */
[----:B------:R-:W-:Y:S01]  /*d4f0*/  VIADD R2, R54, 0xfffffff1 ;  /* 0xfffffff136027836 */ /* 0x000fe20000000000 */
[----:B------:R-:W-:-:S02]  /*d500*/  FMNMX3.FTZ R5, R5, R49, R44, !PT ;  /* 0x0000003105057276 */ /* 0x000fc4000781002c */
[----:B------:R-:W-:Y:S02]  /*d510*/  FMNMX3.FTZ R6, R6, R59, R50, !PT ;  /* 0x0000003b06067276 */ /* 0x000fe40007810032 */
[----:B------:R-:W-:Y:S02]  /*d520*/  FSEL R88, R28, -INF , !P1 ;  /* 0xff8000001c587808 */ /* 0x000fe40004800000 */
[----:B------:R-:W-:Y:S02]  /*d530*/  FSEL R80, R36, -INF , !P2 ;  /* 0xff80000024507808 */ /* 0x000fe40005000000 */
[----:B------:R-:W-:Y:S02]  /*d540*/  FMNMX3.FTZ R5, R5, R45, R40, !PT ;  /* 0x0000002d05057276 */ /* 0x000fe40007810028 */
[----:B------:R-:W-:Y:S02]  /*d550*/  ISETP.GE.AND P1, PT, R4, R53, PT ;  /* 0x000000350400720c */ /* 0x000fe40003f26270 */
[----:B------:R-:W-:-:S02]  /*d560*/  FSEL R84, R38, -INF , !P0 ;  /* 0xff80000026547808 */ /* 0x000fc40004000000 */
[----:B------:R-:W-:Y:S02]  /*d570*/  FMNMX3.FTZ R4, R6, R51, R46, !PT ;  /* 0x0000003306047276 */ /* 0x000fe4000781002e */
[C---:B------:R-:W-:Y:S02]  /*d580*/  ISETP.GE.AND P0, PT, R2.reuse, R52, PT ;  /* 0x000000340200720c */ /* 0x040fe40003f06270 */
[----:B------:R-:W-:Y:S01]  /*d590*/  ISETP.GE.AND P2, PT, R2, R53, PT ;  /* 0x000000350200720c */ /* 0x000fe20003f46270 */
[----:B------:R-:W-:Y:S01]  /*d5a0*/  VIADD R2, R54, 0xfffffff9 ;  /* 0xfffffff936027836 */ /* 0x000fe20000000000 */
[----:B------:R-:W-:Y:S02]  /*d5b0*/  FSEL R85, R37, -INF , !P3 ;  /* 0xff80000025557808 */ /* 0x000fe40005800000 */
[----:B------:R-:W-:Y:S02]  /*d5c0*/  FMNMX3.FTZ R5, R5, R41, R80, !PT ;  /* 0x0000002905057276 */ /* 0x000fe40007810050 */
[----:B------:R-:W-:-:S02]  /*d5d0*/  FMNMX3.FTZ R4, R4, R47, R42, !PT ;  /* 0x0000002f04047276 */ /* 0x000fc4000781002a */
[----:B------:R-:W-:Y:S02]  /*d5e0*/  FSEL R87, R33, -INF , !P0 ;  /* 0xff80000021577808 */ /* 0x000fe40004000000 */
[----:B------:R-:W-:Y:S02]  /*d5f0*/  ISETP.GE.AND P0, PT, R2, R52, PT ;  /* 0x000000340200720c */ /* 0x000fe40003f06270 */
[----:B------:R-:W-:Y:S02]  /*d600*/  FMNMX3.FTZ R5, R5, R85, R86, !PT ;  /* 0x0000005505057276 */ /* 0x000fe40007810056 */
[----:B------:R-:W-:Y:S02]  /*d610*/  FSEL R90, R39, -INF , !P5 ;  /* 0xff800000275a7808 */ /* 0x000fe40006800000 */
[----:B------:R-:W-:Y:S02]  /*d620*/  FSEL R91, R34, -INF , !P4 ;  /* 0xff800000225b7808 */ /* 0x000fe40006000000 */
[----:B------:R-:W-:-:S02]  /*d630*/  FMNMX3.FTZ R4, R4, R43, R84, !PT ;  /* 0x0000002b04047276 */ /* 0x000fc40007810054 */
[----:B------:R-:W-:Y:S02]  /*d640*/  FSEL R89, R29, -INF , !P0 ;  /* 0xff8000001d597808 */ /* 0x000fe40004000000 */
[----:B------:R-:W-:Y:S02]  /*d650*/  FMNMX3.FTZ R6, R5, R87, R88, !PT ;  /* 0x0000005705067276 */ /* 0x000fe40007810058 */
[----:B------:R-:W-:Y:S02]  /*d660*/  ISETP.GE.AND P0, PT, R2, R53, PT ;  /* 0x000000350200720c */ /* 0x000fe40003f06270 */
[----:B------:R-:W-:Y:S02]  /*d670*/  FSEL R92, R35, -INF , !P2 ;  /* 0xff800000235c7808 */ /* 0x000fe40005000000 */
[----:B------:R-:W-:Y:S01]  /*d680*/  FSEL R93, R30, -INF , !P1 ;  /* 0xff8000001e5d7808 */ /* 0x000fe20004800000 */
[----:B------:R-:W-:Y:S01]  /*d690*/  LDSM.16.MT88.4 R32, [R208+0x5800] ;  /* 0x00580000d020783b */ /* 0x000fe20000004200 */
[----:B------:R-:W-:-:S02]  /*d6a0*/  FMNMX3.FTZ R4, R4, R90, R91, !PT ;  /* 0x0000005a04047276 */ /* 0x000fc4000781005b */
[----:B------:R-:W-:Y:S02]  /*d6b0*/  FMNMX.FTZ R2, R89, R6, !PT ;  /* 0x0000000659027209 */ /* 0x000fe40007810000 */
[----:B------:R-:W-:Y:S02]  /*d6c0*/  FSEL R95, R31, -INF , !P0 ;  /* 0xff8000001f5f7808 */ /* 0x000fe40004000000 */
[----:B------:R-:W-:Y:S01]  /*d6d0*/  FMNMX3.FTZ R4, R4, R92, R93, !PT ;  /* 0x0000005c04047276 */ /* 0x000fe2000781005d */
[----:B------:R-:W1:Y:S01]  /*d6e0*/  SHFL.BFLY PT, R7, R2, 0x2, 0x1f ;  /* 0x0c401f0002077f89 */ /* 0x000e6200000e0000 */
[----:B------:R-:W-:Y:S02]  /*d6f0*/  LOP3.LUT P6, RZ, R211, 0x4, RZ, 0xc0, !PT ;  /* 0x00000004d3ff7812 */ /* 0x000fe400078cc0ff */
[----:B------:R-:W-:-:S05]  /*d700*/  FMNMX.FTZ R8, R95, R4, !PT ;  /* 0x000000045f087209 */ /* 0x000fca0007810000 */
[----:B------:R-:W3:Y:S06]  /*d710*/  SHFL.BFLY PT, R5, R8, 0x2, 0x1f ;  /* 0x0c401f0008057f89 */ /* 0x000eec00000e0000 */
[----:B------:R-:W-:Y:S01]  /*d720*/  @P6 VIADD R96, R222, 0xffffffe0 ;  /* 0xffffffe0de606836 */ /* 0x000fe20000000000 */
[----:B------:R-:W-:-:S04]  /*d730*/  LOP3.LUT P6, RZ, R150, 0x1, RZ, 0xc0, !PT ;  /* 0x0000000196ff7812 */ /* 0x000fc800078cc0ff */
[----:B------:R-:W-:Y:S04]  /*d740*/  LDSM.16.MT88.4 R36, [R96+0x400] ;  /* 0x000400006024783b */ /* 0x000fe80000004200 */
[----:B------:R-:W-:Y:S01]  /*d750*/  LDSM.16.MT88.4 R28, [R96+0x800] ;  /* 0x00080000601c783b */ /* 0x000fe20000004200 */
[----:B-1----:R-:W-:-:S05]  /*d760*/  FMNMX.FTZ R7, R2, R7, !PT ;  /* 0x0000000702077209 */ /* 0x002fca0007810000 */
[----:B------:R-:W1:Y:S01]  /*d770*/  SHFL.BFLY PT, R6, R7, 0x1, 0x1f ;  /* 0x0c201f0007067f89 */ /* 0x000e6200000e0000 */
[----:B---3--:R-:W-:-:S03]  /*d780*/  FMNMX.FTZ R5, R8, R5, !PT ;  /* 0x0000000508057209 */ /* 0x008fc60007810000 */
[----:B------:R-:W-:Y:S04]  /*d790*/  LDSM.16.MT88.4 R8, [R208+0x5400] ;  /* 0x00540000d008783b */ /* 0x000fe80000004200 */
[----:B------:R-:W3:Y:S01]  /*d7a0*/  SHFL.BFLY PT, R4, R5, 0x1, 0x1f ;  /* 0x0c201f0005047f89 */ /* 0x000ee200000e0000 */
[----:B-1----:R-:W-:-:S04]  /*d7b0*/  FMNMX.FTZ R2, R7, R6, !PT ;  /* 0x0000000607027209 */ /* 0x002fc80007810000 */
[C---:B------:R-:W-:Y:S01]  /*d7c0*/  FSETP.NEU.FTZ.AND P0, PT, R2.reuse, -INF , PT ;  /* 0xff8000000200780b */ /* 0x040fe20003f1d000 */
[----:B--2---:R-:W-:Y:S01]  /*d7d0*/  FMUL.FTZ R94, R2, UR10 ;  /* 0x0000000a025e7c20 */ /* 0x004fe20008410000 */
[----:B---3--:R-:W-:-:S04]  /*d7e0*/  FMNMX.FTZ R0, R5, R4, !PT ;  /* 0x0000000405007209 */ /* 0x008fc80007810000 */
[----:B------:R-:W-:Y:S01]  /*d7f0*/  FSEL R94, R94, RZ, P0 ;  /* 0x000000ff5e5e7208 */ /* 0x000fe20000000000 */
[----:B------:R-:W1:Y:S01]  /*d800*/  LDSM.16.MT88.4 R4, [R96] ;  /* 0x000000006004783b */ /* 0x000e620000004200 */
[C---:B------:R-:W-:Y:S01]  /*d810*/  FSETP.NEU.FTZ.AND P0, PT, R0.reuse, -INF , PT ;  /* 0xff8000000000780b */ /* 0x040fe20003f1d000 */
[----:B------:R-:W-:Y:S02]  /*d820*/  FMUL.FTZ R97, R0, UR10 ;  /* 0x0000000a00617c20 */ /* 0x000fe40008410000 */
[--C-:B------:R-:W-:Y:S01]  /*d830*/  FFMA.FTZ R134, R199, UR10, -R94.reuse ;  /* 0x0000000ac7867c23 */ /* 0x100fe2000801085e */
[--C-:B------:R-:W-:Y:S01]  /*d840*/  FFMA.FTZ R129, R201, UR10, -R94.reuse ;  /* 0x0000000ac9817c23 */ /* 0x100fe2000801085e */
[--C-:B------:R-:W-:Y:S01]  /*d850*/  FFMA.FTZ R120, R203, UR10, -R94.reuse ;  /* 0x0000000acb787c23 */ /* 0x100fe2000801085e */
[----:B------:R-:W-:Y:S01]  /*d860*/  FSEL R97, R97, RZ, P0 ;  /* 0x000000ff61617208 */ /* 0x000fe20000000000 */
[--C-:B------:R-:W-:Y:S01]  /*d870*/  FFMA.FTZ R111, R197, UR10, -R94.reuse ;  /* 0x0000000ac56f7c23 */ /* 0x100fe2000801085e */
[--C-:B------:R-:W-:Y:S01]  /*d880*/  FFMA.FTZ R117, R25, UR10, -R94.reuse ;  /* 0x0000000a19757c23 */ /* 0x100fe2000801085e */
[----:B------:R-:W-:Y:S01]  /*d890*/  MUFU.EX2 R134, R134 ;  /* 0x0000008600867308 */ /* 0x000fe20000000800 */
[--C-:B------:R-:W-:Y:S01]  /*d8a0*/  FFMA.FTZ R108, R27, UR10, -R94.reuse ;  /* 0x0000000a1b6c7c23 */ /* 0x100fe2000801085e */
[--C-:B------:R-:W-:Y:S01]  /*d8b0*/  FFMA.FTZ R127, R198, UR10, -R97.reuse ;  /* 0x0000000ac67f7c23 */ /* 0x100fe20008010861 */
[--C-:B------:R-:W-:Y:S01]  /*d8c0*/  FFMA.FTZ R136, R26, UR10, -R97.reuse ;  /* 0x0000000a1a887c23 */ /* 0x100fe20008010861 */
[--C-:B------:R-:W-:Y:S01]  /*d8d0*/  FFMA.FTZ R122, R200, UR10, -R97.reuse ;  /* 0x0000000ac87a7c23 */ /* 0x100fe20008010861 */
[--C-:B------:R-:W-:Y:S01]  /*d8e0*/  FFMA.FTZ R115, R202, UR10, -R97.reuse ;  /* 0x0000000aca737c23 */ /* 0x100fe20008010861 */
[----:B------:R-:W2:Y:S01]  /*d8f0*/  MUFU.EX2 R129, R129 ;  /* 0x0000008100817308 */ /* 0x000ea20000000800 */
[--C-:B------:R-:W-:Y:S01]  /*d900*/  FFMA.FTZ R99, R19, UR10, -R94.reuse ;  /* 0x0000000a13637c23 */ /* 0x100fe2000801085e */
[--C-:B------:R-:W-:Y:S01]  /*d910*/  FFMA.FTZ R98, R17, UR10, -R94.reuse ;  /* 0x0000000a11627c23 */ /* 0x100fe2000801085e */
        /* <DEDUP_REMOVED lines=11> */
[----:B--2---:R-:W-:Y:S01]  /*d9d0*/  F2FP.F16.F32.PACK_AB R12, R129, R134 ;  /* 0x00000086810c723e */ /* 0x004fe200000000ff */
[--C-:B------:R-:W-:Y:S01]  /*d9e0*/  FFMA.FTZ R105, R192, UR10, -R97.reuse ;  /* 0x0000000ac0697c23 */ /* 0x100fe20008010861 */
[----:B------:R-:W2:Y:S01]  /*d9f0*/  MUFU.EX2 R136, R136 ;  /* 0x0000008800887308 */ /* 0x000ea20000000800 */
        /* <DEDUP_REMOVED lines=23> */
[----:B------:R-:W-:Y:S01]  /*db70*/  MUFU.EX2 R98, R98 ;  /* 0x0000006200627308 */ /* 0x000fe20000000800 */
[--C-:B------:R-:W-:Y:S01]  /*db80*/  FFMA.FTZ R153, R153, UR10, -R94.reuse ;  /* 0x0000000a99997c23 */ /* 0x100fe2000801085e */
[--C-:B------:R-:W-:Y:S01]  /*db90*/  FFMA.FTZ R162, R162, UR10, -R97.reuse ;  /* 0x0000000aa2a27c23 */ /* 0x100fe20008010861 */
[--C-:B------:R-:W-:Y:S01]  /*dba0*/  FFMA.FTZ R160, R164, UR10, -R97.reuse ;  /* 0x0000000aa4a07c23 */ /* 0x100fe20008010861 */
[----:B------:R-:W-:Y:S01]  /*dbb0*/  MUFU.EX2 R110, R110 ;  /* 0x0000006e006e7308 */ /* 0x000fe20000000800 */
[C---:B------:R-:W-:Y:S01]  /*dbc0*/  HMMA.16816.F32 R24, R12.reuse, R20, RZ ;  /* 0x000000140c18723c */ /* 0x040fe200000018ff */
[--C-:B------:R-:W-:Y:S01]  /*dbd0*/  FFMA.FTZ R163, R166, UR10, -R97.reuse ;  /* 0x0000000aa6a37c23 */ /* 0x100fe20008010861 */
[--C-:B------:R-:W-:Y:S01]  /*dbe0*/  FFMA.FTZ R171, R171, UR10, -R94.reuse ;  /* 0x0000000aabab7c23 */ /* 0x100fe2000801085e */
[----:B------:R-:W3:Y:S01]  /*dbf0*/  MUFU.EX2 R109, R109 ;  /* 0x0000006d006d7308 */ /* 0x000ee20000000800 */
        /* <DEDUP_REMOVED lines=12> */
[C---:B-1----:R-:W-:Y:S01]  /*dcc0*/  HMMA.16816.F32 R16, R12.reuse, R4, RZ ;  /* 0x000000040c10723c */ /* 0x042fe200000018ff */
[----:B--2---:R-:W-:Y:S01]  /*dcd0*/  F2FP.F16.F32.PACK_AB R4, R108, R117 ;  /* 0x000000756c04723e */ /* 0x004fe200000000ff */
[--C-:B------:R-:W-:Y:S01]  /*dce0*/  FFMA.FTZ R180, R176, UR10, -R97.reuse ;  /* 0x0000000ab0b47c23 */ /* 0x100fe20008010861 */
[----:B---3--:R-:W-:Y:S01]  /*dcf0*/  F2FP.F16.F32.PACK_AB R5, R109, R110 ;  /* 0x0000006e6d05723e */ /* 0x008fe200000000ff */
        /* <DEDUP_REMOVED lines=20> */
[----:B------:R-:W-:Y:S01]  /*de40*/  FFMA.FTZ R133, R133, UR10, -R94 ;  /* 0x0000000a85857c23 */ /* 0x000fe2000801085e */
[----:B------:R-:W-:Y:S01]  /*de50*/  FFMA.FTZ R118, R118, UR10, -R97 ;  /* 0x0000000a76767c23 */ /* 0x000fe20008010861 */
[C---:B------:R-:W-:Y:S01]  /*de60*/  HMMA.16816.F32 R20, R4.reuse, R10, R20 ;  /* 0x0000000a0414723c */ /* 0x040fe20000001814 */
[----:B------:R-:W-:Y:S01]  /*de70*/  MUFU.EX2 R113, R113 ;  /* 0x0000007100717308 */ /* 0x000fe20000000800 */
[----:B------:R-:W3:Y:S01]  /*de80*/  LDSM.16.MT88.4 R8, [R208+0x5c00] ;  /* 0x005c0000d008783b */ /* 0x000ee20000004200 */
[----:B------:R-:W-:Y:S01]  /*de90*/  FADD.FTZ R129, R134, R129 ;  /* 0x0000008186817221 */ /* 0x000fe20000010000 */
[----:B------:R-:W-:Y:S01]  /*dea0*/  FADD.FTZ R127, R127, R136 ;  /* 0x000000887f7f7221 */ /* 0x000fe20000010000 */
        /* <DEDUP_REMOVED lines=10> */
[----:B------:R-:W-:Y:S01]  /*df50*/  FFMA.FTZ R81, R81, UR10, -R94 ;  /* 0x0000000a51517c23 */ /* 0x000fe2000801085e */
[----:B------:R-:W-:Y:S01]  /*df60*/  HMMA.16816.F32 R12, R4, R38, R12 ;  /* 0x00000026040c723c */ /* 0x000fe2000000180c */
[----:B------:R-:W-:Y:S01]  /*df70*/  F2FP.F16.F32.PACK_AB R38, R107, R102 ;  /* 0x000000666b26723e */ /* 0x000fe200000000ff */
[----:B------:R-:W-:Y:S01]  /*df80*/  MUFU.EX2 R119, R119 ;  /* 0x0000007700777308 */ /* 0x000fe20000000800 */
[----:B----4-:R-:W-:Y:S01]  /*df90*/  F2FP.F16.F32.PACK_AB R39, R112, R113 ;  /* 0x000000717027723e */ /* 0x010fe200000000ff */
[----:B------:R-:W2:Y:S01]  /*dfa0*/  LDSM.16.MT88.4 R4, [R96+0xc00] ;  /* 0x000c00006004783b */ /* 0x000ea20000004200 */
[----:B------:R-:W-:Y:S01]  /*dfb0*/  FFMA.FTZ R82, R82, UR10, -R97 ;  /* 0x0000000a52527c23 */ /* 0x000fe20008010861 */
[----:B------:R-:W4:Y:S01]  /*dfc0*/  MUFU.EX2 R116, R116 ;  /* 0x0000007400747308 */ /* 0x000f220000000800 */
[----:B------:R-:W-:Y:S01]  /*dfd0*/  FADD.FTZ R122, R122, R127 ;  /* 0x0000007f7a7a7221 */ /* 0x000fe20000010000 */
[----:B------:R-:W-:Y:S01]  /*dfe0*/  FADD.FTZ R120, R111, R120 ;  /* 0x000000786f787221 */ /* 0x000fe20000010000 */
[--C-:B------:R-:W-:Y:S01]  /*dff0*/  FFMA.FTZ R74, R74, UR10, -R97.reuse ;  /* 0x0000000a4a4a7c23 */ /* 0x100fe20008010861 */
[----:B------:R-:W-:Y:S01]  /*e000*/  MUFU.EX2 R130, R130 ;  /* 0x0000008200827308 */ /* 0x000fe20000000800 */
[C---:B------:R-:W-:Y:S01]  /*e010*/  HMMA.16816.F32 R24, R36.reuse, R32, R24 ;  /* 0x000000202418723c */ /* 0x040fe20000001818 */
[----:B-1----:R-:W-:Y:S01]  /*e020*/  F2FP.F16.F32.PACK_AB R32, R121, R106 ;  /* 0x0000006a7920723e */ /* 0x002fe200000000ff */
[----:B------:R-:W-:Y:S01]  /*e030*/  FADD.FTZ R115, R115, R122 ;  /* 0x0000007a73737221 */ /* 0x000fe20000010000 */
[----:B------:R-:W1:Y:S01]  /*e040*/  MUFU.EX2 R125, R125 ;  /* 0x0000007d007d7308 */ /* 0x000e620000000800 */
[----:B------:R-:W-:Y:S01]  /*e050*/  FADD.FTZ R117, R117, R120 ;  /* 0x0000007875757221 */ /* 0x000fe20000010000 */
[----:B------:R-:W-:Y:S01]  /*e060*/  FFMA.FTZ R75, R75, UR10, -R97 ;  /* 0x0000000a4b4b7c23 */ /* 0x000fe20008010861 */
[----:B------:R-:W-:Y:S01]  /*e070*/  FADD.FTZ R110, R110, R115 ;  /* 0x000000736e6e7221 */ /* 0x000fe20000010000 */
[----:B------:R-:W-:Y:S01]  /*e080*/  MUFU.EX2 R123, R123 ;  /* 0x0000007b007b7308 */ /* 0x000fe20000000800 */
[C---:B------:R-:W-:Y:S01]  /*e090*/  HMMA.16816.F32 R20, R36.reuse, R34, R20 ;  /* 0x000000222414723c */ /* 0x040fe20000001814 */
[----:B----4-:R-:W-:Y:S01]  /*e0a0*/  F2FP.F16.F32.PACK_AB R34, R116, R119 ;  /* 0x000000777422723e */ /* 0x010fe200000000ff */
[----:B------:R-:W-:Y:S01]  /*e0b0*/  FADD.FTZ R108, R108, R117 ;  /* 0x000000756c6c7221 */ /* 0x000fe20000010000 */
[----:B------:R-:W4:Y:S01]  /*e0c0*/  MUFU.EX2 R140, R140 ;  /* 0x0000008c008c7308 */ /* 0x000f220000000800 */
[----:B------:R-:W-:Y:S01]  /*e0d0*/  FADD.FTZ R109, R109, R110 ;  /* 0x0000006e6d6d7221 */ /* 0x000fe20000010000 */
[----:B------:R-:W-:Y:S01]  /*e0e0*/  FFMA.FTZ R70, R70, UR10, -R97 ;  /* 0x0000000a46467c23 */ /* 0x000fe20008010861 */
[----:B------:R-:W-:Y:S01]  /*e0f0*/  FADD.FTZ R99, R99, R108 ;  /* 0x0000006c63637221 */ /* 0x000fe20000010000 */
[----:B------:R-:W-:Y:S01]  /*e100*/  MUFU.EX2 R147, R147 ;  /* 0x0000009300937308 */ /* 0x000fe20000000800 */
[C---:B------:R-:W-:Y:S01]  /*e110*/  HMMA.16816.F32 R16, R36.reuse, R28, R16 ;  /* 0x0000001c2410723c */ /* 0x040fe20000001810 */
[----:B-1----:R-:W-:Y:S01]  /*e120*/  F2FP.F16.F32.PACK_AB R33, R125, R130 ;  /* 0x000000827d21723e */ /* 0x002fe200000000ff */
[----:B------:R-:W-:Y:S01]  /*e130*/  FADD.FTZ R100, R100, R109 ;  /* 0x0000006d64647221 */ /* 0x000fe20000010000 */
[----:B------:R-:W1:Y:S01]  /*e140*/  MUFU.EX2 R158, R158 ;  /* 0x0000009e009e7308 */ /* 0x000e620000000800 */
[----:B------:R-:W-:Y:S01]  /*e150*/  FADD.FTZ R99, R98, R99 ;  /* 0x0000006362637221 */ /* 0x000fe20000010000 */
[--C-:B------:R-:W-:Y:S01]  /*e160*/  FFMA.FTZ R71, R71, UR10, -R97.reuse ;  /* 0x0000000a47477c23 */ /* 0x100fe20008010861 */
[----:B------:R-:W-:Y:S01]  /*e170*/  FADD.FTZ R100, R101, R100 ;  /* 0x0000006465647221 */ /* 0x000fe20000010000 */
[----:B------:R-:W-:Y:S01]  /*e180*/  MUFU.EX2 R153, R153 ;  /* 0x0000009900997308 */ /* 0x000fe20000000800 */
[----:B------:R-:W-:Y:S01]  /*e190*/  HMMA.16816.F32 R28, R36, R30, R12 ;  /* 0x0000001e241c723c */ /* 0x000fe2000000180c */
[----:B------:R-:W5:Y:S01]  /*e1a0*/  LDSM.16.MT88.4 R12, [R208+0x6000] ;  /* 0x00600000d00c783b */ /* 0x000f620000004200 */
[----:B----4-:R-:W-:Y:S01]  /*e1b0*/  F2FP.F16.F32.PACK_AB R35, R140, R123 ;  /* 0x0000007b8c23723e */ /* 0x010fe200000000ff */
[----:B------:R-:W4:Y:S01]  /*e1c0*/  MUFU.EX2 R150, R150 ;  /* 0x0000009600967308 */ /* 0x000f220000000800 */
[----:B------:R-:W-:Y:S01]  /*e1d0*/  FFMA.FTZ R36, R167, UR10, -R94 ;  /* 0x0000000aa7247c23 */ /* 0x000fe2000801085e */
[----:B------:R-:W-:Y:S01]  /*e1e0*/  FFMA.FTZ R167, R168, UR10, -R97 ;  /* 0x0000000aa8a77c23 */ /* 0x000fe20008010861 */
[----:B------:R-:W-:Y:S01]  /*e1f0*/  FADD.FTZ R104, R104, R99 ;  /* 0x0000006368687221 */ /* 0x000fe20000010000 */
[----:B------:R-:W-:Y:S01]  /*e200*/  MUFU.EX2 R162, R162 ;  /* 0x000000a200a27308 */ /* 0x000fe20000000800 */
[----:B------:R-:W-:Y:S01]  /*e210*/  FADD.FTZ R105, R105, R100 ;  /* 0x0000006469697221 */ /* 0x000fe20000010000 */
[C---:B---3--:R-:W-:Y:S01]  /*e220*/  HMMA.16816.F32 R24, R32.reuse, R8, R24 ;  /* 0x000000082018723c */ /* 0x048fe20000001818 */
[----:B------:R-:W-:Y:S01]  /*e230*/  FADD.FTZ R103, R103, R104 ;  /* 0x0000006867677221 */ /* 0x000fe20000010000 */
[----:B------:R-:W3:Y:S01]  /*e240*/  MUFU.EX2 R161, R161 ;  /* 0x000000a100a17308 */ /* 0x000ee20000000800 */
[----:B------:R-:W-:Y:S01]  /*e250*/  FADD.FTZ R114, R114, R105 ;  /* 0x0000006972727221 */ /* 0x000fe20000010000 */
[----:B------:R-:W-:Y:S01]  /*e260*/  FFMA.FTZ R64, R64, UR10, -R94 ;  /* 0x0000000a40407c23 */ /* 0x000fe2000801085e */
[----:B------:R-:W-:Y:S01]  /*e270*/  FADD.FTZ R102, R102, R103 ;  /* 0x0000006766667221 */ /* 0x000fe20000010000 */
[----:B------:R-:W-:Y:S01]  /*e280*/  MUFU.EX2 R160, R160 ;  /* 0x000000a000a07308 */ /* 0x000fe20000000800 */
[----:B------:R-:W-:Y:S01]  /*e290*/  FADD.FTZ R113, R113, R114 ;  /* 0x0000007271717221 */ /* 0x000fe20000010000 */
[C---:B------:R-:W-:Y:S01]  /*e2a0*/  HMMA.16816.F32 R20, R32.reuse, R10, R20 ;  /* 0x0000000a2014723c */ /* 0x040fe20000001814 */
[----:B------:R-:W5:Y:S01]  /*e2b0*/  LDSM.16.MT88.4 R8, [R96+0x1000] ;  /* 0x001000006008783b */ /* 0x000f620000004200 */
[----:B------:R-:W3:Y:S01]  /*e2c0*/  MUFU.EX2 R163, R163 ;  /* 0x000000a300a37308 */ /* 0x000ee20000000800 */
[----:B------:R-:W-:Y:S01]  /*e2d0*/  FADD.FTZ R107, R107, R102 ;  /* 0x000000666b6b7221 */ /* 0x000fe20000010000 */
[----:B------:R-:W-:Y:S01]  /*e2e0*/  FADD.FTZ R113, R112, R113 ;  /* 0x0000007170717221 */ /* 0x000fe20000010000 */
[----:B------:R-:W-:Y:S01]  /*e2f0*/  FFMA.FTZ R56, R56, UR10, -R94 ;  /* 0x0000000a38387c23 */ /* 0x000fe2000801085e */
[----:B------:R3:W-:Y:S01]  /*e300*/  MUFU.EX2 R165, R171 ;  /* 0x000000ab00a57308 */ /* 0x0007e20000000800 */
[----:B------:R-:W-:Y:S01]  /*e310*/  FADD.FTZ R106, R106, R107 ;  /* 0x0000006b6a6a7221 */ /* 0x000fe20000010000 */
[C---:B--2---:R-:W-:Y:S01]  /*e320*/  HMMA.16816.F32 R16, R32.reuse, R4, R16 ;  /* 0x000000042010723c */ /* 0x044fe20000001810 */
[----:B------:R-:W-:Y:S01]  /*e330*/  FADD.FTZ R130, R130, R113 ;  /* 0x0000007182827221 */ /* 0x000fe20000010000 */
[----:B------:R-:W2:Y:S01]  /*e340*/  MUFU.EX2 R166, R166 ;  /* 0x000000a600a67308 */ /* 0x000ea20000000800 */
[----:B------:R-:W-:Y:S01]  /*e350*/  FADD.FTZ R106, R121, R106 ;  /* 0x0000006a796a7221 */ /* 0x000fe20000010000 */
[--C-:B------:R-:W-:Y:S01]  /*e360*/  FFMA.FTZ R59, R59, UR10, -R97.reuse ;  /* 0x0000000a3b3b7c23 */ /* 0x100fe20008010861 */
[----:B------:R-:W-:Y:S01]  /*e370*/  FADD.FTZ R130, R125, R130 ;  /* 0x000000827d827221 */ /* 0x000fe20000010000 */
        /* <DEDUP_REMOVED lines=9> */
[----:B------:R-:W-:Y:S01]  /*e410*/  FFMA.FTZ R170, R174, UR10, -R97 ;  /* 0x0000000aaeaa7c23 */ /* 0x000fe20008010861 */
[----:B------:R-:W-:Y:S01]  /*e420*/  F2FP.F16.F32.PACK_AB R35, R163, R160 ;  /* 0x000000a0a323723e */ /* 0x000fe200000000ff */
[----:B------:R3:W-:Y:S01]  /*e430*/  MUFU.EX2 R168, R36 ;  /* 0x0000002400a87308 */ /* 0x0007e20000000800 */
[----:B------:R-:W-:Y:S01]  /*e440*/  FFMA.FTZ R174, R175, UR10, -R94 ;  /* 0x0000000aafae7c23 */ /* 0x000fe2000801085e */
[----:B------:R-:W-:Y:S01]  /*e450*/  FADD.FTZ R123, R123, R130 ;  /* 0x000000827b7b7221 */ /* 0x000fe20000010000 */
[----:B------:R-:W-:Y:S01]  /*e460*/  FADD.FTZ R116, R116, R119 ;  /* 0x0000007774747221 */ /* 0x000fe20000010000 */
[----:B------:R-:W-:Y:S01]  /*e470*/  MUFU.EX2 R167, R167 ;  /* 0x000000a700a77308 */ /* 0x000fe20000000800 */
[----:B------:R-:W-:Y:S01]  /*e480*/  FFMA.FTZ R40, R40, UR10, -R94 ;  /* 0x0000000a28287c23 */ /* 0x000fe2000801085e */
[C---:B-----5:R-:W-:Y:S01]  /*e490*/  HMMA.16816.F32 R24, R32.reuse, R12, R24 ;  /* 0x0000000c2018723c */ /* 0x060fe20000001818 */
[----:B------:R-:W-:Y:S01]  /*e4a0*/  FADD.FTZ R123, R140, R123 ;  /* 0x0000007b8c7b7221 */ /* 0x000fe20000010000 */
[----:B------:R-:W4:Y:S01]  /*e4b0*/  MUFU.EX2 R172, R172 ;  /* 0x000000ac00ac7308 */ /* 0x000f220000000800 */
[----:B------:R-:W-:Y:S01]  /*e4c0*/  FADD.FTZ R147, R147, R116 ;  /* 0x0000007493937221 */ /* 0x000fe20000010000 */
[----:B------:R-:W-:Y:S01]  /*e4d0*/  FFMA.FTZ R85, R85, UR10, -R94 ;  /* 0x0000000a55557c23 */ /* 0x000fe2000801085e */
[----:B------:R-:W-:Y:S01]  /*e4e0*/  FADD.FTZ R162, R162, R123 ;  /* 0x0000007ba2a27221 */ /* 0x000fe20000010000 */
[----:B------:R-:W-:Y:S01]  /*e4f0*/  MUFU.EX2 R171, R171 ;  /* 0x000000ab00ab7308 */ /* 0x000fe20000000800 */
[----:B------:R-:W-:Y:S01]  /*e500*/  FADD.FTZ R158, R158, R147 ;  /* 0x000000939e9e7221 */ /* 0x000fe20000010000 */
[C---:B------:R-:W-:Y:S01]  /*e510*/  HMMA.16816.F32 R20, R32.reuse, R14, R20 ;  /* 0x0000000e2014723c */ /* 0x040fe20000001814 */
[----:B------:R-:W5:Y:S01]  /*e520*/  LDSM.16.MT88.4 R12, [R96+0x1400] ;  /* 0x00140000600c783b */ /* 0x000f620000004200 */
[----:B------:R-:W4:Y:S01]  /*e530*/  MUFU.EX2 R170, R170 ;  /* 0x000000aa00aa7308 */ /* 0x000f220000000800 */
[----:B------:R-:W-:Y:S01]  /*e540*/  FADD.FTZ R161, R161, R162 ;  /* 0x000000a2a1a17221 */ /* 0x000fe20000010000 */
[----:B------:R-:W-:Y:S01]  /*e550*/  FADD.FTZ R153, R153, R158 ;  /* 0x0000009e99997221 */ /* 0x000fe20000010000 */
[--C-:B------:R-:W-:Y:S01]  /*e560*/  FFMA.FTZ R86, R86, UR10, -R94.reuse ;  /* 0x0000000a56567c23 */ /* 0x100fe2000801085e */
[----:B------:R4:W5:Y:S01]  /*e570*/  MUFU.EX2 R175, R179 ;  /* 0x000000b300af7308 */ /* 0x0009620000000800 */
[----:B------:R-:W-:Y:S01]  /*e580*/  FADD.FTZ R160, R160, R161 ;  /* 0x000000a1a0a07221 */ /* 0x000fe20000010000 */
[C---:B---3--:R-:W-:Y:S01]  /*e590*/  HMMA.16816.F32 R36, R32.reuse, R8, R16 ;  /* 0x000000082024723c */ /* 0x048fe20000001810 */
[----:B------:R-:W3:Y:S01]  /*e5a0*/  LDSM.16.MT88.4 R16, [R208+0x6800] ;  /* 0x00680000d010783b */ /* 0x000ee20000004200 */
[----:B------:R-:W-:Y:S01]  /*e5b0*/  MUFU.EX2 R174, R174 ;  /* 0x000000ae00ae7308 */ /* 0x000fe20000000800 */
[----:B------:R-:W-:Y:S01]  /*e5c0*/  FADD.FTZ R153, R150, R153 ;  /* 0x0000009996997221 */ /* 0x000fe20000010000 */
[----:B------:R-:W-:Y:S01]  /*e5d0*/  FFMA.FTZ R229, R89, UR10, -R94 ;  /* 0x0000000a59e57c23 */ /* 0x000fe2000801085e */
[--C-:B------:R-:W-:Y:S01]  /*e5e0*/  FFMA.FTZ R93, R93, UR10, -R97.reuse ;  /* 0x0000000a5d5d7c23 */ /* 0x100fe20008010861 */
[----:B------:R-:W-:Y:S01]  /*e5f0*/  MUFU.EX2 R173, R173 ;  /* 0x000000ad00ad7308 */ /* 0x000fe20000000800 */
[--C-:B------:R-:W-:Y:S01]  /*e600*/  FFMA.FTZ R95, R95, UR10, -R97.reuse ;  /* 0x0000000a5f5f7c23 */ /* 0x100fe20008010861 */
[----:B------:R-:W-:Y:S01]  /*e610*/  HMMA.16816.F32 R28, R32, R10, R28 ;  /* 0x0000000a201c723c */ /* 0x000fe2000000181c */
[----:B------:R-:W3:Y:S01]  /*e620*/  LDSM.16.MT88.4 R8, [R96+0x1800] ;  /* 0x001800006008783b */ /* 0x000ee20000004200 */
[----:B--2---:R-:W-:Y:S01]  /*e630*/  F2FP.F16.F32.PACK_AB R32, R165, R166 ;  /* 0x000000a6a520723e */ /* 0x004fe200000000ff */
[----:B------:R-:W-:Y:S01]  /*e640*/  MUFU.EX2 R177, R177 ;  /* 0x000000b100b17308 */ /* 0x000fe20000000800 */
[----:B-1----:R-:W-:Y:S01]  /*e650*/  F2FP.F16.F32.PACK_AB R34, R169, R164 ;  /* 0x000000a4a922723e */ /* 0x002fe200000000ff */
[----:B----4-:R-:W-:Y:S01]  /*e660*/  FFMA.FTZ R179, R178, UR10, -R97 ;  /* 0x0000000ab2b37c23 */ /* 0x010fe20008010861 */
[----:B------:R-:W-:Y:S01]  /*e670*/  F2FP.F16.F32.PACK_AB R33, R172, R167 ;  /* 0x000000a7ac21723e */ /* 0x000fe200000000ff */
[----:B------:R1:W2:Y:S01]  /*e680*/  MUFU.EX2 R176, R181 ;  /* 0x000000b500b07308 */ /* 0x0002a20000000800 */
[----:B------:R-:W-:Y:S01]  /*e690*/  F2FP.F16.F32.PACK_AB R35, R170, R171 ;  /* 0x000000abaa23723e */ /* 0x000fe200000000ff */
[----:B------:R-:W-:-:S02]  /*e6a0*/  FADD.FTZ R166, R166, R153 ;  /* 0x00000099a6a67221 */ /* 0x000fc40000010000 */
[----:B------:R4:W-:Y:S02]  /*e6b0*/  MUFU.EX2 R178, R180 ;  /* 0x000000b400b27308 */ /* 0x0009e40000000800 */
[----:B------:R-:W-:Y:S02]  /*e6c0*/  FADD.FTZ R165, R165, R166 ;  /* 0x000000a6a5a57221 */ /* 0x000fe40000010000 */
[----:B------:R-:W-:Y:S01]  /*e6d0*/  HMMA.16816.F32 R24, R32, R4, R24 ;  /* 0x000000042018723c */ /* 0x000fe20000001818 */
[----:B------:R-:W2:Y:S01]  /*e6e0*/  MUFU.EX2 R179, R179 ;  /* 0x000000b300b37308 */ /* 0x000ea20000000800 */
[----:B------:R-:W-:-:S03]  /*e6f0*/  FADD.FTZ R164, R164, R165 ;  /* 0x000000a5a4a47221 */ /* 0x000fc60000010000 */
[----:B------:R-:W-:Y:S01]  /*e700*/  MUFU.EX2 R157, R157 ;  /* 0x0000009d009d7308 */ /* 0x000fe20000000800 */
[----:B-1----:R-:W-:Y:S01]  /*e710*/  FFMA.FTZ R181, R131, UR10, -R94 ;  /* 0x0000000a83b57c23 */ /* 0x002fe2000801085e */
[----:B------:R-:W-:Y:S01]  /*e720*/  FADD.FTZ R169, R169, R164 ;  /* 0x000000a4a9a97221 */ /* 0x000fe20000010000 */
[----:B------:R-:W-:Y:S01]  /*e730*/  HMMA.16816.F32 R20, R32, R6, R20 ;  /* 0x000000062014723c */ /* 0x000fe20000001814 */
[----:B------:R-:W1:Y:S01]  /*e740*/  LDSM.16.MT88.4 R4, [R208+0x6c00] ;  /* 0x006c0000d004783b */ /* 0x000e620000004200 */
[--C-:B----4-:R-:W-:Y:S01]  /*e750*/  FFMA.FTZ R180, R159, UR10, -R94.reuse ;  /* 0x0000000a9fb47c23 */ /* 0x110fe2000801085e */
[----:B------:R-:W-:Y:S01]  /*e760*/  FFMA.FTZ R159, R156, UR10, -R97 ;  /* 0x0000000a9c9f7c23 */ /* 0x000fe20008010861 */
[----:B------:R-:W-:Y:S01]  /*e770*/  MUFU.EX2 R151, R151 ;  /* 0x0000009700977308 */ /* 0x000fe20000000800 */
[----:B------:R-:W-:-:S03]  /*e780*/  FFMA.FTZ R156, R143, UR10, -R94 ;  /* 0x0000000a8f9c7c23 */ /* 0x000fc6000801085e */
[C---:B-----5:R-:W-:Y:S01]  /*e790*/  HMMA.16816.F32 R36, R32.reuse, R12, R36 ;  /* 0x0000000c2024723c */ /* 0x060fe20000001824 */
[----:B------:R-:W-:Y:S01]  /*e7a0*/  F2FP.F16.F32.PACK_AB R12, R175, R168 ;  /* 0x000000a8af0c723e */ /* 0x000fe200000000ff */
[----:B------:R-:W4:Y:S01]  /*e7b0*/  MUFU.EX2 R180, R180 ;  /* 0x000000b400b47308 */ /* 0x000f220000000800 */
[----:B--2---:R-:W-:Y:S01]  /*e7c0*/  F2FP.F16.F32.PACK_AB R13, R176, R177 ;  /* 0x000000b1b00d723e */ /* 0x004fe200000000ff */
[----:B------:R-:W-:Y:S02]  /*e7d0*/  FADD.FTZ R168, R168, R169 ;  /* 0x000000a9a8a87221 */ /* 0x000fe40000010000 */
[----:B------:R-:W-:Y:S02]  /*e7e0*/  MUFU.EX2 R152, R152 ;  /* 0x0000009800987308 */ /* 0x000fe40000000800 */
[----:B------:R-:W-:Y:S01]  /*e7f0*/  HMMA.16816.F32 R28, R32, R14, R28 ;  /* 0x0000000e201c723c */ /* 0x000fe2000000181c */
[----:B------:R-:W-:Y:S01]  /*e800*/  FFMA.FTZ R33, R155, UR10, -R94 ;  /* 0x0000000a9b217c23 */ /* 0x000fe2000801085e */
[----:B------:R-:W-:Y:S01]  /*e810*/  F2FP.F16.F32.PACK_AB R14, R173, R174 ;  /* 0x000000aead0e723e */ /* 0x000fe200000000ff */
[--C-:B------:R-:W-:Y:S01]  /*e820*/  FFMA.FTZ R155, R146, UR10, -R97.reuse ;  /* 0x0000000a929b7c23 */ /* 0x100fe20008010861 */
[----:B------:R-:W-:Y:S01]  /*e830*/  F2FP.F16.F32.PACK_AB R15, R179, R178 ;  /* 0x000000b2b30f723e */ /* 0x000fe200000000ff */
[----:B------:R-:W-:Y:S01]  /*e840*/  FFMA.FTZ R32, R154, UR10, -R97 ;  /* 0x0000000a9a207c23 */ /* 0x000fe20008010861 */
[----:B------:R-:W-:Y:S01]  /*e850*/  MUFU.EX2 R159, R159 ;  /* 0x0000009f009f7308 */ /* 0x000fe20000000800 */
[----:B------:R-:W-:-:S03]  /*e860*/  FADD.FTZ R175, R175, R168 ;  /* 0x000000a8afaf7221 */ /* 0x000fc60000010000 */
[----:B------:R-:W2:Y:S01]  /*e870*/  MUFU.EX2 R154, R33 ;  /* 0x00000021009a7308 */ /* 0x000ea20000000800 */
[C---:B---3--:R-:W-:Y:S01]  /*e880*/  HMMA.16816.F32 R24, R12.reuse, R16, R24 ;  /* 0x000000100c18723c */ /* 0x048fe20000001818 */
[----:B------:R-:W-:Y:S02]  /*e890*/  FADD.FTZ R174, R174, R175 ;  /* 0x000000afaeae7221 */ /* 0x000fe40000010000 */
[----:B------:R3:W-:Y:S02]  /*e8a0*/  MUFU.EX2 R146, R32 ;  /* 0x0000002000927308 */ /* 0x0007e40000000800 */
[----:B------:R-:W-:Y:S02]  /*e8b0*/  FADD.FTZ R174, R173, R174 ;  /* 0x000000aeadae7221 */ /* 0x000fe40000010000 */
[----:B------:R-:W5:Y:S01]  /*e8c0*/  MUFU.EX2 R155, R155 ;  /* 0x0000009b009b7308 */ /* 0x000f620000000800 */
[C---:B------:R-:W-:Y:S01]  /*e8d0*/  HMMA.16816.F32 R20, R12.reuse, R18, R20 ;  /* 0x000000120c14723c */ /* 0x040fe20000001814 */
[----:B------:R-:W1:Y:S02]  /*e8e0*/  LDSM.16.MT88.4 R16, [R96+0x1c00] ;  /* 0x001c00006010783b */ /* 0x000e640000004200 */
[----:B------:R2:W-:Y:S04]  /*e8f0*/  MUFU.EX2 R143, R145 ;  /* 0x00000091008f7308 */ /* 0x0005e80000000800 */
[----:B------:R-:W1:Y:S01]  /*e900*/  MUFU.EX2 R156, R156 ;  /* 0x0000009c009c7308 */ /* 0x000e620000000800 */
[C---:B------:R-:W-:Y:S01]  /*e910*/  HMMA.16816.F32 R36, R12.reuse, R8, R36 ;  /* 0x000000080c24723c */ /* 0x040fe20000001824 */
[----:B---3--:R-:W-:Y:S02]  /*e920*/  LDSM.16.MT88.4 R32, [R208+0x7400] ;  /* 0x00740000d020783b */ /* 0x008fe40000004200 */
[----:B------:R-:W-:Y:S04]  /*e930*/  MUFU.EX2 R139, R139 ;  /* 0x0000008b008b7308 */ /* 0x000fe80000000800 */
[----:B------:R-:W-:Y:S01]  /*e940*/  MUFU.EX2 R182, R182 ;  /* 0x000000b600b67308 */ /* 0x000fe20000000800 */
[----:B------:R-:W-:Y:S01]  /*e950*/  HMMA.16816.F32 R28, R12, R10, R28 ;  /* 0x0000000a0c1c723c */ /* 0x000fe2000000181c */
[----:B------:R-:W3:Y:S01]  /*e960*/  LDSM.16.MT88.4 R8, [R208+0x7000] ;  /* 0x00700000d008783b */ /* 0x000ee20000004200 */
[----:B----4-:R-:W-:Y:S01]  /*e970*/  F2FP.F16.F32.PACK_AB R12, R180, R157 ;  /* 0x0000009db40c723e */ /* 0x010fe200000000ff */
[----:B--2---:R-:W-:Y:S01]  /*e980*/  FFMA.FTZ R145, R138, UR10, -R97 ;  /* 0x0000000a8a917c23 */ /* 0x004fe20008010861 */
[----:B------:R-:W-:Y:S01]  /*e990*/  F2FP.F16.F32.PACK_AB R14, R154, R151 ;  /* 0x000000979a0e723e */ /* 0x000fe200000000ff */
[----:B------:R-:W-:Y:S01]  /*e9a0*/  MUFU.EX2 R141, R141 ;  /* 0x0000008d008d7308 */ /* 0x000fe20000000800 */
[----:B-----5:R-:W-:Y:S01]  /*e9b0*/  F2FP.F16.F32.PACK_AB R13, R155, R146 ;  /* 0x000000929b0d723e */ /* 0x020fe200000000ff */
[----:B------:R-:W-:Y:S01]  /*e9c0*/  FADD.FTZ R157, R157, R174 ;  /* 0x000000ae9d9d7221 */ /* 0x000fe20000010000 */
[----:B------:R-:W-:Y:S01]  /*e9d0*/  F2FP.F16.F32.PACK_AB R15, R159, R152 ;  /* 0x000000989f0f723e */ /* 0x000fe200000000ff */
[----:B------:R2:W4:Y:S02]  /*e9e0*/  MUFU.EX2 R132, R144 ;  /* 0x0000009000847308 */ /* 0x0005240000000800 */
[----:B------:R-:W-:-:S02]  /*e9f0*/  FADD.FTZ R180, R180, R157 ;  /* 0x0000009db4b47221 */ /* 0x000fc40000010000 */
[----:B------:R5:W-:Y:S02]  /*ea00*/  MUFU.EX2 R138, R183 ;  /* 0x000000b7008a7308 */ /* 0x000be40000000800 */
[C---:B-1----:R-:W-:Y:S01]  /*ea10*/  HMMA.16816.F32 R24, R12.reuse, R4, R24 ;  /* 0x000000040c18723c */ /* 0x042fe20000001818 */
[----:B------:R-:W-:Y:S01]  /*ea20*/  FADD.FTZ R151, R151, R180 ;  /* 0x000000b497977221 */ /* 0x000fe20000010000 */
[----:B------:R1:W4:Y:S03]  /*ea30*/  MUFU.EX2 R135, R145 ;  /* 0x0000009100877308 */ /* 0x0003260000000800 */
[----:B------:R-:W-:Y:S01]  /*ea40*/  FADD.FTZ R154, R154, R151 ;  /* 0x000000979a9a7221 */ /* 0x000fe20000010000 */
[----:B------:R-:W-:Y:S02]  /*ea50*/  MUFU.EX2 R131, R133 ;  /* 0x0000008500837308 */ /* 0x000fe40000000800 */
[----:B------:R-:W-:Y:S01]  /*ea60*/  HMMA.16816.F32 R20, R12, R6, R20 ;  /* 0x000000060c14723c */ /* 0x000fe20000001814 */
[----:B------:R-:W3:Y:S01]  /*ea70*/  LDSM.16.MT88.4 R4, [R96+0x2000] ;  /* 0x002000006004783b */ /* 0x000ee20000004200 */
[--C-:B--2---:R-:W-:Y:S01]  /*ea80*/  FFMA.FTZ R144, R128, UR10, -R97.reuse ;  /* 0x0000000a80907c23 */ /* 0x104fe20008010861 */
[----:B------:R-:W-:Y:S01]  /*ea90*/  MUFU.EX2 R137, R137 ;  /* 0x0000008900897308 */ /* 0x000fe20000000800 */
[----:B-----5:R-:W-:-:S03]  /*eaa0*/  FFMA.FTZ R183, R126, UR10, -R97 ;  /* 0x0000000a7eb77c23 */ /* 0x020fc60008010861 */
[----:B------:R-:W2:Y:S01]  /*eab0*/  MUFU.EX2 R142, R142 ;  /* 0x0000008e008e7308 */ /* 0x000ea20000000800 */
[----:B------:R-:W-:Y:S01]  /*eac0*/  HMMA.16816.F32 R36, R12, R16, R36 ;  /* 0x000000100c24723c */ /* 0x000fe20000001824 */
[----:B------:R-:W-:Y:S01]  /*ead0*/  F2FP.F16.F32.PACK_AB R16, R156, R143 ;  /* 0x0000008f9c10723e */ /* 0x000fe200000000ff */
[----:B-1----:R-:W-:Y:S01]  /*eae0*/  FFMA.FTZ R145, R124, UR10, -R97 ;  /* 0x0000000a7c917c23 */ /* 0x002fe20008010861 */
[----:B----4-:R-:W-:Y:S01]  /*eaf0*/  F2FP.F16.F32.PACK_AB R17, R132, R141 ;  /* 0x0000008d8411723e */ /* 0x010fe200000000ff */
[----:B------:R-:W-:Y:S01]  /*eb00*/  MUFU.EX2 R128, R181 ;  /* 0x000000b500807308 */ /* 0x000fe20000000800 */
[----:B------:R-:W-:-:S03]  /*eb10*/  FADD.FTZ R143, R143, R154 ;  /* 0x0000009a8f8f7221 */ /* 0x000fc60000010000 */
[----:B------:R-:W-:Y:S01]  /*eb20*/  HMMA.16816.F32 R28, R12, R18, R28 ;  /* 0x000000120c1c723c */ /* 0x000fe2000000181c */
[----:B------:R-:W-:Y:S01]  /*eb30*/  F2FP.F16.F32.PACK_AB R18, R182, R139 ;  /* 0x0000008bb612723e */ /* 0x000fe200000000ff */
[----:B------:R-:W1:Y:S01]  /*eb40*/  LDSM.16.MT88.4 R12, [R96+0x2400] ;  /* 0x00240000600c783b */ /* 0x000e620000004200 */
[----:B------:R-:W-:Y:S01]  /*eb50*/  F2FP.F16.F32.PACK_AB R19, R135, R138 ;  /* 0x0000008a8713723e */ /* 0x000fe200000000ff */
[----:B------:R-:W-:Y:S01]  /*eb60*/  MUFU.EX2 R126, R144 ;  /* 0x00000090007e7308 */ /* 0x000fe20000000800 */
[----:B------:R-:W-:-:S03]  /*eb70*/  FADD.FTZ R156, R156, R143 ;  /* 0x0000008f9c9c7221 */ /* 0x000fc60000010000 */
[----:B------:R-:W4:Y:S01]  /*eb80*/  MUFU.EX2 R133, R183 ;  /* 0x000000b700857308 */ /* 0x000f220000000800 */
[----:B------:R-:W-:Y:S01]  /*eb90*/  FADD.FTZ R139, R139, R156 ;  /* 0x0000009c8b8b7221 */ /* 0x000fe20000010000 */
[----:B---3--:R-:W-:Y:S02]  /*eba0*/  HMMA.16816.F32 R24, R16, R8, R24 ;  /* 0x000000081018723c */ /* 0x008fe40000001818 */
[----:B------:R-:W-:Y:S01]  /*ebb0*/  MUFU.EX2 R118, R118 ;  /* 0x0000007600767308 */ /* 0x000fe20000000800 */
[----:B------:R-:W-:-:S03]  /*ebc0*/  FADD.FTZ R182, R182, R139 ;  /* 0x0000008bb6b67221 */ /* 0x000fc60000010000 */
[----:B------:R-:W3:Y:S02]  /*ebd0*/  MUFU.EX2 R145, R145 ;  /* 0x0000009100917308 */ /* 0x000ee40000000800 */
[C---:B------:R-:W-:Y:S01]  /*ebe0*/  HMMA.16816.F32 R20, R16.reuse, R10, R20 ;  /* 0x0000000a1014723c */ /* 0x040fe20000001814 */
[----:B------:R-:W5:Y:S01]  /*ebf0*/  LDSM.16.MT88.4 R8, [R208+0x7800] ;  /* 0x00780000d008783b */ /* 0x000f620000004200 */
[----:B------:R-:W-:Y:S04]  /*ec00*/  MUFU.EX2 R62, R62 ;  /* 0x0000003e003e7308 */ /* 0x000fe80000000800 */
[----:B------:R-:W-:Y:S02]  /*ec10*/  MUFU.EX2 R77, R77 ;  /* 0x0000004d004d7308 */ /* 0x000fe40000000800 */
[----:B------:R-:W-:Y:S01]  /*ec20*/  HMMA.16816.F32 R36, R16, R4, R36 ;  /* 0x000000041024723c */ /* 0x000fe20000001824 */
[----:B--2---:R-:W-:Y:S01]  /*ec30*/  F2FP.F16.F32.PACK_AB R4, R142, R137 ;  /* 0x000000898e04723e */ /* 0x004fe200000000ff */
[----:B------:R-:W-:Y:S01]  /*ec40*/  MUFU.EX2 R79, R79 ;  /* 0x0000004f004f7308 */ /* 0x000fe20000000800 */
[----:B----4-:R-:W-:Y:S01]  /*ec50*/  F2FP.F16.F32.PACK_AB R5, R133, R126 ;  /* 0x0000007e8505723e */ /* 0x010fe200000000ff */
[----:B------:R-:W-:-:S02]  /*ec60*/  FADD.FTZ R137, R137, R182 ;  /* 0x000000b689897221 */ /* 0x000fc40000010000 */
[----:B------:R-:W-:Y:S02]  /*ec70*/  MUFU.EX2 R74, R74 ;  /* 0x0000004a004a7308 */ /* 0x000fe40000000800 */
[----:B------:R-:W-:Y:S01]  /*ec80*/  HMMA.16816.F32 R28, R16, R6, R28 ;  /* 0x00000006101c723c */ /* 0x000fe2000000181c */
[----:B------:R-:W-:Y:S01]  /*ec90*/  F2FP.F16.F32.PACK_AB R6, R128, R131 ;  /* 0x000000838006723e */ /* 0x000fe200000000ff */
[----:B------:R-:W2:Y:S01]  /*eca0*/  LDSM.16.MT88.4 R16, [R96+0x2800] ;  /* 0x002800006010783b */ /* 0x000ea20000004200 */
[----:B---3--:R-:W-:Y:S01]  /*ecb0*/  F2FP.F16.F32.PACK_AB R7, R145, R118 ;  /* 0x000000769107723e */ /* 0x008fe200000000ff */
[----:B------:R-:W-:Y:S01]  /*ecc0*/  MUFU.EX2 R75, R75 ;  /* 0x0000004b004b7308 */ /* 0x000fe20000000800 */
[----:B------:R-:W-:-:S03]  /*ecd0*/  FADD.FTZ R142, R142, R137 ;  /* 0x000000898e8e7221 */ /* 0x000fc60000010000 */
[----:B------:R-:W-:Y:S02]  /*ece0*/  MUFU.EX2 R70, R70 ;  /* 0x0000004600467308 */ /* 0x000fe40000000800 */
[C---:B------:R-:W-:Y:S01]  /*ecf0*/  HMMA.16816.F32 R24, R4.reuse, R32, R24 ;  /* 0x000000200418723c */ /* 0x040fe20000001818 */
[--C-:B------:R-:W-:Y:S01]  /*ed00*/  FFMA.FTZ R32, R76, UR10, -R94.reuse ;  /* 0x0000000a4c207c23 */ /* 0x100fe2000801085e */
[--C-:B------:R-:W-:Y:S01]  /*ed10*/  FFMA.FTZ R76, R78, UR10, -R97.reuse ;  /* 0x0000000a4e4c7c23 */ /* 0x100fe20008010861 */
[----:B------:R3:W4:Y:S01]  /*ed20*/  MUFU.EX2 R33, R81 ;  /* 0x0000005100217308 */ /* 0x0007220000000800 */
[--C-:B------:R-:W-:Y:S01]  /*ed30*/  FFMA.FTZ R78, R72, UR10, -R94.reuse ;  /* 0x0000000a484e7c23 */ /* 0x100fe2000801085e */
[----:B------:R-:W-:Y:S02]  /*ed40*/  FFMA.FTZ R72, R69, UR10, -R94 ;  /* 0x0000000a45487c23 */ /* 0x000fe4000801085e */
[----:B------:R-:W5:Y:S01]  /*ed50*/  MUFU.EX2 R32, R32 ;  /* 0x0000002000207308 */ /* 0x000f620000000800 */
[----:B------:R-:W-:Y:S01]  /*ed60*/  HMMA.16816.F32 R20, R4, R34, R20 ;  /* 0x000000220414723c */ /* 0x000fe20000001814 */
[----:B------:R-:W-:-:S02]  /*ed70*/  FFMA.FTZ R35, R83, UR10, -R97 ;  /* 0x0000000a53237c23 */ /* 0x000fc40008010861 */
[----:B------:R5:W-:Y:S04]  /*ed80*/  MUFU.EX2 R34, R82 ;  /* 0x0000005200227308 */ /* 0x000be80000000800 */
[----:B------:R-:W2:Y:S01]  /*ed90*/  MUFU.EX2 R35, R35 ;  /* 0x0000002300237308 */ /* 0x000ea20000000800 */
[C---:B-1----:R-:W-:Y:S01]  /*eda0*/  HMMA.16816.F32 R36, R4.reuse, R12, R36 ;  /* 0x0000000c0424723c */ /* 0x042fe20000001824 */
[--C-:B---3--:R-:W-:Y:S02]  /*edb0*/  FFMA.FTZ R81, R68, UR10, -R94.reuse ;  /* 0x0000000a44517c23 */ /* 0x108fe4000801085e */
[----:B------:R-:W1:Y:S04]  /*edc0*/  MUFU.EX2 R76, R76 ;  /* 0x0000004c004c7308 */ /* 0x000e680000000800 */
[----:B------:R3:W-:Y:S01]  /*edd0*/  MUFU.EX2 R69, R81 ;  /* 0x0000005100457308 */ /* 0x0007e20000000800 */
[----:B------:R-:W-:Y:S01]  /*ede0*/  HMMA.16816.F32 R28, R4, R14, R28 ;  /* 0x0000000e041c723c */ /* 0x000fe2000000181c */
[----:B------:R-:W3:Y:S01]  /*edf0*/  LDSM.16.MT88.4 R12, [R208+0x7c00] ;  /* 0x007c0000d00c783b */ /* 0x000ee20000004200 */
[----:B----4-:R-:W-:Y:S01]  /*ee00*/  F2FP.F16.F32.PACK_AB R4, R33, R62 ;  /* 0x0000003e2104723e */ /* 0x010fe200000000ff */
[----:B-----5:R-:W-:Y:S01]  /*ee10*/  FFMA.FTZ R82, R73, UR10, -R94 ;  /* 0x0000000a49527c23 */ /* 0x020fe2000801085e */
[----:B------:R-:W-:Y:S01]  /*ee20*/  F2FP.F16.F32.PACK_AB R6, R77, R32 ;  /* 0x000000204d06723e */ /* 0x000fe200000000ff */
[----:B------:R4:W-:Y:S01]  /*ee30*/  MUFU.EX2 R73, R78 ;  /* 0x0000004e00497308 */ /* 0x0009e20000000800 */
[----:B--2---:R-:W-:-:S02]  /*ee40*/  F2FP.F16.F32.PACK_AB R5, R35, R34 ;  /* 0x000000222305723e */ /* 0x004fc400000000ff */
[----:B-1----:R-:W-:Y:S01]  /*ee50*/  F2FP.F16.F32.PACK_AB R7, R79, R76 ;  /* 0x0000004c4f07723e */ /* 0x002fe200000000ff */
[----:B------:R-:W1:Y:S01]  /*ee60*/  MUFU.EX2 R68, R82 ;  /* 0x0000005200447308 */ /* 0x000e620000000800 */
[----:B---3--:R-:W-:-:S03]  /*ee70*/  FFMA.FTZ R81, R65, UR10, -R94 ;  /* 0x0000000a41517c23 */ /* 0x008fc6000801085e */
[----:B------:R-:W2:Y:S01]  /*ee80*/  MUFU.EX2 R72, R72 ;  /* 0x0000004800487308 */ /* 0x000ea20000000800 */
[----:B------:R-:W-:Y:S01]  /*ee90*/  FFMA.FTZ R65, R57, UR10, -R94 ;  /* 0x0000000a39417c23 */ /* 0x000fe2000801085e */
[C---:B------:R-:W-:Y:S02]  /*eea0*/  HMMA.16816.F32 R24, R4.reuse, R8, R24 ;  /* 0x000000080418723c */ /* 0x040fe40000001818 */
[----:B------:R-:W3:Y:S01]  /*eeb0*/  MUFU.EX2 R71, R71 ;  /* 0x0000004700477308 */ /* 0x000ee20000000800 */
[--C-:B----4-:R-:W-:Y:S01]  /*eec0*/  FFMA.FTZ R78, R66, UR10, -R97.reuse ;  /* 0x0000000a424e7c23 */ /* 0x110fe20008010861 */
[----:B------:R-:W-:Y:S02]  /*eed0*/  FFMA.FTZ R66, R58, UR10, -R97 ;  /* 0x0000000a3a427c23 */ /* 0x000fe40008010861 */
[----:B------:R-:W-:Y:S02]  /*eee0*/  MUFU.EX2 R64, R64 ;  /* 0x0000004000407308 */ /* 0x000fe40000000800 */
[C---:B------:R-:W-:Y:S01]  /*eef0*/  HMMA.16816.F32 R20, R4.reuse, R10, R20 ;  /* 0x0000000a0414723c */ /* 0x040fe20000001814 */
[----:B------:R-:W4:Y:S01]  /*ef00*/  LDSM.16.MT88.4 R8, [R96+0x2c00] ;  /* 0x002c00006008783b */ /* 0x000f220000004200 */
[----:B------:R-:W5:Y:S04]  /*ef10*/  MUFU.EX2 R57, R81 ;  /* 0x0000005100397308 */ /* 0x000f680000000800 */
[----:B------:R-:W-:Y:S02]  /*ef20*/  MUFU.EX2 R56, R56 ;  /* 0x0000003800387308 */ /* 0x000fe40000000800 */
[----:B------:R-:W-:Y:S01]  /*ef30*/  HMMA.16816.F32 R36, R4, R16, R36 ;  /* 0x000000100424723c */ /* 0x000fe20000001824 */
[----:B-1----:R-:W-:Y:S01]  /*ef40*/  F2FP.F16.F32.PACK_AB R16, R68, R73 ;  /* 0x000000494410723e */ /* 0x002fe200000000ff */
[----:B------:R-:W1:Y:S01]  /*ef50*/  MUFU.EX2 R65, R65 ;  /* 0x0000004100417308 */ /* 0x000e620000000800 */
[----:B------:R-:W-:-:S03]  /*ef60*/  F2FP.F16.F32.PACK_AB R17, R75, R74 ;  /* 0x0000004a4b11723e */ /* 0x000fc600000000ff */
[----:B------:R-:W-:Y:S02]  /*ef70*/  MUFU.EX2 R66, R66 ;  /* 0x0000004200427308 */ /* 0x000fe40000000800 */
[----:B------:R-:W-:Y:S01]  /*ef80*/  HMMA.16816.F32 R28, R4, R18, R28 ;  /* 0x00000012041c723c */ /* 0x000fe2000000181c */
[----:B------:R-:W1:Y:S01]  /*ef90*/  LDSM.16.MT88.4 R4, [R208+0x8000] ;  /* 0x00800000d004783b */ /* 0x000e620000004200 */
[----:B--2---:R-:W-:Y:S01]  /*efa0*/  F2FP.F16.F32.PACK_AB R18, R72, R69 ;  /* 0x000000454812723e */ /* 0x004fe200000000ff */
[----:B------:R-:W-:Y:S01]  /*efb0*/  MUFU.EX2 R59, R59 ;  /* 0x0000003b003b7308 */ /* 0x000fe20000000800 */
[----:B---3--:R-:W-:-:S03]  /*efc0*/  F2FP.F16.F32.PACK_AB R19, R71, R70 ;  /* 0x000000464713723e */ /* 0x008fc600000000ff */
[----:B------:R-:W-:Y:S04]  /*efd0*/  MUFU.EX2 R40, R40 ;  /* 0x0000002800287308 */ /* 0x000fe80000000800 */
[C---:B------:R-:W-:Y:S01]  /*efe0*/  HMMA.16816.F32 R24, R16.reuse, R12, R24 ;  /* 0x0000000c1018723c */ /* 0x040fe20000001818 */
[--C-:B------:R-:W-:Y:S01]  /*eff0*/  FFMA.FTZ R12, R67, UR10, -R97.reuse ;  /* 0x0000000a430c7c23 */ /* 0x100fe20008010861 */
[----:B------:R-:W-:Y:S04]  /*f000*/  MUFU.EX2 R229, R229 ;  /* 0x000000e500e57308 */ /* 0x000fe80000000800 */
[----:B------:R2:W-:Y:S02]  /*f010*/  MUFU.EX2 R67, R78 ;  /* 0x0000004e00437308 */ /* 0x0005e40000000800 */
[C---:B------:R-:W-:Y:S02]  /*f020*/  HMMA.16816.F32 R20, R16.reuse, R14, R20 ;  /* 0x0000000e1014723c */ /* 0x040fe40000001814 */
[----:B------:R3:W1:Y:S06]  /*f030*/  MUFU.EX2 R58, R12 ;  /* 0x0000000c003a7308 */ /* 0x00066c0000000800 */
[----:B----4-:R-:W-:Y:S01]  /*f040*/  HMMA.16816.F32 R36, R16, R8, R36 ;  /* 0x000000081024723c */ /* 0x010fe20000001824 */
[----:B-----5:R-:W-:Y:S01]  /*f050*/  F2FP.F16.F32.PACK_AB R8, R57, R64 ;  /* 0x000000403908723e */ /* 0x020fe200000000ff */
[----:B--2---:R-:W-:-:S02]  /*f060*/  FFMA.FTZ R78, R42, UR10, -R97 ;  /* 0x0000000a2a4e7c23 */ /* 0x004fc40008010861 */
[----:B------:R-:W-:Y:S01]  /*f070*/  MUFU.EX2 R42, R85 ;  /* 0x00000055002a7308 */ /* 0x000fe20000000800 */
[----:B---3--:R-:W2:Y:S03]  /*f080*/  LDSM.16.MT88.4 R12, [R96+0x3000] ;  /* 0x00300000600c783b */ /* 0x008ea60000004200 */
[----:B------:R-:W-:Y:S01]  /*f090*/  HMMA.16816.F32 R28, R16, R10, R28 ;  /* 0x0000000a101c723c */ /* 0x000fe2000000181c */
[----:B------:R-:W-:Y:S01]  /*f0a0*/  FFMA.FTZ R16, R44, UR10, -R94 ;  /* 0x0000000a2c107c23 */ /* 0x000fe2000801085e */
[----:B------:R-:W-:Y:S01]  /*f0b0*/  FADD.FTZ R44, R163, R160 ;  /* 0x000000a0a32c7221 */ /* 0x000fe20000010000 */
[----:B-1----:R-:W-:Y:S01]  /*f0c0*/  F2FP.F16.F32.PACK_AB R10, R65, R56 ;  /* 0x00000038410a723e */ /* 0x002fe200000000ff */
[----:B------:R-:W-:Y:S01]  /*f0d0*/  FFMA.FTZ R19, R45, UR10, -R94 ;  /* 0x0000000a2d137c23 */ /* 0x000fe2000801085e */
[----:B------:R-:W-:Y:S01]  /*f0e0*/  F2FP.F16.F32.PACK_AB R9, R58, R67 ;  /* 0x000000433a09723e */ /* 0x000fe200000000ff */
[----:B------:R-:W-:Y:S01]  /*f0f0*/  FADD.FTZ R167, R167, R44 ;  /* 0x0000002ca7a77221 */ /* 0x000fe20000010000 */
[----:B------:R-:W-:Y:S01]  /*f100*/  F2FP.F16.F32.PACK_AB R11, R59, R66 ;  /* 0x000000423b0b723e */ /* 0x000fe200000000ff */
[--C-:B------:R-:W-:Y:S01]  /*f110*/  FFMA.FTZ R17, R49, UR10, -R94.reuse ;  /* 0x0000000a31117c23 */ /* 0x100fe2000801085e */
[----:B------:R-:W-:Y:S01]  /*f120*/  FFMA.FTZ R45, R46, UR10, -R97 ;  /* 0x0000000a2e2d7c23 */ /* 0x000fe20008010861 */
[----:B------:R-:W-:Y:S01]  /*f130*/  FADD.FTZ R172, R172, R167 ;  /* 0x000000a7acac7221 */ /* 0x000fe20000010000 */
[----:B------:R-:W-:Y:S01]  /*f140*/  FFMA.FTZ R18, R48, UR10, -R94 ;  /* 0x0000000a30127c23 */ /* 0x000fe2000801085e */
[--C-:B------:R-:W-:Y:S01]  /*f150*/  FFMA.FTZ R44, R50, UR10, -R97.reuse ;  /* 0x0000000a322c7c23 */ /* 0x100fe20008010861 */
[--C-:B------:R-:W-:Y:S01]  /*f160*/  FFMA.FTZ R49, R51, UR10, -R97.reuse ;  /* 0x0000000a33317c23 */ /* 0x100fe20008010861 */
[C---:B------:R-:W-:Y:S01]  /*f170*/  HMMA.16816.F32 R24, R8.reuse, R4, R24 ;  /* 0x000000040818723c */ /* 0x040fe20000001818 */
[----:B------:R-:W-:Y:S01]  /*f180*/  FADD.FTZ R171, R171, R172 ;  /* 0x000000acabab7221 */ /* 0x000fe20000010000 */
[----:B------:R-:W-:Y:S01]  /*f190*/  FFMA.FTZ R46, R47, UR10, -R97 ;  /* 0x0000000a2f2e7c23 */ /* 0x000fe20008010861 */
[----:B------:R-:W-:Y:S01]  /*f1a0*/  MUFU.EX2 R18, R18 ;  /* 0x0000001200127308 */ /* 0x000fe20000000800 */
[--C-:B------:R-:W-:Y:S01]  /*f1b0*/  FFMA.FTZ R47, R41, UR10, -R94.reuse ;  /* 0x0000000a292f7c23 */ /* 0x100fe2000801085e */
[----:B------:R-:W-:Y:S01]  /*f1c0*/  FADD.FTZ R170, R170, R171 ;  /* 0x000000abaaaa7221 */ /* 0x000fe20000010000 */
[----:B------:R-:W-:Y:S01]  /*f1d0*/  FFMA.FTZ R41, R80, UR10, -R94 ;  /* 0x0000000a50297c23 */ /* 0x000fe2000801085e */
[----:B------:R-:W1:Y:S01]  /*f1e0*/  MUFU.EX2 R17, R17 ;  /* 0x0000001100117308 */ /* 0x000e620000000800 */
[C---:B------:R-:W-:Y:S01]  /*f1f0*/  HMMA.16816.F32 R20, R8.reuse, R6, R20 ;  /* 0x000000060814723c */ /* 0x040fe20000001814 */
[----:B------:R-:W3:Y:S01]  /*f200*/  LDSM.16.MT88.4 R4, [R208+0x8400] ;  /* 0x00840000d004783b */ /* 0x000ee20000004200 */
[----:B------:R-:W-:Y:S01]  /*f210*/  FADD.FTZ R177, R177, R170 ;  /* 0x000000aab1b17221 */ /* 0x000fe20000010000 */
[----:B------:R-:W-:Y:S01]  /*f220*/  MUFU.EX2 R16, R16 ;  /* 0x0000001000107308 */ /* 0x000fe20000000800 */
[--C-:B------:R-:W-:Y:S01]  /*f230*/  FFMA.FTZ R50, R43, UR10, -R97.reuse ;  /* 0x0000000a2b327c23 */ /* 0x100fe20008010861 */
[----:B------:R-:W-:Y:S01]  /*f240*/  FFMA.FTZ R48, R84, UR10, -R97 ;  /* 0x0000000a54307c23 */ /* 0x000fe20008010861 */
[----:B------:R-:W-:Y:S01]  /*f250*/  FADD.FTZ R177, R176, R177 ;  /* 0x000000b1b0b17221 */ /* 0x000fe20000010000 */
[----:B------:R-:W4:Y:S03]  /*f260*/  MUFU.EX2 R19, R19 ;  /* 0x0000001300137308 */ /* 0x000f260000000800 */
[----:B------:R-:W-:Y:S01]  /*f270*/  FADD.FTZ R178, R178, R177 ;  /* 0x000000b1b2b27221 */ /* 0x000fe20000010000 */
[----:B------:R-:W-:Y:S03]  /*f280*/  MUFU.EX2 R44, R44 ;  /* 0x0000002c002c7308 */ /* 0x000fe60000000800 */
[----:B------:R-:W-:Y:S01]  /*f290*/  FADD.FTZ R179, R179, R178 ;  /* 0x000000b2b3b37221 */ /* 0x000fe20000010000 */
[----:B------:R-:W5:Y:S01]  /*f2a0*/  MUFU.EX2 R49, R49 ;  /* 0x0000003100317308 */ /* 0x000f620000000800 */
[C---:B--2---:R-:W-:Y:S02]  /*f2b0*/  HMMA.16816.F32 R36, R8.reuse, R12, R36 ;  /* 0x0000000c0824723c */ /* 0x044fe40000001824 */
[----:B------:R-:W-:Y:S01]  /*f2c0*/  FADD.FTZ R146, R146, R179 ;  /* 0x000000b392927221 */ /* 0x000fe20000010000 */
[----:B------:R-:W-:Y:S03]  /*f2d0*/  MUFU.EX2 R45, R45 ;  /* 0x0000002d002d7308 */ /* 0x000fe60000000800 */
[----:B------:R-:W-:Y:S01]  /*f2e0*/  FADD.FTZ R155, R155, R146 ;  /* 0x000000929b9b7221 */ /* 0x000fe20000010000 */
[----:B------:R-:W2:Y:S01]  /*f2f0*/  MUFU.EX2 R46, R46 ;  /* 0x0000002e002e7308 */ /* 0x000ea20000000800 */
[----:B------:R-:W-:Y:S01]  /*f300*/  HMMA.16816.F32 R28, R8, R14, R28 ;  /* 0x0000000e081c723c */ /* 0x000fe2000000181c */
[----:B------:R-:W3:Y:S01]  /*f310*/  LDSM.16.MT88.4 R12, [R96+0x3400] ;  /* 0x00340000600c783b */ /* 0x000ee20000004200 */
[----:B------:R-:W-:Y:S01]  /*f320*/  FADD.FTZ R152, R152, R155 ;  /* 0x0000009b98987221 */ /* 0x000fe20000010000 */
[----:B-1----:R-:W-:Y:S01]  /*f330*/  F2FP.F16.F32.PACK_AB R8, R17, R18 ;  /* 0x000000121108723e */ /* 0x002fe200000000ff */
[----:B------:R-:W1:Y:S01]  /*f340*/  MUFU.EX2 R47, R47 ;  /* 0x0000002f002f7308 */ /* 0x000e620000000800 */
[----:B----4-:R-:W-:Y:S01]  /*f350*/  F2FP.F16.F32.PACK_AB R10, R19, R16 ;  /* 0x00000010130a723e */ /* 0x010fe200000000ff */
[----:B------:R-:W-:Y:S01]  /*f360*/  FADD.FTZ R152, R159, R152 ;  /* 0x000000989f987221 */ /* 0x000fe20000010000 */
[----:B-----5:R-:W-:Y:S01]  /*f370*/  F2FP.F16.F32.PACK_AB R9, R49, R44 ;  /* 0x0000002c3109723e */ /* 0x020fe200000000ff */
[----:B------:R-:W4:Y:S02]  /*f380*/  MUFU.EX2 R41, R41 ;  /* 0x0000002900297308 */ /* 0x000f240000000800 */
[----:B------:R-:W-:Y:S01]  /*f390*/  FADD.FTZ R51, R141, R152 ;  /* 0x000000988d337221 */ /* 0x000fe20000010000 */
[----:B--2---:R-:W-:Y:S01]  /*f3a0*/  F2FP.F16.F32.PACK_AB R11, R46, R45 ;  /* 0x0000002d2e0b723e */ /* 0x004fe200000000ff */
[----:B------:R-:W-:Y:S02]  /*f3b0*/  MUFU.EX2 R43, R78 ;  /* 0x0000004e002b7308 */ /* 0x000fe40000000800 */
[----:B------:R-:W-:-:S02]  /*f3c0*/  FADD.FTZ R51, R132, R51 ;  /* 0x0000003384337221 */ /* 0x000fc40000010000 */
[----:B------:R-:W2:Y:S02]  /*f3d0*/  MUFU.EX2 R50, R50 ;  /* 0x0000003200327308 */ /* 0x000ea40000000800 */
[----:B------:R-:W-:Y:S01]  /*f3e0*/  FADD.FTZ R138, R138, R51 ;  /* 0x000000338a8a7221 */ /* 0x000fe20000010000 */
[C---:B---3--:R-:W-:Y:S01]  /*f3f0*/  HMMA.16816.F32 R24, R8.reuse, R4, R24 ;  /* 0x000000040818723c */ /* 0x048fe20000001818 */
[----:B------:R-:W-:Y:S01]  /*f400*/  FFMA.FTZ R51, R90, UR10, -R97 ;  /* 0x0000000a5a337c23 */ /* 0x000fe20008010861 */
[----:B------:R-:W-:Y:S01]  /*f410*/  MUFU.EX2 R48, R48 ;  /* 0x0000003000307308 */ /* 0x000fe20000000800 */
[----:B------:R-:W-:Y:S02]  /*f420*/  FADD.FTZ R135, R135, R138 ;  /* 0x0000008a87877221 */ /* 0x000fe40000010000 */
[----:B------:R-:W-:Y:S02]  /*f430*/  LDSM.16.MT88.4 R136, [R96+0x3c00] ;  /* 0x003c00006088783b */ /* 0x000fe40000004200 */
[----:B------:R-:W-:Y:S01]  /*f440*/  FADD.FTZ R126, R126, R135 ;  /* 0x000000877e7e7221 */ /* 0x000fe20000010000 */
[----:B------:R-:W-:Y:S01]  /*f450*/  HMMA.16816.F32 R20, R8, R6, R20 ;  /* 0x000000060814723c */ /* 0x000fe20000001814 */
[----:B------:R-:W3:Y:S01]  /*f460*/  LDSM.16.MT88.4 R4, [R208+0x8800] ;  /* 0x00880000d004783b */ /* 0x000ee20000004200 */
[----:B------:R-:W5:Y:S01]  /*f470*/  MUFU.EX2 R51, R51 ;  /* 0x0000003300337308 */ /* 0x000f620000000800 */
[----:B------:R-:W-:-:S04]  /*f480*/  FADD.FTZ R133, R133, R126 ;  /* 0x0000007e85857221 */ /* 0x000fc80000010000 */
[----:B------:R-:W-:Y:S02]  /*f490*/  FADD.FTZ R118, R118, R133 ;  /* 0x0000008576767221 */ /* 0x000fe40000010000 */
[----:B------:R-:W-:Y:S02]  /*f4a0*/  LDSM.16.MT88.4 R132, [R208+0x8c00] ;  /* 0x008c0000d084783b */ /* 0x000fe40000004200 */
[----:B------:R-:W-:Y:S01]  /*f4b0*/  FADD.FTZ R145, R145, R118 ;  /* 0x0000007691917221 */ /* 0x000fe20000010000 */
[----:B------:R-:W-:Y:S01]  /*f4c0*/  HMMA.16816.F32 R36, R8, R12, R36 ;  /* 0x0000000c0824723c */ /* 0x000fe20000001824 */
[----:B------:R-:W-:Y:S02]  /*f4d0*/  FADD.FTZ R13, R131, R142 ;  /* 0x0000008e830d7221 */ /* 0x000fe40000010000 */
[----:B------:R-:W-:Y:S01]  /*f4e0*/  FADD.FTZ R34, R34, R145 ;  /* 0x0000009122227221 */ /* 0x000fe20000010000 */
[----:B-1----:R-:W-:Y:S01]  /*f4f0*/  F2FP.F16.F32.PACK_AB R12, R47, R40 ;  /* 0x000000282f0c723e */ /* 0x002fe200000000ff */
[----:B------:R-:W-:-:S02]  /*f500*/  FADD.FTZ R13, R128, R13 ;  /* 0x0000000d800d7221 */ /* 0x000fc40000010000 */
[----:B------:R-:W-:Y:S01]  /*f510*/  FADD.FTZ R35, R35, R34 ;  /* 0x0000002223237221 */ /* 0x000fe20000010000 */
[----:B------:R-:W-:Y:S01]  /*f520*/  FFMA.FTZ R34, R88, UR10, -R94 ;  /* 0x0000000a58227c23 */ /* 0x000fe2000801085e */
[----:B------:R-:W-:Y:S01]  /*f530*/  HMMA.16816.F32 R28, R8, R14, R28 ;  /* 0x0000000e081c723c */ /* 0x000fe2000000181c */
[----:B------:R-:W-:Y:S01]  /*f540*/  FADD.FTZ R62, R62, R13 ;  /* 0x0000000d3e3e7221 */ /* 0x000fe20000010000 */
[----:B----4-:R-:W-:Y:S01]  /*f550*/  F2FP.F16.F32.PACK_AB R14, R42, R41 ;  /* 0x000000292a0e723e */ /* 0x010fe200000000ff */
[----:B------:R-:W1:Y:S01]  /*f560*/  LDSM.16.MT88.4 R8, [R96+0x3800] ;  /* 0x003800006008783b */ /* 0x000e620000004200 */
[----:B--2---:R-:W-:Y:S01]  /*f570*/  F2FP.F16.F32.PACK_AB R13, R50, R43 ;  /* 0x0000002b320d723e */ /* 0x004fe200000000ff */
[----:B------:R-:W-:Y:S01]  /*f580*/  FADD.FTZ R33, R33, R62 ;  /* 0x0000003e21217221 */ /* 0x000fe20000010000 */
[----:B-----5:R-:W-:Y:S01]  /*f590*/  F2FP.F16.F32.PACK_AB R15, R51, R48 ;  /* 0x00000030330f723e */ /* 0x020fe200000000ff */
[----:B------:R-:W-:Y:S01]  /*f5a0*/  FADD.FTZ R76, R76, R35 ;  /* 0x000000234c4c7221 */ /* 0x000fe20000010000 */
[----:B------:R-:W-:Y:S01]  /*f5b0*/  FFMA.FTZ R35, R91, UR10, -R97 ;  /* 0x0000000a5b237c23 */ /* 0x000fe20008010861 */
[----:B------:R-:W-:Y:S01]  /*f5c0*/  FADD.FTZ R32, R32, R33 ;  /* 0x0000002120207221 */ /* 0x000fe20000010000 */
[----:B------:R-:W-:Y:S01]  /*f5d0*/  FFMA.FTZ R33, R87, UR10, -R94 ;  /* 0x0000000a57217c23 */ /* 0x000fe2000801085e */
[----:B------:R-:W-:Y:S01]  /*f5e0*/  FADD.FTZ R79, R79, R76 ;  /* 0x0000004c4f4f7221 */ /* 0x000fe20000010000 */
[----:B------:R-:W-:Y:S01]  /*f5f0*/  FFMA.FTZ R62, R92, UR10, -R97 ;  /* 0x0000000a5c3e7c23 */ /* 0x000fe20008010861 */
[----:B------:R-:W2:Y:S02]  /*f600*/  MUFU.EX2 R34, R34 ;  /* 0x0000002200227308 */ /* 0x000ea40000000800 */
[----:B------:R-:W-:-:S02]  /*f610*/  FADD.FTZ R74, R74, R79 ;  /* 0x0000004f4a4a7221 */ /* 0x000fc40000010000 */
[----:B------:R-:W-:Y:S01]  /*f620*/  MUFU.EX2 R33, R33 ;  /* 0x0000002100217308 */ /* 0x000fe20000000800 */
[C---:B---3--:R-:W-:Y:S01]  /*f630*/  HMMA.16816.F32 R24, R12.reuse, R4, R24 ;  /* 0x000000040c18723c */ /* 0x048fe20000001818 */
[----:B------:R-:W-:Y:S01]  /*f640*/  FADD.FTZ R4, R77, R32 ;  /* 0x000000204d047221 */ /* 0x000fe20000010000 */
[----:B------:R-:W-:Y:S01]  /*f650*/  FADD.FTZ R75, R75, R74 ;  /* 0x0000004a4b4b7221 */ /* 0x000fe20000010000 */
[----:B------:R-:W3:Y:S02]  /*f660*/  MUFU.EX2 R32, R86 ;  /* 0x0000005600207308 */ /* 0x000ee40000000800 */
[----:B------:R-:W-:Y:S01]  /*f670*/  FADD.FTZ R73, R73, R4 ;  /* 0x0000000449497221 */ /* 0x000fe20000010000 */
[----:B------:R-:W-:Y:S01]  /*f680*/  FADD.FTZ R70, R70, R75 ;  /* 0x0000004b46467221 */ /* 0x000fe20000010000 */
[----:B------:R-:W-:Y:S01]  /*f690*/  MUFU.EX2 R35, R35 ;  /* 0x0000002300237308 */ /* 0x000fe20000000800 */
[----:B------:R-:W-:Y:S01]  /*f6a0*/  HMMA.16816.F32 R20, R12, R6, R20 ;  /* 0x000000060c14723c */ /* 0x000fe20000001814 */
[----:B------:R-:W-:Y:S01]  /*f6b0*/  FADD.FTZ R68, R68, R73 ;  /* 0x0000004944447221 */ /* 0x000fe20000010000 */
[----:B------:R-:W-:Y:S01]  /*f6c0*/  FADD.FTZ R70, R71, R70 ;  /* 0x0000004647467221 */ /* 0x000fe20000010000 */
[----:B------:R-:W4:Y:S01]  /*f6d0*/  MUFU.EX2 R62, R62 ;  /* 0x0000003e003e7308 */ /* 0x000f220000000800 */
[----:B--2---:R-:W-:Y:S01]  /*f6e0*/  F2FP.F16.F32.PACK_AB R6, R229, R34 ;  /* 0x00000022e506723e */ /* 0x004fe200000000ff */
[----:B------:R-:W-:Y:S01]  /*f6f0*/  FADD.FTZ R69, R69, R68 ;  /* 0x0000004445457221 */ /* 0x000fe20000010000 */
[----:B------:R-:W-:-:S03]  /*f700*/  FADD.FTZ R67, R67, R70 ;  /* 0x0000004643437221 */ /* 0x000fc60000010000 */
[----:B------:R-:W-:Y:S01]  /*f710*/  FADD.FTZ R69, R72, R69 ;  /* 0x0000004548457221 */ /* 0x000fe20000010000 */
[----:B------:R-:W-:-:S03]  /*f720*/  FADD.FTZ R67, R58, R67 ;  /* 0x000000433a437221 */ /* 0x000fc60000010000 */
[----:B------:R-:W-:Y:S01]  /*f730*/  FADD.FTZ R4, R64, R69 ;  /* 0x0000004540047221 */ /* 0x000fe20000010000 */
[----:B------:R-:W-:Y:S01]  /*f740*/  FADD.FTZ R66, R66, R67 ;  /* 0x0000004342427221 */ /* 0x000fe20000010000 */
[----:B------:R-:W-:Y:S01]  /*f750*/  MUFU.EX2 R64, R93 ;  /* 0x0000005d00407308 */ /* 0x000fe20000000800 */
[C---:B-1----:R-:W-:Y:S01]  /*f760*/  HMMA.16816.F32 R36, R12.reuse, R8, R36 ;  /* 0x000000080c24723c */ /* 0x042fe20000001824 */
[----:B------:R-:W-:Y:S01]  /*f770*/  FADD.FTZ R57, R57, R4 ;  /* 0x0000000439397221 */ /* 0x000fe20000010000 */
[----:B------:R-:W-:Y:S01]  /*f780*/  FADD.FTZ R59, R59, R66 ;  /* 0x000000423b3b7221 */ /* 0x000fe20000010000 */
[----:B------:R-:W1:Y:S01]  /*f790*/  MUFU.EX2 R9, R95 ;  /* 0x0000005f00097308 */ /* 0x000e620000000800 */
[----:B---3--:R-:W-:Y:S01]  /*f7a0*/  F2FP.F16.F32.PACK_AB R4, R33, R32 ;  /* 0x000000202104723e */ /* 0x008fe200000000ff */
[----:B------:R-:W-:Y:S01]  /*f7b0*/  FADD.FTZ R56, R56, R57 ;  /* 0x0000003938387221 */ /* 0x000fe20000010000 */
[----:B------:R-:W-:Y:S01]  /*f7c0*/  FADD.FTZ R8, R44, R59 ;  /* 0x0000003b2c087221 */ /* 0x000fe20000010000 */
[----:B----4-:R-:W-:Y:S01]  /*f7d0*/  F2FP.F16.F32.PACK_AB R5, R62, R35 ;  /* 0x000000233e05723e */ /* 0x010fe200000000ff */
[----:B------:R-:W-:Y:S01]  /*f7e0*/  HMMA.16816.F32 R28, R12, R10, R28 ;  /* 0x0000000a0c1c723c */ /* 0x000fe2000000181c */
[----:B------:R-:W-:Y:S01]  /*f7f0*/  FADD.FTZ R65, R65, R56 ;  /* 0x0000003841417221 */ /* 0x000fe20000010000 */
[----:B------:R-:W-:-:S03]  /*f800*/  FADD.FTZ R8, R49, R8 ;  /* 0x0000000831087221 */ /* 0x000fc60000010000 */
        /* <DEDUP_REMOVED lines=9> */
[----:B------:R-:W-:Y:S02]  /*f8a0*/  HMMA.16816.F32 R144, R4, R132, R24 ;  /* 0x000000840490723c */ /* 0x000fe40000001818 */
[----:B------:R-:W-:-:S04]  /*f8b0*/  FADD.FTZ R8, R40, R19 ;  /* 0x0000001328087221 */ /* 0x000fc80000010000 */
[----:B------:R-:W-:Y:S02]  /*f8c0*/  FADD.FTZ R8, R47, R8 ;  /* 0x000000082f087221 */ /* 0x000fe40000010000 */
        /* <DEDUP_REMOVED lines=15> */
[----:B------:R-:W-:-:S12]  /*f9c0*/  @!P6 BRA `(.L_x_767) ;  /* 0x000000540000e947 */ /* 0x000fd80003800000 */
[----:B------:R-:W-:-:S04]  /*f9d0*/  DEPBAR.LE SB0, 0x0 ;  /* 0x000080000000791a */ /* 0x000fc80000000000 */
[----:B------:R-:W-:-:S04]  /*f9e0*/  UISETP.NE.U32.AND UP0, UPT, UR12, URZ, UPT ;  /* 0x000000ff0c00728c */ /* 0x000fc8000bf05070 */
[----:B------:R-:W-:Y:S01]  /*f9f0*/  UISETP.NE.AND.EX UP0, UPT, UR13, URZ, UPT, UP0 ;  /* 0x000000ff0d00728c */ /* 0x000fe2000bf05300 */
[----:B------:R-:W-:Y:S08]  /*fa00*/  BAR.SYNC.DEFER_BLOCKING 0x0 ;  /* 0x0000000000007b1d */ /* 0x000ff00000010000 */
[----:B------:R-:W-:Y:S05]  /*fa10*/  BRA.U !UP0, `(.L_x_768) ;  /* 0x0000000108fc7547 */ /* 0x000fea000b800000 */
[----:B------:R-:W1:Y:S01]  /*fa20*/  LDC R8, c[0x0][0x4f0] ;  /* 0x00013c00ff087b82 */ /* 0x000e620000000800 */
[C---:B------:R-:W-:Y:S01]  /*fa30*/  IADD3 R11, PT, PT, R60.reuse, -0x200, RZ ;  /* 0xfffffe003c0b7810 */ /* 0x040fe20007ffe0ff */
[----:B------:R-:W-:Y:S01]  /*fa40*/  VIADD R9, R60, 0xffffff00 ;  /* 0xffffff003c097836 */ /* 0x000fe20000000000 */
[----:B------:R-:W2:Y:S02]  /*fa50*/  LDCU.64 UR8, c[0x0][0x3c0] ;  /* 0x00007800ff0877ac */ /* 0x000ea40008000a00 */
[----:B------:R-:W-:Y:S02]  /*fa60*/  IABS R10, R11 ;  /* 0x0000000b000a7213 */ /* 0x000fe40000000000 */
[----:B------:R-:W-:Y:S01]  /*fa70*/  IABS R7, R9 ;  /* 0x0000000900077213 */ /* 0x000fe20000000000 */
[----:B------:R-:W3:Y:S01]  /*fa80*/  LDCU.64 UR4, c[0x0][0x3a8] ;  /* 0x00007500ff0477ac */ /* 0x000ee20008000a00 */
[-C--:B-1----:R-:W-:Y:S02]  /*fa90*/  IABS R6, R8.reuse ;  /* 0x0000000800067213 */ /* 0x082fe40000000000 */
[----:B------:R-:W-:-:S02]  /*faa0*/  LOP3.LUT R11, R11, R8, RZ, 0x3c, !PT ;  /* 0x000000080b0b7212 */ /* 0x000fc400078e3cff */
[----:B------:R-:W1:Y:S01]  /*fab0*/  I2F.RP R4, R6 ;  /* 0x0000000600047306 */ /* 0x000e620000209400 */
[----:B------:R-:W-:Y:S02]  /*fac0*/  LOP3.LUT R9, R9, R8, RZ, 0x3c, !PT ;  /* 0x0000000809097212 */ /* 0x000fe400078e3cff */
[----:B------:R-:W-:Y:S02]  /*fad0*/  ISETP.GE.AND P5, PT, R11, RZ, PT ;  /* 0x000000ff0b00720c */ /* 0x000fe40003fa6270 */
[----:B------:R-:W-:-:S03]  /*fae0*/  ISETP.GE.AND P4, PT, R9, RZ, PT ;  /* 0x000000ff0900720c */ /* 0x000fc60003f86270 */
        /* <DEDUP_REMOVED lines=8> */
[----:B------:R-:W-:Y:S01]  /*fb70*/  IMAD.HI.U32 R5, R5, R7, RZ ;  /* 0x0000000705057227 */ /* 0x000fe200078e00ff */
[----:B------:R-:W-:-:S03]  /*fb80*/  IADD3 R13, PT, PT, -R12, RZ, RZ ;  /* 0x000000ff0c0d7210 */ /* 0x000fc60007ffe1ff */
[----:B------:R-:W-:Y:S02]  /*fb90*/  IMAD.MOV R4, RZ, RZ, -R5 ;  /* 0x000000ffff047224 */ /* 0x000fe400078e0a05 */
[C---:B------:R-:W-:Y:S02]  /*fba0*/  IMAD R13, R6.reuse, R13, R10 ;  /* 0x0000000d060d7224 */ /* 0x040fe400078e020a */
[----:B------:R-:W-:-:S03]  /*fbb0*/  IMAD R7, R6, R4, R7 ;  /* 0x0000000406077224 */ /* 0x000fc600078e0207 */
[C---:B------:R-:W-:Y:S02]  /*fbc0*/  ISETP.GT.U32.AND P1, PT, R6.reuse, R13, PT ;  /* 0x0000000d0600720c */ /* 0x040fe40003f24070 */
[----:B------:R-:W-:-:S11]  /*fbd0*/  ISETP.GT.U32.AND P0, PT, R6, R7, PT ;  /* 0x000000070600720c */ /* 0x000fd60003f04070 */
[-C--:B------:R-:W-:Y:S02]  /*fbe0*/  @!P1 IADD3 R13, PT, PT, R13, -R6.reuse, RZ ;  /* 0x800000060d0d9210 */ /* 0x080fe40007ffe0ff */
[----:B------:R-:W-:Y:S01]  /*fbf0*/  @!P0 IMAD.IADD R7, R7, 0x1, -R6 ;  /* 0x0000000107078824 */ /* 0x000fe200078e0a06 */
[----:B------:R-:W-:Y:S01]  /*fc00*/  @!P1 IADD3 R12, PT, PT, R12, 0x1, RZ ;  /* 0x000000010c0c9810 */ /* 0x000fe20007ffe0ff */
[----:B------:R-:W-:Y:S01]  /*fc10*/  @!P0 VIADD R5, R5, 0x1 ;  /* 0x0000000105058836 */ /* 0x000fe20000000000 */
[-C--:B------:R-:W-:Y:S02]  /*fc20*/  ISETP.GE.U32.AND P3, PT, R13, R6.reuse, PT ;  /* 0x000000060d00720c */ /* 0x080fe40003f66070 */
[----:B------:R-:W-:Y:S02]  /*fc30*/  ISETP.GE.U32.AND P2, PT, R7, R6, PT ;  /* 0x000000060700720c */ /* 0x000fe40003f46070 */
[----:B------:R-:W-:-:S09]  /*fc40*/  ISETP.NE.AND P0, PT, R8, RZ, PT ;  /* 0x000000ff0800720c */ /* 0x000fd20003f05270 */
[----:B------:R-:W-:Y:S02]  /*fc50*/  @P3 IADD3 R12, PT, PT, R12, 0x1, RZ ;  /* 0x000000010c0c3810 */ /* 0x000fe40007ffe0ff */
[----:B------:R-:W-:-:S03]  /*fc60*/  @P2 VIADD R5, R5, 0x1 ;  /* 0x0000000105052836 */ /* 0x000fc60000000000 */
[----:B------:R-:W-:Y:S02]  /*fc70*/  @!P5 IMAD.MOV R12, RZ, RZ, -R12 ;  /* 0x000000ffff0cd224 */ /* 0x000fe400078e0a0c */
[----:B------:R-:W-:Y:S02]  /*fc80*/  MOV R4, R5 ;  /* 0x0000000500047202 */ /* 0x000fe40000000f00 */
[----:B------:R-:W-:Y:S02]  /*fc90*/  LOP3.LUT R5, RZ, R8, RZ, 0x33, !PT ;  /* 0x00000008ff057212 */ /* 0x000fe400078e33ff */
[----:B------:R-:W-:Y:S02]  /*fca0*/  @!P4 IADD3 R4, PT, PT, -R4, RZ, RZ ;  /* 0x000000ff0404c210 */ /* 0x000fe40007ffe1ff */
[C---:B------:R-:W-:Y:S02]  /*fcb0*/  SEL R6, R5.reuse, R12, !P0 ;  /* 0x0000000c05067207 */ /* 0x040fe40004000000 */
[----:B------:R-:W-:-:S03]  /*fcc0*/  SEL R5, R5, R4, !P0 ;  /* 0x0000000405057207 */ /* 0x000fc60004000000 */
[----:B------:R-:W-:-:S04]  /*fcd0*/  IMAD.WIDE R12, R6, 0x4, R220 ;  /* 0x00000004060c7825 */ /* 0x000fc800078e02dc */
[C---:B------:R-:W-:Y:S01]  /*fce0*/  IMAD.WIDE R10, R5.reuse, 0x4, R220 ;  /* 0x00000004050a7825 */ /* 0x040fe200078e02dc */
[----:B------:R-:W4:Y:S04]  /*fcf0*/  LDG.E R7, desc[UR6][R12.64] ;  /* 0x000000060c077981 */ /* 0x000f28000c1e1900 */
[----:B------:R-:W4:Y:S01]  /*fd00*/  LDG.E R4, desc[UR6][R10.64] ;  /* 0x000000060a047981 */ /* 0x000f22000c1e1900 */
[----:B------:R-:W-:-:S04]  /*fd10*/  IMAD.IADD R5, R5, 0x1, -R6 ;  /* 0x0000000105057824 */ /* 0x000fc800078e0a06 */
[----:B------:R-:W-:-:S05]  /*fd20*/  IMAD R8, R5, R8, -0x100 ;  /* 0xffffff0005087424 */ /* 0x000fca00078e0208 */
[----:B------:R-:W-:-:S05]  /*fd30*/  SHF.R.S32.HI R5, RZ, 0x1f, R8 ;  /* 0x0000001fff057819 */ /* 0x000fca0000011408 */
[----:B--2---:R-:W-:-:S04]  /*fd40*/  IMAD R5, R5, UR8, RZ ;  /* 0x0000000805057c24 */ /* 0x004fc8000f8e02ff */
[C---:B------:R-:W-:Y:S02]  /*fd50*/  IMAD R5, R8.reuse, UR9, R5 ;  /* 0x0000000908057c24 */ /* 0x040fe4000f8e0205 */
[----:B------:R-:W-:-:S04]  /*fd60*/  IMAD.WIDE.U32 R8, R8, UR8, RZ ;  /* 0x0000000808087c25 */ /* 0x000fc8000f8e00ff */
[----:B------:R-:W-:Y:S01]  /*fd70*/  IMAD.IADD R9, R9, 0x1, R5 ;  /* 0x0000000109097824 */ /* 0x000fe200078e0205 */
[----:B----4-:R-:W-:-:S04]  /*fd80*/  IADD3 R4, PT, PT, R7, -R4, RZ ;  /* 0x8000000407047210 */ /* 0x010fc80007ffe0ff */
[----:B------:R-:W-:-:S05]  /*fd90*/  SHF.R.S32.HI R6, RZ, 0x1f, R4 ;  /* 0x0000001fff067819 */ /* 0x000fca0000011404 */
[----:B---3--:R-:W-:Y:S02]  /*fda0*/  IMAD R5, R6, UR4, RZ ;  /* 0x0000000406057c24 */ /* 0x008fe4000f8e02ff */
[----:B------:R-:W-:-:S04]  /*fdb0*/  IMAD.WIDE.U32 R6, R4, UR4, R8 ;  /* 0x0000000404067c25 */ /* 0x000fc8000f8e0008 */
[----:B------:R-:W-:Y:S01]  /*fdc0*/  IMAD R5, R4, UR5, R5 ;  /* 0x0000000504057c24 */ /* 0x000fe2000f8e0205 */
[----:B------:R-:W-:-:S04]  /*fdd0*/  LEA R216, P0, R6, R216, 0x1 ;  /* 0x000000d806d87211 */ /* 0x000fc800078008ff */
[----:B------:R-:W-:-:S04]  /*fde0*/  IADD3 R4, PT, PT, R7, R5, RZ ;  /* 0x0000000507047210 */ /* 0x000fc80007ffe0ff */
[----:B------:R-:W-:Y:S01]  /*fdf0*/  LEA.HI.X R217, R6, R217, R4, 0x1, P0 ;  /* 0x000000d906d97211 */ /* 0x000fe200000f0c04 */
[----:B------:R-:W-:Y:S06]  /*fe00*/  BRA `(.L_x_769) ;  /* 0x0000000000207947 */ /* 0x000fec0003800000 */
.L_x_768:
[----:B------:R-:W1:Y:S01]  /*fe10*/  LDCU UR8, c[0x0][0x3c0] ;  /* 0x00007800ff0877ac */ /* 0x000e620008000800 */
[----:B------:R-:W-:Y:S02]  /*fe20*/  UMOV UR5, URZ ;  /* 0x000000ff00057c82 */ /* 0x000fe40008000000 */
[----:B------:R-:W-:Y:S01]  /*fe30*/  IADD3 R5, P0, PT, RZ, -UR5, RZ ;  /* 0x80000005ff057c10 */ /* 0x000fe2000ff1e0ff */
[----:B-1----:R-:W-:-:S06]  /*fe40*/  USHF.L.U32 UR4, UR8, 0x8, URZ ;  /* 0x0000000808047899 */ /* 0x002fcc00080006ff */
[----:B------:R-:W-:-:S05]  /*fe50*/  IMAD.X R4, RZ, RZ, ~UR4, P0 ;  /* 0x80000004ff047e24 */ /* 0x000fca00080e06ff */
[----:B------:R-:W-:-:S04]  /*fe60*/  SHF.R.S64 R5, R5, 0x1f, R4 ;  /* 0x0000001f05057819 */ /* 0x000fc80000001004 */
[----:B------:R-:W-:-:S04]  /*fe70*/  IADD3 R216, P0, PT, R5, R216, RZ ;  /* 0x000000d805d87210 */ /* 0x000fc80007f1e0ff */
[----:B------:R-:W-:-:S09]  /*fe80*/  LEA.HI.X.SX32 R217, R4, R217, 0x1, P0 ;  /* 0x000000d904d97211 */ /* 0x000fd200000f0eff */
.L_x_769:
[----:B------:R-:W1:Y:S01]  /*fe90*/  LDCU UR4, c[0x0][0x3c4] ;  /* 0x00007880ff0477ac */ /* 0x000e620008000800 */
[C---:B------:R-:W-:Y:S02]  /*fea0*/  VIADD R62, R54.reuse, 0xfffffef9 ;  /* 0xfffffef9363e7836 */ /* 0x040fe40000000000 */
[----:B------:R-:W-:Y:S01]  /*feb0*/  VIADD R150, R54, 0xfffffe08 ;  /* 0xfffffe0836967836 */ /* 0x000fe20000000000 */
[----:B------:R-:W2:Y:S02]  /*fec0*/  LDCU UR5, c[0x0][0x440] ;  /* 0x00008800ff0577ac */ /* 0x000ea40008000800 */
[C---:B------:R-:W-:Y:S01]  /*fed0*/  ISETP.GE.AND P4, PT, R62.reuse, R52, PT ;  /* 0x000000343e00720c */ /* 0x040fe20003f86270 */
[----:B------:R-:W-:Y:S01]  /*fee0*/  USHF.L.U32 UR9, UR8, 0x6, URZ ;  /* 0x0000000608097899 */ /* 0x000fe200080006ff */
[----:B------:R-:W-:Y:S01]  /*fef0*/  ISETP.GE.AND P5, PT, R62, R53, PT ;  /* 0x000000353e00720c */ /* 0x000fe20003fa6270 */
[----:B------:R-:W-:-:S04]  /*ff00*/  VIADD R62, R54, 0xfffffe01 ;  /* 0xfffffe01363e7836 */ /* 0x000fc80000000000 */
[----:B------:R-:W-:Y:S02]  /*ff10*/  IADD3 R10, P0, PT, R216, UR9, RZ ;  /* 0x00000009d80a7c10 */ /* 0x000fe4000ff1e0ff */
[C---:B------:R-:W-:Y:S01]  /*ff20*/  ISETP.GE.AND P3, PT, R62.reuse, R52, PT ;  /* 0x000000343e00720c */ /* 0x040fe20003f66270 */
[----:B-1----:R-:W-:Y:S01]  /*ff30*/  USHF.L.U64.HI UR4, UR8, 0x6, UR4 ;  /* 0x0000000608047899 */ /* 0x002fe20008010204 */
[----:B------:R-:W-:Y:S02]  /*ff40*/  ISETP.GE.AND P2, PT, R62, R53, PT ;  /* 0x000000353e00720c */ /* 0x000fe40003f46270 */
[----:B--2---:R-:W-:-:S03]  /*ff50*/  ISETP.GE.AND P6, PT, R148, UR5, PT ;  /* 0x0000000594007c0c */ /* 0x004fc6000bfc6270 */
[----:B------:R-:W-:Y:S02]  /*ff60*/  IADD3.X R11, PT, PT, R217, UR4, RZ, P0, !PT ;  /* 0x00000004d90b7c10 */ /* 0x000fe400087fe4ff */
[----:B------:R-:W-:-:S04]  /*ff70*/  IADD3 R8, P0, PT, R10, UR9, RZ ;  /* 0x000000090a087c10 */ /* 0x000fc8000ff1e0ff */
[----:B------:R-:W-:Y:S02]  /*ff80*/  IADD3.X R9, PT, PT, R11, UR4, RZ, P0, !PT ;  /* 0x000000040b097c10 */ /* 0x000fe400087fe4ff */
[----:B------:R-:W-:Y:S02]  /*ff90*/  IADD3 R6, P0, PT, R8, UR9, RZ ;  /* 0x0000000908067c10 */ /* 0x000fe4000ff1e0ff */
[----:B------:R-:W-:Y:S01]  /*ffa0*/  @!PT LDS RZ, [RZ] ;  /* 0x00000000fffff984 */ /* 0x000fe20000000800 */
[----:B------:R-:W-:Y:S01]  /*ffb0*/  @!PT LDS RZ, [RZ] ;  /* 0x00000000fffff984 */ /* 0x000fe20000000800 */
[----:B------:R-:W-:Y:S01]  /*ffc0*/  @!PT LDS RZ, [RZ] ;  /* 0x00000000fffff984 */ /* 0x000fe20000000800 */
[----:B------:R-:W-:Y:S02]  /*ffd0*/  @!P6 LDGSTS.E.BYPASS.LTC128B.128 [R223+0x5000], desc[UR6][R216.64] ;  /* 0x05000000d8dfefae */ /* 0x000fe4000b981a06 */
[----:B------:R-:W-:Y:S02]  /*ffe0*/  IADD3.X R7, PT, PT, R9, UR4, RZ, P0, !PT ;  /* 0x0000000409077c10 */ /* 0x000fe400087fe4ff */
[----:B------:R-:W-:Y:S01]  /*fff0*/  IADD3 R4, P0, PT, R6, UR9, RZ ;  /* 0x0000000906047c10 */ /* 0x000fe2000ff1e0ff */
[----:B------:R-:W-:Y:S03]  /*10000*/  @P6 STS.128 [R223+0x5000], RZ ;  /* 0x005000ffdf006388 */ /* 0x000fe60000000c00 */
[----:B------:R-:W-:Y:S01]  /*10010*/  IADD3.X R5, PT, PT, R7, UR4, RZ, P0, !PT ;  /* 0x0000000407057c10 */ /* 0x000fe200087fe4ff */
[----:B------:R-:W-:Y:S01]  /*10020*/  @!PT LDS RZ, [RZ] ;  /* 0x00000000fffff984 */ /* 0x000fe20000000800 */
[----:B------:R-:W-:Y:S01]  /*10030*/  @!PT LDS RZ, [RZ] ;  /* 0x00000000fffff984 */ /* 0x000fe20000000800 */
[----:B------:R-:W-:Y:S01]  /*10040*/  @!PT LDS RZ, [RZ] ;  /* 0x00000000fffff984 */ /* 0x000fe20000000800 */
[----:B------:R-:W-:Y:S01]  /*10050*/  @!P6 LDGSTS.E.BYPASS.LTC128B.128 [R223+0x5800], desc[UR6][R10.64] ;  /* 0x058000000adfefae */ /* 0x000fe2000b981a06 */
[----:B------:R-:W-:-:S03]  /*10060*/  IADD3 R12, P0, PT, R4, UR9, RZ ;  /* 0x00000009040c7c10 */ /* 0x000fc6000ff1e0ff */
[----:B------:R-:W-:Y:S01]  /*10070*/  @P6 STS.128 [R223+0x5800], RZ ;  /* 0x005800ffdf006388 */ /* 0x000fe20000000c00 */
[----:B------:R-:W-:Y:S02]  /*10080*/  IADD3.X R13, PT, PT, R5, UR4, RZ, P0, !PT ;  /* 0x00000004050d7c10 */ /* 0x000fe400087fe4ff */
[----:B------:R-:W-:Y:S01]  /*10090*/  IADD3 R14, P0, PT, R12, UR9, RZ ;  /* 0x000000090c0e7c10 */ /* 0x000fe2000ff1e0ff */
[----:B------:R-:W-:Y:S01]  /*100a0*/  @!PT LDS RZ, [RZ] ;  /* 0x00000000fffff984 */ /* 0x000fe20000000800 */
[----:B------:R-:W-:Y:S01]  /*100b0*/  @!PT LDS RZ, [RZ] ;  /* 0x00000000fffff984 */ /* 0x000fe20000000800 */
[----:B------:R-:W-:Y:S01]  /*100c0*/  @!PT LDS RZ, [RZ] ;  /* 0x00000000fffff984 */ /* 0x000fe20000000800 */
[----:B------:R-:W-:Y:S03]  /*100d0*/  @!P6 LDGSTS.E.BYPASS.LTC128B.128 [R223+0x6000], desc[UR6][R8.64] ;  /* 0x0600000008dfefae */ /* 0x000fe6000b981a06 */
[----:B------:R-:W-:Y:S01]  /*100e0*/  IADD3.X R15, PT, PT, R13, UR4, RZ, P0, !PT ;  /* 0x000000040d0f7c10 */ /* 0x000fe200087fe4ff */
[----:B------:R-:W-:Y:S01]  /*100f0*/  @P6 STS.128 [R223+0x6000], RZ ;  /* 0x006000ffdf006388 */ /* 0x000fe20000000c00 */
[----:B------:R-:W-:-:S03]  /*10100*/  @!P6 IADD3 R16, P0, PT, R14, UR9, RZ ;  /* 0x000000090e10ec10 */ /* 0x000fc6000ff1e0ff */
[----:B------:R-:W-:Y:S01]  /*10110*/  @!PT LDS RZ, [RZ] ;  /* 0x00000000fffff984 */ /* 0x000fe20000000800 */
[----:B------:R-:W-:Y:S01]  /*10120*/  @!PT LDS RZ, [RZ] ;  /* 0x00000000fffff984 */ /* 0x000fe20000000800 */
[----:B------:R-:W-:Y:S01]  /*10130*/  @!PT LDS RZ, [RZ] ;  /* 0x00000000fffff984 */ /* 0x000fe20000000800 */
[----:B------:R-:W-:Y:S01]  /*10140*/  @!P6 LDGSTS.E.BYPASS.LTC128B.128 [R223+0x6800], desc[UR6][R6.64] ;  /* 0x0680000006dfefae */ /* 0x000fe2000b981a06 */
[----:B------:R-:W-:-:S03]  /*10150*/  @!P6 IADD3.X R17, PT, PT, R15, UR4, RZ, P0, !PT ;  /* 0x000000040f11ec10 */ /* 0x000fc600087fe4ff */
        /* <DEDUP_REMOVED lines=20> */
[----:B------:R-:W-:Y:S04]  /*102a0*/  @P6 STS.128 [R223+0x8800], RZ ;  /* 0x008800ffdf006388 */ /* 0x000fe80000000c00 */
[----:B------:R-:W-:Y:S04]  /*102b0*/  LDSM.16.M88.4 R168, [R210] ;  /* 0x00000000d2a8783b */ /* 0x000fe80000000200 */
[----:B------:R-:W1:Y:S04]  /*102c0*/  LDSM.16.M88.4 R152, [R209+0x1000] ;  /* 0x00100000d198783b */ /* 0x000e680000000200 */
[----:B------:R-:W4:Y:S04]  /*102d0*/  LDSM.16.M88.4 R124, [R209+0x1400] ;  /* 0x00140000d17c783b */ /* 0x000f280000000200 */
[----:B------:R5:W-:Y:S04]  /*102e0*/  LDSM.16.M88.4 R164, [R63] ;  /* 0x000000003fa4783b */ /* 0x000be80000000200 */
[----:B------:R-:W3:Y:S04]  /*102f0*/  LDSM.16.M88.4 R176, [R3+0x1000] ;  /* 0x0010000003b0783b */ /* 0x000ee80000000200 */
[----:B------:R-:W3:Y:S04]  /*10300*/  LDSM.16.M88.4 R116, [R209+0x1800] ;  /* 0x00180000d174783b */ /* 0x000ee80000000200 */
[----:B------:R-:W3:Y:S04]  /*10310*/  LDSM.16.M88.4 R108, [R209+0x1c00] ;  /* 0x001c0000d16c783b */ /* 0x000ee80000000200 */
[----:B------:R-:W3:Y:S04]  /*10320*/  LDSM.16.M88.4 R100, [R209+0x2000] ;  /* 0x00200000d164783b */ /* 0x000ee80000000200 */
[----:B------:R-:W3:Y:S01]  /*10330*/  LDSM.16.M88.4 R92, [R209+0x2400] ;  /* 0x00240000d15c783b */ /* 0x000ee20000000200 */
[----:B-----5:R-:W-:-:S03]  /*10340*/  VIADD R63, R54, 0xfffffe00 ;  /* 0xfffffe00363f7836 */ /* 0x020fc60000000000 */
[----:B------:R-:W5:Y:S04]  /*10350*/  LDSM.16.M88.4 R84, [R209+0x2800] ;  /* 0x00280000d154783b */ /* 0x000f680000000200 */
[----:B------:R-:W5:Y:S01]  /*10360*/  LDSM.16.M88.4 R76, [R209+0x2c00] ;  /* 0x002c0000d14c783b */ /* 0x000f620000000200 */
[C---:B------:R-:W-:Y:S02]  /*10370*/  ISETP.GE.AND P1, PT, R63.reuse, R52, PT ;  /* 0x000000343f00720c */ /* 0x040fe40003f26270 */
[----:B------:R-:W-:Y:S01]  /*10380*/  ISETP.GE.AND P0, PT, R63, R53, PT ;  /* 0x000000353f00720c */ /* 0x000fe20003f06270 */
[----:B------:R-:W5:Y:S01]  /*10390*/  LDSM.16.M88.4 R68, [R209+0x3000] ;  /* 0x00300000d144783b */ /* 0x000f620000000200 */
[C---:B-1----:R-:W-:Y:S03]  /*103a0*/  HMMA.16816.F32 R4, R168.reuse, R152, RZ ;  /* 0x00000098a804723c */ /* 0x042fe600000018ff */
[----:B------:R-:W1:Y:S04]  /*103b0*/  LDSM.16.M88.4 R56, [R209+0x3400] ;  /* 0x00340000d138783b */ /* 0x000e680000000200 */
[----:B------:R-:W1:Y:S01]  /*103c0*/  LDSM.16.M88.4 R44, [R209+0x3800] ;  /* 0x00380000d12c783b */ /* 0x000e620000000200 */
[C---:B------:R-:W-:Y:S03]  /*103d0*/  HMMA.16816.F32 R152, R168.reuse, R154, RZ ;  /* 0x0000009aa898723c */ /* 0x040fe600000018ff */
[----:B------:R-:W1:Y:S04]  /*103e0*/  LDSM.16.M88.4 R36, [R209+0x3c00] ;  /* 0x003c0000d124783b */ /* 0x000e680000000200 */
[----:B------:R-:W1:Y:S01]  /*103f0*/  LDSM.16.M88.4 R28, [R209+0x4000] ;  /* 0x00400000d11c783b */ /* 0x000e620000000200 */
[----:B----4-:R-:W-:Y:S03]  /*10400*/  HMMA.16816.F32 R128, R168, R124, RZ ;  /* 0x0000007ca880723c */ /* 0x010fe600000018ff */
[----:B------:R-:W4:Y:S04]  /*10410*/  LDSM.16.M88.4 R20, [R209+0x4400] ;  /* 0x00440000d114783b */ /* 0x000f280000000200 */
[----:B--2---:R-:W2:Y:S01]  /*10420*/  LDSM.16.M88.4 R12, [R209+0x4800] ;  /* 0x00480000d10c783b */ /* 0x004ea20000000200 */
[----:B---3--:R-:W-:Y:S03]  /*10430*/  HMMA.16816.F32 R4, R164, R176, R4 ;  /* 0x000000b0a404723c */ /* 0x008fe60000001804 */
[----:B------:R-:W3:Y:S04]  /*10440*/  LDSM.16.M88.4 R172, [R209+0x4c00] ;  /* 0x004c0000d1ac783b */ /* 0x000ee80000000200 */
[----:B------:R-:W3:Y:S01]  /*10450*/  LDSM.16.M88.4 R160, [R3+0x1400] ;  /* 0x0014000003a0783b */ /* 0x000ee20000000200 */
[----:B------:R-:W-:Y:S03]  /*10460*/  HMMA.16816.F32 R124, R168, R126, RZ ;  /* 0x0000007ea87c723c */ /* 0x000fe600000018ff */
[----:B------:R-:W3:Y:S04]  /*10470*/  LDSM.16.M88.4 R156, [R3+0x1800] ;  /* 0x00180000039c783b */ /* 0x000ee80000000200 */
[----:B------:R-:W0:Y:S01]  /*10480*/  LDGDEPBAR ;  /* 0x00000000000079af */ /* 0x000e220000000000 */
[----:B------:R-:W-:Y:S03]  /*10490*/  HMMA.16816.F32 R152, R164, R178, R152 ;  /* 0x000000b2a498723c */ /* 0x000fe60000001898 */
[----:B------:R-:W-:Y:S01]  /*104a0*/  FSEL R63, R4, -INF , !P1 ;  /* 0xff800000043f7808 */ /* 0x000fe20004800000 */
[----:B------:R-:W-:Y:S01]  /*104b0*/  VIADD R4, R54, 0xfffffe09 ;  /* 0xfffffe0936047836 */ /* 0x000fe20000000000 */
[----:B------:R-:W-:-:S02]  /*104c0*/  FSEL R151, R6, -INF , !P0 ;  /* 0xff80000006977808 */ /* 0x000fc40004000000 */
[CC--:B------:R-:W-:Y:S01]  /*104d0*/  ISETP.GE.AND P1, PT, R150.reuse, R52.reuse, PT ;  /* 0x000000349600720c */ /* 0x0c0fe20003f26270 */
[C---:B------:R-:W-:Y:S01]  /*104e0*/  HMMA.16816.F32 R120, R168.reuse, R116, RZ ;  /* 0x00000074a878723c */ /* 0x040fe200000018ff */
[-C--:B------:R-:W-:Y:S02]  /*104f0*/  ISETP.GE.AND P0, PT, R150, R53.reuse, PT ;  /* 0x000000359600720c */ /* 0x080fe40003f06270 */
[----:B------:R-:W-:Y:S01]  /*10500*/  FSEL R62, R5, -INF , !P3 ;  /* 0xff800000053e7808 */ /* 0x000fe20005800000 */
[----:B------:R-:W-:Y:S01]  /*10510*/  VIADD R5, R54, 0xfffffe10 ;  /* 0xfffffe1036057836 */ /* 0x000fe20000000000 */
[----:B------:R-:W-:Y:S02]  /*10520*/  FSEL R150, R7, -INF , !P2 ;  /* 0xff80000007967808 */ /* 0x000fe40005000000 */
[C---:B------:R-:W-:Y:S01]  /*10530*/  ISETP.GE.AND P3, PT, R4.reuse, R52, PT ;  /* 0x000000340400720c */ /* 0x040fe20003f66270 */
[----:B------:R-:W-:Y:S01]  /*10540*/  HMMA.16816.F32 R112, R168, R108, RZ ;  /* 0x0000006ca870723c */ /* 0x000fe200000018ff */
[----:B------:R-:W-:Y:S01]  /*10550*/  ISETP.GE.AND P2, PT, R4, R53, PT ;  /* 0x000000350400720c */ /* 0x000fe20003f46270 */
[----:B------:R-:W-:Y:S01]  /*10560*/  VIADD R4, R54, 0xfffffe11 ;  /* 0xfffffe1136047836 */ /* 0x000fe20000000000 */
[----:B------:R-:W-:-:S02]  /*10570*/  FSEL R152, R152, -INF , !P1 ;  /* 0xff80000098987808 */ /* 0x000fc40004800000 */
[----:B------:R-:W-:Y:S02]  /*10580*/  FSEL R154, R154, -INF , !P0 ;  /* 0xff8000009a9a7808 */ /* 0x000fe40004000000 */
[----:B------:R-:W-:Y:S01]  /*10590*/  FSEL R153, R153, -INF , !P3 ;  /* 0xff80000099997808 */ /* 0x000fe20005800000 */
[C---:B------:R-:W-:Y:S01]  /*105a0*/  HMMA.16816.F32 R104, R168.reuse, R100, RZ ;  /* 0x00000064a868723c */ /* 0x040fe200000018ff */
[----:B------:R-:W-:Y:S02]  /*105b0*/  FSEL R155, R155, -INF , !P2 ;  /* 0xff8000009b9b7808 */ /* 0x000fe40005000000 */
[CC--:B------:R-:W-:Y:S02]  /*105c0*/  ISETP.GE.AND P1, PT, R5.reuse, R52.reuse, PT ;  /* 0x000000340500720c */ /* 0x0c0fe40003f26270 */
[-C--:B------:R-:W-:Y:S02]  /*105d0*/  ISETP.GE.AND P0, PT, R5, R53.reuse, PT ;  /* 0x000000350500720c */ /* 0x080fe40003f06270 */
[C---:B------:R-:W-:Y:S01]  /*105e0*/  ISETP.GE.AND P3, PT, R4.reuse, R52, PT ;  /* 0x000000340400720c */ /* 0x040fe20003f66270 */
[----:B------:R-:W-:Y:S01]  /*105f0*/  HMMA.16816.F32 R96, R168, R92, RZ ;  /* 0x0000005ca860723c */ /* 0x000fe200000018ff */
[----:B------:R-:W-:-:S02]  /*10600*/  ISETP.GE.AND P2, PT, R4, R53, PT ;  /* 0x000000350400720c */ /* 0x000fc40003f46270 */
[----:B------:R-:W-:Y:S05]  /*10610*/  LDSM.16.M88.4 R4, [R3+0x2000] ;  /* 0x002000000304783b */ /* 0x000fea0000000200 */
[C---:B-----5:R-:W-:Y:S08]  /*10620*/  HMMA.16816.F32 R88, R168.reuse, R84, RZ ;  /* 0x00000054a858723c */ /* 0x060ff000000018ff */
[C---:B------:R-:W-:Y:S08]  /*10630*/  HMMA.16816.F32 R80, R168.reuse, R76, RZ ;  /* 0x0000004ca850723c */ /* 0x040ff000000018ff */
[C---:B------:R-:W-:Y:S08]  /*10640*/  HMMA.16816.F32 R72, R168.reuse, R68, RZ ;  /* 0x00000044a848723c */ /* 0x040ff000000018ff */
[C---:B-1----:R-:W-:Y:S08]  /*10650*/  HMMA.16816.F32 R64, R168.reuse, R56, RZ ;  /* 0x00000038a840723c */ /* 0x042ff000000018ff */
[C---:B------:R-:W-:Y:S08]  /*10660*/  HMMA.16816.F32 R48, R168.reuse, R44, RZ ;  /* 0x0000002ca830723c */ /* 0x040ff000000018ff */
[C---:B------:R-:W-:Y:S08]  /*10670*/  HMMA.16816.F32 R40, R168.reuse, R36, RZ ;  /* 0x00000024a828723c */ /* 0x040ff000000018ff */
[C---:B------:R-:W-:Y:S08]  /*10680*/  HMMA.16816.F32 R32, R168.reuse, R28, RZ ;  /* 0x0000001ca820723c */ /* 0x040ff000000018ff */
[C---:B----4-:R-:W-:Y:S08]  /*10690*/  HMMA.16816.F32 R24, R168.reuse, R20, RZ ;  /* 0x00000014a818723c */ /* 0x050ff000000018ff */
[C---:B--2---:R-:W-:Y:S08]  /*106a0*/  HMMA.16816.F32 R16, R168.reuse, R12, RZ ;  /* 0x0000000ca810723c */ /* 0x044ff000000018ff */
        /* <DEDUP_REMOVED lines=13> */
[C---:B---3--:R-:W-:Y:S08]  /*10780*/  HMMA.16816.F32 R8, R168.reuse, R172, RZ ;  /* 0x000000aca808723c */ /* 0x048ff000000018ff */
[----:B------:R-:W-:Y:S01]  /*10790*/  HMMA.16816.F32 R168, R168, R174, RZ ;  /* 0x000000aea8a8723c */ /* 0x000fe200000018ff */
[----:B------:R-:W1:Y:S07]  /*107a0*/  LDSM.16.M88.4 R172, [R3+0x1c00] ;  /* 0x001c000003ac783b */ /* 0x000e6e0000000200 */
[----:B------:R-:W-:Y:S01]  /*107b0*/  HMMA.16816.F32 R128, R164, R160, R128 ;  /* 0x000000a0a480723c */ /* 0x000fe20000001880 */
[----:B------:R-:W-:-:S02]  /*107c0*/  VIADD R160, R54, 0xfffffe28 ;  /* 0xfffffe2836a07836 */ /* 0x000fc40000000000 */
[----:B------:R-:W-:-:S05]  /*107d0*/  VIADD R161, R54, 0xfffffe29 ;  /* 0xfffffe2936a17836 */ /* 0x000fca0000000000 */
[----:B------:R-:W-:Y:S01]  /*107e0*/  HMMA.16816.F32 R124, R164, R162, R124 ;  /* 0x000000a2a47c723c */ /* 0x000fe2000000187c */
[----:B------:R-:W-:-:S07]  /*107f0*/  VIADD R162, R54, 0xfffffe30 ;  /* 0xfffffe3036a27836 */ /* 0x000fce0000000000 */
[C---:B------:R-:W-:Y:S01]  /*10800*/  HMMA.16816.F32 R120, R164.reuse, R156, R120 ;  /* 0x0000009ca478723c */ /* 0x040fe20000001878 */
[----:B------:R-:W-:Y:S02]  /*10810*/  VIADD R156, R54, 0xfffffe18 ;  /* 0xfffffe18369c7836 */ /* 0x000fe40000000000 */
[----:B------:R-:W-:Y:S01]  /*10820*/  FSEL R128, R128, -INF , !P1 ;  /* 0xff80000080807808 */ /* 0x000fe20004800000 */
[----:B------:R-:W-:Y:S01]  /*10830*/  VIADD R157, R54, 0xfffffe19 ;  /* 0xfffffe19369d7836 */ /* 0x000fe20000000000 */
[----:B------:R-:W-:Y:S02]  /*10840*/  FSEL R130, R130, -INF , !P0 ;  /* 0xff80000082827808 */ /* 0x000fe40004000000 */
[C---:B------:R-:W-:Y:S01]  /*10850*/  ISETP.GE.AND P1, PT, R156.reuse, R52, PT ;  /* 0x000000349c00720c */ /* 0x040fe20003f26270 */
[----:B------:R-:W-:Y:S01]  /*10860*/  HMMA.16816.F32 R116, R164, R158, R116 ;  /* 0x0000009ea474723c */ /* 0x000fe20000001874 */
[----:B------:R-:W-:Y:S01]  /*10870*/  ISETP.GE.AND P0, PT, R156, R53, PT ;  /* 0x000000359c00720c */ /* 0x000fe20003f06270 */
[----:B------:R-:W-:Y:S01]  /*10880*/  VIADD R158, R54, 0xfffffe20 ;  /* 0xfffffe20369e7836 */ /* 0x000fe20000000000 */
[----:B------:R-:W-:-:S02]  /*10890*/  FSEL R129, R129, -INF , !P3 ;  /* 0xff80000081817808 */ /* 0x000fc40005800000 */
[----:B------:R-:W-:Y:S02]  /*108a0*/  FSEL R131, R131, -INF , !P2 ;  /* 0xff80000083837808 */ /* 0x000fe40005000000 */
[----:B------:R-:W-:Y:S01]  /*108b0*/  FSEL R156, R124, -INF , !P1 ;  /* 0xff8000007c9c7808 */ /* 0x000fe20004800000 */
[C---:B------:R-:W-:Y:S01]  /*108c0*/  VIADD R124, R54.reuse, 0xfffffe21 ;  /* 0xfffffe21367c7836 */ /* 0x040fe20000000000 */
[CC--:B------:R-:W-:Y:S01]  /*108d0*/  ISETP.GE.AND P3, PT, R157.reuse, R52.reuse, PT ;  /* 0x000000349d00720c */ /* 0x0c0fe20003f66270 */
[----:B-1----:R-:W-:Y:S01]  /*108e0*/  HMMA.16816.F32 R112, R164, R172, R112 ;  /* 0x000000aca470723c */ /* 0x002fe20000001870 */
[----:B------:R-:W-:Y:S01]  /*108f0*/  ISETP.GE.AND P2, PT, R157, R53, PT ;  /* 0x000000359d00720c */ /* 0x000fe20003f46270 */
[----:B------:R-:W-:Y:S01]  /*10900*/  VIADD R172, R54, 0xfffffec1 ;  /* 0xfffffec136ac7836 */ /* 0x000fe20000000000 */
[----:B------:R-:W-:Y:S02]  /*10910*/  FSEL R157, R126, -INF , !P0 ;  /* 0xff8000007e9d7808 */ /* 0x000fe40004000000 */
[----:B------:R-:W-:-:S02]  /*10920*/  ISETP.GE.AND P1, PT, R158, R52, PT ;  /* 0x000000349e00720c */ /* 0x000fc40003f26270 */
[-C--:B------:R-:W-:Y:S01]  /*10930*/  ISETP.GE.AND P0, PT, R158, R53.reuse, PT ;  /* 0x000000359e00720c */ /* 0x080fe20003f06270 */
[C---:B------:R-:W-:Y:S01]  /*10940*/  HMMA.16816.F32 R108, R164.reuse, R174, R108 ;  /* 0x000000aea46c723c */ /* 0x040fe2000000186c */
[----:B------:R-:W-:Y:S02]  /*10950*/  FSEL R159, R125, -INF , !P3 ;  /* 0xff8000007d9f7808 */ /* 0x000fe40005800000 */
[----:B------:R-:W-:Y:S02]  /*10960*/  FSEL R158, R127, -INF , !P2 ;  /* 0xff8000007f9e7808 */ /* 0x000fe40005000000 */
[CC--:B------:R-:W-:Y:S02]  /*10970*/  ISETP.GE.AND P3, PT, R124.reuse, R52.reuse, PT ;  /* 0x000000347c00720c */ /* 0x0c0fe40003f66270 */
[----:B------:R-:W-:Y:S01]  /*10980*/  ISETP.GE.AND P2, PT, R124, R53, PT ;  /* 0x000000357c00720c */ /* 0x000fe20003f46270 */
[----:B------:R-:W-:Y:S01]  /*10990*/  HMMA.16816.F32 R104, R164, R4, R104 ;  /* 0x00000004a468723c */ /* 0x000fe20000001868 */
[----:B------:R-:W1:Y:S01]  /*109a0*/  LDSM.16.M88.4 R124, [R3+0x2400] ;  /* 0x00240000037c783b */ /* 0x000e620000000200 */
[----:B------:R-:W-:Y:S01]  /*109b0*/  FSEL R120, R120, -INF , !P1 ;  /* 0xff80000078787808 */ /* 0x000fe20004800000 */
[----:B------:R-:W-:Y:S01]  /*109c0*/  VIADD R4, R54, 0xfffffe38 ;  /* 0xfffffe3836047836 */ /* 0x000fe20000000000 */
[----:B------:R-:W-:Y:S01]  /*109d0*/  ISETP.GE.AND P1, PT, R160, R52, PT ;  /* 0x00000034a000720c */ /* 0x000fe20003f26270 */
[----:B------:R-:W-:Y:S01]  /*109e0*/  VIADD R5, R54, 0xfffffe40 ;  /* 0xfffffe4036057836 */ /* 0x000fe20000000000 */
[----:B------:R-:W-:-:S02]  /*109f0*/  FSEL R122, R122, -INF , !P0 ;  /* 0xff8000007a7a7808 */ /* 0x000fc40004000000 */
[-C--:B------:R-:W-:Y:S01]  /*10a00*/  ISETP.GE.AND P0, PT, R160, R53.reuse, PT ;  /* 0x00000035a000720c */ /* 0x080fe20003f06270 */
[----:B------:R-:W-:Y:S01]  /*10a10*/  HMMA.16816.F32 R100, R164, R6, R100 ;  /* 0x00000006a464723c */ /* 0x000fe20000001864 */
[----:B------:R-:W-:Y:S02]  /*10a20*/  FSEL R121, R121, -INF , !P3 ;  /* 0xff80000079797808 */ /* 0x000fe40005800000 */
[----:B------:R-:W-:Y:S02]  /*10a30*/  FSEL R123, R123, -INF , !P2 ;  /* 0xff8000007b7b7808 */ /* 0x000fe40005000000 */
[----:B------:R-:W-:Y:S01]  /*10a40*/  FSEL R160, R116, -INF , !P1 ;  /* 0xff80000074a07808 */ /* 0x000fe20004800000 */
[----:B------:R-:W-:Y:S01]  /*10a50*/  VIADD R116, R54, 0xfffffe31 ;  /* 0xfffffe3136747836 */ /* 0x000fe20000000000 */
[C---:B------:R-:W-:Y:S02]  /*10a60*/  ISETP.GE.AND P3, PT, R161.reuse, R52, PT ;  /* 0x00000034a100720c */ /* 0x040fe40003f66270 */
[----:B------:R-:W-:-:S02]  /*10a70*/  ISETP.GE.AND P2, PT, R161, R53, PT ;  /* 0x00000035a100720c */ /* 0x000fc40003f46270 */
[----:B------:R-:W-:Y:S02]  /*10a80*/  FSEL R161, R118, -INF , !P0 ;  /* 0xff80000076a17808 */ /* 0x000fe40004000000 */
[CC--:B------:R-:W-:Y:S02]  /*10a90*/  ISETP.GE.AND P1, PT, R162.reuse, R52.reuse, PT ;  /* 0x00000034a200720c */ /* 0x0c0fe40003f26270 */
[----:B------:R-:W-:Y:S02]  /*10aa0*/  ISETP.GE.AND P0, PT, R162, R53, PT ;  /* 0x00000035a200720c */ /* 0x000fe40003f06270 */
[----:B------:R-:W-:Y:S02]  /*10ab0*/  FSEL R163, R117, -INF , !P3 ;  /* 0xff80000075a37808 */ /* 0x000fe40005800000 */
[----:B------:R-:W-:Y:S02]  /*10ac0*/  FSEL R162, R119, -INF , !P2 ;  /* 0xff80000077a27808 */ /* 0x000fe40005000000 */
[----:B------:R-:W-:-:S02]  /*10ad0*/  ISETP.GE.AND P3, PT, R116, R52, PT ;  /* 0x000000347400720c */ /* 0x000fc40003f66270 */
[-C--:B------:R-:W-:Y:S02]  /*10ae0*/  ISETP.GE.AND P2, PT, R116, R53.reuse, PT ;  /* 0x000000357400720c */ /* 0x080fe40003f46270 */
[----:B------:R-:W2:Y:S01]  /*10af0*/  LDSM.16.M88.4 R116, [R3+0x2800] ;  /* 0x002800000374783b */ /* 0x000ea20000000200 */
[----:B------:R-:W-:Y:S02]  /*10b00*/  FSEL R112, R112, -INF , !P1 ;  /* 0xff80000070707808 */ /* 0x000fe40004800000 */
[----:B------:R-:W-:Y:S02]  /*10b10*/  FSEL R114, R114, -INF , !P0 ;  /* 0xff80000072727808 */ /* 0x000fe40004000000 */
[CC--:B------:R-:W-:Y:S02]  /*10b20*/  ISETP.GE.AND P1, PT, R4.reuse, R52.reuse, PT ;  /* 0x000000340400720c */ /* 0x0c0fe40003f26270 */
[-C--:B------:R-:W-:Y:S01]  /*10b30*/  ISETP.GE.AND P0, PT, R4, R53.reuse, PT ;  /* 0x000000350400720c */ /* 0x080fe20003f06270 */
[C---:B------:R-:W-:Y:S01]  /*10b40*/  VIADD R4, R54.reuse, 0xfffffe39 ;  /* 0xfffffe3936047836 */ /* 0x040fe20000000000 */
[----:B------:R-:W-:Y:S01]  /*10b50*/  FSEL R113, R113, -INF , !P3 ;  /* 0xff80000071717808 */ /* 0x000fe20005800000 */
[C---:B-1----:R-:W-:Y:S01]  /*10b60*/  HMMA.16816.F32 R96, R164.reuse, R124, R96 ;  /* 0x0000007ca460723c */ /* 0x042fe20000001860 */
[----:B------:R-:W-:Y:S01]  /*10b70*/  FSEL R115, R115, -INF , !P2 ;  /* 0xff80000073737808 */ /* 0x000fe20005000000 */
[----:B------:R-:W-:Y:S01]  /*10b80*/  VIADD R124, R54, 0xfffffe48 ;  /* 0xfffffe48367c7836 */ /* 0x000fe20000000000 */
[----:B------:R-:W-:Y:S01]  /*10b90*/  ISETP.GE.AND P3, PT, R4, R52, PT ;  /* 0x000000340400720c */ /* 0x000fe20003f66270 */
[----:B------:R-:W-:Y:S01]  /*10ba0*/  VIADD R125, R54, 0xfffffe49 ;  /* 0xfffffe49367d7836 */ /* 0x000fe20000000000 */
[----:B------:R-:W-:Y:S01]  /*10bb0*/  ISETP.GE.AND P2, PT, R4, R53, PT ;  /* 0x000000350400720c */ /* 0x000fe20003f46270 */
[----:B------:R-:W-:Y:S01]  /*10bc0*/  VIADD R4, R54, 0xfffffe41 ;  /* 0xfffffe4136047836 */ /* 0x000fe20000000000 */
[----:B------:R-:W-:Y:S01]  /*10bd0*/  FSEL R108, R108, -INF , !P1 ;  /* 0xff8000006c6c7808 */ /* 0x000fe20004800000 */
[----:B------:R-:W-:Y:S01]  /*10be0*/  HMMA.16816.F32 R92, R164, R126, R92 ;  /* 0x0000007ea45c723c */ /* 0x000fe2000000185c */
[----:B------:R-:W-:Y:S01]  /*10bf0*/  FSEL R110, R110, -INF , !P0 ;  /* 0xff8000006e6e7808 */ /* 0x000fe20004000000 */
[----:B------:R-:W-:Y:S01]  /*10c00*/  VIADD R126, R54, 0xfffffe50 ;  /* 0xfffffe50367e7836 */ /* 0x000fe20000000000 */
[----:B------:R-:W-:-:S02]  /*10c10*/  FSEL R109, R109, -INF , !P3 ;  /* 0xff8000006d6d7808 */ /* 0x000fc40005800000 */
[----:B------:R-:W-:Y:S02]  /*10c20*/  FSEL R111, R111, -INF , !P2 ;  /* 0xff8000006f6f7808 */ /* 0x000fe40005000000 */
[CC--:B------:R-:W-:Y:S02]  /*10c30*/  ISETP.GE.AND P1, PT, R5.reuse, R52.reuse, PT ;  /* 0x000000340500720c */ /* 0x0c0fe40003f26270 */
[-C--:B------:R-:W-:Y:S02]  /*10c40*/  ISETP.GE.AND P0, PT, R5, R53.reuse, PT ;  /* 0x000000350500720c */ /* 0x080fe40003f06270 */
[C---:B------:R-:W-:Y:S02]  /*10c50*/  ISETP.GE.AND P3, PT, R4.reuse, R52, PT ;  /* 0x000000340400720c */ /* 0x040fe40003f66270 */
[----:B------:R-:W-:Y:S02]  /*10c60*/  ISETP.GE.AND P2, PT, R4, R53, PT ;  /* 0x000000350400720c */ /* 0x000fe40003f46270 */
[----:B------:R-:W1:Y:S01]  /*10c70*/  LDSM.16.M88.4 R4, [R3+0x2c00] ;  /* 0x002c00000304783b */ /* 0x000e620000000200 */
[----:B------:R-:W-:-:S02]  /*10c80*/  FSEL R104, R104, -INF , !P1 ;  /* 0xff80000068687808 */ /* 0x000fc40004800000 */
[-C--:B------:R-:W-:Y:S02]  /*10c90*/  ISETP.GE.AND P1, PT, R124, R52.reuse, PT ;  /* 0x000000347c00720c */ /* 0x080fe40003f26270 */
[----:B------:R-:W-:Y:S02]  /*10ca0*/  FSEL R106, R106, -INF , !P0 ;  /* 0xff8000006a6a7808 */ /* 0x000fe40004000000 */
[-C--:B------:R-:W-:Y:S01]  /*10cb0*/  ISETP.GE.AND P0, PT, R124, R53.reuse, PT ;  /* 0x000000357c00720c */ /* 0x080fe20003f06270 */
[C---:B--2---:R-:W-:Y:S01]  /*10cc0*/  HMMA.16816.F32 R88, R164.reuse, R116, R88 ;  /* 0x00000074a458723c */ /* 0x044fe20000001858 */
[----:B------:R-:W-:Y:S01]  /*10cd0*/  FSEL R105, R105, -INF , !P3 ;  /* 0xff80000069697808 */ /* 0x000fe20005800000 */
[----:B------:R-:W-:Y:S01]  /*10ce0*/  VIADD R117, R54, 0xfffffe58 ;  /* 0xfffffe5836757836 */ /* 0x000fe20000000000 */
[----:B------:R-:W-:Y:S02]  /*10cf0*/  FSEL R107, R107, -INF , !P2 ;  /* 0xff8000006b6b7808 */ /* 0x000fe40005000000 */
[----:B------:R-:W-:Y:S01]  /*10d00*/  FSEL R124, R100, -INF , !P1 ;  /* 0xff800000647c7808 */ /* 0x000fe20004800000 */
[C---:B------:R-:W-:Y:S01]  /*10d10*/  VIADD R100, R54.reuse, 0xfffffe51 ;  /* 0xfffffe5136647836 */ /* 0x040fe20000000000 */
[CC--:B------:R-:W-:Y:S01]  /*10d20*/  ISETP.GE.AND P3, PT, R125.reuse, R52.reuse, PT ;  /* 0x000000347d00720c */ /* 0x0c0fe20003f66270 */
[----:B------:R-:W-:Y:S01]  /*10d30*/  HMMA.16816.F32 R84, R164, R118, R84 ;  /* 0x00000076a454723c */ /* 0x000fe20000001854 */
[----:B------:R-:W-:Y:S01]  /*10d40*/  ISETP.GE.AND P2, PT, R125, R53, PT ;  /* 0x000000357d00720c */ /* 0x000fe20003f46270 */
[----:B------:R-:W-:Y:S01]  /*10d50*/  VIADD R119, R54, 0xfffffe60 ;  /* 0xfffffe6036777836 */ /* 0x000fe20000000000 */
[----:B------:R-:W-:-:S02]  /*10d60*/  ISETP.GE.AND P1, PT, R126, R52, PT ;  /* 0x000000347e00720c */ /* 0x000fc40003f26270 */
[----:B------:R-:W-:Y:S02]  /*10d70*/  FSEL R127, R101, -INF , !P3 ;  /* 0xff800000657f7808 */ /* 0x000fe40005800000 */
[----:B------:R-:W-:Y:S02]  /*10d80*/  FSEL R116, R103, -INF , !P2 ;  /* 0xff80000067747808 */ /* 0x000fe40005000000 */
[----:B------:R-:W-:Y:S02]  /*10d90*/  FSEL R125, R102, -INF , !P0 ;  /* 0xff800000667d7808 */ /* 0x000fe40004000000 */
[C---:B------:R-:W-:Y:S02]  /*10da0*/  ISETP.GE.AND P3, PT, R100.reuse, R52, PT ;  /* 0x000000346400720c */ /* 0x040fe40003f66270 */
[-C--:B------:R-:W-:Y:S02]  /*10db0*/  ISETP.GE.AND P2, PT, R100, R53.reuse, PT ;  /* 0x000000356400720c */ /* 0x080fe40003f46270 */
[----:B------:R-:W2:Y:S01]  /*10dc0*/  LDSM.16.M88.4 R100, [R3+0x3000] ;  /* 0x003000000364783b */ /* 0x000ea20000000200 */
[----:B------:R-:W-:Y:S01]  /*10dd0*/  ISETP.GE.AND P0, PT, R126, R53, PT ;  /* 0x000000357e00720c */ /* 0x000fe20003f06270 */
[----:B------:R-:W-:Y:S01]  /*10de0*/  VIADD R126, R54, 0xfffffe59 ;  /* 0xfffffe59367e7836 */ /* 0x000fe20000000000 */
[----:B------:R-:W-:-:S02]  /*10df0*/  FSEL R96, R96, -INF , !P1 ;  /* 0xff80000060607808 */ /* 0x000fc40004800000 */
[CC--:B------:R-:W-:Y:S02]  /*10e00*/  ISETP.GE.AND P1, PT, R117.reuse, R52.reuse, PT ;  /* 0x000000347500720c */ /* 0x0c0fe40003f26270 */
[----:B------:R-:W-:Y:S02]  /*10e10*/  FSEL R98, R98, -INF , !P0 ;  /* 0xff80000062627808 */ /* 0x000fe40004000000 */
[-C--:B------:R-:W-:Y:S01]  /*10e20*/  ISETP.GE.AND P0, PT, R117, R53.reuse, PT ;  /* 0x000000357500720c */ /* 0x080fe20003f06270 */
[C---:B-1----:R-:W-:Y:S01]  /*10e30*/  HMMA.16816.F32 R80, R164.reuse, R4, R80 ;  /* 0x00000004a450723c */ /* 0x042fe20000001850 */
[----:B------:R-:W-:Y:S01]  /*10e40*/  FSEL R97, R97, -INF , !P3 ;  /* 0xff80000061617808 */ /* 0x000fe20005800000 */
[C---:B------:R-:W-:Y:S01]  /*10e50*/  VIADD R4, R54.reuse, 0xfffffe68 ;  /* 0xfffffe6836047836 */ /* 0x040fe20000000000 */
[----:B------:R-:W-:Y:S01]  /*10e60*/  FSEL R99, R99, -INF , !P2 ;  /* 0xff80000063637808 */ /* 0x000fe20005000000 */
[----:B------:R-:W-:Y:S01]  /*10e70*/  VIADD R5, R54, 0xfffffe70 ;  /* 0xfffffe7036057836 */ /* 0x000fe20000000000 */
[----:B------:R-:W-:Y:S01]  /*10e80*/  FSEL R117, R92, -INF , !P1 ;  /* 0xff8000005c757808 */ /* 0x000fe20004800000 */
[----:B------:R-:W-:Y:S01]  /*10e90*/  VIADD R92, R54, 0xfffffe61 ;  /* 0xfffffe61365c7836 */ /* 0x000fe20000000000 */
[C---:B------:R-:W-:Y:S01]  /*10ea0*/  ISETP.GE.AND P3, PT, R126.reuse, R52, PT ;  /* 0x000000347e00720c */ /* 0x040fe20003f66270 */
[----:B------:R-:W-:Y:S01]  /*10eb0*/  HMMA.16816.F32 R76, R164, R6, R76 ;  /* 0x00000006a44c723c */ /* 0x000fe2000000184c */
        /* <DEDUP_REMOVED lines=8> */
[----:B------:R-:W1:Y:S01]  /*10f40*/  LDSM.16.M88.4 R92, [R3+0x3400] ;  /* 0x00340000035c783b */ /* 0x000e620000000200 */
[----:B------:R-:W-:Y:S02]  /*10f50*/  FSEL R88, R88, -INF , !P1 ;  /* 0xff80000058587808 */ /* 0x000fe40004800000 */
[----:B------:R-:W-:Y:S02]  /*10f60*/  FSEL R90, R90, -INF , !P0 ;  /* 0xff8000005a5a7808 */ /* 0x000fe40004000000 */
[CC--:B------:R-:W-:Y:S01]  /*10f70*/  ISETP.GE.AND P1, PT, R4.reuse, R52.reuse, PT ;  /* 0x000000340400720c */ /* 0x0c0fe20003f26270 */
[C---:B--2---:R-:W-:Y:S01]  /*10f80*/  HMMA.16816.F32 R72, R164.reuse, R100, R72 ;  /* 0x00000064a448723c */ /* 0x044fe20000001848 */
[-C--:B------:R-:W-:Y:S01]  /*10f90*/  ISETP.GE.AND P0, PT, R4, R53.reuse, PT ;  /* 0x000000350400720c */ /* 0x080fe20003f06270 */
[C---:B------:R-:W-:Y:S01]  /*10fa0*/  VIADD R4, R54.reuse, 0xfffffe69 ;  /* 0xfffffe6936047836 */ /* 0x040fe20000000000 */
[----:B------:R-:W-:Y:S01]  /*10fb0*/  FSEL R89, R89, -INF , !P3 ;  /* 0xff80000059597808 */ /* 0x000fe20005800000 */
[C---:B------:R-:W-:Y:S01]  /*10fc0*/  VIADD R100, R54.reuse, 0xfffffe78 ;  /* 0xfffffe7836647836 */ /* 0x040fe20000000000 */
[----:B------:R-:W-:Y:S01]  /*10fd0*/  FSEL R91, R91, -INF , !P2 ;  /* 0xff8000005b5b7808 */ /* 0x000fe20005000000 */
[----:B------:R-:W-:Y:S01]  /*10fe0*/  VIADD R101, R54, 0xfffffe79 ;  /* 0xfffffe7936657836 */ /* 0x000fe20000000000 */
[C---:B------:R-:W-:Y:S01]  /*10ff0*/  ISETP.GE.AND P3, PT, R4.reuse, R52, PT ;  /* 0x000000340400720c */ /* 0x040fe20003f66270 */
[----:B------:R-:W-:Y:S01]  /*11000*/  HMMA.16816.F32 R68, R164, R102, R68 ;  /* 0x00000066a444723c */ /* 0x000fe20000001844 */
[----:B------:R-:W-:Y:S01]  /*11010*/  ISETP.GE.AND P2, PT, R4, R53, PT ;  /* 0x000000350400720c */ /* 0x000fe20003f46270 */
[----:B------:R-:W-:Y:S01]  /*11020*/  VIADD R4, R54, 0xfffffe71 ;  /* 0xfffffe7136047836 */ /* 0x000fe20000000000 */
[----:B------:R-:W-:Y:S01]  /*11030*/  FSEL R84, R84, -INF , !P1 ;  /* 0xff80000054547808 */ /* 0x000fe20004800000 */
[----:B------:R-:W-:Y:S01]  /*11040*/  VIADD R102, R54, 0xfffffe80 ;  /* 0xfffffe8036667836 */ /* 0x000fe20000000000 */
[----:B------:R-:W-:-:S02]  /*11050*/  FSEL R86, R86, -INF , !P0 ;  /* 0xff80000056567808 */ /* 0x000fc40004000000 */
[-C--:B------:R-:W-:Y:S02]  /*11060*/  ISETP.GE.AND P1, PT, R5, R52.reuse, PT ;  /* 0x000000340500720c */ /* 0x080fe40003f26270 */
[----:B------:R-:W-:Y:S02]  /*11070*/  FSEL R85, R85, -INF , !P3 ;  /* 0xff80000055557808 */ /* 0x000fe40005800000 */
[----:B------:R-:W-:Y:S02]  /*11080*/  FSEL R87, R87, -INF , !P2 ;  /* 0xff80000057577808 */ /* 0x000fe40005000000 */
[-C--:B------:R-:W-:Y:S02]  /*11090*/  ISETP.GE.AND P0, PT, R5, R53.reuse, PT ;  /* 0x000000350500720c */ /* 0x080fe40003f06270 */
[C---:B------:R-:W-:Y:S02]  /*110a0*/  ISETP.GE.AND P3, PT, R4.reuse, R52, PT ;  /* 0x000000340400720c */ /* 0x040fe40003f66270 */
[----:B------:R-:W-:-:S02]  /*110b0*/  ISETP.GE.AND P2, PT, R4, R53, PT ;  /* 0x000000350400720c */ /* 0x000fc40003f46270 */
[----:B------:R-:W2:Y:S01]  /*110c0*/  LDSM.16.M88.4 R4, [R3+0x3800] ;  /* 0x003800000304783b */ /* 0x000ea20000000200 */
[----:B------:R-:W-:Y:S02]  /*110d0*/  FSEL R80, R80, -INF , !P1 ;  /* 0xff80000050507808 */ /* 0x000fe40004800000 */
[----:B------:R-:W-:Y:S02]  /*110e0*/  ISETP.GE.AND P1, PT, R100, R52, PT ;  /* 0x000000346400720c */ /* 0x000fe40003f26270 */
[----:B------:R-:W-:Y:S02]  /*110f0*/  FSEL R82, R82, -INF , !P0 ;  /* 0xff80000052527808 */ /* 0x000fe40004000000 */
[----:B------:R-:W-:Y:S01]  /*11100*/  ISETP.GE.AND P0, PT, R100, R53, PT ;  /* 0x000000356400720c */ /* 0x000fe20003f06270 */
[----:B-1----:R-:W-:Y:S01]  /*11110*/  HMMA.16816.F32 R64, R164, R92, R64 ;  /* 0x0000005ca440723c */ /* 0x002fe20000001840 */
[----:B------:R-:W-:Y:S01]  /*11120*/  FSEL R81, R81, -INF , !P3 ;  /* 0xff80000051517808 */ /* 0x000fe20005800000 */
[----:B------:R-:W-:Y:S01]  /*11130*/  VIADD R93, R54, 0xfffffe88 ;  /* 0xfffffe88365d7836 */ /* 0x000fe20000000000 */
[----:B------:R-:W-:-:S02]  /*11140*/  FSEL R83, R83, -INF , !P2 ;  /* 0xff80000053537808 */ /* 0x000fc40005000000 */
[----:B------:R-:W-:Y:S01]  /*11150*/  FSEL R100, R76, -INF , !P1 ;  /* 0xff8000004c647808 */ /* 0x000fe20004800000 */
[C---:B------:R-:W-:Y:S01]  /*11160*/  VIADD R76, R54.reuse, 0xfffffe81 ;  /* 0xfffffe81364c7836 */ /* 0x040fe20000000000 */
[CC--:B------:R-:W-:Y:S01]  /*11170*/  ISETP.GE.AND P3, PT, R101.reuse, R52.reuse, PT ;  /* 0x000000346500720c */ /* 0x0c0fe20003f66270 */
[----:B------:R-:W-:Y:S01]  /*11180*/  HMMA.16816.F32 R56, R164, R94, R56 ;  /* 0x0000005ea438723c */ /* 0x000fe20000001838 */
[----:B------:R-:W-:Y:S01]  /*11190*/  ISETP.GE.AND P2, PT, R101, R53, PT ;  /* 0x000000356500720c */ /* 0x000fe20003f46270 */
[----:B------:R-:W-:Y:S01]  /*111a0*/  VIADD R95, R54, 0xfffffe90 ;  /* 0xfffffe90365f7836 */ /* 0x000fe20000000000 */
[----:B------:R-:W-:Y:S02]  /*111b0*/  ISETP.GE.AND P1, PT, R102, R52, PT ;  /* 0x000000346600720c */ /* 0x000fe40003f26270 */
[----:B------:R-:W-:Y:S02]  /*111c0*/  FSEL R103, R77, -INF , !P3 ;  /* 0xff8000004d677808 */ /* 0x000fe40005800000 */
[----:B------:R-:W-:-:S02]  /*111d0*/  FSEL R92, R79, -INF , !P2 ;  /* 0xff8000004f5c7808 */ /* 0x000fc40005000000 */
[----:B------:R-:W-:Y:S02]  /*111e0*/  FSEL R101, R78, -INF , !P0 ;  /* 0xff8000004e657808 */ /* 0x000fe40004000000 */
[CC--:B------:R-:W-:Y:S02]  /*111f0*/  ISETP.GE.AND P3, PT, R76.reuse, R52.reuse, PT ;  /* 0x000000344c00720c */ /* 0x0c0fe40003f66270 */
[-C--:B------:R-:W-:Y:S02]  /*11200*/  ISETP.GE.AND P2, PT, R76, R53.reuse, PT ;  /* 0x000000354c00720c */ /* 0x080fe40003f46270 */
[----:B------:R-:W1:Y:S01]  /*11210*/  LDSM.16.M88.4 R76, [R3+0x3c00] ;  /* 0x003c0000034c783b */ /* 0x000e620000000200 */
[----:B------:R-:W-:Y:S01]  /*11220*/  ISETP.GE.AND P0, PT, R102, R53, PT ;  /* 0x000000356600720c */ /* 0x000fe20003f06270 */
[----:B------:R-:W-:Y:S01]  /*11230*/  VIADD R102, R54, 0xfffffe89 ;  /* 0xfffffe8936667836 */ /* 0x000fe20000000000 */
[----:B------:R-:W-:Y:S02]  /*11240*/  FSEL R72, R72, -INF , !P1 ;  /* 0xff80000048487808 */ /* 0x000fe40004800000 */
[----:B------:R-:W-:-:S02]  /*11250*/  ISETP.GE.AND P1, PT, R93, R52, PT ;  /* 0x000000345d00720c */ /* 0x000fc40003f26270 */
[----:B------:R-:W-:Y:S02]  /*11260*/  FSEL R74, R74, -INF , !P0 ;  /* 0xff8000004a4a7808 */ /* 0x000fe40004000000 */
[-C--:B------:R-:W-:Y:S01]  /*11270*/  ISETP.GE.AND P0, PT, R93, R53.reuse, PT ;  /* 0x000000355d00720c */ /* 0x080fe20003f06270 */
[C---:B--2---:R-:W-:Y:S01]  /*11280*/  HMMA.16816.F32 R48, R164.reuse, R4, R48 ;  /* 0x00000004a430723c */ /* 0x044fe20000001830 */
        /* <DEDUP_REMOVED lines=19> */
[CC--:B------:R-:W-:Y:S01]  /*113c0*/  ISETP.GE.AND P1, PT, R4.reuse, R52.reuse, PT ;  /* 0x000000340400720c */ /* 0x0c0fe20003f26270 */
[C---:B-1----:R-:W-:Y:S01]  /*113d0*/  HMMA.16816.F32 R40, R164.reuse, R76, R40 ;  /* 0x0000004ca428723c */ /* 0x042fe20000001828 */
[-C--:B------:R-:W-:Y:S01]  /*113e0*/  ISETP.GE.AND P0, PT, R4, R53.reuse, PT ;  /* 0x000000350400720c */ /* 0x080fe20003f06270 */
[C---:B------:R-:W-:Y:S01]  /*113f0*/  VIADD R4, R54.reuse, 0xfffffe99 ;  /* 0xfffffe9936047836 */ /* 0x040fe20000000000 */
[----:B------:R-:W-:Y:S01]  /*11400*/  FSEL R65, R65, -INF , !P3 ;  /* 0xff80000041417808 */ /* 0x000fe20005800000 */
[C---:B------:R-:W-:Y:S01]  /*11410*/  VIADD R76, R54.reuse, 0xfffffea8 ;  /* 0xfffffea8364c7836 */ /* 0x040fe20000000000 */
[----:B------:R-:W-:Y:S01]  /*11420*/  FSEL R67, R67, -INF , !P2 ;  /* 0xff80000043437808 */ /* 0x000fe20005000000 */
[----:B------:R-:W-:Y:S01]  /*11430*/  VIADD R77, R54, 0xfffffea9 ;  /* 0xfffffea9364d7836 */ /* 0x000fe20000000000 */
[CC--:B------:R-:W-:Y:S01]  /*11440*/  ISETP.GE.AND P3, PT, R4.reuse, R52.reuse, PT ;  /* 0x000000340400720c */ /* 0x0c0fe20003f66270 */
[----:B------:R-:W-:Y:S01]  /*11450*/  HMMA.16816.F32 R36, R164, R78, R36 ;  /* 0x0000004ea424723c */ /* 0x000fe20000001824 */
[----:B------:R-:W-:Y:S01]  /*11460*/  ISETP.GE.AND P2, PT, R4, R53, PT ;  /* 0x000000350400720c */ /* 0x000fe20003f46270 */
[----:B------:R-:W-:Y:S01]  /*11470*/  VIADD R4, R54, 0xfffffea1 ;  /* 0xfffffea136047836 */ /* 0x000fe20000000000 */
[----:B------:R-:W-:Y:S01]  /*11480*/  FSEL R56, R56, -INF , !P1 ;  /* 0xff80000038387808 */ /* 0x000fe20004800000 */
[----:B------:R-:W-:Y:S01]  /*11490*/  VIADD R78, R54, 0xfffffeb0 ;  /* 0xfffffeb0364e7836 */ /* 0x000fe20000000000 */
[----:B------:R-:W-:-:S02]  /*114a0*/  ISETP.GE.AND P1, PT, R5, R52, PT ;  /* 0x000000340500720c */ /* 0x000fc40003f26270 */
[----:B------:R-:W-:Y:S02]  /*114b0*/  FSEL R58, R58, -INF , !P0 ;  /* 0xff8000003a3a7808 */ /* 0x000fe40004000000 */
[----:B------:R-:W-:Y:S02]  /*114c0*/  FSEL R57, R57, -INF , !P3 ;  /* 0xff80000039397808 */ /* 0x000fe40005800000 */
[----:B------:R-:W-:Y:S02]  /*114d0*/  FSEL R59, R59, -INF , !P2 ;  /* 0xff8000003b3b7808 */ /* 0x000fe40005000000 */
[-C--:B------:R-:W-:Y:S02]  /*114e0*/  ISETP.GE.AND P0, PT, R5, R53.reuse, PT ;  /* 0x000000350500720c */ /* 0x080fe40003f06270 */
[C---:B------:R-:W-:Y:S02]  /*114f0*/  ISETP.GE.AND P3, PT, R4.reuse, R52, PT ;  /* 0x000000340400720c */ /* 0x040fe40003f66270 */
[----:B------:R-:W-:-:S02]  /*11500*/  ISETP.GE.AND P2, PT, R4, R53, PT ;  /* 0x000000350400720c */ /* 0x000fc40003f46270 */
[----:B------:R-:W-:Y:S01]  /*11510*/  FSEL R48, R48, -INF , !P1 ;  /* 0xff80000030307808 */ /* 0x000fe20004800000 */
[----:B------:R-:W1:Y:S01]  /*11520*/  LDSM.16.M88.4 R4, [R3+0x4400] ;  /* 0x004400000304783b */ /* 0x000e620000000200 */
[----:B------:R-:W-:Y:S02]  /*11530*/  ISETP.GE.AND P1, PT, R76, R52, PT ;  /* 0x000000344c00720c */ /* 0x000fe40003f26270 */
[----:B------:R-:W-:Y:S02]  /*11540*/  FSEL R50, R50, -INF , !P0 ;  /* 0xff80000032327808 */ /* 0x000fe40004000000 */
[----:B------:R-:W-:Y:S01]  /*11550*/  ISETP.GE.AND P0, PT, R76, R53, PT ;  /* 0x000000354c00720c */ /* 0x000fe20003f06270 */
[----:B--2---:R-:W-:Y:S01]  /*11560*/  HMMA.16816.F32 R32, R164, R68, R32 ;  /* 0x00000044a420723c */ /* 0x004fe20000001820 */
[----:B------:R-:W-:Y:S01]  /*11570*/  FSEL R49, R49, -INF , !P3 ;  /* 0xff80000031317808 */ /* 0x000fe20005800000 */
[----:B------:R-:W-:Y:S01]  /*11580*/  VIADD R69, R54, 0xfffffeb8 ;  /* 0xfffffeb836457836 */ /* 0x000fe20000000000 */
[----:B------:R-:W-:-:S02]  /*11590*/  FSEL R51, R51, -INF , !P2 ;  /* 0xff80000033337808 */ /* 0x000fc40005000000 */
[----:B------:R-:W-:Y:S01]  /*115a0*/  FSEL R76, R44, -INF , !P1 ;  /* 0xff8000002c4c7808 */ /* 0x000fe20004800000 */
[C---:B------:R-:W-:Y:S01]  /*115b0*/  VIADD R44, R54.reuse, 0xfffffeb1 ;  /* 0xfffffeb1362c7836 */ /* 0x040fe20000000000 */
[C---:B------:R-:W-:Y:S01]  /*115c0*/  ISETP.GE.AND P3, PT, R77.reuse, R52, PT ;  /* 0x000000344d00720c */ /* 0x040fe20003f66270 */
[----:B------:R-:W-:Y:S01]  /*115d0*/  HMMA.16816.F32 R28, R164, R70, R28 ;  /* 0x00000046a41c723c */ /* 0x000fe2000000181c */
[----:B------:R-:W-:Y:S01]  /*115e0*/  ISETP.GE.AND P2, PT, R77, R53, PT ;  /* 0x000000354d00720c */ /* 0x000fe20003f46270 */
[----:B------:R-:W-:Y:S01]  /*115f0*/  VIADD R71, R54, 0xfffffec0 ;  /* 0xfffffec036477836 */ /* 0x000fe20000000000 */
[----:B------:R-:W-:Y:S02]  /*11600*/  FSEL R79, R45, -INF , !P3 ;  /* 0xff8000002d4f7808 */ /* 0x000fe40005800000 */
[----:B------:R-:W-:Y:S02]  /*11610*/  FSEL R68, R47, -INF , !P2 ;  /* 0xff8000002f447808 */ /* 0x000fe40005000000 */
[----:B------:R-:W-:-:S02]  /*11620*/  FSEL R77, R46, -INF , !P0 ;  /* 0xff8000002e4d7808 */ /* 0x000fc40004000000 */
[CC--:B------:R-:W-:Y:S02]  /*11630*/  ISETP.GE.AND P3, PT, R44.reuse, R52.reuse, PT ;  /* 0x000000342c00720c */ /* 0x0c0fe40003f66270 */
[-C--:B------:R-:W-:Y:S02]  /*11640*/  ISETP.GE.AND P2, PT, R44, R53.reuse, PT ;  /* 0x000000352c00720c */ /* 0x080fe40003f46270 */
[----:B------:R-:W2:Y:S01]  /*11650*/  LDSM.16.M88.4 R44, [R3+0x4800] ;  /* 0x00480000032c783b */ /* 0x000ea20000000200 */
[C---:B------:R-:W-:Y:S02]  /*11660*/  ISETP.GE.AND P1, PT, R78.reuse, R52, PT ;  /* 0x000000344e00720c */ /* 0x040fe40003f26270 */
[----:B------:R-:W-:Y:S01]  /*11670*/  ISETP.GE.AND P0, PT, R78, R53, PT ;  /* 0x000000354e00720c */ /* 0x000fe20003f06270 */
[----:B------:R-:W-:Y:S01]  /*11680*/  VIADD R78, R54, 0xfffffeb9 ;  /* 0xfffffeb9364e7836 */ /* 0x000fe20000000000 */
[----:B------:R-:W-:Y:S02]  /*11690*/  FSEL R40, R40, -INF , !P1 ;  /* 0xff80000028287808 */ /* 0x000fe40004800000 */
[----:B------:R-:W-:-:S02]  /*116a0*/  FSEL R42, R42, -INF , !P0 ;  /* 0xff8000002a2a7808 */ /* 0x000fc40004000000 */
[CC--:B------:R-:W-:Y:S02]  /*116b0*/  ISETP.GE.AND P1, PT, R69.reuse, R52.reuse, PT ;  /* 0x000000344500720c */ /* 0x0c0fe40003f26270 */
[-C--:B------:R-:W-:Y:S02]  /*116c0*/  ISETP.GE.AND P0, PT, R69, R53.reuse, PT ;  /* 0x000000354500720c */ /* 0x080fe40003f06270 */
[----:B------:R-:W-:Y:S01]  /*116d0*/  FSEL R41, R41, -INF , !P3 ;  /* 0xff80000029297808 */ /* 0x000fe20005800000 */
[----:B-1----:R-:W-:Y:S01]  /*116e0*/  HMMA.16816.F32 R24, R164, R4, R24 ;  /* 0x00000004a418723c */ /* 0x002fe20000001818 */
[----:B------:R-:W-:Y:S01]  /*116f0*/  FSEL R43, R43, -INF , !P2 ;  /* 0xff8000002b2b7808 */ /* 0x000fe20005000000 */
[----:B------:R-:W-:Y:S01]  /*11700*/  VIADD R4, R54, 0xfffffec8 ;  /* 0xfffffec836047836 */ /* 0x000fe20000000000 */
[----:B------:R-:W-:Y:S01]  /*11710*/  ISETP.GE.AND P3, PT, R78, R52, PT ;  /* 0x000000344e00720c */ /* 0x000fe20003f66270 */
[----:B------:R-:W-:Y:S01]  /*11720*/  VIADD R5, R54, 0xfffffed0 ;  /* 0xfffffed036057836 */ /* 0x000fe20000000000 */
[----:B------:R-:W-:-:S02]  /*11730*/  ISETP.GE.AND P2, PT, R78, R53, PT ;  /* 0x000000354e00720c */ /* 0x000fc40003f46270 */
[----:B------:R-:W-:Y:S01]  /*11740*/  FSEL R69, R36, -INF , !P1 ;  /* 0xff80000024457808 */ /* 0x000fe20004800000 */
[----:B------:R-:W-:Y:S01]  /*11750*/  HMMA.16816.F32 R20, R164, R6, R20 ;  /* 0x00000006a414723c */ /* 0x000fe20000001814 */
[----:B------:R-:W-:Y:S02]  /*11760*/  FSEL R70, R38, -INF , !P0 ;  /* 0xff80000026467808 */ /* 0x000fe40004000000 */
[C---:B------:R-:W-:Y:S02]  /*11770*/  ISETP.GE.AND P1, PT, R71.reuse, R52, PT ;  /* 0x000000344700720c */ /* 0x040fe40003f26270 */
[----:B------:R-:W-:Y:S02]  /*11780*/  ISETP.GE.AND P0, PT, R71, R53, PT ;  /* 0x000000354700720c */ /* 0x000fe40003f06270 */
[----:B------:R-:W-:Y:S02]  /*11790*/  FSEL R78, R37, -INF , !P3 ;  /* 0xff800000254e7808 */ /* 0x000fe40005800000 */
[----:B------:R-:W-:-:S02]  /*117a0*/  FSEL R71, R39, -INF , !P2 ;  /* 0xff80000027477808 */ /* 0x000fc40005000000 */
[----:B------:R1:W3:Y:S01]  /*117b0*/  LDSM.16.M88.4 R36, [R3+0x4c00] ;  /* 0x004c00000324783b */ /* 0x0002e20000000200 */
[----:B------:R-:W-:Y:S01]  /*117c0*/  FSEL R32, R32, -INF , !P1 ;  /* 0xff80000020207808 */ /* 0x000fe20004800000 */
[----:B------:R-:W-:-:S04]  /*117d0*/  DEPBAR.LE SB0, 0x0 ;  /* 0x000080000000791a */ /* 0x000fc80000000000 */
[----:B------:R-:W-:Y:S01]  /*117e0*/  FSEL R34, R34, -INF , !P0 ;  /* 0xff80000022227808 */ /* 0x000fe20004000000 */
[C---:B--2---:R-:W-:Y:S01]  /*117f0*/  HMMA.16816.F32 R16, R164.reuse, R44, R16 ;  /* 0x0000002ca410723c */ /* 0x044fe20000001810 */
[----:B------:R-:W-:Y:S01]  /*11800*/  BAR.SYNC.DEFER_BLOCKING 0x0 ;  /* 0x0000000000007b1d */ /* 0x000fe20000010000 */
[CC--:B------:R-:W-:Y:S02]  /*11810*/  ISETP.GE.AND P1, PT, R4.reuse, R52.reuse, PT ;  /* 0x000000340400720c */ /* 0x0c0fe40003f26270 */
[-C--:B------:R-:W-:Y:S01]  /*11820*/  ISETP.GE.AND P0, PT, R4, R53.reuse, PT ;  /* 0x000000350400720c */ /* 0x080fe20003f06270 */
[----:B------:R-:W-:Y:S01]  /*11830*/  VIADD R4, R54, 0xfffffec9 ;  /* 0xfffffec936047836 */ /* 0x000fe20000000000 */
[C---:B------:R-:W-:Y:S02]  /*11840*/  ISETP.GE.AND P3, PT, R172.reuse, R52, PT ;  /* 0x00000034ac00720c */ /* 0x040fe40003f66270 */
[----:B------:R-:W-:Y:S01]  /*11850*/  ISETP.GE.AND P2, PT, R172, R53, PT ;  /* 0x00000035ac00720c */ /* 0x000fe20003f46270 */
[----:B------:R-:W-:Y:S01]  /*11860*/  HMMA.16816.F32 R12, R164, R46, R12 ;  /* 0x0000002ea40c723c */ /* 0x000fe2000000180c */
[----:B------:R-:W-:-:S02]  /*11870*/  FSEL R33, R33, -INF , !P3 ;  /* 0xff80000021217808 */ /* 0x000fc40005800000 */
[----:B------:R-:W-:Y:S02]  /*11880*/  FSEL R35, R35, -INF , !P2 ;  /* 0xff80000023237808 */ /* 0x000fe40005000000 */
[----:B------:R-:W-:Y:S02]  /*11890*/  FSEL R30, R30, -INF , !P0 ;  /* 0xff8000001e1e7808 */ /* 0x000fe40004000000 */
[----:B-1----:R-:W-:Y:S02]  /*118a0*/  FSEL R3, R28, -INF , !P1 ;  /* 0xff8000001c037808 */ /* 0x002fe40004800000 */
        /* <DEDUP_REMOVED lines=10> */
[----:B---3--:R-:W-:Y:S01]  /*11950*/  HMMA.16816.F32 R8, R164, R36, R8 ;  /* 0x00000024a408723c */ /* 0x008fe20000001808 */
[----:B------:R-:W-:-:S02]  /*11960*/  ISETP.GE.AND P3, PT, R4, R52, PT ;  /* 0x000000340400720c */ /* 0x000fc40003f66270 */
[-C--:B------:R-:W-:Y:S01]  /*11970*/  ISETP.GE.AND P2, PT, R4, R53.reuse, PT ;  /* 0x000000350400720c */ /* 0x080fe20003f46270 */
[C---:B------:R-:W-:Y:S01]  /*11980*/  VIADD R4, R54.reuse, 0xfffffed9 ;  /* 0xfffffed936047836 */ /* 0x040fe20000000000 */
[C---:B------:R-:W-:Y:S02]  /*11990*/  ISETP.GE.AND P1, PT, R5.reuse, R52, PT ;  /* 0x000000340500720c */ /* 0x040fe40003f26270 */
[----:B------:R-:W-:Y:S01]  /*119a0*/  ISETP.GE.AND P0, PT, R5, R53, PT ;  /* 0x000000350500720c */ /* 0x000fe20003f06270 */
[----:B------:R-:W-:Y:S01]  /*119b0*/  VIADD R5, R54, 0xfffffee0 ;  /* 0xfffffee036057836 */ /* 0x000fe20000000000 */
[----:B------:R-:W-:Y:S01]  /*119c0*/  FSEL R172, R25, -INF , !P3 ;  /* 0xff80000019ac7808 */ /* 0x000fe20005800000 */
[----:B------:R-:W-:Y:S01]  /*119d0*/  HMMA.16816.F32 R168, R164, R38, R168 ;  /* 0x00000026a4a8723c */ /* 0x000fe200000018a8 */
[----:B------:R-:W-:Y:S02]  /*119e0*/  FSEL R45, R27, -INF , !P2 ;  /* 0xff8000001b2d7808 */ /* 0x000fe40005000000 */
[----:B------:R-:W-:-:S02]  /*119f0*/  FSEL R46, R20, -INF , !P1 ;  /* 0xff800000142e7808 */ /* 0x000fc40004800000 */
[----:B------:R-:W-:Y:S02]  /*11a00*/  FSEL R47, R22, -INF , !P0 ;  /* 0xff800000162f7808 */ /* 0x000fe40004000000 */
[CC--:B------:R-:W-:Y:S02]  /*11a10*/  ISETP.GE.AND P3, PT, R4.reuse, R52.reuse, PT ;  /* 0x000000340400720c */ /* 0x0c0fe40003f66270 */
[-C--:B------:R-:W-:Y:S01]  /*11a20*/  ISETP.GE.AND P2, PT, R4, R53.reuse, PT ;  /* 0x000000350400720c */ /* 0x080fe20003f46270 */
[C---:B------:R-:W-:Y:S01]  /*11a30*/  VIADD R4, R54.reuse, 0xfffffee8 ;  /* 0xfffffee836047836 */ /* 0x040fe20000000000 */
        /* <DEDUP_REMOVED lines=19> */
[C---:B------:R-:W-:Y:S01]  /*11b70*/  VIADD R4, R54.reuse, 0xfffffef8 ;  /* 0xfffffef836047836 */ /* 0x040fe20000000000 */
[CC--:B------:R-:W-:Y:S02]  /*11b80*/  ISETP.GE.AND P1, PT, R5.reuse, R52.reuse, PT ;  /* 0x000000340500720c */ /* 0x0c0fe40003f26270 */
[----:B------:R-:W-:Y:S01]  /*11b90*/  ISETP.GE.AND P0, PT, R5, R53, PT ;  /* 0x000000350500720c */ /* 0x000fe20003f06270 */
[----:B------:R-:W-:Y:S01]  /*11ba0*/  VIADD R5, R54, 0xfffffef1 ;  /* 0xfffffef136057836 */ /* 0x000fe20000000000 */
[----:B------:R-:W-:Y:S02]  /*11bb0*/  FSEL R165, R13, -INF , !P3 ;  /* 0xff8000000da57808 */ /* 0x000fe40005800000 */
[----:B------:R-:W-:Y:S02]  /*11bc0*/  FSEL R167, R15, -INF , !P2 ;  /* 0xff8000000fa77808 */ /* 0x000fe40005000000 */
[----:B------:R-:W-:-:S02]  /*11bd0*/  ISETP.GE.AND P3, PT, R5, R52, PT ;  /* 0x000000340500720c */ /* 0x000fc40003f66270 */
[----:B------:R-:W-:Y:S02]  /*11be0*/  ISETP.GE.AND P2, PT, R4, R52, PT ;  /* 0x000000340400720c */ /* 0x000fe40003f46270 */
[----:B------:R-:W-:Y:S02]  /*11bf0*/  FSEL R52, R10, -INF , !P0 ;  /* 0xff8000000a347808 */ /* 0x000fe40004000000 */
[----:B------:R-:W-:Y:S02]  /*11c00*/  ISETP.GE.AND P0, PT, R55, 0x3, PT ;  /* 0x000000033700780c */ /* 0x000fe40003f06270 */
[----:B------:R-:W-:Y:S02]  /*11c10*/  FSEL R54, R169, -INF , !P4 ;  /* 0xff800000a9367808 */ /* 0x000fe40006000000 */
[----:B------:R-:W-:Y:S02]  /*11c20*/  FSEL R166, R8, -INF , !P1 ;  /* 0xff80000008a67808 */ /* 0x000fe40004800000 */
[----:B------:R-:W-:-:S02]  /*11c30*/  ISETP.GE.AND P4, PT, R5, R53, PT ;  /* 0x000000350500720c */ /* 0x000fc40003f86270 */
[----:B------:R-:W-:Y:S02]  /*11c40*/  ISETP.GE.AND P1, PT, R4, R53, PT ;  /* 0x000000350400720c */ /* 0x000fe40003f26270 */
[----:B------:R-:W-:Y:S02]  /*11c50*/  FSEL R53, R9, -INF , !P3 ;  /* 0xff80000009357808 */ /* 0x000fe40005800000 */
[----:B------:R-:W-:Y:S02]  /*11c60*/  FSEL R169, R11, -INF , !P4 ;  /* 0xff8000000ba97808 */ /* 0x000fe40006000000 */
[----:B------:R-:W-:Y:S02]  /*11c70*/  FSEL R171, R171, -INF , !P5 ;  /* 0xff800000abab7808 */ /* 0x000fe40006800000 */
[----:B------:R-:W-:Y:S02]  /*11c80*/  FSEL R175, R168, -INF , !P2 ;  /* 0xff800000a8af7808 */ /* 0x000fe40005000000 */
        /* <DEDUP_REMOVED lines=28> */
[C---:B------:R-:W-:Y:S01]  /*11e50*/  IMAD R7, R4.reuse, R7, R9 ;  /* 0x0000000704077224 */ /* 0x040fe200078e0209 */
[----:B------:R-:W-:Y:S02]  /*11e60*/  LOP3.LUT R9, RZ, R5, RZ, 0x33, !PT ;  /* 0x00000005ff097212 */ /* 0x000fe400078e33ff */
[C---:B------:R-:W-:Y:S02]  /*11e70*/  ISETP.GT.U32.AND P1, PT, R4.reuse, R11, PT ;  /* 0x0000000b0400720c */ /* 0x040fe40003f24070 */
[----:B------:R-:W-:-:S11]  /*11e80*/  ISETP.GT.U32.AND P0, PT, R4, R7, PT ;  /* 0x000000070400720c */ /* 0x000fd60003f04070 */
[-C--:B------:R-:W-:Y:S01]  /*11e90*/  @!P1 IADD3 R11, PT, PT, R11, -R4.reuse, RZ ;  /* 0x800000040b0b9210 */ /* 0x080fe20007ffe0ff */
[----:B------:R-:W-:Y:S01]  /*11ea0*/  @!P1 VIADD R12, R12, 0x1 ;  /* 0x000000010c0c9836 */ /* 0x000fe20000000000 */
[----:B------:R-:W-:Y:S01]  /*11eb0*/  @!P0 IADD3 R8, PT, PT, R8, 0x1, RZ ;  /* 0x0000000108088810 */ /* 0x000fe20007ffe0ff */
[----:B------:R-:W-:Y:S01]  /*11ec0*/  @!P0 IMAD.IADD R7, R7, 0x1, -R4 ;  /* 0x0000000107078824 */ /* 0x000fe200078e0a04 */
[-C--:B------:R-:W-:Y:S02]  /*11ed0*/  ISETP.GE.U32.AND P4, PT, R11, R4.reuse, PT ;  /* 0x000000040b00720c */ /* 0x080fe40003f86070 */
[----:B------:R-:W-:Y:S02]  /*11ee0*/  ISETP.NE.AND P0, PT, R5, RZ, PT ;  /* 0x000000ff0500720c */ /* 0x000fe40003f05270 */
[----:B------:R-:W-:-:S09]  /*11ef0*/  ISETP.GE.U32.AND P2, PT, R7, R4, PT ;  /* 0x000000040700720c */ /* 0x000fd20003f46070 */
[----:B------:R-:W-:-:S04]  /*11f00*/  @P4 IADD3 R12, PT, PT, R12, 0x1, RZ ;  /* 0x000000010c0c4810 */ /* 0x000fc80007ffe0ff */
[----:B------:R-:W-:Y:S01]  /*11f10*/  @P2 VIADD R8, R8, 0x1 ;  /* 0x0000000108082836 */ /* 0x000fe20000000000 */
[----:B------:R-:W-:-:S03]  /*11f20*/  @!P3 IADD3 R12, PT, PT, -R12, RZ, RZ ;  /* 0x000000ff0c0cb210 */ /* 0x000fc60007ffe1ff */
[----:B------:R-:W-:Y:S01]  /*11f30*/  @!P5 IMAD.MOV R8, RZ, RZ, -R8 ;  /* 0x000000ffff08d224 */ /* 0x000fe200078e0a08 */
[----:B------:R-:W-:-:S04]  /*11f40*/  SEL R6, R9, R12, !P0 ;  /* 0x0000000c09067207 */ /* 0x000fc80004000000 */
[----:B------:R-:W-:Y:S01]  /*11f50*/  SEL R9, R9, R8, !P0 ;  /* 0x0000000809097207 */ /* 0x000fe20004000000 */
[----:B------:R-:W-:-:S04]  /*11f60*/  IMAD.WIDE R10, R6, 0x4, R220 ;  /* 0x00000004060a7825 */ /* 0x000fc800078e02dc */
[C---:B------:R-:W-:Y:S01]  /*11f70*/  IMAD.WIDE R12, R9.reuse, 0x4, R220 ;  /* 0x00000004090c7825 */ /* 0x040fe200078e02dc */
[----:B------:R1:W4:Y:S04]  /*11f80*/  LDG.E R7, desc[UR6][R10.64] ;  /* 0x000000060a077981 */ /* 0x000328000c1e1900 */
[----:B------:R-:W4:Y:S01]  /*11f90*/  LDG.E R4, desc[UR6][R12.64] ;  /* 0x000000060c047981 */ /* 0x000f22000c1e1900 */
[----:B------:R-:W-:Y:S01]  /*11fa0*/  IADD3 R6, PT, PT, R9, -R6, RZ ;  /* 0x8000000609067210 */ /* 0x000fe20007ffe0ff */
[----:B--2---:R-:W-:-:S04]  /*11fb0*/  IMAD.U32 R8, RZ, RZ, UR4 ;  /* 0x00000004ff087e24 */ /* 0x004fc8000f8e00ff */
[----:B------:R-:W-:-:S05]  /*11fc0*/  IMAD R6, R6, R5, -0x100 ;  /* 0xffffff0006067424 */ /* 0x000fca00078e0205 */
[----:B------:R-:W-:-:S05]  /*11fd0*/  SHF.R.S32.HI R5, RZ, 0x1f, R6 ;  /* 0x0000001fff057819 */ /* 0x000fca0000011406 */
[----:B------:R-:W-:-:S04]  /*11fe0*/  IMAD R5, R5, R8, RZ ;  /* 0x0000000805057224 */ /* 0x000fc800078e02ff */
[C---:B------:R-:W-:Y:S02]  /*11ff0*/  IMAD R5, R6.reuse, UR5, R5 ;  /* 0x0000000506057c24 */ /* 0x040fe4000f8e0205 */
[----:B-1----:R-:W-:-:S04]  /*12000*/  IMAD.WIDE.U32 R10, R6, R8, RZ ;  /* 0x00000008060a7225 */ /* 0x002fc800078e00ff */
        /* <DEDUP_REMOVED lines=10> */
.L_x_771:
[----:B------:R-:W1:Y:S01]  /*120b0*/  LDC R8, c[0x0][0x3b8] ;  /* 0x0000ee00ff087b82 */ /* 0x000e620000000800 */
[----:B------:R-:W-:Y:S02]  /*120c0*/  UMOV UR4, URZ ;  /* 0x000000ff00047c82 */ /* 0x000fe40008000000 */
[----:B------:R-:W-:Y:S01]  /*120d0*/  IADD3 R5, P0, PT, RZ, -UR4, RZ ;  /* 0x80000004ff057c10 */ /* 0x000fe2000ff1e0ff */
[----:B-1----:R-:W-:-:S04]  /*120e0*/  IMAD.SHL.U32 R4, R8, 0x100, RZ ;  /* 0x0000010008047824 */ /* 0x002fc800078e00ff */
[----:B------:R-:W-:-:S05]  /*120f0*/  IMAD.X R4, RZ, RZ, ~R4, P0 ;  /* 0x000000ffff047224 */ /* 0x000fca00000e0e04 */
[----:B------:R-:W-:-:S04]  /*12100*/  SHF.R.S64 R5, R5, 0x1f, R4 ;  /* 0x0000001f05057819 */ /* 0x000fc80000001004 */
[----:B------:R-:W-:-:S04]  /*12110*/  IADD3 R214, P0, PT, R5, R214, RZ ;  /* 0x000000d605d67210 */ /* 0x000fc80007f1e0ff */
[----:B------:R-:W-:-:S09]  /*12120*/  LEA.HI.X.SX32 R215, R4, R215, 0x1, P0 ;  /* 0x000000d704d77211 */ /* 0x000fd200000f0eff */
.L_x_772:
[----:B------:R-:W1:Y:S01]  /*12130*/  LDC R7, c[0x0][0x3bc] ;  /* 0x0000ef00ff077b82 */ /* 0x000e620000000800 */
[C---:B------:R-:W-:Y:S01]  /*12140*/  IMAD.SHL.U32 R5, R8.reuse, 0x20, RZ ;  /* 0x0000002008057824 */ /* 0x040fe200078e00ff */
[----:B------:R-:W-:Y:S01]  /*12150*/  @!PT LDS RZ, [RZ] ;  /* 0x00000000fffff984 */ /* 0x000fe20000000800 */
[----:B------:R-:W-:Y:S01]  /*12160*/  @!PT LDS RZ, [RZ] ;  /* 0x00000000fffff984 */ /* 0x000fe20000000800 */
[----:B------:R-:W-:Y:S01]  /*12170*/  @!PT LDS RZ, [RZ] ;  /* 0x00000000fffff984 */ /* 0x000fe20000000800 */
[----:B------:R2:W-:Y:S01]  /*12180*/  @!P6 LDGSTS.E.BYPASS.LTC128B.128 [R223+0x1000], desc[UR6][R214.64] ;  /* 0x01000000d6dfefae */ /* 0x0005e2000b981a06 */
[----:B------:R-:W-:-:S03]  /*12190*/  IMAD.SHL.U32 R4, R8, 0x40, RZ ;  /* 0x0000004008047824 */ /* 0x000fc600078e00ff */
[C---:B------:R-:W-:Y:S01]  /*121a0*/  LEA R10, P0, R5.reuse, R214, 0x1 ;  /* 0x000000d6050a7211 */ /* 0x040fe200078008ff */
[----:B------:R2:W-:Y:S01]  /*121b0*/  @P6 STS.128 [R223+0x1000], RZ ;  /* 0x001000ffdf006388 */ /* 0x0005e20000000c00 */
[C-C-:B-1----:R-:W-:Y:S02]  /*121c0*/  SHF.L.U64.HI R6, R8.reuse, 0x5, R7.reuse ;  /* 0x0000000508067819 */ /* 0x142fe40000010207 */
[----:B------:R-:W-:Y:S02]  /*121d0*/  SHF.L.U64.HI R7, R8, 0x6, R7 ;  /* 0x0000000608077819 */ /* 0x000fe40000010207 */
[CC--:B------:R-:W-:Y:S02]  /*121e0*/  IADD3 R8, P3, P2, R4.reuse, R10.reuse, R4 ;  /* 0x0000000a04087210 */ /* 0x0c0fe40007a7e004 */
[----:B------:R-:W-:Y:S02]  /*121f0*/  LEA.HI.X R11, R5, R215, R6, 0x1, P0 ;  /* 0x000000d7050b7211 */ /* 0x000fe400000f0c06 */
[----:B------:R-:W-:-:S02]  /*12200*/  @!P6 IADD3 R16, P0, PT, R4, R10, RZ ;  /* 0x0000000a0410e210 */ /* 0x000fc40007f1e0ff */
[-C--:B------:R-:W-:Y:S01]  /*12210*/  IADD3 R14, P1, PT, R8, R4.reuse, RZ ;  /* 0x00000004080e7210 */ /* 0x080fe20007f3e0ff */
[----:B------:R-:W-:Y:S01]  /*12220*/  @!PT LDS RZ, [RZ] ;  /* 0x00000000fffff984 */ /* 0x000fe20000000800 */
[----:B------:R-:W-:Y:S01]  /*12230*/  @!PT LDS RZ, [RZ] ;  /* 0x00000000fffff984 */ /* 0x000fe20000000800 */
[----:B------:R-:W-:Y:S01]  /*12240*/  @!PT LDS RZ, [RZ] ;  /* 0x00000000fffff984 */ /* 0x000fe20000000800 */
[----:B------:R2:W-:Y:S01]  /*12250*/  @!P6 LDGSTS.E.BYPASS.LTC128B.128 [R223+0x1800], desc[UR6][R10.64] ;  /* 0x018000000adfefae */ /* 0x0005e2000b981a06 */
[C---:B------:R-:W-:Y:S01]  /*12260*/  IADD3.X R9, PT, PT, R7.reuse, R11, R7, P3, P2 ;  /* 0x0000000b07097210 */ /* 0x040fe20001fe4407 */
[----:B------:R-:W-:Y:S01]  /*12270*/  @!P6 IMAD.X R17, R7, 0x1, R11, P0 ;  /* 0x000000010711e824 */ /* 0x000fe200000e060b */
[-C--:B------:R-:W-:Y:S01]  /*12280*/  IADD3 R12, P0, PT, R14, R4.reuse, RZ ;  /* 0x000000040e0c7210 */ /* 0x080fe20007f1e0ff */
[----:B------:R2:W-:Y:S02]  /*12290*/  @P6 STS.128 [R223+0x1800], RZ ;  /* 0x001800ffdf006388 */ /* 0x0005e40000000c00 */
[--C-:B------:R-:W-:Y:S01]  /*122a0*/  IMAD.X R15, R9, 0x1, R7.reuse, P1 ;  /* 0x00000001090f7824 */ /* 0x100fe200008e0607 */
[-C--:B------:R-:W-:Y:S01]  /*122b0*/  IADD3 R18, P1, PT, R12, R4.reuse, RZ ;  /* 0x000000040c127210 */ /* 0x080fe20007f3e0ff */
[----:B------:R-:W-:Y:S01]  /*122c0*/  @!PT LDS RZ, [RZ] ;  /* 0x00000000fffff984 */ /* 0x000fe20000000800 */
[----:B------:R-:W-:Y:S01]  /*122d0*/  @!PT LDS RZ, [RZ] ;  /* 0x00000000fffff984 */ /* 0x000fe20000000800 */
[----:B------:R-:W-:Y:S01]  /*122e0*/  @!PT LDS RZ, [RZ] ;  /* 0x00000000fffff984 */ /* 0x000fe20000000800 */
[----:B------:R2:W-:Y:S02]  /*122f0*/  @!P6 LDGSTS.E.BYPASS.LTC128B.128 [R223+0x2000], desc[UR6][R16.64] ;  /* 0x0200000010dfefae */ /* 0x0005e4000b981a06 */
[--C-:B------:R-:W-:Y:S01]  /*12300*/  IMAD.X R13, R15, 0x1, R7.reuse, P0 ;  /* 0x000000010f0d7824 */ /* 0x100fe200000e0607 */
[----:B------:R-:W-:Y:S01]  /*12310*/  @!P6 IADD3 R4, P0, PT, R18, R4, RZ ;  /* 0x000000041204e210 */ /* 0x000fe20007f1e0ff */
[----:B------:R2:W-:Y:S02]  /*12320*/  @P6 STS.128 [R223+0x2000], RZ ;  /* 0x002000ffdf006388 */ /* 0x0005e40000000c00 */
[----:B------:R-:W-:-:S02]  /*12330*/  IMAD.X R19, R13, 0x1, R7, P1 ;  /* 0x000000010d137824 */ /* 0x000fc400008e0607 */
[----:B------:R-:W-:Y:S01]  /*12340*/  @!PT LDS RZ, [RZ] ;  /* 0x00000000fffff984 */ /* 0x000fe20000000800 */
[----:B------:R-:W-:Y:S01]  /*12350*/  @!PT LDS RZ, [RZ] ;  /* 0x00000000fffff984 */ /* 0x000fe20000000800 */
[----:B------:R-:W-:Y:S01]  /*12360*/  @!PT LDS RZ, [RZ] ;  /* 0x00000000fffff984 */ /* 0x000fe20000000800 */
[----:B------:R2:W-:Y:S02]  /*12370*/  @!P6 LDGSTS.E.BYPASS.LTC128B.128 [R223+0x2800], desc[UR6][R8.64] ;  /* 0x0280000008dfefae */ /* 0x0005e4000b981a06 */
[----:B------:R-:W-:Y:S02]  /*12380*/  @!P6 IMAD.X R5, R19, 0x1, R7, P0 ;  /* 0x000000011305e824 */ /* 0x000fe400000e0607 */
        /* <DEDUP_REMOVED lines=22> */
.L_x_770:
[----:B------:R-:W-:Y:S01]  /*124f0*/  FMNMX3.FTZ R7, R2, R63, R62, !PT ;  /* 0x0000003f02077276 */ /* 0x000fe2000781003e */
[----:B------:R-:W-:Y:S01]  /*12500*/  LDSM.16.MT88.4 R24, [R208+0x5c00] ;  /* 0x005c0000d018783b */ /* 0x000fe20000004200 */
[----:B--2---:R-:W-:Y:S02]  /*12510*/  FMNMX3.FTZ R8, R0, R151, R150, !PT ;  /* 0x0000009700087276 */ /* 0x004fe40007810096 */
        /* <DEDUP_REMOVED lines=62> */
[----:B------:R-:W-:Y:S01]  /*12900*/  LOP3.LUT P2, RZ, R211, 0x4, RZ, 0xc0, !PT ;  /* 0x00000004d3ff7812 */ /* 0x000fe2000784c0ff */
        /* <DEDUP_REMOVED lines=18> */
[--C-:B------:R-:W-:Y:S01]  /*12a30*/  FFMA.FTZ R63, R62, UR10, -R60.reuse ;  /* 0x0000000a3e3f7c23 */ /* 0x100fe2000801083c */
[----:B------:R-:W-:Y:S01]  /*12a40*/  FSEL R62, R4, RZ, P0 ;  /* 0x000000ff043e7208 */ /* 0x000fe20000000000 */
[--C-:B------:R-:W-:Y:S01]  /*12a50*/  FFMA.FTZ R8, R153, UR10, -R60.reuse ;  /* 0x0000000a99087c23 */ /* 0x100fe2000801083c */
[----:B------:R-:W1:Y:S01]  /*12a60*/  LDSM.16.MT88.4 R4, [R208+0x5000] ;  /* 0x00500000d004783b */ /* 0x000e620000004200 */
[----:B------:R-:W-:Y:S01]  /*12a70*/  FSEL R9, R168, RZ, P0 ;  /* 0x000000ffa8097208 */ /* 0x000fe20000000000 */
[----:B------:R-:W-:Y:S01]  /*12a80*/  FFMA.FTZ R152, R152, UR10, -R60 ;  /* 0x0000000a98987c23 */ /* 0x000fe2000801083c */
[--C-:B------:R-:W-:Y:S01]  /*12a90*/  FFMA.FTZ R13, R154, UR10, -R62.reuse ;  /* 0x0000000a9a0d7c23 */ /* 0x100fe2000801083e */
[----:B------:R-:W-:Y:S01]  /*12aa0*/  MOV R154, R61 ;  /* 0x0000003d009a7202 */ /* 0x000fe20000000f00 */
[--C-:B------:R-:W-:Y:S01]  /*12ab0*/  FFMA.FTZ R153, R151, UR10, -R62.reuse ;  /* 0x0000000a97997c23 */ /* 0x100fe2000801083e */
[----:B------:R-:W-:Y:S01]  /*12ac0*/  FADD.FTZ R9, R0, -R9 ;  /* 0x8000000900097221 */ /* 0x000fe20000010000 */
[----:B------:R-:W-:Y:S01]  /*12ad0*/  @P2 IADD3 R154, PT, PT, R222, -0x20, RZ ;  /* 0xffffffe0de9a2810 */ /* 0x000fe20007ffe0ff */
[--C-:B------:R-:W-:Y:S01]  /*12ae0*/  FFMA.FTZ R150, R150, UR10, -R62.reuse ;  /* 0x0000000a96967c23 */ /* 0x100fe2000801083e */
[----:B------:R-:W-:Y:S01]  /*12af0*/  FFMA.FTZ R155, R155, UR10, -R62 ;  /* 0x0000000a9b9b7c23 */ /* 0x000fe2000801083e */
[----:B------:R-:W-:Y:S01]  /*12b00*/  FMUL.FTZ R0, R11, UR10 ;  /* 0x0000000a0b007c20 */ /* 0x000fe20008410000 */
[----:B------:R-:W-:Y:S01]  /*12b10*/  FMUL.FTZ R16, R9, UR10 ;  /* 0x0000000a09107c20 */ /* 0x000fe20008410000 */
[----:B------:R2:W-:Y:S01]  /*12b20*/  MUFU.EX2 R151, R8 ;  /* 0x0000000800977308 */ /* 0x0005e20000000800 */
[--C-:B------:R-:W-:Y:S01]  /*12b30*/  FFMA.FTZ R128, R128, UR10, -R60.reuse ;  /* 0x0000000a80807c23 */ /* 0x100fe2000801083c */
[--C-:B------:R-:W-:Y:S01]  /*12b40*/  FFMA.FTZ R129, R129, UR10, -R60.reuse ;  /* 0x0000000a81817c23 */ /* 0x100fe2000801083c */
[--C-:B------:R-:W-:Y:S01]  /*12b50*/  FFMA.FTZ R156, R156, UR10, -R60.reuse ;  /* 0x0000000a9c9c7c23 */ /* 0x100fe2000801083c */
[----:B------:R-:W-:Y:S01]  /*12b60*/  MUFU.EX2 R178, R178 ;  /* 0x000000b200b27308 */ /* 0x000fe20000000800 */
[----:B------:R-:W-:Y:S01]  /*12b70*/  FFMA.FTZ R159, R159, UR10, -R60 ;  /* 0x0000000a9f9f7c23 */ /* 0x000fe2000801083c */
[--C-:B------:R-:W-:Y:S01]  /*12b80*/  FFMA.FTZ R130, R130, UR10, -R62.reuse ;  /* 0x0000000a82827c23 */ /* 0x100fe2000801083e */
[----:B------:R-:W-:Y:S01]  /*12b90*/  FFMA.FTZ R131, R131, UR10, -R62 ;  /* 0x0000000a83837c23 */ /* 0x000fe2000801083e */
[----:B------:R-:W3:Y:S01]  /*12ba0*/  MUFU.EX2 R63, R63 ;  /* 0x0000003f003f7308 */ /* 0x000ee20000000800 */
[----:B------:R-:W-:Y:S01]  /*12bb0*/  LDSM.16.MT88.4 R20, [R154+0x400] ;  /* 0x000400009a14783b */ /* 0x000fe20000004200 */
[--C-:B------:R-:W-:Y:S01]  /*12bc0*/  FFMA.FTZ R120, R120, UR10, -R60.reuse ;  /* 0x0000000a78787c23 */ /* 0x100fe2000801083c */
[----:B------:R-:W-:Y:S01]  /*12bd0*/  FFMA.FTZ R121, R121, UR10, -R60 ;  /* 0x0000000a79797c23 */ /* 0x000fe2000801083c */
[----:B------:R-:W4:Y:S01]  /*12be0*/  MUFU.EX2 R152, R152 ;  /* 0x0000009800987308 */ /* 0x000f220000000800 */
[--C-:B------:R-:W-:Y:S01]  /*12bf0*/  FFMA.FTZ R122, R122, UR10, -R62.reuse ;  /* 0x0000000a7a7a7c23 */ /* 0x100fe2000801083e */
[----:B--2---:R-:W2:Y:S01]  /*12c00*/  LDSM.16.MT88.4 R8, [R154] ;  /* 0x000000009a08783b */ /* 0x004ea20000004200 */
[----:B------:R-:W-:Y:S01]  /*12c10*/  FFMA.FTZ R123, R123, UR10, -R62 ;  /* 0x0000000a7b7b7c23 */ /* 0x000fe2000801083e */
[----:B------:R-:W-:Y:S01]  /*12c20*/  MUFU.EX2 R153, R153 ;  /* 0x0000009900997308 */ /* 0x000fe20000000800 */
[--C-:B------:R-:W-:Y:S01]  /*12c30*/  FFMA.FTZ R112, R112, UR10, -R60.reuse ;  /* 0x0000000a70707c23 */ /* 0x100fe2000801083c */
[--C-:B------:R-:W-:Y:S01]  /*12c40*/  FFMA.FTZ R113, R113, UR10, -R60.reuse ;  /* 0x0000000a71717c23 */ /* 0x100fe2000801083c */
[--C-:B------:R-:W-:Y:S01]  /*12c50*/  FFMA.FTZ R108, R108, UR10, -R60.reuse ;  /* 0x0000000a6c6c7c23 */ /* 0x100fe2000801083c */
[----:B------:R-:W5:Y:S01]  /*12c60*/  MUFU.EX2 R150, R150 ;  /* 0x0000009600967308 */ /* 0x000f620000000800 */
[----:B------:R-:W-:Y:S01]  /*12c70*/  FFMA.FTZ R109, R109, UR10, -R60 ;  /* 0x0000000a6d6d7c23 */ /* 0x000fe2000801083c */
[----:B---3--:R-:W-:Y:S01]  /*12c80*/  F2FP.F16.F32.PACK_AB R12, R63, R178 ;  /* 0x000000b23f0c723e */ /* 0x008fe200000000ff */
[--C-:B------:R-:W-:Y:S01]  /*12c90*/  FFMA.FTZ R114, R114, UR10, -R62.reuse ;  /* 0x0000000a72727c23 */ /* 0x100fe2000801083e */
[----:B------:R5:W-:Y:S01]  /*12ca0*/  MUFU.EX2 R2, R13 ;  /* 0x0000000d00027308 */ /* 0x000be20000000800 */
[--C-:B------:R-:W-:Y:S01]  /*12cb0*/  FFMA.FTZ R115, R115, UR10, -R62.reuse ;  /* 0x0000000a73737c23 */ /* 0x100fe2000801083e */
[----:B----4-:R-:W-:Y:S01]  /*12cc0*/  F2FP.F16.F32.PACK_AB R14, R151, R152 ;  /* 0x00000098970e723e */ /* 0x010fe200000000ff */
[--C-:B------:R-:W-:Y:S01]  /*12cd0*/  FFMA.FTZ R110, R110, UR10, -R62.reuse ;  /* 0x0000000a6e6e7c23 */ /* 0x100fe2000801083e */
[----:B------:R-:W3:Y:S01]  /*12ce0*/  MUFU.EX2 R155, R155 ;  /* 0x0000009b009b7308 */ /* 0x000ee20000000800 */
[----:B------:R-:W-:Y:S01]  /*12cf0*/  FFMA.FTZ R111, R111, UR10, -R62 ;  /* 0x0000000a6f6f7c23 */ /* 0x000fe2000801083e */
[--C-:B------:R-:W-:Y:S01]  /*12d00*/  FFMA.FTZ R104, R104, UR10, -R60.reuse ;  /* 0x0000000a68687c23 */ /* 0x100fe2000801083c */
[--C-:B------:R-:W-:Y:S01]  /*12d10*/  FFMA.FTZ R105, R105, UR10, -R60.reuse ;  /* 0x0000000a69697c23 */ /* 0x100fe2000801083c */
[----:B------:R-:W4:Y:S01]  /*12d20*/  MUFU.EX2 R0, R0 ;  /* 0x0000000000007308 */ /* 0x000f220000000800 */
[--C-:B------:R-:W-:Y:S01]  /*12d30*/  FFMA.FTZ R124, R124, UR10, -R60.reuse ;  /* 0x0000000a7c7c7c23 */ /* 0x100fe2000801083c */
[----:B------:R-:W-:Y:S01]  /*12d40*/  FFMA.FTZ R127, R127, UR10, -R60 ;  /* 0x0000000a7f7f7c23 */ /* 0x000fe2000801083c */
[--C-:B------:R-:W-:Y:S01]  /*12d50*/  FFMA.FTZ R106, R106, UR10, -R62.reuse ;  /* 0x0000000a6a6a7c23 */ /* 0x100fe2000801083e */
[----:B------:R1:W1:Y:S01]  /*12d60*/  MUFU.EX2 R61, R16 ;  /* 0x00000010003d7308 */ /* 0x0002620000000800 */
[----:B------:R-:W-:Y:S01]  /*12d70*/  FFMA.FTZ R107, R107, UR10, -R62 ;  /* 0x0000000a6b6b7c23 */ /* 0x000fe2000801083e */
[----:B-----5:R-:W-:Y:S01]  /*12d80*/  F2FP.F16.F32.PACK_AB R13, R150, R153 ;  /* 0x00000099960d723e */ /* 0x020fe200000000ff */
[--C-:B------:R-:W-:Y:S01]  /*12d90*/  FFMA.FTZ R96, R96, UR10, -R60.reuse ;  /* 0x0000000a60607c23 */ /* 0x100fe2000801083c */
[----:B------:R-:W-:Y:S01]  /*12da0*/  MUFU.EX2 R128, R128 ;  /* 0x0000008000807308 */ /* 0x000fe20000000800 */
[--C-:B------:R-:W-:Y:S01]  /*12db0*/  FFMA.FTZ R97, R97, UR10, -R60.reuse ;  /* 0x0000000a61617c23 */ /* 0x100fe2000801083c */
[----:B---3--:R-:W-:Y:S01]  /*12dc0*/  F2FP.F16.F32.PACK_AB R15, R155, R2 ;  /* 0x000000029b0f723e */ /* 0x008fe200000000ff */
[--C-:B------:R-:W-:Y:S01]  /*12dd0*/  FFMA.FTZ R117, R117, UR10, -R60.reuse ;  /* 0x0000000a75757c23 */ /* 0x100fe2000801083c */
[----:B------:R-:W-:Y:S01]  /*12de0*/  MUFU.EX2 R129, R129 ;  /* 0x0000008100817308 */ /* 0x000fe20000000800 */
[----:B------:R-:W-:Y:S01]  /*12df0*/  FFMA.FTZ R126, R126, UR10, -R60 ;  /* 0x0000000a7e7e7c23 */ /* 0x000fe2000801083c */
[-C--:B----4-:R-:W-:Y:S01]  /*12e00*/  FMUL.FTZ R144, R144, R0.reuse ;  /* 0x0000000090907220 */ /* 0x090fe20000410000 */
[-C--:B------:R-:W-:Y:S01]  /*12e10*/  FMUL.FTZ R145, R145, R0.reuse ;  /* 0x0000000091917220 */ /* 0x080fe20000410000 */
[-C--:B------:R-:W-:Y:S01]  /*12e20*/  FMUL.FTZ R132, R132, R0.reuse ;  /* 0x0000000084847220 */ /* 0x080fe20000410000 */
[-C--:B------:R-:W-:Y:S01]  /*12e30*/  FMUL.FTZ R133, R133, R0.reuse ;  /* 0x0000000085857220 */ /* 0x080fe20000410000 */
[----:B-1----:R-:W1:Y:S01]  /*12e40*/  LDSM.16.MT88.4 R16, [R208+0x5400] ;  /* 0x00540000d010783b */ /* 0x002e620000004200 */
[-C--:B------:R-:W-:Y:S01]  /*12e50*/  FMUL.FTZ R146, R146, R61.reuse ;  /* 0x0000003d92927220 */ /* 0x080fe20000410000 */
[-C--:B------:R-:W-:Y:S01]  /*12e60*/  FMUL.FTZ R147, R147, R61.reuse ;  /* 0x0000003d93937220 */ /* 0x080fe20000410000 */
[-C--:B------:R-:W-:Y:S01]  /*12e70*/  FMUL.FTZ R134, R134, R61.reuse ;  /* 0x0000003d86867220 */ /* 0x080fe20000410000 */
[-C--:B------:R-:W-:Y:S01]  /*12e80*/  FMUL.FTZ R135, R135, R61.reuse ;  /* 0x0000003d87877220 */ /* 0x080fe20000410000 */
[----:B------:R-:W-:Y:S01]  /*12e90*/  MUFU.EX2 R156, R156 ;  /* 0x0000009c009c7308 */ /* 0x000fe20000000800 */
[-C--:B------:R-:W-:Y:S01]  /*12ea0*/  FMUL.FTZ R136, R136, R0.reuse ;  /* 0x0000000088887220 */ /* 0x080fe20000410000 */
[-C--:B------:R-:W-:Y:S01]  /*12eb0*/  FMUL.FTZ R137, R137, R0.reuse ;  /* 0x0000000089897220 */ /* 0x080fe20000410000 */
[-C--:B------:R-:W-:Y:S01]  /*12ec0*/  FMUL.FTZ R138, R138, R61.reuse ;  /* 0x0000003d8a8a7220 */ /* 0x080fe20000410000 */
[C---:B------:R-:W-:Y:S01]  /*12ed0*/  HMMA.16816.F32 R144, R12.reuse, R4, R144 ;  /* 0x000000040c90723c */ /* 0x040fe20000001890 */
[-C--:B------:R-:W-:Y:S01]  /*12ee0*/  FMUL.FTZ R4, R140, R0.reuse ;  /* 0x000000008c047220 */ /* 0x080fe20000410000 */
[----:B------:R-:W-:Y:S01]  /*12ef0*/  FMUL.FTZ R5, R141, R0 ;  /* 0x000000008d057220 */ /* 0x000fe20000410000 */
[--C-:B------:R-:W-:Y:S01]  /*12f00*/  FFMA.FTZ R140, R157, UR10, -R62.reuse ;  /* 0x0000000a9d8c7c23 */ /* 0x100fe2000801083e */
[--C-:B------:R-:W-:Y:S01]  /*12f10*/  FFMA.FTZ R141, R158, UR10, -R62.reuse ;  /* 0x0000000a9e8d7c23 */ /* 0x100fe2000801083e */
[----:B------:R-:W3:Y:S01]  /*12f20*/  MUFU.EX2 R159, R159 ;  /* 0x0000009f009f7308 */ /* 0x000ee20000000800 */
[-C--:B------:R-:W-:Y:S01]  /*12f30*/  FMUL.FTZ R139, R139, R61.reuse ;  /* 0x0000003d8b8b7220 */ /* 0x080fe20000410000 */
[----:B------:R-:W-:Y:S01]  /*12f40*/  FFMA.FTZ R157, R161, UR10, -R62 ;  /* 0x0000000aa19d7c23 */ /* 0x000fe2000801083e */
[C---:B------:R-:W-:Y:S01]  /*12f50*/  HMMA.16816.F32 R132, R12.reuse, R6, R132 ;  /* 0x000000060c84723c */ /* 0x040fe20000001884 */
[----:B------:R-:W-:Y:S01]  /*12f60*/  MUFU.EX2 R130, R130 ;  /* 0x0000008200827308 */ /* 0x000fe20000000800 */
[-C--:B------:R-:W-:Y:S01]  /*12f70*/  FMUL.FTZ R6, R142, R61.reuse ;  /* 0x0000003d8e067220 */ /* 0x080fe20000410000 */
[----:B------:R-:W-:Y:S01]  /*12f80*/  FMUL.FTZ R7, R143, R61 ;  /* 0x0000003d8f077220 */ /* 0x000fe20000410000 */
[--C-:B------:R-:W-:Y:S01]  /*12f90*/  FFMA.FTZ R142, R160, UR10, -R60.reuse ;  /* 0x0000000aa08e7c23 */ /* 0x100fe2000801083c */
[----:B------:R-:W4:Y:S01]  /*12fa0*/  MUFU.EX2 R131, R131 ;  /* 0x0000008300837308 */ /* 0x000f220000000800 */
[----:B------:R-:W-:Y:S01]  /*12fb0*/  FFMA.FTZ R143, R163, UR10, -R60 ;  /* 0x0000000aa38f7c23 */ /* 0x000fe2000801083c */
[--C-:B------:R-:W-:Y:S01]  /*12fc0*/  FFMA.FTZ R158, R162, UR10, -R62.reuse ;  /* 0x0000000aa29e7c23 */ /* 0x100fe2000801083e */
[C---:B--2---:R-:W-:Y:S01]  /*12fd0*/  HMMA.16816.F32 R136, R12.reuse, R10, R136 ;  /* 0x0000000a0c88723c */ /* 0x044fe20000001888 */
[----:B------:R-:W-:Y:S01]  /*12fe0*/  MUFU.EX2 R140, R140 ;  /* 0x0000008c008c7308 */ /* 0x000fe20000000800 */
[--C-:B------:R-:W-:Y:S01]  /*12ff0*/  FFMA.FTZ R160, R99, UR10, -R62.reuse ;  /* 0x0000000a63a07c23 */ /* 0x100fe2000801083e */
[----:B---3--:R-:W-:Y:S01]  /*13000*/  F2FP.F16.F32.PACK_AB R10, R159, R156 ;  /* 0x0000009c9f0a723e */ /* 0x008fe200000000ff */
[--C-:B------:R-:W-:Y:S01]  /*13010*/  FFMA.FTZ R162, R118, UR10, -R62.reuse ;  /* 0x0000000a76a27c23 */ /* 0x100fe2000801083e */
[----:B------:R-:W2:Y:S01]  /*13020*/  MUFU.EX2 R141, R141 ;  /* 0x0000008d008d7308 */ /* 0x000ea20000000800 */
[----:B------:R-:W-:Y:S01]  /*13030*/  FFMA.FTZ R161, R119, UR10, -R62 ;  /* 0x0000000a77a17c23 */ /* 0x000fe2000801083e */
[--C-:B------:R-:W-:Y:S01]  /*13040*/  FFMA.FTZ R89, R89, UR10, -R60.reuse ;  /* 0x0000000a59597c23 */ /* 0x100fe2000801083c */
[----:B------:R-:W-:Y:S01]  /*13050*/  HMMA.16816.F32 R4, R12, R8, R4 ;  /* 0x000000080c04723c */ /* 0x000fe20000001804 */
[----:B------:R-:W3:Y:S01]  /*13060*/  LDSM.16.MT88.4 R12, [R208+0x5800] ;  /* 0x00580000d00c783b */ /* 0x000ee20000004200 */
[----:B------:R-:W-:Y:S01]  /*13070*/  F2FP.F16.F32.PACK_AB R8, R129, R128 ;  /* 0x000000808108723e */ /* 0x000fe200000000ff */
[----:B------:R-:W-:Y:S01]  /*13080*/  MUFU.EX2 R120, R120 ;  /* 0x0000007800787308 */ /* 0x000fe20000000800 */
[----:B----4-:R-:W-:Y:S01]  /*13090*/  F2FP.F16.F32.PACK_AB R9, R131, R130 ;  /* 0x000000828309723e */ /* 0x010fe200000000ff */
[--C-:B------:R-:W-:Y:S01]  /*130a0*/  FFMA.FTZ R84, R84, UR10, -R60.reuse ;  /* 0x0000000a54547c23 */ /* 0x100fe2000801083c */
[----:B------:R-:W-:Y:S01]  /*130b0*/  FFMA.FTZ R85, R85, UR10, -R60 ;  /* 0x0000000a55557c23 */ /* 0x000fe2000801083c */
[----:B------:R-:W4:Y:S01]  /*130c0*/  MUFU.EX2 R121, R121 ;  /* 0x0000007900797308 */ /* 0x000f220000000800 */
[--C-:B------:R-:W-:Y:S01]  /*130d0*/  FFMA.FTZ R90, R90, UR10, -R62.reuse ;  /* 0x0000000a5a5a7c23 */ /* 0x100fe2000801083e */
[--C-:B------:R-:W-:Y:S01]  /*130e0*/  FFMA.FTZ R91, R91, UR10, -R62.reuse ;  /* 0x0000000a5b5b7c23 */ /* 0x100fe2000801083e */
[--C-:B------:R-:W-:Y:S01]  /*130f0*/  FFMA.FTZ R86, R86, UR10, -R62.reuse ;  /* 0x0000000a56567c23 */ /* 0x100fe2000801083e */
[----:B--2---:R-:W-:Y:S01]  /*13100*/  F2FP.F16.F32.PACK_AB R11, R141, R140 ;  /* 0x0000008c8d0b723e */ /* 0x004fe200000000ff */
[----:B------:R-:W-:Y:S01]  /*13110*/  MUFU.EX2 R142, R142 ;  /* 0x0000008e008e7308 */ /* 0x000fe20000000800 */
[----:B------:R-:W-:Y:S01]  /*13120*/  FFMA.FTZ R87, R87, UR10, -R62 ;  /* 0x0000000a57577c23 */ /* 0x000fe2000801083e */
[--C-:B------:R-:W-:Y:S01]  /*13130*/  FFMA.FTZ R80, R80, UR10, -R60.reuse ;  /* 0x0000000a50507c23 */ /* 0x100fe2000801083c */
[--C-:B------:R-:W-:Y:S01]  /*13140*/  FFMA.FTZ R81, R81, UR10, -R60.reuse ;  /* 0x0000000a51517c23 */ /* 0x100fe2000801083c */
[----:B------:R-:W-:Y:S01]  /*13150*/  MUFU.EX2 R143, R143 ;  /* 0x0000008f008f7308 */ /* 0x000fe20000000800 */
[--C-:B------:R-:W-:Y:S01]  /*13160*/  FFMA.FTZ R100, R100, UR10, -R60.reuse ;  /* 0x0000000a64647c23 */ /* 0x100fe2000801083c */
[C---:B-1----:R-:W-:Y:S01]  /*13170*/  HMMA.16816.F32 R144, R8.reuse, R16, R144 ;  /* 0x000000100890723c */ /* 0x042fe20000001890 */
[----:B------:R-:W-:Y:S01]  /*13180*/  FFMA.FTZ R103, R103, UR10, -R60 ;  /* 0x0000000a67677c23 */ /* 0x000fe2000801083c */
[----:B------:R-:W-:Y:S01]  /*13190*/  MUFU.EX2 R122, R122 ;  /* 0x0000007a007a7308 */ /* 0x000fe20000000800 */
[--C-:B------:R-:W-:Y:S01]  /*131a0*/  FFMA.FTZ R82, R82, UR10, -R62.reuse ;  /* 0x0000000a52527c23 */ /* 0x100fe2000801083e */
[----:B------:R-:W-:Y:S01]  /*131b0*/  FFMA.FTZ R83, R83, UR10, -R62 ;  /* 0x0000000a53537c23 */ /* 0x000fe2000801083e */
[--C-:B------:R-:W-:Y:S01]  /*131c0*/  FFMA.FTZ R72, R72, UR10, -R60.reuse ;  /* 0x0000000a48487c23 */ /* 0x100fe2000801083c */
[----:B------:R-:W1:Y:S01]  /*131d0*/  MUFU.EX2 R123, R123 ;  /* 0x0000007b007b7308 */ /* 0x000e620000000800 */
[--C-:B------:R-:W-:Y:S01]  /*131e0*/  FFMA.FTZ R73, R73, UR10, -R60.reuse ;  /* 0x0000000a49497c23 */ /* 0x100fe2000801083c */
[C---:B------:R-:W-:Y:S01]  /*131f0*/  HMMA.16816.F32 R132, R8.reuse, R18, R132 ;  /* 0x000000120884723c */ /* 0x040fe20000001884 */
[----:B------:R-:W2:Y:S01]  /*13200*/  LDSM.16.MT88.4 R16, [R154+0x800] ;  /* 0x000800009a10783b */ /* 0x000ea20000004200 */
[----:B------:R-:W-:Y:S01]  /*13210*/  MUFU.EX2 R157, R157 ;  /* 0x0000009d009d7308 */ /* 0x000fe20000000800 */
[--C-:B------:R-:W-:Y:S01]  /*13220*/  FFMA.FTZ R93, R93, UR10, -R60.reuse ;  /* 0x0000000a5d5d7c23 */ /* 0x100fe2000801083c */
[--C-:B------:R-:W-:Y:S01]  /*13230*/  FFMA.FTZ R102, R102, UR10, -R60.reuse ;  /* 0x0000000a66667c23 */ /* 0x100fe2000801083c */
[--C-:B------:R-:W-:Y:S01]  /*13240*/  FFMA.FTZ R65, R65, UR10, -R60.reuse ;  /* 0x0000000a41417c23 */ /* 0x100fe2000801083c */
[----:B------:R-:W5:Y:S01]  /*13250*/  MUFU.EX2 R158, R158 ;  /* 0x0000009e009e7308 */ /* 0x000f620000000800 */
[--C-:B------:R-:W-:Y:S01]  /*13260*/  FFMA.FTZ R56, R56, UR10, -R60.reuse ;  /* 0x0000000a38387c23 */ /* 0x100fe2000801083c */
[C---:B------:R-:W-:Y:S01]  /*13270*/  HMMA.16816.F32 R4, R8.reuse, R20, R4 ;  /* 0x000000140804723c */ /* 0x040fe20000001804 */
[----:B------:R-:W-:Y:S01]  /*13280*/  FFMA.FTZ R57, R57, UR10, -R60 ;  /* 0x0000000a39397c23 */ /* 0x000fe2000801083c */
[----:B------:R-:W-:Y:S01]  /*13290*/  MUFU.EX2 R112, R112 ;  /* 0x0000007000707308 */ /* 0x000fe20000000800 */
[--C-:B------:R-:W-:Y:S01]  /*132a0*/  FFMA.FTZ R66, R66, UR10, -R62.reuse ;  /* 0x0000000a42427c23 */ /* 0x100fe2000801083e */
[--C-:B------:R-:W-:Y:S01]  /*132b0*/  FFMA.FTZ R67, R67, UR10, -R62.reuse ;  /* 0x0000000a43437c23 */ /* 0x100fe2000801083e */
[--C-:B------:R-:W-:Y:S01]  /*132c0*/  FFMA.FTZ R58, R58, UR10, -R62.reuse ;  /* 0x0000000a3a3a7c23 */ /* 0x100fe2000801083e */
[----:B------:R-:W2:Y:S01]  /*132d0*/  MUFU.EX2 R113, R113 ;  /* 0x0000007100717308 */ /* 0x000ea20000000800 */
[----:B------:R-:W-:Y:S01]  /*132e0*/  FFMA.FTZ R59, R59, UR10, -R62 ;  /* 0x0000000a3b3b7c23 */ /* 0x000fe2000801083e */
[----:B------:R-:W-:Y:S01]  /*132f0*/  HMMA.16816.F32 R136, R8, R22, R136 ;  /* 0x000000160888723c */ /* 0x000fe20000001888 */
[----:B----4-:R-:W-:Y:S01]  /*13300*/  F2FP.F16.F32.PACK_AB R8, R121, R120 ;  /* 0x000000787908723e */ /* 0x010fe200000000ff */
[----:B------:R-:W-:Y:S01]  /*13310*/  MUFU.EX2 R108, R108 ;  /* 0x0000006c006c7308 */ /* 0x000fe20000000800 */
[----:B-1----:R-:W-:Y:S01]  /*13320*/  F2FP.F16.F32.PACK_AB R9, R123, R122 ;  /* 0x0000007a7b09723e */ /* 0x002fe200000000ff */
[----:B------:R-:W1:Y:S01]  /*13330*/  LDSM.16.MT88.4 R20, [R154+0xc00] ;  /* 0x000c00009a14783b */ /* 0x000e620000004200 */
[----:B------:R-:W-:Y:S01]  /*13340*/  F2FP.F16.F32.PACK_AB R10, R143, R142 ;  /* 0x0000008e8f0a723e */ /* 0x000fe200000000ff */
[----:B------:R-:W-:Y:S01]  /*13350*/  MUFU.EX2 R109, R109 ;  /* 0x0000006d006d7308 */ /* 0x000fe20000000800 */
[----:B-----5:R-:W-:Y:S01]  /*13360*/  F2FP.F16.F32.PACK_AB R11, R158, R157 ;  /* 0x0000009d9e0b723e */ /* 0x020fe200000000ff */
[----:B------:R-:W-:Y:S01]  /*13370*/  FFMA.FTZ R48, R48, UR10, -R60 ;  /* 0x0000000a30307c23 */ /* 0x000fe2000801083c */
[----:B------:R-:W-:Y:S01]  /*13380*/  FFMA.FTZ R178, R229, R0, R178 ;  /* 0x00000000e5b27223 */ /* 0x000fe200000100b2 */
[----:B------:R-:W-:Y:S01]  /*13390*/  MUFU.EX2 R114, R114 ;  /* 0x0000007200727308 */ /* 0x000fe20000000800 */
[----:B------:R-:W-:Y:S01]  /*133a0*/  FFMA.FTZ R61, R228, R61, R153 ;  /* 0x0000003de43d7223 */ /* 0x000fe20000010099 */
[----:B------:R-:W-:Y:S01]  /*133b0*/  FFMA.FTZ R0, R41, UR10, -R60 ;  /* 0x0000000a29007c23 */ /* 0x000fe2000801083c */
[----:B------:R-:W-:Y:S01]  /*133c0*/  FADD.FTZ R63, R63, R178 ;  /* 0x000000b23f3f7221 */ /* 0x000fe20000010000 */
[----:B------:R-:W4:Y:S01]  /*133d0*/  MUFU.EX2 R115, R115 ;  /* 0x0000007300737308 */ /* 0x000f220000000800 */
[C---:B---3--:R-:W-:Y:S01]  /*133e0*/  HMMA.16816.F32 R144, R8.reuse, R12, R144 ;  /* 0x0000000c0890723c */ /* 0x048fe20000001890 */
[--C-:B------:R-:W-:Y:S01]  /*133f0*/  FFMA.FTZ R43, R43, UR10, -R62.reuse ;  /* 0x0000000a2b2b7c23 */ /* 0x100fe2000801083e */
[----:B------:R-:W-:Y:S01]  /*13400*/  FADD.FTZ R152, R152, R63 ;  /* 0x0000003f98987221 */ /* 0x000fe20000010000 */
[----:B------:R-:W-:Y:S01]  /*13410*/  MUFU.EX2 R110, R110 ;  /* 0x0000006e006e7308 */ /* 0x000fe20000000800 */
[----:B------:R-:W-:Y:S01]  /*13420*/  FFMA.FTZ R63, R71, UR10, -R62 ;  /* 0x0000000a473f7c23 */ /* 0x000fe2000801083e */
[----:B------:R-:W-:Y:S01]  /*13430*/  FFMA.FTZ R32, R32, UR10, -R60 ;  /* 0x0000000a20207c23 */ /* 0x000fe2000801083c */
[----:B------:R-:W-:Y:S01]  /*13440*/  FADD.FTZ R151, R151, R152 ;  /* 0x0000009897977221 */ /* 0x000fe20000010000 */
[----:B------:R-:W3:Y:S01]  /*13450*/  MUFU.EX2 R111, R111 ;  /* 0x0000006f006f7308 */ /* 0x000ee20000000800 */
[C---:B------:R-:W-:Y:S01]  /*13460*/  HMMA.16816.F32 R132, R8.reuse, R14, R132 ;  /* 0x0000000e0884723c */ /* 0x040fe20000001884 */
[----:B------:R-:W5:Y:S01]  /*13470*/  LDSM.16.MT88.4 R12, [R208+0x6000] ;  /* 0x00600000d00c783b */ /* 0x000f620000004200 */
[----:B------:R-:W-:Y:S01]  /*13480*/  FADD.FTZ R128, R128, R151 ;  /* 0x0000009780807221 */ /* 0x000fe20000010000 */
[----:B------:R-:W-:Y:S01]  /*13490*/  MUFU.EX2 R104, R104 ;  /* 0x0000006800687308 */ /* 0x000fe20000000800 */
[--C-:B------:R-:W-:Y:S01]  /*134a0*/  FFMA.FTZ R31, R31, UR10, -R62.reuse ;  /* 0x0000000a1f1f7c23 */ /* 0x100fe2000801083e */
[----:B------:R-:W-:Y:S01]  /*134b0*/  FFMA.FTZ R35, R35, UR10, -R62 ;  /* 0x0000000a23237c23 */ /* 0x000fe2000801083e */
[----:B------:R-:W-:Y:S01]  /*134c0*/  FADD.FTZ R129, R129, R128 ;  /* 0x0000008081817221 */ /* 0x000fe20000010000 */
[----:B------:R-:W1:Y:S01]  /*134d0*/  MUFU.EX2 R105, R105 ;  /* 0x0000006900697308 */ /* 0x000e620000000800 */
[C---:B--2---:R-:W-:Y:S01]  /*134e0*/  HMMA.16816.F32 R4, R8.reuse, R16, R4 ;  /* 0x000000100804723c */ /* 0x044fe20000001804 */
[--C-:B------:R-:W-:Y:S01]  /*134f0*/  FFMA.FTZ R44, R44, UR10, -R62.reuse ;  /* 0x0000000a2c2c7c23 */ /* 0x100fe2000801083e */
[----:B------:R-:W-:Y:S01]  /*13500*/  FADD.FTZ R156, R156, R129 ;  /* 0x000000819c9c7221 */ /* 0x000fe20000010000 */
[----:B------:R-:W-:Y:S01]  /*13510*/  MUFU.EX2 R124, R124 ;  /* 0x0000007c007c7308 */ /* 0x000fe20000000800 */
[--C-:B------:R-:W-:Y:S01]  /*13520*/  FFMA.FTZ R47, R47, UR10, -R62.reuse ;  /* 0x0000000a2f2f7c23 */ /* 0x100fe2000801083e */
[----:B------:R-:W-:Y:S01]  /*13530*/  FFMA.FTZ R37, R37, UR10, -R62 ;  /* 0x0000000a25257c23 */ /* 0x000fe2000801083e */
[----:B------:R-:W-:Y:S01]  /*13540*/  FADD.FTZ R159, R159, R156 ;  /* 0x0000009c9f9f7221 */ /* 0x000fe20000010000 */
[----:B------:R-:W-:Y:S01]  /*13550*/  MUFU.EX2 R127, R127 ;  /* 0x0000007f007f7308 */ /* 0x000fe20000000800 */
[----:B------:R-:W-:Y:S01]  /*13560*/  HMMA.16816.F32 R136, R8, R18, R136 ;  /* 0x000000120888723c */ /* 0x000fe20000001888 */
[----:B------:R-:W-:Y:S01]  /*13570*/  F2FP.F16.F32.PACK_AB R8, R113, R112 ;  /* 0x000000707108723e */ /* 0x000fe200000000ff */
[----:B------:R-:W2:Y:S01]  /*13580*/  LDSM.16.MT88.4 R16, [R154+0x1000] ;  /* 0x001000009a10783b */ /* 0x000ea20000004200 */
[----:B----4-:R-:W-:Y:S01]  /*13590*/  F2FP.F16.F32.PACK_AB R9, R115, R114 ;  /* 0x000000727309723e */ /* 0x010fe200000000ff */
[----:B------:R-:W-:Y:S01]  /*135a0*/  MUFU.EX2 R106, R106 ;  /* 0x0000006a006a7308 */ /* 0x000fe20000000800 */
[----:B------:R-:W-:Y:S01]  /*135b0*/  F2FP.F16.F32.PACK_AB R10, R109, R108 ;  /* 0x0000006c6d0a723e */ /* 0x000fe200000000ff */
[----:B------:R-:W-:Y:S01]  /*135c0*/  FADD.FTZ R120, R120, R159 ;  /* 0x0000009f78787221 */ /* 0x000fe20000010000 */
[----:B---3--:R-:W-:Y:S01]  /*135d0*/  F2FP.F16.F32.PACK_AB R11, R111, R110 ;  /* 0x0000006e6f0b723e */ /* 0x008fe200000000ff */
[----:B------:R-:W3:Y:S01]  /*135e0*/  MUFU.EX2 R107, R107 ;  /* 0x0000006b006b7308 */ /* 0x000ee20000000800 */
[----:B------:R-:W-:Y:S01]  /*135f0*/  FFMA.FTZ R176, R176, UR10, -R60 ;  /* 0x0000000ab0b07c23 */ /* 0x000fe2000801083c */
[----:B------:R-:W-:Y:S01]  /*13600*/  FADD.FTZ R121, R121, R120 ;  /* 0x0000007879797221 */ /* 0x000fe20000010000 */
[--C-:B------:R-:W-:Y:S01]  /*13610*/  FFMA.FTZ R164, R164, UR10, -R62.reuse ;  /* 0x0000000aa4a47c23 */ /* 0x100fe2000801083e */
[----:B------:R-:W-:Y:S01]  /*13620*/  MUFU.EX2 R96, R96 ;  /* 0x0000006000607308 */ /* 0x000fe20000000800 */
[--C-:B------:R-:W-:Y:S01]  /*13630*/  FFMA.FTZ R167, R167, UR10, -R62.reuse ;  /* 0x0000000aa7a77c23 */ /* 0x100fe2000801083e */
[C---:B------:R-:W-:Y:S01]  /*13640*/  HMMA.16816.F32 R144, R8.reuse, R24, R144 ;  /* 0x000000180890723c */ /* 0x040fe20000001890 */
[--C-:B------:R-:W-:Y:S01]  /*13650*/  FFMA.FTZ R24, R125, UR10, -R62.reuse ;  /* 0x0000000a7d187c23 */ /* 0x100fe2000801083e */
[----:B------:R-:W-:Y:S01]  /*13660*/  FFMA.FTZ R125, R116, UR10, -R62 ;  /* 0x0000000a747d7c23 */ /* 0x000fe2000801083e */
[--C-:B------:R-:W-:Y:S01]  /*13670*/  FFMA.FTZ R25, R88, UR10, -R60.reuse ;  /* 0x0000000a58197c23 */ /* 0x100fe2000801083c */
[----:B------:R-:W-:Y:S01]  /*13680*/  MUFU.EX2 R97, R97 ;  /* 0x0000006100617308 */ /* 0x000fe20000000800 */
[----:B------:R-:W-:Y:S01]  /*13690*/  FADD.FTZ R142, R142, R121 ;  /* 0x000000798e8e7221 */ /* 0x000fe20000010000 */
[----:B------:R-:W-:Y:S01]  /*136a0*/  FFMA.FTZ R229, R54, UR10, -R60 ;  /* 0x0000000a36e57c23 */ /* 0x000fe2000801083c */
[----:B------:R-:W-:Y:S01]  /*136b0*/  FFMA.FTZ R228, R171, UR10, -R62 ;  /* 0x0000000aabe47c23 */ /* 0x000fe2000801083e */
[----:B------:R4:W-:Y:S01]  /*136c0*/  MUFU.EX2 R116, R24 ;  /* 0x0000001800747308 */ /* 0x0009e20000000800 */
[C---:B------:R-:W-:Y:S01]  /*136d0*/  HMMA.16816.F32 R132, R8.reuse, R26, R132 ;  /* 0x0000001a0884723c */ /* 0x040fe20000001884 */
[----:B------:R-:W-:Y:S01]  /*136e0*/  FADD.FTZ R143, R143, R142 ;  /* 0x0000008e8f8f7221 */ /* 0x000fe20000010000 */
[--C-:B------:R-:W-:Y:S01]  /*136f0*/  FFMA.FTZ R53, R53, UR10, -R60.reuse ;  /* 0x0000000a35357c23 */ /* 0x100fe2000801083c */
[----:B------:R-:W5:Y:S01]  /*13700*/  MUFU.EX2 R125, R125 ;  /* 0x0000007d007d7308 */ /* 0x000f620000000800 */
[----:B------:R-:W-:Y:S01]  /*13710*/  FFMA.FTZ R175, R175, UR10, -R60 ;  /* 0x0000000aafaf7c23 */ /* 0x000fe2000801083c */
[----:B------:R-:W-:Y:S01]  /*13720*/  FADD.FTZ R112, R112, R143 ;  /* 0x0000008f70707221 */ /* 0x000fe20000010000 */
[----:B------:R-:W-:Y:S01]  /*13730*/  FFMA.FTZ R169, R169, UR10, -R62 ;  /* 0x0000000aa9a97c23 */ /* 0x000fe2000801083e */
[----:B------:R-:W-:Y:S01]  /*13740*/  MUFU.EX2 R88, R126 ;  /* 0x0000007e00587308 */ /* 0x000fe20000000800 */
[----:B-1----:R-:W-:Y:S01]  /*13750*/  HMMA.16816.F32 R4, R8, R20, R4 ;  /* 0x000000140804723c */ /* 0x002fe20000001804 */
[----:B------:R-:W-:Y:S01]  /*13760*/  FADD.FTZ R113, R113, R112 ;  /* 0x0000007071717221 */ /* 0x000fe20000010000 */
[--C-:B------:R-:W-:Y:S01]  /*13770*/  FFMA.FTZ R170, R170, UR10, -R62.reuse ;  /* 0x0000000aaaaa7c23 */ /* 0x100fe2000801083e */
[----:B------:R-:W-:Y:S01]  /*13780*/  MUFU.EX2 R117, R117 ;  /* 0x0000007500757308 */ /* 0x000fe20000000800 */
[----:B----4-:R-:W-:Y:S01]  /*13790*/  FFMA.FTZ R24, R98, UR10, -R62 ;  /* 0x0000000a62187c23 */ /* 0x010fe2000801083e */
[----:B------:R-:W-:-:S02]  /*137a0*/  FADD.FTZ R108, R108, R113 ;  /* 0x000000716c6c7221 */ /* 0x000fc40000010000 */
[----:B------:R-:W-:Y:S01]  /*137b0*/  MUFU.EX2 R98, R25 ;  /* 0x0000001900627308 */ /* 0x000fe20000000800 */
[----:B------:R-:W-:Y:S01]  /*137c0*/  HMMA.16816.F32 R136, R8, R22, R136 ;  /* 0x000000160888723c */ /* 0x000fe20000001888 */
[----:B------:R-:W-:Y:S01]  /*137d0*/  F2FP.F16.F32.PACK_AB R8, R105, R104 ;  /* 0x000000686908723e */ /* 0x000fe200000000ff */
[----:B------:R-:W1:Y:S01]  /*137e0*/  LDSM.16.MT88.4 R20, [R208+0x6400] ;  /* 0x00640000d014783b */ /* 0x000e620000004200 */
[----:B---3--:R-:W-:Y:S01]  /*137f0*/  F2FP.F16.F32.PACK_AB R9, R107, R106 ;  /* 0x0000006a6b09723e */ /* 0x008fe200000000ff */
[----:B------:R3:W-:Y:S01]  /*13800*/  MUFU.EX2 R99, R24 ;  /* 0x0000001800637308 */ /* 0x0007e20000000800 */
[----:B------:R-:W-:Y:S01]  /*13810*/  F2FP.F16.F32.PACK_AB R10, R127, R124 ;  /* 0x0000007c7f0a723e */ /* 0x000fe200000000ff */
[----:B------:R-:W-:Y:S01]  /*13820*/  FADD.FTZ R109, R109, R108 ;  /* 0x0000006c6d6d7221 */ /* 0x000fe20000010000 */
[----:B-----5:R-:W-:Y:S01]  /*13830*/  F2FP.F16.F32.PACK_AB R11, R125, R116 ;  /* 0x000000747d0b723e */ /* 0x020fe200000000ff */
[----:B------:R4:W5:Y:S02]  /*13840*/  MUFU.EX2 R118, R160 ;  /* 0x000000a000767308 */ /* 0x0009640000000800 */
[----:B------:R-:W-:-:S02]  /*13850*/  FADD.FTZ R104, R104, R109 ;  /* 0x0000006d68687221 */ /* 0x000fc40000010000 */
[----:B------:R2:W-:Y:S02]  /*13860*/  MUFU.EX2 R119, R162 ;  /* 0x000000a200777308 */ /* 0x0005e40000000800 */
[C---:B------:R-:W-:Y:S01]  /*13870*/  HMMA.16816.F32 R144, R8.reuse, R12, R144 ;  /* 0x0000000c0890723c */ /* 0x040fe20000001890 */
[----:B------:R-:W-:Y:S01]  /*13880*/  FADD.FTZ R105, R105, R104 ;  /* 0x0000006869697221 */ /* 0x000fe20000010000 */
[----:B------:R5:W1:Y:S01]  /*13890*/  MUFU.EX2 R126, R161 ;  /* 0x000000a1007e7308 */ /* 0x000a620000000800 */
[----:B---3--:R-:W-:Y:S02]  /*138a0*/  LDSM.16.MT88.4 R24, [R208+0x6800] ;  /* 0x00680000d018783b */ /* 0x008fe40000004200 */
[----:B------:R-:W-:Y:S01]  /*138b0*/  FADD.FTZ R124, R124, R105 ;  /* 0x000000697c7c7221 */ /* 0x000fe20000010000 */
[----:B------:R-:W3:Y:S02]  /*138c0*/  MUFU.EX2 R89, R89 ;  /* 0x0000005900597308 */ /* 0x000ee40000000800 */
[C---:B------:R-:W-:Y:S01]  /*138d0*/  HMMA.16816.F32 R132, R8.reuse, R14, R132 ;  /* 0x0000000e0884723c */ /* 0x040fe20000001884 */
[----:B------:R-:W3:Y:S01]  /*138e0*/  LDSM.16.MT88.4 R12, [R154+0x1400] ;  /* 0x001400009a0c783b */ /* 0x000ee20000004200 */
[----:B------:R-:W-:Y:S01]  /*138f0*/  MUFU.EX2 R84, R84 ;  /* 0x0000005400547308 */ /* 0x000fe20000000800 */
[--C-:B----4-:R-:W-:Y:S01]  /*13900*/  FFMA.FTZ R160, R75, UR10, -R62.reuse ;  /* 0x0000000a4ba07c23 */ /* 0x110fe2000801083e */
[----:B--2---:R-:W-:Y:S01]  /*13910*/  FFMA.FTZ R162, R94, UR10, -R62 ;  /* 0x0000000a5ea27c23 */ /* 0x004fe2000801083e */
[----:B------:R-:W-:Y:S01]  /*13920*/  FADD.FTZ R127, R127, R124 ;  /* 0x0000007c7f7f7221 */ /* 0x000fe20000010000 */
[----:B------:R-:W-:Y:S02]  /*13930*/  MUFU.EX2 R85, R85 ;  /* 0x0000005500557308 */ /* 0x000fe40000000800 */
[C---:B------:R-:W-:Y:S01]  /*13940*/  HMMA.16816.F32 R4, R8.reuse, R16, R4 ;  /* 0x000000100804723c */ /* 0x040fe20000001804 */
[----:B-----5:R-:W-:Y:S01]  /*13950*/  FFMA.FTZ R161, R95, UR10, -R62 ;  /* 0x0000000a5fa17c23 */ /* 0x020fe2000801083e */
[----:B------:R-:W-:Y:S04]  /*13960*/  MUFU.EX2 R90, R90 ;  /* 0x0000005a005a7308 */ /* 0x000fe80000000800 */
[----:B------:R-:W2:Y:S02]  /*13970*/  MUFU.EX2 R91, R91 ;  /* 0x0000005b005b7308 */ /* 0x000ea40000000800 */
[----:B------:R-:W-:Y:S01]  /*13980*/  HMMA.16816.F32 R136, R8, R18, R136 ;  /* 0x000000120888723c */ /* 0x000fe20000001888 */
[----:B------:R-:W-:Y:S01]  /*13990*/  F2FP.F16.F32.PACK_AB R8, R97, R96 ;  /* 0x000000606108723e */ /* 0x000fe200000000ff */
[----:B------:R-:W-:Y:S01]  /*139a0*/  MUFU.EX2 R86, R86 ;  /* 0x0000005600567308 */ /* 0x000fe20000000800 */
[----:B------:R-:W-:Y:S01]  /*139b0*/  F2FP.F16.F32.PACK_AB R9, R118, R99 ;  /* 0x000000637609723e */ /* 0x000fe200000000ff */
[----:B------:R-:W4:Y:S01]  /*139c0*/  LDSM.16.MT88.4 R16, [R154+0x1800] ;  /* 0x001800009a10783b */ /* 0x000f220000004200 */
[----:B------:R-:W-:Y:S01]  /*139d0*/  F2FP.F16.F32.PACK_AB R10, R88, R117 ;  /* 0x00000075580a723e */ /* 0x000fe200000000ff */
[----:B------:R-:W5:Y:S01]  /*139e0*/  MUFU.EX2 R87, R87 ;  /* 0x0000005700577308 */ /* 0x000f620000000800 */
[----:B-1----:R-:W-:Y:S01]  /*139f0*/  F2FP.F16.F32.PACK_AB R11, R126, R119 ;  /* 0x000000777e0b723e */ /* 0x002fe200000000ff */
[----:B------:R-:W-:-:S02]  /*13a00*/  FADD.FTZ R96, R96, R127 ;  /* 0x0000007f60607221 */ /* 0x000fc40000010000 */
[----:B------:R-:W-:Y:S04]  /*13a10*/  MUFU.EX2 R80, R80 ;  /* 0x0000005000507308 */ /* 0x000fe80000000800 */
[C---:B------:R-:W-:Y:S01]  /*13a20*/  HMMA.16816.F32 R144, R8.reuse, R20, R144 ;  /* 0x000000140890723c */ /* 0x040fe20000001890 */
[----:B------:R-:W1:Y:S04]  /*13a30*/  MUFU.EX2 R81, R81 ;  /* 0x0000005100517308 */ /* 0x000e680000000800 */
[----:B------:R-:W-:Y:S03]  /*13a40*/  MUFU.EX2 R100, R100 ;  /* 0x0000006400647308 */ /* 0x000fe60000000800 */
[C---:B------:R-:W-:Y:S01]  /*13a50*/  HMMA.16816.F32 R132, R8.reuse, R22, R132 ;  /* 0x000000160884723c */ /* 0x040fe20000001884 */
[----:B------:R-:W-:Y:S01]  /*13a60*/  MUFU.EX2 R103, R103 ;  /* 0x0000006700677308 */ /* 0x000fe20000000800 */
[----:B------:R-:W-:Y:S03]  /*13a70*/  LDSM.16.MT88.4 R20, [R154+0x1c00] ;  /* 0x001c00009a14783b */ /* 0x000fe60000004200 */
[----:B------:R-:W-:Y:S03]  /*13a80*/  MUFU.EX2 R82, R82 ;  /* 0x0000005200527308 */ /* 0x000fe60000000800 */
[C---:B---3--:R-:W-:Y:S01]  /*13a90*/  HMMA.16816.F32 R4, R8.reuse, R12, R4 ;  /* 0x0000000c0804723c */ /* 0x048fe20000001804 */
[----:B------:R-:W3:Y:S04]  /*13aa0*/  MUFU.EX2 R83, R83 ;  /* 0x0000005300537308 */ /* 0x000ee80000000800 */
[----:B------:R-:W-:Y:S03]  /*13ab0*/  MUFU.EX2 R72, R72 ;  /* 0x0000004800487308 */ /* 0x000fe60000000800 */
[----:B------:R-:W-:Y:S01]  /*13ac0*/  HMMA.16816.F32 R136, R8, R14, R136 ;  /* 0x0000000e0888723c */ /* 0x000fe20000001888 */
[----:B------:R-:W3:Y:S01]  /*13ad0*/  LDSM.16.MT88.4 R12, [R208+0x6c00] ;  /* 0x006c0000d00c783b */ /* 0x000ee20000004200 */
[----:B------:R-:W-:Y:S01]  /*13ae0*/  F2FP.F16.F32.PACK_AB R8, R89, R98 ;  /* 0x000000625908723e */ /* 0x000fe200000000ff */
[----:B------:R-:W-:Y:S01]  /*13af0*/  MUFU.EX2 R73, R73 ;  /* 0x0000004900497308 */ /* 0x000fe20000000800 */
[----:B--2---:R-:W-:-:S02]  /*13b00*/  F2FP.F16.F32.PACK_AB R9, R91, R90 ;  /* 0x0000005a5b09723e */ /* 0x004fc400000000ff */
[----:B------:R-:W-:Y:S01]  /*13b10*/  F2FP.F16.F32.PACK_AB R10, R85, R84 ;  /* 0x00000054550a723e */ /* 0x000fe200000000ff */
[----:B------:R-:W-:Y:S01]  /*13b20*/  MUFU.EX2 R93, R93 ;  /* 0x0000005d005d7308 */ /* 0x000fe20000000800 */
[----:B-----5:R-:W-:-:S03]  /*13b30*/  F2FP.F16.F32.PACK_AB R11, R87, R86 ;  /* 0x00000056570b723e */ /* 0x020fc600000000ff */
[----:B------:R-:W-:Y:S04]  /*13b40*/  MUFU.EX2 R94, R160 ;  /* 0x000000a0005e7308 */ /* 0x000fe80000000800 */
[C---:B------:R-:W-:Y:S01]  /*13b50*/  HMMA.16816.F32 R144, R8.reuse, R24, R144 ;  /* 0x000000180890723c */ /* 0x040fe20000001890 */
[--C-:B------:R-:W-:Y:S01]  /*13b60*/  FFMA.FTZ R24, R101, UR10, -R62.reuse ;  /* 0x0000000a65187c23 */ /* 0x100fe2000801083e */
[----:B------:R-:W-:Y:S01]  /*13b70*/  FFMA.FTZ R101, R92, UR10, -R62 ;  /* 0x0000000a5c657c23 */ /* 0x000fe2000801083e */
[----:B------:R-:W-:Y:S01]  /*13b80*/  FFMA.FTZ R25, R64, UR10, -R60 ;  /* 0x0000000a40197c23 */ /* 0x000fe2000801083c */
[----:B------:R-:W-:Y:S04]  /*13b90*/  MUFU.EX2 R95, R162 ;  /* 0x000000a2005f7308 */ /* 0x000fe80000000800 */
[----:B------:R2:W-:Y:S01]  /*13ba0*/  MUFU.EX2 R92, R24 ;  /* 0x00000018005c7308 */ /* 0x0005e20000000800 */
[C---:B------:R-:W-:Y:S03]  /*13bb0*/  HMMA.16816.F32 R132, R8.reuse, R26, R132 ;  /* 0x0000001a0884723c */ /* 0x040fe60000001884 */
[----:B------:R-:W5:Y:S04]  /*13bc0*/  MUFU.EX2 R101, R101 ;  /* 0x0000006500657308 */ /* 0x000f680000000800 */
[----:B------:R-:W-:Y:S01]  /*13bd0*/  MUFU.EX2 R64, R102 ;  /* 0x0000006600407308 */ /* 0x000fe20000000800 */
[----:B----4-:R-:W-:Y:S03]  /*13be0*/  HMMA.16816.F32 R4, R8, R16, R4 ;  /* 0x000000100804723c */ /* 0x010fe60000001804 */
[----:B------:R-:W-:Y:S01]  /*13bf0*/  MUFU.EX2 R102, R161 ;  /* 0x000000a100667308 */ /* 0x000fe20000000800 */
[----:B--2---:R-:W-:-:S03]  /*13c00*/  FFMA.FTZ R24, R74, UR10, -R62 ;  /* 0x0000000a4a187c23 */ /* 0x004fc6000801083e */
[----:B------:R-:W-:Y:S01]  /*13c10*/  MUFU.EX2 R74, R25 ;  /* 0x00000019004a7308 */ /* 0x000fe20000000800 */
[----:B------:R-:W-:Y:S01]  /*13c20*/  HMMA.16816.F32 R136, R8, R18, R136 ;  /* 0x000000120888723c */ /* 0x000fe20000001888 */
[----:B------:R-:W2:Y:S01]  /*13c30*/  LDSM.16.MT88.4 R16, [R208+0x7000] ;  /* 0x00700000d010783b */ /* 0x000ea20000004200 */
[----:B-1----:R-:W-:Y:S01]  /*13c40*/  F2FP.F16.F32.PACK_AB R8, R81, R80 ;  /* 0x000000505108723e */ /* 0x002fe200000000ff */
[----:B------:R1:W4:Y:S01]  /*13c50*/  MUFU.EX2 R75, R24 ;  /* 0x00000018004b7308 */ /* 0x0003220000000800 */
[----:B---3--:R-:W-:Y:S02]  /*13c60*/  F2FP.F16.F32.PACK_AB R9, R83, R82 ;  /* 0x000000525309723e */ /* 0x008fe400000000ff */
[----:B------:R-:W-:Y:S01]  /*13c70*/  F2FP.F16.F32.PACK_AB R10, R103, R100 ;  /* 0x00000064670a723e */ /* 0x000fe200000000ff */
[----:B------:R-:W3:Y:S01]  /*13c80*/  MUFU.EX2 R65, R65 ;  /* 0x0000004100417308 */ /* 0x000ee20000000800 */
[----:B-----5:R-:W-:-:S03]  /*13c90*/  F2FP.F16.F32.PACK_AB R11, R101, R92 ;  /* 0x0000005c650b723e */ /* 0x020fc600000000ff */
[----:B------:R-:W-:Y:S04]  /*13ca0*/  MUFU.EX2 R56, R56 ;  /* 0x0000003800387308 */ /* 0x000fe80000000800 */
[C---:B------:R-:W-:Y:S01]  /*13cb0*/  HMMA.16816.F32 R144, R8.reuse, R12, R144 ;  /* 0x0000000c0890723c */ /* 0x040fe20000001890 */
[----:B------:R-:W-:Y:S01]  /*13cc0*/  MUFU.EX2 R57, R57 ;  /* 0x0000003900397308 */ /* 0x000fe20000000800 */
[----:B-1----:R-:W-:Y:S03]  /*13cd0*/  LDSM.16.MT88.4 R24, [R208+0x7400] ;  /* 0x00740000d018783b */ /* 0x002fe60000004200 */
[----:B------:R-:W-:Y:S03]  /*13ce0*/  MUFU.EX2 R66, R66 ;  /* 0x0000004200427308 */ /* 0x000fe60000000800 */
[C---:B------:R-:W-:Y:S01]  /*13cf0*/  HMMA.16816.F32 R132, R8.reuse, R14, R132 ;  /* 0x0000000e0884723c */ /* 0x040fe20000001884 */
[----:B------:R-:W1:Y:S01]  /*13d00*/  LDSM.16.MT88.4 R12, [R154+0x2000] ;  /* 0x002000009a0c783b */ /* 0x000e620000004200 */
[----:B------:R-:W5:Y:S04]  /*13d10*/  MUFU.EX2 R67, R67 ;  /* 0x0000004300437308 */ /* 0x000f680000000800 */
[----:B------:R-:W-:Y:S02]  /*13d20*/  MUFU.EX2 R58, R58 ;  /* 0x0000003a003a7308 */ /* 0x000fe40000000800 */
[C---:B------:R-:W-:Y:S02]  /*13d30*/  HMMA.16816.F32 R4, R8.reuse, R20, R4 ;  /* 0x000000140804723c */ /* 0x040fe40000001804 */
[----:B------:R-:W5:Y:S04]  /*13d40*/  MUFU.EX2 R59, R59 ;  /* 0x0000003b003b7308 */ /* 0x000f680000000800 */
[----:B------:R-:W-:Y:S02]  /*13d50*/  MUFU.EX2 R48, R48 ;  /* 0x0000003000307308 */ /* 0x000fe40000000800 */
[----:B------:R-:W-:Y:S01]  /*13d60*/  HMMA.16816.F32 R136, R8, R22, R136 ;  /* 0x000000160888723c */ /* 0x000fe20000001888 */
[----:B------:R-:W-:Y:S01]  /*13d70*/  F2FP.F16.F32.PACK_AB R8, R73, R72 ;  /* 0x000000484908723e */ /* 0x000fe200000000ff */
[----:B------:R-:W5:Y:S01]  /*13d80*/  LDSM.16.MT88.4 R20, [R154+0x2400] ;  /* 0x002400009a14783b */ /* 0x000f620000004200 */
[----:B----4-:R-:W-:Y:S01]  /*13d90*/  F2FP.F16.F32.PACK_AB R9, R94, R75 ;  /* 0x0000004b5e09723e */ /* 0x010fe200000000ff */
[----:B------:R-:W-:Y:S01]  /*13da0*/  MUFU.EX2 R0, R0 ;  /* 0x0000000000007308 */ /* 0x000fe20000000800 */
[----:B------:R-:W-:-:S02]  /*13db0*/  F2FP.F16.F32.PACK_AB R10, R64, R93 ;  /* 0x0000005d400a723e */ /* 0x000fc400000000ff */
[----:B------:R-:W-:Y:S01]  /*13dc0*/  F2FP.F16.F32.PACK_AB R11, R102, R95 ;  /* 0x0000005f660b723e */ /* 0x000fe200000000ff */
[----:B------:R-:W-:Y:S04]  /*13dd0*/  MUFU.EX2 R43, R43 ;  /* 0x0000002b002b7308 */ /* 0x000fe80000000800 */
[----:B------:R-:W-:Y:S02]  /*13de0*/  MUFU.EX2 R63, R63 ;  /* 0x0000003f003f7308 */ /* 0x000fe40000000800 */
[C---:B--2---:R-:W-:Y:S01]  /*13df0*/  HMMA.16816.F32 R144, R8.reuse, R16, R144 ;  /* 0x000000100890723c */ /* 0x044fe20000001890 */
[--C-:B------:R-:W-:Y:S01]  /*13e00*/  FFMA.FTZ R16, R49, UR10, -R60.reuse ;  /* 0x0000000a31107c23 */ /* 0x100fe2000801083c */
[----:B------:R-:W-:Y:S01]  /*13e10*/  FFMA.FTZ R49, R79, UR10, -R60 ;  /* 0x0000000a4f317c23 */ /* 0x000fe2000801083c */
[----:B------:R-:W-:Y:S04]  /*13e20*/  MUFU.EX2 R32, R32 ;  /* 0x0000002000207308 */ /* 0x000fe80000000800 */
[----:B------:R-:W-:Y:S01]  /*13e30*/  MUFU.EX2 R31, R31 ;  /* 0x0000001f001f7308 */ /* 0x000fe20000000800 */
[C---:B------:R-:W-:Y:S03]  /*13e40*/  HMMA.16816.F32 R132, R8.reuse, R18, R132 ;  /* 0x000000120884723c */ /* 0x040fe60000001884 */
[----:B------:R-:W-:Y:S04]  /*13e50*/  MUFU.EX2 R49, R49 ;  /* 0x0000003100317308 */ /* 0x000fe80000000800 */
[----:B------:R-:W-:Y:S01]  /*13e60*/  MUFU.EX2 R44, R44 ;  /* 0x0000002c002c7308 */ /* 0x000fe20000000800 */
[C---:B-1----:R-:W-:Y:S03]  /*13e70*/  HMMA.16816.F32 R4, R8.reuse, R12, R4 ;  /* 0x0000000c0804723c */ /* 0x042fe60000001804 */
[----:B------:R-:W-:Y:S04]  /*13e80*/  MUFU.EX2 R37, R37 ;  /* 0x0000002500257308 */ /* 0x000fe80000000800 */
[----:B------:R-:W-:Y:S01]  /*13e90*/  MUFU.EX2 R229, R229 ;  /* 0x000000e500e57308 */ /* 0x000fe20000000800 */
[----:B------:R-:W-:Y:S01]  /*13ea0*/  HMMA.16816.F32 R136, R8, R14, R136 ;  /* 0x0000000e0888723c */ /* 0x000fe20000001888 */
[----:B------:R-:W1:Y:S01]  /*13eb0*/  LDSM.16.MT88.4 R12, [R208+0x7800] ;  /* 0x00780000d00c783b */ /* 0x000e620000004200 */
[----:B---3--:R-:W-:Y:S01]  /*13ec0*/  F2FP.F16.F32.PACK_AB R8, R65, R74 ;  /* 0x0000004a4108723e */ /* 0x008fe200000000ff */
[----:B------:R-:W-:Y:S01]  /*13ed0*/  MUFU.EX2 R228, R228 ;  /* 0x000000e400e47308 */ /* 0x000fe20000000800 */
[----:B-----5:R-:W-:-:S02]  /*13ee0*/  F2FP.F16.F32.PACK_AB R9, R67, R66 ;  /* 0x000000424309723e */ /* 0x020fc400000000ff */
[----:B------:R-:W-:Y:S02]  /*13ef0*/  F2FP.F16.F32.PACK_AB R10, R57, R56 ;  /* 0x00000038390a723e */ /* 0x000fe400000000ff */
[----:B------:R-:W-:-:S07]  /*13f00*/  F2FP.F16.F32.PACK_AB R11, R59, R58 ;  /* 0x0000003a3b0b723e */ /* 0x000fce00000000ff */
[C---:B------:R-:W-:Y:S01]  /*13f10*/  HMMA.16816.F32 R144, R8.reuse, R24, R144 ;  /* 0x000000180890723c */ /* 0x040fe20000001890 */
[----:B------:R-:W-:Y:S01]  /*13f20*/  FFMA.FTZ R24, R76, UR10, -R60 ;  /* 0x0000000a4c187c23 */ /* 0x000fe2000801083c */
[--C-:B------:R-:W-:Y:S01]  /*13f30*/  FFMA.FTZ R76, R50, UR10, -R62.reuse ;  /* 0x0000000a324c7c23 */ /* 0x100fe2000801083e */
[--C-:B------:R-:W-:Y:S01]  /*13f40*/  FFMA.FTZ R50, R77, UR10, -R62.reuse ;  /* 0x0000000a4d327c23 */ /* 0x100fe2000801083e */
[----:B------:R2:W3:Y:S04]  /*13f50*/  MUFU.EX2 R25, R16 ;  /* 0x0000001000197308 */ /* 0x0004e80000000800 */
[C---:B------:R-:W-:Y:S01]  /*13f60*/  HMMA.16816.F32 R132, R8.reuse, R26, R132 ;  /* 0x0000001a0884723c */ /* 0x040fe20000001884 */
[--C-:B------:R-:W-:Y:S01]  /*13f70*/  FFMA.FTZ R27, R51, UR10, -R62.reuse ;  /* 0x0000000a331b7c23 */ /* 0x100fe2000801083e */
[----:B------:R-:W-:Y:S01]  /*13f80*/  FFMA.FTZ R51, R68, UR10, -R62 ;  /* 0x0000000a44337c23 */ /* 0x000fe2000801083e */
[----:B------:R-:W4:Y:S01]  /*13f90*/  MUFU.EX2 R24, R24 ;  /* 0x0000001800187308 */ /* 0x000f220000000800 */
[--C-:B------:R-:W-:Y:S01]  /*13fa0*/  FFMA.FTZ R68, R40, UR10, -R60.reuse ;  /* 0x0000000a28447c23 */ /* 0x100fe2000801083c */
[--C-:B------:R-:W-:Y:S01]  /*13fb0*/  FFMA.FTZ R40, R69, UR10, -R60.reuse ;  /* 0x0000000a45287c23 */ /* 0x100fe2000801083c */
[----:B------:R-:W-:Y:S01]  /*13fc0*/  FADD.FTZ R69, R150, R61 ;  /* 0x0000003d96457221 */ /* 0x000fe20000010000 */
[----:B------:R-:W-:Y:S01]  /*13fd0*/  MUFU.EX2 R26, R76 ;  /* 0x0000004c001a7308 */ /* 0x000fe20000000800 */
[C---:B------:R-:W-:Y:S01]  /*13fe0*/  HMMA.16816.F32 R4, R8.reuse, R20, R4 ;  /* 0x000000140804723c */ /* 0x040fe20000001804 */
[----:B------:R-:W-:Y:S01]  /*13ff0*/  FFMA.FTZ R61, R78, UR10, -R60 ;  /* 0x0000000a4e3d7c23 */ /* 0x000fe2000801083c */
[----:B--2---:R-:W2:Y:S01]  /*14000*/  LDSM.16.MT88.4 R16, [R154+0x2800] ;  /* 0x002800009a10783b */ /* 0x004ea20000004200 */
[----:B------:R-:W5:Y:S04]  /*14010*/  MUFU.EX2 R27, R27 ;  /* 0x0000001b001b7308 */ /* 0x000f680000000800 */
[----:B------:R-:W-:Y:S01]  /*14020*/  MUFU.EX2 R50, R50 ;  /* 0x0000003200327308 */ /* 0x000fe20000000800 */
[----:B------:R-:W-:Y:S01]  /*14030*/  HMMA.16816.F32 R136, R8, R22, R136 ;  /* 0x000000160888723c */ /* 0x000fe20000001888 */
[----:B---3--:R-:W-:Y:S01]  /*14040*/  F2FP.F16.F32.PACK_AB R8, R25, R48 ;  /* 0x000000301908723e */ /* 0x008fe200000000ff */
[----:B------:R-:W3:Y:S01]  /*14050*/  LDSM.16.MT88.4 R20, [R208+0x7c00] ;  /* 0x007c0000d014783b */ /* 0x000ee20000004200 */
[----:B------:R-:W1:Y:S01]  /*14060*/  MUFU.EX2 R51, R51 ;  /* 0x0000003300337308 */ /* 0x000e620000000800 */
[----:B----4-:R-:W-:-:S03]  /*14070*/  F2FP.F16.F32.PACK_AB R10, R49, R24 ;  /* 0x00000018310a723e */ /* 0x010fc600000000ff */
[----:B------:R4:W2:Y:S01]  /*14080*/  MUFU.EX2 R41, R68 ;  /* 0x0000004400297308 */ /* 0x0008a20000000800 */
[----:B-----5:R-:W-:-:S03]  /*14090*/  F2FP.F16.F32.PACK_AB R9, R27, R26 ;  /* 0x0000001a1b09723e */ /* 0x020fc600000000ff */
[----:B------:R-:W-:Y:S04]  /*140a0*/  MUFU.EX2 R40, R40 ;  /* 0x0000002800287308 */ /* 0x000fe80000000800 */
[----:B------:R-:W-:Y:S01]  /*140b0*/  MUFU.EX2 R61, R61 ;  /* 0x0000003d003d7308 */ /* 0x000fe20000000800 */
[----:B-1----:R-:W-:Y:S01]  /*140c0*/  F2FP.F16.F32.PACK_AB R11, R51, R50 ;  /* 0x00000032330b723e */ /* 0x002fe200000000ff */
[--C-:B----4-:R-:W-:Y:S01]  /*140d0*/  FFMA.FTZ R68, R42, UR10, -R62.reuse ;  /* 0x0000000a2a447c23 */ /* 0x110fe2000801083e */
[----:B------:R-:W-:-:S05]  /*140e0*/  FFMA.FTZ R42, R70, UR10, -R62 ;  /* 0x0000000a462a7c23 */ /* 0x000fca000801083e */
[C---:B------:R-:W-:Y:S01]  /*140f0*/  HMMA.16816.F32 R144, R8.reuse, R12, R144 ;  /* 0x0000000c0890723c */ /* 0x040fe20000001890 */
[----:B------:R-:W-:Y:S01]  /*14100*/  FADD.FTZ R12, R2, R69 ;  /* 0x00000045020c7221 */ /* 0x000fe20000010000 */
[--C-:B------:R-:W-:Y:S01]  /*14110*/  FFMA.FTZ R69, R33, UR10, -R60.reuse ;  /* 0x0000000a21457c23 */ /* 0x100fe2000801083c */
[----:B------:R1:W4:Y:S01]  /*14120*/  MUFU.EX2 R2, R68 ;  /* 0x0000004400027308 */ /* 0x0003220000000800 */
[----:B------:R-:W-:Y:S01]  /*14130*/  FFMA.FTZ R33, R28, UR10, -R60 ;  /* 0x0000000a1c217c23 */ /* 0x000fe2000801083c */
[----:B------:R-:W-:Y:S02]  /*14140*/  FADD.FTZ R155, R155, R12 ;  /* 0x0000000c9b9b7221 */ /* 0x000fe40000010000 */
[----:B------:R-:W5:Y:S01]  /*14150*/  MUFU.EX2 R42, R42 ;  /* 0x0000002a002a7308 */ /* 0x000f620000000800 */
[----:B------:R-:W-:Y:S01]  /*14160*/  HMMA.16816.F32 R132, R8, R14, R132 ;  /* 0x0000000e0884723c */ /* 0x000fe20000001884 */
[----:B------:R-:W-:Y:S01]  /*14170*/  FADD.FTZ R130, R130, R155 ;  /* 0x0000009b82827221 */ /* 0x000fe20000010000 */
[----:B------:R-:W3:Y:S03]  /*14180*/  LDSM.16.MT88.4 R12, [R154+0x2c00] ;  /* 0x002c00009a0c783b */ /* 0x000ee60000004200 */
[----:B------:R-:W-:-:S03]  /*14190*/  FADD.FTZ R131, R131, R130 ;  /* 0x0000008283837221 */ /* 0x000fc60000010000 */
[----:B--2---:R-:W-:Y:S01]  /*141a0*/  HMMA.16816.F32 R4, R8, R16, R4 ;  /* 0x000000100804723c */ /* 0x004fe20000001804 */
[----:B------:R-:W-:Y:S01]  /*141b0*/  FADD.FTZ R140, R140, R131 ;  /* 0x000000838c8c7221 */ /* 0x000fe20000010000 */
[----:B-1----:R-:W-:Y:S02]  /*141c0*/  FFMA.FTZ R68, R3, UR10, -R60 ;  /* 0x0000000a03447c23 */ /* 0x002fe4000801083c */
[----:B------:R-:W1:Y:S01]  /*141d0*/  MUFU.EX2 R3, R69 ;  /* 0x0000004500037308 */ /* 0x000e620000000800 */
[----:B------:R-:W-:-:S03]  /*141e0*/  FADD.FTZ R141, R141, R140 ;  /* 0x0000008c8d8d7221 */ /* 0x000fc60000010000 */
[----:B------:R-:W-:Y:S01]  /*141f0*/  HMMA.16816.F32 R136, R8, R18, R136 ;  /* 0x000000120888723c */ /* 0x000fe20000001888 */
[----:B------:R-:W-:Y:S01]  /*14200*/  FADD.FTZ R122, R122, R141 ;  /* 0x0000008d7a7a7221 */ /* 0x000fe20000010000 */
[----:B------:R-:W2:Y:S01]  /*14210*/  LDSM.16.MT88.4 R16, [R208+0x8000] ;  /* 0x00800000d010783b */ /* 0x000ea20000004200 */
[----:B------:R-:W-:Y:S01]  /*14220*/  F2FP.F16.F32.PACK_AB R8, R0, R41 ;  /* 0x000000290008723e */ /* 0x000fe200000000ff */
[----:B------:R-:W-:Y:S01]  /*14230*/  MUFU.EX2 R28, R68 ;  /* 0x00000044001c7308 */ /* 0x000fe20000000800 */
[----:B------:R-:W-:Y:S01]  /*14240*/  FADD.FTZ R122, R123, R122 ;  /* 0x0000007a7b7a7221 */ /* 0x000fe20000010000 */
[----:B----4-:R-:W-:Y:S02]  /*14250*/  F2FP.F16.F32.PACK_AB R9, R43, R2 ;  /* 0x000000022b09723e */ /* 0x010fe400000000ff */
[----:B------:R-:W-:Y:S01]  /*14260*/  F2FP.F16.F32.PACK_AB R10, R61, R40 ;  /* 0x000000283d0a723e */ /* 0x000fe200000000ff */
[----:B------:R-:W-:Y:S01]  /*14270*/  FADD.FTZ R157, R157, R122 ;  /* 0x0000007a9d9d7221 */ /* 0x000fe20000010000 */
[----:B-----5:R-:W-:-:S03]  /*14280*/  F2FP.F16.F32.PACK_AB R11, R63, R42 ;  /* 0x0000002a3f0b723e */ /* 0x020fc600000000ff */
[----:B------:R-:W-:-:S04]  /*14290*/  FADD.FTZ R157, R158, R157 ;  /* 0x0000009d9e9d7221 */ /* 0x000fc80000010000 */
[----:B------:R-:W-:Y:S01]  /*142a0*/  FADD.FTZ R114, R114, R157 ;  /* 0x0000009d72727221 */ /* 0x000fe20000010000 */
[C---:B---3--:R-:W-:Y:S01]  /*142b0*/  HMMA.16816.F32 R144, R8.reuse, R20, R144 ;  /* 0x000000140890723c */ /* 0x048fe20000001890 */
[----:B------:R-:W-:Y:S01]  /*142c0*/  FFMA.FTZ R20, R34, UR10, -R62 ;  /* 0x0000000a22147c23 */ /* 0x000fe2000801083e */
[----:B------:R3:W4:Y:S01]  /*142d0*/  MUFU.EX2 R21, R33 ;  /* 0x0000002100157308 */ /* 0x0007220000000800 */
[----:B------:R-:W-:Y:S01]  /*142e0*/  FADD.FTZ R115, R115, R114 ;  /* 0x0000007273737221 */ /* 0x000fe20000010000 */
[--C-:B------:R-:W-:Y:S01]  /*142f0*/  FFMA.FTZ R34, R29, UR10, -R60.reuse ;  /* 0x0000000a1d227c23 */ /* 0x100fe2000801083c */
[----:B------:R-:W-:Y:S02]  /*14300*/  FFMA.FTZ R29, R173, UR10, -R60 ;  /* 0x0000000aad1d7c23 */ /* 0x000fe4000801083c */
[----:B------:R-:W-:Y:S01]  /*14310*/  FADD.FTZ R110, R110, R115 ;  /* 0x000000736e6e7221 */ /* 0x000fe20000010000 */
[C---:B------:R-:W-:Y:S01]  /*14320*/  HMMA.16816.F32 R132, R8.reuse, R22, R132 ;  /* 0x000000160884723c */ /* 0x040fe20000001884 */
[----:B------:R-:W-:Y:S01]  /*14330*/  FFMA.FTZ R22, R30, UR10, -R62 ;  /* 0x0000000a1e167c23 */ /* 0x000fe2000801083e */
[----:B------:R-:W-:Y:S01]  /*14340*/  MUFU.EX2 R20, R20 ;  /* 0x0000001400147308 */ /* 0x000fe20000000800 */
[----:B------:R-:W-:Y:S01]  /*14350*/  FADD.FTZ R111, R111, R110 ;  /* 0x0000006e6f6f7221 */ /* 0x000fe20000010000 */
[----:B------:R-:W-:Y:S01]  /*14360*/  FFMA.FTZ R30, R46, UR10, -R60 ;  /* 0x0000000a2e1e7c23 */ /* 0x000fe2000801083c */
[----:B------:R-:W-:Y:S01]  /*14370*/  FADD.FTZ R46, R97, R96 ;  /* 0x00000060612e7221 */ /* 0x000fe20000010000 */
[----:B------:R-:W5:Y:S01]  /*14380*/  MUFU.EX2 R23, R35 ;  /* 0x0000002300177308 */ /* 0x000f620000000800 */
[----:B------:R-:W-:Y:S01]  /*14390*/  FADD.FTZ R106, R106, R111 ;  /* 0x0000006f6a6a7221 */ /* 0x000fe20000010000 */
[C---:B------:R-:W-:Y:S01]  /*143a0*/  HMMA.16816.F32 R4, R8.reuse, R12, R4 ;  /* 0x0000000c0804723c */ /* 0x040fe20000001804 */
[----:B------:R-:W-:Y:S01]  /*143b0*/  FADD.FTZ R117, R117, R46 ;  /* 0x0000002e75757221 */ /* 0x000fe20000010000 */
[----:B------:R-:W2:Y:S01]  /*143c0*/  MUFU.EX2 R22, R22 ;  /* 0x0000001600167308 */ /* 0x000ea20000000800 */
[----:B------:R-:W-:Y:S01]  /*143d0*/  FADD.FTZ R107, R107, R106 ;  /* 0x0000006a6b6b7221 */ /* 0x000fe20000010000 */
[----:B---3--:R-:W-:Y:S01]  /*143e0*/  FFMA.FTZ R33, R172, UR10, -R60 ;  /* 0x0000000aac217c23 */ /* 0x008fe2000801083c */
[----:B------:R-:W-:Y:S01]  /*143f0*/  FADD.FTZ R117, R88, R117 ;  /* 0x0000007558757221 */ /* 0x000fe20000010000 */
[----:B------:R-:W-:Y:S01]  /*14400*/  MUFU.EX2 R34, R34 ;  /* 0x0000002200227308 */ /* 0x000fe20000000800 */
[----:B------:R-:W-:Y:S01]  /*14410*/  FADD.FTZ R116, R116, R107 ;  /* 0x0000006b74747221 */ /* 0x000fe20000010000 */
[----:B------:R-:W-:Y:S01]  /*14420*/  HMMA.16816.F32 R136, R8, R14, R136 ;  /* 0x0000000e0888723c */ /* 0x000fe20000001888 */
[----:B-1----:R-:W-:Y:S01]  /*14430*/  F2FP.F16.F32.PACK_AB R8, R3, R32 ;  /* 0x000000200308723e */ /* 0x002fe200000000ff */
[----:B------:R-:W1:Y:S01]  /*14440*/  LDSM.16.MT88.4 R12, [R154+0x3000] ;  /* 0x003000009a0c783b */ /* 0x000e620000004200 */
[----:B----4-:R-:W-:Y:S01]  /*14450*/  F2FP.F16.F32.PACK_AB R10, R21, R28 ;  /* 0x0000001c150a723e */ /* 0x010fe200000000ff */
[----:B------:R-:W-:Y:S01]  /*14460*/  FADD.FTZ R116, R125, R116 ;  /* 0x000000747d747221 */ /* 0x000fe20000010000 */
[----:B-----5:R-:W-:Y:S01]  /*14470*/  F2FP.F16.F32.PACK_AB R9, R23, R20 ;  /* 0x000000141709723e */ /* 0x020fe200000000ff */
[--C-:B------:R-:W-:Y:S01]  /*14480*/  FFMA.FTZ R35, R45, UR10, -R62.reuse ;  /* 0x0000000a2d237c23 */ /* 0x100fe2000801083e */
[----:B------:R-:W-:Y:S01]  /*14490*/  FFMA.FTZ R45, R38, UR10, -R62 ;  /* 0x0000000a262d7c23 */ /* 0x000fe2000801083e */
[----:B--2---:R-:W-:Y:S01]  /*144a0*/  F2FP.F16.F32.PACK_AB R11, R31, R22 ;  /* 0x000000161f0b723e */ /* 0x004fe200000000ff */
[----:B------:R-:W-:Y:S01]  /*144b0*/  FADD.FTZ R99, R99, R116 ;  /* 0x0000007463637221 */ /* 0x000fe20000010000 */
[----:B------:R-:W-:Y:S01]  /*144c0*/  FADD.FTZ R98, R98, R117 ;  /* 0x0000007562627221 */ /* 0x000fe20000010000 */
[----:B------:R-:W2:Y:S01]  /*144d0*/  MUFU.EX2 R33, R33 ;  /* 0x0000002100217308 */ /* 0x000ea20000000800 */
[----:B------:R-:W-:Y:S01]  /*144e0*/  FFMA.FTZ R46, R36, UR10, -R60 ;  /* 0x0000000a242e7c23 */ /* 0x000fe2000801083c */
[----:B------:R-:W-:Y:S01]  /*144f0*/  FADD.FTZ R118, R118, R99 ;  /* 0x0000006376767221 */ /* 0x000fe20000010000 */
[----:B------:R-:W-:Y:S01]  /*14500*/  FADD.FTZ R89, R89, R98 ;  /* 0x0000006259597221 */ /* 0x000fe20000010000 */
[----:B------:R-:W-:Y:S01]  /*14510*/  HMMA.16816.F32 R144, R8, R16, R144 ;  /* 0x000000100890723c */ /* 0x000fe20000001890 */
[----:B------:R-:W-:Y:S01]  /*14520*/  MUFU.EX2 R30, R30 ;  /* 0x0000001e001e7308 */ /* 0x000fe20000000800 */
[----:B------:R-:W-:Y:S01]  /*14530*/  FADD.FTZ R119, R119, R118 ;  /* 0x0000007677777221 */ /* 0x000fe20000010000 */
[----:B------:R-:W-:-:S02]  /*14540*/  FADD.FTZ R84, R84, R89 ;  /* 0x0000005954547221 */ /* 0x000fc40000010000 */
[----:B------:R-:W-:Y:S01]  /*14550*/  MUFU.EX2 R29, R29 ;  /* 0x0000001d001d7308 */ /* 0x000fe20000000800 */
[----:B------:R-:W-:Y:S01]  /*14560*/  FADD.FTZ R119, R126, R119 ;  /* 0x000000777e777221 */ /* 0x000fe20000010000 */
[----:B------:R-:W-:Y:S01]  /*14570*/  FADD.FTZ R85, R85, R84 ;  /* 0x0000005455557221 */ /* 0x000fe20000010000 */
[----:B------:R-:W-:Y:S01]  /*14580*/  HMMA.16816.F32 R132, R8, R18, R132 ;  /* 0x000000120884723c */ /* 0x000fe20000001884 */
[----:B------:R-:W3:Y:S01]  /*14590*/  LDSM.16.MT88.4 R16, [R208+0x8400] ;  /* 0x00840000d010783b */ /* 0x000ee20000004200 */
[----:B------:R-:W-:Y:S01]  /*145a0*/  FADD.FTZ R90, R90, R119 ;  /* 0x000000775a5a7221 */ /* 0x000fe20000010000 */
[----:B------:R-:W4:Y:S01]  /*145b0*/  MUFU.EX2 R35, R35 ;  /* 0x0000002300237308 */ /* 0x000f220000000800 */
[----:B------:R-:W-:Y:S02]  /*145c0*/  FADD.FTZ R80, R80, R85 ;  /* 0x0000005550507221 */ /* 0x000fe40000010000 */
[----:B------:R-:W-:Y:S01]  /*145d0*/  FADD.FTZ R91, R91, R90 ;  /* 0x0000005a5b5b7221 */ /* 0x000fe20000010000 */
[----:B------:R5:W-:Y:S01]  /*145e0*/  MUFU.EX2 R38, R47 ;  /* 0x0000002f00267308 */ /* 0x000be20000000800 */
[----:B------:R-:W-:-:S02]  /*145f0*/  FADD.FTZ R81, R81, R80 ;  /* 0x0000005051517221 */ /* 0x000fc40000010000 */
[----:B------:R-:W-:Y:S01]  /*14600*/  FADD.FTZ R86, R86, R91 ;  /* 0x0000005b56567221 */ /* 0x000fe20000010000 */
[----:B------:R-:W4:Y:S01]  /*14610*/  MUFU.EX2 R45, R45 ;  /* 0x0000002d002d7308 */ /* 0x000f220000000800 */
[----:B------:R-:W-:Y:S02]  /*14620*/  FADD.FTZ R100, R100, R81 ;  /* 0x0000005164647221 */ /* 0x000fe40000010000 */
[----:B------:R-:W-:Y:S01]  /*14630*/  FADD.FTZ R87, R87, R86 ;  /* 0x0000005657577221 */ /* 0x000fe20000010000 */
[----:B------:R-:W-:Y:S01]  /*14640*/  MUFU.EX2 R36, R176 ;  /* 0x000000b000247308 */ /* 0x000fe20000000800 */
[----:B------:R-:W-:Y:S02]  /*14650*/  FADD.FTZ R103, R103, R100 ;  /* 0x0000006467677221 */ /* 0x000fe40000010000 */
[----:B------:R-:W-:Y:S01]  /*14660*/  FADD.FTZ R82, R82, R87 ;  /* 0x0000005752527221 */ /* 0x000fe20000010000 */
[C---:B-1----:R-:W-:Y:S01]  /*14670*/  HMMA.16816.F32 R4, R8.reuse, R12, R4 ;  /* 0x0000000c0804723c */ /* 0x042fe20000001804 */
[----:B------:R-:W-:Y:S01]  /*14680*/  FADD.FTZ R72, R72, R103 ;  /* 0x0000006748487221 */ /* 0x000fe20000010000 */
[----:B-----5:R-:W-:Y:S01]  /*14690*/  FFMA.FTZ R47, R39, UR10, -R60 ;  /* 0x0000000a272f7c23 */ /* 0x020fe2000801083c */
[----:B------:R-:W-:Y:S01]  /*146a0*/  FADD.FTZ R83, R83, R82 ;  /* 0x0000005253537221 */ /* 0x000fe20000010000 */
[----:B------:R-:W-:Y:S01]  /*146b0*/  FFMA.FTZ R39, R165, UR10, -R60 ;  /* 0x0000000aa5277c23 */ /* 0x000fe2000801083c */
[----:B------:R-:W-:Y:S01]  /*146c0*/  FADD.FTZ R72, R73, R72 ;  /* 0x0000004849487221 */ /* 0x000fe20000010000 */
[----:B------:R-:W-:Y:S02]  /*146d0*/  MUFU.EX2 R46, R46 ;  /* 0x0000002e002e7308 */ /* 0x000fe40000000800 */
[----:B------:R-:W-:Y:S01]  /*146e0*/  HMMA.16816.F32 R136, R8, R14, R136 ;  /* 0x0000000e0888723c */ /* 0x000fe20000001888 */
[----:B--2---:R-:W-:Y:S01]  /*146f0*/  F2FP.F16.F32.PACK_AB R8, R33, R34 ;  /* 0x000000222108723e */ /* 0x004fe200000000ff */
[----:B------:R-:W1:Y:S01]  /*14700*/  LDSM.16.MT88.4 R12, [R154+0x3400] ;  /* 0x003400009a0c783b */ /* 0x000e620000004200 */
[----:B----4-:R-:W-:Y:S01]  /*14710*/  F2FP.F16.F32.PACK_AB R9, R35, R44 ;  /* 0x0000002c2309723e */ /* 0x010fe200000000ff */
[----:B------:R-:W-:Y:S01]  /*14720*/  FADD.FTZ R93, R93, R72 ;  /* 0x000000485d5d7221 */ /* 0x000fe20000010000 */
[----:B------:R-:W-:Y:S01]  /*14730*/  F2FP.F16.F32.PACK_AB R10, R29, R30 ;  /* 0x0000001e1d0a723e */ /* 0x000fe200000000ff */
[----:B------:R-:W2:Y:S01]  /*14740*/  MUFU.EX2 R47, R47 ;  /* 0x0000002f002f7308 */ /* 0x000ea20000000800 */
[----:B------:R-:W-:Y:S01]  /*14750*/  F2FP.F16.F32.PACK_AB R11, R45, R38 ;  /* 0x000000262d0b723e */ /* 0x000fe200000000ff */
[----:B------:R-:W-:Y:S01]  /*14760*/  FADD.FTZ R93, R64, R93 ;  /* 0x0000005d405d7221 */ /* 0x000fe20000010000 */
[----:B------:R-:W-:Y:S01]  /*14770*/  FFMA.FTZ R64, R174, UR10, -R62 ;  /* 0x0000000aae407c23 */ /* 0x000fe2000801083e */
[----:B------:R-:W-:Y:S02]  /*14780*/  MUFU.EX2 R39, R39 ;  /* 0x0000002700277308 */ /* 0x000fe40000000800 */
[----:B------:R-:W-:-:S02]  /*14790*/  FADD.FTZ R74, R74, R93 ;  /* 0x0000005d4a4a7221 */ /* 0x000fc40000010000 */
[----:B---3--:R-:W-:Y:S01]  /*147a0*/  HMMA.16816.F32 R144, R8, R16, R144 ;  /* 0x000000100890723c */ /* 0x008fe20000001890 */
[----:B------:R-:W-:Y:S01]  /*147b0*/  FADD.FTZ R16, R92, R83 ;  /* 0x000000535c107221 */ /* 0x000fe20000010000 */
[----:B------:R-:W-:Y:S01]  /*147c0*/  FADD.FTZ R65, R65, R74 ;  /* 0x0000004a41417221 */ /* 0x000fe20000010000 */
[----:B------:R-:W3:Y:S02]  /*147d0*/  MUFU.EX2 R64, R64 ;  /* 0x0000004000407308 */ /* 0x000ee40000000800 */
[----:B------:R-:W-:-:S03]  /*147e0*/  FADD.FTZ R16, R101, R16 ;  /* 0x0000001065107221 */ /* 0x000fc60000010000 */
[----:B------:R-:W-:Y:S01]  /*147f0*/  HMMA.16816.F32 R132, R8, R18, R132 ;  /* 0x000000120884723c */ /* 0x000fe20000001884 */
[----:B------:R-:W-:Y:S02]  /*14800*/  FADD.FTZ R75, R75, R16 ;  /* 0x000000104b4b7221 */ /* 0x000fe40000010000 */
[----:B------:R-:W4:Y:S02]  /*14810*/  LDSM.16.MT88.4 R16, [R208+0x8800] ;  /* 0x00880000d010783b */ /* 0x000f240000004200 */
[----:B------:R-:W-:-:S04]  /*14820*/  FADD.FTZ R94, R94, R75 ;  /* 0x0000004b5e5e7221 */ /* 0x000fc80000010000 */
[----:B------:R-:W-:-:S04]  /*14830*/  FADD.FTZ R95, R95, R94 ;  /* 0x0000005e5f5f7221 */ /* 0x000fc80000010000 */
[----:B------:R-:W-:-:S04]  /*14840*/  FADD.FTZ R95, R102, R95 ;  /* 0x0000005f665f7221 */ /* 0x000fc80000010000 */
[----:B------:R-:W-:Y:S01]  /*14850*/  FADD.FTZ R66, R66, R95 ;  /* 0x0000005f42427221 */ /* 0x000fe20000010000 */
[C---:B-1----:R-:W-:Y:S03]  /*14860*/  HMMA.16816.F32 R4, R8.reuse, R12, R4 ;  /* 0x0000000c0804723c */ /* 0x042fe60000001804 */
[----:B------:R-:W-:Y:S01]  /*14870*/  FADD.FTZ R67, R67, R66 ;  /* 0x0000004243437221 */ /* 0x000fe20000010000 */
[----:B------:R-:W-:Y:S01]  /*14880*/  FADD.FTZ R66, R56, R65 ;  /* 0x0000004138427221 */ /* 0x000fe20000010000 */
[----:B--2---:R-:W-:Y:S01]  /*14890*/  F2FP.F16.F32.PACK_AB R12, R36, R47 ;  /* 0x0000002f240c723e */ /* 0x004fe200000000ff */
[----:B------:R-:W-:Y:S01]  /*148a0*/  MUFU.EX2 R56, R164 ;  /* 0x000000a400387308 */ /* 0x000fe20000000800 */
[----:B------:R-:W-:Y:S01]  /*148b0*/  FADD.FTZ R58, R58, R67 ;  /* 0x000000433a3a7221 */ /* 0x000fe20000010000 */
[----:B------:R-:W-:Y:S02]  /*148c0*/  FADD.FTZ R13, R57, R66 ;  /* 0x00000042390d7221 */ /* 0x000fe40000010000 */
[----:B------:R-:W1:Y:S01]  /*148d0*/  MUFU.EX2 R57, R167 ;  /* 0x000000a700397308 */ /* 0x000e620000000800 */
[----:B------:R-:W-:Y:S01]  /*148e0*/  FADD.FTZ R59, R59, R58 ;  /* 0x0000003a3b3b7221 */ /* 0x000fe20000010000 */
[----:B------:R-:W-:Y:S01]  /*148f0*/  FADD.FTZ R48, R48, R13 ;  /* 0x0000000d30307221 */ /* 0x000fe20000010000 */
[----:B------:R-:W-:Y:S01]  /*14900*/  HMMA.16816.F32 R136, R8, R14, R136 ;  /* 0x0000000e0888723c */ /* 0x000fe20000001888 */
[----:B------:R-:W2:Y:S01]  /*14910*/  LDSM.16.MT88.4 R8, [R154+0x3800] ;  /* 0x003800009a08783b */ /* 0x000ea20000004200 */
[----:B------:R-:W-:Y:S01]  /*14920*/  FADD.FTZ R26, R26, R59 ;  /* 0x0000003b1a1a7221 */ /* 0x000fe20000010000 */
[----:B------:R-:W-:Y:S01]  /*14930*/  FADD.FTZ R25, R25, R48 ;  /* 0x0000003019197221 */ /* 0x000fe20000010000 */
[----:B---3--:R-:W-:Y:S01]  /*14940*/  F2FP.F16.F32.PACK_AB R13, R37, R64 ;  /* 0x00000040250d723e */ /* 0x008fe200000000ff */
[----:B------:R-:W3:Y:S01]  /*14950*/  LDSM.16.MT88.4 R152, [R154+0x3c00] ;  /* 0x003c00009a98783b */ /* 0x000ee20000004200 */
[----:B------:R-:W-:Y:S01]  /*14960*/  FADD.FTZ R27, R27, R26 ;  /* 0x0000001a1b1b7221 */ /* 0x000fe20000010000 */
[----:B------:R-:W-:Y:S01]  /*14970*/  FADD.FTZ R24, R24, R25 ;  /* 0x0000001918187221 */ /* 0x000fe20000010000 */
[----:B------:R-:W-:Y:S01]  /*14980*/  F2FP.F16.F32.PACK_AB R14, R39, R46 ;  /* 0x0000002e270e723e */ /* 0x000fe200000000ff */
[----:B------:R-:W-:Y:S01]  /*14990*/  FFMA.FTZ R25, R166, UR10, -R60 ;  /* 0x0000000aa6197c23 */ /* 0x000fe2000801083c */
[----:B------:R-:W-:Y:S01]  /*149a0*/  FADD.FTZ R50, R50, R27 ;  /* 0x0000001b32327221 */ /* 0x000fe20000010000 */
[----:B------:R-:W-:Y:S01]  /*149b0*/  FADD.FTZ R24, R49, R24 ;  /* 0x0000001831187221 */ /* 0x000fe20000010000 */
[----:B-1----:R-:W-:Y:S01]  /*149c0*/  F2FP.F16.F32.PACK_AB R15, R57, R56 ;  /* 0x00000038390f723e */ /* 0x002fe200000000ff */
[----:B------:R-:W-:Y:S01]  /*149d0*/  FFMA.FTZ R27, R52, UR10, -R62 ;  /* 0x0000000a341b7c23 */ /* 0x000fe2000801083e */
[----:B------:R-:W-:Y:S01]  /*149e0*/  FADD.FTZ R51, R51, R50 ;  /* 0x0000003233337221 */ /* 0x000fe20000010000 */
[----:B------:R-:W-:Y:S01]  /*149f0*/  FADD.FTZ R41, R41, R24 ;  /* 0x0000001829297221 */ /* 0x000fe20000010000 */
[----:B------:R-:W-:Y:S02]  /*14a00*/  MUFU.EX2 R25, R25 ;  /* 0x0000001900197308 */ /* 0x000fe40000000800 */
[----:B------:R-:W-:Y:S01]  /*14a10*/  FADD.FTZ R2, R2, R51 ;  /* 0x0000003302027221 */ /* 0x000fe20000010000 */
[----:B------:R-:W-:Y:S01]  /*14a20*/  FADD.FTZ R41, R0, R41 ;  /* 0x0000002900297221 */ /* 0x000fe20000010000 */
[----:B----4-:R-:W-:Y:S01]  /*14a30*/  HMMA.16816.F32 R144, R12, R16, R144 ;  /* 0x000000100c90723c */ /* 0x010fe20000001890 */
[----:B------:R-:W1:Y:S01]  /*14a40*/  MUFU.EX2 R0, R53 ;  /* 0x0000003500007308 */ /* 0x000e620000000800 */
[----:B------:R-:W-:Y:S01]  /*14a50*/  FADD.FTZ R43, R43, R2 ;  /* 0x000000022b2b7221 */ /* 0x000fe20000010000 */
[----:B------:R-:W-:-:S02]  /*14a60*/  FADD.FTZ R40, R40, R41 ;  /* 0x0000002928287221 */ /* 0x000fc40000010000 */
[----:B------:R-:W-:Y:S01]  /*14a70*/  MUFU.EX2 R2, R175 ;  /* 0x000000af00027308 */ /* 0x000fe20000000800 */
[----:B------:R-:W-:Y:S01]  /*14a80*/  FADD.FTZ R42, R42, R43 ;  /* 0x0000002b2a2a7221 */ /* 0x000fe20000010000 */
[----:B------:R-:W-:Y:S01]  /*14a90*/  FADD.FTZ R61, R61, R40 ;  /* 0x000000283d3d7221 */ /* 0x000fe20000010000 */
[C---:B------:R-:W-:Y:S01]  /*14aa0*/  HMMA.16816.F32 R132, R12.reuse, R18, R132 ;  /* 0x000000120c84723c */ /* 0x040fe20000001884 */
[----:B------:R-:W4:Y:S01]  /*14ab0*/  LDSM.16.MT88.4 R16, [R208+0x8c00] ;  /* 0x008c0000d010783b */ /* 0x000f220000004200 */
[----:B------:R-:W-:Y:S01]  /*14ac0*/  FADD.FTZ R63, R63, R42 ;  /* 0x0000002a3f3f7221 */ /* 0x000fe20000010000 */
[----:B------:R-:W-:Y:S01]  /*14ad0*/  FADD.FTZ R32, R32, R61 ;  /* 0x0000003d20207221 */ /* 0x000fe20000010000 */
[----:B------:R-:W-:Y:S02]  /*14ae0*/  MUFU.EX2 R27, R27 ;  /* 0x0000001b001b7308 */ /* 0x000fe40000000800 */
[----:B------:R-:W-:Y:S01]  /*14af0*/  FADD.FTZ R24, R20, R63 ;  /* 0x0000003f14187221 */ /* 0x000fe20000010000 */
[----:B------:R-:W-:Y:S01]  /*14b00*/  FADD.FTZ R41, R3, R32 ;  /* 0x0000002003297221 */ /* 0x000fe20000010000 */
[----:B------:R-:W5:Y:S02]  /*14b10*/  MUFU.EX2 R20, R169 ;  /* 0x000000a900147308 */ /* 0x000f640000000800 */
[----:B------:R-:W-:Y:S01]  /*14b20*/  FADD.FTZ R23, R23, R24 ;  /* 0x0000001817177221 */ /* 0x000fe20000010000 */
[----:B------:R-:W-:Y:S01]  /*14b30*/  FADD.FTZ R28, R28, R41 ;  /* 0x000000291c1c7221 */ /* 0x000fe20000010000 */
[----:B------:R-:W3:Y:S01]  /*14b40*/  MUFU.EX2 R3, R170 ;  /* 0x000000aa00037308 */ /* 0x000ee20000000800 */
[----:B--2---:R-:W-:Y:S01]  /*14b50*/  HMMA.16816.F32 R4, R12, R8, R4 ;  /* 0x000000080c04723c */ /* 0x004fe20000001804 */
[----:B------:R-:W-:Y:S01]  /*14b60*/  FADD.FTZ R22, R22, R23 ;  /* 0x0000001716167221 */ /* 0x000fe20000010000 */
[----:B------:R-:W-:Y:S01]  /*14b70*/  FADD.FTZ R21, R21, R28 ;  /* 0x0000001c15157221 */ /* 0x000fe20000010000 */
[----:B-1----:R-:W-:-:S02]  /*14b80*/  F2FP.F16.F32.PACK_AB R8, R0, R25 ;  /* 0x000000190008723e */ /* 0x002fc400000000ff */
[----:B------:R-:W-:Y:S01]  /*14b90*/  FADD.FTZ R31, R31, R22 ;  /* 0x000000161f1f7221 */ /* 0x000fe20000010000 */
[----:B------:R-:W-:Y:S02]  /*14ba0*/  FADD.FTZ R34, R34, R21 ;  /* 0x0000001522227221 */ /* 0x000fe40000010000 */
[----:B------:R-:W-:Y:S01]  /*14bb0*/  HMMA.16816.F32 R136, R12, R10, R136 ;  /* 0x0000000a0c88723c */ /* 0x000fe20000001888 */
[----:B------:R-:W-:Y:S01]  /*14bc0*/  FADD.FTZ R44, R44, R31 ;  /* 0x0000001f2c2c7221 */ /* 0x000fe20000010000 */
[----:B------:R-:W-:Y:S01]  /*14bd0*/  FADD.FTZ R33, R33, R34 ;  /* 0x0000002221217221 */ /* 0x000fe20000010000 */
[----:B-----5:R-:W-:Y:S02]  /*14be0*/  F2FP.F16.F32.PACK_AB R9, R20, R27 ;  /* 0x0000001b1409723e */ /* 0x020fe400000000ff */
[----:B------:R-:W-:Y:S01]  /*14bf0*/  FADD.FTZ R35, R35, R44 ;  /* 0x0000002c23237221 */ /* 0x000fe20000010000 */
[----:B------:R-:W-:Y:S01]  /*14c00*/  FADD.FTZ R30, R30, R33 ;  /* 0x000000211e1e7221 */ /* 0x000fe20000010000 */
[----:B------:R-:W-:-:S02]  /*14c10*/  F2FP.F16.F32.PACK_AB R10, R229, R2 ;  /* 0x00000002e50a723e */ /* 0x000fc400000000ff */
[----:B------:R-:W-:Y:S01]  /*14c20*/  FADD.FTZ R38, R38, R35 ;  /* 0x0000002326267221 */ /* 0x000fe20000010000 */
[----:B------:R-:W-:Y:S01]  /*14c30*/  FADD.FTZ R30, R29, R30 ;  /* 0x0000001e1d1e7221 */ /* 0x000fe20000010000 */
[----:B---3--:R-:W-:Y:S02]  /*14c40*/  F2FP.F16.F32.PACK_AB R11, R228, R3 ;  /* 0x00000003e40b723e */ /* 0x008fe400000000ff */
        /* <DEDUP_REMOVED lines=9> */
[----:B----4-:R-:W-:Y:S02]  /*14ce0*/  HMMA.16816.F32 R144, R8, R16, R144 ;  /* 0x000000100890723c */ /* 0x010fe40000001890 */
        /* <DEDUP_REMOVED lines=10> */
[----:B------:R-:W-:Y:S01]  /*14d90*/  HMMA.16816.F32 R136, R8, R154, R136 ;  /* 0x0000009a0888723c */ /* 0x000fe20000001888 */
[----:B------:R-:W-:Y:S01]  /*14da0*/  MOV R2, R177 ;  /* 0x000000b100027202 */ /* 0x000fe20000000f00 */
[----:B------:R-:W-:-:S15]  /*14db0*/  FADD.FTZ R228, R228, R3 ;  /* 0x00000003e4e47221 */ /* 0x000fde0000010000 */
[----:B------:R-:W-:-:S03]  /*14dc0*/  NOP ;  /* 0x0000000000007918 */ /* 0x000fc60000000000 */
.L_x_767:
        /* <DEDUP_REMOVED lines=15> */
.L_x_777:
[----:B------:R-:W-:Y:S01]  /*14ec0*/  @!P2 IADD3 R5, P0, PT, RZ, -R225, RZ ;  /* 0x800000e1ff05a210 */ /* 0x000fe20007f1e0ff */
[----:B------:R-:W5:Y:S01]  /*14ed0*/  @!P2 LDC R24, c[0x0][0x3c0] ;  /* 0x0000f000ff18ab82 */ /* 0x000f620000000800 */
[----:B------:R-:W-:Y:S07]  /*14ee0*/  DEPBAR.LE SB0, 0x0 ;  /* 0x000080000000791a */ /* 0x000fee0000000000 */
[----:B------:R-:W-:Y:S01]  /*14ef0*/  BAR.SYNC.DEFER_BLOCKING 0x0 ;  /* 0x0000000000007b1d */ /* 0x000fe20000010000 */
[----:B-1----:R-:W-:Y:S01]  /*14f00*/  ISETP.GE.AND P1, PT, R148, UR5, PT ;  /* 0x0000000594007c0c */ /* 0x002fe2000bf26270 */
[----:B------:R-:W-:Y:S02]  /*14f10*/  IMAD.MOV.U32 R2, RZ, RZ, R216 ;  /* 0x000000ffff027224 */ /* 0x000fe400078e00d8 */
[----:B------:R-:W-:Y:S02]  /*14f20*/  IMAD.MOV.U32 R0, RZ, RZ, R217 ;  /* 0x000000ffff007224 */ /* 0x000fe400078e00d9 */
[----:B-----5:R-:W-:Y:S04]  /*14f30*/  @!P2 IMAD.SHL.U32 R4, R24, 0x100, RZ ;  /* 0x000001001804a824 */ /* 0x020fe800078e00ff */
[----:B------:R-:W-:Y:S01]  /*14f40*/  @!P2 IMAD.X R4, RZ, RZ, ~R4, P0 ;  /* 0x000000ffff04a224 */ /* 0x000fe200000e0e04 */
[----:B------:R-:W1:Y:S04]  /*14f50*/  LDC R27, c[0x0][0x3c4] ;  /* 0x0000f100ff1b7b82 */ /* 0x000e680000000800 */
[----:B------:R-:W-:Y:S04]  /*14f60*/  @!P2 SHF.R.S64 R5, R5, 0x1f, R4 ;  /* 0x0000001f0505a819 */ /* 0x000fe80000001004 */
        /* <DEDUP_REMOVED lines=10> */
[----:B------:R-:W5:Y:S02]  /*15010*/  I2F.RP R6, R5 ;  /* 0x0000000500067306 */ /* 0x000f640000209400 */
[----:B------:R-:W-:Y:S08]  /*15020*/  ISETP.GE.AND P6, PT, R7, RZ, PT ;  /* 0x000000ff0700720c */ /* 0x000ff00003fc6270 */
        /* <DEDUP_REMOVED lines=17> */
[----:B------:R-:W-:Y:S02]  /*15140*/  @!P0 VIADD R11, R11, 0x1 ;  /* 0x000000010b0b8836 */ /* 0x000fe40000000000 */
[-C--:B------:R-:W-:Y:S01]  /*15150*/  ISETP.GE.U32.AND P4, PT, R8, R5.reuse, PT ;  /* 0x000000050800720c */ /* 0x080fe20003f86070 */
[----:B------:R-:W-:Y:S01]  /*15160*/  @!P3 VIADD R12, R12, 0x1 ;  /* 0x000000010c0cb836 */ /* 0x000fe20000000000 */
[----:B------:R-:W-:Y:S02]  /*15170*/  ISETP.GE.U32.AND P5, PT, R9, R5, PT ;  /* 0x000000050900720c */ /* 0x000fe40003fa6070 */
[-C--:B------:R-:W-:Y:S02]  /*15180*/  LOP3.LUT R5, R227, R4.reuse, RZ, 0x3c, !PT ;  /* 0x00000004e3057212 */ /* 0x080fe400078e3cff */
[----:B------:R-:W-:Y:S02]  /*15190*/  ISETP.NE.AND P3, PT, R4, RZ, PT ;  /* 0x000000ff0400720c */ /* 0x000fe40003f65270 */
[----:B------:R-:W-:Y:S02]  /*151a0*/  ISETP.GE.AND P0, PT, R5, RZ, PT ;  /* 0x000000ff0500720c */ /* 0x000fe40003f06270 */
[----:B------:R-:W-:Y:S03]  /*151b0*/  LOP3.LUT R5, RZ, R4, RZ, 0x33, !PT ;  /* 0x00000004ff057212 */ /* 0x000fe600078e33ff */
[----:B------:R-:W-:Y:S02]  /*151c0*/  @P4 IADD3 R11, PT, PT, R11, 0x1, RZ ;  /* 0x000000010b0b4810 */ /* 0x000fe40007ffe0ff */
[----:B------:R-:W-:Y:S03]  /*151d0*/  @P5 VIADD R12, R12, 0x1 ;  /* 0x000000010c0c5836 */ /* 0x000fe60000000000 */
        /* <DEDUP_REMOVED lines=25> */
.L_x_774:
[C---:B------:R-:W-:Y:S01]  /*15370*/  IMAD.SHL.U32 R25, R24.reuse, 0x40, RZ ;  /* 0x0000004018197824 */ /* 0x040fe200078e00ff */
[----:B-1----:R-:W-:Y:S01]  /*15380*/  SHF.L.U64.HI R24, R24, 0x6, R27 ;  /* 0x0000000618187819 */ /* 0x002fe2000001021b */
[----:B------:R-:W-:Y:S01]  /*15390*/  @!PT LDS RZ, [RZ] ;  /* 0x00000000fffff984 */ /* 0x000fe20000000800 */
[----:B------:R-:W-:Y:S01]  /*153a0*/  @!PT LDS RZ, [RZ] ;  /* 0x00000000fffff984 */ /* 0x000fe20000000800 */
[----:B------:R-:W-:Y:S01]  /*153b0*/  @!PT LDS RZ, [RZ] ;  /* 0x00000000fffff984 */ /* 0x000fe20000000800 */
[----:B------:R-:W-:Y:S01]  /*153c0*/  @!P1 LDGSTS.E.BYPASS.LTC128B.128 [R223+0x5000], desc[UR6][R216.64] ;  /* 0x05000000d8df9fae */ /* 0x000fe2000b981a06 */
[----:B------:R-:W-:Y:S02]  /*153d0*/  IMAD.MOV.U32 R0, RZ, RZ, 0x20 ;  /* 0x00000020ff007424 */ /* 0x000fe400078e00ff */
[----:B------:R-:W-:Y:S01]  /*153e0*/  IADD3 R26, P0, PT, R25, R216, RZ ;  /* 0x000000d8191a7210 */ /* 0x000fe20007f1e0ff */
[----:B------:R-:W-:Y:S03]  /*153f0*/  @P1 STS.128 [R223+0x5000], RZ ;  /* 0x005000ffdf001388 */ /* 0x000fe60000000c00 */
[-C--:B------:R-:W-:Y:S01]  /*15400*/  IADD3 R32, P3, PT, R26, R25.reuse, RZ ;  /* 0x000000191a207210 */ /* 0x080fe20007f7e0ff */
[----:B------:R-:W-:Y:S01]  /*15410*/  IMAD.X R27, R24, 0x1, R217, P0 ;  /* 0x00000001181b7824 */ /* 0x000fe200000e06d9 */
[----:B------:R-:W1:Y:S02]  /*15420*/  S2R R211, SR_TID.X ;  /* 0x0000000000d37919 */ /* 0x000e640000002100 */
[-C--:B------:R-:W-:Y:S01]  /*15430*/  IADD3 R30, P0, PT, R32, R25.reuse, RZ ;  /* 0x00000019201e7210 */ /* 0x080fe20007f1e0ff */
[--C-:B------:R-:W-:Y:S01]  /*15440*/  IMAD.X R33, R27, 0x1, R24.reuse, P3 ;  /* 0x000000011b217824 */ /* 0x100fe200018e0618 */
[----:B------:R-:W-:Y:S01]  /*15450*/  @!PT LDS RZ, [RZ] ;  /* 0x00000000fffff984 */ /* 0x000fe20000000800 */
[----:B------:R-:W-:Y:S01]  /*15460*/  @!PT LDS RZ, [RZ] ;  /* 0x00000000fffff984 */ /* 0x000fe20000000800 */
[----:B------:R-:W-:Y:S01]  /*15470*/  @!PT LDS RZ, [RZ] ;  /* 0x00000000fffff984 */ /* 0x000fe20000000800 */
[----:B------:R5:W-:Y:S02]  /*15480*/  @!P1 LDGSTS.E.BYPASS.LTC128B.128 [R223+0x5800], desc[UR6][R26.64] ;  /* 0x058000001adf9fae */ /* 0x000be4000b981a06 */
[-C--:B------:R-:W-:Y:S01]  /*15490*/  IADD3 R28, P3, PT, R30, R25.reuse, RZ ;  /* 0x000000191e1c7210 */ /* 0x080fe20007f7e0ff */
[--C-:B------:R-:W-:Y:S01]  /*154a0*/  IMAD.X R31, R33, 0x1, R24.reuse, P0 ;  /* 0x00000001211f7824 */ /* 0x100fe200000e0618 */
[----:B------:R-:W-:Y:S02]  /*154b0*/  @P1 STS.128 [R223+0x5800], RZ ;  /* 0x005800ffdf001388 */ /* 0x000fe40000000c00 */
[-C--:B------:R-:W-:Y:S01]  /*154c0*/  IADD3 R36, P0, PT, R28, R25.reuse, RZ ;  /* 0x000000191c247210 */ /* 0x080fe20007f1e0ff */
[--C-:B------:R-:W-:Y:S01]  /*154d0*/  IMAD.X R29, R31, 0x1, R24.reuse, P3 ;  /* 0x000000011f1d7824 */ /* 0x100fe200018e0618 */
[----:B------:R-:W-:Y:S01]  /*154e0*/  @!PT LDS RZ, [RZ] ;  /* 0x00000000fffff984 */ /* 0x000fe20000000800 */
[----:B------:R-:W-:Y:S01]  /*154f0*/  @!PT LDS RZ, [RZ] ;  /* 0x00000000fffff984 */ /* 0x000fe20000000800 */
[----:B------:R-:W-:Y:S01]  /*15500*/  @!PT LDS RZ, [RZ] ;  /* 0x00000000fffff984 */ /* 0x000fe20000000800 */
[----:B------:R-:W-:Y:S02]  /*15510*/  @!P1 LDGSTS.E.BYPASS.LTC128B.128 [R223+0x6000], desc[UR6][R32.64] ;  /* 0x0600000020df9fae */ /* 0x000fe4000b981a06 */
[-C--:B------:R-:W-:Y:S01]  /*15520*/  IADD3 R34, P3, PT, R36, R25.reuse, RZ ;  /* 0x0000001924227210 */ /* 0x080fe20007f7e0ff */
[--C-:B------:R-:W-:Y:S01]  /*15530*/  IMAD.X R37, R29, 0x1, R24.reuse, P0 ;  /* 0x000000011d257824 */ /* 0x100fe200000e0618 */
[----:B------:R-:W-:Y:S02]  /*15540*/  @P1 STS.128 [R223+0x6000], RZ ;  /* 0x006000ffdf001388 */ /* 0x000fe40000000c00 */
[----:B------:R-:W-:Y:S01]  /*15550*/  @!P1 IADD3 R38, P0, PT, R34, R25, RZ ;  /* 0x0000001922269210 */ /* 0x000fe20007f1e0ff */
[--C-:B------:R-:W-:Y:S01]  /*15560*/  IMAD.X R35, R37, 0x1, R24.reuse, P3 ;  /* 0x0000000125237824 */ /* 0x100fe200018e0618 */
[----:B------:R-:W-:Y:S01]  /*15570*/  @!PT LDS RZ, [RZ] ;  /* 0x00000000fffff984 */ /* 0x000fe20000000800 */
[----:B------:R-:W-:Y:S01]  /*15580*/  @!PT LDS RZ, [RZ] ;  /* 0x00000000fffff984 */ /* 0x000fe20000000800 */
[----:B------:R-:W-:Y:S01]  /*15590*/  @!PT LDS RZ, [RZ] ;  /* 0x00000000fffff984 */ /* 0x000fe20000000800 */
[----:B------:R-:W-:Y:S01]  /*155a0*/  @!P1 LDGSTS.E.BYPASS.LTC128B.128 [R223+0x6800], desc[UR6][R30.64] ;  /* 0x068000001edf9fae */ /* 0x000fe2000b981a06 */
[----:B------:R-:W-:Y:S02]  /*155b0*/  ISETP.NE.AND P3, PT, R226, 0x1, PT ;  /* 0x00000001e200780c */ /* 0x000fe40003f65270 */
[----:B------:R-:W-:Y:S01]  /*155c0*/  @!P1 IMAD.X R39, R35, 0x1, R24, P0 ;  /* 0x0000000123279824 */ /* 0x000fe200000e0618 */
[----:B------:R-:W-:Y:S04]  /*155d0*/  @P1 STS.128 [R223+0x6800], RZ ;  /* 0x006800ffdf001388 */ /* 0x000fe80000000c00 */
[----:B------:R-:W-:Y:S01]  /*155e0*/  @!PT LDS RZ, [RZ] ;  /* 0x00000000fffff984 */ /* 0x000fe20000000800 */
[----:B------:R-:W-:Y:S01]  /*155f0*/  @!PT LDS RZ, [RZ] ;  /* 0x00000000fffff984 */ /* 0x000fe20000000800 */
[----:B------:R-:W-:Y:S01]  /*15600*/  @!PT LDS RZ, [RZ] ;  /* 0x00000000fffff984 */ /* 0x000fe20000000800 */
[----:B------:R2:W-:Y:S04]  /*15610*/  @!P1 LDGSTS.E.BYPASS.LTC128B.128 [R223+0x7000], desc[UR6][R28.64] ;  /* 0x070000001cdf9fae */ /* 0x0005e8000b981a06 */
[----:B------:R-:W-:Y:S01]  /*15620*/  @P1 STS.128 [R223+0x7000], RZ ;  /* 0x007000ffdf001388 */ /* 0x000fe20000000c00 */
[----:B-1----:R-:W-:Y:S03]  /*15630*/  LOP3.LUT P0, RZ, R211, 0x4, RZ, 0xc0, !PT ;  /* 0x00000004d3ff7812 */ /* 0x002fe6000780c0ff */
[----:B------:R-:W-:Y:S01]  /*15640*/  @!PT LDS RZ, [RZ] ;  /* 0x00000000fffff984 */ /* 0x000fe20000000800 */
[----:B------:R-:W-:Y:S01]  /*15650*/  @!PT LDS RZ, [RZ] ;  /* 0x00000000fffff984 */ /* 0x000fe20000000800 */
[----:B------:R-:W-:Y:S01]  /*15660*/  @!PT LDS RZ, [RZ] ;  /* 0x00000000fffff984 */ /* 0x000fe20000000800 */
[----:B------:R-:W-:Y:S01]  /*15670*/  @!P1 LDGSTS.E.BYPASS.LTC128B.128 [R223+0x7800], desc[UR6][R36.64] ;  /* 0x0780000024df9fae */ /* 0x000fe2000b981a06 */
[----:B------:R-:W-:Y:S03]  /*15680*/  SEL R0, R0, 0xffffffe0, !P0 ;  /* 0xffffffe000007807 */ /* 0x000fe60004000000 */
        /* <DEDUP_REMOVED lines=12> */
[----:B------:R-:W4:Y:S04]  /*15750*/  LDSM.16.M88.4 R156, [R209+0x1000] ;  /* 0x00100000d19c783b */ /* 0x000f280000000200 */
[----:B------:R-:W5:Y:S04]  /*15760*/  LDSM.16.M88.4 R160, [R209+0x1400] ;  /* 0x00140000d1a0783b */ /* 0x000f680000000200 */
[----:B------:R-:W2:Y:S04]  /*15770*/  LDSM.16.M88.4 R164, [R209+0x1800] ;  /* 0x00180000d1a4783b */ /* 0x000ea80000000200 */
[----:B------:R-:W0:Y:S04]  /*15780*/  LDGDEPBAR ;  /* 0x00000000000079af */ /* 0x000e280000000000 */
[----:B------:R-:W1:Y:S04]  /*15790*/  LDSM.16.M88.4 R168, [R209+0x1c00] ;  /* 0x001c0000d1a8783b */ /* 0x000e680000000200 */
[----:B------:R-:W-:Y:S04]  /*157a0*/  LDSM.16.M88.4 R48, [R209+0x2400] ;  /* 0x00240000d130783b */ /* 0x000fe80000000200 */
[----:B------:R-:W-:Y:S04]  /*157b0*/  LDSM.16.M88.4 R56, [R209+0x2800] ;  /* 0x00280000d138783b */ /* 0x000fe80000000200 */
[----:B------:R-:W-:Y:S04]  /*157c0*/  LDSM.16.M88.4 R64, [R209+0x2c00] ;  /* 0x002c0000d140783b */ /* 0x000fe80000000200 */
[----:B------:R-:W-:Y:S04]  /*157d0*/  LDSM.16.M88.4 R72, [R209+0x3000] ;  /* 0x00300000d148783b */ /* 0x000fe80000000200 */
[----:B------:R-:W-:Y:S01]  /*157e0*/  LDSM.16.M88.4 R80, [R209+0x3400] ;  /* 0x00340000d150783b */ /* 0x000fe20000000200 */
[C---:B----4-:R-:W-:Y:S03]  /*157f0*/  HMMA.16816.F32 R4, R152.reuse, R156, RZ ;  /* 0x0000009c9804723c */ /* 0x050fe600000018ff */
[----:B------:R-:W-:Y:S04]  /*15800*/  LDSM.16.M88.4 R88, [R209+0x3800] ;  /* 0x00380000d158783b */ /* 0x000fe80000000200 */
[----:B------:R-:W-:Y:S01]  /*15810*/  LDSM.16.M88.4 R96, [R209+0x3c00] ;  /* 0x003c0000d160783b */ /* 0x000fe20000000200 */
[C---:B------:R-:W-:Y:S03]  /*15820*/  HMMA.16816.F32 R8, R152.reuse, R158, RZ ;  /* 0x0000009e9808723c */ /* 0x040fe600000018ff */
[----:B------:R-:W3:Y:S04]  /*15830*/  LDSM.16.M88.4 R156, [R209+0x2000] ;  /* 0x00200000d19c783b */ /* 0x000ee80000000200 */
[----:B------:R-:W4:Y:S01]  /*15840*/  LDSM.16.M88.4 R104, [R209+0x4000] ;  /* 0x00400000d168783b */ /* 0x000f220000000200 */
[C---:B-----5:R-:W-:Y:S03]  /*15850*/  HMMA.16816.F32 R12, R152.reuse, R160, RZ ;  /* 0x000000a0980c723c */ /* 0x060fe600000018ff */
[----:B------:R-:W5:Y:S04]  /*15860*/  LDSM.16.M88.4 R112, [R209+0x4400] ;  /* 0x00440000d170783b */ /* 0x000f680000000200 */
[----:B------:R-:W5:Y:S01]  /*15870*/  LDSM.16.M88.4 R120, [R209+0x4800] ;  /* 0x00480000d178783b */ /* 0x000f620000000200 */
[C---:B------:R-:W-:Y:S03]  /*15880*/  HMMA.16816.F32 R16, R152.reuse, R162, RZ ;  /* 0x000000a29810723c */ /* 0x040fe600000018ff */
[----:B------:R-:W5:Y:S05]  /*15890*/  LDSM.16.M88.4 R128, [R209+0x4c00] ;  /* 0x004c0000d180783b */ /* 0x000f6a0000000200 */
[C---:B--2---:R-:W-:Y:S08]  /*158a0*/  HMMA.16816.F32 R20, R152.reuse, R164, RZ ;  /* 0x000000a49814723c */ /* 0x044ff000000018ff */
[C---:B------:R-:W-:Y:S08]  /*158b0*/  HMMA.16816.F32 R24, R152.reuse, R166, RZ ;  /* 0x000000a69818723c */ /* 0x040ff000000018ff */
[C---:B-1----:R-:W-:Y:S08]  /*158c0*/  HMMA.16816.F32 R28, R152.reuse, R168, RZ ;  /* 0x000000a8981c723c */ /* 0x042ff000000018ff */
[C---:B------:R-:W-:Y:S08]  /*158d0*/  HMMA.16816.F32 R32, R152.reuse, R170, RZ ;  /* 0x000000aa9820723c */ /* 0x040ff000000018ff */
[C---:B---3--:R-:W-:Y:S01]  /*158e0*/  HMMA.16816.F32 R36, R152.reuse, R156, RZ ;  /* 0x0000009c9824723c */ /* 0x048fe200000018ff */
[----:B------:R-:W-:Y:S02]  /*158f0*/  IMAD.IADD R156, R210, 0x1, R0 ;  /* 0x00000001d29c7824 */ /* 0x000fe400078e0200 */
[----:B------:R-:W-:Y:S05]  /*15900*/  IMAD.IADD R0, R0, 0x1, R209 ;  /* 0x0000000100007824 */ /* 0x000fea00078e02d1 */
[C---:B------:R-:W-:Y:S01]  /*15910*/  HMMA.16816.F32 R40, R152.reuse, R158, RZ ;  /* 0x0000009e9828723c */ /* 0x040fe200000018ff */
[----:B------:R-:W-:Y:S04]  /*15920*/  LDSM.16.M88.4 R156, [R156] ;  /* 0x000000009c9c783b */ /* 0x000fe80000000200 */
[----:B------:R-:W1:Y:S03]  /*15930*/  LDSM.16.M88.4 R160, [R0+0x1000] ;  /* 0x0010000000a0783b */ /* 0x000e660000000200 */
[C---:B------:R-:W-:Y:S01]  /*15940*/  HMMA.16816.F32 R44, R152.reuse, R48, RZ ;  /* 0x00000030982c723c */ /* 0x040fe200000018ff */
[----:B------:R-:W2:Y:S04]  /*15950*/  LDSM.16.M88.4 R164, [R0+0x1400] ;  /* 0x0014000000a4783b */ /* 0x000ea80000000200 */
[----:B------:R-:W3:Y:S03]  /*15960*/  LDSM.16.M88.4 R168, [R0+0x1800] ;  /* 0x0018000000a8783b */ /* 0x000ee60000000200 */
[C---:B------:R-:W-:Y:S01]  /*15970*/  HMMA.16816.F32 R48, R152.reuse, R50, RZ ;  /* 0x000000329830723c */ /* 0x040fe200000018ff */
[----:B------:R-:W-:Y:S04]  /*15980*/  LDSM.16.M88.4 R172, [R0+0x2000] ;  /* 0x0020000000ac783b */ /* 0x000fe80000000200 */
[----:B------:R-:W-:Y:S03]  /*15990*/  LDSM.16.M88.4 R176, [R0+0x2400] ;  /* 0x0024000000b0783b */ /* 0x000fe60000000200 */
        /* <DEDUP_REMOVED lines=10> */
[----:B------:R-:W-:Y:S07]  /*15a40*/  LDSM.16.M88.4 R204, [R0+0x4800] ;  /* 0x0048000000cc783b */ /* 0x000fee0000000200 */
        /* <DEDUP_REMOVED lines=8> */
[C---:B----4-:R-:W-:Y:S08]  /*15ad0*/  HMMA.16816.F32 R100, R152.reuse, R104, RZ ;  /* 0x000000689864723c */ /* 0x050ff000000018ff */
[C---:B------:R-:W-:Y:S08]  /*15ae0*/  HMMA.16816.F32 R104, R152.reuse, R106, RZ ;  /* 0x0000006a9868723c */ /* 0x040ff000000018ff */
[C---:B-----5:R-:W-:Y:S08]  /*15af0*/  HMMA.16816.F32 R108, R152.reuse, R112, RZ ;  /* 0x00000070986c723c */ /* 0x060ff000000018ff */
[C---:B------:R-:W-:Y:S08]  /*15b00*/  HMMA.16816.F32 R112, R152.reuse, R114, RZ ;  /* 0x000000729870723c */ /* 0x040ff000000018ff */
[C---:B------:R-:W-:Y:S08]  /*15b10*/  HMMA.16816.F32 R116, R152.reuse, R120, RZ ;  /* 0x000000789874723c */ /* 0x040ff000000018ff */
[C---:B------:R-:W-:Y:S08]  /*15b20*/  HMMA.16816.F32 R120, R152.reuse, R122, RZ ;  /* 0x0000007a9878723c */ /* 0x040ff000000018ff */
[C---:B------:R-:W-:Y:S08]  /*15b30*/  HMMA.16816.F32 R124, R152.reuse, R128, RZ ;  /* 0x00000080987c723c */ /* 0x040ff000000018ff */
[----:B------:R-:W-:Y:S01]  /*15b40*/  HMMA.16816.F32 R128, R152, R130, RZ ;  /* 0x000000829880723c */ /* 0x000fe200000018ff */
[----:B------:R-:W4:Y:S07]  /*15b50*/  LDSM.16.M88.4 R152, [R0+0x1c00] ;  /* 0x001c00000098783b */ /* 0x000f2e0000000200 */
[C---:B-1----:R-:W-:Y:S08]  /*15b60*/  HMMA.16816.F32 R4, R156.reuse, R160, R4 ;  /* 0x000000a09c04723c */ /* 0x042ff00000001804 */
[C---:B------:R-:W-:Y:S01]  /*15b70*/  HMMA.16816.F32 R8, R156.reuse, R162, R8 ;  /* 0x000000a29c08723c */ /* 0x040fe20000001808 */
[----:B------:R-:W1:Y:S07]  /*15b80*/  LDSM.16.M88.4 R160, [R0+0x3000] ;  /* 0x0030000000a0783b */ /* 0x000e6e0000000200 */
        /* <DEDUP_REMOVED lines=35> */
[----:B------:R-:W-:Y:S11]  /*15dc0*/  @!P3 BRA `(.L_x_775) ;  /* 0x000000080024b947 */ /* 0x000ff60003800000 */
        /* <DEDUP_REMOVED lines=31> */
[----:B------:R-:W-:Y:S02]  /*15fc0*/  IMAD.MOV R159, RZ, RZ, -R156 ;  /* 0x000000ffff9f7224 */ /* 0x000fe400078e0a9c */
[----:B------:R-:W-:Y:S04]  /*15fd0*/  IMAD.HI.U32 R154, R157, R150, RZ ;  /* 0x000000969d9a7227 */ /* 0x000fe800078e00ff */
[C---:B------:R-:W-:Y:S02]  /*15fe0*/  IMAD R152, R2.reuse, R159, R152 ;  /* 0x0000009f02987224 */ /* 0x040fe400078e0298 */
[----:B------:R-:W-:Y:S03]  /*15ff0*/  IMAD.MOV R157, RZ, RZ, -R154 ;  /* 0x000000ffff9d7224 */ /* 0x000fe600078e0a9a */
[C---:B------:R-:W-:Y:S01]  /*16000*/  ISETP.GT.U32.AND P4, PT, R2.reuse, R152, PT ;  /* 0x000000980200720c */ /* 0x040fe20003f84070 */
[C---:B------:R-:W-:Y:S01]  /*16010*/  IMAD R150, R2.reuse, R157, R150 ;  /* 0x0000009d02967224 */ /* 0x040fe200078e0296 */
[----:B------:R-:W-:Y:S04]  /*16020*/  LOP3.LUT R157, RZ, R0, RZ, 0x33, !PT ;  /* 0x00000000ff9d7212 */ /* 0x000fe800078e33ff */
[----:B------:R-:W-:Y:S07]  /*16030*/  ISETP.GT.U32.AND P3, PT, R2, R150, PT ;  /* 0x000000960200720c */ /* 0x000fee0003f64070 */
[----:B------:R-:W-:Y:S02]  /*16040*/  @!P4 IMAD.IADD R152, R152, 0x1, -R2 ;  /* 0x000000019898c824 */ /* 0x000fe400078e0a02 */
[----:B------:R-:W-:Y:S03]  /*16050*/  @!P4 VIADD R156, R156, 0x1 ;  /* 0x000000019c9cc836 */ /* 0x000fe60000000000 */
[-C--:B------:R-:W-:Y:S01]  /*16060*/  ISETP.GE.U32.AND P5, PT, R152, R2.reuse, PT ;  /* 0x000000029800720c */ /* 0x080fe20003fa6070 */
[----:B------:R-:W-:Y:S01]  /*16070*/  @!P3 VIADD R154, R154, 0x1 ;  /* 0x000000019a9ab836 */ /* 0x000fe20000000000 */
[-C--:B------:R-:W-:Y:S02]  /*16080*/  @!P3 IADD3 R150, PT, PT, R150, -R2.reuse, RZ ;  /* 0x800000029696b210 */ /* 0x080fe40007ffe0ff */
[----:B------:R-:W-:Y:S02]  /*16090*/  ISETP.GE.AND P3, PT, R153, RZ, PT ;  /* 0x000000ff9900720c */ /* 0x000fe40003f66270 */
[----:B------:R-:W-:Y:S01]  /*160a0*/  ISETP.GE.U32.AND P6, PT, R150, R2, PT ;  /* 0x000000029600720c */ /* 0x000fe20003fc6070 */
[----:B------:R-:W1:Y:S01]  /*160b0*/  LDC.64 R152, c[0x0][0x3b8] ;  /* 0x0000ee00ff987b82 */ /* 0x000e620000000a00 */
[----:B------:R-:W-:Y:S02]  /*160c0*/  P2R R2, PR, RZ, 0x20 ;  /* 0x00000020ff027803 */ /* 0x000fe40000000000 */
[----:B------:R-:W-:Y:S02]  /*160d0*/  ISETP.GE.AND P5, PT, R161, RZ, PT ;  /* 0x000000ffa100720c */ /* 0x000fe40003fa6270 */
[----:B------:R-:W-:Y:S07]  /*160e0*/  ISETP.NE.AND P4, PT, R2, RZ, PT ;  /* 0x000000ff0200720c */ /* 0x000fee0003f85270 */
[----:B------:R-:W-:Y:S05]  /*160f0*/  @P6 IADD3 R154, PT, PT, R154, 0x1, RZ ;  /* 0x000000019a9a6810 */ /* 0x000fea0007ffe0ff */
[----:B------:R-:W-:Y:S02]  /*16100*/  @!P5 IMAD.MOV R154, RZ, RZ, -R154 ;  /* 0x000000ffff9ad224 */ /* 0x000fe400078e0a9a */
[----:B------:R-:W-:Y:S01]  /*16110*/  @P4 VIADD R156, R156, 0x1 ;  /* 0x000000019c9c4836 */ /* 0x000fe20000000000 */
[----:B------:R-:W-:Y:S04]  /*16120*/  ISETP.NE.AND P4, PT, R0, RZ, PT ;  /* 0x000000ff0000720c */ /* 0x000fe80003f85270 */
[----:B------:R-:W-:Y:S02]  /*16130*/  @!P3 IADD3 R156, PT, PT, -R156, RZ, RZ ;  /* 0x000000ff9c9cb210 */ /* 0x000fe40007ffe1ff */
[C---:B------:R-:W-:Y:S02]  /*16140*/  SEL R161, R157.reuse, R154, !P4 ;  /* 0x0000009a9da17207 */ /* 0x040fe40006000000 */
[----:B------:R-:W-:Y:S02]  /*16150*/  SEL R157, R157, R156, !P4 ;  /* 0x0000009c9d9d7207 */ /* 0x000fe40006000000 */
[-C--:B------:R-:W-:Y:S02]  /*16160*/  LEA R158, P4, R161, R220.reuse, 0x2 ;  /* 0x000000dca19e7211 */ /* 0x080fe400078810ff */
[----:B------:R-:W-:Y:S02]  /*16170*/  LEA R162, P3, R157, R220, 0x2 ;  /* 0x000000dc9da27211 */ /* 0x000fe400078610ff */
[-C--:B------:R-:W-:Y:S02]  /*16180*/  LEA.HI.X.SX32 R159, R161, R221.reuse, 0x2, P4 ;  /* 0x000000dda19f7211 */ /* 0x080fe400020f16ff */
[C---:B------:R-:W-:Y:S01]  /*16190*/  LEA.HI.X.SX32 R163, R157.reuse, R221, 0x2, P3 ;  /* 0x000000dd9da37211 */ /* 0x040fe200018f16ff */
[----:B------:R-:W-:Y:S03]  /*161a0*/  IMAD.IADD R157, R157, 0x1, -R161 ;  /* 0x000000019d9d7824 */ /* 0x000fe600078e0aa1 */
[----:B------:R-:W2:Y:S01]  /*161b0*/  LDG.E R159, desc[UR6][R158.64] ;  /* 0x000000069e9f7981 */ /* 0x000ea2000c1e1900 */
[----:B------:R-:W-:Y:S03]  /*161c0*/  IMAD R157, R157, R0, -0x100 ;  /* 0xffffff009d9d7424 */ /* 0x000fe600078e0200 */
[----:B------:R-:W2:Y:S02]  /*161d0*/  LDG.E R2, desc[UR6][R162.64] ;  /* 0x00000006a2027981 */ /* 0x000ea4000c1e1900 */
[----:B------:R-:W-:Y:S05]  /*161e0*/  SHF.R.S32.HI R161, RZ, 0x1f, R157 ;  /* 0x0000001fffa17819 */ /* 0x000fea000001149d */
[-C--:B-1----:R-:W-:Y:S02]  /*161f0*/  IMAD R0, R161, R152.reuse, RZ ;  /* 0x00000098a1007224 */ /* 0x082fe400078e02ff */
[C---:B------:R-:W-:Y:S04]  /*16200*/  IMAD.WIDE.U32 R160, R157.reuse, R152, RZ ;  /* 0x000000989da07225 */ /* 0x040fe800078e00ff */
[----:B------:R-:W-:Y:S05]  /*16210*/  IMAD R0, R157, R153, R0 ;  /* 0x000000999d007224 */ /* 0x000fea00078e0200 */
[----:B------:R-:W-:Y:S01]  /*16220*/  IADD3 R161, PT, PT, R161, R0, RZ ;  /* 0x00000000a1a17210 */ /* 0x000fe20007ffe0ff */
[----:B--2---:R-:W-:Y:S04]  /*16230*/  IMAD.IADD R2, R159, 0x1, -R2 ;  /* 0x000000019f027824 */ /* 0x004fe800078e0a02 */
[----:B------:R-:W-:Y:S01]  /*16240*/  IMAD.WIDE.U32 R160, R2, UR8, R160 ;  /* 0x0000000802a07c25 */ /* 0x000fe2000f8e00a0 */
[----:B------:R-:W-:Y:S02]  /*16250*/  SHF.R.S32.HI R150, RZ, 0x1f, R2 ;  /* 0x0000001fff967819 */ /* 0x000fe40000011402 */
[----:B------:R-:W-:Y:S03]  /*16260*/  LEA R214, P3, R160, R214, 0x1 ;  /* 0x000000d6a0d67211 */ /* 0x000fe600078608ff */
[----:B------:R-:W-:Y:S04]  /*16270*/  IMAD R153, R150, UR8, RZ ;  /* 0x0000000896997c24 */ /* 0x000fe8000f8e02ff */
[----:B------:R-:W-:Y:S04]  /*16280*/  IMAD R153, R2, UR9, R153 ;  /* 0x0000000902997c24 */ /* 0x000fe8000f8e0299 */
[----:B------:R-:W-:Y:S05]  /*16290*/  IMAD.IADD R153, R161, 0x1, R153 ;  /* 0x00000001a1997824 */ /* 0x000fea00078e0299 */
[----:B------:R-:W-:Y:S07]  /*162a0*/  LEA.HI.X R215, R160, R215, R153, 0x1, P3 ;  /* 0x000000d7a0d77211 */ /* 0x000fee00018f0c99 */
.L_x_776:
[----:B------:R-:W-:Y:S01]  /*162b0*/  @!PT LDS RZ, [RZ] ;  /* 0x00000000fffff984 */ /* 0x000fe20000000800 */
[----:B------:R-:W-:Y:S01]  /*162c0*/  @!PT LDS RZ, [RZ] ;  /* 0x00000000fffff984 */ /* 0x000fe20000000800 */
[----:B------:R-:W-:Y:S01]  /*162d0*/  @!PT LDS RZ, [RZ] ;  /* 0x00000000fffff984 */ /* 0x000fe20000000800 */
[----:B------:R1:W-:Y:S01]  /*162e0*/  @!P1 LDGSTS.E.BYPASS.LTC128B.128 [R223+0x1000], desc[UR6][R214.64] ;  /* 0x01000000d6df9fae */ /* 0x0003e2000b981a06 */
[C---:B------:R-:W-:Y:S01]  /*162f0*/  IMAD.SHL.U32 R2, R152.reuse, 0x20, RZ ;  /* 0x0000002098027824 */ /* 0x040fe200078e00ff */
[C-C-:B------:R-:W-:Y:S01]  /*16300*/  SHF.L.U64.HI R150, R152.reuse, 0x5, R155.reuse ;  /* 0x0000000598967819 */ /* 0x140fe2000001029b */
[C---:B------:R-:W-:Y:S01]  /*16310*/  IMAD.SHL.U32 R0, R152.reuse, 0x40, RZ ;  /* 0x0000004098007824 */ /* 0x040fe200078e00ff */
[----:B------:R1:W-:Y:S01]  /*16320*/  @P1 STS.128 [R223+0x1000], RZ ;  /* 0x001000ffdf001388 */ /* 0x0003e20000000c00 */
[----:B------:R-:W-:Y:S02]  /*16330*/  SHF.L.U64.HI R152, R152, 0x6, R155 ;  /* 0x0000000698987819 */ /* 0x000fe4000001029b */
[C---:B------:R-:W-:Y:S04]  /*16340*/  LEA R154, P4, R2.reuse, R214, 0x1 ;  /* 0x000000d6029a7211 */ /* 0x040fe800078808ff */
[----:B------:R-:W-:Y:S02]  /*16350*/  LEA.HI.X R155, R2, R215, R150, 0x1, P4 ;  /* 0x000000d7029b7211 */ /* 0x000fe400020f0c96 */
[----:B------:R-:W-:Y:S03]  /*16360*/  IADD3 R156, P3, PT, R0, R154, RZ ;  /* 0x0000009a009c7210 */ /* 0x000fe60007f7e0ff */
[----:B------:R-:W-:Y:S01]  /*16370*/  @!PT LDS RZ, [RZ] ;  /* 0x00000000fffff984 */ /* 0x000fe20000000800 */
[----:B------:R-:W-:Y:S01]  /*16380*/  @!PT LDS RZ, [RZ] ;  /* 0x00000000fffff984 */ /* 0x000fe20000000800 */
[----:B------:R-:W-:Y:S01]  /*16390*/  @!PT LDS RZ, [RZ] ;  /* 0x00000000fffff984 */ /* 0x000fe20000000800 */
[----:B------:R1:W-:Y:S01]  /*163a0*/  @!P1 LDGSTS.E.BYPASS.LTC128B.128 [R223+0x1800], desc[UR6][R154.64] ;  /* 0x018000009adf9fae */ /* 0x0003e2000b981a06 */
[-C--:B------:R-:W-:Y:S01]  /*163b0*/  IADD3 R160, P4, PT, R156, R0.reuse, RZ ;  /* 0x000000009ca07210 */ /* 0x080fe20007f9e0ff */
[----:B------:R-:W-:Y:S02]  /*163c0*/  IMAD.X R157, R152, 0x1, R155, P3 ;  /* 0x00000001989d7824 */ /* 0x000fe400018e069b */
[----:B------:R1:W-:Y:S01]  /*163d0*/  @P1 STS.128 [R223+0x1800], RZ ;  /* 0x001800ffdf001388 */ /* 0x0003e20000000c00 */
[-C--:B------:R-:W-:Y:S01]  /*163e0*/  IADD3 R158, P3, PT, R160, R0.reuse, RZ ;  /* 0x00000000a09e7210 */ /* 0x080fe20007f7e0ff */
[--C-:B------:R-:W-:Y:S02]  /*163f0*/  IMAD.X R161, R157, 0x1, R152.reuse, P4 ;  /* 0x000000019da17824 */ /* 0x100fe400020e0698 */
[----:B------:R-:W-:Y:S01]  /*16400*/  @!PT LDS RZ, [RZ] ;  /* 0x00000000fffff984 */ /* 0x000fe20000000800 */
[----:B------:R-:W-:Y:S01]  /*16410*/  @!PT LDS RZ, [RZ] ;  /* 0x00000000fffff984 */ /* 0x000fe20000000800 */
[----:B------:R-:W-:Y:S01]  /*16420*/  @!PT LDS RZ, [RZ] ;  /* 0x00000000fffff984 */ /* 0x000fe20000000800 */
[----:B------:R1:W-:Y:S01]  /*16430*/  @!P1 LDGSTS.E.BYPASS.LTC128B.128 [R223+0x2000], desc[UR6][R156.64] ;  /* 0x020000009cdf9fae */ /* 0x0003e2000b981a06 */
[-C--:B------:R-:W-:Y:S01]  /*16440*/  IADD3 R164, P5, PT, R158, R0.reuse, RZ ;  /* 0x000000009ea47210 */ /* 0x080fe20007fbe0ff */
[--C-:B------:R-:W-:Y:S02]  /*16450*/  IMAD.X R159, R161, 0x1, R152.reuse, P3 ;  /* 0x00000001a19f7824 */ /* 0x100fe400018e0698 */
[----:B------:R1:W-:Y:S01]  /*16460*/  @P1 STS.128 [R223+0x2000], RZ ;  /* 0x002000ffdf001388 */ /* 0x0003e20000000c00 */
[-C--:B------:R-:W-:Y:S01]  /*16470*/  IADD3 R162, P4, PT, R164, R0.reuse, RZ ;  /* 0x00000000a4a27210 */ /* 0x080fe20007f9e0ff */
[--C-:B------:R-:W-:Y:S02]  /*16480*/  IMAD.X R165, R159, 0x1, R152.reuse, P5 ;  /* 0x000000019fa57824 */ /* 0x100fe400028e0698 */
[----:B------:R-:W-:Y:S01]  /*16490*/  @!PT LDS RZ, [RZ] ;  /* 0x00000000fffff984 */ /* 0x000fe20000000800 */
[----:B------:R-:W-:Y:S01]  /*164a0*/  @!PT LDS RZ, [RZ] ;  /* 0x00000000fffff984 */ /* 0x000fe20000000800 */
[----:B------:R-:W-:Y:S01]  /*164b0*/  @!PT LDS RZ, [RZ] ;  /* 0x00000000fffff984 */ /* 0x000fe20000000800 */
[----:B------:R1:W-:Y:S01]  /*164c0*/  @!P1 LDGSTS.E.BYPASS.LTC128B.128 [R223+0x2800], desc[UR6][R160.64] ;  /* 0x02800000a0df9fae */ /* 0x0003e2000b981a06 */
[----:B------:R-:W-:Y:S01]  /*164d0*/  @!P1 IADD3 R166, P3, PT, R162, R0, RZ ;  /* 0x00000000a2a69210 */ /* 0x000fe20007f7e0ff */
[--C-:B------:R-:W-:Y:S02]  /*164e0*/  IMAD.X R163, R165, 0x1, R152.reuse, P4 ;  /* 0x00000001a5a37824 */ /* 0x100fe400020e0698 */
[----:B------:R1:W-:Y:S02]  /*164f0*/  @P1 STS.128 [R223+0x2800], RZ ;  /* 0x002800ffdf001388 */ /* 0x0003e40000000c00 */
[----:B------:R-:W-:Y:S02]  /*16500*/  @!P1 IMAD.X R167, R163, 0x1, R152, P3 ;  /* 0x00000001a3a79824 */ /* 0x000fe400018e0698 */
        /* <DEDUP_REMOVED lines=21> */
.L_x_775:
        /* <DEDUP_REMOVED lines=88> */
[--C-:B------:R-:W-:Y:S01]  /*16be0*/  FFMA.FTZ R169, R5, UR4, -R164.reuse ;  /* 0x0000000405a97c23 */ /* 0x100fe200080108a4 */
        /* <DEDUP_REMOVED lines=8> */
[----:B------:R-:W-:Y:S07]  /*16c70*/  MOV R6, R224 ;  /* 0x000000e000067202 */ /* 0x000fee0000000f00 */
[----:B------:R-:W4:Y:S01]  /*16c80*/  MUFU.EX2 R169, R169 ;  /* 0x000000a900a97308 */ /* 0x000f220000000800 */
[----:B------:R-:W-:Y:S01]  /*16c90*/  @P0 IADD3 R6, PT, PT, R222, -0x20, RZ ;  /* 0xffffffe0de060810 */ /* 0x000fe20007ffe0ff */
[C---:B-1----:R-:W-:Y:S01]  /*16ca0*/  FMUL.FTZ R8, R150.reuse, R144 ;  /* 0x0000009096087220 */ /* 0x042fe20000410000 */
[----:B------:R-:W-:Y:S07]  /*16cb0*/  FMUL.FTZ R9, R150, R145 ;  /* 0x0000009196097220 */ /* 0x000fee0000410000 */
[----:B------:R-:W-:Y:S01]  /*16cc0*/  MUFU.EX2 R170, R170 ;  /* 0x000000aa00aa7308 */ /* 0x000fe20000000800 */
[--C-:B------:R-:W-:Y:S01]  /*16cd0*/  FFMA.FTZ R172, R12, UR4, -R164.reuse ;  /* 0x000000040cac7c23 */ /* 0x100fe200080108a4 */
[----:B------:R-:W1:Y:S01]  /*16ce0*/  LDSM.16.MT88.4 R156, [R6] ;  /* 0x00000000069c783b */ /* 0x000e620000004200 */
[C---:B---3--:R-:W-:Y:S07]  /*16cf0*/  FMUL.FTZ R10, R3.reuse, R146 ;  /* 0x00000092030a7220 */ /* 0x048fee0000410000 */
[----:B------:R-:W3:Y:S01]  /*16d00*/  MUFU.EX2 R167, R167 ;  /* 0x000000a700a77308 */ /* 0x000ee20000000800 */
[C---:B------:R-:W-:Y:S01]  /*16d10*/  FMUL.FTZ R11, R3.reuse, R147 ;  /* 0x00000093030b7220 */ /* 0x040fe20000410000 */
        /* <DEDUP_REMOVED lines=48> */
[----:B------:R1:W2:Y:S01]  /*17020*/  MUFU.EX2 R154, R176 ;  /* 0x000000b0009a7308 */ /* 0x0002a20000000800 */
[----:B------:R-:W-:Y:S01]  /*17030*/  FMUL.FTZ R18, R3, R138 ;  /* 0x0000008a03127220 */ /* 0x000fe20000410000 */
[--C-:B------:R-:W-:Y:S08]  /*17040*/  FFMA.FTZ R156, R23, UR4, -R151.reuse ;  /* 0x00000004179c7c23 */ /* 0x100ff00008010897 */
[----:B------:R-:W5:Y:S01]  /*17050*/  MUFU.EX2 R155, R155 ;  /* 0x0000009b009b7308 */ /* 0x000f620000000800 */
[--C-:B------:R-:W-:Y:S01]  /*17060*/  FFMA.FTZ R82, R82, UR4, -R151.reuse ;  /* 0x0000000452527c23 */ /* 0x100fe20008010897 */
[--C-:B------:R-:W-:Y:S01]  /*17070*/  FFMA.FTZ R91, R91, UR4, -R151.reuse ;  /* 0x000000045b5b7c23 */ /* 0x100fe20008010897 */
[--C-:B------:R-:W-:Y:S07]  /*17080*/  FFMA.FTZ R93, R93, UR4, -R164.reuse ;  /* 0x000000045d5d7c23 */ /* 0x100fee00080108a4 */
[----:B------:R-:W-:Y:S01]  /*17090*/  MUFU.EX2 R172, R172 ;  /* 0x000000ac00ac7308 */ /* 0x000fe20000000800 */
[----:B------:R-:W-:Y:S01]  /*170a0*/  HMMA.16816.F32 R16, R144, R158, R16 ;  /* 0x0000009e9010723c */ /* 0x000fe20000001810 */
[----:B------:R-:W3:Y:S08]  /*170b0*/  LDSM.16.MT88.4 R144, [R208+0x5800] ;  /* 0x00580000d090783b */ /* 0x000ef00000004200 */
[----:B------:R-:W5:Y:S01]  /*170c0*/  MUFU.EX2 R157, R175 ;  /* 0x000000af009d7308 */ /* 0x000f620000000800 */
[----:B----4-:R-:W-:Y:S01]  /*170d0*/  F2FP.F16.F32.PACK_AB R136, R152, R153 ;  /* 0x000000999888723e */ /* 0x010fe200000000ff */
[--C-:B-1----:R-:W-:Y:S01]  /*170e0*/  FFMA.FTZ R176, R20, UR4, -R164.reuse ;  /* 0x0000000414b07c23 */ /* 0x102fe200080108a4 */
[----:B--2---:R-:W-:Y:S01]  /*170f0*/  F2FP.F16.F32.PACK_AB R137, R154, R173 ;  /* 0x000000ad9a89723e */ /* 0x004fe200000000ff */
[--C-:B------:R-:W-:Y:S01]  /*17100*/  FFMA.FTZ R159, R25, UR4, -R164.reuse ;  /* 0x00000004199f7c23 */ /* 0x100fe200080108a4 */
[--C-:B------:R-:W-:Y:S01]  /*17110*/  FFMA.FTZ R158, R21, UR4, -R164.reuse ;  /* 0x00000004159e7c23 */ /* 0x100fe200080108a4 */
[----:B-----5:R-:W-:Y:S01]  /*17120*/  F2FP.F16.F32.PACK_AB R138, R155, R174 ;  /* 0x000000ae9b8a723e */ /* 0x020fe200000000ff */
[--C-:B------:R-:W-:Y:S03]  /*17130*/  FFMA.FTZ R20, R24, UR4, -R164.reuse ;  /* 0x0000000418147c23 */ /* 0x100fe600080108a4 */
[----:B------:R1:W-:Y:S01]  /*17140*/  MUFU.EX2 R175, R176 ;  /* 0x000000b000af7308 */ /* 0x0003e20000000800 */
[--C-:B------:R-:W-:Y:S01]  /*17150*/  FFMA.FTZ R102, R102, UR4, -R151.reuse ;  /* 0x0000000466667c23 */ /* 0x100fe20008010897 */
[--C-:B------:R-:W-:Y:S01]  /*17160*/  FFMA.FTZ R107, R107, UR4, -R151.reuse ;  /* 0x000000046b6b7c23 */ /* 0x100fe20008010897 */
[--C-:B------:R-:W-:Y:S07]  /*17170*/  FFMA.FTZ R109, R109, UR4, -R164.reuse ;  /* 0x000000046d6d7c23 */ /* 0x100fee00080108a4 */
[----:B------:R-:W2:Y:S01]  /*17180*/  MUFU.EX2 R158, R158 ;  /* 0x0000009e009e7308 */ /* 0x000ea20000000800 */
[--C-:B------:R-:W-:Y:S01]  /*17190*/  FFMA.FTZ R110, R110, UR4, -R151.reuse ;  /* 0x000000046e6e7c23 */ /* 0x100fe20008010897 */
[----:B------:R-:W-:Y:S01]  /*171a0*/  F2FP.F16.F32.PACK_AB R139, R157, R172 ;  /* 0x000000ac9d8b723e */ /* 0x000fe200000000ff */
[--C-:B------:R-:W-:Y:S07]  /*171b0*/  FFMA.FTZ R111, R111, UR4, -R151.reuse ;  /* 0x000000046f6f7c23 */ /* 0x100fee0008010897 */
[----:B------:R-:W-:Y:S01]  /*171c0*/  MUFU.EX2 R156, R156 ;  /* 0x0000009c009c7308 */ /* 0x000fe20000000800 */
[--C-:B------:R-:W-:Y:S01]  /*171d0*/  FFMA.FTZ R113, R113, UR4, -R164.reuse ;  /* 0x0000000471717c23 */ /* 0x100fe200080108a4 */
[--C-:B------:R-:W-:Y:S01]  /*171e0*/  FFMA.FTZ R114, R114, UR4, -R151.reuse ;  /* 0x0000000472727c23 */ /* 0x100fe20008010897 */
[--C-:B------:R-:W-:Y:S07]  /*171f0*/  FFMA.FTZ R115, R115, UR4, -R151.reuse ;  /* 0x0000000473737c23 */ /* 0x100fee0008010897 */
[----:B------:R-:W-:Y:S01]  /*17200*/  MUFU.EX2 R159, R159 ;  /* 0x0000009f009f7308 */ /* 0x000fe20000000800 */
[C---:B------:R-:W-:Y:S09]  /*17210*/  HMMA.16816.F32 R8, R136.reuse, R160, R8 ;  /* 0x000000a08808723c */ /* 0x040ff20000001808 */
[----:B------:R-:W-:Y:S01]  /*17220*/  MUFU.EX2 R69, R69 ;  /* 0x0000004500457308 */ /* 0x000fe20000000800 */
[--C-:B------:R-:W-:Y:S01]  /*17230*/  FFMA.FTZ R160, R26, UR4, -R151.reuse ;  /* 0x000000041aa07c23 */ /* 0x100fe20008010897 */
[--C-:B-1----:R-:W-:Y:S01]  /*17240*/  FFMA.FTZ R176, R31, UR4, -R151.reuse ;  /* 0x000000041fb07c23 */ /* 0x102fe20008010897 */
[--C-:B------:R-:W-:Y:S01]  /*17250*/  FFMA.FTZ R161, R22, UR4, -R151.reuse ;  /* 0x0000000416a17c23 */ /* 0x100fe20008010897 */
[C---:B------:R-:W-:Y:S06]  /*17260*/  HMMA.16816.F32 R132, R136.reuse, R162, R132 ;  /* 0x000000a28884723c */ /* 0x040fec0000001884 */
[----:B------:R2:W-:Y:S01]  /*17270*/  MUFU.EX2 R162, R20 ;  /* 0x0000001400a27308 */ /* 0x0005e20000000800 */
[--C-:B------:R-:W-:Y:S01]  /*17280*/  FFMA.FTZ R22, R27, UR4, -R151.reuse ;  /* 0x000000041b167c23 */ /* 0x100fe20008010897 */
[--C-:B------:R-:W-:Y:S01]  /*17290*/  FFMA.FTZ R163, R28, UR4, -R164.reuse ;  /* 0x000000041ca37c23 */ /* 0x100fe200080108a4 */
[----:B------:R-:W1:Y:S07]  /*172a0*/  LDSM.16.MT88.4 R24, [R6+0x800] ;  /* 0x000800000618783b */ /* 0x000e6e0000004200 */
[----:B------:R-:W4:Y:S01]  /*172b0*/  MUFU.EX2 R161, R161 ;  /* 0x000000a100a17308 */ /* 0x000f220000000800 */
[--C-:B------:R-:W-:Y:S01]  /*172c0*/  FFMA.FTZ R117, R117, UR4, -R164.reuse ;  /* 0x0000000475757c23 */ /* 0x100fe200080108a4 */
[C---:B---3--:R-:W-:Y:S08]  /*172d0*/  HMMA.16816.F32 R12, R136.reuse, R140, R12 ;  /* 0x0000008c880c723c */ /* 0x048ff0000000180c */
[----:B------:R-:W-:Y:S01]  /*172e0*/  MUFU.EX2 R160, R160 ;  /* 0x000000a000a07308 */ /* 0x000fe20000000800 */
[--C-:B------:R-:W-:Y:S01]  /*172f0*/  FFMA.FTZ R140, R29, UR4, -R164.reuse ;  /* 0x000000041d8c7c23 */ /* 0x100fe200080108a4 */
[--C-:B------:R-:W-:Y:S01]  /*17300*/  FFMA.FTZ R118, R118, UR4, -R151.reuse ;  /* 0x0000000476767c23 */ /* 0x100fe20008010897 */
[----:B------:R-:W3:Y:S07]  /*17310*/  LDSM.16.MT88.4 R28, [R208+0x5c00] ;  /* 0x005c0000d01c783b */ /* 0x000eee0000004200 */
[----:B------:R5:W1:Y:S01]  /*17320*/  MUFU.EX2 R141, R22 ;  /* 0x00000016008d7308 */ /* 0x000a620000000800 */
[----:B--2---:R-:W-:Y:S01]  /*17330*/  F2FP.F16.F32.PACK_AB R20, R158, R175 ;  /* 0x000000af9e14723e */ /* 0x004fe200000000ff */
[----:B------:R-:W-:Y:S08]  /*17340*/  HMMA.16816.F32 R16, R136, R142, R16 ;  /* 0x0000008e8810723c */ /* 0x000ff00000001810 */
[----:B------:R-:W-:Y:S01]  /*17350*/  MUFU.EX2 R163, R163 ;  /* 0x000000a300a37308 */ /* 0x000fe20000000800 */
[--C-:B------:R-:W-:Y:S01]  /*17360*/  FFMA.FTZ R136, R32, UR4, -R164.reuse ;  /* 0x0000000420887c23 */ /* 0x100fe200080108a4 */
[----:B----4-:R-:W-:Y:S01]  /*17370*/  F2FP.F16.F32.PACK_AB R21, R156, R161 ;  /* 0x000000a19c15723e */ /* 0x010fe200000000ff */
[----:B------:R-:W-:Y:S01]  /*17380*/  FFMA.FTZ R139, R33, UR4, -R164 ;  /* 0x00000004218b7c23 */ /* 0x000fe200080108a4 */
[--C-:B------:R-:W-:Y:S01]  /*17390*/  FFMA.FTZ R138, R34, UR4, -R151.reuse ;  /* 0x00000004228a7c23 */ /* 0x100fe20008010897 */
[--C-:B------:R-:W-:Y:S05]  /*173a0*/  FFMA.FTZ R143, R35, UR4, -R151.reuse ;  /* 0x00000004238f7c23 */ /* 0x100fea0008010897 */
[----:B------:R-:W2:Y:S01]  /*173b0*/  MUFU.EX2 R140, R140 ;  /* 0x0000008c008c7308 */ /* 0x000ea20000000800 */
[----:B------:R-:W4:Y:S01]  /*173c0*/  LDSM.16.MT88.4 R32, [R6+0xc00] ;  /* 0x000c00000620783b */ /* 0x000f220000004200 */
[--C-:B------:R-:W-:Y:S01]  /*173d0*/  FFMA.FTZ R119, R119, UR4, -R151.reuse ;  /* 0x0000000477777c23 */ /* 0x100fe20008010897 */
[--C-:B------:R-:W-:Y:S01]  /*173e0*/  FFMA.FTZ R122, R122, UR4, -R151.reuse ;  /* 0x000000047a7a7c23 */ /* 0x100fe20008010897 */
[----:B-----5:R-:W-:Y:S06]  /*173f0*/  F2FP.F16.F32.PACK_AB R22, R159, R162 ;  /* 0x000000a29f16723e */ /* 0x020fec00000000ff */
        /* <DEDUP_REMOVED lines=8> */
[C---:B------:R-:W-:Y:S06]  /*17480*/  HMMA.16816.F32 R8, R20.reuse, R144, R8 ;  /* 0x000000901408723c */ /* 0x040fec0000001808 */
[----:B------:R-:W-:Y:S10]  /*17490*/  MUFU.EX2 R136, R136 ;  /* 0x0000008800887308 */ /* 0x000ff40000000800 */
[----:B------:R-:W5:Y:S01]  /*174a0*/  MUFU.EX2 R139, R139 ;  /* 0x0000008b008b7308 */ /* 0x000f620000000800 */
[--C-:B------:R-:W-:Y:S01]  /*174b0*/  FFMA.FTZ R144, R36, UR4, -R164.reuse ;  /* 0x0000000424907c23 */ /* 0x100fe200080108a4 */
[--C-:B------:R-:W-:Y:S01]  /*174c0*/  FFMA.FTZ R36, R41, UR4, -R164.reuse ;  /* 0x0000000429247c23 */ /* 0x100fe200080108a4 */
[C---:B------:R-:W-:Y:S07]  /*174d0*/  HMMA.16816.F32 R132, R20.reuse, R146, R132 ;  /* 0x000000921484723c */ /* 0x040fee0000001884 */
[----:B------:R-:W-:Y:S01]  /*174e0*/  MUFU.EX2 R138, R138 ;  /* 0x0000008a008a7308 */ /* 0x000fe20000000800 */
[--C-:B------:R-:W-:Y:S01]  /*174f0*/  FFMA.FTZ R146, R38, UR4, -R151.reuse ;  /* 0x0000000426927c23 */ /* 0x100fe20008010897 */
[--C-:B------:R-:W-:Y:S08]  /*17500*/  FFMA.FTZ R145, R40, UR4, -R164.reuse ;  /* 0x0000000428917c23 */ /* 0x100ff000080108a4 */
[----:B------:R-:W3:Y:S01]  /*17510*/  MUFU.EX2 R143, R143 ;  /* 0x0000008f008f7308 */ /* 0x000ee20000000800 */
[--C-:B------:R-:W-:Y:S01]  /*17520*/  FFMA.FTZ R41, R42, UR4, -R151.reuse ;  /* 0x000000042a297c23 */ /* 0x100fe20008010897 */
[--C-:B------:R-:W-:Y:S01]  /*17530*/  FFMA.FTZ R38, R43, UR4, -R151.reuse ;  /* 0x000000042b267c23 */ /* 0x100fe20008010897 */
[C---:B------:R-:W-:Y:S07]  /*17540*/  HMMA.16816.F32 R12, R20.reuse, R24, R12 ;  /* 0x00000018140c723c */ /* 0x040fee000000180c */
[----:B------:R-:W4:Y:S01]  /*17550*/  MUFU.EX2 R144, R144 ;  /* 0x0000009000907308 */ /* 0x000f220000000800 */
[--C-:B------:R-:W-:Y:S01]  /*17560*/  FFMA.FTZ R43, R45, UR4, -R164.reuse ;  /* 0x000000042d2b7c23 */ /* 0x100fe200080108a4 */
[--C-:B------:R-:W-:Y:S08]  /*17570*/  FFMA.FTZ R42, R47, UR4, -R151.reuse ;  /* 0x000000042f2a7c23 */ /* 0x100ff00008010897 */
[----:B------:R-:W4:Y:S01]  /*17580*/  MUFU.EX2 R146, R146 ;  /* 0x0000009200927308 */ /* 0x000f220000000800 */
[--C-:B------:R-:W-:Y:S01]  /*17590*/  FFMA.FTZ R40, R44, UR4, -R164.reuse ;  /* 0x000000042c287c23 */ /* 0x100fe200080108a4 */
[--C-:B------:R-:W-:Y:S01]  /*175a0*/  FFMA.FTZ R45, R46, UR4, -R151.reuse ;  /* 0x000000042e2d7c23 */ /* 0x100fe20008010897 */
[----:B------:R-:W-:Y:S01]  /*175b0*/  HMMA.16816.F32 R16, R20, R26, R16 ;  /* 0x0000001a1410723c */ /* 0x000fe20000001810 */
[----:B------:R-:W4:Y:S06]  /*175c0*/  LDSM.16.MT88.4 R24, [R208+0x6000] ;  /* 0x00600000d018783b */ /* 0x000f2c0000004200 */
[----:B------:R-:W-:Y:S01]  /*175d0*/  MUFU.EX2 R145, R145 ;  /* 0x0000009100917308 */ /* 0x000fe20000000800 */
[----:B--2---:R-:W-:Y:S01]  /*175e0*/  F2FP.F16.F32.PACK_AB R20, R140, R163 ;  /* 0x000000a38c14723e */ /* 0x004fe200000000ff */
[--C-:B------:R-:W-:Y:S01]  /*175f0*/  FFMA.FTZ R46, R51, UR4, -R151.reuse ;  /* 0x00000004332e7c23 */ /* 0x100fe20008010897 */
[----:B-1----:R-:W-:Y:S07]  /*17600*/  F2FP.F16.F32.PACK_AB R21, R137, R142 ;  /* 0x0000008e8915723e */ /* 0x002fee00000000ff */
[----:B------:R-:W1:Y:S01]  /*17610*/  MUFU.EX2 R36, R36 ;  /* 0x0000002400247308 */ /* 0x000e620000000800 */
[----:B-----5:R-:W-:Y:S01]  /*17620*/  F2FP.F16.F32.PACK_AB R22, R139, R136 ;  /* 0x000000888b16723e */ /* 0x020fe200000000ff */
[--C-:B------:R-:W-:Y:S01]  /*17630*/  FFMA.FTZ R47, R49, UR4, -R164.reuse ;  /* 0x00000004312f7c23 */ /* 0x100fe200080108a4 */
[----:B---3--:R-:W-:Y:S07]  /*17640*/  F2FP.F16.F32.PACK_AB R23, R143, R138 ;  /* 0x0000008a8f17723e */ /* 0x008fee00000000ff */
        /* <DEDUP_REMOVED lines=11> */
[----:B------:R-:W2:Y:S01]  /*17700*/  MUFU.EX2 R38, R38 ;  /* 0x0000002600267308 */ /* 0x000ea20000000800 */
[--C-:B------:R-:W-:Y:S01]  /*17710*/  FFMA.FTZ R56, R58, UR4, -R151.reuse ;  /* 0x000000043a387c23 */ /* 0x100fe20008010897 */
[C---:B------:R-:W-:Y:S01]  /*17720*/  HMMA.16816.F32 R132, R20.reuse, R30, R132 ;  /* 0x0000001e1484723c */ /* 0x040fe20000001884 */
[----:B------:R-:W3:Y:S07]  /*17730*/  LDSM.16.MT88.4 R28, [R6+0x1000] ;  /* 0x00100000061c783b */ /* 0x000eee0000004200 */
[----:B------:R-:W-:Y:S01]  /*17740*/  MUFU.EX2 R40, R40 ;  /* 0x0000002800287308 */ /* 0x000fe20000000800 */
[--C-:B------:R-:W-:Y:S01]  /*17750*/  FFMA.FTZ R58, R60, UR4, -R164.reuse ;  /* 0x000000043c3a7c23 */ /* 0x100fe200080108a4 */
[--C-:B------:R-:W-:Y:S01]  /*17760*/  FFMA.FTZ R59, R62, UR4, -R151.reuse ;  /* 0x000000043e3b7c23 */ /* 0x100fe20008010897 */
[--C-:B------:R-:W-:Y:S07]  /*17770*/  FFMA.FTZ R60, R65, UR4, -R164.reuse ;  /* 0x00000004413c7c23 */ /* 0x100fee00080108a4 */
[----:B------:R-:W5:Y:S01]  /*17780*/  MUFU.EX2 R43, R43 ;  /* 0x0000002b002b7308 */ /* 0x000f620000000800 */
[--C-:B------:R-:W-:Y:S01]  /*17790*/  FFMA.FTZ R62, R67, UR4, -R151.reuse ;  /* 0x00000004433e7c23 */ /* 0x100fe20008010897 */
[C---:B----4-:R-:W-:Y:S08]  /*177a0*/  HMMA.16816.F32 R12, R20.reuse, R32, R12 ;  /* 0x00000020140c723c */ /* 0x050ff0000000180c */
[----:B------:R-:W-:Y:S01]  /*177b0*/  MUFU.EX2 R45, R45 ;  /* 0x0000002d002d7308 */ /* 0x000fe20000000800 */
[----:B------:R-:W-:Y:S01]  /*177c0*/  FFMA.FTZ R65, R71, UR4, -R151 ;  /* 0x0000000447417c23 */ /* 0x000fe20008010897 */
[----:B------:R-:W-:Y:S01]  /*177d0*/  FFMA.FTZ R71, R76, UR4, -R164 ;  /* 0x000000044c477c23 */ /* 0x000fe200080108a4 */
[----:B------:R-:W-:Y:S07]  /*177e0*/  FADD.FTZ R166, R166, R167 ;  /* 0x000000a7a6a67221 */ /* 0x000fee0000010000 */
[----:B------:R-:W4:Y:S01]  /*177f0*/  MUFU.EX2 R42, R42 ;  /* 0x0000002a002a7308 */ /* 0x000f220000000800 */
[----:B------:R-:W-:Y:S01]  /*17800*/  FADD.FTZ R171, R169, R171 ;  /* 0x000000aba9ab7221 */ /* 0x000fe20000010000 */
[----:B------:R-:W-:Y:S01]  /*17810*/  HMMA.16816.F32 R16, R20, R34, R16 ;  /* 0x000000221410723c */ /* 0x000fe20000001810 */
[----:B------:R-:W4:Y:S07]  /*17820*/  LDSM.16.MT88.4 R32, [R208+0x6400] ;  /* 0x00640000d020783b */ /* 0x000f2e0000004200 */
[----:B------:R-:W-:Y:S01]  /*17830*/  MUFU.EX2 R44, R44 ;  /* 0x0000002c002c7308 */ /* 0x000fe20000000800 */
[----:B------:R-:W-:Y:S01]  /*17840*/  F2FP.F16.F32.PACK_AB R20, R37, R144 ;  /* 0x000000902514723e */ /* 0x000fe200000000ff */
[----:B------:R-:W-:Y:S01]  /*17850*/  FADD.FTZ R166, R7, R166 ;  /* 0x000000a607a67221 */ /* 0x000fe20000010000 */
[----:B------:R-:W-:Y:S07]  /*17860*/  F2FP.F16.F32.PACK_AB R21, R39, R146 ;  /* 0x000000922715723e */ /* 0x000fee00000000ff */
[----:B------:R-:W4:Y:S01]  /*17870*/  MUFU.EX2 R47, R47 ;  /* 0x0000002f002f7308 */ /* 0x000f220000000800 */
[----:B-1----:R-:W-:Y:S01]  /*17880*/  F2FP.F16.F32.PACK_AB R22, R36, R145 ;  /* 0x000000912416723e */ /* 0x002fe200000000ff */
[----:B------:R-:W-:Y:S01]  /*17890*/  FADD.FTZ R168, R168, R171 ;  /* 0x000000aba8a87221 */ /* 0x000fe20000010000 */
[----:B--2---:R-:W-:Y:S07]  /*178a0*/  F2FP.F16.F32.PACK_AB R23, R38, R41 ;  /* 0x000000292617723e */ /* 0x004fee00000000ff */
        /* <DEDUP_REMOVED lines=11> */
[----:B------:R-:W2:Y:S01]  /*17960*/  MUFU.EX2 R50, R50 ;  /* 0x0000003200327308 */ /* 0x000ea20000000800 */
[--C-:B------:R-:W-:Y:S01]  /*17970*/  FFMA.FTZ R61, R64, UR4, -R164.reuse ;  /* 0x00000004403d7c23 */ /* 0x100fe200080108a4 */
[C---:B------:R-:W-:Y:S01]  /*17980*/  HMMA.16816.F32 R132, R20.reuse, R26, R132 ;  /* 0x0000001a1484723c */ /* 0x040fe20000001884 */
[----:B------:R-:W1:Y:S07]  /*17990*/  LDSM.16.MT88.4 R24, [R6+0x1400] ;  /* 0x001400000618783b */ /* 0x000e6e0000004200 */
[----:B------:R-:W-:Y:S01]  /*179a0*/  MUFU.EX2 R53, R53 ;  /* 0x0000003500357308 */ /* 0x000fe20000000800 */
[----:B------:R-:W-:Y:S01]  /*179b0*/  FFMA.FTZ R64, R68, UR4, -R164 ;  /* 0x0000000444407c23 */ /* 0x000fe200080108a4 */
[--C-:B------:R-:W-:Y:S01]  /*179c0*/  FFMA.FTZ R68, R70, UR4, -R151.reuse ;  /* 0x0000000446447c23 */ /* 0x100fe20008010897 */
[--C-:B------:R-:W-:Y:S07]  /*179d0*/  FFMA.FTZ R70, R74, UR4, -R151.reuse ;  /* 0x000000044a467c23 */ /* 0x100fee0008010897 */
[----:B------:R-:W2:Y:S01]  /*179e0*/  MUFU.EX2 R52, R52 ;  /* 0x0000003400347308 */ /* 0x000ea20000000800 */
[----:B------:R-:W-:Y:S01]  /*179f0*/  FFMA.FTZ R74, R78, UR4, -R151 ;  /* 0x000000044e4a7c23 */ /* 0x000fe20008010897 */
[C---:B---3--:R-:W-:Y:S08]  /*17a00*/  HMMA.16816.F32 R12, R20.reuse, R28, R12 ;  /* 0x0000001c140c723c */ /* 0x048ff0000000180c */
[----:B------:R-:W-:Y:S01]  /*17a10*/  MUFU.EX2 R55, R56 ;  /* 0x0000003800377308 */ /* 0x000fe20000000800 */
[----:B------:R-:W-:Y:S01]  /*17a20*/  FADD.FTZ R153, R152, R153 ;  /* 0x0000009998997221 */ /* 0x000fe20000010000 */
[----:B------:R-:W-:Y:S01]  /*17a30*/  FADD.FTZ R172, R172, R173 ;  /* 0x000000adacac7221 */ /* 0x000fe20000010000 */
[----:B------:R-:W-:Y:S07]  /*17a40*/  MOV R3, R2 ;  /* 0x0000000200037202 */ /* 0x000fee0000000f00 */
[----:B------:R-:W3:Y:S01]  /*17a50*/  MUFU.EX2 R54, R54 ;  /* 0x0000003600367308 */ /* 0x000ee20000000800 */
[----:B------:R-:W-:Y:S01]  /*17a60*/  FADD.FTZ R150, R174, R153 ;  /* 0x00000099ae967221 */ /* 0x000fe20000010000 */
[----:B------:R-:W-:Y:S01]  /*17a70*/  HMMA.16816.F32 R16, R20, R30, R16 ;  /* 0x0000001e1410723c */ /* 0x000fe20000001810 */
[----:B------:R-:W3:Y:S07]  /*17a80*/  LDSM.16.MT88.4 R28, [R208+0x6800] ;  /* 0x00680000d01c783b */ /* 0x000eee0000004200 */
[----:B------:R-:W-:Y:S01]  /*17a90*/  MUFU.EX2 R56, R63 ;  /* 0x0000003f00387308 */ /* 0x000fe20000000800 */
[----:B-----5:R-:W-:Y:S01]  /*17aa0*/  F2FP.F16.F32.PACK_AB R20, R43, R40 ;  /* 0x000000282b14723e */ /* 0x020fe200000000ff */
[----:B------:R-:W-:Y:S01]  /*17ab0*/  FADD.FTZ R150, R155, R150 ;  /* 0x000000969b967221 */ /* 0x000fe20000010000 */
[----:B----4-:R-:W-:Y:S07]  /*17ac0*/  F2FP.F16.F32.PACK_AB R21, R42, R45 ;  /* 0x0000002d2a15723e */ /* 0x010fee00000000ff */
[----:B------:R-:W-:Y:S01]  /*17ad0*/  MUFU.EX2 R58, R58 ;  /* 0x0000003a003a7308 */ /* 0x000fe20000000800 */
[----:B------:R-:W-:Y:S01]  /*17ae0*/  F2FP.F16.F32.PACK_AB R22, R47, R44 ;  /* 0x0000002c2f16723e */ /* 0x000fe200000000ff */
[----:B------:R-:W-:Y:S01]  /*17af0*/  FADD.FTZ R175, R175, R150 ;  /* 0x00000096afaf7221 */ /* 0x000fe20000010000 */
[----:B------:R-:W-:Y:S07]  /*17b00*/  F2FP.F16.F32.PACK_AB R23, R46, R49 ;  /* 0x000000312e17723e */ /* 0x000fee00000000ff */
[----:B------:R-:W4:Y:S01]  /*17b10*/  MUFU.EX2 R57, R57 ;  /* 0x0000003900397308 */ /* 0x000f220000000800 */
        /* <DEDUP_REMOVED lines=11> */
[----:B------:R-:W4:Y:S07]  /*17bd0*/  LDSM.16.MT88.4 R32, [R6+0x1800] ;  /* 0x001800000620783b */ /* 0x000f2e0000004200 */
[----:B------:R2:W-:Y:S01]  /*17be0*/  MUFU.EX2 R63, R66 ;  /* 0x00000042003f7308 */ /* 0x0005e20000000800 */
[----:B------:R-:W-:Y:S01]  /*17bf0*/  FADD.FTZ R67, R163, R162 ;  /* 0x000000a2a3437221 */ /* 0x000fe20000010000 */
[----:B------:R-:W-:Y:S08]  /*17c00*/  FADD.FTZ R160, R160, R161 ;  /* 0x000000a1a0a07221 */ /* 0x000ff00000010000 */
[----:B------:R-:W5:Y:S01]  /*17c10*/  MUFU.EX2 R62, R62 ;  /* 0x0000003e003e7308 */ /* 0x000f620000000800 */
[----:B------:R-:W-:Y:S01]  /*17c20*/  FADD.FTZ R67, R140, R67 ;  /* 0x000000438c437221 */ /* 0x000fe20000010000 */
[C---:B-1----:R-:W-:Y:S08]  /*17c30*/  HMMA.16816.F32 R12, R20.reuse, R24, R12 ;  /* 0x00000018140c723c */ /* 0x042ff0000000180c */
[----:B------:R-:W1:Y:S01]  /*17c40*/  MUFU.EX2 R64, R64 ;  /* 0x0000004000407308 */ /* 0x000e620000000800 */
[----:B------:R-:W-:Y:S01]  /*17c50*/  FADD.FTZ R136, R136, R67 ;  /* 0x0000004388887221 */ /* 0x000fe20000010000 */
[----:B------:R-:W-:Y:S01]  /*17c60*/  FFMA.FTZ R67, R72, UR4, -R164 ;  /* 0x0000000448437c23 */ /* 0x000fe200080108a4 */
[----:B------:R-:W-:Y:S07]  /*17c70*/  FADD.FTZ R141, R141, R160 ;  /* 0x000000a08d8d7221 */ /* 0x000fee0000010000 */
[----:B------:R-:W-:Y:S01]  /*17c80*/  MUFU.EX2 R68, R68 ;  /* 0x0000004400447308 */ /* 0x000fe20000000800 */
[----:B------:R-:W-:Y:S01]  /*17c90*/  FADD.FTZ R139, R139, R136 ;  /* 0x000000888b8b7221 */ /* 0x000fe20000010000 */
[----:B------:R-:W-:Y:S01]  /*17ca0*/  HMMA.16816.F32 R16, R20, R26, R16 ;  /* 0x0000001a1410723c */ /* 0x000fe20000001810 */
[----:B------:R-:W1:Y:S07]  /*17cb0*/  LDSM.16.MT88.4 R24, [R208+0x6c00] ;  /* 0x006c0000d018783b */ /* 0x000e6e0000004200 */
[----:B------:R-:W1:Y:S01]  /*17cc0*/  MUFU.EX2 R65, R65 ;  /* 0x0000004100417308 */ /* 0x000e620000000800 */
[----:B------:R-:W-:Y:S01]  /*17cd0*/  F2FP.F16.F32.PACK_AB R20, R51, R48 ;  /* 0x000000303314723e */ /* 0x000fe200000000ff */
[----:B--2---:R-:W-:Y:S01]  /*17ce0*/  FFMA.FTZ R66, R73, UR4, -R164 ;  /* 0x0000000449427c23 */ /* 0x004fe200080108a4 */
[----:B------:R-:W-:Y:S07]  /*17cf0*/  F2FP.F16.F32.PACK_AB R21, R7, R50 ;  /* 0x000000320715723e */ /* 0x000fee00000000ff */
[----:B------:R-:W-:Y:S01]  /*17d00*/  MUFU.EX2 R67, R67 ;  /* 0x0000004300437308 */ /* 0x000fe20000000800 */
[----:B------:R-:W-:Y:S01]  /*17d10*/  F2FP.F16.F32.PACK_AB R22, R52, R53 ;  /* 0x000000353416723e */ /* 0x000fe200000000ff */
[----:B------:R-:W-:Y:S01]  /*17d20*/  FADD.FTZ R72, R144, R139 ;  /* 0x0000008b90487221 */ /* 0x000fe20000010000 */
[----:B---3--:R-:W-:Y:S07]  /*17d30*/  F2FP.F16.F32.PACK_AB R23, R54, R55 ;  /* 0x000000373617723e */ /* 0x008fee00000000ff */
[----:B------:R-:W2:Y:S01]  /*17d40*/  MUFU.EX2 R66, R66 ;  /* 0x0000004200427308 */ /* 0x000ea20000000800 */
[----:B------:R-:W-:Y:S01]  /*17d50*/  FADD.FTZ R142, R142, R141 ;  /* 0x0000008d8e8e7221 */ /* 0x000fe20000010000 */
[----:B------:R-:W-:Y:S08]  /*17d60*/  FADD.FTZ R72, R37, R72 ;  /* 0x0000004825487221 */ /* 0x000ff00000010000 */
[----:B------:R-:W-:Y:S01]  /*17d70*/  MUFU.EX2 R70, R70 ;  /* 0x0000004600467308 */ /* 0x000fe20000000800 */
[----:B------:R-:W-:Y:S01]  /*17d80*/  FADD.FTZ R137, R137, R142 ;  /* 0x0000008e89897221 */ /* 0x000fe20000010000 */
[C---:B------:R-:W-:Y:S08]  /*17d90*/  HMMA.16816.F32 R8, R20.reuse, R28, R8 ;  /* 0x0000001c1408723c */ /* 0x040ff00000001808 */
[----:B------:R-:W3:Y:S01]  /*17da0*/  MUFU.EX2 R37, R75 ;  /* 0x0000004b00257308 */ /* 0x000ee20000000800 */
[----:B------:R-:W-:Y:S01]  /*17db0*/  FADD.FTZ R145, R145, R72 ;  /* 0x0000004891917221 */ /* 0x000fe20000010000 */
[----:B------:R-:W-:Y:S08]  /*17dc0*/  FADD.FTZ R138, R138, R137 ;  /* 0x000000898a8a7221 */ /* 0x000ff00000010000 */
[----:B------:R-:W-:Y:S01]  /*17dd0*/  MUFU.EX2 R71, R71 ;  /* 0x0000004700477308 */ /* 0x000fe20000000800 */
[----:B------:R-:W-:Y:S01]  /*17de0*/  FADD.FTZ R145, R36, R145 ;  /* 0x0000009124917221 */ /* 0x000fe20000010000 */
[C---:B------:R-:W-:Y:S01]  /*17df0*/  HMMA.16816.F32 R132, R20.reuse, R30, R132 ;  /* 0x0000001e1484723c */ /* 0x040fe20000001884 */
[----:B------:R-:W2:Y:S07]  /*17e00*/  LDSM.16.MT88.4 R28, [R6+0x1c00] ;  /* 0x001c0000061c783b */ /* 0x000eae0000004200 */
[----:B------:R-:W3:Y:S01]  /*17e10*/  MUFU.EX2 R72, R77 ;  /* 0x0000004d00487308 */ /* 0x000ee20000000800 */
[----:B------:R-:W-:Y:S01]  /*17e20*/  FADD.FTZ R40, R40, R145 ;  /* 0x0000009128287221 */ /* 0x000fe20000010000 */
[----:B------:R-:W-:Y:S01]  /*17e30*/  FFMA.FTZ R36, R81, UR4, -R164 ;  /* 0x0000000451247c23 */ /* 0x000fe200080108a4 */
[----:B------:R-:W-:Y:S07]  /*17e40*/  FADD.FTZ R143, R143, R138 ;  /* 0x0000008a8f8f7221 */ /* 0x000fee0000010000 */
[----:B------:R-:W-:Y:S01]  /*17e50*/  MUFU.EX2 R74, R74 ;  /* 0x0000004a004a7308 */ /* 0x000fe20000000800 */
[C---:B----4-:R-:W-:Y:S09]  /*17e60*/  HMMA.16816.F32 R12, R20.reuse, R32, R12 ;  /* 0x00000020140c723c */ /* 0x050ff2000000180c */
[----:B------:R-:W-:Y:S01]  /*17e70*/  MUFU.EX2 R36, R36 ;  /* 0x0000002400247308 */ /* 0x000fe20000000800 */
[----:B------:R-:W-:Y:S04]  /*17e80*/  FADD.FTZ R146, R146, R143 ;  /* 0x0000008f92927221 */ /* 0x000fe80000010000 */
[----:B------:R-:W-:Y:S01]  /*17e90*/  FADD.FTZ R146, R39, R146 ;  /* 0x0000009227927221 */ /* 0x000fe20000010000 */
[----:B------:R-:W-:Y:S01]  /*17ea0*/  HMMA.16816.F32 R16, R20, R34, R16 ;  /* 0x000000221410723c */ /* 0x000fe20000001810 */
[----:B------:R-:W4:Y:S03]  /*17eb0*/  LDSM.16.MT88.4 R32, [R208+0x7000] ;  /* 0x00700000d020783b */ /* 0x000f260000004200 */
[----:B------:R-:W4:Y:S01]  /*17ec0*/  MUFU.EX2 R39, R79 ;  /* 0x0000004f00277308 */ /* 0x000f220000000800 */
        /* <DEDUP_REMOVED lines=22> */
[C---:B--2---:R-:W-:Y:S09]  /*18030*/  HMMA.16816.F32 R12, R20.reuse, R28, R12 ;  /* 0x0000001c140c723c */ /* 0x044ff2000000180c */
[----:B------:R-:W-:Y:S01]  /*18040*/  MUFU.EX2 R42, R42 ;  /* 0x0000002a002a7308 */ /* 0x000fe20000000800 */
[----:B------:R-:W-:Y:S01]  /*18050*/  HMMA.16816.F32 R16, R20, R30, R16 ;  /* 0x0000001e1410723c */ /* 0x000fe20000001810 */
[----:B------:R-:W2:Y:S02]  /*18060*/  LDSM.16.MT88.4 R28, [R208+0x7400] ;  /* 0x00740000d01c783b */ /* 0x000ea40000004200 */
[----:B------:R-:W-:Y:S02]  /*18070*/  F2FP.F16.F32.PACK_AB R20, R69, R64 ;  /* 0x000000404514723e */ /* 0x000fe400000000ff */
[----:B------:R-:W-:Y:S02]  /*18080*/  F2FP.F16.F32.PACK_AB R21, R65, R68 ;  /* 0x000000444115723e */ /* 0x000fe400000000ff */
[----:B------:R-:W-:Y:S02]  /*18090*/  F2FP.F16.F32.PACK_AB R22, R66, R67 ;  /* 0x000000434216723e */ /* 0x000fe400000000ff */
[----:B---3--:R-:W-:Y:S07]  /*180a0*/  F2FP.F16.F32.PACK_AB R23, R37, R70 ;  /* 0x000000462517723e */ /* 0x008fee00000000ff */
[C---:B----4-:R-:W-:Y:S08]  /*180b0*/  HMMA.16816.F32 R8, R20.reuse, R32, R8 ;  /* 0x000000201408723c */ /* 0x050ff00000001808 */
[C---:B------:R-:W-:Y:S01]  /*180c0*/  HMMA.16816.F32 R132, R20.reuse, R34, R132 ;  /* 0x000000221484723c */ /* 0x040fe20000001884 */
[----:B------:R-:W3:Y:S07]  /*180d0*/  LDSM.16.MT88.4 R32, [R6+0x2400] ;  /* 0x002400000620783b */ /* 0x000eee0000004200 */
        /* <DEDUP_REMOVED lines=20> */
[C---:B--2---:R-:W-:Y:S08]  /*18220*/  HMMA.16816.F32 R8, R20.reuse, R28, R8 ;  /* 0x0000001c1408723c */ /* 0x044ff00000001808 */
[----:B------:R-:W-:Y:S01]  /*18230*/  MUFU.EX2 R46, R46 ;  /* 0x0000002e002e7308 */ /* 0x000fe20000000800 */
[----:B------:R-:W-:Y:S01]  /*18240*/  FADD.FTZ R51, R53, R48 ;  /* 0x0000003035337221 */ /* 0x000fe20000010000 */
[--C-:B------:R-:W-:Y:S01]  /*18250*/  FFMA.FTZ R48, R92, UR4, -R164.reuse ;  /* 0x000000045c307c23 */ /* 0x100fe200080108a4 */
[----:B------:R-:W-:Y:S07]  /*18260*/  FFMA.FTZ R53, R94, UR4, -R151 ;  /* 0x000000045e357c23 */ /* 0x000fee0008010897 */
[----:B------:R-:W2:Y:S01]  /*18270*/  MUFU.EX2 R7, R91 ;  /* 0x0000005b00077308 */ /* 0x000ea20000000800 */
        /* <DEDUP_REMOVED lines=9> */
[C---:B---3--:R-:W-:Y:S08]  /*18310*/  HMMA.16816.F32 R12, R20.reuse, R32, R12 ;  /* 0x00000020140c723c */ /* 0x048ff0000000180c */
[----:B------:R-:W-:Y:S01]  /*18320*/  MUFU.EX2 R52, R52 ;  /* 0x0000003400347308 */ /* 0x000fe20000000800 */
[----:B------:R-:W-:Y:S01]  /*18330*/  FADD.FTZ R54, R54, R55 ;  /* 0x0000003736367221 */ /* 0x000fe20000010000 */
[----:B------:R-:W-:Y:S01]  /*18340*/  FFMA.FTZ R55, R96, UR4, -R164 ;  /* 0x0000000460377c23 */ /* 0x000fe200080108a4 */
[----:B------:R-:W-:Y:S07]  /*18350*/  FADD.FTZ R58, R57, R58 ;  /* 0x0000003a393a7221 */ /* 0x000fee0000010000 */
[----:B------:R-:W-:Y:S01]  /*18360*/  MUFU.EX2 R53, R53 ;  /* 0x0000003500357308 */ /* 0x000fe20000000800 */
[--C-:B------:R-:W-:Y:S01]  /*18370*/  FFMA.FTZ R57, R98, UR4, -R151.reuse ;  /* 0x0000000462397c23 */ /* 0x100fe20008010897 */
[----:B------:R-:W-:Y:S01]  /*18380*/  HMMA.16816.F32 R16, R20, R34, R16 ;  /* 0x000000221410723c */ /* 0x000fe20000001810 */
[----:B------:R-:W3:Y:S07]  /*18390*/  LDSM.16.MT88.4 R32, [R208+0x7c00] ;  /* 0x007c0000d020783b */ /* 0x000eee0000004200 */
[----:B------:R-:W3:Y:S01]  /*183a0*/  MUFU.EX2 R50, R50 ;  /* 0x0000003200327308 */ /* 0x000ee20000000800 */
[----:B------:R-:W-:Y:S01]  /*183b0*/  F2FP.F16.F32.PACK_AB R20, R45, R40 ;  /* 0x000000282d14723e */ /* 0x000fe200000000ff */
[----:B------:R-:W-:Y:S01]  /*183c0*/  FADD.FTZ R59, R59, R54 ;  /* 0x000000363b3b7221 */ /* 0x000fe20000010000 */
[----:B----4-:R-:W-:Y:S01]  /*183d0*/  F2FP.F16.F32.PACK_AB R21, R42, R47 ;  /* 0x0000002f2a15723e */ /* 0x010fe200000000ff */
[----:B------:R-:W-:Y:S01]  /*183e0*/  FFMA.FTZ R54, R99, UR4, -R151 ;  /* 0x0000000463367c23 */ /* 0x000fe20008010897 */
[----:B-1----:R-:W-:Y:S05]  /*183f0*/  F2FP.F16.F32.PACK_AB R22, R44, R49 ;  /* 0x000000312c16723e */ /* 0x002fea00000000ff */
[----:B------:R-:W1:Y:S01]  /*18400*/  MUFU.EX2 R55, R55 ;  /* 0x0000003700377308 */ /* 0x000e620000000800 */
[----:B--2---:R-:W-:Y:S01]  /*18410*/  F2FP.F16.F32.PACK_AB R23, R7, R46 ;  /* 0x0000002e0717723e */ /* 0x004fe200000000ff */
[----:B------:R-:W-:Y:S01]  /*18420*/  FADD.FTZ R56, R56, R59 ;  /* 0x0000003b38387221 */ /* 0x000fe20000010000 */
[----:B------:R-:W-:Y:S07]  /*18430*/  FADD.FTZ R61, R61, R58 ;  /* 0x0000003a3d3d7221 */ /* 0x000fee0000010000 */
[----:B------:R-:W-:Y:S01]  /*18440*/  MUFU.EX2 R57, R57 ;  /* 0x0000003900397308 */ /* 0x000fe20000000800 */
[----:B------:R-:W-:Y:S01]  /*18450*/  FFMA.FTZ R58, R101, UR4, -R164 ;  /* 0x00000004653a7c23 */ /* 0x000fe200080108a4 */
[----:B------:R-:W-:Y:S01]  /*18460*/  FADD.FTZ R63, R63, R56 ;  /* 0x000000383f3f7221 */ /* 0x000fe20000010000 */
[----:B------:R-:W-:Y:S01]  /*18470*/  FADD.FTZ R59, R60, R61 ;  /* 0x0000003d3c3b7221 */ /* 0x000fe20000010000 */
[C---:B-----5:R-:W-:Y:S06]  /*18480*/  HMMA.16816.F32 R8, R20.reuse, R24, R8 ;  /* 0x000000181408723c */ /* 0x060fec0000001808 */
[----:B------:R-:W2:Y:S01]  /*18490*/  MUFU.EX2 R54, R54 ;  /* 0x0000003600367308 */ /* 0x000ea20000000800 */
        /* <DEDUP_REMOVED lines=25> */
[----:B---3--:R-:W-:Y:S07]  /*18630*/  F2FP.F16.F32.PACK_AB R21, R50, R53 ;  /* 0x000000353215723e */ /* 0x008fee00000000ff */
[----:B------:R-:W-:Y:S01]  /*18640*/  MUFU.EX2 R62, R62 ;  /* 0x0000003e003e7308 */ /* 0x000fe20000000800 */
[----:B-1----:R-:W-:Y:S01]  /*18650*/  F2FP.F16.F32.PACK_AB R22, R52, R55 ;  /* 0x000000373416723e */ /* 0x002fe200000000ff */
[----:B------:R-:W-:Y:S01]  /*18660*/  FADD.FTZ R70, R70, R65 ;  /* 0x0000004146467221 */ /* 0x000fe20000010000 */
[----:B--2---:R-:W-:Y:S07]  /*18670*/  F2FP.F16.F32.PACK_AB R23, R54, R57 ;  /* 0x000000393617723e */ /* 0x004fee00000000ff */
        /* <DEDUP_REMOVED lines=138> */
.L_x_773:
[----:B------:R-:W1:Y:S01]  /*18f20*/  SHFL.BFLY PT, R10, R229, 0x2, 0x1f ;  /* 0x0c401f00e50a7f89 */ /* 0x000e6200000e0000 */
[C---:B------:R-:W-:Y:S01]  /*18f30*/  SHF.L.U32 R8, R211.reuse, 0x1, RZ ;  /* 0x00000001d3087819 */ /* 0x040fe200000006ff */
[----:B------:R-:W2:Y:S01]  /*18f40*/  S2UR UR4, SR_CgaCtaId ;  /* 0x00000000000479c3 */ /* 0x000ea20000008800 */
[C---:B------:R-:W-:Y:S01]  /*18f50*/  SHF.L.U32 R5, R211.reuse, 0x4, RZ ;  /* 0x00000004d3057819 */ /* 0x040fe200000006ff */
[----:B------:R-:W3:Y:S01]  /*18f60*/  SHFL.BFLY PT, R11, R228, 0x2, 0x1f ;  /* 0x0c401f00e40b7f89 */ /* 0x000ee200000e0000 */
[----:B------:R-:W-:Y:S01]  /*18f70*/  LOP3.LUT R8, R8, 0x6, RZ, 0xc0, !PT ;  /* 0x0000000608087812 */ /* 0x000fe200078ec0ff */
[----:B------:R-:W-:Y:S01]  /*18f80*/  UMOV UR5, 0x400 ;  /* 0x0000040000057882 */ /* 0x000fe20000000000 */
[----:B------:R-:W-:Y:S01]  /*18f90*/  SHF.L.U32 R9, R211, 0x3, RZ ;  /* 0x00000003d3097819 */ /* 0x000fe200000006ff */
[----:B------:R-:W-:Y:S01]  /*18fa0*/  BSSY.RECONVERGENT B0, `(.L_x_778) ;  /* 0x000006b000007945 */ /* 0x000fe20003800200 */
[----:B------:R-:W-:Y:S01]  /*18fb0*/  LOP3.LUT R8, R8, 0x3e00, R5, 0xf8, !PT ;  /* 0x00003e0008087812 */ /* 0x000fe200078ef805 */
[----:B------:R-:W4:Y:S01]  /*18fc0*/  LDC R15, c[0x0][0x434] ;  /* 0x00010d00ff0f7b82 */ /* 0x000f220000000800 */
[----:B------:R-:W-:-:S02]  /*18fd0*/  ISETP.NE.AND P2, PT, R212, -0x1, PT ;  /* 0xffffffffd400780c */ /* 0x000fc40003f45270 */
[C---:B------:R-:W-:Y:S02]  /*18fe0*/  SHF.L.U32 R14, R211.reuse, 0x2, RZ ;  /* 0x00000002d30e7819 */ /* 0x040fe400000006ff */
[----:B------:R-:W-:Y:S02]  /*18ff0*/  LOP3.LUT P5, RZ, R211, 0x3, RZ, 0xc0, !PT ;  /* 0x00000003d3ff7812 */ /* 0x000fe400078ac0ff */
[C---:B------:R-:W-:Y:S01]  /*19000*/  LOP3.LUT R16, R14.reuse, 0x20, RZ, 0xc0, !PT ;  /* 0x000000200e107812 */ /* 0x040fe200078ec0ff */
[----:B------:R-:W5:Y:S01]  /*19010*/  S2UR UR8, SR_CTAID.X ;  /* 0x00000000000879c3 */ /* 0x000f620000002500 */
[----:B------:R-:W-:Y:S01]  /*19020*/  LOP3.LUT R14, R14, 0x40, RZ, 0xc0, !PT ;  /* 0x000000400e0e7812 */ /* 0x000fe200078ec0ff */
[----:B-1----:R-:W-:Y:S01]  /*19030*/  FADD.FTZ R10, R10, R229 ;  /* 0x000000e50a0a7221 */ /* 0x002fe20000010000 */
[----:B--2---:R-:W-:Y:S01]  /*19040*/  ULEA UR4, UR4, UR5, 0x18 ;  /* 0x0000000504047291 */ /* 0x004fe2000f8ec0ff */
[----:B---3--:R-:W-:-:S03]  /*19050*/  FADD.FTZ R11, R11, R228 ;  /* 0x000000e40b0b7221 */ /* 0x008fc60000010000 */
[----:B------:R-:W1:Y:S04]  /*19060*/  SHFL.BFLY PT, R7, R10, 0x1, 0x1f ;  /* 0x0c201f000a077f89 */ /* 0x000e6800000e0000 */
[----:B------:R-:W2:Y:S01]  /*19070*/  SHFL.BFLY PT, R6, R11, 0x1, 0x1f ;  /* 0x0c201f000b067f89 */ /* 0x000ea200000e0000 */
[----:B-----5:R-:W-:Y:S01]  /*19080*/  USHF.L.U32 UR8, UR8, 0x6, URZ ;  /* 0x0000000608087899 */ /* 0x020fe200080006ff */
[----:B-1----:R-:W-:Y:S01]  /*19090*/  FADD.FTZ R7, R10, R7 ;  /* 0x000000070a077221 */ /* 0x002fe20000010000 */
[----:B------:R-:W-:Y:S02]  /*190a0*/  LOP3.LUT R10, R9, 0xc0, RZ, 0xc0, !PT ;  /* 0x000000c0090a7812 */ /* 0x000fe400078ec0ff */
[----:B------:R-:W-:Y:S01]  /*190b0*/  LOP3.LUT R9, R8, 0x20, R9, 0xf8, !PT ;  /* 0x0000002008097812 */ /* 0x000fe200078ef809 */
[----:B------:R-:W1:Y:S01]  /*190c0*/  MUFU.RCP R4, R7 ;  /* 0x0000000700047308 */ /* 0x000e620000001000 */
[----:B------:R-:W3:Y:S01]  /*190d0*/  LDC.U8 R8, c[0x0][0x548] ;  /* 0x00015200ff087b82 */ /* 0x000ee20000000000 */
[----:B------:R-:W-:Y:S01]  /*190e0*/  LOP3.LUT R10, R10, 0x18, R211, 0xf8, !PT ;  /* 0x000000180a0a7812 */ /* 0x000fe200078ef8d3 */
[----:B--2---:R-:W-:Y:S01]  /*190f0*/  FADD.FTZ R6, R11, R6 ;  /* 0x000000060b067221 */ /* 0x004fe20000010000 */
[----:B------:R-:W-:Y:S01]  /*19100*/  FSETP.NE.FTZ.AND P1, PT, R7, RZ, PT ;  /* 0x000000ff0700720b */ /* 0x000fe20003f35000 */
[----:B------:R-:W2:Y:S01]  /*19110*/  S2R R11, SR_CTAID.Z ;  /* 0x00000000000b7919 */ /* 0x000ea20000002700 */
[----:B------:R-:W-:-:S02]  /*19120*/  LOP3.LUT R9, R9, R10, RZ, 0xfc, !PT ;  /* 0x0000000a09097212 */ /* 0x000fc400078efcff */
[----:B------:R-:W5:Y:S01]  /*19130*/  MUFU.RCP R3, R6 ;  /* 0x0000000600037308 */ /* 0x000f620000001000 */
[----:B------:R-:W4:Y:S01]  /*19140*/  S2R R10, SR_CTAID.Y ;  /* 0x00000000000a7919 */ /* 0x000f220000002600 */
[----:B------:R-:W-:Y:S02]  /*19150*/  FSETP.NE.FTZ.AND P0, PT, R6, RZ, PT ;  /* 0x000000ff0600720b */ /* 0x000fe40003f15000 */
[----:B------:R-:W-:-:S04]  /*19160*/  LEA R13, R9, UR4, 0x1 ;  /* 0x00000004090d7c11 */ /* 0x000fc8000f8e08ff */
[C---:B------:R-:W-:Y:S01]  /*19170*/  IADD3 R23, PT, PT, R13.reuse, -R14, RZ ;  /* 0x8000000e0d177210 */ /* 0x040fe20007ffe0ff */
[----:B------:R-:W2:Y:S01]  /*19180*/  @P1 LDC R19, c[0x0][0x458] ;  /* 0x00011600ff131b82 */ /* 0x000ea20000000800 */
[----:B-1----:R-:W-:Y:S01]  /*19190*/  FSEL R4, R4, 1, P1 ;  /* 0x3f80000004047808 */ /* 0x002fe20000800000 */
[----:B------:R-:W1:Y:S01]  /*191a0*/  @P1 MUFU.LG2 R7, R7 ;  /* 0x0000000700071308 */ /* 0x000e620000000c00 */
[----:B------:R-:W-:Y:S02]  /*191b0*/  IADD3 R21, PT, PT, R13, -R16, RZ ;  /* 0x800000100d157210 */ /* 0x000fe40007ffe0ff */
[----:B------:R-:W-:Y:S01]  /*191c0*/  IADD3 R16, PT, PT, -R16, R23, RZ ;  /* 0x0000001710107210 */ /* 0x000fe20007ffe1ff */
        /* <DEDUP_REMOVED lines=8> */
[----:B---3--:R-:W-:Y:S01]  /*19250*/  ISETP.NE.AND P3, PT, R8, RZ, PT ;  /* 0x000000ff0800720c */ /* 0x008fe20003f65270 */
[----:B------:R-:W4:Y:S01]  /*19260*/  @!P2 LDC.64 R4, c[0x0][0x400] ;  /* 0x00010000ff04ab82 */ /* 0x000f220000000a00 */
[----:B-----5:R-:W-:Y:S01]  /*19270*/  FSEL R3, R3, 1, P0 ;  /* 0x3f80000003037808 */ /* 0x020fe20000000000 */
[----:B------:R-:W3:Y:S01]  /*19280*/  @P0 MUFU.LG2 R6, R6 ;  /* 0x0000000600060308 */ /* 0x000ee20000000c00 */
[----:B------:R-:W-:-:S02]  /*19290*/  ISETP.NE.OR P4, PT, R212, -0x1, !P3 ;  /* 0xffffffffd400780c */ /* 0x000fc40005f85670 */
[----:B------:R-:W-:Y:S01]  /*192a0*/  F2FP.F16.F32.PACK_AB R144, R145, R144 ;  /* 0x000000909190723e */ /* 0x000fe200000000ff */
[C---:B------:R-:W-:Y:S01]  /*192b0*/  FMUL.FTZ R146, R3.reuse, R146 ;  /* 0x0000009203927220 */ /* 0x040fe20000410000 */
[C---:B------:R-:W-:Y:S01]  /*192c0*/  FMUL.FTZ R147, R3.reuse, R147 ;  /* 0x0000009303937220 */ /* 0x040fe20000410000 */
[----:B------:R-:W5:Y:S01]  /*192d0*/  @P2 LDC.64 R8, c[0x0][0x408] ;  /* 0x00010200ff082b82 */ /* 0x000f620000000a00 */
[C---:B------:R-:W-:Y:S01]  /*192e0*/  FMUL.FTZ R134, R3.reuse, R134 ;  /* 0x0000008603867220 */ /* 0x040fe20000410000 */
[C---:B------:R-:W-:Y:S01]  /*192f0*/  FMUL.FTZ R135, R3.reuse, R135 ;  /* 0x0000008703877220 */ /* 0x040fe20000410000 */
[C---:B------:R-:W-:Y:S01]  /*19300*/  FMUL.FTZ R142, R3.reuse, R142 ;  /* 0x0000008e038e7220 */ /* 0x040fe20000410000 */
[C---:B------:R-:W-:Y:S01]  /*19310*/  FMUL.FTZ R143, R3.reuse, R143 ;  /* 0x0000008f038f7220 */ /* 0x040fe20000410000 */
[C---:B------:R-:W-:Y:S01]  /*19320*/  FMUL.FTZ R138, R3.reuse, R138 ;  /* 0x0000008a038a7220 */ /* 0x040fe20000410000 */
[----:B------:R-:W-:Y:S01]  /*19330*/  FMUL.FTZ R3, R3, R139 ;  /* 0x0000008b03037220 */ /* 0x000fe20000410000 */
[----:B------:R-:W-:Y:S01]  /*19340*/  F2FP.F16.F32.PACK_AB R146, R147, R146 ;  /* 0x000000929392723e */ /* 0x000fe200000000ff */
[----:B------:R-:W2:Y:S01]  /*19350*/  @!P3 LDC R12, c[0x0][0x3e0] ;  /* 0x0000f800ff0cbb82 */ /* 0x000ea20000000800 */
[----:B------:R-:W-:Y:S01]  /*19360*/  F2FP.F16.F32.PACK_AB R132, R133, R132 ;  /* 0x000000848584723e */ /* 0x000fe200000000ff */
[----:B------:R-:W-:Y:S01]  /*19370*/  STS [R13], R144 ;  /* 0x000000900d007388 */ /* 0x000fe20000000800 */
[----:B------:R-:W-:Y:S01]  /*19380*/  F2FP.F16.F32.PACK_AB R134, R135, R134 ;  /* 0x000000868786723e */ /* 0x000fe200000000ff */
[----:B-1----:R-:W-:Y:S01]  /*19390*/  @P1 FMUL.FTZ R7, R7, 0.69314718246459960938 ;  /* 0x3f31721807071820 */ /* 0x002fe20000410000 */
[----:B------:R-:W-:Y:S01]  /*193a0*/  F2FP.F16.F32.PACK_AB R140, R141, R140 ;  /* 0x0000008c8d8c723e */ /* 0x000fe200000000ff */
[----:B------:R3:W-:Y:S01]  /*193b0*/  STS [R13+0x200], R146 ;  /* 0x000200920d007388 */ /* 0x0007e20000000800 */
[----:B------:R-:W-:Y:S01]  /*193c0*/  F2FP.F16.F32.PACK_AB R142, R143, R142 ;  /* 0x0000008e8f8e723e */ /* 0x000fe200000000ff */
[C---:B----4-:R-:W-:Y:S01]  /*193d0*/  @!P2 IMAD.WIDE.U32 R24, R10.reuse, R4, RZ ;  /* 0x000000040a18a225 */ /* 0x050fe200078e00ff */
[----:B------:R-:W1:Y:S01]  /*193e0*/  @P0 LDC R17, c[0x0][0x458] ;  /* 0x00011600ff110b82 */ /* 0x000e620000000800 */
[----:B------:R-:W-:Y:S01]  /*193f0*/  F2FP.F16.F32.PACK_AB R136, R137, R136 ;  /* 0x000000888988723e */ /* 0x000fe200000000ff */
[----:B------:R4:W-:Y:S01]  /*19400*/  STS [R21+0x10], R132 ;  /* 0x0000108415007388 */ /* 0x0009e20000000800 */
[----:B------:R-:W-:Y:S01]  /*19410*/  F2FP.F16.F32.PACK_AB R3, R3, R138 ;  /* 0x0000008a0303723e */ /* 0x000fe200000000ff */
[----:B------:R-:W-:-:S02]  /*19420*/  @!P2 IMAD R5, R10, R5, R25 ;  /* 0x000000050a05a224 */ /* 0x000fc400078e0219 */
[----:B------:R4:W-:Y:S01]  /*19430*/  STS [R21+0x210], R134 ;  /* 0x0002108615007388 */ /* 0x0009e20000000800 */
[C---:B-----5:R-:W-:Y:S01]  /*19440*/  @P2 IMAD.WIDE.U32 R26, R212.reuse, R8, RZ ;  /* 0x00000008d41a2225 */ /* 0x060fe200078e00ff */
[----:B------:R-:W5:Y:S02]  /*19450*/  @P3 LDC R4, c[0x0][0x454] ;  /* 0x00011500ff043b82 */ /* 0x000f640000000800 */
[----:B------:R4:W-:Y:S01]  /*19460*/  STS [R23+0x20], R140 ;  /* 0x0000208c17007388 */ /* 0x0009e20000000800 */
[----:B------:R-:W-:Y:S01]  /*19470*/  @P2 IMAD R5, R212, R9, R27 ;  /* 0x00000009d4052224 */ /* 0x000fe200078e021b */
[----:B------:R-:W-:Y:S01]  /*19480*/  MOV R9, 0x7f800000 ;  /* 0x7f80000000097802 */ /* 0x000fe20000000f00 */
[C---:B------:R-:W-:Y:S01]  /*19490*/  @!P4 IMAD R212, R10.reuse, R15, RZ ;  /* 0x0000000f0ad4c224 */ /* 0x040fe200078e02ff */
[----:B------:R4:W-:Y:S01]  /*194a0*/  STS [R23+0x220], R142 ;  /* 0x0002208e17007388 */ /* 0x0009e20000000800 */
[----:B--2---:R-:W-:Y:S01]  /*194b0*/  @!P3 IMAD R8, R10, R12, R11 ;  /* 0x0000000c0a08b224 */ /* 0x004fe200078e020b */
[----:B------:R-:W-:Y:S01]  /*194c0*/  MOV R12, 0x7f800000 ;  /* 0x7f800000000c7802 */ /* 0x000fe20000000f00 */
[----:B------:R-:W-:Y:S01]  /*194d0*/  @P1 FFMA.FTZ R12, R2, R19, R7 ;  /* 0x00000013020c1223 */ /* 0x000fe20000010007 */
[----:B------:R4:W-:Y:S01]  /*194e0*/  STS [R16+0x30], R136 ;  /* 0x0000308810007388 */ /* 0x0009e20000000800 */
[----:B------:R-:W-:-:S02]  /*194f0*/  @!P3 IMAD R8, R8, R15, RZ ;  /* 0x0000000f0808b224 */ /* 0x000fc400078e02ff */
[----:B---3--:R-:W-:Y:S01]  /*19500*/  @P0 FMUL.FTZ R13, R6, 0.69314718246459960938 ;  /* 0x3f317218060d0820 */ /* 0x008fe20000410000 */
[----:B------:R4:W-:Y:S03]  /*19510*/  STS [R16+0x230], R3 ;  /* 0x0002300310007388 */ /* 0x0009e60000000800 */
[----:B-1----:R-:W-:Y:S01]  /*19520*/  @P0 FFMA.FTZ R9, R0, R17, R13 ;  /* 0x0000001100090223 */ /* 0x002fe2000001000d */
[----:B-----5:R-:W-:Y:S01]  /*19530*/  @P3 IMAD R8, R11, R4, R212 ;  /* 0x000000040b083224 */ /* 0x020fe200078e02d4 */
[----:B------:R-:W-:Y:S06]  /*19540*/  BAR.SYNC.DEFER_BLOCKING 0x0 ;  /* 0x0000000000007b1d */ /* 0x000fec0000010000 */
[----:B----4-:R-:W-:Y:S05]  /*19550*/  @P5 BRA `(.L_x_779) ;  /* 0x00000000003c5947 */ /* 0x010fea0003800000 */
[----:B------:R-:W-:Y:S01]  /*19560*/  SHF.R.U32.HI R211, RZ, 0x1, R211 ;  /* 0x00000001ffd37819 */ /* 0x000fe200000116d3 */
[----:B------:R-:W1:Y:S01]  /*19570*/  LDCU.64 UR4, c[0x0][0x420] ;  /* 0x00008400ff0477ac */ /* 0x000e620008000a00 */
[----:B------:R-:W-:Y:S02]  /*19580*/  VIADD R7, R8, UR8 ;  /* 0x0000000808077c36 */ /* 0x000fe40008000000 */
[----:B------:R-:W-:Y:S01]  /*19590*/  LOP3.LUT R211, R211, 0x30, RZ, 0xc0, !PT ;  /* 0x00000030d3d37812 */ /* 0x000fe200078ec0ff */
[----:B------:R-:W-:-:S03]  /*195a0*/  VIADD R3, R213, -UR8 ;  /* 0x80000008d5037c36 */ /* 0x000fc60008000000 */
        /* <DEDUP_REMOVED lines=10> */
.L_x_779:
[----:B------:R-:W-:Y:S05]  /*19650*/  BSYNC.RECONVERGENT B0 ;  /* 0x0000000000007941 */ /* 0x000fea0003800200 */
.L_x_778:
[----:B------:R-:W2:Y:S01]  /*19660*/  LDCU UR4, c[0x0][0x440] ;  /* 0x00008800ff0477ac */ /* 0x000ea20008000800 */
[----:B------:R-:W3:Y:S01]  /*19670*/  LDC.64 R2, c[0x0][0x408] ;  /* 0x00010200ff027b82 */ /* 0x000ee20000000a00 */
[----:B------:R-:W-:Y:S01]  /*19680*/  IADD3 R213, PT, PT, R213, -UR8, RZ ;  /* 0x80000008d5d57c10 */ /* 0x000fe2000fffe0ff */
[----:B-1----:R-:W-:Y:S01]  /*19690*/  IMAD.MOV.U32 R7, RZ, RZ, RZ ;  /* 0x000000ffff077224 */ /* 0x002fe200078e00ff */
[----:B------:R-:W-:Y:S01]  /*196a0*/  MOV R6, R148 ;  /* 0x0000009400067202 */ /* 0x000fe20000000f00 */
[----:B------:R-:W1:Y:S01]  /*196b0*/  LDS.128 R12, [R223] ;  /* 0x00000000df0c7984 */ /* 0x000e620000000c00 */
        /* <DEDUP_REMOVED lines=33> */
.L_x_780:
        /* <DEDUP_REMOVED lines=11> */
.L_x_4876:


//--------------------- .text._ZN5flash24flash_fwd_splitkv_kernelI23Flash_fwd_kernel_traitsILi32ELi64ELi256ELi4ELb0ELb0EN7cutlass6half_tE19Flash_kernel_traitsILi32ELi64ELi256ELi4ES3_EELb1ELb0ELb0ELb0ELb0ELb1ELb0ELb1EEEvNS_16Flash_fwd_paramsE --------------------------
	.section	.text._ZN5flash24flash_fwd_splitkv_kernelI23Flash_fwd_kernel_traitsILi32ELi64ELi256ELi4ELb0ELb0EN7cutlass6half_tE19Flash_kernel_traitsILi32ELi64ELi256ELi4ES3_EELb1ELb0ELb0ELb0ELb0ELb1ELb0ELb1EEEvNS_16Flash_fwd_paramsE,"ax",@progbits
	.align	128
        .global         _ZN5flash24flash_fwd_splitkv_kernelI23Flash_fwd_kernel_traitsILi32ELi64ELi256ELi4ELb0ELb0EN7cutlass6half_tE19Flash_kernel_traitsILi32ELi64ELi256ELi4ES3_EELb1ELb0ELb0ELb0ELb0ELb1ELb0ELb1EEEvNS_16Flash_fwd_paramsE
        .type           _ZN5flash24flash_fwd_splitkv_kernelI23Flash_fwd_kernel_traitsILi32ELi64ELi256ELi4ELb0ELb0EN7cutlass6half_tE19Flash_kernel_traitsILi32ELi64ELi256ELi4ES3_EELb1ELb0ELb0ELb0ELb0ELb1ELb0ELb1EEEvNS_16Flash_fwd_paramsE,@function
        .size           _ZN5flash24flash_fwd_splitkv_kernelI23Flash_fwd_kernel_traitsILi32ELi64ELi256ELi4ELb0ELb0EN7cutlass6half_tE19Flash_kernel_traitsILi32ELi64ELi256ELi4ES3_EELb1ELb0ELb0ELb0ELb0ELb1ELb0ELb1EEEvNS_16Flash_fwd_paramsE,(.L_x_4877 - _ZN5flash24flash_fwd_splitkv_kernelI23Flash_fwd_kernel_traitsILi32ELi64ELi256ELi4ELb0ELb0EN7cutlass6half_tE19Flash_kernel_traitsILi32ELi64ELi256ELi4ES3_EELb1ELb0ELb0ELb0ELb0ELb1ELb0ELb1EEEvNS_16Flash_fwd_paramsE)
        .other          _ZN5flash24flash_fwd_splitkv_kernelI23Flash_fwd_kernel_traitsILi32ELi64ELi256ELi4ELb0ELb0EN7cutlass6half_tE19Flash_kernel_traitsILi32ELi64ELi256ELi4ES3_EELb1ELb0ELb0ELb0ELb0ELb1ELb0ELb1EEEvNS_16Flash_fwd_paramsE,@"STO_CUDA_ENTRY STV_DEFAULT"
_ZN5flash24flash_fwd_splitkv_kernelI23Flash_fwd_kernel_traitsILi32ELi64ELi256ELi4ELb0ELb0EN7cutlass6half_tE19Flash_kernel_traitsILi32ELi64ELi256ELi4ES3_EELb1ELb0ELb0ELb0ELb0ELb1ELb0ELb1EEEvNS_16Flash_fwd_paramsE:
.text._ZN5flash24flash_fwd_splitkv_kernelI23Flash_fwd_kernel_traitsILi32ELi64ELi256ELi4ELb0ELb0EN7cutlass6half_tE19Flash_kernel_traitsILi32ELi64ELi256ELi4ES3_EELb1ELb0ELb0ELb0ELb0ELb1ELb0ELb1EEEvNS_16Flash_fwd_paramsE:
[----:B------:R-:W1:Y:S08]  /*0000*/  LDC R1, c[0x0][0x37c] ;  /* 0x0000df00ff017b82 */ /* 0x000e700000000800 */
[----:B------:R-:W2:Y:S01]  /*0010*/  LDC.64 R4, c[0x0][0x460] ;  /* 0x00011800ff047b82 */ /* 0x000ea20000000a00 */
[----:B------:R-:W3:Y:S01]  /*0020*/  S2R R7, SR_CTAID.Y ;  /* 0x0000000000077919 */ /* 0x000ee20000002600 */
[----:B------:R-:W4:Y:S01]  /*0030*/  LDCU.64 UR4, c[0x0][0x470] ;  /* 0x00008e00ff0477ac */ /* 0x000f220008000a00 */
[----:B------:R-:W-:-:S02]  /*0040*/  IMAD.MOV.U32 R184, RZ, RZ, -0x1 ;  /* 0xffffffffffb87424 */ /* 0x000fc400078e00ff */
[----:B-1----:R-:W-:Y:S01]  /*0050*/  VIADD R1, R1, 0xfffffff0 ;  /* 0xfffffff001017836 */ /* 0x002fe20000000000 */
[----:B------:R-:W1:Y:S02]  /*0060*/  LDCU.64 UR6, c[0x0][0x358] ;  /* 0x00006b00ff0677ac */ /* 0x000e640008000a00 */
[----:B------:R-:W4:Y:S08]  /*0070*/  LDC.64 R2, c[0x0][0x478] ;  /* 0x00011e00ff027b82 */ /* 0x000f300000000a00 */
[----:B------:R-:W1:Y:S01]  /*0080*/  LDC.64 R8, c[0x0][0x460] ;  /* 0x00011800ff087b82 */ /* 0x000e620000000a00 */
[----:B--2---:R-:W-:-:S02]  /*0090*/  ISETP.NE.U32.AND P1, PT, R4, RZ, PT ;  /* 0x000000ff0400720c */ /* 0x004fc40003f25070 */
[----:B------:R-:W-:Y:S02]  /*00a0*/  ISETP.NE.U32.AND P0, PT, R4, RZ, PT ;  /* 0x000000ff0400720c */ /* 0x000fe40003f05070 */
[C---:B------:R-:W-:Y:S02]  /*00b0*/  ISETP.NE.AND.EX P2, PT, R5.reuse, RZ, PT, P1 ;  /* 0x000000ff0500720c */ /* 0x040fe40003f45310 */
[----:B------:R-:W-:Y:S02]  /*00c0*/  ISETP.NE.AND.EX P3, PT, R5, RZ, PT, P0 ;  /* 0x000000ff0500720c */ /* 0x000fe40003f65300 */
[----:B----4-:R-:W-:-:S04]  /*00d0*/  ISETP.NE.U32.AND P0, PT, R2, RZ, PT ;  /* 0x000000ff0200720c */ /* 0x010fc80003f05070 */
[----:B------:R-:W-:Y:S02]  /*00e0*/  ISETP.NE.AND.EX P1, PT, R3, RZ, PT, P0 ;  /* 0x000000ff0300720c */ /* 0x000fe40003f25300 */
[----:B------:R-:W-:Y:S01]  /*00f0*/  ISETP.NE.U32.AND P0, PT, RZ, UR4, PT ;  /* 0x00000004ff007c0c */ /* 0x000fe2000bf05070 */
[C---:B---3--:R-:W-:Y:S02]  /*0100*/  IMAD.SHL.U32 R13, R7.reuse, 0x4, RZ ;  /* 0x00000004070d7824 */ /* 0x048fe400078e00ff */
[----:B-1----:R-:W-:Y:S01]  /*0110*/  IMAD.WIDE.U32 R4, R7, 0x4, R8 ;  /* 0x0000000407047825 */ /* 0x002fe200078e0008 */
        /* <DEDUP_REMOVED lines=34> */
.L_x_781:
        /* <DEDUP_REMOVED lines=8> */
[----:B------:R-:W-:Y:S01]  /*03c0*/  @P1 IMAD.IADD R62, R11, 0x1, -R6 ;  /* 0x000000010b3e1824 */ /* 0x000fe200078e0a06 */
[----:B------:R-:W1:Y:S01]  /*03d0*/  S2R R0, SR_CTAID.Z ;  /* 0x0000000000007919 */ /* 0x000e620000002700 */
[----:B------:R-:W-:Y:S02]  /*03e0*/  VIADD R2, R15, 0x1 ;  /* 0x000000010f027836 */ /* 0x000fe40000000000 */
        /* <DEDUP_REMOVED lines=22> */
[----:B------:R-:W-:Y:S01]  /*0550*/  BSSY.RECONVERGENT B0, `(.L_x_783) ;  /* 0x000002e000007945 */ /* 0x000fe20003800200 */
[----:B------:R-:W-:Y:S01]  /*0560*/  IADD3 R185, PT, PT, -R70, R185, RZ ;  /* 0x000000b946b97210 */ /* 0x000fe20007ffe1ff */
[----:B------:R-:W3:Y:S01]  /*0570*/  LDCU UR8, c[0x0][0x3e0] ;  /* 0x00007c00ff0877ac */ /* 0x000ee20008000800 */
[----:B------:R-:W-:Y:S02]  /*0580*/  LOP3.LUT R6, R6, 0x18, RZ, 0xc0, !PT ;  /* 0x0000001806067812 */ /* 0x000fe400078ec0ff */
        /* <DEDUP_REMOVED lines=10> */
[----:B------:R-:W-:Y:S01]  /*0630*/  IMAD.MOV.U32 R7, RZ, RZ, RZ ;  /* 0x000000ffff077224 */ /* 0x000fe200078e00ff */
[----:B------:R-:W-:Y:S01]  /*0640*/  @P1 MOV R4, R12 ;  /* 0x0000000c00041202 */ /* 0x000fe20000000f00 */
[----:B------:R-:W-:Y:S01]  /*0650*/  @P1 IMAD R9, R184, R3, R13 ;  /* 0x00000003b8091224 */ /* 0x000fe200078e020d */
[----:B------:R-:W-:Y:S01]  /*0660*/  IADD3 R12, PT, PT, R8, 0x20, RZ ;  /* 0x00000020080c7810 */ /* 0x000fe20007ffe0ff */
[----:B------:R-:W-:-:S04]  /*0670*/  IMAD.WIDE.U32 R14, R70, R2, R6 ;  /* 0x00000002460e7225 */ /* 0x000fc800078e0006 */
[----:B------:R-:W-:Y:S01]  /*0680*/  IMAD R10, R70, R3, R15 ;  /* 0x00000003460a7224 */ /* 0x000fe200078e020f */
[----:B------:R-:W-:Y:S02]  /*0690*/  IADD3 R14, P1, PT, R4, R14, RZ ;  /* 0x0000000e040e7210 */ /* 0x000fe40007f3e0ff */
[----:B------:R-:W2:Y:S03]  /*06a0*/  @!P0 LDC.64 R4, c[0x0][0x3f0] ;  /* 0x0000fc00ff048b82 */ /* 0x000ea60000000a00 */
[----:B------:R-:W-:Y:S01]  /*06b0*/  IMAD.X R15, R9, 0x1, R10, P1 ;  /* 0x00000001090f7824 */ /* 0x000fe200008e060a */
[----:B------:R-:W-:Y:S01]  /*06c0*/  ISETP.GE.OR P1, PT, R12, R185, P2 ;  /* 0x000000b90c00720c */ /* 0x000fe20001726670 */
[C---:B-1----:R-:W-:Y:S01]  /*06d0*/  IMAD.WIDE.U32 R14, R0.reuse, UR4, R14 ;  /* 0x00000004000e7c25 */ /* 0x042fe2000f8e000e */
[----:B------:R-:W1:Y:S03]  /*06e0*/  LDCU UR4, c[0x0][0x434] ;  /* 0x00008680ff0477ac */ /* 0x000e660008000800 */
        /* <DEDUP_REMOVED lines=20> */
.L_x_784:
[----:B------:R-:W-:Y:S05]  /*0830*/  BSYNC.RECONVERGENT B0 ;  /* 0x0000000000007941 */ /* 0x000fea0003800200 */
.L_x_783:
        /* <DEDUP_REMOVED lines=14> */
.L_x_782:
        /* <DEDUP_REMOVED lines=10> */
.L_x_785:
[----:B------:R-:W-:Y:S05]  /*09c0*/  BRA.U !UP0, `(.L_x_786) ;  /* 0x0000000508947547 */ /* 0x000fea000b800000 */
[----:B------:R-:W2:Y:S01]  /*09d0*/  LDC R5, c[0x0][0x4f0] ;  /* 0x00013c00ff057b82 */ /* 0x000ea20000000800 */
[----:B------:R-:W-:Y:S01]  /*09e0*/  LEA R8, R55, 0xffffff00, 0x8 ;  /* 0xffffff0037087811 */ /* 0x000fe200078e40ff */
[----:B------:R-:W3:Y:S03]  /*09f0*/  LDCU.64 UR4, c[0x0][0x4e8] ;  /* 0x00009d00ff0477ac */ /* 0x000ee60008000a00 */
[----:B-1----:R-:W-:Y:S01]  /*0a00*/  IABS R2, R8 ;  /* 0x0000000800027213 */ /* 0x002fe20000000000 */
[----:B------:R-:W1:Y:S02]  /*0a10*/  LDCU.64 UR8, c[0x0][0x3a0] ;  /* 0x00007400ff0877ac */ /* 0x000e640008000a00 */
[----:B------:R-:W4:Y:S01]  /*0a20*/  LDC R9, c[0x0][0x3e8] ;  /* 0x0000fa00ff097b82 */ /* 0x000f220000000800 */
[----:B------:R-:W1:Y:S01]  /*0a30*/  LDCU.64 UR14, c[0x0][0x3b8] ;  /* 0x00007700ff0e77ac */ /* 0x000e620008000a00 */
[----:B--2---:R-:W-:-:S02]  /*0a40*/  IABS R4, R5 ;  /* 0x0000000500047213 */ /* 0x004fc40000000000 */
[----:B------:R-:W-:Y:S02]  /*0a50*/  ISETP.NE.AND P3, PT, R5, RZ, PT ;  /* 0x000000ff0500720c */ /* 0x000fe40003f65270 */
[----:B------:R-:W2:Y:S08]  /*0a60*/  I2F.RP R6, R4 ;  /* 0x0000000400067306 */ /* 0x000eb00000209400 */
[----:B--2---:R-:W2:Y:S02]  /*0a70*/  MUFU.RCP R10, R6 ;  /* 0x00000006000a7308 */ /* 0x004ea40000001000 */
[----:B--2---:R-:W-:-:S06]  /*0a80*/  IADD3 R10, PT, PT, R10, 0xffffffe, RZ ;  /* 0x0ffffffe0a0a7810 */ /* 0x004fcc0007ffe0ff */
[----:B-----5:R-:W2:Y:S02]  /*0a90*/  F2I.FTZ.U32.TRUNC.NTZ R11, R10 ;  /* 0x0000000a000b7305 */ /* 0x020ea4000021f000 */
[----:B--2---:R-:W-:Y:S01]  /*0aa0*/  IMAD.MOV R3, RZ, RZ, -R11 ;  /* 0x000000ffff037224 */ /* 0x004fe200078e0a0b */
[----:B------:R-:W-:-:S03]  /*0ab0*/  MOV R10, RZ ;  /* 0x000000ff000a7202 */ /* 0x000fc60000000f00 */
[----:B------:R-:W-:-:S04]  /*0ac0*/  IMAD R3, R3, R4, RZ ;  /* 0x0000000403037224 */ /* 0x000fc800078e02ff */
[----:B------:R-:W-:-:S04]  /*0ad0*/  IMAD.HI.U32 R3, R11, R3, R10 ;  /* 0x000000030b037227 */ /* 0x000fc800078e000a */
[----:B---3--:R-:W-:-:S04]  /*0ae0*/  IMAD.WIDE.U32 R10, R7, UR4, RZ ;  /* 0x00000004070a7c25 */ /* 0x008fc8000f8e00ff */
[----:B------:R-:W-:-:S04]  /*0af0*/  IMAD.HI.U32 R6, R3, R2, RZ ;  /* 0x0000000203067227 */ /* 0x000fc800078e00ff */
[----:B------:R-:W-:Y:S02]  /*0b00*/  IMAD.MOV R3, RZ, RZ, -R6 ;  /* 0x000000ffff037224 */ /* 0x000fe400078e0a06 */
[----:B------:R-:W-:Y:S01]  /*0b10*/  IMAD R193, R7, UR5, R11 ;  /* 0x0000000507c17c24 */ /* 0x000fe2000f8e020b */
[----:B------:R-:W2:Y:S01]  /*0b20*/  LDCU.64 UR4, c[0x0][0x3a8] ;  /* 0x00007500ff0477ac */ /* 0x000ea20008000a00 */
[----:B------:R-:W-:Y:S01]  /*0b30*/  IMAD R3, R4, R3, R2 ;  /* 0x0000000304037224 */ /* 0x000fe200078e0202 */
[----:B------:R-:W-:-:S04]  /*0b40*/  LOP3.LUT R2, R8, R5, RZ, 0x3c, !PT ;  /* 0x0000000508027212 */ /* 0x000fc800078e3cff */
[----:B------:R-:W-:Y:S02]  /*0b50*/  ISETP.GT.U32.AND P0, PT, R4, R3, PT ;  /* 0x000000030400720c */ /* 0x000fe40003f04070 */
[----:B------:R-:W-:-:S11]  /*0b60*/  ISETP.GE.AND P2, PT, R2, RZ, PT ;  /* 0x000000ff0200720c */ /* 0x000fd60003f46270 */
[-C--:B------:R-:W-:Y:S01]  /*0b70*/  @!P0 IADD3 R3, PT, PT, R3, -R4.reuse, RZ ;  /* 0x8000000403038210 */ /* 0x080fe20007ffe0ff */
[----:B------:R-:W-:Y:S01]  /*0b80*/  @!P0 VIADD R6, R6, 0x1 ;  /* 0x0000000106068836 */ /* 0x000fe20000000000 */
[C---:B------:R-:W-:Y:S02]  /*0b90*/  LEA R192, P0, R10.reuse, UR12, 0x2 ;  /* 0x0000000c0ac07c11 */ /* 0x040fe4000f8010ff */
[----:B------:R-:W-:Y:S02]  /*0ba0*/  ISETP.GE.U32.AND P1, PT, R3, R4, PT ;  /* 0x000000040300720c */ /* 0x000fe40003f26070 */
[----:B------:R-:W-:-:S11]  /*0bb0*/  LEA.HI.X R193, R10, UR13, R193, 0x2, P0 ;  /* 0x0000000d0ac17c11 */ /* 0x000fd600080f14c1 */
[----:B------:R-:W-:-:S05]  /*0bc0*/  @P1 IADD3 R6, PT, PT, R6, 0x1, RZ ;  /* 0x0000000106061810 */ /* 0x000fca0007ffe0ff */
[----:B------:R-:W-:-:S05]  /*0bd0*/  IMAD.MOV.U32 R3, RZ, RZ, R6 ;  /* 0x000000ffff037224 */ /* 0x000fca00078e0006 */
[----:B------:R-:W-:Y:S02]  /*0be0*/  @!P2 IADD3 R3, PT, PT, -R3, RZ, RZ ;  /* 0x000000ff0303a210 */ /* 0x000fe40007ffe1ff */
[----:B------:R-:W-:-:S05]  /*0bf0*/  @!P3 LOP3.LUT R3, RZ, R5, RZ, 0x33, !PT ;  /* 0x00000005ff03b212 */ /* 0x000fca00078e33ff */
[----:B------:R-:W-:-:S05]  /*0c00*/  IMAD.WIDE R16, R3, 0x4, R192 ;  /* 0x0000000403107825 */ /* 0x000fca00078e02c0 */
[----:B------:R-:W3:Y:S01]  /*0c10*/  LDG.E R10, desc[UR6][R16.64] ;  /* 0x00000006100a7981 */ /* 0x000ee2000c1e1900 */
[----:B----4-:R-:W-:Y:S02]  /*0c20*/  IABS R2, R9 ;  /* 0x0000000900027213 */ /* 0x010fe40000000000 */
[----:B------:R-:W-:Y:S02]  /*0c30*/  IADD3 R3, PT, PT, -R3, RZ, RZ ;  /* 0x000000ff03037210 */ /* 0x000fe40007ffe1ff */
[----:B------:R-:W4:Y:S01]  /*0c40*/  I2F.RP R11, R2 ;  /* 0x00000002000b7306 */ /* 0x000f220000209400 */
[----:B------:R-:W-:Y:S02]  /*0c50*/  ISETP.NE.AND P2, PT, R9, RZ, PT ;  /* 0x000000ff0900720c */ /* 0x000fe40003f45270 */
[----:B------:R-:W-:Y:S01]  /*0c60*/  IMAD R8, R5, R3, R8 ;  /* 0x0000000305087224 */ /* 0x000fe200078e0208 */
[----:B-1----:R-:W-:-:S04]  /*0c70*/  MOV R5, UR15 ;  /* 0x0000000f00057c02 */ /* 0x002fc80008000f00 */
[----:B----4-:R-:W1:Y:S02]  /*0c80*/  MUFU.RCP R12, R11 ;  /* 0x0000000b000c7308 */ /* 0x010e640000001000 */
[----:B-1----:R-:W-:-:S06]  /*0c90*/  VIADD R12, R12, 0xffffffe ;  /* 0x0ffffffe0c0c7836 */ /* 0x002fcc0000000000 */
[----:B------:R-:W1:Y:S02]  /*0ca0*/  F2I.FTZ.U32.TRUNC.NTZ R13, R12 ;  /* 0x0000000c000d7305 */ /* 0x000e64000021f000 */
[----:B-1----:R-:W-:Y:S01]  /*0cb0*/  IADD3 R4, PT, PT, RZ, -R13, RZ ;  /* 0x8000000dff047210 */ /* 0x002fe20007ffe0ff */
[----:B------:R-:W-:-:S04]  /*0cc0*/  IMAD.MOV.U32 R12, RZ, RZ, RZ ;  /* 0x000000ffff0c7224 */ /* 0x000fc800078e00ff */
[----:B------:R-:W-:Y:S01]  /*0cd0*/  IMAD R6, R4, R2, RZ ;  /* 0x0000000204067224 */ /* 0x000fe200078e02ff */
[----:B------:R-:W-:-:S03]  /*0ce0*/  IABS R4, R0 ;  /* 0x0000000000047213 */ /* 0x000fc60000000000 */
[----:B------:R-:W-:-:S06]  /*0cf0*/  IMAD.HI.U32 R13, R13, R6, R12 ;  /* 0x000000060d0d7227 */ /* 0x000fcc00078e000c */
        /* <DEDUP_REMOVED lines=12> */
[----:B---3--:R-:W-:Y:S01]  /*0dc0*/  SHF.R.S32.HI R11, RZ, 0x1f, R10 ;  /* 0x0000001fff0b7819 */ /* 0x008fe2000001140a */
[----:B------:R-:W-:-:S04]  /*0dd0*/  IMAD.WIDE.U32 R12, R10, UR8, RZ ;  /* 0x000000080a0c7c25 */ /* 0x000fc8000f8e00ff */
[C---:B------:R-:W-:Y:S02]  /*0de0*/  IMAD R17, R11.reuse, UR8, RZ ;  /* 0x000000080b117c24 */ /* 0x040fe4000f8e02ff */
[----:B--2---:R-:W-:Y:S02]  /*0df0*/  IMAD R11, R11, UR4, RZ ;  /* 0x000000040b0b7c24 */ /* 0x004fe4000f8e02ff */
[C---:B------:R-:W-:Y:S01]  /*0e00*/  IMAD R18, R10.reuse, UR9, R17 ;  /* 0x000000090a127c24 */ /* 0x040fe2000f8e0211 */
[----:B------:R-:W1:Y:S01]  /*0e10*/  LDCU.128 UR8, c[0x0][0x3d0] ;  /* 0x00007a00ff0877ac */ /* 0x000e620008000c00 */
[C---:B------:R-:W-:Y:S02]  /*0e20*/  IMAD R16, R10.reuse, UR5, R11 ;  /* 0x000000050a107c24 */ /* 0x040fe4000f8e020b */
[----:B------:R-:W-:Y:S01]  /*0e30*/  IMAD.WIDE.U32 R10, R10, UR4, RZ ;  /* 0x000000040a0a7c25 */ /* 0x000fe2000f8e00ff */
[----:B------:R-:W2:Y:S01]  /*0e40*/  LDCU.64 UR4, c[0x0][0x3c0] ;  /* 0x00007800ff0477ac */ /* 0x000ea20008000a00 */
[----:B------:R-:W-:-:S02]  /*0e50*/  IADD3 R19, PT, PT, R13, R18, RZ ;  /* 0x000000120d137210 */ /* 0x000fc40007ffe0ff */
[----:B------:R-:W-:Y:S01]  /*0e60*/  MOV R18, R12 ;  /* 0x0000000c00127202 */ /* 0x000fe20000000f00 */
[----:B------:R-:W-:Y:S02]  /*0e70*/  IMAD.MOV.U32 R12, RZ, RZ, R6 ;  /* 0x000000ffff0c7224 */ /* 0x000fe400078e0006 */
[----:B------:R-:W-:Y:S01]  /*0e80*/  IMAD.IADD R17, R11, 0x1, R16 ;  /* 0x000000010b117824 */ /* 0x000fe200078e0210 */
[----:B------:R-:W-:Y:S01]  /*0e90*/  SHF.R.S32.HI R11, RZ, 0x1f, R8 ;  /* 0x0000001fff0b7819 */ /* 0x000fe20000011408 */
[----:B------:R-:W-:Y:S01]  /*0ea0*/  IMAD.MOV.U32 R16, RZ, RZ, R10 ;  /* 0x000000ffff107224 */ /* 0x000fe200078e000a */
[----:B------:R-:W-:Y:S01]  /*0eb0*/  @!P4 IADD3 R12, PT, PT, -R12, RZ, RZ ;  /* 0x000000ff0c0cc210 */ /* 0x000fe20007ffe1ff */
[----:B------:R-:W-:-:S03]  /*0ec0*/  IMAD.WIDE.U32 R18, R8, R4, R18 ;  /* 0x0000000408127225 */ /* 0x000fc600078e0012 */
[----:B------:R-:W-:Y:S01]  /*0ed0*/  SEL R12, R9, R12, !P2 ;  /* 0x0000000c090c7207 */ /* 0x000fe20005000000 */
[C---:B------:R-:W-:Y:S01]  /*0ee0*/  IMAD R10, R11.reuse, R4, RZ ;  /* 0x000000040b0a7224 */ /* 0x040fe200078e02ff */
[----:B--2---:R-:W-:Y:S01]  /*0ef0*/  MOV R2, UR4 ;  /* 0x0000000400027c02 */ /* 0x004fe20008000f00 */
[----:B------:R-:W-:Y:S02]  /*0f00*/  IMAD.U32 R3, RZ, RZ, UR5 ;  /* 0x00000005ff037e24 */ /* 0x000fe4000f8e00ff */
[C---:B------:R-:W-:Y:S02]  /*0f10*/  IMAD R10, R8.reuse, R5, R10 ;  /* 0x00000005080a7224 */ /* 0x040fe400078e020a */
[-C--:B------:R-:W-:Y:S02]  /*0f20*/  IMAD R11, R11, R2.reuse, RZ ;  /* 0x000000020b0b7224 */ /* 0x080fe400078e02ff */
[----:B------:R-:W-:Y:S01]  /*0f30*/  IMAD.WIDE.U32 R16, R8, R2, R16 ;  /* 0x0000000208107225 */ /* 0x000fe200078e0010 */
[----:B------:R-:W-:-:S03]  /*0f40*/  IADD3 R19, PT, PT, R19, R10, RZ ;  /* 0x0000000a13137210 */ /* 0x000fc60007ffe0ff */
        /* <DEDUP_REMOVED lines=13> */
.L_x_786:
[----:B------:R-:W-:-:S13]  /*1020*/  ISETP.NE.AND P0, PT, R9, -0x1, PT ;  /* 0xffffffff0900780c */ /* 0x000fda0003f05270 */
[----:B------:R-:W-:Y:S05]  /*1030*/  @P0 BRA `(.L_x_788) ;  /* 0x0000000000340947 */ /* 0x000fea0003800000 */
[----:B------:R-:W2:Y:S01]  /*1040*/  LDC.64 R4, c[0x0][0x3b8] ;  /* 0x0000ee00ff047b82 */ /* 0x000ea20000000a00 */
[----:B------:R-:W3:Y:S01]  /*1050*/  LDCU.64 UR4, c[0x0][0x3a0] ;  /* 0x00007400ff0477ac */ /* 0x000ee20008000a00 */
[----:B-1----:R-:W-:Y:S02]  /*1060*/  SHF.R.S32.HI R3, RZ, 0x1f, R6 ;  /* 0x0000001fff037819 */ /* 0x002fe40000011406 */
[----:B-----5:R-:W-:-:S05]  /*1070*/  SHF.R.S32.HI R2, RZ, 0x1f, R11 ;  /* 0x0000001fff027819 */ /* 0x020fca000001140b */
[----:B---3--:R-:W-:-:S04]  /*1080*/  IMAD R2, R2, UR4, RZ ;  /* 0x0000000402027c24 */ /* 0x008fc8000f8e02ff */
[----:B------:R-:W-:Y:S02]  /*1090*/  IMAD R2, R11, UR5, R2 ;  /* 0x000000050b027c24 */ /* 0x000fe4000f8e0202 */
[-C--:B--2---:R-:W-:Y:S02]  /*10a0*/  IMAD R3, R3, R4.reuse, RZ ;  /* 0x0000000403037224 */ /* 0x084fe400078e02ff */
[----:B------:R-:W-:-:S04]  /*10b0*/  IMAD.WIDE.U32 R12, R6, R4, RZ ;  /* 0x00000004060c7225 */ /* 0x000fc800078e00ff */
[----:B------:R-:W-:-:S05]  /*10c0*/  IMAD R3, R6, R5, R3 ;  /* 0x0000000506037224 */ /* 0x000fca00078e0203 */
[----:B------:R-:W-:-:S03]  /*10d0*/  IADD3 R13, PT, PT, R13, R3, RZ ;  /* 0x000000030d0d7210 */ /* 0x000fc60007ffe0ff */
[----:B------:R-:W-:-:S05]  /*10e0*/  IMAD.WIDE.U32 R16, R11, UR4, R12 ;  /* 0x000000040b107c25 */ /* 0x000fca000f8e000c */
[----:B------:R-:W-:Y:S01]  /*10f0*/  IADD3 R17, PT, PT, R17, R2, RZ ;  /* 0x0000000211117210 */ /* 0x000fe20007ffe0ff */
[----:B------:R-:W-:Y:S05]  /*1100*/  BRA `(.L_x_789) ;  /* 0x0000000000187947 */ /* 0x000fea0003800000 */
.L_x_788:
[----:B------:R-:W2:Y:S01]  /*1110*/  LDC.64 R4, c[0x0][0x3b8] ;  /* 0x0000ee00ff047b82 */ /* 0x000ea20000000a00 */
[----:B-1----:R-:W-:-:S05]  /*1120*/  IADD3 R2, PT, PT, R6, R9, RZ ;  /* 0x0000000906027210 */ /* 0x002fca0007ffe0ff */
[C---:B--2---:R-:W-:Y:S02]  /*1130*/  IMAD R17, R2.reuse, R5, RZ ;  /* 0x0000000502117224 */ /* 0x044fe400078e02ff */
[----:B------:R-:W-:-:S05]  /*1140*/  IMAD.WIDE.U32 R2, R2, R4, RZ ;  /* 0x0000000402027225 */ /* 0x000fca00078e00ff */
[----:B------:R-:W-:Y:S02]  /*1150*/  IADD3 R17, PT, PT, R3, R17, RZ ;  /* 0x0000001103117210 */ /* 0x000fe40007ffe0ff */
[----:B------:R-:W-:Y:S02]  /*1160*/  MOV R16, R2 ;  /* 0x0000000200107202 */ /* 0x000fe40000000f00 */
.L_x_789:
[----:B------:R-:W-:Y:S05]  /*1170*/  @P0 BRA `(.L_x_790) ;  /* 0x0000000000340947 */ /* 0x000fea0003800000 */
[----:B------:R-:W1:Y:S01]  /*1180*/  LDC.64 R2, c[0x0][0x3c0] ;  /* 0x0000f000ff027b82 */ /* 0x000e620000000a00 */
[----:B------:R-:W2:Y:S01]  /*1190*/  LDCU.64 UR4, c[0x0][0x3a8] ;  /* 0x00007500ff0477ac */ /* 0x000ea20008000a00 */
[----:B------:R-:W-:Y:S02]  /*11a0*/  SHF.R.S32.HI R9, RZ, 0x1f, R6 ;  /* 0x0000001fff097819 */ /* 0x000fe40000011406 */
[----:B-----5:R-:W-:-:S05]  /*11b0*/  SHF.R.S32.HI R8, RZ, 0x1f, R11 ;  /* 0x0000001fff087819 */ /* 0x020fca000001140b */
[----:B--2---:R-:W-:-:S04]  /*11c0*/  IMAD R8, R8, UR4, RZ ;  /* 0x0000000408087c24 */ /* 0x004fc8000f8e02ff */
[----:B------:R-:W-:Y:S02]  /*11d0*/  IMAD R8, R11, UR5, R8 ;  /* 0x000000050b087c24 */ /* 0x000fe4000f8e0208 */
[-C--:B-1----:R-:W-:Y:S02]  /*11e0*/  IMAD R9, R9, R2.reuse, RZ ;  /* 0x0000000209097224 */ /* 0x082fe400078e02ff */
[----:B------:R-:W-:-:S04]  /*11f0*/  IMAD.WIDE.U32 R12, R6, R2, RZ ;  /* 0x00000002060c7225 */ /* 0x000fc800078e00ff */
[----:B------:R-:W-:-:S05]  /*1200*/  IMAD R9, R6, R3, R9 ;  /* 0x0000000306097224 */ /* 0x000fca00078e0209 */
[----:B------:R-:W-:-:S03]  /*1210*/  IADD3 R13, PT, PT, R13, R9, RZ ;  /* 0x000000090d0d7210 */ /* 0x000fc60007ffe0ff */
[----:B------:R-:W-:-:S05]  /*1220*/  IMAD.WIDE.U32 R18, R11, UR4, R12 ;  /* 0x000000040b127c25 */ /* 0x000fca000f8e000c */
[----:B------:R-:W-:Y:S01]  /*1230*/  IADD3 R19, PT, PT, R19, R8, RZ ;  /* 0x0000000813137210 */ /* 0x000fe20007ffe0ff */
[----:B------:R-:W-:Y:S06]  /*1240*/  BRA `(.L_x_791) ;  /* 0x0000000000187947 */ /* 0x000fec0003800000 */
.L_x_790:
[----:B------:R-:W1:Y:S01]  /*1250*/  LDC.64 R2, c[0x0][0x3c0] ;  /* 0x0000f000ff027b82 */ /* 0x000e620000000a00 */
[----:B------:R-:W-:-:S05]  /*1260*/  IADD3 R6, PT, PT, R6, R9, RZ ;  /* 0x0000000906067210 */ /* 0x000fca0007ffe0ff */
[C---:B-1----:R-:W-:Y:S02]  /*1270*/  IMAD R19, R6.reuse, R3, RZ ;  /* 0x0000000306137224 */ /* 0x042fe400078e02ff */
[----:B------:R-:W-:-:S05]  /*1280*/  IMAD.WIDE.U32 R8, R6, R2, RZ ;  /* 0x0000000206087225 */ /* 0x000fca00078e00ff */
[----:B------:R-:W-:Y:S02]  /*1290*/  IADD3 R19, PT, PT, R9, R19, RZ ;  /* 0x0000001309137210 */ /* 0x000fe40007ffe0ff */
[----:B------:R-:W-:-:S07]  /*12a0*/  MOV R18, R8 ;  /* 0x0000000800127202 */ /* 0x000fce0000000f00 */
.L_x_791:
[----:B------:R-:W1:Y:S01]  /*12b0*/  LDC R9, c[0x0][0x3e8] ;  /* 0x0000fa00ff097b82 */ /* 0x000e620000000800 */
[----:B------:R-:W-:Y:S02]  /*12c0*/  CS2R R192, SRZ ;  /* 0x0000000000c07805 */ /* 0x000fe4000001ff00 */
[----:B-1----:R-:W-:Y:S02]  /*12d0*/  IABS R8, R9 ;  /* 0x0000000900087213 */ /* 0x002fe40000000000 */
[----:B------:R-:W-:Y:S02]  /*12e0*/  ISETP.NE.AND P2, PT, R9, RZ, PT ;  /* 0x000000ff0900720c */ /* 0x000fe40003f45270 */
[----:B-----5:R-:W1:Y:S08]  /*12f0*/  I2F.RP R11, R8 ;  /* 0x00000008000b7306 */ /* 0x020e700000209400 */
        /* <DEDUP_REMOVED lines=25> */
[----:B------:R-:W-:-:S04]  /*1490*/  IMAD.WIDE.U32 R18, R8, R2, R18 ;  /* 0x0000000208127225 */ /* 0x000fc800078e0012 */
[----:B------:R-:W-:Y:S02]  /*14a0*/  @!P4 IMAD.MOV R14, RZ, RZ, -R14 ;  /* 0x000000ffff0ec224 */ /* 0x000fe400078e0a0e */
[C---:B------:R-:W-:Y:S02]  /*14b0*/  IMAD R19, R8.reuse, R3, R19 ;  /* 0x0000000308137224 */ /* 0x040fe400078e0213 */
[----:B------:R-:W-:Y:S01]  /*14c0*/  IMAD R21, R8, R5, R21 ;  /* 0x0000000508157224 */ /* 0x000fe200078e0215 */
[----:B------:R-:W-:-:S04]  /*14d0*/  SEL R14, R9, R14, !P2 ;  /* 0x0000000e090e7207 */ /* 0x000fc80005000000 */
        /* <DEDUP_REMOVED lines=11> */
.L_x_787:
        /* <DEDUP_REMOVED lines=10> */
[----:B------:R-:W-:Y:S01]  /*1630*/  SHF.L.U64.HI R68, R2, 0x5, R3 ;  /* 0x0000000502447819 */ /* 0x000fe20000010203 */
[----:B------:R-:W-:Y:S01]  /*1640*/  IMAD.SHL.U32 R65, R4, 0x20, RZ ;  /* 0x0000002004417824 */ /* 0x000fe200078e00ff */
[----:B------:R-:W-:Y:S01]  /*1650*/  IADD3 R20, P1, PT, R148, R14, RZ ;  /* 0x0000000e94147210 */ /* 0x000fe20007f3e0ff */
[----:B------:R-:W2:Y:S01]  /*1660*/  @!P0 LDC.64 R10, c[0x0][0x398] ;  /* 0x0000e600ff0a8b82 */ /* 0x000ea20000000a00 */
[----:B------:R-:W-:Y:S01]  /*1670*/  IMAD.WIDE.U32 R14, R15, 0x40, R190 ;  /* 0x000000400f0e7825 */ /* 0x000fe200078e00be */
[----:B------:R-:W-:-:S02]  /*1680*/  SHF.L.U64.HI R66, R4, 0x5, R5 ;  /* 0x0000000504427819 */ /* 0x000fc40000010205 */
[----:B------:R-:W-:Y:S01]  /*1690*/  SHF.R.U32.HI R115, RZ, 0x1, R67 ;  /* 0x00000001ff737819 */ /* 0x000fe20000011643 */
[----:B------:R-:W-:Y:S01]  /*16a0*/  IMAD.X R21, RZ, RZ, R13, P1 ;  /* 0x000000ffff157224 */ /* 0x000fe200008e060d */
[----:B------:R-:W-:Y:S01]  /*16b0*/  LOP3.LUT R124, R63, 0x20, RZ, 0xc0, !PT ;  /* 0x000000203f7c7812 */ /* 0x000fe200078ec0ff */
[----:B------:R-:W-:Y:S02]  /*16c0*/  IMAD.SHL.U32 R60, R55, 0x100, RZ ;  /* 0x00000100373c7824 */ /* 0x000fe400078e00ff */
[----:B------:R-:W-:Y:S01]  /*16d0*/  IMAD.WIDE.U32 R20, R190, R4, R20 ;  /* 0x00000004be147225 */ /* 0x000fe200078e0014 */
[----:B------:R-:W-:-:S03]  /*16e0*/  SHF.L.U32 R4, R67, 0x2, RZ ;  /* 0x0000000243047819 */ /* 0x000fc600000006ff */
[----:B------:R-:W-:Y:S01]  /*16f0*/  IMAD R77, R190, R5, R21 ;  /* 0x00000005be4d7224 */ /* 0x000fe200078e0215 */
[----:B------:R-:W-:Y:S01]  /*1700*/  LOP3.LUT R4, R4, 0xc, RZ, 0xc0, !PT ;  /* 0x0000000c04047812 */ /* 0x000fe200078ec0ff */
[----:B------:R-:W-:Y:S02]  /*1710*/  IMAD.SHL.U32 R76, R20, 0x2, RZ ;  /* 0x00000002144c7824 */ /* 0x000fe400078e00ff */
[----:B------:R-:W-:Y:S01]  /*1720*/  IMAD.SHL.U32 R89, R2, 0x20, RZ ;  /* 0x0000002002597824 */ /* 0x000fe200078e00ff */
[----:B------:R-:W-:Y:S01]  /*1730*/  SHF.L.U64.HI R77, R20, 0x1, R77 ;  /* 0x00000001144d7819 */ /* 0x000fe2000001024d */
[----:B------:R-:W-:Y:S01]  /*1740*/  VIADD R73, R60, 0xffffff00 ;  /* 0xffffff003c497836 */ /* 0x000fe20000000000 */
[----:B----4-:R-:W-:Y:S01]  /*1750*/  IADD3 R76, P1, PT, R76, UR8, RZ ;  /* 0x000000084c4c7c10 */ /* 0x010fe2000ff3e0ff */
[----:B--2---:R-:W-:-:S03]  /*1760*/  @!P0 IMAD.WIDE.U32 R18, R7, R10, RZ ;  /* 0x0000000a07128225 */ /* 0x004fc600078e00ff */
[----:B------:R-:W-:Y:S01]  /*1770*/  IADD3.X R77, PT, PT, R77, UR9, RZ, P1, !PT ;  /* 0x000000094d4d7c10 */ /* 0x000fe20008ffe4ff */
[----:B------:R-:W-:Y:S02]  /*1780*/  @!P0 IMAD R11, R7, R11, R19 ;  /* 0x0000000b070b8224 */ /* 0x000fe400078e0213 */
[----:B------:R-:W-:Y:S02]  /*1790*/  @!P0 IMAD.MOV.U32 R10, RZ, RZ, R18 ;  /* 0x000000ffff0a8224 */ /* 0x000fe400078e0012 */
[----:B-1----:R-:W-:-:S04]  /*17a0*/  @P0 IMAD.WIDE.U32 R18, R184, R128, RZ ;  /* 0x00000080b8120225 */ /* 0x002fc800078e00ff */
[----:B------:R-:W-:Y:S01]  /*17b0*/  @P0 IMAD R11, R184, R129, R19 ;  /* 0x00000081b80b0224 */ /* 0x000fe200078e0213 */
[----:B------:R-:W-:Y:S01]  /*17c0*/  @P0 MOV R10, R18 ;  /* 0x00000012000a0202 */ /* 0x000fe20000000f00 */
[----:B------:R-:W-:Y:S01]  /*17d0*/  IMAD.MOV.U32 R186, RZ, RZ, R76 ;  /* 0x000000ffffba7224 */ /* 0x000fe200078e004c */
[C---:B------:R-:W-:Y:S01]  /*17e0*/  IADD3 R16, P0, PT, R148.reuse, R16, RZ ;  /* 0x0000001094107210 */ /* 0x040fe20007f1e0ff */
[----:B------:R-:W-:Y:S01]  /*17f0*/  IMAD.MOV.U32 R187, RZ, RZ, R77 ;  /* 0x000000ffffbb7224 */ /* 0x000fe200078e004d */
[----:B------:R-:W-:-:S03]  /*1800*/  IADD3 R18, P3, PT, R148, R10, RZ ;  /* 0x0000000a94127210 */ /* 0x000fc60007f7e0ff */
[----:B------:R-:W-:Y:S01]  /*1810*/  IMAD.X R17, RZ, RZ, R12, P0 ;  /* 0x000000ffff117224 */ /* 0x000fe200000e060c */
[----:B------:R-:W-:Y:S02]  /*1820*/  IADD3.X R19, PT, PT, RZ, R11, RZ, P3, !PT ;  /* 0x0000000bff137210 */ /* 0x000fe40001ffe4ff */
[----:B------:R-:W1:Y:S01]  /*1830*/  LDC R11, c[0x0][0x450] ;  /* 0x00011400ff0b7b82 */ /* 0x000e620000000800 */
[----:B------:R-:W-:-:S04]  /*1840*/  IMAD.WIDE.U32 R16, R190, R2, R16 ;  /* 0x00000002be107225 */ /* 0x000fc800078e0010 */
[----:B------:R-:W-:Y:S01]  /*1850*/  IMAD.WIDE.U32 R12, R0, UR4, R18 ;  /* 0x00000004000c7c25 */ /* 0x000fe2000f8e0012 */
[----:B------:R-:W-:-:S03]  /*1860*/  SHF.L.U32 R74, R16, 0x1, RZ ;  /* 0x00000001104a7819 */ /* 0x000fc600000006ff */
[----:B------:R-:W-:Y:S01]  /*1870*/  IMAD R19, R0, UR5, R13 ;  /* 0x0000000500137c24 */ /* 0x000fe2000f8e020d */
[----:B------:R-:W2:Y:S01]  /*1880*/  LDCU.64 UR4, c[0x0][0x390] ;  /* 0x00007200ff0477ac */ /* 0x000ea20008000a00 */
[----:B------:R-:W-:Y:S01]  /*1890*/  IMAD R75, R190, R3, R17 ;  /* 0x00000003be4b7224 */ /* 0x000fe200078e0211 */
[----:B------:R-:W-:Y:S01]  /*18a0*/  SHF.R.S32.HI R3, RZ, 0x1f, R64 ;  /* 0x0000001fff037819 */ /* 0x000fe20000011440 */
[----:B------:R-:W-:Y:S02]  /*18b0*/  IMAD R0, R15, R128, RZ ;  /* 0x000000800f007224 */ /* 0x000fe400078e02ff */
[----:B------:R-:W-:Y:S01]  /*18c0*/  IMAD.MOV.U32 R18, RZ, RZ, R12 ;  /* 0x000000ffff127224 */ /* 0x000fe200078e000c */
[----:B------:R-:W-:Y:S01]  /*18d0*/  SHF.L.U64.HI R75, R16, 0x1, R75 ;  /* 0x00000001104b7819 */ /* 0x000fe2000001024b */
[C---:B------:R-:W-:Y:S01]  /*18e0*/  IMAD R13, R14.reuse, R129, R0 ;  /* 0x000000810e0d7224 */ /* 0x040fe200078e0200 */
[----:B------:R-:W-:Y:S01]  /*18f0*/  LEA.HI R0, R3, R64, RZ, 0x8 ;  /* 0x0000004003007211 */ /* 0x000fe200078f40ff */
[----:B------:R-:W-:-:S03]  /*1900*/  IMAD.WIDE.U32 R128, R14, R128, R18 ;  /* 0x000000800e807225 */ /* 0x000fc600078e0012 */
[----:B------:R-:W-:Y:S02]  /*1910*/  SHF.R.S32.HI R0, RZ, 0x8, R0 ;  /* 0x00000008ff007819 */ /* 0x000fe40000011400 */
[----:B-1----:R-:W-:Y:S02]  /*1920*/  LEA.HI R11, R11, R11, RZ, 0x1 ;  /* 0x0000000b0b0b7211 */ /* 0x002fe400078f08ff */
[----:B------:R-:W-:Y:S02]  /*1930*/  IADD3 R72, PT, PT, R129, R13, RZ ;  /* 0x0000000d81487210 */ /* 0x000fe40007ffe0ff */
[----:B--2---:R-:W-:Y:S02]  /*1940*/  IADD3 R74, P0, PT, R74, UR4, RZ ;  /* 0x000000044a4a7c10 */ /* 0x004fe4000ff1e0ff */
[----:B------:R-:W-:Y:S02]  /*1950*/  SHF.R.S32.HI R11, RZ, 0x1, R11 ;  /* 0x00000001ff0b7819 */ /* 0x000fe4000001140b */
[----:B------:R-:W-:-:S02]  /*1960*/  IADD3.X R75, PT, PT, R75, UR5, RZ, P0, !PT ;  /* 0x000000054b4b7c10 */ /* 0x000fc400087fe4ff */
[----:B------:R-:W-:Y:S01]  /*1970*/  ISETP.GE.AND P0, PT, R0, R55, PT ;  /* 0x000000370000720c */ /* 0x000fe20003f06270 */
[----:B------:R-:W-:Y:S01]  /*1980*/  IMAD R113, R190, R11, R4 ;  /* 0x0000000bbe717224 */ /* 0x000fe200078e0204 */
[----:B------:R-:W-:Y:S01]  /*1990*/  MOV R188, R74 ;  /* 0x0000004a00bc7202 */ /* 0x000fe20000000f00 */
[----:B------:R-:W-:-:S03]  /*19a0*/  IMAD.MOV.U32 R189, RZ, RZ, R75 ;  /* 0x000000ffffbd7224 */ /* 0x000fc600078e004b */
[----:B------:R-:W-:Y:S02]  /*19b0*/  IADD3 R111, PT, PT, R4, R113, RZ ;  /* 0x00000071046f7210 */ /* 0x000fe40007ffe0ff */
[----:B------:R-:W-:Y:S02]  /*19c0*/  SHF.R.S32.HI R99, RZ, 0x1f, R113 ;  /* 0x0000001fff637819 */ /* 0x000fe40000011471 */
[----:B------:R-:W-:-:S03]  /*19d0*/  SHF.R.S32.HI R98, RZ, 0x1f, R111 ;  /* 0x0000001fff627819 */ /* 0x000fc6000001146f */
[----:B---3--:R-:W-:Y:S05]  /*19e0*/  @P0 BRA `(.L_x_792) ;  /* 0x0000006800700947 */ /* 0x008fea0003800000 */
[----:B------:R-:W1:Y:S01]  /*19f0*/  LDC.64 R4, c[0x0][0x4a0] ;  /* 0x00012800ff047b82 */ /* 0x000e620000000a00 */
[----:B------:R-:W2:Y:S01]  /*1a00*/  LDCU.128 UR8, c[0x0][0x490] ;  /* 0x00009200ff0877ac */ /* 0x000ea20008000c00 */
[----:B------:R-:W-:Y:S01]  /*1a10*/  IMAD.MOV.U32 R149, RZ, RZ, RZ ;  /* 0x000000ffff957224 */ /* 0x000fe200078e00ff */
[----:B------:R-:W-:Y:S01]  /*1a20*/  LOP3.LUT R61, R61, 0xffffffef, RZ, 0xc0, !PT ;  /* 0xffffffef3d3d7812 */ /* 0x000fe200078ec0ff */
[----:B------:R-:W-:Y:S01]  /*1a30*/  @!P4 IMAD.MOV R6, RZ, RZ, -R6 ;  /* 0x000000ffff06c224 */ /* 0x000fe200078e0a06 */
[----:B------:R-:W3:Y:S01]  /*1a40*/  LDCU.128 UR12, c[0x0][0x4b0] ;  /* 0x00009600ff0c77ac */ /* 0x000ee20008000c00 */
[----:B-----5:R-:W-:Y:S01]  /*1a50*/  IMAD.IADD R8, R73, 0x1, R8 ;  /* 0x0000000149087824 */ /* 0x020fe200078e0208 */
[C---:B------:R-:W-:Y:S01]  /*1a60*/  SHF.L.U32 R105, R11.reuse, 0x6, RZ ;  /* 0x000000060b697819 */ /* 0x040fe200000006ff */
[----:B------:R-:W4:Y:S01]  /*1a70*/  LDC.64 R2, c[0x0][0x4a8] ;  /* 0x00012a00ff027b82 */ /* 0x000f220000000a00 */
[----:B------:R-:W3:Y:S01]  /*1a80*/  LDCU.128 UR16, c[0x0][0x4c0] ;  /* 0x00009800ff1077ac */ /* 0x000ee20008000c00 */
[----:B------:R-:W-:Y:S01]  /*1a90*/  IMAD R80, R8, R11, RZ ;  /* 0x0000000b08507224 */ /* 0x000fe200078e02ff */
[----:B------:R-:W-:Y:S01]  /*1aa0*/  VIMNMX R71, PT, PT, RZ, R0, !PT ;  /* 0x00000000ff477248 */ /* 0x000fe20007fe0100 */
[C---:B------:R-:W-:Y:S01]  /*1ab0*/  IMAD.SHL.U32 R122, R11.reuse, 0x20, RZ ;  /* 0x000000200b7a7824 */ /* 0x040fe200078e00ff */
[----:B------:R-:W3:Y:S01]  /*1ac0*/  LDCU.64 UR4, c[0x0][0x488] ;  /* 0x00009100ff0477ac */ /* 0x000ee20008000a00 */
[C---:B------:R-:W-:Y:S01]  /*1ad0*/  IMAD R109, R11.reuse, 0x60, RZ ;  /* 0x000000600b6d7824 */ /* 0x040fe200078e02ff */
[----:B------:R-:W-:Y:S01]  /*1ae0*/  SHF.R.S32.HI R81, RZ, 0x1f, R80 ;  /* 0x0000001fff517819 */ /* 0x000fe20000011450 */
[----:B------:R-:W-:Y:S01]  /*1af0*/  IMAD R108, R11, 0xa0, RZ ;  /* 0x000000a00b6c7824 */ /* 0x000fe200078e02ff */
[----:B------:R-:W-:Y:S01]  /*1b00*/  IADD3 R52, P1, PT, R80, R113, RZ ;  /* 0x0000007150347210 */ /* 0x000fe20007f3e0ff */
[----:B------:R-:W3:Y:S01]  /*1b10*/  LDCU UR21, c[0x0][0x440] ;  /* 0x00008800ff1577ac */ /* 0x000ee20008000800 */
[C---:B--2---:R-:W-:Y:S01]  /*1b20*/  IMAD.WIDE.U32 R12, R7.reuse, UR10, R148 ;  /* 0x0000000a070c7c25 */ /* 0x044fe2000f8e0094 */
[C---:B------:R-:W-:Y:S01]  /*1b30*/  IADD3 R120, PT, PT, R190.reuse, 0x40, RZ ;  /* 0x00000040be787810 */ /* 0x040fe20007ffe0ff */
[----:B------:R-:W2:Y:S02]  /*1b40*/  LDCU UR20, c[0x0][0x450] ;  /* 0x00008a00ff1477ac */ /* 0x000ea40008000800 */
[C---:B------:R-:W-:Y:S01]  /*1b50*/  IMAD R13, R7.reuse, UR11, R13 ;  /* 0x0000000b070d7c24 */ /* 0x040fe2000f8e020d */
[----:B------:R-:W-:Y:S01]  /*1b60*/  IADD3 R114, PT, PT, R190, 0xa0, RZ ;  /* 0x000000a0be727810 */ /* 0x000fe20007ffe0ff */
[----:B-1----:R-:W-:Y:S01]  /*1b70*/  IMAD.WIDE.U32 R14, R7, R4, R148 ;  /* 0x00000004070e7225 */ /* 0x002fe200078e0094 */
[----:B------:R-:W-:Y:S01]  /*1b80*/  SEL R4, R9, R6, !P2 ;  /* 0x0000000609047207 */ /* 0x000fe20005000000 */
[----:B------:R-:W1:Y:S01]  /*1b90*/  LDCU.64 UR10, c[0x0][0x4d0] ;  /* 0x00009a00ff0a77ac */ /* 0x000e620008000a00 */
[----:B------:R-:W-:Y:S01]  /*1ba0*/  SHF.R.S32.HI R9, RZ, 0x1f, R64 ;  /* 0x0000001fff097819 */ /* 0x000fe20000011440 */
[----:B------:R-:W-:Y:S01]  /*1bb0*/  IMAD R15, R7, R5, R15 ;  /* 0x00000005070f7224 */ /* 0x000fe200078e020f */
[----:B------:R-:W-:Y:S01]  /*1bc0*/  SHF.R.S32.HI R5, RZ, 0x1f, R4 ;  /* 0x0000001fff057819 */ /* 0x000fe20000011404 */
[----:B------:R-:W2:Y:S01]  /*1bd0*/  LDCU.U8 UR22, c[0x0][0x533] ;  /* 0x0000a660ff1677ac */ /* 0x000ea20008000000 */
[----:B----4-:R-:W-:Y:S01]  /*1be0*/  IMAD.WIDE.U32 R18, R73, R2, R12 ;  /* 0x0000000249127225 */ /* 0x010fe200078e000c */
[----:B------:R-:W-:Y:S01]  /*1bf0*/  IADD3 R6, P0, PT, -R64, R190, RZ ;  /* 0x000000be40067210 */ /* 0x000fe20007f1e1ff */
[----:B------:R-:W-:-:S02]  /*1c00*/  UMOV UR23, URZ ;  /* 0x000000ff00177c82 */ /* 0x000fc40008000000 */
[----:B---3--:R-:W-:Y:S01]  /*1c10*/  IMAD.WIDE.U32 R16, R73, UR12, R14 ;  /* 0x0000000c49107c25 */ /* 0x008fe2000f8e000e */
[C---:B------:R-:W-:Y:S02]  /*1c20*/  SHF.L.U32 R86, R2.reuse, 0x8, RZ ;  /* 0x0000000802567819 */ /* 0x040fe400000006ff */
[----:B------:R-:W-:Y:S01]  /*1c30*/  SHF.L.U64.HI R88, R2, 0x5, R3 ;  /* 0x0000000502587819 */ /* 0x000fe20000010203 */
[----:B------:R-:W-:Y:S01]  /*1c40*/  IMAD R7, R5, UR14, RZ ;  /* 0x0000000e05077c24 */ /* 0x000fe2000f8e02ff */
[----:B------:R-:W-:Y:S01]  /*1c50*/  MOV R100, R55 ;  /* 0x0000003700647202 */ /* 0x000fe20000000f00 */
[----:B------:R-:W-:Y:S01]  /*1c60*/  IMAD R17, R73, UR13, R17 ;  /* 0x0000000d49117c24 */ /* 0x000fe2000f8e0211 */
[----:B------:R-:W-:Y:S01]  /*1c70*/  SHF.R.S32.HI R97, RZ, 0x1f, R122 ;  /* 0x0000001fff617819 */ /* 0x000fe2000001147a */
[----:B------:R-:W-:Y:S01]  /*1c80*/  IMAD R5, R5, UR16, RZ ;  /* 0x0000001005057c24 */ /* 0x000fe2000f8e02ff */
[----:B------:R-:W-:Y:S01]  /*1c90*/  SHF.R.S32.HI R96, RZ, 0x1f, R105 ;  /* 0x0000001fff607819 */ /* 0x000fe20000011469 */
[----:B------:R-:W-:Y:S01]  /*1ca0*/  IMAD R19, R73, R3, R19 ;  /* 0x0000000349137224 */ /* 0x000fe200078e0213 */
[----:B------:R-:W-:Y:S01]  /*1cb0*/  SHF.R.S32.HI R95, RZ, 0x1f, R109 ;  /* 0x0000001fff5f7819 */ /* 0x000fe2000001146d */
[C---:B------:R-:W-:Y:S01]  /*1cc0*/  IMAD R12, R4.reuse, UR15, R7 ;  /* 0x0000000f040c7c24 */ /* 0x040fe2000f8e0207 */
[----:B------:R-:W-:Y:S01]  /*1cd0*/  SHF.R.S32.HI R93, RZ, 0x1f, R108 ;  /* 0x0000001fff5d7819 */ /* 0x000fe2000001146c */
[C---:B------:R-:W-:Y:S01]  /*1ce0*/  IMAD R14, R4.reuse, UR17, R5 ;  /* 0x00000011040e7c24 */ /* 0x040fe2000f8e0205 */
[----:B------:R-:W-:Y:S01]  /*1cf0*/  USHF.L.U32 UR17, UR12, 0x6, URZ ;  /* 0x000000060c117899 */ /* 0x000fe200080006ff */
[----:B------:R-:W-:Y:S01]  /*1d00*/  IMAD.WIDE.U32 R16, R4, UR16, R16 ;  /* 0x0000001004107c25 */ /* 0x000fe2000f8e0010 */
[----:B------:R-:W-:-:S02]  /*1d10*/  USHF.L.U64.HI UR16, UR12, 0x6, UR13 ;  /* 0x000000060c107899 */ /* 0x000fc4000801020d */
[----:B--2---:R-:W-:Y:S01]  /*1d20*/  UISETP.NE.AND UP0, UPT, UR22, URZ, UPT ;  /* 0x000000ff1600728c */ /* 0x004fe2000bf05270 */
[----:B------:R-:W-:Y:S01]  /*1d30*/  IMAD.WIDE.U32 R4, R4, UR14, R18 ;  /* 0x0000000e04047c25 */ /* 0x000fe2000f8e0012 */
[----:B------:R-:W-:Y:S01]  /*1d40*/  IADD3 R15, PT, PT, R17, R14, RZ ;  /* 0x0000000e110f7210 */ /* 0x000fe20007ffe0ff */
[----:B------:R-:W2:Y:S02]  /*1d50*/  LDCU.64 UR14, c[0x0][0x3c0] ;  /* 0x00007800ff0e77ac */ /* 0x000ea40008000a00 */
[----:B------:R-:W-:Y:S01]  /*1d60*/  IMAD.X R9, RZ, RZ, ~R9, P0 ;  /* 0x000000ffff097224 */ /* 0x000fe200000e0e09 */
[----:B------:R-:W-:Y:S01]  /*1d70*/  IADD3 R80, P0, PT, R80, R111, RZ ;  /* 0x0000006f50507210 */ /* 0x000fe20007f1e0ff */
[----:B------:R-:W-:Y:S01]  /*1d80*/  IMAD.IADD R13, R5, 0x1, R12 ;  /* 0x00000001050d7824 */ /* 0x000fe200078e020c */
[----:B------:R-:W-:Y:S01]  /*1d90*/  MOV R12, R4 ;  /* 0x00000004000c7202 */ /* 0x000fe20000000f00 */
[C---:B------:R-:W-:Y:S01]  /*1da0*/  IMAD.X R5, R81.reuse, 0x1, R99, P1 ;  /* 0x0000000151057824 */ /* 0x040fe200008e0663 */
[----:B------:R-:W-:Y:S01]  /*1db0*/  IADD3.X R81, PT, PT, R81, R98, RZ, P0, !PT ;  /* 0x0000006251517210 */ /* 0x000fe200007fe4ff */
[----:B------:R-:W-:-:S02]  /*1dc0*/  IMAD R79, R9, UR12, RZ ;  /* 0x0000000c094f7c24 */ /* 0x000fc4000f8e02ff */
[----:B------:R-:W-:Y:S01]  /*1dd0*/  IMAD.MOV.U32 R14, RZ, RZ, R16 ;  /* 0x000000ffff0e7224 */ /* 0x000fe200078e0010 */
[----:B------:R-:W-:Y:S01]  /*1de0*/  SHF.L.U64.HI R4, R52, 0x1, R5 ;  /* 0x0000000134047819 */ /* 0x000fe20000010205 */
[----:B------:R-:W-:Y:S01]  /*1df0*/  IMAD R9, R9, R2, RZ ;  /* 0x0000000209097224 */ /* 0x000fe200078e02ff */
[----:B------:R-:W-:Y:S01]  /*1e00*/  SHF.L.U64.HI R81, R80, 0x1, R81 ;  /* 0x0000000150517819 */ /* 0x000fe20000010251 */
[----:B------:R-:W-:Y:S02]  /*1e10*/  IMAD.SHL.U32 R52, R52, 0x2, RZ ;  /* 0x0000000234347824 */ /* 0x000fe400078e00ff */
[----:B------:R-:W-:Y:S02]  /*1e20*/  IMAD.SHL.U32 R80, R80, 0x2, RZ ;  /* 0x0000000250507824 */ /* 0x000fe400078e00ff */
[C---:B------:R-:W-:Y:S02]  /*1e30*/  IMAD R79, R6.reuse, UR13, R79 ;  /* 0x0000000d064f7c24 */ /* 0x040fe4000f8e024f */
[----:B------:R-:W-:Y:S01]  /*1e40*/  IMAD R9, R6, R3, R9 ;  /* 0x0000000306097224 */ /* 0x000fe200078e0209 */
[----:B------:R-:W-:Y:S01]  /*1e50*/  IADD3 R82, P1, PT, R80, UR18, RZ ;  /* 0x0000001250527c10 */ /* 0x000fe2000ff3e0ff */
[----:B------:R-:W-:-:S03]  /*1e60*/  IMAD.WIDE.U32 R14, R6, UR12, R14 ;  /* 0x0000000c060e7c25 */ /* 0x000fc6000f8e000e */
[----:B------:R-:W-:Y:S01]  /*1e70*/  IADD3.X R83, PT, PT, R81, UR19, RZ, P1, !PT ;  /* 0x0000001351537c10 */ /* 0x000fe20008ffe4ff */
[----:B------:R-:W-:Y:S01]  /*1e80*/  IMAD.WIDE.U32 R6, R6, R2, R12 ;  /* 0x0000000206067225 */ /* 0x000fe200078e000c */
[----:B------:R-:W-:Y:S01]  /*1e90*/  IADD3 R12, P0, PT, R52, UR18, RZ ;  /* 0x00000012340c7c10 */ /* 0x000fe2000ff1e0ff */
[----:B------:R-:W-:Y:S01]  /*1ea0*/  USHF.L.U32 UR18, UR12, 0x8, URZ ;  /* 0x000000080c127899 */ /* 0x000fe200080006ff */
[----:B------:R-:W-:Y:S01]  /*1eb0*/  LEA R78, P2, R14, UR8, 0x1 ;  /* 0x000000080e4e7c11 */ /* 0x000fe2000f8408ff */
[----:B------:R-:W-:Y:S01]  /*1ec0*/  IMAD.IADD R9, R7, 0x1, R9 ;  /* 0x0000000107097824 */ /* 0x000fe200078e0209 */
[----:B------:R-:W-:Y:S01]  /*1ed0*/  IADD3.X R13, PT, PT, R4, UR19, RZ, P0, !PT ;  /* 0x00000013040d7c10 */ /* 0x000fe200087fe4ff */
[----:B------:R-:W3:Y:S01]  /*1ee0*/  LDCU UR19, c[0x0][0x440] ;  /* 0x00008800ff1377ac */ /* 0x000ee20008000800 */
[----:B------:R-:W-:Y:S01]  /*1ef0*/  IADD3 R79, PT, PT, R15, R79, RZ ;  /* 0x0000004f0f4f7210 */ /* 0x000fe20007ffe0ff */
[C---:B------:R-:W-:Y:S01]  /*1f00*/  IMAD R107, R11.reuse, 0xc0, RZ ;  /* 0x000000c00b6b7824 */ /* 0x040fe200078e02ff */
[----:B-1----:R-:W-:Y:S01]  /*1f10*/  IADD3 R80, P1, PT, R80, UR10, RZ ;  /* 0x0000000a50507c10 */ /* 0x002fe2000ff3e0ff */
[C---:B------:R-:W-:Y:S01]  /*1f20*/  IMAD R106, R11.reuse, 0xe0, RZ ;  /* 0x000000e00b6a7824 */ /* 0x040fe200078e02ff */
[----:B------:R-:W-:Y:S01]  /*1f30*/  LEA.HI.X R79, R14, UR9, R79, 0x1, P2 ;  /* 0x000000090e4f7c11 */ /* 0x000fe200090f0c4f */
[----:B------:R-:W-:Y:S01]  /*1f40*/  IMAD.SHL.U32 R104, R11, 0x80, RZ ;  /* 0x000000800b687824 */ /* 0x000fe200078e00ff */
[----:B------:R-:W-:Y:S01]  /*1f50*/  LEA R10, P2, R6, UR4, 0x1 ;  /* 0x00000004060a7c11 */ /* 0x000fe2000f8408ff */
[----:B------:R-:W-:Y:S01]  /*1f60*/  IMAD.SHL.U32 R91, R2, 0x20, RZ ;  /* 0x00000020025b7824 */ /* 0x000fe200078e00ff */
[----:B------:R-:W-:Y:S01]  /*1f70*/  IADD3 R52, P0, PT, R52, UR10, RZ ;  /* 0x0000000a34347c10 */ /* 0x000fe2000ff1e0ff */
[----:B------:R-:W-:Y:S01]  /*1f80*/  VIADD R69, R190, 0x20 ;  /* 0x00000020be457836 */ /* 0x000fe20000000000 */
[----:B------:R-:W-:Y:S01]  /*1f90*/  LEA.HI.X R9, R6, UR5, R9, 0x1, P2 ;  /* 0x0000000506097c11 */ /* 0x000fe200090f0c09 */
[----:B------:R-:W-:Y:S01]  /*1fa0*/  VIADD R118, R190, 0x60 ;  /* 0x00000060be767836 */ /* 0x000fe20000000000 */
[----:B------:R-:W-:Y:S01]  /*1fb0*/  ISETP.GE.AND P2, PT, R148, UR21, PT ;  /* 0x0000001594007c0c */ /* 0x000fe2000bf46270 */
[C---:B------:R-:W-:Y:S01]  /*1fc0*/  VIADD R116, R190.reuse, 0x80 ;  /* 0x00000080be747836 */ /* 0x040fe20000000000 */
[----:B------:R-:W-:Y:S01]  /*1fd0*/  IADD3.X R81, PT, PT, R81, UR11, RZ, P1, !PT ;  /* 0x0000000b51517c10 */ /* 0x000fe20008ffe4ff */
[----:B------:R-:W-:Y:S01]  /*1fe0*/  VIADD R112, R190, 0xc0 ;  /* 0x000000c0be707836 */ /* 0x000fe20000000000 */
[----:B------:R-:W-:Y:S01]  /*1ff0*/  IADD3.X R53, PT, PT, R4, UR11, RZ, P0, !PT ;  /* 0x0000000b04357c10 */ /* 0x000fe200087fe4ff */
[----:B------:R-:W-:Y:S01]  /*2000*/  VIADD R110, R190, 0xe0 ;  /* 0x000000e0be6e7836 */ /* 0x000fe20000000000 */
[----:B---3--:R-:W-:Y:S01]  /*2010*/  ISETP.GE.AND P1, PT, R148, UR19, PT ;  /* 0x0000001394007c0c */ /* 0x008fe2000bf26270 */
[C---:B------:R-:W-:Y:S01]  /*2020*/  IMAD R103, R55.reuse, -0x100, R64 ;  /* 0xffffff0037677824 */ /* 0x040fe200078e0240 */
[----:B------:R-:W-:Y:S01]  /*2030*/  IADD3 R87, P0, PT, RZ, -UR23, RZ ;  /* 0x80000017ff577c10 */ /* 0x000fe2000ff1e0ff */
[----:B------:R-:W-:Y:S01]  /*2040*/  IMAD R101, R55, -0x100, R62 ;  /* 0xffffff0037657824 */ /* 0x000fe200078e023e */
[----:B------:R-:W-:Y:S01]  /*2050*/  SHF.R.S32.HI R94, RZ, 0x1f, R104 ;  /* 0x0000001fff5e7819 */ /* 0x000fe20000011468 */
[----:B------:R-:W-:Y:S01]  /*2060*/  IMAD.MOV.U32 R102, RZ, RZ, R73 ;  /* 0x000000ffff667224 */ /* 0x000fe200078e0049 */
[----:B------:R-:W-:Y:S01]  /*2070*/  SHF.R.S32.HI R92, RZ, 0x1f, R107 ;  /* 0x0000001fff5c7819 */ /* 0x000fe2000001146b */
[----:B------:R-:W-:Y:S01]  /*2080*/  IMAD.X R84, RZ, RZ, ~UR18, P0 ;  /* 0x80000012ff547e24 */ /* 0x000fe200080e06ff */
[----:B------:R-:W-:Y:S01]  /*2090*/  @P2 LOP3.LUT R61, R61, 0x10, RZ, 0xfc, !PT ;  /* 0x000000103d3d2812 */ /* 0x000fe200078efcff */
[----:B------:R-:W-:Y:S01]  /*20a0*/  IMAD.X R86, RZ, RZ, ~R86, P0 ;  /* 0x000000ffff567224 */ /* 0x000fe200000e0e56 */
[----:B------:R-:W-:Y:S01]  /*20b0*/  SHF.R.S32.HI R90, RZ, 0x1f, R106 ;  /* 0x0000001fff5a7819 */ /* 0x000fe2000001146a */
[----:B------:R-:W1:Y:S01]  /*20c0*/  LDCU.64 UR4, c[0x0][0x3b8] ;  /* 0x00007700ff0477ac */ /* 0x000e620008000a00 */
[----:B------:R-:W-:-:S02]  /*20d0*/  LOP3.LUT R61, R61, 0xffffffbf, RZ, 0xc0, !PT ;  /* 0xffffffbf3d3d7812 */ /* 0x000fc400078ec0ff */
[C---:B------:R-:W-:Y:S01]  /*20e0*/  SHF.R.S64 R85, R87.reuse, 0x1f, R84 ;  /* 0x0000001f57557819 */ /* 0x040fe20000001054 */
[----:B------:R-:W3:Y:S01]  /*20f0*/  LDCU.64 UR12, c[0x0][0x4e0] ;  /* 0x00009c00ff0c77ac */ /* 0x000ee20008000a00 */
[----:B------:R-:W-:Y:S02]  /*2100*/  SHF.R.S64 R87, R87, 0x1f, R86 ;  /* 0x0000001f57577819 */ /* 0x000fe40000001056 */
[----:B------:R-:W-:Y:S01]  /*2110*/  @P1 LOP3.LUT R61, R61, 0x40, RZ, 0xfc, !PT ;  /* 0x000000403d3d1812 */ /* 0x000fe200078efcff */
[----:B------:R-:W4:Y:S01]  /*2120*/  LDCU.128 UR8, c[0x0][0x3a0] ;  /* 0x00007400ff0877ac */ /* 0x000f220008000c00 */
[----:B------:R-:W-:Y:S02]  /*2130*/  MOV R15, UR20 ;  /* 0x00000014000f7c02 */ /* 0x000fe40008000f00 */
[----:B------:R-:W-:Y:S02]  /*2140*/  SHF.R.S32.HI R84, RZ, 0x1f, R84 ;  /* 0x0000001fff547819 */ /* 0x000fe40000011454 */
[----:B--2---:R-:W-:-:S07]  /*2150*/  SHF.R.S32.HI R86, RZ, 0x1f, R86 ;  /* 0x0000001fff567819 */ /* 0x004fce0000011456 */
.L_x_830:
[----:B------:R-:W-:Y:S01]  /*2160*/  LOP3.LUT P4, RZ, R61, 0x10, RZ, 0xc0, !PT ;  /* 0x000000103dff7812 */ /* 0x000fe2000788c0ff */
[----:B------:R-:W-:Y:S01]  /*2170*/  VIADD R101, R101, 0x100 ;  /* 0x0000010065657836 */ /* 0x000fe20000000000 */
[----:B------:R-:W-:Y:S01]  /*2180*/  LOP3.LUT R61, R61, 0xfffffffd, RZ, 0xc0, !PT ;  /* 0xfffffffd3d3d7812 */ /* 0x000fe200078ec0ff */
        /* <DEDUP_REMOVED lines=12> */
[C---:B------:R-:W-:Y:S04]  /*2250*/  ISETP.GE.OR P0, PT, R114.reuse, R101, P4 ;  /* 0x000000657200720c */ /* 0x040fe80002706670 */
[----:B------:R-:W-:Y:S01]  /*2260*/  ISETP.LT.OR P2, PT, R114, R103, P0 ;  /* 0x000000677200720c */ /* 0x000fe20000741670 */
[----:B------:R-:W5:Y:S01]  /*2270*/  @!P5 LDC.64 R18, c[0x0][0x3c0] ;  /* 0x0000f000ff12db82 */ /* 0x000f620000000a00 */
[C---:B------:R-:W-:Y:S04]  /*2280*/  LEA R28, P0, R89.reuse, R74, 0x1 ;  /* 0x0000004a591c7211 */ /* 0x040fe800078008ff */
[----:B------:R-:W-:Y:S03]  /*2290*/  LEA.HI.X R29, R89, R75, R68, 0x1, P0 ;  /* 0x0000004b591d7211 */ /* 0x000fe600000f0c44 */
[----:B------:R-:W1:Y:S04]  /*22a0*/  @!P6 LDC.64 R16, c[0x0][0x4b0] ;  /* 0x00012c00ff10eb82 */ /* 0x000e680000000a00 */
[----:B------:R-:W-:Y:S04]  /*22b0*/  @P2 LOP3.LUT R61, R61, 0x2, RZ, 0xfc, !PT ;  /* 0x000000023d3d2812 */ /* 0x000fe800078efcff */
[----:B------:R-:W3:Y:S01]  /*22c0*/  @!P6 LDC.64 R6, c[0x0][0x3c0] ;  /* 0x0000f000ff06eb82 */ /* 0x000ee20000000a00 */
[----:B------:R-:W-:Y:S02]  /*22d0*/  LOP3.LUT R61, R61, 0xfffffffb, RZ, 0xc0, !PT ;  /* 0xfffffffb3d3d7812 */ /* 0x000fe400078ec0ff */
[C---:B-----5:R-:W-:Y:S05]  /*22e0*/  @!P5 LEA R38, P0, R18.reuse, R28, 0x6 ;  /* 0x0000001c1226d211 */ /* 0x060fea00078030ff */
[----:B------:R-:W5:Y:S01]  /*22f0*/  @!P2 LDC.64 R4, c[0x0][0x4b0] ;  /* 0x00012c00ff04ab82 */ /* 0x000f620000000a00 */
[----:B------:R-:W-:Y:S02]  /*2300*/  @!P5 LEA.HI.X R39, R18, R29, R19, 0x6, P0 ;  /* 0x0000001d1227d211 */ /* 0x000fe400000f3413 */
[----:B------:R-:W-:Y:S05]  /*2310*/  IADD3 R30, P0, PT, R78, UR17, RZ ;  /* 0x000000114e1e7c10 */ /* 0x000fea000ff1e0ff */
[----:B------:R-:W4:Y:S01]  /*2320*/  @!P2 LDC.64 R2, c[0x0][0x3c0] ;  /* 0x0000f000ff02ab82 */ /* 0x000f220000000a00 */
[----:B------:R-:W-:Y:S02]  /*2330*/  IADD3.X R31, PT, PT, R79, UR16, RZ, P0, !PT ;  /* 0x000000104f1f7c10 */ /* 0x000fe400087fe4ff */
[C---:B-1----:R-:W-:Y:S04]  /*2340*/  @!P6 LEA R18, P0, R16.reuse, R30, 0x7 ;  /* 0x0000001e1012e211 */ /* 0x042fe800078038ff */
[----:B------:R-:W-:Y:S02]  /*2350*/  @!P6 LEA.HI.X R19, R16, R31, R17, 0x7, P0 ;  /* 0x0000001f1013e211 */ /* 0x000fe400000f3c11 */
[C---:B---3--:R-:W-:Y:S04]  /*2360*/  @!P6 LEA R36, P0, R6.reuse, R28, 0x7 ;  /* 0x0000001c0624e211 */ /* 0x048fe800078038ff */
[----:B------:R-:W-:Y:S02]  /*2370*/  @!P6 LEA.HI.X R37, R6, R29, R7, 0x7, P0 ;  /* 0x0000001d0625e211 */ /* 0x000fe400000f3c07 */
[C---:B-----5:R-:W-:Y:S04]  /*2380*/  @!P2 LEA R34, P0, R4.reuse, R30, 0x8 ;  /* 0x0000001e0422a211 */ /* 0x060fe800078040ff */
[----:B------:R-:W-:Y:S02]  /*2390*/  @!P2 LEA.HI.X R35, R4, R31, R5, 0x8, P0 ;  /* 0x0000001f0423a211 */ /* 0x000fe400000f4405 */
[C---:B----4-:R-:W-:Y:S04]  /*23a0*/  @!P2 LEA R32, P0, R2.reuse, R28, 0x8 ;  /* 0x0000001c0220a211 */ /* 0x050fe800078040ff */
[----:B------:R-:W-:Y:S02]  /*23b0*/  @!P2 LEA.HI.X R33, R2, R29, R3, 0x8, P0 ;  /* 0x0000001d0221a211 */ /* 0x000fe400000f4403 */
[----:B------:R-:W-:Y:S04]  /*23c0*/  @!P5 IADD3 R40, P0, PT, R30, UR17, RZ ;  /* 0x000000111e28dc10 */ /* 0x000fe8000ff1e0ff */
[----:B------:R-:W-:Y:S02]  /*23d0*/  @!P5 IADD3.X R41, PT, PT, R31, UR16, RZ, P0, !PT ;  /* 0x000000101f29dc10 */ /* 0x000fe400087fe4ff */
[C---:B------:R-:W-:Y:S04]  /*23e0*/  ISETP.GE.OR P0, PT, R69.reuse, R101, P4 ;  /* 0x000000654500720c */ /* 0x040fe80002706670 */
[----:B------:R-:W-:Y:S02]  /*23f0*/  ISETP.LT.OR P3, PT, R69, R103, P0 ;  /* 0x000000674500720c */ /* 0x000fe40000761670 */
[C---:B------:R-:W-:Y:S11]  /*2400*/  ISETP.GE.OR P0, PT, R116.reuse, R101, P4 ;  /* 0x000000657400720c */ /* 0x040ff60002706670 */
[----:B------:R-:W-:Y:S01]  /*2410*/  @P3 LOP3.LUT R61, R61, 0x4, RZ, 0xfc, !PT ;  /* 0x000000043d3d3812 */ /* 0x000fe200078efcff */
[----:B--2---:R1:W-:Y:S06]  /*2420*/  @!P1 STG.E.128 desc[UR6][R74.64], R20 ;  /* 0x000000144a009986 */ /* 0x0043ec000c101d06 */
[----:B------:R-:W2:Y:S06]  /*2430*/  @!P3 LDG.E.128 R24, desc[UR6][R30.64] ;  /* 0x000000061e18b981 */ /* 0x000eac000c1e1d00 */
[----:B--2---:R-:W-:Y:S01]  /*2440*/  @!P3 STG.E.128 desc[UR6][R28.64], R24 ;  /* 0x000000181c00b986 */ /* 0x004fe2000c101d06 */
[----:B------:R-:W-:Y:S02]  /*2450*/  ISETP.LT.OR P3, PT, R116, R103, P0 ;  /* 0x000000677400720c */ /* 0x000fe40000761670 */
[C---:B------:R-:W-:Y:S03]  /*2460*/  ISETP.GE.OR P0, PT, R112.reuse, R101, P4 ;  /* 0x000000657000720c */ /* 0x040fe60002706670 */
[----:B------:R-:W2:Y:S01]  /*2470*/  @!P5 LDG.E.128 R4, desc[UR6][R40.64] ;  /* 0x000000062804d981 */ /* 0x000ea2000c1e1d00 */
[----:B------:R-:W-:Y:S02]  /*2480*/  ISETP.LT.OR P4, PT, R112, R103, P0 ;  /* 0x000000677000720c */ /* 0x000fe40000781670 */
[C---:B------:R-:W-:Y:S02]  /*2490*/  LOP3.LUT P0, RZ, R61.reuse, 0x40, RZ, 0xc0, !PT ;  /* 0x000000403dff7812 */ /* 0x040fe4000780c0ff */
[----:B------:R-:W-:Y:S03]  /*24a0*/  LOP3.LUT R61, R61, 0xffffffef, RZ, 0xc0, !PT ;  /* 0xffffffef3d3d7812 */ /* 0x000fe600078ec0ff */
[----:B------:R-:W3:Y:S08]  /*24b0*/  @!P3 LDC.64 R2, c[0x0][0x4b0] ;  /* 0x00012c00ff02bb82 */ /* 0x000ef00000000a00 */
[----:B------:R-:W-:Y:S02]  /*24c0*/  @P0 LOP3.LUT R61, R61, 0x10, RZ, 0xfc, !PT ;  /* 0x000000103d3d0812 */ /* 0x000fe400078efcff */
[----:B------:R-:W-:Y:S02]  /*24d0*/  ISETP.GE.OR P0, PT, R110, R101, P0 ;  /* 0x000000656e00720c */ /* 0x000fe40000706670 */
[----:B------:R-:W-:Y:S01]  /*24e0*/  LOP3.LUT R61, R61, 0xfffffffe, RZ, 0xc0, !PT ;  /* 0xfffffffe3d3d7812 */ /* 0x000fe200078ec0ff */
[----:B---3--:R-:W-:Y:S04]  /*24f0*/  @!P3 IMAD.WIDE.U32 R42, R2, 0xc0, R30 ;  /* 0x000000c0022ab825 */ /* 0x008fe800078e001e */
[----:B------:R-:W-:Y:S04]  /*2500*/  @!P3 IMAD R3, R3, 0xc0, RZ ;  /* 0x000000c00303b824 */ /* 0x000fe800078e02ff */
[----:B------:R-:W-:Y:S02]  /*2510*/  @!P3 IMAD.IADD R43, R43, 0x1, R3 ;  /* 0x000000012b2bb824 */ /* 0x000fe400078e0203 */
[----:B------:R-:W3:Y:S02]  /*2520*/  @!P3 LDC.64 R2, c[0x0][0x3c0] ;  /* 0x0000f000ff02bb82 */ /* 0x000ee40000000a00 */
[----:B---3--:R-:W-:Y:S02]  /*2530*/  @!P3 IMAD R3, R3, 0xc0, RZ ;  /* 0x000000c00303b824 */ /* 0x008fe400078e02ff */
[----:B-1----:R-:W-:Y:S04]  /*2540*/  @!P3 IMAD.WIDE.U32 R20, R2, 0xc0, R28 ;  /* 0x000000c00214b825 */ /* 0x002fe800078e001c */
        /* <DEDUP_REMOVED lines=16> */
[----:B------:R-:W-:Y:S02]  /*2650*/  ISETP.LT.OR P2, PT, R110, R103, P0 ;  /* 0x000000676e00720c */ /* 0x000fe40000741670 */
[----:B------:R-:W-:Y:S03]  /*2660*/  ISETP.NE.AND P0, PT, R15, RZ, PT ;  /* 0x000000ff0f00720c */ /* 0x000fe60003f05270 */
[----:B------:R-:W2:Y:S08]  /*2670*/  @!P4 LDG.E.128 R16, desc[UR6][R16.64] ;  /* 0x000000061010c981 */ /* 0x000eb0000c1e1d00 */
[----:B------:R-:W1:Y:S01]  /*2680*/  @!P2 LDC.64 R2, c[0x0][0x4b0] ;  /* 0x00012c00ff02ab82 */ /* 0x000e620000000a00 */
[----:B------:R-:W-:Y:S04]  /*2690*/  @P2 LOP3.LUT R61, R61, 0x1, RZ, 0xfc, !PT ;  /* 0x000000013d3d2812 */ /* 0x000fe800078efcff */
[----:B------:R-:W-:Y:S01]  /*26a0*/  LOP3.LUT R61, R61, 0xffffffdf, RZ, 0xc0, !PT ;  /* 0xffffffdf3d3d7812 */ /* 0x000fe200078ec0ff */
        /* <DEDUP_REMOVED lines=10> */
[----:B------:R-:W-:Y:S11]  /*2750*/  ISETP.GT.AND P2, PT, R100, R71, PT ;  /* 0x000000476400720c */ /* 0x000ff60003f44270 */
[----:B------:R-:W-:Y:S02]  /*2760*/  @!UPT UIADD3 URZ, UPT, UPT, URZ, URZ, URZ ;  /* 0x000000fffffff290 */ /* 0x000fe4000fffe0ff */
[----:B------:R-:W-:Y:S02]  /*2770*/  @P2 LOP3.LUT R61, R61, 0x20, RZ, 0xfc, !PT ;  /* 0x000000203d3d2812 */ /* 0x000fe400078efcff */
[C---:B------:R-:W-:Y:S04]  /*2780*/  ISETP.GE.AND P2, PT, R110.reuse, R103, PT ;  /* 0x000000676e00720c */ /* 0x040fe80003f46270 */
[----:B------:R-:W-:Y:S02]  /*2790*/  P2R R0, PR, RZ, 0x4 ;  /* 0x00000004ff007803 */ /* 0x000fe40000000000 */
[----:B------:R-:W-:Y:S01]  /*27a0*/  ISETP.GE.AND P2, PT, R110, R101, PT ;  /* 0x000000656e00720c */ /* 0x000fe20003f46270 */
[----:B------:R-:W-:Y:S01]  /*27b0*/  @!UPT UIADD3 URZ, UPT, UPT, URZ, URZ, URZ ;  /* 0x000000fffffff290 */ /* 0x000fe2000fffe0ff */
[----:B------:R-:W-:Y:S11]  /*27c0*/  @P0 BRA `(.L_x_794) ;  /* 0x0000000400140947 */ /* 0x000ff60003800000 */
[----:B------:R-:W2:Y:S01]  /*27d0*/  @!P5 LDC.64 R2, c[0x0][0x4a8] ;  /* 0x00012a00ff02db82 */ /* 0x000ea20000000a00 */
[----:B------:R-:W-:Y:S01]  /*27e0*/  @!P1 IMAD.MOV.U32 R8, RZ, RZ, R10 ;  /* 0x000000ffff089224 */ /* 0x000fe200078e000a */
[----:B------:R-:W-:Y:S01]  /*27f0*/  LOP3.LUT P2, RZ, R61, 0x4, RZ, 0xc0, !PT ;  /* 0x000000043dff7812 */ /* 0x000fe2000784c0ff */
[----:B------:R-:W-:Y:S01]  /*2800*/  IMAD.MOV.U32 R15, RZ, RZ, RZ ;  /* 0x000000ffff0f7224 */ /* 0x000fe200078e00ff */
[C---:B------:R-:W-:Y:S02]  /*2810*/  LEA R26, P0, R91.reuse, R10, 0x1 ;  /* 0x0000000a5b1a7211 */ /* 0x040fe400078008ff */
[----:B------:R-:W3:Y:S02]  /*2820*/  @!P1 LDG.E.128 R16, desc[UR6][R8.64] ;  /* 0x0000000608109981 */ /* 0x000ee4000c1e1d00 */
[----:B------:R-:W-:Y:S02]  /*2830*/  LEA.HI.X R27, R91, R9, R88, 0x1, P0 ;  /* 0x000000095b1b7211 */ /* 0x000fe400000f0c58 */
[C---:B------:R-:W-:Y:S04]  /*2840*/  LEA R24, P0, R65.reuse, R76, 0x1 ;  /* 0x0000004c41187211 */ /* 0x040fe800078008ff */
[----:B------:R-:W-:Y:S01]  /*2850*/  LEA.HI.X R25, R65, R77, R66, 0x1, P0 ;  /* 0x0000004d41197211 */ /* 0x000fe200000f0c42 */
[----:B---3--:R3:W-:Y:S01]  /*2860*/  @!P1 STG.E.128 desc[UR6][R76.64], R16 ;  /* 0x000000104c009986 */ /* 0x0087e2000c101d06 */
[C---:B--2---:R-:W-:Y:S02]  /*2870*/  @!P5 LEA R22, P0, R2.reuse, R26, 0x6 ;  /* 0x0000001a0216d211 */ /* 0x044fe400078030ff */
[----:B------:R-:W-:Y:S02]  /*2880*/  LOP3.LUT P1, RZ, R61, 0x2, RZ, 0xc0, !PT ;  /* 0x000000023dff7812 */ /* 0x000fe4000782c0ff */
[----:B-1----:R-:W2:Y:S01]  /*2890*/  @!P2 LDG.E.128 R4, desc[UR6][R26.64] ;  /* 0x000000061a04a981 */ /* 0x002ea2000c1e1d00 */
        /* <DEDUP_REMOVED lines=14> */
[----:B-1----:R-:W-:Y:S02]  /*2980*/  @!P3 IMAD R3, R3, 0xc0, RZ ;  /* 0x000000c00303b824 */ /* 0x002fe400078e02ff */
[----:B------:R-:W-:Y:S04]  /*2990*/  @!P3 IMAD.WIDE.U32 R34, R2, 0xc0, R26 ;  /* 0x000000c00222b825 */ /* 0x000fe800078e001a */
[----:B------:R-:W-:Y:S02]  /*29a0*/  @!P3 IMAD.IADD R35, R35, 0x1, R3 ;  /* 0x000000012323b824 */ /* 0x000fe400078e0203 */
[----:B------:R-:W1:Y:S02]  /*29b0*/  @!P3 LDC.64 R2, c[0x0][0x3b8] ;  /* 0x0000ee00ff02bb82 */ /* 0x000e640000000a00 */
[----:B-1----:R-:W-:Y:S01]  /*29c0*/  @!P3 IMAD R3, R3, 0xc0, RZ ;  /* 0x000000c00303b824 */ /* 0x002fe200078e02ff */
[----:B--2---:R1:W-:Y:S01]  /*29d0*/  @!P2 STG.E.128 desc[UR6][R24.64], R4 ;  /* 0x000000041800a986 */ /* 0x0043e2000c101d06 */
[----:B------:R-:W-:Y:S04]  /*29e0*/  LOP3.LUT P2, RZ, R61, 0x1, RZ, 0xc0, !PT ;  /* 0x000000013dff7812 */ /* 0x000fe8000784c0ff */
[----:B---3--:R-:W2:Y:S05]  /*29f0*/  @!P5 LDG.E.128 R16, desc[UR6][R22.64] ;  /* 0x000000061610d981 */ /* 0x008eaa000c1e1d00 */
[----:B--2---:R2:W-:Y:S05]  /*2a00*/  @!P5 STG.E.128 desc[UR6][R20.64], R16 ;  /* 0x000000101400d986 */ /* 0x0045ea000c101d06 */
[----:B-1----:R-:W3:Y:S05]  /*2a10*/  @!P6 LDG.E.128 R4, desc[UR6][R32.64] ;  /* 0x000000062004e981 */ /* 0x002eea000c1e1d00 */
[----:B---3--:R1:W-:Y:S05]  /*2a20*/  @!P6 STG.E.128 desc[UR6][R30.64], R4 ;  /* 0x000000041e00e986 */ /* 0x0083ea000c101d06 */
[----:B--2---:R-:W2:Y:S01]  /*2a30*/  @!P3 LDG.E.128 R20, desc[UR6][R34.64] ;  /* 0x000000062214b981 */ /* 0x004ea2000c1e1d00 */
[----:B-1----:R-:W-:Y:S04]  /*2a40*/  @!P3 IMAD.WIDE.U32 R4, R2, 0xc0, R24 ;  /* 0x000000c00204b825 */ /* 0x002fe800078e0018 */
[----:B------:R-:W-:Y:S02]  /*2a50*/  @!P3 IMAD.IADD R5, R5, 0x1, R3 ;  /* 0x000000010505b824 */ /* 0x000fe400078e0203 */
[----:B------:R-:W1:Y:S02]  /*2a60*/  @!P4 LDC.64 R2, c[0x0][0x4a8] ;  /* 0x00012a00ff02cb82 */ /* 0x000e640000000a00 */
[----:B-1----:R-:W-:Y:S02]  /*2a70*/  @!P4 IMAD R3, R3, 0x140, RZ ;  /* 0x000001400303c824 */ /* 0x002fe400078e02ff */
[----:B------:R-:W-:Y:S04]  /*2a80*/  @!P4 IMAD.WIDE.U32 R6, R2, 0x140, R26 ;  /* 0x000001400206c825 */ /* 0x000fe800078e001a */
[----:B------:R-:W-:Y:S02]  /*2a90*/  @!P4 IMAD.IADD R7, R7, 0x1, R3 ;  /* 0x000000010707c824 */ /* 0x000fe400078e0203 */
[----:B------:R-:W1:Y:S02]  /*2aa0*/  @!P4 LDC.64 R2, c[0x0][0x3b8] ;  /* 0x0000ee00ff02cb82 */ /* 0x000e640000000a00 */
[----:B-1----:R-:W-:Y:S01]  /*2ab0*/  @!P4 IMAD R3, R3, 0x140, RZ ;  /* 0x000001400303c824 */ /* 0x002fe200078e02ff */
[----:B--2---:R1:W-:Y:S05]  /*2ac0*/  @!P3 STG.E.128 desc[UR6][R4.64], R20 ;  /* 0x000000140400b986 */ /* 0x0043ea000c101d06 */
        /* <DEDUP_REMOVED lines=21> */
.L_x_794:
        /* <DEDUP_REMOVED lines=9> */
[----:B------:R-:W-:Y:S02]  /*2cb0*/  LOP3.LUT P1, RZ, R61, 0x10, RZ, 0xc0, !PT ;  /* 0x000000103dff7812 */ /* 0x000fe4000782c0ff */
        /* <DEDUP_REMOVED lines=61> */
.L_x_798:
[----:B------:R-:W-:Y:S05]  /*3090*/  BSYNC.RECONVERGENT B0 ;  /* 0x0000000000007941 */ /* 0x000fea0003800200 */
.L_x_797:
[----:B------:R-:W-:Y:S01]  /*30a0*/  LOP3.LUT P0, RZ, R61, 0x4, RZ, 0xc0, !PT ;  /* 0x000000043dff7812 */ /* 0x000fe2000780c0ff */
        /* <DEDUP_REMOVED lines=53> */
.L_x_800:
[----:B------:R-:W-:Y:S05]  /*3400*/  BSYNC.RECONVERGENT B0 ;  /* 0x0000000000007941 */ /* 0x000fea0003800200 */
.L_x_799:
        /* <DEDUP_REMOVED lines=60> */
.L_x_802:
[----:B------:R-:W-:Y:S05]  /*37d0*/  BSYNC.RECONVERGENT B0 ;  /* 0x0000000000007941 */ /* 0x000fea0003800200 */
.L_x_801:
        /* <DEDUP_REMOVED lines=60> */
.L_x_804:
[----:B------:R-:W-:Y:S05]  /*3ba0*/  BSYNC.RECONVERGENT B0 ;  /* 0x0000000000007941 */ /* 0x000fea0003800200 */
.L_x_803:
        /* <DEDUP_REMOVED lines=62> */
.L_x_806:
[----:B------:R-:W-:Y:S05]  /*3f90*/  BSYNC.RECONVERGENT B0 ;  /* 0x0000000000007941 */ /* 0x000fea0003800200 */
.L_x_805:
[----:B------:R-:W-:Y:S01]  /*3fa0*/  LOP3.LUT P0, RZ, R61, 0x2, RZ, 0xc0, !PT ;  /* 0x000000023dff7812 */ /* 0x000fe2000780c0ff */
        /* <DEDUP_REMOVED lines=61> */
.L_x_808:
[----:B------:R-:W-:Y:S05]  /*4380*/  BSYNC.RECONVERGENT B0 ;  /* 0x0000000000007941 */ /* 0x000fea0003800200 */
.L_x_807:
        /* <DEDUP_REMOVED lines=62> */
.L_x_810:
[----:B------:R-:W-:Y:S05]  /*4770*/  BSYNC.RECONVERGENT B0 ;  /* 0x0000000000007941 */ /* 0x000fea0003800200 */
.L_x_809:
        /* <DEDUP_REMOVED lines=62> */
.L_x_812:
[----:B------:R-:W-:Y:S05]  /*4b60*/  BSYNC.RECONVERGENT B0 ;  /* 0x0000000000007941 */ /* 0x000fea0003800200 */
.L_x_811:
[----:B------:R-:W1:Y:S01]  /*4b70*/  LDC R15, c[0x0][0x450] ;  /* 0x00011400ff0f7b82 */ /* 0x000e620000000800 */
[----:B------:R-:W-:Y:S05]  /*4b80*/  IMAD.U32 R3, R36, -0x80, RZ ;  /* 0xffffff8024037824 */ /* 0x000fea00078e00ff */
[C---:B------:R-:W-:Y:S02]  /*4b90*/  LEA R12, P1, R3.reuse, R12, 0x1 ;  /* 0x0000000c030c7211 */ /* 0x040fe400078208ff */
[C---:B------:R-:W-:Y:S02]  /*4ba0*/  LEA R52, P0, R3.reuse, R52, 0x1 ;  /* 0x0000003403347211 */ /* 0x040fe400078008ff */
[C---:B------:R-:W-:Y:S02]  /*4bb0*/  LEA.HI.X.SX32 R13, R3.reuse, R13, 0x1, P1 ;  /* 0x0000000d030d7211 */ /* 0x040fe400008f0eff */
[----:B------:R-:W-:Y:S01]  /*4bc0*/  LEA.HI.X.SX32 R53, R3, R53, 0x1, P0 ;  /* 0x0000003503357211 */ /* 0x000fe200000f0eff */
[----:B------:R-:W-:Y:S05]  /*4bd0*/  BRA `(.L_x_795) ;  /* 0x00000030006c7947 */ /* 0x000fea0003800000 */
.L_x_796:
[----:B------:R-:W-:Y:S01]  /*4be0*/  LEA R18, P0, R91, R10, 0x1 ;  /* 0x0000000a5b127211 */ /* 0x000fe200078008ff */
[----:B------:R-:W2:Y:S01]  /*4bf0*/  LDC R117, c[0x0][0x450] ;  /* 0x00011400ff757b82 */ /* 0x000ea20000000800 */
[----:B------:R-:W-:Y:S01]  /*4c00*/  LOP3.LUT P1, RZ, R61, 0x10, RZ, 0xc0, !PT ;  /* 0x000000103dff7812 */ /* 0x000fe2000782c0ff */
        /* <DEDUP_REMOVED lines=100> */
.L_x_814:
[----:B------:R-:W-:Y:S05]  /*5250*/  BSYNC.RECONVERGENT B0 ;  /* 0x0000000000007941 */ /* 0x000fea0003800200 */
.L_x_813:
[----:B------:R-:W-:Y:S01]  /*5260*/  LOP3.LUT P0, RZ, R61, 0x4, RZ, 0xc0, !PT ;  /* 0x000000043dff7812 */ /* 0x000fe2000780c0ff */
        /* <DEDUP_REMOVED lines=91> */
.L_x_816:
[----:B------:R-:W-:Y:S05]  /*5820*/  BSYNC.RECONVERGENT B0 ;  /* 0x0000000000007941 */ /* 0x000fea0003800200 */
.L_x_815:
        /* <DEDUP_REMOVED lines=96> */
.L_x_818:
[----:B------:R-:W-:Y:S05]  /*5e30*/  BSYNC.RECONVERGENT B0 ;  /* 0x0000000000007941 */ /* 0x000fea0003800200 */
.L_x_817:
        /* <DEDUP_REMOVED lines=96> */
.L_x_820:
[----:B------:R-:W-:Y:S05]  /*6440*/  BSYNC.RECONVERGENT B0 ;  /* 0x0000000000007941 */ /* 0x000fea0003800200 */
.L_x_819:
        /* <DEDUP_REMOVED lines=61> */
[----:B------:R-:W-:Y:S01]  /*6820*/  @!P0 FMUL.FTZ R3, R31, R28 ;  /* 0x0000001c1f038220 */ /* 0x000fe20000410000 */
[----:B------:R-:W-:Y:S02]  /*6830*/  @!P0 HADD2.F32 R41, -RZ, R54.H1_H1 ;  /* 0x30000036ff298230 */ /* 0x000fe40000004100 */
[----:B------:R-:W-:Y:S01]  /*6840*/  @!P0 FMUL.FTZ R4, R20, R27 ;  /* 0x0000001b14048220 */ /* 0x000fe20000410000 */
[--C-:B------:R-:W-:Y:S02]  /*6850*/  @!P0 HADD2.F32 R29, -RZ, R22.reuse.H0_H0 ;  /* 0x20000016ff1d8230 */ /* 0x100fe40000004100 */
[----:B------:R-:W-:Y:S01]  /*6860*/  @!P0 FFMA.FTZ R2, R43, R40, R2 ;  /* 0x000000282b028223 */ /* 0x000fe20000010002 */
[----:B------:R-:W-:Y:S01]  /*6870*/  @!P0 HADD2.F32 R48, -RZ, R51.H0_H0 ;  /* 0x20000033ff308230 */ /* 0x000fe20000004100 */
[----:B------:R-:W-:Y:S01]  /*6880*/  @!P0 MOV R51, R59 ;  /* 0x0000003b00338202 */ /* 0x000fe20000000f00 */
[----:B------:R-:W-:Y:S02]  /*6890*/  @!P0 HADD2.F32 R22, -RZ, R22.H1_H1 ;  /* 0x30000016ff168230 */ /* 0x000fe40000004100 */
[----:B------:R-:W-:Y:S01]  /*68a0*/  @!P0 FFMA.FTZ R3, R42, R44, R3 ;  /* 0x0000002c2a038223 */ /* 0x000fe20000010003 */
[----:B------:R-:W-:Y:S01]  /*68b0*/  @!P0 F2FP.F16.F32.PACK_AB R121, R2, R0 ;  /* 0x000000000279823e */ /* 0x000fe200000000ff */
[----:B------:R-:W-:Y:S02]  /*68c0*/  @!P0 HADD2.F32 R21, -RZ, R23.H0_H0 ;  /* 0x20000017ff158230 */ /* 0x000fe40000004100 */
[----:B------:R-:W-:Y:S01]  /*68d0*/  @!P0 FFMA.FTZ R4, R41, R45, R4 ;  /* 0x0000002d29048223 */ /* 0x000fe20000010004 */
[--C-:B------:R-:W-:Y:S01]  /*68e0*/  @!P0 HADD2.F32 R34, -RZ, R49.reuse.H0_H0 ;  /* 0x20000031ff228230 */ /* 0x100fe20000004100 */
[----:B------:R-:W-:Y:S01]  /*68f0*/  @!P0 MOV R56, R121 ;  /* 0x0000007900388202 */ /* 0x000fe20000000f00 */
[----:B------:R-:W-:Y:S01]  /*6900*/  @!P0 FMUL.FTZ R5, R29, R26 ;  /* 0x0000001a1d058220 */ /* 0x000fe20000410000 */
[----:B------:R-:W-:Y:S01]  /*6910*/  @!P0 HADD2.F32 R43, -RZ, R49.H1_H1 ;  /* 0x30000031ff2b8230 */ /* 0x000fe20000004100 */
[----:B------:R-:W-:Y:S01]  /*6920*/  @!P0 F2FP.F16.F32.PACK_AB R134, R4, R3 ;  /* 0x000000030486823e */ /* 0x000fe200000000ff */
[----:B------:R-:W-:Y:S01]  /*6930*/  @!P0 FMUL.FTZ R6, R22, R25 ;  /* 0x0000001916068220 */ /* 0x000fe20000410000 */
[----:B------:R-:W-:Y:S01]  /*6940*/  @!P0 FFMA.FTZ R5, R34, R46, R5 ;  /* 0x0000002e22058223 */ /* 0x000fe20000010005 */
[----:B------:R-:W-:Y:S01]  /*6950*/  @!P0 HADD2.F32 R40, -RZ, R51.H0_H0 ;  /* 0x20000033ff288230 */ /* 0x000fe20000004100 */
[----:B------:R-:W-:Y:S01]  /*6960*/  @!P0 MOV R57, R134 ;  /* 0x0000008600398202 */ /* 0x000fe20000000f00 */
[----:B------:R-:W-:Y:S01]  /*6970*/  @!P0 HADD2.F32 R23, -RZ, R23.H1_H1 ;  /* 0x30000017ff178230 */ /* 0x000fe20000004100 */
[----:B------:R-:W1:Y:S01]  /*6980*/  LDC.64 R134, c[0x0][0x3b8] ;  /* 0x0000ee00ff867b82 */ /* 0x000e620000000a00 */
[----:B------:R-:W-:Y:S01]  /*6990*/  @!P0 FMUL.FTZ R7, R21, R24 ;  /* 0x0000001815078220 */ /* 0x000fe20000410000 */
[----:B------:R-:W-:Y:S02]  /*69a0*/  @!P0 HADD2.F32 R49, -RZ, R51.H1_H1 ;  /* 0x30000033ff318230 */ /* 0x000fe40000004100 */
[----:B------:R-:W-:Y:S01]  /*69b0*/  @!P0 FFMA.FTZ R6, R43, R47, R6 ;  /* 0x0000002f2b068223 */ /* 0x000fe20000010006 */
[----:B------:R-:W-:Y:S01]  /*69c0*/  @!P0 FMUL.FTZ R8, R23, R16 ;  /* 0x0000001017088220 */ /* 0x000fe20000410000 */
[----:B------:R-:W-:Y:S03]  /*69d0*/  @!P0 FFMA.FTZ R7, R40, R48, R7 ;  /* 0x0000003028078223 */ /* 0x000fe60000010007 */
[----:B------:R-:W-:Y:S01]  /*69e0*/  @!P0 F2FP.F16.F32.PACK_AB R123, R6, R5 ;  /* 0x00000005067b823e */ /* 0x000fe200000000ff */
[----:B------:R-:W-:Y:S03]  /*69f0*/  @!P0 FFMA.FTZ R8, R49, R50, R8 ;  /* 0x0000003231088223 */ /* 0x000fe60000010008 */
[----:B------:R-:W-:Y:S02]  /*6a00*/  @!P0 MOV R58, R123 ;  /* 0x0000007b003a8202 */ /* 0x000fe40000000f00 */
[----:B------:R-:W-:Y:S04]  /*6a10*/  @!P0 F2FP.F16.F32.PACK_AB R136, R8, R7 ;  /* 0x000000070888823e */ /* 0x000fe800000000ff */
[----:B------:R-:W-:Y:S01]  /*6a20*/  @!P0 MOV R59, R136 ;  /* 0x00000088003b8202 */ /* 0x000fe20000000f00 */
[----:B-1----:R-:W-:Y:S04]  /*6a30*/  IMAD.WIDE.U32 R136, R134, 0xc0, R132 ;  /* 0x000000c086887825 */ /* 0x002fe800078e0084 */
[----:B------:R-:W-:Y:S05]  /*6a40*/  IMAD R135, R135, 0xc0, RZ ;  /* 0x000000c087877824 */ /* 0x000fea00078e02ff */
[----:B------:R-:W-:Y:S05]  /*6a50*/  IADD3 R137, PT, PT, R135, R137, RZ ;  /* 0x0000008987897210 */ /* 0x000fea0007ffe0ff */
[----:B------:R1:W-:Y:S02]  /*6a60*/  STG.E.128 desc[UR6][R136.64], R56 ;  /* 0x0000003888007986 */ /* 0x0003e4000c101d06 */
.L_x_822:
[----:B------:R-:W-:Y:S05]  /*6a70*/  BSYNC.RECONVERGENT B0 ;  /* 0x0000000000007941 */ /* 0x000fea0003800200 */
.L_x_821:
[----:B------:R-:W-:Y:S01]  /*6a80*/  LOP3.LUT P0, RZ, R61, 0x2, RZ, 0xc0, !PT ;  /* 0x000000023dff7812 */ /* 0x000fe2000780c0ff */
        /* <DEDUP_REMOVED lines=97> */
.L_x_824:
[----:B------:R-:W-:Y:S05]  /*70a0*/  BSYNC.RECONVERGENT B0 ;  /* 0x0000000000007941 */ /* 0x000fea0003800200 */
.L_x_823:
        /* <DEDUP_REMOVED lines=98> */
.L_x_826:
[----:B------:R-:W-:Y:S05]  /*76d0*/  BSYNC.RECONVERGENT B0 ;  /* 0x0000000000007941 */ /* 0x000fea0003800200 */
.L_x_825:
[----:B------:R-:W-:Y:S01]  /*76e0*/  LOP3.LUT P0, RZ, R61, 0x1, RZ, 0xc0, !PT ;  /* 0x000000013dff7812 */ /* 0x000fe2000780c0ff */
        /* <DEDUP_REMOVED lines=99> */
.L_x_828:
[----:B------:R-:W-:Y:S05]  /*7d20*/  BSYNC.RECONVERGENT B0 ;  /* 0x0000000000007941 */ /* 0x000fea0003800200 */
.L_x_827:
[----:B------:R-:W1:Y:S01]  /*7d30*/  LDC R15, c[0x0][0x450] ;  /* 0x00011400ff0f7b82 */ /* 0x000e620000000800 */
[----:B--2---:R-:W-:Y:S05]  /*7d40*/  IMAD.U32 R117, R117, -0x80, RZ ;  /* 0xffffff8075757824 */ /* 0x004fea00078e00ff */
[C---:B------:R-:W-:Y:S02]  /*7d50*/  LEA R82, P1, R117.reuse, R82, 0x1 ;  /* 0x0000005275527211 */ /* 0x040fe400078208ff */
[C---:B------:R-:W-:Y:S02]  /*7d60*/  LEA R80, P0, R117.reuse, R80, 0x1 ;  /* 0x0000005075507211 */ /* 0x040fe400078008ff */
[C---:B------:R-:W-:Y:S02]  /*7d70*/  LEA.HI.X.SX32 R83, R117.reuse, R83, 0x1, P1 ;  /* 0x0000005375537211 */ /* 0x040fe400008f0eff */
[----:B------:R-:W-:Y:S09]  /*7d80*/  LEA.HI.X.SX32 R81, R117, R81, 0x1, P0 ;  /* 0x0000005175517211 */ /* 0x000ff200000f0eff */
.L_x_795:
[----:B------:R-:W-:Y:S05]  /*7d90*/  BSYNC.RECONVERGENT B1 ;  /* 0x0000000000017941 */ /* 0x000fea0003800200 */
.L_x_793:
        /* <DEDUP_REMOVED lines=91> */
.L_x_829:
[----:B------:R-:W-:Y:S02]  /*8350*/  LOP3.LUT P2, RZ, R61, 0x20, RZ, 0xc0, !PT ;  /* 0x000000203dff7812 */ /* 0x000fe4000784c0ff */
[----:B------:R-:W-:Y:S02]  /*8360*/  IADD3 R78, P1, PT, R78, R85, RZ ;  /* 0x000000554e4e7210 */ /* 0x000fe40007f3e0ff */
[----:B------:R-:W-:Y:S03]  /*8370*/  IADD3 R10, P0, PT, R10, R87, RZ ;  /* 0x000000570a0a7210 */ /* 0x000fe60007f1e0ff */
[----:B------:R-:W-:Y:S02]  /*8380*/  IMAD.X R79, R79, 0x1, R84, P1 ;  /* 0x000000014f4f7824 */ /* 0x000fe400008e0654 */
[----:B------:R-:W-:Y:S04]  /*8390*/  IMAD.X R9, R9, 0x1, R86, P0 ;  /* 0x0000000109097824 */ /* 0x000fe800000e0656 */
[----:B------:R-:W-:Y:S05]  /*83a0*/  @P2 BRA `(.L_x_830) ;  /* 0xffffff9c006c2947 */ /* 0x000fea000383ffff */
.L_x_792:
        /* <DEDUP_REMOVED lines=31> */
.L_x_835:
[----:B------:R2:W-:Y:S02]  /*85a0*/  STS.128 [R195], RZ ;  /* 0x000000ffc3007388 */ /* 0x0005e40000000c00 */
.L_x_834:
[----:B------:R-:W-:Y:S05]  /*85b0*/  BSYNC.RECONVERGENT B0 ;  /* 0x0000000000007941 */ /* 0x000fea0003800200 */
.L_x_833:
        /* <DEDUP_REMOVED lines=14> */
.L_x_832:
        /* <DEDUP_REMOVED lines=26> */
[----:B-----5:R1:W5:Y:S01]  /*8840*/  LDG.E.128 R8, desc[UR6][R24.64] ;  /* 0x0000000618087981 */ /* 0x020362000c1e1d00 */
        /* <DEDUP_REMOVED lines=50> */
.L_x_842:
[----:B------:R-:W-:Y:S05]  /*8b70*/  BSYNC.RECONVERGENT B0 ;  /* 0x0000000000007941 */ /* 0x000fea0003800200 */
.L_x_841:
[----:B-----5:R2:W-:Y:S01]  /*8b80*/  STS.128 [R195], R8 ;  /* 0x00000008c3007388 */ /* 0x0205e20000000c00 */
[----:B------:R-:W-:Y:S05]  /*8b90*/  BRA `(.L_x_839) ;  /* 0x0000000000047947 */ /* 0x000fea0003800000 */
.L_x_840:
[----:B------:R1:W-:Y:S02]  /*8ba0*/  STS.128 [R195], RZ ;  /* 0x000000ffc3007388 */ /* 0x0003e40000000c00 */
.L_x_839:
[----:B------:R-:W-:Y:S05]  /*8bb0*/  BSYNC.RECONVERGENT B1 ;  /* 0x0000000000017941 */ /* 0x000fea0003800200 */
.L_x_838:
[----:B------:R-:W-:-:S04]  /*8bc0*/  IADD3 R26, PT, PT, R190, 0x20, RZ ;  /* 0x00000020be1a7810 */ /* 0x000fc80007ffe0ff */
[----:B------:R-:W-:-:S13]  /*8bd0*/  ISETP.GE.AND P0, PT, R26, R7, PT ;  /* 0x000000071a00720c */ /* 0x000fda0003f06270 */
[----:B------:R-:W-:Y:S05]  /*8be0*/  @P0 BRA `(.L_x_836) ;  /* 0x0000001000000947 */ /* 0x000fea0003800000 */
[----:B------:R-:W3:Y:S02]  /*8bf0*/  LDCU UR5, c[0x0][0x440] ;  /* 0x00008800ff0577ac */ /* 0x000ee40008000800 */
[----:B---3--:R-:W-:-:S13]  /*8c00*/  ISETP.GE.AND P0, PT, R148, UR5, PT ;  /* 0x0000000594007c0c */ /* 0x008fda000bf06270 */
[----:B------:R3:W-:Y:S01]  /*8c10*/  @P0 STS.128 [R195+0x800], RZ ;  /* 0x000800ffc3000388 */ /* 0x0007e20000000c00 */
[----:B------:R-:W-:Y:S05]  /*8c20*/  @P0 BRA `(.L_x_836) ;  /* 0x0000000c00f00947 */ /* 0x000fea0003800000 */
[----:B--2--5:R-:W-:-:S04]  /*8c30*/  LEA R8, P0, R23, R24, 0x1 ;  /* 0x0000001817087211 */ /* 0x024fc800078008ff */
        /* <DEDUP_REMOVED lines=54> */
.L_x_844:
[----:B------:R-:W-:Y:S05]  /*8fa0*/  BSYNC.RECONVERGENT B0 ;  /* 0x0000000000007941 */ /* 0x000fea0003800200 */
.L_x_843:
[----:B-----5:R4:W-:Y:S01]  /*8fb0*/  STS.128 [R195+0x800], R8 ;  /* 0x00080008c3007388 */ /* 0x0209e20000000c00 */
[----:B------:R-:W-:Y:S05]  /*8fc0*/  BRA `(.L_x_836) ;  /* 0x0000000c00087947 */ /* 0x000fea0003800000 */
.L_x_837:
        /* <DEDUP_REMOVED lines=26> */
[----:B-----5:R-:W-:Y:S02]  /*9170*/  IADD3.X R8, PT, PT, R7, R98, RZ, P0, !PT ;  /* 0x0000006207087210 */ /* 0x020fe400007fe4ff */
[C---:B------:R-:W-:Y:S02]  /*9180*/  SHF.L.U32 R9, R5.reuse, 0x1, RZ ;  /* 0x0000000105097819 */ /* 0x040fe400000006ff */
[----:B------:R-:W-:Y:S02]  /*9190*/  SHF.L.U64.HI R8, R5, 0x1, R8 ;  /* 0x0000000105087819 */ /* 0x000fe40000010208 */
[----:B--2---:R-:W-:-:S04]  /*91a0*/  IADD3 R4, P0, PT, R9, UR8, RZ ;  /* 0x0000000809047c10 */ /* 0x004fc8000ff1e0ff */
[----:B------:R-:W-:Y:S01]  /*91b0*/  IADD3.X R5, PT, PT, R8, UR9, RZ, P0, !PT ;  /* 0x0000000908057c10 */ /* 0x000fe200087fe4ff */
[----:B------:R-:W1:Y:S05]  /*91c0*/  LDCU.64 UR8, c[0x0][0x4c8] ;  /* 0x00009900ff0877ac */ /* 0x000e6a0008000a00 */
[----:B------:R-:W2:Y:S01]  /*91d0*/  LDG.E.128 R4, desc[UR6][R4.64] ;  /* 0x0000000604047981 */ /* 0x000ea2000c1e1d00 */
        /* <DEDUP_REMOVED lines=64> */
.L_x_849:
[----:B------:R-:W-:Y:S05]  /*95e0*/  BSYNC.RECONVERGENT B0 ;  /* 0x0000000000007941 */ /* 0x000fea0003800200 */
.L_x_848:
[----:B-----5:R2:W-:Y:S01]  /*95f0*/  STS.128 [R195], R16 ;  /* 0x00000010c3007388 */ /* 0x0205e20000000c00 */
[----:B------:R-:W-:Y:S05]  /*9600*/  BRA `(.L_x_846) ;  /* 0x0000000000047947 */ /* 0x000fea0003800000 */
.L_x_847:
[----:B------:R3:W-:Y:S02]  /*9610*/  STS.128 [R195], RZ ;  /* 0x000000ffc3007388 */ /* 0x0007e40000000c00 */
.L_x_846:
[----:B------:R-:W-:Y:S05]  /*9620*/  BSYNC.RECONVERGENT B1 ;  /* 0x0000000000017941 */ /* 0x000fea0003800200 */
.L_x_845:
        /* <DEDUP_REMOVED lines=26> */
[----:B------:R-:W2:Y:S01]  /*97d0*/  LDG.E.128 R4, desc[UR6][R4.64] ;  /* 0x0000000604047981 */ /* 0x000ea2000c1e1d00 */
[----:B-1---5:R-:W-:-:S04]  /*97e0*/  IADD3 R8, P0, PT, R0, UR8, RZ ;  /* 0x0000000800087c10 */ /* 0x022fc8000ff1e0ff */
        /* <DEDUP_REMOVED lines=62> */
.L_x_851:
[----:B------:R-:W-:Y:S05]  /*9bd0*/  BSYNC.RECONVERGENT B0 ;  /* 0x0000000000007941 */ /* 0x000fea0003800200 */
.L_x_850:
[----:B-----5:R1:W-:Y:S02]  /*9be0*/  STS.128 [R195+0x800], R16 ;  /* 0x00080010c3007388 */ /* 0x0203e40000000c00 */
.L_x_836:
[----:B------:R-:W-:Y:S05]  /*9bf0*/  BSYNC.RECONVERGENT B2 ;  /* 0x0000000000027941 */ /* 0x000fea0003800200 */
.L_x_831:
        /* <DEDUP_REMOVED lines=12> */
.L_x_854:
[----:B------:R2:W-:Y:S02]  /*9cc0*/  STS.128 [R195+0x1000], RZ ;  /* 0x001000ffc3007388 */ /* 0x0005e40000000c00 */
.L_x_853:
[----:B------:R-:W-:Y:S05]  /*9cd0*/  BSYNC.RECONVERGENT B0 ;  /* 0x0000000000007941 */ /* 0x000fea0003800200 */
.L_x_852:
        /* <DEDUP_REMOVED lines=13> */
.L_x_857:
[----:B------:R1:W-:Y:S02]  /*9db0*/  STS.128 [R195+0x1800], RZ ;  /* 0x001800ffc3007388 */ /* 0x0003e40000000c00 */
.L_x_856:
[----:B------:R-:W-:Y:S05]  /*9dc0*/  BSYNC.RECONVERGENT B0 ;  /* 0x0000000000007941 */ /* 0x000fea0003800200 */
.L_x_855:
        /* <DEDUP_REMOVED lines=15> */
.L_x_860:
[----:B------:R1:W-:Y:S02]  /*9ec0*/  STS.128 [R195+0x2000], RZ ;  /* 0x002000ffc3007388 */ /* 0x0003e40000000c00 */
.L_x_859:
[----:B------:R-:W-:Y:S05]  /*9ed0*/  BSYNC.RECONVERGENT B0 ;  /* 0x0000000000007941 */ /* 0x000fea0003800200 */
.L_x_858:
        /* <DEDUP_REMOVED lines=15> */
.L_x_863:
[----:B------:R2:W-:Y:S02]  /*9fd0*/  STS.128 [R195+0x2800], RZ ;  /* 0x002800ffc3007388 */ /* 0x0005e40000000c00 */
.L_x_862:
[----:B------:R-:W-:Y:S05]  /*9fe0*/  BSYNC.RECONVERGENT B0 ;  /* 0x0000000000007941 */ /* 0x000fea0003800200 */
.L_x_861:
[----:B-----5:R-:W-:Y:S01]  /*9ff0*/  IADD3 R8, PT, PT, R190, 0x80, RZ ;  /* 0x00000080be087810 */ /* 0x020fe20007ffe0ff */
[----:B------:R-:W-:Y:S03]  /*a000*/  BSSY.RECONVERGENT B0, `(.L_x_864) ;  /* 0x0000012000007945 */ /* 0x000fe60003800200 */
[----:B------:R-:W-:-:S13]  /*a010*/  ISETP.GE.AND P0, PT, R8, R73, PT ;  /* 0x000000490800720c */ /* 0x000fda0003f06270 */
[----:B------:R-:W-:Y:S05]  /*a020*/  @P0 BRA `(.L_x_865) ;  /* 0x00000000003c0947 */ /* 0x000fea0003800000 */
[----:B------:R-:W5:Y:S02]  /*a030*/  LDCU UR5, c[0x0][0x440] ;  /* 0x00008800ff0577ac */ /* 0x000f640008000800 */
[----:B-----5:R-:W-:-:S13]  /*a040*/  ISETP.GE.AND P0, PT, R148, UR5, PT ;  /* 0x0000000594007c0c */ /* 0x020fda000bf06270 */
[----:B------:R-:W-:Y:S05]  /*a050*/  @P0 BRA `(.L_x_866) ;  /* 0x00000000002c0947 */ /* 0x000fea0003800000 */
[----:B------:R-:W5:Y:S01]  /*a060*/  LDC.64 R2, c[0x0][0x3b8] ;  /* 0x0000ee00ff027b82 */ /* 0x000f620000000a00 */
[----:B-1--4-:R-:W-:Y:S02]  /*a070*/  MOV R4, R14 ;  /* 0x0000000e00047202 */ /* 0x012fe40000000f00 */
        /* <DEDUP_REMOVED lines=9> */
.L_x_866:
[----:B------:R1:W-:Y:S02]  /*a110*/  STS.128 [R195+0x3000], RZ ;  /* 0x003000ffc3007388 */ /* 0x0003e40000000c00 */
.L_x_865:
[----:B------:R-:W-:Y:S05]  /*a120*/  BSYNC.RECONVERGENT B0 ;  /* 0x0000000000007941 */ /* 0x000fea0003800200 */
.L_x_864:
[----:B------:R-:W-:Y:S01]  /*a130*/  IADD3 R6, PT, PT, R190, 0xa0, RZ ;  /* 0x000000a0be067810 */ /* 0x000fe20007ffe0ff */
        /* <DEDUP_REMOVED lines=14> */
.L_x_869:
[----:B------:R1:W-:Y:S02]  /*a220*/  STS.128 [R195+0x3800], RZ ;  /* 0x003800ffc3007388 */ /* 0x0003e40000000c00 */
.L_x_868:
[----:B------:R-:W-:Y:S05]  /*a230*/  BSYNC.RECONVERGENT B0 ;  /* 0x0000000000007941 */ /* 0x000fea0003800200 */
.L_x_867:
        /* <DEDUP_REMOVED lines=18> */
.L_x_872:
[----:B------:R4:W-:Y:S02]  /*a360*/  STS.128 [R195+0x4000], RZ ;  /* 0x004000ffc3007388 */ /* 0x0009e40000000c00 */
.L_x_871:
[----:B------:R-:W-:Y:S05]  /*a370*/  BSYNC.RECONVERGENT B0 ;  /* 0x0000000000007941 */ /* 0x000fea0003800200 */
.L_x_870:
        /* <DEDUP_REMOVED lines=16> */
.L_x_875:
[----:B------:R1:W-:Y:S02]  /*a480*/  STS.128 [R195+0x4800], RZ ;  /* 0x004800ffc3007388 */ /* 0x0003e40000000c00 */
.L_x_874:
[----:B------:R-:W-:Y:S05]  /*a490*/  BSYNC.RECONVERGENT B0 ;  /* 0x0000000000007941 */ /* 0x000fea0003800200 */
.L_x_873:
        /* <DEDUP_REMOVED lines=19> */
.L_x_878:
[----:B------:R1:W-:Y:S01]  /*a5d0*/  STS.128 [R195+0x5000], RZ ;  /* 0x005000ffc3007388 */ /* 0x0003e20000000c00 */
[----:B------:R-:W-:Y:S05]  /*a5e0*/  BRA `(.L_x_879) ;  /* 0x0000000000047947 */ /* 0x000fea0003800000 */
.L_x_877:
[----:B------:R1:W-:Y:S02]  /*a5f0*/  STS.128 [R195+0x5000], RZ ;  /* 0x005000ffc3007388 */ /* 0x0003e40000000c00 */
.L_x_879:
[----:B------:R-:W-:Y:S05]  /*a600*/  BSYNC.RECONVERGENT B0 ;  /* 0x0000000000007941 */ /* 0x000fea0003800200 */
.L_x_876:
        /* <DEDUP_REMOVED lines=14> */
.L_x_882:
[----:B------:R1:W-:Y:S02]  /*a6f0*/  STS.128 [R195+0x5800], RZ ;  /* 0x005800ffc3007388 */ /* 0x0003e40000000c00 */
.L_x_881:
[----:B------:R-:W-:Y:S05]  /*a700*/  BSYNC.RECONVERGENT B0 ;  /* 0x0000000000007941 */ /* 0x000fea0003800200 */
.L_x_880:
        /* <DEDUP_REMOVED lines=15> */
.L_x_885:
[----:B------:R1:W-:Y:S02]  /*a800*/  STS.128 [R195+0x6000], RZ ;  /* 0x006000ffc3007388 */ /* 0x0003e40000000c00 */
.L_x_884:
[----:B------:R-:W-:Y:S05]  /*a810*/  BSYNC.RECONVERGENT B0 ;  /* 0x0000000000007941 */ /* 0x000fea0003800200 */
.L_x_883:
        /* <DEDUP_REMOVED lines=15> */
.L_x_888:
[----:B------:R1:W-:Y:S02]  /*a910*/  STS.128 [R195+0x6800], RZ ;  /* 0x006800ffc3007388 */ /* 0x0003e40000000c00 */
.L_x_887:
[----:B------:R-:W-:Y:S05]  /*a920*/  BSYNC.RECONVERGENT B0 ;  /* 0x0000000000007941 */ /* 0x000fea0003800200 */
.L_x_886:
        /* <DEDUP_REMOVED lines=18> */
.L_x_891:
[----:B------:R1:W-:Y:S02]  /*aa50*/  STS.128 [R195+0x7000], RZ ;  /* 0x007000ffc3007388 */ /* 0x0003e40000000c00 */
.L_x_890:
[----:B------:R-:W-:Y:S05]  /*aa60*/  BSYNC.RECONVERGENT B0 ;  /* 0x0000000000007941 */ /* 0x000fea0003800200 */
.L_x_889:
        /* <DEDUP_REMOVED lines=15> */
.L_x_894:
[----:B------:R1:W-:Y:S02]  /*ab60*/  STS.128 [R195+0x7800], RZ ;  /* 0x007800ffc3007388 */ /* 0x0003e40000000c00 */
.L_x_893:
[----:B------:R-:W-:Y:S05]  /*ab70*/  BSYNC.RECONVERGENT B0 ;  /* 0x0000000000007941 */ /* 0x000fea0003800200 */
.L_x_892:
        /* <DEDUP_REMOVED lines=18> */
.L_x_897:
[----:B------:R1:W-:Y:S02]  /*aca0*/  STS.128 [R195+0x8000], RZ ;  /* 0x008000ffc3007388 */ /* 0x0003e40000000c00 */
.L_x_896:
[----:B------:R-:W-:Y:S05]  /*acb0*/  BSYNC.RECONVERGENT B0 ;  /* 0x0000000000007941 */ /* 0x000fea0003800200 */
.L_x_895:
        /* <DEDUP_REMOVED lines=16> */
.L_x_900:
[----:B------:R1:W-:Y:S02]  /*adc0*/  STS.128 [R195+0x8800], RZ ;  /* 0x008800ffc3007388 */ /* 0x0003e40000000c00 */
.L_x_899:
[----:B------:R-:W-:Y:S05]  /*add0*/  BSYNC.RECONVERGENT B0 ;  /* 0x0000000000007941 */ /* 0x000fea0003800200 */
.L_x_898:
[----:B------:R-:W5:Y:S01]  /*ade0*/  S2R R150, SR_TID.X ;  /* 0x0000000000967919 */ /* 0x000f620000002100 */
[----:B------:R-:W2:Y:S01]  /*adf0*/  LDCU UR11, c[0x0][0x50c] ;  /* 0x0000a180ff0b77ac */ /* 0x000ea20008000800 */
[----:B------:R-:W-:Y:S01]  /*ae00*/  LOP3.LUT R61, R61, 0xfffffffd, RZ, 0xc0, !PT ;  /* 0xfffffffd3d3d7812 */ /* 0x000fe200078ec0ff */
[----:B------:R-:W0:Y:S01]  /*ae10*/  LDGDEPBAR ;  /* 0x00000000000079af */ /* 0x000e220000000000 */
[C---:B-----5:R-:W-:Y:S02]  /*ae20*/  SHF.L.U32 R37, R150.reuse, 0x5, RZ ;  /* 0x0000000596257819 */ /* 0x060fe400000006ff */
[----:B------:R-:W-:Y:S02]  /*ae30*/  SHF.R.U32.HI R3, RZ, 0x1, R150 ;  /* 0x00000001ff037819 */ /* 0x000fe40000011696 */
[----:B------:R-:W-:Y:S02]  /*ae40*/  LOP3.LUT R0, R37, 0xc0, RZ, 0xc0, !PT ;  /* 0x000000c025007812 */ /* 0x000fe400078ec0ff */
[----:B------:R-:W-:-:S02]  /*ae50*/  SHF.L.U32 R155, R150, 0x4, RZ ;  /* 0x00000004969b7819 */ /* 0x000fc400000006ff */
[----:B------:R-:W-:Y:S02]  /*ae60*/  SHF.L.U32 R154, R150, 0x2, RZ ;  /* 0x00000002969a7819 */ /* 0x000fe400000006ff */
[----:B------:R-:W-:Y:S02]  /*ae70*/  LOP3.LUT R3, R0, 0x8, R3, 0xf8, !PT ;  /* 0x0000000800037812 */ /* 0x000fe400078ef803 */
[----:B------:R-:W-:Y:S02]  /*ae80*/  LOP3.LUT R0, R150, 0x8, RZ, 0xc0, !PT ;  /* 0x0000000896007812 */ /* 0x000fe400078ec0ff */
[----:B-1----:R-:W-:Y:S02]  /*ae90*/  LOP3.LUT R4, R37, 0x120, RZ, 0xc0, !PT ;  /* 0x0000012025047812 */ /* 0x002fe400078ec0ff */
[----:B------:R-:W-:Y:S02]  /*aea0*/  LOP3.LUT R2, R155, 0x100, RZ, 0xc0, !PT ;  /* 0x000001009b027812 */ /* 0x000fe400078ec0ff */
[----:B------:R-:W-:-:S02]  /*aeb0*/  LOP3.LUT R154, R154, 0x18, RZ, 0xc0, !PT ;  /* 0x000000189a9a7812 */ /* 0x000fc400078ec0ff */
[----:B------:R-:W-:Y:S02]  /*aec0*/  LOP3.LUT R5, R0, 0xc0, R37, 0xf8, !PT ;  /* 0x000000c000057812 */ /* 0x000fe400078ef825 */
[----:B------:R-:W-:Y:S02]  /*aed0*/  LOP3.LUT R155, R4, 0x3e00, R155, 0xf8, !PT ;  /* 0x00003e00049b7812 */ /* 0x000fe400078ef89b */
[----:B------:R-:W-:Y:S02]  /*aee0*/  LOP3.LUT R2, R2, 0x20, R37, 0xf8, !PT ;  /* 0x0000002002027812 */ /* 0x000fe400078ef825 */
[----:B------:R-:W-:Y:S02]  /*aef0*/  LOP3.LUT R0, R3, R154, RZ, 0x3c, !PT ;  /* 0x0000009a03007212 */ /* 0x000fe400078e3cff */
[----:B------:R-:W-:Y:S02]  /*af00*/  LOP3.LUT R154, R2, R5, R154, 0xf6, !PT ;  /* 0x00000005029a7212 */ /* 0x000fe400078ef69a */
[----:B------:R-:W-:-:S02]  /*af10*/  LOP3.LUT R155, R155, R0, RZ, 0xfc, !PT ;  /* 0x000000009b9b7212 */ /* 0x000fc400078efcff */
[----:B------:R-:W-:Y:S02]  /*af20*/  LEA R154, R154, UR4, 0x1 ;  /* 0x000000049a9a7c11 */ /* 0x000fe4000f8e08ff */
[----:B------:R-:W-:Y:S02]  /*af30*/  LEA R155, R155, UR4, 0x1 ;  /* 0x000000049b9b7c11 */ /* 0x000fe4000f8e08ff */
[----:B------:R-:W-:Y:S01]  /*af40*/  MOV R3, 0x20 ;  /* 0x0000002000037802 */ /* 0x000fe20000000f00 */
[----:B------:R-:W-:Y:S01]  /*af50*/  LDSM.16.M88.4 R8, [R154+0x1000] ;  /* 0x001000009a08783b */ /* 0x000fe20000000200 */
[----:B------:R-:W-:-:S03]  /*af60*/  LOP3.LUT P0, RZ, R150, 0x4, RZ, 0xc0, !PT ;  /* 0x0000000496ff7812 */ /* 0x000fc6000780c0ff */
[----:B------:R-:W1:Y:S01]  /*af70*/  LDSM.16.M88.4 R24, [R155] ;  /* 0x000000009b18783b */ /* 0x000e620000000200 */
[----:B------:R-:W-:-:S03]  /*af80*/  SEL R3, R3, 0xffffffe0, !P0 ;  /* 0xffffffe003037807 */ /* 0x000fc60004000000 */
[----:B------:R-:W-:Y:S01]  /*af90*/  LDSM.16.M88.4 R4, [R154+0x1400] ;  /* 0x001400009a04783b */ /* 0x000fe20000000200 */
[----:B------:R-:W-:Y:S02]  /*afa0*/  IADD3 R48, PT, PT, R3, R154, RZ ;  /* 0x0000009a03307210 */ /* 0x000fe40007ffe0ff */
[----:B------:R-:W-:Y:S01]  /*afb0*/  IADD3 R3, PT, PT, R155, R3, RZ ;  /* 0x000000039b037210 */ /* 0x000fe20007ffe0ff */
[----:B------:R-:W-:Y:S02]  /*afc0*/  LDSM.16.M88.4 R28, [R154+0x1800] ;  /* 0x001800009a1c783b */ /* 0x000fe40000000200 */
[----:B------:R-:W-:Y:S02]  /*afd0*/  @P0 LOP3.LUT R61, R61, 0x2, RZ, 0xfc, !PT ;  /* 0x000000023d3d0812 */ /* 0x000fe400078efcff */
[----:B------:R-:W-:Y:S01]  /*afe0*/  LDSM.16.M88.4 R12, [R48+0x1000] ;  /* 0x00100000300c783b */ /* 0x000fe20000000200 */
[----:B------:R-:W-:Y:S02]  /*aff0*/  ISETP.NE.AND P0, PT, R55, 0x1, PT ;  /* 0x000000013700780c */ /* 0x000fe40003f05270 */
[----:B------:R-:W-:Y:S01]  /*b000*/  LOP3.LUT R61, R61, 0xfffffffe, RZ, 0xc0, !PT ;  /* 0xfffffffe3d3d7812 */ /* 0x000fe200078ec0ff */
[----:B------:R-:W5:Y:S04]  /*b010*/  LDSM.16.M88.4 R16, [R3] ;  /* 0x000000000310783b */ /* 0x000f680000000200 */
[----:B------:R-:W3:Y:S04]  /*b020*/  LDSM.16.M88.4 R20, [R48+0x1400] ;  /* 0x001400003014783b */ /* 0x000ee80000000200 */
[----:B------:R-:W4:Y:S02]  /*b030*/  LDSM.16.M88.4 R40, [R48+0x1800] ;  /* 0x001800003028783b */ /* 0x000f240000000200 */
[----:B------:R-:W-:Y:S01]  /*b040*/  @P0 LOP3.LUT R61, R61, 0x1, RZ, 0xfc, !PT ;  /* 0x000000013d3d0812 */ /* 0x000fe200078efcff */
[C---:B-1----:R-:W-:Y:S08]  /*b050*/  HMMA.16816.F32 R32, R24.reuse, R8, RZ ;  /* 0x000000081820723c */ /* 0x042ff000000018ff */
[----:B------:R-:W-:-:S12]  /*b060*/  HMMA.16816.F32 R8, R24, R10, RZ ;  /* 0x0000000a1808723c */ /* 0x000fd800000018ff */
[C---:B-----5:R-:W-:Y:S08]  /*b070*/  HMMA.16816.F32 R32, R16.reuse, R12, R32 ;  /* 0x0000000c1020723c */ /* 0x060ff00000001820 */
[----:B------:R-:W-:Y:S08]  /*b080*/  HMMA.16816.F32 R8, R16, R14, R8 ;  /* 0x0000000e1008723c */ /* 0x000ff00000001808 */
[C---:B------:R-:W-:Y:S03]  /*b090*/  HMMA.16816.F32 R12, R24.reuse, R4, RZ ;  /* 0x00000004180c723c */ /* 0x040fe600000018ff */
[----:B--2---:R-:W-:Y:S01]  /*b0a0*/  FMUL.FTZ R32, R32, UR11 ;  /* 0x0000000b20207c20 */ /* 0x004fe20008410000 */
        /* <DEDUP_REMOVED lines=27> */
[----:B----4-:R-:W-:Y:S01]  /*b260*/  HMMA.16816.F32 R20, R16, R40, R20 ;  /* 0x000000281014723c */ /* 0x010fe20000001814 */
[----:B-----5:R-:W4:Y:S01]  /*b270*/  LDSM.16.M88.4 R32, [R48+0x1c00] ;  /* 0x001c00003020783b */ /* 0x020f220000000200 */
[----:B------:R-:W1:Y:S01]  /*b280*/  MUFU.TANH R65, R13 ;  /* 0x0000000d00417308 */ /* 0x000e620000002400 */
[----:B------:R-:W-:-:S05]  /*b290*/  VIADDMNMX R41, R39, 0x8, R62, PT ;  /* 0x0000000827297846 */ /* 0x000fca000380013e */
[----:B------:R-:W-:Y:S01]  /*b2a0*/  HMMA.16816.F32 R28, R16, R42, R28 ;  /* 0x0000002a101c723c */ /* 0x000fe2000000181c */
[----:B------:R-:W-:Y:S01]  /*b2b0*/  VIMNMX R42, PT, PT, R39, R62, PT ;  /* 0x0000003e272a7248 */ /* 0x000fe20003fe0100 */
        /* <DEDUP_REMOVED lines=241> */
[----:B------:R-:W-:Y:S01]  /*c1d0*/  FMUL.FTZ R132, R10, UR11 ;  /* 0x0000000b0a847c20 */ /* 0x000fe20008410000 */
[----:B------:R-:W-:Y:S01]  /*c1e0*/  FMUL.FTZ R10, R11, UR11 ;  /* 0x0000000b0b0a7c20 */ /* 0x000fe20008410000 */
[----:B------:R-:W-:Y:S01]  /*c1f0*/  FMUL.FTZ R8, R8, UR11 ;  /* 0x0000000b08087c20 */ /* 0x000fe20008410000 */
[----:B------:R-:W-:Y:S01]  /*c200*/  FMUL.FTZ R9, R9, UR11 ;  /* 0x0000000b09097c20 */ /* 0x000fe20008410000 */
[----:B------:R-:W1:Y:S01]  /*c210*/  MUFU.TANH R233, R233 ;  /* 0x000000e900e97308 */ /* 0x000e620000002400 */
[C---:B------:R-:W-:Y:S07]  /*c220*/  HMMA.16816.F32 R32, R16.reuse, R6, R32 ;  /* 0x000000061020723c */ /* 0x040fee0000001820 */
        /* <DEDUP_REMOVED lines=59> */
[----:B------:R-:W1:Y:S08]  /*c5e0*/  MUFU.TANH R142, R142 ;  /* 0x0000008e008e7308 */ /* 0x000e700000002400 */
        /* <DEDUP_REMOVED lines=8> */
[----:B------:R-:W2:Y:S02]  /*c670*/  LDCU UR5, c[0x0][0x3b8] ;  /* 0x00007700ff0577ac */ /* 0x000ea40008000800 */
[----:B--2---:R-:W-:Y:S01]  /*c680*/  IMAD.U32 R6, RZ, RZ, UR5 ;  /* 0x00000005ff067e24 */ /* 0x004fe2000f8e00ff */
[----:B------:R-:W-:Y:S02]  /*c690*/  UMOV UR5, URZ ;  /* 0x000000ff00057c82 */ /* 0x000fe40008000000 */
[----:B-1----:R-:W-:Y:S01]  /*c6a0*/  IADD3 R12, P0, PT, RZ, -UR5, RZ ;  /* 0x80000005ff0c7c10 */ /* 0x002fe2000ff1e0ff */
[----:B------:R-:W-:-:S04]  /*c6b0*/  IMAD.SHL.U32 R7, R6, 0x100, RZ ;  /* 0x0000010006077824 */ /* 0x000fc800078e00ff */
[----:B------:R-:W-:-:S05]  /*c6c0*/  IMAD.X R7, RZ, RZ, ~R7, P0 ;  /* 0x000000ffff077224 */ /* 0x000fca00000e0e07 */
[----:B------:R-:W-:-:S04]  /*c6d0*/  SHF.R.S64 R13, R12, 0x1f, R7 ;  /* 0x0000001f0c0d7819 */ /* 0x000fc80000001007 */
[----:B------:R-:W-:-:S04]  /*c6e0*/  IADD3 R186, P0, PT, R13, R186, RZ ;  /* 0x000000ba0dba7210 */ /* 0x000fc80007f1e0ff */
[----:B------:R-:W-:Y:S01]  /*c6f0*/  LEA.HI.X.SX32 R187, R7, R187, 0x1, P0 ;  /* 0x000000bb07bb7211 */ /* 0x000fe200000f0eff */
[----:B------:R-:W-:Y:S08]  /*c700*/  BRA `(.L_x_903) ;  /* 0x0000000000f47947 */ /* 0x000ff00003800000 */
.L_x_902:
[----:B-1----:R-:W1:Y:S01]  /*c710*/  LDC R12, c[0x0][0x4f0] ;  /* 0x00013c00ff0c7b82 */ /* 0x002e620000000800 */
        /* <DEDUP_REMOVED lines=31> */
[----:B------:R-:W-:Y:S01]  /*c910*/  ISETP.GE.AND P1, PT, R19, RZ, PT ;  /* 0x000000ff1300720c */ /* 0x000fe20003f26270 */
[----:B------:R-:W1:Y:S01]  /*c920*/  LDC.64 R6, c[0x0][0x3b8] ;  /* 0x0000ee00ff067b82 */ /* 0x000e620000000a00 */
        /* <DEDUP_REMOVED lines=15> */
[-C--:B-1----:R-:W-:Y:S02]  /*ca20*/  IMAD R12, R17, R6.reuse, RZ ;  /* 0x00000006110c7224 */ /* 0x082fe400078e02ff */
        /* <DEDUP_REMOVED lines=11> */
.L_x_903:
        /* <DEDUP_REMOVED lines=60> */
.L_x_901:
[----:B--2---:R-:W-:Y:S01]  /*cea0*/  IMAD.SHL.U32 R6, R150, 0x2, RZ ;  /* 0x0000000296067824 */ /* 0x004fe200078e00ff */
        /* <DEDUP_REMOVED lines=8> */
[C---:B------:R-:W-:Y:S02]  /*cf30*/  VIADD R7, R43.reuse, 0xffffff01 ;  /* 0xffffff012b077836 */ /* 0x040fe40000000000 */
[C---:B-1----:R-:W-:Y:S01]  /*cf40*/  VIADD R13, R43.reuse, 0xffffff11 ;  /* 0xffffff112b0d7836 */ /* 0x042fe20000000000 */
[CC--:B------:R-:W-:Y:S01]  /*cf50*/  ISETP.GE.AND P2, PT, R6.reuse, R42.reuse, PT ;  /* 0x0000002a0600720c */ /* 0x0c0fe20003f46270 */
[C---:B------:R-:W-:Y:S01]  /*cf60*/  VIADD R12, R43.reuse, 0xffffff18 ;  /* 0xffffff182b0c7836 */ /* 0x040fe20000000000 */
[-C--:B------:R-:W-:Y:S01]  /*cf70*/  ISETP.GE.AND P0, PT, R6, R41.reuse, PT ;  /* 0x000000290600720c */ /* 0x080fe20003f06270 */
[----:B------:R-:W-:Y:S01]  /*cf80*/  VIADD R6, R43, 0xffffff08 ;  /* 0xffffff082b067836 */ /* 0x000fe20000000000 */
[-C--:B------:R-:W-:Y:S01]  /*cf90*/  ISETP.GE.AND P1, PT, R7, R42.reuse, PT ;  /* 0x0000002a0700720c */ /* 0x080fe20003f26270 */
[----:B------:R-:W-:Y:S01]  /*cfa0*/  VIADD R19, R43, 0xffffff20 ;  /* 0xffffff202b137836 */ /* 0x000fe20000000000 */
[-C--:B------:R-:W-:Y:S01]  /*cfb0*/  ISETP.GE.AND P3, PT, R7, R41.reuse, PT ;  /* 0x000000290700720c */ /* 0x080fe20003f66270 */
[C---:B------:R-:W-:Y:S01]  /*cfc0*/  VIADD R7, R43.reuse, 0xffffff09 ;  /* 0xffffff092b077836 */ /* 0x040fe20000000000 */
[CC--:B------:R-:W-:Y:S01]  /*cfd0*/  ISETP.GE.AND P6, PT, R6.reuse, R42.reuse, PT ;  /* 0x0000002a0600720c */ /* 0x0c0fe20003fc6270 */
[C---:B------:R-:W-:Y:S01]  /*cfe0*/  VIADD R28, R43.reuse, 0xffffff21 ;  /* 0xffffff212b1c7836 */ /* 0x040fe20000000000 */
[----:B------:R-:W-:Y:S01]  /*cff0*/  ISETP.GE.AND P5, PT, R6, R41, PT ;  /* 0x000000290600720c */ /* 0x000fe20003fa6270 */
[----:B------:R-:W-:Y:S01]  /*d000*/  VIADD R6, R43, 0xffffff10 ;  /* 0xffffff102b067836 */ /* 0x000fe20000000000 */
[----:B------:R-:W-:Y:S01]  /*d010*/  ISETP.GE.AND P4, PT, R7, R42, PT ;  /* 0x0000002a0700720c */ /* 0x000fe20003f86270 */
[C---:B------:R-:W-:Y:S01]  /*d020*/  VIADD R29, R43.reuse, 0xffffff28 ;  /* 0xffffff282b1d7836 */ /* 0x040fe20000000000 */
[----:B------:R-:W-:Y:S01]  /*d030*/  FSEL R21, R74, -INF , !P2 ;  /* 0xff8000004a157808 */ /* 0x000fe20005000000 */
[----:B------:R-:W-:Y:S01]  /*d040*/  VIADD R35, R43, 0xffffff30 ;  /* 0xffffff302b237836 */ /* 0x000fe20000000000 */
[----:B------:R-:W-:-:S02]  /*d050*/  FSEL R141, R72, -INF , !P0 ;  /* 0xff800000488d7808 */ /* 0x000fc40004000000 */
[----:B------:R-:W-:Y:S02]  /*d060*/  FSEL R23, R73, -INF , !P1 ;  /* 0xff80000049177808 */ /* 0x000fe40004800000 */
[-C--:B------:R-:W-:Y:S02]  /*d070*/  ISETP.GE.AND P0, PT, R7, R41.reuse, PT ;  /* 0x000000290700720c */ /* 0x080fe40003f06270 */
[C---:B------:R-:W-:Y:S02]  /*d080*/  ISETP.GE.AND P1, PT, R6.reuse, R42, PT ;  /* 0x0000002a0600720c */ /* 0x040fe40003f26270 */
[----:B------:R-:W-:Y:S02]  /*d090*/  ISETP.GE.AND P2, PT, R6, R41, PT ;  /* 0x000000290600720c */ /* 0x000fe40003f46270 */
[----:B------:R-:W-:Y:S02]  /*d0a0*/  FSEL R6, R68, -INF , !P5 ;  /* 0xff80000044067808 */ /* 0x000fe40006800000 */
[----:B------:R-:W-:-:S02]  /*d0b0*/  FSEL R16, R69, -INF , !P4 ;  /* 0xff80000045107808 */ /* 0x000fc40006000000 */
[CC--:B------:R-:W-:Y:S02]  /*d0c0*/  ISETP.GE.AND P5, PT, R13.reuse, R42.reuse, PT ;  /* 0x0000002a0d00720c */ /* 0x0c0fe40003fa6270 */
[-C--:B------:R-:W-:Y:S01]  /*d0d0*/  ISETP.GE.AND P4, PT, R13, R41.reuse, PT ;  /* 0x000000290d00720c */ /* 0x080fe20003f86270 */
[----:B------:R-:W-:Y:S01]  /*d0e0*/  VIADD R13, R43, 0xffffff19 ;  /* 0xffffff192b0d7836 */ /* 0x000fe20000000000 */
[----:B------:R-:W-:Y:S02]  /*d0f0*/  FSEL R7, R71, -INF , !P3 ;  /* 0xff80000047077808 */ /* 0x000fe40005800000 */
[----:B------:R-:W-:Y:S02]  /*d100*/  FSEL R14, R67, -INF , !P0 ;  /* 0xff800000430e7808 */ /* 0x000fe40004000000 */
[C---:B------:R-:W-:Y:S02]  /*d110*/  ISETP.GE.AND P3, PT, R12.reuse, R42, PT ;  /* 0x0000002a0c00720c */ /* 0x040fe40003f66270 */
[----:B------:R-:W-:-:S02]  /*d120*/  ISETP.GE.AND P0, PT, R12, R41, PT ;  /* 0x000000290c00720c */ /* 0x000fc40003f06270 */
[----:B------:R-:W-:Y:S02]  /*d130*/  FSEL R15, R66, -INF , !P1 ;  /* 0xff800000420f7808 */ /* 0x000fe40004800000 */
[----:B------:R-:W-:Y:S02]  /*d140*/  FSEL R25, R64, -INF , !P2 ;  /* 0xff80000040197808 */ /* 0x000fe40005000000 */
[----:B------:R-:W-:Y:S02]  /*d150*/  FSEL R12, R65, -INF , !P5 ;  /* 0xff800000410c7808 */ /* 0x000fe40006800000 */
[----:B------:R-:W-:Y:S02]  /*d160*/  FSEL R17, R63, -INF , !P4 ;  /* 0xff8000003f117808 */ /* 0x000fe40006000000 */
[C---:B------:R-:W-:Y:S02]  /*d170*/  ISETP.GE.AND P1, PT, R13.reuse, R42, PT ;  /* 0x0000002a0d00720c */ /* 0x040fe40003f26270 */
[----:B------:R-:W-:-:S02]  /*d180*/  ISETP.GE.AND P2, PT, R13, R41, PT ;  /* 0x000000290d00720c */ /* 0x000fc40003f46270 */
[CC--:B------:R-:W-:Y:S02]  /*d190*/  ISETP.GE.AND P5, PT, R19.reuse, R42.reuse, PT ;  /* 0x0000002a1300720c */ /* 0x0c0fe40003fa6270 */
[-C--:B------:R-:W-:Y:S02]  /*d1a0*/  ISETP.GE.AND P4, PT, R19, R41.reuse, PT ;  /* 0x000000291300720c */ /* 0x080fe40003f86270 */
[----:B------:R-:W-:Y:S02]  /*d1b0*/  FSEL R13, R59, -INF , !P3 ;  /* 0xff8000003b0d7808 */ /* 0x000fe40005800000 */
[----:B------:R-:W-:Y:S02]  /*d1c0*/  FSEL R19, R57, -INF , !P0 ;  /* 0xff80000039137808 */ /* 0x000fe40004000000 */
[C---:B------:R-:W-:Y:S02]  /*d1d0*/  ISETP.GE.AND P3, PT, R28.reuse, R42, PT ;  /* 0x0000002a1c00720c */ /* 0x040fe40003f66270 */
[----:B------:R-:W-:Y:S01]  /*d1e0*/  ISETP.GE.AND P0, PT, R28, R41, PT ;  /* 0x000000291c00720c */ /* 0x000fe20003f06270 */
[----:B------:R-:W-:Y:S01]  /*d1f0*/  VIADD R28, R43, 0xffffff29 ;  /* 0xffffff292b1c7836 */ /* 0x000fe20000000000 */
[----:B------:R-:W-:-:S02]  /*d200*/  FSEL R27, R58, -INF , !P1 ;  /* 0xff8000003a1b7808 */ /* 0x000fc40004800000 */
[----:B------:R-:W-:Y:S02]  /*d210*/  FSEL R39, R56, -INF , !P2 ;  /* 0xff80000038277808 */ /* 0x000fe40005000000 */
[CC--:B------:R-:W-:Y:S02]  /*d220*/  ISETP.GE.AND P1, PT, R29.reuse, R42.reuse, PT ;  /* 0x0000002a1d00720c */ /* 0x0c0fe40003f26270 */
[----:B------:R-:W-:Y:S02]  /*d230*/  ISETP.GE.AND P2, PT, R29, R41, PT ;  /* 0x000000291d00720c */ /* 0x000fe40003f46270 */
[----:B------:R-:W-:Y:S02]  /*d240*/  FSEL R32, R54, -INF , !P5 ;  /* 0xff80000036207808 */ /* 0x000fe40006800000 */
[----:B------:R-:W-:Y:S02]  /*d250*/  FSEL R29, R52, -INF , !P4 ;  /* 0xff800000341d7808 */ /* 0x000fe40006000000 */
[----:B------:R-:W-:-:S02]  /*d260*/  ISETP.GE.AND P5, PT, R28, R42, PT ;  /* 0x0000002a1c00720c */ /* 0x000fc40003fa6270 */
[-C--:B------:R-:W-:Y:S01]  /*d270*/  ISETP.GE.AND P4, PT, R28, R41.reuse, PT ;  /* 0x000000291c00720c */ /* 0x080fe20003f86270 */
[----:B------:R-:W-:Y:S01]  /*d280*/  VIADD R28, R43, 0xffffff31 ;  /* 0xffffff312b1c7836 */ /* 0x000fe20000000000 */
[----:B------:R-:W-:Y:S02]  /*d290*/  FSEL R30, R53, -INF , !P3 ;  /* 0xff800000351e7808 */ /* 0x000fe40005800000 */
[----:B------:R-:W-:Y:S01]  /*d2a0*/  FSEL R33, R50, -INF , !P1 ;  /* 0xff80000032217808 */ /* 0x000fe20004800000 */
[----:B------:R-:W-:Y:S01]  /*d2b0*/  VIADD R50, R43, 0xffffff38 ;  /* 0xffffff382b327836 */ /* 0x000fe20000000000 */
[----:B------:R-:W-:Y:S02]  /*d2c0*/  ISETP.GE.AND P3, PT, R35, R42, PT ;  /* 0x0000002a2300720c */ /* 0x000fe40003f66270 */
[----:B------:R-:W-:Y:S02]  /*d2d0*/  FSEL R31, R51, -INF , !P0 ;  /* 0xff800000331f7808 */ /* 0x000fe40004000000 */
[----:B------:R-:W-:Y:S01]  /*d2e0*/  FSEL R97, R47, -INF , !P2 ;  /* 0xff8000002f617808 */ /* 0x000fe20005000000 */
[----:B------:R-:W-:Y:S01]  /*d2f0*/  VIADD R47, R43, 0xffffff39 ;  /* 0xffffff392b2f7836 */ /* 0x000fe20000000000 */
[----:B------:R-:W-:-:S02]  /*d300*/  ISETP.GE.AND P0, PT, R35, R41, PT ;  /* 0x000000292300720c */ /* 0x000fc40003f06270 */
[CC--:B------:R-:W-:Y:S02]  /*d310*/  ISETP.GE.AND P1, PT, R28.reuse, R42.reuse, PT ;  /* 0x0000002a1c00720c */ /* 0x0c0fe40003f26270 */
[----:B------:R-:W-:Y:S02]  /*d320*/  ISETP.GE.AND P2, PT, R28, R41, PT ;  /* 0x000000291c00720c */ /* 0x000fe40003f46270 */
[----:B------:R-:W-:Y:S02]  /*d330*/  FSEL R35, R49, -INF , !P5 ;  /* 0xff80000031237808 */ /* 0x000fe40006800000 */
[----:B------:R-:W-:Y:S01]  /*d340*/  FSEL R28, R45, -INF , !P3 ;  /* 0xff8000002d1c7808 */ /* 0x000fe20005800000 */
[----:B------:R-:W-:Y:S01]  /*d350*/  VIADD R45, R43, 0xffffff40 ;  /* 0xffffff402b2d7836 */ /* 0x000fe20000000000 */
[----:B------:R-:W-:Y:S02]  /*d360*/  ISETP.GE.AND P5, PT, R50, R42, PT ;  /* 0x0000002a3200720c */ /* 0x000fe40003fa6270 */
[----:B------:R-:W-:-:S02]  /*d370*/  FSEL R126, R44, -INF , !P1 ;  /* 0xff8000002c7e7808 */ /* 0x000fc40004800000 */
[----:B------:R-:W-:Y:S01]  /*d380*/  FSEL R125, R38, -INF , !P2 ;  /* 0xff800000267d7808 */ /* 0x000fe20005000000 */
[C---:B------:R-:W-:Y:S01]  /*d390*/  VIADD R38, R43.reuse, 0xffffff48 ;  /* 0xffffff482b267836 */ /* 0x040fe20000000000 */
[----:B------:R-:W-:Y:S01]  /*d3a0*/  FSEL R117, R36, -INF , !P5 ;  /* 0xff80000024757808 */ /* 0x000fe20006800000 */
[C---:B------:R-:W-:Y:S01]  /*d3b0*/  VIADD R36, R43.reuse, 0xffffff49 ;  /* 0xffffff492b247836 */ /* 0x040fe20000000000 */
[----:B------:R-:W-:Y:S01]  /*d3c0*/  FSEL R96, R40, -INF , !P0 ;  /* 0xff80000028607808 */ /* 0x000fe20004000000 */
[----:B------:R-:W-:Y:S01]  /*d3d0*/  VIADD R40, R43, 0xffffff41 ;  /* 0xffffff412b287836 */ /* 0x000fe20000000000 */
[C---:B------:R-:W-:Y:S02]  /*d3e0*/  ISETP.GE.AND P1, PT, R45.reuse, R42, PT ;  /* 0x0000002a2d00720c */ /* 0x040fe40003f26270 */
[----:B------:R-:W-:Y:S02]  /*d3f0*/  ISETP.GE.AND P2, PT, R45, R41, PT ;  /* 0x000000292d00720c */ /* 0x000fe40003f46270 */
[----:B------:R-:W-:-:S02]  /*d400*/  FSEL R124, R46, -INF , !P4 ;  /* 0xff8000002e7c7808 */ /* 0x000fc40006000000 */
[C---:B------:R-:W-:Y:S02]  /*d410*/  ISETP.GE.AND P3, PT, R47.reuse, R42, PT ;  /* 0x0000002a2f00720c */ /* 0x040fe40003f66270 */
[-C--:B------:R-:W-:Y:S02]  /*d420*/  ISETP.GE.AND P0, PT, R47, R41.reuse, PT ;  /* 0x000000292f00720c */ /* 0x080fe40003f06270 */
[----:B------:R-:W-:Y:S02]  /*d430*/  ISETP.GE.AND P4, PT, R50, R41, PT ;  /* 0x000000293200720c */ /* 0x000fe40003f86270 */
        /* <DEDUP_REMOVED lines=20> */
[C---:B------:R-:W-:Y:S01]  /*d580*/  VIADD R36, R43.reuse, 0xffffff59 ;  /* 0xffffff592b247836 */ /* 0x040fe20000000000 */
        /* <DEDUP_REMOVED lines=30> */
[C---:B------:R-:W-:Y:S01]  /*d770*/  VIADD R36, R43.reuse, 0xffffff71 ;  /* 0xffffff712b247836 */ /* 0x040fe20000000000 */
[C---:B------:R-:W-:Y:S01]  /*d780*/  ISETP.GE.AND P5, PT, R2.reuse, R42, PT ;  /* 0x0000002a0200720c */ /* 0x040fe20003fa6270 */
[----:B------:R-:W-:Y:S01]  /*d790*/  IMAD.MOV.U32 R64, RZ, RZ, R92 ;  /* 0x000000ffff407224 */ /* 0x000fe200078e005c */
        /* <DEDUP_REMOVED lines=105> */
[C---:B------:R-:W-:Y:S02]  /*de30*/  ISETP.GE.AND P1, PT, R36.reuse, R42, PT ;  /* 0x0000002a2400720c */ /* 0x040fe40003f26270 */
[----:B------:R-:W-:Y:S02]  /*de40*/  ISETP.GE.AND P2, PT, R36, R41, PT ;  /* 0x000000292400720c */ /* 0x000fe40003f46270 */
[----:B------:R-:W-:Y:S02]  /*de50*/  FMNMX3.FTZ R36, R21, R23, R70, !PT ;  /* 0x0000001715247276 */ /* 0x000fe40007810046 */
[----:B------:R-:W-:-:S02]  /*de60*/  FSEL R135, R135, -INF , !P3 ;  /* 0xff80000087877808 */ /* 0x000fc40005800000 */
[----:B------:R-:W-:Y:S02]  /*de70*/  FMNMX3.FTZ R36, R36, R16, R15, !PT ;  /* 0x0000001024247276 */ /* 0x000fe4000781000f */
[----:B------:R-:W-:Y:S02]  /*de80*/  FSEL R119, R119, -INF , !P0 ;  /* 0xff80000077777808 */ /* 0x000fe40004000000 */
[C---:B------:R-:W-:Y:S02]  /*de90*/  ISETP.GE.AND P3, PT, R2.reuse, R42, PT ;  /* 0x0000002a0200720c */ /* 0x040fe40003f66270 */
[----:B------:R-:W-:Y:S01]  /*dea0*/  ISETP.GE.AND P0, PT, R2, R41, PT ;  /* 0x000000290200720c */ /* 0x000fe20003f06270 */
[----:B------:R-:W-:Y:S01]  /*deb0*/  VIADD R2, R43, 0xffffffc8 ;  /* 0xffffffc82b027836 */ /* 0x000fe20000000000 */
[----:B------:R-:W-:Y:S02]  /*dec0*/  FMNMX3.FTZ R36, R36, R12, R13, !PT ;  /* 0x0000000c24247276 */ /* 0x000fe4000781000d */
        /* <DEDUP_REMOVED lines=40> */
[----:B------:R-:W-:Y:S02]  /*e150*/  FMNMX3.FTZ R36, R36, R120, R183, !PT ;  /* 0x0000007824247276 */ /* 0x000fe400078100b7 */
        /* <DEDUP_REMOVED lines=8> */
[----:B------:R-:W-:Y:S02]  /*e1e0*/  FSEL R87, R128, -INF , !P1 ;  /* 0xff80000080577808 */ /* 0x000fe40004800000 */
[----:B------:R-:W-:Y:S02]  /*e1f0*/  FSEL R57, R129, -INF , !P2 ;  /* 0xff80000081397808 */ /* 0x000fe40005000000 */
[----:B------:R-:W-:Y:S02]  /*e200*/  FMNMX3.FTZ R36, R36, R231, R235, !PT ;  /* 0x000000e724247276 */ /* 0x000fe400078100eb */
[----:B------:R-:W-:Y:S02]  /*e210*/  FMNMX3.FTZ R4, R4, R203, R249, !PT ;  /* 0x000000cb04047276 */ /* 0x000fe400078100f9 */
[----:B------:R-:W-:-:S02]  /*e220*/  ISETP.GE.AND P1, PT, R2, R42, PT ;  /* 0x0000002a0200720c */ /* 0x000fc40003f26270 */
[----:B------:R-:W-:Y:S01]  /*e230*/  ISETP.GE.AND P2, PT, R2, R41, PT ;  /* 0x000000290200720c */ /* 0x000fe20003f46270 */
[----:B------:R-:W-:Y:S01]  /*e240*/  VIADD R2, R43, 0xffffffe0 ;  /* 0xffffffe02b027836 */ /* 0x000fe20000000000 */
[----:B------:R-:W-:Y:S02]  /*e250*/  FMNMX3.FTZ R36, R36, R229, R227, !PT ;  /* 0x000000e524247276 */ /* 0x000fe400078100e3 */
[----:B------:R-:W-:Y:S02]  /*e260*/  FMNMX3.FTZ R4, R4, R209, R243, !PT ;  /* 0x000000d104047276 */ /* 0x000fe400078100f3 */
[----:B------:R-:W-:Y:S02]  /*e270*/  FSEL R85, R113, -INF , !P5 ;  /* 0xff80000071557808 */ /* 0x000fe40006800000 */
[----:B------:R-:W-:Y:S02]  /*e280*/  ISETP.GE.AND P5, PT, R2, R42, PT ;  /* 0x0000002a0200720c */ /* 0x000fe40003fa6270 */
[----:B------:R-:W-:-:S02]  /*e290*/  FMNMX3.FTZ R36, R36, R225, R223, !PT ;  /* 0x000000e124247276 */ /* 0x000fc400078100df */
[----:B------:R-:W-:Y:S02]  /*e2a0*/  FMNMX3.FTZ R4, R4, R237, R241, !PT ;  /* 0x000000ed04047276 */ /* 0x000fe400078100f1 */
[----:B------:R-:W-:Y:S02]  /*e2b0*/  FSEL R79, R8, -INF , !P5 ;  /* 0xff800000084f7808 */ /* 0x000fe40006800000 */
[----:B------:R-:W-:Y:S02]  /*e2c0*/  FMNMX3.FTZ R8, R36, R217, R211, !PT ;  /* 0x000000d924087276 */ /* 0x000fe400078100d3 */
[----:B------:R-:W-:Y:S02]  /*e2d0*/  FMNMX3.FTZ R4, R4, R239, R221, !PT ;  /* 0x000000ef04047276 */ /* 0x000fe400078100dd */
        /* <DEDUP_REMOVED lines=10> */
[----:B------:R-:W-:Y:S01]  /*e380*/  FMNMX3.FTZ R10, R4, R201, R199, !PT ;  /* 0x000000c9040a7276 */ /* 0x000fe200078100c7 */
[----:B------:R-:W-:Y:S01]  /*e390*/  VIADD R4, R43, 0xfffffff8 ;  /* 0xfffffff82b047836 */ /* 0x000fe20000000000 */
[----:B------:R-:W-:Y:S02]  /*e3a0*/  FSEL R56, R123, -INF , !P4 ;  /* 0xff8000007b387808 */ /* 0x000fe40006000000 */
        /* <DEDUP_REMOVED lines=12> */
[----:B------:R-:W-:Y:S02]  /*e470*/  FMNMX3.FTZ R10, R10, R145, R121, !PT ;  /* 0x000000910a0a7276 */ /* 0x000fe40007810079 */
[----:B------:R-:W-:Y:S02]  /*e480*/  FSEL R51, R132, -INF , !P3 ;  /* 0xff80000084337808 */ /* 0x000fe40005800000 */
[C---:B------:R-:W-:Y:S02]  /*e490*/  ISETP.GE.AND P3, PT, R2.reuse, R42, PT ;  /* 0x0000002a0200720c */ /* 0x040fe40003f66270 */
[----:B------:R-:W-:Y:S01]  /*e4a0*/  ISETP.GE.AND P5, PT, R2, R41, PT ;  /* 0x000000290200720c */ /* 0x000fe20003fa6270 */
[----:B------:R-:W-:Y:S01]  /*e4b0*/  VIADD R2, R43, 0xfffffff0 ;  /* 0xfffffff02b027836 */ /* 0x000fe20000000000 */
[----:B------:R-:W-:-:S02]  /*e4c0*/  FMNMX3.FTZ R8, R8, R93, R87, !PT ;  /* 0x0000005d08087276 */ /* 0x000fc40007810057 */
[----:B------:R-:W-:Y:S02]  /*e4d0*/  FMNMX3.FTZ R10, R10, R119, R111, !PT ;  /* 0x000000770a0a7276 */ /* 0x000fe4000781006f */
[----:B------:R-:W-:Y:S02]  /*e4e0*/  FSEL R77, R9, -INF , !P4 ;  /* 0xff800000094d7808 */ /* 0x000fe40006000000 */
[C---:B------:R-:W-:Y:S02]  /*e4f0*/  ISETP.GE.AND P1, PT, R2.reuse, R42, PT ;  /* 0x0000002a0200720c */ /* 0x040fe40003f26270 */
[----:B------:R-:W-:Y:S01]  /*e500*/  ISETP.GE.AND P4, PT, R2, R41, PT ;  /* 0x000000290200720c */ /* 0x000fe20003f86270 */
[----:B------:R-:W-:Y:S01]  /*e510*/  VIADD R2, R43, 0xfffffff1 ;  /* 0xfffffff12b027836 */ /* 0x000fe20000000000 */
[----:B------:R-:W-:Y:S02]  /*e520*/  FMNMX3.FTZ R8, R8, R85, R83, !PT ;  /* 0x0000005508087276 */ /* 0x000fe40007810053 */
[----:B------:R-:W-:-:S02]  /*e530*/  FMNMX3.FTZ R5, R10, R109, R63, !PT ;  /* 0x0000006d0a057276 */ /* 0x000fc4000781003f */
[----:B------:R-:W-:Y:S02]  /*e540*/  FSEL R75, R11, -INF , !P2 ;  /* 0xff8000000b4b7808 */ /* 0x000fe40005000000 */
[----:B------:R-:W-:Y:S02]  /*e550*/  FMNMX3.FTZ R8, R8, R81, R79, !PT ;  /* 0x0000005108087276 */ /* 0x000fe4000781004f */
[----:B------:R-:W-:Y:S02]  /*e560*/  FMNMX3.FTZ R5, R5, R62, R59, !PT ;  /* 0x0000003e05057276 */ /* 0x000fe4000781003b */
[----:B------:R-:W-:Y:S02]  /*e570*/  FSEL R49, R134, -INF , !P0 ;  /* 0xff80000086317808 */ /* 0x000fe40004000000 */
[----:B------:R-:W-:Y:S02]  /*e580*/  FSEL R71, R34, -INF , !P1 ;  /* 0xff80000022477808 */ /* 0x000fe40004800000 */
[----:B------:R-:W-:-:S02]  /*e590*/  ISETP.GE.AND P0, PT, R2, R42, PT ;  /* 0x0000002a0200720c */ /* 0x000fc40003f06270 */
[----:B------:R-:W-:Y:S01]  /*e5a0*/  ISETP.GE.AND P2, PT, R2, R41, PT ;  /* 0x000000290200720c */ /* 0x000fe20003f46270 */
[----:B------:R-:W-:Y:S01]  /*e5b0*/  VIADD R2, R43, 0xfffffff9 ;  /* 0xfffffff92b027836 */ /* 0x000fe20000000000 */
[----:B------:R-:W-:Y:S02]  /*e5c0*/  ISETP.GE.AND P1, PT, R4, R42, PT ;  /* 0x0000002a0400720c */ /* 0x000fe40003f26270 */
[----:B------:R-:W-:Y:S02]  /*e5d0*/  FSEL R73, R26, -INF , !P3 ;  /* 0xff8000001a497808 */ /* 0x000fe40005800000 */
[----:B------:R-:W-:Y:S02]  /*e5e0*/  FMNMX3.FTZ R8, R8, R77, R75, !PT ;  /* 0x0000004d08087276 */ /* 0x000fe4000781004b */
[----:B------:R-:W-:Y:S02]  /*e5f0*/  FMNMX3.FTZ R5, R5, R58, R57, !PT ;  /* 0x0000003a05057276 */ /* 0x000fe40007810039 */
[----:B------:R-:W-:-:S02]  /*e600*/  FSEL R67, R142, -INF , !P1 ;  /* 0xff8000008e437808 */ /* 0x000fc40004800000 */
[----:B------:R-:W-:Y:S02]  /*e610*/  FSEL R69, R138, -INF , !P0 ;  /* 0xff8000008a457808 */ /* 0x000fe40004000000 */
[----:B------:R-:W-:Y:S02]  /*e620*/  ISETP.GE.AND P1, PT, R4, R41, PT ;  /* 0x000000290400720c */ /* 0x000fe40003f26270 */
[----:B------:R-:W-:Y:S02]  /*e630*/  ISETP.GE.AND P0, PT, R2, R42, PT ;  /* 0x0000002a0200720c */ /* 0x000fe40003f06270 */
[----:B------:R-:W-:Y:S02]  /*e640*/  FMNMX3.FTZ R8, R8, R73, R71, !PT ;  /* 0x0000004908087276 */ /* 0x000fe40007810047 */
[----:B------:R-:W-:Y:S02]  /*e650*/  FMNMX3.FTZ R4, R5, R56, R53, !PT ;  /* 0x0000003805047276 */ /* 0x000fe40007810035 */
[----:B------:R-:W-:-:S02]  /*e660*/  FSEL R65, R140, -INF , !P0 ;  /* 0xff8000008c417808 */ /* 0x000fc40004000000 */
[----:B------:R-:W-:Y:S02]  /*e670*/  FMNMX3.FTZ R8, R8, R69, R67, !PT ;  /* 0x0000004508087276 */ /* 0x000fe40007810043 */
[----:B------:R-:W-:Y:S02]  /*e680*/  FMNMX3.FTZ R4, R4, R54, R51, !PT ;  /* 0x0000003604047276 */ /* 0x000fe40007810033 */
[----:B------:R-:W-:Y:S02]  /*e690*/  ISETP.GE.AND P0, PT, R2, R41, PT ;  /* 0x000000290200720c */ /* 0x000fe40003f06270 */
[----:B------:R-:W-:Y:S02]  /*e6a0*/  FSEL R50, R24, -INF , !P5 ;  /* 0xff80000018327808 */ /* 0x000fe40006800000 */
        /* <DEDUP_REMOVED lines=8> */
[----:B------:R-:W-:-:S02]  /*e730*/  FMNMX3.FTZ R5, R4, R46, R45, !PT ;  /* 0x0000002e04057276 */ /* 0x000fc4000781002d */
[----:B------:R-:W-:Y:S02]  /*e740*/  LOP3.LUT P6, RZ, R150, 0x4, RZ, 0xc0, !PT ;  /* 0x0000000496ff7812 */ /* 0x000fe400078cc0ff */
[----:B------:R-:W-:-:S05]  /*e750*/  FMNMX.FTZ R10, R44, R5, !PT ;  /* 0x000000052c0a7209 */ /* 0x000fca0007810000 */
[----:B------:R-:W3:Y:S01]  /*e760*/  SHFL.BFLY PT, R5, R10, 0x2, 0x1f ;  /* 0x0c401f000a057f89 */ /* 0x000ee200000e0000 */
[----:B-1----:R-:W-:-:S05]  /*e770*/  FMNMX.FTZ R9, R2, R9, !PT ;  /* 0x0000000902097209 */ /* 0x002fca0007810000 */
[----:B------:R-:W-:Y:S01]  /*e780*/  @P6 VIADD R64, R194, 0xffffffe0 ;  /* 0xffffffe0c2406836 */ /* 0x000fe20000000000 */
[----:B------:R-:W-:Y:S01]  /*e790*/  LOP3.LUT P6, RZ, R61, 0x1, RZ, 0xc0, !PT ;  /* 0x000000013dff7812 */ /* 0x000fe200078cc0ff */
[----:B------:R-:W1:Y:S01]  /*e7a0*/  SHFL.BFLY PT, R8, R9, 0x1, 0x1f ;  /* 0x0c201f0009087f89 */ /* 0x000e6200000e0000 */
[----:B---3--:R-:W-:-:S05]  /*e7b0*/  FMNMX.FTZ R5, R10, R5, !PT ;  /* 0x000000050a057209 */ /* 0x008fca0007810000 */
[----:B------:R-:W3:Y:S01]  /*e7c0*/  SHFL.BFLY PT, R4, R5, 0x1, 0x1f ;  /* 0x0c201f0005047f89 */ /* 0x000ee200000e0000 */
[----:B-1----:R-:W-:-:S03]  /*e7d0*/  FMNMX.FTZ R2, R9, R8, !PT ;  /* 0x0000000809027209 */ /* 0x002fc60007810000 */
[----:B------:R-:W-:Y:S01]  /*e7e0*/  LDSM.16.MT88.4 R8, [R152+0x5400] ;  /* 0x005400009808783b */ /* 0x000fe20000004200 */
[C---:B------:R-:W-:Y:S01]  /*e7f0*/  FSETP.NEU.FTZ.AND P0, PT, R2.reuse, -INF , PT ;  /* 0xff8000000200780b */ /* 0x040fe20003f1d000 */
[----:B--2---:R-:W-:-:S05]  /*e800*/  FMUL.FTZ R40, R2, UR10 ;  /* 0x0000000a02287c20 */ /* 0x004fca0008410000 */
[----:B------:R-:W-:-:S05]  /*e810*/  FSEL R40, R40, RZ, P0 ;  /* 0x000000ff28287208 */ /* 0x000fca0000000000 */
[--C-:B------:R-:W-:Y:S01]  /*e820*/  FFMA.FTZ R143, R21, UR10, -R40.reuse ;  /* 0x0000000a158f7c23 */ /* 0x100fe20008010828 */
[--C-:B------:R-:W-:Y:S01]  /*e830*/  FFMA.FTZ R100, R23, UR10, -R40.reuse ;  /* 0x0000000a17647c23 */ /* 0x100fe20008010828 */
[--C-:B------:R-:W-:Y:S01]  /*e840*/  FFMA.FTZ R131, R70, UR10, -R40.reuse ;  /* 0x0000000a46837c23 */ /* 0x100fe20008010828 */
[----:B---3--:R-:W-:Y:S01]  /*e850*/  FMNMX.FTZ R0, R5, R4, !PT ;  /* 0x0000000405007209 */ /* 0x008fe20007810000 */
[----:B------:R-:W1:Y:S01]  /*e860*/  LDSM.16.MT88.4 R20, [R152+0x5000] ;  /* 0x005000009814783b */ /* 0x000e620000004200 */
[--C-:B------:R-:W-:Y:S01]  /*e870*/  FFMA.FTZ R90, R16, UR10, -R40.reuse ;  /* 0x0000000a105a7c23 */ /* 0x100fe20008010828 */
[----:B------:R-:W-:Y:S01]  /*e880*/  MUFU.EX2 R143, R143 ;  /* 0x0000008f008f7308 */ /* 0x000fe20000000800 */
[C---:B------:R-:W-:Y:S01]  /*e890*/  FSETP.NEU.FTZ.AND P0, PT, R0.reuse, -INF , PT ;  /* 0xff8000000000780b */ /* 0x040fe20003f1d000 */
[----:B------:R-:W-:Y:S01]  /*e8a0*/  FMUL.FTZ R68, R0, UR10 ;  /* 0x0000000a00447c20 */ /* 0x000fe20008410000 */
[--C-:B------:R-:W-:Y:S01]  /*e8b0*/  FFMA.FTZ R123, R15, UR10, -R40.reuse ;  /* 0x0000000a0f7b7c23 */ /* 0x100fe20008010828 */
[----:B------:R-:W2:Y:S01]  /*e8c0*/  MUFU.EX2 R100, R100 ;  /* 0x0000006400647308 */ /* 0x000ea20000000800 */
[--C-:B------:R-:W-:Y:S01]  /*e8d0*/  FFMA.FTZ R84, R12, UR10, -R40.reuse ;  /* 0x0000000a0c547c23 */ /* 0x100fe20008010828 */
[--C-:B------:R-:W-:Y:S01]  /*e8e0*/  FFMA.FTZ R107, R13, UR10, -R40.reuse ;  /* 0x0000000a0d6b7c23 */ /* 0x100fe20008010828 */
[----:B------:R-:W-:Y:S01]  /*e8f0*/  FSEL R68, R68, RZ, P0 ;  /* 0x000000ff44447208 */ /* 0x000fe20000000000 */
[----:B------:R-:W-:Y:S01]  /*e900*/  MUFU.EX2 R131, R131 ;  /* 0x0000008300837308 */ /* 0x000fe20000000800 */
[--C-:B------:R-:W-:Y:S01]  /*e910*/  FFMA.FTZ R74, R27, UR10, -R40.reuse ;  /* 0x0000000a1b4a7c23 */ /* 0x100fe20008010828 */
[--C-:B------:R-:W-:Y:S01]  /*e920*/  FFMA.FTZ R89, R32, UR10, -R40.reuse ;  /* 0x0000000a20597c23 */ /* 0x100fe20008010828 */
[----:B------:R-:W-:Y:S01]  /*e930*/  FFMA.FTZ R70, R33, UR10, -R40 ;  /* 0x0000000a21467c23 */ /* 0x000fe20008010828 */
[--C-:B------:R-:W-:Y:S01]  /*e940*/  FFMA.FTZ R98, R7, UR10, -R68.reuse ;  /* 0x0000000a07627c23 */ /* 0x100fe20008010844 */
[--C-:B------:R-:W-:Y:S01]  /*e950*/  FFMA.FTZ R129, R6, UR10, -R68.reuse ;  /* 0x0000000a06817c23 */ /* 0x100fe20008010844 */
[--C-:B------:R-:W-:Y:S01]  /*e960*/  FFMA.FTZ R141, R141, UR10, -R68.reuse ;  /* 0x0000000a8d8d7c23 */ /* 0x100fe20008010844 */
[----:B------:R-:W3:Y:S01]  /*e970*/  LDSM.16.MT88.4 R4, [R64] ;  /* 0x000000004004783b */ /* 0x000ee20000004200 */
[--C-:B------:R-:W-:Y:S01]  /*e980*/  FFMA.FTZ R88, R14, UR10, -R68.reuse ;  /* 0x0000000a0e587c23 */ /* 0x100fe20008010844 */
[----:B------:R-:W4:Y:S01]  /*e990*/  MUFU.EX2 R90, R90 ;  /* 0x0000005a005a7308 */ /* 0x000f220000000800 */
[--C-:B------:R-:W-:Y:S01]  /*e9a0*/  FFMA.FTZ R66, R39, UR10, -R68.reuse ;  /* 0x0000000a27427c23 */ /* 0x100fe20008010844 */
[----:B--2---:R-:W-:Y:S01]  /*e9b0*/  F2FP.F16.F32.PACK_AB R12, R100, R143 ;  /* 0x0000008f640c723e */ /* 0x004fe200000000ff */
[----:B------:R-:W2:Y:S01]  /*e9c0*/  LDSM.16.MT88.4 R36, [R64+0x400] ;  /* 0x000400004024783b */ /* 0x000ea20000004200 */
[----:B------:R-:W-:Y:S01]  /*e9d0*/  MUFU.EX2 R141, R141 ;  /* 0x0000008d008d7308 */ /* 0x000fe20000000800 */
[--C-:B------:R-:W-:Y:S01]  /*e9e0*/  FFMA.FTZ R113, R25, UR10, -R68.reuse ;  /* 0x0000000a19717c23 */ /* 0x100fe20008010844 */
[--C-:B------:R-:W-:Y:S01]  /*e9f0*/  FFMA.FTZ R82, R17, UR10, -R68.reuse ;  /* 0x0000000a11527c23 */ /* 0x100fe20008010844 */
[----:B------:R-:W-:Y:S01]  /*ea00*/  FFMA.FTZ R105, R19, UR10, -R68 ;  /* 0x0000000a13697c23 */ /* 0x000fe20008010844 */
[----:B------:R-:W5:Y:S01]  /*ea10*/  MUFU.EX2 R98, R98 ;  /* 0x0000006200627308 */ /* 0x000f620000000800 */
[--C-:B------:R-:W-:Y:S01]  /*ea20*/  FFMA.FTZ R91, R35, UR10, -R40.reuse ;  /* 0x0000000a235b7c23 */ /* 0x100fe20008010828 */
[--C-:B------:R-:W-:Y:S01]  /*ea30*/  FFMA.FTZ R72, R30, UR10, -R40.reuse ;  /* 0x0000000a1e487c23 */ /* 0x100fe20008010828 */
[----:B------:R-:W2:Y:S01]  /*ea40*/  LDSM.16.MT88.4 R32, [R152+0x5800] ;  /* 0x005800009820783b */ /* 0x000ea20000004200 */
[----:B------:R-:W-:Y:S01]  /*ea50*/  MUFU.EX2 R129, R129 ;  /* 0x0000008100817308 */ /* 0x000fe20000000800 */
[----:B------:R-:W-:Y:S01]  /*ea60*/  FFMA.FTZ R78, R28, UR10, -R40 ;  /* 0x0000000a1c4e7c23 */ /* 0x000fe20008010828 */
[----:B----4-:R-:W-:Y:S01]  /*ea70*/  F2FP.F16.F32.PACK_AB R14, R90, R131 ;  /* 0x000000835a0e723e */ /* 0x010fe200000000ff */
[--C-:B------:R-:W-:Y:S01]  /*ea80*/  FFMA.FTZ R76, R29, UR10, -R68.reuse ;  /* 0x0000000a1d4c7c23 */ /* 0x100fe20008010844 */
[----:B------:R-:W4:Y:S01]  /*ea90*/  MUFU.EX2 R88, R88 ;  /* 0x0000005800587308 */ /* 0x000f220000000800 */
[--C-:B------:R-:W-:Y:S01]  /*eaa0*/  FFMA.FTZ R99, R31, UR10, -R68.reuse ;  /* 0x0000000a1f637c23 */ /* 0x100fe20008010844 */
[--C-:B------:R-:W-:Y:S01]  /*eab0*/  FFMA.FTZ R97, R97, UR10, -R68.reuse ;  /* 0x0000000a61617c23 */ /* 0x100fe20008010844 */
[----:B------:R-:W2:Y:S01]  /*eac0*/  LDSM.16.MT88.4 R28, [R64+0x800] ;  /* 0x00080000401c783b */ /* 0x000ea20000004200 */
[----:B------:R-:W-:Y:S01]  /*ead0*/  MUFU.EX2 R123, R123 ;  /* 0x0000007b007b7308 */ /* 0x000fe20000000800 */
[----:B------:R-:W-:Y:S01]  /*eae0*/  FFMA.FTZ R80, R124, UR10, -R68 ;  /* 0x0000000a7c507c23 */ /* 0x000fe20008010844 */
[----:B-----5:R-:W-:Y:S01]  /*eaf0*/  F2FP.F16.F32.PACK_AB R13, R98, R141 ;  /* 0x0000008d620d723e */ /* 0x020fe200000000ff */
[--C-:B------:R-:W-:Y:S01]  /*eb00*/  FFMA.FTZ R126, R126, UR10, -R40.reuse ;  /* 0x0000000a7e7e7c23 */ /* 0x100fe20008010828 */
[----:B------:R-:W5:Y:S01]  /*eb10*/  MUFU.EX2 R84, R84 ;  /* 0x0000005400547308 */ /* 0x000f620000000800 */
[----:B------:R-:W-:Y:S01]  /*eb20*/  FFMA.FTZ R94, R117, UR10, -R40 ;  /* 0x0000000a755e7c23 */ /* 0x000fe20008010828 */
[----:B------:R-:W-:Y:S01]  /*eb30*/  FFMA.FTZ R124, R96, UR10, -R68 ;  /* 0x0000000a607c7c23 */ /* 0x000fe20008010844 */
[----:B------:R-:W-:Y:S01]  /*eb40*/  FFMA.FTZ R86, R115, UR10, -R40 ;  /* 0x0000000a73567c23 */ /* 0x000fe20008010828 */
[----:B------:R-:W-:Y:S01]  /*eb50*/  MUFU.EX2 R107, R107 ;  /* 0x0000006b006b7308 */ /* 0x000fe20000000800 */
[----:B------:R-:W-:Y:S01]  /*eb60*/  FFMA.FTZ R96, R125, UR10, -R68 ;  /* 0x0000000a7d607c23 */ /* 0x000fe20008010844 */
[----:B----4-:R-:W-:Y:S01]  /*eb70*/  F2FP.F16.F32.PACK_AB R15, R88, R129 ;  /* 0x00000081580f723e */ /* 0x010fe200000000ff */
[--C-:B------:R-:W-:Y:S01]  /*eb80*/  FFMA.FTZ R165, R165, UR10, -R40.reuse ;  /* 0x0000000aa5a57c23 */ /* 0x100fe20008010828 */
[----:B------:R-:W-:Y:S01]  /*eb90*/  MUFU.EX2 R74, R74 ;  /* 0x0000004a004a7308 */ /* 0x000fe20000000800 */
[----:B------:R-:W-:Y:S01]  /*eba0*/  FFMA.FTZ R110, R110, UR10, -R40 ;  /* 0x0000000a6e6e7c23 */ /* 0x000fe20008010828 */
[--C-:B------:R-:W-:Y:S01]  /*ebb0*/  FFMA.FTZ R177, R177, UR10, -R68.reuse ;  /* 0x0000000ab1b17c23 */ /* 0x100fe20008010844 */
[--C-:B------:R-:W-:Y:S01]  /*ebc0*/  FFMA.FTZ R118, R118, UR10, -R68.reuse ;  /* 0x0000000a76767c23 */ /* 0x100fe20008010844 */
[----:B------:R-:W-:Y:S01]  /*ebd0*/  MUFU.EX2 R113, R113 ;  /* 0x0000007100717308 */ /* 0x000fe20000000800 */
[C---:B-1----:R-:W-:Y:S01]  /*ebe0*/  HMMA.16816.F32 R24, R12.reuse, R20, RZ ;  /* 0x000000140c18723c */ /* 0x042fe200000018ff */
[--C-:B------:R-:W-:Y:S01]  /*ebf0*/  FFMA.FTZ R209, R209, UR10, -R68.reuse ;  /* 0x0000000ad1d17c23 */ /* 0x100fe20008010844 */
[----:B------:R-:W-:Y:S01]  /*ec00*/  FFMA.FTZ R251, R251, UR10, -R68 ;  /* 0x0000000afbfb7c23 */ /* 0x000fe20008010844 */
[----:B------:R-:W1:Y:S01]  /*ec10*/  MUFU.EX2 R82, R82 ;  /* 0x0000005200527308 */ /* 0x000e620000000800 */
[----:B------:R-:W-:Y:S01]  /*ec20*/  FFMA.FTZ R128, R231, UR10, -R40 ;  /* 0x0000000ae7807c23 */ /* 0x000fe20008010828 */
[--C-:B------:R-:W-:Y:S01]  /*ec30*/  FFMA.FTZ R132, R237, UR10, -R68.reuse ;  /* 0x0000000aed847c23 */ /* 0x100fe20008010844 */
[--C-:B------:R-:W-:Y:S01]  /*ec40*/  FFMA.FTZ R130, R241, UR10, -R68.reuse ;  /* 0x0000000af1827c23 */ /* 0x100fe20008010844 */
[----:B------:R-:W-:Y:S01]  /*ec50*/  MUFU.EX2 R105, R105 ;  /* 0x0000006900697308 */ /* 0x000fe20000000800 */
[C---:B------:R-:W-:Y:S01]  /*ec60*/  HMMA.16816.F32 R20, R12.reuse, R22, RZ ;  /* 0x000000160c14723c */ /* 0x040fe200000018ff */
[----:B------:R-:W-:Y:S01]  /*ec70*/  FFMA.FTZ R239, R239, UR10, -R68 ;  /* 0x0000000aefef7c23 */ /* 0x000fe20008010844 */
[----:B------:R-:W-:Y:S01]  /*ec80*/  FFMA.FTZ R245, R245, UR10, -R40 ;  /* 0x0000000af5f57c23 */ /* 0x000fe20008010828 */
[----:B------:R-:W4:Y:S01]  /*ec90*/  MUFU.EX2 R66, R66 ;  /* 0x0000004200427308 */ /* 0x000f220000000800 */
[----:B------:R-:W-:Y:S01]  /*eca0*/  FFMA.FTZ R243, R243, UR10, -R68 ;  /* 0x0000000af3f37c23 */ /* 0x000fe20008010844 */
[--C-:B------:R-:W-:Y:S01]  /*ecb0*/  FFMA.FTZ R134, R235, UR10, -R40.reuse ;  /* 0x0000000aeb867c23 */ /* 0x100fe20008010828 */
[----:B------:R-:W-:Y:S01]  /*ecc0*/  FFMA.FTZ R136, R227, UR10, -R40 ;  /* 0x0000000ae3887c23 */ /* 0x000fe20008010828 */
[----:B------:R-:W-:Y:S01]  /*ecd0*/  MUFU.EX2 R89, R89 ;  /* 0x0000005900597308 */ /* 0x000fe20000000800 */
[C---:B---3--:R-:W-:Y:S01]  /*ece0*/  HMMA.16816.F32 R16, R12.reuse, R4, RZ ;  /* 0x000000040c10723c */ /* 0x048fe200000018ff */
[----:B-----5:R-:W-:Y:S01]  /*ecf0*/  F2FP.F16.F32.PACK_AB R4, R84, R123 ;  /* 0x0000007b5404723e */ /* 0x020fe200000000ff */
[--C-:B------:R-:W-:Y:S01]  /*ed00*/  FFMA.FTZ R140, R221, UR10, -R68.reuse ;  /* 0x0000000add8c7c23 */ /* 0x100fe20008010844 */
[----:B-1----:R-:W-:Y:S01]  /*ed10*/  F2FP.F16.F32.PACK_AB R5, R82, R113 ;  /* 0x000000715205723e */ /* 0x002fe200000000ff */
[----:B------:R-:W1:Y:S01]  /*ed20*/  MUFU.EX2 R72, R72 ;  /* 0x0000004800487308 */ /* 0x000e620000000800 */
[--C-:B------:R-:W-:Y:S01]  /*ed30*/  FFMA.FTZ R142, R215, UR10, -R68.reuse ;  /* 0x0000000ad78e7c23 */ /* 0x100fe20008010844 */
[----:B------:R-:W-:Y:S01]  /*ed40*/  FFMA.FTZ R213, R213, UR10, -R68 ;  /* 0x0000000ad5d57c23 */ /* 0x000fe20008010844 */
[--C-:B------:R-:W-:Y:S01]  /*ed50*/  FFMA.FTZ R229, R229, UR10, -R40.reuse ;  /* 0x0000000ae5e57c23 */ /* 0x100fe20008010828 */
[----:B------:R-:W-:Y:S01]  /*ed60*/  HMMA.16816.F32 R12, R12, R6, RZ ;  /* 0x000000060c0c723c */ /* 0x000fe200000018ff */
[----:B------:R-:W-:Y:S01]  /*ed70*/  F2FP.F16.F32.PACK_AB R6, R74, R107 ;  /* 0x0000006b4a06723e */ /* 0x000fe200000000ff */
[----:B------:R-:W-:Y:S01]  /*ed80*/  MUFU.EX2 R70, R70 ;  /* 0x0000004600467308 */ /* 0x000fe20000000800 */
[----:B----4-:R-:W-:Y:S01]  /*ed90*/  F2FP.F16.F32.PACK_AB R7, R66, R105 ;  /* 0x000000694207723e */ /* 0x010fe200000000ff */
        /* <DEDUP_REMOVED lines=11> */
[----:B------:R-:W3:Y:S01]  /*ee50*/  MUFU.EX2 R99, R99 ;  /* 0x0000006300637308 */ /* 0x000ee20000000800 */
[----:B------:R-:W-:Y:S01]  /*ee60*/  FFMA.FTZ R207, R207, UR10, -R40 ;  /* 0x0000000acfcf7c23 */ /* 0x000fe20008010828 */
[----:B------:R-:W-:Y:S01]  /*ee70*/  FFMA.FTZ R201, R201, UR10, -R68 ;  /* 0x0000000ac9c97c23 */ /* 0x000fe20008010844 */
[C---:B------:R-:W-:Y:S01]  /*ee80*/  HMMA.16816.F32 R20, R4.reuse, R10, R20 ;  /* 0x0000000a0414723c */ /* 0x040fe20000001814 */
[----:B------:R-:W-:Y:S01]  /*ee90*/  MUFU.EX2 R97, R97 ;  /* 0x0000006100617308 */ /* 0x000fe20000000800 */
[----:B------:R-:W4:Y:S01]  /*eea0*/  LDSM.16.MT88.4 R8, [R152+0x5c00] ;  /* 0x005c00009808783b */ /* 0x000f220000004200 */
[----:B------:R-:W-:Y:S01]  /*eeb0*/  FFMA.FTZ R158, R163, UR10, -R40 ;  /* 0x0000000aa39e7c23 */ /* 0x000fe20008010828 */
[----:B------:R-:W-:Y:S01]  /*eec0*/  FFMA.FTZ R160, R145, UR10, -R68 ;  /* 0x0000000a91a07c23 */ /* 0x000fe20008010844 */
[----:B------:R-:W5:Y:S01]  /*eed0*/  MUFU.EX2 R80, R80 ;  /* 0x0000005000507308 */ /* 0x000f620000000800 */
[----:B------:R-:W-:Y:S01]  /*eee0*/  FFMA.FTZ R161, R161, UR10, -R40 ;  /* 0x0000000aa1a17c23 */ /* 0x000fe20008010828 */
[----:B------:R-:W-:Y:S01]  /*eef0*/  FFMA.FTZ R147, R147, UR10, -R68 ;  /* 0x0000000a93937c23 */ /* 0x000fe20008010844 */
[C---:B--2---:R-:W-:Y:S01]  /*ef00*/  HMMA.16816.F32 R16, R4.reuse, R36, R16 ;  /* 0x000000240410723c */ /* 0x044fe20000001810 */
[----:B------:R2:W-:Y:S01]  /*ef10*/  MUFU.EX2 R117, R126 ;  /* 0x0000007e00757308 */ /* 0x0005e20000000800 */
[----:B-1----:R-:W-:Y:S01]  /*ef20*/  F2FP.F16.F32.PACK_AB R36, R72, R89 ;  /* 0x000000594824723e */ /* 0x002fe200000000ff */
[----:B------:R-:W-:Y:S01]  /*ef30*/  FADD.FTZ R100, R143, R100 ;  /* 0x000000648f647221 */ /* 0x000fe20000010000 */
[----:B---3--:R-:W-:Y:S01]  /*ef40*/  F2FP.F16.F32.PACK_AB R37, R99, R76 ;  /* 0x0000004c6325723e */ /* 0x008fe200000000ff */
[----:B------:R-:W-:Y:S01]  /*ef50*/  MUFU.EX2 R115, R94 ;  /* 0x0000005e00737308 */ /* 0x000fe20000000800 */
[----:B------:R-:W-:Y:S01]  /*ef60*/  FADD.FTZ R162, R141, R98 ;  /* 0x000000628da27221 */ /* 0x000fe20000010000 */
[----:B------:R-:W-:Y:S01]  /*ef70*/  FADD.FTZ R131, R131, R100 ;  /* 0x0000006483837221 */ /* 0x000fe20000010000 */
[----:B------:R-:W-:Y:S01]  /*ef80*/  HMMA.16816.F32 R12, R4, R38, R12 ;  /* 0x00000026040c723c */ /* 0x000fe2000000180c */
[----:B------:R-:W-:Y:S01]  /*ef90*/  F2FP.F16.F32.PACK_AB R38, R91, R70 ;  /* 0x000000465b26723e */ /* 0x000fe200000000ff */
[----:B------:R-:W1:Y:S01]  /*efa0*/  MUFU.EX2 R78, R78 ;  /* 0x0000004e004e7308 */ /* 0x000e620000000800 */
[----:B-----5:R-:W-:Y:S01]  /*efb0*/  F2FP.F16.F32.PACK_AB R39, R80, R97 ;  /* 0x000000615027723e */ /* 0x020fe200000000ff */
[----:B------:R-:W3:Y:S01]  /*efc0*/  LDSM.16.MT88.4 R4, [R64+0xc00] ;  /* 0x000c00004004783b */ /* 0x000ee20000004200 */
[----:B------:R-:W-:Y:S01]  /*efd0*/  FFMA.FTZ R139, R139, UR10, -R40 ;  /* 0x0000000a8b8b7c23 */ /* 0x000fe20008010828 */
[----:B------:R-:W5:Y:S01]  /*efe0*/  MUFU.EX2 R86, R86 ;  /* 0x0000005600567308 */ /* 0x000f620000000800 */
[--C-:B--2---:R-:W-:Y:S01]  /*eff0*/  FFMA.FTZ R126, R137, UR10, -R68.reuse ;  /* 0x0000000a897e7c23 */ /* 0x104fe20008010844 */
[----:B------:R-:W-:Y:S01]  /*f000*/  FFMA.FTZ R137, R122, UR10, -R68 ;  /* 0x0000000a7a897c23 */ /* 0x000fe20008010844 */
[--C-:B------:R-:W-:Y:S01]  /*f010*/  FFMA.FTZ R122, R120, UR10, -R40.reuse ;  /* 0x0000000a787a7c23 */ /* 0x100fe20008010828 */
[----:B------:R2:W-:Y:S01]  /*f020*/  MUFU.EX2 R125, R124 ;  /* 0x0000007c007d7308 */ /* 0x0005e20000000800 */
[C---:B------:R-:W-:Y:S01]  /*f030*/  HMMA.16816.F32 R24, R36.reuse, R32, R24 ;  /* 0x000000202418723c */ /* 0x040fe20000001818 */
[----:B------:R-:W-:Y:S01]  /*f040*/  FFMA.FTZ R120, R181, UR10, -R40 ;  /* 0x0000000ab5787c23 */ /* 0x000fe20008010828 */
[----:B------:R-:W-:Y:S01]  /*f050*/  FADD.FTZ R129, R129, R162 ;  /* 0x000000a281817221 */ /* 0x000fe20000010000 */
[----:B------:R-:W4:Y:S01]  /*f060*/  MUFU.EX2 R96, R96 ;  /* 0x0000006000607308 */ /* 0x000f220000000800 */
[----:B------:R-:W-:Y:S01]  /*f070*/  FADD.FTZ R90, R90, R131 ;  /* 0x000000835a5a7221 */ /* 0x000fe20000010000 */
[----:B-1----:R-:W-:Y:S01]  /*f080*/  F2FP.F16.F32.PACK_AB R32, R117, R78 ;  /* 0x0000004e7520723e */ /* 0x002fe200000000ff */
[--C-:B------:R-:W-:Y:S01]  /*f090*/  FFMA.FTZ R98, R135, UR10, -R40.reuse ;  /* 0x0000000a87627c23 */ /* 0x100fe20008010828 */
[----:B------:R1:W-:Y:S01]  /*f0a0*/  MUFU.EX2 R94, R126 ;  /* 0x0000007e005e7308 */ /* 0x0003e20000000800 */
[C---:B------:R-:W-:Y:S01]  /*f0b0*/  HMMA.16816.F32 R20, R36.reuse, R34, R20 ;  /* 0x000000222414723c */ /* 0x040fe20000001814 */
[----:B-----5:R-:W-:Y:S01]  /*f0c0*/  F2FP.F16.F32.PACK_AB R34, R86, R115 ;  /* 0x000000735622723e */ /* 0x020fe200000000ff */
[----:B------:R-:W-:Y:S01]  /*f0d0*/  FFMA.FTZ R135, R133, UR10, -R40 ;  /* 0x0000000a85877c23 */ /* 0x000fe20008010828 */
[----:B------:R-:W5:Y:S01]  /*f0e0*/  MUFU.EX2 R137, R137 ;  /* 0x0000008900897308 */ /* 0x000f620000000800 */
[--C-:B------:R-:W-:Y:S01]  /*f0f0*/  FFMA.FTZ R109, R109, UR10, -R68.reuse ;  /* 0x0000000a6d6d7c23 */ /* 0x100fe20008010844 */
[--C-:B--2---:R-:W-:Y:S01]  /*f100*/  FFMA.FTZ R124, R179, UR10, -R68.reuse ;  /* 0x0000000ab37c7c23 */ /* 0x104fe20008010844 */
[----:B------:R-:W-:Y:S01]  /*f110*/  FFMA.FTZ R179, R114, UR10, -R68 ;  /* 0x0000000a72b37c23 */ /* 0x000fe20008010844 */
[----:B------:R-:W-:Y:S01]  /*f120*/  MUFU.EX2 R165, R165 ;  /* 0x000000a500a57308 */ /* 0x000fe20000000800 */
[C---:B------:R-:W-:Y:S01]  /*f130*/  HMMA.16816.F32 R16, R36.reuse, R28, R16 ;  /* 0x0000001c2410723c */ /* 0x040fe20000001810 */
[----:B----4-:R-:W-:Y:S01]  /*f140*/  F2FP.F16.F32.PACK_AB R33, R96, R125 ;  /* 0x0000007d6021723e */ /* 0x010fe200000000ff */
[----:B------:R-:W-:Y:S01]  /*f150*/  FADD.FTZ R123, R123, R90 ;  /* 0x0000005a7b7b7221 */ /* 0x000fe20000010000 */
[----:B------:R-:W-:Y:S01]  /*f160*/  MUFU.EX2 R110, R110 ;  /* 0x0000006e006e7308 */ /* 0x000fe20000000800 */
[--C-:B------:R-:W-:Y:S01]  /*f170*/  FFMA.FTZ R127, R127, UR10, -R40.reuse ;  /* 0x0000000a7f7f7c23 */ /* 0x100fe20008010828 */
[----:B-1----:R-:W-:Y:S01]  /*f180*/  FFMA.FTZ R126, R247, UR10, -R40 ;  /* 0x0000000af77e7c23 */ /* 0x002fe20008010828 */
[----:B------:R-:W-:Y:S01]  /*f190*/  FFMA.FTZ R119, R119, UR10, -R68 ;  /* 0x0000000a77777c23 */ /* 0x000fe20008010844 */
[----:B------:R1:W-:Y:S01]  /*f1a0*/  MUFU.EX2 R114, R124 ;  /* 0x0000007c00727308 */ /* 0x0003e20000000800 */
[----:B------:R-:W-:Y:S01]  /*f1b0*/  HMMA.16816.F32 R28, R36, R30, R12 ;  /* 0x0000001e241c723c */ /* 0x000fe2000000180c */
[----:B-----5:R-:W-:Y:S01]  /*f1c0*/  F2FP.F16.F32.PACK_AB R35, R137, R94 ;  /* 0x0000005e8923723e */ /* 0x020fe200000000ff */
[----:B------:R-:W2:Y:S01]  /*f1d0*/  LDSM.16.MT88.4 R12, [R152+0x6000] ;  /* 0x00600000980c783b */ /* 0x000ea20000004200 */
[--C-:B------:R-:W-:Y:S01]  /*f1e0*/  FFMA.FTZ R38, R167, UR10, -R40.reuse ;  /* 0x0000000aa7267c23 */ /* 0x100fe20008010828 */
[--C-:B------:R-:W-:Y:S01]  /*f1f0*/  FFMA.FTZ R167, R102, UR10, -R40.reuse ;  /* 0x0000000a66a77c23 */ /* 0x100fe20008010828 */
[----:B------:R-:W-:Y:S01]  /*f200*/  FFMA.FTZ R37, R108, UR10, -R40 ;  /* 0x0000000a6c257c23 */ /* 0x000fe20008010828 */
[--C-:B------:R-:W-:Y:S01]  /*f210*/  FFMA.FTZ R108, R169, UR10, -R68.reuse ;  /* 0x0000000aa96c7c23 */ /* 0x100fe20008010844 */
[----:B------:R4:W-:Y:S01]  /*f220*/  MUFU.EX2 R102, R38 ;  /* 0x0000002600667308 */ /* 0x0009e20000000800 */
[C---:B------:R-:W-:Y:S01]  /*f230*/  HMMA.16816.F32 R24, R32.reuse, R8, R24 ;  /* 0x000000082018723c */ /* 0x040fe20000001818 */
[--C-:B------:R-:W-:Y:S01]  /*f240*/  FFMA.FTZ R36, R104, UR10, -R68.reuse ;  /* 0x0000000a68247c23 */ /* 0x100fe20008010844 */
[----:B------:R-:W-:Y:S01]  /*f250*/  FADD.FTZ R90, R84, R123 ;  /* 0x0000007b545a7221 */ /* 0x000fe20000010000 */
[----:B------:R-:W5:Y:S01]  /*f260*/  MUFU.EX2 R167, R167 ;  /* 0x000000a700a77308 */ /* 0x000f620000000800 */
[--C-:B------:R-:W-:Y:S01]  /*f270*/  FFMA.FTZ R58, R58, UR10, -R68.reuse ;  /* 0x0000000a3a3a7c23 */ /* 0x100fe20008010844 */
[----:B-1----:R-:W-:Y:S01]  /*f280*/  FFMA.FTZ R124, R203, UR10, -R68 ;  /* 0x0000000acb7c7c23 */ /* 0x002fe20008010844 */
[----:B------:R-:W-:Y:S01]  /*f290*/  FADD.FTZ R107, R107, R90 ;  /* 0x0000005a6b6b7221 */ /* 0x000fe20000010000 */
[----:B------:R1:W5:Y:S01]  /*f2a0*/  MUFU.EX2 R104, R37 ;  /* 0x0000002500687308 */ /* 0x0003620000000800 */
[C---:B------:R-:W-:Y:S01]  /*f2b0*/  HMMA.16816.F32 R20, R32.reuse, R10, R20 ;  /* 0x0000000a2014723c */ /* 0x040fe20000001814 */
[----:B------:R-:W2:Y:S01]  /*f2c0*/  LDSM.16.MT88.4 R8, [R64+0x1000] ;  /* 0x001000004008783b */ /* 0x000ea20000004200 */
[----:B------:R-:W-:Y:S01]  /*f2d0*/  FADD.FTZ R74, R74, R107 ;  /* 0x0000006b4a4a7221 */ /* 0x000fe20000010000 */
[----:B------:R5:W-:Y:S01]  /*f2e0*/  MUFU.EX2 R169, R36 ;  /* 0x0000002400a97308 */ /* 0x000be20000000800 */
[----:B------:R-:W-:Y:S01]  /*f2f0*/  FFMA.FTZ R90, R95, UR10, -R40 ;  /* 0x0000000a5f5a7c23 */ /* 0x000fe20008010828 */
[--C-:B----4-:R-:W-:Y:S01]  /*f300*/  FFMA.FTZ R38, R171, UR10, -R68.reuse ;  /* 0x0000000aab267c23 */ /* 0x110fe20008010844 */
[--C-:B------:R-:W-:Y:S01]  /*f310*/  FFMA.FTZ R171, R106, UR10, -R68.reuse ;  /* 0x0000000a6aab7c23 */ /* 0x100fe20008010844 */
[----:B------:R-:W4:Y:S01]  /*f320*/  MUFU.EX2 R108, R108 ;  /* 0x0000006c006c7308 */ /* 0x000f220000000800 */
[C---:B---3--:R-:W-:Y:S01]  /*f330*/  HMMA.16816.F32 R16, R32.reuse, R4, R16 ;  /* 0x000000042010723c */ /* 0x048fe20000001810 */
[--C-:B------:R-:W-:Y:S01]  /*f340*/  FFMA.FTZ R95, R63, UR10, -R68.reuse ;  /* 0x0000000a3f5f7c23 */ /* 0x100fe20008010844 */
[--C-:B------:R-:W-:Y:S01]  /*f350*/  FFMA.FTZ R53, R53, UR10, -R68.reuse ;  /* 0x0000000a35357c23 */ /* 0x100fe20008010844 */
[----:B------:R-:W-:Y:S01]  /*f360*/  MUFU.EX2 R106, R38 ;  /* 0x00000026006a7308 */ /* 0x000fe20000000800 */
[----:B------:R-:W-:Y:S01]  /*f370*/  FFMA.FTZ R54, R54, UR10, -R68 ;  /* 0x0000000a36367c23 */ /* 0x000fe20008010844 */
[--C-:B-1----:R-:W-:Y:S01]  /*f380*/  FFMA.FTZ R37, R112, UR10, -R40.reuse ;  /* 0x0000000a70257c23 */ /* 0x102fe20008010828 */
[--C-:B------:R-:W-:Y:S01]  /*f390*/  FFMA.FTZ R112, R173, UR10, -R40.reuse ;  /* 0x0000000aad707c23 */ /* 0x100fe20008010828 */
[----:B------:R-:W1:Y:S01]  /*f3a0*/  MUFU.EX2 R171, R171 ;  /* 0x000000ab00ab7308 */ /* 0x000e620000000800 */
[----:B------:R-:W-:Y:S01]  /*f3b0*/  HMMA.16816.F32 R28, R32, R6, R28 ;  /* 0x00000006201c723c */ /* 0x000fe2000000181c */
[----:B------:R-:W3:Y:S01]  /*f3c0*/  LDSM.16.MT88.4 R4, [R152+0x6400] ;  /* 0x006400009804783b */ /* 0x000ee20000004200 */
[----:B-----5:R-:W-:Y:S01]  /*f3d0*/  F2FP.F16.F32.PACK_AB R32, R167, R102 ;  /* 0x00000066a720723e */ /* 0x020fe200000000ff */
[--C-:B------:R-:W-:Y:S01]  /*f3e0*/  FFMA.FTZ R36, R116, UR10, -R40.reuse ;  /* 0x0000000a74247c23 */ /* 0x100fe20008010828 */
[----:B------:R-:W-:Y:S01]  /*f3f0*/  F2FP.F16.F32.PACK_AB R34, R104, R165 ;  /* 0x000000a56822723e */ /* 0x000fe200000000ff */
[----:B------:R-:W-:Y:S01]  /*f400*/  FFMA.FTZ R116, R175, UR10, -R40 ;  /* 0x0000000aaf747c23 */ /* 0x000fe20008010828 */
[----:B----4-:R-:W-:Y:S01]  /*f410*/  F2FP.F16.F32.PACK_AB R33, R108, R169 ;  /* 0x000000a96c21723e */ /* 0x010fe200000000ff */
[----:B------:R-:W-:Y:S01]  /*f420*/  MUFU.EX2 R173, R37 ;  /* 0x0000002500ad7308 */ /* 0x000fe20000000800 */
[--C-:B------:R-:W-:Y:S01]  /*f430*/  FFMA.FTZ R49, R49, UR10, -R68.reuse ;  /* 0x0000000a31317c23 */ /* 0x100fe20008010844 */
[----:B------:R-:W-:Y:S01]  /*f440*/  FFMA.FTZ R50, R50, UR10, -R68 ;  /* 0x0000000a32327c23 */ /* 0x000fe20008010844 */
[----:B------:R-:W-:Y:S01]  /*f450*/  FFMA.FTZ R77, R77, UR10, -R40 ;  /* 0x0000000a4d4d7c23 */ /* 0x000fe20008010828 */
[----:B------:R-:W4:Y:S01]  /*f460*/  MUFU.EX2 R112, R112 ;  /* 0x0000007000707308 */ /* 0x000f220000000800 */
[----:B------:R-:W-:Y:S01]  /*f470*/  FFMA.FTZ R200, R44, UR10, -R68 ;  /* 0x0000000a2cc87c23 */ /* 0x000fe20008010844 */
[----:B-1----:R-:W-:Y:S01]  /*f480*/  F2FP.F16.F32.PACK_AB R35, R171, R106 ;  /* 0x0000006aab23723e */ /* 0x002fe200000000ff */
[--C-:B------:R-:W-:Y:S01]  /*f490*/  FFMA.FTZ R67, R67, UR10, -R40.reuse ;  /* 0x0000000a43437c23 */ /* 0x100fe20008010828 */
[----:B------:R1:W5:Y:S04]  /*f4a0*/  MUFU.EX2 R175, R36 ;  /* 0x0000002400af7308 */ /* 0x0003680000000800 */
[----:B------:R-:W5:Y:S01]  /*f4b0*/  MUFU.EX2 R179, R179 ;  /* 0x000000b300b37308 */ /* 0x000f620000000800 */
[C---:B--2---:R-:W-:Y:S03]  /*f4c0*/  HMMA.16816.F32 R24, R32.reuse, R12, R24 ;  /* 0x0000000c2018723c */ /* 0x044fe60000001818 */
[----:B------:R-:W-:Y:S04]  /*f4d0*/  MUFU.EX2 R177, R177 ;  /* 0x000000b100b17308 */ /* 0x000fe80000000800 */
[----:B------:R-:W2:Y:S01]  /*f4e0*/  MUFU.EX2 R118, R118 ;  /* 0x0000007600767308 */ /* 0x000ea20000000800 */
[C---:B------:R-:W-:Y:S01]  /*f4f0*/  HMMA.16816.F32 R20, R32.reuse, R14, R20 ;  /* 0x0000000e2014723c */ /* 0x040fe20000001814 */
[----:B------:R-:W3:Y:S02]  /*f500*/  LDSM.16.MT88.4 R12, [R64+0x1400] ;  /* 0x00140000400c783b */ /* 0x000ee40000004200 */
[----:B------:R-:W-:Y:S04]  /*f510*/  MUFU.EX2 R116, R116 ;  /* 0x0000007400747308 */ /* 0x000fe80000000800 */
[----:B------:R-:W-:Y:S01]  /*f520*/  MUFU.EX2 R120, R120 ;  /* 0x0000007800787308 */ /* 0x000fe20000000800 */
[C---:B-1----:R-:W-:Y:S01]  /*f530*/  HMMA.16816.F32 R36, R32.reuse, R8, R16 ;  /* 0x000000082024723c */ /* 0x042fe20000001810 */
[----:B------:R-:W1:Y:S01]  /*f540*/  LDSM.16.MT88.4 R16, [R152+0x6800] ;  /* 0x006800009810783b */ /* 0x000e620000004200 */
[----:B------:R-:W-:Y:S01]  /*f550*/  FFMA.FTZ R8, R183, UR10, -R40 ;  /* 0x0000000ab7087c23 */ /* 0x000fe20008010828 */
[----:B------:R-:W-:Y:S04]  /*f560*/  MUFU.EX2 R203, R251 ;  /* 0x000000fb00cb7308 */ /* 0x000fe80000000800 */
[----:B------:R3:W-:Y:S01]  /*f570*/  MUFU.EX2 R181, R8 ;  /* 0x0000000800b57308 */ /* 0x0007e20000000800 */
[----:B------:R-:W-:Y:S01]  /*f580*/  HMMA.16816.F32 R28, R32, R10, R28 ;  /* 0x0000000a201c723c */ /* 0x000fe2000000181c */
[----:B----4-:R-:W-:-:S02]  /*f590*/  F2FP.F16.F32.PACK_AB R32, R112, R173 ;  /* 0x000000ad7020723e */ /* 0x010fc400000000ff */
[----:B------:R4:W4:Y:S01]  /*f5a0*/  MUFU.EX2 R183, R122 ;  /* 0x0000007a00b77308 */ /* 0x0009220000000800 */
[----:B-----5:R-:W-:Y:S02]  /*f5b0*/  F2FP.F16.F32.PACK_AB R34, R175, R110 ;  /* 0x0000006eaf22723e */ /* 0x020fe400000000ff */
[----:B------:R-:W-:Y:S01]  /*f5c0*/  F2FP.F16.F32.PACK_AB R33, R179, R114 ;  /* 0x00000072b321723e */ /* 0x000fe200000000ff */
[----:B------:R-:W5:Y:S01]  /*f5d0*/  MUFU.EX2 R124, R124 ;  /* 0x0000007c007c7308 */ /* 0x000f620000000800 */
[----:B--2---:R-:W-:-:S03]  /*f5e0*/  F2FP.F16.F32.PACK_AB R35, R118, R177 ;  /* 0x000000b17623723e */ /* 0x004fc600000000ff */
[----:B------:R-:W-:Y:S01]  /*f5f0*/  MUFU.EX2 R209, R209 ;  /* 0x000000d100d17308 */ /* 0x000fe20000000800 */
[----:B---3--:R-:W2:Y:S03]  /*f600*/  LDSM.16.MT88.4 R8, [R64+0x1800] ;  /* 0x001800004008783b */ /* 0x008ea60000004200 */
[----:B------:R-:W-:Y:S01]  /*f610*/  HMMA.16816.F32 R24, R32, R4, R24 ;  /* 0x000000042018723c */ /* 0x000fe20000001818 */
[----:B------:R-:W-:Y:S01]  /*f620*/  MUFU.EX2 R126, R126 ;  /* 0x0000007e007e7308 */ /* 0x000fe20000000800 */
[----:B----4-:R-:W-:-:S03]  /*f630*/  FFMA.FTZ R122, R249, UR10, -R68 ;  /* 0x0000000af97a7c23 */ /* 0x010fc60008010844 */
[----:B------:R-:W-:Y:S03]  /*f640*/  MUFU.EX2 R128, R128 ;  /* 0x0000008000807308 */ /* 0x000fe60000000800 */
[C---:B------:R-:W-:Y:S01]  /*f650*/  HMMA.16816.F32 R20, R32.reuse, R6, R20 ;  /* 0x000000062014723c */ /* 0x040fe20000001814 */
[----:B------:R-:W3:Y:S01]  /*f660*/  MUFU.EX2 R122, R122 ;  /* 0x0000007a007a7308 */ /* 0x000ee20000000800 */
[----:B------:R-:W4:Y:S03]  /*f670*/  LDSM.16.MT88.4 R4, [R152+0x6c00] ;  /* 0x006c00009804783b */ /* 0x000f260000004200 */
[----:B------:R-:W-:Y:S03]  /*f680*/  MUFU.EX2 R237, R243 ;  /* 0x000000f300ed7308 */ /* 0x000fe60000000800 */
[----:B------:R-:W-:Y:S01]  /*f690*/  HMMA.16816.F32 R36, R32, R12, R36 ;  /* 0x0000000c2024723c */ /* 0x000fe20000001824 */
[----:B------:R-:W-:Y:S01]  /*f6a0*/  F2FP.F16.F32.PACK_AB R12, R183, R116 ;  /* 0x00000074b70c723e */ /* 0x000fe200000000ff */
[----:B------:R-:W-:Y:S01]  /*f6b0*/  MUFU.EX2 R132, R132 ;  /* 0x0000008400847308 */ /* 0x000fe20000000800 */
[----:B-----5:R-:W-:-:S03]  /*f6c0*/  F2FP.F16.F32.PACK_AB R13, R124, R203 ;  /* 0x000000cb7c0d723e */ /* 0x020fc600000000ff */
[----:B------:R-:W-:Y:S02]  /*f6d0*/  MUFU.EX2 R130, R130 ;  /* 0x0000008200827308 */ /* 0x000fe40000000800 */
[----:B------:R-:W-:Y:S01]  /*f6e0*/  HMMA.16816.F32 R28, R32, R14, R28 ;  /* 0x0000000e201c723c */ /* 0x000fe2000000181c */
[----:B------:R-:W-:Y:S01]  /*f6f0*/  F2FP.F16.F32.PACK_AB R14, R120, R181 ;  /* 0x000000b5780e723e */ /* 0x000fe200000000ff */
[----:B------:R-:W-:Y:S01]  /*f700*/  FFMA.FTZ R32, R233, UR10, -R40 ;  /* 0x0000000ae9207c23 */ /* 0x000fe20008010828 */
[----:B---3--:R-:W-:Y:S01]  /*f710*/  F2FP.F16.F32.PACK_AB R15, R209, R122 ;  /* 0x0000007ad10f723e */ /* 0x008fe200000000ff */
[----:B------:R-:W3:Y:S04]  /*f720*/  MUFU.EX2 R233, R245 ;  /* 0x000000f500e97308 */ /* 0x000ee80000000800 */
[----:B------:R5:W3:Y:S02]  /*f730*/  MUFU.EX2 R231, R32 ;  /* 0x0000002000e77308 */ /* 0x000ae40000000800 */
        /* <DEDUP_REMOVED lines=8> */
[C---:B--2---:R-:W-:Y:S02]  /*f7c0*/  HMMA.16816.F32 R36, R12.reuse, R8, R36 ;  /* 0x000000080c24723c */ /* 0x044fe40000001824 */
[----:B------:R-:W-:Y:S04]  /*f7d0*/  MUFU.EX2 R223, R225 ;  /* 0x000000e100df7308 */ /* 0x000fe80000000800 */
[----:B------:R-:W-:Y:S02]  /*f7e0*/  MUFU.EX2 R140, R140 ;  /* 0x0000008c008c7308 */ /* 0x000fe40000000800 */
[----:B------:R-:W-:Y:S01]  /*f7f0*/  HMMA.16816.F32 R28, R12, R10, R28 ;  /* 0x0000000a0c1c723c */ /* 0x000fe2000000181c */
[----:B---3--:R-:W-:Y:S01]  /*f800*/  F2FP.F16.F32.PACK_AB R12, R233, R126 ;  /* 0x0000007ee90c723e */ /* 0x008fe200000000ff */
        /* <DEDUP_REMOVED lines=28> */
[----:B---3--:R-:W-:Y:S01]  /*f9d0*/  F2FP.F16.F32.PACK_AB R9, R199, R146 ;  /* 0x00000092c709723e */ /* 0x008fe200000000ff */
[----:B------:R-:W-:-:S02]  /*f9e0*/  FFMA.FTZ R201, R65, UR10, -R40 ;  /* 0x0000000a41c97c23 */ /* 0x000fc40008010828 */
        /* <DEDUP_REMOVED lines=64> */
[----:B------:R-:W-:Y:S01]  /*fdf0*/  MUFU.EX2 R63, R101 ;  /* 0x00000065003f7308 */ /* 0x000fe20000000800 */
[----:B------:R-:W-:Y:S01]  /*fe00*/  FFMA.FTZ R57, R56, UR10, -R68 ;  /* 0x0000000a38397c23 */ /* 0x000fe20008010844 */
[----:B------:R-:W-:-:S02]  /*fe10*/  FADD.FTZ R97, R97, R76 ;  /* 0x0000004c61617221 */ /* 0x000fc40000010000 */
[----:B------:R4:W-:Y:S02]  /*fe20*/  MUFU.EX2 R56, R66 ;  /* 0x0000004200387308 */ /* 0x0009e40000000800 */
[C---:B-----5:R-:W-:Y:S01]  /*fe30*/  HMMA.16816.F32 R24, R16.reuse, R8, R24 ;  /* 0x000000081018723c */ /* 0x060fe20000001818 */
[----:B------:R-:W-:Y:S01]  /*fe40*/  FADD.FTZ R9, R89, R74 ;  /* 0x0000004a59097221 */ /* 0x000fe20000010000 */
[--C-:B------:R-:W-:Y:S01]  /*fe50*/  FFMA.FTZ R89, R59, UR10, -R68.reuse ;  /* 0x0000000a3b597c23 */ /* 0x100fe20008010844 */
[----:B------:R-:W-:Y:S01]  /*fe60*/  FFMA.FTZ R8, R62, UR10, -R68 ;  /* 0x0000000a3e087c23 */ /* 0x000fe20008010844 */
[----:B------:R-:W-:Y:S01]  /*fe70*/  FADD.FTZ R80, R80, R97 ;  /* 0x0000006150507221 */ /* 0x000fe20000010000 */
[----:B------:R-:W-:Y:S01]  /*fe80*/  FADD.FTZ R9, R72, R9 ;  /* 0x0000000948097221 */ /* 0x000fe20000010000 */
[----:B------:R-:W-:Y:S01]  /*fe90*/  MUFU.EX2 R62, R95 ;  /* 0x0000005f003e7308 */ /* 0x000fe20000000800 */
[----:B------:R-:W-:Y:S01]  /*fea0*/  FFMA.FTZ R72, R73, UR10, -R40 ;  /* 0x0000000a49487c23 */ /* 0x000fe20008010828 */
[----:B------:R-:W-:Y:S01]  /*feb0*/  FADD.FTZ R125, R125, R80 ;  /* 0x000000507d7d7221 */ /* 0x000fe20000010000 */
[----:B------:R-:W-:Y:S01]  /*fec0*/  FADD.FTZ R70, R70, R9 ;  /* 0x0000000946467221 */ /* 0x000fe20000010000 */
[----:B------:R-:W5:Y:S01]  /*fed0*/  MUFU.EX2 R59, R8 ;  /* 0x00000008003b7308 */ /* 0x000f620000000800 */
[C---:B------:R-:W-:Y:S01]  /*fee0*/  HMMA.16816.F32 R20, R16.reuse, R10, R20 ;  /* 0x0000000a1014723c */ /* 0x040fe20000001814 */
[----:B------:R-:W-:Y:S01]  /*fef0*/  FADD.FTZ R125, R96, R125 ;  /* 0x0000007d607d7221 */ /* 0x000fe20000010000 */
[----:B------:R-:W-:Y:S01]  /*ff00*/  FADD.FTZ R91, R91, R70 ;  /* 0x000000465b5b7221 */ /* 0x000fe20000010000 */
[----:B------:R-:W2:Y:S01]  /*ff10*/  MUFU.EX2 R89, R89 ;  /* 0x0000005900597308 */ /* 0x000ea20000000800 */
[----:B----4-:R-:W-:Y:S01]  /*ff20*/  FFMA.FTZ R66, R79, UR10, -R40 ;  /* 0x0000000a4f427c23 */ /* 0x010fe20008010828 */
[----:B------:R-:W-:Y:S01]  /*ff30*/  FADD.FTZ R94, R94, R125 ;  /* 0x0000007d5e5e7221 */ /* 0x000fe20000010000 */
[----:B------:R-:W-:Y:S01]  /*ff40*/  FADD.FTZ R78, R78, R91 ;  /* 0x0000005b4e4e7221 */ /* 0x000fe20000010000 */
[----:B------:R-:W-:Y:S01]  /*ff50*/  MUFU.EX2 R57, R57 ;  /* 0x0000003900397308 */ /* 0x000fe20000000800 */
[C---:B---3--:R-:W-:Y:S01]  /*ff60*/  HMMA.16816.F32 R36, R16.reuse, R4, R36 ;  /* 0x000000041024723c */ /* 0x048fe20000001824 */
[----:B-1----:R-:W-:Y:S01]  /*ff70*/  F2FP.F16.F32.PACK_AB R4, R93, R82 ;  /* 0x000000525d04723e */ /* 0x002fe200000000ff */
[----:B------:R-:W-:Y:S01]  /*ff80*/  FADD.FTZ R78, R117, R78 ;  /* 0x0000004e754e7221 */ /* 0x000fe20000010000 */
[----:B------:R-:W-:Y:S01]  /*ff90*/  FADD.FTZ R94, R137, R94 ;  /* 0x0000005e895e7221 */ /* 0x000fe20000010000 */
[----:B------:R-:W-:Y:S01]  /*ffa0*/  FFMA.FTZ R70, R75, UR10, -R40 ;  /* 0x0000000a4b467c23 */ /* 0x000fe20008010828 */
[----:B-----5:R-:W-:Y:S01]  /*ffb0*/  F2FP.F16.F32.PACK_AB R5, R59, R62 ;  /* 0x0000003e3b05723e */ /* 0x020fe200000000ff */
[----:B------:R-:W-:Y:S01]  /*ffc0*/  FADD.FTZ R115, R115, R78 ;  /* 0x0000004e73737221 */ /* 0x000fe20000010000 */
[----:B------:R-:W-:Y:S01]  /*ffd0*/  FADD.FTZ R169, R169, R94 ;  /* 0x0000005ea9a97221 */ /* 0x000fe20000010000 */
[----:B------:R-:W-:Y:S01]  /*ffe0*/  HMMA.16816.F32 R28, R16, R6, R28 ;  /* 0x00000006101c723c */ /* 0x000fe2000000181c */
[----:B------:R-:W-:Y:S01]  /*fff0*/  F2FP.F16.F32.PACK_AB R6, R63, R90 ;  /* 0x0000005a3f06723e */ /* 0x000fe200000000ff */
[----:B------:R-:W-:Y:S01]  /*10000*/  FADD.FTZ R115, R86, R115 ;  /* 0x0000007356737221 */ /* 0x000fe20000010000 */
[----:B--2---:R-:W-:Y:S01]  /*10010*/  F2FP.F16.F32.PACK_AB R7, R58, R89 ;  /* 0x000000593a07723e */ /* 0x004fe200000000ff */
[----:B------:R-:W-:Y:S01]  /*10020*/  FADD.FTZ R169, R108, R169 ;  /* 0x000000a96ca97221 */ /* 0x000fe20000010000 */
[----:B------:R-:W1:Y:S01]  /*10030*/  LDSM.16.MT88.4 R8, [R64+0x3000] ;  /* 0x003000004008783b */ /* 0x000e620000004200 */
[--C-:B------:R-:W-:Y:S01]  /*10040*/  FFMA.FTZ R18, R87, UR10, -R40.reuse ;  /* 0x0000000a57127c23 */ /* 0x100fe20008010828 */
[--C-:B------:R-:W-:Y:S01]  /*10050*/  FFMA.FTZ R17, R85, UR10, -R40.reuse ;  /* 0x0000000a55117c23 */ /* 0x100fe20008010828 */
[----:B------:R-:W-:Y:S01]  /*10060*/  FADD.FTZ R106, R106, R169 ;  /* 0x000000a96a6a7221 */ /* 0x000fe20000010000 */
[----:B------:R-:W-:Y:S01]  /*10070*/  FFMA.FTZ R16, R83, UR10, -R40 ;  /* 0x0000000a53107c23 */ /* 0x000fe20008010828 */
[C---:B------:R-:W-:Y:S01]  /*10080*/  HMMA.16816.F32 R24, R4.reuse, R12, R24 ;  /* 0x0000000c0418723c */ /* 0x040fe20000001818 */
        /* <DEDUP_REMOVED lines=11> */
[----:B------:R-:W3:Y:S01]  /*10140*/  MUFU.EX2 R17, R17 ;  /* 0x0000001100117308 */ /* 0x000ee20000000800 */
[----:B------:R-:W-:Y:S01]  /*10150*/  FADD.FTZ R104, R104, R165 ;  /* 0x000000a568687221 */ /* 0x000fe20000010000 */
[----:B------:R-:W-:Y:S01]  /*10160*/  FADD.FTZ R177, R177, R114 ;  /* 0x00000072b1b17221 */ /* 0x000fe20000010000 */
[----:B------:R-:W-:Y:S01]  /*10170*/  FFMA.FTZ R74, R51, UR10, -R68 ;  /* 0x0000000a334a7c23 */ /* 0x000fe20008010844 */
[----:B------:R-:W-:Y:S01]  /*10180*/  MUFU.EX2 R16, R16 ;  /* 0x0000001000107308 */ /* 0x000fe20000000800 */
[----:B------:R-:W-:Y:S01]  /*10190*/  FADD.FTZ R173, R173, R104 ;  /* 0x00000068adad7221 */ /* 0x000fe20000010000 */
[----:B------:R-:W-:-:S02]  /*101a0*/  FADD.FTZ R118, R118, R177 ;  /* 0x000000b176767221 */ /* 0x000fc40000010000 */
[----:B------:R-:W4:Y:S01]  /*101b0*/  MUFU.EX2 R19, R19 ;  /* 0x0000001300137308 */ /* 0x000f220000000800 */
[----:B------:R-:W-:Y:S01]  /*101c0*/  FADD.FTZ R173, R112, R173 ;  /* 0x000000ad70ad7221 */ /* 0x000fe20000010000 */
[----:B------:R-:W-:Y:S02]  /*101d0*/  FADD.FTZ R203, R203, R118 ;  /* 0x00000076cbcb7221 */ /* 0x000fe40000010000 */
[----:B------:R-:W-:Y:S01]  /*101e0*/  MUFU.EX2 R66, R66 ;  /* 0x0000004200427308 */ /* 0x000fe20000000800 */
[----:B------:R-:W-:Y:S01]  /*101f0*/  FADD.FTZ R110, R110, R173 ;  /* 0x000000ad6e6e7221 */ /* 0x000fe20000010000 */
[----:B------:R-:W-:Y:S02]  /*10200*/  FADD.FTZ R203, R124, R203 ;  /* 0x000000cb7ccb7221 */ /* 0x000fe40000010000 */
[----:B------:R-:W5:Y:S01]  /*10210*/  MUFU.EX2 R75, R77 ;  /* 0x0000004d004b7308 */ /* 0x000f620000000800 */
[----:B------:R-:W-:Y:S01]  /*10220*/  FADD.FTZ R175, R175, R110 ;  /* 0x0000006eafaf7221 */ /* 0x000fe20000010000 */
[----:B------:R-:W-:-:S02]  /*10230*/  FADD.FTZ R122, R122, R203 ;  /* 0x000000cb7a7a7221 */ /* 0x000fc40000010000 */
[----:B------:R-:W-:Y:S01]  /*10240*/  MUFU.EX2 R70, R70 ;  /* 0x0000004600467308 */ /* 0x000fe20000000800 */
[----:B------:R-:W-:Y:S01]  /*10250*/  FADD.FTZ R116, R116, R175 ;  /* 0x000000af74747221 */ /* 0x000fe20000010000 */
[----:B------:R-:W-:Y:S01]  /*10260*/  FADD.FTZ R122, R209, R122 ;  /* 0x0000007ad17a7221 */ /* 0x000fe20000010000 */
[C---:B-1----:R-:W-:Y:S01]  /*10270*/  HMMA.16816.F32 R36, R4.reuse, R8, R36 ;  /* 0x000000080424723c */ /* 0x042fe20000001824 */
[----:B------:R-:W-:Y:S01]  /*10280*/  MUFU.EX2 R51, R72 ;  /* 0x0000004800337308 */ /* 0x000fe20000000800 */
[----:B------:R-:W-:Y:S01]  /*10290*/  FADD.FTZ R116, R183, R116 ;  /* 0x00000074b7747221 */ /* 0x000fe20000010000 */
[----:B------:R-:W-:Y:S02]  /*102a0*/  FADD.FTZ R237, R237, R122 ;  /* 0x0000007aeded7221 */ /* 0x000fe40000010000 */
[----:B------:R-:W-:Y:S01]  /*102b0*/  MUFU.EX2 R52, R74 ;  /* 0x0000004a00347308 */ /* 0x000fe20000000800 */
[----:B------:R-:W-:Y:S01]  /*102c0*/  FADD.FTZ R181, R181, R116 ;  /* 0x00000074b5b57221 */ /* 0x000fe20000010000 */
[----:B------:R-:W-:Y:S01]  /*102d0*/  FADD.FTZ R237, R132, R237 ;  /* 0x000000ed84ed7221 */ /* 0x000fe20000010000 */
[----:B------:R-:W-:Y:S01]  /*102e0*/  HMMA.16816.F32 R28, R4, R10, R28 ;  /* 0x0000000a041c723c */ /* 0x000fe2000000181c */
[----:B------:R-:W1:Y:S01]  /*102f0*/  LDSM.16.MT88.4 R8, [R64+0x3400] ;  /* 0x003400004008783b */ /* 0x000e620000004200 */
[----:B------:R-:W-:Y:S01]  /*10300*/  FADD.FTZ R181, R120, R181 ;  /* 0x000000b578b57221 */ /* 0x000fe20000010000 */
[----:B------:R-:W-:Y:S01]  /*10310*/  FADD.FTZ R130, R130, R237 ;  /* 0x000000ed82827221 */ /* 0x000fe20000010000 */
[----:B---3--:R-:W-:Y:S01]  /*10320*/  F2FP.F16.F32.PACK_AB R4, R17, R18 ;  /* 0x000000121104723e */ /* 0x008fe200000000ff */
[----:B------:R-:W3:Y:S01]  /*10330*/  MUFU.EX2 R73, R73 ;  /* 0x0000004900497308 */ /* 0x000ee20000000800 */
[----:B------:R-:W-:Y:S01]  /*10340*/  FADD.FTZ R126, R126, R181 ;  /* 0x000000b57e7e7221 */ /* 0x000fe20000010000 */
[----:B------:R-:W-:Y:S01]  /*10350*/  FADD.FTZ R239, R239, R130 ;  /* 0x00000082efef7221 */ /* 0x000fe20000010000 */
[----:B----4-:R-:W-:Y:S01]  /*10360*/  F2FP.F16.F32.PACK_AB R6, R19, R16 ;  /* 0x000000101306723e */ /* 0x010fe200000000ff */
[----:B------:R-:W-:Y:S01]  /*10370*/  MUFU.EX2 R49, R49 ;  /* 0x0000003100317308 */ /* 0x000fe20000000800 */
[----:B------:R-:W-:Y:S01]  /*10380*/  FADD.FTZ R126, R233, R126 ;  /* 0x0000007ee97e7221 */ /* 0x000fe20000010000 */
[----:B------:R-:W-:Y:S01]  /*10390*/  FADD.FTZ R140, R140, R239 ;  /* 0x000000ef8c8c7221 */ /* 0x000fe20000010000 */
[----:B------:R-:W-:Y:S01]  /*103a0*/  F2FP.F16.F32.PACK_AB R5, R57, R56 ;  /* 0x000000383905723e */ /* 0x000fe200000000ff */
[----:B------:R-:W4:Y:S01]  /*103b0*/  MUFU.EX2 R50, R50 ;  /* 0x0000003200327308 */ /* 0x000f220000000800 */
[----:B------:R-:W-:Y:S01]  /*103c0*/  FADD.FTZ R231, R231, R126 ;  /* 0x0000007ee7e77221 */ /* 0x000fe20000010000 */
[----:B------:R-:W-:Y:S01]  /*103d0*/  FADD.FTZ R215, R215, R140 ;  /* 0x0000008cd7d77221 */ /* 0x000fe20000010000 */
[----:B------:R-:W-:Y:S01]  /*103e0*/  F2FP.F16.F32.PACK_AB R7, R54, R53 ;  /* 0x000000353607723e */ /* 0x000fe200000000ff */
[----:B------:R-:W-:Y:S01]  /*103f0*/  MUFU.EX2 R201, R201 ;  /* 0x000000c900c97308 */ /* 0x000fe20000000800 */
[----:B------:R-:W-:Y:S01]  /*10400*/  FADD.FTZ R231, R128, R231 ;  /* 0x000000e780e77221 */ /* 0x000fe20000010000 */
[----:B------:R-:W-:-:S02]  /*10410*/  FADD.FTZ R142, R142, R215 ;  /* 0x000000d78e8e7221 */ /* 0x000fc40000010000 */
[----:B------:R-:W-:Y:S01]  /*10420*/  MUFU.EX2 R200, R200 ;  /* 0x000000c800c87308 */ /* 0x000fe20000000800 */
[----:B------:R-:W-:Y:S01]  /*10430*/  FADD.FTZ R134, R134, R231 ;  /* 0x000000e786867221 */ /* 0x000fe20000010000 */
[----:B------:R-:W-:Y:S01]  /*10440*/  FADD.FTZ R213, R213, R142 ;  /* 0x0000008ed5d57221 */ /* 0x000fe20000010000 */
[----:B--2---:R-:W-:Y:S01]  /*10450*/  HMMA.16816.F32 R24, R4, R12, R24 ;  /* 0x0000000c0418723c */ /* 0x004fe20000001818 */
[----:B------:R-:W-:Y:S01]  /*10460*/  LDSM.16.MT88.4 R140, [R152+0x8c00] ;  /* 0x008c0000988c783b */ /* 0x000fe20000004200 */
        /* <DEDUP_REMOVED lines=10> */
[C---:B-1----:R-:W-:Y:S02]  /*10510*/  HMMA.16816.F32 R36, R4.reuse, R8, R36 ;  /* 0x000000080424723c */ /* 0x042fe40000001824 */
[----:B------:R-:W-:Y:S01]  /*10520*/  FADD.FTZ R211, R211, R138 ;  /* 0x0000008ad3d37221 */ /* 0x000fe20000010000 */
[----:B------:R-:W-:Y:S01]  /*10530*/  FADD.FTZ R34, R34, R197 ;  /* 0x000000c522227221 */ /* 0x000fe20000010000 */
[----:B-----5:R-:W-:Y:S02]  /*10540*/  F2FP.F16.F32.PACK_AB R8, R75, R66 ;  /* 0x000000424b08723e */ /* 0x020fe400000000ff */
[----:B------:R-:W-:Y:S01]  /*10550*/  FADD.FTZ R144, R144, R211 ;  /* 0x000000d390907221 */ /* 0x000fe20000010000 */
[----:B------:R-:W-:Y:S01]  /*10560*/  FADD.FTZ R34, R35, R34 ;  /* 0x0000002223227221 */ /* 0x000fe20000010000 */
[----:B---3--:R-:W-:Y:S01]  /*10570*/  F2FP.F16.F32.PACK_AB R9, R73, R52 ;  /* 0x000000344909723e */ /* 0x008fe200000000ff */
[----:B------:R-:W-:Y:S01]  /*10580*/  HMMA.16816.F32 R28, R4, R10, R28 ;  /* 0x0000000a041c723c */ /* 0x000fe2000000181c */
[----:B------:R-:W-:Y:S01]  /*10590*/  FADD.FTZ R205, R205, R144 ;  /* 0x00000090cdcd7221 */ /* 0x000fe20000010000 */
[----:B------:R-:W1:Y:S01]  /*105a0*/  LDSM.16.MT88.4 R4, [R64+0x3800] ;  /* 0x003800004004783b */ /* 0x000e620000004200 */
[----:B------:R-:W-:Y:S01]  /*105b0*/  FADD.FTZ R145, R145, R34 ;  /* 0x0000002291917221 */ /* 0x000fe20000010000 */
[----:B------:R-:W-:Y:S01]  /*105c0*/  F2FP.F16.F32.PACK_AB R10, R51, R70 ;  /* 0x00000046330a723e */ /* 0x000fe200000000ff */
[----:B------:R-:W-:Y:S01]  /*105d0*/  FADD.FTZ R158, R158, R205 ;  /* 0x000000cd9e9e7221 */ /* 0x000fe20000010000 */
[----:B----4-:R-:W-:Y:S01]  /*105e0*/  F2FP.F16.F32.PACK_AB R11, R50, R49 ;  /* 0x00000031320b723e */ /* 0x010fe200000000ff */
        /* <DEDUP_REMOVED lines=22> */
[----:B------:R-:W2:Y:S01]  /*10750*/  LDSM.16.MT88.4 R132, [R64+0x3c00] ;  /* 0x003c00004084783b */ /* 0x000ea20000004200 */
[----:B------:R-:W-:Y:S01]  /*10760*/  FADD.FTZ R89, R89, R62 ;  /* 0x0000003e59597221 */ /* 0x000fe20000010000 */
[----:B------:R-:W-:Y:S01]  /*10770*/  FFMA.FTZ R15, R47, UR10, -R68 ;  /* 0x0000000a2f0f7c23 */ /* 0x000fe20008010844 */
[----:B------:R-:W-:Y:S01]  /*10780*/  FADD.FTZ R82, R82, R121 ;  /* 0x0000007952527221 */ /* 0x000fe20000010000 */
[----:B------:R-:W-:Y:S01]  /*10790*/  MUFU.EX2 R12, R12 ;  /* 0x0000000c000c7308 */ /* 0x000fe20000000800 */
[----:B------:R-:W-:-:S02]  /*107a0*/  FADD.FTZ R89, R58, R89 ;  /* 0x000000593a597221 */ /* 0x000fc40000010000 */
[----:B------:R-:W-:Y:S01]  /*107b0*/  FADD.FTZ R93, R93, R82 ;  /* 0x000000525d5d7221 */ /* 0x000fe20000010000 */
[C---:B-1----:R-:W-:Y:S01]  /*107c0*/  HMMA.16816.F32 R36, R8.reuse, R4, R36 ;  /* 0x000000040824723c */ /* 0x042fe20000001824 */
[----:B------:R-:W1:Y:S02]  /*107d0*/  MUFU.EX2 R13, R13 ;  /* 0x0000000d000d7308 */ /* 0x000e640000000800 */
[----:B------:R-:W-:Y:S02]  /*107e0*/  FADD.FTZ R90, R90, R93 ;  /* 0x0000005d5a5a7221 */ /* 0x000fe40000010000 */
[----:B------:R-:W4:Y:S02]  /*107f0*/  MUFU.EX2 R15, R15 ;  /* 0x0000000f000f7308 */ /* 0x000f240000000800 */
[----:B------:R-:W-:Y:S01]  /*10800*/  FADD.FTZ R63, R63, R90 ;  /* 0x0000005a3f3f7221 */ /* 0x000fe20000010000 */
[----:B------:R-:W-:Y:S01]  /*10810*/  HMMA.16816.F32 R28, R8, R6, R28 ;  /* 0x00000006081c723c */ /* 0x000fe2000000181c */
[----:B------:R-:W-:Y:S01]  /*10820*/  FADD.FTZ R8, R56, R89 ;  /* 0x0000005938087221 */ /* 0x000fe20000010000 */
[----:B------:R-:W5:Y:S01]  /*10830*/  MUFU.EX2 R14, R67 ;  /* 0x00000043000e7308 */ /* 0x000f620000000800 */
[----:B------:R-:W-:Y:S01]  /*10840*/  FADD.FTZ R18, R18, R63 ;  /* 0x0000003f12127221 */ /* 0x000fe20000010000 */
[----:B---3--:R-:W-:Y:S01]  /*10850*/  F2FP.F16.F32.PACK_AB R7, R200, R33 ;  /* 0x00000021c807723e */ /* 0x008fe200000000ff */
[----:B------:R-:W-:-:S02]  /*10860*/  FADD.FTZ R8, R57, R8 ;  /* 0x0000000839087221 */ /* 0x000fc40000010000 */
[----:B------:R-:W-:Y:S01]  /*10870*/  FADD.FTZ R17, R17, R18 ;  /* 0x0000001211117221 */ /* 0x000fe20000010000 */
[----:B-1----:R-:W-:Y:S01]  /*10880*/  F2FP.F16.F32.PACK_AB R4, R13, R12 ;  /* 0x0000000c0d04723e */ /* 0x002fe200000000ff */
[----:B------:R-:W-:Y:S02]  /*10890*/  FADD.FTZ R9, R53, R8 ;  /* 0x0000000835097221 */ /* 0x000fe40000010000 */
[----:B------:R-:W-:Y:S01]  /*108a0*/  FADD.FTZ R16, R16, R17 ;  /* 0x0000001110107221 */ /* 0x000fe20000010000 */
[----:B----4-:R-:W-:Y:S01]  /*108b0*/  F2FP.F16.F32.PACK_AB R5, R32, R15 ;  /* 0x0000000f2005723e */ /* 0x010fe200000000ff */
[----:B------:R-:W-:Y:S02]  /*108c0*/  FADD.FTZ R9, R54, R9 ;  /* 0x0000000936097221 */ /* 0x000fe40000010000 */
[----:B------:R-:W-:Y:S01]  /*108d0*/  FADD.FTZ R19, R19, R16 ;  /* 0x0000001013137221 */ /* 0x000fe20000010000 */
[----:B-----5:R-:W-:Y:S01]  /*108e0*/  F2FP.F16.F32.PACK_AB R6, R201, R14 ;  /* 0x0000000ec906723e */ /* 0x020fe200000000ff */
        /* <DEDUP_REMOVED lines=9> */
[C---:B--2---:R-:W-:Y:S01]  /*10980*/  HMMA.16816.F32 R136, R4.reuse, R132, R36 ;  /* 0x000000840488723c */ /* 0x044fe20000001824 */
        /* <DEDUP_REMOVED lines=10> */
[----:B------:R-:W-:-:S04]  /*10a30*/  NOP ;  /* 0x0000000000007918 */ /* 0x000fc80000000000 */
[----:B------:R-:W-:-:S15]  /*10a40*/  @!P6 BRA `(.L_x_904) ;  /* 0x000000640004e947 */ /* 0x000fde0003800000 */
        /* <DEDUP_REMOVED lines=68> */
.L_x_905:
        /* <DEDUP_REMOVED lines=8> */
.L_x_906:
[----:B------:R-:W1:Y:S01]  /*10f10*/  LDCU UR4, c[0x0][0x3c4] ;  /* 0x00007880ff0477ac */ /* 0x000e620008000800 */
[----:B------:R-:W-:Y:S01]  /*10f20*/  LOP3.LUT R61, R61, 0xfffffffe, RZ, 0xc0, !PT ;  /* 0xfffffffe3d3d7812 */ /* 0x000fe200078ec0ff */
[----:B------:R-:W2:Y:S01]  /*10f30*/  LDCU UR5, c[0x0][0x440] ;  /* 0x00008800ff0577ac */ /* 0x000ea20008000800 */
[----:B------:R-:W-:-:S06]  /*10f40*/  USHF.L.U32 UR9, UR8, 0x6, URZ ;  /* 0x0000000608097899 */ /* 0x000fcc00080006ff */
[----:B------:R-:W-:Y:S01]  /*10f50*/  IADD3 R10, P0, PT, R188, UR9, RZ ;  /* 0x00000009bc0a7c10 */ /* 0x000fe2000ff1e0ff */
[----:B-1----:R-:W-:Y:S01]  /*10f60*/  USHF.L.U64.HI UR4, UR8, 0x6, UR4 ;  /* 0x0000000608047899 */ /* 0x002fe20008010204 */
[----:B--2---:R-:W-:-:S05]  /*10f70*/  ISETP.GE.AND P4, PT, R148, UR5, PT ;  /* 0x0000000594007c0c */ /* 0x004fca000bf86270 */
[----:B------:R-:W-:Y:S02]  /*10f80*/  IADD3.X R11, PT, PT, R189, UR4, RZ, P0, !PT ;  /* 0x00000004bd0b7c10 */ /* 0x000fe400087fe4ff */
[----:B------:R-:W-:-:S04]  /*10f90*/  IADD3 R6, P0, PT, R10, UR9, RZ ;  /* 0x000000090a067c10 */ /* 0x000fc8000ff1e0ff */
[----:B------:R-:W-:Y:S02]  /*10fa0*/  IADD3.X R7, PT, PT, R11, UR4, RZ, P0, !PT ;  /* 0x000000040b077c10 */ /* 0x000fe400087fe4ff */
[----:B------:R-:W-:Y:S01]  /*10fb0*/  IADD3 R4, P0, PT, R6, UR9, RZ ;  /* 0x0000000906047c10 */ /* 0x000fe2000ff1e0ff */
[----:B------:R-:W-:Y:S01]  /*10fc0*/  @!PT LDS RZ, [RZ] ;  /* 0x00000000fffff984 */ /* 0x000fe20000000800 */
[----:B------:R-:W-:Y:S01]  /*10fd0*/  @!PT LDS RZ, [RZ] ;  /* 0x00000000fffff984 */ /* 0x000fe20000000800 */
[----:B------:R-:W-:Y:S01]  /*10fe0*/  @!PT LDS RZ, [RZ] ;  /* 0x00000000fffff984 */ /* 0x000fe20000000800 */
[----:B------:R-:W-:Y:S03]  /*10ff0*/  @!P4 LDGSTS.E.BYPASS.LTC128B.128 [R195+0x5000], desc[UR6][R188.64] ;  /* 0x05000000bcc3cfae */ /* 0x000fe6000b981a06 */
        /* <DEDUP_REMOVED lines=22> */
[----:B------:R1:W-:Y:S01]  /*11160*/  @!P4 LDGSTS.E.BYPASS.LTC128B.128 [R195+0x6800], desc[UR6][R4.64] ;  /* 0x0680000004c3cfae */ /* 0x0003e2000b981a06 */
        /* <DEDUP_REMOVED lines=23> */
[----:B------:R-:W5:Y:S04]  /*112e0*/  LDSM.16.M88.4 R16, [R154+0x1000] ;  /* 0x001000009a10783b */ /* 0x000f680000000200 */
[----:B-1----:R-:W-:Y:S04]  /*112f0*/  LDSM.16.M88.4 R4, [R3] ;  /* 0x000000000304783b */ /* 0x002fe80000000200 */
[----:B------:R-:W-:Y:S04]  /*11300*/  LDSM.16.M88.4 R24, [R48+0x1000] ;  /* 0x001000003018783b */ /* 0x000fe80000000200 */
[----:B--2---:R-:W3:Y:S04]  /*11310*/  LDSM.16.M88.4 R8, [R154+0x1400] ;  /* 0x001400009a08783b */ /* 0x004ee80000000200 */
[----:B------:R-:W1:Y:S04]  /*11320*/  LDSM.16.M88.4 R36, [R48+0x1400] ;  /* 0x001400003024783b */ /* 0x000e680000000200 */
[----:B------:R-:W-:Y:S04]  /*11330*/  LDSM.16.M88.4 R44, [R154+0x3000] ;  /* 0x003000009a2c783b */ /* 0x000fe80000000200 */
[----:B------:R-:W0:Y:S01]  /*11340*/  LDGDEPBAR ;  /* 0x00000000000079af */ /* 0x000e220000000000 */
[C---:B-----5:R-:W-:Y:S08]  /*11350*/  HMMA.16816.F32 R20, R12.reuse, R16, RZ ;  /* 0x000000100c14723c */ /* 0x060ff000000018ff */
[C---:B------:R-:W-:Y:S08]  /*11360*/  HMMA.16816.F32 R16, R12.reuse, R18, RZ ;  /* 0x000000120c10723c */ /* 0x040ff000000018ff */
[----:B---3--:R-:W-:Y:S08]  /*11370*/  HMMA.16816.F32 R28, R12, R8, RZ ;  /* 0x000000080c1c723c */ /* 0x008ff000000018ff */
[C---:B------:R-:W-:Y:S08]  /*11380*/  HMMA.16816.F32 R20, R4.reuse, R24, R20 ;  /* 0x000000180414723c */ /* 0x040ff00000001814 */
[----:B------:R-:W-:Y:S01]  /*11390*/  HMMA.16816.F32 R16, R4, R26, R16 ;  /* 0x0000001a0410723c */ /* 0x000fe20000001810 */
[----:B------:R-:W4:Y:S07]  /*113a0*/  LDSM.16.M88.4 R24, [R154+0x1800] ;  /* 0x001800009a18783b */ /* 0x000f2e0000000200 */
[----:B------:R-:W-:Y:S03]  /*113b0*/  HMMA.16816.F32 R8, R12, R10, RZ ;  /* 0x0000000a0c08723c */ /* 0x000fe600000018ff */
[----:B------:R-:W-:Y:S01]  /*113c0*/  FMUL.FTZ R20, R20, UR11 ;  /* 0x0000000b14147c20 */ /* 0x000fe20008410000 */
[----:B------:R-:W-:Y:S01]  /*113d0*/  FMUL.FTZ R66, R21, UR11 ;  /* 0x0000000b15427c20 */ /* 0x000fe20008410000 */
[----:B------:R-:W-:Y:S01]  /*113e0*/  FMUL.FTZ R67, R22, UR11 ;  /* 0x0000000b16437c20 */ /* 0x000fe20008410000 */
[----:B------:R-:W-:Y:S01]  /*113f0*/  FMUL.FTZ R65, R23, UR11 ;  /* 0x0000000b17417c20 */ /* 0x000fe20008410000 */
[----:B------:R2:W3:Y:S01]  /*11400*/  MUFU.TANH R68, R20 ;  /* 0x0000001400447308 */ /* 0x0004e20000002400 */
[C---:B-1----:R-:W-:Y:S03]  /*11410*/  HMMA.16816.F32 R28, R4.reuse, R36, R28 ;  /* 0x00000024041c723c */ /* 0x042fe6000000181c */
[----:B------:R-:W-:Y:S01]  /*11420*/  FMUL.FTZ R16, R16, UR11 ;  /* 0x0000000b10107c20 */ /* 0x000fe20008410000 */
[----:B------:R-:W-:Y:S01]  /*11430*/  FMUL.FTZ R17, R17, UR11 ;  /* 0x0000000b11117c20 */ /* 0x000fe20008410000 */
[----:B------:R-:W-:Y:S01]  /*11440*/  FMUL.FTZ R18, R18, UR11 ;  /* 0x0000000b12127c20 */ /* 0x000fe20008410000 */
[----:B------:R-:W-:Y:S01]  /*11450*/  FMUL.FTZ R62, R19, UR11 ;  /* 0x0000000b133e7c20 */ /* 0x000fe20008410000 */
[----:B------:R-:W-:Y:S05]  /*11460*/  MUFU.TANH R122, R16 ;  /* 0x00000010007a7308 */ /* 0x000fea0000002400 */
[----:B------:R-:W-:Y:S01]  /*11470*/  HMMA.16816.F32 R8, R4, R38, R8 ;  /* 0x000000260408723c */ /* 0x000fe20000001808 */
[----:B------:R-:W-:Y:S02]  /*11480*/  LDSM.16.M88.4 R36, [R48+0x2000] ;  /* 0x002000003024783b */ /* 0x000fe40000000200 */
[----:B------:R-:W-:Y:S02]  /*11490*/  MUFU.TANH R90, R17 ;  /* 0x00000011005a7308 */ /* 0x000fe40000002400 */
[----:B--2---:R-:W1:Y:S02]  /*114a0*/  LDSM.16.M88.4 R20, [R48+0x1800] ;  /* 0x001800003014783b */ /* 0x004e640000000200 */
[----:B------:R-:W-:Y:S01]  /*114b0*/  FMUL.FTZ R28, R28, UR11 ;  /* 0x0000000b1c1c7c20 */ /* 0x000fe20008410000 */
[----:B------:R-:W-:Y:S01]  /*114c0*/  FMUL.FTZ R29, R29, UR11 ;  /* 0x0000000b1d1d7c20 */ /* 0x000fe20008410000 */
[----:B------:R-:W-:Y:S01]  /*114d0*/  FMUL.FTZ R30, R30, UR11 ;  /* 0x0000000b1e1e7c20 */ /* 0x000fe20008410000 */
[----:B------:R-:W-:Y:S01]  /*114e0*/  FMUL.FTZ R53, R31, UR11 ;  /* 0x0000000b1f357c20 */ /* 0x000fe20008410000 */
[----:B------:R2:W-:Y:S01]  /*114f0*/  MUFU.TANH R91, R18 ;  /* 0x00000012005b7308 */ /* 0x0005e20000002400 */
[C---:B----4-:R-:W-:Y:S07]  /*11500*/  HMMA.16816.F32 R32, R12.reuse, R24, RZ ;  /* 0x000000180c20723c */ /* 0x050fee00000018ff */
[----:B------:R-:W-:Y:S01]  /*11510*/  MUFU.TANH R100, R28 ;  /* 0x0000001c00647308 */ /* 0x000fe20000002400 */
[----:B------:R-:W-:Y:S01]  /*11520*/  FMUL.FTZ R8, R8, UR11 ;  /* 0x0000000b08087c20 */ /* 0x000fe20008410000 */
[----:B------:R-:W-:Y:S01]  /*11530*/  HMMA.16816.F32 R24, R12, R26, RZ ;  /* 0x0000001a0c18723c */ /* 0x000fe200000018ff */
[----:B------:R-:W-:Y:S01]  /*11540*/  FMUL.FTZ R9, R9, UR11 ;  /* 0x0000000b09097c20 */ /* 0x000fe20008410000 */
[----:B------:R-:W-:Y:S01]  /*11550*/  FMUL.FTZ R107, R10, UR11 ;  /* 0x0000000b0a6b7c20 */ /* 0x000fe20008410000 */
[----:B------:R-:W-:-:S03]  /*11560*/  FMUL.FTZ R63, R11, UR11 ;  /* 0x0000000b0b3f7c20 */ /* 0x000fc60008410000 */
[----:B------:R-:W-:Y:S01]  /*11570*/  MUFU.TANH R54, R29 ;  /* 0x0000001d00367308 */ /* 0x000fe20000002400 */
[----:B--2---:R-:W2:Y:S07]  /*11580*/  LDSM.16.M88.4 R16, [R154+0x1c00] ;  /* 0x001c00009a10783b */ /* 0x004eae0000000200 */
[----:B------:R4:W-:Y:S08]  /*11590*/  MUFU.TANH R64, R30 ;  /* 0x0000001e00407308 */ /* 0x0009f00000002400 */
[----:B------:R-:W-:Y:S01]  /*115a0*/  MUFU.TANH R52, R8 ;  /* 0x0000000800347308 */ /* 0x000fe20000002400 */
[C---:B-1----:R-:W-:Y:S07]  /*115b0*/  HMMA.16816.F32 R32, R4.reuse, R20, R32 ;  /* 0x000000140420723c */ /* 0x042fee0000001820 */
[----:B------:R1:W-:Y:S01]  /*115c0*/  MUFU.TANH R51, R9 ;  /* 0x0000000900337308 */ /* 0x0003e20000002400 */
[----:B----4-:R-:W4:Y:S01]  /*115d0*/  LDSM.16.M88.4 R28, [R48+0x1c00] ;  /* 0x001c0000301c783b */ /* 0x010f220000000200 */
[----:B------:R-:W-:Y:S06]  /*115e0*/  HMMA.16816.F32 R24, R4, R22, R24 ;  /* 0x000000160418723c */ /* 0x000fec0000001818 */
[----:B------:R-:W-:Y:S04]  /*115f0*/  MUFU.TANH R66, R66 ;  /* 0x0000004200427308 */ /* 0x000fe80000002400 */
[----:B------:R-:W-:Y:S01]  /*11600*/  FMUL.FTZ R32, R32, UR11 ;  /* 0x0000000b20207c20 */ /* 0x000fe20008410000 */
[----:B------:R-:W-:Y:S01]  /*11610*/  FMUL.FTZ R33, R33, UR11 ;  /* 0x0000000b21217c20 */ /* 0x000fe20008410000 */
[----:B------:R-:W-:Y:S01]  /*11620*/  FMUL.FTZ R34, R34, UR11 ;  /* 0x0000000b22227c20 */ /* 0x000fe20008410000 */
[----:B------:R-:W-:Y:S01]  /*11630*/  FMUL.FTZ R35, R35, UR11 ;  /* 0x0000000b23237c20 */ /* 0x000fe20008410000 */
[----:B------:R-:W-:Y:S01]  /*11640*/  MUFU.TANH R50, R32 ;  /* 0x0000002000327308 */ /* 0x000fe20000002400 */
[----:B-1----:R-:W1:Y:S01]  /*11650*/  LDSM.16.M88.4 R8, [R154+0x2000] ;  /* 0x002000009a08783b */ /* 0x002e620000000200 */
[C---:B--2---:R-:W-:Y:S03]  /*11660*/  HMMA.16816.F32 R20, R12.reuse, R16, RZ ;  /* 0x000000100c14723c */ /* 0x044fe600000018ff */
[----:B------:R-:W-:Y:S01]  /*11670*/  FMUL.FTZ R24, R24, UR11 ;  /* 0x0000000b18187c20 */ /* 0x000fe20008410000 */
[----:B------:R-:W-:Y:S01]  /*11680*/  FMUL.FTZ R114, R25, UR11 ;  /* 0x0000000b19727c20 */ /* 0x000fe20008410000 */
[----:B------:R-:W-:Y:S01]  /*11690*/  FMUL.FTZ R115, R26, UR11 ;  /* 0x0000000b1a737c20 */ /* 0x000fe20008410000 */
[----:B------:R-:W-:Y:S01]  /*116a0*/  MUFU.TANH R49, R33 ;  /* 0x0000002100317308 */ /* 0x000fe20000002400 */
[----:B------:R-:W-:Y:S01]  /*116b0*/  FMUL.FTZ R69, R27, UR11 ;  /* 0x0000000b1b457c20 */ /* 0x000fe20008410000 */
[----:B------:R-:W-:Y:S06]  /*116c0*/  HMMA.16816.F32 R16, R12, R18, RZ ;  /* 0x000000120c10723c */ /* 0x000fec00000018ff */
[----:B------:R-:W-:Y:S08]  /*116d0*/  MUFU.TANH R113, R34 ;  /* 0x0000002200717308 */ /* 0x000ff00000002400 */
[----:B------:R2:W-:Y:S01]  /*116e0*/  MUFU.TANH R117, R35 ;  /* 0x0000002300757308 */ /* 0x0005e20000002400 */
[C---:B----4-:R-:W-:Y:S07]  /*116f0*/  HMMA.16816.F32 R20, R4.reuse, R28, R20 ;  /* 0x0000001c0414723c */ /* 0x050fee0000001814 */
[----:B------:R1:W-:Y:S01]  /*11700*/  MUFU.TANH R110, R24 ;  /* 0x00000018006e7308 */ /* 0x0003e20000002400 */
[----:B------:R-:W-:Y:S07]  /*11710*/  HMMA.16816.F32 R16, R4, R30, R16 ;  /* 0x0000001e0410723c */ /* 0x000fee0000001810 */
[----:B------:R-:W-:Y:S01]  /*11720*/  MUFU.TANH R62, R62 ;  /* 0x0000003e003e7308 */ /* 0x000fe20000002400 */
[----:B--2---:R-:W2:Y:S03]  /*11730*/  LDSM.16.M88.4 R32, [R154+0x2400] ;  /* 0x002400009a20783b */ /* 0x004ea60000000200 */
[----:B------:R-:W-:Y:S01]  /*11740*/  FMUL.FTZ R20, R20, UR11 ;  /* 0x0000000b14147c20 */ /* 0x000fe20008410000 */
[----:B------:R-:W-:Y:S01]  /*11750*/  FMUL.FTZ R70, R21, UR11 ;  /* 0x0000000b15467c20 */ /* 0x000fe20008410000 */
[----:B------:R-:W-:Y:S01]  /*11760*/  FMUL.FTZ R209, R22, UR11 ;  /* 0x0000000b16d17c20 */ /* 0x000fe20008410000 */
[----:B------:R-:W-:Y:S01]  /*11770*/  FMUL.FTZ R123, R23, UR11 ;  /* 0x0000000b177b7c20 */ /* 0x000fe20008410000 */
[----:B------:R4:W-:Y:S01]  /*11780*/  MUFU.TANH R112, R20 ;  /* 0x0000001400707308 */ /* 0x0009e20000002400 */
[C---:B-1----:R-:W-:Y:S03]  /*11790*/  HMMA.16816.F32 R24, R12.reuse, R8, RZ ;  /* 0x000000080c18723c */ /* 0x042fe600000018ff */
[----:B------:R-:W-:Y:S01]  /*117a0*/  FMUL.FTZ R16, R16, UR11 ;  /* 0x0000000b10107c20 */ /* 0x000fe20008410000 */
[----:B------:R-:W-:Y:S01]  /*117b0*/  FMUL.FTZ R17, R17, UR11 ;  /* 0x0000000b11117c20 */ /* 0x000fe20008410000 */
[----:B------:R-:W-:Y:S01]  /*117c0*/  FMUL.FTZ R18, R18, UR11 ;  /* 0x0000000b12127c20 */ /* 0x000fe20008410000 */
[----:B------:R-:W-:Y:S01]  /*117d0*/  FMUL.FTZ R121, R19, UR11 ;  /* 0x0000000b13797c20 */ /* 0x000fe20008410000 */
[----:B------:R-:W-:Y:S01]  /*117e0*/  MUFU.TANH R120, R16 ;  /* 0x0000001000787308 */ /* 0x000fe20000002400 */
[----:B------:R-:W-:Y:S07]  /*117f0*/  HMMA.16816.F32 R8, R12, R10, RZ ;  /* 0x0000000a0c08723c */ /* 0x000fee00000018ff */
[----:B------:R-:W-:Y:S01]  /*11800*/  MUFU.TANH R118, R17 ;  /* 0x0000001100767308 */ /* 0x000fe20000002400 */
[----:B----4-:R-:W1:Y:S04]  /*11810*/  LDSM.16.M88.4 R20, [R48+0x2400] ;  /* 0x002400003014783b */ /* 0x010e680000000200 */
[C---:B------:R-:W-:Y:S03]  /*11820*/  HMMA.16816.F32 R24, R4.reuse, R36, R24 ;  /* 0x000000240418723c */ /* 0x040fe60000001818 */
[----:B------:R4:W-:Y:S05]  /*11830*/  MUFU.TANH R207, R18 ;  /* 0x0000001200cf7308 */ /* 0x0009ea0000002400 */
[----:B------:R-:W-:Y:S01]  /*11840*/  HMMA.16816.F32 R8, R4, R38, R8 ;  /* 0x000000260408723c */ /* 0x000fe20000001808 */
[----:B------:R-:W-:Y:S02]  /*11850*/  LDSM.16.M88.4 R36, [R154+0x4c00] ;  /* 0x004c00009a24783b */ /* 0x000fe40000000200 */
[----:B------:R-:W5:Y:S05]  /*11860*/  MUFU.TANH R65, R65 ;  /* 0x0000004100417308 */ /* 0x000f6a0000002400 */
[----:B--2---:R-:W-:Y:S03]  /*11870*/  HMMA.16816.F32 R28, R12, R32, RZ ;  /* 0x000000200c1c723c */ /* 0x004fe600000018ff */
[----:B------:R-:W2:Y:S01]  /*11880*/  MUFU.TANH R67, R67 ;  /* 0x0000004300437308 */ /* 0x000ea20000002400 */
[----:B------:R-:W-:Y:S01]  /*11890*/  FMUL.FTZ R24, R24, UR11 ;  /* 0x0000000b18187c20 */ /* 0x000fe20008410000 */
[----:B----4-:R-:W4:Y:S01]  /*118a0*/  LDSM.16.M88.4 R16, [R154+0x2800] ;  /* 0x002800009a10783b */ /* 0x010f220000000200 */
[----:B------:R-:W-:Y:S01]  /*118b0*/  FMUL.FTZ R130, R25, UR11 ;  /* 0x0000000b19827c20 */ /* 0x000fe20008410000 */
[----:B------:R-:W-:Y:S01]  /*118c0*/  FMUL.FTZ R205, R26, UR11 ;  /* 0x0000000b1acd7c20 */ /* 0x000fe20008410000 */
[----:B------:R-:W-:-:S03]  /*118d0*/  FMUL.FTZ R203, R27, UR11 ;  /* 0x0000000b1bcb7c20 */ /* 0x000fc60008410000 */
[----:B------:R3:W-:Y:S01]  /*118e0*/  MUFU.TANH R210, R24 ;  /* 0x0000001800d27308 */ /* 0x0007e20000002400 */
[----:B------:R-:W-:Y:S01]  /*118f0*/  FMUL.FTZ R8, R8, UR11 ;  /* 0x0000000b08087c20 */ /* 0x000fe20008410000 */
[----:B------:R-:W-:Y:S01]  /*11900*/  FMUL.FTZ R9, R9, UR11 ;  /* 0x0000000b09097c20 */ /* 0x000fe20008410000 */
[----:B------:R-:W-:Y:S01]  /*11910*/  FMUL.FTZ R199, R10, UR11 ;  /* 0x0000000b0ac77c20 */ /* 0x000fe20008410000 */
[----:B------:R-:W-:-:S04]  /*11920*/  FMUL.FTZ R197, R11, UR11 ;  /* 0x0000000b0bc57c20 */ /* 0x000fc80008410000 */
[----:B------:R-:W-:Y:S01]  /*11930*/  MUFU.TANH R208, R8 ;  /* 0x0000000800d07308 */ /* 0x000fe20000002400 */
[----:B-1----:R-:W-:Y:S07]  /*11940*/  HMMA.16816.F32 R28, R4, R20, R28 ;  /* 0x00000014041c723c */ /* 0x002fee000000181c */
[----:B------:R4:W-:Y:S01]  /*11950*/  MUFU.TANH R206, R9 ;  /* 0x0000000900ce7308 */ /* 0x0009e20000002400 */
[C---:B---3--:R-:W-:Y:S01]  /*11960*/  HMMA.16816.F32 R24, R12.reuse, R34, RZ ;  /* 0x000000220c18723c */ /* 0x048fe200000018ff */
[----:B------:R-:W1:Y:S06]  /*11970*/  LDSM.16.M88.4 R32, [R48+0x2800] ;  /* 0x002800003020783b */ /* 0x000e6c0000000200 */
[----:B------:R-:W-:Y:S04]  /*11980*/  MUFU.TANH R53, R53 ;  /* 0x0000003500357308 */ /* 0x000fe80000002400 */
[----:B------:R-:W-:Y:S01]  /*11990*/  FMUL.FTZ R28, R28, UR11 ;  /* 0x0000000b1c1c7c20 */ /* 0x000fe20008410000 */
[----:B------:R-:W-:Y:S01]  /*119a0*/  FMUL.FTZ R29, R29, UR11 ;  /* 0x0000000b1d1d7c20 */ /* 0x000fe20008410000 */
[----:B------:R-:W-:Y:S01]  /*119b0*/  FMUL.FTZ R183, R30, UR11 ;  /* 0x0000000b1eb77c20 */ /* 0x000fe20008410000 */
[----:B------:R-:W-:Y:S01]  /*119c0*/  FMUL.FTZ R181, R31, UR11 ;  /* 0x0000000b1fb57c20 */ /* 0x000fe20008410000 */
[----:B------:R-:W-:Y:S01]  /*119d0*/  MUFU.TANH R204, R28 ;  /* 0x0000001c00cc7308 */ /* 0x000fe20000002400 */
[----:B----4-:R-:W-:Y:S07]  /*119e0*/  HMMA.16816.F32 R8, R12, R16, RZ ;  /* 0x000000100c08723c */ /* 0x010fee00000018ff */
[----:B------:R3:W-:Y:S01]  /*119f0*/  MUFU.TANH R202, R29 ;  /* 0x0000001d00ca7308 */ /* 0x0007e20000002400 */
[----:B------:R-:W-:Y:S01]  /*11a00*/  HMMA.16816.F32 R24, R4, R22, R24 ;  /* 0x000000160418723c */ /* 0x000fe20000001818 */
[----:B------:R-:W4:Y:S06]  /*11a10*/  LDSM.16.M88.4 R20, [R154+0x2c00] ;  /* 0x002c00009a14783b */ /* 0x000f2c0000000200 */
[----:B------:R-:W-:Y:S01]  /*11a20*/  MUFU.TANH R63, R63 ;  /* 0x0000003f003f7308 */ /* 0x000fe20000002400 */
[----:B------:R-:W-:Y:S07]  /*11a30*/  HMMA.16816.F32 R16, R12, R18, RZ ;  /* 0x000000120c10723c */ /* 0x000fee00000018ff */
[----:B------:R-:W-:Y:S01]  /*11a40*/  MUFU.TANH R107, R107 ;  /* 0x0000006b006b7308 */ /* 0x000fe20000002400 */
[----:B---3--:R-:W3:Y:S01]  /*11a50*/  LDSM.16.M88.4 R28, [R48+0x2c00] ;  /* 0x002c0000301c783b */ /* 0x008ee20000000200 */
[C---:B-1----:R-:W-:Y:S02]  /*11a60*/  HMMA.16816.F32 R8, R4.reuse, R32, R8 ;  /* 0x000000200408723c */ /* 0x042fe40000001808 */
[----:B------:R-:W-:Y:S01]  /*11a70*/  FMUL.FTZ R24, R24, UR11 ;  /* 0x0000000b18187c20 */ /* 0x000fe20008410000 */
[----:B------:R-:W-:Y:S01]  /*11a80*/  FMUL.FTZ R196, R25, UR11 ;  /* 0x0000000b19c47c20 */ /* 0x000fe20008410000 */
[----:B------:R-:W-:Y:S01]  /*11a90*/  FMUL.FTZ R179, R26, UR11 ;  /* 0x0000000b1ab37c20 */ /* 0x000fe20008410000 */
[----:B------:R-:W-:Y:S01]  /*11aa0*/  FMUL.FTZ R177, R27, UR11 ;  /* 0x0000000b1bb17c20 */ /* 0x000fe20008410000 */
[----:B------:R4:W-:Y:S05]  /*11ab0*/  MUFU.TANH R198, R24 ;  /* 0x0000001800c67308 */ /* 0x0009ea0000002400 */
[----:B------:R-:W-:Y:S01]  /*11ac0*/  HMMA.16816.F32 R16, R4, R34, R16 ;  /* 0x000000220410723c */ /* 0x000fe20000001810 */
[----:B------:R-:W-:Y:S02]  /*11ad0*/  LDSM.16.M88.4 R32, [R48+0x4c00] ;  /* 0x004c00003020783b */ /* 0x000fe40000000200 */
[----:B------:R-:W-:Y:S05]  /*11ae0*/  MUFU.TANH R115, R115 ;  /* 0x0000007300737308 */ /* 0x000fea0000002400 */
[----:B------:R-:W-:Y:S01]  /*11af0*/  FMUL.FTZ R8, R8, UR11 ;  /* 0x0000000b08087c20 */ /* 0x000fe20008410000 */
[----:B------:R-:W-:Y:S01]  /*11b00*/  FMUL.FTZ R9, R9, UR11 ;  /* 0x0000000b09097c20 */ /* 0x000fe20008410000 */
[----:B------:R-:W-:Y:S01]  /*11b10*/  FMUL.FTZ R175, R10, UR11 ;  /* 0x0000000b0aaf7c20 */ /* 0x000fe20008410000 */
[----:B------:R-:W-:Y:S01]  /*11b20*/  FMUL.FTZ R173, R11, UR11 ;  /* 0x0000000b0bad7c20 */ /* 0x000fe20008410000 */
[C---:B----4-:R-:W-:Y:S01]  /*11b30*/  HMMA.16816.F32 R24, R12.reuse, R20, RZ ;  /* 0x000000140c18723c */ /* 0x050fe200000018ff */
[----:B------:R-:W-:Y:S06]  /*11b40*/  MUFU.TANH R182, R8 ;  /* 0x0000000800b67308 */ /* 0x000fec0000002400 */
[----:B------:R-:W-:Y:S01]  /*11b50*/  FMUL.FTZ R16, R16, UR11 ;  /* 0x0000000b10107c20 */ /* 0x000fe20008410000 */
[----:B------:R-:W-:Y:S01]  /*11b60*/  FMUL.FTZ R176, R17, UR11 ;  /* 0x0000000b11b07c20 */ /* 0x000fe20008410000 */
[----:B------:R-:W-:Y:S01]  /*11b70*/  HMMA.16816.F32 R20, R12, R22, RZ ;  /* 0x000000160c14723c */ /* 0x000fe200000018ff */
[----:B------:R1:W-:Y:S01]  /*11b80*/  MUFU.TANH R180, R9 ;  /* 0x0000000900b47308 */ /* 0x0003e20000002400 */
[----:B------:R-:W-:Y:S01]  /*11b90*/  FMUL.FTZ R171, R18, UR11 ;  /* 0x0000000b12ab7c20 */ /* 0x000fe20008410000 */
[----:B------:R-:W-:-:S06]  /*11ba0*/  FMUL.FTZ R169, R19, UR11 ;  /* 0x0000000b13a97c20 */ /* 0x000fcc0008410000 */
[----:B------:R4:W-:Y:S02]  /*11bb0*/  MUFU.TANH R178, R16 ;  /* 0x0000001000b27308 */ /* 0x0009e40000002400 */
[C---:B---3--:R-:W-:Y:S06]  /*11bc0*/  HMMA.16816.F32 R24, R4.reuse, R28, R24 ;  /* 0x0000001c0418723c */ /* 0x048fec0000001818 */
[----:B------:R-:W-:Y:S01]  /*11bd0*/  MUFU.TANH R114, R114 ;  /* 0x0000007200727308 */ /* 0x000fe20000002400 */
[----:B-1----:R-:W1:Y:S02]  /*11be0*/  LDSM.16.M88.4 R8, [R48+0x3000] ;  /* 0x003000003008783b */ /* 0x002e640000000200 */
[----:B------:R-:W-:Y:S02]  /*11bf0*/  HMMA.16816.F32 R20, R4, R30, R20 ;  /* 0x0000001e0414723c */ /* 0x000fe40000001814 */
[----:B------:R-:W-:Y:S03]  /*11c00*/  LDSM.16.M88.4 R28, [R48+0x3400] ;  /* 0x00340000301c783b */ /* 0x000fe60000000200 */
[----:B------:R-:W-:Y:S03]  /*11c10*/  MUFU.TANH R69, R69 ;  /* 0x0000004500457308 */ /* 0x000fe60000002400 */
[C---:B----4-:R-:W-:Y:S02]  /*11c20*/  HMMA.16816.F32 R16, R12.reuse, R44, RZ ;  /* 0x0000002c0c10723c */ /* 0x050fe400000018ff */
[----:B------:R-:W-:Y:S01]  /*11c30*/  FMUL.FTZ R174, R24, UR11 ;  /* 0x0000000b18ae7c20 */ /* 0x000fe20008410000 */
[----:B------:R-:W-:Y:S01]  /*11c40*/  FMUL.FTZ R172, R25, UR11 ;  /* 0x0000000b19ac7c20 */ /* 0x000fe20008410000 */
[----:B------:R-:W-:Y:S01]  /*11c50*/  FMUL.FTZ R167, R26, UR11 ;  /* 0x0000000b1aa77c20 */ /* 0x000fe20008410000 */
[----:B------:R-:W-:Y:S01]  /*11c60*/  FMUL.FTZ R165, R27, UR11 ;  /* 0x0000000b1ba57c20 */ /* 0x000fe20008410000 */
[----:B------:R-:W-:Y:S01]  /*11c70*/  MUFU.TANH R209, R209 ;  /* 0x000000d100d17308 */ /* 0x000fe20000002400 */
[----:B------:R-:W3:Y:S01]  /*11c80*/  LDSM.16.M88.4 R24, [R154+0x3400] ;  /* 0x003400009a18783b */ /* 0x000ee20000000200 */
[C---:B------:R-:W-:Y:S03]  /*11c90*/  HMMA.16816.F32 R44, R12.reuse, R46, RZ ;  /* 0x0000002e0c2c723c */ /* 0x040fe600000018ff */
[----:B------:R-:W-:Y:S01]  /*11ca0*/  FMUL.FTZ R170, R20, UR11 ;  /* 0x0000000b14aa7c20 */ /* 0x000fe20008410000 */
[----:B------:R-:W-:Y:S01]  /*11cb0*/  FMUL.FTZ R168, R21, UR11 ;  /* 0x0000000b15a87c20 */ /* 0x000fe20008410000 */
[----:B------:R-:W-:Y:S01]  /*11cc0*/  FMUL.FTZ R163, R22, UR11 ;  /* 0x0000000b16a37c20 */ /* 0x000fe20008410000 */
[----:B------:R-:W-:Y:S01]  /*11cd0*/  FMUL.FTZ R161, R23, UR11 ;  /* 0x0000000b17a17c20 */ /* 0x000fe20008410000 */
[----:B------:R-:W-:Y:S01]  /*11ce0*/  MUFU.TANH R70, R70 ;  /* 0x0000004600467308 */ /* 0x000fe20000002400 */
[----:B------:R-:W-:Y:S07]  /*11cf0*/  HMMA.16816.F32 R20, R12, R38, RZ ;  /* 0x000000260c14723c */ /* 0x000fee00000018ff */
[----:B------:R-:W-:Y:S01]  /*11d00*/  MUFU.TANH R123, R123 ;  /* 0x0000007b007b7308 */ /* 0x000fe20000002400 */
[C---:B-1----:R-:W-:Y:S07]  /*11d10*/  HMMA.16816.F32 R16, R4.reuse, R8, R16 ;  /* 0x000000080410723c */ /* 0x042fee0000001810 */
[----:B------:R-:W-:Y:S05]  /*11d20*/  MUFU.TANH R121, R121 ;  /* 0x0000007900797308 */ /* 0x000fea0000002400 */
[C---:B------:R-:W-:Y:S03]  /*11d30*/  HMMA.16816.F32 R20, R4.reuse, R34, R20 ;  /* 0x000000220414723c */ /* 0x040fe60000001814 */
[----:B------:R-:W-:Y:S05]  /*11d40*/  MUFU.TANH R199, R199 ;  /* 0x000000c700c77308 */ /* 0x000fea0000002400 */
[----:B------:R-:W-:Y:S03]  /*11d50*/  HMMA.16816.F32 R44, R4, R10, R44 ;  /* 0x0000000a042c723c */ /* 0x000fe6000000182c */
[----:B------:R-:W-:Y:S01]  /*11d60*/  MUFU.TANH R205, R205 ;  /* 0x000000cd00cd7308 */ /* 0x000fe20000002400 */
[----:B------:R-:W-:Y:S01]  /*11d70*/  FMUL.FTZ R16, R16, UR11 ;  /* 0x0000000b10107c20 */ /* 0x000fe20008410000 */
[----:B------:R-:W-:Y:S01]  /*11d80*/  FMUL.FTZ R17, R17, UR11 ;  /* 0x0000000b11117c20 */ /* 0x000fe20008410000 */
[----:B------:R-:W-:Y:S01]  /*11d90*/  FMUL.FTZ R18, R18, UR11 ;  /* 0x0000000b12127c20 */ /* 0x000fe20008410000 */
[----:B------:R-:W-:Y:S01]  /*11da0*/  FMUL.FTZ R19, R19, UR11 ;  /* 0x0000000b13137c20 */ /* 0x000fe20008410000 */
[----:B---3--:R-:W-:Y:S03]  /*11db0*/  HMMA.16816.F32 R8, R12, R24, RZ ;  /* 0x000000180c08723c */ /* 0x008fe600000018ff */
[----:B------:R-:W-:Y:S01]  /*11dc0*/  MUFU.TANH R166, R16 ;  /* 0x0000001000a67308 */ /* 0x000fe20000002400 */
[----:B------:R-:W-:Y:S01]  /*11dd0*/  FMUL.FTZ R40, R21, UR11 ;  /* 0x0000000b15287c20 */ /* 0x000fe20008410000 */
[----:B------:R-:W-:-:S02]  /*11de0*/  VIADD R21, R43, 0xfffffef9 ;  /* 0xfffffef92b157836 */ /* 0x000fc40000000000 */
[----:B------:R-:W-:Y:S01]  /*11df0*/  FMUL.FTZ R3, R23, UR11 ;  /* 0x0000000b17037c20 */ /* 0x000fe20008410000 */
[----:B------:R-:W-:Y:S02]  /*11e00*/  VIADD R23, R43, 0xfffffe00 ;  /* 0xfffffe002b177836 */ /* 0x000fe40000000000 */
[----:B------:R-:W-:Y:S01]  /*11e10*/  FMUL.FTZ R20, R20, UR11 ;  /* 0x0000000b14147c20 */ /* 0x000fe20008410000 */
[----:B------:R-:W-:Y:S01]  /*11e20*/  HMMA.16816.F32 R56, R12, R26, RZ ;  /* 0x0000001a0c38723c */ /* 0x000fe200000018ff */
[----:B------:R-:W-:Y:S01]  /*11e30*/  MUFU.TANH R164, R17 ;  /* 0x0000001100a47308 */ /* 0x000fe20000002400 */
[CC--:B------:R-:W-:Y:S01]  /*11e40*/  ISETP.GE.AND P1, PT, R21.reuse, R42.reuse, PT ;  /* 0x0000002a1500720c */ /* 0x0c0fe20003f26270 */
[----:B------:R-:W-:Y:S01]  /*11e50*/  LDSM.16.M88.4 R24, [R48+0x3800] ;  /* 0x003800003018783b */ /* 0x000fe20000000200 */
[-C--:B------:R-:W-:Y:S01]  /*11e60*/  ISETP.GE.AND P0, PT, R21, R41.reuse, PT ;  /* 0x000000291500720c */ /* 0x080fe20003f06270 */
[----:B------:R-:W-:Y:S01]  /*11e70*/  VIADD R21, R43, 0xfffffe01 ;  /* 0xfffffe012b157836 */ /* 0x000fe20000000000 */
[-C--:B------:R-:W-:Y:S01]  /*11e80*/  ISETP.GE.AND P2, PT, R23, R42.reuse, PT ;  /* 0x0000002a1700720c */ /* 0x080fe20003f46270 */
[----:B------:R-:W-:Y:S01]  /*11e90*/  FMUL.FTZ R44, R44, UR11 ;  /* 0x0000000b2c2c7c20 */ /* 0x000fe20008410000 */
[----:B------:R-:W-:Y:S01]  /*11ea0*/  FMUL.FTZ R45, R45, UR11 ;  /* 0x0000000b2d2d7c20 */ /* 0x000fe20008410000 */
[----:B------:R-:W-:Y:S01]  /*11eb0*/  MUFU.TANH R159, R18 ;  /* 0x00000012009f7308 */ /* 0x000fe20000002400 */
[----:B------:R-:W-:Y:S01]  /*11ec0*/  ISETP.GE.AND P5, PT, R21, R42, PT ;  /* 0x0000002a1500720c */ /* 0x000fe20003fa6270 */
[----:B------:R-:W-:Y:S01]  /*11ed0*/  FMUL.FTZ R46, R46, UR11 ;  /* 0x0000000b2e2e7c20 */ /* 0x000fe20008410000 */
[----:B------:R-:W-:Y:S01]  /*11ee0*/  HMMA.16816.F32 R8, R4, R28, R8 ;  /* 0x0000001c0408723c */ /* 0x000fe20000001808 */
[----:B------:R-:W-:Y:S01]  /*11ef0*/  FSEL R82, R68, -INF , !P2 ;  /* 0xff80000044527808 */ /* 0x000fe20005000000 */
[----:B------:R-:W-:Y:S01]  /*11f00*/  FMUL.FTZ R47, R47, UR11 ;  /* 0x0000000b2f2f7c20 */ /* 0x000fe20008410000 */
[-C--:B------:R-:W-:Y:S01]  /*11f10*/  ISETP.GE.AND P6, PT, R21, R41.reuse, PT ;  /* 0x000000291500720c */ /* 0x080fe20003fc6270 */
[----:B------:R-:W-:Y:S01]  /*11f20*/  VIADD R21, R43, 0xfffffe08 ;  /* 0xfffffe082b157836 */ /* 0x000fe20000000000 */
[----:B------:R1:W-:Y:S01]  /*11f30*/  MUFU.TANH R157, R19 ;  /* 0x00000013009d7308 */ /* 0x0003e20000002400 */
[----:B------:R-:W-:-:S02]  /*11f40*/  ISETP.GE.AND P3, PT, R23, R41, PT ;  /* 0x000000291700720c */ /* 0x000fc40003f66270 */
[----:B------:R-:W-:Y:S01]  /*11f50*/  HMMA.16816.F32 R28, R4, R30, R56 ;  /* 0x0000001e041c723c */ /* 0x000fe20000001838 */
[----:B-----5:R-:W-:Y:S02]  /*11f60*/  FSEL R81, R65, -INF , !P6 ;  /* 0xff80000041517808 */ /* 0x020fe40007000000 */
[----:B------:R-:W-:Y:S02]  /*11f70*/  @P5 LOP3.LUT R61, R61, 0x1, RZ, 0xfc, !PT ;  /* 0x000000013d3d5812 */ /* 0x000fe400078efcff */
[----:B------:R-:W3:Y:S01]  /*11f80*/  MUFU.TANH R40, R40 ;  /* 0x0000002800287308 */ /* 0x000ee20000002400 */
[-C--:B------:R-:W-:Y:S02]  /*11f90*/  ISETP.GE.AND P5, PT, R21, R42.reuse, PT ;  /* 0x0000002a1500720c */ /* 0x080fe40003fa6270 */
[----:B------:R-:W-:Y:S02]  /*11fa0*/  LOP3.LUT P2, RZ, R61, 0x1, RZ, 0xc0, !PT ;  /* 0x000000013dff7812 */ /* 0x000fe4000784c0ff */
[----:B------:R-:W-:Y:S01]  /*11fb0*/  FSEL R122, R122, -INF , !P5 ;  /* 0xff8000007a7a7808 */ /* 0x000fe20006800000 */
[----:B------:R-:W-:Y:S01]  /*11fc0*/  FMUL.FTZ R158, R8, UR11 ;  /* 0x0000000b089e7c20 */ /* 0x000fe20008410000 */
[----:B------:R-:W-:Y:S01]  /*11fd0*/  VIADD R8, R43, 0xfffffe09 ;  /* 0xfffffe092b087836 */ /* 0x000fe20000000000 */
[----:B------:R-:W4:Y:S01]  /*11fe0*/  MUFU.TANH R3, R3 ;  /* 0x0000000300037308 */ /* 0x000f220000002400 */
[----:B------:R-:W-:Y:S01]  /*11ff0*/  FMUL.FTZ R9, R9, UR11 ;  /* 0x0000000b09097c20 */ /* 0x000fe20008410000 */
[----:B-1----:R-:W1:Y:S01]  /*12000*/  LDSM.16.M88.4 R16, [R154+0x3800] ;  /* 0x003800009a10783b */ /* 0x002e620000000200 */
[----:B------:R-:W-:Y:S01]  /*12010*/  FSEL R84, R66, -INF , !P2 ;  /* 0xff80000042547808 */ /* 0x000fe20005000000 */
[----:B------:R-:W-:Y:S01]  /*12020*/  FMUL.FTZ R131, R10, UR11 ;  /* 0x0000000b0a837c20 */ /* 0x000fe20008410000 */
[----:B------:R-:W-:Y:S01]  /*12030*/  ISETP.GE.AND P2, PT, R8, R41, PT ;  /* 0x000000290800720c */ /* 0x000fe20003f46270 */
[----:B------:R-:W-:Y:S01]  /*12040*/  FMUL.FTZ R129, R11, UR11 ;  /* 0x0000000b0b817c20 */ /* 0x000fe20008410000 */
[----:B--2---:R-:W-:Y:S01]  /*12050*/  FSEL R83, R67, -INF , !P3 ;  /* 0xff80000043537808 */ /* 0x004fe20005800000 */
[----:B------:R1:W-:Y:S01]  /*12060*/  MUFU.TANH R156, R9 ;  /* 0x00000009009c7308 */ /* 0x0003e20000002400 */
[----:B------:R-:W-:Y:S01]  /*12070*/  FSEL R23, R62, -INF , !P2 ;  /* 0xff8000003e177808 */ /* 0x000fe20005000000 */
[----:B------:R-:W-:Y:S01]  /*12080*/  FMUL.FTZ R28, R28, UR11 ;  /* 0x0000000b1c1c7c20 */ /* 0x000fe20008410000 */
[----:B---3--:R-:W-:Y:S01]  /*12090*/  FSEL R40, R40, -INF , !P1 ;  /* 0xff80000028287808 */ /* 0x008fe20004800000 */
[----:B------:R-:W-:Y:S01]  /*120a0*/  FMUL.FTZ R29, R29, UR11 ;  /* 0x0000000b1d1d7c20 */ /* 0x000fe20008410000 */
[----:B------:R-:W-:Y:S01]  /*120b0*/  ISETP.GE.AND P1, PT, R8, R42, PT ;  /* 0x0000002a0800720c */ /* 0x000fe20003f26270 */
[----:B------:R-:W-:Y:S01]  /*120c0*/  FMUL.FTZ R30, R30, UR11 ;  /* 0x0000000b1e1e7c20 */ /* 0x000fe20008410000 */
[----:B------:R-:W-:Y:S01]  /*120d0*/  FMUL.FTZ R125, R31, UR11 ;  /* 0x0000000b1f7d7c20 */ /* 0x000fe20008410000 */
[----:B------:R-:W-:Y:S01]  /*120e0*/  MUFU.TANH R162, R44 ;  /* 0x0000002c00a27308 */ /* 0x000fe20000002400 */
[----:B------:R-:W-:-:S02]  /*120f0*/  FSEL R90, R90, -INF , !P1 ;  /* 0xff8000005a5a7808 */ /* 0x000fc40004800000 */
[----:B----4-:R-:W-:Y:S02]  /*12100*/  FSEL R3, R3, -INF , !P0 ;  /* 0xff80000003037808 */ /* 0x010fe40004000000 */
[-C--:B------:R-:W-:Y:S01]  /*12110*/  ISETP.GE.AND P0, PT, R21, R41.reuse, PT ;  /* 0x000000291500720c */ /* 0x080fe20003f06270 */
[----:B------:R-:W-:Y:S02]  /*12120*/  VIADD R21, R43, 0xfffffe10 ;  /* 0xfffffe102b157836 */ /* 0x000fe40000000000 */
[----:B------:R-:W-:Y:S01]  /*12130*/  MUFU.TANH R160, R45 ;  /* 0x0000002d00a07308 */ /* 0x000fe20000002400 */
[----:B------:R-:W-:Y:S02]  /*12140*/  FSEL R91, R91, -INF , !P0 ;  /* 0xff8000005b5b7808 */ /* 0x000fe40004000000 */
[C---:B------:R-:W-:Y:S02]  /*12150*/  ISETP.GE.AND P6, PT, R21.reuse, R42, PT ;  /* 0x0000002a1500720c */ /* 0x040fe40003fc6270 */
[----:B------:R-:W-:-:S02]  /*12160*/  ISETP.GE.AND P5, PT, R21, R41, PT ;  /* 0x000000291500720c */ /* 0x000fc40003fa6270 */
[----:B------:R-:W-:Y:S01]  /*12170*/  FSEL R100, R100, -INF , !P6 ;  /* 0xff80000064647808 */ /* 0x000fe20007000000 */
[----:B------:R-:W-:Y:S01]  /*12180*/  MUFU.TANH R153, R46 ;  /* 0x0000002e00997308 */ /* 0x000fe20000002400 */
[----:B------:R-:W-:-:S07]  /*12190*/  FSEL R21, R64, -INF , !P5 ;  /* 0xff80000040157808 */ /* 0x000fce0006800000 */
[----:B------:R2:W-:Y:S01]  /*121a0*/  MUFU.TANH R151, R47 ;  /* 0x0000002f00977308 */ /* 0x0005e20000002400 */
[----:B-1----:R-:W-:Y:S01]  /*121b0*/  HMMA.16816.F32 R8, R12, R16, RZ ;  /* 0x000000100c08723c */ /* 0x002fe200000018ff */
[C---:B------:R-:W-:Y:S02]  /*121c0*/  VIADD R16, R43.reuse, 0xfffffe18 ;  /* 0xfffffe182b107836 */ /* 0x040fe40000000000 */
[----:B------:R-:W-:-:S03]  /*121d0*/  VIADD R17, R43, 0xfffffe11 ;  /* 0xfffffe112b117836 */ /* 0x000fc60000000000 */
[CC--:B------:R-:W-:Y:S01]  /*121e0*/  ISETP.GE.AND P1, PT, R16.reuse, R42.reuse, PT ;  /* 0x0000002a1000720c */ /* 0x0c0fe20003f26270 */
[----:B------:R-:W-:Y:S01]  /*121f0*/  MUFU.TANH R128, R28 ;  /* 0x0000001c00807308 */ /* 0x000fe20000002400 */
[-C--:B------:R-:W-:Y:S01]  /*12200*/  ISETP.GE.AND P2, PT, R16, R41.reuse, PT ;  /* 0x000000291000720c */ /* 0x080fe20003f46270 */
[----:B------:R-:W-:Y:S01]  /*12210*/  VIADD R16, R43, 0xfffffe19 ;  /* 0xfffffe192b107836 */ /* 0x000fe20000000000 */
[CC--:B------:R-:W-:Y:S02]  /*12220*/  ISETP.GE.AND P3, PT, R17.reuse, R42.reuse, PT ;  /* 0x0000002a1100720c */ /* 0x0c0fe40003f66270 */
[-C--:B------:R-:W-:Y:S02]  /*12230*/  ISETP.GE.AND P0, PT, R17, R41.reuse, PT ;  /* 0x000000291100720c */ /* 0x080fe40003f06270 */
[C---:B------:R-:W-:Y:S01]  /*12240*/  ISETP.GE.AND P6, PT, R16.reuse, R42, PT ;  /* 0x0000002a1000720c */ /* 0x040fe20003fc6270 */
[----:B------:R-:W-:Y:S01]  /*12250*/  MUFU.TANH R126, R29 ;  /* 0x0000001d007e7308 */ /* 0x000fe20000002400 */
[----:B--2---:R-:W1:Y:S01]  /*12260*/  LDSM.16.M88.4 R44, [R154+0x3c00] ;  /* 0x003c00009a2c783b */ /* 0x004e620000000200 */
[----:B------:R-:W-:-:S02]  /*12270*/  ISETP.GE.AND P5, PT, R16, R41, PT ;  /* 0x000000291000720c */ /* 0x000fc40003fa6270 */
[----:B------:R-:W-:Y:S01]  /*12280*/  HMMA.16816.F32 R16, R12, R18, RZ ;  /* 0x000000120c10723c */ /* 0x000fe200000018ff */
[----:B------:R-:W-:Y:S02]  /*12290*/  FSEL R98, R54, -INF , !P3 ;  /* 0xff80000036627808 */ /* 0x000fe40005800000 */
[----:B------:R-:W-:Y:S01]  /*122a0*/  FSEL R97, R53, -INF , !P0 ;  /* 0xff80000035617808 */ /* 0x000fe20004000000 */
[----:B------:R2:W-:Y:S01]  /*122b0*/  MUFU.TANH R127, R30 ;  /* 0x0000001e007f7308 */ /* 0x0005e20000002400 */
[----:B------:R-:W-:Y:S02]  /*122c0*/  FSEL R96, R51, -INF , !P6 ;  /* 0xff80000033607808 */ /* 0x000fe40007000000 */
[----:B------:R-:W-:Y:S01]  /*122d0*/  FSEL R35, R63, -INF , !P5 ;  /* 0xff8000003f237808 */ /* 0x000fe20006800000 */
[----:B------:R-:W-:Y:S01]  /*122e0*/  HMMA.16816.F32 R8, R4, R24, R8 ;  /* 0x000000180408723c */ /* 0x000fe20000001808 */
[C---:B------:R-:W-:Y:S01]  /*122f0*/  VIADD R24, R43.reuse, 0xfffffe20 ;  /* 0xfffffe202b187836 */ /* 0x040fe20000000000 */
[----:B------:R-:W-:Y:S01]  /*12300*/  FSEL R94, R52, -INF , !P1 ;  /* 0xff800000345e7808 */ /* 0x000fe20004800000 */
[----:B------:R-:W-:Y:S01]  /*12310*/  VIADD R25, R43, 0xfffffe21 ;  /* 0xfffffe212b197836 */ /* 0x000fe20000000000 */
[----:B------:R-:W-:Y:S01]  /*12320*/  FSEL R107, R107, -INF , !P2 ;  /* 0xff8000006b6b7808 */ /* 0x000fe20005000000 */
[----:B------:R-:W3:Y:S01]  /*12330*/  MUFU.TANH R130, R130 ;  /* 0x0000008200827308 */ /* 0x000ee20000002400 */
[----:B------:R-:W-:-:S02]  /*12340*/  ISETP.GE.AND P3, PT, R24, R42, PT ;  /* 0x0000002a1800720c */ /* 0x000fc40003f66270 */
[-C--:B------:R-:W-:Y:S01]  /*12350*/  ISETP.GE.AND P0, PT, R24, R41.reuse, PT ;  /* 0x000000291800720c */ /* 0x080fe20003f06270 */
[----:B------:R-:W-:Y:S01]  /*12360*/  VIADD R24, R43, 0xfffffe28 ;  /* 0xfffffe282b187836 */ /* 0x000fe20000000000 */
[----:B------:R-:W-:Y:S02]  /*12370*/  FSEL R116, R50, -INF , !P3 ;  /* 0xff80000032747808 */ /* 0x000fe40005800000 */
[----:B------:R-:W-:Y:S01]  /*12380*/  HMMA.16816.F32 R16, R4, R26, R16 ;  /* 0x0000001a0410723c */ /* 0x000fe20000001810 */
[----:B------:R-:W-:Y:S01]  /*12390*/  FSEL R113, R113, -INF , !P0 ;  /* 0xff80000071717808 */ /* 0x000fe20004000000 */
[----:B--2---:R-:W2:Y:S01]  /*123a0*/  LDSM.16.M88.4 R28, [R48+0x3c00] ;  /* 0x003c0000301c783b */ /* 0x004ea20000000200 */
[C---:B------:R-:W-:Y:S01]  /*123b0*/  ISETP.GE.AND P6, PT, R24.reuse, R42, PT ;  /* 0x0000002a1800720c */ /* 0x040fe20003fc6270 */
[----:B------:R-:W4:Y:S01]  /*123c0*/  MUFU.TANH R203, R203 ;  /* 0x000000cb00cb7308 */ /* 0x000f220000002400 */
[----:B------:R-:W-:Y:S01]  /*123d0*/  ISETP.GE.AND P5, PT, R24, R41, PT ;  /* 0x000000291800720c */ /* 0x000fe20003fa6270 */
[----:B------:R-:W-:-:S02]  /*123e0*/  VIADD R24, R43, 0xfffffe29 ;  /* 0xfffffe292b187836 */ /* 0x000fc40000000000 */
[----:B------:R-:W-:Y:S01]  /*123f0*/  FMUL.FTZ R108, R8, UR11 ;  /* 0x0000000b086c7c20 */ /* 0x000fe20008410000 */
[-C--:B------:R-:W-:Y:S01]  /*12400*/  ISETP.GE.AND P1, PT, R25, R42.reuse, PT ;  /* 0x0000002a1900720c */ /* 0x080fe20003f26270 */
[----:B------:R-:W-:Y:S01]  /*12410*/  VIADD R8, R43, 0xfffffe30 ;  /* 0xfffffe302b087836 */ /* 0x000fe20000000000 */
[-C--:B------:R-:W-:Y:S01]  /*12420*/  ISETP.GE.AND P2, PT, R25, R41.reuse, PT ;  /* 0x000000291900720c */ /* 0x080fe20003f46270 */
[----:B------:R-:W-:Y:S01]  /*12430*/  FMUL.FTZ R9, R9, UR11 ;  /* 0x0000000b09097c20 */ /* 0x000fe20008410000 */
[-C--:B------:R-:W-:Y:S01]  /*12440*/  ISETP.GE.AND P3, PT, R24, R42.reuse, PT ;  /* 0x0000002a1800720c */ /* 0x080fe20003f66270 */
[----:B------:R-:W-:Y:S01]  /*12450*/  FMUL.FTZ R105, R10, UR11 ;  /* 0x0000000b0a697c20 */ /* 0x000fe20008410000 */
[-C--:B------:R-:W-:Y:S01]  /*12460*/  ISETP.GE.AND P0, PT, R24, R41.reuse, PT ;  /* 0x000000291800720c */ /* 0x080fe20003f06270 */
[----:B------:R-:W-:Y:S01]  /*12470*/  VIADD R24, R43, 0xfffffe31 ;  /* 0xfffffe312b187836 */ /* 0x000fe20000000000 */
[----:B------:R-:W-:Y:S01]  /*12480*/  FSEL R34, R49, -INF , !P1 ;  /* 0xff80000031227808 */ /* 0x000fe20004800000 */
[----:B------:R1:W-:Y:S01]  /*12490*/  MUFU.TANH R106, R9 ;  /* 0x00000009006a7308 */ /* 0x0003e20000002400 */
[----:B------:R-:W-:Y:S01]  /*124a0*/  FSEL R117, R117, -INF , !P2 ;  /* 0xff80000075757808 */ /* 0x000fe20005000000 */
[----:B------:R-:W-:Y:S01]  /*124b0*/  FMUL.FTZ R103, R11, UR11 ;  /* 0x0000000b0b677c20 */ /* 0x000fe20008410000 */
[----:B------:R-:W-:Y:S01]  /*124c0*/  FSEL R110, R110, -INF , !P6 ;  /* 0xff8000006e6e7808 */ /* 0x000fe20007000000 */
[----:B------:R-:W-:Y:S01]  /*124d0*/  VIADD R25, R43, 0xfffffe38 ;  /* 0xfffffe382b197836 */ /* 0x000fe20000000000 */
[----:B------:R-:W-:Y:S01]  /*124e0*/  FSEL R115, R115, -INF , !P5 ;  /* 0xff80000073737808 */ /* 0x000fe20006800000 */
[----:B------:R-:W-:Y:S01]  /*124f0*/  FMUL.FTZ R104, R16, UR11 ;  /* 0x0000000b10687c20 */ /* 0x000fe20008410000 */
[CC--:B------:R-:W-:Y:S01]  /*12500*/  ISETP.GE.AND P1, PT, R8.reuse, R42.reuse, PT ;  /* 0x0000002a0800720c */ /* 0x0c0fe20003f26270 */
[----:B------:R-:W-:Y:S01]  /*12510*/  VIADD R16, R43, 0xfffffe40 ;  /* 0xfffffe402b107836 */ /* 0x000fe20000000000 */
[-C--:B------:R-:W-:Y:S01]  /*12520*/  ISETP.GE.AND P2, PT, R8, R41.reuse, PT ;  /* 0x000000290800720c */ /* 0x080fe20003f46270 */
[----:B------:R-:W-:Y:S01]  /*12530*/  FMUL.FTZ R17, R17, UR11 ;  /* 0x0000000b11117c20 */ /* 0x000fe20008410000 */
[----:B------:R-:W-:Y:S01]  /*12540*/  ISETP.GE.AND P6, PT, R24, R42, PT ;  /* 0x0000002a1800720c */ /* 0x000fe20003fc6270 */
[----:B------:R-:W-:Y:S01]  /*12550*/  FMUL.FTZ R18, R18, UR11 ;  /* 0x0000000b12127c20 */ /* 0x000fe20008410000 */
[----:B------:R-:W-:Y:S01]  /*12560*/  ISETP.GE.AND P5, PT, R24, R41, PT ;  /* 0x000000291800720c */ /* 0x000fe20003fa6270 */
[----:B------:R-:W-:Y:S01]  /*12570*/  VIADD R24, R43, 0xfffffe39 ;  /* 0xfffffe392b187836 */ /* 0x000fe20000000000 */
[----:B------:R-:W-:Y:S01]  /*12580*/  FSEL R114, R114, -INF , !P3 ;  /* 0xff80000072727808 */ /* 0x000fe20005800000 */
[----:B------:R-:W-:Y:S01]  /*12590*/  MUFU.TANH R102, R17 ;  /* 0x0000001100667308 */ /* 0x000fe20000002400 */
[----:B------:R-:W-:Y:S01]  /*125a0*/  FSEL R39, R69, -INF , !P0 ;  /* 0xff80000045277808 */ /* 0x000fe20004000000 */
[----:B-1----:R-:W-:Y:S01]  /*125b0*/  HMMA.16816.F32 R8, R12, R44, RZ ;  /* 0x0000002c0c08723c */ /* 0x002fe200000018ff */
[----:B------:R-:W-:Y:S01]  /*125c0*/  FSEL R112, R112, -INF , !P1 ;  /* 0xff80000070707808 */ /* 0x000fe20004800000 */
[----:B------:R-:W-:Y:S01]  /*125d0*/  FMUL.FTZ R99, R19, UR11 ;  /* 0x0000000b13637c20 */ /* 0x000fe20008410000 */
[----:B------:R-:W-:-:S02]  /*125e0*/  FSEL R209, R209, -INF , !P2 ;  /* 0xff800000d1d17808 */ /* 0x000fc40005000000 */
[CC--:B------:R-:W-:Y:S01]  /*125f0*/  ISETP.GE.AND P3, PT, R25.reuse, R42.reuse, PT ;  /* 0x0000002a1900720c */ /* 0x0c0fe20003f66270 */
[----:B------:R1:W-:Y:S01]  /*12600*/  MUFU.TANH R101, R18 ;  /* 0x0000001200657308 */ /* 0x0003e20000002400 */
[-C--:B------:R-:W-:Y:S01]  /*12610*/  ISETP.GE.AND P0, PT, R25, R41.reuse, PT ;  /* 0x000000291900720c */ /* 0x080fe20003f06270 */
[----:B------:R-:W-:Y:S01]  /*12620*/  HMMA.16816.F32 R44, R12, R46, RZ ;  /* 0x0000002e0c2c723c */ /* 0x000fe200000018ff */
[C---:B------:R-:W-:Y:S02]  /*12630*/  ISETP.GE.AND P1, PT, R24.reuse, R42, PT ;  /* 0x0000002a1800720c */ /* 0x040fe40003f26270 */
[----:B------:R-:W-:Y:S02]  /*12640*/  ISETP.GE.AND P2, PT, R24, R41, PT ;  /* 0x000000291800720c */ /* 0x000fe40003f46270 */
[----:B------:R-:W5:Y:S01]  /*12650*/  LDSM.16.M88.4 R24, [R154+0x4000] ;  /* 0x004000009a18783b */ /* 0x000f620000000200 */
[----:B------:R-:W-:Y:S01]  /*12660*/  FSEL R38, R70, -INF , !P6 ;  /* 0xff80000046267808 */ /* 0x000fe20007000000 */
[----:B------:R-:W5:Y:S01]  /*12670*/  MUFU.TANH R197, R197 ;  /* 0x000000c500c57308 */ /* 0x000f620000002400 */
[----:B------:R-:W-:-:S02]  /*12680*/  FSEL R123, R123, -INF , !P5 ;  /* 0xff8000007b7b7808 */ /* 0x000fc40006800000 */
[CC--:B------:R-:W-:Y:S02]  /*12690*/  ISETP.GE.AND P6, PT, R16.reuse, R42.reuse, PT ;  /* 0x0000002a1000720c */ /* 0x0c0fe40003fc6270 */
[-C--:B------:R-:W-:Y:S01]  /*126a0*/  ISETP.GE.AND P5, PT, R16, R41.reuse, PT ;  /* 0x000000291000720c */ /* 0x080fe20003fa6270 */
[----:B------:R-:W-:Y:S01]  /*126b0*/  VIADD R16, R43, 0xfffffe41 ;  /* 0xfffffe412b107836 */ /* 0x000fe20000000000 */
[----:B------:R-:W-:Y:S01]  /*126c0*/  FSEL R120, R120, -INF , !P3 ;  /* 0xff80000078787808 */ /* 0x000fe20005800000 */
[C---:B--2---:R-:W-:Y:S01]  /*126d0*/  HMMA.16816.F32 R8, R4.reuse, R28, R8 ;  /* 0x0000001c0408723c */ /* 0x044fe20000001808 */
[----:B------:R-:W-:Y:S01]  /*126e0*/  FSEL R207, R207, -INF , !P0 ;  /* 0xff800000cfcf7808 */ /* 0x000fe20004000000 */
[C---:B------:R-:W-:Y:S01]  /*126f0*/  VIADD R28, R43.reuse, 0xfffffe49 ;  /* 0xfffffe492b1c7836 */ /* 0x040fe20000000000 */
[C---:B------:R-:W-:Y:S01]  /*12700*/  ISETP.GE.AND P3, PT, R16.reuse, R42, PT ;  /* 0x0000002a1000720c */ /* 0x040fe20003f66270 */
[----:B------:R-:W2:Y:S01]  /*12710*/  MUFU.TANH R181, R181 ;  /* 0x000000b500b57308 */ /* 0x000ea20000002400 */
[----:B------:R-:W-:Y:S01]  /*12720*/  ISETP.GE.AND P0, PT, R16, R41, PT ;  /* 0x000000291000720c */ /* 0x000fe20003f06270 */
[----:B------:R-:W-:Y:S01]  /*12730*/  VIADD R16, R43, 0xfffffe48 ;  /* 0xfffffe482b107836 */ /* 0x000fe20000000000 */
[----:B------:R-:W-:Y:S01]  /*12740*/  FSEL R118, R118, -INF , !P1 ;  /* 0xff80000076767808 */ /* 0x000fe20004800000 */
[----:B------:R-:W-:Y:S01]  /*12750*/  HMMA.16816.F32 R44, R4, R30, R44 ;  /* 0x0000001e042c723c */ /* 0x000fe2000000182c */
[----:B------:R-:W-:-:S02]  /*12760*/  FSEL R121, R121, -INF , !P2 ;  /* 0xff80000079797808 */ /* 0x000fc40005000000 */
[CC--:B------:R-:W-:Y:S01]  /*12770*/  ISETP.GE.AND P1, PT, R16.reuse, R42.reuse, PT ;  /* 0x0000002a1000720c */ /* 0x0c0fe20003f26270 */
[----:B------:R-:W2:Y:S01]  /*12780*/  MUFU.TANH R183, R183 ;  /* 0x000000b700b77308 */ /* 0x000ea20000002400 */
[-C--:B------:R-:W-:Y:S02]  /*12790*/  ISETP.GE.AND P2, PT, R16, R41.reuse, PT ;  /* 0x000000291000720c */ /* 0x080fe40003f46270 */
[----:B-1----:R-:W1:Y:S01]  /*127a0*/  LDSM.16.M88.4 R16, [R48+0x4000] ;  /* 0x004000003010783b */ /* 0x002e620000000200 */
[----:B------:R-:W-:Y:S02]  /*127b0*/  FSEL R208, R208, -INF , !P1 ;  /* 0xff800000d0d07808 */ /* 0x000fe40004800000 */
[----:B------:R-:W-:Y:S01]  /*127c0*/  FSEL R199, R199, -INF , !P2 ;  /* 0xff800000c7c77808 */ /* 0x000fe20005000000 */
[----:B------:R-:W-:Y:S01]  /*127d0*/  FMUL.FTZ R80, R8, UR11 ;  /* 0x0000000b08507c20 */ /* 0x000fe20008410000 */
[----:B------:R-:W-:Y:S02]  /*127e0*/  VIADD R8, R43, 0xfffffe51 ;  /* 0xfffffe512b087836 */ /* 0x000fe40000000000 */
[----:B------:R-:W-:Y:S01]  /*127f0*/  FMUL.FTZ R9, R9, UR11 ;  /* 0x0000000b09097c20 */ /* 0x000fe20008410000 */
[----:B------:R-:W-:Y:S01]  /*12800*/  FMUL.FTZ R62, R10, UR11 ;  /* 0x0000000b0a3e7c20 */ /* 0x000fe20008410000 */
[----:B------:R-:W-:Y:S01]  /*12810*/  FMUL.FTZ R59, R11, UR11 ;  /* 0x0000000b0b3b7c20 */ /* 0x000fe20008410000 */
[----:B------:R-:W-:Y:S01]  /*12820*/  FSEL R210, R210, -INF , !P6 ;  /* 0xff800000d2d27808 */ /* 0x000fe20007000000 */
[----:B------:R5:W-:Y:S01]  /*12830*/  MUFU.TANH R79, R9 ;  /* 0x00000009004f7308 */ /* 0x000be20000002400 */
[-C--:B------:R-:W-:Y:S01]  /*12840*/  ISETP.GE.AND P1, PT, R8, R42.reuse, PT ;  /* 0x0000002a0800720c */ /* 0x080fe20003f26270 */
[----:B------:R-:W-:Y:S01]  /*12850*/  FMUL.FTZ R44, R44, UR11 ;  /* 0x0000000b2c2c7c20 */ /* 0x000fe20008410000 */
[-C--:B------:R-:W-:Y:S01]  /*12860*/  ISETP.GE.AND P2, PT, R8, R41.reuse, PT ;  /* 0x000000290800720c */ /* 0x080fe20003f46270 */
[----:B------:R-:W-:Y:S01]  /*12870*/  FMUL.FTZ R45, R45, UR11 ;  /* 0x0000000b2d2d7c20 */ /* 0x000fe20008410000 */
[----:B------:R-:W-:Y:S01]  /*12880*/  FSEL R205, R205, -INF , !P5 ;  /* 0xff800000cdcd7808 */ /* 0x000fe20006800000 */
[----:B------:R-:W-:Y:S01]  /*12890*/  FMUL.FTZ R46, R46, UR11 ;  /* 0x0000000b2e2e7c20 */ /* 0x000fe20008410000 */
[C---:B------:R-:W-:Y:S01]  /*128a0*/  ISETP.GE.AND P6, PT, R28.reuse, R42, PT ;  /* 0x0000002a1c00720c */ /* 0x040fe20003fc6270 */
[----:B------:R-:W1:Y:S01]  /*128b0*/  MUFU.TANH R179, R179 ;  /* 0x000000b300b37308 */ /* 0x000e620000002400 */
[----:B------:R-:W-:Y:S01]  /*128c0*/  ISETP.GE.AND P5, PT, R28, R41, PT ;  /* 0x000000291c00720c */ /* 0x000fe20003fa6270 */
[----:B------:R-:W-:Y:S01]  /*128d0*/  VIADD R28, R43, 0xfffffe50 ;  /* 0xfffffe502b1c7836 */ /* 0x000fe20000000000 */
[----:B---3--:R-:W-:Y:S01]  /*128e0*/  FSEL R130, R130, -INF , !P3 ;  /* 0xff80000082827808 */ /* 0x008fe20005800000 */
[----:B------:R-:W-:Y:S01]  /*128f0*/  FMUL.FTZ R57, R47, UR11 ;  /* 0x0000000b2f397c20 */ /* 0x000fe20008410000 */
[----:B----4-:R-:W-:-:S02]  /*12900*/  FSEL R203, R203, -INF , !P0 ;  /* 0xff800000cbcb7808 */ /* 0x010fc40004000000 */
[CC--:B------:R-:W-:Y:S01]  /*12910*/  ISETP.GE.AND P3, PT, R28.reuse, R42.reuse, PT ;  /* 0x0000002a1c00720c */ /* 0x0c0fe20003f66270 */
[----:B------:R-:W3:Y:S01]  /*12920*/  MUFU.TANH R196, R196 ;  /* 0x000000c400c47308 */ /* 0x000ee20000002400 */
[-C--:B------:R-:W-:Y:S01]  /*12930*/  ISETP.GE.AND P0, PT, R28, R41.reuse, PT ;  /* 0x000000291c00720c */ /* 0x080fe20003f06270 */
[----:B-----5:R-:W-:Y:S01]  /*12940*/  HMMA.16816.F32 R8, R12, R24, RZ ;  /* 0x000000180c08723c */ /* 0x020fe200000018ff */
[C---:B------:R-:W-:Y:S01]  /*12950*/  VIADD R28, R43.reuse, 0xfffffe58 ;  /* 0xfffffe582b1c7836 */ /* 0x040fe20000000000 */
[----:B------:R-:W-:Y:S01]  /*12960*/  FSEL R206, R206, -INF , !P6 ;  /* 0xff800000cece7808 */ /* 0x000fe20007000000 */
[----:B------:R-:W-:Y:S01]  /*12970*/  VIADD R24, R43, 0xfffffe60 ;  /* 0xfffffe602b187836 */ /* 0x000fe20000000000 */
[----:B------:R-:W-:Y:S01]  /*12980*/  FSEL R197, R197, -INF , !P5 ;  /* 0xff800000c5c57808 */ /* 0x000fe20006800000 */
[----:B------:R-:W-:Y:S01]  /*12990*/  VIADD R25, R43, 0xfffffe59 ;  /* 0xfffffe592b197836 */ /* 0x000fe20000000000 */
[C---:B------:R-:W-:Y:S01]  /*129a0*/  ISETP.GE.AND P6, PT, R28.reuse, R42, PT ;  /* 0x0000002a1c00720c */ /* 0x040fe20003fc6270 */
[----:B------:R-:W4:Y:S01]  /*129b0*/  MUFU.TANH R177, R177 ;  /* 0x000000b100b17308 */ /* 0x000f220000002400 */
[----:B------:R-:W-:-:S02]  /*129c0*/  ISETP.GE.AND P5, PT, R28, R41, PT ;  /* 0x000000291c00720c */ /* 0x000fc40003fa6270 */
[----:B------:R-:W5:Y:S01]  /*129d0*/  LDSM.16.M88.4 R28, [R154+0x4400] ;  /* 0x004400009a1c783b */ /* 0x000f620000000200 */
[----:B------:R-:W-:Y:S02]  /*129e0*/  FSEL R202, R202, -INF , !P1 ;  /* 0xff800000caca7808 */ /* 0x000fe40004800000 */
[----:B--2---:R-:W-:Y:S02]  /*129f0*/  FSEL R181, R181, -INF , !P2 ;  /* 0xff800000b5b57808 */ /* 0x004fe40005000000 */
[----:B------:R-:W2:Y:S01]  /*12a00*/  MUFU.TANH R175, R175 ;  /* 0x000000af00af7308 */ /* 0x000ea20000002400 */
[C---:B------:R-:W-:Y:S02]  /*12a10*/  ISETP.GE.AND P1, PT, R24.reuse, R42, PT ;  /* 0x0000002a1800720c */ /* 0x040fe40003f26270 */
[----:B------:R-:W-:Y:S01]  /*12a20*/  ISETP.GE.AND P2, PT, R24, R41, PT ;  /* 0x000000291800720c */ /* 0x000fe20003f46270 */
[C---:B------:R-:W-:Y:S01]  /*12a30*/  VIADD R24, R43.reuse, 0xfffffe61 ;  /* 0xfffffe612b187836 */ /* 0x040fe20000000000 */
[----:B-1----:R-:W-:Y:S01]  /*12a40*/  HMMA.16816.F32 R8, R4, R16, R8 ;  /* 0x000000100408723c */ /* 0x002fe20000001808 */
[----:B------:R-:W-:Y:S01]  /*12a50*/  FSEL R204, R204, -INF , !P3 ;  /* 0xff800000cccc7808 */ /* 0x000fe20005800000 */
[----:B------:R-:W-:Y:S01]  /*12a60*/  VIADD R16, R43, 0xfffffe68 ;  /* 0xfffffe682b107836 */ /* 0x000fe20000000000 */
[----:B------:R-:W1:Y:S01]  /*12a70*/  MUFU.TANH R176, R176 ;  /* 0x000000b000b07308 */ /* 0x000e620000002400 */
[----:B------:R-:W-:Y:S01]  /*12a80*/  FSEL R183, R183, -INF , !P0 ;  /* 0xff800000b7b77808 */ /* 0x000fe20004000000 */
[----:B------:R-:W-:Y:S01]  /*12a90*/  VIADD R17, R43, 0xfffffe69 ;  /* 0xfffffe692b117836 */ /* 0x000fe20000000000 */
[----:B------:R-:W-:-:S02]  /*12aa0*/  FSEL R198, R198, -INF , !P6 ;  /* 0xff800000c6c67808 */ /* 0x000fc40007000000 */
[----:B------:R-:W-:Y:S02]  /*12ab0*/  FSEL R179, R179, -INF , !P5 ;  /* 0xff800000b3b37808 */ /* 0x000fe40006800000 */
[CC--:B------:R-:W-:Y:S01]  /*12ac0*/  ISETP.GE.AND P3, PT, R25.reuse, R42.reuse, PT ;  /* 0x0000002a1900720c */ /* 0x0c0fe20003f66270 */
[----:B------:R-:W5:Y:S01]  /*12ad0*/  MUFU.TANH R169, R169 ;  /* 0x000000a900a97308 */ /* 0x000f620000002400 */
[-C--:B------:R-:W-:Y:S02]  /*12ae0*/  ISETP.GE.AND P0, PT, R25, R41.reuse, PT ;  /* 0x000000291900720c */ /* 0x080fe40003f06270 */
[CC--:B------:R-:W-:Y:S02]  /*12af0*/  ISETP.GE.AND P6, PT, R24.reuse, R42.reuse, PT ;  /* 0x0000002a1800720c */ /* 0x0c0fe40003fc6270 */
[-C--:B------:R-:W-:Y:S02]  /*12b00*/  ISETP.GE.AND P5, PT, R24, R41.reuse, PT ;  /* 0x000000291800720c */ /* 0x080fe40003fa6270 */
[----:B------:R-:W-:Y:S01]  /*12b10*/  HMMA.16816.F32 R24, R12, R26, RZ ;  /* 0x0000001a0c18723c */ /* 0x000fe200000018ff */
[----:B------:R-:W5:Y:S01]  /*12b20*/  MUFU.TANH R173, R173 ;  /* 0x000000ad00ad7308 */ /* 0x000f620000002400 */
[----:B---3--:R-:W-:Y:S01]  /*12b30*/  FSEL R196, R196, -INF , !P3 ;  /* 0xff800000c4c47808 */ /* 0x008fe20005800000 */
[----:B------:R-:W-:Y:S01]  /*12b40*/  FMUL.FTZ R76, R8, UR11 ;  /* 0x0000000b084c7c20 */ /* 0x000fe20008410000 */
[----:B----4-:R-:W-:Y:S01]  /*12b50*/  FSEL R177, R177, -INF , !P0 ;  /* 0xff800000b1b17808 */ /* 0x010fe20004000000 */
[----:B------:R-:W-:Y:S01]  /*12b60*/  VIADD R8, R43, 0xfffffe78 ;  /* 0xfffffe782b087836 */ /* 0x000fe20000000000 */
[----:B------:R-:W-:Y:S01]  /*12b70*/  FSEL R182, R182, -INF , !P1 ;  /* 0xff800000b6b67808 */ /* 0x000fe20004800000 */
[----:B------:R-:W-:Y:S01]  /*12b80*/  FMUL.FTZ R9, R9, UR11 ;  /* 0x0000000b09097c20 */ /* 0x000fe20008410000 */
[----:B--2---:R-:W-:Y:S01]  /*12b90*/  FSEL R175, R175, -INF , !P2 ;  /* 0xff800000afaf7808 */ /* 0x004fe20005000000 */
[----:B------:R-:W2:Y:S01]  /*12ba0*/  MUFU.TANH R174, R174 ;  /* 0x000000ae00ae7308 */ /* 0x000ea20000002400 */
[-C--:B------:R-:W-:Y:S01]  /*12bb0*/  ISETP.GE.AND P3, PT, R16, R42.reuse, PT ;  /* 0x0000002a1000720c */ /* 0x080fe20003f66270 */
[----:B------:R-:W-:Y:S01]  /*12bc0*/  FMUL.FTZ R10, R10, UR11 ;  /* 0x0000000b0a0a7c20 */ /* 0x000fe20008410000 */
[-C--:B------:R-:W-:Y:S01]  /*12bd0*/  ISETP.GE.AND P0, PT, R16, R41.reuse, PT ;  /* 0x000000291000720c */ /* 0x080fe20003f06270 */
[----:B------:R-:W-:Y:S01]  /*12be0*/  VIADD R16, R43, 0xfffffe70 ;  /* 0xfffffe702b107836 */ /* 0x000fe20000000000 */
[----:B------:R-:W-:Y:S01]  /*12bf0*/  ISETP.GE.AND P1, PT, R17, R42, PT ;  /* 0x0000002a1100720c */ /* 0x000fe20003f26270 */
[----:B------:R-:W-:Y:S01]  /*12c00*/  FMUL.FTZ R11, R11, UR11 ;  /* 0x0000000b0b0b7c20 */ /* 0x000fe20008410000 */
[----:B------:R-:W-:Y:S01]  /*12c10*/  ISETP.GE.AND P2, PT, R17, R41, PT ;  /* 0x000000291100720c */ /* 0x000fe20003f46270 */
[----:B------:R-:W3:Y:S01]  /*12c20*/  MUFU.TANH R167, R167 ;  /* 0x000000a700a77308 */ /* 0x000ee20000002400 */
[----:B-1----:R-:W-:-:S02]  /*12c30*/  FSEL R176, R176, -INF , !P1 ;  /* 0xff800000b0b07808 */ /* 0x002fc40004800000 */
[----:B-----5:R-:W-:Y:S01]  /*12c40*/  FSEL R169, R169, -INF , !P2 ;  /* 0xff800000a9a97808 */ /* 0x020fe20005000000 */
[----:B------:R-:W-:Y:S01]  /*12c50*/  HMMA.16816.F32 R24, R4, R18, R24 ;  /* 0x000000120418723c */ /* 0x000fe20000001818 */
[----:B------:R-:W-:Y:S02]  /*12c60*/  FSEL R180, R180, -INF , !P6 ;  /* 0xff800000b4b47808 */ /* 0x000fe40007000000 */
[----:B------:R-:W-:Y:S01]  /*12c70*/  FSEL R173, R173, -INF , !P5 ;  /* 0xff800000adad7808 */ /* 0x000fe20006800000 */
[----:B------:R-:W-:Y:S01]  /*12c80*/  MUFU.TANH R78, R44 ;  /* 0x0000002c004e7308 */ /* 0x000fe20000002400 */
[CC--:B------:R-:W-:Y:S02]  /*12c90*/  ISETP.GE.AND P1, PT, R8.reuse, R42.reuse, PT ;  /* 0x0000002a0800720c */ /* 0x0c0fe40003f26270 */
[----:B------:R-:W-:Y:S01]  /*12ca0*/  ISETP.GE.AND P2, PT, R8, R41, PT ;  /* 0x000000290800720c */ /* 0x000fe20003f46270 */
[----:B------:R-:W-:Y:S01]  /*12cb0*/  VIADD R8, R43, 0xfffffe79 ;  /* 0xfffffe792b087836 */ /* 0x000fe20000000000 */
[----:B------:R-:W-:-:S02]  /*12cc0*/  ISETP.GE.AND P6, PT, R16, R42, PT ;  /* 0x0000002a1000720c */ /* 0x000fc40003fc6270 */
[-C--:B------:R-:W-:Y:S01]  /*12cd0*/  ISETP.GE.AND P5, PT, R16, R41.reuse, PT ;  /* 0x000000291000720c */ /* 0x080fe20003fa6270 */
[----:B------:R-:W-:Y:S01]  /*12ce0*/  MUFU.TANH R77, R45 ;  /* 0x0000002d004d7308 */ /* 0x000fe20000002400 */
[----:B--2---:R-:W-:Y:S01]  /*12cf0*/  FSEL R174, R174, -INF , !P6 ;  /* 0xff800000aeae7808 */ /* 0x004fe20007000000 */
[----:B------:R-:W-:Y:S01]  /*12d00*/  VIADD R16, R43, 0xfffffe71 ;  /* 0xfffffe712b107836 */ /* 0x000fe20000000000 */
[----:B---3--:R-:W-:Y:S02]  /*12d10*/  FSEL R167, R167, -INF , !P5 ;  /* 0xff800000a7a77808 */ /* 0x008fe40006800000 */
[CC--:B------:R-:W-:Y:S02]  /*12d20*/  ISETP.GE.AND P6, PT, R8.reuse, R42.reuse, PT ;  /* 0x0000002a0800720c */ /* 0x0c0fe40003fc6270 */
[----:B------:R-:W-:Y:S01]  /*12d30*/  ISETP.GE.AND P5, PT, R8, R41, PT ;  /* 0x000000290800720c */ /* 0x000fe20003fa6270 */
[----:B------:R1:W-:Y:S01]  /*12d40*/  MUFU.TANH R58, R46 ;  /* 0x0000002e003a7308 */ /* 0x0003e20000002400 */
[----:B------:R-:W-:Y:S01]  /*12d50*/  VIADD R8, R43, 0xfffffe81 ;  /* 0xfffffe812b087836 */ /* 0x000fe20000000000 */
[----:B------:R-:W-:Y:S01]  /*12d60*/  FSEL R178, R178, -INF , !P3 ;  /* 0xff800000b2b27808 */ /* 0x000fe20005800000 */
[----:B------:R-:W-:Y:S01]  /*12d70*/  FMUL.FTZ R24, R24, UR11 ;  /* 0x0000000b18187c20 */ /* 0x000fe20008410000 */
[----:B------:R-:W-:Y:S01]  /*12d80*/  ISETP.GE.AND P3, PT, R16, R42, PT ;  /* 0x0000002a1000720c */ /* 0x000fe20003f66270 */
[----:B------:R-:W-:Y:S01]  /*12d90*/  FMUL.FTZ R25, R25, UR11 ;  /* 0x0000000b19197c20 */ /* 0x000fe20008410000 */
[----:B------:R-:W-:Y:S01]  /*12da0*/  FMUL.FTZ R26, R26, UR11 ;  /* 0x0000000b1a1a7c20 */ /* 0x000fe20008410000 */
[----:B------:R-:W-:Y:S01]  /*12db0*/  FMUL.FTZ R51, R27, UR11 ;  /* 0x0000000b1b337c20 */ /* 0x000fe20008410000 */
[----:B------:R-:W2:Y:S08]  /*12dc0*/  MUFU.TANH R171, R171 ;  /* 0x000000ab00ab7308 */ /* 0x000eb00000002400 */
[----:B------:R-:W3:Y:S01]  /*12dd0*/  MUFU.TANH R170, R170 ;  /* 0x000000aa00aa7308 */ /* 0x000ee20000002400 */
[----:B-1----:R-:W1:Y:S07]  /*12de0*/  LDSM.16.M88.4 R44, [R48+0x4400] ;  /* 0x00440000302c783b */ /* 0x002e6e0000000200 */
[----:B------:R-:W4:Y:S01]  /*12df0*/  MUFU.TANH R163, R163 ;  /* 0x000000a300a37308 */ /* 0x000f220000002400 */
[----:B--2---:R-:W-:-:S02]  /*12e00*/  FSEL R171, R171, -INF , !P0 ;  /* 0xff800000abab7808 */ /* 0x004fc40004000000 */
[----:B------:R-:W-:Y:S02]  /*12e10*/  ISETP.GE.AND P0, PT, R16, R41, PT ;  /* 0x000000291000720c */ /* 0x000fe40003f06270 */
[C---:B------:R-:W-:Y:S03]  /*12e20*/  HMMA.16816.F32 R16, R12.reuse, R28, RZ ;  /* 0x0000001c0c10723c */ /* 0x040fe600000018ff */
[----:B------:R-:W2:Y:S01]  /*12e30*/  MUFU.TANH R172, R172 ;  /* 0x000000ac00ac7308 */ /* 0x000ea20000002400 */
[----:B---3--:R-:W-:Y:S02]  /*12e40*/  FSEL R170, R170, -INF , !P1 ;  /* 0xff800000aaaa7808 */ /* 0x008fe40004800000 */
[----:B------:R-:W-:Y:S02]  /*12e50*/  ISETP.GE.AND P1, PT, R8, R42, PT ;  /* 0x0000002a0800720c */ /* 0x000fe40003f26270 */
[----:B------:R-:W-:Y:S03]  /*12e60*/  HMMA.16816.F32 R28, R12, R30, RZ ;  /* 0x0000001e0c1c723c */ /* 0x000fe600000018ff */
[----:B------:R-:W3:Y:S01]  /*12e70*/  MUFU.TANH R165, R165 ;  /* 0x000000a500a57308 */ /* 0x000ee20000002400 */
[----:B------:R-:W-:-:S02]  /*12e80*/  FSEL R164, R164, -INF , !P1 ;  /* 0xff800000a4a47808 */ /* 0x000fc40004800000 */
[----:B----4-:R-:W-:Y:S02]  /*12e90*/  FSEL R163, R163, -INF , !P2 ;  /* 0xff800000a3a37808 */ /* 0x010fe40005000000 */
[----:B------:R-:W-:Y:S01]  /*12ea0*/  ISETP.GE.AND P2, PT, R8, R41, PT ;  /* 0x000000290800720c */ /* 0x000fe20003f46270 */
[----:B------:R-:W-:Y:S02]  /*12eb0*/  VIADD R8, R43, 0xfffffe88 ;  /* 0xfffffe882b087836 */ /* 0x000fe40000000000 */
[----:B------:R-:W4:Y:S01]  /*12ec0*/  MUFU.TANH R168, R168 ;  /* 0x000000a800a87308 */ /* 0x000f220000002400 */
[----:B------:R-:W-:Y:S02]  /*12ed0*/  FSEL R157, R157, -INF , !P2 ;  /* 0xff8000009d9d7808 */ /* 0x000fe40005000000 */
[----:B--2---:R-:W-:-:S05]  /*12ee0*/  FSEL R172, R172, -INF , !P3 ;  /* 0xff800000acac7808 */ /* 0x004fca0005800000 */
[----:B------:R-:W2:Y:S01]  /*12ef0*/  MUFU.TANH R161, R161 ;  /* 0x000000a100a17308 */ /* 0x000ea20000002400 */
[----:B---3--:R-:W-:Y:S01]  /*12f00*/  FSEL R165, R165, -INF , !P0 ;  /* 0xff800000a5a57808 */ /* 0x008fe20004000000 */
[----:B-1----:R-:W-:Y:S01]  /*12f10*/  HMMA.16816.F32 R16, R4, R44, R16 ;  /* 0x0000002c0410723c */ /* 0x002fe20000001810 */
[----:B------:R-:W-:-:S05]  /*12f20*/  VIADD R44, R43, 0xfffffe91 ;  /* 0xfffffe912b2c7836 */ /* 0x000fca0000000000 */
[----:B------:R1:W-:Y:S01]  /*12f30*/  MUFU.TANH R75, R9 ;  /* 0x00000009004b7308 */ /* 0x0003e20000002400 */
[----:B----4-:R-:W-:Y:S01]  /*12f40*/  FSEL R168, R168, -INF , !P6 ;  /* 0xff800000a8a87808 */ /* 0x010fe20007000000 */
[----:B------:R-:W-:Y:S01]  /*12f50*/  HMMA.16816.F32 R28, R4, R46, R28 ;  /* 0x0000002e041c723c */ /* 0x000fe2000000181c */
[----:B------:R-:W-:-:S05]  /*12f60*/  ISETP.GE.AND P6, PT, R8, R42, PT ;  /* 0x0000002a0800720c */ /* 0x000fca0003fc6270 */
[----:B------:R-:W-:Y:S01]  /*12f70*/  MUFU.TANH R56, R10 ;  /* 0x0000000a00387308 */ /* 0x000fe20000002400 */
[----:B------:R-:W-:Y:S02]  /*12f80*/  FSEL R162, R162, -INF , !P6 ;  /* 0xff800000a2a27808 */ /* 0x000fe40007000000 */
[----:B--2---:R-:W-:Y:S02]  /*12f90*/  FSEL R161, R161, -INF , !P5 ;  /* 0xff800000a1a17808 */ /* 0x004fe40006800000 */
[-C--:B------:R-:W-:Y:S01]  /*12fa0*/  ISETP.GE.AND P5, PT, R8, R41.reuse, PT ;  /* 0x000000290800720c */ /* 0x080fe20003fa6270 */
[----:B------:R-:W-:Y:S01]  /*12fb0*/  FMUL.FTZ R72, R16, UR11 ;  /* 0x0000000b10487c20 */ /* 0x000fe20008410000 */
[----:B------:R-:W-:Y:S01]  /*12fc0*/  VIADD R16, R43, 0xfffffe99 ;  /* 0xfffffe992b107836 */ /* 0x000fe20000000000 */
[----:B------:R2:W-:Y:S01]  /*12fd0*/  MUFU.TANH R53, R11 ;  /* 0x0000000b00357308 */ /* 0x0005e20000002400 */
[----:B------:R-:W-:Y:S01]  /*12fe0*/  FSEL R153, R153, -INF , !P5 ;  /* 0xff80000099997808 */ /* 0x000fe20006800000 */
[----:B-1----:R-:W-:Y:S01]  /*12ff0*/  VIADD R9, R43, 0xfffffe80 ;  /* 0xfffffe802b097836 */ /* 0x002fe20000000000 */
[CC--:B------:R-:W-:Y:S01]  /*13000*/  ISETP.GE.AND P6, PT, R44.reuse, R42.reuse, PT ;  /* 0x0000002a2c00720c */ /* 0x0c0fe20003fc6270 */
[----:B------:R-:W-:Y:S01]  /*13010*/  FMUL.FTZ R17, R17, UR11 ;  /* 0x0000000b11117c20 */ /* 0x000fe20008410000 */
[-C--:B------:R-:W-:Y:S01]  /*13020*/  ISETP.GE.AND P5, PT, R44, R41.reuse, PT ;  /* 0x000000292c00720c */ /* 0x080fe20003fa6270 */
[----:B------:R-:W-:Y:S01]  /*13030*/  VIADD R44, R43, 0xfffffe98 ;  /* 0xfffffe982b2c7836 */ /* 0x000fe20000000000 */
[C---:B------:R-:W-:Y:S01]  /*13040*/  ISETP.GE.AND P3, PT, R9.reuse, R42, PT ;  /* 0x0000002a0900720c */ /* 0x040fe20003f66270 */
[----:B------:R1:W-:Y:S01]  /*13050*/  MUFU.TANH R74, R24 ;  /* 0x00000018004a7308 */ /* 0x0003e20000002400 */
[----:B------:R-:W-:Y:S01]  /*13060*/  ISETP.GE.AND P0, PT, R9, R41, PT ;  /* 0x000000290900720c */ /* 0x000fe20003f06270 */
[----:B------:R-:W-:Y:S01]  /*13070*/  FMUL.FTZ R52, R18, UR11 ;  /* 0x0000000b12347c20 */ /* 0x000fe20008410000 */
[----:B------:R-:W-:Y:S01]  /*13080*/  FSEL R166, R166, -INF , !P3 ;  /* 0xff800000a6a67808 */ /* 0x000fe20005800000 */
[----:B------:R-:W-:Y:S01]  /*13090*/  FMUL.FTZ R49, R19, UR11 ;  /* 0x0000000b13317c20 */ /* 0x000fe20008410000 */
[----:B------:R-:W-:Y:S01]  /*130a0*/  FSEL R159, R159, -INF , !P0 ;  /* 0xff8000009f9f7808 */ /* 0x000fe20004000000 */
[----:B------:R-:W-:Y:S01]  /*130b0*/  FMUL.FTZ R29, R29, UR11 ;  /* 0x0000000b1d1d7c20 */ /* 0x000fe20008410000 */
[----:B------:R-:W-:Y:S01]  /*130c0*/  FSEL R156, R156, -INF , !P6 ;  /* 0xff8000009c9c7808 */ /* 0x000fe20007000000 */
[----:B------:R-:W3:Y:S01]  /*130d0*/  MUFU.TANH R158, R158 ;  /* 0x0000009e009e7308 */ /* 0x000ee20000002400 */
[----:B------:R-:W-:Y:S01]  /*130e0*/  FMUL.FTZ R31, R31, UR11 ;  /* 0x0000000b1f1f7c20 */ /* 0x000fe20008410000 */
[----:B--2---:R-:W2:Y:S01]  /*130f0*/  LDSM.16.M88.4 R8, [R154+0x4800] ;  /* 0x004800009a08783b */ /* 0x004ea20000000200 */
[----:B------:R-:W-:Y:S01]  /*13100*/  FMUL.FTZ R28, R28, UR11 ;  /* 0x0000000b1c1c7c20 */ /* 0x000fe20008410000 */
[----:B------:R-:W-:-:S04]  /*13110*/  FMUL.FTZ R30, R30, UR11 ;  /* 0x0000000b1e1e7c20 */ /* 0x000fc80008410000 */
[----:B------:R-:W4:Y:S01]  /*13120*/  MUFU.TANH R131, R131 ;  /* 0x0000008300837308 */ /* 0x000f220000002400 */
[----:B-1----:R-:W-:-:S05]  /*13130*/  VIADD R24, R43, 0xfffffe89 ;  /* 0xfffffe892b187836 */ /* 0x002fca0000000000 */
[CC--:B------:R-:W-:Y:S02]  /*13140*/  ISETP.GE.AND P3, PT, R24.reuse, R42.reuse, PT ;  /* 0x0000002a1800720c */ /* 0x0c0fe40003f66270 */
[----:B------:R-:W-:Y:S01]  /*13150*/  MUFU.TANH R73, R25 ;  /* 0x0000001900497308 */ /* 0x000fe20000002400 */
[-C--:B------:R-:W-:Y:S01]  /*13160*/  ISETP.GE.AND P0, PT, R24, R41.reuse, PT ;  /* 0x000000291800720c */ /* 0x080fe20003f06270 */
[----:B------:R-:W-:Y:S01]  /*13170*/  VIADD R24, R43, 0xfffffe90 ;  /* 0xfffffe902b187836 */ /* 0x000fe20000000000 */
[----:B------:R-:W-:Y:S02]  /*13180*/  FSEL R160, R160, -INF , !P3 ;  /* 0xff800000a0a07808 */ /* 0x000fe40005800000 */
[----:B------:R-:W-:Y:S02]  /*13190*/  FSEL R151, R151, -INF , !P0 ;  /* 0xff80000097977808 */ /* 0x000fe40004000000 */
[C---:B------:R-:W-:Y:S01]  /*131a0*/  ISETP.GE.AND P1, PT, R24.reuse, R42, PT ;  /* 0x0000002a1800720c */ /* 0x040fe20003f26270 */
[----:B------:R1:W-:Y:S01]  /*131b0*/  MUFU.TANH R54, R26 ;  /* 0x0000001a00367308 */ /* 0x0003e20000002400 */
[----:B------:R-:W-:-:S02]  /*131c0*/  ISETP.GE.AND P2, PT, R24, R41, PT ;  /* 0x000000291800720c */ /* 0x000fc40003f46270 */
[----:B---3--:R-:W-:Y:S02]  /*131d0*/  FSEL R158, R158, -INF , !P1 ;  /* 0xff8000009e9e7808 */ /* 0x008fe40004800000 */
[----:B----4-:R-:W-:Y:S02]  /*131e0*/  FSEL R131, R131, -INF , !P2 ;  /* 0xff80000083837808 */ /* 0x010fe40005000000 */
[CC--:B------:R-:W-:Y:S01]  /*131f0*/  ISETP.GE.AND P1, PT, R16.reuse, R42.reuse, PT ;  /* 0x0000002a1000720c */ /* 0x0c0fe20003f26270 */
[----:B------:R-:W3:Y:S01]  /*13200*/  MUFU.TANH R125, R125 ;  /* 0x0000007d007d7308 */ /* 0x000ee20000002400 */
[-C--:B------:R-:W-:Y:S02]  /*13210*/  ISETP.GE.AND P2, PT, R16, R41.reuse, PT ;  /* 0x000000291000720c */ /* 0x080fe40003f46270 */
[CC--:B------:R-:W-:Y:S02]  /*13220*/  ISETP.GE.AND P3, PT, R44.reuse, R42.reuse, PT ;  /* 0x0000002a2c00720c */ /* 0x0c0fe40003f66270 */
[----:B------:R-:W-:Y:S01]  /*13230*/  ISETP.GE.AND P0, PT, R44, R41, PT ;  /* 0x000000292c00720c */ /* 0x000fe20003f06270 */
[----:B------:R-:W-:Y:S01]  /*13240*/  VIADD R44, R43, 0xfffffea0 ;  /* 0xfffffea02b2c7836 */ /* 0x000fe20000000000 */
[----:B------:R-:W-:Y:S01]  /*13250*/  FSEL R126, R126, -INF , !P1 ;  /* 0xff8000007e7e7808 */ /* 0x000fe20004800000 */
[----:B------:R-:W4:Y:S01]  /*13260*/  MUFU.TANH R129, R129 ;  /* 0x0000008100817308 */ /* 0x000f220000002400 */
[----:B------:R-:W-:Y:S01]  /*13270*/  FSEL R128, R128, -INF , !P3 ;  /* 0xff80000080807808 */ /* 0x000fe20005800000 */
[----:B-1----:R-:W1:Y:S01]  /*13280*/  LDSM.16.M88.4 R24, [R48+0x4800] ;  /* 0x004800003018783b */ /* 0x002e620000000200 */
[----:B------:R-:W-:Y:S01]  /*13290*/  ISETP.GE.AND P6, PT, R44, R42, PT ;  /* 0x0000002a2c00720c */ /* 0x000fe20003fc6270 */
[----:B------:R-:W-:-:S04]  /*132a0*/  DEPBAR.LE SB0, 0x0 ;  /* 0x000080000000791a */ /* 0x000fc80000000000 */
[----:B------:R-:W5:Y:S01]  /*132b0*/  MUFU.TANH R108, R108 ;  /* 0x0000006c006c7308 */ /* 0x000f620000002400 */
[----:B------:R-:W-:Y:S02]  /*132c0*/  FSEL R127, R127, -INF , !P0 ;  /* 0xff8000007f7f7808 */ /* 0x000fe40004000000 */
[----:B---3--:R-:W-:-:S05]  /*132d0*/  FSEL R125, R125, -INF , !P2 ;  /* 0xff8000007d7d7808 */ /* 0x008fca0005000000 */
[----:B------:R-:W3:Y:S01]  /*132e0*/  MUFU.TANH R105, R105 ;  /* 0x0000006900697308 */ /* 0x000ee20000002400 */
[----:B----4-:R-:W-:Y:S02]  /*132f0*/  FSEL R129, R129, -INF , !P5 ;  /* 0xff80000081817808 */ /* 0x010fe40006800000 */
[----:B------:R-:W-:-:S05]  /*13300*/  ISETP.GE.AND P5, PT, R44, R41, PT ;  /* 0x000000292c00720c */ /* 0x000fca0003fa6270 */
[----:B------:R2:W-:Y:S01]  /*13310*/  MUFU.TANH R71, R17 ;  /* 0x0000001100477308 */ /* 0x0005e20000002400 */
[----:B-----5:R-:W-:-:S07]  /*13320*/  FSEL R108, R108, -INF , !P6 ;  /* 0xff8000006c6c7808 */ /* 0x020fce0007000000 */
[----:B------:R-:W4:Y:S01]  /*13330*/  MUFU.TANH R103, R103 ;  /* 0x0000006700677308 */ /* 0x000f220000002400 */
[----:B---3--:R-:W-:-:S07]  /*13340*/  FSEL R105, R105, -INF , !P5 ;  /* 0xff80000069697808 */ /* 0x008fce0006800000 */
[----:B------:R-:W3:Y:S01]  /*13350*/  MUFU.TANH R99, R99 ;  /* 0x0000006300637308 */ /* 0x000ee20000002400 */
[----:B--2---:R-:W-:Y:S01]  /*13360*/  HMMA.16816.F32 R16, R12, R8, RZ ;  /* 0x000000080c10723c */ /* 0x004fe200000018ff */
[C---:B------:R-:W-:Y:S02]  /*13370*/  VIADD R8, R43.reuse, 0xfffffea8 ;  /* 0xfffffea82b087836 */ /* 0x040fe40000000000 */
[----:B------:R-:W-:-:S03]  /*13380*/  VIADD R9, R43, 0xfffffea1 ;  /* 0xfffffea12b097836 */ /* 0x000fc60000000000 */
[CC--:B------:R-:W-:Y:S01]  /*13390*/  ISETP.GE.AND P1, PT, R8.reuse, R42.reuse, PT ;  /* 0x0000002a0800720c */ /* 0x0c0fe20003f26270 */
[----:B------:R-:W2:Y:S01]  /*133a0*/  MUFU.TANH R104, R104 ;  /* 0x0000006800687308 */ /* 0x000ea20000002400 */
[-C--:B------:R-:W-:Y:S01]  /*133b0*/  ISETP.GE.AND P2, PT, R8, R41.reuse, PT ;  /* 0x000000290800720c */ /* 0x080fe20003f46270 */
[----:B------:R-:W-:Y:S01]  /*133c0*/  VIADD R8, R43, 0xfffffea9 ;  /* 0xfffffea92b087836 */ /* 0x000fe20000000000 */
[CC--:B------:R-:W-:Y:S02]  /*133d0*/  ISETP.GE.AND P3, PT, R9.reuse, R42.reuse, PT ;  /* 0x0000002a0900720c */ /* 0x0c0fe40003f66270 */
[-C--:B------:R-:W-:Y:S02]  /*133e0*/  ISETP.GE.AND P0, PT, R9, R41.reuse, PT ;  /* 0x000000290900720c */ /* 0x080fe40003f06270 */
[C---:B------:R-:W-:Y:S01]  /*133f0*/  ISETP.GE.AND P6, PT, R8.reuse, R42, PT ;  /* 0x0000002a0800720c */ /* 0x040fe20003fc6270 */
[----:B------:R-:W5:Y:S01]  /*13400*/  MUFU.TANH R59, R59 ;  /* 0x0000003b003b7308 */ /* 0x000f620000002400 */
[----:B------:R-:W-:-:S02]  /*13410*/  ISETP.GE.AND P5, PT, R8, R41, PT ;  /* 0x000000290800720c */ /* 0x000fc40003fa6270 */
[C---:B------:R-:W-:Y:S01]  /*13420*/  HMMA.16816.F32 R8, R12.reuse, R10, RZ ;  /* 0x0000000a0c08723c */ /* 0x040fe200000018ff */
[----:B------:R-:W-:Y:S02]  /*13430*/  FSEL R106, R106, -INF , !P3 ;  /* 0xff8000006a6a7808 */ /* 0x000fe40005800000 */
[----:B----4-:R-:W-:Y:S02]  /*13440*/  FSEL R103, R103, -INF , !P0 ;  /* 0xff80000067677808 */ /* 0x010fe40004000000 */
[----:B------:R-:W4:Y:S01]  /*13450*/  MUFU.TANH R62, R62 ;  /* 0x0000003e003e7308 */ /* 0x000f220000002400 */
[----:B------:R-:W-:Y:S02]  /*13460*/  FSEL R102, R102, -INF , !P6 ;  /* 0xff80000066667808 */ /* 0x000fe40007000000 */
[----:B------:R-:W-:Y:S01]  /*13470*/  HMMA.16816.F32 R12, R12, R36, RZ ;  /* 0x000000240c0c723c */ /* 0x000fe200000018ff */
[----:B---3--:R-:W-:Y:S02]  /*13480*/  FSEL R99, R99, -INF , !P5 ;  /* 0xff80000063637808 */ /* 0x008fe40006800000 */
[----:B--2---:R-:W-:-:S02]  /*13490*/  FSEL R104, R104, -INF , !P1 ;  /* 0xff80000068687808 */ /* 0x004fc40004800000 */
[----:B------:R-:W2:Y:S01]  /*134a0*/  MUFU.TANH R76, R76 ;  /* 0x0000004c004c7308 */ /* 0x000ea20000002400 */
[----:B------:R-:W-:Y:S02]  /*134b0*/  FSEL R101, R101, -INF , !P2 ;  /* 0xff80000065657808 */ /* 0x000fe40005000000 */
[C---:B-1----:R-:W-:Y:S01]  /*134c0*/  HMMA.16816.F32 R16, R4.reuse, R24, R16 ;  /* 0x000000180410723c */ /* 0x042fe20000001810 */
[C---:B------:R-:W-:Y:S02]  /*134d0*/  VIADD R24, R43.reuse, 0xfffffeb0 ;  /* 0xfffffeb02b187836 */ /* 0x040fe40000000000 */
[C---:B------:R-:W-:Y:S02]  /*134e0*/  VIADD R25, R43.reuse, 0xfffffeb1 ;  /* 0xfffffeb12b197836 */ /* 0x040fe40000000000 */
[----:B------:R-:W1:Y:S01]  /*134f0*/  MUFU.TANH R80, R80 ;  /* 0x0000005000507308 */ /* 0x000e620000002400 */
[CC--:B------:R-:W-:Y:S02]  /*13500*/  ISETP.GE.AND P3, PT, R24.reuse, R42.reuse, PT ;  /* 0x0000002a1800720c */ /* 0x0c0fe40003f66270 */
[----:B------:R-:W-:Y:S01]  /*13510*/  HMMA.16816.F32 R8, R4, R26, R8 ;  /* 0x0000001a0408723c */ /* 0x000fe20000001808 */
[----:B------:R-:W-:Y:S01]  /*13520*/  ISETP.GE.AND P0, PT, R24, R41, PT ;  /* 0x000000291800720c */ /* 0x000fe20003f06270 */
[----:B------:R-:W-:Y:S01]  /*13530*/  VIADD R24, R43, 0xfffffeb8 ;  /* 0xfffffeb82b187836 */ /* 0x000fe20000000000 */
[----:B------:R-:W-:-:S02]  /*13540*/  ISETP.GE.AND P1, PT, R25, R42, PT ;  /* 0x0000002a1900720c */ /* 0x000fc40003f26270 */
[----:B------:R-:W-:Y:S01]  /*13550*/  MUFU.TANH R72, R72 ;  /* 0x0000004800487308 */ /* 0x000fe20000002400 */
[-C--:B------:R-:W-:Y:S02]  /*13560*/  ISETP.GE.AND P2, PT, R25, R41.reuse, PT ;  /* 0x000000291900720c */ /* 0x080fe40003f46270 */
[----:B------:R-:W-:Y:S01]  /*13570*/  HMMA.16816.F32 R4, R4, R32, R12 ;  /* 0x000000200404723c */ /* 0x000fe2000000180c */
[-C--:B------:R-:W-:Y:S01]  /*13580*/  ISETP.GE.AND P6, PT, R24, R42.reuse, PT ;  /* 0x0000002a1800720c */ /* 0x080fe20003fc6270 */
[----:B------:R-:W-:Y:S02]  /*13590*/  VIADD R13, R43, 0xfffffed0 ;  /* 0xfffffed02b0d7836 */ /* 0x000fe40000000000 */
[----:B------:R-:W-:Y:S01]  /*135a0*/  FMUL.FTZ R16, R16, UR11 ;  /* 0x0000000b10107c20 */ /* 0x000fe20008410000 */
[-C--:B------:R-:W-:Y:S01]  /*135b0*/  ISETP.GE.AND P5, PT, R24, R41.reuse, PT ;  /* 0x000000291800720c */ /* 0x080fe20003fa6270 */
[----:B------:R-:W-:Y:S01]  /*135c0*/  MUFU.TANH R52, R52 ;  /* 0x0000003400347308 */ /* 0x000fe20000002400 */
[----:B------:R-:W-:Y:S01]  /*135d0*/  FMUL.FTZ R67, R17, UR11 ;  /* 0x0000000b11437c20 */ /* 0x000fe20008410000 */
[C---:B------:R-:W-:Y:S01]  /*135e0*/  VIADD R17, R43.reuse, 0xfffffec0 ;  /* 0xfffffec02b117836 */ /* 0x040fe20000000000 */
[----:B------:R-:W-:Y:S01]  /*135f0*/  FSEL R78, R78, -INF , !P6 ;  /* 0xff8000004e4e7808 */ /* 0x000fe20007000000 */
[----:B------:R-:W-:Y:S01]  /*13600*/  VIADD R24, R43, 0xfffffeb9 ;  /* 0xfffffeb92b187836 */ /* 0x000fe20000000000 */
[----:B------:R-:W-:Y:S01]  /*13610*/  FSEL R58, R58, -INF , !P5 ;  /* 0xff8000003a3a7808 */ /* 0x000fe20006800000 */
[----:B------:R-:W-:Y:S01]  /*13620*/  FMUL.FTZ R8, R8, UR11 ;  /* 0x0000000b08087c20 */ /* 0x000fe20008410000 */
[----:B------:R-:W-:Y:S01]  /*13630*/  FSEL R79, R79, -INF , !P1 ;  /* 0xff8000004f4f7808 */ /* 0x000fe20004800000 */
[----:B------:R-:W3:Y:S01]  /*13640*/  MUFU.TANH R57, R57 ;  /* 0x0000003900397308 */ /* 0x000ee20000002400 */
[----:B------:R-:W-:Y:S01]  /*13650*/  FMUL.FTZ R9, R9, UR11 ;  /* 0x0000000b09097c20 */ /* 0x000fe20008410000 */
[-C--:B------:R-:W-:Y:S01]  /*13660*/  ISETP.GE.AND P1, PT, R17, R42.reuse, PT ;  /* 0x0000002a1100720c */ /* 0x080fe20003f26270 */
[----:B------:R-:W-:Y:S01]  /*13670*/  FMUL.FTZ R18, R18, UR11 ;  /* 0x0000000b12127c20 */ /* 0x000fe20008410000 */
[----:B-----5:R-:W-:Y:S01]  /*13680*/  FSEL R59, R59, -INF , !P2 ;  /* 0xff8000003b3b7808 */ /* 0x020fe20005000000 */
[----:B------:R-:W-:Y:S01]  /*13690*/  FMUL.FTZ R46, R10, UR11 ;  /* 0x0000000b0a2e7c20 */ /* 0x000fe20008410000 */
[----:B----4-:R-:W-:Y:S01]  /*136a0*/  FSEL R62, R62, -INF , !P0 ;  /* 0xff8000003e3e7808 */ /* 0x010fe20004000000 */
[----:B------:R-:W-:Y:S01]  /*136b0*/  VIADD R10, R43, 0xfffffed8 ;  /* 0xfffffed82b0a7836 */ /* 0x000fe20000000000 */
[----:B------:R4:W-:Y:S01]  /*136c0*/  MUFU.TANH R68, R16 ;  /* 0x0000001000447308 */ /* 0x0009e20000002400 */
[-C--:B------:R-:W-:Y:S01]  /*136d0*/  ISETP.GE.AND P2, PT, R17, R41.reuse, PT ;  /* 0x000000291100720c */ /* 0x080fe20003f46270 */
[----:B------:R-:W-:Y:S01]  /*136e0*/  VIADD R17, R43, 0xfffffec8 ;  /* 0xfffffec82b117836 */ /* 0x000fe20000000000 */
[----:B--2---:R-:W-:Y:S01]  /*136f0*/  FSEL R76, R76, -INF , !P1 ;  /* 0xff8000004c4c7808 */ /* 0x004fe20004800000 */
[----:B------:R-:W-:Y:S01]  /*13700*/  FMUL.FTZ R63, R5, UR11 ;  /* 0x0000000b053f7c20 */ /* 0x000fe20008410000 */
[-C--:B------:R-:W-:Y:S01]  /*13710*/  ISETP.GE.AND P0, PT, R24, R41.reuse, PT ;  /* 0x000000291800720c */ /* 0x080fe20003f06270 */
[----:B------:R-:W-:Y:S01]  /*13720*/  FMUL.FTZ R64, R4, UR11 ;  /* 0x0000000b04407c20 */ /* 0x000fe20008410000 */
[----:B-1----:R-:W-:Y:S01]  /*13730*/  FSEL R80, R80, -INF , !P3 ;  /* 0xff80000050507808 */ /* 0x002fe20005800000 */
[----:B------:R-:W-:Y:S01]  /*13740*/  MUFU.TANH R69, R29 ;  /* 0x0000001d00457308 */ /* 0x000fe20000002400 */
[-C--:B------:R-:W-:Y:S01]  /*13750*/  ISETP.GE.AND P3, PT, R24, R42.reuse, PT ;  /* 0x0000002a1800720c */ /* 0x080fe20003f66270 */
[----:B------:R-:W-:Y:S01]  /*13760*/  VIADD R5, R43, 0xfffffee8 ;  /* 0xfffffee82b057836 */ /* 0x000fe20000000000 */
[----:B---3--:R-:W-:Y:S01]  /*13770*/  FSEL R57, R57, -INF , !P0 ;  /* 0xff80000039397808 */ /* 0x008fe20004000000 */
[C---:B------:R-:W-:Y:S01]  /*13780*/  VIADD R12, R43.reuse, 0xfffffed1 ;  /* 0xfffffed12b0c7836 */ /* 0x040fe20000000000 */
[----:B------:R-:W-:Y:S01]  /*13790*/  FSEL R56, R56, -INF , !P2 ;  /* 0xff80000038387808 */ /* 0x000fe20005000000 */
[----:B------:R-:W-:Y:S01]  /*137a0*/  VIADD R4, R43, 0xfffffee1 ;  /* 0xfffffee12b047836 */ /* 0x000fe20000000000 */
[-C--:B------:R-:W-:Y:S01]  /*137b0*/  ISETP.GE.AND P0, PT, R17, R41.reuse, PT ;  /* 0x000000291100720c */ /* 0x080fe20003f06270 */
[----:B------:R-:W-:Y:S01]  /*137c0*/  MUFU.TANH R47, R31 ;  /* 0x0000001f002f7308 */ /* 0x000fe20000002400 */
[----:B------:R-:W-:Y:S01]  /*137d0*/  FSEL R77, R77, -INF , !P3 ;  /* 0xff8000004d4d7808 */ /* 0x000fe20005800000 */
[----:B----4-:R-:W-:Y:S01]  /*137e0*/  VIADD R16, R43, 0xfffffec1 ;  /* 0xfffffec12b107836 */ /* 0x010fe20000000000 */
        /* <DEDUP_REMOVED lines=8> */
[----:B------:R-:W-:Y:S01]  /*13870*/  FSEL R75, R75, -INF , !P6 ;  /* 0xff8000004b4b7808 */ /* 0x000fe20007000000 */
[----:B------:R-:W-:Y:S01]  /*13880*/  VIADD R6, R43, 0xfffffee9 ;  /* 0xfffffee92b067836 */ /* 0x000fe20000000000 */
[----:B------:R-:W-:-:S02]  /*13890*/  FSEL R53, R53, -INF , !P5 ;  /* 0xff80000035357808 */ /* 0x000fc40006800000 */
[CC--:B------:R-:W-:Y:S01]  /*138a0*/  ISETP.GE.AND P6, PT, R13.reuse, R42.reuse, PT ;  /* 0x0000002a0d00720c */ /* 0x0c0fe20003fc6270 */
[----:B------:R-:W2:Y:S01]  /*138b0*/  MUFU.TANH R70, R28 ;  /* 0x0000001c00467308 */ /* 0x000ea20000002400 */
[----:B------:R-:W-:Y:S02]  /*138c0*/  ISETP.GE.AND P5, PT, R13, R41, PT ;  /* 0x000000290d00720c */ /* 0x000fe40003fa6270 */
[----:B------:R-:W-:Y:S02]  /*138d0*/  ISETP.GE.AND P1, PT, R16, R42, PT ;  /* 0x0000002a1000720c */ /* 0x000fe40003f26270 */
[----:B------:R-:W-:Y:S02]  /*138e0*/  FSEL R72, R72, -INF , !P6 ;  /* 0xff80000048487808 */ /* 0x000fe40007000000 */
[----:B------:R-:W-:Y:S01]  /*138f0*/  FSEL R52, R52, -INF , !P5 ;  /* 0xff80000034347808 */ /* 0x000fe20006800000 */
[----:B------:R-:W3:Y:S01]  /*13900*/  MUFU.TANH R49, R49 ;  /* 0x0000003100317308 */ /* 0x000ee20000002400 */
[----:B------:R-:W-:-:S02]  /*13910*/  FSEL R73, R73, -INF , !P1 ;  /* 0xff80000049497808 */ /* 0x000fc40004800000 */
[-C--:B------:R-:W-:Y:S02]  /*13920*/  ISETP.GE.AND P2, PT, R16, R41.reuse, PT ;  /* 0x000000291000720c */ /* 0x080fe40003f46270 */
[----:B------:R-:W-:Y:S02]  /*13930*/  ISETP.GE.AND P1, PT, R10, R42, PT ;  /* 0x0000002a0a00720c */ /* 0x000fe40003f26270 */
[----:B-1----:R-:W-:Y:S01]  /*13940*/  FSEL R51, R51, -INF , !P2 ;  /* 0xff80000033337808 */ /* 0x002fe20005000000 */
[----:B------:R-:W1:Y:S01]  /*13950*/  MUFU.TANH R50, R30 ;  /* 0x0000001e00327308 */ /* 0x000e620000002400 */
[-C--:B------:R-:W-:Y:S02]  /*13960*/  ISETP.GE.AND P0, PT, R12, R41.reuse, PT ;  /* 0x000000290c00720c */ /* 0x080fe40003f06270 */
[----:B--2---:R-:W-:Y:S02]  /*13970*/  FSEL R70, R70, -INF , !P1 ;  /* 0xff80000046467808 */ /* 0x004fe40004800000 */
[----:B------:R-:W-:-:S02]  /*13980*/  ISETP.GE.AND P2, PT, R10, R41, PT ;  /* 0x000000290a00720c */ /* 0x000fc40003f46270 */
[-C--:B------:R-:W-:Y:S01]  /*13990*/  ISETP.GE.AND P1, PT, R4, R42.reuse, PT ;  /* 0x0000002a0400720c */ /* 0x080fe20003f26270 */
[----:B------:R-:W2:Y:S01]  /*139a0*/  MUFU.TANH R67, R67 ;  /* 0x0000004300437308 */ /* 0x000ea20000002400 */
[----:B------:R-:W-:Y:S02]  /*139b0*/  FSEL R74, R74, -INF , !P3 ;  /* 0xff8000004a4a7808 */ /* 0x000fe40005800000 */
[----:B------:R-:W-:Y:S02]  /*139c0*/  ISETP.GE.AND P3, PT, R12, R42, PT ;  /* 0x0000002a0c00720c */ /* 0x000fe40003f66270 */
[----:B---3--:R-:W-:Y:S02]  /*139d0*/  FSEL R49, R49, -INF , !P0 ;  /* 0xff80000031317808 */ /* 0x008fe40004000000 */
[----:B------:R-:W-:Y:S01]  /*139e0*/  FSEL R71, R71, -INF , !P3 ;  /* 0xff80000047477808 */ /* 0x000fe20005800000 */
[----:B------:R3:W4:Y:S01]  /*139f0*/  MUFU.TANH R66, R8 ;  /* 0x0000000800427308 */ /* 0x0007220000002400 */
[----:B-1----:R-:W-:-:S02]  /*13a00*/  FSEL R50, R50, -INF , !P2 ;  /* 0xff80000032327808 */ /* 0x002fc40005000000 */
[----:B------:R-:W-:Y:S01]  /*13a10*/  ISETP.GE.AND P2, PT, R4, R41, PT ;  /* 0x000000290400720c */ /* 0x000fe20003f46270 */
[----:B------:R-:W-:Y:S01]  /*13a20*/  FMUL.FTZ R4, R7, UR11 ;  /* 0x0000000b07047c20 */ /* 0x000fe20008410000 */
[----:B------:R-:W-:-:S03]  /*13a30*/  VIADD R7, R43, 0xfffffef1 ;  /* 0xfffffef12b077836 */ /* 0x000fc60000000000 */
[----:B------:R1:W-:Y:S01]  /*13a40*/  MUFU.TANH R65, R9 ;  /* 0x0000000900417308 */ /* 0x0003e20000002400 */
[----:B--2---:R-:W-:-:S07]  /*13a50*/  FSEL R67, R67, -INF , !P1 ;  /* 0xff80000043437808 */ /* 0x004fce0004800000 */
[----:B------:R-:W2:Y:S01]  /*13a60*/  MUFU.TANH R48, R18 ;  /* 0x0000001200307308 */ /* 0x000ea20000002400 */
[----:B---3--:R-:W-:-:S07]  /*13a70*/  FMUL.FTZ R8, R11, UR11 ;  /* 0x0000000b0b087c20 */ /* 0x008fce0008410000 */
[----:B------:R-:W3:Y:S01]  /*13a80*/  MUFU.TANH R8, R8 ;  /* 0x0000000800087308 */ /* 0x000ee20000002400 */
[----:B-1----:R-:W-:-:S05]  /*13a90*/  VIADD R9, R43, 0xfffffed9 ;  /* 0xfffffed92b097836 */ /* 0x002fca0000000000 */
[CC--:B------:R-:W-:Y:S02]  /*13aa0*/  ISETP.GE.AND P6, PT, R9.reuse, R42.reuse, PT ;  /* 0x0000002a0900720c */ /* 0x0c0fe40003fc6270 */
[----:B------:R-:W1:Y:S01]  /*13ab0*/  MUFU.TANH R45, R19 ;  /* 0x00000013002d7308 */ /* 0x000e620000002400 */
[-C--:B------:R-:W-:Y:S01]  /*13ac0*/  ISETP.GE.AND P5, PT, R9, R41.reuse, PT ;  /* 0x000000290900720c */ /* 0x080fe20003fa6270 */
[----:B------:R-:W-:Y:S01]  /*13ad0*/  VIADD R9, R43, 0xfffffee0 ;  /* 0xfffffee02b097836 */ /* 0x000fe20000000000 */
[----:B------:R-:W-:Y:S02]  /*13ae0*/  FSEL R69, R69, -INF , !P6 ;  /* 0xff80000045457808 */ /* 0x000fe40007000000 */
[----:B------:R-:W-:Y:S02]  /*13af0*/  FSEL R47, R47, -INF , !P5 ;  /* 0xff8000002f2f7808 */ /* 0x000fe40006800000 */
[C---:B------:R-:W-:Y:S01]  /*13b00*/  ISETP.GE.AND P5, PT, R5.reuse, R42, PT ;  /* 0x0000002a0500720c */ /* 0x040fe20003fa6270 */
[----:B------:R-:W5:Y:S01]  /*13b10*/  MUFU.TANH R46, R46 ;  /* 0x0000002e002e7308 */ /* 0x000f620000002400 */
[----:B------:R-:W-:Y:S01]  /*13b20*/  ISETP.GE.AND P6, PT, R5, R41, PT ;  /* 0x000000290500720c */ /* 0x000fe20003fc6270 */
[----:B------:R-:W-:Y:S01]  /*13b30*/  VIADD R5, R43, 0xfffffef0 ;  /* 0xfffffef02b057836 */ /* 0x000fe20000000000 */
[----:B----4-:R-:W-:-:S02]  /*13b40*/  FSEL R66, R66, -INF , !P5 ;  /* 0xff80000042427808 */ /* 0x010fc40006800000 */
[-C--:B------:R-:W-:Y:S02]  /*13b50*/  ISETP.GE.AND P0, PT, R9, R41.reuse, PT ;  /* 0x000000290900720c */ /* 0x080fe40003f06270 */
[CC--:B------:R-:W-:Y:S01]  /*13b60*/  ISETP.GE.AND P1, PT, R5.reuse, R42.reuse, PT ;  /* 0x0000002a0500720c */ /* 0x0c0fe20003f26270 */
[----:B------:R-:W4:Y:S01]  /*13b70*/  MUFU.TANH R64, R64 ;  /* 0x0000004000407308 */ /* 0x000f220000002400 */
[-C--:B------:R-:W-:Y:S01]  /*13b80*/  ISETP.GE.AND P5, PT, R5, R41.reuse, PT ;  /* 0x000000290500720c */ /* 0x080fe20003fa6270 */
[----:B------:R-:W-:Y:S01]  /*13b90*/  FMUL.FTZ R5, R22, UR11 ;  /* 0x0000000b16057c20 */ /* 0x000fe20008410000 */
[----:B------:R-:W-:Y:S02]  /*13ba0*/  ISETP.GE.AND P3, PT, R9, R42, PT ;  /* 0x0000002a0900720c */ /* 0x000fe40003f66270 */
[----:B--2---:R-:W-:Y:S02]  /*13bb0*/  FSEL R48, R48, -INF , !P0 ;  /* 0xff80000030307808 */ /* 0x004fe40004000000 */
[----:B------:R-:W-:Y:S01]  /*13bc0*/  ISETP.GE.AND P0, PT, R6, R41, PT ;  /* 0x000000290600720c */ /* 0x000fe20003f06270 */
[----:B------:R-:W-:Y:S01]  /*13bd0*/  MUFU.TANH R63, R63 ;  /* 0x0000003f003f7308 */ /* 0x000fe20000002400 */
[----:B------:R-:W-:-:S02]  /*13be0*/  FSEL R68, R68, -INF , !P3 ;  /* 0xff80000044447808 */ /* 0x000fc40005800000 */
[----:B------:R-:W-:Y:S01]  /*13bf0*/  ISETP.GE.AND P3, PT, R6, R42, PT ;  /* 0x0000002a0600720c */ /* 0x000fe20003f66270 */
[----:B------:R-:W-:Y:S01]  /*13c00*/  VIADD R6, R43, 0xfffffef8 ;  /* 0xfffffef82b067836 */ /* 0x000fe20000000000 */
[----:B---3--:R-:W-:Y:S02]  /*13c10*/  FSEL R43, R8, -INF , !P0 ;  /* 0xff800000082b7808 */ /* 0x008fe40004000000 */
[----:B------:R-:W-:Y:S01]  /*13c20*/  ISETP.GE.AND P0, PT, R55, 0x3, PT ;  /* 0x000000033700780c */ /* 0x000fe20003f06270 */
[----:B------:R-:W2:Y:S01]  /*13c30*/  MUFU.TANH R44, R44 ;  /* 0x0000002c002c7308 */ /* 0x000ea20000002400 */
[----:B-1----:R-:W-:Y:S02]  /*13c40*/  FSEL R45, R45, -INF , !P2 ;  /* 0xff8000002d2d7808 */ /* 0x002fe40005000000 */
[----:B-----5:R-:W-:Y:S02]  /*13c50*/  FSEL R46, R46, -INF , !P6 ;  /* 0xff8000002e2e7808 */ /* 0x020fe40007000000 */
[----:B------:R-:W-:-:S02]  /*13c60*/  FSEL R65, R65, -INF , !P3 ;  /* 0xff80000041417808 */ /* 0x000fc40005800000 */
[----:B----4-:R-:W-:Y:S01]  /*13c70*/  FSEL R64, R64, -INF , !P1 ;  /* 0xff80000040407808 */ /* 0x010fe20004800000 */
[----:B------:R-:W1:Y:S01]  /*13c80*/  MUFU.TANH R4, R4 ;  /* 0x0000000400047308 */ /* 0x000e620000002400 */
[----:B------:R-:W-:Y:S01]  /*13c90*/  BAR.SYNC.DEFER_BLOCKING 0x0 ;  /* 0x0000000000007b1d */ /* 0x000fe20000010000 */
[CC--:B------:R-:W-:Y:S02]  /*13ca0*/  ISETP.GE.AND P6, PT, R7.reuse, R42.reuse, PT ;  /* 0x0000002a0700720c */ /* 0x0c0fe40003fc6270 */
[-C--:B------:R-:W-:Y:S02]  /*13cb0*/  ISETP.GE.AND P3, PT, R7, R41.reuse, PT ;  /* 0x000000290700720c */ /* 0x080fe40003f66270 */
[C---:B------:R-:W-:Y:S02]  /*13cc0*/  ISETP.GE.AND P2, PT, R6.reuse, R42, PT ;  /* 0x0000002a0600720c */ /* 0x040fe40003f46270 */
[----:B------:R-:W3:Y:S01]  /*13cd0*/  MUFU.TANH R61, R20 ;  /* 0x00000014003d7308 */ /* 0x000ee20000002400 */
[----:B------:R-:W-:-:S02]  /*13ce0*/  ISETP.GE.AND P1, PT, R6, R41, PT ;  /* 0x000000290600720c */ /* 0x000fc40003f26270 */
[----:B--2---:R-:W-:Y:S02]  /*13cf0*/  FSEL R44, R44, -INF , !P5 ;  /* 0xff8000002c2c7808 */ /* 0x004fe40006800000 */
[----:B------:R-:W-:-:S03]  /*13d00*/  FSEL R63, R63, -INF , !P6 ;  /* 0xff8000003f3f7808 */ /* 0x000fc60007000000 */
        /* <DEDUP_REMOVED lines=69> */
.L_x_908:
        /* <DEDUP_REMOVED lines=8> */
.L_x_909:
        /* <DEDUP_REMOVED lines=60> */
.L_x_907:
[----:B------:R-:W-:Y:S01]  /*145a0*/  FMNMX3.FTZ R7, R2, R82, R84, !PT ;  /* 0x0000005202077276 */ /* 0x000fe20007810054 */
[----:B--2---:R-:W-:Y:S01]  /*145b0*/  LDSM.16.MT88.4 R16, [R152+0x5000] ;  /* 0x005000009810783b */ /* 0x004fe20000004200 */
        /* <DEDUP_REMOVED lines=66> */
[----:B------:R-:W2:Y:S08]  /*149e0*/  SHFL.BFLY PT, R5, R8, 0x2, 0x1f ;  /* 0x0c401f0008057f89 */ /* 0x000eb000000e0000 */
[----:B------:R-:W-:Y:S02]  /*149f0*/  @P2 IADD3 R92, PT, PT, R194, -0x20, RZ ;  /* 0xffffffe0c25c2810 */ /* 0x000fe40007ffe0ff */
[----:B-1----:R-:W-:-:S02]  /*14a00*/  FMNMX.FTZ R6, R7, R6, !PT ;  /* 0x0000000607067209 */ /* 0x002fc40007810000 */
        /* <DEDUP_REMOVED lines=16> */
[--C-:B------:R-:W-:Y:S01]  /*14b10*/  FFMA.FTZ R85, R84, UR10, -R87.reuse ;  /* 0x0000000a54557c23 */ /* 0x100fe20008010857 */
[----:B------:R-:W-:Y:S01]  /*14b20*/  FFMA.FTZ R84, R122, UR10, -R87 ;  /* 0x0000000a7a547c23 */ /* 0x000fe20008010857 */
[--C-:B------:R-:W-:Y:S01]  /*14b30*/  FFMA.FTZ R4, R83, UR10, -R82.reuse ;  /* 0x0000000a53047c23 */ /* 0x100fe20008010852 */
[--C-:B------:R-:W-:Y:S01]  /*14b40*/  FFMA.FTZ R60, R81, UR10, -R82.reuse ;  /* 0x0000000a513c7c23 */ /* 0x100fe20008010852 */
[----:B------:R1:W-:Y:S01]  /*14b50*/  MUFU.EX2 R83, R90 ;  /* 0x0000005a00537308 */ /* 0x0003e20000000800 */
        /* <DEDUP_REMOVED lines=13> */
[----:B-1----:R-:W-:Y:S01]  /*14c30*/  FMUL.FTZ R90, R7, UR10 ;  /* 0x0000000a075a7c20 */ /* 0x002fe20008410000 */
[--C-:B------:R-:W-:Y:S01]  /*14c40*/  FFMA.FTZ R37, R34, UR10, -R87.reuse ;  /* 0x0000000a22257c23 */ /* 0x100fe20008010857 */
[----:B------:R-:W1:Y:S01]  /*14c50*/  MUFU.EX2 R84, R84 ;  /* 0x0000005400547308 */ /* 0x000e620000000800 */
[--C-:B------:R-:W-:Y:S01]  /*14c60*/  FFMA.FTZ R111, R116, UR10, -R87.reuse ;  /* 0x0000000a746f7c23 */ /* 0x100fe20008010857 */
[----:B--2---:R-:W2:Y:S01]  /*14c70*/  LDSM.16.MT88.4 R4, [R92] ;  /* 0x000000005c04783b */ /* 0x004ea20000004200 */
        /* <DEDUP_REMOVED lines=9> */
[----:B------:R3:W5:Y:S01]  /*14d10*/  MUFU.EX2 R0, R23 ;  /* 0x0000001700007308 */ /* 0x0007620000000800 */
[--C-:B------:R-:W-:Y:S01]  /*14d20*/  FFMA.FTZ R115, R39, UR10, -R82.reuse ;  /* 0x0000000a27737c23 */ /* 0x100fe20008010852 */
[----:B-1----:R-:W-:Y:S01]  /*14d30*/  F2FP.F16.F32.PACK_AB R10, R83, R84 ;  /* 0x00000054530a723e */ /* 0x002fe200000000ff */
[--C-:B------:R-:W-:Y:S01]  /*14d40*/  FFMA.FTZ R122, R38, UR10, -R87.reuse ;  /* 0x0000000a267a7c23 */ /* 0x100fe20008010857 */
[----:B------:R-:W1:Y:S01]  /*14d50*/  MUFU.EX2 R90, R90 ;  /* 0x0000005a005a7308 */ /* 0x000e620000000800 */
[--C-:B------:R-:W-:Y:S01]  /*14d60*/  FFMA.FTZ R119, R120, UR10, -R87.reuse ;  /* 0x0000000a78777c23 */ /* 0x100fe20008010857 */
[----:B----4-:R-:W-:Y:S01]  /*14d70*/  F2FP.F16.F32.PACK_AB R9, R60, R81 ;  /* 0x000000513c09723e */ /* 0x010fe200000000ff */
[--C-:B------:R-:W-:Y:S01]  /*14d80*/  FFMA.FTZ R118, R118, UR10, -R87.reuse ;  /* 0x0000000a76767c23 */ /* 0x100fe20008010857 */
[----:B------:R-:W4:Y:S01]  /*14d90*/  MUFU.EX2 R2, R2 ;  /* 0x0000000200027308 */ /* 0x000f220000000800 */
[--C-:B------:R-:W-:Y:S01]  /*14da0*/  FFMA.FTZ R124, R121, UR10, -R82.reuse ;  /* 0x0000000a797c7c23 */ /* 0x100fe20008010852 */
[--C-:B------:R-:W-:Y:S01]  /*14db0*/  FFMA.FTZ R209, R209, UR10, -R82.reuse ;  /* 0x0000000ad1d17c23 */ /* 0x100fe20008010852 */
[--C-:B------:R-:W-:Y:S01]  /*14dc0*/  FFMA.FTZ R207, R207, UR10, -R82.reuse ;  /* 0x0000000acfcf7c23 */ /* 0x100fe20008010852 */
[----:B------:R2:W-:Y:S01]  /*14dd0*/  MUFU.EX2 R96, R28 ;  /* 0x0000001c00607308 */ /* 0x0005e20000000800 */
[--C-:B------:R-:W-:Y:S01]  /*14de0*/  FFMA.FTZ R210, R210, UR10, -R87.reuse ;  /* 0x0000000ad2d27c23 */ /* 0x100fe20008010857 */
[----:B---3--:R-:W3:Y:S01]  /*14df0*/  LDSM.16.MT88.4 R20, [R152+0x5400] ;  /* 0x005400009814783b */ /* 0x008ee20000004200 */
[----:B-----5:R-:W-:Y:S01]  /*14e00*/  F2FP.F16.F32.PACK_AB R11, R0, R91 ;  /* 0x0000005b000b723e */ /* 0x020fe200000000ff */
[----:B------:R5:W-:Y:S01]  /*14e10*/  MUFU.EX2 R94, R98 ;  /* 0x00000062005e7308 */ /* 0x000be20000000800 */
[--C-:B------:R-:W-:Y:S01]  /*14e20*/  FFMA.FTZ R177, R177, UR10, -R82.reuse ;  /* 0x0000000ab1b17c23 */ /* 0x100fe20008010852 */
[-C--:B-1----:R-:W-:Y:S01]  /*14e30*/  FMUL.FTZ R12, R144, R90.reuse ;  /* 0x0000005a900c7220 */ /* 0x082fe20000410000 */
[-C--:B------:R-:W-:Y:S01]  /*14e40*/  FMUL.FTZ R13, R145, R90.reuse ;  /* 0x0000005a910d7220 */ /* 0x080fe20000410000 */
[-C--:B------:R-:W-:Y:S01]  /*14e50*/  FMUL.FTZ R140, R140, R90.reuse ;  /* 0x0000005a8c8c7220 */ /* 0x080fe20000410000 */
[----:B------:R-:W-:Y:S01]  /*14e60*/  FMUL.FTZ R141, R141, R90 ;  /* 0x0000005a8d8d7220 */ /* 0x000fe20000410000 */
[-C--:B----4-:R-:W-:Y:S01]  /*14e70*/  FMUL.FTZ R14, R146, R2.reuse ;  /* 0x00000002920e7220 */ /* 0x090fe20000410000 */
[-C--:B------:R-:W-:Y:S01]  /*14e80*/  FMUL.FTZ R15, R147, R2.reuse ;  /* 0x00000002930f7220 */ /* 0x080fe20000410000 */
[-C--:B------:R-:W-:Y:S01]  /*14e90*/  FMUL.FTZ R142, R142, R2.reuse ;  /* 0x000000028e8e7220 */ /* 0x080fe20000410000 */
[----:B------:R-:W-:Y:S01]  /*14ea0*/  FMUL.FTZ R143, R143, R2 ;  /* 0x000000028f8f7220 */ /* 0x000fe20000410000 */
[----:B--2---:R-:W1:Y:S01]  /*14eb0*/  LDSM.16.MT88.4 R28, [R92+0x400] ;  /* 0x000400005c1c783b */ /* 0x004e620000004200 */
[----:B------:R-:W-:Y:S01]  /*14ec0*/  MUFU.EX2 R93, R93 ;  /* 0x0000005d005d7308 */ /* 0x000fe20000000800 */
[-C--:B------:R-:W-:Y:S01]  /*14ed0*/  FMUL.FTZ R24, R136, R90.reuse ;  /* 0x0000005a88187220 */ /* 0x080fe20000410000 */
[----:B------:R-:W-:Y:S01]  /*14ee0*/  FMUL.FTZ R25, R137, R90 ;  /* 0x0000005a89197220 */ /* 0x000fe20000410000 */
[--C-:B-----5:R-:W-:Y:S01]  /*14ef0*/  FFMA.FTZ R98, R107, UR10, -R82.reuse ;  /* 0x0000000a6b627c23 */ /* 0x120fe20008010852 */
[--C-:B------:R-:W-:Y:S01]  /*14f00*/  FFMA.FTZ R107, R35, UR10, -R82.reuse ;  /* 0x0000000a236b7c23 */ /* 0x100fe20008010852 */
[C---:B------:R-:W-:Y:S01]  /*14f10*/  HMMA.16816.F32 R12, R8.reuse, R16, R12 ;  /* 0x00000010080c723c */ /* 0x040fe2000000180c */
[----:B------:R-:W2:Y:S01]  /*14f20*/  MUFU.EX2 R95, R95 ;  /* 0x0000005f005f7308 */ /* 0x000ea20000000800 */
[-C--:B------:R-:W-:Y:S01]  /*14f30*/  FMUL.FTZ R26, R138, R2.reuse ;  /* 0x000000028a1a7220 */ /* 0x080fe20000410000 */
[----:B------:R-:W-:Y:S01]  /*14f40*/  FMUL.FTZ R27, R139, R2 ;  /* 0x000000028b1b7220 */ /* 0x000fe20000410000 */
[-C--:B------:R-:W-:Y:S01]  /*14f50*/  FMUL.FTZ R132, R132, R90.reuse ;  /* 0x0000005a84847220 */ /* 0x080fe20000410000 */
[----:B------:R4:W-:Y:S01]  /*14f60*/  MUFU.EX2 R97, R32 ;  /* 0x0000002000617308 */ /* 0x0009e20000000800 */
[----:B------:R-:W-:Y:S01]  /*14f70*/  FMUL.FTZ R133, R133, R90 ;  /* 0x0000005a85857220 */ /* 0x000fe20000410000 */
[-C--:B------:R-:W-:Y:S01]  /*14f80*/  FMUL.FTZ R134, R134, R2.reuse ;  /* 0x0000000286867220 */ /* 0x080fe20000410000 */
[C---:B------:R-:W-:Y:S01]  /*14f90*/  HMMA.16816.F32 R16, R8.reuse, R18, R140 ;  /* 0x000000120810723c */ /* 0x040fe2000000188c */
[----:B------:R-:W5:Y:S01]  /*14fa0*/  MUFU.EX2 R100, R100 ;  /* 0x0000006400647308 */ /* 0x000f620000000800 */
[----:B------:R-:W-:Y:S01]  /*14fb0*/  FMUL.FTZ R135, R135, R2 ;  /* 0x0000000287877220 */ /* 0x000fe20000410000 */
[--C-:B------:R-:W-:Y:S01]  /*14fc0*/  FFMA.FTZ R137, R205, UR10, -R82.reuse ;  /* 0x0000000acd897c23 */ /* 0x100fe20008010852 */
[--C-:B------:R-:W-:Y:S01]  /*14fd0*/  FFMA.FTZ R136, R203, UR10, -R82.reuse ;  /* 0x0000000acb887c23 */ /* 0x100fe20008010852 */
[----:B------:R-:W-:Y:S01]  /*14fe0*/  MUFU.EX2 R98, R98 ;  /* 0x0000006200627308 */ /* 0x000fe20000000800 */
[--C-:B------:R-:W-:Y:S01]  /*14ff0*/  FFMA.FTZ R139, R197, UR10, -R82.reuse ;  /* 0x0000000ac58b7c23 */ /* 0x100fe20008010852 */
[----:B--2---:R-:W-:Y:S01]  /*15000*/  F2FP.F16.F32.PACK_AB R34, R95, R96 ;  /* 0x000000605f22723e */ /* 0x004fe200000000ff */
[C---:B------:R-:W-:Y:S01]  /*15010*/  HMMA.16816.F32 R24, R8.reuse, R4, R24 ;  /* 0x000000040818723c */ /* 0x040fe20000001818 */
[----:B------:R-:W2:Y:S01]  /*15020*/  MUFU.EX2 R107, R107 ;  /* 0x0000006b006b7308 */ /* 0x000ea20000000800 */
[--C-:B------:R-:W-:Y:S01]  /*15030*/  FFMA.FTZ R141, R204, UR10, -R87.reuse ;  /* 0x0000000acc8d7c23 */ /* 0x100fe20008010857 */
[----:B----4-:R-:W-:Y:S01]  /*15040*/  F2FP.F16.F32.PACK_AB R32, R94, R93 ;  /* 0x0000005d5e20723e */ /* 0x010fe200000000ff */
[--C-:B------:R-:W-:Y:S01]  /*15050*/  FFMA.FTZ R140, R202, UR10, -R87.reuse ;  /* 0x0000000aca8c7c23 */ /* 0x100fe20008010857 */
[----:B------:R-:W-:Y:S01]  /*15060*/  MUFU.EX2 R111, R111 ;  /* 0x0000006f006f7308 */ /* 0x000fe20000000800 */
[--C-:B------:R-:W-:Y:S01]  /*15070*/  FFMA.FTZ R138, R198, UR10, -R87.reuse ;  /* 0x0000000ac68a7c23 */ /* 0x100fe20008010857 */
[----:B-----5:R-:W-:Y:S01]  /*15080*/  F2FP.F16.F32.PACK_AB R33, R100, R97 ;  /* 0x000000616421723e */ /* 0x020fe200000000ff */
[----:B------:R-:W-:Y:S01]  /*15090*/  HMMA.16816.F32 R8, R8, R6, R132 ;  /* 0x000000060808723c */ /* 0x000fe20000001884 */
[----:B------:R-:W4:Y:S01]  /*150a0*/  LDSM.16.MT88.4 R4, [R152+0x5800] ;  /* 0x005800009804783b */ /* 0x000f220000004200 */
[----:B------:R-:W5:Y:S01]  /*150b0*/  MUFU.EX2 R110, R37 ;  /* 0x00000025006e7308 */ /* 0x000f620000000800 */
[--C-:B------:R-:W-:Y:S01]  /*150c0*/  FFMA.FTZ R132, R123, UR10, -R82.reuse ;  /* 0x0000000a7b847c23 */ /* 0x100fe20008010852 */
[--C-:B------:R-:W-:Y:S01]  /*150d0*/  FFMA.FTZ R135, R130, UR10, -R87.reuse ;  /* 0x0000000a82877c23 */ /* 0x100fe20008010857 */
[--C-:B------:R-:W-:Y:S01]  /*150e0*/  FFMA.FTZ R133, R208, UR10, -R87.reuse ;  /* 0x0000000ad0857c23 */ /* 0x100fe20008010857 */
[----:B------:R-:W-:Y:S01]  /*150f0*/  MUFU.EX2 R109, R109 ;  /* 0x0000006d006d7308 */ /* 0x000fe20000000800 */
[----:B--2---:R-:W-:Y:S01]  /*15100*/  F2FP.F16.F32.PACK_AB R35, R107, R98 ;  /* 0x000000626b23723e */ /* 0x004fe200000000ff */
[--C-:B------:R-:W-:Y:S01]  /*15110*/  FFMA.FTZ R134, R199, UR10, -R82.reuse ;  /* 0x0000000ac7867c23 */ /* 0x100fe20008010852 */
[--C-:B------:R-:W-:Y:S01]  /*15120*/  FFMA.FTZ R145, R196, UR10, -R87.reuse ;  /* 0x0000000ac4917c23 */ /* 0x100fe20008010857 */
[----:B------:R-:W-:Y:S01]  /*15130*/  MUFU.EX2 R114, R114 ;  /* 0x0000007200727308 */ /* 0x000fe20000000800 */
[--C-:B------:R-:W-:Y:S01]  /*15140*/  FFMA.FTZ R142, R183, UR10, -R82.reuse ;  /* 0x0000000ab78e7c23 */ /* 0x100fe20008010852 */
[--C-:B------:R-:W-:Y:S01]  /*15150*/  FFMA.FTZ R147, R181, UR10, -R82.reuse ;  /* 0x0000000ab5937c23 */ /* 0x100fe20008010852 */
[--C-:B------:R-:W-:Y:S01]  /*15160*/  FFMA.FTZ R144, R179, UR10, -R82.reuse ;  /* 0x0000000ab3907c23 */ /* 0x100fe20008010852 */
[C---:B---3--:R-:W-:Y:S01]  /*15170*/  HMMA.16816.F32 R12, R32.reuse, R20, R12 ;  /* 0x00000014200c723c */ /* 0x048fe2000000180c */
        /* <DEDUP_REMOVED lines=8> */
[----:B------:R-:W2:Y:S01]  /*15200*/  LDSM.16.MT88.4 R20, [R92+0x800] ;  /* 0x000800005c14783b */ /* 0x000ea20000004200 */
[----:B------:R-:W3:Y:S01]  /*15210*/  MUFU.EX2 R117, R117 ;  /* 0x0000007500757308 */ /* 0x000ee20000000800 */
[--C-:B------:R-:W-:Y:S01]  /*15220*/  FFMA.FTZ R179, R175, UR10, -R82.reuse ;  /* 0x0000000aafb37c23 */ /* 0x100fe20008010852 */
[--C-:B------:R-:W-:Y:S01]  /*15230*/  FFMA.FTZ R182, R173, UR10, -R82.reuse ;  /* 0x0000000aadb67c23 */ /* 0x100fe20008010852 */
[--C-:B------:R-:W-:Y:S01]  /*15240*/  FFMA.FTZ R171, R171, UR10, -R82.reuse ;  /* 0x0000000aabab7c23 */ /* 0x100fe20008010852 */
[----:B------:R-:W-:Y:S01]  /*15250*/  MUFU.EX2 R116, R116 ;  /* 0x0000007400747308 */ /* 0x000fe20000000800 */
[--C-:B------:R-:W-:Y:S01]  /*15260*/  FFMA.FTZ R159, R159, UR10, -R82.reuse ;  /* 0x0000000a9f9f7c23 */ /* 0x100fe20008010852 */
[C---:B-1----:R-:W-:Y:S01]  /*15270*/  HMMA.16816.F32 R36, R32.reuse, R28, R24 ;  /* 0x0000001c2024723c */ /* 0x042fe20000001818 */
[----:B------:R-:W1:Y:S01]  /*15280*/  LDSM.16.MT88.4 R24, [R152+0x5c00] ;  /* 0x005c00009818783b */ /* 0x000e620000004200 */
[----:B------:R-:W4:Y:S01]  /*15290*/  MUFU.EX2 R115, R115 ;  /* 0x0000007300737308 */ /* 0x000f220000000800 */
[----:B------:R-:W-:Y:S01]  /*152a0*/  FFMA.FTZ R158, R158, UR10, -R87 ;  /* 0x0000000a9e9e7c23 */ /* 0x000fe20008010857 */
[----:B------:R-:W-:Y:S01]  /*152b0*/  FFMA.FTZ R101, R101, UR10, -R82 ;  /* 0x0000000a65657c23 */ /* 0x000fe20008010852 */
[----:B------:R-:W-:Y:S01]  /*152c0*/  FFMA.FTZ R86, R201, R90, R86 ;  /* 0x0000005ac9567223 */ /* 0x000fe20000010056 */
[----:B------:R-:W2:Y:S01]  /*152d0*/  MUFU.EX2 R120, R122 ;  /* 0x0000007a00787308 */ /* 0x000ea20000000800 */
[----:B------:R-:W-:Y:S01]  /*152e0*/  FFMA.FTZ R81, R200, R2, R81 ;  /* 0x00000002c8517223 */ /* 0x000fe20000010051 */
[----:B------:R-:W-:Y:S01]  /*152f0*/  HMMA.16816.F32 R28, R32, R30, R8 ;  /* 0x0000001e201c723c */ /* 0x000fe20000001808 */
[----:B-----5:R-:W-:Y:S01]  /*15300*/  F2FP.F16.F32.PACK_AB R32, R110, R111 ;  /* 0x0000006f6e20723e */ /* 0x020fe200000000ff */
[----:B------:R-:W5:Y:S01]  /*15310*/  LDSM.16.MT88.4 R8, [R92+0xc00] ;  /* 0x000c00005c08783b */ /* 0x000f620000004200 */
[----:B---3--:R-:W-:Y:S01]  /*15320*/  F2FP.F16.F32.PACK_AB R33, R117, R112 ;  /* 0x000000707521723e */ /* 0x008fe200000000ff */
[----:B------:R-:W-:Y:S01]  /*15330*/  MUFU.EX2 R119, R119 ;  /* 0x0000007700777308 */ /* 0x000fe20000000800 */
[----:B------:R-:W-:Y:S01]  /*15340*/  F2FP.F16.F32.PACK_AB R34, R114, R109 ;  /* 0x0000006d7222723e */ /* 0x000fe200000000ff */
[----:B------:R-:W-:Y:S01]  /*15350*/  FFMA.FTZ R90, R78, UR10, -R87 ;  /* 0x0000000a4e5a7c23 */ /* 0x000fe20008010857 */
[----:B------:R-:W-:Y:S01]  /*15360*/  FADD.FTZ R85, R85, R86 ;  /* 0x0000005655557221 */ /* 0x000fe20000010000 */
[----:B----4-:R-:W-:Y:S01]  /*15370*/  F2FP.F16.F32.PACK_AB R35, R115, R116 ;  /* 0x000000747323723e */ /* 0x010fe200000000ff */
[----:B------:R-:W-:Y:S01]  /*15380*/  MUFU.EX2 R118, R118 ;  /* 0x0000007600767308 */ /* 0x000fe20000000800 */
[----:B------:R-:W-:Y:S01]  /*15390*/  FADD.FTZ R78, R60, R81 ;  /* 0x000000513c4e7221 */ /* 0x000fe20000010000 */
[--C-:B------:R-:W-:Y:S01]  /*153a0*/  FFMA.FTZ R80, R80, UR10, -R87.reuse ;  /* 0x0000000a50507c23 */ /* 0x100fe20008010857 */
[--C-:B------:R-:W-:Y:S01]  /*153b0*/  FFMA.FTZ R2, R79, UR10, -R87.reuse ;  /* 0x0000000a4f027c23 */ /* 0x100fe20008010857 */
[----:B------:R-:W-:Y:S01]  /*153c0*/  MUFU.EX2 R123, R209 ;  /* 0x000000d1007b7308 */ /* 0x000fe20000000800 */
[----:B------:R-:W-:Y:S01]  /*153d0*/  FADD.FTZ R91, R91, R78 ;  /* 0x0000004e5b5b7221 */ /* 0x000fe20000010000 */
[C---:B------:R-:W-:Y:S01]  /*153e0*/  HMMA.16816.F32 R12, R32.reuse, R4, R12 ;  /* 0x00000004200c723c */ /* 0x040fe2000000180c */
[--C-:B------:R-:W-:Y:S01]  /*153f0*/  FFMA.FTZ R77, R77, UR10, -R87.reuse ;  /* 0x0000000a4d4d7c23 */ /* 0x100fe20008010857 */
[----:B------:R3:W4:Y:S01]  /*15400*/  MUFU.EX2 R122, R132 ;  /* 0x00000084007a7308 */ /* 0x0007220000000800 */
[--C-:B------:R-:W-:Y:S01]  /*15410*/  FFMA.FTZ R57, R57, UR10, -R82.reuse ;  /* 0x0000000a39397c23 */ /* 0x100fe20008010852 */
[--C-:B------:R-:W-:Y:S01]  /*15420*/  FFMA.FTZ R62, R62, UR10, -R82.reuse ;  /* 0x0000000a3e3e7c23 */ /* 0x100fe20008010852 */
[--C-:B------:R-:W-:Y:S01]  /*15430*/  FFMA.FTZ R78, R59, UR10, -R82.reuse ;  /* 0x0000000a3b4e7c23 */ /* 0x100fe20008010852 */
[----:B------:R-:W-:Y:S01]  /*15440*/  MUFU.EX2 R121, R207 ;  /* 0x000000cf00797308 */ /* 0x000fe20000000800 */
[--C-:B------:R-:W-:Y:S01]  /*15450*/  FFMA.FTZ R76, R76, UR10, -R87.reuse ;  /* 0x0000000a4c4c7c23 */ /* 0x100fe20008010857 */
[C---:B------:R-:W-:Y:S01]  /*15460*/  HMMA.16816.F32 R16, R32.reuse, R6, R16 ;  /* 0x000000062010723c */ /* 0x040fe20000001810 */
[----:B------:R-:W5:Y:S01]  /*15470*/  LDSM.16.MT88.4 R4, [R152+0x6000] ;  /* 0x006000009804783b */ /* 0x000f620000004200 */
[----:B------:R-:W1:Y:S01]  /*15480*/  MUFU.EX2 R124, R124 ;  /* 0x0000007c007c7308 */ /* 0x000e620000000800 */
[--C-:B------:R-:W-:Y:S01]  /*15490*/  FFMA.FTZ R52, R52, UR10, -R82.reuse ;  /* 0x0000000a34347c23 */ /* 0x100fe20008010852 */
[--C-:B------:R-:W-:Y:S01]  /*154a0*/  FFMA.FTZ R49, R49, UR10, -R82.reuse ;  /* 0x0000000a31317c23 */ /* 0x100fe20008010852 */
[--C-:B------:R-:W-:Y:S01]  /*154b0*/  FFMA.FTZ R68, R68, UR10, -R87.reuse ;  /* 0x0000000a44447c23 */ /* 0x100fe20008010857 */
[----:B------:R-:W-:Y:S01]  /*154c0*/  MUFU.EX2 R130, R210 ;  /* 0x000000d200827308 */ /* 0x000fe20000000800 */
[--C-:B------:R-:W-:Y:S01]  /*154d0*/  FFMA.FTZ R45, R45, UR10, -R82.reuse ;  /* 0x0000000a2d2d7c23 */ /* 0x100fe20008010852 */
[C---:B--2---:R-:W-:Y:S01]  /*154e0*/  HMMA.16816.F32 R36, R32.reuse, R20, R36 ;  /* 0x000000142024723c */ /* 0x044fe20000001824 */
[----:B------:R-:W-:Y:S01]  /*154f0*/  F2FP.F16.F32.PACK_AB R20, R120, R113 ;  /* 0x000000717814723e */ /* 0x000fe200000000ff */
[--C-:B---3--:R-:W-:Y:S01]  /*15500*/  FFMA.FTZ R132, R206, UR10, -R87.reuse ;  /* 0x0000000ace847c23 */ /* 0x108fe20008010857 */
[----:B----4-:R-:W-:Y:S01]  /*15510*/  F2FP.F16.F32.PACK_AB R21, R122, R123 ;  /* 0x0000007b7a15723e */ /* 0x010fe200000000ff */
[----:B------:R-:W2:Y:S01]  /*15520*/  MUFU.EX2 R135, R135 ;  /* 0x0000008700877308 */ /* 0x000ea20000000800 */
[--C-:B------:R-:W-:Y:S01]  /*15530*/  FFMA.FTZ R201, R40, UR10, -R87.reuse ;  /* 0x0000000a28c97c23 */ /* 0x100fe20008010857 */
[--C-:B------:R-:W-:Y:S01]  /*15540*/  FFMA.FTZ R200, R3, UR10, -R82.reuse ;  /* 0x0000000a03c87c23 */ /* 0x100fe20008010852 */
[----:B------:R-:W-:Y:S01]  /*15550*/  FFMA.FTZ R63, R63, UR10, -R87 ;  /* 0x0000000a3f3f7c23 */ /* 0x000fe20008010857 */
[----:B------:R-:W-:Y:S01]  /*15560*/  HMMA.16816.F32 R28, R32, R22, R28 ;  /* 0x00000016201c723c */ /* 0x000fe2000000181c */
[----:B------:R-:W-:Y:S01]  /*15570*/  F2FP.F16.F32.PACK_AB R22, R118, R119 ;  /* 0x000000777616723e */ /* 0x000fe200000000ff */
[----:B------:R-:W-:Y:S01]  /*15580*/  MUFU.EX2 R133, R133 ;  /* 0x0000008500857308 */ /* 0x000fe20000000800 */
[----:B-1----:R-:W-:Y:S01]  /*15590*/  F2FP.F16.F32.PACK_AB R23, R124, R121 ;  /* 0x000000797c17723e */ /* 0x002fe200000000ff */
[----:B------:R-:W-:Y:S01]  /*155a0*/  LDSM.16.MT88.4 R32, [R152+0x6800] ;  /* 0x006800009820783b */ /* 0x000fe20000004200 */
[--C-:B------:R-:W-:Y:S01]  /*155b0*/  FFMA.FTZ R41, R41, UR10, -R82.reuse ;  /* 0x0000000a29297c23 */ /* 0x100fe20008010852 */
[----:B------:R-:W-:Y:S01]  /*155c0*/  MUFU.EX2 R132, R132 ;  /* 0x0000008400847308 */ /* 0x000fe20000000800 */
[----:B------:R-:W-:Y:S01]  /*155d0*/  FFMA.FTZ R42, R42, UR10, -R82 ;  /* 0x0000000a2a2a7c23 */ /* 0x000fe20008010852 */
[----:B------:R-:W-:-:S02]  /*155e0*/  IADD3 R198, PT, PT, R55, -0x3, RZ ;  /* 0xfffffffd37c67810 */ /* 0x000fc40007ffe0ff */
[----:B------:R-:W-:Y:S01]  /*155f0*/  MUFU.EX2 R137, R137 ;  /* 0x0000008900897308 */ /* 0x000fe20000000800 */
[C---:B------:R-:W-:Y:S03]  /*15600*/  HMMA.16816.F32 R12, R20.reuse, R24, R12 ;  /* 0x00000018140c723c */ /* 0x040fe6000000180c */
[----:B------:R-:W1:Y:S04]  /*15610*/  MUFU.EX2 R136, R136 ;  /* 0x0000008800887308 */ /* 0x000e680000000800 */
[----:B------:R-:W-:Y:S01]  /*15620*/  MUFU.EX2 R134, R134 ;  /* 0x0000008600867308 */ /* 0x000fe20000000800 */
[C---:B------:R-:W-:Y:S01]  /*15630*/  HMMA.16816.F32 R16, R20.reuse, R26, R16 ;  /* 0x0000001a1410723c */ /* 0x040fe20000001810 */
[----:B------:R-:W3:Y:S02]  /*15640*/  LDSM.16.MT88.4 R24, [R92+0x1000] ;  /* 0x001000005c18783b */ /* 0x000ee40000004200 */
[----:B------:R-:W4:Y:S04]  /*15650*/  MUFU.EX2 R139, R139 ;  /* 0x0000008b008b7308 */ /* 0x000f280000000800 */
[----:B------:R-:W-:Y:S01]  /*15660*/  MUFU.EX2 R141, R141 ;  /* 0x0000008d008d7308 */ /* 0x000fe20000000800 */
[C---:B-----5:R-:W-:Y:S03]  /*15670*/  HMMA.16816.F32 R36, R20.reuse, R8, R36 ;  /* 0x000000081424723c */ /* 0x060fe60000001824 */
[----:B------:R-:W5:Y:S04]  /*15680*/  MUFU.EX2 R140, R140 ;  /* 0x0000008c008c7308 */ /* 0x000f680000000800 */
[----:B------:R-:W-:Y:S01]  /*15690*/  MUFU.EX2 R138, R138 ;  /* 0x0000008a008a7308 */ /* 0x000fe20000000800 */
[----:B------:R-:W-:Y:S01]  /*156a0*/  HMMA.16816.F32 R28, R20, R10, R28 ;  /* 0x0000000a141c723c */ /* 0x000fe2000000181c */
[----:B--2---:R-:W-:Y:S01]  /*156b0*/  F2FP.F16.F32.PACK_AB R20, R135, R130 ;  /* 0x000000828714723e */ /* 0x004fe200000000ff */
[----:B------:R-:W2:Y:S01]  /*156c0*/  LDSM.16.MT88.4 R8, [R152+0x6400] ;  /* 0x006400009808783b */ /* 0x000ea20000004200 */
[----:B-1----:R-:W-:Y:S01]  /*156d0*/  F2FP.F16.F32.PACK_AB R21, R136, R137 ;  /* 0x000000898815723e */ /* 0x002fe200000000ff */
[----:B------:R-:W-:Y:S01]  /*156e0*/  MUFU.EX2 R145, R145 ;  /* 0x0000009100917308 */ /* 0x000fe20000000800 */
[----:B------:R-:W-:-:S02]  /*156f0*/  F2FP.F16.F32.PACK_AB R22, R132, R133 ;  /* 0x000000858416723e */ /* 0x000fc400000000ff */
[----:B----4-:R-:W-:Y:S01]  /*15700*/  F2FP.F16.F32.PACK_AB R23, R139, R134 ;  /* 0x000000868b17723e */ /* 0x010fe200000000ff */
[----:B------:R-:W-:Y:S04]  /*15710*/  MUFU.EX2 R142, R142 ;  /* 0x0000008e008e7308 */ /* 0x000fe80000000800 */
[----:B------:R-:W1:Y:S02]  /*15720*/  MUFU.EX2 R147, R147 ;  /* 0x0000009300937308 */ /* 0x000e640000000800 */
[C---:B------:R-:W-:Y:S02]  /*15730*/  HMMA.16816.F32 R12, R20.reuse, R4, R12 ;  /* 0x00000004140c723c */ /* 0x040fe4000000180c */
[----:B------:R-:W-:Y:S04]  /*15740*/  MUFU.EX2 R144, R144 ;  /* 0x0000009000907308 */ /* 0x000fe80000000800 */
[----:B------:R-:W4:Y:S02]  /*15750*/  MUFU.EX2 R177, R177 ;  /* 0x000000b100b17308 */ /* 0x000f240000000800 */
[C---:B------:R-:W-:Y:S01]  /*15760*/  HMMA.16816.F32 R16, R20.reuse, R6, R16 ;  /* 0x000000061410723c */ /* 0x040fe20000001810 */
[----:B------:R-:W2:Y:S01]  /*15770*/  LDSM.16.MT88.4 R4, [R92+0x1400] ;  /* 0x001400005c04783b */ /* 0x000ea20000004200 */
[----:B------:R-:W-:Y:S04]  /*15780*/  MUFU.EX2 R176, R178 ;  /* 0x000000b200b07308 */ /* 0x000fe80000000800 */
[----:B------:R-:W-:Y:S02]  /*15790*/  MUFU.EX2 R143, R143 ;  /* 0x0000008f008f7308 */ /* 0x000fe40000000800 */
[----:B---3--:R-:W-:Y:S01]  /*157a0*/  HMMA.16816.F32 R36, R20, R24, R36 ;  /* 0x000000181424723c */ /* 0x008fe20000001824 */
[----:B-----5:R-:W-:Y:S01]  /*157b0*/  F2FP.F16.F32.PACK_AB R24, R140, R141 ;  /* 0x0000008d8c18723e */ /* 0x020fe200000000ff */
[----:B------:R-:W3:Y:S01]  /*157c0*/  MUFU.EX2 R146, R146 ;  /* 0x0000009200927308 */ /* 0x000ee20000000800 */
[----:B-1----:R-:W-:-:S03]  /*157d0*/  F2FP.F16.F32.PACK_AB R25, R147, R142 ;  /* 0x0000008e9319723e */ /* 0x002fc600000000ff */
[----:B------:R1:W5:Y:S02]  /*157e0*/  MUFU.EX2 R175, R181 ;  /* 0x000000b500af7308 */ /* 0x0003640000000800 */
[----:B------:R-:W-:Y:S01]  /*157f0*/  HMMA.16816.F32 R28, R20, R26, R28 ;  /* 0x0000001a141c723c */ /* 0x000fe2000000181c */
[----:B------:R-:W-:Y:S01]  /*15800*/  F2FP.F16.F32.PACK_AB R26, R145, R138 ;  /* 0x0000008a911a723e */ /* 0x000fe200000000ff */
[----:B------:R-:W5:Y:S01]  /*15810*/  LDSM.16.MT88.4 R20, [R92+0x1800] ;  /* 0x001800005c14783b */ /* 0x000f620000004200 */
[----:B----4-:R-:W-:Y:S01]  /*15820*/  F2FP.F16.F32.PACK_AB R27, R177, R144 ;  /* 0x00000090b11b723e */ /* 0x010fe200000000ff */
[----:B------:R4:W-:Y:S04]  /*15830*/  MUFU.EX2 R173, R179 ;  /* 0x000000b300ad7308 */ /* 0x0009e80000000800 */
[----:B------:R-:W4:Y:S02]  /*15840*/  MUFU.EX2 R178, R182 ;  /* 0x000000b600b27308 */ /* 0x000f240000000800 */
[----:B--2---:R-:W-:Y:S01]  /*15850*/  HMMA.16816.F32 R12, R24, R8, R12 ;  /* 0x00000008180c723c */ /* 0x004fe2000000180c */
[----:B---3--:R-:W-:Y:S01]  /*15860*/  F2FP.F16.F32.PACK_AB R8, R146, R143 ;  /* 0x0000008f9208723e */ /* 0x008fe200000000ff */
[----:B------:R2:W-:Y:S01]  /*15870*/  MUFU.EX2 R169, R171 ;  /* 0x000000ab00a97308 */ /* 0x0005e20000000800 */
[----:B-1----:R-:W-:Y:S01]  /*15880*/  FFMA.FTZ R181, R153, UR10, -R82 ;  /* 0x0000000a99b57c23 */ /* 0x002fe20008010852 */
[----:B------:R-:W-:-:S02]  /*15890*/  FFMA.FTZ R153, R156, UR10, -R87 ;  /* 0x0000000a9c997c23 */ /* 0x000fc40008010857 */
[----:B------:R-:W1:Y:S02]  /*158a0*/  MUFU.EX2 R180, R180 ;  /* 0x000000b400b47308 */ /* 0x000e640000000800 */
[C---:B------:R-:W-:Y:S01]  /*158b0*/  HMMA.16816.F32 R16, R24.reuse, R10, R16 ;  /* 0x0000000a1810723c */ /* 0x040fe20000001810 */
[----:B-----5:R-:W-:Y:S01]  /*158c0*/  F2FP.F16.F32.PACK_AB R10, R175, R176 ;  /* 0x000000b0af0a723e */ /* 0x020fe200000000ff */
[--C-:B----4-:R-:W-:Y:S01]  /*158d0*/  FFMA.FTZ R179, R170, UR10, -R87.reuse ;  /* 0x0000000aaab37c23 */ /* 0x110fe20008010857 */
[----:B------:R-:W-:Y:S01]  /*158e0*/  MUFU.EX2 R158, R158 ;  /* 0x0000009e009e7308 */ /* 0x000fe20000000800 */
[----:B------:R-:W-:Y:S01]  /*158f0*/  F2FP.F16.F32.PACK_AB R9, R178, R173 ;  /* 0x000000adb209723e */ /* 0x000fe200000000ff */
[--C-:B------:R-:W-:Y:S02]  /*15900*/  FFMA.FTZ R182, R151, UR10, -R82.reuse ;  /* 0x0000000a97b67c23 */ /* 0x100fe40008010852 */
[----:B------:R3:W-:Y:S01]  /*15910*/  MUFU.EX2 R151, R181 ;  /* 0x000000b500977308 */ /* 0x0007e20000000800 */
[----:B------:R-:W-:Y:S01]  /*15920*/  HMMA.16816.F32 R36, R24, R4, R36 ;  /* 0x000000041824723c */ /* 0x000fe20000001824 */
[----:B--2---:R-:W-:Y:S01]  /*15930*/  FFMA.FTZ R171, R174, UR10, -R87 ;  /* 0x0000000aaeab7c23 */ /* 0x004fe20008010857 */
[----:B------:R-:W-:Y:S01]  /*15940*/  FFMA.FTZ R174, R161, UR10, -R82 ;  /* 0x0000000aa1ae7c23 */ /* 0x000fe20008010852 */
[----:B------:R-:W-:Y:S01]  /*15950*/  MUFU.EX2 R156, R182 ;  /* 0x000000b6009c7308 */ /* 0x000fe20000000800 */
[----:B-1----:R-:W-:-:S03]  /*15960*/  F2FP.F16.F32.PACK_AB R11, R180, R169 ;  /* 0x000000a9b40b723e */ /* 0x002fc600000000ff */
        /* <DEDUP_REMOVED lines=102> */
[----:B------:R-:W-:Y:S01]  /*15fd0*/  MUFU.EX2 R75, R76 ;  /* 0x0000004c004b7308 */ /* 0x000fe20000000800 */
[----:B----4-:R-:W-:-:S03]  /*15fe0*/  F2FP.F16.F32.PACK_AB R11, R102, R99 ;  /* 0x00000063660b723e */ /* 0x010fc600000000ff */
[----:B------:R-:W-:Y:S01]  /*15ff0*/  MUFU.EX2 R62, R62 ;  /* 0x0000003e003e7308 */ /* 0x000fe20000000800 */
[--C-:B-1----:R-:W-:Y:S01]  /*16000*/  FFMA.FTZ R78, R74, UR10, -R87.reuse ;  /* 0x0000000a4a4e7c23 */ /* 0x102fe20008010857 */
[----:B------:R-:W-:Y:S02]  /*16010*/  FFMA.FTZ R74, R73, UR10, -R87 ;  /* 0x0000000a494a7c23 */ /* 0x000fe40008010857 */
[----:B------:R-:W-:Y:S01]  /*16020*/  MUFU.EX2 R52, R52 ;  /* 0x0000003400347308 */ /* 0x000fe20000000800 */
[----:B------:R-:W-:Y:S01]  /*16030*/  HMMA.16816.F32 R12, R8, R4, R12 ;  /* 0x00000004080c723c */ /* 0x000fe2000000180c */
[----:B------:R-:W-:Y:S02]  /*16040*/  FADD.FTZ R4, R84, R85 ;  /* 0x0000005554047221 */ /* 0x000fe40000010000 */
[----:B------:R-:W-:Y:S02]  /*16050*/  MUFU.EX2 R73, R78 ;  /* 0x0000004e00497308 */ /* 0x000fe40000000800 */
[----:B------:R-:W-:-:S02]  /*16060*/  FADD.FTZ R4, R83, R4 ;  /* 0x0000000453047221 */ /* 0x000fc40000010000 */
        /* <DEDUP_REMOVED lines=8> */
[C---:B--2---:R-:W-:Y:S01]  /*160f0*/  HMMA.16816.F32 R36, R8.reuse, R24, R36 ;  /* 0x000000180824723c */ /* 0x044fe20000001824 */
[----:B------:R-:W-:Y:S01]  /*16100*/  FADD.FTZ R25, R100, R97 ;  /* 0x0000006164197221 */ /* 0x000fe20000010000 */
[----:B------:R-:W-:Y:S01]  /*16110*/  FADD.FTZ R96, R96, R93 ;  /* 0x0000005d60607221 */ /* 0x000fe20000010000 */
[----:B------:R-:W-:Y:S02]  /*16120*/  MUFU.EX2 R45, R45 ;  /* 0x0000002d002d7308 */ /* 0x000fe40000000800 */
[----:B------:R-:W-:Y:S01]  /*16130*/  FADD.FTZ R98, R98, R25 ;  /* 0x0000001962627221 */ /* 0x000fe20000010000 */
[----:B------:R-:W-:Y:S01]  /*16140*/  FADD.FTZ R96, R95, R96 ;  /* 0x000000605f607221 */ /* 0x000fe20000010000 */
[----:B------:R-:W-:Y:S01]  /*16150*/  MUFU.EX2 R201, R201 ;  /* 0x000000c900c97308 */ /* 0x000fe20000000800 */
[----:B------:R-:W-:Y:S01]  /*16160*/  HMMA.16816.F32 R28, R8, R26, R28 ;  /* 0x0000001a081c723c */ /* 0x000fe2000000181c */
[----:B------:R-:W-:Y:S01]  /*16170*/  FADD.FTZ R107, R107, R98 ;  /* 0x000000626b6b7221 */ /* 0x000fe20000010000 */
[----:B------:R-:W-:Y:S01]  /*16180*/  FADD.FTZ R111, R111, R96 ;  /* 0x000000606f6f7221 */ /* 0x000fe20000010000 */
[----:B------:R-:W2:Y:S01]  /*16190*/  LDSM.16.MT88.4 R24, [R152+0x8000] ;  /* 0x008000009818783b */ /* 0x000ea20000004200 */
[----:B------:R-:W-:Y:S01]  /*161a0*/  F2FP.F16.F32.PACK_AB R8, R2, R79 ;  /* 0x0000004f0208723e */ /* 0x000fe200000000ff */
[----:B------:R-:W-:Y:S01]  /*161b0*/  FADD.FTZ R112, R112, R107 ;  /* 0x0000006b70707221 */ /* 0x000fe20000010000 */
[----:B------:R-:W-:Y:S01]  /*161c0*/  FADD.FTZ R110, R110, R111 ;  /* 0x0000006f6e6e7221 */ /* 0x000fe20000010000 */
[----:B------:R-:W-:Y:S01]  /*161d0*/  F2FP.F16.F32.PACK_AB R9, R58, R59 ;  /* 0x0000003b3a09723e */ /* 0x000fe200000000ff */
[----:B------:R-:W-:Y:S01]  /*161e0*/  MUFU.EX2 R3, R42 ;  /* 0x0000002a00037308 */ /* 0x000fe20000000800 */
[----:B------:R-:W-:Y:S01]  /*161f0*/  FADD.FTZ R117, R117, R112 ;  /* 0x0000007075757221 */ /* 0x000fe20000010000 */
[----:B------:R-:W-:Y:S01]  /*16200*/  FADD.FTZ R109, R109, R110 ;  /* 0x0000006e6d6d7221 */ /* 0x000fe20000010000 */
[----:B------:R-:W-:Y:S01]  /*16210*/  F2FP.F16.F32.PACK_AB R10, R77, R60 ;  /* 0x0000003c4d0a723e */ /* 0x000fe200000000ff */
[----:B------:R-:W-:Y:S01]  /*16220*/  MUFU.EX2 R200, R200 ;  /* 0x000000c800c87308 */ /* 0x000fe20000000800 */
[----:B------:R-:W-:Y:S01]  /*16230*/  FADD.FTZ R116, R116, R117 ;  /* 0x0000007574747221 */ /* 0x000fe20000010000 */
[----:B-1----:R-:W-:Y:S01]  /*16240*/  F2FP.F16.F32.PACK_AB R11, R57, R0 ;  /* 0x00000000390b723e */ /* 0x002fe200000000ff */
[----:B------:R-:W-:-:S02]  /*16250*/  FADD.FTZ R114, R114, R109 ;  /* 0x0000006d72727221 */ /* 0x000fc40000010000 */
[----:B------:R-:W-:Y:S02]  /*16260*/  FADD.FTZ R116, R115, R116 ;  /* 0x0000007473747221 */ /* 0x000fe40000010000 */
[----:B------:R-:W-:Y:S02]  /*16270*/  FADD.FTZ R113, R113, R114 ;  /* 0x0000007271717221 */ /* 0x000fe40000010000 */
[----:B-----5:R-:W-:Y:S01]  /*16280*/  HMMA.16816.F32 R12, R8, R20, R12 ;  /* 0x00000014080c723c */ /* 0x020fe2000000180c */
[----:B------:R-:W-:Y:S01]  /*16290*/  FADD.FTZ R123, R123, R116 ;  /* 0x000000747b7b7221 */ /* 0x000fe20000010000 */
[--C-:B------:R-:W-:Y:S01]  /*162a0*/  FFMA.FTZ R20, R56, UR10, -R82.reuse ;  /* 0x0000000a38147c23 */ /* 0x100fe20008010852 */
[----:B------:R-:W-:Y:S01]  /*162b0*/  FADD.FTZ R120, R120, R113 ;  /* 0x0000007178787221 */ /* 0x000fe20000010000 */
[----:B------:R1:W4:Y:S01]  /*162c0*/  MUFU.EX2 R56, R74 ;  /* 0x0000004a00387308 */ /* 0x0003220000000800 */
[----:B------:R-:W-:Y:S01]  /*162d0*/  FADD.FTZ R122, R122, R123 ;  /* 0x0000007b7a7a7221 */ /* 0x000fe20000010000 */
[----:B------:R-:W-:-:S02]  /*162e0*/  FFMA.FTZ R21, R53, UR10, -R82 ;  /* 0x0000000a35157c23 */ /* 0x000fc40008010852 */
[C---:B------:R-:W-:Y:S01]  /*162f0*/  HMMA.16816.F32 R16, R8.reuse, R22, R16 ;  /* 0x000000160810723c */ /* 0x040fe20000001810 */
[----:B------:R-:W-:Y:S01]  /*16300*/  FFMA.FTZ R22, R54, UR10, -R82 ;  /* 0x0000000a36167c23 */ /* 0x000fe20008010852 */
[----:B------:R-:W-:Y:S01]  /*16310*/  FADD.FTZ R121, R121, R122 ;  /* 0x0000007a79797221 */ /* 0x000fe20000010000 */
[----:B------:R-:W-:Y:S03]  /*16320*/  MUFU.EX2 R53, R20 ;  /* 0x0000001400357308 */ /* 0x000fe60000000800 */
[----:B------:R-:W-:Y:S01]  /*16330*/  FADD.FTZ R124, R124, R121 ;  /* 0x000000797c7c7221 */ /* 0x000fe20000010000 */
[----:B------:R5:W2:Y:S01]  /*16340*/  MUFU.EX2 R54, R21 ;  /* 0x0000001500367308 */ /* 0x000aa20000000800 */
[----:B---3--:R-:W-:Y:S01]  /*16350*/  HMMA.16816.F32 R36, R8, R4, R36 ;  /* 0x000000040824723c */ /* 0x008fe20000001824 */
[----:B------:R-:W-:Y:S01]  /*16360*/  F2FP.F16.F32.PACK_AB R4, R62, R75 ;  /* 0x0000004b3e04723e */ /* 0x000fe200000000ff */
[----:B-1----:R-:W-:-:S02]  /*16370*/  FFMA.FTZ R74, R51, UR10, -R82 ;  /* 0x0000000a334a7c23 */ /* 0x002fc40008010852 */
[----:B------:R-:W-:Y:S04]  /*16380*/  MUFU.EX2 R51, R22 ;  /* 0x0000001600337308 */ /* 0x000fe80000000800 */
[----:B------:R-:W-:Y:S01]  /*16390*/  HMMA.16816.F32 R28, R8, R6, R28 ;  /* 0x00000006081c723c */ /* 0x000fe2000000181c */
[----:B------:R-:W-:Y:S01]  /*163a0*/  FADD.FTZ R9, R119, R120 ;  /* 0x0000007877097221 */ /* 0x000fe20000010000 */
[----:B------:R-:W1:Y:S01]  /*163b0*/  MUFU.EX2 R74, R74 ;  /* 0x0000004a004a7308 */ /* 0x000e620000000800 */
[----:B----4-:R-:W-:Y:S02]  /*163c0*/  F2FP.F16.F32.PACK_AB R6, R56, R73 ;  /* 0x000000493806723e */ /* 0x010fe400000000ff */
[----:B------:R-:W-:Y:S01]  /*163d0*/  FADD.FTZ R9, R118, R9 ;  /* 0x0000000976097221 */ /* 0x000fe20000010000 */
[----:B-----5:R-:W-:Y:S01]  /*163e0*/  FADD.FTZ R21, R137, R124 ;  /* 0x0000007c89157221 */ /* 0x020fe20000010000 */
[----:B--2---:R-:W-:-:S02]  /*163f0*/  F2FP.F16.F32.PACK_AB R5, R54, R53 ;  /* 0x000000353605723e */ /* 0x004fc400000000ff */
[----:B------:R-:W-:Y:S01]  /*16400*/  FADD.FTZ R130, R130, R9 ;  /* 0x0000000982827221 */ /* 0x000fe20000010000 */
[----:B------:R-:W-:Y:S01]  /*16410*/  FADD.FTZ R21, R136, R21 ;  /* 0x0000001588157221 */ /* 0x000fe20000010000 */
[----:B------:R-:W2:Y:S02]  /*16420*/  LDSM.16.MT88.4 R8, [R92+0x3000] ;  /* 0x003000005c08783b */ /* 0x000ea40000004200 */
[----:B------:R-:W-:Y:S01]  /*16430*/  FADD.FTZ R130, R135, R130 ;  /* 0x0000008287827221 */ /* 0x000fe20000010000 */
[----:B------:R-:W-:Y:S01]  /*16440*/  FADD.FTZ R134, R134, R21 ;  /* 0x0000001586867221 */ /* 0x000fe20000010000 */
[----:B-1----:R-:W-:Y:S02]  /*16450*/  F2FP.F16.F32.PACK_AB R7, R74, R51 ;  /* 0x000000334a07723e */ /* 0x002fe400000000ff */
[----:B------:R-:W-:Y:S01]  /*16460*/  FADD.FTZ R133, R133, R130 ;  /* 0x0000008285857221 */ /* 0x000fe20000010000 */
[----:B------:R-:W-:Y:S01]  /*16470*/  FADD.FTZ R139, R139, R134 ;  /* 0x000000868b8b7221 */ /* 0x000fe20000010000 */
[----:B------:R-:W1:Y:S02]  /*16480*/  LDSM.16.MT88.4 R20, [R152+0x8400] ;  /* 0x008400009814783b */ /* 0x000e640000004200 */
[----:B------:R-:W-:Y:S01]  /*16490*/  FADD.FTZ R132, R132, R133 ;  /* 0x0000008584847221 */ /* 0x000fe20000010000 */
[----:B------:R-:W-:Y:S01]  /*164a0*/  FADD.FTZ R142, R142, R139 ;  /* 0x0000008b8e8e7221 */ /* 0x000fe20000010000 */
[C---:B------:R-:W-:Y:S01]  /*164b0*/  HMMA.16816.F32 R16, R4.reuse, R26, R16 ;  /* 0x0000001a0410723c */ /* 0x040fe20000001810 */
[--C-:B------:R-:W-:Y:S01]  /*164c0*/  FFMA.FTZ R26, R71, UR10, -R87.reuse ;  /* 0x0000000a471a7c23 */ /* 0x100fe20008010857 */
[----:B------:R-:W-:Y:S01]  /*164d0*/  FADD.FTZ R71, R141, R132 ;  /* 0x000000848d477221 */ /* 0x000fe20000010000 */
[----:B------:R-:W-:Y:S01]  /*164e0*/  FADD.FTZ R147, R147, R142 ;  /* 0x0000008e93937221 */ /* 0x000fe20000010000 */
[----:B------:R-:W-:Y:S01]  /*164f0*/  FFMA.FTZ R27, R72, UR10, -R87 ;  /* 0x0000000a481b7c23 */ /* 0x000fe20008010857 */
[----:B------:R-:W-:Y:S01]  /*16500*/  LDSM.16.MT88.4 R132, [R92+0x3c00] ;  /* 0x003c00005c84783b */ /* 0x000fe20000004200 */
[----:B------:R-:W-:Y:S01]  /*16510*/  FADD.FTZ R71, R140, R71 ;  /* 0x000000478c477221 */ /* 0x000fe20000010000 */
[----:B------:R-:W-:Y:S01]  /*16520*/  FADD.FTZ R144, R144, R147 ;  /* 0x0000009390907221 */ /* 0x000fe20000010000 */
[----:B------:R-:W-:Y:S01]  /*16530*/  HMMA.16816.F32 R12, R4, R24, R12 ;  /* 0x00000018040c723c */ /* 0x000fe2000000180c */
[----:B------:R-:W-:Y:S01]  /*16540*/  FFMA.FTZ R24, R69, UR10, -R87 ;  /* 0x0000000a45187c23 */ /* 0x000fe20008010857 */
[----:B------:R-:W-:Y:S01]  /*16550*/  FADD.FTZ R138, R138, R71 ;  /* 0x000000478a8a7221 */ /* 0x000fe20000010000 */
[----:B------:R-:W-:Y:S01]  /*16560*/  FFMA.FTZ R69, R50, UR10, -R82 ;  /* 0x0000000a32457c23 */ /* 0x000fe20008010852 */
[--C-:B------:R-:W-:Y:S01]  /*16570*/  FFMA.FTZ R25, R70, UR10, -R87.reuse ;  /* 0x0000000a46197c23 */ /* 0x100fe20008010857 */
[----:B------:R-:W-:Y:S01]  /*16580*/  FADD.FTZ R144, R177, R144 ;  /* 0x00000090b1907221 */ /* 0x000fe20000010000 */
[----:B------:R-:W-:Y:S01]  /*16590*/  FADD.FTZ R138, R145, R138 ;  /* 0x0000008a918a7221 */ /* 0x000fe20000010000 */
[----:B------:R-:W-:Y:S01]  /*165a0*/  FFMA.FTZ R50, R47, UR10, -R82 ;  /* 0x0000000a2f327c23 */ /* 0x000fe20008010852 */
[----:B------:R-:W-:Y:S01]  /*165b0*/  MUFU.EX2 R27, R27 ;  /* 0x0000001b001b7308 */ /* 0x000fe20000000800 */
[----:B------:R-:W-:Y:S01]  /*165c0*/  FADD.FTZ R173, R173, R144 ;  /* 0x00000090adad7221 */ /* 0x000fe20000010000 */
[----:B------:R-:W-:Y:S01]  /*165d0*/  FADD.FTZ R71, R143, R138 ;  /* 0x0000008a8f477221 */ /* 0x000fe20000010000 */
[----:B------:R-:W-:Y:S01]  /*165e0*/  FFMA.FTZ R70, R66, UR10, -R87 ;  /* 0x0000000a42467c23 */ /* 0x000fe20008010857 */
[----:B------:R-:W3:Y:S01]  /*165f0*/  MUFU.EX2 R26, R26 ;  /* 0x0000001a001a7308 */ /* 0x000ee20000000800 */
[----:B------:R-:W-:Y:S01]  /*16600*/  FADD.FTZ R178, R178, R173 ;  /* 0x000000adb2b27221 */ /* 0x000fe20000010000 */
[----:B------:R-:W-:Y:S01]  /*16610*/  FADD.FTZ R71, R146, R71 ;  /* 0x0000004792477221 */ /* 0x000fe20000010000 */
[----:B------:R-:W-:Y:S01]  /*16620*/  LDSM.16.MT88.4 R140, [R152+0x8c00] ;  /* 0x008c0000988c783b */ /* 0x000fe20000004200 */
[----:B------:R-:W-:Y:S01]  /*16630*/  MUFU.EX2 R25, R25 ;  /* 0x0000001900197308 */ /* 0x000fe20000000800 */
[----:B------:R-:W-:-:S03]  /*16640*/  FADD.FTZ R169, R169, R178 ;  /* 0x000000b2a9a97221 */ /* 0x000fc60000010000 */
[----:B------:R-:W4:Y:S01]  /*16650*/  MUFU.EX2 R24, R24 ;  /* 0x0000001800187308 */ /* 0x000f220000000800 */
[C---:B--2---:R-:W-:Y:S01]  /*16660*/  HMMA.16816.F32 R36, R4.reuse, R8, R36 ;  /* 0x000000080424723c */ /* 0x044fe20000001824 */
[----:B------:R-:W-:Y:S01]  /*16670*/  FADD.FTZ R8, R176, R71 ;  /* 0x00000047b0087221 */ /* 0x000fe20000010000 */
[----:B------:R-:W-:Y:S01]  /*16680*/  FADD.FTZ R180, R180, R169 ;  /* 0x000000a9b4b47221 */ /* 0x000fe20000010000 */
[----:B------:R2:W-:Y:S01]  /*16690*/  MUFU.EX2 R47, R69 ;  /* 0x00000045002f7308 */ /* 0x0005e20000000800 */
[----:B------:R-:W-:Y:S01]  /*166a0*/  FFMA.FTZ R71, R65, UR10, -R87 ;  /* 0x0000000a41477c23 */ /* 0x000fe20008010857 */
[----:B------:R-:W-:Y:S01]  /*166b0*/  FADD.FTZ R8, R175, R8 ;  /* 0x00000008af087221 */ /* 0x000fe20000010000 */
[----:B------:R-:W-:Y:S01]  /*166c0*/  FADD.FTZ R165, R165, R180 ;  /* 0x000000b4a5a57221 */ /* 0x000fe20000010000 */
[----:B------:R-:W5:Y:S01]  /*166d0*/  MUFU.EX2 R50, R50 ;  /* 0x0000003200327308 */ /* 0x000f620000000800 */
[----:B------:R-:W-:Y:S01]  /*166e0*/  HMMA.16816.F32 R28, R4, R10, R28 ;  /* 0x0000000a041c723c */ /* 0x000fe2000000181c */
[----:B------:R-:W-:Y:S01]  /*166f0*/  FADD.FTZ R171, R171, R8 ;  /* 0x00000008abab7221 */ /* 0x000fe20000010000 */
[----:B---3--:R-:W-:Y:S01]  /*16700*/  F2FP.F16.F32.PACK_AB R4, R26, R27 ;  /* 0x0000001b1a04723e */ /* 0x008fe200000000ff */
[----:B------:R-:W-:Y:S01]  /*16710*/  FADD.FTZ R172, R172, R165 ;  /* 0x000000a5acac7221 */ /* 0x000fe20000010000 */
[----:B------:R-:W-:Y:S01]  /*16720*/  F2FP.F16.F32.PACK_AB R5, R49, R52 ;  /* 0x000000343105723e */ /* 0x000fe200000000ff */
[----:B------:R-:W3:Y:S01]  /*16730*/  LDSM.16.MT88.4 R8, [R92+0x3400] ;  /* 0x003400005c08783b */ /* 0x000ee20000004200 */
[----:B----4-:R-:W-:Y:S01]  /*16740*/  F2FP.F16.F32.PACK_AB R6, R24, R25 ;  /* 0x000000191806723e */ /* 0x010fe200000000ff */
[----:B------:R-:W-:Y:S01]  /*16750*/  FADD.FTZ R161, R161, R172 ;  /* 0x000000aca1a17221 */ /* 0x000fe20000010000 */
[----:B------:R-:W-:Y:S01]  /*16760*/  MUFU.EX2 R65, R70 ;  /* 0x0000004600417308 */ /* 0x000fe20000000800 */
[----:B--2---:R-:W-:-:S02]  /*16770*/  FADD.FTZ R69, R170, R171 ;  /* 0x000000abaa457221 */ /* 0x004fc40000010000 */
[----:B------:R-:W-:Y:S01]  /*16780*/  FADD.FTZ R174, R174, R161 ;  /* 0x000000a1aeae7221 */ /* 0x000fe20000010000 */
[----:B-----5:R-:W-:-:S03]  /*16790*/  F2FP.F16.F32.PACK_AB R7, R50, R47 ;  /* 0x0000002f3207723e */ /* 0x020fc600000000ff */
[----:B------:R-:W-:-:S04]  /*167a0*/  FADD.FTZ R157, R157, R174 ;  /* 0x000000ae9d9d7221 */ /* 0x000fc80000010000 */
[----:B------:R-:W-:Y:S01]  /*167b0*/  FADD.FTZ R164, R164, R157 ;  /* 0x0000009da4a47221 */ /* 0x000fe20000010000 */
[C---:B-1----:R-:W-:Y:S01]  /*167c0*/  HMMA.16816.F32 R12, R4.reuse, R20, R12 ;  /* 0x00000014040c723c */ /* 0x042fe2000000180c */
[----:B------:R-:W-:Y:S01]  /*167d0*/  FADD.FTZ R20, R168, R69 ;  /* 0x00000045a8147221 */ /* 0x000fe20000010000 */
[----:B------:R-:W-:Y:S01]  /*167e0*/  FFMA.FTZ R69, R67, UR10, -R87 ;  /* 0x0000000a43457c23 */ /* 0x000fe20008010857 */
[----:B------:R-:W-:Y:S01]  /*167f0*/  FADD.FTZ R151, R151, R164 ;  /* 0x000000a497977221 */ /* 0x000fe20000010000 */
[----:B------:R1:W-:Y:S01]  /*16800*/  MUFU.EX2 R67, R68 ;  /* 0x0000004400437308 */ /* 0x0003e20000000800 */
[----:B------:R-:W-:Y:S02]  /*16810*/  FADD.FTZ R20, R167, R20 ;  /* 0x00000014a7147221 */ /* 0x000fe40000010000 */
[----:B------:R-:W-:Y:S01]  /*16820*/  FADD.FTZ R151, R156, R151 ;  /* 0x000000979c977221 */ /* 0x000fe20000010000 */
[----:B------:R-:W-:Y:S01]  /*16830*/  HMMA.16816.F32 R16, R4, R22, R16 ;  /* 0x000000160410723c */ /* 0x000fe20000001810 */
[----:B------:R-:W-:Y:S01]  /*16840*/  FADD.FTZ R163, R163, R20 ;  /* 0x00000014a3a37221 */ /* 0x000fe20000010000 */
[----:B------:R2:W4:Y:S01]  /*16850*/  MUFU.EX2 R66, R69 ;  /* 0x0000004500427308 */ /* 0x0005220000000800 */
[----:B------:R-:W-:Y:S01]  /*16860*/  FADD.FTZ R128, R128, R151 ;  /* 0x0000009780807221 */ /* 0x000fe20000010000 */
[----:B------:R-:W5:Y:S01]  /*16870*/  LDSM.16.MT88.4 R20, [R152+0x8800] ;  /* 0x008800009814783b */ /* 0x000f620000004200 */
[----:B------:R-:W-:-:S02]  /*16880*/  FADD.FTZ R163, R162, R163 ;  /* 0x000000a3a2a37221 */ /* 0x000fc40000010000 */
[----:B------:R-:W-:Y:S02]  /*16890*/  FADD.FTZ R128, R127, R128 ;  /* 0x000000807f807221 */ /* 0x000fe40000010000 */
[----:B------:R-:W-:Y:S01]  /*168a0*/  FADD.FTZ R160, R160, R163 ;  /* 0x000000a3a0a07221 */ /* 0x000fe20000010000 */
[----:B-1----:R-:W-:Y:S01]  /*168b0*/  FFMA.FTZ R68, R48, UR10, -R82 ;  /* 0x0000000a30447c23 */ /* 0x002fe20008010852 */
[----:B------:R-:W-:Y:S01]  /*168c0*/  FADD.FTZ R125, R125, R128 ;  /* 0x000000807d7d7221 */ /* 0x000fe20000010000 */
[----:B------:R-:W1:Y:S01]  /*168d0*/  MUFU.EX2 R48, R71 ;  /* 0x0000004700307308 */ /* 0x000e620000000800 */
[----:B------:R-:W-:Y:S02]  /*168e0*/  FADD.FTZ R179, R179, R160 ;  /* 0x000000a0b3b37221 */ /* 0x000fe40000010000 */
[----:B------:R-:W-:Y:S01]  /*168f0*/  FADD.FTZ R125, R166, R125 ;  /* 0x0000007da67d7221 */ /* 0x000fe20000010000 */
[--C-:B--2---:R-:W-:Y:S01]  /*16900*/  FFMA.FTZ R69, R46, UR10, -R82.reuse ;  /* 0x0000000a2e457c23 */ /* 0x104fe20008010852 */
[----:B------:R-:W-:Y:S01]  /*16910*/  FADD.FTZ R158, R158, R179 ;  /* 0x000000b39e9e7221 */ /* 0x000fe20000010000 */
[C---:B---3--:R-:W-:Y:S01]  /*16920*/  HMMA.16816.F32 R36, R4.reuse, R8, R36 ;  /* 0x000000080424723c */ /* 0x048fe20000001824 */
[----:B------:R-:W-:Y:S01]  /*16930*/  FADD.FTZ R34, R34, R125 ;  /* 0x0000007d22227221 */ /* 0x000fe20000010000 */
[----:B------:R-:W-:Y:S01]  /*16940*/  FFMA.FTZ R46, R43, UR10, -R82 ;  /* 0x0000000a2b2e7c23 */ /* 0x000fe20008010852 */
[----:B------:R-:W-:Y:S01]  /*16950*/  FADD.FTZ R153, R153, R158 ;  /* 0x0000009e99997221 */ /* 0x000fe20000010000 */
[----:B------:R-:W2:Y:S01]  /*16960*/  MUFU.EX2 R68, R68 ;  /* 0x0000004400447308 */ /* 0x000ea20000000800 */
[----:B------:R-:W-:Y:S01]  /*16970*/  FADD.FTZ R34, R35, R34 ;  /* 0x0000002223227221 */ /* 0x000fe20000010000 */
[----:B----4-:R-:W-:Y:S01]  /*16980*/  F2FP.F16.F32.PACK_AB R8, R66, R67 ;  /* 0x000000434208723e */ /* 0x010fe200000000ff */
[----:B------:R-:W-:Y:S01]  /*16990*/  FADD.FTZ R126, R126, R153 ;  /* 0x000000997e7e7221 */ /* 0x000fe20000010000 */
[----:B------:R-:W-:Y:S01]  /*169a0*/  HMMA.16816.F32 R28, R4, R10, R28 ;  /* 0x0000000a041c723c */ /* 0x000fe2000000181c */
[----:B------:R-:W3:Y:S01]  /*169b0*/  LDSM.16.MT88.4 R4, [R92+0x3800] ;  /* 0x003800005c04783b */ /* 0x000ee20000004200 */
[----:B------:R-:W-:Y:S01]  /*169c0*/  FADD.FTZ R99, R99, R34 ;  /* 0x0000002263637221 */ /* 0x000fe20000010000 */
[----:B------:R-:W-:Y:S01]  /*169d0*/  FADD.FTZ R131, R131, R126 ;  /* 0x0000007e83837221 */ /* 0x000fe20000010000 */
[----:B------:R-:W-:Y:S01]  /*169e0*/  MUFU.EX2 R43, R69 ;  /* 0x00000045002b7308 */ /* 0x000fe20000000800 */
[----:B-1----:R-:W-:Y:S01]  /*169f0*/  F2FP.F16.F32.PACK_AB R10, R48, R65 ;  /* 0x00000041300a723e */ /* 0x002fe200000000ff */
[----:B------:R-:W-:Y:S01]  /*16a00*/  FADD.FTZ R102, R102, R99 ;  /* 0x0000006366667221 */ /* 0x000fe20000010000 */
[----:B------:R-:W-:Y:S01]  /*16a10*/  FADD.FTZ R106, R106, R131 ;  /* 0x000000836a6a7221 */ /* 0x000fe20000010000 */
[----:B------:R-:W1:Y:S02]  /*16a20*/  MUFU.EX2 R46, R46 ;  /* 0x0000002e002e7308 */ /* 0x000e640000000800 */
[----:B------:R-:W-:Y:S01]  /*16a30*/  FADD.FTZ R59, R59, R102 ;  /* 0x000000663b3b7221 */ /* 0x000fe20000010000 */
[----:B------:R-:W-:Y:S01]  /*16a40*/  FADD.FTZ R33, R33, R106 ;  /* 0x0000006a21217221 */ /* 0x000fe20000010000 */
[----:B--2---:R-:W-:-:S02]  /*16a50*/  F2FP.F16.F32.PACK_AB R9, R45, R68 ;  /* 0x000000442d09723e */ /* 0x004fc400000000ff */
        /* <DEDUP_REMOVED lines=8> */
[----:B------:R-:W-:Y:S01]  /*16ae0*/  FADD.FTZ R79, R2, R79 ;  /* 0x0000004f024f7221 */ /* 0x000fe20000010000 */
[----:B------:R-:W-:Y:S02]  /*16af0*/  MUFU.EX2 R0, R41 ;  /* 0x0000002900007308 */ /* 0x000fe40000000800 */
[----:B------:R-:W-:Y:S01]  /*16b00*/  FADD.FTZ R54, R54, R53 ;  /* 0x0000003536367221 */ /* 0x000fe20000010000 */
[----:B------:R-:W-:Y:S01]  /*16b10*/  FADD.FTZ R60, R60, R79 ;  /* 0x0000004f3c3c7221 */ /* 0x000fe20000010000 */
[C---:B-----5:R-:W-:Y:S01]  /*16b20*/  HMMA.16816.F32 R12, R8.reuse, R20, R12 ;  /* 0x00000014080c723c */ /* 0x060fe2000000180c */
[--C-:B------:R-:W-:Y:S01]  /*16b30*/  FFMA.FTZ R21, R64, UR10, -R87.reuse ;  /* 0x0000000a40157c23 */ /* 0x100fe20008010857 */
[----:B------:R-:W-:Y:S01]  /*16b40*/  FFMA.FTZ R20, R61, UR10, -R87 ;  /* 0x0000000a3d147c23 */ /* 0x000fe20008010857 */
[----:B------:R-:W-:Y:S01]  /*16b50*/  FADD.FTZ R60, R77, R60 ;  /* 0x0000003c4d3c7221 */ /* 0x000fe20000010000 */
[----:B------:R-:W-:Y:S03]  /*16b60*/  MUFU.EX2 R2, R63 ;  /* 0x0000003f00027308 */ /* 0x000fe60000000800 */
[----:B------:R-:W-:Y:S01]  /*16b70*/  FADD.FTZ R75, R75, R60 ;  /* 0x0000003c4b4b7221 */ /* 0x000fe20000010000 */
[----:B------:R-:W-:Y:S01]  /*16b80*/  HMMA.16816.F32 R16, R8, R22, R16 ;  /* 0x000000160810723c */ /* 0x000fe20000001810 */
[----:B------:R-:W-:Y:S01]  /*16b90*/  FFMA.FTZ R23, R44, UR10, -R82 ;  /* 0x0000000a2c177c23 */ /* 0x000fe20008010852 */
[----:B------:R-:W1:Y:S01]  /*16ba0*/  MUFU.EX2 R21, R21 ;  /* 0x0000001500157308 */ /* 0x000e620000000800 */
[----:B------:R-:W-:-:S03]  /*16bb0*/  FADD.FTZ R62, R62, R75 ;  /* 0x0000004b3e3e7221 */ /* 0x000fc60000010000 */
[----:B------:R-:W2:Y:S01]  /*16bc0*/  MUFU.EX2 R20, R20 ;  /* 0x0000001400147308 */ /* 0x000ea20000000800 */
[----:B------:R-:W-:Y:S01]  /*16bd0*/  FADD.FTZ R73, R73, R62 ;  /* 0x0000003e49497221 */ /* 0x000fe20000010000 */
[C---:B---3--:R-:W-:Y:S01]  /*16be0*/  HMMA.16816.F32 R36, R8.reuse, R4, R36 ;  /* 0x000000040824723c */ /* 0x048fe20000001824 */
[----:B------:R-:W-:Y:S01]  /*16bf0*/  FADD.FTZ R5, R51, R54 ;  /* 0x0000003633057221 */ /* 0x000fe20000010000 */
[----:B------:R-:W3:Y:S01]  /*16c00*/  MUFU.EX2 R23, R23 ;  /* 0x0000001700177308 */ /* 0x000ee20000000800 */
[----:B------:R-:W-:Y:S02]  /*16c10*/  FADD.FTZ R56, R56, R73 ;  /* 0x0000004938387221 */ /* 0x000fe40000010000 */
[----:B------:R-:W-:Y:S02]  /*16c20*/  FADD.FTZ R5, R74, R5 ;  /* 0x000000054a057221 */ /* 0x000fe40000010000 */
[----:B------:R-:W-:Y:S01]  /*16c30*/  FADD.FTZ R27, R27, R56 ;  /* 0x000000381b1b7221 */ /* 0x000fe20000010000 */
[----:B------:R-:W-:Y:S01]  /*16c40*/  HMMA.16816.F32 R28, R8, R6, R28 ;  /* 0x00000006081c723c */ /* 0x000fe2000000181c */
[----:B------:R-:W-:Y:S01]  /*16c50*/  FADD.FTZ R52, R52, R5 ;  /* 0x0000000534347221 */ /* 0x000fe20000010000 */
[----:B-1----:R-:W-:Y:S01]  /*16c60*/  F2FP.F16.F32.PACK_AB R4, R2, R21 ;  /* 0x000000150204723e */ /* 0x002fe200000000ff */
[----:B------:R-:W-:Y:S01]  /*16c70*/  FADD.FTZ R26, R26, R27 ;  /* 0x0000001b1a1a7221 */ /* 0x000fe20000010000 */
[----:B--2---:R-:W-:Y:S01]  /*16c80*/  F2FP.F16.F32.PACK_AB R6, R201, R20 ;  /* 0x00000014c906723e */ /* 0x004fe200000000ff */
[----:B------:R-:W-:Y:S01]  /*16c90*/  FADD.FTZ R52, R49, R52 ;  /* 0x0000003431347221 */ /* 0x000fe20000010000 */
[----:B------:R-:W-:Y:S01]  /*16ca0*/  F2FP.F16.F32.PACK_AB R7, R200, R3 ;  /* 0x00000003c807723e */ /* 0x000fe200000000ff */
[----:B------:R-:W-:Y:S01]  /*16cb0*/  FADD.FTZ R25, R25, R26 ;  /* 0x0000001a19197221 */ /* 0x000fe20000010000 */
[----:B---3--:R-:W-:Y:S01]  /*16cc0*/  F2FP.F16.F32.PACK_AB R5, R0, R23 ;  /* 0x000000170005723e */ /* 0x008fe200000000ff */
        /* <DEDUP_REMOVED lines=17> */
[----:B------:R-:W-:Y:S01]  /*16de0*/  MOV R2, R89 ;  /* 0x0000005900027202 */ /* 0x000fe20000000f00 */
[----:B------:R-:W-:Y:S02]  /*16df0*/  FADD.FTZ R0, R0, R23 ;  /* 0x0000001700007221 */ /* 0x000fe40000010000 */
[----:B------:R-:W-:Y:S01]  /*16e00*/  FADD.FTZ R20, R20, R21 ;  /* 0x0000001514147221 */ /* 0x000fe20000010000 */
[----:B------:R-:W-:Y:S01]  /*16e10*/  HMMA.16816.F32 R132, R4, R134, R28 ;  /* 0x000000860484723c */ /* 0x000fe2000000181c */
[----:B------:R-:W-:Y:S01]  /*16e20*/  FADD.FTZ R3, R3, R0 ;  /* 0x0000000003037221 */ /* 0x000fe20000010000 */
[----:B------:R-:W-:Y:S01]  /*16e30*/  MOV R0, R88 ;  /* 0x0000005800007202 */ /* 0x000fe20000000f00 */
[----:B------:R-:W-:Y:S02]  /*16e40*/  FADD.FTZ R201, R201, R20 ;  /* 0x00000014c9c97221 */ /* 0x000fe40000010000 */
[----:B------:R-:W-:-:S15]  /*16e50*/  FADD.FTZ R200, R200, R3 ;  /* 0x00000003c8c87221 */ /* 0x000fde0000010000 */
.L_x_904:
        /* <DEDUP_REMOVED lines=16> */
.L_x_914:
        /* <DEDUP_REMOVED lines=14> */
[----:B------:R-:W5:Y:S01]  /*17040*/  LDC R6, c[0x0][0x4f0] ;  /* 0x00013c00ff067b82 */ /* 0x000f620000000800 */
[----:B------:R-:W-:Y:S02]  /*17050*/  IABS R10, R199 ;  /* 0x000000c7000a7213 */ /* 0x000fe40000000000 */
[-C--:B-----5:R-:W-:Y:S04]  /*17060*/  IABS R2, R6.reuse ;  /* 0x0000000600027213 */ /* 0x0a0fe80000000000 */
[----:B------:R-:W5:Y:S10]  /*17070*/  I2F.RP R9, R2 ;  /* 0x0000000200097306 */ /* 0x000f740000209400 */
[----:B-----5:R-:W5:Y:S02]  /*17080*/  MUFU.RCP R3, R9 ;  /* 0x0000000900037308 */ /* 0x020f640000001000 */
[----:B-----5:R-:W-:Y:S02]  /*17090*/  VIADD R12, R3, 0xffffffe ;  /* 0x0ffffffe030c7836 */ /* 0x020fe40000000000 */
[----:B------:R-:W-:Y:S06]  /*170a0*/  VIADD R3, R199, 0xffffff00 ;  /* 0xffffff00c7037836 */ /* 0x000fec0000000000 */
[----:B------:R-:W5:Y:S01]  /*170b0*/  F2I.FTZ.U32.TRUNC.NTZ R13, R12 ;  /* 0x0000000c000d7305 */ /* 0x000f62000021f000 */
[----:B------:R-:W-:Y:S02]  /*170c0*/  IABS R8, R3 ;  /* 0x0000000300087213 */ /* 0x000fe40000000000 */
[----:B------:R-:W-:Y:S04]  /*170d0*/  LOP3.LUT R3, R3, R6, RZ, 0x3c, !PT ;  /* 0x0000000603037212 */ /* 0x000fe800078e3cff */
[----:B------:R-:W-:Y:S01]  /*170e0*/  ISETP.GE.AND P6, PT, R3, RZ, PT ;  /* 0x000000ff0300720c */ /* 0x000fe20003fc6270 */
        /* <DEDUP_REMOVED lines=8> */
[C---:B------:R-:W-:Y:S01]  /*17170*/  IMAD R8, R2.reuse, R7, R8 ;  /* 0x0000000702087224 */ /* 0x040fe200078e0208 */
[----:B------:R-:W-:Y:S01]  /*17180*/  LOP3.LUT R7, RZ, R6, RZ, 0x33, !PT ;  /* 0x00000006ff077212 */ /* 0x000fe200078e33ff */
        /* <DEDUP_REMOVED lines=9> */
[----:B------:R-:W-:Y:S02]  /*17220*/  LOP3.LUT R2, R199, R6, RZ, 0x3c, !PT ;  /* 0x00000006c7027212 */ /* 0x000fe400078e3cff */
[----:B------:R-:W-:Y:S02]  /*17230*/  ISETP.NE.AND P3, PT, R6, RZ, PT ;  /* 0x000000ff0600720c */ /* 0x000fe40003f65270 */
[----:B------:R-:W-:Y:S02]  /*17240*/  ISETP.GE.AND P0, PT, R2, RZ, PT ;  /* 0x000000ff0200720c */ /* 0x000fe40003f06270 */
[----:B------:R-:W5:Y:S03]  /*17250*/  LDC.64 R2, c[0x0][0x3c0] ;  /* 0x0000f000ff027b82 */ /* 0x000f660000000a00 */
        /* <DEDUP_REMOVED lines=11> */
[----:B------:R-:W2:Y:S02]  /*17310*/  LDG.E R9, desc[UR6][R16.64] ;  /* 0x0000000610097981 */ /* 0x000ea4000c1e1900 */
[----:B------:R-:W-:Y:S02]  /*17320*/  IMAD R7, R7, R6, -0x100 ;  /* 0xffffff0007077424 */ /* 0x000fe400078e0206 */
[----:B------:R-:W2:Y:S03]  /*17330*/  LDG.E R8, desc[UR6][R14.64] ;  /* 0x000000060e087981 */ /* 0x000ea6000c1e1900 */
[----:B------:R-:W-:Y:S05]  /*17340*/  SHF.R.S32.HI R11, RZ, 0x1f, R7 ;  /* 0x0000001fff0b7819 */ /* 0x000fea0000011407 */
[-C--:B-----5:R-:W-:Y:S02]  /*17350*/  IMAD R6, R11, R2.reuse, RZ ;  /* 0x000000020b067224 */ /* 0x0a0fe400078e02ff */
        /* <DEDUP_REMOVED lines=11> */
.L_x_911:
[----:B------:R-:W-:Y:S01]  /*17410*/  @!PT LDS RZ, [RZ] ;  /* 0x00000000fffff984 */ /* 0x000fe20000000800 */
[----:B------:R-:W-:Y:S01]  /*17420*/  @!PT LDS RZ, [RZ] ;  /* 0x00000000fffff984 */ /* 0x000fe20000000800 */
[----:B------:R-:W-:Y:S01]  /*17430*/  @!PT LDS RZ, [RZ] ;  /* 0x00000000fffff984 */ /* 0x000fe20000000800 */
[----:B------:R-:W-:Y:S01]  /*17440*/  @!P1 LDGSTS.E.BYPASS.LTC128B.128 [R195+0x5000], desc[UR6][R188.64] ;  /* 0x05000000bcc39fae */ /* 0x000fe2000b981a06 */
[C---:B------:R-:W-:Y:S02]  /*17450*/  SHF.L.U32 R3, R2.reuse, 0x6, RZ ;  /* 0x0000000602037819 */ /* 0x040fe400000006ff */
[----:B-1----:R-:W-:Y:S02]  /*17460*/  SHF.L.U64.HI R2, R2, 0x6, R5 ;  /* 0x0000000602027819 */ /* 0x002fe40000010205 */
[----:B------:R-:W-:Y:S03]  /*17470*/  IADD3 R14, P0, PT, R3, R188, RZ ;  /* 0x000000bc030e7210 */ /* 0x000fe60007f1e0ff */
[----:B------:R-:W-:Y:S01]  /*17480*/  @P1 STS.128 [R195+0x5000], RZ ;  /* 0x005000ffc3001388 */ /* 0x000fe20000000c00 */
[----:B------:R-:W-:Y:S02]  /*17490*/  IADD3.X R15, PT, PT, R2, R189, RZ, P0, !PT ;  /* 0x000000bd020f7210 */ /* 0x000fe400007fe4ff */
[-C--:B------:R-:W-:Y:S04]  /*174a0*/  IADD3 R12, P3, PT, R14, R3.reuse, RZ ;  /* 0x000000030e0c7210 */ /* 0x080fe80007f7e0ff */
[-C--:B------:R-:W-:Y:S01]  /*174b0*/  IADD3.X R13, PT, PT, R15, R2.reuse, RZ, P3, !PT ;  /* 0x000000020f0d7210 */ /* 0x080fe20001ffe4ff */
[----:B------:R-:W-:Y:S01]  /*174c0*/  @!PT LDS RZ, [RZ] ;  /* 0x00000000fffff984 */ /* 0x000fe20000000800 */
[----:B------:R-:W-:Y:S01]  /*174d0*/  @!PT LDS RZ, [RZ] ;  /* 0x00000000fffff984 */ /* 0x000fe20000000800 */
[----:B------:R-:W-:Y:S01]  /*174e0*/  @!PT LDS RZ, [RZ] ;  /* 0x00000000fffff984 */ /* 0x000fe20000000800 */
[----:B------:R-:W-:Y:S01]  /*174f0*/  @!P1 LDGSTS.E.BYPASS.LTC128B.128 [R195+0x5800], desc[UR6][R14.64] ;  /* 0x058000000ec39fae */ /* 0x000fe2000b981a06 */
[-C--:B------:R-:W-:Y:S04]  /*17500*/  IADD3 R10, P0, PT, R12, R3.reuse, RZ ;  /* 0x000000030c0a7210 */ /* 0x080fe80007f1e0ff */
[-C--:B------:R-:W-:Y:S02]  /*17510*/  IADD3.X R11, PT, PT, R13, R2.reuse, RZ, P0, !PT ;  /* 0x000000020d0b7210 */ /* 0x080fe400007fe4ff */
[-C--:B------:R-:W-:Y:S01]  /*17520*/  IADD3 R8, P3, PT, R10, R3.reuse, RZ ;  /* 0x000000030a087210 */ /* 0x080fe20007f7e0ff */
[----:B------:R-:W-:Y:S03]  /*17530*/  @P1 STS.128 [R195+0x5800], RZ ;  /* 0x005800ffc3001388 */ /* 0x000fe60000000c00 */
[-C--:B------:R-:W-:Y:S02]  /*17540*/  IADD3.X R9, PT, PT, R11, R2.reuse, RZ, P3, !PT ;  /* 0x000000020b097210 */ /* 0x080fe40001ffe4ff */
[-C--:B------:R-:W-:Y:S03]  /*17550*/  IADD3 R6, P0, PT, R8, R3.reuse, RZ ;  /* 0x0000000308067210 */ /* 0x080fe60007f1e0ff */
[----:B------:R-:W-:Y:S01]  /*17560*/  @!PT LDS RZ, [RZ] ;  /* 0x00000000fffff984 */ /* 0x000fe20000000800 */
[----:B------:R-:W-:Y:S01]  /*17570*/  @!PT LDS RZ, [RZ] ;  /* 0x00000000fffff984 */ /* 0x000fe20000000800 */
[----:B------:R-:W-:Y:S01]  /*17580*/  @!PT LDS RZ, [RZ] ;  /* 0x00000000fffff984 */ /* 0x000fe20000000800 */
[----:B------:R-:W-:Y:S01]  /*17590*/  @!P1 LDGSTS.E.BYPASS.LTC128B.128 [R195+0x6000], desc[UR6][R12.64] ;  /* 0x060000000cc39fae */ /* 0x000fe2000b981a06 */
[-C--:B------:R-:W-:Y:S02]  /*175a0*/  IADD3.X R7, PT, PT, R9, R2.reuse, RZ, P0, !PT ;  /* 0x0000000209077210 */ /* 0x080fe400007fe4ff */
[-C--:B------:R-:W-:Y:S04]  /*175b0*/  IADD3 R4, P3, PT, R6, R3.reuse, RZ ;  /* 0x0000000306047210 */ /* 0x080fe80007f7e0ff */
[-C--:B------:R-:W-:Y:S01]  /*175c0*/  IADD3.X R5, PT, PT, R7, R2.reuse, RZ, P3, !PT ;  /* 0x0000000207057210 */ /* 0x080fe20001ffe4ff */
[----:B------:R-:W-:Y:S01]  /*175d0*/  @P1 STS.128 [R195+0x6000], RZ ;  /* 0x006000ffc3001388 */ /* 0x000fe20000000c00 */
[----:B------:R-:W-:Y:S02]  /*175e0*/  @!P1 IADD3 R16, P0, PT, R4, R3, RZ ;  /* 0x0000000304109210 */ /* 0x000fe40007f1e0ff */
[----:B------:R-:W-:Y:S02]  /*175f0*/  ISETP.NE.AND P3, PT, R198, 0x1, PT ;  /* 0x00000001c600780c */ /* 0x000fe40003f65270 */
[----:B------:R-:W-:Y:S02]  /*17600*/  @!P1 IADD3.X R17, PT, PT, R5, R2, RZ, P0, !PT ;  /* 0x0000000205119210 */ /* 0x000fe400007fe4ff */
[----:B------:R-:W-:Y:S01]  /*17610*/  MOV R2, 0x20 ;  /* 0x0000002000027802 */ /* 0x000fe20000000f00 */
        /* <DEDUP_REMOVED lines=23> */
[----:B------:R5:W-:Y:S08]  /*17790*/  @!P1 LDGSTS.E.BYPASS.LTC128B.128 [R195+0x8800], desc[UR6][R16.64] ;  /* 0x0880000010c39fae */ /* 0x000bf0000b981a06 */
[----:B------:R-:W-:Y:S08]  /*177a0*/  @P1 STS.128 [R195+0x8800], RZ ;  /* 0x008800ffc3001388 */ /* 0x000ff00000000c00 */
[----:B------:R-:W0:Y:S08]  /*177b0*/  LDGDEPBAR ;  /* 0x00000000000079af */ /* 0x000e300000000000 */
[----:B------:R-:W-:Y:S08]  /*177c0*/  LDSM.16.M88.4 R156, [R155] ;  /* 0x000000009b9c783b */ /* 0x000ff00000000200 */
[----:B------:R-:W1:Y:S08]  /*177d0*/  LDSM.16.M88.4 R160, [R154+0x1000] ;  /* 0x001000009aa0783b */ /* 0x000e700000000200 */
[----:B------:R-:W2:Y:S08]  /*177e0*/  LDSM.16.M88.4 R164, [R154+0x1400] ;  /* 0x001400009aa4783b */ /* 0x000eb00000000200 */
[----:B------:R-:W3:Y:S08]  /*177f0*/  LDSM.16.M88.4 R168, [R154+0x1800] ;  /* 0x001800009aa8783b */ /* 0x000ef00000000200 */
        /* <DEDUP_REMOVED lines=14> */
[----:B-----5:R-:W-:Y:S01]  /*178e0*/  LOP3.LUT P0, RZ, R150, 0x4, RZ, 0xc0, !PT ;  /* 0x0000000496ff7812 */ /* 0x020fe2000780c0ff */
[C---:B-1----:R-:W-:Y:S03]  /*178f0*/  HMMA.16816.F32 R4, R156.reuse, R160, RZ ;  /* 0x000000a09c04723c */ /* 0x042fe600000018ff */
[----:B------:R-:W-:Y:S04]  /*17900*/  SEL R2, R2, 0xffffffe0, !P0 ;  /* 0xffffffe002027807 */ /* 0x000fe80004000000 */
[----:B------:R-:W-:Y:S01]  /*17910*/  IADD3 R176, PT, PT, R155, R2, RZ ;  /* 0x000000029bb07210 */ /* 0x000fe20007ffe0ff */
[C---:B------:R-:W-:Y:S01]  /*17920*/  HMMA.16816.F32 R8, R156.reuse, R162, RZ ;  /* 0x000000a29c08723c */ /* 0x040fe200000018ff */
[----:B------:R-:W-:Y:S04]  /*17930*/  IADD3 R0, PT, PT, R2, R154, RZ ;  /* 0x0000009a02007210 */ /* 0x000fe80007ffe0ff */
[----:B------:R-:W-:Y:S03]  /*17940*/  LDSM.16.M88.4 R176, [R176] ;  /* 0x00000000b0b0783b */ /* 0x000fe60000000200 */
[C---:B--2---:R-:W-:Y:S05]  /*17950*/  HMMA.16816.F32 R12, R156.reuse, R164, RZ ;  /* 0x000000a49c0c723c */ /* 0x044fea00000018ff */
[----:B------:R-:W1:Y:S03]  /*17960*/  LDSM.16.M88.4 R180, [R0+0x1000] ;  /* 0x0010000000b4783b */ /* 0x000e660000000200 */
[C---:B------:R-:W-:Y:S08]  /*17970*/  HMMA.16816.F32 R16, R156.reuse, R166, RZ ;  /* 0x000000a69c10723c */ /* 0x040ff000000018ff */
[C---:B---3--:R-:W-:Y:S08]  /*17980*/  HMMA.16816.F32 R20, R156.reuse, R168, RZ ;  /* 0x000000a89c14723c */ /* 0x048ff000000018ff */
        /* <DEDUP_REMOVED lines=27> */
[----:B------:R-:W2:Y:S07]  /*17b40*/  LDSM.16.M88.4 R156, [R0+0x1400] ;  /* 0x00140000009c783b */ /* 0x000eae0000000200 */
[C---:B-1----:R-:W-:Y:S08]  /*17b50*/  HMMA.16816.F32 R4, R176.reuse, R180, R4 ;  /* 0x000000b4b004723c */ /* 0x042ff00000001804 */
[C---:B------:R-:W-:Y:S11]  /*17b60*/  HMMA.16816.F32 R8, R176.reuse, R182, R8 ;  /* 0x000000b6b008723c */ /* 0x040ff60000001808 */
[----:B------:R-:W-:Y:S01]  /*17b70*/  FMUL.FTZ R2, R4, UR5 ;  /* 0x0000000504027c20 */ /* 0x000fe20008410000 */
[----:B------:R-:W-:Y:S01]  /*17b80*/  FMUL.FTZ R182, R5, UR5 ;  /* 0x0000000505b67c20 */ /* 0x000fe20008410000 */
[----:B------:R-:W-:Y:S01]  /*17b90*/  FMUL.FTZ R181, R6, UR5 ;  /* 0x0000000506b57c20 */ /* 0x000fe20008410000 */
[----:B------:R-:W-:Y:S01]  /*17ba0*/  FMUL.FTZ R180, R7, UR5 ;  /* 0x0000000507b47c20 */ /* 0x000fe20008410000 */
[----:B------:R-:W-:Y:S01]  /*17bb0*/  MUFU.TANH R168, R2 ;  /* 0x0000000200a87308 */ /* 0x000fe20000002400 */
[----:B------:R-:W1:Y:S03]  /*17bc0*/  LDSM.16.M88.4 R4, [R0+0x1800] ;  /* 0x001800000004783b */ /* 0x000e660000000200 */
[----:B------:R-:W-:Y:S01]  /*17bd0*/  FMUL.FTZ R9, R9, UR5 ;  /* 0x0000000509097c20 */ /* 0x000fe20008410000 */
[----:B------:R-:W-:Y:S01]  /*17be0*/  FMUL.FTZ R3, R8, UR5 ;  /* 0x0000000508037c20 */ /* 0x000fe20008410000 */
[----:B------:R-:W-:Y:S01]  /*17bf0*/  FMUL.FTZ R10, R10, UR5 ;  /* 0x000000050a0a7c20 */ /* 0x000fe20008410000 */
[----:B------:R-:W-:Y:S03]  /*17c00*/  FMUL.FTZ R11, R11, UR5 ;  /* 0x000000050b0b7c20 */ /* 0x000fe60008410000 */
[----:B------:R-:W3:Y:S01]  /*17c10*/  MUFU.TANH R2, R9 ;  /* 0x0000000900027308 */ /* 0x000ee20000002400 */
[C---:B--2---:R-:W-:Y:S09]  /*17c20*/  HMMA.16816.F32 R12, R176.reuse, R156, R12 ;  /* 0x0000009cb00c723c */ /* 0x044ff2000000180c */
[----:B------:R-:W-:Y:S01]  /*17c30*/  MUFU.TANH R172, R3 ;  /* 0x0000000300ac7308 */ /* 0x000fe20000002400 */
[C---:B------:R-:W-:Y:S09]  /*17c40*/  HMMA.16816.F32 R16, R176.reuse, R158, R16 ;  /* 0x0000009eb010723c */ /* 0x040ff20000001810 */
[----:B------:R-:W2:Y:S01]  /*17c50*/  MUFU.TANH R3, R10 ;  /* 0x0000000a00037308 */ /* 0x000ea20000002400 */
[----:B---3--:R3:W-:Y:S01]  /*17c60*/  STL [R1], R2 ;  /* 0x0000000201007387 */ /* 0x0087e20000100800 */
[----:B------:R-:W-:Y:S01]  /*17c70*/  FMUL.FTZ R12, R12, UR5 ;  /* 0x000000050c0c7c20 */ /* 0x000fe20008410000 */
[----:B------:R-:W-:Y:S01]  /*17c80*/  FMUL.FTZ R13, R13, UR5 ;  /* 0x000000050d0d7c20 */ /* 0x000fe20008410000 */
[----:B------:R-:W-:Y:S06]  /*17c90*/  FMUL.FTZ R14, R14, UR5 ;  /* 0x000000050e0e7c20 */ /* 0x000fec0008410000 */
[----:B------:R-:W-:Y:S01]  /*17ca0*/  MUFU.TANH R160, R180 ;  /* 0x000000b400a07308 */ /* 0x000fe20000002400 */
[----:B------:R-:W-:Y:S01]  /*17cb0*/  FMUL.FTZ R15, R15, UR5 ;  /* 0x000000050f0f7c20 */ /* 0x000fe20008410000 */
[----:B------:R-:W-:Y:S08]  /*17cc0*/  FMUL.FTZ R17, R17, UR5 ;  /* 0x0000000511117c20 */ /* 0x000ff00008410000 */
[----:B------:R-:W-:Y:S01]  /*17cd0*/  MUFU.TANH R164, R182 ;  /* 0x000000b600a47308 */ /* 0x000fe20000002400 */
[C---:B-1----:R-:W-:Y:S01]  /*17ce0*/  HMMA.16816.F32 R20, R176.reuse, R4, R20 ;  /* 0x00000004b014723c */ /* 0x042fe20000001814 */
[----:B--2---:R-:W-:Y:S08]  /*17cf0*/  STL [R1+0x4], R3 ;  /* 0x0000040301007387 */ /* 0x004ff00000100800 */
[----:B------:R-:W-:Y:S01]  /*17d00*/  MUFU.TANH R175, R181 ;  /* 0x000000b500af7308 */ /* 0x000fe20000002400 */
[C---:B------:R-:W-:Y:S01]  /*17d10*/  HMMA.16816.F32 R24, R176.reuse, R6, R24 ;  /* 0x00000006b018723c */ /* 0x040fe20000001818 */
[----:B------:R-:W-:Y:S08]  /*17d20*/  LDSM.16.M88.4 R4, [R0+0x2000] ;  /* 0x002000000004783b */ /* 0x000ff00000000200 */
[----:B---3--:R1:W2:Y:S01]  /*17d30*/  MUFU.TANH R2, R11 ;  /* 0x0000000b00027308 */ /* 0x0082a20000002400 */
[----:B------:R-:W-:Y:S01]  /*17d40*/  FMUL.FTZ R20, R20, UR5 ;  /* 0x0000000514147c20 */ /* 0x000fe20008410000 */
[----:B------:R-:W-:Y:S01]  /*17d50*/  FMUL.FTZ R21, R21, UR5 ;  /* 0x0000000515157c20 */ /* 0x000fe20008410000 */
[----:B------:R-:W-:Y:S01]  /*17d60*/  FMUL.FTZ R22, R22, UR5 ;  /* 0x0000000516167c20 */ /* 0x000fe20008410000 */
[----:B------:R-:W-:Y:S06]  /*17d70*/  FMUL.FTZ R23, R23, UR5 ;  /* 0x0000000517177c20 */ /* 0x000fec0008410000 */
[----:B------:R-:W3:Y:S01]  /*17d80*/  MUFU.TANH R161, R20 ;  /* 0x0000001400a17308 */ /* 0x000ee20000002400 */
[----:B------:R-:W-:Y:S01]  /*17d90*/  FMUL.FTZ R26, R26, UR5 ;  /* 0x000000051a1a7c20 */ /* 0x000fe20008410000 */
[----:B------:R-:W-:Y:S01]  /*17da0*/  FMUL.FTZ R27, R27, UR5 ;  /* 0x000000051b1b7c20 */ /* 0x000fe20008410000 */
[----:B------:R-:W-:Y:S07]  /*17db0*/  FMUL.FTZ R25, R25, UR5 ;  /* 0x0000000519197c20 */ /* 0x000fee0008410000 */
[----:B------:R-:W4:Y:S01]  /*17dc0*/  MUFU.TANH R170, R26 ;  /* 0x0000001a00aa7308 */ /* 0x000f220000002400 */
[----:B-1----:R-:W1:Y:S09]  /*17dd0*/  LDSM.16.M88.4 R8, [R0+0x1c00] ;  /* 0x001c00000008783b */ /* 0x002e720000000200 */
[----:B------:R-:W1:Y:S01]  /*17de0*/  MUFU.TANH R174, R27 ;  /* 0x0000001b00ae7308 */ /* 0x000e620000002400 */
[----:B--2---:R2:W-:Y:S09]  /*17df0*/  STL [R1+0x8], R2 ;  /* 0x0000080201007387 */ /* 0x0045f20000100800 */
[----:B------:R-:W1:Y:S10]  /*17e00*/  MUFU.TANH R163, R21 ;  /* 0x0000001500a37308 */ /* 0x000e740000002400 */
[----:B------:R-:W1:Y:S10]  /*17e10*/  MUFU.TANH R252, R22 ;  /* 0x0000001600fc7308 */ /* 0x000e740000002400 */
[----:B------:R-:W3:Y:S01]  /*17e20*/  MUFU.TANH R157, R25 ;  /* 0x00000019009d7308 */ /* 0x000ee20000002400 */
[----:B--2---:R-:W-:Y:S01]  /*17e30*/  FMUL.FTZ R2, R16, UR5 ;  /* 0x0000000510027c20 */ /* 0x004fe20008410000 */
[----:B------:R-:W-:Y:S01]  /*17e40*/  FMUL.FTZ R16, R18, UR5 ;  /* 0x0000000512107c20 */ /* 0x000fe20008410000 */
[----:B------:R-:W-:Y:S07]  /*17e50*/  FMUL.FTZ R18, R19, UR5 ;  /* 0x0000000513127c20 */ /* 0x000fee0008410000 */
[----:B------:R2:W2:Y:S01]  /*17e60*/  MUFU.TANH R171, R2 ;  /* 0x0000000200ab7308 */ /* 0x0004a20000002400 */
[C---:B-1----:R-:W-:Y:S09]  /*17e70*/  HMMA.16816.F32 R28, R176.reuse, R8, R28 ;  /* 0x00000008b01c723c */ /* 0x042ff2000000181c */
[----:B------:R-:W1:Y:S01]  /*17e80*/  MUFU.TANH R156, R12 ;  /* 0x0000000c009c7308 */ /* 0x000e620000002400 */
[C---:B------:R-:W-:Y:S01]  /*17e90*/  HMMA.16816.F32 R32, R176.reuse, R10, R32 ;  /* 0x0000000ab020723c */ /* 0x040fe20000001820 */
[----:B------:R-:W5:Y:S08]  /*17ea0*/  LDSM.16.M88.4 R8, [R0+0x2400] ;  /* 0x002400000008783b */ /* 0x000f700000000200 */
[----:B------:R-:W1:Y:S01]  /*17eb0*/  MUFU.TANH R169, R13 ;  /* 0x0000000d00a97308 */ /* 0x000e620000002400 */
[C---:B------:R-:W-:Y:S03]  /*17ec0*/  HMMA.16816.F32 R36, R176.reuse, R4, R36 ;  /* 0x00000004b024723c */ /* 0x040fe60000001824 */
[----:B--2---:R-:W-:Y:S01]  /*17ed0*/  FMUL.FTZ R2, R24, UR5 ;  /* 0x0000000518027c20 */ /* 0x004fe20008410000 */
[----:B------:R-:W-:Y:S01]  /*17ee0*/  FMUL.FTZ R28, R28, UR5 ;  /* 0x000000051c1c7c20 */ /* 0x000fe20008410000 */
[----:B------:R-:W-:Y:S04]  /*17ef0*/  FMUL.FTZ R29, R29, UR5 ;  /* 0x000000051d1d7c20 */ /* 0x000fe80008410000 */
[----:B------:R-:W2:Y:S01]  /*17f00*/  MUFU.TANH R173, R14 ;  /* 0x0000000e00ad7308 */ /* 0x000ea20000002400 */
[----:B------:R-:W-:Y:S01]  /*17f10*/  FMUL.FTZ R30, R30, UR5 ;  /* 0x000000051e1e7c20 */ /* 0x000fe20008410000 */
[C---:B------:R-:W-:Y:S01]  /*17f20*/  HMMA.16816.F32 R40, R176.reuse, R6, R40 ;  /* 0x00000006b028723c */ /* 0x040fe20000001828 */
[----:B------:R-:W4:Y:S02]  /*17f30*/  LDSM.16.M88.4 R4, [R0+0x2800] ;  /* 0x002800000004783b */ /* 0x000f240000000200 */
[----:B------:R-:W-:Y:S01]  /*17f40*/  FMUL.FTZ R239, R32, UR5 ;  /* 0x0000000520ef7c20 */ /* 0x000fe20008410000 */
[----:B------:R-:W-:Y:S01]  /*17f50*/  FMUL.FTZ R31, R31, UR5 ;  /* 0x000000051f1f7c20 */ /* 0x000fe20008410000 */
[----:B------:R-:W-:Y:S03]  /*17f60*/  FMUL.FTZ R33, R33, UR5 ;  /* 0x0000000521217c20 */ /* 0x000fe60008410000 */
[----:B------:R-:W1:Y:S01]  /*17f70*/  MUFU.TANH R167, R15 ;  /* 0x0000000f00a77308 */ /* 0x000e620000002400 */
[----:B------:R-:W-:Y:S01]  /*17f80*/  FMUL.FTZ R34, R34, UR5 ;  /* 0x0000000522227c20 */ /* 0x000fe20008410000 */
[----:B------:R-:W-:Y:S01]  /*17f90*/  FMUL.FTZ R35, R35, UR5 ;  /* 0x0000000523237c20 */ /* 0x000fe20008410000 */
[----:B------:R-:W-:Y:S01]  /*17fa0*/  FMUL.FTZ R36, R36, UR5 ;  /* 0x0000000524247c20 */ /* 0x000fe20008410000 */
[----:B------:R-:W-:Y:S01]  /*17fb0*/  FMUL.FTZ R37, R37, UR5 ;  /* 0x0000000525257c20 */ /* 0x000fe20008410000 */
[----:B------:R-:W-:Y:S05]  /*17fc0*/  FMUL.FTZ R38, R38, UR5 ;  /* 0x0000000526267c20 */ /* 0x000fea0008410000 */
[----:B------:R-:W1:Y:S01]  /*17fd0*/  MUFU.TANH R17, R17 ;  /* 0x0000001100117308 */ /* 0x000e620000002400 */
[----:B------:R-:W-:Y:S01]  /*17fe0*/  FMUL.FTZ R39, R39, UR5 ;  /* 0x0000000527277c20 */ /* 0x000fe20008410000 */
[----:B------:R-:W-:Y:S01]  /*17ff0*/  FMUL.FTZ R251, R40, UR5 ;  /* 0x0000000528fb7c20 */ /* 0x000fe20008410000 */
[----:B------:R-:W-:Y:S01]  /*18000*/  FMUL.FTZ R41, R41, UR5 ;  /* 0x0000000529297c20 */ /* 0x000fe20008410000 */
[----:B------:R-:W-:Y:S06]  /*18010*/  FMUL.FTZ R42, R42, UR5 ;  /* 0x000000052a2a7c20 */ /* 0x000fec0008410000 */
[----:B------:R-:W1:Y:S01]  /*18020*/  MUFU.TANH R16, R16 ;  /* 0x0000001000107308 */ /* 0x000e620000002400 */
[----:B------:R-:W-:Y:S01]  /*18030*/  FMUL.FTZ R43, R43, UR5 ;  /* 0x000000052b2b7c20 */ /* 0x000fe20008410000 */
[C---:B-----5:R-:W-:Y:S08]  /*18040*/  HMMA.16816.F32 R44, R176.reuse, R8, R44 ;  /* 0x00000008b02c723c */ /* 0x060ff0000000182c */
[----:B------:R-:W1:Y:S01]  /*18050*/  MUFU.TANH R18, R18 ;  /* 0x0000001200127308 */ /* 0x000e620000002400 */
[C---:B------:R-:W-:Y:S01]  /*18060*/  HMMA.16816.F32 R48, R176.reuse, R10, R48 ;  /* 0x0000000ab030723c */ /* 0x040fe20000001830 */
[----:B------:R-:W5:Y:S08]  /*18070*/  LDSM.16.M88.4 R8, [R0+0x2c00] ;  /* 0x002c00000008783b */ /* 0x000f700000000200 */
[----:B------:R-:W1:Y:S01]  /*18080*/  MUFU.TANH R162, R23 ;  /* 0x0000001700a27308 */ /* 0x000e620000002400 */
[C---:B----4-:R-:W-:Y:S03]  /*18090*/  HMMA.16816.F32 R52, R176.reuse, R4, R52 ;  /* 0x00000004b034723c */ /* 0x050fe60000001834 */
[----:B------:R-:W-:Y:S01]  /*180a0*/  FMUL.FTZ R44, R44, UR5 ;  /* 0x000000052c2c7c20 */ /* 0x000fe20008410000 */
[----:B------:R-:W-:Y:S05]  /*180b0*/  FMUL.FTZ R45, R45, UR5 ;  /* 0x000000052d2d7c20 */ /* 0x000fea0008410000 */
[----:B------:R-:W4:Y:S01]  /*180c0*/  MUFU.TANH R165, R2 ;  /* 0x0000000200a57308 */ /* 0x000f220000002400 */
[----:B------:R-:W-:Y:S01]  /*180d0*/  FMUL.FTZ R46, R46, UR5 ;  /* 0x000000052e2e7c20 */ /* 0x000fe20008410000 */
[----:B------:R-:W-:Y:S01]  /*180e0*/  FMUL.FTZ R47, R47, UR5 ;  /* 0x000000052f2f7c20 */ /* 0x000fe20008410000 */
[C---:B------:R-:W-:Y:S01]  /*180f0*/  HMMA.16816.F32 R56, R176.reuse, R6, R56 ;  /* 0x00000006b038723c */ /* 0x040fe20000001838 */
[----:B------:R-:W3:Y:S02]  /*18100*/  LDSM.16.M88.4 R4, [R0+0x3000] ;  /* 0x003000000004783b */ /* 0x000ee40000000200 */
[----:B------:R-:W-:Y:S01]  /*18110*/  FMUL.FTZ R49, R49, UR5 ;  /* 0x0000000531317c20 */ /* 0x000fe20008410000 */
[----:B------:R-:W-:Y:S03]  /*18120*/  FMUL.FTZ R50, R50, UR5 ;  /* 0x0000000532327c20 */ /* 0x000fe60008410000 */
[----:B------:R-:W1:Y:S01]  /*18130*/  MUFU.TANH R159, R28 ;  /* 0x0000001c009f7308 */ /* 0x000e620000002400 */
[----:B------:R-:W-:Y:S01]  /*18140*/  FMUL.FTZ R51, R51, UR5 ;  /* 0x0000000533337c20 */ /* 0x000fe20008410000 */
[----:B------:R-:W-:Y:S01]  /*18150*/  FMUL.FTZ R237, R48, UR5 ;  /* 0x0000000530ed7c20 */ /* 0x000fe20008410000 */
[----:B------:R-:W-:Y:S01]  /*18160*/  FMUL.FTZ R52, R52, UR5 ;  /* 0x0000000534347c20 */ /* 0x000fe20008410000 */
[----:B------:R-:W-:Y:S06]  /*18170*/  FMUL.FTZ R53, R53, UR5 ;  /* 0x0000000535357c20 */ /* 0x000fec0008410000 */
        /* <DEDUP_REMOVED lines=8> */
[C---:B-----5:R-:W-:Y:S07]  /*18200*/  HMMA.16816.F32 R60, R176.reuse, R8, R60 ;  /* 0x00000008b03c723c */ /* 0x060fee000000183c */
[----:B------:R-:W1:Y:S01]  /*18210*/  MUFU.TANH R238, R51 ;  /* 0x0000003300ee7308 */ /* 0x000e620000002400 */
[C---:B------:R-:W-:Y:S01]  /*18220*/  HMMA.16816.F32 R64, R176.reuse, R10, R64 ;  /* 0x0000000ab040723c */ /* 0x040fe20000001840 */
[----:B------:R-:W5:Y:S08]  /*18230*/  LDSM.16.M88.4 R8, [R0+0x3400] ;  /* 0x003400000008783b */ /* 0x000f700000000200 */
[----:B------:R-:W1:Y:S01]  /*18240*/  MUFU.TANH R231, R52 ;  /* 0x0000003400e77308 */ /* 0x000e620000002400 */
[C---:B---3--:R-:W-:Y:S03]  /*18250*/  HMMA.16816.F32 R68, R176.reuse, R4, R68 ;  /* 0x00000004b044723c */ /* 0x048fe60000001844 */
[----:B------:R-:W-:Y:S06]  /*18260*/  FMUL.FTZ R63, R63, UR5 ;  /* 0x000000053f3f7c20 */ /* 0x000fec0008410000 */
[----:B------:R-:W3:Y:S01]  /*18270*/  MUFU.TANH R227, R53 ;  /* 0x0000003500e37308 */ /* 0x000ee20000002400 */
[----:B------:R-:W-:Y:S01]  /*18280*/  FMUL.FTZ R27, R60, UR5 ;  /* 0x000000053c1b7c20 */ /* 0x000fe20008410000 */
[----:B------:R-:W-:Y:S01]  /*18290*/  FMUL.FTZ R26, R62, UR5 ;  /* 0x000000053e1a7c20 */ /* 0x000fe20008410000 */
[----:B------:R-:W-:Y:S01]  /*182a0*/  FMUL.FTZ R25, R61, UR5 ;  /* 0x000000053d197c20 */ /* 0x000fe20008410000 */
[C---:B------:R-:W-:Y:S01]  /*182b0*/  HMMA.16816.F32 R72, R176.reuse, R6, R72 ;  /* 0x00000006b048723c */ /* 0x040fe20000001848 */
[----:B------:R-:W2:Y:S02]  /*182c0*/  LDSM.16.M88.4 R4, [R0+0x3800] ;  /* 0x003800000004783b */ /* 0x000ea40000000200 */
        /* <DEDUP_REMOVED lines=15> */
[C---:B-----5:R-:W-:Y:S06]  /*183c0*/  HMMA.16816.F32 R76, R176.reuse, R8, R76 ;  /* 0x00000008b04c723c */ /* 0x060fec000000184c */
[----:B------:R-:W1:Y:S02]  /*183d0*/  MUFU.TANH R224, R58 ;  /* 0x0000003a00e07308 */ /* 0x000e640000002400 */
[C---:B------:R-:W-:Y:S01]  /*183e0*/  HMMA.16816.F32 R80, R176.reuse, R10, R80 ;  /* 0x0000000ab050723c */ /* 0x040fe20000001850 */
[----:B------:R-:W5:Y:S07]  /*183f0*/  LDSM.16.M88.4 R8, [R0+0x3c00] ;  /* 0x003c00000008783b */ /* 0x000f6e0000000200 */
[----:B------:R-:W1:Y:S01]  /*18400*/  MUFU.TANH R226, R59 ;  /* 0x0000003b00e27308 */ /* 0x000e620000002400 */
[C---:B--2---:R-:W-:Y:S09]  /*18410*/  HMMA.16816.F32 R84, R176.reuse, R4, R84 ;  /* 0x00000004b054723c */ /* 0x044ff20000001854 */
[----:B------:R-:W2:Y:S01]  /*18420*/  MUFU.TANH R222, R63 ;  /* 0x0000003f00de7308 */ /* 0x000ea20000002400 */
[----:B------:R-:W-:Y:S01]  /*18430*/  FMUL.FTZ R76, R76, UR5 ;  /* 0x000000054c4c7c20 */ /* 0x000fe20008410000 */
[----:B------:R-:W-:Y:S01]  /*18440*/  FMUL.FTZ R77, R77, UR5 ;  /* 0x000000054d4d7c20 */ /* 0x000fe20008410000 */
[----:B------:R-:W-:Y:S01]  /*18450*/  FMUL.FTZ R78, R78, UR5 ;  /* 0x000000054e4e7c20 */ /* 0x000fe20008410000 */
[----:B------:R-:W-:Y:S01]  /*18460*/  FMUL.FTZ R79, R79, UR5 ;  /* 0x000000054f4f7c20 */ /* 0x000fe20008410000 */
[C---:B------:R-:W-:Y:S01]  /*18470*/  HMMA.16816.F32 R88, R176.reuse, R6, R88 ;  /* 0x00000006b058723c */ /* 0x040fe20000001858 */
[----:B------:R-:W4:Y:S04]  /*18480*/  LDSM.16.M88.4 R4, [R0+0x4000] ;  /* 0x004000000004783b */ /* 0x000f280000000200 */
        /* <DEDUP_REMOVED lines=14> */
[----:B------:R-:W-:Y:S01]  /*18570*/  FMUL.FTZ R90, R91, UR5 ;  /* 0x000000055b5a7c20 */ /* 0x000fe20008410000 */
[C---:B-----5:R-:W-:Y:S05]  /*18580*/  HMMA.16816.F32 R92, R176.reuse, R8, R92 ;  /* 0x00000008b05c723c */ /* 0x060fea000000185c */
[----:B------:R-:W1:Y:S03]  /*18590*/  MUFU.TANH R215, R69 ;  /* 0x0000004500d77308 */ /* 0x000e660000002400 */
[C---:B------:R-:W-:Y:S01]  /*185a0*/  HMMA.16816.F32 R96, R176.reuse, R10, R96 ;  /* 0x0000000ab060723c */ /* 0x040fe20000001860 */
[----:B------:R-:W5:Y:S06]  /*185b0*/  LDSM.16.M88.4 R8, [R0+0x4400] ;  /* 0x004400000008783b */ /* 0x000f6c0000000200 */
[----:B------:R-:W1:Y:S01]  /*185c0*/  MUFU.TANH R216, R70 ;  /* 0x0000004600d87308 */ /* 0x000e620000002400 */
[C---:B----4-:R-:W-:Y:S09]  /*185d0*/  HMMA.16816.F32 R100, R176.reuse, R4, R100 ;  /* 0x00000004b064723c */ /* 0x050ff20000001864 */
[----:B------:R4:W1:Y:S01]  /*185e0*/  MUFU.TANH R214, R71 ;  /* 0x0000004700d67308 */ /* 0x0008620000002400 */
[C---:B------:R-:W-:Y:S01]  /*185f0*/  HMMA.16816.F32 R104, R176.reuse, R6, R104 ;  /* 0x00000006b068723c */ /* 0x040fe20000001868 */
[----:B------:R-:W3:Y:S08]  /*18600*/  LDSM.16.M88.4 R4, [R0+0x4800] ;  /* 0x004800000004783b */ /* 0x000ef00000000200 */
[----:B------:R2:W1:Y:S01]  /*18610*/  MUFU.TANH R213, R73 ;  /* 0x0000004900d57308 */ /* 0x0004620000002400 */
[----:B------:R-:W-:Y:S09]  /*18620*/  FMUL.FTZ R80, R98, UR5 ;  /* 0x0000000562507c20 */ /* 0x000ff20008410000 */
[----:B------:R1:W1:Y:S10]  /*18630*/  MUFU.TANH R210, R74 ;  /* 0x0000004a00d27308 */ /* 0x0002740000002400 */
[----:B------:R3:W3:Y:S01]  /*18640*/  MUFU.TANH R212, R75 ;  /* 0x0000004b00d47308 */ /* 0x0006e20000002400 */
[----:B----4-:R-:W-:Y:S01]  /*18650*/  FMUL.FTZ R71, R104, UR5 ;  /* 0x0000000568477c20 */ /* 0x010fe20008410000 */
[----:B--2---:R-:W-:Y:S01]  /*18660*/  FMUL.FTZ R73, R105, UR5 ;  /* 0x0000000569497c20 */ /* 0x004fe20008410000 */
[----:B------:R-:W-:Y:S01]  /*18670*/  FMUL.FTZ R72, R106, UR5 ;  /* 0x000000056a487c20 */ /* 0x000fe20008410000 */
[C---:B-----5:R-:W-:Y:S06]  /*18680*/  HMMA.16816.F32 R108, R176.reuse, R8, R108 ;  /* 0x00000008b06c723c */ /* 0x060fec000000186c */
[----:B------:R2:W4:Y:S01]  /*18690*/  MUFU.TANH R209, R76 ;  /* 0x0000004c00d17308 */ /* 0x0005220000002400 */
[----:B-1----:R-:W-:Y:S01]  /*186a0*/  FMUL.FTZ R74, R107, UR5 ;  /* 0x000000056b4a7c20 */ /* 0x002fe20008410000 */
[C---:B------:R-:W-:Y:S08]  /*186b0*/  HMMA.16816.F32 R112, R176.reuse, R10, R112 ;  /* 0x0000000ab070723c */ /* 0x040ff00000001870 */
[----:B------:R1:W1:Y:S01]  /*186c0*/  MUFU.TANH R207, R77 ;  /* 0x0000004d00cf7308 */ /* 0x0002620000002400 */
[----:B------:R-:W5:Y:S01]  /*186d0*/  LDSM.16.M88.4 R8, [R0+0x4c00] ;  /* 0x004c00000008783b */ /* 0x000f620000000200 */
[----:B------:R-:W-:Y:S04]  /*186e0*/  DEPBAR.LE SB0, 0x0 ;  /* 0x000080000000791a */ /* 0x000fe80000000000 */
[----:B---3--:R-:W-:Y:S01]  /*186f0*/  FMUL.FTZ R75, R101, UR5 ;  /* 0x00000005654b7c20 */ /* 0x008fe20008410000 */
[C---:B------:R-:W-:Y:S03]  /*18700*/  HMMA.16816.F32 R116, R176.reuse, R4, R116 ;  /* 0x00000004b074723c */ /* 0x040fe60000001874 */
[----:B------:R3:W3:Y:S01]  /*18710*/  MUFU.TANH R208, R78 ;  /* 0x0000004e00d07308 */ /* 0x0006e20000002400 */
[----:B------:R-:W-:Y:S01]  /*18720*/  BAR.SYNC.DEFER_BLOCKING 0x0 ;  /* 0x0000000000007b1d */ /* 0x000fe20000010000 */
        /* <DEDUP_REMOVED lines=9> */
[----:B------:R-:W-:Y:S01]  /*187c0*/  FMUL.FTZ R67, R113, UR5 ;  /* 0x0000000571437c20 */ /* 0x000fe20008410000 */
[----:B------:R-:W-:Y:S04]  /*187d0*/  FMUL.FTZ R60, R114, UR5 ;  /* 0x00000005723c7c20 */ /* 0x000fe80008410000 */
[----:B------:R1:W1:Y:S01]  /*187e0*/  MUFU.TANH R205, R81 ;  /* 0x0000005100cd7308 */ /* 0x0002620000002400 */
[----:B------:R-:W-:Y:S01]  /*187f0*/  FMUL.FTZ R64, R115, UR5 ;  /* 0x0000000573407c20 */ /* 0x000fe20008410000 */
[----:B---3--:R-:W-:Y:S01]  /*18800*/  FMUL.FTZ R78, R102, UR5 ;  /* 0x00000005664e7c20 */ /* 0x008fe20008410000 */
[----:B------:R-:W-:Y:S01]  /*18810*/  FMUL.FTZ R59, R116, UR5 ;  /* 0x00000005743b7c20 */ /* 0x000fe20008410000 */
[----:B------:R-:W-:Y:S01]  /*18820*/  FMUL.FTZ R62, R117, UR5 ;  /* 0x00000005753e7c20 */ /* 0x000fe20008410000 */
[----:B------:R-:W-:Y:S01]  /*18830*/  FMUL.FTZ R57, R118, UR5 ;  /* 0x0000000576397c20 */ /* 0x000fe20008410000 */
[----:B------:R-:W-:Y:S04]  /*18840*/  FMUL.FTZ R58, R119, UR5 ;  /* 0x00000005773a7c20 */ /* 0x000fe80008410000 */
[----:B------:R3:W3:Y:S01]  /*18850*/  MUFU.TANH R202, R82 ;  /* 0x0000005200ca7308 */ /* 0x0006e20000002400 */
[----:B--2---:R-:W-:Y:S01]  /*18860*/  FMUL.FTZ R79, R96, UR5 ;  /* 0x00000005604f7c20 */ /* 0x004fe20008410000 */
[----:B------:R-:W-:Y:S01]  /*18870*/  FMUL.FTZ R56, R120, UR5 ;  /* 0x0000000578387c20 */ /* 0x000fe20008410000 */
[----:B------:R-:W-:Y:S01]  /*18880*/  FMUL.FTZ R53, R121, UR5 ;  /* 0x0000000579357c20 */ /* 0x000fe20008410000 */
[----:B------:R-:W-:Y:S01]  /*18890*/  FMUL.FTZ R55, R122, UR5 ;  /* 0x000000057a377c20 */ /* 0x000fe20008410000 */
[----:B------:R-:W-:Y:S05]  /*188a0*/  FMUL.FTZ R52, R123, UR5 ;  /* 0x000000057b347c20 */ /* 0x000fea0008410000 */
[----:B------:R2:W2:Y:S01]  /*188b0*/  MUFU.TANH R204, R83 ;  /* 0x0000005300cc7308 */ /* 0x0004a20000002400 */
[C---:B-----5:R-:W-:Y:S03]  /*188c0*/  HMMA.16816.F32 R124, R176.reuse, R8, R124 ;  /* 0x00000008b07c723c */ /* 0x060fe6000000187c */
[----:B-1----:R-:W-:Y:S06]  /*188d0*/  FMUL.FTZ R81, R97, UR5 ;  /* 0x0000000561517c20 */ /* 0x002fec0008410000 */
[----:B------:R1:W1:Y:S01]  /*188e0*/  MUFU.TANH R183, R84 ;  /* 0x0000005400b77308 */ /* 0x0002620000002400 */
[----:B------:R-:W-:Y:S03]  /*188f0*/  HMMA.16816.F32 R128, R176, R10, R128 ;  /* 0x0000000ab080723c */ /* 0x000fe60000001880 */
[----:B---3--:R-:W-:Y:S06]  /*18900*/  FMUL.FTZ R82, R99, UR5 ;  /* 0x0000000563527c20 */ /* 0x008fec0008410000 */
        /* <DEDUP_REMOVED lines=10> */
[----:B------:R-:W-:Y:S01]  /*189b0*/  FMUL.FTZ R20, R130, UR5 ;  /* 0x0000000582147c20 */ /* 0x000fe20008410000 */
[----:B------:R-:W-:Y:S05]  /*189c0*/  FMUL.FTZ R3, R131, UR5 ;  /* 0x0000000583037c20 */ /* 0x000fea0008410000 */
[----:B------:R1:W1:Y:S01]  /*189d0*/  MUFU.TANH R249, R29 ;  /* 0x0000001d00f97308 */ /* 0x0002620000002400 */
[----:B---3--:R-:W-:Y:S09]  /*189e0*/  FMUL.FTZ R85, R92, UR5 ;  /* 0x000000055c557c20 */ /* 0x008ff20008410000 */
[----:B------:R3:W1:Y:S01]  /*189f0*/  MUFU.TANH R250, R30 ;  /* 0x0000001e00fa7308 */ /* 0x0006620000002400 */
[----:B--2---:R-:W-:Y:S09]  /*18a00*/  FMUL.FTZ R86, R94, UR5 ;  /* 0x000000055e567c20 */ /* 0x004ff20008410000 */
[----:B------:R3:W2:Y:S10]  /*18a10*/  MUFU.TANH R158, R31 ;  /* 0x0000001f009e7308 */ /* 0x0006b40000002400 */
[----:B------:R-:W1:Y:S10]  /*18a20*/  MUFU.TANH R239, R239 ;  /* 0x000000ef00ef7308 */ /* 0x000e740000002400 */
        /* <DEDUP_REMOVED lines=115> */
[----:B------:R-:W-:Y:S02]  /*19160*/  ISETP.GE.U32.AND P6, PT, R4, R2, PT ;  /* 0x000000020400720c */ /* 0x000fe40003fc6070 */
[----:B------:R-:W-:Y:S01]  /*19170*/  P2R R2, PR, RZ, 0x20 ;  /* 0x00000020ff027803 */ /* 0x000fe20000000000 */
[----:B------:R-:W2:Y:S01]  /*19180*/  LDC.64 R4, c[0x0][0x3b8] ;  /* 0x0000ee00ff047b82 */ /* 0x000ea20000000a00 */
        /* <DEDUP_REMOVED lines=11> */
[-C--:B-1----:R-:W-:Y:S02]  /*19240*/  LEA.HI.X.SX32 R29, R13, R193.reuse, 0x2, P4 ;  /* 0x000000c10d1d7211 */ /* 0x082fe400020f16ff */
[C---:B------:R-:W-:Y:S01]  /*19250*/  LEA.HI.X.SX32 R15, R9.reuse, R193, 0x2, P3 ;  /* 0x000000c1090f7211 */ /* 0x040fe200018f16ff */
[----:B------:R-:W-:Y:S02]  /*19260*/  IMAD.IADD R9, R9, 0x1, -R13 ;  /* 0x0000000109097824 */ /* 0x000fe400078e0a0d */
[----:B------:R-:W3:Y:S02]  /*19270*/  LDG.E R11, desc[UR6][R28.64] ;  /* 0x000000061c0b7981 */ /* 0x000ee4000c1e1900 */
[----:B------:R-:W-:Y:S02]  /*19280*/  IMAD R9, R9, R0, -0x100 ;  /* 0xffffff0009097424 */ /* 0x000fe400078e0200 */
[----:B------:R-:W3:Y:S03]  /*19290*/  LDG.E R2, desc[UR6][R14.64] ;  /* 0x000000060e027981 */ /* 0x000ee6000c1e1900 */
[----:B------:R-:W-:Y:S05]  /*192a0*/  SHF.R.S32.HI R13, RZ, 0x1f, R9 ;  /* 0x0000001fff0d7819 */ /* 0x000fea0000011409 */
[-C--:B--2---:R-:W-:Y:S02]  /*192b0*/  IMAD R0, R13, R4.reuse, RZ ;  /* 0x000000040d007224 */ /* 0x084fe400078e02ff */
[C---:B------:R-:W-:Y:S04]  /*192c0*/  IMAD.WIDE.U32 R12, R9.reuse, R4, RZ ;  /* 0x00000004090c7225 */ /* 0x040fe800078e00ff */
[----:B------:R-:W-:Y:S05]  /*192d0*/  IMAD R0, R9, R5, R0 ;  /* 0x0000000509007224 */ /* 0x000fea00078e0200 */
[----:B------:R-:W-:Y:S01]  /*192e0*/  IADD3 R13, PT, PT, R13, R0, RZ ;  /* 0x000000000d0d7210 */ /* 0x000fe20007ffe0ff */
[----:B---3--:R-:W-:Y:S04]  /*192f0*/  IMAD.IADD R2, R11, 0x1, -R2 ;  /* 0x000000010b027824 */ /* 0x008fe800078e0a02 */
[----:B------:R-:W-:Y:S01]  /*19300*/  IMAD.WIDE.U32 R12, R2, UR8, R12 ;  /* 0x00000008020c7c25 */ /* 0x000fe2000f8e000c */
[----:B------:R-:W-:Y:S02]  /*19310*/  SHF.R.S32.HI R5, RZ, 0x1f, R2 ;  /* 0x0000001fff057819 */ /* 0x000fe40000011402 */
[----:B------:R-:W-:Y:S03]  /*19320*/  LEA R186, P3, R12, R186, 0x1 ;  /* 0x000000ba0cba7211 */ /* 0x000fe600078608ff */
[----:B------:R-:W-:Y:S04]  /*19330*/  IMAD R5, R5, UR8, RZ ;  /* 0x0000000805057c24 */ /* 0x000fe8000f8e02ff */
[----:B------:R-:W-:Y:S04]  /*19340*/  IMAD R5, R2, UR9, R5 ;  /* 0x0000000902057c24 */ /* 0x000fe8000f8e0205 */
[----:B------:R-:W-:Y:S05]  /*19350*/  IMAD.IADD R5, R13, 0x1, R5 ;  /* 0x000000010d057824 */ /* 0x000fea00078e0205 */
[----:B------:R-:W-:Y:S07]  /*19360*/  LEA.HI.X R187, R12, R187, R5, 0x1, P3 ;  /* 0x000000bb0cbb7211 */ /* 0x000fee00018f0c05 */
.L_x_913:
        /* <DEDUP_REMOVED lines=29> */
[--C-:B-1----:R-:W-:Y:S02]  /*19540*/  IMAD.X R29, R11, 0x1, R4.reuse, P5 ;  /* 0x000000010b1d7824 */ /* 0x102fe400028e0604 */
        /* <DEDUP_REMOVED lines=29> */
.L_x_912:
[----:B--2---:R-:W2:Y:S01]  /*19720*/  LDL.LU R11, [R1] ;  /* 0x00000000010b7983 */ /* 0x004ea20000300800 */
[----:B------:R-:W-:Y:S02]  /*19730*/  FMNMX3.FTZ R5, R151, R168, R164, !PT ;  /* 0x000000a897057276 */ /* 0x000fe400078100a4 */
[----:B------:R-:W-:Y:S01]  /*19740*/  FMNMX3.FTZ R0, R153, R175, R160, !PT ;  /* 0x000000af99007276 */ /* 0x000fe200078100a0 */
[----:B------:R-:W3:Y:S01]  /*19750*/  LDL.LU R10, [R1+0x4] ;  /* 0x00000400010a7983 */ /* 0x000ee20000300800 */
[----:B------:R-:W-:Y:S02]  /*19760*/  MOV R48, R196 ;  /* 0x000000c400307202 */ /* 0x000fe40000000f00 */
[----:B------:R-:W-:Y:S01]  /*19770*/  @P0 IADD3 R48, PT, PT, R194, -0x20, RZ ;  /* 0xffffffe0c2300810 */ /* 0x000fe20007ffe0ff */
[----:B------:R-:W3:Y:S01]  /*19780*/  LDL.LU R8, [R1+0x8] ;  /* 0x0000080001087983 */ /* 0x000ee20000300800 */
[----:B------:R-:W-:Y:S02]  /*19790*/  IADD3 R198, PT, PT, R198, -0x1, RZ ;  /* 0xffffffffc6c67810 */ /* 0x000fe40007ffe0ff */
[----:B------:R-:W-:Y:S01]  /*197a0*/  IADD3 R199, PT, PT, R199, -0x100, RZ ;  /* 0xffffff00c7c77810 */ /* 0x000fe20007ffe0ff */
[----:B------:R-:W-:Y:S01]  /*197b0*/  LDSM.16.MT88.4 R12, [R152+0x5000] ;  /* 0x00500000980c783b */ /* 0x000fe20000004200 */
[----:B------:R-:W-:Y:S07]  /*197c0*/  ISETP.NE.AND P0, PT, R198, RZ, PT ;  /* 0x000000ffc600720c */ /* 0x000fee0003f05270 */
[----:B------:R-:W-:Y:S08]  /*197d0*/  LDSM.16.MT88.4 R32, [R48] ;  /* 0x000000003020783b */ /* 0x000ff00000004200 */
[----:B------:R-:W-:Y:S08]  /*197e0*/  LDSM.16.MT88.4 R36, [R152+0x5400] ;  /* 0x005400009824783b */ /* 0x000ff00000004200 */
[----:B------:R-:W-:Y:S08]  /*197f0*/  LDSM.16.MT88.4 R40, [R48+0x400] ;  /* 0x000400003028783b */ /* 0x000ff00000004200 */
[----:B------:R-:W-:Y:S01]  /*19800*/  LDSM.16.MT88.4 R44, [R152+0x6000] ;  /* 0x00600000982c783b */ /* 0x000fe20000004200 */
[----:B---3--:R-:W-:Y:S02]  /*19810*/  FMNMX3.FTZ R0, R0, R10, R8, !PT ;  /* 0x0000000a00007276 */ /* 0x008fe40007810008 */
[----:B--2---:R-:W-:Y:S02]  /*19820*/  FMNMX3.FTZ R2, R5, R172, R11, !PT ;  /* 0x000000ac05027276 */ /* 0x004fe4000781000b */
        /* <DEDUP_REMOVED lines=60> */
[----:B------:R-:W1:Y:S08]  /*19bf0*/  SHFL.BFLY PT, R0, R9, 0x2, 0x1f ;  /* 0x0c401f0009007f89 */ /* 0x000e7000000e0000 */
[----:B------:R-:W2:Y:S01]  /*19c00*/  SHFL.BFLY PT, R5, R4, 0x2, 0x1f ;  /* 0x0c401f0004057f89 */ /* 0x000ea200000e0000 */
[----:B-1----:R-:W-:Y:S02]  /*19c10*/  FMNMX.FTZ R7, R9, R0, !PT ;  /* 0x0000000009077209 */ /* 0x002fe40007810000 */
[----:B--2---:R-:W-:Y:S05]  /*19c20*/  FMNMX.FTZ R6, R4, R5, !PT ;  /* 0x0000000504067209 */ /* 0x004fea0007810000 */
[----:B------:R-:W1:Y:S08]  /*19c30*/  SHFL.BFLY PT, R0, R7, 0x1, 0x1f ;  /* 0x0c201f0007007f89 */ /* 0x000e7000000e0000 */
[----:B------:R-:W2:Y:S01]  /*19c40*/  SHFL.BFLY PT, R5, R6, 0x1, 0x1f ;  /* 0x0c201f0006057f89 */ /* 0x000ea200000e0000 */
[----:B-1----:R-:W-:Y:S02]  /*19c50*/  FMNMX.FTZ R0, R7, R0, !PT ;  /* 0x0000000007007209 */ /* 0x002fe40007810000 */
[----:B--2---:R-:W-:Y:S03]  /*19c60*/  FMNMX.FTZ R2, R6, R5, !PT ;  /* 0x0000000506027209 */ /* 0x004fe60007810000 */
[C---:B------:R-:W-:Y:S01]  /*19c70*/  FMUL.FTZ R61, R0.reuse, UR4 ;  /* 0x00000004003d7c20 */ /* 0x040fe20008410000 */
[----:B------:R-:W-:Y:S01]  /*19c80*/  FADD.FTZ R4, -R0, R153 ;  /* 0x0000009900047221 */ /* 0x000fe20000010100 */
[----:B------:R-:W-:Y:S01]  /*19c90*/  MOV R153, R0 ;  /* 0x0000000000997202 */ /* 0x000fe20000000f00 */
[C---:B------:R-:W-:Y:S01]  /*19ca0*/  FMUL.FTZ R66, R2.reuse, UR4 ;  /* 0x0000000402427c20 */ /* 0x040fe20008410000 */
[C---:B------:R-:W-:Y:S01]  /*19cb0*/  FSETP.NEU.FTZ.AND P1, PT, R2.reuse, -INF , PT ;  /* 0xff8000000200780b */ /* 0x040fe20003f3d000 */
[----:B------:R-:W-:Y:S01]  /*19cc0*/  FADD.FTZ R5, -R2, R151 ;  /* 0x0000009702057221 */ /* 0x000fe20000010100 */
[----:B------:R-:W-:Y:S01]  /*19cd0*/  FMUL.FTZ R23, R4, UR4 ;  /* 0x0000000404177c20 */ /* 0x000fe20008410000 */
[----:B------:R-:W-:Y:S02]  /*19ce0*/  MOV R151, R2 ;  /* 0x0000000200977202 */ /* 0x000fe40000000f00 */
[----:B------:R-:W-:Y:S01]  /*19cf0*/  FSEL R66, R66, RZ, P1 ;  /* 0x000000ff42427208 */ /* 0x000fe20000800000 */
[----:B------:R-:W-:Y:S01]  /*19d00*/  FMUL.FTZ R24, R5, UR4 ;  /* 0x0000000405187c20 */ /* 0x000fe20008410000 */
[----:B------:R-:W-:Y:S01]  /*19d10*/  FSETP.NEU.FTZ.AND P1, PT, R0, -INF , PT ;  /* 0xff8000000000780b */ /* 0x000fe20003f3d000 */
[----:B------:R-:W1:Y:S02]  /*19d20*/  MUFU.EX2 R23, R23 ;  /* 0x0000001700177308 */ /* 0x000e640000000800 */
[--C-:B------:R-:W-:Y:S01]  /*19d30*/  FFMA.FTZ R91, R11, UR4, -R66.reuse ;  /* 0x000000040b5b7c23 */ /* 0x100fe20008010842 */
[----:B------:R-:W-:Y:S07]  /*19d40*/  FSEL R61, R61, RZ, P1 ;  /* 0x000000ff3d3d7208 */ /* 0x000fee0000800000 */
[----:B------:R-:W2:Y:S01]  /*19d50*/  MUFU.EX2 R24, R24 ;  /* 0x0000001800187308 */ /* 0x000ea20000000800 */
[--C-:B------:R-:W-:Y:S01]  /*19d60*/  FFMA.FTZ R97, R168, UR4, -R66.reuse ;  /* 0x00000004a8617c23 */ /* 0x100fe20008010842 */
[--C-:B------:R-:W-:Y:S01]  /*19d70*/  FFMA.FTZ R92, R164, UR4, -R66.reuse ;  /* 0x00000004a45c7c23 */ /* 0x100fe20008010842 */
[--C-:B------:R-:W-:Y:S07]  /*19d80*/  FFMA.FTZ R96, R172, UR4, -R66.reuse ;  /* 0x00000004ac607c23 */ /* 0x100fee0008010842 */
[----:B------:R-:W-:Y:S01]  /*19d90*/  MUFU.EX2 R91, R91 ;  /* 0x0000005b005b7308 */ /* 0x000fe20000000800 */
[--C-:B------:R-:W-:Y:S01]  /*19da0*/  FFMA.FTZ R94, R10, UR4, -R61.reuse ;  /* 0x000000040a5e7c23 */ /* 0x100fe2000801083d */
[--C-:B------:R-:W-:Y:S01]  /*19db0*/  FFMA.FTZ R93, R8, UR4, -R61.reuse ;  /* 0x00000004085d7c23 */ /* 0x100fe2000801083d */
[--C-:B------:R-:W-:Y:S01]  /*19dc0*/  FFMA.FTZ R95, R160, UR4, -R61.reuse ;  /* 0x00000004a05f7c23 */ /* 0x100fe2000801083d */
[--C-:B------:R-:W-:Y:S06]  /*19dd0*/  FFMA.FTZ R100, R175, UR4, -R61.reuse ;  /* 0x00000004af647c23 */ /* 0x100fec000801083d */
[----:B------:R-:W-:Y:S01]  /*19de0*/  MUFU.EX2 R97, R97 ;  /* 0x0000006100617308 */ /* 0x000fe20000000800 */
[C---:B-1----:R-:W-:Y:S01]  /*19df0*/  FMUL.FTZ R6, R23.reuse, R146 ;  /* 0x0000009217067220 */ /* 0x042fe20000410000 */
[C---:B------:R-:W-:Y:S01]  /*19e00*/  FMUL.FTZ R7, R23.reuse, R147 ;  /* 0x0000009317077220 */ /* 0x040fe20000410000 */
[C---:B------:R-:W-:Y:S07]  /*19e10*/  FMUL.FTZ R10, R23.reuse, R142 ;  /* 0x0000008e170a7220 */ /* 0x040fee0000410000 */
[----:B------:R-:W-:Y:S01]  /*19e20*/  MUFU.EX2 R95, R95 ;  /* 0x0000005f005f7308 */ /* 0x000fe20000000800 */
[C---:B--2---:R-:W-:Y:S01]  /*19e30*/  FMUL.FTZ R4, R24.reuse, R144 ;  /* 0x0000009018047220 */ /* 0x044fe20000410000 */
[C---:B------:R-:W-:Y:S01]  /*19e40*/  FMUL.FTZ R5, R24.reuse, R145 ;  /* 0x0000009118057220 */ /* 0x040fe20000410000 */
[C---:B------:R-:W-:Y:S07]  /*19e50*/  FMUL.FTZ R8, R24.reuse, R140 ;  /* 0x0000008c18087220 */ /* 0x040fee0000410000 */
[----:B------:R-:W-:Y:S01]  /*19e60*/  MUFU.EX2 R94, R94 ;  /* 0x0000005e005e7308 */ /* 0x000fe20000000800 */
[----:B------:R-:W-:Y:S01]  /*19e70*/  FMUL.FTZ R9, R24, R141 ;  /* 0x0000008d18097220 */ /* 0x000fe20000410000 */
[----:B------:R-:W-:Y:S01]  /*19e80*/  FMUL.FTZ R11, R23, R143 ;  /* 0x0000008f170b7220 */ /* 0x000fe20000410000 */
[--C-:B------:R-:W-:Y:S07]  /*19e90*/  FFMA.FTZ R98, R17, UR4, -R66.reuse ;  /* 0x0000000411627c23 */ /* 0x100fee0008010842 */
[----:B------:R-:W1:Y:S01]  /*19ea0*/  MUFU.EX2 R92, R92 ;  /* 0x0000005c005c7308 */ /* 0x000e620000000800 */
[--C-:B------:R-:W-:Y:S01]  /*19eb0*/  FFMA.FTZ R99, R16, UR4, -R61.reuse ;  /* 0x0000000410637c23 */ /* 0x100fe2000801083d */
[--C-:B------:R-:W-:Y:S01]  /*19ec0*/  FFMA.FTZ R104, R18, UR4, -R61.reuse ;  /* 0x0000000412687c23 */ /* 0x100fe2000801083d */
[--C-:B------:R-:W-:Y:S07]  /*19ed0*/  FFMA.FTZ R101, R156, UR4, -R66.reuse ;  /* 0x000000049c657c23 */ /* 0x100fee0008010842 */
[----:B------:R-:W2:Y:S01]  /*19ee0*/  MUFU.EX2 R100, R100 ;  /* 0x0000006400647308 */ /* 0x000ea20000000800 */
[--C-:B------:R-:W-:Y:S01]  /*19ef0*/  FFMA.FTZ R102, R169, UR4, -R66.reuse ;  /* 0x00000004a9667c23 */ /* 0x100fe20008010842 */
[--C-:B------:R-:W-:Y:S01]  /*19f00*/  FFMA.FTZ R106, R173, UR4, -R61.reuse ;  /* 0x00000004ad6a7c23 */ /* 0x100fe2000801083d */
[--C-:B------:R-:W-:Y:S07]  /*19f10*/  FFMA.FTZ R103, R167, UR4, -R61.reuse ;  /* 0x00000004a7677c23 */ /* 0x100fee000801083d */
[----:B------:R-:W3:Y:S01]  /*19f20*/  MUFU.EX2 R96, R96 ;  /* 0x0000006000607308 */ /* 0x000ee20000000800 */
[----:B------:R-:W-:Y:S01]  /*19f30*/  FFMA.FTZ R105, R171, UR4, -R66 ;  /* 0x00000004ab697c23 */ /* 0x000fe20008010842 */
[C---:B------:R-:W-:Y:S01]  /*19f40*/  FMUL.FTZ R16, R24.reuse, R132 ;  /* 0x0000008418107220 */ /* 0x040fe20000410000 */
[----:B------:R-:W-:Y:S07]  /*19f50*/  FMUL.FTZ R17, R24, R133 ;  /* 0x0000008518117220 */ /* 0x000fee0000410000 */
[----:B------:R-:W4:Y:S01]  /*19f60*/  MUFU.EX2 R93, R93 ;  /* 0x0000005d005d7308 */ /* 0x000f220000000800 */
[C---:B------:R-:W-:Y:S01]  /*19f70*/  FMUL.FTZ R18, R23.reuse, R134 ;  /* 0x0000008617127220 */ /* 0x040fe20000410000 */
[----:B-1----:R-:W-:Y:S01]  /*19f80*/  F2FP.F16.F32.PACK_AB R28, R92, R97 ;  /* 0x000000615c1c723e */ /* 0x002fe200000000ff */
[----:B------:R-:W-:Y:S07]  /*19f90*/  FMUL.FTZ R19, R23, R135 ;  /* 0x0000008717137220 */ /* 0x000fee0000410000 */
[----:B------:R-:W-:Y:S01]  /*19fa0*/  MUFU.EX2 R101, R101 ;  /* 0x0000006500657308 */ /* 0x000fe20000000800 */
[----:B------:R-:W-:Y:S01]  /*19fb0*/  LDSM.16.MT88.4 R140, [R152+0x8c00] ;  /* 0x008c0000988c783b */ /* 0x000fe20000004200 */
[----:B--2---:R-:W-:Y:S01]  /*19fc0*/  F2FP.F16.F32.PACK_AB R29, R95, R100 ;  /* 0x000000645f1d723e */ /* 0x004fe200000000ff */
[--C-:B------:R-:W-:Y:S07]  /*19fd0*/  FFMA.FTZ R22, R22, UR4, -R61.reuse ;  /* 0x0000000416167c23 */ /* 0x100fee000801083d */
[----:B------:R-:W1:Y:S01]  /*19fe0*/  MUFU.EX2 R102, R102 ;  /* 0x0000006600667308 */ /* 0x000e620000000800 */
[----:B------:R-:W-:Y:S01]  /*19ff0*/  FFMA.FTZ R100, R23, R200, R100 ;  /* 0x000000c817647223 */ /* 0x000fe20000010064 */
[----:B---3--:R-:W-:Y:S01]  /*1a000*/  F2FP.F16.F32.PACK_AB R30, R91, R96 ;  /* 0x000000605b1e723e */ /* 0x008fe200000000ff */
[--C-:B------:R-:W-:Y:S07]  /*1a010*/  FFMA.FTZ R122, R240, UR4, -R61.reuse ;  /* 0x00000004f07a7c23 */ /* 0x100fee000801083d */
[----:B------:R-:W-:Y:S01]  /*1a020*/  MUFU.EX2 R106, R106 ;  /* 0x0000006a006a7308 */ /* 0x000fe20000000800 */
[--C-:B------:R-:W-:Y:S01]  /*1a030*/  FFMA.FTZ R124, R248, UR4, -R61.reuse ;  /* 0x00000004f87c7c23 */ /* 0x100fe2000801083d */
[----:B----4-:R-:W-:Y:S01]  /*1a040*/  F2FP.F16.F32.PACK_AB R31, R93, R94 ;  /* 0x0000005e5d1f723e */ /* 0x010fe200000000ff */
[--C-:B------:R-:W-:Y:S07]  /*1a050*/  FFMA.FTZ R132, R233, UR4, -R66.reuse ;  /* 0x00000004e9847c23 */ /* 0x100fee0008010842 */
[----:B------:R-:W2:Y:S01]  /*1a060*/  MUFU.EX2 R103, R103 ;  /* 0x0000006700677308 */ /* 0x000ea20000000800 */
[--C-:B------:R-:W-:Y:S01]  /*1a070*/  FFMA.FTZ R131, R228, UR4, -R61.reuse ;  /* 0x00000004e4837c23 */ /* 0x100fe2000801083d */
[--C-:B------:R-:W-:Y:S01]  /*1a080*/  FFMA.FTZ R134, R232, UR4, -R61.reuse ;  /* 0x00000004e8867c23 */ /* 0x100fe2000801083d */
[----:B------:R-:W-:Y:S07]  /*1a090*/  FFMA.FTZ R133, R236, UR4, -R61 ;  /* 0x00000004ec857c23 */ /* 0x000fee000801083d */
[----:B------:R-:W-:Y:S01]  /*1a0a0*/  MUFU.EX2 R122, R122 ;  /* 0x0000007a007a7308 */ /* 0x000fe20000000800 */
[C---:B------:R-:W-:Y:S09]  /*1a0b0*/  HMMA.16816.F32 R4, R28.reuse, R12, R4 ;  /* 0x0000000c1c04723c */ /* 0x040ff20000001804 */
[----:B------:R-:W-:Y:S01]  /*1a0c0*/  MUFU.EX2 R124, R124 ;  /* 0x0000007c007c7308 */ /* 0x000fe20000000800 */
[C---:B------:R-:W-:Y:S01]  /*1a0d0*/  FMUL.FTZ R12, R24.reuse, R136 ;  /* 0x00000088180c7220 */ /* 0x040fe20000410000 */
[C---:B------:R-:W-:Y:S08]  /*1a0e0*/  FMUL.FTZ R13, R24.reuse, R137 ;  /* 0x00000089180d7220 */ /* 0x040ff00000410000 */
[----:B------:R-:W-:Y:S01]  /*1a0f0*/  MUFU.EX2 R132, R132 ;  /* 0x0000008400847308 */ /* 0x000fe20000000800 */
[C---:B------:R-:W-:Y:S03]  /*1a100*/  HMMA.16816.F32 R8, R28.reuse, R14, R8 ;  /* 0x0000000e1c08723c */ /* 0x040fe60000001808 */
[C---:B------:R-:W-:Y:S01]  /*1a110*/  FMUL.FTZ R14, R23.reuse, R138 ;  /* 0x0000008a170e7220 */ /* 0x040fe20000410000 */
[----:B------:R-:W-:Y:S05]  /*1a120*/  FMUL.FTZ R15, R23, R139 ;  /* 0x0000008b170f7220 */ /* 0x000fea0000410000 */
[----:B------:R-:W-:Y:S01]  /*1a130*/  MUFU.EX2 R105, R105 ;  /* 0x0000006900697308 */ /* 0x000fe20000000800 */
[--C-:B------:R-:W-:Y:S01]  /*1a140*/  FFMA.FTZ R235, R235, UR4, -R66.reuse ;  /* 0x00000004ebeb7c23 */ /* 0x100fe20008010842 */
[--C-:B------:R-:W-:Y:S01]  /*1a150*/  FFMA.FTZ R237, R237, UR4, -R66.reuse ;  /* 0x00000004eded7c23 */ /* 0x100fe20008010842 */
[----:B------:R-:W-:Y:S07]  /*1a160*/  FFMA.FTZ R97, R24, R201, R97 ;  /* 0x000000c918617223 */ /* 0x000fee0000010061 */
[----:B------:R-:W3:Y:S01]  /*1a170*/  MUFU.EX2 R98, R98 ;  /* 0x0000006200627308 */ /* 0x000ee20000000800 */
[--C-:B------:R-:W-:Y:S01]  /*1a180*/  FFMA.FTZ R138, R230, UR4, -R61.reuse ;  /* 0x00000004e68a7c23 */ /* 0x100fe2000801083d */
[C---:B------:R-:W-:Y:S08]  /*1a190*/  HMMA.16816.F32 R12, R28.reuse, R32, R12 ;  /* 0x000000201c0c723c */ /* 0x040ff0000000180c */
[----:B------:R-:W-:Y:S01]  /*1a1a0*/  MUFU.EX2 R99, R99 ;  /* 0x0000006300637308 */ /* 0x000fe20000000800 */
[--C-:B------:R-:W-:Y:S01]  /*1a1b0*/  FFMA.FTZ R234, R234, UR4, -R61.reuse ;  /* 0x00000004eaea7c23 */ /* 0x100fe2000801083d */
[--C-:B------:R-:W-:Y:S01]  /*1a1c0*/  FFMA.FTZ R88, R88, UR4, -R61.reuse ;  /* 0x0000000458587c23 */ /* 0x100fe2000801083d */
[--C-:B------:R-:W-:Y:S07]  /*1a1d0*/  FFMA.FTZ R107, R161, UR4, -R66.reuse ;  /* 0x00000004a16b7c23 */ /* 0x100fee0008010842 */
[----:B------:R-:W4:Y:S01]  /*1a1e0*/  MUFU.EX2 R104, R104 ;  /* 0x0000006800687308 */ /* 0x000f220000000800 */
[--C-:B------:R-:W-:Y:S01]  /*1a1f0*/  FFMA.FTZ R110, R163, UR4, -R66.reuse ;  /* 0x00000004a36e7c23 */ /* 0x100fe20008010842 */
[----:B------:R-:W-:Y:S01]  /*1a200*/  HMMA.16816.F32 R16, R28, R34, R16 ;  /* 0x000000221c10723c */ /* 0x000fe20000001810 */
[----:B------:R-:W5:Y:S07]  /*1a210*/  LDSM.16.MT88.4 R32, [R152+0x5800] ;  /* 0x005800009820783b */ /* 0x000f6e0000004200 */
[----:B------:R-:W-:Y:S01]  /*1a220*/  MUFU.EX2 R131, R131 ;  /* 0x0000008300837308 */ /* 0x000fe20000000800 */
[----:B-1----:R-:W-:Y:S01]  /*1a230*/  F2FP.F16.F32.PACK_AB R28, R102, R101 ;  /* 0x00000065661c723e */ /* 0x002fe200000000ff */
[--C-:B------:R-:W-:Y:S01]  /*1a240*/  FFMA.FTZ R113, R252, UR4, -R61.reuse ;  /* 0x00000004fc717c23 */ /* 0x100fe2000801083d */
[----:B--2---:R-:W-:Y:S01]  /*1a250*/  F2FP.F16.F32.PACK_AB R29, R103, R106 ;  /* 0x0000006a671d723e */ /* 0x004fe200000000ff */
[--C-:B------:R-:W-:Y:S01]  /*1a260*/  FFMA.FTZ R108, R162, UR4, -R61.reuse ;  /* 0x00000004a26c7c23 */ /* 0x100fe2000801083d */
[----:B---3--:R-:W-:Y:S01]  /*1a270*/  F2FP.F16.F32.PACK_AB R30, R98, R105 ;  /* 0x00000069621e723e */ /* 0x008fe200000000ff */
[--C-:B------:R-:W-:Y:S01]  /*1a280*/  FFMA.FTZ R112, R165, UR4, -R66.reuse ;  /* 0x00000004a5707c23 */ /* 0x100fe20008010842 */
[--C-:B------:R-:W-:Y:S01]  /*1a290*/  FFMA.FTZ R109, R157, UR4, -R66.reuse ;  /* 0x000000049d6d7c23 */ /* 0x100fe20008010842 */
[--C-:B------:R-:W-:Y:S01]  /*1a2a0*/  FFMA.FTZ R114, R170, UR4, -R61.reuse ;  /* 0x00000004aa727c23 */ /* 0x100fe2000801083d */
[--C-:B------:R-:W-:Y:S01]  /*1a2b0*/  FFMA.FTZ R111, R174, UR4, -R61.reuse ;  /* 0x00000004ae6f7c23 */ /* 0x100fe2000801083d */
[----:B----4-:R-:W-:Y:S01]  /*1a2c0*/  F2FP.F16.F32.PACK_AB R31, R104, R99 ;  /* 0x00000063681f723e */ /* 0x010fe200000000ff */
        /* <DEDUP_REMOVED lines=15> */
[----:B------:R-:W-:Y:S01]  /*1a3c0*/  MUFU.EX2 R107, R107 ;  /* 0x0000006b006b7308 */ /* 0x000fe20000000800 */
[--C-:B------:R-:W-:Y:S01]  /*1a3d0*/  FFMA.FTZ R123, R247, UR4, -R66.reuse ;  /* 0x00000004f77b7c23 */ /* 0x100fe20008010842 */
[--C-:B------:R-:W-:Y:S01]  /*1a3e0*/  FFMA.FTZ R117, R242, UR4, -R61.reuse ;  /* 0x00000004f2757c23 */ /* 0x100fe2000801083d */
[--C-:B------:R-:W-:Y:S07]  /*1a3f0*/  FFMA.FTZ R128, R251, UR4, -R66.reuse ;  /* 0x00000004fb807c23 */ /* 0x100fee0008010842 */
[----:B------:R-:W2:Y:S01]  /*1a400*/  MUFU.EX2 R110, R110 ;  /* 0x0000006e006e7308 */ /* 0x000ea20000000800 */
[--C-:B------:R-:W-:Y:S01]  /*1a410*/  FFMA.FTZ R125, R241, UR4, -R66.reuse ;  /* 0x00000004f17d7c23 */ /* 0x100fe20008010842 */
[C---:B------:R-:W-:Y:S08]  /*1a420*/  HMMA.16816.F32 R12, R28.reuse, R40, R12 ;  /* 0x000000281c0c723c */ /* 0x040ff0000000180c */
[----:B------:R-:W-:Y:S01]  /*1a430*/  MUFU.EX2 R113, R113 ;  /* 0x0000007100717308 */ /* 0x000fe20000000800 */
[--C-:B------:R-:W-:Y:S01]  /*1a440*/  FFMA.FTZ R127, R244, UR4, -R61.reuse ;  /* 0x00000004f47f7c23 */ /* 0x100fe2000801083d */
[----:B------:R-:W-:Y:S01]  /*1a450*/  FFMA.FTZ R130, R246, UR4, -R61 ;  /* 0x00000004f6827c23 */ /* 0x000fe2000801083d */
[----:B------:R-:W-:Y:S07]  /*1a460*/  FADD.FTZ R97, R92, R97 ;  /* 0x000000615c617221 */ /* 0x000fee0000010000 */
[----:B------:R-:W3:Y:S01]  /*1a470*/  MUFU.EX2 R108, R108 ;  /* 0x0000006c006c7308 */ /* 0x000ee20000000800 */
[--C-:B------:R-:W-:Y:S01]  /*1a480*/  FFMA.FTZ R136, R231, UR4, -R66.reuse ;  /* 0x00000004e7887c23 */ /* 0x100fe20008010842 */
[----:B------:R-:W-:Y:S01]  /*1a490*/  HMMA.16816.F32 R16, R28, R42, R16 ;  /* 0x0000002a1c10723c */ /* 0x000fe20000001810 */
[----:B------:R-:W4:Y:S07]  /*1a4a0*/  LDSM.16.MT88.4 R40, [R152+0x5c00] ;  /* 0x005c00009828783b */ /* 0x000f2e0000004200 */
[----:B------:R-:W-:Y:S01]  /*1a4b0*/  MUFU.EX2 R112, R112 ;  /* 0x0000007000707308 */ /* 0x000fe20000000800 */
[--C-:B------:R-:W-:Y:S01]  /*1a4c0*/  FFMA.FTZ R135, R227, UR4, -R66.reuse ;  /* 0x00000004e3877c23 */ /* 0x100fe20008010842 */
[----:B--2---:R-:W-:Y:S01]  /*1a4d0*/  F2FP.F16.F32.PACK_AB R28, R110, R107 ;  /* 0x0000006b6e1c723e */ /* 0x004fe200000000ff */
[--C-:B------:R-:W-:Y:S07]  /*1a4e0*/  FFMA.FTZ R223, R223, UR4, -R66.reuse ;  /* 0x00000004dfdf7c23 */ /* 0x100fee0008010842 */
[----:B------:R-:W2:Y:S01]  /*1a4f0*/  MUFU.EX2 R109, R109 ;  /* 0x0000006d006d7308 */ /* 0x000ea20000000800 */
[--C-:B------:R-:W-:Y:S01]  /*1a500*/  FFMA.FTZ R224, R224, UR4, -R61.reuse ;  /* 0x00000004e0e07c23 */ /* 0x100fe2000801083d */
[--C-:B------:R-:W-:Y:S01]  /*1a510*/  FFMA.FTZ R226, R226, UR4, -R61.reuse ;  /* 0x00000004e2e27c23 */ /* 0x100fe2000801083d */
[--C-:B------:R-:W-:Y:S07]  /*1a520*/  FFMA.FTZ R218, R218, UR4, -R61.reuse ;  /* 0x00000004dada7c23 */ /* 0x100fee000801083d */
[----:B------:R-:W-:Y:S01]  /*1a530*/  MUFU.EX2 R114, R114 ;  /* 0x0000007200727308 */ /* 0x000fe20000000800 */
[--C-:B------:R-:W-:Y:S01]  /*1a540*/  FFMA.FTZ R182, R182, UR4, -R61.reuse ;  /* 0x00000004b6b67c23 */ /* 0x100fe2000801083d */
[----:B---3--:R-:W-:Y:S01]  /*1a550*/  F2FP.F16.F32.PACK_AB R29, R108, R113 ;  /* 0x000000716c1d723e */ /* 0x008fe200000000ff */
[--C-:B------:R-:W-:Y:S07]  /*1a560*/  FFMA.FTZ R85, R85, UR4, -R66.reuse ;  /* 0x0000000455557c23 */ /* 0x100fee0008010842 */
[----:B------:R-:W3:Y:S01]  /*1a570*/  MUFU.EX2 R111, R111 ;  /* 0x0000006f006f7308 */ /* 0x000ee20000000800 */
[--C-:B------:R-:W-:Y:S01]  /*1a580*/  FFMA.FTZ R83, R83, UR4, -R66.reuse ;  /* 0x0000000453537c23 */ /* 0x100fe20008010842 */
[--C-:B------:R-:W-:Y:S01]  /*1a590*/  FFMA.FTZ R84, R84, UR4, -R61.reuse ;  /* 0x0000000454547c23 */ /* 0x100fe2000801083d */
[--C-:B------:R-:W-:Y:S07]  /*1a5a0*/  FFMA.FTZ R75, R75, UR4, -R66.reuse ;  /* 0x000000044b4b7c23 */ /* 0x100fee0008010842 */
[----:B------:R-:W-:Y:S01]  /*1a5b0*/  MUFU.EX2 R116, R116 ;  /* 0x0000007400747308 */ /* 0x000fe20000000800 */
[----:B------:R-:W-:Y:S01]  /*1a5c0*/  FFMA.FTZ R74, R74, UR4, -R61 ;  /* 0x000000044a4a7c23 */ /* 0x000fe2000801083d */
[----:B--2---:R-:W-:Y:S01]  /*1a5d0*/  F2FP.F16.F32.PACK_AB R30, R109, R112 ;  /* 0x000000706d1e723e */ /* 0x004fe200000000ff */
[--C-:B------:R-:W-:Y:S07]  /*1a5e0*/  FFMA.FTZ R65, R65, UR4, -R66.reuse ;  /* 0x0000000441417c23 */ /* 0x100fee0008010842 */
[----:B------:R-:W2:Y:S01]  /*1a5f0*/  MUFU.EX2 R119, R119 ;  /* 0x0000007700777308 */ /* 0x000ea20000000800 */
[--C-:B------:R-:W-:Y:S01]  /*1a600*/  FFMA.FTZ R67, R67, UR4, -R66.reuse ;  /* 0x0000000443437c23 */ /* 0x100fe20008010842 */
[----:B------:R-:W-:Y:S01]  /*1a610*/  FFMA.FTZ R62, R62, UR4, -R66 ;  /* 0x000000043e3e7c23 */ /* 0x000fe20008010842 */
[----:B------:R-:W-:Y:S07]  /*1a620*/  FADD.FTZ R96, R96, R97 ;  /* 0x0000006160607221 */ /* 0x000fee0000010000 */
[----:B------:R-:W-:Y:S01]  /*1a630*/  MUFU.EX2 R118, R118 ;  /* 0x0000007600767308 */ /* 0x000fe20000000800 */
[--C-:B------:R-:W-:Y:S01]  /*1a640*/  FFMA.FTZ R97, R220, UR4, -R61.reuse ;  /* 0x00000004dc617c23 */ /* 0x100fe2000801083d */
[----:B---3--:R-:W-:Y:S01]  /*1a650*/  F2FP.F16.F32.PACK_AB R31, R111, R114 ;  /* 0x000000726f1f723e */ /* 0x008fe200000000ff */
[----:B------:R-:W-:Y:S07]  /*1a660*/  FADD.FTZ R96, R91, R96 ;  /* 0x000000605b607221 */ /* 0x000fee0000010000 */
[----:B------:R-:W3:Y:S01]  /*1a670*/  MUFU.EX2 R121, R121 ;  /* 0x0000007900797308 */ /* 0x000ee20000000800 */
[----:B------:R-:W-:Y:S01]  /*1a680*/  FFMA.FTZ R59, R59, UR4, -R66 ;  /* 0x000000043b3b7c23 */ /* 0x000fe20008010842 */
[----:B------:R-:W-:Y:S01]  /*1a690*/  FFMA.FTZ R55, R55, UR4, -R61 ;  /* 0x0000000437377c23 */ /* 0x000fe2000801083d */
[----:B------:R-:W-:Y:S07]  /*1a6a0*/  FADD.FTZ R101, R101, R96 ;  /* 0x0000006065657221 */ /* 0x000fee0000010000 */
[----:B------:R-:W-:Y:S01]  /*1a6b0*/  MUFU.EX2 R120, R120 ;  /* 0x0000007800787308 */ /* 0x000fe20000000800 */
[C---:B-----5:R-:W-:Y:S09]  /*1a6c0*/  HMMA.16816.F32 R4, R28.reuse, R32, R4 ;  /* 0x000000201c04723c */ /* 0x060ff20000001804 */
[----:B------:R-:W5:Y:S01]  /*1a6d0*/  MUFU.EX2 R115, R115 ;  /* 0x0000007300737308 */ /* 0x000f620000000800 */
[----:B------:R-:W-:Y:S01]  /*1a6e0*/  FFMA.FTZ R96, R221, UR4, -R66 ;  /* 0x00000004dd607c23 */ /* 0x000fe20008010842 */
[----:B------:R-:W-:Y:S01]  /*1a6f0*/  FADD.FTZ R102, R102, R101 ;  /* 0x0000006566667221 */ /* 0x000fe20000010000 */
[----:B------:R-:W-:Y:S07]  /*1a700*/  FFMA.FTZ R101, R214, UR4, -R61 ;  /* 0x00000004d6657c23 */ /* 0x000fee000801083d */
[----:B------:R-:W4:Y:S01]  /*1a710*/  MUFU.EX2 R129, R129 ;  /* 0x0000008100817308 */ /* 0x000f220000000800 */
[C---:B------:R-:W-:Y:S01]  /*1a720*/  HMMA.16816.F32 R8, R28.reuse, R34, R8 ;  /* 0x000000221c08723c */ /* 0x040fe20000001808 */
[----:B------:R-:W4:Y:S08]  /*1a730*/  LDSM.16.MT88.4 R32, [R48+0xc00] ;  /* 0x000c00003020783b */ /* 0x000f300000004200 */
[----:B------:R-:W-:Y:S01]  /*1a740*/  MUFU.EX2 R126, R126 ;  /* 0x0000007e007e7308 */ /* 0x000fe20000000800 */
[----:B------:R-:W-:Y:S01]  /*1a750*/  FADD.FTZ R105, R105, R102 ;  /* 0x0000006669697221 */ /* 0x000fe20000010000 */
[--C-:B------:R-:W-:Y:S01]  /*1a760*/  FFMA.FTZ R102, R217, UR4, -R66.reuse ;  /* 0x00000004d9667c23 */ /* 0x100fe20008010842 */
[--C-:B------:R-:W-:Y:S07]  /*1a770*/  FFMA.FTZ R56, R56, UR4, -R66.reuse ;  /* 0x0000000438387c23 */ /* 0x100fee0008010842 */
[----:B------:R-:W-:Y:S01]  /*1a780*/  MUFU.EX2 R123, R123 ;  /* 0x0000007b007b7308 */ /* 0x000fe20000000800 */
[C---:B-1----:R-:W-:Y:S09]  /*1a790*/  HMMA.16816.F32 R12, R28.reuse, R36, R12 ;  /* 0x000000241c0c723c */ /* 0x042ff2000000180c */
[----:B------:R-:W-:Y:S01]  /*1a7a0*/  MUFU.EX2 R117, R117 ;  /* 0x0000007500757308 */ /* 0x000fe20000000800 */
[----:B------:R-:W-:Y:S01]  /*1a7b0*/  FADD.FTZ R98, R98, R105 ;  /* 0x0000006962627221 */ /* 0x000fe20000010000 */
[--C-:B------:R-:W-:Y:S01]  /*1a7c0*/  FFMA.FTZ R105, R210, UR4, -R61.reuse ;  /* 0x00000004d2697c23 */ /* 0x100fe2000801083d */
[--C-:B------:R-:W-:Y:S07]  /*1a7d0*/  FFMA.FTZ R51, R51, UR4, -R66.reuse ;  /* 0x0000000433337c23 */ /* 0x100fee0008010842 */
[----:B------:R-:W-:Y:S01]  /*1a7e0*/  MUFU.EX2 R128, R128 ;  /* 0x0000008000807308 */ /* 0x000fe20000000800 */
[----:B------:R-:W-:Y:S01]  /*1a7f0*/  HMMA.16816.F32 R16, R28, R38, R16 ;  /* 0x000000261c10723c */ /* 0x000fe20000001810 */
[----:B------:R-:W1:Y:S02]  /*1a800*/  LDSM.16.MT88.4 R36, [R48+0x1000] ;  /* 0x001000003024783b */ /* 0x000e640000004200 */
[----:B--2---:R-:W-:Y:S06]  /*1a810*/  F2FP.F16.F32.PACK_AB R28, R119, R116 ;  /* 0x00000074771c723e */ /* 0x004fec00000000ff */
[----:B------:R-:W-:Y:S01]  /*1a820*/  MUFU.EX2 R125, R125 ;  /* 0x0000007d007d7308 */ /* 0x000fe20000000800 */
[----:B---3--:R-:W-:Y:S01]  /*1a830*/  F2FP.F16.F32.PACK_AB R29, R121, R118 ;  /* 0x00000076791d723e */ /* 0x008fe200000000ff */
[--C-:B------:R-:W-:Y:S01]  /*1a840*/  FFMA.FTZ R49, R49, UR4, -R66.reuse ;  /* 0x0000000431317c23 */ /* 0x100fe20008010842 */
[----:B-----5:R-:W-:Y:S07]  /*1a850*/  F2FP.F16.F32.PACK_AB R30, R115, R120 ;  /* 0x00000078731e723e */ /* 0x020fee00000000ff */
[----:B------:R-:W-:Y:S01]  /*1a860*/  MUFU.EX2 R127, R127 ;  /* 0x0000007f007f7308 */ /* 0x000fe20000000800 */
[----:B----4-:R-:W-:Y:S09]  /*1a870*/  F2FP.F16.F32.PACK_AB R31, R122, R129 ;  /* 0x000000817a1f723e */ /* 0x010ff200000000ff */
[----:B------:R-:W-:Y:S01]  /*1a880*/  MUFU.EX2 R130, R130 ;  /* 0x0000008200827308 */ /* 0x000fe20000000800 */
[C---:B------:R-:W-:Y:S09]  /*1a890*/  HMMA.16816.F32 R4, R28.reuse, R40, R4 ;  /* 0x000000281c04723c */ /* 0x040ff20000001804 */
[----:B------:R-:W-:Y:S10]  /*1a8a0*/  MUFU.EX2 R136, R136 ;  /* 0x0000008800887308 */ /* 0x000ff40000000800 */
[----:B------:R-:W2:Y:S01]  /*1a8b0*/  MUFU.EX2 R135, R135 ;  /* 0x0000008700877308 */ /* 0x000ea20000000800 */
[C---:B------:R-:W-:Y:S01]  /*1a8c0*/  HMMA.16816.F32 R8, R28.reuse, R42, R8 ;  /* 0x0000002a1c08723c */ /* 0x040fe20000001808 */
[----:B------:R-:W-:Y:S08]  /*1a8d0*/  LDSM.16.MT88.4 R40, [R48+0x1400] ;  /* 0x001400003028783b */ /* 0x000ff00000004200 */
[----:B------:R-:W-:Y:S10]  /*1a8e0*/  MUFU.EX2 R92, R223 ;  /* 0x000000df005c7308 */ /* 0x000ff40000000800 */
[----:B------:R-:W-:Y:S01]  /*1a8f0*/  MUFU.EX2 R91, R224 ;  /* 0x000000e0005b7308 */ /* 0x000fe20000000800 */
[C---:B------:R-:W-:Y:S09]  /*1a900*/  HMMA.16816.F32 R12, R28.reuse, R32, R12 ;  /* 0x000000201c0c723c */ /* 0x040ff2000000180c */
[----:B------:R-:W-:Y:S01]  /*1a910*/  MUFU.EX2 R96, R96 ;  /* 0x0000006000607308 */ /* 0x000fe20000000800 */
[----:B--2---:R-:W-:Y:S09]  /*1a920*/  F2FP.F16.F32.PACK_AB R24, R135, R136 ;  /* 0x000000888718723e */ /* 0x004ff200000000ff */
[----:B------:R-:W-:Y:S01]  /*1a930*/  MUFU.EX2 R97, R97 ;  /* 0x0000006100617308 */ /* 0x000fe20000000800 */
[----:B------:R-:W-:Y:S01]  /*1a940*/  HMMA.16816.F32 R16, R28, R34, R16 ;  /* 0x000000221c10723c */ /* 0x000fe20000001810 */
[----:B------:R-:W2:Y:S08]  /*1a950*/  LDSM.16.MT88.4 R32, [R152+0x6400] ;  /* 0x006400009820783b */ /* 0x000eb00000004200 */
[----:B------:R-:W-:Y:S01]  /*1a960*/  MUFU.EX2 R102, R102 ;  /* 0x0000006600667308 */ /* 0x000fe20000000800 */
[----:B------:R-:W-:Y:S02]  /*1a970*/  F2FP.F16.F32.PACK_AB R28, R123, R126 ;  /* 0x0000007e7b1c723e */ /* 0x000fe400000000ff */
[----:B------:R-:W-:Y:S07]  /*1a980*/  F2FP.F16.F32.PACK_AB R29, R117, R124 ;  /* 0x0000007c751d723e */ /* 0x000fee00000000ff */
[----:B------:R-:W-:Y:S01]  /*1a990*/  MUFU.EX2 R101, R101 ;  /* 0x0000006500657308 */ /* 0x000fe20000000800 */
[----:B------:R-:W-:Y:S02]  /*1a9a0*/  F2FP.F16.F32.PACK_AB R30, R125, R128 ;  /* 0x000000807d1e723e */ /* 0x000fe400000000ff */
[----:B------:R-:W-:Y:S07]  /*1a9b0*/  F2FP.F16.F32.PACK_AB R31, R130, R127 ;  /* 0x0000007f821f723e */ /* 0x000fee00000000ff */
[----:B------:R-:W-:Y:S10]  /*1a9c0*/  MUFU.EX2 R105, R105 ;  /* 0x0000006900697308 */ /* 0x000ff40000000800 */
[----:B------:R-:W-:Y:S01]  /*1a9d0*/  MUFU.EX2 R83, R83 ;  /* 0x0000005300537308 */ /* 0x000fe20000000800 */
[C---:B------:R-:W-:Y:S09]  /*1a9e0*/  HMMA.16816.F32 R4, R28.reuse, R44, R4 ;  /* 0x0000002c1c04723c */ /* 0x040ff20000001804 */
[----:B------:R-:W3:Y:S01]  /*1a9f0*/  MUFU.EX2 R45, R235 ;  /* 0x000000eb002d7308 */ /* 0x000ee20000000800 */
[----:B------:R-:W-:Y:S09]  /*1aa00*/  FFMA.FTZ R44, R229, UR4, -R66 ;  /* 0x00000004e52c7c23 */ /* 0x000ff20008010842 */
[----:B------:R-:W-:Y:S01]  /*1aa10*/  MUFU.EX2 R75, R75 ;  /* 0x0000004b004b7308 */ /* 0x000fe20000000800 */
[C---:B------:R-:W-:Y:S09]  /*1aa20*/  HMMA.16816.F32 R8, R28.reuse, R46, R8 ;  /* 0x0000002e1c08723c */ /* 0x040ff20000001808 */
[----:B------:R-:W-:Y:S01]  /*1aa30*/  MUFU.EX2 R47, R237 ;  /* 0x000000ed002f7308 */ /* 0x000fe20000000800 */
[----:B------:R-:W-:Y:S09]  /*1aa40*/  FFMA.FTZ R46, R238, UR4, -R61 ;  /* 0x00000004ee2e7c23 */ /* 0x000ff2000801083d */
[----:B------:R-:W4:Y:S01]  /*1aa50*/  MUFU.EX2 R44, R44 ;  /* 0x0000002c002c7308 */ /* 0x000f220000000800 */
[C---:B-1----:R-:W-:Y:S09]  /*1aa60*/  HMMA.16816.F32 R12, R28.reuse, R36, R12 ;  /* 0x000000241c0c723c */ /* 0x042ff2000000180c */
[----:B------:R-:W1:Y:S10]  /*1aa70*/  MUFU.EX2 R46, R46 ;  /* 0x0000002e002e7308 */ /* 0x000e740000000800 */
[----:B------:R-:W-:Y:S01]  /*1aa80*/  MUFU.EX2 R74, R74 ;  /* 0x0000004a004a7308 */ /* 0x000fe20000000800 */
[----:B------:R-:W-:Y:S01]  /*1aa90*/  HMMA.16816.F32 R16, R28, R38, R16 ;  /* 0x000000261c10723c */ /* 0x000fe20000001810 */
[----:B------:R-:W5:Y:S08]  /*1aaa0*/  LDSM.16.MT88.4 R36, [R152+0x6800] ;  /* 0x006800009824783b */ /* 0x000f700000004200 */
[----:B------:R-:W-:Y:S01]  /*1aab0*/  MUFU.EX2 R65, R65 ;  /* 0x0000004100417308 */ /* 0x000fe20000000800 */
[----:B---3--:R-:W-:Y:S02]  /*1aac0*/  F2FP.F16.F32.PACK_AB R28, R45, R132 ;  /* 0x000000842d1c723e */ /* 0x008fe400000000ff */
[----:B------:R-:W-:Y:S07]  /*1aad0*/  F2FP.F16.F32.PACK_AB R29, R134, R131 ;  /* 0x00000083861d723e */ /* 0x000fee00000000ff */
[----:B------:R-:W-:Y:S01]  /*1aae0*/  MUFU.EX2 R55, R55 ;  /* 0x0000003700377308 */ /* 0x000fe20000000800 */
[----:B----4-:R-:W-:Y:S02]  /*1aaf0*/  F2FP.F16.F32.PACK_AB R30, R44, R47 ;  /* 0x0000002f2c1e723e */ /* 0x010fe400000000ff */
[----:B-1----:R-:W-:Y:S07]  /*1ab00*/  F2FP.F16.F32.PACK_AB R31, R46, R133 ;  /* 0x000000852e1f723e */ /* 0x002fee00000000ff */
[C---:B--2---:R-:W-:Y:S03]  /*1ab10*/  HMMA.16816.F32 R4, R28.reuse, R32, R4 ;  /* 0x000000201c04723c */ /* 0x044fe60000001804 */
[----:B------:R-:W-:Y:S01]  /*1ab20*/  FADD.FTZ R33, R95, R100 ;  /* 0x000000645f217221 */ /* 0x000fe20000010000 */
[--C-:B------:R-:W-:Y:S01]  /*1ab30*/  FFMA.FTZ R95, R225, UR4, -R66.reuse ;  /* 0x00000004e15f7c23 */ /* 0x100fe20008010842 */
[----:B------:R-:W-:Y:S02]  /*1ab40*/  FFMA.FTZ R100, R211, UR4, -R66 ;  /* 0x00000004d3647c23 */ /* 0x000fe40008010842 */
[----:B------:R-:W-:Y:S01]  /*1ab50*/  FADD.FTZ R94, R94, R33 ;  /* 0x000000215e5e7221 */ /* 0x000fe20000010000 */
[C---:B------:R-:W-:Y:S01]  /*1ab60*/  HMMA.16816.F32 R8, R28.reuse, R34, R8 ;  /* 0x000000221c08723c */ /* 0x040fe20000001808 */
[----:B------:R-:W1:Y:S01]  /*1ab70*/  LDSM.16.MT88.4 R32, [R48+0x1800] ;  /* 0x001800003020783b */ /* 0x000e620000004200 */
[----:B------:R-:W2:Y:S01]  /*1ab80*/  MUFU.EX2 R95, R95 ;  /* 0x0000005f005f7308 */ /* 0x000ea20000000800 */
[----:B------:R-:W-:Y:S01]  /*1ab90*/  FADD.FTZ R93, R93, R94 ;  /* 0x0000005e5d5d7221 */ /* 0x000fe20000010000 */
[--C-:B------:R-:W-:Y:S08]  /*1aba0*/  FFMA.FTZ R94, R27, UR4, -R66.reuse ;  /* 0x000000041b5e7c23 */ /* 0x100ff00008010842 */
[----:B------:R-:W-:Y:S01]  /*1abb0*/  MUFU.EX2 R100, R100 ;  /* 0x0000006400647308 */ /* 0x000fe20000000800 */
[----:B------:R-:W-:Y:S01]  /*1abc0*/  FADD.FTZ R106, R106, R93 ;  /* 0x0000005d6a6a7221 */ /* 0x000fe20000010000 */
[C---:B------:R-:W-:Y:S08]  /*1abd0*/  HMMA.16816.F32 R12, R28.reuse, R40, R12 ;  /* 0x000000281c0c723c */ /* 0x040ff0000000180c */
[----:B------:R-:W3:Y:S01]  /*1abe0*/  MUFU.EX2 R40, R226 ;  /* 0x000000e200287308 */ /* 0x000ee20000000800 */
[----:B------:R-:W-:Y:S01]  /*1abf0*/  FFMA.FTZ R41, R25, UR4, -R66 ;  /* 0x0000000419297c23 */ /* 0x000fe20008010842 */
[----:B------:R-:W-:Y:S01]  /*1ac00*/  F2FP.F16.F32.PACK_AB R25, R138, R23 ;  /* 0x000000178a19723e */ /* 0x000fe200000000ff */
[--C-:B------:R-:W-:Y:S07]  /*1ac10*/  FFMA.FTZ R93, R222, UR4, -R61.reuse ;  /* 0x00000004de5d7c23 */ /* 0x100fee000801083d */
[----:B------:R-:W-:Y:S01]  /*1ac20*/  MUFU.EX2 R94, R94 ;  /* 0x0000005e005e7308 */ /* 0x000fe20000000800 */
[----:B------:R-:W-:Y:S01]  /*1ac30*/  FADD.FTZ R106, R103, R106 ;  /* 0x0000006a676a7221 */ /* 0x000fe20000010000 */
[----:B------:R-:W-:Y:S01]  /*1ac40*/  HMMA.16816.F32 R16, R28, R42, R16 ;  /* 0x0000002a1c10723c */ /* 0x000fe20000001810 */
[----:B------:R-:W4:Y:S07]  /*1ac50*/  LDSM.16.MT88.4 R28, [R152+0x6c00] ;  /* 0x006c0000981c783b */ /* 0x000f2e0000004200 */
[----:B------:R-:W4:Y:S01]  /*1ac60*/  MUFU.EX2 R41, R41 ;  /* 0x0000002900297308 */ /* 0x000f220000000800 */
[--C-:B------:R-:W-:Y:S01]  /*1ac70*/  FFMA.FTZ R42, R26, UR4, -R61.reuse ;  /* 0x000000041a2a7c23 */ /* 0x100fe2000801083d */
[----:B--2---:R-:W-:Y:S01]  /*1ac80*/  F2FP.F16.F32.PACK_AB R26, R95, R92 ;  /* 0x0000005c5f1a723e */ /* 0x004fe200000000ff */
[----:B------:R-:W-:Y:S01]  /*1ac90*/  FADD.FTZ R99, R99, R106 ;  /* 0x0000006a63637221 */ /* 0x000fe20000010000 */
[--C-:B------:R-:W-:Y:S06]  /*1aca0*/  FFMA.FTZ R43, R219, UR4, -R66.reuse ;  /* 0x00000004db2b7c23 */ /* 0x100fec0008010842 */
[----:B------:R-:W-:Y:S01]  /*1acb0*/  MUFU.EX2 R93, R93 ;  /* 0x0000005d005d7308 */ /* 0x000fe20000000800 */
[----:B---3--:R-:W-:Y:S01]  /*1acc0*/  F2FP.F16.F32.PACK_AB R27, R40, R91 ;  /* 0x0000005b281b723e */ /* 0x008fe200000000ff */
[----:B------:R-:W-:Y:S01]  /*1acd0*/  FFMA.FTZ R103, R213, UR4, -R66 ;  /* 0x00000004d5677c23 */ /* 0x000fe20008010842 */
[----:B------:R-:W-:Y:S07]  /*1ace0*/  FFMA.FTZ R106, R212, UR4, -R61 ;  /* 0x00000004d46a7c23 */ /* 0x000fee000801083d */
[----:B------:R-:W2:Y:S01]  /*1acf0*/  MUFU.EX2 R42, R42 ;  /* 0x0000002a002a7308 */ /* 0x000ea20000000800 */
[----:B------:R-:W-:Y:S01]  /*1ad00*/  FADD.FTZ R104, R104, R99 ;  /* 0x0000006368687221 */ /* 0x000fe20000010000 */
[----:B------:R-:W-:Y:S01]  /*1ad10*/  FADD.FTZ R99, R107, R98 ;  /* 0x000000626b637221 */ /* 0x000fe20000010000 */
[----:B------:R-:W-:Y:S01]  /*1ad20*/  FFMA.FTZ R107, R207, UR4, -R66 ;  /* 0x00000004cf6b7c23 */ /* 0x000fe20008010842 */
[C---:B-----5:R-:W-:Y:S06]  /*1ad30*/  HMMA.16816.F32 R4, R24.reuse, R36, R4 ;  /* 0x000000241804723c */ /* 0x060fec0000001804 */
[----:B------:R-:W3:Y:S10]  /*1ad40*/  MUFU.EX2 R43, R43 ;  /* 0x0000002b002b7308 */ /* 0x000ef40000000800 */
[----:B------:R-:W5:Y:S01]  /*1ad50*/  MUFU.EX2 R98, R218 ;  /* 0x000000da00627308 */ /* 0x000f620000000800 */
[----:B------:R-:W-:Y:S01]  /*1ad60*/  FADD.FTZ R113, R113, R104 ;  /* 0x0000006871717221 */ /* 0x000fe20000010000 */
[----:B------:R-:W-:Y:S01]  /*1ad70*/  FFMA.FTZ R104, R216, UR4, -R61 ;  /* 0x00000004d8687c23 */ /* 0x000fe2000801083d */
[C---:B------:R-:W-:Y:S01]  /*1ad80*/  HMMA.16816.F32 R8, R24.reuse, R38, R8 ;  /* 0x000000261808723c */ /* 0x040fe20000001808 */
[----:B------:R-:W5:Y:S06]  /*1ad90*/  LDSM.16.MT88.4 R36, [R48+0x1c00] ;  /* 0x001c00003024783b */ /* 0x000f6c0000004200 */
[----:B------:R-:W-:Y:S01]  /*1ada0*/  MUFU.EX2 R103, R103 ;  /* 0x0000006700677308 */ /* 0x000fe20000000800 */
[----:B------:R-:W-:Y:S01]  /*1adb0*/  FADD.FTZ R113, R108, R113 ;  /* 0x000000716c717221 */ /* 0x000fe20000010000 */
[--C-:B------:R-:W-:Y:S01]  /*1adc0*/  FFMA.FTZ R108, R209, UR4, -R66.reuse ;  /* 0x00000004d16c7c23 */ /* 0x100fe20008010842 */
[----:B------:R-:W-:Y:S07]  /*1add0*/  FADD.FTZ R99, R110, R99 ;  /* 0x000000636e637221 */ /* 0x000fee0000010000 */
[----:B------:R-:W-:Y:S01]  /*1ade0*/  MUFU.EX2 R104, R104 ;  /* 0x0000006800687308 */ /* 0x000fe20000000800 */
[----:B------:R-:W-:Y:S01]  /*1adf0*/  FFMA.FTZ R110, R208, UR4, -R61 ;  /* 0x00000004d06e7c23 */ /* 0x000fe2000801083d */
[C---:B-1----:R-:W-:Y:S08]  /*1ae00*/  HMMA.16816.F32 R12, R24.reuse, R32, R12 ;  /* 0x00000020180c723c */ /* 0x042ff0000000180c */
[----:B------:R-:W-:Y:S01]  /*1ae10*/  MUFU.EX2 R106, R106 ;  /* 0x0000006a006a7308 */ /* 0x000fe20000000800 */
[----:B------:R-:W-:Y:S01]  /*1ae20*/  FADD.FTZ R114, R114, R113 ;  /* 0x0000007172727221 */ /* 0x000fe20000010000 */
[----:B------:R-:W-:Y:S01]  /*1ae30*/  FFMA.FTZ R113, R204, UR4, -R61 ;  /* 0x00000004cc717c23 */ /* 0x000fe2000801083d */
[----:B------:R-:W-:Y:S07]  /*1ae40*/  FADD.FTZ R112, R112, R99 ;  /* 0x0000006370707221 */ /* 0x000fee0000010000 */
[----:B------:R-:W-:Y:S01]  /*1ae50*/  MUFU.EX2 R108, R108 ;  /* 0x0000006c006c7308 */ /* 0x000fe20000000800 */
[----:B------:R-:W-:Y:S01]  /*1ae60*/  FFMA.FTZ R99, R215, UR4, -R66 ;  /* 0x00000004d7637c23 */ /* 0x000fe20008010842 */
[----:B------:R-:W-:Y:S01]  /*1ae70*/  HMMA.16816.F32 R16, R24, R34, R16 ;  /* 0x000000221810723c */ /* 0x000fe20000001810 */
[----:B------:R-:W1:Y:S07]  /*1ae80*/  LDSM.16.MT88.4 R32, [R152+0x7000] ;  /* 0x007000009820783b */ /* 0x000e6e0000004200 */
[----:B------:R-:W-:Y:S01]  /*1ae90*/  MUFU.EX2 R107, R107 ;  /* 0x0000006b006b7308 */ /* 0x000fe20000000800 */
[----:B----4-:R-:W-:Y:S01]  /*1aea0*/  F2FP.F16.F32.PACK_AB R24, R41, R94 ;  /* 0x0000005e2918723e */ /* 0x010fe200000000ff */
[----:B------:R-:W-:Y:S01]  /*1aeb0*/  FADD.FTZ R111, R111, R114 ;  /* 0x000000726f6f7221 */ /* 0x000fe20000010000 */
[----:B--2---:R-:W-:Y:S07]  /*1aec0*/  F2FP.F16.F32.PACK_AB R25, R93, R42 ;  /* 0x0000002a5d19723e */ /* 0x004fee00000000ff */
[----:B------:R-:W2:Y:S01]  /*1aed0*/  MUFU.EX2 R99, R99 ;  /* 0x0000006300637308 */ /* 0x000ea20000000800 */
[----:B---3--:R-:W-:Y:S01]  /*1aee0*/  F2FP.F16.F32.PACK_AB R26, R96, R43 ;  /* 0x0000002b601a723e */ /* 0x008fe200000000ff */
[----:B------:R-:W-:Y:S01]  /*1aef0*/  FADD.FTZ R118, R118, R111 ;  /* 0x0000006f76767221 */ /* 0x000fe20000010000 */
[----:B-----5:R-:W-:Y:S07]  /*1af00*/  F2FP.F16.F32.PACK_AB R27, R97, R98 ;  /* 0x00000062611b723e */ /* 0x020fee00000000ff */
[----:B------:R-:W-:Y:S01]  /*1af10*/  MUFU.EX2 R110, R110 ;  /* 0x0000006e006e7308 */ /* 0x000fe20000000800 */
[----:B------:R-:W-:Y:S01]  /*1af20*/  FFMA.FTZ R111, R205, UR4, -R66 ;  /* 0x00000004cd6f7c23 */ /* 0x000fe20008010842 */
[----:B------:R-:W-:Y:S01]  /*1af30*/  FADD.FTZ R118, R121, R118 ;  /* 0x0000007679767221 */ /* 0x000fe20000010000 */
[--C-:B------:R-:W-:Y:S07]  /*1af40*/  FFMA.FTZ R114, R202, UR4, -R61.reuse ;  /* 0x00000004ca727c23 */ /* 0x100fee000801083d */
[----:B------:R-:W-:Y:S01]  /*1af50*/  MUFU.EX2 R113, R113 ;  /* 0x0000007100717308 */ /* 0x000fe20000000800 */
[----:B------:R-:W-:Y:S01]  /*1af60*/  FADD.FTZ R109, R109, R112 ;  /* 0x000000706d6d7221 */ /* 0x000fe20000010000 */
[C---:B------:R-:W-:Y:S08]  /*1af70*/  HMMA.16816.F32 R4, R24.reuse, R28, R4 ;  /* 0x0000001c1804723c */ /* 0x040ff00000001804 */
[----:B------:R-:W-:Y:S01]  /*1af80*/  MUFU.EX2 R111, R111 ;  /* 0x0000006f006f7308 */ /* 0x000fe20000000800 */
[----:B------:R-:W-:Y:S01]  /*1af90*/  FADD.FTZ R129, R129, R118 ;  /* 0x0000007681817221 */ /* 0x000fe20000010000 */
[----:B------:R-:W-:Y:S01]  /*1afa0*/  FFMA.FTZ R112, R203, UR4, -R66 ;  /* 0x00000004cb707c23 */ /* 0x000fe20008010842 */
[----:B------:R-:W-:Y:S07]  /*1afb0*/  FFMA.FTZ R118, R180, UR4, -R61 ;  /* 0x00000004b4767c23 */ /* 0x000fee000801083d */
[----:B------:R-:W-:Y:S01]  /*1afc0*/  MUFU.EX2 R114, R114 ;  /* 0x0000007200727308 */ /* 0x000fe20000000800 */
[----:B------:R-:W-:Y:S01]  /*1afd0*/  FADD.FTZ R116, R116, R109 ;  /* 0x0000006d74747221 */ /* 0x000fe20000010000 */
[C---:B------:R-:W-:Y:S01]  /*1afe0*/  HMMA.16816.F32 R8, R24.reuse, R30, R8 ;  /* 0x0000001e1808723c */ /* 0x040fe20000001808 */
[----:B------:R-:W3:Y:S07]  /*1aff0*/  LDSM.16.MT88.4 R28, [R48+0x2000] ;  /* 0x00200000301c783b */ /* 0x000eee0000004200 */
[----:B------:R-:W-:Y:S01]  /*1b000*/  MUFU.EX2 R112, R112 ;  /* 0x0000007000707308 */ /* 0x000fe20000000800 */
[----:B------:R-:W-:Y:S01]  /*1b010*/  FADD.FTZ R119, R119, R116 ;  /* 0x0000007477777221 */ /* 0x000fe20000010000 */
[----:B------:R-:W-:Y:S01]  /*1b020*/  FFMA.FTZ R109, R206, UR4, -R61 ;  /* 0x00000004ce6d7c23 */ /* 0x000fe2000801083d */
[----:B------:R-:W-:Y:S07]  /*1b030*/  FFMA.FTZ R116, R183, UR4, -R66 ;  /* 0x00000004b7747c23 */ /* 0x000fee0008010842 */
[----:B------:R-:W-:Y:S01]  /*1b040*/  MUFU.EX2 R118, R118 ;  /* 0x0000007600767308 */ /* 0x000fe20000000800 */
[----:B------:R-:W-:Y:S01]  /*1b050*/  FADD.FTZ R120, R120, R119 ;  /* 0x0000007778787221 */ /* 0x000fe20000010000 */
[C---:B------:R-:W-:Y:S08]  /*1b060*/  HMMA.16816.F32 R12, R24.reuse, R36, R12 ;  /* 0x00000024180c723c */ /* 0x040ff0000000180c */
[----:B------:R-:W4:Y:S01]  /*1b070*/  MUFU.EX2 R109, R109 ;  /* 0x0000006d006d7308 */ /* 0x000f220000000800 */
[----:B------:R-:W-:Y:S01]  /*1b080*/  FADD.FTZ R37, R122, R129 ;  /* 0x000000817a257221 */ /* 0x000fe20000010000 */
[----:B------:R-:W-:Y:S08]  /*1b090*/  FADD.FTZ R115, R115, R120 ;  /* 0x0000007873737221 */ /* 0x000ff00000010000 */
[----:B------:R-:W-:Y:S01]  /*1b0a0*/  MUFU.EX2 R116, R116 ;  /* 0x0000007400747308 */ /* 0x000fe20000000800 */
[----:B------:R-:W-:Y:S01]  /*1b0b0*/  FADD.FTZ R124, R124, R37 ;  /* 0x000000257c7c7221 */ /* 0x000fe20000010000 */
[----:B------:R-:W-:Y:S01]  /*1b0c0*/  HMMA.16816.F32 R16, R24, R38, R16 ;  /* 0x000000261810723c */ /* 0x000fe20000001810 */
[----:B------:R-:W5:Y:S02]  /*1b0d0*/  LDSM.16.MT88.4 R36, [R152+0x7400] ;  /* 0x007400009824783b */ /* 0x000f640000004200 */
[----:B--2---:R-:W-:Y:S01]  /*1b0e0*/  F2FP.F16.F32.PACK_AB R24, R99, R102 ;  /* 0x000000666318723e */ /* 0x004fe200000000ff */
[----:B------:R-:W-:Y:S01]  /*1b0f0*/  FADD.FTZ R126, R126, R115 ;  /* 0x000000737e7e7221 */ /* 0x000fe20000010000 */
[----:B------:R-:W-:Y:S01]  /*1b100*/  F2FP.F16.F32.PACK_AB R25, R101, R104 ;  /* 0x000000686519723e */ /* 0x000fe200000000ff */
[----:B------:R-:W-:Y:S01]  /*1b110*/  FADD.FTZ R124, R117, R124 ;  /* 0x0000007c757c7221 */ /* 0x000fe20000010000 */
[----:B------:R-:W-:Y:S01]  /*1b120*/  F2FP.F16.F32.PACK_AB R26, R103, R100 ;  /* 0x00000064671a723e */ /* 0x000fe200000000ff */
[----:B------:R-:W-:Y:S01]  /*1b130*/  FADD.FTZ R123, R123, R126 ;  /* 0x0000007e7b7b7221 */ /* 0x000fe20000010000 */
[----:B------:R-:W-:Y:S01]  /*1b140*/  F2FP.F16.F32.PACK_AB R27, R106, R105 ;  /* 0x000000696a1b723e */ /* 0x000fe200000000ff */
[--C-:B------:R-:W-:Y:S01]  /*1b150*/  FFMA.FTZ R117, R87, UR4, -R66.reuse ;  /* 0x0000000457757c23 */ /* 0x100fe20008010842 */
[----:B------:R-:W-:Y:S01]  /*1b160*/  FFMA.FTZ R87, R89, UR4, -R66 ;  /* 0x0000000459577c23 */ /* 0x000fe20008010842 */
[----:B------:R-:W-:Y:S01]  /*1b170*/  FADD.FTZ R128, R128, R123 ;  /* 0x0000007b80807221 */ /* 0x000fe20000010000 */
[----:B------:R-:W-:Y:S03]  /*1b180*/  FADD.FTZ R127, R127, R124 ;  /* 0x0000007c7f7f7221 */ /* 0x000fe60000010000 */
[C---:B-1----:R-:W-:Y:S01]  /*1b190*/  HMMA.16816.F32 R4, R24.reuse, R32, R4 ;  /* 0x000000201804723c */ /* 0x042fe20000001804 */
[----:B------:R-:W-:Y:S02]  /*1b1a0*/  MUFU.EX2 R87, R87 ;  /* 0x0000005700577308 */ /* 0x000fe40000000800 */
[----:B------:R-:W-:Y:S01]  /*1b1b0*/  FADD.FTZ R125, R125, R128 ;  /* 0x000000807d7d7221 */ /* 0x000fe20000010000 */
[----:B------:R-:W-:Y:S03]  /*1b1c0*/  FADD.FTZ R130, R130, R127 ;  /* 0x0000007f82827221 */ /* 0x000fe60000010000 */
[----:B------:R-:W-:Y:S01]  /*1b1d0*/  FADD.FTZ R132, R132, R125 ;  /* 0x0000007d84847221 */ /* 0x000fe20000010000 */
[C---:B------:R-:W-:Y:S01]  /*1b1e0*/  HMMA.16816.F32 R8, R24.reuse, R34, R8 ;  /* 0x000000221808723c */ /* 0x040fe20000001808 */
[----:B------:R-:W1:Y:S02]  /*1b1f0*/  LDSM.16.MT88.4 R32, [R48+0x2400] ;  /* 0x002400003020783b */ /* 0x000e640000004200 */
[----:B------:R-:W-:Y:S04]  /*1b200*/  FADD.FTZ R131, R131, R130 ;  /* 0x0000008283837221 */ /* 0x000fe80000010000 */
[----:B------:R-:W-:Y:S01]  /*1b210*/  FADD.FTZ R134, R134, R131 ;  /* 0x0000008386867221 */ /* 0x000fe20000010000 */
[C---:B---3--:R-:W-:Y:S03]  /*1b220*/  HMMA.16816.F32 R12, R24.reuse, R28, R12 ;  /* 0x0000001c180c723c */ /* 0x048fe6000000180c */
[----:B------:R-:W-:Y:S01]  /*1b230*/  FADD.FTZ R28, R45, R132 ;  /* 0x000000842d1c7221 */ /* 0x000fe20000010000 */
[----:B------:R-:W-:Y:S01]  /*1b240*/  FADD.FTZ R133, R133, R134 ;  /* 0x0000008685857221 */ /* 0x000fe20000010000 */
[----:B------:R-:W-:Y:S02]  /*1b250*/  FFMA.FTZ R45, R181, UR4, -R66 ;  /* 0x00000004b52d7c23 */ /* 0x000fe40008010842 */
[----:B------:R-:W-:Y:S01]  /*1b260*/  FADD.FTZ R115, R47, R28 ;  /* 0x0000001c2f737221 */ /* 0x000fe20000010000 */
[----:B------:R-:W-:Y:S01]  /*1b270*/  HMMA.16816.F32 R16, R24, R30, R16 ;  /* 0x0000001e1810723c */ /* 0x000fe20000001810 */
[----:B------:R-:W2:Y:S01]  /*1b280*/  LDSM.16.MT88.4 R28, [R152+0x7800] ;  /* 0x00780000981c783b */ /* 0x000ea20000004200 */
[----:B------:R-:W-:Y:S01]  /*1b290*/  MUFU.EX2 R47, R182 ;  /* 0x000000b6002f7308 */ /* 0x000fe20000000800 */
[----:B------:R-:W-:Y:S01]  /*1b2a0*/  F2FP.F16.F32.PACK_AB R24, R107, R108 ;  /* 0x0000006c6b18723e */ /* 0x000fe200000000ff */
[----:B------:R-:W-:Y:S01]  /*1b2b0*/  FADD.FTZ R46, R46, R133 ;  /* 0x000000852e2e7221 */ /* 0x000fe20000010000 */
[----:B----4-:R-:W-:Y:S01]  /*1b2c0*/  F2FP.F16.F32.PACK_AB R25, R109, R110 ;  /* 0x0000006e6d19723e */ /* 0x010fe200000000ff */
[----:B------:R-:W-:Y:S01]  /*1b2d0*/  FADD.FTZ R115, R44, R115 ;  /* 0x000000732c737221 */ /* 0x000fe20000010000 */
[----:B------:R-:W-:Y:S05]  /*1b2e0*/  F2FP.F16.F32.PACK_AB R26, R111, R112 ;  /* 0x000000706f1a723e */ /* 0x000fea00000000ff */
[----:B------:R-:W3:Y:S01]  /*1b2f0*/  MUFU.EX2 R45, R45 ;  /* 0x0000002d002d7308 */ /* 0x000ee20000000800 */
[----:B------:R-:W-:Y:S01]  /*1b300*/  F2FP.F16.F32.PACK_AB R27, R113, R114 ;  /* 0x00000072711b723e */ /* 0x000fe200000000ff */
[----:B------:R-:W-:Y:S08]  /*1b310*/  FADD.FTZ R136, R136, R115 ;  /* 0x0000007388887221 */ /* 0x000ff00000010000 */
[----:B------:R-:W4:Y:S01]  /*1b320*/  MUFU.EX2 R44, R117 ;  /* 0x00000075002c7308 */ /* 0x000f220000000800 */
[----:B------:R-:W-:Y:S01]  /*1b330*/  FADD.FTZ R135, R135, R136 ;  /* 0x0000008887877221 */ /* 0x000fe20000010000 */
[C---:B-----5:R-:W-:Y:S03]  /*1b340*/  HMMA.16816.F32 R4, R24.reuse, R36, R4 ;  /* 0x000000241804723c */ /* 0x060fe60000001804 */
[----:B------:R-:W-:Y:S01]  /*1b350*/  FADD.FTZ R37, R23, R46 ;  /* 0x0000002e17257221 */ /* 0x000fe20000010000 */
[----:B------:R-:W-:Y:S04]  /*1b360*/  FFMA.FTZ R23, R90, UR4, -R61 ;  /* 0x000000045a177c23 */ /* 0x000fe8000801083d */
[----:B------:R5:W-:Y:S01]  /*1b370*/  MUFU.EX2 R46, R88 ;  /* 0x00000058002e7308 */ /* 0x000be20000000800 */
[----:B------:R-:W-:Y:S01]  /*1b380*/  FADD.FTZ R92, R92, R135 ;  /* 0x000000875c5c7221 */ /* 0x000fe20000010000 */
[----:B------:R-:W-:Y:S01]  /*1b390*/  FADD.FTZ R138, R138, R37 ;  /* 0x000000258a8a7221 */ /* 0x000fe20000010000 */
[C---:B------:R-:W-:Y:S01]  /*1b3a0*/  HMMA.16816.F32 R8, R24.reuse, R38, R8 ;  /* 0x000000261808723c */ /* 0x040fe20000001808 */
[----:B------:R-:W2:Y:S06]  /*1b3b0*/  LDSM.16.MT88.4 R36, [R48+0x2800] ;  /* 0x002800003024783b */ /* 0x000eac0000004200 */
[----:B------:R-:W4:Y:S01]  /*1b3c0*/  MUFU.EX2 R23, R23 ;  /* 0x0000001700177308 */ /* 0x000f220000000800 */
[----:B------:R-:W-:Y:S01]  /*1b3d0*/  FADD.FTZ R91, R91, R138 ;  /* 0x0000008a5b5b7221 */ /* 0x000fe20000010000 */
[----:B------:R-:W-:Y:S03]  /*1b3e0*/  FADD.FTZ R95, R95, R92 ;  /* 0x0000005c5f5f7221 */ /* 0x000fe60000010000 */
[----:B------:R-:W-:Y:S01]  /*1b3f0*/  FADD.FTZ R91, R40, R91 ;  /* 0x0000005b285b7221 */ /* 0x000fe20000010000 */
[C---:B-1----:R-:W-:Y:S03]  /*1b400*/  HMMA.16816.F32 R12, R24.reuse, R32, R12 ;  /* 0x00000020180c723c */ /* 0x042fe6000000180c */
[----:B-----5:R-:W-:Y:S01]  /*1b410*/  FFMA.FTZ R88, R86, UR4, -R61 ;  /* 0x0000000456587c23 */ /* 0x020fe2000801083d */
[----:B------:R-:W-:Y:S01]  /*1b420*/  FADD.FTZ R94, R94, R95 ;  /* 0x0000005f5e5e7221 */ /* 0x000fe20000010000 */
[----:B------:R1:W5:Y:S03]  /*1b430*/  MUFU.EX2 R86, R85 ;  /* 0x0000005500567308 */ /* 0x0003660000000800 */
[----:B------:R-:W-:Y:S07]  /*1b440*/  HMMA.16816.F32 R16, R24, R34, R16 ;  /* 0x000000221810723c */ /* 0x000fee0000001810 */
[----:B------:R5:W-:Y:S01]  /*1b450*/  MUFU.EX2 R40, R88 ;  /* 0x0000005800287308 */ /* 0x000be20000000800 */
[----:B------:R-:W2:Y:S01]  /*1b460*/  LDSM.16.MT88.4 R32, [R152+0x7c00] ;  /* 0x007c00009820783b */ /* 0x000ea20000004200 */
[----:B---3--:R-:W-:Y:S01]  /*1b470*/  F2FP.F16.F32.PACK_AB R24, R45, R116 ;  /* 0x000000742d18723e */ /* 0x008fe200000000ff */
[----:B------:R-:W-:Y:S01]  /*1b480*/  FADD.FTZ R94, R41, R94 ;  /* 0x0000005e295e7221 */ /* 0x000fe20000010000 */
[----:B------:R-:W-:Y:S01]  /*1b490*/  F2FP.F16.F32.PACK_AB R25, R118, R47 ;  /* 0x0000002f7619723e */ /* 0x000fe200000000ff */
[----:B------:R-:W-:Y:S01]  /*1b4a0*/  FFMA.FTZ R41, R81, UR4, -R66 ;  /* 0x0000000451297c23 */ /* 0x000fe20008010842 */
[----:B----4-:R-:W-:Y:S01]  /*1b4b0*/  F2FP.F16.F32.PACK_AB R26, R87, R44 ;  /* 0x0000002c571a723e */ /* 0x010fe200000000ff */
[----:B------:R-:W-:Y:S01]  /*1b4c0*/  FADD.FTZ R81, R43, R94 ;  /* 0x0000005e2b517221 */ /* 0x000fe20000010000 */
[----:B------:R-:W-:Y:S01]  /*1b4d0*/  F2FP.F16.F32.PACK_AB R27, R23, R46 ;  /* 0x0000002e171b723e */ /* 0x000fe200000000ff */
[----:B-1----:R-:W-:Y:S02]  /*1b4e0*/  FFMA.FTZ R85, R79, UR4, -R66 ;  /* 0x000000044f557c23 */ /* 0x002fe40008010842 */
[----:B------:R-:W-:Y:S01]  /*1b4f0*/  MUFU.EX2 R41, R41 ;  /* 0x0000002900297308 */ /* 0x000fe20000000800 */
[----:B------:R-:W-:Y:S01]  /*1b500*/  FADD.FTZ R81, R96, R81 ;  /* 0x0000005160517221 */ /* 0x000fe20000010000 */
[----:B-----5:R-:W-:Y:S02]  /*1b510*/  FFMA.FTZ R88, R80, UR4, -R61 ;  /* 0x0000000450587c23 */ /* 0x020fe4000801083d */
[C---:B--2---:R-:W-:Y:S06]  /*1b520*/  HMMA.16816.F32 R4, R24.reuse, R28, R4 ;  /* 0x0000001c1804723c */ /* 0x044fec0000001804 */
[----:B------:R1:W2:Y:S01]  /*1b530*/  MUFU.EX2 R79, R84 ;  /* 0x00000054004f7308 */ /* 0x0002a20000000800 */
[----:B------:R-:W-:Y:S01]  /*1b540*/  FADD.FTZ R28, R42, R91 ;  /* 0x0000005b2a1c7221 */ /* 0x000fe20000010000 */
[--C-:B------:R-:W-:Y:S08]  /*1b550*/  FFMA.FTZ R80, R82, UR4, -R61.reuse ;  /* 0x0000000452507c23 */ /* 0x100ff0000801083d */
[----:B------:R-:W3:Y:S01]  /*1b560*/  MUFU.EX2 R42, R85 ;  /* 0x00000055002a7308 */ /* 0x000ee20000000800 */
[----:B------:R-:W-:Y:S01]  /*1b570*/  FFMA.FTZ R82, R78, UR4, -R61 ;  /* 0x000000044e527c23 */ /* 0x000fe2000801083d */
[----:B------:R-:W-:Y:S01]  /*1b580*/  FADD.FTZ R93, R93, R28 ;  /* 0x0000001c5d5d7221 */ /* 0x000fe20000010000 */
[C---:B------:R-:W-:Y:S01]  /*1b590*/  HMMA.16816.F32 R8, R24.reuse, R30, R8 ;  /* 0x0000001e1808723c */ /* 0x040fe20000001808 */
[----:B------:R-:W4:Y:S06]  /*1b5a0*/  LDSM.16.MT88.4 R28, [R48+0x2c00] ;  /* 0x002c0000301c783b */ /* 0x000f2c0000004200 */
[----:B------:R-:W-:Y:S01]  /*1b5b0*/  MUFU.EX2 R80, R80 ;  /* 0x0000005000507308 */ /* 0x000fe20000000800 */
[----:B------:R-:W-:Y:S01]  /*1b5c0*/  FADD.FTZ R102, R102, R81 ;  /* 0x0000005166667221 */ /* 0x000fe20000010000 */
[--C-:B------:R-:W-:Y:S01]  /*1b5d0*/  FFMA.FTZ R81, R77, UR4, -R66.reuse ;  /* 0x000000044d517c23 */ /* 0x100fe20008010842 */
[----:B------:R-:W-:Y:S07]  /*1b5e0*/  FFMA.FTZ R77, R76, UR4, -R61 ;  /* 0x000000044c4d7c23 */ /* 0x000fee000801083d */
[----:B------:R-:W5:Y:S01]  /*1b5f0*/  MUFU.EX2 R43, R88 ;  /* 0x00000058002b7308 */ /* 0x000f620000000800 */
[----:B-1----:R-:W-:Y:S01]  /*1b600*/  FFMA.FTZ R84, R73, UR4, -R66 ;  /* 0x0000000449547c23 */ /* 0x002fe20008010842 */
[C---:B------:R-:W-:Y:S08]  /*1b610*/  HMMA.16816.F32 R12, R24.reuse, R36, R12 ;  /* 0x00000024180c723c */ /* 0x040ff0000000180c */
[----:B------:R1:W-:Y:S01]  /*1b620*/  MUFU.EX2 R76, R82 ;  /* 0x00000052004c7308 */ /* 0x0003e20000000800 */
[----:B------:R-:W-:Y:S01]  /*1b630*/  FADD.FTZ R99, R99, R102 ;  /* 0x0000006663637221 */ /* 0x000fe20000010000 */
[----:B------:R-:W-:Y:S08]  /*1b640*/  FADD.FTZ R98, R98, R93 ;  /* 0x0000005d62627221 */ /* 0x000ff00000010000 */
[----:B------:R4:W4:Y:S01]  /*1b650*/  MUFU.EX2 R78, R81 ;  /* 0x00000051004e7308 */ /* 0x0009220000000800 */
[----:B------:R-:W-:Y:S01]  /*1b660*/  FADD.FTZ R100, R100, R99 ;  /* 0x0000006364647221 */ /* 0x000fe20000010000 */
[----:B------:R-:W-:Y:S01]  /*1b670*/  HMMA.16816.F32 R16, R24, R38, R16 ;  /* 0x000000261810723c */ /* 0x000fe20000001810 */
[----:B------:R-:W4:Y:S02]  /*1b680*/  LDSM.16.MT88.4 R36, [R152+0x8000] ;  /* 0x008000009824783b */ /* 0x000f240000004200 */
[----:B------:R-:W-:Y:S01]  /*1b690*/  F2FP.F16.F32.PACK_AB R24, R83, R86 ;  /* 0x000000565318723e */ /* 0x000fe200000000ff */
[----:B------:R-:W-:Y:S01]  /*1b6a0*/  FADD.FTZ R97, R97, R98 ;  /* 0x0000006261617221 */ /* 0x000fe20000010000 */
[----:B--2---:R-:W-:Y:S01]  /*1b6b0*/  F2FP.F16.F32.PACK_AB R25, R79, R40 ;  /* 0x000000284f19723e */ /* 0x004fe200000000ff */
[----:B------:R-:W-:Y:S01]  /*1b6c0*/  FADD.FTZ R103, R103, R100 ;  /* 0x0000006467677221 */ /* 0x000fe20000010000 */
[----:B---3--:R-:W-:Y:S01]  /*1b6d0*/  F2FP.F16.F32.PACK_AB R26, R41, R42 ;  /* 0x0000002a291a723e */ /* 0x008fe200000000ff */
[----:B-1----:R-:W-:Y:S01]  /*1b6e0*/  FFMA.FTZ R82, R72, UR4, -R61 ;  /* 0x0000000448527c23 */ /* 0x002fe2000801083d */
[----:B-----5:R-:W-:Y:S01]  /*1b6f0*/  F2FP.F16.F32.PACK_AB R27, R80, R43 ;  /* 0x0000002b501b723e */ /* 0x020fe200000000ff */
[----:B------:R-:W-:Y:S01]  /*1b700*/  MUFU.EX2 R72, R84 ;  /* 0x0000005400487308 */ /* 0x000fe20000000800 */
[----:B------:R-:W-:Y:S01]  /*1b710*/  FADD.FTZ R108, R108, R103 ;  /* 0x000000676c6c7221 */ /* 0x000fe20000010000 */
[----:B----4-:R-:W-:Y:S01]  /*1b720*/  FFMA.FTZ R81, R71, UR4, -R66 ;  /* 0x0000000447517c23 */ /* 0x010fe20008010842 */
        /* <DEDUP_REMOVED lines=142> */
.L_x_910:
        /* <DEDUP_REMOVED lines=11> */
[----:B------:R-:W-:-:S02]  /*1c0c0*/  LOP3.LUT R5, R9, 0xc0, RZ, 0xc0, !PT ;  /* 0x000000c009057812 */ /* 0x000fc400078ec0ff */
[----:B------:R-:W-:Y:S02]  /*1c0d0*/  LOP3.LUT R9, R8, 0x20, R9, 0xf8, !PT ;  /* 0x0000002008097812 */ /* 0x000fe400078ef809 */
        /* <DEDUP_REMOVED lines=22> */
[----:B------:R-:W-:Y:S01]  /*1c240*/  ISETP.NE.OR P4, PT, R184, -0x1, !P3 ;  /* 0xffffffffb800780c */ /* 0x000fe20005f85670 */
[----:B------:R-:W2:Y:S02]  /*1c250*/  S2R R10, SR_CTAID.Y ;  /* 0x00000000000a7919 */ /* 0x000ea40000002600 */
[----:B------:R-:W5:Y:S01]  /*1c260*/  MUFU.RCP R4, R7 ;  /* 0x0000000700047308 */ /* 0x000f620000001000 */
[----:B------:R-:W-:Y:S01]  /*1c270*/  FSETP.NE.FTZ.AND P1, PT, R7, RZ, PT ;  /* 0x000000ff0700720b */ /* 0x000fe20003f35000 */
[----:B---3--:R-:W-:-:S02]  /*1c280*/  FADD.FTZ R6, R11, R6 ;  /* 0x000000060b067221 */ /* 0x008fc40000010000 */
[----:B------:R-:W2:Y:S02]  /*1c290*/  S2R R11, SR_CTAID.Z ;  /* 0x00000000000b7919 */ /* 0x000ea40000002700 */
[----:B------:R-:W2:Y:S01]  /*1c2a0*/  @!P3 LDC R12, c[0x0][0x3e0] ;  /* 0x0000f800ff0cbb82 */ /* 0x000ea20000000800 */
[----:B------:R-:W-:Y:S01]  /*1c2b0*/  FSETP.NE.FTZ.AND P0, PT, R6, RZ, PT ;  /* 0x000000ff0600720b */ /* 0x000fe20003f15000 */
[----:B------:R-:W3:Y:S06]  /*1c2c0*/  MUFU.RCP R3, R6 ;  /* 0x0000000600037308 */ /* 0x000eec0000001000 */
[----:B------:R-:W4:Y:S02]  /*1c2d0*/  @P1 LDC R19, c[0x0][0x458] ;  /* 0x00011600ff131b82 */ /* 0x000f240000000800 */
[----:B------:R-:W3:Y:S01]  /*1c2e0*/  @P1 MUFU.LG2 R7, R7 ;  /* 0x0000000700071308 */ /* 0x000ee20000000c00 */
[----:B-----5:R-:W-:Y:S01]  /*1c2f0*/  FSEL R4, R4, 1, P1 ;  /* 0x3f80000004047808 */ /* 0x020fe20000800000 */
        /* <DEDUP_REMOVED lines=10> */
[----:B---3--:R-:W-:Y:S01]  /*1c3a0*/  FSEL R3, R3, 1, P0 ;  /* 0x3f80000003037808 */ /* 0x008fe20000000000 */
[----:B------:R-:W3:Y:S01]  /*1c3b0*/  @!P2 LDC.64 R4, c[0x0][0x400] ;  /* 0x00010000ff04ab82 */ /* 0x000ee20000000a00 */
        /* <DEDUP_REMOVED lines=14> */
[----:B--2---:R-:W-:Y:S01]  /*1c4a0*/  @!P3 IMAD R8, R10, R12, R11 ;  /* 0x0000000c0a08b224 */ /* 0x004fe200078e020b */
[----:B------:R-:W-:Y:S01]  /*1c4b0*/  F2FP.F16.F32.PACK_AB R142, R143, R142 ;  /* 0x0000008e8f8e723e */ /* 0x000fe200000000ff */
[----:B------:R5:W-:Y:S01]  /*1c4c0*/  STS [R13+0x200], R146 ;  /* 0x000200920d007388 */ /* 0x000be20000000800 */
[----:B------:R-:W-:Y:S01]  /*1c4d0*/  F2FP.F16.F32.PACK_AB R136, R137, R136 ;  /* 0x000000888988723e */ /* 0x000fe200000000ff */
[----:B----4-:R-:W-:Y:S01]  /*1c4e0*/  @!P3 IMAD R8, R8, R15, RZ ;  /* 0x0000000f0808b224 */ /* 0x010fe200078e02ff */
[----:B------:R-:W-:Y:S01]  /*1c4f0*/  F2FP.F16.F32.PACK_AB R138, R139, R138 ;  /* 0x0000008a8b8a723e */ /* 0x000fe200000000ff */
[----:B------:R2:W-:Y:S01]  /*1c500*/  STS [R21+0x10], R140 ;  /* 0x0000108c15007388 */ /* 0x0005e20000000800 */
[----:B------:R-:W-:Y:S01]  /*1c510*/  F2FP.F16.F32.PACK_AB R132, R133, R132 ;  /* 0x000000848584723e */ /* 0x000fe200000000ff */
[C---:B---3--:R-:W-:Y:S01]  /*1c520*/  @!P2 IMAD.WIDE.U32 R24, R10.reuse, R4, RZ ;  /* 0x000000040a18a225 */ /* 0x048fe200078e00ff */
[----:B------:R-:W-:Y:S01]  /*1c530*/  F2FP.F16.F32.PACK_AB R3, R3, R134 ;  /* 0x000000860303723e */ /* 0x000fe200000000ff */
[----:B------:R-:W3:Y:S01]  /*1c540*/  @P3 LDC R4, c[0x0][0x454] ;  /* 0x00011500ff043b82 */ /* 0x000ee20000000800 */
        /* <DEDUP_REMOVED lines=13> */
[----:B---3--:R-:W-:Y:S01]  /*1c620*/  @P3 IMAD R8, R11, R4, R184 ;  /* 0x000000040b083224 */ /* 0x008fe200078e02b8 */
[----:B------:R-:W-:Y:S06]  /*1c630*/  BAR.SYNC.DEFER_BLOCKING 0x0 ;  /* 0x0000000000007b1d */ /* 0x000fec0000010000 */
[----:B--2---:R-:W-:Y:S05]  /*1c640*/  @P5 BRA `(.L_x_916) ;  /* 0x00000000003c5947 */ /* 0x004fea0003800000 */
[----:B------:R-:W-:Y:S01]  /*1c650*/  SHF.R.U32.HI R150, RZ, 0x1, R150 ;  /* 0x00000001ff967819 */ /* 0x000fe20000011696 */
[----:B------:R-:W1:Y:S01]  /*1c660*/  LDCU.64 UR4, c[0x0][0x420] ;  /* 0x00008400ff0477ac */ /* 0x000e620008000a00 */
[----:B------:R-:W-:Y:S02]  /*1c670*/  VIADD R7, R8, UR8 ;  /* 0x0000000808077c36 */ /* 0x000fe40008000000 */
[----:B------:R-:W-:-:S04]  /*1c680*/  LOP3.LUT R3, R150, 0x30, RZ, 0xc0, !PT ;  /* 0x0000003096037812 */ /* 0x000fc800078ec0ff */
[----:B------:R-:W-:Y:S01]  /*1c690*/  LOP3.LUT R0, R3, 0x7, R190, 0xf8, !PT ;  /* 0x0000000703007812 */ /* 0x000fe200078ef8be */
[----:B------:R-:W-:-:S03]  /*1c6a0*/  VIADD R3, R185, -UR8 ;  /* 0x80000008b9037c36 */ /* 0x000fc60008000000 */
        /* <DEDUP_REMOVED lines=9> */
.L_x_916:
[----:B------:R-:W-:Y:S05]  /*1c740*/  BSYNC.RECONVERGENT B0 ;  /* 0x0000000000007941 */ /* 0x000fea0003800200 */
.L_x_915:
        /* <DEDUP_REMOVED lines=39> */
.L_x_917:
        /* <DEDUP_REMOVED lines=12> */
.L_x_4877:


//--------------------- .text._ZN5flash24flash_fwd_splitkv_kernelI23Flash_fwd_kernel_traitsILi32ELi64ELi256ELi4ELb0ELb0EN7cutlass6half_tE19Flash_kernel_traitsILi32ELi64ELi256ELi4ES3_EELb1ELb0ELb0ELb0ELb0ELb0ELb1ELb0EEEvNS_16Flash_fwd_paramsE --------------------------
	.section	.text._ZN5flash24flash_fwd_splitkv_kernelI23Flash_fwd_kernel_traitsILi32ELi64ELi256ELi4ELb0ELb0EN7cutlass6half_tE19Flash_kernel_traitsILi32ELi64ELi256ELi4ES3_EELb1ELb0ELb0ELb0ELb0ELb0ELb1ELb0EEEvNS_16Flash_fwd_paramsE,"ax",@progbits
	.align	128
        .global         _ZN5flash24flash_fwd_splitkv_kernelI23Flash_fwd_kernel_traitsILi32ELi64ELi256ELi4ELb0ELb0EN7cutlass6half_tE19Flash_kernel_traitsILi32ELi64ELi256ELi4ES3_EELb1ELb0ELb0ELb0ELb0ELb0ELb1ELb0EEEvNS_16Flash_fwd_paramsE
        .type           _ZN5flash24flash_fwd_splitkv_kernelI23Flash_fwd_kernel_traitsILi32ELi64ELi256ELi4ELb0ELb0EN7cutlass6half_tE19Flash_kernel_traitsILi32ELi64ELi256ELi4ES3_EELb1ELb0ELb0ELb0ELb0ELb0ELb1ELb0EEEvNS_16Flash_fwd_paramsE,@function
        .size           _ZN5flash24flash_fwd_splitkv_kernelI23Flash_fwd_kernel_traitsILi32ELi64ELi256ELi4ELb0ELb0EN7cutlass6half_tE19Flash_kernel_traitsILi32ELi64ELi256ELi4ES3_EELb1ELb0ELb0ELb0ELb0ELb0ELb1ELb0EEEvNS_16Flash_fwd_paramsE,(.L_x_4878 - _ZN5flash24flash_fwd_splitkv_kernelI23Flash_fwd_kernel_traitsILi32ELi64ELi256ELi4ELb0ELb0EN7cutlass6half_tE19Flash_kernel_traitsILi32ELi64ELi256ELi4ES3_EELb1ELb0ELb0ELb0ELb0ELb0ELb1ELb0EEEvNS_16Flash_fwd_paramsE)
        .other          _ZN5flash24flash_fwd_splitkv_kernelI23Flash_fwd_kernel_traitsILi32ELi64ELi256ELi4ELb0ELb0EN7cutlass6half_tE19Flash_kernel_traitsILi32ELi64ELi256ELi4ES3_EELb1ELb0ELb0ELb0ELb0ELb0ELb1ELb0EEEvNS_16Flash_fwd_paramsE,@"STO_CUDA_ENTRY STV_DEFAULT"
_ZN5flash24flash_fwd_splitkv_kernelI23Flash_fwd_kernel_traitsILi32ELi64ELi256ELi4ELb0ELb0EN7cutlass6half_tE19Flash_kernel_traitsILi32ELi64ELi256ELi4ES3_EELb1ELb0ELb0ELb0ELb0ELb0ELb1ELb0EEEvNS_16Flash_fwd_paramsE:
.text._ZN5flash24flash_fwd_splitkv_kernelI23Flash_fwd_kernel_traitsILi32ELi64ELi256ELi4ELb0ELb0EN7cutlass6half_tE19Flash_kernel_traitsILi32ELi64ELi256ELi4ES3_EELb1ELb0ELb0ELb0ELb0ELb0ELb1ELb0EEEvNS_16Flash_fwd_paramsE:
[----:B------:R-:W-:Y:S08]  /*0000*/  LDC R1, c[0x0][0x37c] ;  /* 0x0000df00ff017b82 */ /* 0x000ff00000000800 */
[----:B------:R-:W1:Y:S01]  /*0010*/  LDC R9, c[0x0][0x3e0] ;  /* 0x0000f800ff097b82 */ /* 0x000e620000000800 */
[----:B------:R-:W2:Y:S01]  /*0020*/  S2R R12, SR_CTAID.Z ;  /* 0x00000000000c7919 */ /* 0x000ea20000002700 */
[----:B------:R-:W3:Y:S01]  /*0030*/  LDCU.64 UR16, c[0x0][0x358] ;  /* 0x00006b00ff1077ac */ /* 0x000ee20008000a00 */
[----:B------:R-:W-:Y:S01]  /*0040*/  IMAD.MOV.U32 R6, RZ, RZ, -0x1 ;  /* 0xffffffffff067424 */ /* 0x000fe200078e00ff */
[----:B------:R-:W4:Y:S01]  /*0050*/  LDCU.64 UR4, c[0x0][0x470] ;  /* 0x00008e00ff0477ac */ /* 0x000f220008000a00 */
[----:B-1----:R-:W1:Y:S01]  /*0060*/  I2F.U32.RP R4, R9 ;  /* 0x0000000900047306 */ /* 0x002e620000209000 */
[----:B------:R-:W-:-:S07]  /*0070*/  ISETP.NE.U32.AND P1, PT, R9, RZ, PT ;  /* 0x000000ff0900720c */ /* 0x000fce0003f25070 */
[----:B-1----:R-:W1:Y:S02]  /*0080*/  MUFU.RCP R2, R4 ;  /* 0x0000000400027308 */ /* 0x002e640000001000 */
[----:B-1----:R-:W-:-:S06]  /*0090*/  VIADD R2, R2, 0xffffffe ;  /* 0x0ffffffe02027836 */ /* 0x002fcc0000000000 */
[----:B------:R-:W1:Y:S02]  /*00a0*/  F2I.FTZ.U32.TRUNC.NTZ R3, R2 ;  /* 0x0000000200037305 */ /* 0x000e64000021f000 */
[----:B-1----:R-:W-:Y:S02]  /*00b0*/  IMAD.MOV R0, RZ, RZ, -R3 ;  /* 0x000000ffff007224 */ /* 0x002fe400078e0a03 */
[----:B------:R-:W-:Y:S02]  /*00c0*/  IMAD.MOV.U32 R2, RZ, RZ, RZ ;  /* 0x000000ffff027224 */ /* 0x000fe400078e00ff */
[----:B------:R-:W-:-:S04]  /*00d0*/  IMAD R5, R0, R9, RZ ;  /* 0x0000000900057224 */ /* 0x000fc800078e02ff */
[----:B------:R-:W-:Y:S02]  /*00e0*/  IMAD.HI.U32 R5, R3, R5, R2 ;  /* 0x0000000503057227 */ /* 0x000fe400078e0002 */
[----:B------:R-:W1:Y:S04]  /*00f0*/  LDC.64 R2, c[0x0][0x460] ;  /* 0x00011800ff027b82 */ /* 0x000e680000000a00 */
[----:B--2---:R-:W-:-:S04]  /*0100*/  IMAD.HI.U32 R221, R5, R12, RZ ;  /* 0x0000000c05dd7227 */ /* 0x004fc800078e00ff */
[----:B------:R-:W-:Y:S01]  /*0110*/  IMAD.MOV R0, RZ, RZ, -R221 ;  /* 0x000000ffff007224 */ /* 0x000fe200078e0add */
[----:B------:R-:W2:Y:S03]  /*0120*/  LDC.64 R4, c[0x0][0x460] ;  /* 0x00011800ff047b82 */ /* 0x000ea60000000a00 */
[----:B------:R-:W-:-:S05]  /*0130*/  IMAD R0, R9, R0, R12 ;  /* 0x0000000009007224 */ /* 0x000fca00078e020c */
[----:B------:R-:W-:Y:S02]  /*0140*/  ISETP.GE.U32.AND P0, PT, R0, R9, PT ;  /* 0x000000090000720c */ /* 0x000fe40003f06070 */
[----:B-1----:R-:W-:-:S04]  /*0150*/  ISETP.NE.U32.AND P4, PT, R2, RZ, PT ;  /* 0x000000ff0200720c */ /* 0x002fc80003f85070 */
[----:B------:R-:W-:-:S07]  /*0160*/  ISETP.NE.AND.EX P4, PT, R3, RZ, PT, P4 ;  /* 0x000000ff0300720c */ /* 0x000fce0003f85340 */
[----:B------:R-:W-:Y:S02]  /*0170*/  @P0 IMAD.IADD R0, R0, 0x1, -R9 ;  /* 0x0000000100000824 */ /* 0x000fe400078e0a09 */
[----:B------:R-:W-:Y:S01]  /*0180*/  @P0 VIADD R221, R221, 0x1 ;  /* 0x00000001dddd0836 */ /* 0x000fe20000000000 */
[----:B------:R-:W-:Y:S02]  /*0190*/  ISETP.NE.U32.AND P0, PT, R2, RZ, PT ;  /* 0x000000ff0200720c */ /* 0x000fe40003f05070 */
[-C--:B------:R-:W-:Y:S02]  /*01a0*/  ISETP.GE.U32.AND P2, PT, R0, R9.reuse, PT ;  /* 0x000000090000720c */ /* 0x080fe40003f46070 */
[----:B------:R-:W-:Y:S02]  /*01b0*/  ISETP.NE.AND.EX P0, PT, R3, RZ, PT, P0 ;  /* 0x000000ff0300720c */ /* 0x000fe40003f05300 */
[----:B------:R-:W1:Y:S01]  /*01c0*/  LDC.64 R2, c[0x0][0x468] ;  /* 0x00011a00ff027b82 */ /* 0x000e620000000a00 */
[----:B------:R-:W3:Y:S08]  /*01d0*/  LDCU.U8 UR6, c[0x0][0x532] ;  /* 0x0000a640ff0677ac */ /* 0x000ef00008000000 */
[----:B------:R-:W-:Y:S01]  /*01e0*/  @P2 VIADD R221, R221, 0x1 ;  /* 0x00000001dddd2836 */ /* 0x000fe20000000000 */
[----:B------:R-:W-:-:S05]  /*01f0*/  @!P1 LOP3.LUT R221, RZ, R9, RZ, 0x33, !PT ;  /* 0x00000009ffdd9212 */ /* 0x000fca00078e33ff */
[----:B--2---:R-:W-:Y:S01]  /*0200*/  IMAD.WIDE.U32 R10, R221, 0x4, R4 ;  /* 0x00000004dd0a7825 */ /* 0x004fe200078e0004 */
[----:B---3--:R-:W-:-:S03]  /*0210*/  ISETP.NE.AND P5, PT, RZ, UR6, PT ;  /* 0x00000006ff007c0c */ /* 0x008fc6000bfa5270 */
[----:B------:R-:W-:Y:S01]  /*0220*/  IMAD.SHL.U32 R13, R221, 0x4, RZ ;  /* 0x00000004dd0d7824 */ /* 0x000fe200078e00ff */
[----:B------:R-:W5:Y:S01]  /*0230*/  @P0 LDG.E R6, desc[UR16][R10.64] ;  /* 0x000000100a060981 */ /* 0x000f62000c1e1900 */
[----:B-1----:R-:W-:-:S03]  /*0240*/  ISETP.EQ.U32.AND P6, PT, R2, RZ, PT ;  /* 0x000000ff0200720c */ /* 0x002fc60003fc2070 */
[----:B------:R1:W5:Y:S01]  /*0250*/  @P4 LDG.E R5, desc[UR16][R10.64+0x4] ;  /* 0x000004100a054981 */ /* 0x000362000c1e1900 */
[----:B------:R-:W-:Y:S02]  /*0260*/  SHF.R.U32.HI R8, RZ, 0x1e, R221 ;  /* 0x0000001eff087819 */ /* 0x000fe400000116dd */
[C---:B------:R-:W-:Y:S02]  /*0270*/  ISETP.EQ.OR.EX P6, PT, R3.reuse, RZ, !P5, P6 ;  /* 0x000000ff0300720c */ /* 0x040fe40006fc2760 */
[----:B------:R-:W-:Y:S02]  /*0280*/  ISETP.NE.U32.AND P2, PT, R2, RZ, PT ;  /* 0x000000ff0200720c */ /* 0x000fe40003f45070 */
[----:B----4-:R-:W-:Y:S02]  /*0290*/  ISETP.NE.U32.AND P3, PT, RZ, UR4, PT ;  /* 0x00000004ff007c0c */ /* 0x010fe4000bf65070 */
[----:B------:R-:W-:Y:S02]  /*02a0*/  ISETP.NE.AND.EX P2, PT, R3, RZ, PT, P2 ;  /* 0x000000ff0300720c */ /* 0x000fe40003f45320 */
[----:B------:R-:W-:-:S11]  /*02b0*/  ISETP.NE.AND.EX P3, PT, RZ, UR5, PT, P3 ;  /* 0x00000005ff007c0c */ /* 0x000fd6000bf65330 */
[----:B------:R-:W2:Y:S02]  /*02c0*/  @!P2 LDC R15, c[0x0][0x438] ;  /* 0x00010e00ff0fab82 */ /* 0x000ea40000000800 */
[C---:B------:R-:W-:Y:S02]  /*02d0*/  @P3 IADD3 R16, P0, PT, R13.reuse, UR4, RZ ;  /* 0x000000040d103c10 */ /* 0x040fe4000ff1e0ff */
[----:B-1----:R-:W-:Y:S02]  /*02e0*/  IADD3 R10, P1, PT, R13, R2, RZ ;  /* 0x000000020d0a7210 */ /* 0x002fe40007f3e0ff */
[----:B------:R-:W-:-:S03]  /*02f0*/  @P3 IADD3.X R17, PT, PT, R8, UR5, RZ, P0, !PT ;  /* 0x0000000508113c10 */ /* 0x000fc600087fe4ff */
[----:B------:R-:W-:Y:S02]  /*0300*/  IMAD.X R11, R8, 0x1, R3, P1 ;  /* 0x00000001080b7824 */ /* 0x000fe400008e0603 */
[----:B------:R-:W-:-:S06]  /*0310*/  IMAD.MOV.U32 R3, RZ, RZ, -0x1 ;  /* 0xffffffffff037424 */ /* 0x000fcc00078e00ff */
[----:B------:R1:W5:Y:S01]  /*0320*/  @!P6 LDG.E R3, desc[UR16][R10.64] ;  /* 0x000000100a03e981 */ /* 0x000362000c1e1900 */
[----:B------:R-:W-:Y:S05]  /*0330*/  @!P2 BRA `(.L_x_918) ;  /* 0x00000000000ca947 */ /* 0x000fea0003800000 */
[----:B------:R-:W2:Y:S02]  /*0340*/  @P5 LDG.E R0, desc[UR16][R10.64+0x4] ;  /* 0x000004100a005981 */ /* 0x000ea4000c1e1900 */
[----:B--2--5:R-:W-:-:S06]  /*0350*/  @P5 IADD3 R15, PT, PT, R0, -R3, RZ ;  /* 0x80000003000f5210 */ /* 0x024fcc0007ffe0ff */
[----:B------:R3:W5:Y:S02]  /*0360*/  @!P5 LDG.E R15, desc[UR16][R10.64] ;  /* 0x000000100a0fd981 */ /* 0x000764000c1e1900 */
.L_x_918:
[----:B------:R-:W4:Y:S01]  /*0370*/  LDCU.64 UR4, c[0x0][0x478] ;  /* 0x00008f00ff0477ac */ /* 0x000f220008000a00 */
[----:B------:R-:W-:-:S06]  /*0380*/  IMAD.MOV.U32 R2, RZ, RZ, RZ ;  /* 0x000000ffff027224 */ /* 0x000fcc00078e00ff */
[----:B------:R1:W5:Y:S01]  /*0390*/  @P3 LDG.E R2, desc[UR16][R16.64] ;  /* 0x0000001010023981 */ /* 0x000362000c1e1900 */
[----:B----4-:R-:W-:-:S04]  /*03a0*/  ISETP.NE.U32.AND P0, PT, RZ, UR4, PT ;  /* 0x00000004ff007c0c */ /* 0x010fc8000bf05070 */
[----:B------:R-:W-:-:S13]  /*03b0*/  ISETP.NE.AND.EX P0, PT, RZ, UR5, PT, P0 ;  /* 0x00000005ff007c0c */ /* 0x000fda000bf05300 */
[----:B------:R-:W-:-:S04]  /*03c0*/  @P0 IADD3 R18, P1, PT, R13, UR4, RZ ;  /* 0x000000040d120c10 */ /* 0x000fc8000ff3e0ff */
[----:B------:R-:W-:-:S05]  /*03d0*/  @P0 IADD3.X R19, PT, PT, R8, UR5, RZ, P1, !PT ;  /* 0x0000000508130c10 */ /* 0x000fca0008ffe4ff */
[----:B------:R4:W5:Y:S01]  /*03e0*/  @P0 LDG.E R197, desc[UR16][R18.64] ;  /* 0x0000001012c50981 */ /* 0x000962000c1e1900 */
[----:B-1-3--:R-:W1:Y:S01]  /*03f0*/  S2R R11, SR_CTAID.X ;  /* 0x00000000000b7919 */ /* 0x00ae620000002500 */
[----:B------:R-:W3:Y:S01]  /*0400*/  @!P4 LDC R7, c[0x0][0x434] ;  /* 0x00010d00ff07cb82 */ /* 0x000ee20000000800 */
[----:B-----5:R-:W-:Y:S02]  /*0410*/  @P4 IMAD.IADD R7, R5, 0x1, -R6 ;  /* 0x0000000105074824 */ /* 0x020fe400078e0a06 */
[----:B-1----:R-:W-:-:S05]  /*0420*/  IMAD.SHL.U32 R0, R11, 0x40, RZ ;  /* 0x000000400b007824 */ /* 0x002fca00078e00ff */
[----:B---3--:R-:W-:-:S13]  /*0430*/  ISETP.GT.AND P1, PT, R7, R0, PT ;  /* 0x000000000700720c */ /* 0x008fda0003f24270 */
[----:B----4-:R-:W-:Y:S05]  /*0440*/  @!P1 EXIT ;  /* 0x000000000000994d */ /* 0x010fea0003800000 */
[----:B------:R-:W1:Y:S01]  /*0450*/  LDC R10, c[0x0][0x374] ;  /* 0x0000dd00ff0a7b82 */ /* 0x000e620000000800 */
[----:B------:R-:W3:Y:S01]  /*0460*/  LDCU UR14, c[0x0][0x508] ;  /* 0x0000a100ff0e77ac */ /* 0x000ee20008000800 */
[----:B------:R-:W-:Y:S01]  /*0470*/  @P0 IMAD.IADD R197, R197, 0x1, -R2 ;  /* 0x00000001c5c50824 */ /* 0x000fe200078e0a02 */
[----:B------:R-:W4:Y:S05]  /*0480*/  S2R R210, SR_TID.X ;  /* 0x0000000000d27919 */ /* 0x000f2a0000002100 */
[----:B------:R-:W5:Y:S01]  /*0490*/  LDC R4, c[0x0][0x438] ;  /* 0x00010e00ff047b82 */ /* 0x000f620000000800 */
[-C--:B-1----:R-:W-:Y:S02]  /*04a0*/  IABS R16, R10.reuse ;  /* 0x0000000a00107213 */ /* 0x082fe40000000000 */
[----:B------:R-:W-:-:S02]  /*04b0*/  IABS R19, R10 ;  /* 0x0000000a00137213 */ /* 0x000fc40000000000 */
[----:B------:R-:W1:Y:S03]  /*04c0*/  I2F.RP R14, R16 ;  /* 0x00000010000e7306 */ /* 0x000e660000209400 */
[----:B------:R-:W-:Y:S02]  /*04d0*/  IMAD.MOV R19, RZ, RZ, -R19 ;  /* 0x000000ffff137224 */ /* 0x000fe400078e0a13 */
[----:B-----5:R-:W-:-:S05]  /*04e0*/  VIADD R4, R4, 0xff ;  /* 0x000000ff04047836 */ /* 0x020fca0000000000 */
[----:B------:R-:W-:-:S04]  /*04f0*/  SHF.R.S32.HI R21, RZ, 0x1f, R4 ;  /* 0x0000001fff157819 */ /* 0x000fc80000011404 */
[----:B------:R-:W-:Y:S01]  /*0500*/  LEA.HI R21, R21, R4, RZ, 0x8 ;  /* 0x0000000415157211 */ /* 0x000fe200078f40ff */
[----:B-1----:R-:W1:Y:S01]  /*0510*/  MUFU.RCP R5, R14 ;  /* 0x0000000e00057308 */ /* 0x002e620000001000 */
[----:B------:R-:W-:Y:S02]  /*0520*/  IMAD.MOV.U32 R4, RZ, RZ, RZ ;  /* 0x000000ffff047224 */ /* 0x000fe400078e00ff */
[----:B------:R-:W-:-:S05]  /*0530*/  LEA.HI.SX32 R21, R21, R10, 0x18 ;  /* 0x0000000a15157211 */ /* 0x000fca00078fc2ff */
[----:B------:R-:W-:Y:S02]  /*0540*/  VIADD R21, R21, 0xffffffff ;  /* 0xffffffff15157836 */ /* 0x000fe40000000000 */
[----:B-1----:R-:W-:-:S06]  /*0550*/  VIADD R5, R5, 0xffffffe ;  /* 0x0ffffffe05057836 */ /* 0x002fcc0000000000 */
[----:B------:R-:W1:Y:S02]  /*0560*/  F2I.FTZ.U32.TRUNC.NTZ R5, R5 ;  /* 0x0000000500057305 */ /* 0x000e64000021f000 */
[----:B-1----:R-:W-:-:S04]  /*0570*/  IMAD.MOV R17, RZ, RZ, -R5 ;  /* 0x000000ffff117224 */ /* 0x002fc800078e0a05 */
[----:B------:R-:W-:Y:S01]  /*0580*/  IMAD R14, R17, R16, RZ ;  /* 0x00000010110e7224 */ /* 0x000fe200078e02ff */
[----:B------:R-:W-:Y:S02]  /*0590*/  IABS R17, R21 ;  /* 0x0000001500117213 */ /* 0x000fe40000000000 */
[----:B------:R-:W-:Y:S01]  /*05a0*/  LOP3.LUT R21, R21, R10, RZ, 0x3c, !PT ;  /* 0x0000000a15157212 */ /* 0x000fe200078e3cff */
[----:B------:R-:W-:Y:S02]  /*05b0*/  IMAD.HI.U32 R14, R5, R14, R4 ;  /* 0x0000000e050e7227 */ /* 0x000fe400078e0004 */
[----:B------:R-:W1:Y:S01]  /*05c0*/  @!P0 LDC.64 R4, c[0x0][0x488] ;  /* 0x00012200ff048b82 */ /* 0x000e620000000a00 */
[----:B------:R-:W-:-:S03]  /*05d0*/  ISETP.GE.AND P1, PT, R21, RZ, PT ;  /* 0x000000ff1500720c */ /* 0x000fc60003f26270 */
[----:B------:R-:W-:-:S04]  /*05e0*/  IMAD.HI.U32 R14, R14, R17, RZ ;  /* 0x000000110e0e7227 */ /* 0x000fc800078e00ff */
[----:B------:R-:W-:Y:S02]  /*05f0*/  IMAD R19, R14, R19, R17 ;  /* 0x000000130e137224 */ /* 0x000fe400078e0211 */
[----:B------:R-:W5:Y:S03]  /*0600*/  @!P0 LDC R17, c[0x0][0x43c] ;  /* 0x00010f00ff118b82 */ /* 0x000f660000000800 */
[----:B------:R-:W-:Y:S02]  /*0610*/  ISETP.GT.U32.AND P2, PT, R16, R19, PT ;  /* 0x000000131000720c */ /* 0x000fe40003f44070 */
[----:B-1----:R-:W-:Y:S02]  /*0620*/  @!P0 ISETP.NE.U32.AND P3, PT, R4, RZ, PT ;  /* 0x000000ff0400820c */ /* 0x002fe40003f65070 */
[----:B------:R-:W1:Y:S09]  /*0630*/  S2R R4, SR_CTAID.Y ;  /* 0x0000000000047919 */ /* 0x000e720000002600 */
[----:B------:R-:W-:Y:S01]  /*0640*/  @!P2 IMAD.IADD R19, R19, 0x1, -R16 ;  /* 0x000000011313a824 */ /* 0x000fe200078e0a10 */
[----:B------:R-:W-:Y:S01]  /*0650*/  @!P0 ISETP.NE.AND.EX P3, PT, R5, RZ, PT, P3 ;  /* 0x000000ff0500820c */ /* 0x000fe20003f65330 */
[----:B------:R-:W-:Y:S01]  /*0660*/  @!P2 VIADD R14, R14, 0x1 ;  /* 0x000000010e0ea836 */ /* 0x000fe20000000000 */
[----:B------:R-:W-:-:S02]  /*0670*/  ISETP.NE.AND P2, PT, R10, RZ, PT ;  /* 0x000000ff0a00720c */ /* 0x000fc40003f45270 */
[----:B------:R-:W-:Y:S01]  /*0680*/  ISETP.GE.U32.AND P4, PT, R19, R16, PT ;  /* 0x000000101300720c */ /* 0x000fe20003f86070 */
[----:B------:R-:W-:Y:S01]  /*0690*/  VIADD R16, R11, 0x1 ;  /* 0x000000010b107836 */ /* 0x000fe20000000000 */
[----:B-----5:R-:W-:-:S03]  /*06a0*/  @!P0 SEL R17, R17, RZ, P3 ;  /* 0x000000ff11118207 */ /* 0x020fc60001800000 */
[----:B------:R-:W-:Y:S01]  /*06b0*/  IMAD R5, R16, 0x40, -R7 ;  /* 0x0000004010057824 */ /* 0x000fe200078e0a07 */
[----:B--2---:R-:W-:-:S05]  /*06c0*/  @!P0 IADD3 R197, PT, PT, R17, R15, -R2 ;  /* 0x0000000f11c58210 */ /* 0x004fca0007ffe802 */
[----:B------:R-:W-:Y:S02]  /*06d0*/  VIADD R16, R197, 0xff ;  /* 0x000000ffc5107836 */ /* 0x000fe40000000000 */
[----:B------:R-:W-:-:S03]  /*06e0*/  @P4 VIADD R14, R14, 0x1 ;  /* 0x000000010e0e4836 */ /* 0x000fc60000000000 */
[----:B---3--:R-:W-:Y:S01]  /*06f0*/  IADD3 R5, PT, PT, R16, UR14, R5 ;  /* 0x0000000e10057c10 */ /* 0x008fe2000fffe005 */
[----:B------:R-:W-:Y:S01]  /*0700*/  @!P1 IMAD.MOV R14, RZ, RZ, -R14 ;  /* 0x000000ffff0e9224 */ /* 0x000fe200078e0a0e */
[----:B------:R-:W-:Y:S02]  /*0710*/  SHF.R.S32.HI R15, RZ, 0x1f, R16 ;  /* 0x0000001fff0f7819 */ /* 0x000fe40000011410 */
[----:B------:R-:W-:Y:S02]  /*0720*/  @!P2 LOP3.LUT R14, RZ, R10, RZ, 0x33, !PT ;  /* 0x0000000aff0ea212 */ /* 0x000fe400078e33ff */
[----:B------:R-:W-:Y:S02]  /*0730*/  SHF.R.S32.HI R10, RZ, 0x1f, R5 ;  /* 0x0000001fff0a7819 */ /* 0x000fe40000011405 */
[----:B------:R-:W-:Y:S01]  /*0740*/  LEA.HI R15, R15, R16, RZ, 0x8 ;  /* 0x000000100f0f7211 */ /* 0x000fe200078f40ff */
[----:B-1----:R-:W-:Y:S01]  /*0750*/  IMAD R213, R14, R4, RZ ;  /* 0x000000040ed57224 */ /* 0x002fe200078e02ff */
[----:B------:R-:W-:Y:S01]  /*0760*/  LEA.HI R10, R10, R5, RZ, 0x8 ;  /* 0x000000050a0a7211 */ /* 0x000fe200078f40ff */
[----:B------:R-:W-:Y:S01]  /*0770*/  IMAD.MOV R5, RZ, RZ, -R221 ;  /* 0x000000ffff057224 */ /* 0x000fe200078e0add */
[----:B------:R-:W-:-:S02]  /*0780*/  SHF.R.S32.HI R15, RZ, 0x8, R15 ;  /* 0x00000008ff0f7819 */ /* 0x000fc4000001140f */
[----:B------:R-:W-:Y:S01]  /*0790*/  SHF.R.S32.HI R10, RZ, 0x8, R10 ;  /* 0x00000008ff0a7819 */ /* 0x000fe2000001140a */
[----:B------:R-:W-:Y:S01]  /*07a0*/  IMAD R12, R9, R5, R12 ;  /* 0x00000005090c7224 */ /* 0x000fe200078e020c */
[----:B------:R-:W-:-:S04]  /*07b0*/  VIADDMNMX R15, R213, R14, R15, PT ;  /* 0x0000000ed50f7246 */ /* 0x000fc8000380010f */
[----:B------:R-:W-:-:S04]  /*07c0*/  VIMNMX R192, PT, PT, R15, R10, PT ;  /* 0x0000000a0fc07248 */ /* 0x000fc80003fe0100 */
[----:B------:R-:W-:-:S13]  /*07d0*/  ISETP.GE.AND P0, PT, R213, R192, PT ;  /* 0x000000c0d500720c */ /* 0x000fda0003f06270 */
[----:B----4-:R-:W-:Y:S05]  /*07e0*/  @!P0 BRA `(.L_x_919) ;  /* 0x0000000000c48947 */ /* 0x010fea0003800000 */
[----:B------:R-:W1:Y:S01]  /*07f0*/  LDC.64 R2, c[0x0][0x430] ;  /* 0x00010c00ff027b82 */ /* 0x000e620000000a00 */
[----:B------:R-:W2:Y:S01]  /*0800*/  LDCU UR5, c[0x0][0x44c] ;  /* 0x00008980ff0577ac */ /* 0x000ea20008000800 */
[----:B------:R-:W-:Y:S01]  /*0810*/  IMAD.SHL.U32 R5, R210, 0x4, RZ ;  /* 0x00000004d2057824 */ /* 0x000fe200078e00ff */
[----:B------:R-:W-:Y:S01]  /*0820*/  SHF.R.U32.HI R210, RZ, 0x3, R210 ;  /* 0x00000003ffd27819 */ /* 0x000fe200000116d2 */
[----:B------:R-:W-:Y:S01]  /*0830*/  IMAD.IADD R7, R7, 0x1, -R0 ;  /* 0x0000000107077824 */ /* 0x000fe200078e0a00 */
[----:B------:R-:W3:Y:S01]  /*0840*/  LDCU UR4, c[0x0][0x440] ;  /* 0x00008800ff0477ac */ /* 0x000ee20008000800 */
[----:B------:R-:W4:Y:S01]  /*0850*/  LDCU.64 UR6, c[0x0][0x3f8] ;  /* 0x00007f00ff0677ac */ /* 0x000f220008000a00 */
[----:B-1----:R-:W-:Y:S02]  /*0860*/  IMAD R2, R4, R2, R221 ;  /* 0x0000000204027224 */ /* 0x002fe400078e02dd */
[----:B------:R-:W-:Y:S02]  /*0870*/  VIADD R4, R210, 0x10 ;  /* 0x00000010d2047836 */ /* 0x000fe40000000000 */
[----:B------:R-:W-:-:S04]  /*0880*/  IMAD R2, R2, R9, R12 ;  /* 0x0000000902027224 */ /* 0x000fc800078e020c */
[----:B------:R-:W-:Y:S01]  /*0890*/  IMAD R3, R2, R3, R0 ;  /* 0x0000000302037224 */ /* 0x000fe200078e0200 */
[C---:B------:R-:W-:Y:S02]  /*08a0*/  LOP3.LUT R2, R5.reuse, 0x1c, RZ, 0xc0, !PT ;  /* 0x0000001c05027812 */ /* 0x040fe400078ec0ff */
[----:B------:R-:W-:Y:S01]  /*08b0*/  LOP3.LUT R5, R5, 0xffc, RZ, 0xc0, !PT ;  /* 0x00000ffc05057812 */ /* 0x000fe200078ec0ff */
[----:B--2---:R-:W-:Y:S01]  /*08c0*/  IMAD R6, R3, UR5, RZ ;  /* 0x0000000503067c24 */ /* 0x004fe2000f8e02ff */
[C---:B---3--:R-:W-:Y:S01]  /*08d0*/  ISETP.GE.AND P5, PT, R2.reuse, UR4, PT ;  /* 0x0000000402007c0c */ /* 0x048fe2000bfa6270 */
[----:B------:R-:W1:Y:S01]  /*08e0*/  LDCU.64 UR4, c[0x0][0x428] ;  /* 0x00008500ff0477ac */ /* 0x000e620008000a00 */
[----:B------:R-:W-:Y:S01]  /*08f0*/  ISETP.NE.AND P4, PT, R2, RZ, PT ;  /* 0x000000ff0200720c */ /* 0x000fe20003f85270 */
[----:B------:R-:W-:Y:S01]  /*0900*/  VIADD R2, R210, 0x20 ;  /* 0x00000020d2027836 */ /* 0x000fe20000000000 */
[----:B------:R-:W-:Y:S02]  /*0910*/  IADD3 R5, P1, PT, R6, R5, RZ ;  /* 0x0000000506057210 */ /* 0x000fe40007f3e0ff */
[----:B------:R-:W-:-:S02]  /*0920*/  ISETP.GE.OR P3, PT, R210, R7, P5 ;  /* 0x00000007d200720c */ /* 0x000fc40002f66670 */
[-C--:B------:R-:W-:Y:S02]  /*0930*/  ISETP.GE.OR P0, PT, R4, R7.reuse, P5 ;  /* 0x000000070400720c */ /* 0x080fe40002f06670 */
[----:B------:R-:W-:Y:S02]  /*0940*/  LEA.HI.X.SX32 R0, R6, RZ, 0x1, P1 ;  /* 0x000000ff06007211 */ /* 0x000fe400008f0eff */
[C---:B----4-:R-:W-:Y:S02]  /*0950*/  LEA R8, P1, R5.reuse, UR6, 0x2 ;  /* 0x0000000605087c11 */ /* 0x050fe4000f8210ff */
[-C--:B------:R-:W-:Y:S02]  /*0960*/  ISETP.GE.OR P2, PT, R4, R7.reuse, P4 ;  /* 0x000000070400720c */ /* 0x080fe40002746670 */
[----:B------:R-:W-:Y:S01]  /*0970*/  LEA.HI.X R9, R5, UR7, R0, 0x2, P1 ;  /* 0x0000000705097c11 */ /* 0x000fe200088f1400 */
[----:B------:R-:W-:Y:S01]  /*0980*/  VIADD R0, R210, 0x30 ;  /* 0x00000030d2007836 */ /* 0x000fe20000000000 */
[----:B------:R-:W-:-:S02]  /*0990*/  ISETP.GE.OR P1, PT, R2, R7, P4 ;  /* 0x000000070200720c */ /* 0x000fc40002726670 */
[-C--:B------:R-:W-:Y:S01]  /*09a0*/  ISETP.GE.OR P6, PT, R2, R7.reuse, P5 ;  /* 0x000000070200720c */ /* 0x080fe20002fc6670 */
[----:B------:R2:W-:Y:S01]  /*09b0*/  @!P3 STG.E.128 desc[UR16][R8.64], RZ ;  /* 0x000000ff0800b986 */ /* 0x0005e2000c101d10 */
[-C--:B------:R-:W-:Y:S02]  /*09c0*/  ISETP.GE.OR P3, PT, R210, R7.reuse, P4 ;  /* 0x00000007d200720c */ /* 0x080fe40002766670 */
[CC--:B------:R-:W-:Y:S01]  /*09d0*/  ISETP.GE.OR P5, PT, R0.reuse, R7.reuse, P5 ;  /* 0x000000070000720c */ /* 0x0c0fe20002fa6670 */
[----:B------:R2:W-:Y:S01]  /*09e0*/  @!P0 STG.E.128 desc[UR16][R8.64+0x800], RZ ;  /* 0x000800ff08008986 */ /* 0x0005e2000c101d10 */
[C---:B------:R-:W-:Y:S02]  /*09f0*/  IADD3 R210, P0, PT, R3.reuse, R210, RZ ;  /* 0x000000d203d27210 */ /* 0x040fe40007f1e0ff */
[----:B------:R-:W-:Y:S02]  /*0a00*/  ISETP.GE.OR P4, PT, R0, R7, P4 ;  /* 0x000000070000720c */ /* 0x000fe40002786670 */
[----:B------:R-:W-:Y:S01]  /*0a10*/  LEA.HI.X.SX32 R3, R3, RZ, 0x1, P0 ;  /* 0x000000ff03037211 */ /* 0x000fe200000f0eff */
[----:B------:R-:W-:Y:S01]  /*0a20*/  @!P1 IMAD.MOV.U32 R2, RZ, RZ, -0x800000 ;  /* 0xff800000ff029424 */ /* 0x000fe200078e00ff */
[C---:B-1----:R-:W-:Y:S01]  /*0a30*/  LEA R10, P0, R210.reuse, UR4, 0x2 ;  /* 0x00000004d20a7c11 */ /* 0x042fe2000f8010ff */
[----:B------:R2:W-:Y:S02]  /*0a40*/  @!P6 STG.E.128 desc[UR16][R8.64+0x1000], RZ ;  /* 0x001000ff0800e986 */ /* 0x0005e4000c101d10 */
[----:B------:R-:W-:Y:S01]  /*0a50*/  @!P3 IMAD.MOV.U32 R4, RZ, RZ, -0x800000 ;  /* 0xff800000ff04b424 */ /* 0x000fe200078e00ff */
[----:B------:R-:W-:Y:S01]  /*0a60*/  LEA.HI.X R11, R210, UR5, R3, 0x2, P0 ;  /* 0x00000005d20b7c11 */ /* 0x000fe200080f1403 */
[----:B------:R-:W-:Y:S01]  /*0a70*/  @!P2 IMAD.MOV.U32 R3, RZ, RZ, -0x800000 ;  /* 0xff800000ff03a424 */ /* 0x000fe200078e00ff */
[----:B------:R2:W-:Y:S04]  /*0a80*/  @!P5 STG.E.128 desc[UR16][R8.64+0x1800], RZ ;  /* 0x001800ff0800d986 */ /* 0x0005e8000c101d10 */
[----:B------:R2:W-:Y:S04]  /*0a90*/  @!P2 STG.E desc[UR16][R10.64+0x40], R3 ;  /* 0x000040030a00a986 */ /* 0x0005e8000c101910 */
[----:B------:R2:W-:Y:S04]  /*0aa0*/  @!P1 STG.E desc[UR16][R10.64+0x80], R2 ;  /* 0x000080020a009986 */ /* 0x0005e8000c101910 */
[----:B------:R2:W-:Y:S01]  /*0ab0*/  @!P3 STG.E desc[UR16][R10.64], R4 ;  /* 0x000000040a00b986 */ /* 0x0005e2000c101910 */
[----:B------:R-:W-:Y:S05]  /*0ac0*/  @P4 EXIT ;  /* 0x000000000000494d */ /* 0x000fea0003800000 */
[----:B--2---:R-:W-:-:S05]  /*0ad0*/  MOV R3, 0xff800000 ;  /* 0xff80000000037802 */ /* 0x004fca0000000f00 */
[----:B------:R-:W-:Y:S01]  /*0ae0*/  STG.E desc[UR16][R10.64+0xc0], R3 ;  /* 0x0000c0030a007986 */ /* 0x000fe2000c101910 */
[----:B------:R-:W-:Y:S05]  /*0af0*/  EXIT ;  /* 0x000000000000794d */ /* 0x000fea0003800000 */
.L_x_919:
[----:B------:R-:W1:Y:S01]  /*0b00*/  LDCU.64 UR4, c[0x0][0x4d8] ;  /* 0x00009b00ff0477ac */ /* 0x000e620008000a00 */
[----:B------:R-:W-:Y:S01]  /*0b10*/  MOV R4, R221 ;  /* 0x000000dd00047202 */ /* 0x000fe20000000f00 */
[----:B------:R-:W2:Y:S01]  /*0b20*/  LDCU.64 UR8, c[0x0][0x4e0] ;  /* 0x00009c00ff0877ac */ /* 0x000ea20008000a00 */
[----:B-1----:R-:W-:-:S04]  /*0b30*/  UISETP.NE.U32.AND UP0, UPT, UR4, URZ, UPT ;  /* 0x000000ff0400728c */ /* 0x002fc8000bf05070 */
[----:B------:R-:W-:-:S09]  /*0b40*/  UISETP.NE.AND.EX UP0, UPT, UR5, URZ, UPT, UP0 ;  /* 0x000000ff0500728c */ /* 0x000fd2000bf05300 */
[----:B--2---:R-:W-:Y:S05]  /*0b50*/  BRA.U !UP0, `(.L_x_920) ;  /* 0x00000001080c7547 */ /* 0x004fea000b800000 */
[----:B------:R-:W-:-:S04]  /*0b60*/  IADD3 R4, P0, PT, R13, UR4, RZ ;  /* 0x000000040d047c10 */ /* 0x000fc8000ff1e0ff */
[----:B------:R-:W-:-:S05]  /*0b70*/  IADD3.X R5, PT, PT, R8, UR5, RZ, P0, !PT ;  /* 0x0000000508057c10 */ /* 0x000fca00087fe4ff */
[----:B------:R1:W5:Y:S04]  /*0b80*/  LDG.E R4, desc[UR16][R4.64] ;  /* 0x0000001004047981 */ /* 0x000368000c1e1900 */
.L_x_920:
[----:B------:R-:W-:-:S04]  /*0b90*/  UISETP.NE.U32.AND UP1, UPT, UR8, URZ, UPT ;  /* 0x000000ff0800728c */ /* 0x000fc8000bf25070 */
[----:B------:R-:W-:-:S09]  /*0ba0*/  UISETP.NE.AND.EX UP1, UPT, UR9, URZ, UPT, UP1 ;  /* 0x000000ff0900728c */ /* 0x000fd2000bf25310 */
[----:B------:R-:W-:Y:S05]  /*0bb0*/  BRA.U !UP1, `(.L_x_921) ;  /* 0x0000000509807547 */ /* 0x000fea000b800000 */
[----:B------:R-:W1:Y:S01]  /*0bc0*/  LDC R17, c[0x0][0x4f0] ;  /* 0x00013c00ff117b82 */ /* 0x000e620000000800 */
[----:B------:R-:W-:Y:S01]  /*0bd0*/  LEA R2, R192, 0xffffff00, 0x8 ;  /* 0xffffff00c0027811 */ /* 0x000fe200078e40ff */
[----:B------:R-:W2:Y:S03]  /*0be0*/  LDCU.64 UR4, c[0x0][0x4e8] ;  /* 0x00009d00ff0477ac */ /* 0x000ea60008000a00 */
[----:B------:R-:W-:Y:S01]  /*0bf0*/  IABS R3, R2 ;  /* 0x0000000200037213 */ /* 0x000fe20000000000 */
[----:B------:R-:W3:Y:S01]  /*0c00*/  LDCU.64 UR6, c[0x0][0x3a0] ;  /* 0x00007400ff0677ac */ /* 0x000ee20008000a00 */
[----:B------:R-:W4:Y:S01]  /*0c10*/  LDCU.64 UR12, c[0x0][0x3b8] ;  /* 0x00007700ff0c77ac */ /* 0x000f220008000a00 */
[----:B------:R-:W3:Y:S01]  /*0c20*/  LDCU.64 UR10, c[0x0][0x3c0] ;  /* 0x00007800ff0a77ac */ /* 0x000ee20008000a00 */
[----:B-1----:R-:W-:-:S04]  /*0c30*/  IABS R5, R17 ;  /* 0x0000001100057213 */ /* 0x002fc80000000000 */
[----:B------:R-:W1:Y:S08]  /*0c40*/  I2F.RP R10, R5 ;  /* 0x00000005000a7306 */ /* 0x000e700000209400 */
[----:B-1----:R-:W1:Y:S02]  /*0c50*/  MUFU.RCP R8, R10 ;  /* 0x0000000a00087308 */ /* 0x002e640000001000 */
[----:B-1----:R-:W-:-:S06]  /*0c60*/  IADD3 R8, PT, PT, R8, 0xffffffe, RZ ;  /* 0x0ffffffe08087810 */ /* 0x002fcc0007ffe0ff */
[----:B------:R-:W1:Y:S02]  /*0c70*/  F2I.FTZ.U32.TRUNC.NTZ R9, R8 ;  /* 0x0000000800097305 */ /* 0x000e64000021f000 */
[----:B-1---5:R-:W-:Y:S01]  /*0c80*/  IMAD.MOV R4, RZ, RZ, -R9 ;  /* 0x000000ffff047224 */ /* 0x022fe200078e0a09 */
        /* <DEDUP_REMOVED lines=14> */
[----:B--2---:R-:W-:-:S04]  /*0d70*/  IMAD.WIDE.U32 R4, R221, UR4, RZ ;  /* 0x00000004dd047c25 */ /* 0x004fc8000f8e00ff */
[----:B------:R-:W-:Y:S01]  /*0d80*/  IMAD R223, R221, UR5, R5 ;  /* 0x00000005dddf7c24 */ /* 0x000fe2000f8e0205 */
[----:B------:R-:W2:Y:S07]  /*0d90*/  LDCU.64 UR4, c[0x0][0x3a8] ;  /* 0x00007500ff0477ac */ /* 0x000eae0008000a00 */
[----:B------:R-:W-:Y:S02]  /*0da0*/  @P0 IADD3 R9, PT, PT, R9, 0x1, RZ ;  /* 0x0000000109090810 */ /* 0x000fe40007ffe0ff */
[----:B------:R-:W-:-:S03]  /*0db0*/  LEA R222, P0, R4, UR8, 0x2 ;  /* 0x0000000804de7c11 */ /* 0x000fc6000f8010ff */
[----:B------:R-:W-:Y:S01]  /*0dc0*/  @!P1 IMAD.MOV R9, RZ, RZ, -R9 ;  /* 0x000000ffff099224 */ /* 0x000fe200078e0a09 */
[----:B------:R-:W-:Y:S02]  /*0dd0*/  LEA.HI.X R223, R4, UR9, R223, 0x2, P0 ;  /* 0x0000000904df7c11 */ /* 0x000fe400080f14df */
[----:B------:R-:W-:-:S05]  /*0de0*/  @!P2 LOP3.LUT R9, RZ, R17, RZ, 0x33, !PT ;  /* 0x00000011ff09a212 */ /* 0x000fca00078e33ff */
[----:B------:R-:W-:-:S05]  /*0df0*/  IMAD.WIDE R18, R9, 0x4, R222 ;  /* 0x0000000409127825 */ /* 0x000fca00078e02de */
[----:B------:R-:W2:Y:S01]  /*0e00*/  LDG.E R8, desc[UR16][R18.64] ;  /* 0x0000001012087981 */ /* 0x000ea2000c1e1900 */
[----:B-1----:R-:W-:Y:S01]  /*0e10*/  IABS R4, R3 ;  /* 0x0000000300047213 */ /* 0x002fe20000000000 */
[----:B------:R-:W-:Y:S01]  /*0e20*/  IMAD.MOV R9, RZ, RZ, -R9 ;  /* 0x000000ffff097224 */ /* 0x000fe200078e0a09 */
[----:B---3--:R-:W-:Y:S01]  /*0e30*/  MOV R188, UR10 ;  /* 0x0000000a00bc7c02 */ /* 0x008fe20008000f00 */
[----:B----4-:R-:W-:Y:S01]  /*0e40*/  IMAD.U32 R190, RZ, RZ, UR12 ;  /* 0x0000000cffbe7e24 */ /* 0x010fe2000f8e00ff */
[----:B------:R-:W1:Y:S01]  /*0e50*/  I2F.RP R13, R4 ;  /* 0x00000004000d7306 */ /* 0x000e620000209400 */
[----:B------:R-:W-:Y:S01]  /*0e60*/  IMAD R2, R17, R9, R2 ;  /* 0x0000000911027224 */ /* 0x000fe200078e0202 */
[----:B------:R-:W-:Y:S01]  /*0e70*/  MOV R189, UR11 ;  /* 0x0000000b00bd7c02 */ /* 0x000fe20008000f00 */
[----:B------:R-:W-:-:S05]  /*0e80*/  IMAD.U32 R191, RZ, RZ, UR13 ;  /* 0x0000000dffbf7e24 */ /* 0x000fca000f8e00ff */
[----:B-1----:R-:W1:Y:S02]  /*0e90*/  MUFU.RCP R14, R13 ;  /* 0x0000000d000e7308 */ /* 0x002e640000001000 */
[----:B-1----:R-:W-:-:S06]  /*0ea0*/  IADD3 R14, PT, PT, R14, 0xffffffe, RZ ;  /* 0x0ffffffe0e0e7810 */ /* 0x002fcc0007ffe0ff */
[----:B------:R-:W1:Y:S02]  /*0eb0*/  F2I.FTZ.U32.TRUNC.NTZ R15, R14 ;  /* 0x0000000e000f7305 */ /* 0x000e64000021f000 */
[----:B-1----:R-:W-:Y:S01]  /*0ec0*/  IADD3 R5, PT, PT, RZ, -R15, RZ ;  /* 0x8000000fff057210 */ /* 0x002fe20007ffe0ff */
[----:B------:R-:W-:-:S04]  /*0ed0*/  IMAD.MOV.U32 R14, RZ, RZ, RZ ;  /* 0x000000ffff0e7224 */ /* 0x000fc800078e00ff */
[----:B------:R-:W-:Y:S01]  /*0ee0*/  IMAD R10, R5, R4, RZ ;  /* 0x00000004050a7224 */ /* 0x000fe200078e02ff */
[----:B------:R-:W-:-:S03]  /*0ef0*/  IABS R5, R12 ;  /* 0x0000000c00057213 */ /* 0x000fc60000000000 */
[----:B------:R-:W-:Y:S01]  /*0f00*/  IMAD.HI.U32 R15, R15, R10, R14 ;  /* 0x0000000a0f0f7227 */ /* 0x000fe200078e000e */
[----:B------:R-:W-:-:S05]  /*0f10*/  MOV R10, R5 ;  /* 0x00000005000a7202 */ /* 0x000fca0000000f00 */
        /* <DEDUP_REMOVED lines=9> */
[----:B------:R-:W-:-:S07]  /*0fb0*/  ISETP.GE.AND P0, PT, R4, RZ, PT ;  /* 0x000000ff0400720c */ /* 0x000fce0003f06270 */
[----:B------:R-:W-:-:S06]  /*0fc0*/  @P2 IADD3 R5, PT, PT, R5, 0x1, RZ ;  /* 0x0000000105052810 */ /* 0x000fcc0007ffe0ff */
[----:B------:R-:W-:Y:S02]  /*0fd0*/  @!P0 IADD3 R5, PT, PT, -R5, RZ, RZ ;  /* 0x000000ff05058210 */ /* 0x000fe40007ffe1ff */
[----:B------:R-:W-:Y:S02]  /*0fe0*/  @!P1 LOP3.LUT R5, RZ, R3, RZ, 0x33, !PT ;  /* 0x00000003ff059212 */ /* 0x000fe400078e33ff */
[----:B------:R-:W-:-:S05]  /*0ff0*/  SHF.R.S32.HI R3, RZ, 0x1f, R2 ;  /* 0x0000001fff037819 */ /* 0x000fca0000011402 */
[C---:B------:R-:W-:Y:S02]  /*1000*/  IMAD R4, R3.reuse, R190, RZ ;  /* 0x000000be03047224 */ /* 0x040fe400078e02ff */
[----:B------:R-:W-:Y:S02]  /*1010*/  IMAD R3, R3, R188, RZ ;  /* 0x000000bc03037224 */ /* 0x000fe400078e02ff */
[C---:B------:R-:W-:Y:S02]  /*1020*/  IMAD R4, R2.reuse, R191, R4 ;  /* 0x000000bf02047224 */ /* 0x040fe400078e0204 */
[----:B------:R-:W-:Y:S01]  /*1030*/  IMAD R3, R2, R189, R3 ;  /* 0x000000bd02037224 */ /* 0x000fe200078e0203 */
[----:B--2---:R-:W-:Y:S01]  /*1040*/  SHF.R.S32.HI R13, RZ, 0x1f, R8 ;  /* 0x0000001fff0d7819 */ /* 0x004fe20000011408 */
[----:B------:R-:W-:-:S04]  /*1050*/  IMAD.WIDE.U32 R14, R8, UR6, RZ ;  /* 0x00000006080e7c25 */ /* 0x000fc8000f8e00ff */
[C---:B------:R-:W-:Y:S02]  /*1060*/  IMAD R19, R13.reuse, UR6, RZ ;  /* 0x000000060d137c24 */ /* 0x040fe4000f8e02ff */
[----:B------:R-:W-:Y:S02]  /*1070*/  IMAD R13, R13, UR4, RZ ;  /* 0x000000040d0d7c24 */ /* 0x000fe4000f8e02ff */
[C---:B------:R-:W-:Y:S02]  /*1080*/  IMAD R19, R8.reuse, UR7, R19 ;  /* 0x0000000708137c24 */ /* 0x040fe4000f8e0213 */
[C---:B------:R-:W-:Y:S02]  /*1090*/  IMAD R13, R8.reuse, UR5, R13 ;  /* 0x00000005080d7c24 */ /* 0x040fe4000f8e020d */
[----:B------:R-:W-:Y:S01]  /*10a0*/  IMAD.WIDE.U32 R8, R8, UR4, RZ ;  /* 0x0000000408087c25 */ /* 0x000fe2000f8e00ff */
[----:B------:R-:W1:Y:S01]  /*10b0*/  LDCU.128 UR4, c[0x0][0x3d0] ;  /* 0x00007a00ff0477ac */ /* 0x000e620008000c00 */
[----:B------:R-:W-:-:S03]  /*10c0*/  IADD3 R15, PT, PT, R15, R19, RZ ;  /* 0x000000130f0f7210 */ /* 0x000fc60007ffe0ff */
[----:B------:R-:W-:Y:S01]  /*10d0*/  IADD3 R9, PT, PT, R9, R13, RZ ;  /* 0x0000000d09097210 */ /* 0x000fe20007ffe0ff */
[----:B------:R-:W-:-:S04]  /*10e0*/  IMAD.WIDE.U32 R14, R2, R190, R14 ;  /* 0x000000be020e7225 */ /* 0x000fc800078e000e */
[----:B------:R-:W-:Y:S01]  /*10f0*/  IMAD.WIDE.U32 R8, R2, R188, R8 ;  /* 0x000000bc02087225 */ /* 0x000fe200078e0008 */
[----:B------:R-:W-:Y:S02]  /*1100*/  SHF.R.S32.HI R2, RZ, 0x1f, R5 ;  /* 0x0000001fff027819 */ /* 0x000fe40000011405 */
[----:B------:R-:W-:Y:S01]  /*1110*/  IADD3 R15, PT, PT, R15, R4, RZ ;  /* 0x000000040f0f7210 */ /* 0x000fe20007ffe0ff */
[----:B------:R-:W-:Y:S02]  /*1120*/  IMAD.IADD R9, R9, 0x1, R3 ;  /* 0x0000000109097824 */ /* 0x000fe400078e0203 */
[C---:B-1----:R-:W-:Y:S02]  /*1130*/  IMAD R4, R2.reuse, UR4, RZ ;  /* 0x0000000402047c24 */ /* 0x042fe4000f8e02ff */
[----:B------:R-:W-:Y:S02]  /*1140*/  IMAD R2, R2, UR6, RZ ;  /* 0x0000000602027c24 */ /* 0x000fe4000f8e02ff */
[----:B------:R-:W-:-:S04]  /*1150*/  IMAD.WIDE.U32 R16, R5, UR4, R14 ;  /* 0x0000000405107c25 */ /* 0x000fc8000f8e000e */
[C---:B------:R-:W-:Y:S02]  /*1160*/  IMAD R4, R5.reuse, UR5, R4 ;  /* 0x0000000505047c24 */ /* 0x040fe4000f8e0204 */
[C---:B------:R-:W-:Y:S02]  /*1170*/  IMAD R2, R5.reuse, UR7, R2 ;  /* 0x0000000705027c24 */ /* 0x040fe4000f8e0202 */
[----:B------:R-:W-:Y:S01]  /*1180*/  IMAD.WIDE.U32 R14, R5, UR6, R8 ;  /* 0x00000006050e7c25 */ /* 0x000fe2000f8e0008 */
[----:B------:R-:W-:-:S04]  /*1190*/  IADD3 R9, PT, PT, R17, R4, RZ ;  /* 0x0000000411097210 */ /* 0x000fc80007ffe0ff */
[----:B------:R-:W-:Y:S01]  /*11a0*/  IADD3 R13, PT, PT, R15, R2, RZ ;  /* 0x000000020f0d7210 */ /* 0x000fe20007ffe0ff */
[----:B------:R-:W-:Y:S06]  /*11b0*/  BRA `(.L_x_922) ;  /* 0x0000000400647947 */ /* 0x000fec0003800000 */
.L_x_921:
        /* <DEDUP_REMOVED lines=15> */
.L_x_923:
[----:B------:R-:W2:Y:S01]  /*12b0*/  LDC.64 R190, c[0x0][0x3b8] ;  /* 0x0000ee00ffbe7b82 */ /* 0x000ea20000000a00 */
[----:B------:R-:W-:-:S05]  /*12c0*/  IADD3 R8, PT, PT, R2, R3, RZ ;  /* 0x0000000302087210 */ /* 0x000fca0007ffe0ff */
[C---:B--2---:R-:W-:Y:S02]  /*12d0*/  IMAD R17, R8.reuse, R191, RZ ;  /* 0x000000bf08117224 */ /* 0x044fe400078e02ff */
[----:B------:R-:W-:-:S05]  /*12e0*/  IMAD.WIDE.U32 R8, R8, R190, RZ ;  /* 0x000000be08087225 */ /* 0x000fca00078e00ff */
[----:B------:R-:W-:Y:S02]  /*12f0*/  IADD3 R17, PT, PT, R9, R17, RZ ;  /* 0x0000001109117210 */ /* 0x000fe40007ffe0ff */
[----:B------:R-:W-:Y:S02]  /*1300*/  MOV R16, R8 ;  /* 0x0000000800107202 */ /* 0x000fe40000000f00 */
.L_x_924:
        /* <DEDUP_REMOVED lines=14> */
.L_x_925:
[----:B------:R-:W2:Y:S01]  /*13f0*/  LDC.64 R188, c[0x0][0x3c0] ;  /* 0x0000f000ffbc7b82 */ /* 0x000ea20000000a00 */
[----:B------:R-:W-:-:S05]  /*1400*/  IADD3 R2, PT, PT, R2, R3, RZ ;  /* 0x0000000302027210 */ /* 0x000fca0007ffe0ff */
[C---:B--2---:R-:W-:Y:S02]  /*1410*/  IMAD R19, R2.reuse, R189, RZ ;  /* 0x000000bd02137224 */ /* 0x044fe400078e02ff */
[----:B------:R-:W-:-:S05]  /*1420*/  IMAD.WIDE.U32 R2, R2, R188, RZ ;  /* 0x000000bc02027225 */ /* 0x000fca00078e00ff */
[----:B------:R-:W-:Y:S02]  /*1430*/  IADD3 R19, PT, PT, R3, R19, RZ ;  /* 0x0000001303137210 */ /* 0x000fe40007ffe0ff */
[----:B------:R-:W-:-:S07]  /*1440*/  MOV R18, R2 ;  /* 0x0000000200127202 */ /* 0x000fce0000000f00 */
.L_x_926:
[----:B------:R-:W2:Y:S01]  /*1450*/  LDC R9, c[0x0][0x3e8] ;  /* 0x0000fa00ff097b82 */ /* 0x000ea20000000800 */
[----:B------:R-:W-:Y:S02]  /*1460*/  MOV R14, RZ ;  /* 0x000000ff000e7202 */ /* 0x000fe40000000f00 */
[----:B------:R-:W-:Y:S02]  /*1470*/  CS2R R222, SRZ ;  /* 0x0000000000de7805 */ /* 0x000fe4000001ff00 */
[----:B--2---:R-:W-:-:S04]  /*1480*/  IABS R2, R9 ;  /* 0x0000000900027213 */ /* 0x004fc80000000000 */
[----:B------:R-:W1:Y:S08]  /*1490*/  I2F.RP R8, R2 ;  /* 0x0000000200087306 */ /* 0x000e700000209400 */
[----:B-1----:R-:W1:Y:S02]  /*14a0*/  MUFU.RCP R5, R8 ;  /* 0x0000000800057308 */ /* 0x002e640000001000 */
[----:B-1----:R-:W-:-:S02]  /*14b0*/  IADD3 R5, PT, PT, R5, 0xffffffe, RZ ;  /* 0x0ffffffe05057810 */ /* 0x002fc40007ffe0ff */
[----:B------:R-:W-:-:S04]  /*14c0*/  LEA R8, R192, 0xffffff00, 0x8 ;  /* 0xffffff00c0087811 */ /* 0x000fc800078e40ff */
[----:B------:R-:W1:Y:S01]  /*14d0*/  F2I.FTZ.U32.TRUNC.NTZ R15, R5 ;  /* 0x00000005000f7305 */ /* 0x000e62000021f000 */
[----:B------:R-:W-:Y:S01]  /*14e0*/  SHF.R.S32.HI R13, RZ, 0x1f, R8 ;  /* 0x0000001fff0d7819 */ /* 0x000fe20000011408 */
[----:B------:R-:W-:-:S04]  /*14f0*/  IMAD.WIDE.U32 R18, R8, R188, R18 ;  /* 0x000000bc08127225 */ /* 0x000fc800078e0012 */
[C---:B------:R-:W-:Y:S02]  /*1500*/  IMAD R10, R13.reuse, R188, RZ ;  /* 0x000000bc0d0a7224 */ /* 0x040fe400078e02ff */
[-C--:B------:R-:W-:Y:S02]  /*1510*/  IMAD R13, R13, R190.reuse, RZ ;  /* 0x000000be0d0d7224 */ /* 0x080fe400078e02ff */
[----:B------:R-:W-:-:S04]  /*1520*/  IMAD.WIDE.U32 R16, R8, R190, R16 ;  /* 0x000000be08107225 */ /* 0x000fc800078e0010 */
[----:B-1----:R-:W-:Y:S02]  /*1530*/  IMAD.MOV R3, RZ, RZ, -R15 ;  /* 0x000000ffff037224 */ /* 0x002fe400078e0a0f */
[----:B------:R-:W-:Y:S02]  /*1540*/  IMAD R13, R8, R191, R13 ;  /* 0x000000bf080d7224 */ /* 0x000fe400078e020d */
[----:B-----5:R-:W-:Y:S01]  /*1550*/  IMAD R4, R3, R2, RZ ;  /* 0x0000000203047224 */ /* 0x020fe200078e02ff */
[----:B------:R-:W-:Y:S02]  /*1560*/  IABS R3, R12 ;  /* 0x0000000c00037213 */ /* 0x000fe40000000000 */
[----:B------:R-:W-:Y:S01]  /*1570*/  IADD3 R17, PT, PT, R17, R13, RZ ;  /* 0x0000000d11117210 */ /* 0x000fe20007ffe0ff */
[----:B------:R-:W-:-:S04]  /*1580*/  IMAD.HI.U32 R15, R15, R4, R14 ;  /* 0x000000040f0f7227 */ /* 0x000fc800078e000e */
[----:B------:R-:W-:-:S04]  /*1590*/  IMAD.MOV.U32 R4, RZ, RZ, R3 ;  /* 0x000000ffff047224 */ /* 0x000fc800078e0003 */
[----:B------:R-:W-:-:S04]  /*15a0*/  IMAD.HI.U32 R14, R15, R4, RZ ;  /* 0x000000040f0e7227 */ /* 0x000fc800078e00ff */
[----:B------:R-:W-:Y:S01]  /*15b0*/  IMAD R15, R8, R189, R10 ;  /* 0x000000bd080f7224 */ /* 0x000fe200078e020a */
[----:B------:R-:W-:-:S04]  /*15c0*/  IADD3 R3, PT, PT, -R14, RZ, RZ ;  /* 0x000000ff0e037210 */ /* 0x000fc80007ffe1ff */
[----:B------:R-:W-:Y:S01]  /*15d0*/  IADD3 R19, PT, PT, R19, R15, RZ ;  /* 0x0000000f13137210 */ /* 0x000fe20007ffe0ff */
        /* <DEDUP_REMOVED lines=10> */
[----:B------:R-:W-:-:S06]  /*1680*/  @P2 IADD3 R14, PT, PT, R14, 0x1, RZ ;  /* 0x000000010e0e2810 */ /* 0x000fcc0007ffe0ff */
[----:B------:R-:W-:Y:S01]  /*1690*/  @!P1 IMAD.MOV R14, RZ, RZ, -R14 ;  /* 0x000000ffff0e9224 */ /* 0x000fe200078e0a0e */
[----:B------:R-:W-:-:S04]  /*16a0*/  @!P0 LOP3.LUT R14, RZ, R9, RZ, 0x33, !PT ;  /* 0x00000009ff0e8212 */ /* 0x000fc800078e33ff */
[----:B------:R-:W-:Y:S01]  /*16b0*/  SHF.R.S32.HI R9, RZ, 0x1f, R14 ;  /* 0x0000001fff097819 */ /* 0x000fe2000001140e */
[----:B-1----:R-:W-:-:S04]  /*16c0*/  IMAD.WIDE.U32 R18, R14, R4, R18 ;  /* 0x000000040e127225 */ /* 0x002fc800078e0012 */
[C---:B------:R-:W-:Y:S02]  /*16d0*/  IMAD R8, R9.reuse, R4, RZ ;  /* 0x0000000409087224 */ /* 0x040fe400078e02ff */
[-C--:B--2---:R-:W-:Y:S02]  /*16e0*/  IMAD R9, R9, R2.reuse, RZ ;  /* 0x0000000209097224 */ /* 0x084fe400078e02ff */
[C---:B------:R-:W-:Y:S02]  /*16f0*/  IMAD R5, R14.reuse, R5, R8 ;  /* 0x000000050e057224 */ /* 0x040fe400078e0208 */
[----:B------:R-:W-:-:S03]  /*1700*/  IMAD.WIDE.U32 R16, R14, R2, R16 ;  /* 0x000000020e107225 */ /* 0x000fc600078e0010 */
[----:B------:R-:W-:Y:S01]  /*1710*/  IADD3 R13, PT, PT, R19, R5, RZ ;  /* 0x00000005130d7210 */ /* 0x000fe20007ffe0ff */
[----:B------:R-:W-:Y:S02]  /*1720*/  IMAD R9, R14, R3, R9 ;  /* 0x000000030e097224 */ /* 0x000fe400078e0209 */
[----:B------:R-:W-:-:S03]  /*1730*/  IMAD.MOV.U32 R14, RZ, RZ, R18 ;  /* 0x000000ffff0e7224 */ /* 0x000fc600078e0012 */
[----:B------:R-:W-:-:S07]  /*1740*/  IADD3 R9, PT, PT, R17, R9, RZ ;  /* 0x0000000911097210 */ /* 0x000fce0007ffe0ff */
.L_x_922:
[----:B------:R-:W-:Y:S01]  /*1750*/  ISETP.NE.AND P1, PT, R6, -0x1, PT ;  /* 0xffffffff0600780c */ /* 0x000fe20003f25270 */
[----:B------:R-:W-:Y:S01]  /*1760*/  IMAD.SHL.U32 R18, R210, 0x8, RZ ;  /* 0x00000008d2127824 */ /* 0x000fe200078e00ff */
[----:B------:R-:W1:Y:S01]  /*1770*/  LDCU.64 UR4, c[0x0][0x388] ;  /* 0x00007100ff0477ac */ /* 0x000e620008000a00 */
[----:B------:R-:W-:Y:S01]  /*1780*/  SHF.R.U32.HI R8, RZ, 0x2, R210 ;  /* 0x00000002ff087819 */ /* 0x000fe200000116d2 */
[----:B------:R-:W2:Y:S01]  /*1790*/  S2UR UR12, SR_CgaCtaId ;  /* 0x00000000000c79c3 */ /* 0x000ea20000008800 */
[----:B------:R-:W-:Y:S01]  /*17a0*/  IMAD.IADD R211, R7, 0x1, -R0 ;  /* 0x0000000107d37824 */ /* 0x000fe200078e0a00 */
[C---:B------:R-:W-:Y:S01]  /*17b0*/  LOP3.LUT R218, R18.reuse, 0x18, RZ, 0xc0, !PT ;  /* 0x0000001812da7812 */ /* 0x040fe200078ec0ff */
[----:B------:R-:W3:Y:S01]  /*17c0*/  LDCU.64 UR6, c[0x0][0x3c8] ;  /* 0x00007900ff0677ac */ /* 0x000ee20008000a00 */
[----:B------:R-:W-:Y:S01]  /*17d0*/  LOP3.LUT R219, R18, 0xd8, RZ, 0xc0, !PT ;  /* 0x000000d812db7812 */ /* 0x000fe200078ec0ff */
[----:B------:R-:W-:Y:S01]  /*17e0*/  BSSY.RECONVERGENT B0, `(.L_x_927) ;  /* 0x000003a000007945 */ /* 0x000fe20003800200 */
[----:B------:R-:W-:Y:S01]  /*17f0*/  IADD3 R16, P0, PT, R218, R16, RZ ;  /* 0x00000010da107210 */ /* 0x000fe20007f1e0ff */
[----:B------:R-:W4:Y:S01]  /*1800*/  LDCU.64 UR10, c[0x0][0x390] ;  /* 0x00007200ff0a77ac */ /* 0x000f220008000a00 */
[--C-:B------:R-:W-:Y:S01]  /*1810*/  LOP3.LUT R219, R219, 0x18, R210.reuse, 0x78, !PT ;  /* 0x00000018dbdb7812 */ /* 0x100fe200078e78d2 */
[----:B------:R-:W5:Y:S01]  /*1820*/  @!P1 LDC.64 R4, c[0x0][0x398] ;  /* 0x0000e600ff049b82 */ /* 0x000f620000000a00 */
[----:B------:R-:W-:Y:S01]  /*1830*/  SHF.R.U32.HI R212, RZ, 0x3, R210 ;  /* 0x00000003ffd47819 */ /* 0x000fe200000116d2 */
[----:B------:R-:W-:Y:S01]  /*1840*/  IMAD.X R17, RZ, RZ, R9, P0 ;  /* 0x000000ffff117224 */ /* 0x000fe200000e0609 */
[----:B------:R-:W-:-:S02]  /*1850*/  LOP3.LUT R219, R219, 0x1f20, R18, 0xf8, !PT ;  /* 0x00001f20dbdb7812 */ /* 0x000fc400078ef812 */
[----:B------:R-:W-:Y:S01]  /*1860*/  MOV R9, RZ ;  /* 0x000000ff00097202 */ /* 0x000fe20000000f00 */
[C---:B------:R-:W-:Y:S02]  /*1870*/  IMAD.WIDE.U32 R16, R8.reuse, R190, R16 ;  /* 0x000000be08107225 */ /* 0x040fe400078e0010 */
[----:B------:R-:W3:Y:S02]  /*1880*/  @P1 LDC.64 R2, c[0x0][0x3b0] ;  /* 0x0000ec00ff021b82 */ /* 0x000ee40000000a00 */
[----:B------:R-:W-:Y:S01]  /*1890*/  IMAD R215, R8, R191, R17 ;  /* 0x000000bf08d77224 */ /* 0x000fe200078e0211 */
[C---:B-1----:R-:W-:Y:S01]  /*18a0*/  LEA R214, P0, R16.reuse, UR4, 0x1 ;  /* 0x0000000410d67c11 */ /* 0x042fe2000f8008ff */
[----:B------:R-:W-:Y:S01]  /*18b0*/  UMOV UR4, 0x400 ;  /* 0x0000040000047882 */ /* 0x000fe20000000000 */
[----:B------:R-:W-:Y:S02]  /*18c0*/  IMAD.WIDE.U32 R10, R11, 0x40, R8 ;  /* 0x000000400b0a7825 */ /* 0x000fe400078e0008 */
[----:B------:R-:W-:Y:S01]  /*18d0*/  LEA.HI.X R215, R16, UR5, R215, 0x1, P0 ;  /* 0x0000000510d77c11 */ /* 0x000fe200080f0cd7 */
[----:B--2---:R-:W-:Y:S01]  /*18e0*/  ULEA UR4, UR12, UR4, 0x18 ;  /* 0x000000040c047291 */ /* 0x004fe2000f8ec0ff */
[----:B------:R-:W-:-:S04]  /*18f0*/  IADD3 R14, P0, PT, R218, R14, RZ ;  /* 0x0000000eda0e7210 */ /* 0x000fc80007f1e0ff */
[----:B------:R-:W-:Y:S02]  /*1900*/  IADD3.X R15, PT, PT, RZ, R13, RZ, P0, !PT ;  /* 0x0000000dff0f7210 */ /* 0x000fe400007fe4ff */
[----:B------:R-:W-:Y:S01]  /*1910*/  LEA R219, R219, UR4, 0x1 ;  /* 0x00000004dbdb7c11 */ /* 0x000fe2000f8e08ff */
[----:B-----5:R-:W-:-:S04]  /*1920*/  @!P1 IMAD.WIDE.U32 R20, R221, R4, RZ ;  /* 0x00000004dd149225 */ /* 0x020fc800078e00ff */
[----:B------:R-:W-:Y:S02]  /*1930*/  @!P1 IMAD R5, R221, R5, R21 ;  /* 0x00000005dd059224 */ /* 0x000fe400078e0215 */
[----:B------:R-:W-:-:S04]  /*1940*/  IMAD.WIDE.U32 R16, R8, R188, R14 ;  /* 0x000000bc08107225 */ /* 0x000fc800078e000e */
[----:B---3--:R-:W-:-:S04]  /*1950*/  @P1 IMAD.WIDE.U32 R18, R6, R2, RZ ;  /* 0x0000000206121225 */ /* 0x008fc800078e00ff */
[----:B------:R-:W-:Y:S02]  /*1960*/  @!P1 IMAD.MOV.U32 R2, RZ, RZ, R20 ;  /* 0x000000ffff029224 */ /* 0x000fe400078e0014 */
[----:B------:R-:W-:Y:S02]  /*1970*/  @P1 IMAD.MOV.U32 R2, RZ, RZ, R18 ;  /* 0x000000ffff021224 */ /* 0x000fe400078e0012 */
[----:B------:R-:W-:Y:S01]  /*1980*/  @P1 IMAD R5, R6, R3, R19 ;  /* 0x0000000306051224 */ /* 0x000fe200078e0213 */
[----:B------:R-:W-:Y:S01]  /*1990*/  SHF.R.S32.HI R3, RZ, 0x1f, R12 ;  /* 0x0000001fff037819 */ /* 0x000fe2000001140c */
[C---:B------:R-:W-:Y:S01]  /*19a0*/  IMAD R217, R8.reuse, R189, R17 ;  /* 0x000000bd08d97224 */ /* 0x040fe200078e0211 */
[----:B------:R-:W-:Y:S01]  /*19b0*/  ISETP.GE.AND P1, PT, R8, R211, PT ;  /* 0x000000d30800720c */ /* 0x000fe20003f26270 */
[----:B------:R-:W-:Y:S01]  /*19c0*/  IMAD.SHL.U32 R4, R210, 0x20, RZ ;  /* 0x00000020d2047824 */ /* 0x000fe200078e00ff */
[----:B------:R-:W-:Y:S01]  /*19d0*/  IADD3 R2, P0, PT, R218, R2, RZ ;  /* 0x00000002da027210 */ /* 0x000fe20007f1e0ff */
[----:B------:R-:W-:-:S03]  /*19e0*/  IMAD R15, R3, UR6, RZ ;  /* 0x00000006030f7c24 */ /* 0x000fc6000f8e02ff */
[----:B------:R-:W-:Y:S01]  /*19f0*/  IADD3.X R3, PT, PT, RZ, R5, RZ, P0, !PT ;  /* 0x00000005ff037210 */ /* 0x000fe200007fe4ff */
[----:B------:R-:W-:Y:S01]  /*1a00*/  IMAD R15, R12, UR7, R15 ;  /* 0x000000070c0f7c24 */ /* 0x000fe2000f8e020f */
[----:B----4-:R-:W-:Y:S01]  /*1a10*/  LEA R216, P0, R16, UR10, 0x1 ;  /* 0x0000000a10d87c11 */ /* 0x010fe2000f8008ff */
[----:B------:R-:W-:-:S03]  /*1a20*/  IMAD.WIDE.U32 R12, R12, UR6, R2 ;  /* 0x000000060c0c7c25 */ /* 0x000fc6000f8e0002 */
[----:B------:R-:W-:Y:S02]  /*1a30*/  LEA.HI.X R217, R16, UR11, R217, 0x1, P0 ;  /* 0x0000000b10d97c11 */ /* 0x000fe400080f0cd9 */
[----:B------:R-:W-:Y:S01]  /*1a40*/  IADD3 R15, PT, PT, R13, R15, RZ ;  /* 0x0000000f0d0f7210 */ /* 0x000fe20007ffe0ff */
        /* <DEDUP_REMOVED lines=18> */
.L_x_929:
[----:B------:R2:W-:Y:S02]  /*1b70*/  STS.128 [R219], RZ ;  /* 0x000000ffdb007388 */ /* 0x0005e40000000c00 */
.L_x_928:
[----:B------:R-:W-:Y:S05]  /*1b80*/  BSYNC.RECONVERGENT B0 ;  /* 0x0000000000007941 */ /* 0x000fea0003800200 */
.L_x_927:
[----:B------:R-:W-:Y:S01]  /*1b90*/  IADD3 R20, PT, PT, R8, 0x20, RZ ;  /* 0x0000002008147810 */ /* 0x000fe20007ffe0ff */
[----:B------:R-:W-:Y:S01]  /*1ba0*/  VIADD R196, R192, 0xffffffff ;  /* 0xffffffffc0c47836 */ /* 0x000fe20000000000 */
[----:B------:R-:W-:Y:S02]  /*1bb0*/  BSSY.RECONVERGENT B0, `(.L_x_930) ;  /* 0x0000019000007945 */ /* 0x000fe40003800200 */
[----:B------:R-:W-:Y:S01]  /*1bc0*/  ISETP.GE.AND P0, PT, R20, R211, PT ;  /* 0x000000d31400720c */ /* 0x000fe20003f06270 */
[----:B------:R-:W-:-:S04]  /*1bd0*/  IMAD.SHL.U32 R3, R196, 0x100, RZ ;  /* 0x00000100c4037824 */ /* 0x000fc800078e00ff */
[----:B------:R-:W-:-:S05]  /*1be0*/  IMAD.IADD R5, R197, 0x1, -R3 ;  /* 0x00000001c5057824 */ /* 0x000fca00078e0a03 */
[----:B------:R-:W-:-:S03]  /*1bf0*/  ISETP.GE.AND P6, PT, R8, R5, PT ;  /* 0x000000050800720c */ /* 0x000fc60003fc6270 */
[----:B------:R-:W-:Y:S10]  /*1c00*/  @P0 BRA `(.L_x_931) ;  /* 0x00000000004c0947 */ /* 0x000ff40003800000 */
[----:B------:R-:W3:Y:S02]  /*1c10*/  LDCU UR5, c[0x0][0x440] ;  /* 0x00008800ff0577ac */ /* 0x000ee40008000800 */
[----:B---3--:R-:W-:-:S13]  /*1c20*/  ISETP.GE.AND P0, PT, R218, UR5, PT ;  /* 0x00000005da007c0c */ /* 0x008fda000bf06270 */
[----:B------:R3:W-:Y:S01]  /*1c30*/  @P0 STS.128 [R219+0x800], RZ ;  /* 0x000800ffdb000388 */ /* 0x0007e20000000c00 */
[----:B------:R-:W-:Y:S05]  /*1c40*/  @P0 BRA `(.L_x_931) ;  /* 0x00000000003c0947 */ /* 0x000fea0003800000 */
[----:B------:R-:W4:Y:S01]  /*1c50*/  LDCU.64 UR10, c[0x0][0x3b0] ;  /* 0x00007600ff0a77ac */ /* 0x000f220008000a00 */
[----:B------:R-:W-:Y:S02]  /*1c60*/  IADD3 R2, P0, PT, R10, 0x20, RZ ;  /* 0x000000200a027810 */ /* 0x000fe40007f1e0ff */
[----:B------:R-:W-:Y:S01]  /*1c70*/  MOV R13, R15 ;  /* 0x0000000f000d7202 */ /* 0x000fe20000000f00 */
[----:B------:R-:W5:Y:S01]  /*1c80*/  LDCU.64 UR6, c[0x0][0x380] ;  /* 0x00007000ff0677ac */ /* 0x000f620008000a00 */
[----:B------:R-:W-:-:S05]  /*1c90*/  IADD3.X R11, PT, PT, RZ, R11, RZ, P0, !PT ;  /* 0x0000000bff0b7210 */ /* 0x000fca00007fe4ff */
[----:B----4-:R-:W-:Y:S02]  /*1ca0*/  IMAD R11, R11, UR10, RZ ;  /* 0x0000000a0b0b7c24 */ /* 0x010fe4000f8e02ff */
[----:B------:R-:W-:-:S04]  /*1cb0*/  IMAD.WIDE.U32 R12, R2, UR10, R12 ;  /* 0x0000000a020c7c25 */ /* 0x000fc8000f8e000c */
[----:B------:R-:W-:Y:S01]  /*1cc0*/  IMAD R11, R2, UR11, R11 ;  /* 0x0000000b020b7c24 */ /* 0x000fe2000f8e020b */
[----:B-----5:R-:W-:-:S04]  /*1cd0*/  LEA R10, P0, R12, UR6, 0x1 ;  /* 0x000000060c0a7c11 */ /* 0x020fc8000f8008ff */
[----:B------:R-:W-:-:S04]  /*1ce0*/  IADD3 R11, PT, PT, R13, R11, RZ ;  /* 0x0000000b0d0b7210 */ /* 0x000fc80007ffe0ff */
[----:B------:R-:W-:-:S05]  /*1cf0*/  LEA.HI.X R11, R12, UR7, R11, 0x1, P0 ;  /* 0x000000070c0b7c11 */ /* 0x000fca00080f0c0b */
[----:B------:R-:W-:Y:S01]  /*1d00*/  @!PT LDS RZ, [RZ] ;  /* 0x00000000fffff984 */ /* 0x000fe20000000800 */
[----:B------:R-:W-:Y:S01]  /*1d10*/  @!PT LDS RZ, [RZ] ;  /* 0x00000000fffff984 */ /* 0x000fe20000000800 */
[----:B------:R-:W-:Y:S01]  /*1d20*/  @!PT LDS RZ, [RZ] ;  /* 0x00000000fffff984 */ /* 0x000fe20000000800 */
[----:B------:R4:W-:Y:S02]  /*1d30*/  LDGSTS.E.BYPASS.LTC128B.128 [R219+0x800], desc[UR16][R10.64] ;  /* 0x008000000adb7fae */ /* 0x0009e4000b981a10 */
.L_x_931:
[----:B------:R-:W-:Y:S05]  /*1d40*/  BSYNC.RECONVERGENT B0 ;  /* 0x0000000000007941 */ /* 0x000fea0003800200 */
.L_x_930:
[----:B------:R-:W-:Y:S01]  /*1d50*/  BSSY.RECONVERGENT B0, `(.L_x_932) ;  /* 0x000000d000007945 */ /* 0x000fe20003800200 */
[C---:B------:R-:W-:Y:S02]  /*1d60*/  SHF.L.U64.HI R2, R190.reuse, 0x5, R191 ;  /* 0x00000005be027819 */ /* 0x040fe400000102bf */
[----:B----4-:R-:W-:Y:S01]  /*1d70*/  SHF.L.U32 R11, R190, 0x5, RZ ;  /* 0x00000005be0b7819 */ /* 0x010fe200000006ff */
        /* <DEDUP_REMOVED lines=9> */
.L_x_934:
[----:B------:R4:W-:Y:S02]  /*1e10*/  STS.128 [R219+0x1000], RZ ;  /* 0x001000ffdb007388 */ /* 0x0009e40000000c00 */
.L_x_933:
[----:B------:R-:W-:Y:S05]  /*1e20*/  BSYNC.RECONVERGENT B0 ;  /* 0x0000000000007941 */ /* 0x000fea0003800200 */
.L_x_932:
[----:B------:R-:W-:Y:S01]  /*1e30*/  ISETP.GE.AND P1, PT, R20, R5, PT ;  /* 0x000000051400720c */ /* 0x000fe20003f26270 */
[C---:B-1----:R-:W-:Y:S01]  /*1e40*/  VIADD R18, R8.reuse, 0x40 ;  /* 0x0000004008127836 */ /* 0x042fe20000000000 */
[C---:B------:R-:W-:Y:S01]  /*1e50*/  LEA R22, P0, R11.reuse, R214, 0x1 ;  /* 0x000000d60b167211 */ /* 0x040fe200078008ff */
[C---:B------:R-:W-:Y:S01]  /*1e60*/  VIADD R16, R8.reuse, 0x60 ;  /* 0x0000006008107836 */ /* 0x040fe20000000000 */
[----:B------:R-:W-:Y:S01]  /*1e70*/  BSSY.RECONVERGENT B0, `(.L_x_935) ;  /* 0x0000014000007945 */ /* 0x000fe20003800200 */
[C---:B------:R-:W-:Y:S01]  /*1e80*/  VIADD R14, R8.reuse, 0x80 ;  /* 0x00000080080e7836 */ /* 0x040fe20000000000 */
[----:B------:R-:W-:Y:S01]  /*1e90*/  LEA.HI.X R23, R11, R215, R2, 0x1, P0 ;  /* 0x000000d70b177211 */ /* 0x000fe200000f0c02 */
[----:B------:R-:W-:Y:S01]  /*1ea0*/  VIADD R12, R8, 0xa0 ;  /* 0x000000a0080c7836 */ /* 0x000fe20000000000 */
        /* <DEDUP_REMOVED lines=16> */
.L_x_936:
[----:B------:R-:W-:Y:S05]  /*1fb0*/  BSYNC.RECONVERGENT B0 ;  /* 0x0000000000007941 */ /* 0x000fea0003800200 */
.L_x_935:
        /* <DEDUP_REMOVED lines=13> */
.L_x_938:
[----:B------:R-:W-:Y:S05]  /*2090*/  BSYNC.RECONVERGENT B0 ;  /* 0x0000000000007941 */ /* 0x000fea0003800200 */
.L_x_937:
        /* <DEDUP_REMOVED lines=12> */
.L_x_940:
[----:B------:R-:W-:Y:S05]  /*2160*/  BSYNC.RECONVERGENT B0 ;  /* 0x0000000000007941 */ /* 0x000fea0003800200 */
.L_x_939:
        /* <DEDUP_REMOVED lines=15> */
.L_x_942:
[----:B------:R-:W-:Y:S05]  /*2260*/  BSYNC.RECONVERGENT B0 ;  /* 0x0000000000007941 */ /* 0x000fea0003800200 */
.L_x_941:
        /* <DEDUP_REMOVED lines=12> */
.L_x_944:
[----:B------:R-:W-:Y:S05]  /*2330*/  BSYNC.RECONVERGENT B0 ;  /* 0x0000000000007941 */ /* 0x000fea0003800200 */
.L_x_943:
        /* <DEDUP_REMOVED lines=15> */
.L_x_946:
[----:B------:R-:W-:Y:S05]  /*2430*/  BSYNC.RECONVERGENT B0 ;  /* 0x0000000000007941 */ /* 0x000fea0003800200 */
.L_x_945:
        /* <DEDUP_REMOVED lines=13> */
.L_x_948:
[----:B------:R-:W-:Y:S05]  /*2510*/  BSYNC.RECONVERGENT B0 ;  /* 0x0000000000007941 */ /* 0x000fea0003800200 */
.L_x_947:
[----:B------:R-:W0:Y:S01]  /*2520*/  LDGDEPBAR ;  /* 0x00000000000079af */ /* 0x000e220000000000 */
[----:B------:R-:W-:Y:S01]  /*2530*/  SHF.R.U32.HI R2, RZ, 0x1, R210 ;  /* 0x00000001ff027819 */ /* 0x000fe200000116d2 */
[----:B------:R-:W-:Y:S01]  /*2540*/  BSSY.RECONVERGENT B0, `(.L_x_949) ;  /* 0x0000016000007945 */ /* 0x000fe20003800200 */
[----:B------:R-:W-:Y:S02]  /*2550*/  LOP3.LUT R8, R8, 0x7, RZ, 0xc0, !PT ;  /* 0x0000000708087812 */ /* 0x000fe400078ec0ff */
[----:B------:R-:W-:-:S04]  /*2560*/  LOP3.LUT R9, R2, 0x1f0, RZ, 0xc0, !PT ;  /* 0x000001f002097812 */ /* 0x000fc800078ec0ff */
[----:B------:R-:W-:-:S04]  /*2570*/  IADD3 R0, PT, PT, R9, 0x1, R0 ;  /* 0x0000000109007810 */ /* 0x000fc80007ffe000 */
[----:B------:R-:W-:Y:S01]  /*2580*/  IADD3 R0, PT, PT, -R7, R0, R8 ;  /* 0x0000000007007210 */ /* 0x000fe20007ffe108 */
[C---:B------:R-:W-:Y:S01]  /*2590*/  IMAD.SHL.U32 R7, R188.reuse, 0x20, RZ ;  /* 0x00000020bc077824 */ /* 0x040fe200078e00ff */
[----:B------:R-:W-:Y:S02]  /*25a0*/  SHF.L.U64.HI R8, R188, 0x5, R189 ;  /* 0x00000005bc087819 */ /* 0x000fe400000102bd */
        /* <DEDUP_REMOVED lines=12> */
.L_x_951:
[----:B------:R1:W-:Y:S01]  /*2670*/  STS.128 [R219+0x5000], RZ ;  /* 0x005000ffdb007388 */ /* 0x0003e20000000c00 */
[----:B------:R-:W-:Y:S05]  /*2680*/  BRA `(.L_x_952) ;  /* 0x0000000000047947 */ /* 0x000fea0003800000 */
.L_x_950:
[----:B------:R1:W-:Y:S02]  /*2690*/  STS.128 [R219+0x5000], RZ ;  /* 0x005000ffdb007388 */ /* 0x0003e40000000c00 */
.L_x_952:
[----:B------:R-:W-:Y:S05]  /*26a0*/  BSYNC.RECONVERGENT B0 ;  /* 0x0000000000007941 */ /* 0x000fea0003800200 */
.L_x_949:
[-C--:B------:R-:W-:Y:S01]  /*26b0*/  ISETP.GE.AND P0, PT, R20, R5.reuse, PT ;  /* 0x000000051400720c */ /* 0x080fe20003f06270 */
[----:B------:R-:W-:Y:S01]  /*26c0*/  IMAD.SHL.U32 R195, R212, 0x100, RZ ;  /* 0x00000100d4c37824 */ /* 0x000fe200078e00ff */
[-C--:B------:R-:W-:Y:S01]  /*26d0*/  ISETP.GE.AND P3, PT, R12, R5.reuse, PT ;  /* 0x000000050c00720c */ /* 0x080fe20003f66270 */
[----:B------:R-:W-:Y:S01]  /*26e0*/  IMAD.SHL.U32 R12, R210, 0x10, RZ ;  /* 0x00000010d20c7824 */ /* 0x000fe200078e00ff */
[-C--:B------:R-:W-:Y:S01]  /*26f0*/  ISETP.GE.AND P2, PT, R10, R5.reuse, PT ;  /* 0x000000050a00720c */ /* 0x080fe20003f46270 */
[----:B------:R-:W-:Y:S01]  /*2700*/  IMAD.SHL.U32 R9, R210, 0x4, RZ ;  /* 0x00000004d2097824 */ /* 0x000fe200078e00ff */
[----:B------:R-:W-:Y:S01]  /*2710*/  ISETP.GE.AND P4, PT, R14, R5, PT ;  /* 0x000000050e00720c */ /* 0x000fe20003f86270 */
[----:B------:R-:W-:Y:S01]  /*2720*/  BSSY.RECONVERGENT B0, `(.L_x_953) ;  /* 0x000001b000007945 */ /* 0x000fe20003800200 */
[----:B------:R-:W-:Y:S02]  /*2730*/  LEA R10, P1, R7, R216, 0x1 ;  /* 0x000000d8070a7211 */ /* 0x000fe400078208ff */
[----:B------:R-:W-:-:S02]  /*2740*/  LOP3.LUT R14, R4, 0xc0, RZ, 0xc0, !PT ;  /* 0x000000c0040e7812 */ /* 0x000fc400078ec0ff */
[----:B------:R-:W-:Y:S01]  /*2750*/  LOP3.LUT R195, R195, 0x100, RZ, 0xc0, !PT ;  /* 0x00000100c3c37812 */ /* 0x000fe200078ec0ff */
[----:B------:R1:W-:Y:S01]  /*2760*/  @P0 STS.128 [R219+0x5800], RZ ;  /* 0x005800ffdb000388 */ /* 0x0003e20000000c00 */
[----:B------:R-:W-:Y:S02]  /*2770*/  LEA.HI.X R11, R7, R217, R8, 0x1, P1 ;  /* 0x000000d9070b7211 */ /* 0x000fe400008f0c08 */
[----:B------:R-:W-:Y:S02]  /*2780*/  LOP3.LUT R7, R12, 0x100, RZ, 0xc0, !PT ;  /* 0x000001000c077812 */ /* 0x000fe400078ec0ff */
[----:B------:R-:W-:Y:S02]  /*2790*/  LOP3.LUT R9, R14, 0x18, R9, 0xf8, !PT ;  /* 0x000000180e097812 */ /* 0x000fe400078ef809 */
[--C-:B------:R-:W-:Y:S02]  /*27a0*/  LOP3.LUT R195, R195, 0x20, R4.reuse, 0xf8, !PT ;  /* 0x00000020c3c37812 */ /* 0x100fe400078ef804 */
[----:B------:R-:W-:-:S02]  /*27b0*/  LOP3.LUT R7, R7, 0x20, R4, 0xf8, !PT ;  /* 0x0000002007077812 */ /* 0x000fc400078ef804 */
[C---:B------:R-:W-:Y:S02]  /*27c0*/  LOP3.LUT R2, R9.reuse, 0x8, R2, 0x78, !PT ;  /* 0x0000000809027812 */ /* 0x040fe400078e7802 */
[----:B------:R-:W-:Y:S02]  /*27d0*/  LOP3.LUT R208, R9, 0x8, R210, 0x78, !PT ;  /* 0x0000000809d07812 */ /* 0x000fe400078e78d2 */
[----:B------:R-:W-:Y:S02]  /*27e0*/  LOP3.LUT R209, R195, 0x3e00, R12, 0xf8, !PT ;  /* 0x00003e00c3d17812 */ /* 0x000fe400078ef80c */
[-C--:B------:R-:W-:Y:S01]  /*27f0*/  ISETP.GE.AND P6, PT, R18, R5.reuse, PT ;  /* 0x000000051200720c */ /* 0x080fe20003fc6270 */
[----:B------:R-:W-:Y:S01]  /*2800*/  IMAD.IADD R208, R208, 0x1, R7 ;  /* 0x00000001d0d07824 */ /* 0x000fe200078e0207 */
[-C--:B------:R-:W-:Y:S01]  /*2810*/  ISETP.GE.AND P5, PT, R16, R5.reuse, PT ;  /* 0x000000051000720c */ /* 0x080fe20003fa6270 */
[----:B------:R-:W-:Y:S01]  /*2820*/  IMAD.IADD R209, R209, 0x1, R2 ;  /* 0x00000001d1d17824 */ /* 0x000fe200078e0202 */
        /* <DEDUP_REMOVED lines=10> */
.L_x_954:
[----:B------:R-:W-:Y:S05]  /*28d0*/  BSYNC.RECONVERGENT B0 ;  /* 0x0000000000007941 */ /* 0x000fea0003800200 */
.L_x_953:
        /* <DEDUP_REMOVED lines=15> */
.L_x_956:
[----:B------:R-:W-:Y:S05]  /*29d0*/  BSYNC.RECONVERGENT B0 ;  /* 0x0000000000007941 */ /* 0x000fea0003800200 */
.L_x_955:
        /* <DEDUP_REMOVED lines=13> */
.L_x_958:
[----:B------:R-:W-:Y:S05]  /*2ab0*/  BSYNC.RECONVERGENT B0 ;  /* 0x0000000000007941 */ /* 0x000fea0003800200 */
.L_x_957:
        /* <DEDUP_REMOVED lines=16> */
.L_x_960:
[----:B------:R-:W-:Y:S05]  /*2bc0*/  BSYNC.RECONVERGENT B0 ;  /* 0x0000000000007941 */ /* 0x000fea0003800200 */
.L_x_959:
        /* <DEDUP_REMOVED lines=13> */
.L_x_962:
[----:B------:R-:W-:Y:S05]  /*2ca0*/  BSYNC.RECONVERGENT B0 ;  /* 0x0000000000007941 */ /* 0x000fea0003800200 */
.L_x_961:
        /* <DEDUP_REMOVED lines=16> */
.L_x_964:
[----:B------:R-:W-:Y:S05]  /*2db0*/  BSYNC.RECONVERGENT B0 ;  /* 0x0000000000007941 */ /* 0x000fea0003800200 */
.L_x_963:
        /* <DEDUP_REMOVED lines=14> */
.L_x_966:
[----:B------:R-:W-:Y:S05]  /*2ea0*/  BSYNC.RECONVERGENT B0 ;  /* 0x0000000000007941 */ /* 0x000fea0003800200 */
.L_x_965:
[----:B------:R-:W-:Y:S01]  /*2eb0*/  LDSM.16.M88.4 R28, [R209] ;  /* 0x00000000d11c783b */ /* 0x000fe20000000200 */
[----:B------:R-:W-:Y:S01]  /*2ec0*/  IMAD.MOV.U32 R193, RZ, RZ, 0x20 ;  /* 0x00000020ffc17424 */ /* 0x000fe200078e00ff */
[----:B------:R-:W-:Y:S02]  /*2ed0*/  LOP3.LUT P5, RZ, R210, 0x4, RZ, 0xc0, !PT ;  /* 0x00000004d2ff7812 */ /* 0x000fe400078ac0ff */
[----:B-1----:R-:W1:Y:S01]  /*2ee0*/  LDSM.16.M88.4 R20, [R208+0x1000] ;  /* 0x00100000d014783b */ /* 0x002e620000000200 */
[----:B------:R-:W-:Y:S02]  /*2ef0*/  ISETP.GT.AND P0, PT, R196, R213, PT ;  /* 0x000000d5c400720c */ /* 0x000fe40003f04270 */
        /* <DEDUP_REMOVED lines=75> */
[----:B------:R-:W-:Y:S01]  /*33b0*/  HMMA.16816.F32 R60, R184, R150, R60 ;  /* 0x00000096b83c723c */ /* 0x000fe2000000183c */
[----:B------:R-:W-:-:S05]  /*33c0*/  IMAD.SHL.U32 R151, R210, 0x2, RZ ;  /* 0x00000002d2977824 */ /* 0x000fca00078e00ff */
[----:B------:R-:W-:Y:S02]  /*33d0*/  LOP3.LUT R151, R151, 0x6, RZ, 0xc0, !PT ;  /* 0x0000000697977812 */ /* 0x000fe400078ec0ff */
        /* <DEDUP_REMOVED lines=16> */
[----:B------:R-:W-:Y:S01]  /*34e0*/  HMMA.16816.F32 R64, R184, R148, R64 ;  /* 0x00000094b840723c */ /* 0x000fe20000001840 */
[----:B------:R-:W-:-:S02]  /*34f0*/  VIMNMX R149, PT, PT, R0, R197, PT ;  /* 0x000000c500957248 */ /* 0x000fc40003fe0100 */
[----:B------:R-:W-:Y:S01]  /*3500*/  VIADDMNMX R148, R0, 0x8, R197, PT ;  /* 0x0000000800947846 */ /* 0x000fe200038001c5 */
[----:B------:R-:W-:-:S04]  /*3510*/  IMAD.IADD R0, R3, 0x1, R151 ;  /* 0x0000000103007824 */ /* 0x000fc800078e0297 */
        /* <DEDUP_REMOVED lines=21> */
.L_x_968:
        /* <DEDUP_REMOVED lines=30> */
[----:B------:R-:W-:-:S02]  /*3850*/  LOP3.LUT R132, R3, R134, RZ, 0x3c, !PT ;  /* 0x0000008603847212 */ /* 0x000fc400078e3cff */
[----:B------:R-:W-:Y:S02]  /*3860*/  ISETP.NE.AND P1, PT, R134, RZ, PT ;  /* 0x000000ff8600720c */ /* 0x000fe40003f25270 */
        /* <DEDUP_REMOVED lines=27> */
.L_x_969:
[----:B------:R-:W1:Y:S01]  /*3a20*/  LDCU UR5, c[0x0][0x440] ;  /* 0x00008800ff0577ac */ /* 0x000e620008000800 */
[C---:B------:R-:W-:Y:S01]  /*3a30*/  LEA R140, P2, R190.reuse, R214, 0x6 ;  /* 0x000000d6be8c7211 */ /* 0x040fe200078430ff */
[----:B------:R-:W-:Y:S03]  /*3a40*/  BSSY.RECONVERGENT B0, `(.L_x_970) ;  /* 0x0000040000007945 */ /* 0x000fe60003800200 */
[----:B------:R-:W-:Y:S02]  /*3a50*/  LEA.HI.X R141, R190, R215, R191, 0x6, P2 ;  /* 0x000000d7be8d7211 */ /* 0x000fe400010f34bf */
[C---:B-1----:R-:W-:Y:S02]  /*3a60*/  ISETP.GE.AND P0, PT, R218.reuse, UR5, PT ;  /* 0x00000005da007c0c */ /* 0x042fe4000bf06270 */
[----:B------:R-:W-:-:S11]  /*3a70*/  ISETP.GE.AND P1, PT, R218, UR5, PT ;  /* 0x00000005da007c0c */ /* 0x000fd6000bf26270 */
[--C-:B------:R-:W-:Y:S01]  /*3a80*/  @!P0 IMAD.MOV.U32 R134, RZ, RZ, R140.reuse ;  /* 0x000000ffff868224 */ /* 0x100fe200078e008c */
[CC--:B------:R-:W-:Y:S01]  /*3a90*/  @!P0 LEA R138, P3, R190.reuse, R140.reuse, 0x6 ;  /* 0x0000008cbe8a8211 */ /* 0x0c0fe200078630ff */
[--C-:B------:R-:W-:Y:S01]  /*3aa0*/  @!P0 IMAD.MOV.U32 R135, RZ, RZ, R141.reuse ;  /* 0x000000ffff878224 */ /* 0x100fe200078e008d */
[C---:B------:R-:W-:Y:S01]  /*3ab0*/  @!P0 LEA R142, P2, R190.reuse, R140, 0x7 ;  /* 0x0000008cbe8e8211 */ /* 0x040fe200078438ff */
[----:B------:R-:W-:Y:S01]  /*3ac0*/  @!P0 IMAD.MOV.U32 R136, RZ, RZ, R140 ;  /* 0x000000ffff888224 */ /* 0x000fe200078e008c */
[----:B------:R-:W-:Y:S01]  /*3ad0*/  @!PT LDS RZ, [RZ] ;  /* 0x00000000fffff984 */ /* 0x000fe20000000800 */
[----:B------:R-:W-:Y:S01]  /*3ae0*/  @!PT LDS RZ, [RZ] ;  /* 0x00000000fffff984 */ /* 0x000fe20000000800 */
[----:B------:R-:W-:Y:S01]  /*3af0*/  @!PT LDS RZ, [RZ] ;  /* 0x00000000fffff984 */ /* 0x000fe20000000800 */
[----:B------:R1:W-:Y:S01]  /*3b00*/  @!P1 LDGSTS.E.BYPASS.LTC128B.128 [R219+0x1000], desc[UR16][R214.64] ;  /* 0x01000000d6db9fae */ /* 0x0003e2000b981a10 */
[----:B------:R-:W-:Y:S01]  /*3b10*/  @!P0 IMAD.MOV.U32 R137, RZ, RZ, R141 ;  /* 0x000000ffff898224 */ /* 0x000fe200078e008d */
[CC--:B------:R-:W-:Y:S01]  /*3b20*/  @!P0 LEA.HI.X R139, R190.reuse, R141.reuse, R191, 0x6, P3 ;  /* 0x0000008dbe8b8211 */ /* 0x0c0fe200018f34bf */
[----:B------:R-:W-:Y:S01]  /*3b30*/  @!P0 IMAD R132, R191, 0x140, RZ ;  /* 0x00000140bf848824 */ /* 0x000fe200078e02ff */
[----:B------:R1:W-:Y:S01]  /*3b40*/  @P1 STS.128 [R219+0x1000], RZ ;  /* 0x001000ffdb001388 */ /* 0x0003e20000000c00 */
[C---:B------:R-:W-:Y:S01]  /*3b50*/  @!P0 IMAD.WIDE.U32 R134, R190.reuse, 0x140, R134 ;  /* 0x00000140be868825 */ /* 0x040fe200078e0086 */
[----:B------:R-:W-:-:S02]  /*3b60*/  @!P0 LEA.HI.X R143, R190, R141, R191, 0x7, P2 ;  /* 0x0000008dbe8f8211 */ /* 0x000fc400010f3cbf */
        /* <DEDUP_REMOVED lines=8> */
[C---:B------:R-:W-:Y:S01]  /*3bf0*/  @!P0 LEA R132, P1, R190.reuse, R140, 0x8 ;  /* 0x0000008cbe848211 */ /* 0x040fe200078240ff */
[----:B------:R-:W-:Y:S01]  /*3c00*/  @!P0 IMAD.IADD R137, R133, 0x1, R137 ;  /* 0x0000000185898824 */ /* 0x000fe200078e0289 */
[----:B------:R1:W-:Y:S02]  /*3c10*/  @P0 STS.128 [R219+0x2000], RZ ;  /* 0x002000ffdb000388 */ /* 0x0003e40000000c00 */
[----:B------:R-:W-:-:S02]  /*3c20*/  @!P0 LEA.HI.X R133, R190, R141, R191, 0x8, P1 ;  /* 0x0000008dbe858211 */ /* 0x000fc400008f44bf */
        /* <DEDUP_REMOVED lines=33> */
.L_x_971:
[----:B------:R-:W-:Y:S05]  /*3e40*/  BSYNC.RECONVERGENT B0 ;  /* 0x0000000000007941 */ /* 0x000fea0003800200 */
.L_x_970:
[----:B------:R-:W0:Y:S02]  /*3e50*/  LDGDEPBAR ;  /* 0x00000000000079af */ /* 0x000e240000000000 */
.L_x_967:
[C---:B-1----:R-:W-:Y:S01]  /*3e60*/  VIADD R132, R0.reuse, 0x1 ;  /* 0x0000000100847836 */ /* 0x042fe20000000000 */
[CC--:B------:R-:W-:Y:S01]  /*3e70*/  ISETP.GE.AND P4, PT, R0.reuse, R148.reuse, PT ;  /* 0x000000940000720c */ /* 0x0c0fe20003f86270 */
[----:B------:R-:W-:Y:S01]  /*3e80*/  VIADD R133, R0, 0x8 ;  /* 0x0000000800857836 */ /* 0x000fe20000000000 */
[----:B------:R-:W1:Y:S01]  /*3e90*/  LDCU UR6, c[0x0][0x45c] ;  /* 0x00008b80ff0677ac */ /* 0x000e620008000800 */
[----:B------:R-:W-:Y:S02]  /*3ea0*/  LOP3.LUT R150, R2, R195, RZ, 0xfc, !PT ;  /* 0x000000c302967212 */ /* 0x000fe400078efcff */
[CC--:B------:R-:W-:Y:S02]  /*3eb0*/  ISETP.GE.AND P0, PT, R132.reuse, R149.reuse, PT ;  /* 0x000000958400720c */ /* 0x0c0fe40003f06270 */
[----:B------:R-:W-:Y:S01]  /*3ec0*/  ISETP.GE.AND P2, PT, R132, R148, PT ;  /* 0x000000948400720c */ /* 0x000fe20003f46270 */
[----:B------:R-:W-:Y:S01]  /*3ed0*/  VIADD R132, R0, 0x9 ;  /* 0x0000000900847836 */ /* 0x000fe20000000000 */
[----:B------:R-:W-:-:S02]  /*3ee0*/  ISETP.GE.AND P3, PT, R133, R149, PT ;  /* 0x000000958500720c */ /* 0x000fc40003f66270 */
[-C--:B------:R-:W-:Y:S01]  /*3ef0*/  ISETP.GE.AND P1, PT, R133, R148.reuse, PT ;  /* 0x000000948500720c */ /* 0x080fe20003f26270 */
[----:B------:R-:W-:Y:S01]  /*3f00*/  VIADD R133, R0, 0x10 ;  /* 0x0000001000857836 */ /* 0x000fe20000000000 */
[----:B------:R-:W-:Y:S01]  /*3f10*/  FSEL R205, R26, -INF , !P4 ;  /* 0xff8000001acd7808 */ /* 0x000fe20006000000 */
[----:B------:R-:W-:Y:S01]  /*3f20*/  VIADD R26, R0, 0x11 ;  /* 0x00000011001a7836 */ /* 0x000fe20000000000 */
[CC--:B------:R-:W-:Y:S02]  /*3f30*/  ISETP.GE.AND P6, PT, R132.reuse, R149.reuse, PT ;  /* 0x000000958400720c */ /* 0x0c0fe40003fc6270 */
[----:B------:R-:W-:Y:S02]  /*3f40*/  ISETP.GE.AND P4, PT, R132, R148, PT ;  /* 0x000000948400720c */ /* 0x000fe40003f86270 */
[----:B------:R-:W-:Y:S02]  /*3f50*/  FSEL R132, R25, -INF , !P0 ;  /* 0xff80000019847808 */ /* 0x000fe40004000000 */
[----:B------:R-:W-:Y:S01]  /*3f60*/  FSEL R202, R20, -INF , !P3 ;  /* 0xff80000014ca7808 */ /* 0x000fe20005800000 */
[----:B------:R-:W-:Y:S01]  /*3f70*/  VIADD R20, R0, 0x18 ;  /* 0x0000001800147836 */ /* 0x000fe20000000000 */
[----:B------:R-:W-:-:S02]  /*3f80*/  ISETP.GE.AND P0, PT, R133, R149, PT ;  /* 0x000000958500720c */ /* 0x000fc40003f06270 */
[----:B------:R-:W-:Y:S02]  /*3f90*/  FSEL R207, R22, -INF , !P1 ;  /* 0xff80000016cf7808 */ /* 0x000fe40004800000 */
[----:B------:R-:W-:Y:S01]  /*3fa0*/  FSEL R204, R21, -INF , !P6 ;  /* 0xff80000015cc7808 */ /* 0x000fe20007000000 */
[----:B------:R-:W-:Y:S01]  /*3fb0*/  VIADD R21, R0, 0x19 ;  /* 0x0000001900157836 */ /* 0x000fe20000000000 */
[C---:B------:R-:W-:Y:S02]  /*3fc0*/  ISETP.GE.AND P1, PT, R26.reuse, R149, PT ;  /* 0x000000951a00720c */ /* 0x040fe40003f26270 */
[-C--:B------:R-:W-:Y:S02]  /*3fd0*/  ISETP.GE.AND P6, PT, R26, R148.reuse, PT ;  /* 0x000000941a00720c */ /* 0x080fe40003fc6270 */
[----:B------:R-:W-:Y:S02]  /*3fe0*/  ISETP.GE.AND P3, PT, R133, R148, PT ;  /* 0x000000948500720c */ /* 0x000fe40003f66270 */
[----:B------:R-:W-:-:S02]  /*3ff0*/  FSEL R203, R23, -INF , !P4 ;  /* 0xff80000017cb7808 */ /* 0x000fc40006000000 */
[----:B------:R-:W-:Y:S02]  /*4000*/  FSEL R26, R16, -INF , !P0 ;  /* 0xff800000101a7808 */ /* 0x000fe40004000000 */
[CC--:B------:R-:W-:Y:S02]  /*4010*/  ISETP.GE.AND P4, PT, R20.reuse, R149.reuse, PT ;  /* 0x000000951400720c */ /* 0x0c0fe40003f86270 */
[----:B------:R-:W-:Y:S01]  /*4020*/  ISETP.GE.AND P0, PT, R20, R148, PT ;  /* 0x000000941400720c */ /* 0x000fe20003f06270 */
[----:B------:R-:W-:Y:S01]  /*4030*/  VIADD R20, R0, 0x20 ;  /* 0x0000002000147836 */ /* 0x000fe20000000000 */
[----:B------:R-:W-:Y:S02]  /*4040*/  FSEL R25, R18, -INF , !P3 ;  /* 0xff80000012197808 */ /* 0x000fe40005800000 */
[----:B------:R-:W-:Y:S01]  /*4050*/  FSEL R16, R17, -INF , !P1 ;  /* 0xff80000011107808 */ /* 0x000fe20004800000 */
[----:B------:R-:W-:Y:S01]  /*4060*/  VIADD R17, R0, 0x21 ;  /* 0x0000002100117836 */ /* 0x000fe20000000000 */
[----:B------:R-:W-:-:S02]  /*4070*/  ISETP.GE.AND P3, PT, R21, R149, PT ;  /* 0x000000951500720c */ /* 0x000fc40003f66270 */
[----:B------:R-:W-:Y:S02]  /*4080*/  FSEL R201, R19, -INF , !P6 ;  /* 0xff80000013c97808 */ /* 0x000fe40007000000 */
[----:B------:R-:W-:Y:S01]  /*4090*/  FSEL R18, R12, -INF , !P4 ;  /* 0xff8000000c127808 */ /* 0x000fe20006000000 */
[----:B------:R-:W-:Y:S01]  /*40a0*/  VIADD R12, R0, 0x28 ;  /* 0x00000028000c7836 */ /* 0x000fe20000000000 */
[----:B------:R-:W-:Y:S02]  /*40b0*/  ISETP.GE.AND P1, PT, R21, R148, PT ;  /* 0x000000941500720c */ /* 0x000fe40003f26270 */
[-C--:B------:R-:W-:Y:S02]  /*40c0*/  ISETP.GE.AND P6, PT, R20, R149.reuse, PT ;  /* 0x000000951400720c */ /* 0x080fe40003fc6270 */
[----:B------:R-:W-:Y:S02]  /*40d0*/  FSEL R19, R14, -INF , !P0 ;  /* 0xff8000000e137808 */ /* 0x000fe40004000000 */
[----:B------:R-:W-:Y:S01]  /*40e0*/  FSEL R200, R13, -INF , !P3 ;  /* 0xff8000000dc87808 */ /* 0x000fe20005800000 */
[----:B------:R-:W-:Y:S01]  /*40f0*/  VIADD R13, R0, 0x29 ;  /* 0x00000029000d7836 */ /* 0x000fe20000000000 */
[----:B------:R-:W-:-:S02]  /*4100*/  ISETP.GE.AND P0, PT, R17, R149, PT ;  /* 0x000000951100720c */ /* 0x000fc40003f06270 */
[-C--:B------:R-:W-:Y:S02]  /*4110*/  ISETP.GE.AND P3, PT, R17, R148.reuse, PT ;  /* 0x000000941100720c */ /* 0x080fe40003f66270 */
[----:B------:R-:W-:Y:S02]  /*4120*/  FSEL R17, R15, -INF , !P1 ;  /* 0xff8000000f117808 */ /* 0x000fe40004800000 */
[----:B------:R-:W-:Y:S01]  /*4130*/  FSEL R186, R8, -INF , !P6 ;  /* 0xff80000008ba7808 */ /* 0x000fe20007000000 */
[----:B------:R-:W-:Y:S01]  /*4140*/  VIADD R8, R0, 0x31 ;  /* 0x0000003100087836 */ /* 0x000fe20000000000 */
[C---:B------:R-:W-:Y:S02]  /*4150*/  ISETP.GE.AND P1, PT, R12.reuse, R149, PT ;  /* 0x000000950c00720c */ /* 0x040fe40003f26270 */
[-C--:B------:R-:W-:Y:S01]  /*4160*/  ISETP.GE.AND P6, PT, R12, R148.reuse, PT ;  /* 0x000000940c00720c */ /* 0x080fe20003fc6270 */
[----:B------:R-:W-:Y:S01]  /*4170*/  VIADD R12, R0, 0x30 ;  /* 0x00000030000c7836 */ /* 0x000fe20000000000 */
[----:B------:R-:W-:-:S02]  /*4180*/  ISETP.GE.AND P4, PT, R20, R148, PT ;  /* 0x000000941400720c */ /* 0x000fc40003f86270 */
[----:B------:R-:W-:Y:S02]  /*4190*/  FSEL R198, R9, -INF , !P0 ;  /* 0xff80000009c67808 */ /* 0x000fe40004000000 */
[----:B------:R-:W-:Y:S02]  /*41a0*/  FSEL R197, R11, -INF , !P3 ;  /* 0xff8000000bc57808 */ /* 0x000fe40005800000 */
[----:B------:R-:W-:Y:S01]  /*41b0*/  FSEL R182, R4, -INF , !P1 ;  /* 0xff80000004b67808 */ /* 0x000fe20004800000 */
[----:B------:R-:W-:Y:S01]  /*41c0*/  VIADD R4, R0, 0x38 ;  /* 0x0000003800047836 */ /* 0x000fe20000000000 */
[----:B------:R-:W-:Y:S02]  /*41d0*/  FSEL R199, R10, -INF , !P4 ;  /* 0xff8000000ac77808 */ /* 0x000fe40006000000 */
[----:B------:R-:W-:Y:S02]  /*41e0*/  ISETP.GE.AND P0, PT, R13, R148, PT ;  /* 0x000000940d00720c */ /* 0x000fe40003f06270 */
[----:B------:R-:W-:-:S02]  /*41f0*/  ISETP.GE.AND P3, PT, R12, R149, PT ;  /* 0x000000950c00720c */ /* 0x000fc40003f66270 */
[-C--:B------:R-:W-:Y:S02]  /*4200*/  ISETP.GE.AND P4, PT, R13, R149.reuse, PT ;  /* 0x000000950d00720c */ /* 0x080fe40003f86270 */
        /* <DEDUP_REMOVED lines=8> */
[-C--:B------:R-:W-:Y:S02]  /*4290*/  ISETP.GE.AND P1, PT, R12, R148.reuse, PT ;  /* 0x000000940c00720c */ /* 0x080fe40003f26270 */
[C---:B------:R-:W-:Y:S02]  /*42a0*/  ISETP.GE.AND P6, PT, R8.reuse, R149, PT ;  /* 0x000000950800720c */ /* 0x040fe40003fc6270 */
[----:B------:R-:W-:Y:S02]  /*42b0*/  ISETP.GE.AND P4, PT, R8, R148, PT ;  /* 0x000000940800720c */ /* 0x000fe40003f86270 */
        /* <DEDUP_REMOVED lines=20> */
[----:B--2---:R-:W-:Y:S02]  /*4400*/  FSEL R141, R122, -INF , !P0 ;  /* 0xff8000007a8d7808 */ /* 0x004fe40004000000 */
        /* <DEDUP_REMOVED lines=147> */
[----:B------:R-:W-:Y:S02]  /*4d40*/  FSEL R60, R60, -INF , !P4 ;  /* 0xff8000003c3c7808 */ /* 0x000fe40006000000 */
[----:B------:R-:W-:Y:S02]  /*4d50*/  FMNMX3.FTZ R6, R205, R27, R207, !PT ;  /* 0x0000001bcd067276 */ /* 0x000fe400078100cf */
[----:B------:R-:W-:Y:S01]  /*4d60*/  ISETP.GE.AND P4, PT, R4, R148, PT ;  /* 0x000000940400720c */ /* 0x000fe20003f86270 */
[----:B------:R-:W-:Y:S01]  /*4d70*/  VIADD R4, R0, 0xc8 ;  /* 0x000000c800047836 */ /* 0x000fe20000000000 */
[----:B------:R-:W-:Y:S02]  /*4d80*/  FSEL R56, R56, -INF , !P6 ;  /* 0xff80000038387808 */ /* 0x000fe40007000000 */
[----:B------:R-:W-:Y:S02]  /*4d90*/  FMNMX3.FTZ R6, R6, R203, R25, !PT ;  /* 0x000000cb06067276 */ /* 0x000fe40007810019 */
[----:B------:R-:W-:-:S02]  /*4da0*/  FSEL R62, R62, -INF , !P0 ;  /* 0xff8000003e3e7808 */ /* 0x000fc40004000000 */
[----:B------:R-:W-:Y:S02]  /*4db0*/  FSEL R61, R61, -INF , !P3 ;  /* 0xff8000003d3d7808 */ /* 0x000fe40005800000 */
[CC--:B------:R-:W-:Y:S02]  /*4dc0*/  ISETP.GE.AND P6, PT, R0.reuse, R149.reuse, PT ;  /* 0x000000950000720c */ /* 0x0c0fe40003fc6270 */
[CC--:B------:R-:W-:Y:S02]  /*4dd0*/  ISETP.GE.AND P0, PT, R5.reuse, R149.reuse, PT ;  /* 0x000000950500720c */ /* 0x0c0fe40003f06270 */
[----:B------:R-:W-:Y:S01]  /*4de0*/  ISETP.GE.AND P3, PT, R5, R148, PT ;  /* 0x000000940500720c */ /* 0x000fe20003f66270 */
[----:B------:R-:W-:Y:S01]  /*4df0*/  VIADD R5, R0, 0xd0 ;  /* 0x000000d000057836 */ /* 0x000fe20000000000 */
[----:B------:R-:W-:Y:S02]  /*4e00*/  ISETP.GE.AND P2, PT, R4, R149, PT ;  /* 0x000000950400720c */ /* 0x000fe40003f46270 */
[----:B------:R-:W-:-:S02]  /*4e10*/  FMNMX3.FTZ R6, R6, R201, R19, !PT ;  /* 0x000000c906067276 */ /* 0x000fc40007810013 */
[----:B------:R-:W-:Y:S02]  /*4e20*/  FSEL R24, R24, -INF , !P6 ;  /* 0xff80000018187808 */ /* 0x000fe40007000000 */
[----:B------:R-:W-:Y:S02]  /*4e30*/  FSEL R59, R59, -INF , !P3 ;  /* 0xff8000003b3b7808 */ /* 0x000fe40005800000 */
[----:B------:R-:W-:Y:S02]  /*4e40*/  FSEL R52, R52, -INF , !P2 ;  /* 0xff80000034347808 */ /* 0x000fe40005000000 */
[C---:B------:R-:W-:Y:S02]  /*4e50*/  ISETP.GE.AND P3, PT, R5.reuse, R149, PT ;  /* 0x000000950500720c */ /* 0x040fe40003f66270 */
[----:B------:R-:W-:Y:S02]  /*4e60*/  FMNMX3.FTZ R6, R6, R17, R199, !PT ;  /* 0x0000001106067276 */ /* 0x000fe400078100c7 */
        /* <DEDUP_REMOVED lines=30> */
[----:B------:R-:W-:Y:S02]  /*5050*/  FSEL R54, R54, -INF , !P1 ;  /* 0xff80000036367808 */ /* 0x000fe40004800000 */
[----:B------:R-:W-:Y:S02]  /*5060*/  FMNMX3.FTZ R6, R6, R159, R143, !PT ;  /* 0x0000009f06067276 */ /* 0x000fe4000781008f */
        /* <DEDUP_REMOVED lines=51> */
[----:B------:R-:W-:Y:S02]  /*53a0*/  FSEL R41, R41, -INF , !P4 ;  /* 0xff80000029297808 */ /* 0x000fe40006000000 */
        /* <DEDUP_REMOVED lines=23> */
[----:B------:R-:W-:Y:S02]  /*5520*/  ISETP.GE.AND P1, PT, R4, R149, PT ;  /* 0x000000950400720c */ /* 0x000fe40003f26270 */
[----:B------:R-:W-:Y:S02]  /*5530*/  FMNMX3.FTZ R4, R6, R49, R44, !PT ;  /* 0x0000003106047276 */ /* 0x000fe4000781002c */
[----:B------:R-:W-:Y:S02]  /*5540*/  FSEL R80, R34, -INF , !P0 ;  /* 0xff80000022507808 */ /* 0x000fe40004000000 */
[----:B------:R-:W-:Y:S02]  /*5550*/  FMNMX3.FTZ R5, R5, R43, R78, !PT ;  /* 0x0000002b05057276 */ /* 0x000fe4000781004e */
[----:B------:R-:W-:-:S02]  /*5560*/  FMNMX3.FTZ R4, R4, R45, R40, !PT ;  /* 0x0000002d04047276 */ /* 0x000fc40007810028 */
[----:B------:R-:W-:Y:S02]  /*5570*/  ISETP.GE.AND P0, PT, R0, R148, PT ;  /* 0x000000940000720c */ /* 0x000fe40003f06270 */
[----:B------:R-:W-:Y:S02]  /*5580*/  FSEL R79, R35, -INF , !P2 ;  /* 0xff800000234f7808 */ /* 0x000fe40005000000 */
        /* <DEDUP_REMOVED lines=8> */
[----:B------:R-:W-:Y:S02]  /*5610*/  FSEL R87, R28, -INF , !P1 ;  /* 0xff8000001c577808 */ /* 0x000fe40004800000 */
[----:B------:R-:W-:-:S02]  /*5620*/  FMNMX3.FTZ R4, R4, R83, R84, !PT ;  /* 0x0000005304047276 */ /* 0x000fc40007810054 */
[----:B------:R-:W-:Y:S02]  /*5630*/  FMNMX.FTZ R0, R81, R6, !PT ;  /* 0x0000000651007209 */ /* 0x000fe40007810000 */
[----:B------:R-:W-:Y:S02]  /*5640*/  FSEL R89, R29, -INF , !P0 ;  /* 0xff8000001d597808 */ /* 0x000fe40004000000 */
[----:B------:R-:W-:Y:S01]  /*5650*/  FMNMX3.FTZ R4, R4, R86, R87, !PT ;  /* 0x0000005604047276 */ /* 0x000fe20007810057 */
[----:B------:R-:W2:Y:S01]  /*5660*/  SHFL.BFLY PT, R7, R0, 0x2, 0x1f ;  /* 0x0c401f0000077f89 */ /* 0x000ea200000e0000 */
[----:B------:R-:W-:Y:S02]  /*5670*/  LEA R150, R150, UR4, 0x1 ;  /* 0x0000000496967c11 */ /* 0x000fe4000f8e08ff */
[----:B------:R-:W-:-:S03]  /*5680*/  FMNMX.FTZ R8, R89, R4, !PT ;  /* 0x0000000459087209 */ /* 0x000fc60007810000 */
[----:B------:R-:W-:Y:S01]  /*5690*/  LDSM.16.MT88.4 R20, [R150+0x5000] ;  /* 0x005000009614783b */ /* 0x000fe20000004200 */
[C---:B------:R-:W-:Y:S02]  /*56a0*/  VIADD R85, R150.reuse, 0x5020 ;  /* 0x0000502096557836 */ /* 0x040fe40000000000 */
[----:B------:R-:W-:Y:S01]  /*56b0*/  VIADD R227, R150, 0x5000 ;  /* 0x0000500096e37836 */ /* 0x000fe20000000000 */
[----:B------:R-:W3:Y:S01]  /*56c0*/  SHFL.BFLY PT, R5, R8, 0x2, 0x1f ;  /* 0x0c401f0008057f89 */ /* 0x000ee200000e0000 */
[----:B------:R-:W-:Y:S02]  /*56d0*/  IMAD.MOV.U32 R90, RZ, RZ, R85 ;  /* 0x000000ffff5a7224 */ /* 0x000fe400078e0055 */
[----:B------:R-:W-:Y:S01]  /*56e0*/  @P5 VIADD R90, R227, 0xffffffe0 ;  /* 0xffffffe0e35a5836 */ /* 0x000fe20000000000 */
[----:B------:R-:W-:Y:S04]  /*56f0*/  LDSM.16.MT88.4 R32, [R150+0x5800] ;  /* 0x005800009620783b */ /* 0x000fe80000004200 */
[----:B------:R-:W-:Y:S04]  /*5700*/  LDSM.16.MT88.4 R36, [R90+0x400] ;  /* 0x000400005a24783b */ /* 0x000fe80000004200 */
[----:B------:R-:W-:Y:S01]  /*5710*/  LDSM.16.MT88.4 R28, [R90+0x800] ;  /* 0x000800005a1c783b */ /* 0x000fe20000004200 */
[----:B--2---:R-:W-:-:S05]  /*5720*/  FMNMX.FTZ R7, R0, R7, !PT ;  /* 0x0000000700077209 */ /* 0x004fca0007810000 */
[----:B------:R-:W2:Y:S01]  /*5730*/  SHFL.BFLY PT, R6, R7, 0x1, 0x1f ;  /* 0x0c201f0007067f89 */ /* 0x000ea200000e0000 */
[----:B---3--:R-:W-:-:S03]  /*5740*/  FMNMX.FTZ R5, R8, R5, !PT ;  /* 0x0000000508057209 */ /* 0x008fc60007810000 */
[----:B------:R-:W-:Y:S04]  /*5750*/  LDSM.16.MT88.4 R8, [R150+0x5400] ;  /* 0x005400009608783b */ /* 0x000fe80000004200 */
[----:B------:R-:W3:Y:S01]  /*5760*/  SHFL.BFLY PT, R4, R5, 0x1, 0x1f ;  /* 0x0c201f0005047f89 */ /* 0x000ee200000e0000 */
[----:B--2---:R-:W-:-:S04]  /*5770*/  FMNMX.FTZ R0, R7, R6, !PT ;  /* 0x0000000607007209 */ /* 0x004fc80007810000 */
[C---:B------:R-:W-:Y:S01]  /*5780*/  FSETP.NEU.FTZ.AND P0, PT, R0.reuse, -INF , PT ;  /* 0xff8000000000780b */ /* 0x040fe20003f1d000 */
[----:B-1----:R-:W-:-:S05]  /*5790*/  FMUL.FTZ R88, R0, UR6 ;  /* 0x0000000600587c20 */ /* 0x002fca0008410000 */
[----:B------:R-:W-:Y:S02]  /*57a0*/  FSEL R88, R88, RZ, P0 ;  /* 0x000000ff58587208 */ /* 0x000fe40000000000 */
[----:B---3--:R-:W-:Y:S02]  /*57b0*/  FMNMX.FTZ R2, R5, R4, !PT ;  /* 0x0000000405027209 */ /* 0x008fe40007810000 */
[----:B------:R-:W1:Y:S01]  /*57c0*/  LDSM.16.MT88.4 R4, [R90] ;  /* 0x000000005a04783b */ /* 0x000e620000004200 */
[--C-:B------:R-:W-:Y:S01]  /*57d0*/  FFMA.FTZ R130, R205, UR6, -R88.reuse ;  /* 0x00000006cd827c23 */ /* 0x100fe20008010858 */
[C---:B------:R-:W-:Y:S01]  /*57e0*/  FSETP.NEU.FTZ.AND P0, PT, R2.reuse, -INF , PT ;  /* 0xff8000000200780b */ /* 0x040fe20003f1d000 */
[----:B------:R-:W-:Y:S01]  /*57f0*/  FMUL.FTZ R93, R2, UR6 ;  /* 0x00000006025d7c20 */ /* 0x000fe20008410000 */
[--C-:B------:R-:W-:Y:S01]  /*5800*/  FFMA.FTZ R123, R27, UR6, -R88.reuse ;  /* 0x000000061b7b7c23 */ /* 0x100fe20008010858 */
[--C-:B------:R-:W-:Y:S01]  /*5810*/  FFMA.FTZ R120, R207, UR6, -R88.reuse ;  /* 0x00000006cf787c23 */ /* 0x100fe20008010858 */
[--C-:B------:R-:W-:Y:S01]  /*5820*/  FFMA.FTZ R109, R203, UR6, -R88.reuse ;  /* 0x00000006cb6d7c23 */ /* 0x100fe20008010858 */
[----:B------:R-:W-:Y:S01]  /*5830*/  MUFU.EX2 R130, R130 ;  /* 0x0000008200827308 */ /* 0x000fe20000000800 */
[----:B------:R-:W-:Y:S01]  /*5840*/  FSEL R93, R93, RZ, P0 ;  /* 0x000000ff5d5d7208 */ /* 0x000fe20000000000 */
[--C-:B------:R-:W-:Y:S01]  /*5850*/  FFMA.FTZ R107, R25, UR6, -R88.reuse ;  /* 0x00000006196b7c23 */ /* 0x100fe20008010858 */
[--C-:B------:R-:W-:Y:S01]  /*5860*/  FFMA.FTZ R102, R201, UR6, -R88.reuse ;  /* 0x00000006c9667c23 */ /* 0x100fe20008010858 */
[----:B------:R-:W2:Y:S01]  /*5870*/  MUFU.EX2 R123, R123 ;  /* 0x0000007b007b7308 */ /* 0x000ea20000000800 */
[--C-:B------:R-:W-:Y:S01]  /*5880*/  FFMA.FTZ R92, R19, UR6, -R88.reuse ;  /* 0x00000006135c7c23 */ /* 0x100fe20008010858 */
[--C-:B------:R-:W-:Y:S01]  /*5890*/  FFMA.FTZ R125, R132, UR6, -R93.reuse ;  /* 0x00000006847d7c23 */ /* 0x100fe2000801085d */
        /* <DEDUP_REMOVED lines=12> */
[----:B--2---:R-:W-:Y:S01]  /*5960*/  F2FP.F16.F32.PACK_AB R13, R123, R130 ;  /* 0x000000827b0d723e */ /* 0x004fe200000000ff */
        /* <DEDUP_REMOVED lines=76> */
[----:B------:R-:W-:Y:S01]  /*5e30*/  FFMA.FTZ R75, R75, UR6, -R88 ;  /* 0x000000064b4b7c23 */ /* 0x000fe20008010858 */
[----:B------:R-:W-:Y:S01]  /*5e40*/  FFMA.FTZ R72, R72, UR6, -R93 ;  /* 0x0000000648487c23 */ /* 0x000fe2000801085d */
[----:B------:R-:W4:Y:S01]  /*5e50*/  MUFU.EX2 R103, R103 ;  /* 0x0000006700677308 */ /* 0x000f220000000800 */
[----:B------:R-:W-:Y:S01]  /*5e60*/  FADD.FTZ R123, R130, R123 ;  /* 0x0000007b827b7221 */ /* 0x000fe20000010000 */
[----:B------:R-:W-:Y:S01]  /*5e70*/  FADD.FTZ R132, R132, R125 ;  /* 0x0000007d84847221 */ /* 0x000fe20000010000 */
[C---:B------:R-:W-:Y:S01]  /*5e80*/  HMMA.16816.F32 R16, R4.reuse, R36, R16 ;  /* 0x000000240410723c */ /* 0x040fe20000001810 */
[----:B-1----:R-:W-:Y:S01]  /*5e90*/  F2FP.F16.F32.PACK_AB R37, R96, R97 ;  /* 0x000000616025723e */ /* 0x002fe200000000ff */
[----:B------:R-:W-:Y:S01]  /*5ea0*/  MUFU.EX2 R98, R98 ;  /* 0x0000006200627308 */ /* 0x000fe20000000800 */
[----:B--2---:R-:W-:Y:S01]  /*5eb0*/  F2FP.F16.F32.PACK_AB R36, R106, R101 ;  /* 0x000000656a24723e */ /* 0x004fe200000000ff */
[----:B------:R-:W-:Y:S01]  /*5ec0*/  FADD.FTZ R120, R120, R123 ;  /* 0x0000007b78787221 */ /* 0x000fe20000010000 */
        /* <DEDUP_REMOVED lines=22> */
[C---:B------:R-:W-:Y:S01]  /*6030*/  HMMA.16816.F32 R20, R36.reuse, R34, R20 ;  /* 0x000000222414723c */ /* 0x040fe20000001814 */
[----:B----4-:R-:W-:Y:S01]  /*6040*/  F2FP.F16.F32.PACK_AB R35, R111, R112 ;  /* 0x000000706f23723e */ /* 0x010fe200000000ff */
[----:B------:R-:W-:Y:S01]  /*6050*/  FADD.FTZ R92, R91, R92 ;  /* 0x0000005c5b5c7221 */ /* 0x000fe20000010000 */
[----:B------:R-:W4:Y:S01]  /*6060*/  MUFU.EX2 R136, R136 ;  /* 0x0000008800887308 */ /* 0x000f220000000800 */
[--C-:B------:R-:W-:Y:S01]  /*6070*/  FFMA.FTZ R53, R53, UR6, -R93.reuse ;  /* 0x0000000635357c23 */ /* 0x100fe2000801085d */
        /* <DEDUP_REMOVED lines=14> */
[--C-:B------:R-:W-:Y:S01]  /*6160*/  FFMA.FTZ R36, R162, UR6, -R93.reuse ;  /* 0x00000006a2247c23 */ /* 0x100fe2000801085d */
[----:B------:R-:W4:Y:S01]  /*6170*/  MUFU.EX2 R145, R145 ;  /* 0x0000009100917308 */ /* 0x000f220000000800 */
[--C-:B------:R-:W-:Y:S01]  /*6180*/  FFMA.FTZ R162, R169, UR6, -R88.reuse ;  /* 0x00000006a9a27c23 */ /* 0x100fe20008010858 */
[--C-:B------:R-:W-:Y:S01]  /*6190*/  FFMA.FTZ R169, R178, UR6, -R93.reuse ;  /* 0x00000006b2a97c23 */ /* 0x100fe2000801085d */
[--C-:B------:R-:W-:Y:S01]  /*61a0*/  FFMA.FTZ R178, R135, UR6, -R88.reuse ;  /* 0x0000000687b27c23 */ /* 0x100fe20008010858 */
[----:B------:R-:W-:Y:S01]  /*61b0*/  MUFU.EX2 R156, R36 ;  /* 0x00000024009c7308 */ /* 0x000fe20000000800 */
[C---:B---3--:R-:W-:Y:S01]  /*61c0*/  HMMA.16816.F32 R24, R32.reuse, R8, R24 ;  /* 0x000000082018723c */ /* 0x048fe20000001818 */
[--C-:B------:R-:W-:Y:S01]  /*61d0*/  FFMA.FTZ R135, R138, UR6, -R93.reuse ;  /* 0x000000068a877c23 */ /* 0x100fe2000801085d */
[----:B------:R-:W-:Y:S01]  /*61e0*/  FFMA.FTZ R138, R122, UR6, -R93 ;  /* 0x000000067a8a7c23 */ /* 0x000fe2000801085d */
[----:B------:R-:W3:Y:S01]  /*61f0*/  MUFU.EX2 R155, R155 ;  /* 0x0000009b009b7308 */ /* 0x000ee20000000800 */
[----:B------:R-:W-:Y:S01]  /*6200*/  FADD.FTZ R95, R100, R95 ;  /* 0x0000005f645f7221 */ /* 0x000fe20000010000 */
[--C-:B------:R-:W-:Y:S01]  /*6210*/  FFMA.FTZ R77, R77, UR6, -R88.reuse ;  /* 0x000000064d4d7c23 */ /* 0x100fe20008010858 */
[----:B------:R-:W-:Y:S01]  /*6220*/  FFMA.FTZ R83, R83, UR6, -R93 ;  /* 0x0000000653537c23 */ /* 0x000fe2000801085d */
[----:B------:R-:W-:Y:S01]  /*6230*/  MUFU.EX2 R153, R153 ;  /* 0x0000009900997308 */ /* 0x000fe20000000800 */
[C---:B------:R-:W-:Y:S01]  /*6240*/  HMMA.16816.F32 R20, R32.reuse, R10, R20 ;  /* 0x0000000a2014723c */ /* 0x040fe20000001814 */
[----:B------:R-:W5:Y:S01]  /*6250*/  LDSM.16.MT88.4 R8, [R90+0x1000] ;  /* 0x001000005a08783b */ /* 0x000f620000004200 */
[----:B------:R-:W-:Y:S01]  /*6260*/  FADD.FTZ R98, R98, R95 ;  /* 0x0000005f62627221 */ /* 0x000fe20000010000 */
[----:B------:R-:W3:Y:S01]  /*6270*/  MUFU.EX2 R158, R158 ;  /* 0x0000009e009e7308 */ /* 0x000ee20000000800 */
[----:B------:R-:W-:Y:S01]  /*6280*/  FFMA.FTZ R80, R80, UR6, -R88 ;  /* 0x0000000650507c23 */ /* 0x000fe20008010858 */
[--C-:B------:R-:W-:Y:S01]  /*6290*/  FFMA.FTZ R84, R84, UR6, -R93.reuse ;  /* 0x0000000654547c23 */ /* 0x100fe2000801085d */
[----:B------:R-:W-:Y:S01]  /*62a0*/  FADD.FTZ R113, R113, R98 ;  /* 0x0000006271717221 */ /* 0x000fe20000010000 */
[----:B------:R3:W-:Y:S01]  /*62b0*/  MUFU.EX2 R161, R167 ;  /* 0x000000a700a17308 */ /* 0x0007e20000000800 */
[C---:B--2---:R-:W-:Y:S01]  /*62c0*/  HMMA.16816.F32 R16, R32.reuse, R4, R16 ;  /* 0x000000042010723c */ /* 0x044fe20000001810 */
[----:B------:R-:W-:Y:S01]  /*62d0*/  FFMA.FTZ R86, R86, UR6, -R93 ;  /* 0x0000000656567c23 */ /* 0x000fe2000801085d */
[----:B------:R-:W-:Y:S01]  /*62e0*/  FADD.FTZ R112, R112, R113 ;  /* 0x0000007170707221 */ /* 0x000fe20000010000 */
[----:B------:R-:W2:Y:S01]  /*62f0*/  MUFU.EX2 R162, R162 ;  /* 0x000000a200a27308 */ /* 0x000ea20000000800 */
[--C-:B------:R-:W-:Y:S01]  /*6300*/  FFMA.FTZ R87, R87, UR6, -R93.reuse ;  /* 0x0000000657577c23 */ /* 0x100fe2000801085d */
[--C-:B------:R-:W-:Y:S01]  /*6310*/  FFMA.FTZ R89, R89, UR6, -R93.reuse ;  /* 0x0000000659597c23 */ /* 0x100fe2000801085d */
[----:B------:R-:W-:Y:S01]  /*6320*/  FADD.FTZ R112, R111, R112 ;  /* 0x000000706f707221 */ /* 0x000fe20000010000 */
[----:B------:R-:W-:Y:S01]  /*6330*/  MUFU.EX2 R160, R160 ;  /* 0x000000a000a07308 */ /* 0x000fe20000000800 */
[----:B------:R-:W-:Y:S01]  /*6340*/  HMMA.16816.F32 R28, R32, R6, R28 ;  /* 0x00000006201c723c */ /* 0x000fe2000000181c */
[----:B------:R-:W2:Y:S01]  /*6350*/  LDSM.16.MT88.4 R4, [R150+0x6400] ;  /* 0x006400009604783b */ /* 0x000ea20000004200 */
[----:B-1----:R-:W-:Y:S01]  /*6360*/  F2FP.F16.F32.PACK_AB R33, R154, R141 ;  /* 0x0000008d9a21723e */ /* 0x002fe200000000ff */
[----:B------:R-:W1:Y:S01]  /*6370*/  MUFU.EX2 R165, R165 ;  /* 0x000000a500a57308 */ /* 0x000e620000000800 */
[----:B----4-:R-:W-:Y:S01]  /*6380*/  F2FP.F16.F32.PACK_AB R35, R145, R152 ;  /* 0x000000989123723e */ /* 0x010fe200000000ff */
[--C-:B---3--:R-:W-:Y:S01]  /*6390*/  FFMA.FTZ R167, R166, UR6, -R93.reuse ;  /* 0x00000006a6a77c23 */ /* 0x108fe2000801085d */
[----:B------:R-:W-:Y:S01]  /*63a0*/  F2FP.F16.F32.PACK_AB R32, R155, R156 ;  /* 0x0000009c9b20723e */ /* 0x000fe200000000ff */
[--C-:B------:R-:W-:Y:S01]  /*63b0*/  FFMA.FTZ R166, R170, UR6, -R93.reuse ;  /* 0x00000006aaa67c23 */ /* 0x100fe2000801085d */
[----:B------:R-:W-:Y:S01]  /*63c0*/  F2FP.F16.F32.PACK_AB R34, R158, R153 ;  /* 0x000000999e22723e */ /* 0x000fe200000000ff */
[----:B------:R-:W-:Y:S01]  /*63d0*/  MUFU.EX2 R164, R164 ;  /* 0x000000a400a47308 */ /* 0x000fe20000000800 */
[--C-:B------:R-:W-:Y:S01]  /*63e0*/  FFMA.FTZ R170, R175, UR6, -R88.reuse ;  /* 0x00000006afaa7c23 */ /* 0x100fe20008010858 */
[--C-:B------:R-:W-:Y:S01]  /*63f0*/  FFMA.FTZ R175, R174, UR6, -R93.reuse ;  /* 0x00000006aeaf7c23 */ /* 0x100fe2000801085d */
[----:B------:R-:W-:Y:S01]  /*6400*/  ISETP.GT.AND P0, PT, R196, R213, PT ;  /* 0x000000d5c400720c */ /* 0x000fe20003f04270 */
[----:B------:R-:W3:Y:S02]  /*6410*/  MUFU.EX2 R169, R169 ;  /* 0x000000a900a97308 */ /* 0x000ee40000000800 */
[C---:B-----5:R-:W-:Y:S02]  /*6420*/  HMMA.16816.F32 R24, R32.reuse, R12, R24 ;  /* 0x0000000c2018723c */ /* 0x060fe40000001818 */
[----:B------:R-:W-:Y:S04]  /*6430*/  MUFU.EX2 R167, R167 ;  /* 0x000000a700a77308 */ /* 0x000fe80000000800 */
[----:B------:R-:W4:Y:S02]  /*6440*/  MUFU.EX2 R166, R166 ;  /* 0x000000a600a67308 */ /* 0x000f240000000800 */
[C---:B------:R-:W-:Y:S01]  /*6450*/  HMMA.16816.F32 R20, R32.reuse, R14, R20 ;  /* 0x0000000e2014723c */ /* 0x040fe20000001814 */
[----:B------:R-:W5:Y:S01]  /*6460*/  LDSM.16.MT88.4 R12, [R90+0x1400] ;  /* 0x001400005a0c783b */ /* 0x000f620000004200 */
[----:B------:R-:W-:Y:S04]  /*6470*/  MUFU.EX2 R163, R163 ;  /* 0x000000a300a37308 */ /* 0x000fe80000000800 */
[----:B------:R-:W5:Y:S02]  /*6480*/  MUFU.EX2 R170, R170 ;  /* 0x000000aa00aa7308 */ /* 0x000f640000000800 */
[C---:B------:R-:W-:Y:S01]  /*6490*/  HMMA.16816.F32 R36, R32.reuse, R8, R16 ;  /* 0x000000082024723c */ /* 0x040fe20000001810 */
[----:B------:R-:W5:Y:S01]  /*64a0*/  LDSM.16.MT88.4 R16, [R150+0x6800] ;  /* 0x006800009610783b */ /* 0x000f620000004200 */
[--C-:B------:R-:W-:Y:S01]  /*64b0*/  FFMA.FTZ R9, R173, UR6, -R88.reuse ;  /* 0x00000006ad097c23 */ /* 0x100fe20008010858 */
[----:B------:R-:W-:Y:S01]  /*64c0*/  FFMA.FTZ R8, R171, UR6, -R88 ;  /* 0x00000006ab087c23 */ /* 0x000fe20008010858 */
[----:B------:R-:W-:Y:S01]  /*64d0*/  FFMA.FTZ R173, R168, UR6, -R93 ;  /* 0x00000006a8ad7c23 */ /* 0x000fe2000801085d */
[----:B------:R4:W-:Y:S03]  /*64e0*/  MUFU.EX2 R172, R177 ;  /* 0x000000b100ac7308 */ /* 0x0009e60000000800 */
[----:B------:R-:W-:Y:S01]  /*64f0*/  HMMA.16816.F32 R28, R32, R10, R28 ;  /* 0x0000000a201c723c */ /* 0x000fe2000000181c */
[----:B------:R-:W-:Y:S01]  /*6500*/  MUFU.EX2 R171, R9 ;  /* 0x0000000900ab7308 */ /* 0x000fe20000000800 */
[----:B--2---:R-:W-:-:S02]  /*6510*/  F2FP.F16.F32.PACK_AB R33, R161, R162 ;  /* 0x000000a2a121723e */ /* 0x004fc400000000ff */
[----:B-1----:R-:W-:Y:S01]  /*6520*/  F2FP.F16.F32.PACK_AB R35, R165, R160 ;  /* 0x000000a0a523723e */ /* 0x002fe200000000ff */
[----:B------:R1:W-:Y:S01]  /*6530*/  MUFU.EX2 R168, R8 ;  /* 0x0000000800a87308 */ /* 0x0003e20000000800 */
[----:B---3--:R-:W-:Y:S02]  /*6540*/  F2FP.F16.F32.PACK_AB R32, R169, R164 ;  /* 0x000000a4a920723e */ /* 0x008fe400000000ff */
[----:B----4-:R-:W-:Y:S01]  /*6550*/  F2FP.F16.F32.PACK_AB R34, R166, R167 ;  /* 0x000000a7a622723e */ /* 0x010fe200000000ff */
[----:B------:R-:W2:Y:S01]  /*6560*/  MUFU.EX2 R173, R173 ;  /* 0x000000ad00ad7308 */ /* 0x000ea20000000800 */
[----:B------:R-:W-:-:S03]  /*6570*/  FFMA.FTZ R177, R121, UR6, -R88 ;  /* 0x0000000679b17c23 */ /* 0x000fc60008010858 */
[----:B------:R3:W-:Y:S02]  /*6580*/  MUFU.EX2 R174, R176 ;  /* 0x000000b000ae7308 */ /* 0x0007e40000000800 */
[C---:B------:R-:W-:Y:S02]  /*6590*/  HMMA.16816.F32 R24, R32.reuse, R4, R24 ;  /* 0x000000042018723c */ /* 0x040fe40000001818 */
[----:B------:R-:W4:Y:S01]  /*65a0*/  MUFU.EX2 R175, R175 ;  /* 0x000000af00af7308 */ /* 0x000f220000000800 */
[----:B-1----:R-:W1:Y:S03]  /*65b0*/  LDSM.16.MT88.4 R8, [R90+0x1800] ;  /* 0x001800005a08783b */ /* 0x002e660000004200 */
[----:B------:R-:W-:Y:S02]  /*65c0*/  MUFU.EX2 R157, R157 ;  /* 0x0000009d009d7308 */ /* 0x000fe40000000800 */
[----:B------:R-:W-:Y:S01]  /*65d0*/  HMMA.16816.F32 R20, R32, R6, R20 ;  /* 0x000000062014723c */ /* 0x000fe20000001814 */
[----:B------:R-:W1:Y:S01]  /*65e0*/  LDSM.16.MT88.4 R4, [R150+0x6c00] ;  /* 0x006c00009604783b */ /* 0x000e620000004200 */
[----:B------:R-:W-:Y:S01]  /*65f0*/  MUFU.EX2 R143, R143 ;  /* 0x0000008f008f7308 */ /* 0x000fe20000000800 */
[----:B---3--:R-:W-:Y:S01]  /*6600*/  FFMA.FTZ R176, R159, UR6, -R88 ;  /* 0x000000069fb07c23 */ /* 0x008fe20008010858 */
[----:B------:R-:W-:-:S02]  /*6610*/  FFMA.FTZ R159, R146, UR6, -R93 ;  /* 0x00000006929f7c23 */ /* 0x000fc4000801085d */
[----:B------:R-:W-:Y:S01]  /*6620*/  MUFU.EX2 R142, R142 ;  /* 0x0000008e008e7308 */ /* 0x000fe20000000800 */
[----:B------:R-:W-:Y:S01]  /*6630*/  FFMA.FTZ R146, R137, UR6, -R88 ;  /* 0x0000000689927c23 */ /* 0x000fe20008010858 */
[----:B-----5:R-:W-:Y:S01]  /*6640*/  HMMA.16816.F32 R36, R32, R12, R36 ;  /* 0x0000000c2024723c */ /* 0x020fe20000001824 */
[----:B------:R-:W-:Y:S01]  /*6650*/  F2FP.F16.F32.PACK_AB R13, R170, R163 ;  /* 0x000000a3aa0d723e */ /* 0x000fe200000000ff */
[----:B------:R-:W3:Y:S01]  /*6660*/  MUFU.EX2 R176, R176 ;  /* 0x000000b000b07308 */ /* 0x000ee20000000800 */
[----:B--2---:R-:W-:-:S03]  /*6670*/  F2FP.F16.F32.PACK_AB R12, R172, R173 ;  /* 0x000000adac0c723e */ /* 0x004fc600000000ff */
[----:B------:R-:W-:Y:S02]  /*6680*/  MUFU.EX2 R159, R159 ;  /* 0x0000009f009f7308 */ /* 0x000fe40000000800 */
[----:B------:R-:W-:Y:S01]  /*6690*/  HMMA.16816.F32 R28, R32, R14, R28 ;  /* 0x0000000e201c723c */ /* 0x000fe2000000181c */
[----:B------:R-:W-:Y:S01]  /*66a0*/  F2FP.F16.F32.PACK_AB R15, R168, R171 ;  /* 0x000000aba80f723e */ /* 0x000fe200000000ff */
[--C-:B------:R-:W-:Y:S01]  /*66b0*/  FFMA.FTZ R33, R147, UR6, -R88.reuse ;  /* 0x0000000693217c23 */ /* 0x100fe20008010858 */
[----:B----4-:R-:W-:Y:S01]  /*66c0*/  F2FP.F16.F32.PACK_AB R14, R175, R174 ;  /* 0x000000aeaf0e723e */ /* 0x010fe200000000ff */
[--C-:B------:R-:W-:Y:S01]  /*66d0*/  FFMA.FTZ R147, R140, UR6, -R93.reuse ;  /* 0x000000068c937c23 */ /* 0x100fe2000801085d */
[--C-:B------:R-:W-:Y:S01]  /*66e0*/  FFMA.FTZ R32, R144, UR6, -R93.reuse ;  /* 0x0000000690207c23 */ /* 0x100fe2000801085d */
[----:B------:R2:W-:Y:S04]  /*66f0*/  MUFU.EX2 R137, R139 ;  /* 0x0000008b00897308 */ /* 0x0005e80000000800 */
[C---:B------:R-:W-:Y:S01]  /*6700*/  HMMA.16816.F32 R24, R12.reuse, R16, R24 ;  /* 0x000000100c18723c */ /* 0x040fe20000001818 */
[----:B------:R-:W4:Y:S04]  /*6710*/  MUFU.EX2 R144, R33 ;  /* 0x0000002100907308 */ /* 0x000f280000000800 */
[----:B------:R5:W-:Y:S03]  /*6720*/  MUFU.EX2 R140, R32 ;  /* 0x00000020008c7308 */ /* 0x000be60000000800 */
[C---:B------:R-:W-:Y:S01]  /*6730*/  HMMA.16816.F32 R20, R12.reuse, R18, R20 ;  /* 0x000000120c14723c */ /* 0x040fe20000001814 */
[----:B------:R-:W4:Y:S01]  /*6740*/  MUFU.EX2 R147, R147 ;  /* 0x0000009300937308 */ /* 0x000f220000000800 */
[----:B------:R-:W4:Y:S01]  /*6750*/  LDSM.16.MT88.4 R16, [R90+0x1c00] ;  /* 0x001c00005a10783b */ /* 0x000f220000004200 */
[----:B--2---:R-:W-:Y:S01]  /*6760*/  FFMA.FTZ R139, R128, UR6, -R93 ;  /* 0x00000006808b7c23 */ /* 0x004fe2000801085d */
[----:B------:R-:W-:Y:S01]  /*6770*/  FFMA.FTZ R128, R129, UR6, -R88 ;  /* 0x0000000681807c23 */ /* 0x000fe20008010858 */
[----:B------:R-:W2:Y:S03]  /*6780*/  MUFU.EX2 R146, R146 ;  /* 0x0000009200927308 */ /* 0x000ea60000000800 */
[C---:B-1----:R-:W-:Y:S01]  /*6790*/  HMMA.16816.F32 R36, R12.reuse, R8, R36 ;  /* 0x000000080c24723c */ /* 0x042fe20000001824 */
[----:B------:R-:W-:Y:S01]  /*67a0*/  MUFU.EX2 R133, R133 ;  /* 0x0000008500857308 */ /* 0x000fe20000000800 */
[----:B-----5:R-:W-:Y:S03]  /*67b0*/  LDSM.16.MT88.4 R32, [R150+0x7400] ;  /* 0x007400009620783b */ /* 0x020fe60000004200 */
[----:B------:R-:W-:Y:S03]  /*67c0*/  MUFU.EX2 R178, R178 ;  /* 0x000000b200b27308 */ /* 0x000fe60000000800 */
[----:B------:R-:W-:Y:S01]  /*67d0*/  HMMA.16816.F32 R28, R12, R10, R28 ;  /* 0x0000000a0c1c723c */ /* 0x000fe2000000181c */
[----:B------:R-:W1:Y:S01]  /*67e0*/  LDSM.16.MT88.4 R8, [R150+0x7000] ;  /* 0x007000009608783b */ /* 0x000e620000004200 */
[----:B---3--:R-:W-:Y:S01]  /*67f0*/  F2FP.F16.F32.PACK_AB R13, R176, R157 ;  /* 0x0000009db00d723e */ /* 0x008fe200000000ff */
[----:B------:R-:W-:Y:S01]  /*6800*/  MUFU.EX2 R134, R134 ;  /* 0x0000008600867308 */ /* 0x000fe20000000800 */
[----:B----4-:R-:W-:-:S02]  /*6810*/  F2FP.F16.F32.PACK_AB R15, R144, R143 ;  /* 0x0000008f900f723e */ /* 0x010fc400000000ff */
[----:B------:R-:W-:Y:S01]  /*6820*/  F2FP.F16.F32.PACK_AB R12, R147, R140 ;  /* 0x0000008c930c723e */ /* 0x000fe200000000ff */
[----:B------:R-:W3:Y:S01]  /*6830*/  MUFU.EX2 R135, R135 ;  /* 0x0000008700877308 */ /* 0x000ee20000000800 */
[----:B------:R-:W-:-:S03]  /*6840*/  F2FP.F16.F32.PACK_AB R14, R159, R142 ;  /* 0x0000008e9f0e723e */ /* 0x000fc600000000ff */
[----:B------:R-:W-:Y:S04]  /*6850*/  MUFU.EX2 R126, R126 ;  /* 0x0000007e007e7308 */ /* 0x000fe80000000800 */
[C---:B------:R-:W-:Y:S01]  /*6860*/  HMMA.16816.F32 R24, R12.reuse, R4, R24 ;  /* 0x000000040c18723c */ /* 0x040fe20000001818 */
[----:B------:R4:W5:Y:S04]  /*6870*/  MUFU.EX2 R129, R139 ;  /* 0x0000008b00817308 */ /* 0x0009680000000800 */
[----:B------:R-:W-:Y:S03]  /*6880*/  MUFU.EX2 R121, R127 ;  /* 0x0000007f00797308 */ /* 0x000fe60000000800 */
[C---:B------:R-:W-:Y:S01]  /*6890*/  HMMA.16816.F32 R20, R12.reuse, R6, R20 ;  /* 0x000000060c14723c */ /* 0x040fe20000001814 */
[----:B------:R-:W1:Y:S01]  /*68a0*/  LDSM.16.MT88.4 R4, [R90+0x2000] ;  /* 0x002000005a04783b */ /* 0x000e620000004200 */
[----:B------:R-:W-:Y:S04]  /*68b0*/  MUFU.EX2 R131, R131 ;  /* 0x0000008300837308 */ /* 0x000fe80000000800 */
[----:B------:R-:W1:Y:S01]  /*68c0*/  MUFU.EX2 R128, R128 ;  /* 0x0000008000807308 */ /* 0x000e620000000800 */
[----:B----4-:R-:W-:Y:S01]  /*68d0*/  FFMA.FTZ R139, R116, UR6, -R93 ;  /* 0x00000006748b7c23 */ /* 0x010fe2000801085d */
[----:B------:R-:W-:Y:S01]  /*68e0*/  HMMA.16816.F32 R36, R12, R16, R36 ;  /* 0x000000100c24723c */ /* 0x000fe20000001824 */
[----:B--2---:R-:W-:Y:S01]  /*68f0*/  F2FP.F16.F32.PACK_AB R17, R146, R137 ;  /* 0x000000899211723e */ /* 0x004fe200000000ff */
[----:B------:R-:W-:Y:S01]  /*6900*/  MUFU.EX2 R122, R177 ;  /* 0x000000b1007a7308 */ /* 0x000fe20000000800 */
[----:B---3--:R-:W-:-:S03]  /*6910*/  F2FP.F16.F32.PACK_AB R16, R135, R134 ;  /* 0x000000868710723e */ /* 0x008fc600000000ff */
[----:B------:R-:W-:Y:S02]  /*6920*/  MUFU.EX2 R118, R138 ;  /* 0x0000008a00767308 */ /* 0x000fe40000000800 */
[----:B------:R-:W-:Y:S01]  /*6930*/  HMMA.16816.F32 R28, R12, R18, R28 ;  /* 0x000000120c1c723c */ /* 0x000fe2000000181c */
[----:B------:R-:W2:Y:S01]  /*6940*/  LDSM.16.MT88.4 R12, [R90+0x2400] ;  /* 0x002400005a0c783b */ /* 0x000ea20000004200 */
[----:B------:R-:W-:Y:S01]  /*6950*/  F2FP.F16.F32.PACK_AB R19, R178, R133 ;  /* 0x00000085b213723e */ /* 0x000fe200000000ff */
[----:B------:R-:W3:Y:S01]  /*6960*/  MUFU.EX2 R127, R179 ;  /* 0x000000b3007f7308 */ /* 0x000ee20000000800 */
[----:B-----5:R-:W-:-:S03]  /*6970*/  F2FP.F16.F32.PACK_AB R18, R129, R126 ;  /* 0x0000007e8112723e */ /* 0x020fc600000000ff */
[----:B------:R-:W-:Y:S04]  /*6980*/  MUFU.EX2 R114, R114 ;  /* 0x0000007200727308 */ /* 0x000fe80000000800 */
[----:B------:R-:W4:Y:S01]  /*6990*/  MUFU.EX2 R139, R139 ;  /* 0x0000008b008b7308 */ /* 0x000f220000000800 */
[C---:B-1----:R-:W-:Y:S03]  /*69a0*/  HMMA.16816.F32 R24, R16.reuse, R8, R24 ;  /* 0x000000081018723c */ /* 0x042fe60000001818 */
[----:B------:R-:W-:Y:S04]  /*69b0*/  MUFU.EX2 R74, R74 ;  /* 0x0000004a004a7308 */ /* 0x000fe80000000800 */
[----:B------:R-:W-:Y:S01]  /*69c0*/  MUFU.EX2 R71, R71 ;  /* 0x0000004700477308 */ /* 0x000fe20000000800 */
[C---:B------:R-:W-:Y:S01]  /*69d0*/  HMMA.16816.F32 R20, R16.reuse, R10, R20 ;  /* 0x0000000a1014723c */ /* 0x040fe20000001814 */
[----:B------:R-:W1:Y:S02]  /*69e0*/  LDSM.16.MT88.4 R8, [R150+0x7800] ;  /* 0x007800009608783b */ /* 0x000e640000004200 */
[----:B------:R-:W-:Y:S04]  /*69f0*/  MUFU.EX2 R68, R68 ;  /* 0x0000004400447308 */ /* 0x000fe80000000800 */
[----:B------:R-:W-:Y:S01]  /*6a00*/  MUFU.EX2 R69, R69 ;  /* 0x0000004500457308 */ /* 0x000fe20000000800 */
[----:B------:R-:W-:Y:S01]  /*6a10*/  HMMA.16816.F32 R36, R16, R4, R36 ;  /* 0x000000041024723c */ /* 0x000fe20000001824 */
[----:B------:R-:W-:-:S02]  /*6a20*/  F2FP.F16.F32.PACK_AB R5, R128, R131 ;  /* 0x000000838005723e */ /* 0x000fc400000000ff */
[----:B---3--:R-:W-:Y:S01]  /*6a30*/  F2FP.F16.F32.PACK_AB R4, R127, R118 ;  /* 0x000000767f04723e */ /* 0x008fe200000000ff */
[----:B------:R-:W-:Y:S04]  /*6a40*/  MUFU.EX2 R58, R58 ;  /* 0x0000003a003a7308 */ /* 0x000fe80000000800 */
[----:B------:R-:W-:Y:S01]  /*6a50*/  HMMA.16816.F32 R28, R16, R6, R28 ;  /* 0x00000006101c723c */ /* 0x000fe2000000181c */
[----:B------:R-:W-:Y:S01]  /*6a60*/  F2FP.F16.F32.PACK_AB R7, R122, R121 ;  /* 0x000000797a07723e */ /* 0x000fe200000000ff */
[----:B------:R-:W3:Y:S01]  /*6a70*/  LDSM.16.MT88.4 R16, [R90+0x2800] ;  /* 0x002800005a10783b */ /* 0x000ee20000004200 */
[----:B----4-:R-:W-:Y:S01]  /*6a80*/  F2FP.F16.F32.PACK_AB R6, R139, R114 ;  /* 0x000000728b06723e */ /* 0x010fe200000000ff */
[----:B------:R-:W-:Y:S04]  /*6a90*/  MUFU.EX2 R59, R59 ;  /* 0x0000003b003b7308 */ /* 0x000fe80000000800 */
[----:B------:R-:W-:Y:S02]  /*6aa0*/  MUFU.EX2 R54, R54 ;  /* 0x0000003600367308 */ /* 0x000fe40000000800 */
[----:B------:R-:W-:Y:S01]  /*6ab0*/  HMMA.16816.F32 R24, R4, R32, R24 ;  /* 0x000000200418723c */ /* 0x000fe20000001818 */
[--C-:B------:R-:W-:Y:S01]  /*6ac0*/  FFMA.FTZ R32, R70, UR6, -R88.reuse ;  /* 0x0000000646207c23 */ /* 0x100fe20008010858 */
[----:B------:R4:W5:Y:S01]  /*6ad0*/  MUFU.EX2 R33, R75 ;  /* 0x0000004b00217308 */ /* 0x0009620000000800 */
[--C-:B------:R-:W-:Y:S01]  /*6ae0*/  FFMA.FTZ R70, R66, UR6, -R88.reuse ;  /* 0x0000000642467c23 */ /* 0x100fe20008010858 */
[----:B------:R-:W-:-:S02]  /*6af0*/  FFMA.FTZ R66, R63, UR6, -R88 ;  /* 0x000000063f427c23 */ /* 0x000fc40008010858 */
[----:B------:R-:W-:Y:S02]  /*6b00*/  MUFU.EX2 R55, R55 ;  /* 0x0000003700377308 */ /* 0x000fe40000000800 */
[----:B------:R-:W-:Y:S01]  /*6b10*/  HMMA.16816.F32 R20, R4, R34, R20 ;  /* 0x000000220414723c */ /* 0x000fe20000001814 */
[----:B------:R-:W-:Y:S01]  /*6b20*/  FFMA.FTZ R35, R73, UR6, -R93 ;  /* 0x0000000649237c23 */ /* 0x000fe2000801085d */
[----:B------:R-:W1:Y:S01]  /*6b30*/  MUFU.EX2 R32, R32 ;  /* 0x0000002000207308 */ /* 0x000e620000000800 */
[----:B------:R-:W-:-:S03]  /*6b40*/  FFMA.FTZ R73, R67, UR6, -R88 ;  /* 0x0000000643497c23 */ /* 0x000fc60008010858 */
[----:B------:R1:W-:Y:S02]  /*6b50*/  MUFU.EX2 R34, R72 ;  /* 0x0000004800227308 */ /* 0x0003e40000000800 */
[C---:B--2---:R-:W-:Y:S01]  /*6b60*/  HMMA.16816.F32 R36, R4.reuse, R12, R36 ;  /* 0x0000000c0424723c */ /* 0x044fe20000001824 */
[----:B----4-:R-:W-:Y:S01]  /*6b70*/  FFMA.FTZ R75, R60, UR6, -R93 ;  /* 0x000000063c4b7c23 */ /* 0x010fe2000801085d */
[----:B------:R-:W2:Y:S04]  /*6b80*/  MUFU.EX2 R35, R35 ;  /* 0x0000002300237308 */ /* 0x000ea80000000800 */
[----:B------:R4:W-:Y:S02]  /*6b90*/  MUFU.EX2 R67, R70 ;  /* 0x0000004600437308 */ /* 0x0009e40000000800 */
[----:B------:R-:W-:Y:S01]  /*6ba0*/  HMMA.16816.F32 R28, R4, R14, R28 ;  /* 0x0000000e041c723c */ /* 0x000fe2000000181c */
[----:B------:R-:W3:Y:S01]  /*6bb0*/  LDSM.16.MT88.4 R12, [R150+0x7c00] ;  /* 0x007c0000960c783b */ /* 0x000ee20000004200 */
[----:B-----5:R-:W-:Y:S01]  /*6bc0*/  F2FP.F16.F32.PACK_AB R5, R33, R74 ;  /* 0x0000004a2105723e */ /* 0x020fe200000000ff */
[----:B------:R-:W-:Y:S01]  /*6bd0*/  MUFU.EX2 R53, R53 ;  /* 0x0000003500357308 */ /* 0x000fe20000000800 */
[----:B-1----:R-:W-:Y:S01]  /*6be0*/  F2FP.F16.F32.PACK_AB R7, R71, R32 ;  /* 0x000000204707723e */ /* 0x002fe200000000ff */
[----:B------:R-:W-:Y:S01]  /*6bf0*/  FFMA.FTZ R72, R62, UR6, -R88 ;  /* 0x000000063e487c23 */ /* 0x000fe20008010858 */
[----:B------:R-:W-:Y:S01]  /*6c00*/  F2FP.F16.F32.PACK_AB R6, R69, R68 ;  /* 0x000000444506723e */ /* 0x000fe200000000ff */
[----:B------:R1:W5:Y:S01]  /*6c10*/  MUFU.EX2 R62, R73 ;  /* 0x00000049003e7308 */ /* 0x0003620000000800 */
[----:B--2---:R-:W-:-:S03]  /*6c20*/  F2FP.F16.F32.PACK_AB R4, R35, R34 ;  /* 0x000000222304723e */ /* 0x004fc600000000ff */
[----:B------:R2:W-:Y:S01]  /*6c30*/  MUFU.EX2 R63, R72 ;  /* 0x00000048003f7308 */ /* 0x0005e20000000800 */
[----:B----4-:R-:W-:-:S03]  /*6c40*/  FFMA.FTZ R70, R64, UR6, -R93 ;  /* 0x0000000640467c23 */ /* 0x010fc6000801085d */
[----:B------:R4:W5:Y:S01]  /*6c50*/  MUFU.EX2 R64, R66 ;  /* 0x0000004200407308 */ /* 0x0009620000000800 */
[----:B------:R-:W-:Y:S03]  /*6c60*/  HMMA.16816.F32 R24, R4, R8, R24 ;  /* 0x000000080418723c */ /* 0x000fe60000001818 */
[----:B------:R-:W-:Y:S01]  /*6c70*/  MUFU.EX2 R44, R44 ;  /* 0x0000002c002c7308 */ /* 0x000fe20000000800 */
[----:B-1----:R-:W-:-:S03]  /*6c80*/  FFMA.FTZ R73, R65, UR6, -R93 ;  /* 0x0000000641497c23 */ /* 0x002fc6000801085d */
[----:B------:R1:W-:Y:S01]  /*6c90*/  MUFU.EX2 R65, R70 ;  /* 0x0000004600417308 */ /* 0x0003e20000000800 */
[C---:B------:R-:W-:Y:S01]  /*6ca0*/  HMMA.16816.F32 R20, R4.reuse, R10, R20 ;  /* 0x0000000a0414723c */ /* 0x040fe20000001814 */
[----:B------:R-:W1:Y:S01]  /*6cb0*/  LDSM.16.MT88.4 R8, [R90+0x2c00] ;  /* 0x002c00005a08783b */ /* 0x000e620000004200 */
[----:B--2---:R-:W-:Y:S01]  /*6cc0*/  FADD.FTZ R72, R108, R115 ;  /* 0x000000736c487221 */ /* 0x004fe20000010000 */
[----:B------:R-:W2:Y:S01]  /*6cd0*/  MUFU.EX2 R60, R73 ;  /* 0x00000049003c7308 */ /* 0x000ea20000000800 */
[--C-:B----4-:R-:W-:Y:S02]  /*6ce0*/  FFMA.FTZ R66, R61, UR6, -R93.reuse ;  /* 0x000000063d427c23 */ /* 0x110fe4000801085d */
[----:B------:R-:W-:Y:S01]  /*6cf0*/  FADD.FTZ R72, R105, R72 ;  /* 0x0000004869487221 */ /* 0x000fe20000010000 */
[----:B------:R-:W-:Y:S01]  /*6d00*/  MUFU.EX2 R61, R75 ;  /* 0x0000004b003d7308 */ /* 0x000fe20000000800 */
[----:B---3--:R-:W-:Y:S01]  /*6d10*/  HMMA.16816.F32 R36, R4, R16, R36 ;  /* 0x000000100424723c */ /* 0x008fe20000001824 */
[----:B-----5:R-:W-:Y:S01]  /*6d20*/  F2FP.F16.F32.PACK_AB R17, R62, R67 ;  /* 0x000000433e11723e */ /* 0x020fe200000000ff */
[----:B------:R-:W-:Y:S01]  /*6d30*/  FADD.FTZ R99, R99, R72 ;  /* 0x0000004863637221 */ /* 0x000fe20000010000 */
[----:B------:R-:W3:Y:S01]  /*6d40*/  MUFU.EX2 R66, R66 ;  /* 0x0000004200427308 */ /* 0x000ee20000000800 */
[----:B-1----:R-:W-:-:S02]  /*6d50*/  FFMA.FTZ R70, R56, UR6, -R93 ;  /* 0x0000000638467c23 */ /* 0x002fc4000801085d */
[----:B------:R-:W-:Y:S01]  /*6d60*/  FADD.FTZ R94, R94, R99 ;  /* 0x000000635e5e7221 */ /* 0x000fe20000010000 */
[----:B------:R-:W-:Y:S01]  /*6d70*/  FFMA.FTZ R56, R52, UR6, -R93 ;  /* 0x0000000634387c23 */ /* 0x000fe2000801085d */
[----:B------:R-:W-:Y:S01]  /*6d80*/  HMMA.16816.F32 R28, R4, R18, R28 ;  /* 0x00000012041c723c */ /* 0x000fe2000000181c */
[----:B------:R-:W1:Y:S01]  /*6d90*/  LDSM.16.MT88.4 R4, [R150+0x8000] ;  /* 0x008000009604783b */ /* 0x000e620000004200 */
[----:B------:R-:W-:Y:S01]  /*6da0*/  F2FP.F16.F32.PACK_AB R19, R64, R63 ;  /* 0x0000003f4013723e */ /* 0x000fe200000000ff */
[----:B------:R-:W-:Y:S01]  /*6db0*/  FADD.FTZ R101, R101, R94 ;  /* 0x0000005e65657221 */ /* 0x000fe20000010000 */
[----:B--2---:R-:W-:Y:S01]  /*6dc0*/  F2FP.F16.F32.PACK_AB R16, R60, R65 ;  /* 0x000000413c10723e */ /* 0x004fe200000000ff */
[----:B------:R-:W2:Y:S02]  /*6dd0*/  MUFU.EX2 R56, R56 ;  /* 0x0000003800387308 */ /* 0x000ea40000000800 */
[----:B------:R-:W-:Y:S01]  /*6de0*/  FADD.FTZ R101, R106, R101 ;  /* 0x000000656a657221 */ /* 0x000fe20000010000 */
[----:B---3--:R-:W-:Y:S01]  /*6df0*/  F2FP.F16.F32.PACK_AB R18, R66, R61 ;  /* 0x0000003d4212723e */ /* 0x008fe200000000ff */
[----:B------:R-:W-:Y:S02]  /*6e00*/  MUFU.EX2 R45, R45 ;  /* 0x0000002d002d7308 */ /* 0x000fe40000000800 */
[----:B------:R-:W-:-:S02]  /*6e10*/  FADD.FTZ R104, R104, R101 ;  /* 0x0000006568687221 */ /* 0x000fc40000010000 */
[----:B------:R-:W-:Y:S02]  /*6e20*/  MUFU.EX2 R42, R42 ;  /* 0x0000002a002a7308 */ /* 0x000fe40000000800 */
[----:B------:R-:W-:Y:S01]  /*6e30*/  FADD.FTZ R103, R103, R104 ;  /* 0x0000006867677221 */ /* 0x000fe20000010000 */
[----:B------:R-:W-:Y:S01]  /*6e40*/  HMMA.16816.F32 R24, R16, R12, R24 ;  /* 0x0000000c1018723c */ /* 0x000fe20000001818 */
[----:B------:R-:W-:Y:S02]  /*6e50*/  FFMA.FTZ R12, R57, UR6, -R93 ;  /* 0x00000006390c7c23 */ /* 0x000fe4000801085d */
[----:B------:R-:W-:Y:S01]  /*6e60*/  MUFU.EX2 R57, R70 ;  /* 0x0000004600397308 */ /* 0x000fe20000000800 */
[----:B------:R-:W-:-:S03]  /*6e70*/  FADD.FTZ R124, R124, R103 ;  /* 0x000000677c7c7221 */ /* 0x000fc60000010000 */
[----:B------:R-:W3:Y:S01]  /*6e80*/  MUFU.EX2 R52, R12 ;  /* 0x0000000c00347308 */ /* 0x000ee20000000800 */
[----:B------:R-:W-:Y:S01]  /*6e90*/  FADD.FTZ R124, R119, R124 ;  /* 0x0000007c777c7221 */ /* 0x000fe20000010000 */
[----:B------:R-:W-:Y:S01]  /*6ea0*/  HMMA.16816.F32 R36, R16, R8, R36 ;  /* 0x000000081024723c */ /* 0x000fe20000001824 */
[----:B------:R-:W-:Y:S02]  /*6eb0*/  F2FP.F16.F32.PACK_AB R9, R59, R58 ;  /* 0x0000003a3b09723e */ /* 0x000fe400000000ff */
[----:B------:R-:W-:-:S04]  /*6ec0*/  FADD.FTZ R117, R117, R124 ;  /* 0x0000007c75757221 */ /* 0x000fc80000010000 */
[----:B------:R-:W-:Y:S01]  /*6ed0*/  FADD.FTZ R117, R136, R117 ;  /* 0x0000007588757221 */ /* 0x000fe20000010000 */
[----:B------:R-:W-:Y:S01]  /*6ee0*/  HMMA.16816.F32 R28, R16, R10, R28 ;  /* 0x0000000a101c723c */ /* 0x000fe2000000181c */
[----:B------:R-:W-:Y:S02]  /*6ef0*/  F2FP.F16.F32.PACK_AB R11, R55, R54 ;  /* 0x00000036370b723e */ /* 0x000fe400000000ff */
[----:B--2---:R-:W-:Y:S01]  /*6f00*/  F2FP.F16.F32.PACK_AB R10, R53, R56 ;  /* 0x00000038350a723e */ /* 0x004fe200000000ff */
[----:B------:R-:W-:Y:S01]  /*6f10*/  FADD.FTZ R156, R156, R117 ;  /* 0x000000759c9c7221 */ /* 0x000fe20000010000 */
[----:B---3--:R-:W-:-:S03]  /*6f20*/  F2FP.F16.F32.PACK_AB R8, R52, R57 ;  /* 0x000000393408723e */ /* 0x008fc600000000ff */
[----:B------:R-:W-:Y:S01]  /*6f30*/  FADD.FTZ R156, R155, R156 ;  /* 0x0000009c9b9c7221 */ /* 0x000fe20000010000 */
[----:B------:R-:W-:Y:S01]  /*6f40*/  HMMA.16816.F32 R20, R16, R14, R20 ;  /* 0x0000000e1014723c */ /* 0x000fe20000001814 */
[----:B------:R-:W2:Y:S01]  /*6f50*/  LDSM.16.MT88.4 R12, [R90+0x3000] ;  /* 0x003000005a0c783b */ /* 0x000ea20000004200 */
[----:B------:R-:W-:Y:S01]  /*6f60*/  FFMA.FTZ R18, R50, UR6, -R88 ;  /* 0x0000000632127c23 */ /* 0x000fe20008010858 */
[----:B------:R-:W-:Y:S01]  /*6f70*/  FADD.FTZ R19, R153, R156 ;  /* 0x0000009c99137221 */ /* 0x000fe20000010000 */
[--C-:B------:R-:W-:Y:S01]  /*6f80*/  FFMA.FTZ R16, R46, UR6, -R88.reuse ;  /* 0x000000062e107c23 */ /* 0x100fe20008010858 */
[--C-:B------:R-:W-:Y:S01]  /*6f90*/  FFMA.FTZ R50, R47, UR6, -R88.reuse ;  /* 0x000000062f327c23 */ /* 0x100fe20008010858 */
[----:B------:R-:W-:Y:S01]  /*6fa0*/  FFMA.FTZ R17, R51, UR6, -R88 ;  /* 0x0000000633117c23 */ /* 0x000fe20008010858 */
[----:B------:R-:W-:Y:S01]  /*6fb0*/  FADD.FTZ R19, R158, R19 ;  /* 0x000000139e137221 */ /* 0x000fe20000010000 */
[C---:B-1----:R-:W-:Y:S01]  /*6fc0*/  HMMA.16816.F32 R24, R8.reuse, R4, R24 ;  /* 0x000000040818723c */ /* 0x042fe20000001818 */
[----:B------:R-:W-:Y:S01]  /*6fd0*/  FADD.FTZ R5, R141, R112 ;  /* 0x000000708d057221 */ /* 0x000fe20000010000 */
[----:B------:R-:W-:Y:S01]  /*6fe0*/  FFMA.FTZ R46, R48, UR6, -R93 ;  /* 0x00000006302e7c23 */ /* 0x000fe2000801085d */
[----:B------:R-:W-:Y:S01]  /*6ff0*/  FADD.FTZ R164, R164, R19 ;  /* 0x00000013a4a47221 */ /* 0x000fe20000010000 */
[----:B------:R-:W-:Y:S01]  /*7000*/  FFMA.FTZ R47, R49, UR6, -R93 ;  /* 0x00000006312f7c23 */ /* 0x000fe2000801085d */
[----:B------:R-:W-:Y:S01]  /*7010*/  FADD.FTZ R5, R154, R5 ;  /* 0x000000059a057221 */ /* 0x000fe20000010000 */
[----:B------:R-:W-:Y:S01]  /*7020*/  MUFU.EX2 R18, R18 ;  /* 0x0000001200127308 */ /* 0x000fe20000000800 */
[----:B------:R-:W-:Y:S01]  /*7030*/  FADD.FTZ R164, R169, R164 ;  /* 0x000000a4a9a47221 */ /* 0x000fe20000010000 */
[----:B------:R-:W-:Y:S01]  /*7040*/  FFMA.FTZ R49, R43, UR6, -R88 ;  /* 0x000000062b317c23 */ /* 0x000fe20008010858 */
[----:B------:R-:W-:Y:S01]  /*7050*/  FADD.FTZ R152, R152, R5 ;  /* 0x0000000598987221 */ /* 0x000fe20000010000 */
[----:B------:R-:W1:Y:S01]  /*7060*/  MUFU.EX2 R17, R17 ;  /* 0x0000001100117308 */ /* 0x000e620000000800 */
[----:B------:R-:W-:Y:S01]  /*7070*/  FADD.FTZ R167, R167, R164 ;  /* 0x000000a4a7a77221 */ /* 0x000fe20000010000 */
[----:B------:R-:W-:Y:S01]  /*7080*/  HMMA.16816.F32 R20, R8, R6, R20 ;  /* 0x000000060814723c */ /* 0x000fe20000001814 */
[----:B------:R-:W-:Y:S01]  /*7090*/  FADD.FTZ R145, R145, R152 ;  /* 0x0000009891917221 */ /* 0x000fe20000010000 */
[----:B------:R-:W3:Y:S01]  /*70a0*/  LDSM.16.MT88.4 R4, [R150+0x8400] ;  /* 0x008400009604783b */ /* 0x000ee20000004200 */
[----:B------:R-:W-:Y:S01]  /*70b0*/  FADD.FTZ R166, R166, R167 ;  /* 0x000000a7a6a67221 */ /* 0x000fe20000010000 */
[----:B------:R-:W-:Y:S01]  /*70c0*/  MUFU.EX2 R16, R16 ;  /* 0x0000001000107308 */ /* 0x000fe20000000800 */
[----:B------:R-:W-:Y:S01]  /*70d0*/  FADD.FTZ R162, R162, R145 ;  /* 0x00000091a2a27221 */ /* 0x000fe20000010000 */
[----:B------:R-:W-:Y:S01]  /*70e0*/  FFMA.FTZ R43, R78, UR6, -R88 ;  /* 0x000000064e2b7c23 */ /* 0x000fe20008010858 */
[----:B------:R-:W-:Y:S01]  /*70f0*/  FADD.FTZ R173, R173, R166 ;  /* 0x000000a6adad7221 */ /* 0x000fe20000010000 */
[----:B------:R4:W5:Y:S01]  /*7100*/  MUFU.EX2 R19, R50 ;  /* 0x0000003200137308 */ /* 0x0009620000000800 */
[----:B------:R-:W-:Y:S01]  /*7110*/  FADD.FTZ R161, R161, R162 ;  /* 0x000000a2a1a17221 */ /* 0x000fe20000010000 */
[----:B------:R-:W-:Y:S01]  /*7120*/  FFMA.FTZ R51, R40, UR6, -R93 ;  /* 0x0000000628337c23 */ /* 0x000fe2000801085d */
[----:B------:R-:W-:Y:S01]  /*7130*/  FADD.FTZ R173, R172, R173 ;  /* 0x000000adacad7221 */ /* 0x000fe20000010000 */
[----:B------:R-:W-:Y:S01]  /*7140*/  MUFU.EX2 R46, R46 ;  /* 0x0000002e002e7308 */ /* 0x000fe20000000800 */
[----:B------:R-:W-:Y:S01]  /*7150*/  FADD.FTZ R160, R160, R161 ;  /* 0x000000a1a0a07221 */ /* 0x000fe20000010000 */
[----:B------:R-:W-:Y:S01]  /*7160*/  FFMA.FTZ R48, R76, UR6, -R93 ;  /* 0x000000064c307c23 */ /* 0x000fe2000801085d */
[----:B------:R-:W-:Y:S01]  /*7170*/  FADD.FTZ R174, R174, R173 ;  /* 0x000000adaeae7221 */ /* 0x000fe20000010000 */
[----:B------:R-:W5:Y:S01]  /*7180*/  MUFU.EX2 R47, R47 ;  /* 0x0000002f002f7308 */ /* 0x000f620000000800 */
[----:B------:R-:W-:-:S02]  /*7190*/  FADD.FTZ R160, R165, R160 ;  /* 0x000000a0a5a07221 */ /* 0x000fc40000010000 */
[----:B------:R-:W-:Y:S01]  /*71a0*/  FADD.FTZ R175, R175, R174 ;  /* 0x000000aeafaf7221 */ /* 0x000fe20000010000 */
[----:B------:R-:W-:Y:S01]  /*71b0*/  MUFU.EX2 R49, R49 ;  /* 0x0000003100317308 */ /* 0x000fe20000000800 */
[----:B------:R-:W-:Y:S01]  /*71c0*/  FADD.FTZ R163, R163, R160 ;  /* 0x000000a0a3a37221 */ /* 0x000fe20000010000 */
[C---:B--2---:R-:W-:Y:S01]  /*71d0*/  HMMA.16816.F32 R36, R8.reuse, R12, R36 ;  /* 0x0000000c0824723c */ /* 0x044fe20000001824 */
[----:B------:R-:W-:Y:S01]  /*71e0*/  FADD.FTZ R140, R140, R175 ;  /* 0x000000af8c8c7221 */ /* 0x000fe20000010000 */
[----:B----4-:R-:W-:Y:S01]  /*71f0*/  FFMA.FTZ R50, R41, UR6, -R93 ;  /* 0x0000000629327c23 */ /* 0x010fe2000801085d */
[----:B------:R-:W-:Y:S01]  /*7200*/  FADD.FTZ R170, R170, R163 ;  /* 0x000000a3aaaa7221 */ /* 0x000fe20000010000 */
[----:B------:R-:W-:Y:S01]  /*7210*/  MUFU.EX2 R41, R51 ;  /* 0x0000003300297308 */ /* 0x000fe20000000800 */
[----:B------:R-:W-:Y:S02]  /*7220*/  FADD.FTZ R147, R147, R140 ;  /* 0x0000008c93937221 */ /* 0x000fe40000010000 */
[----:B------:R-:W-:Y:S01]  /*7230*/  FADD.FTZ R171, R171, R170 ;  /* 0x000000aaabab7221 */ /* 0x000fe20000010000 */
[----:B------:R-:W-:Y:S01]  /*7240*/  HMMA.16816.F32 R28, R8, R14, R28 ;  /* 0x0000000e081c723c */ /* 0x000fe2000000181c */
[----:B------:R-:W2:Y:S01]  /*7250*/  LDSM.16.MT88.4 R12, [R90+0x3400] ;  /* 0x003400005a0c783b */ /* 0x000ea20000004200 */
[----:B------:R-:W-:Y:S01]  /*7260*/  FADD.FTZ R142, R142, R147 ;  /* 0x000000938e8e7221 */ /* 0x000fe20000010000 */
[----:B------:R-:W-:Y:S01]  /*7270*/  FADD.FTZ R168, R168, R171 ;  /* 0x000000aba8a87221 */ /* 0x000fe20000010000 */
[----:B-1----:R-:W-:Y:S01]  /*7280*/  F2FP.F16.F32.PACK_AB R9, R17, R18 ;  /* 0x000000121109723e */ /* 0x002fe200000000ff */
[----:B------:R-:W-:Y:S01]  /*7290*/  MUFU.EX2 R43, R43 ;  /* 0x0000002b002b7308 */ /* 0x000fe20000000800 */
[----:B-----5:R-:W-:Y:S01]  /*72a0*/  F2FP.F16.F32.PACK_AB R11, R19, R16 ;  /* 0x00000010130b723e */ /* 0x020fe200000000ff */
[----:B------:R-:W-:Y:S01]  /*72b0*/  FADD.FTZ R157, R157, R168 ;  /* 0x000000a89d9d7221 */ /* 0x000fe20000010000 */
[----:B------:R-:W-:Y:S01]  /*72c0*/  F2FP.F16.F32.PACK_AB R8, R47, R46 ;  /* 0x0000002e2f08723e */ /* 0x000fe200000000ff */
[----:B------:R-:W-:Y:S01]  /*72d0*/  FADD.FTZ R159, R159, R142 ;  /* 0x0000008e9f9f7221 */ /* 0x000fe20000010000 */
[----:B------:R-:W-:Y:S01]  /*72e0*/  F2FP.F16.F32.PACK_AB R10, R45, R44 ;  /* 0x0000002c2d0a723e */ /* 0x000fe200000000ff */
[----:B------:R-:W-:Y:S01]  /*72f0*/  FADD.FTZ R176, R176, R157 ;  /* 0x0000009db0b07221 */ /* 0x000fe20000010000 */
[----:B------:R-:W-:Y:S01]  /*7300*/  MUFU.EX2 R40, R77 ;  /* 0x0000004d00287308 */ /* 0x000fe20000000800 */
[----:B------:R-:W-:-:S02]  /*7310*/  FADD.FTZ R134, R134, R159 ;  /* 0x0000009f86867221 */ /* 0x000fc40000010000 */
[----:B------:R-:W-:Y:S01]  /*7320*/  FADD.FTZ R143, R143, R176 ;  /* 0x000000b08f8f7221 */ /* 0x000fe20000010000 */
[----:B------:R-:W1:Y:S01]  /*7330*/  MUFU.EX2 R50, R50 ;  /* 0x0000003200327308 */ /* 0x000e620000000800 */
[C---:B---3--:R-:W-:Y:S01]  /*7340*/  HMMA.16816.F32 R24, R8.reuse, R4, R24 ;  /* 0x000000040818723c */ /* 0x048fe20000001818 */
[----:B------:R-:W-:Y:S01]  /*7350*/  FADD.FTZ R135, R135, R134 ;  /* 0x0000008687877221 */ /* 0x000fe20000010000 */
[----:B------:R-:W-:Y:S01]  /*7360*/  FADD.FTZ R144, R144, R143 ;  /* 0x0000008f90907221 */ /* 0x000fe20000010000 */
[----:B------:R-:W-:Y:S02]  /*7370*/  MUFU.EX2 R48, R48 ;  /* 0x0000003000307308 */ /* 0x000fe40000000800 */
[----:B------:R-:W-:Y:S01]  /*7380*/  FADD.FTZ R126, R126, R135 ;  /* 0x000000877e7e7221 */ /* 0x000fe20000010000 */
[----:B------:R-:W-:Y:S01]  /*7390*/  FADD.FTZ R137, R137, R144 ;  /* 0x0000009089897221 */ /* 0x000fe20000010000 */
[----:B------:R-:W3:Y:S01]  /*73a0*/  MUFU.EX2 R51, R83 ;  /* 0x0000005300337308 */ /* 0x000ee20000000800 */
[----:B------:R-:W-:Y:S01]  /*73b0*/  HMMA.16816.F32 R20, R8, R6, R20 ;  /* 0x000000060814723c */ /* 0x000fe20000001814 */
[----:B------:R-:W4:Y:S01]  /*73c0*/  LDSM.16.MT88.4 R4, [R150+0x8800] ;  /* 0x008800009604783b */ /* 0x000f220000004200 */
[----:B------:R-:W-:Y:S01]  /*73d0*/  FADD.FTZ R146, R146, R137 ;  /* 0x0000008992927221 */ /* 0x000fe20000010000 */
[----:B------:R-:W-:-:S03]  /*73e0*/  FADD.FTZ R129, R129, R126 ;  /* 0x0000007e81817221 */ /* 0x000fc60000010000 */
[----:B------:R-:W-:Y:S01]  /*73f0*/  FADD.FTZ R133, R133, R146 ;  /* 0x0000009285857221 */ /* 0x000fe20000010000 */
[----:B------:R-:W-:-:S03]  /*7400*/  FADD.FTZ R118, R118, R129 ;  /* 0x0000008176767221 */ /* 0x000fc60000010000 */
[----:B------:R-:W-:Y:S01]  /*7410*/  FADD.FTZ R178, R178, R133 ;  /* 0x00000085b2b27221 */ /* 0x000fe20000010000 */
[----:B------:R-:W-:Y:S01]  /*7420*/  FADD.FTZ R127, R127, R118 ;  /* 0x000000767f7f7221 */ /* 0x000fe20000010000 */
[----:B------:R-:W-:Y:S02]  /*7430*/  LDSM.16.MT88.4 R132, [R150+0x8c00] ;  /* 0x008c00009684783b */ /* 0x000fe40000004200 */
[----:B------:R-:W-:Y:S01]  /*7440*/  FADD.FTZ R131, R131, R178 ;  /* 0x000000b283837221 */ /* 0x000fe20000010000 */
[----:B------:R-:W-:Y:S01]  /*7450*/  FADD.FTZ R114, R114, R127 ;  /* 0x0000007f72727221 */ /* 0x000fe20000010000 */
[----:B--2---:R-:W-:Y:S01]  /*7460*/  HMMA.16816.F32 R36, R8, R12, R36 ;  /* 0x0000000c0824723c */ /* 0x004fe20000001824 */
[----:B-1----:R-:W-:Y:S01]  /*7470*/  F2FP.F16.F32.PACK_AB R12, R50, R41 ;  /* 0x00000029320c723e */ /* 0x002fe200000000ff */
[----:B------:R-:W-:Y:S01]  /*7480*/  FADD.FTZ R128, R128, R131 ;  /* 0x0000008380807221 */ /* 0x000fe20000010000 */
[----:B------:R-:W-:-:S03]  /*7490*/  FADD.FTZ R139, R139, R114 ;  /* 0x000000728b8b7221 */ /* 0x000fc60000010000 */
[----:B------:R-:W-:Y:S01]  /*74a0*/  FADD.FTZ R13, R121, R128 ;  /* 0x00000080790d7221 */ /* 0x000fe20000010000 */
[----:B------:R-:W-:Y:S01]  /*74b0*/  FADD.FTZ R34, R34, R139 ;  /* 0x0000008b22227221 */ /* 0x000fe20000010000 */
[----:B------:R-:W-:Y:S01]  /*74c0*/  HMMA.16816.F32 R28, R8, R14, R28 ;  /* 0x0000000e081c723c */ /* 0x000fe2000000181c */
[----:B------:R-:W-:Y:S01]  /*74d0*/  F2FP.F16.F32.PACK_AB R15, R40, R43 ;  /* 0x0000002b280f723e */ /* 0x000fe200000000ff */
[----:B------:R-:W-:Y:S01]  /*74e0*/  FADD.FTZ R13, R122, R13 ;  /* 0x0000000d7a0d7221 */ /* 0x000fe20000010000 */
[----:B---3--:R-:W-:Y:S01]  /*74f0*/  F2FP.F16.F32.PACK_AB R14, R51, R48 ;  /* 0x00000030330e723e */ /* 0x008fe200000000ff */
[----:B------:R-:W-:Y:S01]  /*7500*/  FADD.FTZ R35, R35, R34 ;  /* 0x0000002223237221 */ /* 0x000fe20000010000 */
[----:B------:R-:W1:Y:S01]  /*7510*/  LDSM.16.MT88.4 R8, [R90+0x3800] ;  /* 0x003800005a08783b */ /* 0x000e620000004200 */
[----:B------:R-:W-:Y:S01]  /*7520*/  FADD.FTZ R74, R74, R13 ;  /* 0x0000000d4a4a7221 */ /* 0x000fe20000010000 */
[----:B------:R-:W-:Y:S01]  /*7530*/  F2FP.F16.F32.PACK_AB R13, R49, R42 ;  /* 0x0000002a310d723e */ /* 0x000fe200000000ff */
[----:B------:R-:W-:Y:S01]  /*7540*/  FADD.FTZ R68, R68, R35 ;  /* 0x0000002344447221 */ /* 0x000fe20000010000 */
[----:B------:R-:W2:Y:S01]  /*7550*/  LDSM.16.MT88.4 R136, [R90+0x3c00] ;  /* 0x003c00005a88783b */ /* 0x000ea20000004200 */
[----:B------:R-:W-:Y:S01]  /*7560*/  FADD.FTZ R33, R33, R74 ;  /* 0x0000004a21217221 */ /* 0x000fe20000010000 */
[----:B------:R-:W-:Y:S01]  /*7570*/  FFMA.FTZ R34, R82, UR6, -R88 ;  /* 0x0000000652227c23 */ /* 0x000fe20008010858 */
[----:B------:R-:W-:Y:S01]  /*7580*/  FADD.FTZ R68, R69, R68 ;  /* 0x0000004445447221 */ /* 0x000fe20000010000 */
[--C-:B------:R-:W-:Y:S01]  /*7590*/  FFMA.FTZ R35, R81, UR6, -R88.reuse ;  /* 0x0000000651237c23 */ /* 0x100fe20008010858 */
[----:B------:R-:W-:Y:S01]  /*75a0*/  FADD.FTZ R32, R32, R33 ;  /* 0x0000002120207221 */ /* 0x000fe20000010000 */
[----:B------:R-:W-:Y:S01]  /*75b0*/  FFMA.FTZ R33, R79, UR6, -R88 ;  /* 0x000000064f217c23 */ /* 0x000fe20008010858 */
[----:B------:R-:W-:Y:S01]  /*75c0*/  FADD.FTZ R65, R65, R68 ;  /* 0x0000004441417221 */ /* 0x000fe20000010000 */
[----:B----4-:R-:W-:Y:S01]  /*75d0*/  HMMA.16816.F32 R24, R12, R4, R24 ;  /* 0x000000040c18723c */ /* 0x010fe20000001818 */
[----:B------:R-:W-:Y:S01]  /*75e0*/  FADD.FTZ R4, R71, R32 ;  /* 0x0000002047047221 */ /* 0x000fe20000010000 */
[----:B------:R-:W-:Y:S01]  /*75f0*/  MUFU.EX2 R34, R34 ;  /* 0x0000002200227308 */ /* 0x000fe20000000800 */
[----:B------:R-:W-:-:S02]  /*7600*/  FADD.FTZ R60, R60, R65 ;  /* 0x000000413c3c7221 */ /* 0x000fc40000010000 */
[----:B------:R-:W-:Y:S01]  /*7610*/  FADD.FTZ R67, R67, R4 ;  /* 0x0000000443437221 */ /* 0x000fe20000010000 */
[----:B------:R-:W-:Y:S01]  /*7620*/  MUFU.EX2 R32, R80 ;  /* 0x0000005000207308 */ /* 0x000fe20000000800 */
[----:B------:R-:W-:Y:S01]  /*7630*/  FADD.FTZ R61, R61, R60 ;  /* 0x0000003c3d3d7221 */ /* 0x000fe20000010000 */
[----:B------:R-:W-:Y:S01]  /*7640*/  HMMA.16816.F32 R20, R12, R6, R20 ;  /* 0x000000060c14723c */ /* 0x000fe20000001814 */
[----:B------:R-:W-:Y:S01]  /*7650*/  FADD.FTZ R62, R62, R67 ;  /* 0x000000433e3e7221 */ /* 0x000fe20000010000 */
[----:B------:R-:W3:Y:S01]  /*7660*/  MUFU.EX2 R33, R33 ;  /* 0x0000002100217308 */ /* 0x000ee20000000800 */
[----:B------:R-:W-:Y:S02]  /*7670*/  FADD.FTZ R66, R66, R61 ;  /* 0x0000003d42427221 */ /* 0x000fe40000010000 */
[----:B------:R-:W-:Y:S01]  /*7680*/  FADD.FTZ R63, R63, R62 ;  /* 0x0000003e3f3f7221 */ /* 0x000fe20000010000 */
[----:B------:R-:W-:Y:S01]  /*7690*/  MUFU.EX2 R60, R84 ;  /* 0x00000054003c7308 */ /* 0x000fe20000000800 */
[----:B------:R-:W-:-:S02]  /*76a0*/  FADD.FTZ R5, R57, R66 ;  /* 0x0000004239057221 */ /* 0x000fc40000010000 */
[----:B------:R-:W-:Y:S01]  /*76b0*/  FADD.FTZ R63, R64, R63 ;  /* 0x0000003f403f7221 */ /* 0x000fe20000010000 */
[----:B------:R-:W4:Y:S01]  /*76c0*/  MUFU.EX2 R61, R86 ;  /* 0x00000056003d7308 */ /* 0x000f220000000800 */
[----:B------:R-:W-:Y:S02]  /*76d0*/  FADD.FTZ R5, R52, R5 ;  /* 0x0000000534057221 */ /* 0x000fe40000010000 */
[----:B------:R-:W-:Y:S01]  /*76e0*/  FADD.FTZ R58, R58, R63 ;  /* 0x0000003f3a3a7221 */ /* 0x000fe20000010000 */
[----:B------:R-:W5:Y:S01]  /*76f0*/  MUFU.EX2 R35, R35 ;  /* 0x0000002300237308 */ /* 0x000f620000000800 */
[----:B------:R-:W-:Y:S01]  /*7700*/  FADD.FTZ R56, R56, R5 ;  /* 0x0000000538387221 */ /* 0x000fe20000010000 */
[----:B---3--:R-:W-:Y:S01]  /*7710*/  F2FP.F16.F32.PACK_AB R5, R33, R32 ;  /* 0x000000202105723e */ /* 0x008fe200000000ff */
[----:B------:R-:W-:Y:S01]  /*7720*/  FADD.FTZ R59, R59, R58 ;  /* 0x0000003a3b3b7221 */ /* 0x000fe20000010000 */
[----:B------:R-:W-:Y:S01]  /*7730*/  MUFU.EX2 R57, R87 ;  /* 0x0000005700397308 */ /* 0x000fe20000000800 */
[----:B------:R-:W-:Y:S01]  /*7740*/  FADD.FTZ R53, R53, R56 ;  /* 0x0000003835357221 */ /* 0x000fe20000010000 */
[----:B-1----:R-:W-:Y:S01]  /*7750*/  HMMA.16816.F32 R28, R12, R10, R28 ;  /* 0x0000000a0c1c723c */ /* 0x002fe2000000181c */
[----:B------:R-:W-:-:S02]  /*7760*/  FADD.FTZ R54, R54, R59 ;  /* 0x0000003b36367221 */ /* 0x000fc40000010000 */
[----:B------:R-:W-:Y:S01]  /*7770*/  FADD.FTZ R46, R46, R53 ;  /* 0x000000352e2e7221 */ /* 0x000fe20000010000 */
[----:B----4-:R-:W-:Y:S01]  /*7780*/  F2FP.F16.F32.PACK_AB R4, R61, R60 ;  /* 0x0000003c3d04723e */ /* 0x010fe200000000ff */
[----:B------:R-:W-:Y:S02]  /*7790*/  FADD.FTZ R55, R55, R54 ;  /* 0x0000003637377221 */ /* 0x000fe40000010000 */
[----:B------:R-:W-:Y:S01]  /*77a0*/  FADD.FTZ R47, R47, R46 ;  /* 0x0000002e2f2f7221 */ /* 0x000fe20000010000 */
[----:B------:R-:W-:Y:S01]  /*77b0*/  HMMA.16816.F32 R36, R12, R8, R36 ;  /* 0x000000080c24723c */ /* 0x000fe20000001824 */
[----:B------:R-:W-:Y:S01]  /*77c0*/  FADD.FTZ R18, R18, R55 ;  /* 0x0000003712127221 */ /* 0x000fe20000010000 */
[----:B------:R-:W1:Y:S01]  /*77d0*/  MUFU.EX2 R8, R89 ;  /* 0x0000005900087308 */ /* 0x000e620000000800 */
[----:B------:R-:W-:Y:S01]  /*77e0*/  FADD.FTZ R10, R44, R47 ;  /* 0x0000002f2c0a7221 */ /* 0x000fe20000010000 */
[----:B-----5:R-:W-:Y:S01]  /*77f0*/  F2FP.F16.F32.PACK_AB R7, R35, R34 ;  /* 0x000000222307723e */ /* 0x020fe200000000ff */
[----:B------:R-:W-:-:S02]  /*7800*/  FADD.FTZ R17, R17, R18 ;  /* 0x0000001211117221 */ /* 0x000fc40000010000 */
[----:B------:R-:W-:Y:S02]  /*7810*/  FADD.FTZ R10, R45, R10 ;  /* 0x0000000a2d0a7221 */ /* 0x000fe40000010000 */
[----:B------:R-:W-:Y:S02]  /*7820*/  FADD.FTZ R16, R16, R17 ;  /* 0x0000001110107221 */ /* 0x000fe40000010000 */
[----:B------:R-:W-:Y:S02]  /*7830*/  FADD.FTZ R9, R41, R10 ;  /* 0x0000000a29097221 */ /* 0x000fe40000010000 */
[----:B------:R-:W-:Y:S02]  /*7840*/  FADD.FTZ R19, R19, R16 ;  /* 0x0000001013137221 */ /* 0x000fe40000010000 */
[----:B------:R-:W-:Y:S01]  /*7850*/  FADD.FTZ R9, R50, R9 ;  /* 0x0000000932097221 */ /* 0x000fe20000010000 */
[----:B-1----:R-:W-:Y:S01]  /*7860*/  F2FP.F16.F32.PACK_AB R6, R8, R57 ;  /* 0x000000390806723e */ /* 0x002fe200000000ff */
        /* <DEDUP_REMOVED lines=15> */
[----:B------:R-:W-:-:S04]  /*7960*/  FADD.FTZ R34, R34, R33 ;  /* 0x0000002122227221 */ /* 0x000fc80000010000 */
[----:B------:R-:W-:-:S03]  /*7970*/  FADD.FTZ R228, R35, R34 ;  /* 0x0000002223e47221 */ /* 0x000fc60000010000 */
[----:B------:R-:W-:Y:S01]  /*7980*/  HMMA.16816.F32 R136, R4, R138, R28 ;  /* 0x0000008a0488723c */ /* 0x000fe2000000181c */
[----:B------:R-:W-:-:S04]  /*7990*/  NOP ;  /* 0x0000000000007918 */ /* 0x000fc80000000000 */
[----:B------:R-:W-:-:S15]  /*79a0*/  @!P0 BRA `(.L_x_972) ;  /* 0x0000005400208947 */ /* 0x000fde0003800000 */
[----:B------:R-:W-:-:S04]  /*79b0*/  DEPBAR.LE SB0, 0x0 ;  /* 0x000080000000791a */ /* 0x000fc80000000000 */
[----:B------:R-:W-:Y:S01]  /*79c0*/  IADD3 R84, PT, PT, R192, -0x2, RZ ;  /* 0xfffffffec0547810 */ /* 0x000fe20007ffe0ff */
[----:B------:R-:W-:Y:S06]  /*79d0*/  BAR.SYNC.DEFER_BLOCKING 0x0 ;  /* 0x0000000000007b1d */ /* 0x000fec0000010000 */
[----:B------:R-:W-:Y:S05]  /*79e0*/  BRA.U !UP1, `(.L_x_973) ;  /* 0x0000000109f07547 */ /* 0x000fea000b800000 */
[----:B------:R-:W1:Y:S01]  /*79f0*/  LDC R6, c[0x0][0x4f0] ;  /* 0x00013c00ff067b82 */ /* 0x000e620000000800 */
[----:B------:R-:W-:Y:S01]  /*7a00*/  SHF.L.U32 R5, R84, 0x8, RZ ;  /* 0x0000000854057819 */ /* 0x000fe200000006ff */
[----:B------:R-:W2:Y:S01]  /*7a10*/  LDCU.64 UR4, c[0x0][0x3a8] ;  /* 0x00007500ff0477ac */ /* 0x000ea20008000a00 */
[----:B------:R-:W-:Y:S02]  /*7a20*/  IABS R10, R3 ;  /* 0x00000003000a7213 */ /* 0x000fe40000000000 */
[----:B------:R-:W-:Y:S02]  /*7a30*/  IABS R8, R5 ;  /* 0x0000000500087213 */ /* 0x000fe40000000000 */
[-C--:B-1----:R-:W-:Y:S02]  /*7a40*/  IABS R4, R6.reuse ;  /* 0x0000000600047213 */ /* 0x082fe40000000000 */
[----:B------:R-:W-:Y:S02]  /*7a50*/  LOP3.LUT R5, R5, R6, RZ, 0x3c, !PT ;  /* 0x0000000605057212 */ /* 0x000fe400078e3cff */
[----:B------:R-:W1:Y:S02]  /*7a60*/  I2F.RP R9, R4 ;  /* 0x0000000400097306 */ /* 0x000e640000209400 */
[----:B------:R-:W-:-:S02]  /*7a70*/  ISETP.GE.AND P0, PT, R5, RZ, PT ;  /* 0x000000ff0500720c */ /* 0x000fc40003f06270 */
[----:B------:R-:W-:-:S04]  /*7a80*/  LOP3.LUT R5, RZ, R6, RZ, 0x33, !PT ;  /* 0x00000006ff057212 */ /* 0x000fc800078e33ff */
        /* <DEDUP_REMOVED lines=23> */
[----:B------:R-:W-:-:S05]  /*7c00*/  ISETP.GE.AND P2, PT, R4, RZ, PT ;  /* 0x000000ff0400720c */ /* 0x000fca0003f46270 */
        /* <DEDUP_REMOVED lines=26> */
.L_x_973:
[----:B------:R-:W-:Y:S01]  /*7db0*/  UMOV UR4, URZ ;  /* 0x000000ff00047c82 */ /* 0x000fe20008000000 */
[----:B------:R-:W-:Y:S01]  /*7dc0*/  IMAD.SHL.U32 R4, R188, 0x100, RZ ;  /* 0x00000100bc047824 */ /* 0x000fe200078e00ff */
[----:B------:R-:W-:-:S05]  /*7dd0*/  IADD3 R5, P0, PT, RZ, -UR4, RZ ;  /* 0x80000004ff057c10 */ /* 0x000fca000ff1e0ff */
[----:B------:R-:W-:-:S05]  /*7de0*/  IMAD.X R4, RZ, RZ, ~R4, P0 ;  /* 0x000000ffff047224 */ /* 0x000fca00000e0e04 */
[----:B------:R-:W-:-:S04]  /*7df0*/  SHF.R.S64 R5, R5, 0x1f, R4 ;  /* 0x0000001f05057819 */ /* 0x000fc80000001004 */
[----:B------:R-:W-:-:S04]  /*7e00*/  IADD3 R216, P0, PT, R5, R216, RZ ;  /* 0x000000d805d87210 */ /* 0x000fc80007f1e0ff */
[----:B------:R-:W-:-:S09]  /*7e10*/  LEA.HI.X.SX32 R217, R4, R217, 0x1, P0 ;  /* 0x000000d904d97211 */ /* 0x000fd200000f0eff */
.L_x_974:
[----:B------:R-:W1:Y:S01]  /*7e20*/  LDCU UR4, c[0x0][0x440] ;  /* 0x00008800ff0477ac */ /* 0x000e620008000800 */
[C---:B------:R-:W-:Y:S01]  /*7e30*/  IMAD.SHL.U32 R21, R188.reuse, 0x40, RZ ;  /* 0x00000040bc157824 */ /* 0x040fe200078e00ff */
[----:B------:R-:W-:Y:S01]  /*7e40*/  SHF.L.U64.HI R6, R188, 0x6, R189 ;  /* 0x00000006bc067819 */ /* 0x000fe200000102bd */
[----:B------:R-:W-:-:S03]  /*7e50*/  IMAD R86, R192, 0x100, R151 ;  /* 0x00000100c0567824 */ /* 0x000fc600078e0297 */
[----:B------:R-:W-:Y:S01]  /*7e60*/  IADD3 R8, P0, PT, R21, R216, RZ ;  /* 0x000000d815087210 */ /* 0x000fe20007f1e0ff */
[C---:B------:R-:W-:Y:S02]  /*7e70*/  VIADD R80, R86.reuse, 0xfffffe09 ;  /* 0xfffffe0956507836 */ /* 0x040fe40000000000 */
[----:B------:R-:W-:Y:S02]  /*7e80*/  VIADD R91, R86, 0xfffffe11 ;  /* 0xfffffe11565b7836 */ /* 0x000fe40000000000 */
[----:B------:R-:W-:Y:S02]  /*7e90*/  IMAD.X R9, R6, 0x1, R217, P0 ;  /* 0x0000000106097824 */ /* 0x000fe400000e06d9 */
        /* <DEDUP_REMOVED lines=108> */
[C---:B------:R-:W-:Y:S01]  /*8560*/  VIADD R48, R86.reuse, 0xfffffe00 ;  /* 0xfffffe0056307836 */ /* 0x040fe20000000000 */
        /* <DEDUP_REMOVED lines=28> */
[----:B------:R-:W-:Y:S01]  /*8730*/  VIADD R40, R86, 0xfffffe19 ;  /* 0xfffffe1956287836 */ /* 0x000fe20000000000 */
        /* <DEDUP_REMOVED lines=25> */
[----:B------:R-:W-:Y:S01]  /*88d0*/  VIADD R44, R86, 0xfffffe21 ;  /* 0xfffffe21562c7836 */ /* 0x000fe20000000000 */
[----:B------:R-:W-:Y:S01]  /*88e0*/  FSEL R101, R28, -INF , !P6 ;  /* 0xff8000001c657808 */ /* 0x000fe20007000000 */
[----:B------:R-:W-:Y:S01]  /*88f0*/  VIADD R28, R86, 0xfffffe31 ;  /* 0xfffffe31561c7836 */ /* 0x000fe20000000000 */
[----:B------:R-:W-:-:S02]  /*8900*/  FSEL R97, R34, -INF , !P1 ;  /* 0xff80000022617808 */ /* 0x000fc40004800000 */
[CC--:B------:R-:W-:Y:S02]  /*8910*/  ISETP.GE.AND P0, PT, R44.reuse, R149.reuse, PT ;  /* 0x000000952c00720c */ /* 0x0c0fe40003f06270 */
[-C--:B------:R-:W-:Y:S02]  /*8920*/  ISETP.GE.AND P4, PT, R44, R148.reuse, PT ;  /* 0x000000942c00720c */ /* 0x080fe40003f86270 */
[C---:B------:R-:W-:Y:S01]  /*8930*/  ISETP.GE.AND P1, PT, R100.reuse, R149, PT ;  /* 0x000000956400720c */ /* 0x040fe20003f26270 */
        /* <DEDUP_REMOVED lines=13> */
[----:B------:R-:W-:Y:S01]  /*8a10*/  VIADD R32, R86, 0xfffffe38 ;  /* 0xfffffe3856207836 */ /* 0x000fe20000000000 */
[----:B------:R-:W-:Y:S01]  /*8a20*/  FSEL R103, R24, -INF , !P4 ;  /* 0xff80000018677808 */ /* 0x000fe20006000000 */
[----:B------:R-:W-:Y:S01]  /*8a30*/  VIADD R24, R86, 0xfffffe40 ;  /* 0xfffffe4056187836 */ /* 0x000fe20000000000 */
[----:B------:R-:W-:Y:S01]  /*8a40*/  FSEL R105, R27, -INF , !P1 ;  /* 0xff8000001b697808 */ /* 0x000fe20004800000 */
[C---:B---3--:R-:W-:Y:S01]  /*8a50*/  HMMA.16816.F32 R44, R64.reuse, R40, R44 ;  /* 0x00000028402c723c */ /* 0x048fe2000000182c */
[----:B------:R-:W-:Y:S01]  /*8a60*/  ISETP.GE.AND P0, PT, R32, R149, PT ;  /* 0x000000952000720c */ /* 0x000fe20003f06270 */
[----:B------:R-:W-:Y:S01]  /*8a70*/  VIADD R40, R86, 0xfffffe41 ;  /* 0xfffffe4156287836 */ /* 0x000fe20000000000 */
[----:B------:R-:W-:Y:S01]  /*8a80*/  ISETP.GE.AND P4, PT, R32, R148, PT ;  /* 0x000000942000720c */ /* 0x000fe20003f86270 */
[----:B------:R-:W-:Y:S01]  /*8a90*/  VIADD R32, R86, 0xfffffe39 ;  /* 0xfffffe3956207836 */ /* 0x000fe20000000000 */
        /* <DEDUP_REMOVED lines=19> */
[----:B------:R-:W-:Y:S01]  /*8bd0*/  VIADD R20, R86, 0xfffffe50 ;  /* 0xfffffe5056147836 */ /* 0x000fe20000000000 */
[C---:B------:R-:W-:Y:S02]  /*8be0*/  ISETP.GE.AND P4, PT, R40.reuse, R149, PT ;  /* 0x000000952800720c */ /* 0x040fe40003f86270 */
[----:B------:R-:W-:Y:S01]  /*8bf0*/  ISETP.GE.AND P6, PT, R40, R148, PT ;  /* 0x000000942800720c */ /* 0x000fe20003fc6270 */
[----:B------:R-:W-:Y:S01]  /*8c00*/  VIADD R40, R86, 0xfffffe81 ;  /* 0xfffffe8156287836 */ /* 0x000fe20000000000 */
[----:B------:R-:W-:-:S02]  /*8c10*/  FSEL R114, R17, -INF , !P4 ;  /* 0xff80000011727808 */ /* 0x000fc40006000000 */
[----:B------:R-:W-:Y:S02]  /*8c20*/  FSEL R113, R19, -INF , !P6 ;  /* 0xff80000013717808 */ /* 0x000fe40007000000 */
[----:B------:R-:W-:Y:S01]  /*8c30*/  FSEL R115, R12, -INF , !P2 ;  /* 0xff8000000c737808 */ /* 0x000fe20005000000 */
[----:B------:R-:W-:Y:S01]  /*8c40*/  VIADD R12, R86, 0xfffffe58 ;  /* 0xfffffe58560c7836 */ /* 0x000fe20000000000 */
        /* <DEDUP_REMOVED lines=17> */
[----:B------:R-:W-:Y:S01]  /*8d60*/  VIADD R20, R86, 0xfffffe51 ;  /* 0xfffffe5156147836 */ /* 0x000fe20000000000 */
[----:B------:R-:W-:Y:S01]  /*8d70*/  FSEL R123, R4, -INF , !P4 ;  /* 0xff800000047b7808 */ /* 0x000fe20006000000 */
[----:B------:R-:W-:Y:S01]  /*8d80*/  VIADD R4, R86, 0xfffffe61 ;  /* 0xfffffe6156047836 */ /* 0x000fe20000000000 */
[----:B------:R-:W-:Y:S02]  /*8d90*/  FSEL R120, R10, -INF , !P2 ;  /* 0xff8000000a787808 */ /* 0x000fe40005000000 */
[-C--:B------:R-:W-:Y:S02]  /*8da0*/  ISETP.GE.AND P1, PT, R20, R149.reuse, PT ;  /* 0x000000951400720c */ /* 0x080fe40003f26270 */
[----:B------:R-:W-:Y:S02]  /*8db0*/  ISETP.GE.AND P2, PT, R28, R149, PT ;  /* 0x000000951c00720c */ /* 0x000fe40003f46270 */
        /* <DEDUP_REMOVED lines=15> */
[----:B------:R-:W-:Y:S01]  /*8eb0*/  VIADD R8, R86, 0xfffffe68 ;  /* 0xfffffe6856087836 */ /* 0x000fe20000000000 */
[----:B------:R-:W-:Y:S02]  /*8ec0*/  FSEL R52, R52, -INF , !P0 ;  /* 0xff80000034347808 */ /* 0x000fe40004000000 */
[----:B------:R-:W-:Y:S02]  /*8ed0*/  FSEL R54, R54, -INF , !P4 ;  /* 0xff80000036367808 */ /* 0x000fe40006000000 */
[CC--:B------:R-:W-:Y:S01]  /*8ee0*/  ISETP.GE.AND P1, PT, R8.reuse, R149.reuse, PT ;  /* 0x000000950800720c */ /* 0x0c0fe20003f26270 */
[----:B-1----:R-:W-:Y:S01]  /*8ef0*/  HMMA.16816.F32 R20, R64, R16, R20 ;  /* 0x000000104014723c */ /* 0x002fe20000001814 */
[-C--:B------:R-:W-:Y:S01]  /*8f00*/  ISETP.GE.AND P0, PT, R8, R148.reuse, PT ;  /* 0x000000940800720c */ /* 0x080fe20003f06270 */
[C---:B------:R-:W-:Y:S01]  /*8f10*/  VIADD R8, R86.reuse, 0xfffffe70 ;  /* 0xfffffe7056087836 */ /* 0x040fe20000000000 */
[----:B------:R-:W-:Y:S01]  /*8f20*/  FSEL R53, R53, -INF , !P6 ;  /* 0xff80000035357808 */ /* 0x000fe20007000000 */
[C---:B------:R-:W-:Y:S01]  /*8f30*/  VIADD R17, R86.reuse, 0xfffffe71 ;  /* 0xfffffe7156117836 */ /* 0x040fe20000000000 */
[----:B------:R-:W-:Y:S01]  /*8f40*/  FSEL R55, R55, -INF , !P2 ;  /* 0xff80000037377808 */ /* 0x000fe20005000000 */
[----:B------:R-:W-:Y:S01]  /*8f50*/  VIADD R16, R86, 0xfffffe78 ;  /* 0xfffffe7856107836 */ /* 0x000fe20000000000 */
[----:B------:R-:W-:Y:S01]  /*8f60*/  FSEL R127, R48, -INF , !P1 ;  /* 0xff800000307f7808 */ /* 0x000fe20004800000 */
[----:B--2---:R-:W-:Y:S01]  /*8f70*/  HMMA.16816.F32 R28, R72, R12, RZ ;  /* 0x0000000c481c723c */ /* 0x004fe200000018ff */
[CC--:B------:R-:W-:Y:S01]  /*8f80*/  ISETP.GE.AND P4, PT, R9.reuse, R149.reuse, PT ;  /* 0x000000950900720c */ /* 0x0c0fe20003f86270 */
[C---:B------:R-:W-:Y:S01]  /*8f90*/  VIADD R12, R86.reuse, 0xfffffe79 ;  /* 0xfffffe79560c7836 */ /* 0x040fe20000000000 */
        /* <DEDUP_REMOVED lines=14> */
[C---:B------:R-:W-:Y:S01]  /*9080*/  VIADD R5, R86.reuse, 0xfffffe89 ;  /* 0xfffffe8956057836 */ /* 0x040fe20000000000 */
[----:B------:R-:W-:Y:S01]  /*9090*/  FSEL R130, R49, -INF , !P4 ;  /* 0xff80000031827808 */ /* 0x000fe20006000000 */
[----:B------:R-:W-:Y:S01]  /*90a0*/  VIADD R4, R86, 0xfffffe90 ;  /* 0xfffffe9056047836 */ /* 0x000fe20000000000 */
        /* <DEDUP_REMOVED lines=48> */
[C---:B------:R-:W-:Y:S01]  /*93b0*/  VIADD R17, R86.reuse, 0xfffffea1 ;  /* 0xfffffea156117836 */ /* 0x040fe20000000000 */
        /* <DEDUP_REMOVED lines=24> */
[----:B------:R-:W-:Y:S01]  /*9540*/  VIADD R17, R86, 0xfffffeb1 ;  /* 0xfffffeb156117836 */ /* 0x000fe20000000000 */
[----:B------:R-:W-:Y:S01]  /*9550*/  FSEL R161, R24, -INF , !P4 ;  /* 0xff80000018a17808 */ /* 0x000fe20006000000 */
[C---:B-1----:R-:W-:Y:S01]  /*9560*/  HMMA.16816.F32 R32, R64.reuse, R4, R32 ;  /* 0x000000044020723c */ /* 0x042fe20000001820 */
[----:B------:R-:W-:Y:S01]  /*9570*/  FSEL R163, R26, -INF , !P6 ;  /* 0xff8000001aa37808 */ /* 0x000fe20007000000 */
[C---:B------:R-:W-:Y:S01]  /*9580*/  VIADD R5, R86.reuse, 0xfffffeb9 ;  /* 0xfffffeb956057836 */ /* 0x040fe20000000000 */
[----:B------:R-:W-:Y:S01]  /*9590*/  FSEL R164, R25, -INF , !P2 ;  /* 0xff80000019a47808 */ /* 0x000fe20005000000 */
[C---:B------:R-:W-:Y:S01]  /*95a0*/  VIADD R4, R86.reuse, 0xfffffec0 ;  /* 0xfffffec056047836 */ /* 0x040fe20000000000 */
        /* <DEDUP_REMOVED lines=48> */
[----:B------:R-:W-:Y:S01]  /*98b0*/  ISETP.GE.AND P2, PT, R8, R149, PT ;  /* 0x000000950800720c */ /* 0x000fe20003f46270 */
[----:B------:R-:W-:Y:S01]  /*98c0*/  VIADD R16, R86, 0xfffffed8 ;  /* 0xfffffed856107836 */ /* 0x000fe20000000000 */
[----:B------:R-:W-:Y:S01]  /*98d0*/  BAR.SYNC.DEFER_BLOCKING 0x0 ;  /* 0x0000000000007b1d */ /* 0x000fe20000010000 */
        /* <DEDUP_REMOVED lines=26> */
[C---:B------:R-:W-:Y:S01]  /*9a80*/  VIADD R12, R86.reuse, 0xfffffef1 ;  /* 0xfffffef1560c7836 */ /* 0x040fe20000000000 */
        /* <DEDUP_REMOVED lines=12> */
[----:B------:R-:W-:-:S02]  /*9b50*/  ISETP.GT.AND P0, PT, R84, R213, PT ;  /* 0x000000d55400720c */ /* 0x000fc40003f04270 */
[-C--:B------:R-:W-:Y:S02]  /*9b60*/  ISETP.GE.AND P2, PT, R17, R149.reuse, PT ;  /* 0x000000951100720c */ /* 0x080fe40003f46270 */
[----:B------:R-:W-:Y:S02]  /*9b70*/  FSEL R38, R38, -INF , !P1 ;  /* 0xff80000026267808 */ /* 0x000fe40004800000 */
[-C--:B------:R-:W-:Y:S01]  /*9b80*/  ISETP.GE.AND P1, PT, R12, R149.reuse, PT ;  /* 0x000000950c00720c */ /* 0x080fe20003f26270 */
[C---:B------:R-:W-:Y:S01]  /*9b90*/  VIADD R12, R86.reuse, 0xfffffef9 ;  /* 0xfffffef9560c7836 */ /* 0x040fe20000000000 */
        /* <DEDUP_REMOVED lines=80> */
.L_x_976:
[----:B------:R-:W-:Y:S01]  /*a0a0*/  UMOV UR4, URZ ;  /* 0x000000ff00047c82 */ /* 0x000fe20008000000 */
[----:B------:R-:W-:Y:S01]  /*a0b0*/  IMAD.SHL.U32 R3, R190, 0x100, RZ ;  /* 0x00000100be037824 */ /* 0x000fe200078e00ff */
[----:B------:R-:W-:-:S05]  /*a0c0*/  IADD3 R4, P0, PT, RZ, -UR4, RZ ;  /* 0x80000004ff047c10 */ /* 0x000fca000ff1e0ff */
[----:B------:R-:W-:-:S05]  /*a0d0*/  IMAD.X R3, RZ, RZ, ~R3, P0 ;  /* 0x000000ffff037224 */ /* 0x000fca00000e0e03 */
[----:B------:R-:W-:-:S04]  /*a0e0*/  SHF.R.S64 R5, R4, 0x1f, R3 ;  /* 0x0000001f04057819 */ /* 0x000fc80000001003 */
[----:B------:R-:W-:-:S04]  /*a0f0*/  IADD3 R214, P0, PT, R5, R214, RZ ;  /* 0x000000d605d67210 */ /* 0x000fc80007f1e0ff */
[----:B------:R-:W-:-:S09]  /*a100*/  LEA.HI.X.SX32 R215, R3, R215, 0x1, P0 ;  /* 0x000000d703d77211 */ /* 0x000fd200000f0eff */
.L_x_977:
        /* <DEDUP_REMOVED lines=63> */
.L_x_979:
[----:B------:R-:W-:Y:S05]  /*a500*/  BSYNC.RECONVERGENT B0 ;  /* 0x0000000000007941 */ /* 0x000fea0003800200 */
.L_x_978:
[----:B------:R-:W0:Y:S02]  /*a510*/  LDGDEPBAR ;  /* 0x00000000000079af */ /* 0x000e240000000000 */
.L_x_975:
        /* <DEDUP_REMOVED lines=64> */
[----:B------:R-:W-:Y:S01]  /*a920*/  MOV R196, R84 ;  /* 0x0000005400c47202 */ /* 0x000fe20000000f00 */
[----:B------:R-:W1:Y:S04]  /*a930*/  SHFL.BFLY PT, R8, R7, 0x2, 0x1f ;  /* 0x0c401f0007087f89 */ /* 0x000e6800000e0000 */
        /* <DEDUP_REMOVED lines=18> */
[----:B------:R1:W-:Y:S01]  /*aa60*/  MUFU.EX2 R88, R9 ;  /* 0x0000000900587308 */ /* 0x0003e20000000800 */
[----:B------:R-:W3:Y:S01]  /*aa70*/  LDSM.16.MT88.4 R4, [R150+0x5000] ;  /* 0x005000009604783b */ /* 0x000ee20000004200 */
[--C-:B------:R-:W-:Y:S01]  /*aa80*/  FFMA.FTZ R8, R92, UR6, -R176.reuse ;  /* 0x000000065c087c23 */ /* 0x100fe200080108b0 */
[--C-:B------:R-:W-:Y:S01]  /*aa90*/  FFMA.FTZ R13, R90, UR6, -R87.reuse ;  /* 0x000000065a0d7c23 */ /* 0x100fe20008010857 */
[----:B------:R-:W-:Y:S01]  /*aaa0*/  MOV R90, R85 ;  /* 0x00000055005a7202 */ /* 0x000fe20000000f00 */
[--C-:B------:R-:W-:Y:S01]  /*aab0*/  FFMA.FTZ R177, R89, UR6, -R87.reuse ;  /* 0x0000000659b17c23 */ /* 0x100fe20008010857 */
[----:B------:R-:W-:Y:S01]  /*aac0*/  @P5 IADD3 R90, PT, PT, R227, -0x20, RZ ;  /* 0xffffffe0e35a5810 */ /* 0x000fe20007ffe0ff */
[----:B------:R-:W-:Y:S01]  /*aad0*/  MUFU.EX2 R92, R10 ;  /* 0x0000000a005c7308 */ /* 0x000fe20000000800 */
[--C-:B------:R-:W-:Y:S01]  /*aae0*/  FFMA.FTZ R60, R60, UR6, -R87.reuse ;  /* 0x000000063c3c7c23 */ /* 0x100fe20008010857 */
[--C-:B------:R-:W-:Y:S01]  /*aaf0*/  FFMA.FTZ R91, R91, UR6, -R87.reuse ;  /* 0x000000065b5b7c23 */ /* 0x100fe20008010857 */
[--C-:B------:R-:W-:Y:S01]  /*ab00*/  FFMA.FTZ R98, R98, UR6, -R176.reuse ;  /* 0x0000000662627c23 */ /* 0x100fe200080108b0 */
[----:B------:R-:W4:Y:S01]  /*ab10*/  MUFU.EX2 R89, R8 ;  /* 0x0000000800597308 */ /* 0x000f220000000800 */
[--C-:B------:R-:W-:Y:S01]  /*ab20*/  FFMA.FTZ R24, R62, UR6, -R87.reuse ;  /* 0x000000063e187c23 */ /* 0x100fe20008010857 */
[--C-:B------:R-:W-:Y:S01]  /*ab30*/  FFMA.FTZ R93, R93, UR6, -R176.reuse ;  /* 0x000000065d5d7c23 */ /* 0x100fe200080108b0 */
[----:B-1----:R-:W-:Y:S01]  /*ab40*/  FSEL R9, R3, RZ, P0 ;  /* 0x000000ff03097208 */ /* 0x002fe20000000000 */
[----:B------:R-:W1:Y:S01]  /*ab50*/  MUFU.EX2 R61, R12 ;  /* 0x0000000c003d7308 */ /* 0x000e620000000800 */
[--C-:B------:R-:W-:Y:S01]  /*ab60*/  FFMA.FTZ R94, R94, UR6, -R176.reuse ;  /* 0x000000065e5e7c23 */ /* 0x100fe200080108b0 */
[--C-:B------:R-:W-:Y:S01]  /*ab70*/  FFMA.FTZ R95, R95, UR6, -R176.reuse ;  /* 0x000000065f5f7c23 */ /* 0x100fe200080108b0 */
[----:B------:R-:W-:Y:S01]  /*ab80*/  FFMA.FTZ R25, R63, UR6, -R87 ;  /* 0x000000063f197c23 */ /* 0x000fe20008010857 */
[----:B------:R-:W-:Y:S01]  /*ab90*/  FADD.FTZ R9, R0, -R9 ;  /* 0x8000000900097221 */ /* 0x000fe20000010000 */
[----:B------:R-:W-:Y:S01]  /*aba0*/  FMUL.FTZ R0, R11, UR6 ;  /* 0x000000060b007c20 */ /* 0x000fe20008410000 */
[----:B------:R-:W-:Y:S01]  /*abb0*/  MUFU.EX2 R177, R177 ;  /* 0x000000b100b17308 */ /* 0x000fe20000000800 */
[--C-:B------:R-:W-:Y:S01]  /*abc0*/  FFMA.FTZ R26, R96, UR6, -R87.reuse ;  /* 0x00000006601a7c23 */ /* 0x100fe20008010857 */
[----:B--2---:R-:W-:Y:S01]  /*abd0*/  FMUL.FTZ R16, R9, UR6 ;  /* 0x0000000609107c20 */ /* 0x004fe20008410000 */
[----:B------:R-:W-:Y:S01]  /*abe0*/  LDSM.16.MT88.4 R20, [R90+0x400] ;  /* 0x000400005a14783b */ /* 0x000fe20000004200 */
[----:B------:R-:W2:Y:S01]  /*abf0*/  MUFU.EX2 R60, R60 ;  /* 0x0000003c003c7308 */ /* 0x000ea20000000800 */
[----:B----4-:R-:W-:Y:S01]  /*ac00*/  F2FP.F16.F32.PACK_AB R14, R89, R92 ;  /* 0x0000005c590e723e */ /* 0x010fe200000000ff */
[--C-:B------:R-:W-:Y:S01]  /*ac10*/  FFMA.FTZ R56, R56, UR6, -R176.reuse ;  /* 0x0000000638387c23 */ /* 0x100fe200080108b0 */
[----:B------:R-:W4:Y:S01]  /*ac20*/  LDSM.16.MT88.4 R8, [R90] ;  /* 0x000000005a08783b */ /* 0x000f220000004200 */
[----:B------:R2:W-:Y:S01]  /*ac30*/  MUFU.EX2 R2, R13 ;  /* 0x0000000d00027308 */ /* 0x0005e20000000800 */
[----:B-1----:R-:W-:Y:S01]  /*ac40*/  F2FP.F16.F32.PACK_AB R12, R61, R88 ;  /* 0x000000583d0c723e */ /* 0x002fe200000000ff */
[--C-:B------:R-:W-:Y:S01]  /*ac50*/  FFMA.FTZ R99, R99, UR6, -R176.reuse ;  /* 0x0000000663637c23 */ /* 0x100fe200080108b0 */
[--C-:B------:R-:W-:Y:S01]  /*ac60*/  FFMA.FTZ R101, R101, UR6, -R176.reuse ;  /* 0x0000000665657c23 */ /* 0x100fe200080108b0 */
[----:B------:R-:W1:Y:S01]  /*ac70*/  MUFU.EX2 R91, R91 ;  /* 0x0000005b005b7308 */ /* 0x000e620000000800 */
[--C-:B------:R-:W-:Y:S01]  /*ac80*/  FFMA.FTZ R102, R102, UR6, -R176.reuse ;  /* 0x0000000666667c23 */ /* 0x100fe200080108b0 */
[--C-:B------:R-:W-:Y:S01]  /*ac90*/  FFMA.FTZ R58, R58, UR6, -R87.reuse ;  /* 0x000000063a3a7c23 */ /* 0x100fe20008010857 */
[--C-:B------:R-:W-:Y:S01]  /*aca0*/  FFMA.FTZ R59, R59, UR6, -R87.reuse ;  /* 0x000000063b3b7c23 */ /* 0x100fe20008010857 */
[----:B------:R-:W5:Y:S01]  /*acb0*/  MUFU.EX2 R0, R0 ;  /* 0x0000000000007308 */ /* 0x000f620000000800 */
[--C-:B------:R-:W-:Y:S01]  /*acc0*/  FFMA.FTZ R106, R106, UR6, -R176.reuse ;  /* 0x000000066a6a7c23 */ /* 0x100fe200080108b0 */
[--C-:B------:R-:W-:Y:S01]  /*acd0*/  FFMA.FTZ R107, R107, UR6, -R176.reuse ;  /* 0x000000066b6b7c23 */ /* 0x100fe200080108b0 */
[--C-:B------:R-:W-:Y:S01]  /*ace0*/  FFMA.FTZ R111, R111, UR6, -R176.reuse ;  /* 0x000000066f6f7c23 */ /* 0x100fe200080108b0 */
[----:B------:R3:W3:Y:S01]  /*acf0*/  MUFU.EX2 R85, R16 ;  /* 0x0000001000557308 */ /* 0x0006e20000000800 */
[--C-:B------:R-:W-:Y:S01]  /*ad00*/  FFMA.FTZ R114, R114, UR6, -R176.reuse ;  /* 0x0000000672727c23 */ /* 0x100fe200080108b0 */
[----:B--2---:R-:W-:Y:S01]  /*ad10*/  F2FP.F16.F32.PACK_AB R13, R60, R177 ;  /* 0x000000b13c0d723e */ /* 0x004fe200000000ff */
[--C-:B------:R-:W-:Y:S01]  /*ad20*/  FFMA.FTZ R115, R115, UR6, -R176.reuse ;  /* 0x0000000673737c23 */ /* 0x100fe200080108b0 */
[----:B------:R2:W-:Y:S01]  /*ad30*/  MUFU.EX2 R62, R98 ;  /* 0x00000062003e7308 */ /* 0x0005e20000000800 */
[--C-:B------:R-:W-:Y:S01]  /*ad40*/  FFMA.FTZ R119, R119, UR6, -R176.reuse ;  /* 0x0000000677777c23 */ /* 0x100fe200080108b0 */
[----:B-1----:R-:W-:Y:S01]  /*ad50*/  F2FP.F16.F32.PACK_AB R15, R91, R2 ;  /* 0x000000025b0f723e */ /* 0x002fe200000000ff */
[--C-:B------:R-:W-:Y:S01]  /*ad60*/  FFMA.FTZ R122, R122, UR6, -R176.reuse ;  /* 0x000000067a7a7c23 */ /* 0x100fe200080108b0 */
[----:B------:R-:W-:Y:S01]  /*ad70*/  MUFU.EX2 R93, R93 ;  /* 0x0000005d005d7308 */ /* 0x000fe20000000800 */
[--C-:B------:R-:W-:Y:S01]  /*ad80*/  FFMA.FTZ R123, R123, UR6, -R176.reuse ;  /* 0x000000067b7b7c23 */ /* 0x100fe200080108b0 */
[-C--:B-----5:R-:W-:Y:S01]  /*ad90*/  FMUL.FTZ R144, R144, R0.reuse ;  /* 0x0000000090907220 */ /* 0x0a0fe20000410000 */
[-C--:B------:R-:W-:Y:S01]  /*ada0*/  FMUL.FTZ R145, R145, R0.reuse ;  /* 0x0000000091917220 */ /* 0x080fe20000410000 */
[-C--:B------:R-:W-:Y:S01]  /*adb0*/  FMUL.FTZ R132, R132, R0.reuse ;  /* 0x0000000084847220 */ /* 0x080fe20000410000 */
[-C--:B------:R-:W-:Y:S01]  /*adc0*/  FMUL.FTZ R133, R133, R0.reuse ;  /* 0x0000000085857220 */ /* 0x080fe20000410000 */
[----:B---3--:R-:W1:Y:S01]  /*add0*/  LDSM.16.MT88.4 R16, [R150+0x5400] ;  /* 0x005400009610783b */ /* 0x008e620000004200 */
[-C--:B------:R-:W-:Y:S01]  /*ade0*/  FMUL.FTZ R146, R146, R85.reuse ;  /* 0x0000005592927220 */ /* 0x080fe20000410000 */
[-C--:B------:R-:W-:Y:S01]  /*adf0*/  FMUL.FTZ R147, R147, R85.reuse ;  /* 0x0000005593937220 */ /* 0x080fe20000410000 */
[-C--:B------:R-:W-:Y:S01]  /*ae00*/  FMUL.FTZ R134, R134, R85.reuse ;  /* 0x0000005586867220 */ /* 0x080fe20000410000 */
[-C--:B------:R-:W-:Y:S01]  /*ae10*/  FMUL.FTZ R135, R135, R85.reuse ;  /* 0x0000005587877220 */ /* 0x080fe20000410000 */
[--C-:B--2---:R-:W-:Y:S01]  /*ae20*/  FFMA.FTZ R98, R57, UR6, -R87.reuse ;  /* 0x0000000639627c23 */ /* 0x104fe20008010857 */
[----:B------:R-:W-:Y:S01]  /*ae30*/  MUFU.EX2 R94, R94 ;  /* 0x0000005e005e7308 */ /* 0x000fe20000000800 */
[-C--:B------:R-:W-:Y:S01]  /*ae40*/  FMUL.FTZ R136, R136, R0.reuse ;  /* 0x0000000088887220 */ /* 0x080fe20000410000 */
[-C--:B------:R-:W-:Y:S01]  /*ae50*/  FMUL.FTZ R137, R137, R0.reuse ;  /* 0x0000000089897220 */ /* 0x080fe20000410000 */
[C---:B------:R-:W-:Y:S01]  /*ae60*/  HMMA.16816.F32 R144, R12.reuse, R4, R144 ;  /* 0x000000040c90723c */ /* 0x040fe20000001890 */
[----:B------:R-:W2:Y:S01]  /*ae70*/  MUFU.EX2 R95, R95 ;  /* 0x0000005f005f7308 */ /* 0x000ea20000000800 */
[-C--:B------:R-:W-:Y:S01]  /*ae80*/  FMUL.FTZ R4, R140, R0.reuse ;  /* 0x000000008c047220 */ /* 0x080fe20000410000 */
[----:B------:R-:W-:Y:S01]  /*ae90*/  FMUL.FTZ R5, R141, R0 ;  /* 0x000000008d057220 */ /* 0x000fe20000410000 */
[-C--:B------:R-:W-:Y:S01]  /*aea0*/  FMUL.FTZ R138, R138, R85.reuse ;  /* 0x000000558a8a7220 */ /* 0x080fe20000410000 */
[----:B------:R3:W-:Y:S01]  /*aeb0*/  MUFU.EX2 R63, R24 ;  /* 0x00000018003f7308 */ /* 0x0007e20000000800 */
[-C--:B------:R-:W-:Y:S01]  /*aec0*/  FMUL.FTZ R139, R139, R85.reuse ;  /* 0x000000558b8b7220 */ /* 0x080fe20000410000 */
[--C-:B------:R-:W-:Y:S01]  /*aed0*/  FFMA.FTZ R140, R104, UR6, -R87.reuse ;  /* 0x00000006688c7c23 */ /* 0x100fe20008010857 */
[C---:B------:R-:W-:Y:S01]  /*aee0*/  HMMA.16816.F32 R132, R12.reuse, R6, R132 ;  /* 0x000000060c84723c */ /* 0x040fe20000001884 */
[----:B------:R5:W5:Y:S01]  /*aef0*/  MUFU.EX2 R96, R25 ;  /* 0x0000001900607308 */ /* 0x000b620000000800 */
[-C--:B------:R-:W-:Y:S01]  /*af00*/  FMUL.FTZ R6, R142, R85.reuse ;  /* 0x000000558e067220 */ /* 0x080fe20000410000 */
[----:B------:R-:W-:Y:S01]  /*af10*/  FMUL.FTZ R7, R143, R85 ;  /* 0x000000558f077220 */ /* 0x000fe20000410000 */
[--C-:B------:R-:W-:Y:S01]  /*af20*/  FFMA.FTZ R142, R105, UR6, -R87.reuse ;  /* 0x00000006698e7c23 */ /* 0x100fe20008010857 */
[----:B------:R-:W-:Y:S01]  /*af30*/  MUFU.EX2 R57, R26 ;  /* 0x0000001a00397308 */ /* 0x000fe20000000800 */
[--C-:B------:R-:W-:Y:S01]  /*af40*/  FFMA.FTZ R141, R108, UR6, -R87.reuse ;  /* 0x000000066c8d7c23 */ /* 0x100fe20008010857 */
[--C-:B------:R-:W-:Y:S01]  /*af50*/  FFMA.FTZ R126, R126, UR6, -R176.reuse ;  /* 0x000000067e7e7c23 */ /* 0x100fe200080108b0 */
[C---:B----4-:R-:W-:Y:S01]  /*af60*/  HMMA.16816.F32 R136, R12.reuse, R10, R136 ;  /* 0x0000000a0c88723c */ /* 0x050fe20000001888 */
[----:B------:R-:W4:Y:S01]  /*af70*/  MUFU.EX2 R98, R98 ;  /* 0x0000006200627308 */ /* 0x000f220000000800 */
[----:B--2---:R-:W-:Y:S01]  /*af80*/  F2FP.F16.F32.PACK_AB R10, R62, R95 ;  /* 0x0000005f3e0a723e */ /* 0x004fe200000000ff */
[--C-:B---3--:R-:W-:Y:S01]  /*af90*/  FFMA.FTZ R24, R97, UR6, -R87.reuse ;  /* 0x0000000661187c23 */ /* 0x108fe20008010857 */
[--C-:B------:R-:W-:Y:S01]  /*afa0*/  FFMA.FTZ R53, R53, UR6, -R176.reuse ;  /* 0x0000000635357c23 */ /* 0x100fe200080108b0 */
[----:B------:R-:W-:Y:S01]  /*afb0*/  MUFU.EX2 R56, R56 ;  /* 0x0000003800387308 */ /* 0x000fe20000000800 */
[--C-:B------:R-:W-:Y:S01]  /*afc0*/  FFMA.FTZ R127, R127, UR6, -R176.reuse ;  /* 0x000000067f7f7c23 */ /* 0x100fe200080108b0 */
[--C-:B-----5:R-:W-:Y:S01]  /*afd0*/  FFMA.FTZ R25, R103, UR6, -R176.reuse ;  /* 0x0000000667197c23 */ /* 0x120fe200080108b0 */
[----:B------:R-:W-:Y:S01]  /*afe0*/  HMMA.16816.F32 R4, R12, R8, R4 ;  /* 0x000000080c04723c */ /* 0x000fe20000001804 */
[----:B------:R-:W2:Y:S01]  /*aff0*/  LDSM.16.MT88.4 R12, [R150+0x5800] ;  /* 0x00580000960c783b */ /* 0x000ea20000004200 */
[----:B------:R-:W-:Y:S01]  /*b000*/  F2FP.F16.F32.PACK_AB R8, R94, R93 ;  /* 0x0000005d5e08723e */ /* 0x000fe200000000ff */
[--C-:B------:R-:W-:Y:S01]  /*b010*/  FFMA.FTZ R103, R100, UR6, -R87.reuse ;  /* 0x0000000664677c23 */ /* 0x100fe20008010857 */
[----:B------:R-:W-:Y:S01]  /*b020*/  F2FP.F16.F32.PACK_AB R9, R96, R63 ;  /* 0x0000003f6009723e */ /* 0x000fe200000000ff */
[----:B------:R-:W3:Y:S01]  /*b030*/  MUFU.EX2 R99, R99 ;  /* 0x0000006300637308 */ /* 0x000ee20000000800 */
        /* <DEDUP_REMOVED lines=8> */
[C---:B-1----:R-:W-:Y:S01]  /*b0c0*/  HMMA.16816.F32 R144, R8.reuse, R16, R144 ;  /* 0x000000100890723c */ /* 0x042fe20000001890 */
[--C-:B------:R-:W-:Y:S01]  /*b0d0*/  FFMA.FTZ R83, R83, UR6, -R87.reuse ;  /* 0x0000000653537c23 */ /* 0x100fe20008010857 */
[--C-:B------:R-:W-:Y:S01]  /*b0e0*/  FFMA.FTZ R70, R70, UR6, -R87.reuse ;  /* 0x0000000646467c23 */ /* 0x100fe20008010857 */
[----:B------:R-:W-:Y:S01]  /*b0f0*/  MUFU.EX2 R97, R25 ;  /* 0x0000001900617308 */ /* 0x000fe20000000800 */
[--C-:B------:R-:W-:Y:S01]  /*b100*/  FFMA.FTZ R71, R71, UR6, -R87.reuse ;  /* 0x0000000647477c23 */ /* 0x100fe20008010857 */
[--C-:B------:R-:W-:Y:S01]  /*b110*/  FFMA.FTZ R44, R44, UR6, -R176.reuse ;  /* 0x000000062c2c7c23 */ /* 0x100fe200080108b0 */
[--C-:B------:R-:W-:Y:S01]  /*b120*/  FFMA.FTZ R45, R45, UR6, -R176.reuse ;  /* 0x000000062d2d7c23 */ /* 0x100fe200080108b0 */
[----:B------:R1:W-:Y:S01]  /*b130*/  MUFU.EX2 R100, R24 ;  /* 0x0000001800647308 */ /* 0x0003e20000000800 */
[C---:B------:R-:W-:Y:S01]  /*b140*/  HMMA.16816.F32 R132, R8.reuse, R18, R132 ;  /* 0x000000120884723c */ /* 0x040fe20000001884 */
[----:B------:R-:W4:Y:S01]  /*b150*/  LDSM.16.MT88.4 R16, [R90+0x800] ;  /* 0x000800005a10783b */ /* 0x000f220000004200 */
[--C-:B------:R-:W-:Y:S01]  /*b160*/  FFMA.FTZ R76, R76, UR6, -R176.reuse ;  /* 0x000000064c4c7c23 */ /* 0x100fe200080108b0 */
[----:B------:R-:W5:Y:S01]  /*b170*/  MUFU.EX2 R103, R103 ;  /* 0x0000006700677308 */ /* 0x000f620000000800 */
[--C-:B------:R-:W-:Y:S01]  /*b180*/  FFMA.FTZ R77, R77, UR6, -R176.reuse ;  /* 0x000000064d4d7c23 */ /* 0x100fe200080108b0 */
[--C-:B------:R-:W-:Y:S01]  /*b190*/  FFMA.FTZ R178, R78, UR6, -R87.reuse ;  /* 0x000000064eb27c23 */ /* 0x100fe20008010857 */
[--C-:B------:R-:W-:Y:S01]  /*b1a0*/  FFMA.FTZ R143, R151, UR6, -R87.reuse ;  /* 0x00000006978f7c23 */ /* 0x100fe20008010857 */
[----:B------:R-:W-:Y:S01]  /*b1b0*/  MUFU.EX2 R58, R58 ;  /* 0x0000003a003a7308 */ /* 0x000fe20000000800 */
[C---:B------:R-:W-:Y:S01]  /*b1c0*/  HMMA.16816.F32 R4, R8.reuse, R20, R4 ;  /* 0x000000140804723c */ /* 0x040fe20000001804 */
[--C-:B------:R-:W-:Y:S01]  /*b1d0*/  FFMA.FTZ R20, R110, UR6, -R176.reuse ;  /* 0x000000066e147c23 */ /* 0x100fe200080108b0 */
[--C-:B------:R-:W-:Y:S01]  /*b1e0*/  FFMA.FTZ R110, R109, UR6, -R87.reuse ;  /* 0x000000066d6e7c23 */ /* 0x100fe20008010857 */
[----:B------:R-:W2:Y:S01]  /*b1f0*/  MUFU.EX2 R59, R59 ;  /* 0x0000003b003b7308 */ /* 0x000ea20000000800 */
[--C-:B------:R-:W-:Y:S01]  /*b200*/  FFMA.FTZ R151, R155, UR6, -R87.reuse ;  /* 0x000000069b977c23 */ /* 0x100fe20008010857 */
[----:B-1----:R-:W1:Y:S01]  /*b210*/  LDSM.16.MT88.4 R24, [R150+0x5c00] ;  /* 0x005c00009618783b */ /* 0x002e620000004200 */
[--C-:B------:R-:W-:Y:S01]  /*b220*/  FFMA.FTZ R156, R156, UR6, -R176.reuse ;  /* 0x000000069c9c7c23 */ /* 0x100fe200080108b0 */
[----:B------:R-:W4:Y:S01]  /*b230*/  MUFU.EX2 R106, R106 ;  /* 0x0000006a006a7308 */ /* 0x000f220000000800 */
[----:B------:R-:W-:Y:S01]  /*b240*/  HMMA.16816.F32 R136, R8, R22, R136 ;  /* 0x000000160888723c */ /* 0x000fe20000001888 */
[----:B---3--:R-:W-:Y:S01]  /*b250*/  F2FP.F16.F32.PACK_AB R8, R99, R56 ;  /* 0x000000386308723e */ /* 0x008fe200000000ff */
[--C-:B------:R-:W-:Y:S01]  /*b260*/  FFMA.FTZ R155, R163, UR6, -R87.reuse ;  /* 0x00000006a39b7c23 */ /* 0x100fe20008010857 */
[----:B-----5:R-:W-:Y:S01]  /*b270*/  F2FP.F16.F32.PACK_AB R9, R103, R100 ;  /* 0x000000646709723e */ /* 0x020fe200000000ff */
[----:B------:R-:W-:Y:S01]  /*b280*/  MUFU.EX2 R107, R107 ;  /* 0x0000006b006b7308 */ /* 0x000fe20000000800 */
[----:B------:R-:W-:Y:S01]  /*b290*/  F2FP.F16.F32.PACK_AB R10, R102, R101 ;  /* 0x00000065660a723e */ /* 0x000fe200000000ff */
[----:B------:R-:W-:Y:S01]  /*b2a0*/  FFMA.FTZ R160, R160, UR6, -R176 ;  /* 0x00000006a0a07c23 */ /* 0x000fe200080108b0 */
[----:B------:R-:W-:Y:S01]  /*b2b0*/  FFMA.FTZ R159, R159, UR6, -R87 ;  /* 0x000000069f9f7c23 */ /* 0x000fe20008010857 */
[----:B------:R3:W-:Y:S01]  /*b2c0*/  MUFU.EX2 R104, R20 ;  /* 0x0000001400687308 */ /* 0x0007e20000000800 */
[----:B--2---:R-:W-:Y:S01]  /*b2d0*/  F2FP.F16.F32.PACK_AB R11, R59, R58 ;  /* 0x0000003a3b0b723e */ /* 0x004fe200000000ff */
[----:B------:R-:W-:Y:S01]  /*b2e0*/  FFMA.FTZ R88, R229, R0, R88 ;  /* 0x00000000e5587223 */ /* 0x000fe20000010058 */
[----:B------:R-:W-:Y:S01]  /*b2f0*/  FFMA.FTZ R85, R228, R85, R177 ;  /* 0x00000055e4557223 */ /* 0x000fe200000100b1 */
[----:B------:R2:W-:Y:S01]  /*b300*/  MUFU.EX2 R105, R140 ;  /* 0x0000008c00697308 */ /* 0x0005e20000000800 */
[--C-:B------:R-:W-:Y:S01]  /*b310*/  FFMA.FTZ R0, R29, UR6, -R176.reuse ;  /* 0x000000061d007c23 */ /* 0x100fe200080108b0 */
[----:B------:R-:W-:Y:S01]  /*b320*/  FFMA.FTZ R31, R31, UR6, -R87 ;  /* 0x000000061f1f7c23 */ /* 0x000fe20008010857 */
[----:B------:R-:W-:Y:S01]  /*b330*/  FADD.FTZ R85, R60, R85 ;  /* 0x000000553c557221 */ /* 0x000fe20000010000 */
[----:B------:R5:W1:Y:S01]  /*b340*/  MUFU.EX2 R108, R142 ;  /* 0x0000008e006c7308 */ /* 0x000a620000000800 */
[C---:B------:R-:W-:Y:S01]  /*b350*/  HMMA.16816.F32 R144, R8.reuse, R12, R144 ;  /* 0x0000000c0890723c */ /* 0x040fe20000001890 */
[--C-:B------:R-:W-:Y:S01]  /*b360*/  FFMA.FTZ R60, R30, UR6, -R87.reuse ;  /* 0x000000061e3c7c23 */ /* 0x100fe20008010857 */
[--C-:B------:R-:W-:Y:S01]  /*b370*/  FFMA.FTZ R167, R167, UR6, -R87.reuse ;  /* 0x00000006a7a77c23 */ /* 0x100fe20008010857 */
[----:B------:R4:W-:Y:S01]  /*b380*/  MUFU.EX2 R109, R141 ;  /* 0x0000008d006d7308 */ /* 0x0009e20000000800 */
[--C-:B------:R-:W-:Y:S01]  /*b390*/  FFMA.FTZ R170, R170, UR6, -R87.reuse ;  /* 0x00000006aaaa7c23 */ /* 0x100fe20008010857 */
[----:B---3--:R-:W3:Y:S01]  /*b3a0*/  LDSM.16.MT88.4 R20, [R90+0xc00] ;  /* 0x000c00005a14783b */ /* 0x008ee20000004200 */
[--C-:B------:R-:W-:Y:S01]  /*b3b0*/  FFMA.FTZ R169, R169, UR6, -R176.reuse ;  /* 0x00000006a9a97c23 */ /* 0x100fe200080108b0 */
[----:B------:R-:W1:Y:S01]  /*b3c0*/  MUFU.EX2 R110, R110 ;  /* 0x0000006e006e7308 */ /* 0x000e620000000800 */
[C---:B------:R-:W-:Y:S01]  /*b3d0*/  HMMA.16816.F32 R132, R8.reuse, R14, R132 ;  /* 0x0000000e0884723c */ /* 0x040fe20000001884 */
[----:B------:R-:W3:Y:S01]  /*b3e0*/  LDSM.16.MT88.4 R12, [R150+0x6000] ;  /* 0x00600000960c783b */ /* 0x000ee20000004200 */
[--C-:B--2---:R-:W-:Y:S01]  /*b3f0*/  FFMA.FTZ R140, R121, UR6, -R87.reuse ;  /* 0x00000006798c7c23 */ /* 0x104fe20008010857 */
[----:B------:R-:W-:Y:S01]  /*b400*/  MUFU.EX2 R111, R111 ;  /* 0x0000006f006f7308 */ /* 0x000fe20000000800 */
[--C-:B------:R-:W-:Y:S01]  /*b410*/  FFMA.FTZ R172, R172, UR6, -R176.reuse ;  /* 0x00000006acac7c23 */ /* 0x100fe200080108b0 */
[--C-:B-----5:R-:W-:Y:S01]  /*b420*/  FFMA.FTZ R142, R124, UR6, -R87.reuse ;  /* 0x000000067c8e7c23 */ /* 0x120fe20008010857 */
[--C-:B------:R-:W-:Y:S01]  /*b430*/  FFMA.FTZ R37, R37, UR6, -R176.reuse ;  /* 0x0000000625257c23 */ /* 0x100fe200080108b0 */
[----:B------:R-:W2:Y:S01]  /*b440*/  MUFU.EX2 R114, R114 ;  /* 0x0000007200727308 */ /* 0x000ea20000000800 */
[C---:B----4-:R-:W-:Y:S01]  /*b450*/  HMMA.16816.F32 R4, R8.reuse, R16, R4 ;  /* 0x000000100804723c */ /* 0x050fe20000001804 */
[--C-:B------:R-:W-:Y:S01]  /*b460*/  FFMA.FTZ R141, R125, UR6, -R87.reuse ;  /* 0x000000067d8d7c23 */ /* 0x100fe20008010857 */
[--C-:B------:R-:W-:Y:S01]  /*b470*/  FFMA.FTZ R75, R75, UR6, -R176.reuse ;  /* 0x000000064b4b7c23 */ /* 0x100fe200080108b0 */
[----:B------:R-:W-:Y:S01]  /*b480*/  MUFU.EX2 R115, R115 ;  /* 0x0000007300737308 */ /* 0x000fe20000000800 */
[--C-:B------:R-:W-:Y:S01]  /*b490*/  FFMA.FTZ R74, R74, UR6, -R87.reuse ;  /* 0x000000064a4a7c23 */ /* 0x100fe20008010857 */
[--C-:B------:R-:W-:Y:S01]  /*b4a0*/  FFMA.FTZ R229, R86, UR6, -R176.reuse ;  /* 0x0000000656e57c23 */ /* 0x100fe200080108b0 */
[----:B------:R-:W-:Y:S01]  /*b4b0*/  FFMA.FTZ R228, R173, UR6, -R87 ;  /* 0x00000006ade47c23 */ /* 0x000fe20008010857 */
[----:B------:R-:W-:Y:S01]  /*b4c0*/  MUFU.EX2 R119, R119 ;  /* 0x0000007700777308 */ /* 0x000fe20000000800 */
[----:B------:R-:W-:Y:S01]  /*b4d0*/  HMMA.16816.F32 R136, R8, R18, R136 ;  /* 0x000000120888723c */ /* 0x000fe20000001888 */
[----:B------:R-:W-:Y:S01]  /*b4e0*/  F2FP.F16.F32.PACK_AB R8, R106, R97 ;  /* 0x000000616a08723e */ /* 0x000fe200000000ff */
[----:B------:R-:W4:Y:S01]  /*b4f0*/  LDSM.16.MT88.4 R16, [R90+0x1000] ;  /* 0x001000005a10783b */ /* 0x000f220000004200 */
[----:B-1----:R-:W-:Y:S01]  /*b500*/  F2FP.F16.F32.PACK_AB R9, R108, R105 ;  /* 0x000000696c09723e */ /* 0x002fe200000000ff */
[----:B------:R-:W-:Y:S01]  /*b510*/  MUFU.EX2 R122, R122 ;  /* 0x0000007a007a7308 */ /* 0x000fe20000000800 */
[----:B------:R-:W-:Y:S01]  /*b520*/  F2FP.F16.F32.PACK_AB R10, R104, R107 ;  /* 0x0000006b680a723e */ /* 0x000fe200000000ff */
[----:B------:R-:W-:Y:S01]  /*b530*/  FFMA.FTZ R67, R67, UR6, -R176 ;  /* 0x0000000643437c23 */ /* 0x000fe200080108b0 */
[----:B------:R-:W-:Y:S01]  /*b540*/  F2FP.F16.F32.PACK_AB R11, R110, R109 ;  /* 0x0000006d6e0b723e */ /* 0x000fe200000000ff */
[----:B------:R-:W-:Y:S01]  /*b550*/  MUFU.EX2 R123, R123 ;  /* 0x0000007b007b7308 */ /* 0x000fe20000000800 */
[----:B------:R-:W-:-:S03]  /*b560*/  ISETP.GT.AND P0, PT, R84, R213, PT ;  /* 0x000000d55400720c */ /* 0x000fc60003f04270 */
[----:B------:R1:W-:Y:S02]  /*b570*/  MUFU.EX2 R124, R140 ;  /* 0x0000008c007c7308 */ /* 0x0003e40000000800 */
[C---:B------:R-:W-:Y:S01]  /*b580*/  HMMA.16816.F32 R144, R8.reuse, R24, R144 ;  /* 0x000000180890723c */ /* 0x040fe20000001890 */
[----:B------:R-:W-:Y:S01]  /*b590*/  FFMA.FTZ R25, R118, UR6, -R176 ;  /* 0x0000000676197c23 */ /* 0x000fe200080108b0 */
[--C-:B------:R-:W-:Y:S01]  /*b5a0*/  FFMA.FTZ R118, R117, UR6, -R87.reuse ;  /* 0x0000000675767c23 */ /* 0x100fe20008010857 */
[--C-:B------:R-:W-:Y:S01]  /*b5b0*/  FFMA.FTZ R24, R112, UR6, -R87.reuse ;  /* 0x0000000670187c23 */ /* 0x100fe20008010857 */
[----:B------:R5:W-:Y:S04]  /*b5c0*/  MUFU.EX2 R125, R142 ;  /* 0x0000008e007d7308 */ /* 0x000be80000000800 */
[----:B------:R-:W-:Y:S01]  /*b5d0*/  HMMA.16816.F32 R132, R8, R26, R132 ;  /* 0x0000001a0884723c */ /* 0x000fe20000001884 */
[--C-:B------:R-:W-:Y:S01]  /*b5e0*/  FFMA.FTZ R27, R113, UR6, -R87.reuse ;  /* 0x00000006711b7c23 */ /* 0x100fe20008010857 */
[--C-:B------:R-:W-:Y:S01]  /*b5f0*/  FFMA.FTZ R26, R116, UR6, -R87.reuse ;  /* 0x00000006741a7c23 */ /* 0x100fe20008010857 */
[----:B------:R-:W2:Y:S01]  /*b600*/  MUFU.EX2 R112, R25 ;  /* 0x0000001900707308 */ /* 0x000ea20000000800 */
[----:B-1----:R-:W-:Y:S01]  /*b610*/  FFMA.FTZ R140, R54, UR6, -R87 ;  /* 0x00000006368c7c23 */ /* 0x002fe20008010857 */
[----:B------:R-:W-:-:S02]  /*b620*/  @P0 IADD3 R192, PT, PT, R192, -0x3, RZ ;  /* 0xfffffffdc0c00810 */ /* 0x000fc40007ffe0ff */
[----:B------:R1:W-:Y:S01]  /*b630*/  MUFU.EX2 R113, R24 ;  /* 0x0000001800717308 */ /* 0x0003e20000000800 */
[C---:B---3--:R-:W-:Y:S01]  /*b640*/  HMMA.16816.F32 R4, R8.reuse, R20, R4 ;  /* 0x000000140804723c */ /* 0x048fe20000001804 */
[--C-:B-----5:R-:W-:Y:S02]  /*b650*/  FFMA.FTZ R142, R55, UR6, -R87.reuse ;  /* 0x00000006378e7c23 */ /* 0x120fe40008010857 */
[----:B------:R-:W3:Y:S04]  /*b660*/  MUFU.EX2 R116, R27 ;  /* 0x0000001b00747308 */ /* 0x000ee80000000800 */
[----:B------:R-:W-:Y:S01]  /*b670*/  MUFU.EX2 R117, R26 ;  /* 0x0000001a00757308 */ /* 0x000fe20000000800 */
[----:B------:R-:W-:Y:S01]  /*b680*/  HMMA.16816.F32 R136, R8, R22, R136 ;  /* 0x000000160888723c */ /* 0x000fe20000001888 */
[----:B--2---:R-:W-:Y:S01]  /*b690*/  F2FP.F16.F32.PACK_AB R8, R114, R111 ;  /* 0x0000006f7208723e */ /* 0x004fe200000000ff */
[----:B------:R-:W2:Y:S01]  /*b6a0*/  LDSM.16.MT88.4 R20, [R150+0x6400] ;  /* 0x006400009614783b */ /* 0x000ea20000004200 */
[----:B------:R-:W5:Y:S01]  /*b6b0*/  MUFU.EX2 R118, R118 ;  /* 0x0000007600767308 */ /* 0x000f620000000800 */
[----:B------:R-:W-:Y:S01]  /*b6c0*/  F2FP.F16.F32.PACK_AB R10, R112, R115 ;  /* 0x00000073700a723e */ /* 0x000fe200000000ff */
[----:B------:R-:W-:Y:S01]  /*b6d0*/  FFMA.FTZ R25, R52, UR6, -R176 ;  /* 0x0000000634197c23 */ /* 0x000fe200080108b0 */
[----:B-1----:R-:W-:Y:S01]  /*b6e0*/  FFMA.FTZ R24, R120, UR6, -R87 ;  /* 0x0000000678187c23 */ /* 0x002fe20008010857 */
[----:B------:R-:W-:Y:S01]  /*b6f0*/  MUFU.EX2 R52, R126 ;  /* 0x0000007e00347308 */ /* 0x000fe20000000800 */
[----:B---3--:R-:W-:-:S03]  /*b700*/  F2FP.F16.F32.PACK_AB R9, R116, R113 ;  /* 0x000000717409723e */ /* 0x008fc600000000ff */
[----:B------:R-:W1:Y:S04]  /*b710*/  MUFU.EX2 R121, R24 ;  /* 0x0000001800797308 */ /* 0x000e680000000800 */
[----:B------:R3:W1:Y:S01]  /*b720*/  MUFU.EX2 R126, R141 ;  /* 0x0000008d007e7308 */ /* 0x0006620000000800 */
[----:B-----5:R-:W-:-:S03]  /*b730*/  F2FP.F16.F32.PACK_AB R11, R118, R117 ;  /* 0x00000075760b723e */ /* 0x020fc600000000ff */
[----:B------:R5:W-:Y:S04]  /*b740*/  MUFU.EX2 R120, R25 ;  /* 0x0000001900787308 */ /* 0x000be80000000800 */
[----:B------:R-:W2:Y:S01]  /*b750*/  MUFU.EX2 R53, R53 ;  /* 0x0000003500357308 */ /* 0x000ea20000000800 */
[----:B------:R-:W-:Y:S03]  /*b760*/  HMMA.16816.F32 R144, R8, R12, R144 ;  /* 0x0000000c0890723c */ /* 0x000fe60000001890 */
[----:B------:R-:W-:Y:S01]  /*b770*/  MUFU.EX2 R127, R127 ;  /* 0x0000007f007f7308 */ /* 0x000fe20000000800 */
[----:B---3--:R-:W-:-:S03]  /*b780*/  FFMA.FTZ R141, R128, UR6, -R87 ;  /* 0x00000006808d7c23 */ /* 0x008fc60008010857 */
[----:B------:R3:W-:Y:S01]  /*b790*/  MUFU.EX2 R55, R140 ;  /* 0x0000008c00377308 */ /* 0x0007e20000000800 */
[C---:B------:R-:W-:Y:S01]  /*b7a0*/  HMMA.16816.F32 R132, R8.reuse, R14, R132 ;  /* 0x0000000e0884723c */ /* 0x040fe20000001884 */
[----:B------:R-:W2:Y:S02]  /*b7b0*/  LDSM.16.MT88.4 R12, [R90+0x1400] ;  /* 0x001400005a0c783b */ /* 0x000ea40000004200 */
[----:B------:R1:W2:Y:S02]  /*b7c0*/  MUFU.EX2 R128, R142 ;  /* 0x0000008e00807308 */ /* 0x0002a40000000800 */
[----:B-----5:R-:W5:Y:S02]  /*b7d0*/  LDSM.16.MT88.4 R24, [R150+0x6800] ;  /* 0x006800009618783b */ /* 0x020f640000004200 */
[----:B------:R-:W-:Y:S01]  /*b7e0*/  MUFU.EX2 R80, R80 ;  /* 0x0000005000507308 */ /* 0x000fe20000000800 */
[----:B----4-:R-:W-:Y:S01]  /*b7f0*/  HMMA.16816.F32 R4, R8, R16, R4 ;  /* 0x000000100804723c */ /* 0x010fe20000001804 */
[----:B------:R-:W-:Y:S01]  /*b800*/  FFMA.FTZ R16, R130, UR6, -R176 ;  /* 0x0000000682107c23 */ /* 0x000fe200080108b0 */
[--C-:B------:R-:W-:Y:S01]  /*b810*/  FFMA.FTZ R130, R129, UR6, -R87.reuse ;  /* 0x0000000681827c23 */ /* 0x100fe20008010857 */
[----:B------:R-:W-:Y:S01]  /*b820*/  MUFU.EX2 R81, R81 ;  /* 0x0000005100517308 */ /* 0x000fe20000000800 */
[----:B---3--:R-:W-:-:S03]  /*b830*/  FFMA.FTZ R140, R79, UR6, -R87 ;  /* 0x000000064f8c7c23 */ /* 0x008fc60008010857 */
[----:B------:R3:W4:Y:S01]  /*b840*/  MUFU.EX2 R54, R16 ;  /* 0x0000001000367308 */ /* 0x0007220000000800 */
[----:B------:R-:W-:Y:S01]  /*b850*/  HMMA.16816.F32 R136, R8, R18, R136 ;  /* 0x000000120888723c */ /* 0x000fe20000001888 */
[----:B------:R-:W-:Y:S01]  /*b860*/  F2FP.F16.F32.PACK_AB R8, R122, R119 ;  /* 0x000000777a08723e */ /* 0x000fe200000000ff */
[----:B-1----:R-:W-:Y:S01]  /*b870*/  FFMA.FTZ R142, R47, UR6, -R87 ;  /* 0x000000062f8e7c23 */ /* 0x002fe20008010857 */
[----:B------:R-:W-:Y:S01]  /*b880*/  F2FP.F16.F32.PACK_AB R9, R124, R121 ;  /* 0x000000797c09723e */ /* 0x000fe200000000ff */
[----:B------:R1:W-:Y:S01]  /*b890*/  MUFU.EX2 R129, R141 ;  /* 0x0000008d00817308 */ /* 0x0003e20000000800 */
[----:B------:R-:W-:Y:S02]  /*b8a0*/  F2FP.F16.F32.PACK_AB R10, R52, R123 ;  /* 0x0000007b340a723e */ /* 0x000fe400000000ff */
[----:B------:R-:W-:Y:S01]  /*b8b0*/  F2FP.F16.F32.PACK_AB R11, R126, R125 ;  /* 0x0000007d7e0b723e */ /* 0x000fe200000000ff */
[----:B------:R-:W4:Y:S04]  /*b8c0*/  MUFU.EX2 R130, R130 ;  /* 0x0000008200827308 */ /* 0x000f280000000800 */
[----:B------:R-:W-:Y:S01]  /*b8d0*/  MUFU.EX2 R68, R68 ;  /* 0x0000004400447308 */ /* 0x000fe20000000800 */
[----:B---3--:R-:W3:Y:S01]  /*b8e0*/  LDSM.16.MT88.4 R16, [R90+0x1800] ;  /* 0x001800005a10783b */ /* 0x008ee20000004200 */
[----:B--2---:R-:W-:Y:S02]  /*b8f0*/  HMMA.16816.F32 R144, R8, R20, R144 ;  /* 0x000000140890723c */ /* 0x004fe40000001890 */
[----:B------:R-:W-:Y:S01]  /*b900*/  MUFU.EX2 R69, R69 ;  /* 0x0000004500457308 */ /* 0x000fe20000000800 */
[--C-:B-1----:R-:W-:Y:S01]  /*b910*/  FFMA.FTZ R141, R153, UR6, -R176.reuse ;  /* 0x00000006998d7c23 */ /* 0x102fe200080108b0 */
[----:B------:R-:W-:-:S02]  /*b920*/  FFMA.FTZ R153, R157, UR6, -R176 ;  /* 0x000000069d997c23 */ /* 0x000fc400080108b0 */
[----:B------:R-:W-:Y:S01]  /*b930*/  MUFU.EX2 R82, R82 ;  /* 0x0000005200527308 */ /* 0x000fe20000000800 */
[----:B------:R-:W-:Y:S01]  /*b940*/  FADD.FTZ R157, R61, R88 ;  /* 0x000000583d9d7221 */ /* 0x000fe20000010000 */
[C---:B------:R-:W-:Y:S01]  /*b950*/  HMMA.16816.F32 R132, R8.reuse, R22, R132 ;  /* 0x000000160884723c */ /* 0x040fe20000001884 */
[----:B------:R-:W-:Y:S01]  /*b960*/  LDSM.16.MT88.4 R20, [R90+0x1c00] ;  /* 0x001c00005a14783b */ /* 0x000fe20000004200 */
[----:B------:R-:W1:Y:S01]  /*b970*/  MUFU.EX2 R83, R83 ;  /* 0x0000005300537308 */ /* 0x000e620000000800 */
[----:B------:R-:W-:Y:S01]  /*b980*/  FADD.FTZ R30, R92, R157 ;  /* 0x0000009d5c1e7221 */ /* 0x000fe20000010000 */
[----:B------:R-:W-:Y:S02]  /*b990*/  FFMA.FTZ R61, R168, UR6, -R176 ;  /* 0x00000006a83d7c23 */ /* 0x000fe400080108b0 */
[----:B------:R-:W-:Y:S01]  /*b9a0*/  MUFU.EX2 R70, R70 ;  /* 0x0000004600467308 */ /* 0x000fe20000000800 */
[----:B------:R-:W-:Y:S01]  /*b9b0*/  FADD.FTZ R30, R89, R30 ;  /* 0x0000001e591e7221 */ /* 0x000fe20000010000 */
[----:B------:R-:W-:Y:S02]  /*b9c0*/  HMMA.16816.F32 R4, R8, R12, R4 ;  /* 0x0000000c0804723c */ /* 0x000fe40000001804 */
[----:B------:R-:W2:Y:S01]  /*b9d0*/  MUFU.EX2 R71, R71 ;  /* 0x0000004700477308 */ /* 0x000ea20000000800 */
[----:B------:R-:W-:-:S03]  /*b9e0*/  FADD.FTZ R93, R93, R30 ;  /* 0x0000001e5d5d7221 */ /* 0x000fc60000010000 */
[----:B------:R-:W-:Y:S01]  /*b9f0*/  MUFU.EX2 R44, R44 ;  /* 0x0000002c002c7308 */ /* 0x000fe20000000800 */
[----:B------:R-:W-:Y:S01]  /*ba00*/  FADD.FTZ R94, R94, R93 ;  /* 0x0000005d5e5e7221 */ /* 0x000fe20000010000 */
[----:B------:R-:W-:Y:S01]  /*ba10*/  HMMA.16816.F32 R136, R8, R14, R136 ;  /* 0x0000000e0888723c */ /* 0x000fe20000001888 */
[----:B------:R-:W2:Y:S01]  /*ba20*/  LDSM.16.MT88.4 R12, [R150+0x6c00] ;  /* 0x006c0000960c783b */ /* 0x000ea20000004200 */
[----:B------:R-:W-:Y:S01]  /*ba30*/  F2FP.F16.F32.PACK_AB R8, R53, R120 ;  /* 0x000000783508723e */ /* 0x000fe200000000ff */
[----:B------:R-:W2:Y:S01]  /*ba40*/  MUFU.EX2 R45, R45 ;  /* 0x0000002d002d7308 */ /* 0x000ea20000000800 */
[----:B------:R-:W-:Y:S01]  /*ba50*/  F2FP.F16.F32.PACK_AB R9, R128, R55 ;  /* 0x000000378009723e */ /* 0x000fe200000000ff */
[----:B------:R-:W-:Y:S01]  /*ba60*/  FADD.FTZ R95, R95, R94 ;  /* 0x0000005e5f5f7221 */ /* 0x000fe20000010000 */
[----:B----4-:R-:W-:Y:S01]  /*ba70*/  F2FP.F16.F32.PACK_AB R10, R54, R127 ;  /* 0x0000007f360a723e */ /* 0x010fe200000000ff */
[----:B------:R-:W-:Y:S01]  /*ba80*/  MUFU.EX2 R76, R76 ;  /* 0x0000004c004c7308 */ /* 0x000fe20000000800 */
[----:B------:R-:W-:Y:S01]  /*ba90*/  F2FP.F16.F32.PACK_AB R11, R130, R129 ;  /* 0x00000081820b723e */ /* 0x000fe200000000ff */
[----:B------:R-:W-:-:S02]  /*baa0*/  FADD.FTZ R95, R62, R95 ;  /* 0x0000005f3e5f7221 */ /* 0x000fc40000010000 */
[----:B------:R-:W-:Y:S02]  /*bab0*/  MUFU.EX2 R77, R77 ;  /* 0x0000004d004d7308 */ /* 0x000fe40000000800 */
[----:B------:R-:W-:Y:S02]  /*bac0*/  FADD.FTZ R56, R56, R95 ;  /* 0x0000005f38387221 */ /* 0x000fe40000010000 */
[C---:B-----5:R-:W-:Y:S01]  /*bad0*/  HMMA.16816.F32 R144, R8.reuse, R24, R144 ;  /* 0x000000180890723c */ /* 0x060fe20000001890 */
[--C-:B------:R-:W-:Y:S01]  /*bae0*/  FFMA.FTZ R25, R131, UR6, -R176.reuse ;  /* 0x0000000683197c23 */ /* 0x100fe200080108b0 */
[--C-:B------:R-:W-:Y:S01]  /*baf0*/  FFMA.FTZ R24, R46, UR6, -R87.reuse ;  /* 0x000000062e187c23 */ /* 0x100fe20008010857 */
[----:B------:R-:W-:Y:S01]  /*bb00*/  MUFU.EX2 R78, R142 ;  /* 0x0000008e004e7308 */ /* 0x000fe20000000800 */
[----:B------:R-:W-:Y:S01]  /*bb10*/  FFMA.FTZ R131, R152, UR6, -R176 ;  /* 0x0000000698837c23 */ /* 0x000fe200080108b0 */
[--C-:B------:R-:W-:Y:S01]  /*bb20*/  FFMA.FTZ R152, R154, UR6, -R87.reuse ;  /* 0x000000069a987c23 */ /* 0x100fe20008010857 */
[--C-:B------:R-:W-:Y:S01]  /*bb30*/  FFMA.FTZ R154, R158, UR6, -R87.reuse ;  /* 0x000000069e9a7c23 */ /* 0x100fe20008010857 */
[----:B------:R-:W-:Y:S01]  /*bb40*/  MUFU.EX2 R46, R25 ;  /* 0x00000019002e7308 */ /* 0x000fe20000000800 */
[C---:B------:R-:W-:Y:S01]  /*bb50*/  HMMA.16816.F32 R132, R8.reuse, R26, R132 ;  /* 0x0000001a0884723c */ /* 0x040fe20000001884 */
[----:B------:R-:W-:Y:S01]  /*bb60*/  FFMA.FTZ R158, R166, UR6, -R87 ;  /* 0x00000006a69e7c23 */ /* 0x000fe20008010857 */
[----:B------:R-:W-:Y:S01]  /*bb70*/  FADD.FTZ R56, R99, R56 ;  /* 0x0000003863387221 */ /* 0x000fe20000010000 */
[----:B------:R4:W5:Y:S03]  /*bb80*/  MUFU.EX2 R47, R24 ;  /* 0x00000018002f7308 */ /* 0x0009660000000800 */
[----:B------:R-:W-:Y:S01]  /*bb90*/  FADD.FTZ R101, R101, R56 ;  /* 0x0000003865657221 */ /* 0x000fe20000010000 */
[----:B------:R-:W-:Y:S01]  /*bba0*/  MUFU.EX2 R79, R178 ;  /* 0x000000b2004f7308 */ /* 0x000fe20000000800 */
[----:B---3--:R-:W-:Y:S01]  /*bbb0*/  HMMA.16816.F32 R4, R8, R16, R4 ;  /* 0x000000100804723c */ /* 0x008fe20000001804 */
[--C-:B------:R-:W-:Y:S01]  /*bbc0*/  FFMA.FTZ R56, R33, UR6, -R176.reuse ;  /* 0x0000000621387c23 */ /* 0x100fe200080108b0 */
[----:B------:R-:W-:Y:S01]  /*bbd0*/  FADD.FTZ R102, R102, R101 ;  /* 0x0000006566667221 */ /* 0x000fe20000010000 */
[----:B------:R-:W3:Y:S01]  /*bbe0*/  MUFU.EX2 R140, R140 ;  /* 0x0000008c008c7308 */ /* 0x000ee20000000800 */
[----:B------:R-:W-:-:S02]  /*bbf0*/  FFMA.FTZ R33, R40, UR6, -R176 ;  /* 0x0000000628217c23 */ /* 0x000fc400080108b0 */
        /* <DEDUP_REMOVED lines=8> */
[----:B----4-:R-:W-:Y:S01]  /*bc80*/  LDSM.16.MT88.4 R24, [R150+0x7400] ;  /* 0x007400009618783b */ /* 0x010fe20000004200 */
[----:B--2---:R-:W-:Y:S01]  /*bc90*/  F2FP.F16.F32.PACK_AB R11, R71, R70 ;  /* 0x00000046470b723e */ /* 0x004fe200000000ff */
[----:B------:R1:W-:Y:S01]  /*bca0*/  MUFU.EX2 R142, R156 ;  /* 0x0000009c008e7308 */ /* 0x0003e20000000800 */
[----:B------:R-:W-:-:S03]  /*bcb0*/  FADD.FTZ R106, R106, R97 ;  /* 0x000000616a6a7221 */ /* 0x000fc60000010000 */
[----:B------:R-:W-:Y:S01]  /*bcc0*/  MUFU.EX2 R143, R143 ;  /* 0x0000008f008f7308 */ /* 0x000fe20000000800 */
[----:B------:R-:W-:Y:S01]  /*bcd0*/  FADD.FTZ R107, R107, R106 ;  /* 0x0000006a6b6b7221 */ /* 0x000fe20000010000 */
[----:B------:R-:W-:Y:S02]  /*bce0*/  HMMA.16816.F32 R144, R8, R12, R144 ;  /* 0x0000000c0890723c */ /* 0x000fe40000001890 */
[----:B------:R-:W2:Y:S01]  /*bcf0*/  MUFU.EX2 R152, R152 ;  /* 0x0000009800987308 */ /* 0x000ea20000000800 */
[----:B------:R-:W-:-:S03]  /*bd00*/  FADD.FTZ R104, R104, R107 ;  /* 0x0000006b68687221 */ /* 0x000fc60000010000 */
[----:B------:R-:W-:Y:S01]  /*bd10*/  MUFU.EX2 R151, R151 ;  /* 0x0000009700977308 */ /* 0x000fe20000000800 */
[----:B------:R-:W-:Y:S01]  /*bd20*/  FADD.FTZ R111, R111, R104 ;  /* 0x000000686f6f7221 */ /* 0x000fe20000010000 */
[C---:B------:R-:W-:Y:S01]  /*bd30*/  HMMA.16816.F32 R132, R8.reuse, R14, R132 ;  /* 0x0000000e0884723c */ /* 0x040fe20000001884 */
[----:B------:R-:W4:Y:S01]  /*bd40*/  LDSM.16.MT88.4 R12, [R90+0x2000] ;  /* 0x002000005a0c783b */ /* 0x000f220000004200 */
[----:B------:R-:W2:Y:S01]  /*bd50*/  MUFU.EX2 R154, R154 ;  /* 0x0000009a009a7308 */ /* 0x000ea20000000800 */
[----:B-1----:R-:W-:Y:S01]  /*bd60*/  FFMA.FTZ R156, R164, UR6, -R176 ;  /* 0x00000006a49c7c23 */ /* 0x002fe200080108b0 */
[----:B------:R-:W-:Y:S02]  /*bd70*/  FADD.FTZ R114, R114, R111 ;  /* 0x0000006f72727221 */ /* 0x000fe40000010000 */
[----:B------:R-:W-:Y:S02]  /*bd80*/  MUFU.EX2 R153, R153 ;  /* 0x0000009900997308 */ /* 0x000fe40000000800 */
[C---:B------:R-:W-:Y:S01]  /*bd90*/  HMMA.16816.F32 R4, R8.reuse, R20, R4 ;  /* 0x000000140804723c */ /* 0x040fe20000001804 */
[----:B------:R-:W-:Y:S01]  /*bda0*/  FADD.FTZ R115, R115, R114 ;  /* 0x0000007273737221 */ /* 0x000fe20000010000 */
[----:B------:R-:W-:Y:S03]  /*bdb0*/  MUFU.EX2 R156, R156 ;  /* 0x0000009c009c7308 */ /* 0x000fe60000000800 */
[----:B------:R-:W-:Y:S01]  /*bdc0*/  FADD.FTZ R112, R112, R115 ;  /* 0x0000007370707221 */ /* 0x000fe20000010000 */
[----:B------:R-:W-:Y:S02]  /*bdd0*/  MUFU.EX2 R155, R155 ;  /* 0x0000009b009b7308 */ /* 0x000fe40000000800 */
[----:B------:R-:W-:Y:S01]  /*bde0*/  HMMA.16816.F32 R136, R8, R22, R136 ;  /* 0x000000160888723c */ /* 0x000fe20000001888 */
[----:B------:R-:W-:Y:S01]  /*bdf0*/  F2FP.F16.F32.PACK_AB R8, R45, R44 ;  /* 0x0000002c2d08723e */ /* 0x000fe200000000ff */
[----:B------:R-:W1:Y:S01]  /*be00*/  LDSM.16.MT88.4 R20, [R90+0x2400] ;  /* 0x002400005a14783b */ /* 0x000e620000004200 */
[----:B-----5:R-:W-:Y:S01]  /*be10*/  F2FP.F16.F32.PACK_AB R9, R78, R47 ;  /* 0x0000002f4e09723e */ /* 0x020fe200000000ff */
[----:B------:R-:W-:Y:S01]  /*be20*/  MUFU.EX2 R158, R158 ;  /* 0x0000009e009e7308 */ /* 0x000fe20000000800 */
[----:B------:R-:W-:Y:S01]  /*be30*/  F2FP.F16.F32.PACK_AB R10, R77, R76 ;  /* 0x0000004c4d0a723e */ /* 0x000fe200000000ff */
[----:B------:R-:W-:Y:S01]  /*be40*/  FADD.FTZ R119, R119, R112 ;  /* 0x0000007077777221 */ /* 0x000fe20000010000 */
[----:B---3--:R-:W-:Y:S01]  /*be50*/  F2FP.F16.F32.PACK_AB R11, R140, R79 ;  /* 0x0000004f8c0b723e */ /* 0x008fe200000000ff */
[----:B------:R-:W-:Y:S02]  /*be60*/  MUFU.EX2 R0, R0 ;  /* 0x0000000000007308 */ /* 0x000fe40000000800 */
[----:B------:R-:W-:-:S02]  /*be70*/  FADD.FTZ R122, R122, R119 ;  /* 0x000000777a7a7221 */ /* 0x000fc40000010000 */
[----:B------:R-:W-:Y:S02]  /*be80*/  MUFU.EX2 R61, R61 ;  /* 0x0000003d003d7308 */ /* 0x000fe40000000800 */
[C---:B------:R-:W-:Y:S01]  /*be90*/  HMMA.16816.F32 R144, R8.reuse, R16, R144 ;  /* 0x000000100890723c */ /* 0x040fe20000001890 */
[----:B------:R-:W-:Y:S01]  /*bea0*/  FADD.FTZ R123, R123, R122 ;  /* 0x0000007a7b7b7221 */ /* 0x000fe20000010000 */
[----:B------:R-:W-:Y:S03]  /*beb0*/  MUFU.EX2 R31, R31 ;  /* 0x0000001f001f7308 */ /* 0x000fe60000000800 */
[----:B------:R-:W-:Y:S01]  /*bec0*/  FADD.FTZ R123, R52, R123 ;  /* 0x0000007b347b7221 */ /* 0x000fe20000010000 */
[----:B------:R-:W-:Y:S02]  /*bed0*/  MUFU.EX2 R30, R167 ;  /* 0x000000a7001e7308 */ /* 0x000fe40000000800 */
[C---:B------:R-:W-:Y:S01]  /*bee0*/  HMMA.16816.F32 R132, R8.reuse, R18, R132 ;  /* 0x000000120884723c */ /* 0x040fe20000001884 */
[----:B------:R-:W-:Y:S01]  /*bef0*/  LDSM.16.MT88.4 R16, [R90+0x2800] ;  /* 0x002800005a10783b */ /* 0x000fe20000004200 */
[----:B------:R-:W-:Y:S01]  /*bf00*/  FADD.FTZ R52, R120, R123 ;  /* 0x0000007b78347221 */ /* 0x000fe20000010000 */
[----:B------:R-:W-:Y:S03]  /*bf10*/  MUFU.EX2 R40, R56 ;  /* 0x0000003800287308 */ /* 0x000fe60000000800 */
[----:B------:R-:W-:Y:S01]  /*bf20*/  FADD.FTZ R52, R53, R52 ;  /* 0x0000003435347221 */ /* 0x000fe20000010000 */
[----:B------:R-:W-:Y:S01]  /*bf30*/  MUFU.EX2 R33, R33 ;  /* 0x0000002100217308 */ /* 0x000fe20000000800 */
[C---:B----4-:R-:W-:Y:S03]  /*bf40*/  HMMA.16816.F32 R4, R8.reuse, R12, R4 ;  /* 0x0000000c0804723c */ /* 0x050fe60000001804 */
[----:B------:R-:W-:Y:S04]  /*bf50*/  MUFU.EX2 R37, R37 ;  /* 0x0000002500257308 */ /* 0x000fe80000000800 */
[----:B------:R-:W-:Y:S01]  /*bf60*/  MUFU.EX2 R229, R229 ;  /* 0x000000e500e57308 */ /* 0x000fe20000000800 */
[----:B------:R-:W-:Y:S01]  /*bf70*/  HMMA.16816.F32 R136, R8, R14, R136 ;  /* 0x0000000e0888723c */ /* 0x000fe20000001888 */
[----:B------:R-:W3:Y:S01]  /*bf80*/  LDSM.16.MT88.4 R12, [R150+0x7800] ;  /* 0x00780000960c783b */ /* 0x000ee20000004200 */
[----:B------:R-:W-:Y:S01]  /*bf90*/  F2FP.F16.F32.PACK_AB R8, R131, R46 ;  /* 0x0000002e8308723e */ /* 0x000fe200000000ff */
[----:B------:R-:W-:Y:S01]  /*bfa0*/  MUFU.EX2 R228, R228 ;  /* 0x000000e400e47308 */ /* 0x000fe20000000800 */
[----:B--2---:R-:W-:-:S02]  /*bfb0*/  F2FP.F16.F32.PACK_AB R9, R152, R143 ;  /* 0x0000008f9809723e */ /* 0x004fc400000000ff */
[----:B------:R-:W-:Y:S02]  /*bfc0*/  F2FP.F16.F32.PACK_AB R10, R142, R141 ;  /* 0x0000008d8e0a723e */ /* 0x000fe400000000ff */
[----:B------:R-:W-:-:S07]  /*bfd0*/  F2FP.F16.F32.PACK_AB R11, R154, R151 ;  /* 0x000000979a0b723e */ /* 0x000fce00000000ff */
[C---:B------:R-:W-:Y:S01]  /*bfe0*/  HMMA.16816.F32 R144, R8.reuse, R24, R144 ;  /* 0x000000180890723c */ /* 0x040fe20000001890 */
[--C-:B------:R-:W-:Y:S01]  /*bff0*/  FFMA.FTZ R25, R161, UR6, -R176.reuse ;  /* 0x00000006a1197c23 */ /* 0x100fe200080108b0 */
[----:B------:R2:W4:Y:S05]  /*c000*/  MUFU.EX2 R24, R160 ;  /* 0x000000a000187308 */ /* 0x00052a0000000800 */
[----:B------:R-:W5:Y:S01]  /*c010*/  MUFU.EX2 R25, R25 ;  /* 0x0000001900197308 */ /* 0x000f620000000800 */
[C---:B------:R-:W-:Y:S01]  /*c020*/  HMMA.16816.F32 R132, R8.reuse, R26, R132 ;  /* 0x0000001a0884723c */ /* 0x040fe20000001884 */
[----:B------:R-:W-:Y:S02]  /*c030*/  FFMA.FTZ R27, R162, UR6, -R87 ;  /* 0x00000006a21b7c23 */ /* 0x000fe40008010857 */
[----:B------:R-:W-:Y:S04]  /*c040*/  MUFU.EX2 R26, R159 ;  /* 0x0000009f001a7308 */ /* 0x000fe80000000800 */
[----:B------:R-:W3:Y:S01]  /*c050*/  MUFU.EX2 R27, R27 ;  /* 0x0000001b001b7308 */ /* 0x000ee20000000800 */
[----:B-1----:R-:W-:Y:S01]  /*c060*/  HMMA.16816.F32 R4, R8, R20, R4 ;  /* 0x000000140804723c */ /* 0x002fe20000001804 */
[--C-:B--2---:R-:W-:Y:S01]  /*c070*/  FFMA.FTZ R160, R28, UR6, -R176.reuse ;  /* 0x000000061ca07c23 */ /* 0x104fe200080108b0 */
[----:B------:R-:W-:-:S03]  /*c080*/  FFMA.FTZ R28, R165, UR6, -R176 ;  /* 0x00000006a51c7c23 */ /* 0x000fc600080108b0 */
[----:B------:R-:W1:Y:S03]  /*c090*/  MUFU.EX2 R29, R160 ;  /* 0x000000a0001d7308 */ /* 0x000e660000000800 */
[----:B------:R-:W-:Y:S01]  /*c0a0*/  HMMA.16816.F32 R136, R8, R22, R136 ;  /* 0x000000160888723c */ /* 0x000fe20000001888 */
[----:B----4-:R-:W-:Y:S01]  /*c0b0*/  F2FP.F16.F32.PACK_AB R8, R24, R153 ;  /* 0x000000991808723e */ /* 0x010fe200000000ff */
[----:B------:R-:W2:Y:S01]  /*c0c0*/  LDSM.16.MT88.4 R20, [R150+0x7c00] ;  /* 0x007c00009614783b */ /* 0x000ea20000004200 */
[----:B-----5:R-:W-:Y:S01]  /*c0d0*/  F2FP.F16.F32.PACK_AB R10, R156, R25 ;  /* 0x000000199c0a723e */ /* 0x020fe200000000ff */
[----:B------:R-:W-:Y:S01]  /*c0e0*/  MUFU.EX2 R28, R28 ;  /* 0x0000001c001c7308 */ /* 0x000fe20000000800 */
[----:B---3--:R-:W-:Y:S02]  /*c0f0*/  F2FP.F16.F32.PACK_AB R9, R27, R26 ;  /* 0x0000001a1b09723e */ /* 0x008fe400000000ff */
[----:B------:R-:W-:-:S07]  /*c100*/  F2FP.F16.F32.PACK_AB R11, R158, R155 ;  /* 0x0000009b9e0b723e */ /* 0x000fce00000000ff */
[----:B------:R-:W-:Y:S01]  /*c110*/  HMMA.16816.F32 R144, R8, R12, R144 ;  /* 0x0000000c0890723c */ /* 0x000fe20000001890 */
[----:B------:R-:W-:Y:S02]  /*c120*/  FADD.FTZ R12, R2, R85 ;  /* 0x00000055020c7221 */ /* 0x000fe40000010000 */
[----:B------:R3:W4:Y:S02]  /*c130*/  MUFU.EX2 R2, R60 ;  /* 0x0000003c00027308 */ /* 0x0007240000000800 */
[----:B------:R-:W-:-:S03]  /*c140*/  FADD.FTZ R12, R91, R12 ;  /* 0x0000000c5b0c7221 */ /* 0x000fc60000010000 */
[----:B------:R-:W-:Y:S01]  /*c150*/  HMMA.16816.F32 R132, R8, R14, R132 ;  /* 0x0000000e0884723c */ /* 0x000fe20000001884 */
[----:B------:R-:W-:Y:S02]  /*c160*/  FADD.FTZ R85, R63, R12 ;  /* 0x0000000c3f557221 */ /* 0x000fe40000010000 */
[----:B------:R-:W5:Y:S01]  /*c170*/  LDSM.16.MT88.4 R12, [R90+0x2c00] ;  /* 0x002c00005a0c783b */ /* 0x000f620000004200 */
[----:B------:R-:W2:Y:S01]  /*c180*/  MUFU.EX2 R63, R170 ;  /* 0x000000aa003f7308 */ /* 0x000ea20000000800 */
[----:B------:R-:W-:-:S03]  /*c190*/  FADD.FTZ R96, R96, R85 ;  /* 0x0000005560607221 */ /* 0x000fc60000010000 */
[----:B------:R-:W-:Y:S01]  /*c1a0*/  HMMA.16816.F32 R4, R8, R16, R4 ;  /* 0x000000100804723c */ /* 0x000fe20000001804 */
[----:B------:R-:W-:Y:S01]  /*c1b0*/  FADD.FTZ R85, R57, R96 ;  /* 0x0000006039557221 */ /* 0x000fe20000010000 */
[--C-:B---3--:R-:W-:Y:S01]  /*c1c0*/  FFMA.FTZ R60, R48, UR6, -R176.reuse ;  /* 0x00000006303c7c23 */ /* 0x108fe200080108b0 */
[----:B------:R-:W-:Y:S01]  /*c1d0*/  FFMA.FTZ R48, R49, UR6, -R176 ;  /* 0x0000000631307c23 */ /* 0x000fe200080108b0 */
[----:B------:R-:W-:Y:S01]  /*c1e0*/  MUFU.EX2 R57, R169 ;  /* 0x000000a900397308 */ /* 0x000fe20000000800 */
[----:B------:R-:W-:-:S03]  /*c1f0*/  FADD.FTZ R85, R98, R85 ;  /* 0x0000005562557221 */ /* 0x000fc60000010000 */
[----:B------:R-:W-:Y:S01]  /*c200*/  HMMA.16816.F32 R136, R8, R18, R136 ;  /* 0x000000120888723c */ /* 0x000fe20000001888 */
[----:B------:R-:W-:Y:S01]  /*c210*/  FADD.FTZ R100, R100, R85 ;  /* 0x0000005564647221 */ /* 0x000fe20000010000 */
[----:B------:R-:W3:Y:S01]  /*c220*/  LDSM.16.MT88.4 R16, [R150+0x8000] ;  /* 0x008000009610783b */ /* 0x000ee20000004200 */
[----:B-1----:R-:W-:Y:S01]  /*c230*/  F2FP.F16.F32.PACK_AB R8, R0, R29 ;  /* 0x0000001d0008723e */ /* 0x002fe200000000ff */
[----:B------:R-:W-:Y:S01]  /*c240*/  MUFU.EX2 R49, R60 ;  /* 0x0000003c00317308 */ /* 0x000fe20000000800 */
[----:B------:R-:W-:Y:S01]  /*c250*/  FADD.FTZ R103, R103, R100 ;  /* 0x0000006467677221 */ /* 0x000fe20000010000 */
[----:B----4-:R-:W-:Y:S02]  /*c260*/  F2FP.F16.F32.PACK_AB R9, R31, R2 ;  /* 0x000000021f09723e */ /* 0x010fe400000000ff */
[----:B------:R-:W-:Y:S01]  /*c270*/  F2FP.F16.F32.PACK_AB R10, R61, R28 ;  /* 0x0000001c3d0a723e */ /* 0x000fe200000000ff */
[----:B------:R-:W-:Y:S01]  /*c280*/  FADD.FTZ R58, R58, R103 ;  /* 0x000000673a3a7221 */ /* 0x000fe20000010000 */
[----:B--2---:R-:W-:Y:S01]  /*c290*/  F2FP.F16.F32.PACK_AB R11, R63, R30 ;  /* 0x0000001e3f0b723e */ /* 0x004fe200000000ff */
[----:B------:R-:W1:Y:S02]  /*c2a0*/  MUFU.EX2 R48, R48 ;  /* 0x0000003000307308 */ /* 0x000e640000000800 */
[----:B------:R-:W-:-:S04]  /*c2b0*/  FADD.FTZ R58, R59, R58 ;  /* 0x0000003a3b3a7221 */ /* 0x000fc80000010000 */
[----:B------:R-:W-:Y:S01]  /*c2c0*/  FADD.FTZ R105, R105, R58 ;  /* 0x0000003a69697221 */ /* 0x000fe20000010000 */
[C---:B------:R-:W-:Y:S01]  /*c2d0*/  HMMA.16816.F32 R144, R8.reuse, R20, R144 ;  /* 0x000000140890723c */ /* 0x040fe20000001890 */
[--C-:B------:R-:W-:Y:S01]  /*c2e0*/  FFMA.FTZ R21, R50, UR6, -R87.reuse ;  /* 0x0000000632157c23 */ /* 0x100fe20008010857 */
[----:B------:R-:W-:Y:S01]  /*c2f0*/  FFMA.FTZ R50, R51, UR6, -R87 ;  /* 0x0000000633327c23 */ /* 0x000fe20008010857 */
[----:B------:R-:W-:Y:S01]  /*c300*/  FADD.FTZ R108, R108, R105 ;  /* 0x000000696c6c7221 */ /* 0x000fe20000010000 */
[----:B------:R-:W2:Y:S01]  /*c310*/  MUFU.EX2 R20, R172 ;  /* 0x000000ac00147308 */ /* 0x000ea20000000800 */
[--C-:B------:R-:W-:Y:S01]  /*c320*/  FFMA.FTZ R51, R32, UR6, -R176.reuse ;  /* 0x0000000620337c23 */ /* 0x100fe200080108b0 */
[----:B------:R-:W-:Y:S01]  /*c330*/  FFMA.FTZ R32, R41, UR6, -R176 ;  /* 0x0000000629207c23 */ /* 0x000fe200080108b0 */
[----:B------:R-:W-:Y:S01]  /*c340*/  FADD.FTZ R109, R109, R108 ;  /* 0x0000006c6d6d7221 */ /* 0x000fe20000010000 */
[C---:B------:R-:W-:Y:S01]  /*c350*/  HMMA.16816.F32 R132, R8.reuse, R22, R132 ;  /* 0x000000160884723c */ /* 0x040fe20000001884 */
[--C-:B------:R-:W-:Y:S01]  /*c360*/  FFMA.FTZ R22, R171, UR6, -R87.reuse ;  /* 0x00000006ab167c23 */ /* 0x100fe20008010857 */
[----:B------:R-:W-:Y:S01]  /*c370*/  FFMA.FTZ R23, R174, UR6, -R87 ;  /* 0x00000006ae177c23 */ /* 0x000fe20008010857 */
[----:B------:R-:W-:Y:S01]  /*c380*/  MUFU.EX2 R21, R21 ;  /* 0x0000001500157308 */ /* 0x000fe20000000800 */
[----:B------:R-:W-:Y:S01]  /*c390*/  FADD.FTZ R110, R110, R109 ;  /* 0x0000006d6e6e7221 */ /* 0x000fe20000010000 */
[--C-:B------:R-:W-:Y:S01]  /*c3a0*/  FFMA.FTZ R58, R34, UR6, -R87.reuse ;  /* 0x00000006223a7c23 */ /* 0x100fe20008010857 */
[--C-:B------:R-:W-:Y:S01]  /*c3b0*/  FFMA.FTZ R41, R42, UR6, -R87.reuse ;  /* 0x000000062a297c23 */ /* 0x100fe20008010857 */
[----:B------:R-:W4:Y:S01]  /*c3c0*/  MUFU.EX2 R50, R50 ;  /* 0x0000003200327308 */ /* 0x000f220000000800 */
[----:B-----5:R-:W-:Y:S01]  /*c3d0*/  HMMA.16816.F32 R4, R8, R12, R4 ;  /* 0x0000000c0804723c */ /* 0x020fe20000001804 */
[----:B------:R-:W-:Y:S01]  /*c3e0*/  FADD.FTZ R113, R113, R110 ;  /* 0x0000006e71717221 */ /* 0x000fe20000010000 */
[--C-:B------:R-:W-:Y:S01]  /*c3f0*/  FFMA.FTZ R34, R35, UR6, -R87.reuse ;  /* 0x0000000623227c23 */ /* 0x100fe20008010857 */
[----:B------:R-:W-:Y:S01]  /*c400*/  MUFU.EX2 R22, R22 ;  /* 0x0000001600167308 */ /* 0x000fe20000000800 */
[----:B------:R-:W-:Y:S01]  /*c410*/  FFMA.FTZ R42, R43, UR6, -R87 ;  /* 0x000000062b2a7c23 */ /* 0x000fe20008010857 */
[----:B------:R-:W-:-:S02]  /*c420*/  FADD.FTZ R116, R116, R113 ;  /* 0x0000007174747221 */ /* 0x000fc40000010000 */
[----:B------:R-:W5:Y:S01]  /*c430*/  MUFU.EX2 R23, R23 ;  /* 0x0000001700177308 */ /* 0x000f620000000800 */
[----:B------:R-:W-:Y:S01]  /*c440*/  HMMA.16816.F32 R136, R8, R14, R136 ;  /* 0x0000000e0888723c */ /* 0x000fe20000001888 */
[----:B------:R-:W3:Y:S01]  /*c450*/  LDSM.16.MT88.4 R12, [R90+0x3000] ;  /* 0x003000005a0c783b */ /* 0x000ee20000004200 */
[----:B-1----:R-:W-:Y:S01]  /*c460*/  F2FP.F16.F32.PACK_AB R8, R48, R49 ;  /* 0x000000313008723e */ /* 0x002fe200000000ff */
[----:B------:R-:W-:Y:S01]  /*c470*/  FADD.FTZ R117, R117, R116 ;  /* 0x0000007475757221 */ /* 0x000fe20000010000 */
[----:B--2---:R-:W-:Y:S01]  /*c480*/  F2FP.F16.F32.PACK_AB R10, R20, R57 ;  /* 0x00000039140a723e */ /* 0x004fe200000000ff */
[----:B------:R-:W1:Y:S01]  /*c490*/  MUFU.EX2 R51, R51 ;  /* 0x0000003300337308 */ /* 0x000e620000000800 */
[----:B----4-:R-:W-:Y:S01]  /*c4a0*/  F2FP.F16.F32.PACK_AB R9, R50, R21 ;  /* 0x000000153209723e */ /* 0x010fe200000000ff */
[----:B------:R-:W-:Y:S02]  /*c4b0*/  FADD.FTZ R118, R118, R117 ;  /* 0x0000007576767221 */ /* 0x000fe40000010000 */
[----:B------:R-:W-:Y:S02]  /*c4c0*/  MUFU.EX2 R32, R32 ;  /* 0x0000002000207308 */ /* 0x000fe40000000800 */
[----:B------:R-:W-:Y:S01]  /*c4d0*/  FADD.FTZ R121, R121, R118 ;  /* 0x0000007679797221 */ /* 0x000fe20000010000 */
[----:B-----5:R-:W-:Y:S01]  /*c4e0*/  F2FP.F16.F32.PACK_AB R11, R23, R22 ;  /* 0x00000016170b723e */ /* 0x020fe200000000ff */
[----:B------:R-:W-:Y:S02]  /*c4f0*/  MUFU.EX2 R35, R58 ;  /* 0x0000003a00237308 */ /* 0x000fe40000000800 */
[----:B------:R-:W-:-:S02]  /*c500*/  FADD.FTZ R124, R124, R121 ;  /* 0x000000797c7c7221 */ /* 0x000fc40000010000 */
[----:B------:R-:W2:Y:S02]  /*c510*/  MUFU.EX2 R34, R34 ;  /* 0x0000002200227308 */ /* 0x000ea40000000800 */
[----:B------:R-:W-:Y:S01]  /*c520*/  FADD.FTZ R125, R125, R124 ;  /* 0x0000007c7d7d7221 */ /* 0x000fe20000010000 */
[C---:B---3--:R-:W-:Y:S01]  /*c530*/  HMMA.16816.F32 R144, R8.reuse, R16, R144 ;  /* 0x000000100890723c */ /* 0x048fe20000001890 */
[----:B------:R-:W-:Y:S02]  /*c540*/  MUFU.EX2 R41, R41 ;  /* 0x0000002900297308 */ /* 0x000fe40000000800 */
[----:B------:R-:W-:Y:S02]  /*c550*/  FADD.FTZ R126, R126, R125 ;  /* 0x0000007d7e7e7221 */ /* 0x000fe40000010000 */
[----:B------:R-:W3:Y:S02]  /*c560*/  MUFU.EX2 R42, R42 ;  /* 0x0000002a002a7308 */ /* 0x000ee40000000800 */
[----:B------:R-:W-:Y:S01]  /*c570*/  FADD.FTZ R55, R55, R126 ;  /* 0x0000007e37377221 */ /* 0x000fe20000010000 */
[----:B------:R-:W-:Y:S01]  /*c580*/  HMMA.16816.F32 R132, R8, R18, R132 ;  /* 0x000000120884723c */ /* 0x000fe20000001884 */
[----:B------:R-:W4:Y:S02]  /*c590*/  LDSM.16.MT88.4 R16, [R150+0x8400] ;  /* 0x008400009610783b */ /* 0x000f240000004200 */
[----:B------:R-:W-:-:S04]  /*c5a0*/  FADD.FTZ R128, R128, R55 ;  /* 0x0000003780807221 */ /* 0x000fc80000010000 */
[----:B------:R-:W-:-:S04]  /*c5b0*/  FADD.FTZ R43, R129, R128 ;  /* 0x00000080812b7221 */ /* 0x000fc80000010000 */
[----:B------:R-:W-:Y:S01]  /*c5c0*/  FADD.FTZ R43, R130, R43 ;  /* 0x0000002b822b7221 */ /* 0x000fe20000010000 */
[C---:B------:R-:W-:Y:S01]  /*c5d0*/  HMMA.16816.F32 R4, R8.reuse, R12, R4 ;  /* 0x0000000c0804723c */ /* 0x040fe20000001804 */
[----:B------:R-:W-:Y:S02]  /*c5e0*/  FADD.FTZ R13, R127, R52 ;  /* 0x000000347f0d7221 */ /* 0x000fe40000010000 */
[----:B------:R-:W-:Y:S01]  /*c5f0*/  FADD.FTZ R82, R82, R43 ;  /* 0x0000002b52527221 */ /* 0x000fe20000010000 */
[----:B------:R-:W-:Y:S01]  /*c600*/  FFMA.FTZ R43, R72, UR6, -R176 ;  /* 0x00000006482b7c23 */ /* 0x000fe200080108b0 */
[----:B------:R-:W-:Y:S02]  /*c610*/  FADD.FTZ R13, R54, R13 ;  /* 0x0000000d360d7221 */ /* 0x000fe40000010000 */
[----:B------:R-:W-:Y:S01]  /*c620*/  FADD.FTZ R83, R83, R82 ;  /* 0x0000005253537221 */ /* 0x000fe20000010000 */
[----:B------:R-:W-:Y:S01]  /*c630*/  HMMA.16816.F32 R136, R8, R14, R136 ;  /* 0x0000000e0888723c */ /* 0x000fe20000001888 */
[----:B------:R-:W-:Y:S01]  /*c640*/  FADD.FTZ R80, R80, R13 ;  /* 0x0000000d50507221 */ /* 0x000fe20000010000 */
[----:B-1----:R-:W-:Y:S01]  /*c650*/  F2FP.F16.F32.PACK_AB R8, R40, R51 ;  /* 0x000000332808723e */ /* 0x002fe200000000ff */
[----:B------:R-:W1:Y:S01]  /*c660*/  LDSM.16.MT88.4 R12, [R90+0x3400] ;  /* 0x003400005a0c783b */ /* 0x000e620000004200 */
[----:B--2---:R-:W-:Y:S01]  /*c670*/  F2FP.F16.F32.PACK_AB R9, R34, R35 ;  /* 0x000000232209723e */ /* 0x004fe200000000ff */
[----:B------:R-:W-:Y:S01]  /*c680*/  FADD.FTZ R81, R81, R80 ;  /* 0x0000005051517221 */ /* 0x000fe20000010000 */
[----:B------:R-:W-:Y:S01]  /*c690*/  F2FP.F16.F32.PACK_AB R10, R32, R33 ;  /* 0x00000021200a723e */ /* 0x000fe200000000ff */
[----:B------:R-:W-:Y:S01]  /*c6a0*/  MUFU.EX2 R43, R43 ;  /* 0x0000002b002b7308 */ /* 0x000fe20000000800 */
[----:B---3--:R-:W-:Y:S01]  /*c6b0*/  F2FP.F16.F32.PACK_AB R11, R42, R41 ;  /* 0x000000292a0b723e */ /* 0x008fe200000000ff */
[----:B------:R-:W-:-:S04]  /*c6c0*/  FADD.FTZ R68, R68, R81 ;  /* 0x0000005144447221 */ /* 0x000fc80000010000 */
[----:B------:R-:W-:-:S04]  /*c6d0*/  FADD.FTZ R69, R69, R68 ;  /* 0x0000004445457221 */ /* 0x000fc80000010000 */
[----:B------:R-:W-:Y:S01]  /*c6e0*/  FADD.FTZ R44, R44, R69 ;  /* 0x000000452c2c7221 */ /* 0x000fe20000010000 */
[C---:B----4-:R-:W-:Y:S01]  /*c6f0*/  HMMA.16816.F32 R144, R8.reuse, R16, R144 ;  /* 0x000000100890723c */ /* 0x050fe20000001890 */
[----:B------:R-:W-:Y:S02]  /*c700*/  FADD.FTZ R16, R70, R83 ;  /* 0x0000005346107221 */ /* 0x000fe40000010000 */
[----:B------:R-:W-:Y:S01]  /*c710*/  FADD.FTZ R45, R45, R44 ;  /* 0x0000002c2d2d7221 */ /* 0x000fe20000010000 */
[----:B------:R-:W-:Y:S01]  /*c720*/  FFMA.FTZ R44, R36, UR6, -R176 ;  /* 0x00000006242c7c23 */ /* 0x000fe200080108b0 */
[----:B------:R-:W-:Y:S02]  /*c730*/  FADD.FTZ R16, R71, R16 ;  /* 0x0000001047107221 */ /* 0x000fe40000010000 */
        /* <DEDUP_REMOVED lines=10> */
[----:B------:R-:W4:Y:S01]  /*c7e0*/  MUFU.EX2 R44, R44 ;  /* 0x0000002c002c7308 */ /* 0x000f220000000800 */
[----:B------:R-:W-:Y:S01]  /*c7f0*/  FADD.FTZ R79, R79, R78 ;  /* 0x0000004e4f4f7221 */ /* 0x000fe20000010000 */
[----:B------:R-:W-:-:S02]  /*c800*/  FADD.FTZ R46, R131, R46 ;  /* 0x0000002e832e7221 */ /* 0x000fc40000010000 */
[----:B------:R-:W-:Y:S01]  /*c810*/  MUFU.EX2 R45, R45 ;  /* 0x0000002d002d7308 */ /* 0x000fe20000000800 */
[----:B------:R-:W-:Y:S01]  /*c820*/  FADD.FTZ R140, R140, R79 ;  /* 0x0000004f8c8c7221 */ /* 0x000fe20000010000 */
[----:B------:R-:W-:Y:S01]  /*c830*/  FADD.FTZ R141, R141, R46 ;  /* 0x0000002e8d8d7221 */ /* 0x000fe20000010000 */
[C---:B-1----:R-:W-:Y:S01]  /*c840*/  HMMA.16816.F32 R4, R8.reuse, R12, R4 ;  /* 0x0000000c0804723c */ /* 0x042fe20000001804 */
[----:B------:R-:W-:Y:S01]  /*c850*/  FFMA.FTZ R46, R39, UR6, -R87 ;  /* 0x00000006272e7c23 */ /* 0x000fe20008010857 */
[----:B------:R-:W-:Y:S01]  /*c860*/  FADD.FTZ R143, R143, R140 ;  /* 0x0000008c8f8f7221 */ /* 0x000fe20000010000 */
[----:B------:R-:W-:Y:S01]  /*c870*/  FADD.FTZ R142, R142, R141 ;  /* 0x0000008d8e8e7221 */ /* 0x000fe20000010000 */
[----:B------:R-:W1:Y:S01]  /*c880*/  MUFU.EX2 R38, R74 ;  /* 0x0000004a00267308 */ /* 0x000e620000000800 */
[----:B---3--:R-:W-:Y:S01]  /*c890*/  F2FP.F16.F32.PACK_AB R12, R36, R43 ;  /* 0x0000002b240c723e */ /* 0x008fe200000000ff */
[----:B------:R-:W-:Y:S01]  /*c8a0*/  FADD.FTZ R152, R152, R143 ;  /* 0x0000008f98987221 */ /* 0x000fe20000010000 */
[----:B------:R-:W-:Y:S01]  /*c8b0*/  FADD.FTZ R153, R153, R142 ;  /* 0x0000008e99997221 */ /* 0x000fe20000010000 */
[----:B------:R-:W-:Y:S01]  /*c8c0*/  HMMA.16816.F32 R136, R8, R14, R136 ;  /* 0x0000000e0888723c */ /* 0x000fe20000001888 */
[----:B------:R-:W3:Y:S01]  /*c8d0*/  LDSM.16.MT88.4 R8, [R90+0x3800] ;  /* 0x003800005a08783b */ /* 0x000ee20000004200 */
[----:B------:R-:W-:Y:S01]  /*c8e0*/  FADD.FTZ R151, R151, R152 ;  /* 0x0000009897977221 */ /* 0x000fe20000010000 */
[----:B------:R-:W-:Y:S01]  /*c8f0*/  FADD.FTZ R24, R24, R153 ;  /* 0x0000009918187221 */ /* 0x000fe20000010000 */
[----:B------:R-:W-:Y:S01]  /*c900*/  MUFU.EX2 R39, R47 ;  /* 0x0000002f00277308 */ /* 0x000fe20000000800 */
[----:B----4-:R-:W-:Y:S01]  /*c910*/  F2FP.F16.F32.PACK_AB R14, R37, R44 ;  /* 0x0000002c250e723e */ /* 0x010fe200000000ff */
[----:B------:R-:W-:Y:S01]  /*c920*/  FADD.FTZ R151, R154, R151 ;  /* 0x000000979a977221 */ /* 0x000fe20000010000 */
[----:B------:R-:W-:Y:S01]  /*c930*/  FADD.FTZ R25, R25, R24 ;  /* 0x0000001819197221 */ /* 0x000fe20000010000 */
[----:B------:R-:W4:Y:S01]  /*c940*/  MUFU.EX2 R46, R46 ;  /* 0x0000002e002e7308 */ /* 0x000f220000000800 */
[----:B------:R-:W5:Y:S01]  /*c950*/  LDSM.16.MT88.4 R88, [R90+0x3c00] ;  /* 0x003c00005a58783b */ /* 0x000f620000004200 */
[----:B------:R-:W-:Y:S01]  /*c960*/  FADD.FTZ R26, R26, R151 ;  /* 0x000000971a1a7221 */ /* 0x000fe20000010000 */
[----:B------:R-:W-:Y:S01]  /*c970*/  FADD.FTZ R156, R156, R25 ;  /* 0x000000199c9c7221 */ /* 0x000fe20000010000 */
[----:B-1----:R-:W-:Y:S01]  /*c980*/  F2FP.F16.F32.PACK_AB R13, R38, R45 ;  /* 0x0000002d260d723e */ /* 0x002fe200000000ff */
[----:B------:R-:W-:Y:S01]  /*c990*/  FFMA.FTZ R25, R64, UR6, -R176 ;  /* 0x0000000640197c23 */ /* 0x000fe200080108b0 */
[----:B------:R-:W-:Y:S01]  /*c9a0*/  FADD.FTZ R26, R27, R26 ;  /* 0x0000001a1b1a7221 */ /* 0x000fe20000010000 */
[----:B------:R-:W-:Y:S01]  /*c9b0*/  FADD.FTZ R29, R29, R156 ;  /* 0x0000009c1d1d7221 */ /* 0x000fe20000010000 */
[----:B------:R-:W-:Y:S01]  /*c9c0*/  FFMA.FTZ R24, R149, UR6, -R176 ;  /* 0x0000000695187c23 */ /* 0x000fe200080108b0 */
[----:B------:R-:W-:Y:S01]  /*c9d0*/  FFMA.FTZ R27, R65, UR6, -R87 ;  /* 0x00000006411b7c23 */ /* 0x000fe20008010857 */
[----:B------:R-:W-:Y:S01]  /*c9e0*/  FADD.FTZ R155, R155, R26 ;  /* 0x0000001a9b9b7221 */ /* 0x000fe20000010000 */
[----:B------:R-:W-:Y:S01]  /*c9f0*/  FADD.FTZ R29, R0, R29 ;  /* 0x0000001d001d7221 */ /* 0x000fe20000010000 */
[----:B------:R-:W-:Y:S02]  /*ca00*/  MUFU.EX2 R25, R25 ;  /* 0x0000001900197308 */ /* 0x000fe40000000800 */
[----:B------:R-:W-:Y:S01]  /*ca10*/  FADD.FTZ R155, R158, R155 ;  /* 0x0000009b9e9b7221 */ /* 0x000fe20000010000 */
[----:B------:R-:W-:Y:S01]  /*ca20*/  FADD.FTZ R28, R28, R29 ;  /* 0x0000001d1c1c7221 */ /* 0x000fe20000010000 */
[----:B----4-:R-:W-:Y:S01]  /*ca30*/  F2FP.F16.F32.PACK_AB R15, R46, R39 ;  /* 0x000000272e0f723e */ /* 0x010fe200000000ff */
[----:B------:R-:W-:Y:S01]  /*ca40*/  MUFU.EX2 R0, R67 ;  /* 0x0000004300007308 */ /* 0x000fe20000000800 */
[----:B------:R-:W-:Y:S01]  /*ca50*/  FADD.FTZ R2, R2, R155 ;  /* 0x0000009b02027221 */ /* 0x000fe20000010000 */
[----:B------:R-:W-:-:S02]  /*ca60*/  FADD.FTZ R28, R61, R28 ;  /* 0x0000001c3d1c7221 */ /* 0x000fc40000010000 */
[----:B------:R-:W1:Y:S01]  /*ca70*/  MUFU.EX2 R24, R24 ;  /* 0x0000001800187308 */ /* 0x000e620000000800 */
[----:B------:R-:W-:Y:S01]  /*ca80*/  FADD.FTZ R31, R31, R2 ;  /* 0x000000021f1f7221 */ /* 0x000fe20000010000 */
[----:B------:R-:W-:Y:S01]  /*ca90*/  FADD.FTZ R49, R49, R28 ;  /* 0x0000001c31317221 */ /* 0x000fe20000010000 */
[C---:B--2---:R-:W-:Y:S01]  /*caa0*/  HMMA.16816.F32 R144, R12.reuse, R16, R144 ;  /* 0x000000100c90723c */ /* 0x044fe20000001890 */
[----:B------:R-:W-:Y:S01]  /*cab0*/  FFMA.FTZ R2, R66, UR6, -R87 ;  /* 0x0000000642027c23 */ /* 0x000fe20008010857 */
[----:B------:R-:W-:Y:S01]  /*cac0*/  FADD.FTZ R30, R30, R31 ;  /* 0x0000001f1e1e7221 */ /* 0x000fe20000010000 */
[----:B------:R-:W-:Y:S01]  /*cad0*/  FADD.FTZ R48, R48, R49 ;  /* 0x0000003130307221 */ /* 0x000fe20000010000 */
[----:B------:R-:W-:Y:S02]  /*cae0*/  MUFU.EX2 R27, R27 ;  /* 0x0000001b001b7308 */ /* 0x000fe40000000800 */
[----:B------:R-:W-:Y:S01]  /*caf0*/  FADD.FTZ R30, R63, R30 ;  /* 0x0000001e3f1e7221 */ /* 0x000fe20000010000 */
[----:B------:R-:W-:Y:S01]  /*cb00*/  FADD.FTZ R57, R57, R48 ;  /* 0x0000003039397221 */ /* 0x000fe20000010000 */
[C---:B------:R-:W-:Y:S01]  /*cb10*/  HMMA.16816.F32 R132, R12.reuse, R18, R132 ;  /* 0x000000120c84723c */ /* 0x040fe20000001884 */
[----:B------:R-:W2:Y:S01]  /*cb20*/  LDSM.16.MT88.4 R16, [R150+0x8c00] ;  /* 0x008c00009610783b */ /* 0x000ea20000004200 */
[----:B------:R-:W-:Y:S01]  /*cb30*/  FADD.FTZ R29, R21, R30 ;  /* 0x0000001e151d7221 */ /* 0x000fe20000010000 */
[----:B------:R-:W-:Y:S01]  /*cb40*/  FADD.FTZ R20, R20, R57 ;  /* 0x0000003914147221 */ /* 0x000fe20000010000 */
[----:B------:R-:W-:Y:S01]  /*cb50*/  FFMA.FTZ R21, R148, UR6, -R87 ;  /* 0x0000000694157c23 */ /* 0x000fe20008010857 */
[----:B------:R-:W4:Y:S01]  /*cb60*/  MUFU.EX2 R2, R2 ;  /* 0x0000000200027308 */ /* 0x000f220000000800 */
[----:B------:R-:W-:Y:S01]  /*cb70*/  FADD.FTZ R29, R50, R29 ;  /* 0x0000001d321d7221 */ /* 0x000fe20000010000 */
[----:B------:R-:W-:Y:S01]  /*cb80*/  FADD.FTZ R51, R51, R20 ;  /* 0x0000001433337221 */ /* 0x000fe20000010000 */
[C---:B---3--:R-:W-:Y:S02]  /*cb90*/  HMMA.16816.F32 R4, R12.reuse, R8, R4 ;  /* 0x000000080c04723c */ /* 0x048fe40000001804 */
[----:B------:R-:W-:Y:S01]  /*cba0*/  FADD.FTZ R8, R22, R29 ;  /* 0x0000001d16087221 */ /* 0x000fe20000010000 */
[----:B------:R-:W-:Y:S01]  /*cbb0*/  FADD.FTZ R40, R40, R51 ;  /* 0x0000003328287221 */ /* 0x000fe20000010000 */
[----:B------:R-:W3:Y:S02]  /*cbc0*/  MUFU.EX2 R21, R21 ;  /* 0x0000001500157308 */ /* 0x000ee40000000800 */
[----:B------:R-:W-:Y:S01]  /*cbd0*/  FADD.FTZ R8, R23, R8 ;  /* 0x0000000817087221 */ /* 0x000fe20000010000 */
[----:B------:R-:W-:Y:S01]  /*cbe0*/  FADD.FTZ R33, R33, R40 ;  /* 0x0000002821217221 */ /* 0x000fe20000010000 */
[----:B------:R-:W-:Y:S01]  /*cbf0*/  HMMA.16816.F32 R136, R12, R10, R136 ;  /* 0x0000000a0c88723c */ /* 0x000fe20000001888 */
[----:B-1----:R-:W-:Y:S01]  /*cc00*/  F2FP.F16.F32.PACK_AB R10, R229, R24 ;  /* 0x00000018e50a723e */ /* 0x002fe200000000ff */
[----:B------:R-:W-:Y:S01]  /*cc10*/  FADD.FTZ R35, R35, R8 ;  /* 0x0000000823237221 */ /* 0x000fe20000010000 */
[----:B------:R-:W-:Y:S01]  /*cc20*/  FADD.FTZ R32, R32, R33 ;  /* 0x0000002120207221 */ /* 0x000fe20000010000 */
[----:B------:R-:W-:-:S02]  /*cc30*/  F2FP.F16.F32.PACK_AB R8, R0, R25 ;  /* 0x000000190008723e */ /* 0x000fc400000000ff */
[----:B------:R-:W-:Y:S01]  /*cc40*/  FADD.FTZ R34, R34, R35 ;  /* 0x0000002322227221 */ /* 0x000fe20000010000 */
[----:B------:R-:W-:Y:S01]  /*cc50*/  FADD.FTZ R43, R43, R32 ;  /* 0x000000202b2b7221 */ /* 0x000fe20000010000 */
[----:B----4-:R-:W-:Y:S02]  /*cc60*/  F2FP.F16.F32.PACK_AB R9, R2, R27 ;  /* 0x0000001b0209723e */ /* 0x010fe400000000ff */
[----:B------:R-:W-:Y:S01]  /*cc70*/  FADD.FTZ R41, R41, R34 ;  /* 0x0000002229297221 */ /* 0x000fe20000010000 */
[----:B------:R-:W-:Y:S01]  /*cc80*/  FADD.FTZ R43, R36, R43 ;  /* 0x0000002b242b7221 */ /* 0x000fe20000010000 */
[----:B---3--:R-:W-:Y:S02]  /*cc90*/  F2FP.F16.F32.PACK_AB R11, R228, R21 ;  /* 0x00000015e40b723e */ /* 0x008fe400000000ff */
[----:B------:R-:W-:Y:S01]  /*cca0*/  FADD.FTZ R42, R42, R41 ;  /* 0x000000292a2a7221 */ /* 0x000fe20000010000 */
[----:B------:R-:W-:-:S03]  /*ccb0*/  FADD.FTZ R44, R44, R43 ;  /* 0x0000002b2c2c7221 */ /* 0x000fc60000010000 */
[----:B------:R-:W-:Y:S01]  /*ccc0*/  FADD.FTZ R45, R45, R42 ;  /* 0x0000002a2d2d7221 */ /* 0x000fe20000010000 */
[----:B------:R-:W-:Y:S01]  /*ccd0*/  FADD.FTZ R44, R37, R44 ;  /* 0x0000002c252c7221 */ /* 0x000fe20000010000 */
[----:B-----5:R-:W-:Y:S02]  /*cce0*/  HMMA.16816.F32 R140, R8, R88, R4 ;  /* 0x00000058088c723c */ /* 0x020fe40000001804 */
[----:B------:R-:W-:Y:S01]  /*ccf0*/  FADD.FTZ R38, R38, R45 ;  /* 0x0000002d26267221 */ /* 0x000fe20000010000 */
[----:B------:R-:W-:-:S03]  /*cd00*/  FADD.FTZ R25, R25, R44 ;  /* 0x0000002c19197221 */ /* 0x000fc60000010000 */
[----:B------:R-:W-:Y:S01]  /*cd10*/  FADD.FTZ R39, R39, R38 ;  /* 0x0000002627277221 */ /* 0x000fe20000010000 */
[----:B------:R-:W-:Y:S01]  /*cd20*/  FADD.FTZ R25, R0, R25 ;  /* 0x0000001900197221 */ /* 0x000fe20000010000 */
[C---:B--2---:R-:W-:Y:S01]  /*cd30*/  HMMA.16816.F32 R144, R8.reuse, R16, R144 ;  /* 0x000000100890723c */ /* 0x044fe20000001890 */
[-C--:B------:R-:W-:Y:S01]  /*cd40*/  MOV R0, R3.reuse ;  /* 0x0000000300007202 */ /* 0x080fe20000000f00 */
[----:B------:R-:W-:Y:S01]  /*cd50*/  FADD.FTZ R46, R46, R39 ;  /* 0x000000272e2e7221 */ /* 0x000fe20000010000 */
[----:B------:R-:W-:Y:S01]  /*cd60*/  FADD.FTZ R24, R24, R25 ;  /* 0x0000001918187221 */ /* 0x000fe20000010000 */
[----:B------:R-:W-:Y:S02]  /*cd70*/  @P0 MOV R0, R3 ;  /* 0x0000000300000202 */ /* 0x000fe40000000f00 */
[----:B------:R-:W-:Y:S01]  /*cd80*/  FADD.FTZ R27, R27, R46 ;  /* 0x0000002e1b1b7221 */ /* 0x000fe20000010000 */
[----:B------:R-:W-:Y:S01]  /*cd90*/  FADD.FTZ R229, R229, R24 ;  /* 0x00000018e5e57221 */ /* 0x000fe20000010000 */
[----:B------:R-:W-:Y:S02]  /*cda0*/  HMMA.16816.F32 R132, R8, R18, R132 ;  /* 0x000000120884723c */ /* 0x000fe40000001884 */
[----:B------:R-:W-:Y:S01]  /*cdb0*/  FADD.FTZ R4, R2, R27 ;  /* 0x0000001b02047221 */ /* 0x000fe20000010000 */
[----:B------:R-:W-:-:S02]  /*cdc0*/  MOV R2, R175 ;  /* 0x000000af00027202 */ /* 0x000fc40000000f00 */
[----:B------:R-:W-:Y:S01]  /*cdd0*/  @P0 MOV R2, R175 ;  /* 0x000000af00020202 */ /* 0x000fe20000000f00 */
[----:B------:R-:W-:Y:S02]  /*cde0*/  FADD.FTZ R21, R21, R4 ;  /* 0x0000000415157221 */ /* 0x000fe40000010000 */
[----:B------:R-:W-:Y:S02]  /*cdf0*/  HMMA.16816.F32 R136, R8, R90, R136 ;  /* 0x0000005a0888723c */ /* 0x000fe40000001888 */
[----:B------:R-:W-:Y:S01]  /*ce00*/  FADD.FTZ R228, R228, R21 ;  /* 0x00000015e4e47221 */ /* 0x000fe20000010000 */
[----:B------:R-:W-:-:S02]  /*ce10*/  NOP ;  /* 0x0000000000007918 */ /* 0x000fc40000000000 */
[----:B------:R-:W-:-:S15]  /*ce20*/  @P0 BRA `(.L_x_980) ;  /* 0x0000000000040947 */ /* 0x000fde0003800000 */
.L_x_972:
[----:B------:R-:W-:-:S07]  /*ce30*/  IADD3 R192, PT, PT, R196, -0x1, RZ ;  /* 0xffffffffc4c07810 */ /* 0x000fce0007ffe0ff */
.L_x_980:
[----:B------:R-:W-:-:S13]  /*ce40*/  ISETP.GE.AND P0, PT, R192, R213, PT ;  /* 0x000000d5c000720c */ /* 0x000fda0003f06270 */
[----:B------:R-:W-:Y:S05]  /*ce50*/  @!P0 BRA `(.L_x_981) ;  /* 0x0000004000608947 */ /* 0x000fea0003800000 */
[----:B------:R-:W-:Y:S01]  /*ce60*/  UISETP.NE.U32.AND UP0, UPT, UR8, URZ, UPT ;  /* 0x000000ff0800728c */ /* 0x000fe2000bf05070 */
[----:B------:R-:W-:Y:S01]  /*ce70*/  IMAD.MOV.U32 R149, RZ, RZ, R0 ;  /* 0x000000ffff957224 */ /* 0x000fe200078e0000 */
[----:B------:R-:W-:Y:S01]  /*ce80*/  MOV R3, R2 ;  /* 0x0000000200037202 */ /* 0x000fe20000000f00 */
[C---:B------:R-:W-:Y:S01]  /*ce90*/  VIADD R226, R192.reuse, 0x1 ;  /* 0x00000001c0e27836 */ /* 0x040fe20000000000 */
[----:B------:R-:W-:Y:S01]  /*cea0*/  UISETP.NE.AND.EX UP0, UPT, UR9, URZ, UPT, UP0 ;  /* 0x000000ff0900728c */ /* 0x000fe2000bf05300 */
[----:B------:R-:W-:Y:S01]  /*ceb0*/  LEA R225, R192, 0x100, 0x8 ;  /* 0x00000100c0e17811 */ /* 0x000fe200078e40ff */
[----:B------:R-:W-:Y:S01]  /*cec0*/  IMAD.MOV.U32 R224, RZ, RZ, RZ ;  /* 0x000000ffffe07224 */ /* 0x000fe200078e00ff */
[----:B------:R-:W-:Y:S01]  /*ced0*/  IADD3 R220, PT, PT, R150, 0x5020, RZ ;  /* 0x0000502096dc7810 */ /* 0x000fe20007ffe0ff */
[----:B------:R-:W1:Y:S02]  /*cee0*/  LDCU UR5, c[0x0][0x440] ;  /* 0x00008800ff0577ac */ /* 0x000e640008000800 */
[----:B------:R-:W-:Y:S01]  /*cef0*/  PLOP3.LUT P3, PT, PT, PT, UP0, 0x80, 0x8 ;  /* 0x000000000008781c */ /* 0x000fe20003f6f008 */
[----:B------:R-:W2:Y:S01]  /*cf00*/  LDCU UR4, c[0x0][0x45c] ;  /* 0x00008b80ff0477ac */ /* 0x000ea20008000800 */
[----:B------:R-:W3:Y:S01]  /*cf10*/  LDCU.64 UR6, c[0x0][0x3a0] ;  /* 0x00007400ff0677ac */ /* 0x000ee20008000a00 */
[----:B------:R-:W4:Y:S10]  /*cf20*/  LDCU.64 UR8, c[0x0][0x3a8] ;  /* 0x00007500ff0877ac */ /* 0x000f340008000a00 */
.L_x_985:
        /* <DEDUP_REMOVED lines=45> */
[----:B------:R-:W-:Y:S02]  /*d200*/  ISETP.GE.AND P0, PT, R7, RZ, PT ;  /* 0x000000ff0700720c */ /* 0x000fe40003f06270 */
[----:B------:R-:W-:Y:S02]  /*d210*/  ISETP.GE.AND P4, PT, R5, RZ, PT ;  /* 0x000000ff0500720c */ /* 0x000fe40003f86270 */
[----:B------:R-:W-:Y:S03]  /*d220*/  LOP3.LUT R7, RZ, R4, RZ, 0x33, !PT ;  /* 0x00000004ff077212 */ /* 0x000fe600078e33ff */
[----:B------:R-:W-:Y:S02]  /*d230*/  @P5 IADD3 R11, PT, PT, R11, 0x1, RZ ;  /* 0x000000010b0b5810 */ /* 0x000fe40007ffe0ff */
[----:B------:R-:W-:Y:S01]  /*d240*/  @P6 VIADD R12, R12, 0x1 ;  /* 0x000000010c0c6836 */ /* 0x000fe20000000000 */
[----:B------:R-:W-:Y:S03]  /*d250*/  ISETP.NE.AND P5, PT, R4, RZ, PT ;  /* 0x000000ff0400720c */ /* 0x000fe60003fa5270 */
[----:B------:R-:W-:Y:S02]  /*d260*/  @!P0 IMAD.MOV R11, RZ, RZ, -R11 ;  /* 0x000000ffff0b8224 */ /* 0x000fe400078e0a0b */
[----:B------:R-:W-:Y:S03]  /*d270*/  @!P4 IADD3 R12, PT, PT, -R12, RZ, RZ ;  /* 0x000000ff0c0cc210 */ /* 0x000fe60007ffe1ff */
        /* <DEDUP_REMOVED lines=16> */
[C---:B----4-:R-:W-:Y:S01]  /*d380*/  IMAD.WIDE.U32 R8, R5.reuse, UR8, R8 ;  /* 0x0000000805087c25 */ /* 0x050fe2000f8e0008 */
[----:B------:R-:W-:Y:S02]  /*d390*/  SHF.R.S32.HI R6, RZ, 0x1f, R5 ;  /* 0x0000001fff067819 */ /* 0x000fe40000011405 */
[----:B------:R-:W-:Y:S03]  /*d3a0*/  LEA R216, P0, R8, R2, 0x1 ;  /* 0x0000000208d87211 */ /* 0x000fe600078008ff */
[----:B------:R-:W-:Y:S04]  /*d3b0*/  IMAD R6, R6, UR8, RZ ;  /* 0x0000000806067c24 */ /* 0x000fe8000f8e02ff */
[----:B------:R-:W-:Y:S04]  /*d3c0*/  IMAD R6, R5, UR9, R6 ;  /* 0x0000000905067c24 */ /* 0x000fe8000f8e0206 */
[----:B------:R-:W-:Y:S05]  /*d3d0*/  IMAD.IADD R217, R9, 0x1, R6 ;  /* 0x0000000109d97824 */ /* 0x000fea00078e0206 */
[----:B------:R-:W-:Y:S07]  /*d3e0*/  LEA.HI.X R217, R8, R0, R217, 0x1, P0 ;  /* 0x0000000008d97211 */ /* 0x000fee00000f0cd9 */
.L_x_982:
[C---:B------:R-:W-:Y:S01]  /*d3f0*/  IMAD.SHL.U32 R129, R128.reuse, 0x40, RZ ;  /* 0x0000004080817824 */ /* 0x040fe200078e00ff */
[----:B-1----:R-:W-:Y:S01]  /*d400*/  SHF.L.U64.HI R2, R128, 0x6, R131 ;  /* 0x0000000680027819 */ /* 0x002fe20000010283 */
[----:B------:R-:W-:Y:S01]  /*d410*/  @!PT LDS RZ, [RZ] ;  /* 0x00000000fffff984 */ /* 0x000fe20000000800 */
[----:B------:R-:W-:Y:S01]  /*d420*/  @!PT LDS RZ, [RZ] ;  /* 0x00000000fffff984 */ /* 0x000fe20000000800 */
[----:B------:R-:W-:Y:S01]  /*d430*/  @!PT LDS RZ, [RZ] ;  /* 0x00000000fffff984 */ /* 0x000fe20000000800 */
[----:B------:R1:W-:Y:S01]  /*d440*/  @!P2 LDGSTS.E.BYPASS.LTC128B.128 [R219+0x5000], desc[UR16][R216.64] ;  /* 0x05000000d8dbafae */ /* 0x0003e2000b981a10 */
[----:B------:R-:W-:Y:S01]  /*d450*/  IMAD.MOV.U32 R0, RZ, RZ, 0x20 ;  /* 0x00000020ff007424 */ /* 0x000fe200078e00ff */
[----:B------:R-:W-:Y:S02]  /*d460*/  IADD3 R226, PT, PT, R226, -0x1, RZ ;  /* 0xffffffffe2e27810 */ /* 0x000fe40007ffe0ff */
        /* <DEDUP_REMOVED lines=15> */
[----:B------:R-:W-:Y:S01]  /*d560*/  @!P1 LEA.HI.X R239, R128, R231, R131, 0x7, P4 ;  /* 0x000000e780ef9211 */ /* 0x000fe200020f3c83 */
[----:B------:R-:W-:Y:S01]  /*d570*/  @P1 STS.128 [R219+0x6000], RZ ;  /* 0x006000ffdb001388 */ /* 0x000fe20000000c00 */
[--C-:B------:R-:W-:Y:S01]  /*d580*/  @!P1 IMAD.MOV.U32 R241, RZ, RZ, R231.reuse ;  /* 0x000000fffff19224 */ /* 0x100fe200078e00e7 */
[----:B------:R-:W-:Y:S01]  /*d590*/  ISETP.GT.AND P4, PT, R226, R213, PT ;  /* 0x000000d5e200720c */ /* 0x000fe20003f84270 */
[----:B------:R-:W-:Y:S01]  /*d5a0*/  @!P1 IMAD.X R243, R231, 0x1, R2, P0 ;  /* 0x00000001e7f39824 */ /* 0x000fe200000e0602 */
[----:B------:R-:W-:Y:S01]  /*d5b0*/  @!P1 IADD3 R237, PT, PT, R129, R237, RZ ;  /* 0x000000ed81ed9210 */ /* 0x000fe20007ffe0ff */
[C---:B------:R-:W-:Y:S01]  /*d5c0*/  @!P1 IMAD.WIDE.U32 R232, R128.reuse, 0x140, R230 ;  /* 0x0000014080e89825 */ /* 0x040fe200078e00e6 */
[----:B------:R-:W5:Y:S03]  /*d5d0*/  S2R R210, SR_TID.X ;  /* 0x0000000000d27919 */ /* 0x000f660000002100 */
[----:B------:R-:W-:Y:S01]  /*d5e0*/  @!P1 IMAD.WIDE.U32 R240, R128, 0x180, R240 ;  /* 0x0000018080f09825 */ /* 0x000fe200078e00f0 */
[----:B------:R-:W-:Y:S01]  /*d5f0*/  @!PT LDS RZ, [RZ] ;  /* 0x00000000fffff984 */ /* 0x000fe20000000800 */
[----:B------:R-:W-:Y:S01]  /*d600*/  @!PT LDS RZ, [RZ] ;  /* 0x00000000fffff984 */ /* 0x000fe20000000800 */
[----:B------:R-:W-:Y:S01]  /*d610*/  @!PT LDS RZ, [RZ] ;  /* 0x00000000fffff984 */ /* 0x000fe20000000800 */
[----:B------:R1:W-:Y:S03]  /*d620*/  @!P1 LDGSTS.E.BYPASS.LTC128B.128 [R219+0x6000], desc[UR16][R242.64] ;  /* 0x06000000f2db9fae */ /* 0x0003e6000b981a10 */
[C---:B------:R-:W-:Y:S01]  /*d630*/  @!P1 IMAD R128, R131.reuse, 0x140, RZ ;  /* 0x0000014083809824 */ /* 0x040fe200078e02ff */
[----:B------:R-:W-:Y:S01]  /*d640*/  @P1 STS.128 [R219+0x6800], RZ ;  /* 0x006800ffdb001388 */ /* 0x000fe20000000c00 */
[----:B------:R-:W-:Y:S02]  /*d650*/  @!P1 IMAD R131, R131, 0x180, RZ ;  /* 0x0000018083839824 */ /* 0x000fe400078e02ff */
[----:B------:R-:W-:Y:S01]  /*d660*/  @!P1 IMAD.IADD R233, R128, 0x1, R233 ;  /* 0x0000000180e99824 */ /* 0x000fe200078e02e9 */
[----:B------:R-:W-:Y:S01]  /*d670*/  @!PT LDS RZ, [RZ] ;  /* 0x00000000fffff984 */ /* 0x000fe20000000800 */
[----:B------:R-:W-:Y:S01]  /*d680*/  @!PT LDS RZ, [RZ] ;  /* 0x00000000fffff984 */ /* 0x000fe20000000800 */
[----:B------:R-:W-:Y:S01]  /*d690*/  @!PT LDS RZ, [RZ] ;  /* 0x00000000fffff984 */ /* 0x000fe20000000800 */
[----:B------:R1:W-:Y:S02]  /*d6a0*/  @!P1 LDGSTS.E.BYPASS.LTC128B.128 [R219+0x6800], desc[UR16][R238.64] ;  /* 0x06800000eedb9fae */ /* 0x0003e4000b981a10 */
[----:B------:R-:W-:Y:S02]  /*d6b0*/  @!P1 IADD3 R241, PT, PT, R131, R241, RZ ;  /* 0x000000f183f19210 */ /* 0x000fe40007ffe0ff */
        /* <DEDUP_REMOVED lines=11> */
[----:B-----5:R-:W-:Y:S03]  /*d770*/  LOP3.LUT P0, RZ, R210, 0x4, RZ, 0xc0, !PT ;  /* 0x00000004d2ff7812 */ /* 0x020fe6000780c0ff */
[----:B------:R-:W-:Y:S01]  /*d780*/  @!PT LDS RZ, [RZ] ;  /* 0x00000000fffff984 */ /* 0x000fe20000000800 */
[----:B------:R-:W-:Y:S01]  /*d790*/  @!PT LDS RZ, [RZ] ;  /* 0x00000000fffff984 */ /* 0x000fe20000000800 */
[----:B------:R-:W-:Y:S01]  /*d7a0*/  @!PT LDS RZ, [RZ] ;  /* 0x00000000fffff984 */ /* 0x000fe20000000800 */
[----:B------:R1:W-:Y:S01]  /*d7b0*/  @!P1 LDGSTS.E.BYPASS.LTC128B.128 [R219+0x8000], desc[UR16][R232.64] ;  /* 0x08000000e8db9fae */ /* 0x0003e2000b981a10 */
[----:B------:R-:W-:Y:S03]  /*d7c0*/  SEL R0, R0, 0xffffffe0, !P0 ;  /* 0xffffffe000007807 */ /* 0x000fe60004000000 */
[----:B------:R-:W-:Y:S01]  /*d7d0*/  @P1 STS.128 [R219+0x8800], RZ ;  /* 0x008800ffdb001388 */ /* 0x000fe20000000c00 */
[----:B------:R-:W-:Y:S01]  /*d7e0*/  IADD3 R200, PT, PT, R209, R0, RZ ;  /* 0x00000000d1c87210 */ /* 0x000fe20007ffe0ff */
[----:B------:R-:W-:Y:S02]  /*d7f0*/  IMAD.IADD R0, R0, 0x1, R208 ;  /* 0x0000000100007824 */ /* 0x000fe400078e02d0 */
        /* <DEDUP_REMOVED lines=121> */
[----:B------:R-:W-:Y:S01]  /*df90*/  VIADD R161, R225, 0xfffffe00 ;  /* 0xfffffe00e1a17836 */ /* 0x000fe20000000000 */
[----:B------:R-:W1:Y:S04]  /*dfa0*/  LDC R0, c[0x0][0x4f0] ;  /* 0x00013c00ff007b82 */ /* 0x000e680000000800 */
[----:B------:R-:W-:Y:S02]  /*dfb0*/  IABS R157, R161 ;  /* 0x000000a1009d7213 */ /* 0x000fe40000000000 */
[-C--:B-1----:R-:W-:Y:S02]  /*dfc0*/  IABS R148, R0.reuse ;  /* 0x0000000000947213 */ /* 0x082fe40000000000 */
[----:B------:R-:W-:Y:S02]  /*dfd0*/  LOP3.LUT R161, R161, R0, RZ, 0x3c, !PT ;  /* 0x00000000a1a17212 */ /* 0x000fe400078e3cff */
[----:B------:R-:W1:Y:S10]  /*dfe0*/  I2F.RP R152, R148 ;  /* 0x0000009400987306 */ /* 0x000e740000209400 */
[----:B-1----:R-:W1:Y:S02]  /*dff0*/  MUFU.RCP R2, R152 ;  /* 0x0000009800027308 */ /* 0x002e640000001000 */
[----:B-1----:R-:W-:Y:S08]  /*e000*/  VIADD R154, R2, 0xffffffe ;  /* 0x0ffffffe029a7836 */ /* 0x002ff00000000000 */
[----:B------:R-:W1:Y:S02]  /*e010*/  F2I.FTZ.U32.TRUNC.NTZ R155, R154 ;  /* 0x0000009a009b7305 */ /* 0x000e64000021f000 */
[--C-:B-1----:R-:W-:Y:S02]  /*e020*/  IMAD.MOV R153, RZ, RZ, -R155.reuse ;  /* 0x000000ffff997224 */ /* 0x102fe400078e0a9b */
[----:B------:R-:W-:Y:S02]  /*e030*/  IMAD.MOV.U32 R154, RZ, RZ, RZ ;  /* 0x000000ffff9a7224 */ /* 0x000fe400078e00ff */
[----:B------:R-:W-:Y:S01]  /*e040*/  IMAD R2, R153, R148, RZ ;  /* 0x0000009499027224 */ /* 0x000fe200078e02ff */
[----:B------:R-:W-:Y:S03]  /*e050*/  IADD3 R153, PT, PT, R225, -0x100, RZ ;  /* 0xffffff00e1997810 */ /* 0x000fe60007ffe0ff */
[----:B------:R-:W-:Y:S01]  /*e060*/  IMAD.HI.U32 R2, R155, R2, R154 ;  /* 0x000000029b027227 */ /* 0x000fe200078e009a */
[----:B------:R-:W-:Y:S02]  /*e070*/  IABS R159, R153 ;  /* 0x00000099009f7213 */ /* 0x000fe40000000000 */
[----:B------:R-:W-:Y:S03]  /*e080*/  LOP3.LUT R153, R153, R0, RZ, 0x3c, !PT ;  /* 0x0000000099997212 */ /* 0x000fe600078e3cff */
[C---:B------:R-:W-:Y:S04]  /*e090*/  IMAD.HI.U32 R152, R2.reuse, R157, RZ ;  /* 0x0000009d02987227 */ /* 0x040fe800078e00ff */
[----:B------:R-:W-:Y:S02]  /*e0a0*/  IMAD.MOV R155, RZ, RZ, -R152 ;  /* 0x000000ffff9b7224 */ /* 0x000fe400078e0a98 */
[----:B------:R-:W-:Y:S04]  /*e0b0*/  IMAD.HI.U32 R2, R2, R159, RZ ;  /* 0x0000009f02027227 */ /* 0x000fe800078e00ff */
[----:B------:R-:W-:Y:S01]  /*e0c0*/  IMAD R157, R148, R155, R157 ;  /* 0x0000009b949d7224 */ /* 0x000fe200078e029d */
[----:B------:R-:W-:Y:S04]  /*e0d0*/  IADD3 R154, PT, PT, -R2, RZ, RZ ;  /* 0x000000ff029a7210 */ /* 0x000fe80007ffe1ff */
[C---:B------:R-:W-:Y:S01]  /*e0e0*/  ISETP.GT.U32.AND P4, PT, R148.reuse, R157, PT ;  /* 0x0000009d9400720c */ /* 0x040fe20003f84070 */
[C---:B------:R-:W-:Y:S05]  /*e0f0*/  IMAD R159, R148.reuse, R154, R159 ;  /* 0x0000009a949f7224 */ /* 0x040fea00078e029f */
[----:B------:R-:W-:Y:S07]  /*e100*/  ISETP.GT.U32.AND P5, PT, R148, R159, PT ;  /* 0x0000009f9400720c */ /* 0x000fee0003fa4070 */
[----:B------:R-:W-:Y:S01]  /*e110*/  @!P4 IADD3 R152, PT, PT, R152, 0x1, RZ ;  /* 0x000000019898c810 */ /* 0x000fe20007ffe0ff */
[--C-:B------:R-:W-:Y:S05]  /*e120*/  @!P4 IMAD.IADD R157, R157, 0x1, -R148.reuse ;  /* 0x000000019d9dc824 */ /* 0x100fea00078e0a94 */
[----:B------:R-:W-:Y:S01]  /*e130*/  ISETP.GE.U32.AND P6, PT, R157, R148, PT ;  /* 0x000000949d00720c */ /* 0x000fe20003fc6070 */
[----:B------:R-:W-:Y:S01]  /*e140*/  @!P5 IMAD.IADD R159, R159, 0x1, -R148 ;  /* 0x000000019f9fd824 */ /* 0x000fe200078e0a94 */
[----:B------:R-:W-:Y:S01]  /*e150*/  LOP3.LUT R157, RZ, R0, RZ, 0x33, !PT ;  /* 0x00000000ff9d7212 */ /* 0x000fe200078e33ff */
[----:B------:R-:W-:Y:S01]  /*e160*/  @!P5 VIADD R2, R2, 0x1 ;  /* 0x000000010202d836 */ /* 0x000fe20000000000 */
[----:B------:R-:W-:Y:S02]  /*e170*/  ISETP.GE.AND P5, PT, R161, RZ, PT ;  /* 0x000000ffa100720c */ /* 0x000fe40003fa6270 */
[----:B------:R-:W-:Y:S07]  /*e180*/  ISETP.GE.U32.AND P4, PT, R159, R148, PT ;  /* 0x000000949f00720c */ /* 0x000fee0003f86070 */
[----:B------:R-:W-:Y:S01]  /*e190*/  @P6 VIADD R152, R152, 0x1 ;  /* 0x0000000198986836 */ /* 0x000fe20000000000 */
[----:B------:R-:W-:Y:S03]  /*e1a0*/  ISETP.GE.AND P6, PT, R153, RZ, PT ;  /* 0x000000ff9900720c */ /* 0x000fe60003fc6270 */
[----:B------:R-:W-:Y:S02]  /*e1b0*/  @!P5 IMAD.MOV R152, RZ, RZ, -R152 ;  /* 0x000000ffff98d224 */ /* 0x000fe400078e0a98 */
[----:B------:R-:W-:Y:S02]  /*e1c0*/  @P4 IADD3 R2, PT, PT, R2, 0x1, RZ ;  /* 0x0000000102024810 */ /* 0x000fe40007ffe0ff */
[----:B------:R-:W-:Y:S04]  /*e1d0*/  ISETP.NE.AND P4, PT, R0, RZ, PT ;  /* 0x000000ff0000720c */ /* 0x000fe80003f85270 */
[----:B------:R-:W-:Y:S02]  /*e1e0*/  SEL R159, R157, R152, !P4 ;  /* 0x000000989d9f7207 */ /* 0x000fe40006000000 */
[----:B------:R-:W-:Y:S01]  /*e1f0*/  @!P6 IMAD.MOV R2, RZ, RZ, -R2 ;  /* 0x000000ffff02e224 */ /* 0x000fe200078e0a02 */
[----:B------:R-:W1:Y:S01]  /*e200*/  LDC.64 R152, c[0x0][0x3b8] ;  /* 0x0000ee00ff987b82 */ /* 0x000e620000000a00 */
[----:B------:R-:W-:Y:S03]  /*e210*/  LEA R162, P5, R159, R222, 0x2 ;  /* 0x000000de9fa27211 */ /* 0x000fe600078a10ff */
[----:B------:R-:W-:Y:S02]  /*e220*/  SEL R157, R157, R2, !P4 ;  /* 0x000000029d9d7207 */ /* 0x000fe40006000000 */
[-C--:B------:R-:W-:Y:S02]  /*e230*/  LEA.HI.X.SX32 R163, R159, R223.reuse, 0x2, P5 ;  /* 0x000000df9fa37211 */ /* 0x080fe400028f16ff */
[C---:B------:R-:W-:Y:S03]  /*e240*/  LEA R160, P4, R157.reuse, R222, 0x2 ;  /* 0x000000de9da07211 */ /* 0x040fe600078810ff */
[----:B------:R-:W2:Y:S01]  /*e250*/  LDG.E R155, desc[UR16][R162.64] ;  /* 0x00000010a29b7981 */ /* 0x000ea2000c1e1900 */
[C---:B------:R-:W-:Y:S02]  /*e260*/  LEA.HI.X.SX32 R161, R157.reuse, R223, 0x2, P4 ;  /* 0x000000df9da17211 */ /* 0x040fe400020f16ff */
[----:B------:R-:W-:Y:S03]  /*e270*/  IADD3 R157, PT, PT, R157, -R159, RZ ;  /* 0x8000009f9d9d7210 */ /* 0x000fe60007ffe0ff */
[----:B------:R-:W2:Y:S02]  /*e280*/  LDG.E R2, desc[UR16][R160.64] ;  /* 0x00000010a0027981 */ /* 0x000ea4000c1e1900 */
[----:B------:R-:W-:Y:S05]  /*e290*/  IMAD R157, R157, R0, -0x100 ;  /* 0xffffff009d9d7424 */ /* 0x000fea00078e0200 */
[----:B------:R-:W-:Y:S05]  /*e2a0*/  SHF.R.S32.HI R159, RZ, 0x1f, R157 ;  /* 0x0000001fff9f7819 */ /* 0x000fea000001149d */
[-C--:B-1----:R-:W-:Y:S02]  /*e2b0*/  IMAD R0, R159, R152.reuse, RZ ;  /* 0x000000989f007224 */ /* 0x082fe400078e02ff */
[C---:B------:R-:W-:Y:S04]  /*e2c0*/  IMAD.WIDE.U32 R158, R157.reuse, R152, RZ ;  /* 0x000000989d9e7225 */ /* 0x040fe800078e00ff */
[----:B------:R-:W-:Y:S04]  /*e2d0*/  IMAD R0, R157, R153, R0 ;  /* 0x000000999d007224 */ /* 0x000fe800078e0200 */
[----:B------:R-:W-:Y:S02]  /*e2e0*/  IMAD.IADD R159, R159, 0x1, R0 ;  /* 0x000000019f9f7824 */ /* 0x000fe400078e0200 */
[----:B--2---:R-:W-:Y:S04]  /*e2f0*/  IMAD.IADD R155, R155, 0x1, -R2 ;  /* 0x000000019b9b7824 */ /* 0x004fe800078e0a02 */
[C---:B------:R-:W-:Y:S01]  /*e300*/  IMAD.WIDE.U32 R158, R155.reuse, UR6, R158 ;  /* 0x000000069b9e7c25 */ /* 0x040fe2000f8e009e */
[----:B------:R-:W-:Y:S02]  /*e310*/  SHF.R.S32.HI R2, RZ, 0x1f, R155 ;  /* 0x0000001fff027819 */ /* 0x000fe4000001149b */
[----:B------:R-:W-:Y:S03]  /*e320*/  LEA R214, P4, R158, R214, 0x1 ;  /* 0x000000d69ed67211 */ /* 0x000fe600078808ff */
[----:B------:R-:W-:Y:S04]  /*e330*/  IMAD R2, R2, UR6, RZ ;  /* 0x0000000602027c24 */ /* 0x000fe8000f8e02ff */
[----:B------:R-:W-:Y:S05]  /*e340*/  IMAD R2, R155, UR7, R2 ;  /* 0x000000079b027c24 */ /* 0x000fea000f8e0202 */
[----:B------:R-:W-:Y:S04]  /*e350*/  IADD3 R2, PT, PT, R159, R2, RZ ;  /* 0x000000029f027210 */ /* 0x000fe80007ffe0ff */
[----:B------:R-:W-:Y:S07]  /*e360*/  LEA.HI.X R215, R158, R215, R2, 0x1, P4 ;  /* 0x000000d79ed77211 */ /* 0x000fee00020f0c02 */
.L_x_984:
        /* <DEDUP_REMOVED lines=60> */
.L_x_983:
        /* <DEDUP_REMOVED lines=66> */
[----:B------:R-:W-:Y:S08]  /*eb50*/  SHFL.BFLY PT, R155, R148, 0x2, 0x1f ;  /* 0x0c401f00949b7f89 */ /* 0x000ff000000e0000 */
        /* <DEDUP_REMOVED lines=227> */
[----:B------:R-:W-:Y:S07]  /*f990*/  ISETP.GT.AND P0, PT, R226, R213, PT ;  /* 0x000000d5e200720c */ /* 0x000fee0003f04270 */
        /* <DEDUP_REMOVED lines=356> */
.L_x_981:
[----:B------:R-:W1:Y:S01]  /*10fe0*/  SHFL.BFLY PT, R4, R229, 0x2, 0x1f ;  /* 0x0c401f00e5047f89 */ /* 0x000e6200000e0000 */
[----:B------:R-:W2:Y:S01]  /*10ff0*/  S2UR UR5, SR_CgaCtaId ;  /* 0x00000000000579c3 */ /* 0x000ea20000008800 */
[C---:B------:R-:W-:Y:S01]  /*11000*/  SHF.L.U32 R7, R210.reuse, 0x4, RZ ;  /* 0x00000004d2077819 */ /* 0x040fe200000006ff */
[----:B------:R-:W-:Y:S01]  /*11010*/  UMOV UR4, 0x400 ;  /* 0x0000040000047882 */ /* 0x000fe20000000000 */
[----:B------:R-:W3:Y:S01]  /*11020*/  SHFL.BFLY PT, R3, R228, 0x2, 0x1f ;  /* 0x0c401f00e4037f89 */ /* 0x000ee200000e0000 */
[----:B------:R-:W-:Y:S01]  /*11030*/  SHF.L.U32 R6, R210, 0x3, RZ ;  /* 0x00000003d2067819 */ /* 0x000fe200000006ff */
[----:B------:R-:W-:Y:S01]  /*11040*/  IMAD.MOV R21, RZ, RZ, -R221 ;  /* 0x000000ffff157224 */ /* 0x000fe200078e0add */
[----:B------:R-:W-:Y:S02]  /*11050*/  SHF.L.U32 R15, R212, 0x5, RZ ;  /* 0x00000005d40f7819 */ /* 0x000fe400000006ff */
[----:B------:R-:W-:Y:S01]  /*11060*/  BAR.SYNC.DEFER_BLOCKING 0x0 ;  /* 0x0000000000007b1d */ /* 0x000fe20000010000 */
[----:B------:R-:W-:-:S02]  /*11070*/  LOP3.LUT R11, R6, 0xc0, RZ, 0xc0, !PT ;  /* 0x000000c0060b7812 */ /* 0x000fc400078ec0ff */
[----:B------:R-:W-:Y:S02]  /*11080*/  SHF.R.U32.HI R12, RZ, 0x1, R210 ;  /* 0x00000001ff0c7819 */ /* 0x000fe400000116d2 */
[----:B------:R-:W-:-:S03]  /*11090*/  LOP3.LUT P2, RZ, R210, 0x3, RZ, 0xc0, !PT ;  /* 0x00000003d2ff7812 */ /* 0x000fc6000784c0ff */
[----:B------:R-:W4:Y:S01]  /*110a0*/  LDC.64 R16, c[0x0][0x430] ;  /* 0x00010c00ff107b82 */ /* 0x000f220000000a00 */
[----:B------:R-:W-:Y:S01]  /*110b0*/  LOP3.LUT R23, R12, 0x30, RZ, 0xc0, !PT ;  /* 0x000000300c177812 */ /* 0x000fe200078ec0ff */
[----:B------:R-:W-:Y:S06]  /*110c0*/  BSSY.RECONVERGENT B0, `(.L_x_986) ;  /* 0x000005e000007945 */ /* 0x000fec0003800200 */
[----:B------:R-:W-:Y:S01]  /*110d0*/  S2UR UR6, SR_CTAID.Z ;  /* 0x00000000000679c3 */ /* 0x000fe20000002700 */
[----:B-1----:R-:W-:Y:S01]  /*110e0*/  FADD.FTZ R5, R4, R229 ;  /* 0x000000e504057221 */ /* 0x002fe20000010000 */
[----:B------:R-:W-:Y:S01]  /*110f0*/  SHF.L.U32 R4, R210, 0x1, RZ ;  /* 0x00000001d2047819 */ /* 0x000fe200000006ff */
[----:B--2---:R-:W-:Y:S01]  /*11100*/  ULEA UR5, UR5, UR4, 0x18 ;  /* 0x0000000405057291 */ /* 0x004fe2000f8ec0ff */
[----:B---3--:R-:W-:-:S02]  /*11110*/  FADD.FTZ R10, R3, R228 ;  /* 0x000000e4030a7221 */ /* 0x008fc40000010000 */
[----:B------:R-:W1:Y:S01]  /*11120*/  SHFL.BFLY PT, R14, R5, 0x1, 0x1f ;  /* 0x0c201f00050e7f89 */ /* 0x000e6200000e0000 */
[----:B------:R-:W-:Y:S01]  /*11130*/  LOP3.LUT R4, R4, 0x6, RZ, 0xc0, !PT ;  /* 0x0000000604047812 */ /* 0x000fe200078ec0ff */
[----:B------:R-:W-:Y:S01]  /*11140*/  IMAD.SHL.U32 R3, R210, 0x4, RZ ;  /* 0x00000004d2037824 */ /* 0x000fe200078e00ff */
[----:B------:R-:W4:Y:S01]  /*11150*/  S2UR UR4, SR_CTAID.Y ;  /* 0x00000000000479c3 */ /* 0x000f220000002600 */
[----:B------:R-:W2:Y:S01]  /*11160*/  SHFL.BFLY PT, R13, R10, 0x1, 0x1f ;  /* 0x0c201f000a0d7f89 */ /* 0x000ea200000e0000 */
[----:B------:R-:W-:Y:S02]  /*11170*/  LOP3.LUT R7, R4, 0x3e00, R7, 0xf8, !PT ;  /* 0x00003e0004077812 */ /* 0x000fe400078ef807 */
[----:B------:R-:W-:Y:S02]  /*11180*/  LOP3.LUT R4, R3, 0xf04, RZ, 0xc0, !PT ;  /* 0x00000f0403047812 */ /* 0x000fe400078ec0ff */
[----:B------:R-:W-:Y:S02]  /*11190*/  LOP3.LUT R7, R7, 0x20, R6, 0xf8, !PT ;  /* 0x0000002007077812 */ /* 0x000fe400078ef806 */
[----:B------:R-:W-:Y:S01]  /*111a0*/  LOP3.LUT R4, R4, 0x20, R15, 0xf8, !PT ;  /* 0x0000002004047812 */ /* 0x000fe200078ef80f */
[----:B------:R-:W3:Y:S01]  /*111b0*/  LDC R18, c[0x0][0x3e0] ;  /* 0x0000f800ff127b82 */ /* 0x000ee20000000800 */
[----:B------:R-:W-:-:S04]  /*111c0*/  LOP3.LUT R9, R3, 0xd8, RZ, 0xc0, !PT ;  /* 0x000000d803097812 */ /* 0x000fc800078ec0ff */
[----:B------:R-:W-:-:S04]  /*111d0*/  LOP3.LUT R9, R9, 0x18, R12, 0x78, !PT ;  /* 0x0000001809097812 */ /* 0x000fc800078e780c */
[----:B------:R-:W-:Y:S01]  /*111e0*/  LOP3.LUT R4, R4, R9, RZ, 0xfc, !PT ;  /* 0x0000000904047212 */ /* 0x000fe200078efcff */
[----:B-1----:R-:W-:-:S03]  /*111f0*/  FADD.FTZ R14, R5, R14 ;  /* 0x0000000e050e7221 */ /* 0x002fc60000010000 */
[----:B------:R-:W-:Y:S01]  /*11200*/  LEA R20, R4, UR5, 0x2 ;  /* 0x0000000504147c11 */ /* 0x000fe2000f8e10ff */
[----:B----4-:R-:W-:Y:S01]  /*11210*/  IMAD R221, R16, UR4, R221 ;  /* 0x0000000410dd7c24 */ /* 0x010fe2000f8e02dd */
[----:B------:R-:W1:Y:S01]  /*11220*/  MUFU.RCP R8, R14 ;  /* 0x0000000e00087308 */ /* 0x000e620000001000 */
[----:B--2---:R-:W-:Y:S01]  /*11230*/  FADD.FTZ R13, R10, R13 ;  /* 0x0000000d0a0d7221 */ /* 0x004fe20000010000 */
[----:B------:R-:W-:Y:S01]  /*11240*/  FSETP.NE.FTZ.AND P1, PT, R14, RZ, PT ;  /* 0x000000ff0e00720b */ /* 0x000fe20003f35000 */
[----:B------:R-:W2:Y:S01]  /*11250*/  LDCU UR4, c[0x0][0x44c] ;  /* 0x00008980ff0477ac */ /* 0x000ea20008000800 */
[----:B------:R-:W-:Y:S02]  /*11260*/  LOP3.LUT R10, R11, 0x18, R210, 0xf8, !PT ;  /* 0x000000180b0a7812 */ /* 0x000fe400078ef8d2 */
[----:B------:R-:W-:Y:S02]  /*11270*/  FSETP.NE.FTZ.AND P0, PT, R13, RZ, PT ;  /* 0x000000ff0d00720b */ /* 0x000fe40003f15000 */
[----:B------:R-:W4:Y:S01]  /*11280*/  MUFU.RCP R5, R13 ;  /* 0x0000000d00057308 */ /* 0x000f220000001000 */
[----:B------:R-:W-:Y:S01]  /*11290*/  LOP3.LUT R7, R7, R10, RZ, 0xfc, !PT ;  /* 0x0000000a07077212 */ /* 0x000fe200078efcff */
[----:B---3--:R-:W-:Y:S01]  /*112a0*/  IMAD R21, R18, R21, UR6 ;  /* 0x0000000612157e24 */ /* 0x008fe2000f8e0215 */
[----:B------:R-:W-:-:S02]  /*112b0*/  MOV R16, 0xff800000 ;  /* 0xff80000000107802 */ /* 0x000fc40000000f00 */
[----:B------:R-:W-:Y:S01]  /*112c0*/  LEA R7, R7, UR5, 0x2 ;  /* 0x0000000507077c11 */ /* 0x000fe2000f8e10ff */
[----:B------:R-:W3:Y:S01]  /*112d0*/  S2UR UR5, SR_CTAID.X ;  /* 0x00000000000579c3 */ /* 0x000ee20000002500 */
[----:B------:R-:W-:Y:S01]  /*112e0*/  IMAD R18, R221, R18, R21 ;  /* 0x00000012dd127224 */ /* 0x000fe200078e0215 */
[----:B------:R-:W5:Y:S01]  /*112f0*/  @P1 MUFU.LG2 R14, R14 ;  /* 0x0000000e000e1308 */ /* 0x000f620000000c00 */
[----:B------:R-:W-:Y:S02]  /*11300*/  SHF.R.U32.HI R210, RZ, 0x2, R210 ;  /* 0x00000002ffd27819 */ /* 0x000fe400000116d2 */
[----:B-1----:R-:W-:Y:S02]  /*11310*/  FSEL R8, R8, 1, P1 ;  /* 0x3f80000008087808 */ /* 0x002fe40000800000 */
[----:B------:R-:W-:Y:S01]  /*11320*/  MOV R21, 0xff800000 ;  /* 0xff80000000157802 */ /* 0x000fe20000000f00 */
[----:B------:R-:W1:Y:S01]  /*11330*/  @P1 LDC R19, c[0x0][0x458] ;  /* 0x00011600ff131b82 */ /* 0x000e620000000800 */
[----:B------:R-:W-:Y:S01]  /*11340*/  LOP3.LUT R210, R23, 0x7, R210, 0xf8, !PT ;  /* 0x0000000717d27812 */ /* 0x000fe200078ef8d2 */
        /* <DEDUP_REMOVED lines=8> */
[C---:B------:R-:W-:Y:S01]  /*113d0*/  LOP3.LUT R8, R6.reuse, 0x40, RZ, 0xc0, !PT ;  /* 0x0000004006087812 */ /* 0x040fe200078ec0ff */
[----:B------:R-:W-:Y:S01]  /*113e0*/  STS.64 [R7], R144 ;  /* 0x0000009007007388 */ /* 0x000fe20000000a00 */
[----:B----4-:R-:W-:Y:S01]  /*113f0*/  FSEL R5, R5, 1, P0 ;  /* 0x3f80000005057808 */ /* 0x010fe20000000000 */
[----:B------:R-:W4:Y:S01]  /*11400*/  @P0 MUFU.LG2 R13, R13 ;  /* 0x0000000d000d0308 */ /* 0x000f220000000c00 */
[----:B------:R-:W-:Y:S01]  /*11410*/  LOP3.LUT R6, R6, 0x80, RZ, 0xc0, !PT ;  /* 0x0000008006067812 */ /* 0x000fe200078ec0ff */
[----:B-----5:R-:W-:Y:S01]  /*11420*/  @P1 FMUL.FTZ R25, R14, 0.69314718246459960938 ;  /* 0x3f3172180e191820 */ /* 0x020fe20000410000 */
[----:B---3--:R-:W-:Y:S01]  /*11430*/  USHF.L.U32 UR5, UR5, 0x6, URZ ;  /* 0x0000000605057899 */ /* 0x008fe200080006ff */
[----:B------:R-:W-:Y:S01]  /*11440*/  FMUL.FTZ R146, R5, R146 ;  /* 0x0000009205927220 */ /* 0x000fe20000410000 */
[----:B------:R-:W-:Y:S01]  /*11450*/  IADD3 R15, PT, PT, R7, -R6, RZ ;  /* 0x80000006070f7210 */ /* 0x000fe20007ffe0ff */
[C---:B------:R-:W-:Y:S01]  /*11460*/  FMUL.FTZ R147, R5.reuse, R147 ;  /* 0x0000009305937220 */ /* 0x040fe20000410000 */
[C---:B------:R-:W-:Y:S01]  /*11470*/  FMUL.FTZ R134, R5.reuse, R134 ;  /* 0x0000008605867220 */ /* 0x040fe20000410000 */
[C---:B------:R-:W-:Y:S01]  /*11480*/  FMUL.FTZ R135, R5.reuse, R135 ;  /* 0x0000008705877220 */ /* 0x040fe20000410000 */
[C---:B------:R-:W-:Y:S01]  /*11490*/  FMUL.FTZ R142, R5.reuse, R142 ;  /* 0x0000008e058e7220 */ /* 0x040fe20000410000 */
[C---:B------:R-:W-:Y:S01]  /*114a0*/  FMUL.FTZ R143, R5.reuse, R143 ;  /* 0x0000008f058f7220 */ /* 0x040fe20000410000 */
[C---:B------:R-:W-:Y:S01]  /*114b0*/  FMUL.FTZ R138, R5.reuse, R138 ;  /* 0x0000008a058a7220 */ /* 0x040fe20000410000 */
[----:B------:R-:W-:Y:S01]  /*114c0*/  FMUL.FTZ R139, R5, R139 ;  /* 0x0000008b058b7220 */ /* 0x000fe20000410000 */
[----:B------:R-:W-:Y:S01]  /*114d0*/  IMAD.IADD R5, R7, 0x1, -R8 ;  /* 0x0000000107057824 */ /* 0x000fe200078e0a08 */
[----:B------:R-:W-:Y:S01]  /*114e0*/  IADD3 R22, PT, PT, -R8, R15, RZ ;  /* 0x0000000f08167210 */ /* 0x000fe20007ffe1ff */
[----:B------:R-:W-:Y:S01]  /*114f0*/  STS.64 [R7+0x400], R146 ;  /* 0x0004009207007388 */ /* 0x000fe20000000a00 */
[----:B------:R-:W-:-:S02]  /*11500*/  IMAD R17, R18, R17, UR5 ;  /* 0x0000000512117e24 */ /* 0x000fc4000f8e0211 */
[----:B-1----:R-:W-:Y:S01]  /*11510*/  @P1 FFMA.FTZ R21, R2, R19, R25 ;  /* 0x0000001302151223 */ /* 0x002fe20000010019 */
[----:B----4-:R-:W-:Y:S01]  /*11520*/  @P0 FMUL.FTZ R13, R13, 0.69314718246459960938 ;  /* 0x3f3172180d0d0820 */ /* 0x010fe20000410000 */
[----:B------:R-:W-:Y:S04]  /*11530*/  STS.64 [R5+0x20], R132 ;  /* 0x0000208405007388 */ /* 0x000fe80000000a00 */
[----:B------:R-:W-:Y:S04]  /*11540*/  STS.64 [R5+0x420], R134 ;  /* 0x0004208605007388 */ /* 0x000fe80000000a00 */
[----:B------:R-:W-:Y:S04]  /*11550*/  STS.64 [R15+0x40], R140 ;  /* 0x0000408c0f007388 */ /* 0x000fe80000000a00 */
[----:B------:R1:W-:Y:S04]  /*11560*/  STS.64 [R15+0x440], R142 ;  /* 0x0004408e0f007388 */ /* 0x0003e80000000a00 */
[----:B------:R3:W-:Y:S04]  /*11570*/  STS.64 [R22+0x60], R136 ;  /* 0x0000608816007388 */ /* 0x0007e80000000a00 */
[----:B------:R3:W-:Y:S01]  /*11580*/  STS.64 [R22+0x460], R138 ;  /* 0x0004608a16007388 */ /* 0x0007e20000000a00 */
[----:B------:R-:W-:Y:S08]  /*11590*/  BAR.SYNC.DEFER_BLOCKING 0x0 ;  /* 0x0000000000007b1d */ /* 0x000ff00000010000 */
[----:B-1----:R-:W1:Y:S01]  /*115a0*/  @P0 LDC R15, c[0x0][0x458] ;  /* 0x00011600ff0f0b82 */ /* 0x002e620000000800 */
[----:B------:R3:W4:Y:S04]  /*115b0*/  LDS.128 R8, [R20] ;  /* 0x0000000014087984 */ /* 0x0007280000000c00 */
[----:B------:R3:W1:Y:S02]  /*115c0*/  LDS.128 R4, [R20+0x800] ;  /* 0x0008000014047984 */ /* 0x0006640000000c00 */
[----:B-1----:R-:W-:Y:S01]  /*115d0*/  @P0 FFMA.FTZ R16, R0, R15, R13 ;  /* 0x0000000f00100223 */ /* 0x002fe2000001000d */
[----:B--2---:R-:W-:Y:S01]  /*115e0*/  IMAD R0, R17, UR4, RZ ;  /* 0x0000000411007c24 */ /* 0x004fe2000f8e02ff */
[----:B---34-:R-:W-:Y:S06]  /*115f0*/  @P2 BRA `(.L_x_987) ;  /* 0x0000000000282947 */ /* 0x018fec0003800000 */
[----:B------:R-:W1:Y:S01]  /*11600*/  LDCU.64 UR4, c[0x0][0x428] ;  /* 0x00008500ff0477ac */ /* 0x000e620008000a00 */
[C---:B------:R-:W-:Y:S01]  /*11610*/  VIADD R12, R210.reuse, 0x8 ;  /* 0x00000008d20c7836 */ /* 0x040fe20000000000 */
[C---:B------:R-:W-:Y:S02]  /*11620*/  IADD3 R2, P0, PT, R17.reuse, R210, RZ ;  /* 0x000000d211027210 */ /* 0x040fe40007f1e0ff */
[-C--:B------:R-:W-:Y:S02]  /*11630*/  ISETP.GE.AND P2, PT, R210, R211.reuse, PT ;  /* 0x000000d3d200720c */ /* 0x080fe40003f46270 */
[----:B------:R-:W-:Y:S02]  /*11640*/  ISETP.GE.AND P1, PT, R12, R211, PT ;  /* 0x000000d30c00720c */ /* 0x000fe40003f26270 */
[----:B------:R-:W-:Y:S02]  /*11650*/  LEA.HI.X.SX32 R17, R17, RZ, 0x1, P0 ;  /* 0x000000ff11117211 */ /* 0x000fe400000f0eff */
[----:B-1----:R-:W-:-:S04]  /*11660*/  LEA R12, P0, R2, UR4, 0x2 ;  /* 0x00000004020c7c11 */ /* 0x002fc8000f8010ff */
[----:B------:R-:W-:-:S05]  /*11670*/  LEA.HI.X R13, R2, UR5, R17, 0x2, P0 ;  /* 0x00000005020d7c11 */ /* 0x000fca00080f1411 */
[----:B------:R1:W-:Y:S04]  /*11680*/  @!P2 STG.E desc[UR16][R12.64], R21 ;  /* 0x000000150c00a986 */ /* 0x0003e8000c101910 */
[----:B------:R1:W-:Y:S02]  /*11690*/  @!P1 STG.E desc[UR16][R12.64+0x20], R16 ;  /* 0x000020100c009986 */ /* 0x0003e4000c101910 */
.L_x_987:
[----:B------:R-:W-:Y:S05]  /*116a0*/  BSYNC.RECONVERGENT B0 ;  /* 0x0000000000007941 */ /* 0x000fea0003800200 */
.L_x_986:
[----:B-1----:R-:W1:Y:S01]  /*116b0*/  LDS.128 R16, [R20+0x1000] ;  /* 0x0010000014107984 */ /* 0x002e620000000c00 */
[----:B------:R-:W2:Y:S01]  /*116c0*/  LDCU UR6, c[0x0][0x440] ;  /* 0x00008800ff0677ac */ /* 0x000ea20008000800 */
[C---:B------:R-:W-:Y:S02]  /*116d0*/  LOP3.LUT R2, R3.reuse, 0x1c, RZ, 0xc0, !PT ;  /* 0x0000001c03027812 */ /* 0x040fe400078ec0ff */
[----:B------:R3:W4:Y:S01]  /*116e0*/  LDS.128 R12, [R20+0x1800] ;  /* 0x00180000140c7984 */ /* 0x0007220000000c00 */
[----:B------:R-:W5:Y:S01]  /*116f0*/  LDCU.64 UR4, c[0x0][0x3f8] ;  /* 0x00007f00ff0477ac */ /* 0x000f620008000a00 */
[----:B------:R-:W-:-:S04]  /*11700*/  LOP3.LUT R22, R3, 0xfe0, RZ, 0xc0, !PT ;  /* 0x00000fe003167812 */ /* 0x000fc800078ec0ff */
[----:B------:R-:W-:Y:S01]  /*11710*/  LOP3.LUT R3, R22, 0x1c, R3, 0xf8, !PT ;  /* 0x0000001c16037812 */ /* 0x000fe200078ef803 */
[----:B------:R-:W-:-:S03]  /*11720*/  VIADD R22, R212, 0x10 ;  /* 0x00000010d4167836 */ /* 0x000fc60000000000 */
[----:B------:R-:W-:-:S04]  /*11730*/  IADD3 R3, P1, PT, R0, R3, RZ ;  /* 0x0000000300037210 */ /* 0x000fc80007f3e0ff */
[----:B------:R-:W-:Y:S02]  /*11740*/  LEA.HI.X.SX32 R0, R0, RZ, 0x1, P1 ;  /* 0x000000ff00007211 */ /* 0x000fe400008f0eff */
[----:B--2---:R-:W-:Y:S01]  /*11750*/  ISETP.GE.AND P0, PT, R2, UR6, PT ;  /* 0x0000000602007c0c */ /* 0x004fe2000bf06270 */
[----:B------:R-:W-:-:S03]  /*11760*/  VIADD R2, R212, 0x20 ;  /* 0x00000020d4027836 */ /* 0x000fc60000000000 */
[CC--:B------:R-:W-:Y:S01]  /*11770*/  ISETP.GE.OR P4, PT, R212.reuse, R211.reuse, P0 ;  /* 0x000000d3d400720c */ /* 0x0c0fe20000786670 */
[----:B------:R-:W-:Y:S01]  /*11780*/  VIADD R212, R212, 0x30 ;  /* 0x00000030d4d47836 */ /* 0x000fe20000000000 */
[-C--:B------:R-:W-:Y:S02]  /*11790*/  ISETP.GE.OR P3, PT, R22, R211.reuse, P0 ;  /* 0x000000d31600720c */ /* 0x080fe40000766670 */
[-C--:B------:R-:W-:Y:S02]  /*117a0*/  ISETP.GE.OR P2, PT, R2, R211.reuse, P0 ;  /* 0x000000d30200720c */ /* 0x080fe40000746670 */
[----:B------:R-:W-:Y:S02]  /*117b0*/  ISETP.GE.OR P0, PT, R212, R211, P0 ;  /* 0x000000d3d400720c */ /* 0x000fe40000706670 */
[----:B-----5:R-:W-:-:S04]  /*117c0*/  LEA R2, P1, R3, UR4, 0x2 ;  /* 0x0000000403027c11 */ /* 0x020fc8000f8210ff */
[----:B------:R-:W-:-:S05]  /*117d0*/  LEA.HI.X R3, R3, UR5, R0, 0x2, P1 ;  /* 0x0000000503037c11 */ /* 0x000fca00088f1400 */
[----:B------:R3:W-:Y:S04]  /*117e0*/  @!P4 STG.E.128 desc[UR16][R2.64], R8 ;  /* 0x000000080200c986 */ /* 0x0007e8000c101d10 */
[----:B------:R3:W-:Y:S04]  /*117f0*/  @!P3 STG.E.128 desc[UR16][R2.64+0x800], R4 ;  /* 0x000800040200b986 */ /* 0x0007e8000c101d10 */
[----:B-1----:R3:W-:Y:S01]  /*11800*/  @!P2 STG.E.128 desc[UR16][R2.64+0x1000], R16 ;  /* 0x001000100200a986 */ /* 0x0027e2000c101d10 */
[----:B----4-:R-:W-:Y:S05]  /*11810*/  @P0 EXIT ;  /* 0x000000000000094d */ /* 0x010fea0003800000 */
[----:B------:R-:W-:Y:S01]  /*11820*/  STG.E.128 desc[UR16][R2.64+0x1800], R12 ;  /* 0x0018000c02007986 */ /* 0x000fe2000c101d10 */
[----:B------:R-:W-:Y:S05]  /*11830*/  EXIT ;  /* 0x000000000000794d */ /* 0x000fea0003800000 */
.L_x_988:
        /* <DEDUP_REMOVED lines=12> */
.L_x_4878:


//--------------------- .text._ZN5flash24flash_fwd_splitkv_kernelI23Flash_fwd_kernel_traitsILi32ELi64ELi256ELi4ELb0ELb0EN7cutlass6half_tE19Flash_kernel_traitsILi32ELi64ELi256ELi4ES3_EELb1ELb0ELb0ELb0ELb0ELb1ELb1ELb0EEEvNS_16Flash_fwd_paramsE --------------------------
	.section	.text._ZN5flash24flash_fwd_splitkv_kernelI23Flash_fwd_kernel_traitsILi32ELi64ELi256ELi4ELb0ELb0EN7cutlass6half_tE19Flash_kernel_traitsILi32ELi64ELi256ELi4ES3_EELb1ELb0ELb0ELb0ELb0ELb1ELb1ELb0EEEvNS_16Flash_fwd_paramsE,"ax",@progbits
	.align	128
        .global         _ZN5flash24flash_fwd_splitkv_kernelI23Flash_fwd_kernel_traitsILi32ELi64ELi256ELi4ELb0ELb0EN7cutlass6half_tE19Flash_kernel_traitsILi32ELi64ELi256ELi4ES3_EELb1ELb0ELb0ELb0ELb0ELb1ELb1ELb0EEEvNS_16Flash_fwd_paramsE
        .type           _ZN5flash24flash_fwd_splitkv_kernelI23Flash_fwd_kernel_traitsILi32ELi64ELi256ELi4ELb0ELb0EN7cutlass6half_tE19Flash_kernel_traitsILi32ELi64ELi256ELi4ES3_EELb1ELb0ELb0ELb0ELb0ELb1ELb1ELb0EEEvNS_16Flash_fwd_paramsE,@function
        .size           _ZN5flash24flash_fwd_splitkv_kernelI23Flash_fwd_kernel_traitsILi32ELi64ELi256ELi4ELb0ELb0EN7cutlass6half_tE19Flash_kernel_traitsILi32ELi64ELi256ELi4ES3_EELb1ELb0ELb0ELb0ELb0ELb1ELb1ELb0EEEvNS_16Flash_fwd_paramsE,(.L_x_4879 - _ZN5flash24flash_fwd_splitkv_kernelI23Flash_fwd_kernel_traitsILi32ELi64ELi256ELi4ELb0ELb0EN7cutlass6half_tE19Flash_kernel_traitsILi32ELi64ELi256ELi4ES3_EELb1ELb0ELb0ELb0ELb0ELb1ELb1ELb0EEEvNS_16Flash_fwd_paramsE)
        .other          _ZN5flash24flash_fwd_splitkv_kernelI23Flash_fwd_kernel_traitsILi32ELi64ELi256ELi4ELb0ELb0EN7cutlass6half_tE19Flash_kernel_traitsILi32ELi64ELi256ELi4ES3_EELb1ELb0ELb0ELb0ELb0ELb1ELb1ELb0EEEvNS_16Flash_fwd_paramsE,@"STO_CUDA_ENTRY STV_DEFAULT"
_ZN5flash24flash_fwd_splitkv_kernelI23Flash_fwd_kernel_traitsILi32ELi64ELi256ELi4ELb0ELb0EN7cutlass6half_tE19Flash_kernel_traitsILi32ELi64ELi256ELi4ES3_EELb1ELb0ELb0ELb0ELb0ELb1ELb1ELb0EEEvNS_16Flash_fwd_paramsE:
.text._ZN5flash24flash_fwd_splitkv_kernelI23Flash_fwd_kernel_traitsILi32ELi64ELi256ELi4ELb0ELb0EN7cutlass6half_tE19Flash_kernel_traitsILi32ELi64ELi256ELi4ES3_EELb1ELb0ELb0ELb0ELb0ELb1ELb1ELb0EEEvNS_16Flash_fwd_paramsE:
[----:B------:R-:W1:Y:S08]  /*0000*/  LDC R1, c[0x0][0x37c] ;  /* 0x0000df00ff017b82 */ /* 0x000e700000000800 */
[----:B------:R-:W2:Y:S01]  /*0010*/  LDC R7, c[0x0][0x3e0] ;  /* 0x0000f800ff077b82 */ /* 0x000ea20000000800 */
[----:B------:R-:W3:Y:S01]  /*0020*/  S2R R12, SR_CTAID.Z ;  /* 0x00000000000c7919 */ /* 0x000ee20000002700 */
[----:B------:R-:W4:Y:S01]  /*0030*/  LDCU.64 UR16, c[0x0][0x358] ;  /* 0x00006b00ff1077ac */ /* 0x000f220008000a00 */
[----:B------:R-:W-:-:S02]  /*0040*/  IMAD.MOV.U32 R8, RZ, RZ, -0x1 ;  /* 0xffffffffff087424 */ /* 0x000fc400078e00ff */
[----:B-1----:R-:W-:Y:S01]  /*0050*/  VIADD R1, R1, 0xfffffff0 ;  /* 0xfffffff001017836 */ /* 0x002fe20000000000 */
[----:B------:R-:W1:Y:S01]  /*0060*/  LDCU.64 UR4, c[0x0][0x470] ;  /* 0x00008e00ff0477ac */ /* 0x000e620008000a00 */
[----:B--2---:R-:W2:Y:S01]  /*0070*/  I2F.U32.RP R4, R7 ;  /* 0x0000000700047306 */ /* 0x004ea20000209000 */
[----:B------:R-:W4:Y:S01]  /*0080*/  LDCU.U8 UR6, c[0x0][0x532] ;  /* 0x0000a640ff0677ac */ /* 0x000f220008000000 */
[----:B------:R-:W-:-:S06]  /*0090*/  ISETP.NE.U32.AND P1, PT, R7, RZ, PT ;  /* 0x000000ff0700720c */ /* 0x000fcc0003f25070 */
[----:B--2---:R-:W2:Y:S02]  /*00a0*/  MUFU.RCP R2, R4 ;  /* 0x0000000400027308 */ /* 0x004ea40000001000 */
[----:B--2---:R-:W-:-:S06]  /*00b0*/  VIADD R2, R2, 0xffffffe ;  /* 0x0ffffffe02027836 */ /* 0x004fcc0000000000 */
[----:B------:R-:W2:Y:S02]  /*00c0*/  F2I.FTZ.U32.TRUNC.NTZ R3, R2 ;  /* 0x0000000200037305 */ /* 0x000ea4000021f000 */
[----:B--2---:R-:W-:Y:S02]  /*00d0*/  IMAD.MOV R0, RZ, RZ, -R3 ;  /* 0x000000ffff007224 */ /* 0x004fe400078e0a03 */
[----:B------:R-:W-:Y:S02]  /*00e0*/  IMAD.MOV.U32 R2, RZ, RZ, RZ ;  /* 0x000000ffff027224 */ /* 0x000fe400078e00ff */
[----:B------:R-:W-:-:S04]  /*00f0*/  IMAD R5, R0, R7, RZ ;  /* 0x0000000700057224 */ /* 0x000fc800078e02ff */
[----:B------:R-:W-:Y:S02]  /*0100*/  IMAD.HI.U32 R5, R3, R5, R2 ;  /* 0x0000000503057227 */ /* 0x000fe400078e0002 */
[----:B------:R-:W2:Y:S04]  /*0110*/  LDC.64 R2, c[0x0][0x460] ;  /* 0x00011800ff027b82 */ /* 0x000ea80000000a00 */
[----:B---3--:R-:W-:-:S04]  /*0120*/  IMAD.HI.U32 R241, R5, R12, RZ ;  /* 0x0000000c05f17227 */ /* 0x008fc800078e00ff */
[----:B------:R-:W-:Y:S01]  /*0130*/  IMAD.MOV R0, RZ, RZ, -R241 ;  /* 0x000000ffff007224 */ /* 0x000fe200078e0af1 */
[----:B------:R-:W3:Y:S03]  /*0140*/  LDC.64 R4, c[0x0][0x460] ;  /* 0x00011800ff047b82 */ /* 0x000ee60000000a00 */
[----:B------:R-:W-:-:S05]  /*0150*/  IMAD R0, R7, R0, R12 ;  /* 0x0000000007007224 */ /* 0x000fca00078e020c */
[----:B------:R-:W-:Y:S02]  /*0160*/  ISETP.GE.U32.AND P0, PT, R0, R7, PT ;  /* 0x000000070000720c */ /* 0x000fe40003f06070 */
[----:B--2---:R-:W-:-:S04]  /*0170*/  ISETP.NE.U32.AND P4, PT, R2, RZ, PT ;  /* 0x000000ff0200720c */ /* 0x004fc80003f85070 */
[----:B------:R-:W-:-:S07]  /*0180*/  ISETP.NE.AND.EX P4, PT, R3, RZ, PT, P4 ;  /* 0x000000ff0300720c */ /* 0x000fce0003f85340 */
[----:B------:R-:W-:Y:S02]  /*0190*/  @P0 IMAD.IADD R0, R0, 0x1, -R7 ;  /* 0x0000000100000824 */ /* 0x000fe400078e0a07 */
[----:B------:R-:W-:Y:S01]  /*01a0*/  @P0 VIADD R241, R241, 0x1 ;  /* 0x00000001f1f10836 */ /* 0x000fe20000000000 */
[----:B------:R-:W-:Y:S02]  /*01b0*/  ISETP.NE.U32.AND P0, PT, R2, RZ, PT ;  /* 0x000000ff0200720c */ /* 0x000fe40003f05070 */
[----:B------:R-:W-:Y:S02]  /*01c0*/  ISETP.GE.U32.AND P2, PT, R0, R7, PT ;  /* 0x000000070000720c */ /* 0x000fe40003f46070 */
[----:B------:R-:W-:Y:S02]  /*01d0*/  ISETP.NE.AND.EX P0, PT, R3, RZ, PT, P0 ;  /* 0x000000ff0300720c */ /* 0x000fe40003f05300 */
[----:B------:R-:W2:Y:S01]  /*01e0*/  LDC.64 R2, c[0x0][0x468] ;  /* 0x00011a00ff027b82 */ /* 0x000ea20000000a00 */
[----:B----4-:R-:W-:-:S08]  /*01f0*/  ISETP.NE.AND P5, PT, RZ, UR6, PT ;  /* 0x00000006ff007c0c */ /* 0x010fd0000bfa5270 */
[----:B------:R-:W-:Y:S01]  /*0200*/  @P2 VIADD R241, R241, 0x1 ;  /* 0x00000001f1f12836 */ /* 0x000fe20000000000 */
[----:B------:R-:W-:-:S05]  /*0210*/  @!P1 LOP3.LUT R241, RZ, R7, RZ, 0x33, !PT ;  /* 0x00000007fff19212 */ /* 0x000fca00078e33ff */
[C---:B------:R-:W-:Y:S02]  /*0220*/  IMAD.SHL.U32 R11, R241.reuse, 0x4, RZ ;  /* 0x00000004f10b7824 */ /* 0x040fe400078e00ff */
[----:B---3--:R-:W-:Y:S01]  /*0230*/  IMAD.WIDE.U32 R4, R241, 0x4, R4 ;  /* 0x00000004f1047825 */ /* 0x008fe200078e0004 */
[----:B--2---:R-:W-:-:S04]  /*0240*/  ISETP.EQ.U32.AND P6, PT, R2, RZ, PT ;  /* 0x000000ff0200720c */ /* 0x004fc80003fc2070 */
[----:B------:R-:W5:Y:S01]  /*0250*/  @P0 LDG.E R8, desc[UR16][R4.64] ;  /* 0x0000001004080981 */ /* 0x000f62000c1e1900 */
[----:B------:R-:W-:-:S03]  /*0260*/  ISETP.EQ.OR.EX P6, PT, R3, RZ, !P5, P6 ;  /* 0x000000ff0300720c */ /* 0x000fc60006fc2760 */
[----:B------:R2:W5:Y:S01]  /*0270*/  @P4 LDG.E R15, desc[UR16][R4.64+0x4] ;  /* 0x00000410040f4981 */ /* 0x000562000c1e1900 */
[----:B------:R-:W-:Y:S02]  /*0280*/  SHF.R.U32.HI R6, RZ, 0x1e, R241 ;  /* 0x0000001eff067819 */ /* 0x000fe400000116f1 */
[----:B------:R-:W-:Y:S02]  /*0290*/  IADD3 R18, P1, PT, R11, R2, RZ ;  /* 0x000000020b127210 */ /* 0x000fe40007f3e0ff */
[----:B------:R-:W-:Y:S02]  /*02a0*/  ISETP.NE.U32.AND P2, PT, R2, RZ, PT ;  /* 0x000000ff0200720c */ /* 0x000fe40003f45070 */
[----:B-1----:R-:W-:Y:S01]  /*02b0*/  ISETP.NE.U32.AND P3, PT, RZ, UR4, PT ;  /* 0x00000004ff007c0c */ /* 0x002fe2000bf65070 */
[----:B------:R-:W-:Y:S01]  /*02c0*/  IMAD.X R19, R6, 0x1, R3, P1 ;  /* 0x0000000106137824 */ /* 0x000fe200008e0603 */
[----:B------:R-:W-:Y:S02]  /*02d0*/  ISETP.NE.AND.EX P2, PT, R3, RZ, PT, P2 ;  /* 0x000000ff0300720c */ /* 0x000fe40003f45320 */
[----:B------:R-:W-:-:S11]  /*02e0*/  ISETP.NE.AND.EX P3, PT, RZ, UR5, PT, P3 ;  /* 0x00000005ff007c0c */ /* 0x000fd6000bf65330 */
[----:B------:R-:W1:Y:S02]  /*02f0*/  @!P2 LDC R17, c[0x0][0x438] ;  /* 0x00010e00ff11ab82 */ /* 0x000e640000000800 */
[----:B------:R-:W-:Y:S01]  /*0300*/  @P3 IADD3 R2, P0, PT, R11, UR4, RZ ;  /* 0x000000040b023c10 */ /* 0x000fe2000ff1e0ff */
[----:B--2---:R-:W-:-:S03]  /*0310*/  IMAD.MOV.U32 R5, RZ, RZ, -0x1 ;  /* 0xffffffffff057424 */ /* 0x004fc600078e00ff */
[----:B------:R-:W-:-:S03]  /*0320*/  @P3 IADD3.X R3, PT, PT, R6, UR5, RZ, P0, !PT ;  /* 0x0000000506033c10 */ /* 0x000fc600087fe4ff */
[----:B------:R2:W5:Y:S01]  /*0330*/  @!P6 LDG.E R5, desc[UR16][R18.64] ;  /* 0x000000101205e981 */ /* 0x000562000c1e1900 */
[----:B------:R-:W-:Y:S05]  /*0340*/  @!P2 BRA `(.L_x_989) ;  /* 0x00000000000ca947 */ /* 0x000fea0003800000 */
[----:B------:R-:W1:Y:S02]  /*0350*/  @P5 LDG.E R0, desc[UR16][R18.64+0x4] ;  /* 0x0000041012005981 */ /* 0x000e64000c1e1900 */
[----:B-1---5:R-:W-:-:S06]  /*0360*/  @P5 IADD3 R17, PT, PT, R0, -R5, RZ ;  /* 0x8000000500115210 */ /* 0x022fcc0007ffe0ff */
[----:B------:R3:W5:Y:S02]  /*0370*/  @!P5 LDG.E R17, desc[UR16][R18.64] ;  /* 0x000000101211d981 */ /* 0x000764000c1e1900 */
.L_x_989:
[----:B------:R-:W4:Y:S01]  /*0380*/  LDCU.64 UR4, c[0x0][0x478] ;  /* 0x00008f00ff0477ac */ /* 0x000f220008000a00 */
[----:B------:R-:W-:-:S06]  /*0390*/  IMAD.MOV.U32 R4, RZ, RZ, RZ ;  /* 0x000000ffff047224 */ /* 0x000fcc00078e00ff */
[----:B------:R1:W5:Y:S01]  /*03a0*/  @P3 LDG.E R4, desc[UR16][R2.64] ;  /* 0x0000001002043981 */ /* 0x000362000c1e1900 */
[----:B----4-:R-:W-:-:S04]  /*03b0*/  ISETP.NE.U32.AND P0, PT, RZ, UR4, PT ;  /* 0x00000004ff007c0c */ /* 0x010fc8000bf05070 */
[----:B------:R-:W-:-:S13]  /*03c0*/  ISETP.NE.AND.EX P0, PT, RZ, UR5, PT, P0 ;  /* 0x00000005ff007c0c */ /* 0x000fda000bf05300 */
[----:B--23--:R-:W-:-:S04]  /*03d0*/  @P0 IADD3 R18, P1, PT, R11, UR4, RZ ;  /* 0x000000040b120c10 */ /* 0x00cfc8000ff3e0ff */
[----:B------:R-:W-:-:S05]  /*03e0*/  @P0 IADD3.X R19, PT, PT, R6, UR5, RZ, P1, !PT ;  /* 0x0000000506130c10 */ /* 0x000fca0008ffe4ff */
[----:B------:R2:W5:Y:S01]  /*03f0*/  @P0 LDG.E R23, desc[UR16][R18.64] ;  /* 0x0000001012170981 */ /* 0x000562000c1e1900 */
[----:B------:R-:W3:Y:S01]  /*0400*/  S2R R13, SR_CTAID.X ;  /* 0x00000000000d7919 */ /* 0x000ee20000002500 */
[----:B------:R-:W4:Y:S01]  /*0410*/  @!P4 LDC R9, c[0x0][0x434] ;  /* 0x00010d00ff09cb82 */ /* 0x000f220000000800 */
[----:B-----5:R-:W-:Y:S02]  /*0420*/  @P4 IMAD.IADD R9, R15, 0x1, -R8 ;  /* 0x000000010f094824 */ /* 0x020fe400078e0a08 */
[----:B---3--:R-:W-:-:S05]  /*0430*/  IMAD.SHL.U32 R0, R13, 0x40, RZ ;  /* 0x000000400d007824 */ /* 0x008fca00078e00ff */
[----:B----4-:R-:W-:-:S13]  /*0440*/  ISETP.GT.AND P1, PT, R9, R0, PT ;  /* 0x000000000900720c */ /* 0x010fda0003f24270 */
[----:B-12---:R-:W-:Y:S05]  /*0450*/  @!P1 EXIT ;  /* 0x000000000000994d */ /* 0x006fea0003800000 */
[----:B------:R-:W1:Y:S01]  /*0460*/  LDC R14, c[0x0][0x374] ;  /* 0x0000dd00ff0e7b82 */ /* 0x000e620000000800 */
[----:B------:R-:W2:Y:S01]  /*0470*/  LDCU UR14, c[0x0][0x508] ;  /* 0x0000a100ff0e77ac */ /* 0x000ea20008000800 */
[----:B------:R-:W-:Y:S01]  /*0480*/  @P0 IMAD.IADD R40, R23, 0x1, -R4 ;  /* 0x0000000117280824 */ /* 0x000fe200078e0a04 */
[----:B------:R-:W3:Y:S05]  /*0490*/  S2R R148, SR_TID.X ;  /* 0x0000000000947919 */ /* 0x000eea0000002100 */
[----:B------:R-:W4:Y:S01]  /*04a0*/  LDC R2, c[0x0][0x438] ;  /* 0x00010e00ff027b82 */ /* 0x000f220000000800 */
[----:B-1----:R-:W-:-:S04]  /*04b0*/  IABS R16, R14 ;  /* 0x0000000e00107213 */ /* 0x002fc80000000000 */
[----:B------:R-:W1:Y:S01]  /*04c0*/  I2F.RP R10, R16 ;  /* 0x00000010000a7306 */ /* 0x000e620000209400 */
[----:B----4-:R-:W-:-:S05]  /*04d0*/  VIADD R2, R2, 0xff ;  /* 0x000000ff02027836 */ /* 0x010fca0000000000 */
[----:B------:R-:W-:-:S04]  /*04e0*/  SHF.R.S32.HI R21, RZ, 0x1f, R2 ;  /* 0x0000001fff157819 */ /* 0x000fc80000011402 */
[----:B------:R-:W-:Y:S01]  /*04f0*/  LEA.HI R21, R21, R2, RZ, 0x8 ;  /* 0x0000000215157211 */ /* 0x000fe200078f40ff */
[----:B------:R-:W-:Y:S01]  /*0500*/  IMAD.MOV.U32 R2, RZ, RZ, RZ ;  /* 0x000000ffff027224 */ /* 0x000fe200078e00ff */
[----:B-1----:R-:W1:Y:S02]  /*0510*/  MUFU.RCP R3, R10 ;  /* 0x0000000a00037308 */ /* 0x002e640000001000 */
[----:B------:R-:W-:-:S05]  /*0520*/  LEA.HI.SX32 R21, R21, R14, 0x18 ;  /* 0x0000000e15157211 */ /* 0x000fca00078fc2ff */
[----:B------:R-:W-:-:S05]  /*0530*/  VIADD R21, R21, 0xffffffff ;  /* 0xffffffff15157836 */ /* 0x000fca0000000000 */
[----:B------:R-:W-:Y:S02]  /*0540*/  IABS R19, R21 ;  /* 0x0000001500137213 */ /* 0x000fe40000000000 */
[-C--:B------:R-:W-:Y:S01]  /*0550*/  LOP3.LUT R21, R21, R14.reuse, RZ, 0x3c, !PT ;  /* 0x0000000e15157212 */ /* 0x080fe200078e3cff */
[----:B-1----:R-:W-:Y:S01]  /*0560*/  VIADD R3, R3, 0xffffffe ;  /* 0x0ffffffe03037836 */ /* 0x002fe20000000000 */
[----:B------:R-:W-:Y:S02]  /*0570*/  IABS R10, R14 ;  /* 0x0000000e000a7213 */ /* 0x000fe40000000000 */
[----:B------:R-:W-:-:S03]  /*0580*/  ISETP.GE.AND P1, PT, R21, RZ, PT ;  /* 0x000000ff1500720c */ /* 0x000fc60003f26270 */
[----:B------:R-:W1:Y:S01]  /*0590*/  F2I.FTZ.U32.TRUNC.NTZ R3, R3 ;  /* 0x0000000300037305 */ /* 0x000e62000021f000 */
[----:B------:R-:W-:Y:S02]  /*05a0*/  IMAD.MOV R10, RZ, RZ, -R10 ;  /* 0x000000ffff0a7224 */ /* 0x000fe400078e0a0a */
[----:B-1----:R-:W-:-:S04]  /*05b0*/  IMAD.MOV R15, RZ, RZ, -R3 ;  /* 0x000000ffff0f7224 */ /* 0x002fc800078e0a03 */
[----:B------:R-:W-:-:S04]  /*05c0*/  IMAD R18, R15, R16, RZ ;  /* 0x000000100f127224 */ /* 0x000fc800078e02ff */
[----:B------:R-:W-:Y:S02]  /*05d0*/  IMAD.HI.U32 R18, R3, R18, R2 ;  /* 0x0000001203127227 */ /* 0x000fe400078e0002 */
[----:B------:R-:W1:Y:S04]  /*05e0*/  @!P0 LDC.64 R2, c[0x0][0x488] ;  /* 0x00012200ff028b82 */ /* 0x000e680000000a00 */
[----:B------:R-:W-:-:S04]  /*05f0*/  IMAD.HI.U32 R15, R18, R19, RZ ;  /* 0x00000013120f7227 */ /* 0x000fc800078e00ff */
[----:B------:R-:W-:Y:S01]  /*0600*/  IMAD R19, R15, R10, R19 ;  /* 0x0000000a0f137224 */ /* 0x000fe200078e0213 */
[----:B------:R-:W4:Y:S01]  /*0610*/  @!P0 LDC R18, c[0x0][0x43c] ;  /* 0x00010f00ff128b82 */ /* 0x000f220000000800 */
[----:B------:R-:W5:Y:S03]  /*0620*/  S2R R10, SR_CTAID.Y ;  /* 0x00000000000a7919 */ /* 0x000f660000002600 */
[----:B------:R-:W-:Y:S02]  /*0630*/  ISETP.GT.U32.AND P2, PT, R16, R19, PT ;  /* 0x000000131000720c */ /* 0x000fe40003f44070 */
[----:B-1----:R-:W-:Y:S01]  /*0640*/  @!P0 ISETP.NE.U32.AND P3, PT, R2, RZ, PT ;  /* 0x000000ff0200820c */ /* 0x002fe20003f65070 */
[----:B------:R-:W-:-:S10]  /*0650*/  VIADD R2, R13, 0x1 ;  /* 0x000000010d027836 */ /* 0x000fd40000000000 */
[----:B------:R-:W-:Y:S01]  /*0660*/  @!P2 IMAD.IADD R19, R19, 0x1, -R16 ;  /* 0x000000011313a824 */ /* 0x000fe200078e0a10 */
[----:B------:R-:W-:Y:S01]  /*0670*/  @!P0 ISETP.NE.AND.EX P3, PT, R3, RZ, PT, P3 ;  /* 0x000000ff0300820c */ /* 0x000fe20003f65330 */
[----:B------:R-:W-:Y:S01]  /*0680*/  @!P2 VIADD R15, R15, 0x1 ;  /* 0x000000010f0fa836 */ /* 0x000fe20000000000 */
[----:B------:R-:W-:Y:S01]  /*0690*/  ISETP.NE.AND P2, PT, R14, RZ, PT ;  /* 0x000000ff0e00720c */ /* 0x000fe20003f45270 */
[----:B------:R-:W-:Y:S01]  /*06a0*/  IMAD R3, R2, 0x40, -R9 ;  /* 0x0000004002037824 */ /* 0x000fe200078e0a09 */
[----:B------:R-:W-:Y:S02]  /*06b0*/  ISETP.GE.U32.AND P4, PT, R19, R16, PT ;  /* 0x000000101300720c */ /* 0x000fe40003f86070 */
[----:B----4-:R-:W-:-:S04]  /*06c0*/  @!P0 SEL R18, R18, RZ, P3 ;  /* 0x000000ff12128207 */ /* 0x010fc80001800000 */
[----:B------:R-:W-:-:S05]  /*06d0*/  @!P0 IADD3 R40, PT, PT, R18, R17, -R4 ;  /* 0x0000001112288210 */ /* 0x000fca0007ffe804 */
[----:B------:R-:W-:Y:S02]  /*06e0*/  VIADD R16, R40, 0xff ;  /* 0x000000ff28107836 */ /* 0x000fe40000000000 */
[----:B------:R-:W-:-:S03]  /*06f0*/  @P4 VIADD R15, R15, 0x1 ;  /* 0x000000010f0f4836 */ /* 0x000fc60000000000 */
[----:B--2---:R-:W-:Y:S01]  /*0700*/  IADD3 R2, PT, PT, R16, UR14, R3 ;  /* 0x0000000e10027c10 */ /* 0x004fe2000fffe003 */
[----:B------:R-:W-:Y:S01]  /*0710*/  @!P1 IMAD.MOV R15, RZ, RZ, -R15 ;  /* 0x000000ffff0f9224 */ /* 0x000fe200078e0a0f */
[----:B------:R-:W-:Y:S02]  /*0720*/  SHF.R.S32.HI R3, RZ, 0x1f, R16 ;  /* 0x0000001fff037819 */ /* 0x000fe40000011410 */
[----:B------:R-:W-:Y:S02]  /*0730*/  @!P2 LOP3.LUT R15, RZ, R14, RZ, 0x33, !PT ;  /* 0x0000000eff0fa212 */ /* 0x000fe400078e33ff */
[----:B------:R-:W-:Y:S02]  /*0740*/  SHF.R.S32.HI R17, RZ, 0x1f, R2 ;  /* 0x0000001fff117819 */ /* 0x000fe40000011402 */
[----:B------:R-:W-:Y:S01]  /*0750*/  LEA.HI R3, R3, R16, RZ, 0x8 ;  /* 0x0000001003037211 */ /* 0x000fe200078f40ff */
[----:B-----5:R-:W-:Y:S01]  /*0760*/  IMAD R232, R15, R10, RZ ;  /* 0x0000000a0fe87224 */ /* 0x020fe200078e02ff */
[----:B------:R-:W-:-:S02]  /*0770*/  LEA.HI R17, R17, R2, RZ, 0x8 ;  /* 0x0000000211117211 */ /* 0x000fc400078f40ff */
[----:B------:R-:W-:Y:S02]  /*0780*/  SHF.R.S32.HI R3, RZ, 0x8, R3 ;  /* 0x00000008ff037819 */ /* 0x000fe40000011403 */
[----:B------:R-:W-:Y:S02]  /*0790*/  SHF.R.S32.HI R17, RZ, 0x8, R17 ;  /* 0x00000008ff117819 */ /* 0x000fe40000011411 */
[----:B------:R-:W-:-:S04]  /*07a0*/  VIADDMNMX R2, R232, R15, R3, PT ;  /* 0x0000000fe8027246 */ /* 0x000fc80003800103 */
[----:B------:R-:W-:Y:S01]  /*07b0*/  VIMNMX R3, PT, PT, R2, R17, PT ;  /* 0x0000001102037248 */ /* 0x000fe20003fe0100 */
[----:B------:R-:W-:-:S03]  /*07c0*/  IMAD.MOV R2, RZ, RZ, -R241 ;  /* 0x000000ffff027224 */ /* 0x000fc600078e0af1 */
[----:B------:R-:W-:Y:S01]  /*07d0*/  ISETP.GE.AND P0, PT, R232, R3, PT ;  /* 0x00000003e800720c */ /* 0x000fe20003f06270 */
[----:B------:R-:W-:-:S12]  /*07e0*/  IMAD R2, R7, R2, R12 ;  /* 0x0000000207027224 */ /* 0x000fd800078e020c */
[----:B---3--:R-:W-:Y:S05]  /*07f0*/  @!P0 BRA `(.L_x_990) ;  /* 0x0000000000c48947 */ /* 0x008fea0003800000 */
[----:B------:R-:W1:Y:S01]  /*0800*/  LDC.64 R4, c[0x0][0x430] ;  /* 0x00010c00ff047b82 */ /* 0x000e620000000a00 */
[----:B------:R-:W2:Y:S01]  /*0810*/  LDCU UR5, c[0x0][0x44c] ;  /* 0x00008980ff0577ac */ /* 0x000ea20008000800 */
[----:B------:R-:W-:Y:S01]  /*0820*/  IMAD.SHL.U32 R3, R148, 0x4, RZ ;  /* 0x0000000494037824 */ /* 0x000fe200078e00ff */
[----:B------:R-:W-:Y:S01]  /*0830*/  SHF.R.U32.HI R148, RZ, 0x3, R148 ;  /* 0x00000003ff947819 */ /* 0x000fe20000011694 */
[----:B------:R-:W-:Y:S01]  /*0840*/  IMAD.IADD R9, R9, 0x1, -R0 ;  /* 0x0000000109097824 */ /* 0x000fe200078e0a00 */
[----:B------:R-:W3:Y:S01]  /*0850*/  LDCU UR4, c[0x0][0x440] ;  /* 0x00008800ff0477ac */ /* 0x000ee20008000800 */
[----:B------:R-:W4:Y:S01]  /*0860*/  LDCU.64 UR6, c[0x0][0x3f8] ;  /* 0x00007f00ff0677ac */ /* 0x000f220008000a00 */
[----:B-1----:R-:W-:-:S04]  /*0870*/  IMAD R4, R10, R4, R241 ;  /* 0x000000040a047224 */ /* 0x002fc800078e02f1 */
[----:B------:R-:W-:Y:S01]  /*0880*/  IMAD R4, R4, R7, R2 ;  /* 0x0000000704047224 */ /* 0x000fe200078e0202 */
[C---:B------:R-:W-:Y:S02]  /*0890*/  LOP3.LUT R2, R3.reuse, 0x1c, RZ, 0xc0, !PT ;  /* 0x0000001c03027812 */ /* 0x040fe400078ec0ff */
[----:B------:R-:W-:Y:S01]  /*08a0*/  LOP3.LUT R3, R3, 0xffc, RZ, 0xc0, !PT ;  /* 0x00000ffc03037812 */ /* 0x000fe200078ec0ff */
[----:B------:R-:W-:Y:S01]  /*08b0*/  IMAD R5, R4, R5, R0 ;  /* 0x0000000504057224 */ /* 0x000fe200078e0200 */
[----:B---3--:R-:W-:Y:S01]  /*08c0*/  ISETP.GE.AND P5, PT, R2, UR4, PT ;  /* 0x0000000402007c0c */ /* 0x008fe2000bfa6270 */
[----:B------:R-:W-:Y:S01]  /*08d0*/  VIADD R4, R148, 0x10 ;  /* 0x0000001094047836 */ /* 0x000fe20000000000 */
[----:B------:R-:W-:Y:S01]  /*08e0*/  ISETP.NE.AND P4, PT, R2, RZ, PT ;  /* 0x000000ff0200720c */ /* 0x000fe20003f85270 */
[----:B--2---:R-:W-:Y:S01]  /*08f0*/  IMAD R6, R5, UR5, RZ ;  /* 0x0000000505067c24 */ /* 0x004fe2000f8e02ff */
[-C--:B------:R-:W-:Y:S01]  /*0900*/  ISETP.GE.OR P3, PT, R148, R9.reuse, P5 ;  /* 0x000000099400720c */ /* 0x080fe20002f66670 */
[----:B------:R-:W1:Y:S01]  /*0910*/  LDCU.64 UR4, c[0x0][0x428] ;  /* 0x00008500ff0477ac */ /* 0x000e620008000a00 */
[----:B------:R-:W-:Y:S01]  /*0920*/  ISETP.GE.OR P0, PT, R4, R9, P5 ;  /* 0x000000090400720c */ /* 0x000fe20002f06670 */
[----:B------:R-:W-:Y:S01]  /*0930*/  VIADD R2, R148, 0x20 ;  /* 0x0000002094027836 */ /* 0x000fe20000000000 */
[----:B------:R-:W-:-:S02]  /*0940*/  IADD3 R3, P1, PT, R6, R3, RZ ;  /* 0x0000000306037210 */ /* 0x000fc40007f3e0ff */
[-C--:B------:R-:W-:Y:S02]  /*0950*/  ISETP.GE.OR P2, PT, R4, R9.reuse, P4 ;  /* 0x000000090400720c */ /* 0x080fe40002746670 */
[----:B------:R-:W-:Y:S02]  /*0960*/  LEA.HI.X.SX32 R0, R6, RZ, 0x1, P1 ;  /* 0x000000ff06007211 */ /* 0x000fe400008f0eff */
[C---:B----4-:R-:W-:Y:S02]  /*0970*/  LEA R6, P1, R3.reuse, UR6, 0x2 ;  /* 0x0000000603067c11 */ /* 0x050fe4000f8210ff */
[-C--:B------:R-:W-:Y:S02]  /*0980*/  ISETP.GE.OR P6, PT, R2, R9.reuse, P5 ;  /* 0x000000090200720c */ /* 0x080fe40002fc6670 */
[----:B------:R-:W-:Y:S01]  /*0990*/  LEA.HI.X R7, R3, UR7, R0, 0x2, P1 ;  /* 0x0000000703077c11 */ /* 0x000fe200088f1400 */
[----:B------:R-:W-:Y:S01]  /*09a0*/  VIADD R0, R148, 0x30 ;  /* 0x0000003094007836 */ /* 0x000fe20000000000 */
[----:B------:R-:W-:-:S03]  /*09b0*/  ISETP.GE.OR P1, PT, R2, R9, P4 ;  /* 0x000000090200720c */ /* 0x000fc60002726670 */
[----:B------:R2:W-:Y:S01]  /*09c0*/  @!P3 STG.E.128 desc[UR16][R6.64], RZ ;  /* 0x000000ff0600b986 */ /* 0x0005e2000c101d10 */
[-C--:B------:R-:W-:Y:S01]  /*09d0*/  ISETP.GE.OR P3, PT, R148, R9.reuse, P4 ;  /* 0x000000099400720c */ /* 0x080fe20002766670 */
[----:B------:R-:W-:Y:S01]  /*09e0*/  @!P2 IMAD.MOV.U32 R3, RZ, RZ, -0x800000 ;  /* 0xff800000ff03a424 */ /* 0x000fe200078e00ff */
[CC--:B------:R-:W-:Y:S01]  /*09f0*/  ISETP.GE.OR P5, PT, R0.reuse, R9.reuse, P5 ;  /* 0x000000090000720c */ /* 0x0c0fe20002fa6670 */
[----:B------:R2:W-:Y:S01]  /*0a00*/  @!P0 STG.E.128 desc[UR16][R6.64+0x800], RZ ;  /* 0x000800ff06008986 */ /* 0x0005e2000c101d10 */
[C---:B------:R-:W-:Y:S02]  /*0a10*/  IADD3 R148, P0, PT, R5.reuse, R148, RZ ;  /* 0x0000009405947210 */ /* 0x040fe40007f1e0ff */
[----:B------:R-:W-:Y:S01]  /*0a20*/  ISETP.GE.OR P4, PT, R0, R9, P4 ;  /* 0x000000090000720c */ /* 0x000fe20002786670 */
[----:B------:R2:W-:Y:S01]  /*0a30*/  @!P6 STG.E.128 desc[UR16][R6.64+0x1000], RZ ;  /* 0x001000ff0600e986 */ /* 0x0005e2000c101d10 */
[----:B------:R-:W-:Y:S01]  /*0a40*/  LEA.HI.X.SX32 R5, R5, RZ, 0x1, P0 ;  /* 0x000000ff05057211 */ /* 0x000fe200000f0eff */
[----:B------:R-:W-:Y:S01]  /*0a50*/  @!P1 IMAD.MOV.U32 R2, RZ, RZ, -0x800000 ;  /* 0xff800000ff029424 */ /* 0x000fe200078e00ff */
[----:B-1----:R-:W-:-:S03]  /*0a60*/  LEA R10, P0, R148, UR4, 0x2 ;  /* 0x00000004940a7c11 */ /* 0x002fc6000f8010ff */
[----:B------:R-:W-:Y:S01]  /*0a70*/  @!P3 IMAD.MOV.U32 R4, RZ, RZ, -0x800000 ;  /* 0xff800000ff04b424 */ /* 0x000fe200078e00ff */
[----:B------:R-:W-:Y:S01]  /*0a80*/  LEA.HI.X R11, R148, UR5, R5, 0x2, P0 ;  /* 0x00000005940b7c11 */ /* 0x000fe200080f1405 */
        /* <DEDUP_REMOVED lines=8> */
.L_x_990:
        /* <DEDUP_REMOVED lines=9> */
.L_x_991:
[----:B------:R-:W-:-:S04]  /*0ba0*/  UISETP.NE.U32.AND UP1, UPT, UR8, URZ, UPT ;  /* 0x000000ff0800728c */ /* 0x000fc8000bf25070 */
[----:B------:R-:W-:-:S09]  /*0bb0*/  UISETP.NE.AND.EX UP1, UPT, UR9, URZ, UPT, UP1 ;  /* 0x000000ff0900728c */ /* 0x000fd2000bf25310 */
        /* <DEDUP_REMOVED lines=37> */
[----:B------:R-:W3:Y:S01]  /*0e10*/  LDG.E R10, desc[UR16][R20.64] ;  /* 0x00000010140a7981 */ /* 0x000ee2000c1e1900 */
[----:B-1----:R-:W-:Y:S01]  /*0e20*/  IABS R6, R5 ;  /* 0x0000000500067213 */ /* 0x002fe20000000000 */
[----:B------:R-:W-:Y:S01]  /*0e30*/  IMAD.MOV R11, RZ, RZ, -R11 ;  /* 0x000000ffff0b7224 */ /* 0x000fe200078e0a0b */
[----:B----4-:R-:W-:Y:S01]  /*0e40*/  MOV R44, UR10 ;  /* 0x0000000a002c7c02 */ /* 0x010fe20008000f00 */
[----:B------:R-:W-:Y:S01]  /*0e50*/  IMAD.U32 R32, RZ, RZ, UR12 ;  /* 0x0000000cff207e24 */ /* 0x000fe2000f8e00ff */
        /* <DEDUP_REMOVED lines=48> */
[----:B------:R-:W-:-:S02]  /*1160*/  IMAD R6, R7, UR5, R6 ;  /* 0x0000000507067c24 */ /* 0x000fc4000f8e0206 */
[----:B------:R-:W-:-:S04]  /*1170*/  IMAD.WIDE.U32 R18, R7, UR4, R14 ;  /* 0x0000000407127c25 */ /* 0x000fc8000f8e000e */
[C---:B------:R-:W-:Y:S02]  /*1180*/  IMAD R4, R7.reuse, UR7, R4 ;  /* 0x0000000707047c24 */ /* 0x040fe4000f8e0204 */
[----:B------:R-:W-:Y:S01]  /*1190*/  IMAD.WIDE.U32 R16, R7, UR6, R10 ;  /* 0x0000000607107c25 */ /* 0x000fe2000f8e000a */
[----:B------:R-:W-:-:S04]  /*11a0*/  IADD3 R11, PT, PT, R19, R6, RZ ;  /* 0x00000006130b7210 */ /* 0x000fc80007ffe0ff */
[----:B------:R-:W-:Y:S01]  /*11b0*/  IADD3 R14, PT, PT, R17, R4, RZ ;  /* 0x00000004110e7210 */ /* 0x000fe20007ffe0ff */
[----:B------:R-:W-:Y:S06]  /*11c0*/  BRA `(.L_x_993) ;  /* 0x0000000400607947 */ /* 0x000fec0003800000 */
.L_x_992:
        /* <DEDUP_REMOVED lines=15> */
.L_x_994:
[----:B------:R-:W2:Y:S01]  /*12c0*/  LDC.64 R32, c[0x0][0x3b8] ;  /* 0x0000ee00ff207b82 */ /* 0x000ea20000000a00 */
[----:B-1----:R-:W-:-:S05]  /*12d0*/  IADD3 R10, PT, PT, R4, R5, RZ ;  /* 0x00000005040a7210 */ /* 0x002fca0007ffe0ff */
[C---:B--2---:R-:W-:Y:S02]  /*12e0*/  IMAD R17, R10.reuse, R33, RZ ;  /* 0x000000210a117224 */ /* 0x044fe400078e02ff */
[----:B------:R-:W-:-:S05]  /*12f0*/  IMAD.WIDE.U32 R10, R10, R32, RZ ;  /* 0x000000200a0a7225 */ /* 0x000fca00078e00ff */
[----:B------:R-:W-:Y:S02]  /*1300*/  IADD3 R17, PT, PT, R11, R17, RZ ;  /* 0x000000110b117210 */ /* 0x000fe40007ffe0ff */
[----:B------:R-:W-:Y:S02]  /*1310*/  MOV R16, R10 ;  /* 0x0000000a00107202 */ /* 0x000fe40000000f00 */
.L_x_995:
[----:B------:R-:W-:Y:S05]  /*1320*/  @P0 BRA `(.L_x_996) ;  /* 0x0000000000340947 */ /* 0x000fea0003800000 */
[----:B------:R-:W1:Y:S01]  /*1330*/  LDC.64 R44, c[0x0][0x3c0] ;  /* 0x0000f000ff2c7b82 */ /* 0x000e620000000a00 */
[----:B------:R-:W2:Y:S01]  /*1340*/  LDCU.64 UR4, c[0x0][0x3a8] ;  /* 0x00007500ff0477ac */ /* 0x000ea20008000a00 */
[----:B------:R-:W-:-:S05]  /*1350*/  SHF.R.S32.HI R5, RZ, 0x1f, R4 ;  /* 0x0000001fff057819 */ /* 0x000fca0000011404 */
[-C--:B-1----:R-:W-:Y:S01]  /*1360*/  IMAD R6, R5, R44.reuse, RZ ;  /* 0x0000002c05067224 */ /* 0x082fe200078e02ff */
[----:B-----5:R-:W-:Y:S01]  /*1370*/  SHF.R.S32.HI R5, RZ, 0x1f, R7 ;  /* 0x0000001fff057819 */ /* 0x020fe20000011407 */
        /* <DEDUP_REMOVED lines=8> */
.L_x_996:
[----:B------:R-:W1:Y:S01]  /*1400*/  LDC.64 R44, c[0x0][0x3c0] ;  /* 0x0000f000ff2c7b82 */ /* 0x000e620000000a00 */
[----:B------:R-:W-:-:S05]  /*1410*/  IADD3 R4, PT, PT, R4, R5, RZ ;  /* 0x0000000504047210 */ /* 0x000fca0007ffe0ff */
[C---:B-1----:R-:W-:Y:S02]  /*1420*/  IMAD R19, R4.reuse, R45, RZ ;  /* 0x0000002d04137224 */ /* 0x042fe400078e02ff */
[----:B------:R-:W-:-:S05]  /*1430*/  IMAD.WIDE.U32 R4, R4, R44, RZ ;  /* 0x0000002c04047225 */ /* 0x000fca00078e00ff */
[----:B------:R-:W-:Y:S02]  /*1440*/  IADD3 R19, PT, PT, R5, R19, RZ ;  /* 0x0000001305137210 */ /* 0x000fe40007ffe0ff */
[----:B------:R-:W-:-:S07]  /*1450*/  MOV R18, R4 ;  /* 0x0000000400127202 */ /* 0x000fce0000000f00 */
.L_x_997:
[----:B------:R-:W1:Y:S01]  /*1460*/  LDC R11, c[0x0][0x3e8] ;  /* 0x0000fa00ff0b7b82 */ /* 0x000e620000000800 */
[----:B------:R-:W-:Y:S01]  /*1470*/  IMAD.MOV.U32 R14, RZ, RZ, RZ ;  /* 0x000000ffff0e7224 */ /* 0x000fe200078e00ff */
[----:B------:R-:W-:Y:S02]  /*1480*/  CS2R R242, SRZ ;  /* 0x0000000000f27805 */ /* 0x000fe4000001ff00 */
[----:B-1----:R-:W-:-:S04]  /*1490*/  IABS R4, R11 ;  /* 0x0000000b00047213 */ /* 0x002fc80000000000 */
[----:B------:R-:W1:Y:S08]  /*14a0*/  I2F.RP R10, R4 ;  /* 0x00000004000a7306 */ /* 0x000e700000209400 */
[----:B-1---5:R-:W1:Y:S02]  /*14b0*/  MUFU.RCP R7, R10 ;  /* 0x0000000a00077308 */ /* 0x022e640000001000 */
[----:B-1----:R-:W-:-:S02]  /*14c0*/  IADD3 R7, PT, PT, R7, 0xffffffe, RZ ;  /* 0x0ffffffe07077810 */ /* 0x002fc40007ffe0ff */
[----:B------:R-:W-:-:S04]  /*14d0*/  LEA R10, R3, 0xffffff00, 0x8 ;  /* 0xffffff00030a7811 */ /* 0x000fc800078e40ff */
[----:B------:R-:W1:Y:S01]  /*14e0*/  F2I.FTZ.U32.TRUNC.NTZ R15, R7 ;  /* 0x00000007000f7305 */ /* 0x000e62000021f000 */
[----:B------:R-:W-:-:S04]  /*14f0*/  IMAD.WIDE.U32 R20, R10, R32, R16 ;  /* 0x000000200a147225 */ /* 0x000fc800078e0010 */
[----:B------:R-:W-:Y:S01]  /*1500*/  IMAD.WIDE.U32 R18, R10, R44, R18 ;  /* 0x0000002c0a127225 */ /* 0x000fe200078e0012 */
[----:B-1----:R-:W-:-:S05]  /*1510*/  IADD3 R5, PT, PT, RZ, -R15, RZ ;  /* 0x8000000fff057210 */ /* 0x002fca0007ffe0ff */
[----:B------:R-:W-:Y:S01]  /*1520*/  IMAD R6, R5, R4, RZ ;  /* 0x0000000405067224 */ /* 0x000fe200078e02ff */
[----:B------:R-:W-:-:S03]  /*1530*/  IABS R5, R2 ;  /* 0x0000000200057213 */ /* 0x000fc60000000000 */
[----:B------:R-:W-:Y:S01]  /*1540*/  IMAD.HI.U32 R15, R15, R6, R14 ;  /* 0x000000060f0f7227 */ /* 0x000fe200078e000e */
[----:B------:R-:W-:-:S05]  /*1550*/  MOV R6, R5 ;  /* 0x0000000500067202 */ /* 0x000fca0000000f00 */
[----:B------:R-:W-:Y:S01]  /*1560*/  IMAD.HI.U32 R14, R15, R6, RZ ;  /* 0x000000060f0e7227 */ /* 0x000fe200078e00ff */
[----:B------:R-:W-:-:S03]  /*1570*/  SHF.R.S32.HI R15, RZ, 0x1f, R10 ;  /* 0x0000001fff0f7819 */ /* 0x000fc6000001140a */
[----:B------:R-:W-:Y:S02]  /*1580*/  IMAD.MOV R5, RZ, RZ, -R14 ;  /* 0x000000ffff057224 */ /* 0x000fe400078e0a0e */
[C---:B------:R-:W-:Y:S02]  /*1590*/  IMAD R12, R15.reuse, R44, RZ ;  /* 0x0000002c0f0c7224 */ /* 0x040fe400078e02ff */
[C---:B------:R-:W-:Y:S02]  /*15a0*/  IMAD R5, R4.reuse, R5, R6 ;  /* 0x0000000504057224 */ /* 0x040fe400078e0206 */
[----:B------:R-:W1:Y:S01]  /*15b0*/  LDC.64 R6, c[0x0][0x3d8] ;  /* 0x0000f600ff067b82 */ /* 0x000e620000000a00 */
[----:B------:R-:W-:Y:S02]  /*15c0*/  IMAD R15, R15, R32, RZ ;  /* 0x000000200f0f7224 */ /* 0x000fe400078e02ff */
[----:B------:R-:W-:Y:S01]  /*15d0*/  ISETP.GT.U32.AND P0, PT, R4, R5, PT ;  /* 0x000000050400720c */ /* 0x000fe20003f04070 */
[----:B------:R-:W-:-:S02]  /*15e0*/  IMAD R17, R10, R45, R12 ;  /* 0x0000002d0a117224 */ /* 0x000fc400078e020c */
[----:B------:R-:W-:-:S03]  /*15f0*/  IMAD R15, R10, R33, R15 ;  /* 0x000000210a0f7224 */ /* 0x000fc600078e020f */
[----:B------:R-:W-:Y:S01]  /*1600*/  IADD3 R19, PT, PT, R19, R17, RZ ;  /* 0x0000001113137210 */ /* 0x000fe20007ffe0ff */
[----:B------:R-:W-:-:S06]  /*1610*/  IMAD.IADD R21, R21, 0x1, R15 ;  /* 0x0000000115157824 */ /* 0x000fcc00078e020f */
[-C--:B------:R-:W-:Y:S02]  /*1620*/  @!P0 IADD3 R5, PT, PT, R5, -R4.reuse, RZ ;  /* 0x8000000405058210 */ /* 0x080fe40007ffe0ff */
[----:B------:R-:W-:Y:S02]  /*1630*/  @!P0 IADD3 R14, PT, PT, R14, 0x1, RZ ;  /* 0x000000010e0e8810 */ /* 0x000fe40007ffe0ff */
[----:B------:R-:W-:Y:S02]  /*1640*/  ISETP.GE.U32.AND P2, PT, R5, R4, PT ;  /* 0x000000040500720c */ /* 0x000fe40003f46070 */
[----:B------:R-:W-:Y:S02]  /*1650*/  LOP3.LUT R4, R2, R11, RZ, 0x3c, !PT ;  /* 0x0000000b02047212 */ /* 0x000fe400078e3cff */
[----:B------:R-:W-:Y:S02]  /*1660*/  ISETP.NE.AND P0, PT, R11, RZ, PT ;  /* 0x000000ff0b00720c */ /* 0x000fe40003f05270 */
[----:B------:R-:W-:-:S02]  /*1670*/  ISETP.GE.AND P1, PT, R4, RZ, PT ;  /* 0x000000ff0400720c */ /* 0x000fc40003f26270 */
[----:B------:R-:W2:Y:S05]  /*1680*/  LDC.64 R4, c[0x0][0x3d0] ;  /* 0x0000f400ff047b82 */ /* 0x000eaa0000000a00 */
[----:B------:R-:W-:-:S06]  /*1690*/  @P2 VIADD R14, R14, 0x1 ;  /* 0x000000010e0e2836 */ /* 0x000fcc0000000000 */
[----:B------:R-:W-:Y:S02]  /*16a0*/  @!P1 IADD3 R14, PT, PT, -R14, RZ, RZ ;  /* 0x000000ff0e0e9210 */ /* 0x000fe40007ffe1ff */
[----:B------:R-:W-:-:S04]  /*16b0*/  @!P0 LOP3.LUT R14, RZ, R11, RZ, 0x33, !PT ;  /* 0x0000000bff0e8212 */ /* 0x000fc800078e33ff */
[----:B------:R-:W-:Y:S01]  /*16c0*/  SHF.R.S32.HI R11, RZ, 0x1f, R14 ;  /* 0x0000001fff0b7819 */ /* 0x000fe2000001140e */
[----:B-1----:R-:W-:-:S04]  /*16d0*/  IMAD.WIDE.U32 R16, R14, R6, R18 ;  /* 0x000000060e107225 */ /* 0x002fc800078e0012 */
[C---:B------:R-:W-:Y:S02]  /*16e0*/  IMAD R10, R11.reuse, R6, RZ ;  /* 0x000000060b0a7224 */ /* 0x040fe400078e02ff */
[-C--:B--2---:R-:W-:Y:S02]  /*16f0*/  IMAD R11, R11, R4.reuse, RZ ;  /* 0x000000040b0b7224 */ /* 0x084fe400078e02ff */
[C---:B------:R-:W-:Y:S02]  /*1700*/  IMAD R7, R14.reuse, R7, R10 ;  /* 0x000000070e077224 */ /* 0x040fe400078e020a */
[----:B------:R-:W-:-:S04]  /*1710*/  IMAD.WIDE.U32 R18, R14, R4, R20 ;  /* 0x000000040e127225 */ /* 0x000fc800078e0014 */
[----:B------:R-:W-:Y:S01]  /*1720*/  IMAD R11, R14, R5, R11 ;  /* 0x000000050e0b7224 */ /* 0x000fe200078e020b */
[----:B------:R-:W-:-:S04]  /*1730*/  IADD3 R14, PT, PT, R17, R7, RZ ;  /* 0x00000007110e7210 */ /* 0x000fc80007ffe0ff */
[----:B------:R-:W-:-:S07]  /*1740*/  IADD3 R11, PT, PT, R19, R11, RZ ;  /* 0x0000000b130b7210 */ /* 0x000fce0007ffe0ff */
.L_x_993:
        /* <DEDUP_REMOVED lines=36> */
[C---:B------:R-:W-:Y:S01]  /*1990*/  ISETP.GE.AND P1, PT, R10.reuse, R230, PT ;  /* 0x000000e60a00720c */ /* 0x040fe20003f26270 */
[----:B------:R-:W-:Y:S01]  /*19a0*/  IMAD R237, R10, R45, R17 ;  /* 0x0000002d0aed7224 */ /* 0x000fe200078e0211 */
[----:B------:R-:W-:Y:S02]  /*19b0*/  SHF.R.S32.HI R5, RZ, 0x1f, R2 ;  /* 0x0000001fff057819 */ /* 0x000fe40000011402 */
[----:B------:R-:W-:Y:S01]  /*19c0*/  IADD3 R6, P0, PT, R238, R4, RZ ;  /* 0x00000004ee067210 */ /* 0x000fe20007f1e0ff */
[----:B------:R-:W-:-:S02]  /*19d0*/  IMAD.SHL.U32 R4, R148, 0x20, RZ ;  /* 0x0000002094047824 */ /* 0x000fc400078e00ff */
[----:B------:R-:W-:Y:S01]  /*19e0*/  IMAD R5, R5, UR6, RZ ;  /* 0x0000000605057c24 */ /* 0x000fe2000f8e02ff */
[----:B------:R-:W-:Y:S02]  /*19f0*/  IADD3.X R7, PT, PT, RZ, R7, RZ, P0, !PT ;  /* 0x00000007ff077210 */ /* 0x000fe400007fe4ff */
[----:B----4-:R-:W-:Y:S01]  /*1a00*/  LEA R236, P0, R16, UR10, 0x1 ;  /* 0x0000000a10ec7c11 */ /* 0x010fe2000f8008ff */
[C---:B------:R-:W-:Y:S02]  /*1a10*/  IMAD R15, R2.reuse, UR7, R5 ;  /* 0x00000007020f7c24 */ /* 0x040fe4000f8e0205 */
[----:B------:R-:W-:Y:S01]  /*1a20*/  IMAD.WIDE.U32 R6, R2, UR6, R6 ;  /* 0x0000000602067c25 */ /* 0x000fe2000f8e0006 */
[----:B------:R-:W-:-:S04]  /*1a30*/  LEA.HI.X R237, R16, UR11, R237, 0x1, P0 ;  /* 0x0000000b10ed7c11 */ /* 0x000fc800080f0ced */
        /* <DEDUP_REMOVED lines=19> */
.L_x_1000:
[----:B------:R2:W-:Y:S02]  /*1b70*/  STS.128 [R239], RZ ;  /* 0x000000ffef007388 */ /* 0x0005e40000000c00 */
.L_x_999:
[----:B------:R-:W-:Y:S05]  /*1b80*/  BSYNC.RECONVERGENT B0 ;  /* 0x0000000000007941 */ /* 0x000fea0003800200 */
.L_x_998:
        /* <DEDUP_REMOVED lines=13> */
[----:B------:R-:W-:Y:S01]  /*1c60*/  IADD3 R2, P0, PT, R12, 0x20, RZ ;  /* 0x000000200c027810 */ /* 0x000fe20007f1e0ff */
[----:B------:R-:W-:Y:S01]  /*1c70*/  IMAD.MOV.U32 R12, RZ, RZ, R6 ;  /* 0x000000ffff0c7224 */ /* 0x000fe200078e0006 */
[----:B------:R-:W5:Y:S03]  /*1c80*/  LDCU.64 UR6, c[0x0][0x380] ;  /* 0x00007000ff0677ac */ /* 0x000f660008000a00 */
[----:B------:R-:W-:Y:S01]  /*1c90*/  IMAD.X R7, RZ, RZ, R13, P0 ;  /* 0x000000ffff077224 */ /* 0x000fe200000e060d */
[----:B------:R-:W-:-:S03]  /*1ca0*/  MOV R13, R15 ;  /* 0x0000000f000d7202 */ /* 0x000fc60000000f00 */
        /* <DEDUP_REMOVED lines=10> */
.L_x_1002:
[----:B------:R-:W-:Y:S05]  /*1d50*/  BSYNC.RECONVERGENT B0 ;  /* 0x0000000000007941 */ /* 0x000fea0003800200 */
.L_x_1001:
[----:B------:R-:W-:Y:S01]  /*1d60*/  BSSY.RECONVERGENT B0, `(.L_x_1003) ;  /* 0x000000e000007945 */ /* 0x000fe20003800200 */
[C---:B------:R-:W-:Y:S02]  /*1d70*/  SHF.L.U64.HI R2, R32.reuse, 0x5, R33 ;  /* 0x0000000520027819 */ /* 0x040fe40000010221 */
[----:B----4-:R-:W-:Y:S01]  /*1d80*/  SHF.L.U32 R7, R32, 0x5, RZ ;  /* 0x0000000520077819 */ /* 0x010fe200000006ff */
[----:B------:R-:W-:Y:S05]  /*1d90*/  @P6 BRA `(.L_x_1004) ;  /* 0x0000000000286947 */ /* 0x000fea0003800000 */
[----:B------:R-:W4:Y:S02]  /*1da0*/  LDCU UR5, c[0x0][0x440] ;  /* 0x00008800ff0577ac */ /* 0x000f240008000800 */
[----:B----4-:R-:W-:-:S13]  /*1db0*/  ISETP.GE.AND P0, PT, R238, UR5, PT ;  /* 0x00000005ee007c0c */ /* 0x010fda000bf06270 */
[----:B------:R-:W-:Y:S05]  /*1dc0*/  @P0 BRA `(.L_x_1005) ;  /* 0x0000000000180947 */ /* 0x000fea0003800000 */
[----:B------:R-:W-:-:S05]  /*1dd0*/  MOV R235, R233 ;  /* 0x000000e900eb7202 */ /* 0x000fca0000000f00 */
[----:B------:R-:W-:Y:S01]  /*1de0*/  @!PT LDS RZ, [RZ] ;  /* 0x00000000fffff984 */ /* 0x000fe20000000800 */
[----:B------:R-:W-:Y:S01]  /*1df0*/  @!PT LDS RZ, [RZ] ;  /* 0x00000000fffff984 */ /* 0x000fe20000000800 */
[----:B------:R-:W-:Y:S01]  /*1e00*/  @!PT LDS RZ, [RZ] ;  /* 0x00000000fffff984 */ /* 0x000fe20000000800 */
[----:B------:R4:W-:Y:S01]  /*1e10*/  LDGSTS.E.BYPASS.LTC128B.128 [R239+0x1000], desc[UR16][R234.64] ;  /* 0x01000000eaef7fae */ /* 0x0009e2000b981a10 */
[----:B------:R-:W-:Y:S05]  /*1e20*/  BRA `(.L_x_1004) ;  /* 0x0000000000047947 */ /* 0x000fea0003800000 */
.L_x_1005:
[----:B------:R4:W-:Y:S02]  /*1e30*/  STS.128 [R239+0x1000], RZ ;  /* 0x001000ffef007388 */ /* 0x0009e40000000c00 */
.L_x_1004:
[----:B------:R-:W-:Y:S05]  /*1e40*/  BSYNC.RECONVERGENT B0 ;  /* 0x0000000000007941 */ /* 0x000fea0003800200 */
.L_x_1003:
        /* <DEDUP_REMOVED lines=24> */
.L_x_1007:
[----:B------:R-:W-:Y:S05]  /*1fd0*/  BSYNC.RECONVERGENT B0 ;  /* 0x0000000000007941 */ /* 0x000fea0003800200 */
.L_x_1006:
        /* <DEDUP_REMOVED lines=13> */
.L_x_1009:
[----:B------:R-:W-:Y:S05]  /*20b0*/  BSYNC.RECONVERGENT B0 ;  /* 0x0000000000007941 */ /* 0x000fea0003800200 */
.L_x_1008:
        /* <DEDUP_REMOVED lines=12> */
.L_x_1011:
[----:B------:R-:W-:Y:S05]  /*2180*/  BSYNC.RECONVERGENT B0 ;  /* 0x0000000000007941 */ /* 0x000fea0003800200 */
.L_x_1010:
        /* <DEDUP_REMOVED lines=15> */
.L_x_1013:
[----:B------:R-:W-:Y:S05]  /*2280*/  BSYNC.RECONVERGENT B0 ;  /* 0x0000000000007941 */ /* 0x000fea0003800200 */
.L_x_1012:
        /* <DEDUP_REMOVED lines=12> */
.L_x_1015:
[----:B------:R-:W-:Y:S05]  /*2350*/  BSYNC.RECONVERGENT B0 ;  /* 0x0000000000007941 */ /* 0x000fea0003800200 */
.L_x_1014:
        /* <DEDUP_REMOVED lines=15> */
.L_x_1017:
[----:B------:R-:W-:Y:S05]  /*2450*/  BSYNC.RECONVERGENT B0 ;  /* 0x0000000000007941 */ /* 0x000fea0003800200 */
.L_x_1016:
        /* <DEDUP_REMOVED lines=13> */
.L_x_1019:
[----:B------:R-:W-:Y:S05]  /*2530*/  BSYNC.RECONVERGENT B0 ;  /* 0x0000000000007941 */ /* 0x000fea0003800200 */
.L_x_1018:
        /* <DEDUP_REMOVED lines=21> */
.L_x_1022:
[----:B------:R1:W-:Y:S01]  /*2690*/  STS.128 [R239+0x5000], RZ ;  /* 0x005000ffef007388 */ /* 0x0003e20000000c00 */
[----:B------:R-:W-:Y:S05]  /*26a0*/  BRA `(.L_x_1023) ;  /* 0x0000000000047947 */ /* 0x000fea0003800000 */
.L_x_1021:
[----:B------:R1:W-:Y:S02]  /*26b0*/  STS.128 [R239+0x5000], RZ ;  /* 0x005000ffef007388 */ /* 0x0003e40000000c00 */
.L_x_1023:
[----:B------:R-:W-:Y:S05]  /*26c0*/  BSYNC.RECONVERGENT B0 ;  /* 0x0000000000007941 */ /* 0x000fea0003800200 */
.L_x_1020:
[-C--:B------:R-:W-:Y:S01]  /*26d0*/  ISETP.GE.AND P0, PT, R20, R5.reuse, PT ;  /* 0x000000051400720c */ /* 0x080fe20003f06270 */
[----:B------:R-:W-:Y:S01]  /*26e0*/  IMAD.SHL.U32 R41, R231, 0x100, RZ ;  /* 0x00000100e7297824 */ /* 0x000fe200078e00ff */
[-C--:B------:R-:W-:Y:S01]  /*26f0*/  ISETP.GE.AND P2, PT, R8, R5.reuse, PT ;  /* 0x000000050800720c */ /* 0x080fe20003f46270 */
[----:B------:R-:W-:Y:S01]  /*2700*/  IMAD.SHL.U32 R10, R148, 0x10, RZ ;  /* 0x00000010940a7824 */ /* 0x000fe200078e00ff */
[----:B------:R-:W-:Y:S01]  /*2710*/  ISETP.GE.AND P3, PT, R12, R5, PT ;  /* 0x000000050c00720c */ /* 0x000fe20003f66270 */
[----:B------:R-:W-:Y:S01]  /*2720*/  IMAD.SHL.U32 R11, R148, 0x4, RZ ;  /* 0x00000004940b7824 */ /* 0x000fe200078e00ff */
[----:B------:R-:W-:Y:S01]  /*2730*/  LEA R8, P1, R7, R236, 0x1 ;  /* 0x000000ec07087211 */ /* 0x000fe200078208ff */
[----:B------:R-:W-:Y:S01]  /*2740*/  BSSY.RECONVERGENT B0, `(.L_x_1024) ;  /* 0x000001b000007945 */ /* 0x000fe20003800200 */
[----:B------:R-:W-:Y:S02]  /*2750*/  LOP3.LUT R12, R4, 0xc0, RZ, 0xc0, !PT ;  /* 0x000000c0040c7812 */ /* 0x000fe400078ec0ff */
[----:B------:R-:W-:-:S02]  /*2760*/  LOP3.LUT R41, R41, 0x100, RZ, 0xc0, !PT ;  /* 0x0000010029297812 */ /* 0x000fc400078ec0ff */
[----:B------:R-:W-:Y:S01]  /*2770*/  LEA.HI.X R9, R7, R237, R0, 0x1, P1 ;  /* 0x000000ed07097211 */ /* 0x000fe200008f0c00 */
[----:B------:R1:W-:Y:S01]  /*2780*/  @P0 STS.128 [R239+0x5800], RZ ;  /* 0x005800ffef000388 */ /* 0x0003e20000000c00 */
[----:B------:R-:W-:Y:S02]  /*2790*/  LOP3.LUT R7, R10, 0x100, RZ, 0xc0, !PT ;  /* 0x000001000a077812 */ /* 0x000fe400078ec0ff */
[----:B------:R-:W-:Y:S02]  /*27a0*/  LOP3.LUT R11, R12, 0x18, R11, 0xf8, !PT ;  /* 0x000000180c0b7812 */ /* 0x000fe400078ef80b */
[--C-:B------:R-:W-:Y:S02]  /*27b0*/  LOP3.LUT R41, R41, 0x20, R4.reuse, 0xf8, !PT ;  /* 0x0000002029297812 */ /* 0x100fe400078ef804 */
[----:B------:R-:W-:Y:S02]  /*27c0*/  LOP3.LUT R7, R7, 0x20, R4, 0xf8, !PT ;  /* 0x0000002007077812 */ /* 0x000fe400078ef804 */
[----:B------:R-:W-:-:S02]  /*27d0*/  LOP3.LUT R2, R11, 0x8, R2, 0x78, !PT ;  /* 0x000000080b027812 */ /* 0x000fc400078e7802 */
[----:B------:R-:W-:Y:S02]  /*27e0*/  LOP3.LUT R228, R11, 0x8, R148, 0x78, !PT ;  /* 0x000000080be47812 */ /* 0x000fe400078e7894 */
[----:B------:R-:W-:Y:S02]  /*27f0*/  LOP3.LUT R229, R41, 0x3e00, R10, 0xf8, !PT ;  /* 0x00003e0029e57812 */ /* 0x000fe400078ef80a */
[-C--:B------:R-:W-:Y:S01]  /*2800*/  ISETP.GE.AND P6, PT, R18, R5.reuse, PT ;  /* 0x000000051200720c */ /* 0x080fe20003fc6270 */
[----:B------:R-:W-:Y:S01]  /*2810*/  IMAD.IADD R228, R228, 0x1, R7 ;  /* 0x00000001e4e47824 */ /* 0x000fe200078e0207 */
[-C--:B------:R-:W-:Y:S01]  /*2820*/  ISETP.GE.AND P5, PT, R16, R5.reuse, PT ;  /* 0x000000051000720c */ /* 0x080fe20003fa6270 */
[----:B------:R-:W-:Y:S01]  /*2830*/  IMAD.IADD R229, R229, 0x1, R2 ;  /* 0x00000001e5e57824 */ /* 0x000fe200078e0202 */
        /* <DEDUP_REMOVED lines=11> */
.L_x_1025:
[----:B------:R-:W-:Y:S05]  /*28f0*/  BSYNC.RECONVERGENT B0 ;  /* 0x0000000000007941 */ /* 0x000fea0003800200 */
.L_x_1024:
        /* <DEDUP_REMOVED lines=15> */
.L_x_1027:
[----:B------:R-:W-:Y:S05]  /*29f0*/  BSYNC.RECONVERGENT B0 ;  /* 0x0000000000007941 */ /* 0x000fea0003800200 */
.L_x_1026:
        /* <DEDUP_REMOVED lines=13> */
.L_x_1029:
[----:B------:R-:W-:Y:S05]  /*2ad0*/  BSYNC.RECONVERGENT B0 ;  /* 0x0000000000007941 */ /* 0x000fea0003800200 */
.L_x_1028:
        /* <DEDUP_REMOVED lines=16> */
.L_x_1031:
[----:B------:R-:W-:Y:S05]  /*2be0*/  BSYNC.RECONVERGENT B0 ;  /* 0x0000000000007941 */ /* 0x000fea0003800200 */
.L_x_1030:
        /* <DEDUP_REMOVED lines=13> */
.L_x_1033:
[----:B------:R-:W-:Y:S05]  /*2cc0*/  BSYNC.RECONVERGENT B0 ;  /* 0x0000000000007941 */ /* 0x000fea0003800200 */
.L_x_1032:
        /* <DEDUP_REMOVED lines=16> */
.L_x_1035:
[----:B------:R-:W-:Y:S05]  /*2dd0*/  BSYNC.RECONVERGENT B0 ;  /* 0x0000000000007941 */ /* 0x000fea0003800200 */
.L_x_1034:
[----:B------:R1:W-:Y:S01]  /*2de0*/  @P1 STS.128 [R239+0x8800], RZ ;  /* 0x008800ffef001388 */ /* 0x0003e20000000c00 */
        /* <DEDUP_REMOVED lines=13> */
.L_x_1037:
[----:B------:R-:W-:Y:S05]  /*2ec0*/  BSYNC.RECONVERGENT B0 ;  /* 0x0000000000007941 */ /* 0x000fea0003800200 */
.L_x_1036:
[----:B-1----:R-:W-:Y:S01]  /*2ed0*/  LDSM.16.M88.4 R24, [R229] ;  /* 0x00000000e518783b */ /* 0x002fe20000000200 */
[----:B------:R-:W-:Y:S01]  /*2ee0*/  LOP3.LUT P5, RZ, R148, 0x4, RZ, 0xc0, !PT ;  /* 0x0000000494ff7812 */ /* 0x000fe200078ac0ff */
[----:B------:R-:W1:Y:S01]  /*2ef0*/  LDCU UR10, c[0x0][0x50c] ;  /* 0x0000a180ff0a77ac */ /* 0x000e620008000800 */
[----:B------:R-:W-:Y:S01]  /*2f00*/  MOV R46, 0x20 ;  /* 0x00000020002e7802 */ /* 0x000fe20000000f00 */
[----:B------:R-:W5:Y:S01]  /*2f10*/  LDSM.16.M88.4 R8, [R228+0x1000] ;  /* 0x00100000e408783b */ /* 0x000f620000000200 */
[----:B------:R-:W-:Y:S02]  /*2f20*/  ISETP.GT.AND P0, PT, R83, R232, PT ;  /* 0x000000e85300720c */ /* 0x000fe40003f04270 */
[----:B------:R-:W-:Y:S01]  /*2f30*/  SEL R46, R46, 0xffffffe0, !P5 ;  /* 0xffffffe02e2e7807 */ /* 0x000fe20006800000 */
[----:B------:R-:W-:Y:S01]  /*2f40*/  LDSM.16.M88.4 R4, [R228+0x1400] ;  /* 0x00140000e404783b */ /* 0x000fe20000000200 */
[----:B------:R-:W-:Y:S02]  /*2f50*/  SHF.L.U32 R47, R148, 0x1, RZ ;  /* 0x00000001942f7819 */ /* 0x000fe400000006ff */
[----:B------:R-:W-:Y:S01]  /*2f60*/  IADD3 R48, PT, PT, R229, R46, RZ ;  /* 0x0000002ee5307210 */ /* 0x000fe20007ffe0ff */
[----:B------:R-:W-:Y:S01]  /*2f70*/  LDSM.16.M88.4 R28, [R228+0x1800] ;  /* 0x00180000e41c783b */ /* 0x000fe20000000200 */
[----:B------:R-:W-:-:S02]  /*2f80*/  IADD3 R46, PT, PT, R46, R228, RZ ;  /* 0x000000e42e2e7210 */ /* 0x000fc40007ffe0ff */
[----:B------:R-:W-:Y:S01]  /*2f90*/  LOP3.LUT R47, R47, 0x6, RZ, 0xc0, !PT ;  /* 0x000000062f2f7812 */ /* 0x000fe200078ec0ff */
[----:B------:R-:W-:Y:S01]  /*2fa0*/  LDSM.16.M88.4 R16, [R48] ;  /* 0x000000003010783b */ /* 0x000fe20000000200 */
[C---:B------:R-:W-:Y:S02]  /*2fb0*/  VIMNMX R62, PT, PT, R35.reuse, R40, PT ;  /* 0x00000028233e7248 */ /* 0x040fe40003fe0100 */
[----:B------:R-:W-:Y:S01]  /*2fc0*/  VIADDMNMX R35, R35, 0x8, R40, PT ;  /* 0x0000000823237846 */ /* 0x000fe20003800128 */
[----:B------:R-:W2:Y:S01]  /*2fd0*/  LDSM.16.M88.4 R12, [R46+0x1000] ;  /* 0x001000002e0c783b */ /* 0x000ea20000000200 */
[----:B------:R-:W-:-:S03]  /*2fe0*/  IADD3 R185, PT, PT, R34, R47, RZ ;  /* 0x0000002f22b97210 */ /* 0x000fc60007ffe0ff */
[----:B------:R-:W3:Y:S04]  /*2ff0*/  LDSM.16.M88.4 R20, [R46+0x1400] ;  /* 0x001400002e14783b */ /* 0x000ee80000000200 */
[----:B------:R-:W4:Y:S04]  /*3000*/  LDSM.16.M88.4 R52, [R46+0x1800] ;  /* 0x001800002e34783b */ /* 0x000f280000000200 */
[----:B------:R-:W0:Y:S01]  /*3010*/  LDGDEPBAR ;  /* 0x00000000000079af */ /* 0x000e220000000000 */
[C---:B-----5:R-:W-:Y:S08]  /*3020*/  HMMA.16816.F32 R36, R24.reuse, R8, RZ ;  /* 0x000000081824723c */ /* 0x060ff000000018ff */
[----:B------:R-:W-:-:S12]  /*3030*/  HMMA.16816.F32 R8, R24, R10, RZ ;  /* 0x0000000a1808723c */ /* 0x000fd800000018ff */
[C---:B--2---:R-:W-:Y:S08]  /*3040*/  HMMA.16816.F32 R36, R16.reuse, R12, R36 ;  /* 0x0000000c1024723c */ /* 0x044ff00000001824 */
[----:B------:R-:W-:Y:S08]  /*3050*/  HMMA.16816.F32 R8, R16, R14, R8 ;  /* 0x0000000e1008723c */ /* 0x000ff00000001808 */
[C---:B------:R-:W-:Y:S03]  /*3060*/  HMMA.16816.F32 R12, R24.reuse, R4, RZ ;  /* 0x00000004180c723c */ /* 0x040fe600000018ff */
[----:B-1----:R-:W-:Y:S01]  /*3070*/  FMUL.FTZ R37, R37, UR10 ;  /* 0x0000000a25257c20 */ /* 0x002fe20008410000 */
        /* <DEDUP_REMOVED lines=13> */
[----:B------:R5:W1:Y:S01]  /*3150*/  MUFU.TANH R72, R39 ;  /* 0x0000002700487308 */ /* 0x000a620000002400 */
[----:B--2---:R-:W2:Y:S04]  /*3160*/  LDSM.16.M88.4 R8, [R228+0x1c00] ;  /* 0x001c0000e408783b */ /* 0x004ea80000000200 */
[C---:B------:R-:W-:Y:S03]  /*3170*/  HMMA.16816.F32 R20, R24.reuse, R28, RZ ;  /* 0x0000001c1814723c */ /* 0x040fe600000018ff */
        /* <DEDUP_REMOVED lines=8> */
[----:B-----5:R-:W5:Y:S01]  /*3200*/  LDSM.16.M88.4 R36, [R46+0x1c00] ;  /* 0x001c00002e24783b */ /* 0x020f620000000200 */
[----:B------:R-:W-:Y:S01]  /*3210*/  FMUL.FTZ R6, R6, UR10 ;  /* 0x0000000a06067c20 */ /* 0x000fe20008410000 */
[----:B------:R-:W1:Y:S01]  /*3220*/  MUFU.TANH R66, R13 ;  /* 0x0000000d00427308 */ /* 0x000e620000002400 */
[----:B------:R-:W-:-:S04]  /*3230*/  FMUL.FTZ R59, R7, UR10 ;  /* 0x0000000a073b7c20 */ /* 0x000fc80008410000 */
[C---:B----4-:R-:W-:Y:S03]  /*3240*/  HMMA.16816.F32 R20, R16.reuse, R52, R20 ;  /* 0x000000341014723c */ /* 0x050fe60000001814 */
[----:B------:R-:W4:Y:S05]  /*3250*/  MUFU.TANH R65, R14 ;  /* 0x0000000e00417308 */ /* 0x000f2a0000002400 */
[----:B------:R-:W-:Y:S03]  /*3260*/  HMMA.16816.F32 R28, R16, R54, R28 ;  /* 0x00000036101c723c */ /* 0x000fe6000000181c */
[----:B------:R2:W1:Y:S08]  /*3270*/  MUFU.TANH R64, R15 ;  /* 0x0000000f00407308 */ /* 0x0004700000002400 */
[----:B------:R-:W1:Y:S01]  /*3280*/  MUFU.TANH R63, R4 ;  /* 0x00000004003f7308 */ /* 0x000e620000002400 */
[----:B------:R-:W-:Y:S01]  /*3290*/  FMUL.FTZ R20, R20, UR10 ;  /* 0x0000000a14147c20 */ /* 0x000fe20008410000 */
[----:B------:R-:W-:Y:S01]  /*32a0*/  FMUL.FTZ R21, R21, UR10 ;  /* 0x0000000a15157c20 */ /* 0x000fe20008410000 */
[----:B------:R-:W-:Y:S01]  /*32b0*/  FMUL.FTZ R22, R22, UR10 ;  /* 0x0000000a16167c20 */ /* 0x000fe20008410000 */
[----:B------:R-:W-:-:S04]  /*32c0*/  FMUL.FTZ R55, R23, UR10 ;  /* 0x0000000a17377c20 */ /* 0x000fc80008410000 */
[----:B------:R-:W1:Y:S01]  /*32d0*/  MUFU.TANH R61, R5 ;  /* 0x00000005003d7308 */ /* 0x000e620000002400 */
[----:B------:R-:W-:Y:S01]  /*32e0*/  FMUL.FTZ R28, R28, UR10 ;  /* 0x0000000a1c1c7c20 */ /* 0x000fe20008410000 */
[----:B--2---:R-:W-:Y:S01]  /*32f0*/  HMMA.16816.F32 R12, R24, R8, RZ ;  /* 0x00000008180c723c */ /* 0x004fe200000018ff */
[----:B------:R-:W-:Y:S01]  /*3300*/  FMUL.FTZ R29, R29, UR10 ;  /* 0x0000000a1d1d7c20 */ /* 0x000fe20008410000 */
[----:B------:R-:W-:Y:S01]  /*3310*/  FMUL.FTZ R52, R30, UR10 ;  /* 0x0000000a1e347c20 */ /* 0x000fe20008410000 */
[----:B------:R-:W-:-:S03]  /*3320*/  FMUL.FTZ R51, R31, UR10 ;  /* 0x0000000a1f337c20 */ /* 0x000fc60008410000 */
[----:B------:R2:W1:Y:S02]  /*3330*/  MUFU.TANH R60, R6 ;  /* 0x00000006003c7308 */ /* 0x0004640000002400 */
[----:B------:R-:W-:Y:S06]  /*3340*/  HMMA.16816.F32 R8, R24, R10, RZ ;  /* 0x0000000a1808723c */ /* 0x000fec00000018ff */
[----:B------:R-:W1:Y:S06]  /*3350*/  MUFU.TANH R58, R20 ;  /* 0x00000014003a7308 */ /* 0x000e6c0000002400 */
[C---:B-----5:R-:W-:Y:S02]  /*3360*/  HMMA.16816.F32 R12, R16.reuse, R36, R12 ;  /* 0x00000024100c723c */ /* 0x060fe4000000180c */
[----:B------:R-:W1:Y:S01]  /*3370*/  MUFU.TANH R57, R21 ;  /* 0x0000001500397308 */ /* 0x000e620000002400 */
[----:B--2---:R-:W2:Y:S05]  /*3380*/  LDSM.16.M88.4 R4, [R228+0x2000] ;  /* 0x00200000e404783b */ /* 0x004eaa0000000200 */
[----:B------:R-:W-:Y:S01]  /*3390*/  HMMA.16816.F32 R8, R16, R38, R8 ;  /* 0x000000261008723c */ /* 0x000fe20000001808 */
[----:B------:R-:W-:Y:S01]  /*33a0*/  LDSM.16.M88.4 R36, [R228+0x2400] ;  /* 0x00240000e424783b */ /* 0x000fe20000000200 */
        /* <DEDUP_REMOVED lines=287> */
[----:B------:R-:W1:Y:S08]  /*45a0*/  MUFU.TANH R21, R21 ;  /* 0x0000001500157308 */ /* 0x000e700000002400 */
[----:B------:R1:W1:Y:S08]  /*45b0*/  MUFU.TANH R183, R22 ;  /* 0x0000001600b77308 */ /* 0x0002700000002400 */
[----:B------:R-:W1:Y:S01]  /*45c0*/  MUFU.TANH R23, R23 ;  /* 0x0000001700177308 */ /* 0x000e620000002400 */
[----:B------:R-:W-:Y:S06]  /*45d0*/  BAR.SYNC.DEFER_BLOCKING 0x0 ;  /* 0x0000000000007b1d */ /* 0x000fec0000010000 */
[----:B--234-:R-:W-:Y:S05]  /*45e0*/  @!P0 BRA `(.L_x_1038) ;  /* 0x00000008002c8947 */ /* 0x01cfea0003800000 */
[----:B------:R-:W-:-:S04]  /*45f0*/  UISETP.NE.U32.AND UP0, UPT, UR8, URZ, UPT ;  /* 0x000000ff0800728c */ /* 0x000fc8000bf05070 */
[----:B------:R-:W-:-:S09]  /*4600*/  UISETP.NE.AND.EX UP0, UPT, UR9, URZ, UPT, UP0 ;  /* 0x000000ff0900728c */ /* 0x000fd2000bf05300 */
[----:B------:R-:W-:Y:S05]  /*4610*/  BRA.U UP0, `(.L_x_1039) ;  /* 0x0000000100207547 */ /* 0x000fea000b800000 */
[----:B------:R-:W-:Y:S01]  /*4620*/  UMOV UR5, URZ ;  /* 0x000000ff00057c82 */ /* 0x000fe20008000000 */
[----:B-1----:R-:W-:Y:S01]  /*4630*/  IMAD.SHL.U32 R12, R32, 0x100, RZ ;  /* 0x00000100200c7824 */ /* 0x002fe200078e00ff */
[----:B------:R-:W-:-:S05]  /*4640*/  IADD3 R13, P0, PT, RZ, -UR5, RZ ;  /* 0x80000005ff0d7c10 */ /* 0x000fca000ff1e0ff */
[----:B------:R-:W-:-:S05]  /*4650*/  IMAD.X R12, RZ, RZ, ~R12, P0 ;  /* 0x000000ffff0c7224 */ /* 0x000fca00000e0e0c */
[----:B------:R-:W-:-:S04]  /*4660*/  SHF.R.S64 R13, R13, 0x1f, R12 ;  /* 0x0000001f0d0d7819 */ /* 0x000fc8000000100c */
[----:B------:R-:W-:-:S04]  /*4670*/  IADD3 R234, P0, PT, R13, R234, RZ ;  /* 0x000000ea0dea7210 */ /* 0x000fc80007f1e0ff */
[----:B------:R-:W-:Y:S01]  /*4680*/  LEA.HI.X.SX32 R233, R12, R233, 0x1, P0 ;  /* 0x000000e90ce97211 */ /* 0x000fe200000f0eff */
[----:B------:R-:W-:Y:S08]  /*4690*/  BRA `(.L_x_1040) ;  /* 0x0000000000ec7947 */ /* 0x000ff00003800000 */
.L_x_1039:
        /* <DEDUP_REMOVED lines=59> */
.L_x_1040:
[----:B------:R-:W1:Y:S01]  /*4a50*/  LDCU UR5, c[0x0][0x440] ;  /* 0x00008800ff0577ac */ /* 0x000e620008000800 */
[C---:B------:R-:W-:Y:S01]  /*4a60*/  LEA R28, P2, R32.reuse, R234, 0x6 ;  /* 0x000000ea201c7211 */ /* 0x040fe200078430ff */
[----:B------:R-:W-:Y:S03]  /*4a70*/  BSSY.RECONVERGENT B0, `(.L_x_1041) ;  /* 0x0000041000007945 */ /* 0x000fe60003800200 */
[----:B------:R-:W-:Y:S02]  /*4a80*/  LEA.HI.X R29, R32, R233, R33, 0x6, P2 ;  /* 0x000000e9201d7211 */ /* 0x000fe400010f3421 */
[C---:B-1----:R-:W-:Y:S02]  /*4a90*/  ISETP.GE.AND P0, PT, R238.reuse, UR5, PT ;  /* 0x00000005ee007c0c */ /* 0x042fe4000bf06270 */
[----:B------:R-:W-:-:S11]  /*4aa0*/  ISETP.GE.AND P1, PT, R238, UR5, PT ;  /* 0x00000005ee007c0c */ /* 0x000fd6000bf26270 */
[-C--:B------:R-:W-:Y:S01]  /*4ab0*/  @!P0 MOV R14, R28.reuse ;  /* 0x0000001c000e8202 */ /* 0x080fe20000000f00 */
[----:B------:R-:W-:Y:S01]  /*4ac0*/  @!P0 IMAD.MOV.U32 R15, RZ, RZ, R29 ;  /* 0x000000ffff0f8224 */ /* 0x000fe200078e001d */
[CC--:B------:R-:W-:Y:S01]  /*4ad0*/  @!P0 LEA R18, P3, R32.reuse, R28.reuse, 0x6 ;  /* 0x0000001c20128211 */ /* 0x0c0fe200078630ff */
[----:B------:R-:W-:Y:S01]  /*4ae0*/  @!P1 IMAD.MOV.U32 R235, RZ, RZ, R233 ;  /* 0x000000ffffeb9224 */ /* 0x000fe200078e00e9 */
[CC--:B------:R-:W-:Y:S01]  /*4af0*/  @!P0 LEA R30, P2, R32.reuse, R28.reuse, 0x7 ;  /* 0x0000001c201e8211 */ /* 0x0c0fe200078438ff */
[C---:B------:R-:W-:Y:S01]  /*4b00*/  @!P0 IMAD R12, R33.reuse, 0x140, RZ ;  /* 0x00000140210c8824 */ /* 0x040fe200078e02ff */
[CC--:B------:R-:W-:Y:S01]  /*4b10*/  @!P0 LEA.HI.X R19, R32.reuse, R29.reuse, R33, 0x6, P3 ;  /* 0x0000001d20138211 */ /* 0x0c0fe200018f3421 */
[----:B------:R-:W-:Y:S01]  /*4b20*/  @!P0 IMAD.MOV.U32 R16, RZ, RZ, R28 ;  /* 0x000000ffff108224 */ /* 0x000fe200078e001c */
[----:B------:R-:W-:Y:S01]  /*4b30*/  @!PT LDS RZ, [RZ] ;  /* 0x00000000fffff984 */ /* 0x000fe20000000800 */
[----:B------:R-:W-:Y:S01]  /*4b40*/  @!PT LDS RZ, [RZ] ;  /* 0x00000000fffff984 */ /* 0x000fe20000000800 */
[----:B------:R-:W-:Y:S01]  /*4b50*/  @!PT LDS RZ, [RZ] ;  /* 0x00000000fffff984 */ /* 0x000fe20000000800 */
[----:B------:R1:W-:Y:S01]  /*4b60*/  @!P1 LDGSTS.E.BYPASS.LTC128B.128 [R239+0x1000], desc[UR16][R234.64] ;  /* 0x01000000eaef9fae */ /* 0x0003e2000b981a10 */
[----:B------:R-:W-:Y:S01]  /*4b70*/  @!P0 IMAD.MOV.U32 R17, RZ, RZ, R29 ;  /* 0x000000ffff118224 */ /* 0x000fe200078e001d */
[C---:B------:R-:W-:Y:S01]  /*4b80*/  @!P0 LEA.HI.X R31, R32.reuse, R29, R33, 0x7, P2 ;  /* 0x0000001d201f8211 */ /* 0x040fe200010f3c21 */
[----:B------:R-:W-:Y:S01]  /*4b90*/  @!P0 IMAD.WIDE.U32 R14, R32, 0x140, R14 ;  /* 0x00000140200e8825 */ /* 0x000fe200078e000e */
[----:B------:R1:W-:Y:S03]  /*4ba0*/  @P1 STS.128 [R239+0x1000], RZ ;  /* 0x001000ffef001388 */ /* 0x0003e60000000c00 */
[----:B------:R-:W-:Y:S01]  /*4bb0*/  @!P0 IMAD R13, R33, 0xc0, RZ ;  /* 0x000000c0210d8824 */ /* 0x000fe200078e02ff */
[----:B------:R-:W-:Y:S01]  /*4bc0*/  @!P0 IADD3 R15, PT, PT, R12, R15, RZ ;  /* 0x0000000f0c0f8210 */ /* 0x000fe20007ffe0ff */
[C---:B------:R-:W-:Y:S01]  /*4bd0*/  @!P0 IMAD.WIDE.U32 R16, R32.reuse, 0xc0, R16 ;  /* 0x000000c020108825 */ /* 0x040fe200078e0010 */
[----:B------:R1:W-:Y:S01]  /*4be0*/  @P0 STS.128 [R239+0x1800], RZ ;  /* 0x001800ffef000388 */ /* 0x0003e20000000c00 */
[----:B------:R-:W-:-:S02]  /*4bf0*/  @!P0 LEA R12, P1, R32, R28, 0x8 ;  /* 0x0000001c200c8211 */ /* 0x000fc400078240ff */
[----:B------:R-:W-:Y:S01]  /*4c00*/  @!P0 IMAD.IADD R17, R13, 0x1, R17 ;  /* 0x000000010d118824 */ /* 0x000fe200078e0211 */
        /* <DEDUP_REMOVED lines=39> */
.L_x_1042:
[----:B------:R-:W-:Y:S05]  /*4e80*/  BSYNC.RECONVERGENT B0 ;  /* 0x0000000000007941 */ /* 0x000fea0003800200 */
.L_x_1041:
[----:B------:R-:W0:Y:S02]  /*4e90*/  LDGDEPBAR ;  /* 0x00000000000079af */ /* 0x000e240000000000 */
.L_x_1038:
[C---:B-1----:R-:W-:Y:S01]  /*4ea0*/  VIADD R13, R185.reuse, 0x1 ;  /* 0x00000001b90d7836 */ /* 0x042fe20000000000 */
[CC--:B------:R-:W-:Y:S01]  /*4eb0*/  ISETP.GE.AND P0, PT, R185.reuse, R35.reuse, PT ;  /* 0x00000023b900720c */ /* 0x0c0fe20003f06270 */
[C---:B------:R-:W-:Y:S01]  /*4ec0*/  VIADD R12, R185.reuse, 0x8 ;  /* 0x00000008b90c7836 */ /* 0x040fe20000000000 */
[----:B------:R-:W1:Y:S01]  /*4ed0*/  LDCU UR6, c[0x0][0x45c] ;  /* 0x00008b80ff0677ac */ /* 0x000e620008000800 */
[----:B------:R-:W-:Y:S01]  /*4ee0*/  VIADD R14, R185, 0x11 ;  /* 0x00000011b90e7836 */ /* 0x000fe20000000000 */
[-C--:B------:R-:W-:Y:S01]  /*4ef0*/  ISETP.GE.AND P6, PT, R13, R62.reuse, PT ;  /* 0x0000003e0d00720c */ /* 0x080fe20003fc6270 */
[----:B------:R-:W-:Y:S01]  /*4f00*/  VIADD R16, R185, 0x19 ;  /* 0x00000019b9107836 */ /* 0x000fe20000000000 */
[-C--:B------:R-:W-:Y:S01]  /*4f10*/  ISETP.GE.AND P3, PT, R13, R35.reuse, PT ;  /* 0x000000230d00720c */ /* 0x080fe20003f66270 */
[C---:B------:R-:W-:Y:S01]  /*4f20*/  VIADD R13, R185.reuse, 0x9 ;  /* 0x00000009b90d7836 */ /* 0x040fe20000000000 */
[CC--:B------:R-:W-:Y:S01]  /*4f30*/  ISETP.GE.AND P2, PT, R12.reuse, R62.reuse, PT ;  /* 0x0000003e0c00720c */ /* 0x0c0fe20003f46270 */
[C---:B--2---:R-:W-:Y:S01]  /*4f40*/  VIADD R28, R185.reuse, 0x28 ;  /* 0x00000028b91c7836 */ /* 0x044fe20000000000 */
[-C--:B------:R-:W-:Y:S01]  /*4f50*/  ISETP.GE.AND P1, PT, R12, R35.reuse, PT ;  /* 0x000000230c00720c */ /* 0x080fe20003f26270 */
[----:B------:R-:W-:Y:S01]  /*4f60*/  VIADD R12, R185, 0x10 ;  /* 0x00000010b90c7836 */ /* 0x000fe20000000000 */
[----:B------:R-:W-:Y:S01]  /*4f70*/  FSEL R20, R73, -INF , !P0 ;  /* 0xff80000049147808 */ /* 0x000fe20004000000 */
[----:B------:R-:W-:Y:S01]  /*4f80*/  VIADD R30, R185, 0x29 ;  /* 0x00000029b91e7836 */ /* 0x000fe20000000000 */
[----:B------:R-:W-:Y:S01]  /*4f90*/  ISETP.GE.AND P4, PT, R13, R62, PT ;  /* 0x0000003e0d00720c */ /* 0x000fe20003f86270 */
[----:B------:R-:W-:Y:S01]  /*4fa0*/  VIADD R36, R185, 0x31 ;  /* 0x00000031b9247836 */ /* 0x000fe20000000000 */
[----:B------:R-:W-:-:S02]  /*4fb0*/  ISETP.GE.AND P0, PT, R13, R35, PT ;  /* 0x000000230d00720c */ /* 0x000fc40003f06270 */
[----:B------:R-:W-:Y:S02]  /*4fc0*/  FSEL R13, R74, -INF , !P6 ;  /* 0xff8000004a0d7808 */ /* 0x000fe40007000000 */
[----:B------:R-:W-:Y:S02]  /*4fd0*/  FSEL R22, R72, -INF , !P3 ;  /* 0xff80000048167808 */ /* 0x000fe40005800000 */
        /* <DEDUP_REMOVED lines=8> */
[-C--:B------:R-:W-:Y:S02]  /*5060*/  ISETP.GE.AND P1, PT, R14, R35.reuse, PT ;  /* 0x000000230e00720c */ /* 0x080fe40003f26270 */
[C---:B------:R-:W-:Y:S02]  /*5070*/  ISETP.GE.AND P4, PT, R12.reuse, R62, PT ;  /* 0x0000003e0c00720c */ /* 0x040fe40003f86270 */
[----:B------:R-:W-:Y:S01]  /*5080*/  ISETP.GE.AND P0, PT, R12, R35, PT ;  /* 0x000000230c00720c */ /* 0x000fe20003f06270 */
[----:B------:R-:W-:Y:S01]  /*5090*/  VIADD R12, R185, 0x20 ;  /* 0x00000020b90c7836 */ /* 0x000fe20000000000 */
[----:B------:R-:W-:-:S02]  /*50a0*/  FSEL R25, R67, -INF , !P6 ;  /* 0xff80000043197808 */ /* 0x000fc40007000000 */
[----:B------:R-:W-:Y:S02]  /*50b0*/  FSEL R14, R65, -INF , !P3 ;  /* 0xff800000410e7808 */ /* 0x000fe40005800000 */
[CC--:B------:R-:W-:Y:S02]  /*50c0*/  ISETP.GE.AND P6, PT, R16.reuse, R62.reuse, PT ;  /* 0x0000003e1000720c */ /* 0x0c0fe40003fc6270 */
[----:B------:R-:W-:Y:S01]  /*50d0*/  ISETP.GE.AND P3, PT, R16, R35, PT ;  /* 0x000000231000720c */ /* 0x000fe20003f66270 */
[----:B------:R-:W-:Y:S01]  /*50e0*/  VIADD R16, R185, 0x21 ;  /* 0x00000021b9107836 */ /* 0x000fe20000000000 */
        /* <DEDUP_REMOVED lines=8> */
[----:B------:R-:W-:-:S02]  /*5170*/  FSEL R37, R61, -INF , !P6 ;  /* 0xff8000003d257808 */ /* 0x000fc40007000000 */
[----:B------:R-:W-:Y:S02]  /*5180*/  FSEL R16, R59, -INF , !P3 ;  /* 0xff8000003b107808 */ /* 0x000fe40005800000 */
[C---:B------:R-:W-:Y:S02]  /*5190*/  ISETP.GE.AND P6, PT, R28.reuse, R62, PT ;  /* 0x0000003e1c00720c */ /* 0x040fe40003fc6270 */
[-C--:B------:R-:W-:Y:S01]  /*51a0*/  ISETP.GE.AND P3, PT, R28, R35.reuse, PT ;  /* 0x000000231c00720c */ /* 0x080fe20003f66270 */
[----:B------:R-:W-:Y:S01]  /*51b0*/  VIADD R28, R185, 0x30 ;  /* 0x00000030b91c7836 */ /* 0x000fe20000000000 */
[----:B------:R-:W-:Y:S02]  /*51c0*/  FSEL R132, R56, -INF , !P1 ;  /* 0xff80000038847808 */ /* 0x000fe40004800000 */
[----:B------:R-:W-:Y:S02]  /*51d0*/  FSEL R29, R58, -INF , !P2 ;  /* 0xff8000003a1d7808 */ /* 0x000fe40005000000 */
        /* <DEDUP_REMOVED lines=10> */
[CC--:B------:R-:W-:Y:S02]  /*5280*/  ISETP.GE.AND P6, PT, R36.reuse, R62.reuse, PT ;  /* 0x0000003e2400720c */ /* 0x0c0fe40003fc6270 */
[----:B------:R-:W-:Y:S02]  /*5290*/  ISETP.GE.AND P3, PT, R36, R35, PT ;  /* 0x000000232400720c */ /* 0x000fe40003f66270 */
[----:B------:R-:W-:Y:S01]  /*52a0*/  FSEL R36, R51, -INF , !P1 ;  /* 0xff80000033247808 */ /* 0x000fe20004800000 */
[----:B------:R-:W-:Y:S01]  /*52b0*/  VIADD R51, R185, 0x40 ;  /* 0x00000040b9337836 */ /* 0x000fe20000000000 */
[----:B------:R-:W-:Y:S02]  /*52c0*/  FSEL R177, R53, -INF , !P2 ;  /* 0xff80000035b17808 */ /* 0x000fe40005000000 */
[----:B------:R-:W-:-:S02]  /*52d0*/  ISETP.GE.AND P2, PT, R28, R62, PT ;  /* 0x0000003e1c00720c */ /* 0x000fc40003f46270 */
[----:B------:R-:W-:Y:S02]  /*52e0*/  ISETP.GE.AND P1, PT, R28, R35, PT ;  /* 0x000000231c00720c */ /* 0x000fe40003f26270 */
[----:B------:R-:W-:Y:S01]  /*52f0*/  FSEL R109, R49, -INF , !P6 ;  /* 0xff800000316d7808 */ /* 0x000fe20007000000 */
[C---:B------:R-:W-:Y:S01]  /*5300*/  VIADD R49, R185.reuse, 0xd0 ;  /* 0x000000d0b9317836 */ /* 0x040fe20000000000 */
[----:B------:R-:W-:Y:S01]  /*5310*/  FSEL R124, R42, -INF , !P3 ;  /* 0xff8000002a7c7808 */ /* 0x000fe20005800000 */
[C---:B------:R-:W-:Y:S01]  /*5320*/  VIADD R42, R185.reuse, 0x49 ;  /* 0x00000049b92a7836 */ /* 0x040fe20000000000 */
[----:B------:R-:W-:Y:S01]  /*5330*/  FSEL R133, R50, -INF , !P4 ;  /* 0xff80000032857808 */ /* 0x000fe20006000000 */
[----:B------:R-:W-:Y:S01]  /*5340*/  VIADD R50, R185, 0x41 ;  /* 0x00000041b9327836 */ /* 0x000fe20000000000 */
[----:B------:R-:W-:Y:S01]  /*5350*/  FSEL R28, R43, -INF , !P0 ;  /* 0xff8000002b1c7808 */ /* 0x000fe20004000000 */
[----:B------:R-:W-:Y:S01]  /*5360*/  VIADD R43, R185, 0x48 ;  /* 0x00000048b92b7836 */ /* 0x000fe20000000000 */
[----:B------:R-:W-:-:S02]  /*5370*/  ISETP.GE.AND P6, PT, R51, R62, PT ;  /* 0x0000003e3300720c */ /* 0x000fc40003fc6270 */
[-C--:B------:R-:W-:Y:S02]  /*5380*/  ISETP.GE.AND P3, PT, R51, R35.reuse, PT ;  /* 0x000000233300720c */ /* 0x080fe40003f66270 */
[C---:B------:R-:W-:Y:S02]  /*5390*/  ISETP.GE.AND P4, PT, R52.reuse, R62, PT ;  /* 0x0000003e3400720c */ /* 0x040fe40003f86270 */
[----:B------:R-:W-:Y:S02]  /*53a0*/  ISETP.GE.AND P0, PT, R52, R35, PT ;  /* 0x000000233400720c */ /* 0x000fe40003f06270 */
[----:B------:R-:W-:Y:S02]  /*53b0*/  FSEL R125, R79, -INF , !P6 ;  /* 0xff8000004f7d7808 */ /* 0x000fe40007000000 */
[----:B------:R-:W-:Y:S02]  /*53c0*/  FSEL R154, R81, -INF , !P3 ;  /* 0xff800000519a7808 */ /* 0x000fe40005800000 */
        /* <DEDUP_REMOVED lines=8> */
[-C--:B------:R-:W-:Y:S01]  /*5450*/  ISETP.GE.AND P0, PT, R43, R35.reuse, PT ;  /* 0x000000232b00720c */ /* 0x080fe20003f06270 */
[----:B------:R-:W-:Y:S01]  /*5460*/  VIADD R43, R185, 0x50 ;  /* 0x00000050b92b7836 */ /* 0x000fe20000000000 */
[C---:B------:R-:W-:Y:S02]  /*5470*/  ISETP.GE.AND P2, PT, R50.reuse, R62, PT ;  /* 0x0000003e3200720c */ /* 0x040fe40003f46270 */
[----:B------:R-:W-:Y:S02]  /*5480*/  ISETP.GE.AND P1, PT, R50, R35, PT ;  /* 0x000000233200720c */ /* 0x000fe40003f26270 */
        /* <DEDUP_REMOVED lines=133> */
[CC--:B------:R-:W-:Y:S02]  /*5ce0*/  ISETP.GE.AND P2, PT, R42.reuse, R62.reuse, PT ;  /* 0x0000003e2a00720c */ /* 0x0c0fe40003f46270 */
[----:B------:R-:W-:Y:S01]  /*5cf0*/  ISETP.GE.AND P1, PT, R42, R35, PT ;  /* 0x000000232a00720c */ /* 0x000fe20003f26270 */
[----:B------:R-:W-:Y:S01]  /*5d00*/  VIADD R42, R185, 0xc1 ;  /* 0x000000c1b92a7836 */ /* 0x000fe20000000000 */
[----:B------:R-:W-:Y:S02]  /*5d10*/  ISETP.GE.AND P6, PT, R43, R62, PT ;  /* 0x0000003e2b00720c */ /* 0x000fe40003fc6270 */
[----:B------:R-:W-:-:S02]  /*5d20*/  FSEL R140, R140, -INF , !P3 ;  /* 0xff8000008c8c7808 */ /* 0x000fc40005800000 */
[----:B------:R-:W-:Y:S01]  /*5d30*/  ISETP.GE.AND P3, PT, R43, R35, PT ;  /* 0x000000232b00720c */ /* 0x000fe20003f66270 */
[----:B------:R-:W-:Y:S01]  /*5d40*/  VIADD R43, R185, 0xc0 ;  /* 0x000000c0b92b7836 */ /* 0x000fe20000000000 */
[----:B------:R-:W-:Y:S02]  /*5d50*/  FSEL R89, R100, -INF , !P6 ;  /* 0xff80000064597808 */ /* 0x000fe40007000000 */
[----:B------:R-:W-:Y:S02]  /*5d60*/  FMNMX3.FTZ R51, R20, R22, R200, !PT ;  /* 0x0000001614337276 */ /* 0x000fe400078100c8 */
[----:B------:R-:W-:Y:S02]  /*5d70*/  ISETP.GE.AND P6, PT, R42, R62, PT ;  /* 0x0000003e2a00720c */ /* 0x000fe40003fc6270 */
[----:B------:R-:W-:Y:S02]  /*5d80*/  FSEL R99, R99, -INF , !P4 ;  /* 0xff80000063637808 */ /* 0x000fe40006000000 */
[----:B------:R-:W-:-:S02]  /*5d90*/  FSEL R130, R130, -INF , !P0 ;  /* 0xff80000082827808 */ /* 0x000fc40004000000 */
[C---:B------:R-:W-:Y:S02]  /*5da0*/  ISETP.GE.AND P4, PT, R43.reuse, R62, PT ;  /* 0x0000003e2b00720c */ /* 0x040fe40003f86270 */
[----:B------:R-:W-:Y:S01]  /*5db0*/  ISETP.GE.AND P0, PT, R43, R35, PT ;  /* 0x000000232b00720c */ /* 0x000fe20003f06270 */
[----:B------:R-:W-:Y:S01]  /*5dc0*/  VIADD R43, R185, 0xc8 ;  /* 0x000000c8b92b7836 */ /* 0x000fe20000000000 */
[----:B------:R-:W-:Y:S02]  /*5dd0*/  FMNMX3.FTZ R51, R51, R40, R14, !PT ;  /* 0x0000002833337276 */ /* 0x000fe4000781000e */
[----:B------:R-:W-:Y:S02]  /*5de0*/  FSEL R88, R104, -INF , !P6 ;  /* 0xff80000068587808 */ /* 0x000fe40007000000 */
[----:B------:R-:W-:Y:S02]  /*5df0*/  ISETP.GE.AND P6, PT, R185, R62, PT ;  /* 0x0000003eb900720c */ /* 0x000fe40003fc6270 */
[----:B------:R-:W-:-:S02]  /*5e00*/  FSEL R128, R128, -INF , !P3 ;  /* 0xff80000080807808 */ /* 0x000fc40005800000 */
[----:B------:R-:W-:Y:S02]  /*5e10*/  FSEL R87, R102, -INF , !P2 ;  /* 0xff80000066577808 */ /* 0x000fe40005000000 */
[----:B------:R-:W-:Y:S02]  /*5e20*/  FSEL R120, R120, -INF , !P1 ;  /* 0xff80000078787808 */ /* 0x000fe40004800000 */
[----:B------:R-:W-:Y:S02]  /*5e30*/  FMNMX3.FTZ R51, R51, R18, R12, !PT ;  /* 0x0000001233337276 */ /* 0x000fe4000781000c */
[-C--:B------:R-:W-:Y:S01]  /*5e40*/  ISETP.GE.AND P3, PT, R42, R35.reuse, PT ;  /* 0x000000232a00720c */ /* 0x080fe20003f66270 */
[----:B------:R-:W-:Y:S01]  /*5e50*/  VIADD R42, R185, 0xc9 ;  /* 0x000000c9b92a7836 */ /* 0x000fe20000000000 */
[C---:B------:R-:W-:Y:S02]  /*5e60*/  ISETP.GE.AND P2, PT, R43.reuse, R62, PT ;  /* 0x0000003e2b00720c */ /* 0x040fe40003f46270 */
[----:B------:R-:W-:-:S02]  /*5e70*/  ISETP.GE.AND P1, PT, R43, R35, PT ;  /* 0x000000232b00720c */ /* 0x000fc40003f26270 */
[----:B------:R-:W-:Y:S01]  /*5e80*/  FSEL R43, R0, -INF , !P6 ;  /* 0xff800000002b7808 */ /* 0x000fe20007000000 */
[----:B------:R-:W-:Y:S01]  /*5e90*/  VIADD R0, R185, 0xd8 ;  /* 0x000000d8b9007836 */ /* 0x000fe20000000000 */
[----:B------:R-:W-:Y:S02]  /*5ea0*/  FMNMX3.FTZ R51, R51, R16, R132, !PT ;  /* 0x0000001033337276 */ /* 0x000fe40007810084 */
[----:B------:R-:W-:Y:S02]  /*5eb0*/  FSEL R73, R103, -INF , !P4 ;  /* 0xff80000067497808 */ /* 0x000fe40006000000 */
[----:B------:R-:W-:Y:S02]  /*5ec0*/  FSEL R102, R106, -INF , !P0 ;  /* 0xff8000006a667808 */ /* 0x000fe40004000000 */
[----:B------:R-:W-:Y:S02]  /*5ed0*/  FSEL R100, R105, -INF , !P3 ;  /* 0xff80000069647808 */ /* 0x000fe40005800000 */
[----:B------:R-:W-:-:S02]  /*5ee0*/  FSEL R65, R108, -INF , !P2 ;  /* 0xff8000006c417808 */ /* 0x000fc40005000000 */
[----:B------:R-:W-:Y:S02]  /*5ef0*/  FMNMX3.FTZ R50, R43, R13, R71, !PT ;  /* 0x0000000d2b327276 */ /* 0x000fe40007810047 */
[CC--:B------:R-:W-:Y:S02]  /*5f00*/  ISETP.GE.AND P4, PT, R42.reuse, R62.reuse, PT ;  /* 0x0000003e2a00720c */ /* 0x0c0fe40003f86270 */
[-C--:B------:R-:W-:Y:S01]  /*5f10*/  ISETP.GE.AND P0, PT, R42, R35.reuse, PT ;  /* 0x000000232a00720c */ /* 0x080fe20003f06270 */
[----:B------:R-:W-:Y:S01]  /*5f20*/  VIADD R42, R185, 0xd1 ;  /* 0x000000d1b92a7836 */ /* 0x000fe20000000000 */
[C---:B------:R-:W-:Y:S02]  /*5f30*/  ISETP.GE.AND P3, PT, R49.reuse, R62, PT ;  /* 0x0000003e3100720c */ /* 0x040fe40003f66270 */
[----:B------:R-:W-:Y:S02]  /*5f40*/  ISETP.GE.AND P2, PT, R49, R35, PT ;  /* 0x000000233100720c */ /* 0x000fe40003f46270 */
[----:B------:R-:W-:-:S02]  /*5f50*/  FMNMX3.FTZ R49, R51, R38, R30, !PT ;  /* 0x0000002633317276 */ /* 0x000fc4000781001e */
[----:B------:R-:W-:Y:S02]  /*5f60*/  FMNMX3.FTZ R50, R50, R15, R25, !PT ;  /* 0x0000000f32327276 */ /* 0x000fe40007810019 */
[----:B------:R-:W-:Y:S02]  /*5f70*/  FSEL R98, R111, -INF , !P1 ;  /* 0xff8000006f627808 */ /* 0x000fe40004800000 */
[----:B------:R-:W-:Y:S02]  /*5f80*/  FMNMX3.FTZ R49, R49, R36, R28, !PT ;  /* 0x0000002431317276 */ /* 0x000fe4000781001c */
[C---:B------:R-:W-:Y:S02]  /*5f90*/  ISETP.GE.AND P6, PT, R42.reuse, R62, PT ;  /* 0x0000003e2a00720c */ /* 0x040fe40003fc6270 */
[----:B------:R-:W-:Y:S02]  /*5fa0*/  ISETP.GE.AND P1, PT, R42, R35, PT ;  /* 0x000000232a00720c */ /* 0x000fe40003f26270 */
        /* <DEDUP_REMOVED lines=13> */
[----:B------:R-:W-:Y:S02]  /*6080*/  FSEL R86, R110, -INF , !P4 ;  /* 0xff8000006e567808 */ /* 0x000fe40006000000 */
[----:B------:R-:W-:Y:S02]  /*6090*/  FMNMX3.FTZ R49, R49, R172, R170, !PT ;  /* 0x000000ac31317276 */ /* 0x000fe400078100aa */
[----:B------:R-:W-:Y:S02]  /*60a0*/  ISETP.GE.AND P4, PT, R0, R62, PT ;  /* 0x0000003e0000720c */ /* 0x000fe40003f86270 */
[----:B------:R-:W-:Y:S02]  /*60b0*/  FMNMX3.FTZ R42, R42, R131, R135, !PT ;  /* 0x000000832a2a7276 */ /* 0x000fe40007810087 */
[----:B------:R-:W-:Y:S02]  /*60c0*/  FSEL R96, R112, -INF , !P0 ;  /* 0xff80000070607808 */ /* 0x000fe40004000000 */
[----:B------:R-:W-:-:S02]  /*60d0*/  FMNMX3.FTZ R49, R49, R168, R198, !PT ;  /* 0x000000a831317276 */ /* 0x000fc400078100c6 */
[----:B------:R-:W-:Y:S01]  /*60e0*/  ISETP.GE.AND P0, PT, R0, R35, PT ;  /* 0x000000230000720c */ /* 0x000fe20003f06270 */
[----:B------:R-:W-:Y:S01]  /*60f0*/  VIADD R0, R185, 0xd9 ;  /* 0x000000d9b9007836 */ /* 0x000fe20000000000 */
[----:B------:R-:W-:Y:S02]  /*6100*/  FSEL R61, R4, -INF , !P4 ;  /* 0xff800000043d7808 */ /* 0x000fe40006000000 */
[----:B------:R-:W-:Y:S02]  /*6110*/  FMNMX3.FTZ R4, R42, R137, R139, !PT ;  /* 0x000000892a047276 */ /* 0x000fe4000781008b */
[----:B------:R-:W-:Y:S02]  /*6120*/  FMNMX3.FTZ R49, R49, R196, R192, !PT ;  /* 0x000000c431317276 */ /* 0x000fe400078100c0 */
[----:B------:R-:W-:Y:S02]  /*6130*/  FSEL R63, R122, -INF , !P3 ;  /* 0xff8000007a3f7808 */ /* 0x000fe40005800000 */
[----:B------:R-:W-:-:S02]  /*6140*/  FMNMX3.FTZ R4, R4, R173, R141, !PT ;  /* 0x000000ad04047276 */ /* 0x000fc4000781008d */
[----:B------:R-:W-:Y:S02]  /*6150*/  ISETP.GE.AND P3, PT, R0, R62, PT ;  /* 0x0000003e0000720c */ /* 0x000fe40003f66270 */
[----:B------:R-:W-:Y:S02]  /*6160*/  FMNMX3.FTZ R49, R49, R190, R194, !PT ;  /* 0x000000be31317276 */ /* 0x000fe400078100c2 */
[----:B------:R-:W-:Y:S02]  /*6170*/  FMNMX3.FTZ R4, R4, R163, R151, !PT ;  /* 0x000000a304047276 */ /* 0x000fe40007810097 */
[----:B------:R-:W-:Y:S02]  /*6180*/  FSEL R82, R5, -INF , !P3 ;  /* 0xff80000005527808 */ /* 0x000fe40005800000 */
[----:B------:R-:W-:Y:S02]  /*6190*/  FMNMX3.FTZ R5, R49, R188, R186, !PT ;  /* 0x000000bc31057276 */ /* 0x000fe400078100ba */
[----:B------:R-:W-:-:S02]  /*61a0*/  FMNMX3.FTZ R4, R4, R149, R165, !PT ;  /* 0x0000009504047276 */ /* 0x000fc400078100a5 */
[----:B------:R-:W-:Y:S02]  /*61b0*/  FMNMX3.FTZ R5, R5, R184, R182, !PT ;  /* 0x000000b805057276 */ /* 0x000fe400078100b6 */
[----:B------:R-:W-:Y:S02]  /*61c0*/  FSEL R74, R126, -INF , !P2 ;  /* 0xff8000007e4a7808 */ /* 0x000fe40005000000 */
        /* <DEDUP_REMOVED lines=47> */
[C---:B------:R-:W-:Y:S01]  /*64c0*/  VIADD R0, R185.reuse, 0xf8 ;  /* 0x000000f8b9007836 */ /* 0x040fe20000000000 */
[----:B------:R-:W-:Y:S01]  /*64d0*/  FMNMX3.FTZ R4, R4, R87, R73, !PT ;  /* 0x0000005704047276 */ /* 0x000fe20007810049 */
[----:B------:R-:W-:Y:S01]  /*64e0*/  VIADD R185, R185, 0xf9 ;  /* 0x000000f9b9b97836 */ /* 0x000fe20000000000 */
[----:B------:R-:W-:-:S02]  /*64f0*/  FMNMX3.FTZ R5, R5, R68, R66, !PT ;  /* 0x0000004405057276 */ /* 0x000fc40007810042 */
[----:B------:R-:W-:Y:S02]  /*6500*/  FMNMX3.FTZ R4, R4, R88, R65, !PT ;  /* 0x0000005804047276 */ /* 0x000fe40007810041 */
[----:B------:R-:W-:Y:S02]  /*6510*/  FSEL R58, R26, -INF , !P1 ;  /* 0xff8000001a3a7808 */ /* 0x000fe40004800000 */
[----:B------:R-:W-:Y:S02]  /*6520*/  ISETP.GE.AND P1, PT, R0, R35, PT ;  /* 0x000000230000720c */ /* 0x000fe40003f26270 */
[----:B------:R-:W-:Y:S02]  /*6530*/  FSEL R56, R181, -INF , !P0 ;  /* 0xff800000b5387808 */ /* 0x000fe40004000000 */
[----:B------:R-:W-:Y:S02]  /*6540*/  FMNMX3.FTZ R5, R5, R64, R60, !PT ;  /* 0x0000004005057276 */ /* 0x000fe4000781003c */
[----:B------:R-:W-:-:S02]  /*6550*/  FMNMX3.FTZ R4, R4, R86, R63, !PT ;  /* 0x0000005604047276 */ /* 0x000fc4000781003f */
[----:B------:R-:W-:Y:S02]  /*6560*/  ISETP.GE.AND P0, PT, R185, R35, PT ;  /* 0x00000023b900720c */ /* 0x000fe40003f06270 */
[----:B------:R-:W-:Y:S02]  /*6570*/  FSEL R54, R179, -INF , !P2 ;  /* 0xff800000b3367808 */ /* 0x000fe40005000000 */
[----:B------:R-:W-:Y:S02]  /*6580*/  FSEL R52, R183, -INF , !P1 ;  /* 0xff800000b7347808 */ /* 0x000fe40004800000 */
[----:B------:R-:W-:Y:S02]  /*6590*/  FMNMX3.FTZ R5, R5, R58, R56, !PT ;  /* 0x0000003a05057276 */ /* 0x000fe40007810038 */
[----:B------:R-:W-:Y:S02]  /*65a0*/  FMNMX3.FTZ R4, R4, R84, R61, !PT ;  /* 0x0000005404047276 */ /* 0x000fe4000781003d */
[----:B------:R-:W-:-:S02]  /*65b0*/  FSEL R50, R23, -INF , !P0 ;  /* 0xff80000017327808 */ /* 0x000fc40004000000 */
[----:B------:R-:W-:Y:S02]  /*65c0*/  FMNMX3.FTZ R5, R5, R54, R52, !PT ;  /* 0x0000003605057276 */ /* 0x000fe40007810034 */
[----:B------:R-:W-:Y:S02]  /*65d0*/  FMNMX3.FTZ R4, R4, R82, R59, !PT ;  /* 0x0000005204047276 */ /* 0x000fe4000781003b */
[----:B------:R-:W-:Y:S02]  /*65e0*/  ISETP.GE.AND P1, PT, R0, R62, PT ;  /* 0x0000003e0000720c */ /* 0x000fe40003f26270 */
[----:B------:R-:W-:Y:S02]  /*65f0*/  FMNMX.FTZ R0, R50, R5, !PT ;  /* 0x0000000532007209 */ /* 0x000fe40007810000 */
[----:B------:R-:W-:Y:S02]  /*6600*/  FSEL R78, R10, -INF , !P6 ;  /* 0xff8000000a4e7808 */ /* 0x000fe40007000000 */
[----:B------:R-:W-:Y:S01]  /*6610*/  FSEL R55, R24, -INF , !P4 ;  /* 0xff80000018377808 */ /* 0x000fe20006000000 */
[----:B------:R-:W2:Y:S01]  /*6620*/  SHFL.BFLY PT, R7, R0, 0x2, 0x1f ;  /* 0x0c401f0000077f89 */ /* 0x000ea200000e0000 */
[----:B------:R-:W-:-:S02]  /*6630*/  FMNMX3.FTZ R4, R4, R80, R57, !PT ;  /* 0x0000005004047276 */ /* 0x000fc40007810039 */
[----:B------:R-:W-:Y:S02]  /*6640*/  ISETP.GE.AND P0, PT, R185, R62, PT ;  /* 0x0000003eb900720c */ /* 0x000fe40003f06270 */
[----:B------:R-:W-:Y:S02]  /*6650*/  FSEL R76, R39, -INF , !P3 ;  /* 0xff800000274c7808 */ /* 0x000fe40005800000 */
[----:B------:R-:W-:Y:S02]  /*6660*/  FSEL R53, R150, -INF , !P1 ;  /* 0xff80000096357808 */ /* 0x000fe40004800000 */
[----:B------:R-:W-:Y:S02]  /*6670*/  FMNMX3.FTZ R4, R4, R78, R55, !PT ;  /* 0x0000004e04047276 */ /* 0x000fe40007810037 */
[----:B------:R-:W-:Y:S02]  /*6680*/  FSEL R51, R21, -INF , !P0 ;  /* 0xff80000015337808 */ /* 0x000fe40004000000 */
[----:B------:R-:W-:-:S02]  /*6690*/  FMNMX3.FTZ R4, R4, R76, R53, !PT ;  /* 0x0000004c04047276 */ /* 0x000fc40007810035 */
[----:B------:R-:W-:Y:S02]  /*66a0*/  LOP3.LUT R150, R2, R41, RZ, 0xfc, !PT ;  /* 0x0000002902967212 */ /* 0x000fe400078efcff */
[----:B------:R-:W-:Y:S02]  /*66b0*/  FMNMX.FTZ R8, R51, R4, !PT ;  /* 0x0000000433087209 */ /* 0x000fe40007810000 */
[----:B------:R-:W-:-:S03]  /*66c0*/  LEA R150, R150, UR4, 0x1 ;  /* 0x0000000496967c11 */ /* 0x000fc6000f8e08ff */
[----:B------:R-:W3:Y:S01]  /*66d0*/  SHFL.BFLY PT, R5, R8, 0x2, 0x1f ;  /* 0x0c401f0008057f89 */ /* 0x000ee200000e0000 */
[----:B--2---:R-:W-:Y:S01]  /*66e0*/  FMNMX.FTZ R7, R0, R7, !PT ;  /* 0x0000000700077209 */ /* 0x004fe20007810000 */
[C---:B------:R-:W-:Y:S02]  /*66f0*/  VIADD R93, R150.reuse, 0x5020 ;  /* 0x00005020965d7836 */ /* 0x040fe40000000000 */
[----:B------:R-:W-:Y:S02]  /*6700*/  VIADD R247, R150, 0x5000 ;  /* 0x0000500096f77836 */ /* 0x000fe40000000000 */
[----:B------:R-:W2:Y:S01]  /*6710*/  SHFL.BFLY PT, R6, R7, 0x1, 0x1f ;  /* 0x0c201f0007067f89 */ /* 0x000ea200000e0000 */
[----:B------:R-:W-:Y:S02]  /*6720*/  IMAD.MOV.U32 R67, RZ, RZ, R93 ;  /* 0x000000ffff437224 */ /* 0x000fe400078e005d */
[----:B------:R-:W-:Y:S01]  /*6730*/  @P5 VIADD R67, R247, 0xffffffe0 ;  /* 0xffffffe0f7435836 */ /* 0x000fe20000000000 */
[----:B---3--:R-:W-:-:S02]  /*6740*/  FMNMX.FTZ R5, R8, R5, !PT ;  /* 0x0000000508057209 */ /* 0x008fc40007810000 */
[----:B------:R-:W-:Y:S04]  /*6750*/  LDSM.16.MT88.4 R8, [R150+0x5400] ;  /* 0x005400009608783b */ /* 0x000fe80000004200 */
[----:B------:R-:W3:Y:S01]  /*6760*/  SHFL.BFLY PT, R4, R5, 0x1, 0x1f ;  /* 0x0c201f0005047f89 */ /* 0x000ee200000e0000 */
[----:B--2---:R-:W-:-:S04]  /*6770*/  FMNMX.FTZ R0, R7, R6, !PT ;  /* 0x0000000607007209 */ /* 0x004fc80007810000 */
[C---:B------:R-:W-:Y:S01]  /*6780*/  FSETP.NEU.FTZ.AND P0, PT, R0.reuse, -INF , PT ;  /* 0xff8000000000780b */ /* 0x040fe20003f1d000 */
[----:B-1----:R-:W-:-:S05]  /*6790*/  FMUL.FTZ R49, R0, UR6 ;  /* 0x0000000600317c20 */ /* 0x002fca0008410000 */
[----:B------:R-:W-:-:S05]  /*67a0*/  FSEL R49, R49, RZ, P0 ;  /* 0x000000ff31317208 */ /* 0x000fca0000000000 */
[--C-:B------:R-:W-:Y:S01]  /*67b0*/  FFMA.FTZ R136, R20, UR6, -R49.reuse ;  /* 0x0000000614887c23 */ /* 0x100fe20008010831 */
[--C-:B------:R-:W-:Y:S01]  /*67c0*/  FFMA.FTZ R111, R22, UR6, -R49.reuse ;  /* 0x00000006166f7c23 */ /* 0x100fe20008010831 */
[--C-:B------:R-:W-:Y:S01]  /*67d0*/  FFMA.FTZ R122, R200, UR6, -R49.reuse ;  /* 0x00000006c87a7c23 */ /* 0x100fe20008010831 */
[----:B------:R-:W1:Y:S01]  /*67e0*/  LDSM.16.MT88.4 R20, [R150+0x5000] ;  /* 0x005000009614783b */ /* 0x000e620000004200 */
[--C-:B------:R-:W-:Y:S01]  /*67f0*/  FFMA.FTZ R103, R40, UR6, -R49.reuse ;  /* 0x0000000628677c23 */ /* 0x100fe20008010831 */
[--C-:B------:R-:W-:Y:S01]  /*6800*/  FFMA.FTZ R118, R14, UR6, -R49.reuse ;  /* 0x000000060e767c23 */ /* 0x100fe20008010831 */
[----:B------:R-:W-:Y:S01]  /*6810*/  MUFU.EX2 R136, R136 ;  /* 0x0000008800887308 */ /* 0x000fe20000000800 */
[--C-:B------:R-:W-:Y:S01]  /*6820*/  FFMA.FTZ R104, R12, UR6, -R49.reuse ;  /* 0x000000060c687c23 */ /* 0x100fe20008010831 */
[----:B---3--:R-:W-:Y:S01]  /*6830*/  FMNMX.FTZ R2, R5, R4, !PT ;  /* 0x0000000405027209 */ /* 0x008fe20007810000 */
[--C-:B------:R-:W-:Y:S01]  /*6840*/  FFMA.FTZ R91, R18, UR6, -R49.reuse ;  /* 0x00000006125b7c23 */ /* 0x100fe20008010831 */
[----:B------:R-:W2:Y:S01]  /*6850*/  LDSM.16.MT88.4 R4, [R67] ;  /* 0x000000004304783b */ /* 0x000ea20000004200 */
[----:B------:R-:W3:Y:S01]  /*6860*/  MUFU.EX2 R111, R111 ;  /* 0x0000006f006f7308 */ /* 0x000ee20000000800 */
[C---:B------:R-:W-:Y:S01]  /*6870*/  FSETP.NEU.FTZ.AND P0, PT, R2.reuse, -INF , PT ;  /* 0xff8000000200780b */ /* 0x040fe20003f1d000 */
[----:B------:R-:W-:Y:S01]  /*6880*/  FMUL.FTZ R92, R2, UR6 ;  /* 0x00000006025c7c20 */ /* 0x000fe20008410000 */
[--C-:B------:R-:W-:Y:S01]  /*6890*/  FFMA.FTZ R75, R16, UR6, -R49.reuse ;  /* 0x00000006104b7c23 */ /* 0x100fe20008010831 */
[----:B------:R-:W-:Y:S01]  /*68a0*/  MUFU.EX2 R122, R122 ;  /* 0x0000007a007a7308 */ /* 0x000fe20000000800 */
[--C-:B------:R-:W-:Y:S01]  /*68b0*/  FFMA.FTZ R94, R36, UR6, -R49.reuse ;  /* 0x00000006245e7c23 */ /* 0x100fe20008010831 */
[--C-:B------:R-:W-:Y:S01]  /*68c0*/  FFMA.FTZ R69, R30, UR6, -R49.reuse ;  /* 0x000000061e457c23 */ /* 0x100fe20008010831 */
[----:B------:R-:W-:Y:S01]  /*68d0*/  FSEL R92, R92, RZ, P0 ;  /* 0x000000ff5c5c7208 */ /* 0x000fe20000000000 */
[----:B------:R-:W4:Y:S01]  /*68e0*/  MUFU.EX2 R103, R103 ;  /* 0x0000006700677308 */ /* 0x000f220000000800 */
[--C-:B------:R-:W-:Y:S01]  /*68f0*/  FFMA.FTZ R79, R28, UR6, -R49.reuse ;  /* 0x000000061c4f7c23 */ /* 0x100fe20008010831 */
[--C-:B------:R-:W-:Y:S01]  /*6900*/  FFMA.FTZ R90, R132, UR6, -R49.reuse ;  /* 0x00000006845a7c23 */ /* 0x100fe20008010831 */
[--C-:B------:R-:W-:Y:S01]  /*6910*/  FFMA.FTZ R132, R124, UR6, -R49.reuse ;  /* 0x000000067c847c23 */ /* 0x100fe20008010831 */
[--C-:B------:R-:W-:Y:S01]  /*6920*/  FFMA.FTZ R138, R43, UR6, -R92.reuse ;  /* 0x000000062b8a7c23 */ /* 0x100fe2000801085c */
[--C-:B------:R-:W-:Y:S01]  /*6930*/  FFMA.FTZ R113, R13, UR6, -R92.reuse ;  /* 0x000000060d717c23 */ /* 0x100fe2000801085c */
[--C-:B------:R-:W-:Y:S01]  /*6940*/  FFMA.FTZ R126, R71, UR6, -R92.reuse ;  /* 0x00000006477e7c23 */ /* 0x100fe2000801085c */
[--C-:B------:R-:W-:Y:S01]  /*6950*/  FFMA.FTZ R105, R15, UR6, -R92.reuse ;  /* 0x000000060f697c23 */ /* 0x100fe2000801085c */
[----:B------:R-:W5:Y:S01]  /*6960*/  LDSM.16.MT88.4 R40, [R67+0x400] ;  /* 0x000400004328783b */ /* 0x000f620000004200 */
[----:B---3--:R-:W-:Y:S01]  /*6970*/  F2FP.F16.F32.PACK_AB R13, R111, R136 ;  /* 0x000000886f0d723e */ /* 0x008fe200000000ff */
[----:B------:R-:W-:Y:S01]  /*6980*/  MUFU.EX2 R138, R138 ;  /* 0x0000008a008a7308 */ /* 0x000fe20000000800 */
[--C-:B------:R-:W-:Y:S01]  /*6990*/  FFMA.FTZ R112, R25, UR6, -R92.reuse ;  /* 0x0000000619707c23 */ /* 0x100fe2000801085c */
[--C-:B------:R-:W-:Y:S01]  /*69a0*/  FFMA.FTZ R95, R17, UR6, -R92.reuse ;  /* 0x00000006115f7c23 */ /* 0x100fe2000801085c */
[--C-:B------:R-:W-:Y:S01]  /*69b0*/  FFMA.FTZ R106, R19, UR6, -R92.reuse ;  /* 0x00000006136a7c23 */ /* 0x100fe2000801085c */
[----:B------:R-:W3:Y:S01]  /*69c0*/  MUFU.EX2 R113, R113 ;  /* 0x0000007100717308 */ /* 0x000ee20000000800 */
[----:B----4-:R-:W-:Y:S01]  /*69d0*/  F2FP.F16.F32.PACK_AB R15, R103, R122 ;  /* 0x0000007a670f723e */ /* 0x010fe200000000ff */
[--C-:B------:R-:W-:Y:S01]  /*69e0*/  FFMA.FTZ R77, R37, UR6, -R92.reuse ;  /* 0x00000006254d7c23 */ /* 0x100fe2000801085c */
[--C-:B------:R-:W-:Y:S01]  /*69f0*/  FFMA.FTZ R71, R38, UR6, -R49.reuse ;  /* 0x0000000626477c23 */ /* 0x100fe20008010831 */
[----:B------:R-:W-:Y:S01]  /*6a00*/  MUFU.EX2 R126, R126 ;  /* 0x0000007e007e7308 */ /* 0x000fe20000000800 */
[----:B------:R-:W4:Y:S01]  /*6a10*/  LDSM.16.MT88.4 R36, [R150+0x5800] ;  /* 0x005800009624783b */ /* 0x000f220000004200 */
[--C-:B------:R-:W-:Y:S01]  /*6a20*/  FFMA.FTZ R81, R29, UR6, -R92.reuse ;  /* 0x000000061d517c23 */ /* 0x100fe2000801085c */
[--C-:B------:R-:W-:Y:S01]  /*6a30*/  FFMA.FTZ R110, R31, UR6, -R92.reuse ;  /* 0x000000061f6e7c23 */ /* 0x100fe2000801085c */
[----:B------:R-:W1:Y:S01]  /*6a40*/  MUFU.EX2 R105, R105 ;  /* 0x0000006900697308 */ /* 0x000e620000000800 */
[----:B------:R-:W4:Y:S01]  /*6a50*/  LDSM.16.MT88.4 R28, [R67+0x800] ;  /* 0x00080000431c783b */ /* 0x000f220000004200 */
        /* <DEDUP_REMOVED lines=12> */
[----:B-1----:R-:W-:Y:S01]  /*6b20*/  F2FP.F16.F32.PACK_AB R14, R105, R126 ;  /* 0x0000007e690e723e */ /* 0x002fe200000000ff */
        /* <DEDUP_REMOVED lines=9> */
[----:B------:R-:W1:Y:S01]  /*6bc0*/  MUFU.EX2 R95, R95 ;  /* 0x0000005f005f7308 */ /* 0x000e620000000800 */
[--C-:B------:R-:W-:Y:S01]  /*6bd0*/  FFMA.FTZ R174, R174, UR6, -R49.reuse ;  /* 0x00000006aeae7c23 */ /* 0x100fe20008010831 */
[--C-:B------:R-:W-:Y:S01]  /*6be0*/  FFMA.FTZ R153, R153, UR6, -R92.reuse ;  /* 0x0000000699997c23 */ /* 0x100fe2000801085c */
[----:B------:R-:W-:Y:S01]  /*6bf0*/  FFMA.FTZ R145, R145, UR6, -R92 ;  /* 0x0000000691917c23 */ /* 0x000fe2000801085c */
[----:B------:R-:W-:Y:S01]  /*6c00*/  MUFU.EX2 R106, R106 ;  /* 0x0000006a006a7308 */ /* 0x000fe20000000800 */
[C---:B------:R-:W-:Y:S01]  /*6c10*/  HMMA.16816.F32 R20, R12.reuse, R22, RZ ;  /* 0x000000160c14723c */ /* 0x040fe200000018ff */
[----:B------:R-:W-:Y:S01]  /*6c20*/  FFMA.FTZ R146, R146, UR6, -R49 ;  /* 0x0000000692927c23 */ /* 0x000fe20008010831 */
[----:B------:R-:W-:Y:S01]  /*6c30*/  FADD.FTZ R113, R138, R113 ;  /* 0x000000718a717221 */ /* 0x000fe20000010000 */
[----:B------:R-:W5:Y:S01]  /*6c40*/  MUFU.EX2 R77, R77 ;  /* 0x0000004d004d7308 */ /* 0x000f620000000800 */
[--C-:B------:R-:W-:Y:S01]  /*6c50*/  FFMA.FTZ R120, R120, UR6, -R49.reuse ;  /* 0x0000000678787c23 */ /* 0x100fe20008010831 */
[----:B------:R-:W-:Y:S01]  /*6c60*/  FFMA.FTZ R134, R134, UR6, -R49 ;  /* 0x0000000686867c23 */ /* 0x000fe20008010831 */
[----:B------:R-:W-:Y:S01]  /*6c70*/  FADD.FTZ R126, R126, R113 ;  /* 0x000000717e7e7221 */ /* 0x000fe20000010000 */
[----:B------:R-:W-:Y:S01]  /*6c80*/  MUFU.EX2 R90, R90 ;  /* 0x0000005a005a7308 */ /* 0x000fe20000000800 */
[C---:B--2---:R-:W-:Y:S01]  /*6c90*/  HMMA.16816.F32 R16, R12.reuse, R4, RZ ;  /* 0x000000040c10723c */ /* 0x044fe200000018ff */
[----:B---3--:R-:W-:Y:S01]  /*6ca0*/  F2FP.F16.F32.PACK_AB R5, R91, R118 ;  /* 0x000000765b05723e */ /* 0x008fe200000000ff */
[----:B------:R-:W-:Y:S01]  /*6cb0*/  FADD.FTZ R105, R105, R126 ;  /* 0x0000007e69697221 */ /* 0x000fe20000010000 */
        /* <DEDUP_REMOVED lines=8> */
[----:B-----5:R-:W-:Y:S01]  /*6d40*/  F2FP.F16.F32.PACK_AB R6, R77, R106 ;  /* 0x0000006a4d06723e */ /* 0x020fe200000000ff */
        /* <DEDUP_REMOVED lines=8> */
[----:B------:R-:W-:Y:S01]  /*6dd0*/  FFMA.FTZ R249, R51, UR6, -R92 ;  /* 0x0000000633f97c23 */ /* 0x000fe2000801085c */
[----:B------:R-:W-:Y:S01]  /*6de0*/  FFMA.FTZ R52, R52, UR6, -R49 ;  /* 0x0000000634347c23 */ /* 0x000fe20008010831 */
[----:B------:R-:W-:Y:S01]  /*6df0*/  ISETP.GT.AND P0, PT, R83, R232, PT ;  /* 0x000000e85300720c */ /* 0x000fe20003f04270 */
[----:B------:R-:W2:Y:S03]  /*6e00*/  MUFU.EX2 R110, R110 ;  /* 0x0000006e006e7308 */ /* 0x000ea60000000800 */
[C---:B------:R-:W-:Y:S01]  /*6e10*/  HMMA.16816.F32 R20, R4.reuse, R10, R20 ;  /* 0x0000000a0414723c */ /* 0x040fe20000001814 */
[----:B------:R-:W-:Y:S01]  /*6e20*/  MUFU.EX2 R108, R108 ;  /* 0x0000006c006c7308 */ /* 0x000fe20000000800 */
[----:B------:R-:W3:Y:S03]  /*6e30*/  LDSM.16.MT88.4 R8, [R150+0x5c00] ;  /* 0x005c00009608783b */ /* 0x000ee60000004200 */
[----:B------:R-:W5:Y:S03]  /*6e40*/  MUFU.EX2 R85, R85 ;  /* 0x0000005500557308 */ /* 0x000f660000000800 */
[----:B------:R-:W-:Y:S01]  /*6e50*/  HMMA.16816.F32 R16, R4, R40, R16 ;  /* 0x000000280410723c */ /* 0x000fe20000001810 */
[----:B------:R4:W-:Y:S01]  /*6e60*/  MUFU.EX2 R116, R132 ;  /* 0x0000008400747308 */ /* 0x0009e20000000800 */
[----:B-1----:R-:W-:-:S02]  /*6e70*/  F2FP.F16.F32.PACK_AB R41, R71, R90 ;  /* 0x0000005a4729723e */ /* 0x002fc400000000ff */
[----:B--2---:R-:W-:Y:S01]  /*6e80*/  F2FP.F16.F32.PACK_AB R40, R110, R81 ;  /* 0x000000516e28723e */ /* 0x004fe200000000ff */
[----:B------:R-:W1:Y:S03]  /*6e90*/  MUFU.EX2 R79, R79 ;  /* 0x0000004f004f7308 */ /* 0x000e660000000800 */
[----:B------:R-:W-:Y:S01]  /*6ea0*/  HMMA.16816.F32 R12, R4, R42, R12 ;  /* 0x0000002a040c723c */ /* 0x000fe2000000180c */
[----:B------:R-:W-:Y:S01]  /*6eb0*/  F2FP.F16.F32.PACK_AB R43, R94, R69 ;  /* 0x000000455e2b723e */ /* 0x000fe200000000ff */
[----:B------:R-:W-:Y:S01]  /*6ec0*/  MUFU.EX2 R114, R175 ;  /* 0x000000af00727308 */ /* 0x000fe20000000800 */
[----:B-----5:R-:W-:Y:S01]  /*6ed0*/  F2FP.F16.F32.PACK_AB R42, R85, R108 ;  /* 0x0000006c552a723e */ /* 0x020fe200000000ff */
[----:B------:R-:W2:Y:S02]  /*6ee0*/  LDSM.16.MT88.4 R4, [R67+0xc00] ;  /* 0x000c00004304783b */ /* 0x000ea40000004200 */
[----:B------:R-:W5:Y:S01]  /*6ef0*/  MUFU.EX2 R97, R97 ;  /* 0x0000006100617308 */ /* 0x000f620000000800 */
[--C-:B----4-:R-:W-:Y:S01]  /*6f00*/  FFMA.FTZ R132, R123, UR6, -R92.reuse ;  /* 0x000000067b847c23 */ /* 0x110fe2000801085c */
[--C-:B------:R-:W-:Y:S01]  /*6f10*/  FFMA.FTZ R123, R154, UR6, -R49.reuse ;  /* 0x000000069a7b7c23 */ /* 0x100fe20008010831 */
[--C-:B------:R-:W-:Y:S01]  /*6f20*/  FFMA.FTZ R154, R158, UR6, -R49.reuse ;  /* 0x000000069e9a7c23 */ /* 0x100fe20008010831 */
[----:B------:R-:W-:Y:S01]  /*6f30*/  MUFU.EX2 R124, R124 ;  /* 0x0000007c007c7308 */ /* 0x000fe20000000800 */
[C---:B------:R-:W-:Y:S01]  /*6f40*/  HMMA.16816.F32 R24, R40.reuse, R36, R24 ;  /* 0x000000242818723c */ /* 0x040fe20000001818 */
[----:B-1----:R-:W-:Y:S01]  /*6f50*/  F2FP.F16.F32.PACK_AB R37, R116, R79 ;  /* 0x0000004f7425723e */ /* 0x002fe200000000ff */
[--C-:B------:R-:W-:Y:S01]  /*6f60*/  FFMA.FTZ R158, R131, UR6, -R92.reuse ;  /* 0x00000006839e7c23 */ /* 0x100fe2000801085c */
[----:B------:R-:W1:Y:S01]  /*6f70*/  MUFU.EX2 R109, R109 ;  /* 0x0000006d006d7308 */ /* 0x000e620000000800 */
[--C-:B------:R-:W-:Y:S01]  /*6f80*/  FFMA.FTZ R131, R164, UR6, -R49.reuse ;  /* 0x00000006a4837c23 */ /* 0x100fe20008010831 */
[--C-:B------:R-:W-:Y:S01]  /*6f90*/  FFMA.FTZ R164, R139, UR6, -R92.reuse ;  /* 0x000000068ba47c23 */ /* 0x100fe2000801085c */
[--C-:B------:R-:W-:Y:S01]  /*6fa0*/  FFMA.FTZ R139, R173, UR6, -R92.reuse ;  /* 0x00000006ad8b7c23 */ /* 0x100fe2000801085c */
[----:B------:R-:W-:Y:S01]  /*6fb0*/  MUFU.EX2 R107, R107 ;  /* 0x0000006b006b7308 */ /* 0x000fe20000000800 */
[----:B------:R-:W-:Y:S01]  /*6fc0*/  HMMA.16816.F32 R20, R40, R38, R20 ;  /* 0x000000262814723c */ /* 0x000fe20000001814 */
[----:B-----5:R-:W-:Y:S01]  /*6fd0*/  F2FP.F16.F32.PACK_AB R39, R97, R114 ;  /* 0x000000726127723e */ /* 0x020fe200000000ff */
[--C-:B------:R-:W-:Y:S01]  /*6fe0*/  FFMA.FTZ R175, R135, UR6, -R92.reuse ;  /* 0x0000000687af7c23 */ /* 0x100fe2000801085c */
[----:B------:R-:W4:Y:S01]  /*6ff0*/  MUFU.EX2 R132, R132 ;  /* 0x0000008400847308 */ /* 0x000f220000000800 */
[----:B------:R-:W-:Y:S01]  /*7000*/  FFMA.FTZ R173, R172, UR6, -R49 ;  /* 0x00000006acad7c23 */ /* 0x000fe20008010831 */
[----:B------:R-:W-:-:S02]  /*7010*/  FFMA.FTZ R172, R141, UR6, -R92 ;  /* 0x000000068dac7c23 */ /* 0x000fc4000801085c */
[----:B------:R-:W-:Y:S01]  /*7020*/  MUFU.EX2 R123, R123 ;  /* 0x0000007b007b7308 */ /* 0x000fe20000000800 */
[C---:B------:R-:W-:Y:S01]  /*7030*/  HMMA.16816.F32 R16, R40.reuse, R28, R16 ;  /* 0x0000001c2810723c */ /* 0x040fe20000001810 */
[----:B-1----:R-:W-:Y:S02]  /*7040*/  F2FP.F16.F32.PACK_AB R36, R109, R124 ;  /* 0x0000007c6d24723e */ /* 0x002fe400000000ff */
[----:B------:R-:W1:Y:S04]  /*7050*/  MUFU.EX2 R154, R154 ;  /* 0x0000009a009a7308 */ /* 0x000e680000000800 */
[----:B------:R-:W-:Y:S01]  /*7060*/  MUFU.EX2 R152, R152 ;  /* 0x0000009800987308 */ /* 0x000fe20000000800 */
[----:B------:R-:W-:Y:S01]  /*7070*/  HMMA.16816.F32 R28, R40, R30, R12 ;  /* 0x0000001e281c723c */ /* 0x000fe2000000180c */
[----:B------:R-:W5:Y:S01]  /*7080*/  LDSM.16.MT88.4 R12, [R150+0x6000] ;  /* 0x00600000960c783b */ /* 0x000f620000004200 */
[----:B----4-:R-:W-:Y:S01]  /*7090*/  F2FP.F16.F32.PACK_AB R38, R132, R107 ;  /* 0x0000006b8426723e */ /* 0x010fe200000000ff */
[--C-:B------:R-:W-:Y:S01]  /*70a0*/  FFMA.FTZ R40, R156, UR6, -R49.reuse ;  /* 0x000000069c287c23 */ /* 0x100fe20008010831 */
[--C-:B------:R-:W-:Y:S01]  /*70b0*/  FFMA.FTZ R41, R127, UR6, -R92.reuse ;  /* 0x000000067f297c23 */ /* 0x100fe2000801085c */
[--C-:B------:R-:W-:Y:S01]  /*70c0*/  FFMA.FTZ R156, R125, UR6, -R92.reuse ;  /* 0x000000067d9c7c23 */ /* 0x100fe2000801085c */
[--C-:B------:R-:W-:Y:S01]  /*70d0*/  FFMA.FTZ R127, R129, UR6, -R92.reuse ;  /* 0x00000006817f7c23 */ /* 0x100fe2000801085c */
[----:B------:R4:W1:Y:S02]  /*70e0*/  MUFU.EX2 R125, R40 ;  /* 0x00000028007d7308 */ /* 0x0008640000000800 */
[C---:B---3--:R-:W-:Y:S02]  /*70f0*/  HMMA.16816.F32 R24, R36.reuse, R8, R24 ;  /* 0x000000082418723c */ /* 0x048fe40000001818 */
[----:B------:R-:W-:Y:S04]  /*7100*/  MUFU.EX2 R156, R156 ;  /* 0x0000009c009c7308 */ /* 0x000fe80000000800 */
[----:B------:R3:W1:Y:S02]  /*7110*/  MUFU.EX2 R129, R41 ;  /* 0x0000002900817308 */ /* 0x0006640000000800 */
[----:B------:R-:W-:Y:S01]  /*7120*/  HMMA.16816.F32 R20, R36, R10, R20 ;  /* 0x0000000a2414723c */ /* 0x000fe20000001814 */
[----:B------:R-:W5:Y:S01]  /*7130*/  LDSM.16.MT88.4 R8, [R67+0x1000] ;  /* 0x001000004308783b */ /* 0x000f620000004200 */
[----:B------:R-:W-:Y:S01]  /*7140*/  MUFU.EX2 R127, R127 ;  /* 0x0000007f007f7308 */ /* 0x000fe20000000800 */
[----:B----4-:R-:W-:Y:S01]  /*7150*/  FFMA.FTZ R40, R166, UR6, -R49 ;  /* 0x00000006a6287c23 */ /* 0x010fe20008010831 */
[----:B------:R-:W-:-:S02]  /*7160*/  FFMA.FTZ R166, R137, UR6, -R92 ;  /* 0x0000000689a67c23 */ /* 0x000fc4000801085c */
[----:B------:R-:W4:Y:S02]  /*7170*/  MUFU.EX2 R158, R158 ;  /* 0x0000009e009e7308 */ /* 0x000f240000000800 */
[----:B--2---:R-:W-:Y:S02]  /*7180*/  HMMA.16816.F32 R16, R36, R4, R16 ;  /* 0x000000042410723c */ /* 0x004fe40000001810 */
[----:B------:R2:W-:Y:S01]  /*7190*/  MUFU.EX2 R160, R176 ;  /* 0x000000b000a07308 */ /* 0x0005e20000000800 */
[----:B---3--:R-:W-:-:S03]  /*71a0*/  FFMA.FTZ R41, R162, UR6, -R49 ;  /* 0x00000006a2297c23 */ /* 0x008fc60008010831 */
[----:B------:R-:W3:Y:S02]  /*71b0*/  MUFU.EX2 R133, R133 ;  /* 0x0000008500857308 */ /* 0x000ee40000000800 */
[----:B------:R-:W-:Y:S01]  /*71c0*/  HMMA.16816.F32 R28, R36, R6, R28 ;  /* 0x00000006241c723c */ /* 0x000fe2000000181c */
[----:B------:R-:W3:Y:S01]  /*71d0*/  LDSM.16.MT88.4 R4, [R150+0x6400] ;  /* 0x006400009604783b */ /* 0x000ee20000004200 */
[----:B-1----:R-:W-:Y:S01]  /*71e0*/  F2FP.F16.F32.PACK_AB R37, R154, R123 ;  /* 0x0000007b9a25723e */ /* 0x002fe200000000ff */
[----:B------:R-:W-:Y:S01]  /*71f0*/  MUFU.EX2 R131, R131 ;  /* 0x0000008300837308 */ /* 0x000fe20000000800 */
[----:B------:R-:W-:Y:S02]  /*7200*/  F2FP.F16.F32.PACK_AB R39, R125, R152 ;  /* 0x000000987d27723e */ /* 0x000fe400000000ff */
[----:B------:R-:W-:Y:S01]  /*7210*/  F2FP.F16.F32.PACK_AB R36, R129, R156 ;  /* 0x0000009c8124723e */ /* 0x000fe200000000ff */
[----:B------:R-:W1:Y:S01]  /*7220*/  MUFU.EX2 R162, R40 ;  /* 0x0000002800a27308 */ /* 0x000e620000000800 */
[----:B----4-:R-:W-:Y:S01]  /*7230*/  F2FP.F16.F32.PACK_AB R38, R158, R127 ;  /* 0x0000007f9e26723e */ /* 0x010fe200000000ff */
[----:B--2---:R-:W-:-:S02]  /*7240*/  FFMA.FTZ R176, R149, UR6, -R92 ;  /* 0x0000000695b07c23 */ /* 0x004fc4000801085c */
[----:B------:R-:W-:Y:S04]  /*7250*/  MUFU.EX2 R135, R41 ;  /* 0x0000002900877308 */ /* 0x000fe80000000800 */
[C---:B-----5:R-:W-:Y:S01]  /*7260*/  HMMA.16816.F32 R24, R36.reuse, R12, R24 ;  /* 0x0000000c2418723c */ /* 0x060fe20000001818 */
[----:B------:R2:W-:Y:S04]  /*7270*/  MUFU.EX2 R137, R175 ;  /* 0x000000af00897308 */ /* 0x0005e80000000800 */
[----:B------:R-:W4:Y:S03]  /*7280*/  MUFU.EX2 R166, R166 ;  /* 0x000000a600a67308 */ /* 0x000f260000000800 */
[C---:B------:R-:W-:Y:S01]  /*7290*/  HMMA.16816.F32 R20, R36.reuse, R14, R20 ;  /* 0x0000000e2414723c */ /* 0x040fe20000001814 */
[----:B------:R-:W5:Y:S01]  /*72a0*/  LDSM.16.MT88.4 R12, [R67+0x1400] ;  /* 0x00140000430c783b */ /* 0x000f620000004200 */
[----:B------:R-:W-:Y:S04]  /*72b0*/  MUFU.EX2 R164, R164 ;  /* 0x000000a400a47308 */ /* 0x000fe80000000800 */
[----:B------:R-:W4:Y:S01]  /*72c0*/  MUFU.EX2 R139, R139 ;  /* 0x0000008b008b7308 */ /* 0x000f220000000800 */
[--C-:B--2---:R-:W-:Y:S01]  /*72d0*/  FFMA.FTZ R175, R163, UR6, -R92.reuse ;  /* 0x00000006a3af7c23 */ /* 0x104fe2000801085c */
[C---:B------:R-:W-:Y:S01]  /*72e0*/  HMMA.16816.F32 R40, R36.reuse, R8, R16 ;  /* 0x000000082428723c */ /* 0x040fe20000001810 */
[----:B------:R-:W2:Y:S01]  /*72f0*/  LDSM.16.MT88.4 R16, [R150+0x6800] ;  /* 0x006800009610783b */ /* 0x000ea20000004200 */
[--C-:B------:R-:W-:Y:S01]  /*7300*/  FFMA.FTZ R9, R170, UR6, -R49.reuse ;  /* 0x00000006aa097c23 */ /* 0x100fe20008010831 */
[----:B------:R-:W-:Y:S01]  /*7310*/  FFMA.FTZ R8, R168, UR6, -R49 ;  /* 0x00000006a8087c23 */ /* 0x000fe20008010831 */
[----:B------:R-:W-:Y:S01]  /*7320*/  FFMA.FTZ R163, R151, UR6, -R92 ;  /* 0x0000000697a37c23 */ /* 0x000fe2000801085c */
[----:B------:R4:W5:Y:S03]  /*7330*/  MUFU.EX2 R170, R173 ;  /* 0x000000ad00aa7308 */ /* 0x0009660000000800 */
[----:B------:R-:W-:Y:S01]  /*7340*/  HMMA.16816.F32 R28, R36, R10, R28 ;  /* 0x0000000a241c723c */ /* 0x000fe2000000181c */
[----:B------:R-:W-:Y:S01]  /*7350*/  MUFU.EX2 R168, R9 ;  /* 0x0000000900a87308 */ /* 0x000fe20000000800 */
[----:B---3--:R-:W-:-:S02]  /*7360*/  F2FP.F16.F32.PACK_AB R37, R133, R160 ;  /* 0x000000a08525723e */ /* 0x008fc400000000ff */
[----:B-1----:R-:W-:Y:S01]  /*7370*/  F2FP.F16.F32.PACK_AB R39, R162, R131 ;  /* 0x00000083a227723e */ /* 0x002fe200000000ff */
[----:B------:R1:W-:Y:S01]  /*7380*/  MUFU.EX2 R141, R8 ;  /* 0x00000008008d7308 */ /* 0x0003e20000000800 */
[----:B----4-:R-:W-:Y:S02]  /*7390*/  F2FP.F16.F32.PACK_AB R36, R166, R137 ;  /* 0x00000089a624723e */ /* 0x010fe400000000ff */
[----:B------:R-:W-:Y:S01]  /*73a0*/  F2FP.F16.F32.PACK_AB R38, R139, R164 ;  /* 0x000000a48b26723e */ /* 0x000fe200000000ff */
[----:B------:R-:W-:Y:S01]  /*73b0*/  MUFU.EX2 R172, R172 ;  /* 0x000000ac00ac7308 */ /* 0x000fe20000000800 */
[--C-:B------:R-:W-:Y:S01]  /*73c0*/  FFMA.FTZ R173, R171, UR6, -R92.reuse ;  /* 0x00000006abad7c23 */ /* 0x100fe2000801085c */
[--C-:B------:R-:W-:Y:S02]  /*73d0*/  FFMA.FTZ R171, R194, UR6, -R49.reuse ;  /* 0x00000006c2ab7c23 */ /* 0x100fe40008010831 */
[----:B------:R3:W4:Y:S01]  /*73e0*/  MUFU.EX2 R151, R175 ;  /* 0x000000af00977308 */ /* 0x0007220000000800 */
[----:B------:R-:W-:Y:S01]  /*73f0*/  FFMA.FTZ R194, R143, UR6, -R92 ;  /* 0x000000068fc27c23 */ /* 0x000fe2000801085c */
[C---:B------:R-:W-:Y:S02]  /*7400*/  HMMA.16816.F32 R24, R36.reuse, R4, R24 ;  /* 0x000000042418723c */ /* 0x040fe40000001818 */
[----:B------:R4:W-:Y:S01]  /*7410*/  MUFU.EX2 R149, R163 ;  /* 0x000000a300957308 */ /* 0x0009e20000000800 */
[----:B-1----:R-:W1:Y:S03]  /*7420*/  LDSM.16.MT88.4 R8, [R67+0x1800] ;  /* 0x001800004308783b */ /* 0x002e660000004200 */
[----:B------:R-:W2:Y:S02]  /*7430*/  MUFU.EX2 R176, R176 ;  /* 0x000000b000b07308 */ /* 0x000ea40000000800 */
[----:B------:R-:W-:Y:S01]  /*7440*/  HMMA.16816.F32 R20, R36, R6, R20 ;  /* 0x000000062414723c */ /* 0x000fe20000001814 */
[----:B------:R-:W1:Y:S01]  /*7450*/  LDSM.16.MT88.4 R4, [R150+0x6c00] ;  /* 0x006c00009604783b */ /* 0x000e620000004200 */
[----:B------:R-:W-:Y:S01]  /*7460*/  MUFU.EX2 R171, R171 ;  /* 0x000000ab00ab7308 */ /* 0x000fe20000000800 */
[----:B---3--:R-:W-:-:S03]  /*7470*/  FFMA.FTZ R175, R180, UR6, -R49 ;  /* 0x00000006b4af7c23 */ /* 0x008fc60008010831 */
[----:B------:R-:W-:Y:S02]  /*7480*/  MUFU.EX2 R155, R179 ;  /* 0x000000b3009b7308 */ /* 0x000fe40000000800 */
[C---:B-----5:R-:W-:Y:S01]  /*7490*/  HMMA.16816.F32 R40, R36.reuse, R12, R40 ;  /* 0x0000000c2428723c */ /* 0x060fe20000001828 */
[--C-:B----4-:R-:W-:Y:S01]  /*74a0*/  FFMA.FTZ R163, R198, UR6, -R49.reuse ;  /* 0x00000006c6a37c23 */ /* 0x110fe20008010831 */
[----:B------:R-:W-:Y:S01]  /*74b0*/  F2FP.F16.F32.PACK_AB R13, R170, R135 ;  /* 0x00000087aa0d723e */ /* 0x000fe200000000ff */
[--C-:B------:R-:W-:Y:S01]  /*74c0*/  FFMA.FTZ R198, R167, UR6, -R92.reuse ;  /* 0x00000006a7c67c23 */ /* 0x100fe2000801085c */
[----:B------:R-:W-:Y:S01]  /*74d0*/  F2FP.F16.F32.PACK_AB R12, R151, R172 ;  /* 0x000000ac970c723e */ /* 0x000fe200000000ff */
[----:B------:R-:W-:Y:S03]  /*74e0*/  MUFU.EX2 R180, R177 ;  /* 0x000000b100b47308 */ /* 0x000fe60000000800 */
[----:B------:R-:W-:Y:S01]  /*74f0*/  HMMA.16816.F32 R28, R36, R14, R28 ;  /* 0x0000000e241c723c */ /* 0x000fe2000000181c */
[--C-:B------:R-:W-:Y:S01]  /*7500*/  FFMA.FTZ R36, R196, UR6, -R49.reuse ;  /* 0x00000006c4247c23 */ /* 0x100fe20008010831 */
[----:B------:R-:W-:Y:S01]  /*7510*/  F2FP.F16.F32.PACK_AB R15, R141, R168 ;  /* 0x000000a88d0f723e */ /* 0x000fe200000000ff */
[--C-:B------:R-:W-:Y:S01]  /*7520*/  FFMA.FTZ R196, R165, UR6, -R92.reuse ;  /* 0x00000006a5c47c23 */ /* 0x100fe2000801085c */
[----:B--2---:R-:W-:Y:S01]  /*7530*/  F2FP.F16.F32.PACK_AB R14, R176, R149 ;  /* 0x00000095b00e723e */ /* 0x004fe200000000ff */
[--C-:B------:R-:W-:Y:S01]  /*7540*/  FFMA.FTZ R38, R192, UR6, -R49.reuse ;  /* 0x00000006c0267c23 */ /* 0x100fe20008010831 */
[--C-:B------:R-:W-:Y:S01]  /*7550*/  FFMA.FTZ R37, R190, UR6, -R49.reuse ;  /* 0x00000006be257c23 */ /* 0x100fe20008010831 */
[----:B------:R-:W-:Y:S01]  /*7560*/  FFMA.FTZ R39, R169, UR6, -R92 ;  /* 0x00000006a9277c23 */ /* 0x000fe2000801085c */
[----:B------:R-:W-:Y:S03]  /*7570*/  MUFU.EX2 R163, R163 ;  /* 0x000000a300a37308 */ /* 0x000fe60000000800 */
[C---:B------:R-:W-:Y:S01]  /*7580*/  HMMA.16816.F32 R24, R12.reuse, R16, R24 ;  /* 0x000000100c18723c */ /* 0x040fe20000001818 */
[----:B------:R2:W3:Y:S04]  /*7590*/  MUFU.EX2 R192, R36 ;  /* 0x0000002400c07308 */ /* 0x0004e80000000800 */
[----:B------:R4:W-:Y:S03]  /*75a0*/  MUFU.EX2 R190, R38 ;  /* 0x0000002600be7308 */ /* 0x0009e60000000800 */
[----:B------:R-:W-:Y:S01]  /*75b0*/  HMMA.16816.F32 R20, R12, R18, R20 ;  /* 0x000000120c14723c */ /* 0x000fe20000001814 */
[----:B------:R5:W3:Y:S01]  /*75c0*/  MUFU.EX2 R165, R37 ;  /* 0x0000002500a57308 */ /* 0x000ae20000000800 */
[----:B------:R-:W3:Y:S03]  /*75d0*/  LDSM.16.MT88.4 R16, [R67+0x1c00] ;  /* 0x001c00004310783b */ /* 0x000ee60000004200 */
[----:B------:R-:W-:Y:S01]  /*75e0*/  MUFU.EX2 R196, R196 ;  /* 0x000000c400c47308 */ /* 0x000fe20000000800 */
[----:B--2---:R-:W-:-:S02]  /*75f0*/  FFMA.FTZ R36, R184, UR6, -R49 ;  /* 0x00000006b8247c23 */ /* 0x004fc40008010831 */
[C---:B-1----:R-:W-:Y:S01]  /*7600*/  HMMA.16816.F32 R40, R12.reuse, R8, R40 ;  /* 0x000000080c28723c */ /* 0x042fe20000001828 */
[----:B------:R-:W1:Y:S01]  /*7610*/  MUFU.EX2 R169, R173 ;  /* 0x000000ad00a97308 */ /* 0x000e620000000800 */
[--C-:B------:R-:W-:Y:S01]  /*7620*/  FFMA.FTZ R184, R159, UR6, -R92.reuse ;  /* 0x000000069fb87c23 */ /* 0x100fe2000801085c */
[----:B----4-:R-:W-:Y:S02]  /*7630*/  FFMA.FTZ R38, R161, UR6, -R92 ;  /* 0x00000006a1267c23 */ /* 0x010fe4000801085c */
[----:B------:R-:W-:Y:S01]  /*7640*/  MUFU.EX2 R167, R39 ;  /* 0x0000002700a77308 */ /* 0x000fe20000000800 */
[--C-:B-----5:R-:W-:Y:S02]  /*7650*/  FFMA.FTZ R37, R182, UR6, -R49.reuse ;  /* 0x00000006b6257c23 */ /* 0x120fe40008010831 */
[----:B------:R-:W-:Y:S01]  /*7660*/  HMMA.16816.F32 R28, R12, R10, R28 ;  /* 0x0000000a0c1c723c */ /* 0x000fe2000000181c */
[----:B------:R-:W2:Y:S01]  /*7670*/  MUFU.EX2 R198, R198 ;  /* 0x000000c600c67308 */ /* 0x000ea20000000800 */
[----:B---3--:R-:W-:Y:S01]  /*7680*/  F2FP.F16.F32.PACK_AB R13, R192, R163 ;  /* 0x000000a3c00d723e */ /* 0x008fe200000000ff */
[----:B------:R-:W3:Y:S01]  /*7690*/  LDSM.16.MT88.4 R8, [R150+0x7000] ;  /* 0x007000009608783b */ /* 0x000ee20000004200 */
[----:B------:R-:W-:Y:S01]  /*76a0*/  F2FP.F16.F32.PACK_AB R15, R165, R190 ;  /* 0x000000bea50f723e */ /* 0x000fe200000000ff */
[----:B------:R-:W-:Y:S01]  /*76b0*/  MUFU.EX2 R182, R36 ;  /* 0x0000002400b67308 */ /* 0x000fe20000000800 */
[----:B-1----:R-:W-:Y:S01]  /*76c0*/  F2FP.F16.F32.PACK_AB R12, R169, R196 ;  /* 0x000000c4a90c723e */ /* 0x002fe200000000ff */
[----:B------:R-:W-:-:S02]  /*76d0*/  FFMA.FTZ R173, R186, UR6, -R49 ;  /* 0x00000006baad7c23 */ /* 0x000fc40008010831 */
[----:B------:R-:W-:Y:S04]  /*76e0*/  MUFU.EX2 R161, R37 ;  /* 0x0000002500a17308 */ /* 0x000fe80000000800 */
[----:B------:R1:W4:Y:S01]  /*76f0*/  MUFU.EX2 R186, R188 ;  /* 0x000000bc00ba7308 */ /* 0x0003220000000800 */
[----:B--2---:R-:W-:-:S03]  /*7700*/  F2FP.F16.F32.PACK_AB R14, R198, R167 ;  /* 0x000000a7c60e723e */ /* 0x004fc600000000ff */
[----:B------:R-:W-:Y:S04]  /*7710*/  MUFU.EX2 R173, R173 ;  /* 0x000000ad00ad7308 */ /* 0x000fe80000000800 */
[----:B------:R2:W-:Y:S01]  /*7720*/  MUFU.EX2 R159, R38 ;  /* 0x00000026009f7308 */ /* 0x0005e20000000800 */
[----:B------:R-:W-:Y:S03]  /*7730*/  HMMA.16816.F32 R24, R12, R4, R24 ;  /* 0x000000040c18723c */ /* 0x000fe60000001818 */
[----:B------:R-:W5:Y:S01]  /*7740*/  MUFU.EX2 R184, R184 ;  /* 0x000000b800b87308 */ /* 0x000f620000000800 */
[----:B-1----:R-:W-:-:S03]  /*7750*/  FFMA.FTZ R188, R147, UR6, -R92 ;  /* 0x0000000693bc7c23 */ /* 0x002fc6000801085c */
[----:B------:R-:W1:Y:S01]  /*7760*/  MUFU.EX2 R178, R175 ;  /* 0x000000af00b27308 */ /* 0x000e620000000800 */
[C---:B------:R-:W-:Y:S01]  /*7770*/  HMMA.16816.F32 R20, R12.reuse, R6, R20 ;  /* 0x000000060c14723c */ /* 0x040fe20000001814 */
[----:B------:R-:W1:Y:S02]  /*7780*/  LDSM.16.MT88.4 R4, [R67+0x2000] ;  /* 0x002000004304783b */ /* 0x000e640000004200 */
[----:B------:R-:W-:Y:S02]  /*7790*/  MUFU.EX2 R157, R157 ;  /* 0x0000009d009d7308 */ /* 0x000fe40000000800 */
[----:B--2---:R-:W2:Y:S02]  /*77a0*/  LDSM.16.MT88.4 R36, [R150+0x7400] ;  /* 0x007400009624783b */ /* 0x004ea40000004200 */
[----:B------:R-:W-:Y:S01]  /*77b0*/  MUFU.EX2 R174, R174 ;  /* 0x000000ae00ae7308 */ /* 0x000fe20000000800 */
[----:B------:R-:W-:Y:S01]  /*77c0*/  HMMA.16816.F32 R40, R12, R16, R40 ;  /* 0x000000100c28723c */ /* 0x000fe20000001828 */
[----:B----4-:R-:W-:-:S02]  /*77d0*/  F2FP.F16.F32.PACK_AB R17, R186, R171 ;  /* 0x000000abba11723e */ /* 0x010fc400000000ff */
[----:B-----5:R-:W-:Y:S01]  /*77e0*/  F2FP.F16.F32.PACK_AB R16, R184, R159 ;  /* 0x0000009fb810723e */ /* 0x020fe200000000ff */
[----:B------:R-:W-:Y:S04]  /*77f0*/  MUFU.EX2 R147, R153 ;  /* 0x0000009900937308 */ /* 0x000fe80000000800 */
[----:B------:R-:W-:Y:S01]  /*7800*/  HMMA.16816.F32 R28, R12, R18, R28 ;  /* 0x000000120c1c723c */ /* 0x000fe2000000181c */
[----:B------:R-:W-:Y:S01]  /*7810*/  F2FP.F16.F32.PACK_AB R19, R182, R173 ;  /* 0x000000adb613723e */ /* 0x000fe200000000ff */
[----:B------:R-:W4:Y:S01]  /*7820*/  MUFU.EX2 R188, R188 ;  /* 0x000000bc00bc7308 */ /* 0x000f220000000800 */
[----:B------:R-:W-:Y:S01]  /*7830*/  F2FP.F16.F32.PACK_AB R18, R180, R155 ;  /* 0x0000009bb412723e */ /* 0x000fe200000000ff */
[----:B------:R-:W5:Y:S02]  /*7840*/  LDSM.16.MT88.4 R12, [R67+0x2400] ;  /* 0x00240000430c783b */ /* 0x000f640000004200 */
[----:B------:R4:W-:Y:S04]  /*7850*/  MUFU.EX2 R143, R145 ;  /* 0x00000091008f7308 */ /* 0x0009e80000000800 */
[----:B------:R-:W2:Y:S01]  /*7860*/  MUFU.EX2 R194, R194 ;  /* 0x000000c200c27308 */ /* 0x000ea20000000800 */
[----:B---3--:R-:W-:Y:S01]  /*7870*/  HMMA.16816.F32 R24, R16, R8, R24 ;  /* 0x000000081018723c */ /* 0x008fe20000001818 */
[----:B-1----:R-:W-:-:S02]  /*7880*/  F2FP.F16.F32.PACK_AB R9, R178, R161 ;  /* 0x000000a1b209723e */ /* 0x002fc400000000ff */
[----:B------:R-:W-:Y:S01]  /*7890*/  MUFU.EX2 R120, R120 ;  /* 0x0000007800787308 */ /* 0x000fe20000000800 */
[----:B----4-:R-:W-:-:S03]  /*78a0*/  F2FP.F16.F32.PACK_AB R8, R188, R147 ;  /* 0x00000093bc08723e */ /* 0x010fc600000000ff */
[----:B------:R-:W-:Y:S01]  /*78b0*/  MUFU.EX2 R96, R96 ;  /* 0x0000006000607308 */ /* 0x000fe20000000800 */
[----:B------:R-:W-:Y:S01]  /*78c0*/  HMMA.16816.F32 R20, R16, R10, R20 ;  /* 0x0000000a1014723c */ /* 0x000fe20000001814 */
[----:B------:R-:W-:Y:S01]  /*78d0*/  F2FP.F16.F32.PACK_AB R11, R174, R157 ;  /* 0x0000009dae0b723e */ /* 0x000fe200000000ff */
[----:B------:R-:W-:Y:S01]  /*78e0*/  FFMA.FTZ R145, R140, UR6, -R49 ;  /* 0x000000068c917c23 */ /* 0x000fe20008010831 */
[----:B------:R-:W-:Y:S01]  /*78f0*/  FFMA.FTZ R140, R115, UR6, -R92 ;  /* 0x00000006738c7c23 */ /* 0x000fe2000801085c */
[----:B------:R-:W-:Y:S01]  /*7900*/  MUFU.EX2 R63, R63 ;  /* 0x0000003f003f7308 */ /* 0x000fe20000000800 */
[----:B--2---:R-:W-:-:S03]  /*7910*/  F2FP.F16.F32.PACK_AB R10, R194, R143 ;  /* 0x0000008fc20a723e */ /* 0x004fc600000000ff */
[C---:B------:R-:W-:Y:S01]  /*7920*/  HMMA.16816.F32 R40, R16.reuse, R4, R40 ;  /* 0x000000041028723c */ /* 0x040fe20000001828 */
[----:B------:R-:W-:Y:S04]  /*7930*/  MUFU.EX2 R140, R140 ;  /* 0x0000008c008c7308 */ /* 0x000fe80000000800 */
[----:B------:R-:W-:Y:S03]  /*7940*/  MUFU.EX2 R61, R61 ;  /* 0x0000003d003d7308 */ /* 0x000fe60000000800 */
[----:B------:R-:W-:Y:S01]  /*7950*/  HMMA.16816.F32 R28, R16, R6, R28 ;  /* 0x00000006101c723c */ /* 0x000fe2000000181c */
[----:B------:R-:W1:Y:S01]  /*7960*/  LDSM.16.MT88.4 R4, [R150+0x7800] ;  /* 0x007800009604783b */ /* 0x000e620000004200 */
[--C-:B------:R-:W-:Y:S01]  /*7970*/  FFMA.FTZ R16, R144, UR6, -R49.reuse ;  /* 0x0000000690107c23 */ /* 0x100fe20008010831 */
[----:B------:R-:W-:Y:S04]  /*7980*/  MUFU.EX2 R57, R57 ;  /* 0x0000003900397308 */ /* 0x000fe80000000800 */
[----:B------:R2:W-:Y:S01]  /*7990*/  MUFU.EX2 R144, R146 ;  /* 0x0000009200907308 */ /* 0x0005e20000000800 */
[C---:B------:R-:W-:Y:S01]  /*79a0*/  HMMA.16816.F32 R24, R8.reuse, R36, R24 ;  /* 0x000000240818723c */ /* 0x040fe20000001818 */
[--C-:B------:R-:W-:Y:S01]  /*79b0*/  FFMA.FTZ R36, R142, UR6, -R49.reuse ;  /* 0x000000068e247c23 */ /* 0x100fe20008010831 */
[--C-:B------:R-:W-:Y:S01]  /*79c0*/  FFMA.FTZ R142, R121, UR6, -R92.reuse ;  /* 0x00000006798e7c23 */ /* 0x100fe2000801085c */
[----:B------:R3:W4:Y:S04]  /*79d0*/  MUFU.EX2 R37, R16 ;  /* 0x0000001000257308 */ /* 0x0007280000000800 */
[----:B------:R-:W-:Y:S01]  /*79e0*/  MUFU.EX2 R36, R36 ;  /* 0x0000002400247308 */ /* 0x000fe20000000800 */
[----:B------:R-:W-:Y:S01]  /*79f0*/  HMMA.16816.F32 R20, R8, R38, R20 ;  /* 0x000000260814723c */ /* 0x000fe20000001814 */
[--C-:B------:R-:W-:Y:S01]  /*7a00*/  FFMA.FTZ R39, R119, UR6, -R92.reuse ;  /* 0x0000000677277c23 */ /* 0x100fe2000801085c */
[----:B------:R-:W-:Y:S01]  /*7a10*/  FFMA.FTZ R119, R128, UR6, -R49 ;  /* 0x0000000680777c23 */ /* 0x000fe20008010831 */
[----:B------:R-:W4:Y:S01]  /*7a20*/  MUFU.EX2 R121, R145 ;  /* 0x0000009100797308 */ /* 0x000f220000000800 */
[----:B--2---:R-:W-:Y:S01]  /*7a30*/  FFMA.FTZ R146, R117, UR6, -R92 ;  /* 0x0000000675927c23 */ /* 0x004fe2000801085c */
[----:B------:R-:W-:-:S02]  /*7a40*/  FADD.FTZ R117, R136, R111 ;  /* 0x0000006f88757221 */ /* 0x000fc40000010000 */
[----:B------:R-:W-:Y:S01]  /*7a50*/  MUFU.EX2 R38, R142 ;  /* 0x0000008e00267308 */ /* 0x000fe20000000800 */
[C---:B-----5:R-:W-:Y:S01]  /*7a60*/  HMMA.16816.F32 R40, R8.reuse, R12, R40 ;  /* 0x0000000c0828723c */ /* 0x060fe20000001828 */
[----:B---3--:R-:W2:Y:S01]  /*7a70*/  LDSM.16.MT88.4 R16, [R67+0x2800] ;  /* 0x002800004310783b */ /* 0x008ea20000004200 */
[----:B----4-:R-:W-:Y:S01]  /*7a80*/  F2FP.F16.F32.PACK_AB R13, R37, R144 ;  /* 0x00000090250d723e */ /* 0x010fe200000000ff */
[----:B------:R-:W3:Y:S01]  /*7a90*/  MUFU.EX2 R39, R39 ;  /* 0x0000002700277308 */ /* 0x000ee20000000800 */
[----:B------:R-:W-:Y:S01]  /*7aa0*/  FADD.FTZ R122, R122, R117 ;  /* 0x000000757a7a7221 */ /* 0x000fe20000010000 */
[--C-:B------:R-:W-:Y:S01]  /*7ab0*/  FFMA.FTZ R111, R130, UR6, -R49.reuse ;  /* 0x00000006826f7c23 */ /* 0x100fe20008010831 */
[----:B------:R-:W-:Y:S01]  /*7ac0*/  FFMA.FTZ R117, R89, UR6, -R92 ;  /* 0x0000000659757c23 */ /* 0x000fe2000801085c */
[----:B------:R-:W4:Y:S01]  /*7ad0*/  MUFU.EX2 R115, R146 ;  /* 0x0000009200737308 */ /* 0x000f220000000800 */
[----:B------:R-:W-:Y:S01]  /*7ae0*/  HMMA.16816.F32 R28, R8, R14, R28 ;  /* 0x0000000e081c723c */ /* 0x000fe2000000181c */
[----:B------:R-:W-:Y:S01]  /*7af0*/  F2FP.F16.F32.PACK_AB R15, R121, R36 ;  /* 0x00000024790f723e */ /* 0x000fe200000000ff */
[----:B------:R-:W5:Y:S01]  /*7b00*/  LDSM.16.MT88.4 R8, [R150+0x7c00] ;  /* 0x007c00009608783b */ /* 0x000f620000004200 */
[----:B------:R-:W-:Y:S01]  /*7b10*/  MUFU.EX2 R128, R134 ;  /* 0x0000008600807308 */ /* 0x000fe20000000800 */
[----:B------:R-:W-:-:S03]  /*7b20*/  FFMA.FTZ R89, R102, UR6, -R49 ;  /* 0x0000000666597c23 */ /* 0x000fc60008010831 */
[----:B------:R-:W2:Y:S01]  /*7b30*/  MUFU.EX2 R111, R111 ;  /* 0x0000006f006f7308 */ /* 0x000ea20000000800 */
[----:B---3--:R-:W-:-:S03]  /*7b40*/  F2FP.F16.F32.PACK_AB R12, R39, R38 ;  /* 0x00000026270c723e */ /* 0x008fc600000000ff */
[----:B------:R-:W3:Y:S01]  /*7b50*/  MUFU.EX2 R113, R119 ;  /* 0x0000007700717308 */ /* 0x000ee20000000800 */
[----:B----4-:R-:W-:-:S03]  /*7b60*/  F2FP.F16.F32.PACK_AB R14, R140, R115 ;  /* 0x000000738c0e723e */ /* 0x010fc600000000ff */
[----:B------:R-:W-:Y:S04]  /*7b70*/  MUFU.EX2 R89, R89 ;  /* 0x0000005900597308 */ /* 0x000fe80000000800 */
[----:B------:R-:W-:Y:S01]  /*7b80*/  MUFU.EX2 R249, R249 ;  /* 0x000000f900f97308 */ /* 0x000fe20000000800 */
[----:B-1----:R-:W-:Y:S01]  /*7b90*/  HMMA.16816.F32 R24, R12, R4, R24 ;  /* 0x000000040c18723c */ /* 0x002fe20000001818 */
[----:B------:R-:W-:Y:S01]  /*7ba0*/  FADD.FTZ R5, R103, R122 ;  /* 0x0000007a67057221 */ /* 0x000fe20000010000 */
[----:B------:R-:W-:Y:S02]  /*7bb0*/  FFMA.FTZ R103, R99, UR6, -R92 ;  /* 0x0000000663677c23 */ /* 0x000fe4000801085c */
[----:B------:R-:W-:Y:S01]  /*7bc0*/  MUFU.EX2 R99, R101 ;  /* 0x0000006500637308 */ /* 0x000fe20000000800 */
[----:B------:R-:W-:-:S03]  /*7bd0*/  FADD.FTZ R4, R118, R5 ;  /* 0x0000000576047221 */ /* 0x000fc60000010000 */
[C---:B------:R-:W-:Y:S01]  /*7be0*/  HMMA.16816.F32 R20, R12.reuse, R6, R20 ;  /* 0x000000060c14723c */ /* 0x040fe20000001814 */
[----:B------:R-:W-:Y:S01]  /*7bf0*/  FADD.FTZ R6, R112, R105 ;  /* 0x0000006970067221 */ /* 0x000fe20000010000 */
[----:B------:R-:W-:Y:S01]  /*7c00*/  FFMA.FTZ R112, R87, UR6, -R92 ;  /* 0x0000000657707c23 */ /* 0x000fe2000801085c */
[----:B------:R-:W-:Y:S01]  /*7c10*/  FADD.FTZ R91, R91, R4 ;  /* 0x000000045b5b7221 */ /* 0x000fe20000010000 */
[----:B------:R-:W1:Y:S01]  /*7c20*/  MUFU.EX2 R118, R103 ;  /* 0x0000006700767308 */ /* 0x000e620000000800 */
[----:B------:R-:W-:Y:S02]  /*7c30*/  FADD.FTZ R95, R95, R6 ;  /* 0x000000065f5f7221 */ /* 0x000fe40000010000 */
[----:B------:R-:W4:Y:S01]  /*7c40*/  LDSM.16.MT88.4 R4, [R67+0x2c00] ;  /* 0x002c00004304783b */ /* 0x000f220000004200 */
[----:B------:R-:W-:Y:S01]  /*7c50*/  MUFU.EX2 R87, R117 ;  /* 0x0000007500577308 */ /* 0x000fe20000000800 */
[C---:B--2---:R-:W-:Y:S01]  /*7c60*/  HMMA.16816.F32 R40, R12.reuse, R16, R40 ;  /* 0x000000100c28723c */ /* 0x044fe20000001828 */
[----:B------:R-:W-:Y:S01]  /*7c70*/  FADD.FTZ R104, R104, R91 ;  /* 0x0000005b68687221 */ /* 0x000fe20000010000 */
[----:B------:R-:W-:Y:S01]  /*7c80*/  FADD.FTZ R106, R106, R95 ;  /* 0x0000005f6a6a7221 */ /* 0x000fe20000010000 */
[----:B------:R-:W2:Y:S01]  /*7c90*/  MUFU.EX2 R112, R112 ;  /* 0x0000007000707308 */ /* 0x000ea20000000800 */
[----:B------:R-:W-:Y:S01]  /*7ca0*/  F2FP.F16.F32.PACK_AB R17, R111, R128 ;  /* 0x000000806f11723e */ /* 0x000fe200000000ff */
[----:B------:R-:W-:Y:S01]  /*7cb0*/  FADD.FTZ R75, R75, R104 ;  /* 0x000000684b4b7221 */ /* 0x000fe20000010000 */
[----:B------:R-:W-:Y:S01]  /*7cc0*/  FADD.FTZ R106, R77, R106 ;  /* 0x0000006a4d6a7221 */ /* 0x000fe20000010000 */
[----:B------:R-:W-:Y:S01]  /*7cd0*/  FFMA.FTZ R91, R98, UR6, -R49 ;  /* 0x00000006625b7c23 */ /* 0x000fe20008010831 */
[----:B------:R-:W-:Y:S01]  /*7ce0*/  HMMA.16816.F32 R28, R12, R18, R28 ;  /* 0x000000120c1c723c */ /* 0x000fe2000000181c */
[----:B------:R-:W4:Y:S01]  /*7cf0*/  LDSM.16.MT88.4 R12, [R150+0x8000] ;  /* 0x00800000960c783b */ /* 0x000f220000004200 */
[----:B---3--:R-:W-:Y:S01]  /*7d00*/  F2FP.F16.F32.PACK_AB R19, R120, R113 ;  /* 0x000000717813723e */ /* 0x008fe200000000ff */
[----:B------:R-:W-:Y:S01]  /*7d10*/  FADD.FTZ R90, R90, R75 ;  /* 0x0000004b5a5a7221 */ /* 0x000fe20000010000 */
[----:B-1----:R-:W-:Y:S01]  /*7d20*/  F2FP.F16.F32.PACK_AB R16, R118, R99 ;  /* 0x000000637610723e */ /* 0x002fe200000000ff */
[----:B------:R-:W-:Y:S01]  /*7d30*/  FADD.FTZ R81, R81, R106 ;  /* 0x0000006a51517221 */ /* 0x000fe20000010000 */
[----:B------:R-:W1:Y:S01]  /*7d40*/  MUFU.EX2 R98, R100 ;  /* 0x0000006400627308 */ /* 0x000e620000000800 */
[----:B------:R-:W-:Y:S01]  /*7d50*/  FADD.FTZ R90, R71, R90 ;  /* 0x0000005a475a7221 */ /* 0x000fe20000010000 */
[----:B------:R-:W-:Y:S01]  /*7d60*/  FFMA.FTZ R71, R64, UR6, -R49 ;  /* 0x0000000640477c23 */ /* 0x000fe20008010831 */
[----:B--2---:R-:W-:Y:S01]  /*7d70*/  F2FP.F16.F32.PACK_AB R18, R112, R87 ;  /* 0x000000577012723e */ /* 0x004fe200000000ff */
[----:B------:R-:W-:Y:S01]  /*7d80*/  FADD.FTZ R81, R110, R81 ;  /* 0x000000516e517221 */ /* 0x000fe20000010000 */
[----:B------:R-:W-:Y:S03]  /*7d90*/  MUFU.EX2 R91, R91 ;  /* 0x0000005b005b7308 */ /* 0x000fe60000000800 */
[----:B------:R-:W-:Y:S01]  /*7da0*/  FADD.FTZ R108, R108, R81 ;  /* 0x000000516c6c7221 */ /* 0x000fe20000010000 */
[----:B------:R2:W-:Y:S01]  /*7db0*/  MUFU.EX2 R64, R66 ;  /* 0x0000004200407308 */ /* 0x0005e20000000800 */
[----:B-----5:R-:W-:Y:S01]  /*7dc0*/  HMMA.16816.F32 R24, R16, R8, R24 ;  /* 0x000000081018723c */ /* 0x020fe20000001818 */
[--C-:B------:R-:W-:Y:S01]  /*7dd0*/  FFMA.FTZ R8, R88, UR6, -R92.reuse ;  /* 0x0000000658087c23 */ /* 0x100fe2000801085c */
[----:B------:R-:W-:Y:S01]  /*7de0*/  FFMA.FTZ R9, R65, UR6, -R92 ;  /* 0x0000000641097c23 */ /* 0x000fe2000801085c */
[----:B------:R-:W-:Y:S01]  /*7df0*/  MUFU.EX2 R88, R73 ;  /* 0x0000004900587308 */ /* 0x000fe20000000800 */
[----:B------:R-:W-:-:S03]  /*7e00*/  FADD.FTZ R85, R85, R108 ;  /* 0x0000006c55557221 */ /* 0x000fc60000010000 */
[----:B------:R-:W3:Y:S01]  /*7e10*/  MUFU.EX2 R65, R8 ;  /* 0x0000000800417308 */ /* 0x000ee20000000800 */
[C---:B------:R-:W-:Y:S01]  /*7e20*/  HMMA.16816.F32 R20, R16.reuse, R10, R20 ;  /* 0x0000000a1014723c */ /* 0x040fe20000001814 */
[----:B------:R-:W-:Y:S01]  /*7e30*/  FFMA.FTZ R10, R86, UR6, -R92 ;  /* 0x00000006560a7c23 */ /* 0x000fe2000801085c */
[----:B------:R-:W-:Y:S01]  /*7e40*/  FADD.FTZ R11, R69, R90 ;  /* 0x0000005a450b7221 */ /* 0x000fe20000010000 */
[----:B------:R-:W-:Y:S01]  /*7e50*/  MUFU.EX2 R86, R9 ;  /* 0x0000000900567308 */ /* 0x000fe20000000800 */
[----:B------:R-:W-:Y:S01]  /*7e60*/  FADD.FTZ R124, R124, R85 ;  /* 0x000000557c7c7221 */ /* 0x000fe20000010000 */
[----:B--2---:R-:W-:Y:S01]  /*7e70*/  FFMA.FTZ R66, R78, UR6, -R92 ;  /* 0x000000064e427c23 */ /* 0x004fe2000801085c */
[----:B------:R-:W-:Y:S01]  /*7e80*/  FADD.FTZ R94, R94, R11 ;  /* 0x0000000b5e5e7221 */ /* 0x000fe20000010000 */
[----:B------:R-:W2:Y:S01]  /*7e90*/  MUFU.EX2 R69, R10 ;  /* 0x0000000a00457308 */ /* 0x000ea20000000800 */
[----:B------:R-:W-:Y:S01]  /*7ea0*/  FADD.FTZ R124, R109, R124 ;  /* 0x0000007c6d7c7221 */ /* 0x000fe20000010000 */
[C---:B----4-:R-:W-:Y:S01]  /*7eb0*/  HMMA.16816.F32 R40, R16.reuse, R4, R40 ;  /* 0x000000041028723c */ /* 0x050fe20000001828 */
[----:B------:R-:W-:Y:S01]  /*7ec0*/  FADD.FTZ R79, R79, R94 ;  /* 0x0000005e4f4f7221 */ /* 0x000fe20000010000 */
[----:B-1----:R-:W-:Y:S01]  /*7ed0*/  F2FP.F16.F32.PACK_AB R5, R98, R89 ;  /* 0x000000596205723e */ /* 0x002fe200000000ff */
[----:B------:R-:W-:Y:S01]  /*7ee0*/  FADD.FTZ R107, R107, R124 ;  /* 0x0000007c6b6b7221 */ /* 0x000fe20000010000 */
[----:B---3--:R-:W-:Y:S01]  /*7ef0*/  F2FP.F16.F32.PACK_AB R4, R65, R88 ;  /* 0x000000584104723e */ /* 0x008fe200000000ff */
[----:B------:R-:W-:Y:S01]  /*7f00*/  FADD.FTZ R79, R116, R79 ;  /* 0x0000004f744f7221 */ /* 0x000fe20000010000 */
[----:B------:R-:W-:Y:S01]  /*7f10*/  FFMA.FTZ R73, R80, UR6, -R92 ;  /* 0x0000000650497c23 */ /* 0x000fe2000801085c */
[----:B------:R-:W-:Y:S01]  /*7f20*/  FADD.FTZ R107, R132, R107 ;  /* 0x0000006b846b7221 */ /* 0x000fe20000010000 */
[----:B------:R-:W-:Y:S01]  /*7f30*/  HMMA.16816.F32 R28, R16, R6, R28 ;  /* 0x00000006101c723c */ /* 0x000fe2000000181c */
[----:B------:R-:W-:Y:S01]  /*7f40*/  F2FP.F16.F32.PACK_AB R7, R96, R91 ;  /* 0x0000005b6007723e */ /* 0x000fe200000000ff */
[----:B------:R-:W-:Y:S01]  /*7f50*/  FADD.FTZ R114, R114, R79 ;  /* 0x0000004f72727221 */ /* 0x000fe20000010000 */
[----:B------:R-:W-:Y:S01]  /*7f60*/  FADD.FTZ R156, R156, R107 ;  /* 0x0000006b9c9c7221 */ /* 0x000fe20000010000 */
[----:B--2---:R-:W-:Y:S01]  /*7f70*/  F2FP.F16.F32.PACK_AB R6, R69, R86 ;  /* 0x000000564506723e */ /* 0x004fe200000000ff */
[----:B------:R-:W1:Y:S01]  /*7f80*/  LDSM.16.MT88.4 R8, [R67+0x3000] ;  /* 0x003000004308783b */ /* 0x000e620000004200 */
[----:B------:R-:W-:Y:S01]  /*7f90*/  FADD.FTZ R114, R97, R114 ;  /* 0x0000007261727221 */ /* 0x000fe20000010000 */
[----:B------:R-:W-:Y:S01]  /*7fa0*/  FADD.FTZ R156, R129, R156 ;  /* 0x0000009c819c7221 */ /* 0x000fe20000010000 */
[--C-:B------:R-:W-:Y:S01]  /*7fb0*/  FFMA.FTZ R16, R70, UR6, -R49.reuse ;  /* 0x0000000646107c23 */ /* 0x100fe20008010831 */
[--C-:B------:R-:W-:Y:S01]  /*7fc0*/  FFMA.FTZ R19, R68, UR6, -R49.reuse ;  /* 0x0000000644137c23 */ /* 0x100fe20008010831 */
[--C-:B------:R-:W-:Y:S01]  /*7fd0*/  FFMA.FTZ R18, R74, UR6, -R49.reuse ;  /* 0x000000064a127c23 */ /* 0x100fe20008010831 */
[C---:B------:R-:W-:Y:S01]  /*7fe0*/  HMMA.16816.F32 R24, R4.reuse, R12, R24 ;  /* 0x0000000c0418723c */ /* 0x040fe20000001818 */
[----:B------:R-:W-:Y:S01]  /*7ff0*/  FADD.FTZ R13, R123, R114 ;  /* 0x000000727b0d7221 */ /* 0x000fe20000010000 */
[----:B------:R-:W-:Y:S01]  /*8000*/  FADD.FTZ R127, R127, R156 ;  /* 0x0000009c7f7f7221 */ /* 0x000fe20000010000 */
[----:B------:R-:W-:Y:S01]  /*8010*/  FFMA.FTZ R17, R72, UR6, -R49 ;  /* 0x0000000648117c23 */ /* 0x000fe20008010831 */
[--C-:B------:R-:W-:Y:S01]  /*8020*/  FFMA.FTZ R68, R84, UR6, -R92.reuse ;  /* 0x0000000654447c23 */ /* 0x100fe2000801085c */
[----:B------:R-:W-:Y:S01]  /*8030*/  FADD.FTZ R13, R154, R13 ;  /* 0x0000000d9a0d7221 */ /* 0x000fe20000010000 */
[----:B------:R-:W-:Y:S01]  /*8040*/  FADD.FTZ R158, R158, R127 ;  /* 0x0000007f9e9e7221 */ /* 0x000fe20000010000 */
[----:B------:R-:W-:Y:S01]  /*8050*/  FFMA.FTZ R70, R82, UR6, -R92 ;  /* 0x0000000652467c23 */ /* 0x000fe2000801085c */
[----:B------:R-:W-:Y:S01]  /*8060*/  HMMA.16816.F32 R20, R4, R14, R20 ;  /* 0x0000000e0414723c */ /* 0x000fe20000001814 */
[----:B------:R-:W-:Y:S01]  /*8070*/  FADD.FTZ R152, R152, R13 ;  /* 0x0000000d98987221 */ /* 0x000fe20000010000 */
[----:B------:R-:W-:Y:S01]  /*8080*/  FADD.FTZ R137, R137, R158 ;  /* 0x0000009e89897221 */ /* 0x000fe20000010000 */
[----:B------:R-:W2:Y:S01]  /*8090*/  LDSM.16.MT88.4 R12, [R150+0x8400] ;  /* 0x00840000960c783b */ /* 0x000ea20000004200 */
[----:B------:R-:W-:Y:S01]  /*80a0*/  MUFU.EX2 R18, R18 ;  /* 0x0000001200127308 */ /* 0x000fe20000000800 */
[----:B------:R-:W-:Y:S01]  /*80b0*/  FADD.FTZ R125, R125, R152 ;  /* 0x000000987d7d7221 */ /* 0x000fe20000010000 */
[----:B------:R-:W-:Y:S01]  /*80c0*/  FADD.FTZ R137, R166, R137 ;  /* 0x00000089a6897221 */ /* 0x000fe20000010000 */
[----:B------:R-:W-:Y:S01]  /*80d0*/  FFMA.FTZ R72, R60, UR6, -R49 ;  /* 0x000000063c487c23 */ /* 0x000fe20008010831 */
[----:B------:R-:W3:Y:S01]  /*80e0*/  MUFU.EX2 R17, R17 ;  /* 0x0000001100117308 */ /* 0x000ee20000000800 */
[----:B------:R-:W-:Y:S01]  /*80f0*/  FADD.FTZ R160, R160, R125 ;  /* 0x0000007da0a07221 */ /* 0x000fe20000010000 */
[----:B------:R-:W-:Y:S01]  /*8100*/  FADD.FTZ R164, R164, R137 ;  /* 0x00000089a4a47221 */ /* 0x000fe20000010000 */
[----:B------:R-:W-:Y:S01]  /*8110*/  FFMA.FTZ R60, R59, UR6, -R92 ;  /* 0x000000063b3c7c23 */ /* 0x000fe2000801085c */
[----:B------:R-:W-:Y:S01]  /*8120*/  MUFU.EX2 R16, R16 ;  /* 0x0000001000107308 */ /* 0x000fe20000000800 */
[----:B------:R-:W-:Y:S01]  /*8130*/  FADD.FTZ R160, R133, R160 ;  /* 0x000000a085a07221 */ /* 0x000fe20000010000 */
[----:B------:R-:W-:Y:S01]  /*8140*/  FADD.FTZ R139, R139, R164 ;  /* 0x000000a48b8b7221 */ /* 0x000fe20000010000 */
[----:B------:R-:W-:Y:S01]  /*8150*/  FFMA.FTZ R74, R58, UR6, -R49 ;  /* 0x000000063a4a7c23 */ /* 0x000fe20008010831 */
[----:B------:R-:W4:Y:S01]  /*8160*/  MUFU.EX2 R19, R19 ;  /* 0x0000001300137308 */ /* 0x000f220000000800 */
[----:B------:R-:W-:Y:S01]  /*8170*/  FADD.FTZ R131, R131, R160 ;  /* 0x000000a083837221 */ /* 0x000fe20000010000 */
[----:B------:R-:W-:-:S02]  /*8180*/  FADD.FTZ R172, R172, R139 ;  /* 0x0000008bacac7221 */ /* 0x000fc40000010000 */
[----:B------:R-:W5:Y:S01]  /*8190*/  MUFU.EX2 R68, R68 ;  /* 0x0000004400447308 */ /* 0x000f620000000800 */
[----:B------:R-:W-:Y:S01]  /*81a0*/  FADD.FTZ R162, R162, R131 ;  /* 0x00000083a2a27221 */ /* 0x000fe20000010000 */
[----:B------:R-:W-:Y:S02]  /*81b0*/  FADD.FTZ R172, R151, R172 ;  /* 0x000000ac97ac7221 */ /* 0x000fe40000010000 */
[----:B------:R-:W5:Y:S01]  /*81c0*/  MUFU.EX2 R70, R70 ;  /* 0x0000004600467308 */ /* 0x000f620000000800 */
[----:B------:R-:W-:Y:S01]  /*81d0*/  FADD.FTZ R135, R135, R162 ;  /* 0x000000a287877221 */ /* 0x000fe20000010000 */
[----:B------:R-:W-:Y:S01]  /*81e0*/  FADD.FTZ R149, R149, R172 ;  /* 0x000000ac95957221 */ /* 0x000fe20000010000 */
[----:B-1----:R-:W-:Y:S01]  /*81f0*/  HMMA.16816.F32 R40, R4, R8, R40 ;  /* 0x000000080428723c */ /* 0x002fe20000001828 */
[----:B------:R-:W-:Y:S01]  /*8200*/  MUFU.EX2 R71, R71 ;  /* 0x0000004700477308 */ /* 0x000fe20000000800 */
[----:B------:R-:W-:Y:S01]  /*8210*/  FADD.FTZ R135, R170, R135 ;  /* 0x00000087aa877221 */ /* 0x000fe20000010000 */
[----:B------:R-:W-:-:S02]  /*8220*/  FADD.FTZ R149, R176, R149 ;  /* 0x00000095b0957221 */ /* 0x000fc40000010000 */
        /* <DEDUP_REMOVED lines=8> */
[----:B------:R-:W-:Y:S01]  /*82b0*/  MUFU.EX2 R59, R74 ;  /* 0x0000004a003b7308 */ /* 0x000fe20000000800 */
[----:B------:R-:W-:Y:S01]  /*82c0*/  FADD.FTZ R163, R163, R168 ;  /* 0x000000a8a3a37221 */ /* 0x000fe20000010000 */
[----:B------:R-:W-:Y:S01]  /*82d0*/  FADD.FTZ R167, R167, R196 ;  /* 0x000000c4a7a77221 */ /* 0x000fe20000010000 */
[----:B----4-:R-:W-:Y:S01]  /*82e0*/  F2FP.F16.F32.PACK_AB R7, R19, R16 ;  /* 0x000000101307723e */ /* 0x010fe200000000ff */
[----:B------:R-:W-:Y:S01]  /*82f0*/  MUFU.EX2 R60, R60 ;  /* 0x0000003c003c7308 */ /* 0x000fe20000000800 */
[----:B------:R-:W-:Y:S01]  /*8300*/  FADD.FTZ R163, R192, R163 ;  /* 0x000000a3c0a37221 */ /* 0x000fe20000010000 */
[----:B------:R-:W-:Y:S01]  /*8310*/  FADD.FTZ R198, R198, R167 ;  /* 0x000000a7c6c67221 */ /* 0x000fe20000010000 */
[----:B-----5:R-:W-:Y:S01]  /*8320*/  F2FP.F16.F32.PACK_AB R4, R68, R63 ;  /* 0x0000003f4404723e */ /* 0x020fe200000000ff */
[----:B------:R-:W3:Y:S01]  /*8330*/  MUFU.EX2 R73, R73 ;  /* 0x0000004900497308 */ /* 0x000ee20000000800 */
[----:B------:R-:W-:Y:S01]  /*8340*/  FADD.FTZ R190, R190, R163 ;  /* 0x000000a3bebe7221 */ /* 0x000fe20000010000 */
[----:B------:R-:W-:Y:S01]  /*8350*/  FADD.FTZ R159, R159, R198 ;  /* 0x000000c69f9f7221 */ /* 0x000fe20000010000 */
[----:B------:R-:W-:Y:S01]  /*8360*/  F2FP.F16.F32.PACK_AB R6, R70, R61 ;  /* 0x0000003d4606723e */ /* 0x000fe200000000ff */
[----:B------:R-:W4:Y:S01]  /*8370*/  MUFU.EX2 R66, R66 ;  /* 0x0000004200427308 */ /* 0x000f220000000800 */
[----:B------:R-:W-:Y:S01]  /*8380*/  FADD.FTZ R190, R165, R190 ;  /* 0x000000bea5be7221 */ /* 0x000fe20000010000 */
[----:B------:R-:W-:Y:S01]  /*8390*/  FADD.FTZ R184, R184, R159 ;  /* 0x0000009fb8b87221 */ /* 0x000fe20000010000 */
[----:B------:R-:W-:Y:S02]  /*83a0*/  LDSM.16.MT88.4 R132, [R67+0x3c00] ;  /* 0x003c00004384783b */ /* 0x000fe40000004200 */
        /* <DEDUP_REMOVED lines=16> */
[----:B---3--:R-:W-:Y:S02]  /*84b0*/  F2FP.F16.F32.PACK_AB R8, R73, R60 ;  /* 0x0000003c4908723e */ /* 0x008fe400000000ff */
[----:B------:R-:W-:Y:S01]  /*84c0*/  FADD.FTZ R9, R157, R178 ;  /* 0x000000b29d097221 */ /* 0x000fe20000010000 */
[----:B------:R-:W-:Y:S01]  /*84d0*/  FADD.FTZ R38, R38, R75 ;  /* 0x0000004b26267221 */ /* 0x000fe20000010000 */
[----:B------:R-:W-:Y:S02]  /*84e0*/  HMMA.16816.F32 R28, R4, R10, R28 ;  /* 0x0000000a041c723c */ /* 0x000fe4000000181c */
[----:B------:R-:W-:Y:S01]  /*84f0*/  FADD.FTZ R9, R174, R9 ;  /* 0x00000009ae097221 */ /* 0x000fe20000010000 */
[----:B------:R-:W1:Y:S01]  /*8500*/  LDSM.16.MT88.4 R4, [R67+0x3800] ;  /* 0x003800004304783b */ /* 0x000e620000004200 */
[----:B------:R-:W-:Y:S01]  /*8510*/  FADD.FTZ R38, R39, R38 ;  /* 0x0000002627267221 */ /* 0x000fe20000010000 */
[----:B------:R-:W-:Y:S01]  /*8520*/  F2FP.F16.F32.PACK_AB R11, R59, R58 ;  /* 0x0000003a3b0b723e */ /* 0x000fe200000000ff */
[----:B------:R-:W-:Y:S01]  /*8530*/  FADD.FTZ R144, R144, R9 ;  /* 0x0000000990907221 */ /* 0x000fe20000010000 */
[----:B------:R-:W-:Y:S01]  /*8540*/  F2FP.F16.F32.PACK_AB R9, R71, R64 ;  /* 0x000000404709723e */ /* 0x000fe200000000ff */
[----:B------:R-:W-:Y:S01]  /*8550*/  FADD.FTZ R115, R115, R38 ;  /* 0x0000002673737221 */ /* 0x000fe20000010000 */
[----:B----4-:R-:W-:Y:S01]  /*8560*/  F2FP.F16.F32.PACK_AB R10, R66, R57 ;  /* 0x00000039420a723e */ /* 0x010fe200000000ff */
[----:B------:R-:W-:Y:S01]  /*8570*/  FADD.FTZ R37, R37, R144 ;  /* 0x0000009025257221 */ /* 0x000fe20000010000 */
[----:B------:R-:W-:Y:S01]  /*8580*/  FFMA.FTZ R38, R53, UR6, -R92 ;  /* 0x0000000635267c23 */ /* 0x000fe2000801085c */
[----:B------:R-:W-:-:S02]  /*8590*/  FADD.FTZ R140, R140, R115 ;  /* 0x000000738c8c7221 */ /* 0x000fc40000010000 */
[----:B------:R-:W-:Y:S01]  /*85a0*/  FADD.FTZ R36, R36, R37 ;  /* 0x0000002524247221 */ /* 0x000fe20000010000 */
[----:B------:R-:W-:Y:S01]  /*85b0*/  FFMA.FTZ R37, R76, UR6, -R92 ;  /* 0x000000064c257c23 */ /* 0x000fe2000801085c */
[----:B------:R-:W-:Y:S01]  /*85c0*/  FADD.FTZ R99, R99, R140 ;  /* 0x0000008c63637221 */ /* 0x000fe20000010000 */
[----:B------:R-:W-:Y:S01]  /*85d0*/  MUFU.EX2 R38, R38 ;  /* 0x0000002600267308 */ /* 0x000fe20000000800 */
[----:B------:R-:W-:Y:S01]  /*85e0*/  FADD.FTZ R121, R121, R36 ;  /* 0x0000002479797221 */ /* 0x000fe20000010000 */
[----:B------:R-:W3:Y:S01]  /*85f0*/  LDSM.16.MT88.4 R140, [R150+0x8c00] ;  /* 0x008c0000968c783b */ /* 0x000ee20000004200 */
[----:B------:R-:W-:Y:S01]  /*8600*/  FADD.FTZ R118, R118, R99 ;  /* 0x0000006376767221 */ /* 0x000fe20000010000 */
[----:B------:R-:W-:Y:S01]  /*8610*/  FFMA.FTZ R36, R55, UR6, -R92 ;  /* 0x0000000637247c23 */ /* 0x000fe2000801085c */
[----:B------:R-:W-:Y:S01]  /*8620*/  FADD.FTZ R128, R128, R121 ;  /* 0x0000007980807221 */ /* 0x000fe20000010000 */
[----:B------:R-:W-:Y:S01]  /*8630*/  MUFU.EX2 R37, R37 ;  /* 0x0000002500257308 */ /* 0x000fe20000000800 */
[----:B------:R-:W-:Y:S01]  /*8640*/  FADD.FTZ R87, R87, R118 ;  /* 0x0000007657577221 */ /* 0x000fe20000010000 */
[C---:B--2---:R-:W-:Y:S01]  /*8650*/  HMMA.16816.F32 R24, R8.reuse, R12, R24 ;  /* 0x0000000c0818723c */ /* 0x044fe20000001818 */
[----:B------:R-:W-:Y:S01]  /*8660*/  FADD.FTZ R128, R111, R128 ;  /* 0x000000806f807221 */ /* 0x000fe20000010000 */
[----:B------:R-:W-:Y:S01]  /*8670*/  FFMA.FTZ R12, R56, UR6, -R49 ;  /* 0x00000006380c7c23 */ /* 0x000fe20008010831 */
[----:B------:R-:W-:Y:S01]  /*8680*/  FADD.FTZ R87, R112, R87 ;  /* 0x0000005770577221 */ /* 0x000fe20000010000 */
[--C-:B------:R-:W-:Y:S01]  /*8690*/  FFMA.FTZ R13, R54, UR6, -R49.reuse ;  /* 0x00000006360d7c23 */ /* 0x100fe20008010831 */
[----:B------:R-:W-:Y:S01]  /*86a0*/  FADD.FTZ R113, R113, R128 ;  /* 0x0000008071717221 */ /* 0x000fe20000010000 */
[----:B------:R-:W-:Y:S01]  /*86b0*/  FFMA.FTZ R49, R50, UR6, -R49 ;  /* 0x0000000632317c23 */ /* 0x000fe20008010831 */
[----:B------:R-:W-:Y:S01]  /*86c0*/  FADD.FTZ R88, R88, R87 ;  /* 0x0000005758587221 */ /* 0x000fe20000010000 */
[----:B------:R-:W-:Y:S01]  /*86d0*/  HMMA.16816.F32 R20, R8, R14, R20 ;  /* 0x0000000e0814723c */ /* 0x000fe20000001814 */
[----:B------:R-:W-:Y:S01]  /*86e0*/  FADD.FTZ R120, R120, R113 ;  /* 0x0000007178787221 */ /* 0x000fe20000010000 */
[----:B------:R-:W-:Y:S01]  /*86f0*/  MUFU.EX2 R12, R12 ;  /* 0x0000000c000c7308 */ /* 0x000fe20000000800 */
[----:B------:R-:W-:-:S02]  /*8700*/  FADD.FTZ R65, R65, R88 ;  /* 0x0000005841417221 */ /* 0x000fc40000010000 */
[----:B------:R-:W-:Y:S01]  /*8710*/  FADD.FTZ R89, R89, R120 ;  /* 0x0000007859597221 */ /* 0x000fe20000010000 */
[----:B------:R-:W2:Y:S01]  /*8720*/  MUFU.EX2 R13, R13 ;  /* 0x0000000d000d7308 */ /* 0x000ea20000000800 */
[----:B------:R-:W-:Y:S02]  /*8730*/  FADD.FTZ R86, R86, R65 ;  /* 0x0000004156567221 */ /* 0x000fe40000010000 */
[----:B------:R-:W-:Y:S01]  /*8740*/  FADD.FTZ R98, R98, R89 ;  /* 0x0000005962627221 */ /* 0x000fe20000010000 */
[C---:B-1----:R-:W-:Y:S01]  /*8750*/  HMMA.16816.F32 R40, R8.reuse, R4, R40 ;  /* 0x000000040828723c */ /* 0x042fe20000001828 */
[----:B------:R-:W-:Y:S01]  /*8760*/  FADD.FTZ R86, R69, R86 ;  /* 0x0000005645567221 */ /* 0x000fe20000010000 */
[----:B------:R-:W1:Y:S01]  /*8770*/  MUFU.EX2 R36, R36 ;  /* 0x0000002400247308 */ /* 0x000e620000000800 */
[----:B------:R-:W-:Y:S02]  /*8780*/  FADD.FTZ R5, R91, R98 ;  /* 0x000000625b057221 */ /* 0x000fe40000010000 */
[----:B------:R-:W-:Y:S01]  /*8790*/  FADD.FTZ R63, R63, R86 ;  /* 0x000000563f3f7221 */ /* 0x000fe20000010000 */
[----:B------:R-:W-:Y:S01]  /*87a0*/  MUFU.EX2 R14, R52 ;  /* 0x00000034000e7308 */ /* 0x000fe20000000800 */
[----:B------:R-:W-:Y:S01]  /*87b0*/  FADD.FTZ R5, R96, R5 ;  /* 0x0000000560057221 */ /* 0x000fe20000010000 */
[----:B------:R-:W-:Y:S01]  /*87c0*/  HMMA.16816.F32 R28, R8, R6, R28 ;  /* 0x00000006081c723c */ /* 0x000fe2000000181c */
[----:B------:R-:W-:Y:S01]  /*87d0*/  FADD.FTZ R68, R68, R63 ;  /* 0x0000003f44447221 */ /* 0x000fe20000010000 */
[----:B------:R-:W4:Y:S01]  /*87e0*/  MUFU.EX2 R15, R49 ;  /* 0x00000031000f7308 */ /* 0x000f220000000800 */
[----:B------:R-:W-:Y:S01]  /*87f0*/  FADD.FTZ R18, R18, R5 ;  /* 0x0000000512127221 */ /* 0x000fe20000010000 */
[----:B--2---:R-:W-:Y:S01]  /*8800*/  F2FP.F16.F32.PACK_AB R5, R13, R12 ;  /* 0x0000000c0d05723e */ /* 0x004fe200000000ff */
[----:B------:R-:W-:Y:S01]  /*8810*/  FADD.FTZ R9, R61, R68 ;  /* 0x000000443d097221 */ /* 0x000fe20000010000 */
[----:B------:R-:W-:Y:S01]  /*8820*/  F2FP.F16.F32.PACK_AB R6, R249, R38 ;  /* 0x00000026f906723e */ /* 0x000fe200000000ff */
[----:B------:R-:W-:Y:S01]  /*8830*/  FADD.FTZ R17, R17, R18 ;  /* 0x0000001211117221 */ /* 0x000fe20000010000 */
[----:B-1----:R-:W-:Y:S01]  /*8840*/  F2FP.F16.F32.PACK_AB R4, R37, R36 ;  /* 0x000000242504723e */ /* 0x002fe200000000ff */
[----:B------:R-:W-:-:S02]  /*8850*/  FADD.FTZ R9, R70, R9 ;  /* 0x0000000946097221 */ /* 0x000fc40000010000 */
[----:B------:R-:W-:Y:S02]  /*8860*/  FADD.FTZ R16, R16, R17 ;  /* 0x0000001110107221 */ /* 0x000fe40000010000 */
[----:B------:R-:W-:Y:S02]  /*8870*/  FADD.FTZ R8, R60, R9 ;  /* 0x000000093c087221 */ /* 0x000fe40000010000 */
[----:B------:R-:W-:Y:S01]  /*8880*/  FADD.FTZ R19, R19, R16 ;  /* 0x0000001013137221 */ /* 0x000fe20000010000 */
[----:B----4-:R-:W-:Y:S01]  /*8890*/  F2FP.F16.F32.PACK_AB R7, R15, R14 ;  /* 0x0000000e0f07723e */ /* 0x010fe200000000ff */
[----:B------:R-:W-:Y:S02]  /*88a0*/  FADD.FTZ R8, R73, R8 ;  /* 0x0000000849087221 */ /* 0x000fe40000010000 */
[----:B------:R-:W-:Y:S02]  /*88b0*/  FADD.FTZ R64, R64, R19 ;  /* 0x0000001340407221 */ /* 0x000fe40000010000 */
[----:B------:R-:W-:-:S02]  /*88c0*/  FADD.FTZ R9, R57, R8 ;  /* 0x0000000839097221 */ /* 0x000fc40000010000 */
[----:B------:R-:W-:Y:S01]  /*88d0*/  FADD.FTZ R71, R71, R64 ;  /* 0x0000004047477221 */ /* 0x000fe20000010000 */
[C---:B---3--:R-:W-:Y:S01]  /*88e0*/  HMMA.16816.F32 R144, R4.reuse, R140, R24 ;  /* 0x0000008c0490723c */ /* 0x048fe20000001818 */
        /* <DEDUP_REMOVED lines=11> */
[----:B------:R-:W-:-:S04]  /*89a0*/  FADD.FTZ R14, R14, R13 ;  /* 0x0000000d0e0e7221 */ /* 0x000fc80000010000 */
[----:B------:R-:W-:Y:S01]  /*89b0*/  FADD.FTZ R248, R15, R14 ;  /* 0x0000000e0ff87221 */ /* 0x000fe20000010000 */
        /* <DEDUP_REMOVED lines=67> */
.L_x_1044:
[----:B------:R-:W-:Y:S01]  /*8df0*/  UMOV UR4, URZ ;  /* 0x000000ff00047c82 */ /* 0x000fe20008000000 */
[----:B------:R-:W-:Y:S01]  /*8e00*/  IMAD.SHL.U32 R4, R44, 0x100, RZ ;  /* 0x000001002c047824 */ /* 0x000fe200078e00ff */
[----:B------:R-:W-:-:S05]  /*8e10*/  IADD3 R5, P0, PT, RZ, -UR4, RZ ;  /* 0x80000004ff057c10 */ /* 0x000fca000ff1e0ff */
[----:B------:R-:W-:-:S05]  /*8e20*/  IMAD.X R4, RZ, RZ, ~R4, P0 ;  /* 0x000000ffff047224 */ /* 0x000fca00000e0e04 */
[----:B------:R-:W-:-:S04]  /*8e30*/  SHF.R.S64 R5, R5, 0x1f, R4 ;  /* 0x0000001f05057819 */ /* 0x000fc80000001004 */
[----:B------:R-:W-:-:S04]  /*8e40*/  IADD3 R236, P0, PT, R5, R236, RZ ;  /* 0x000000ec05ec7210 */ /* 0x000fc80007f1e0ff */
[----:B------:R-:W-:-:S09]  /*8e50*/  LEA.HI.X.SX32 R237, R4, R237, 0x1, P0 ;  /* 0x000000ed04ed7211 */ /* 0x000fd200000f0eff */
.L_x_1045:
        /* <DEDUP_REMOVED lines=94> */
[----:B------:R-:W-:-:S02]  /*9440*/  IMAD R40, R3, 0x100, R47 ;  /* 0x0000010003287824 */ /* 0x000fc400078e022f */
        /* <DEDUP_REMOVED lines=573> */
[----:B------:R-:W-:Y:S01]  /*b820*/  VIADD R4, R40, 0xfffffee9 ;  /* 0xfffffee928047836 */ /* 0x000fe20000000000 */
[----:B--2---:R-:W-:Y:S01]  /*b830*/  FSEL R54, R54, -INF , !P0 ;  /* 0xff80000036367808 */ /* 0x004fe20004000000 */
[----:B------:R-:W-:Y:S01]  /*b840*/  FMUL.FTZ R8, R8, UR10 ;  /* 0x0000000a08087c20 */ /* 0x000fe20008410000 */
[-C--:B------:R-:W-:Y:S01]  /*b850*/  ISETP.GE.AND P0, PT, R16, R62.reuse, PT ;  /* 0x0000003e1000720c */ /* 0x080fe20003f06270 */
[----:B------:R-:W-:Y:S01]  /*b860*/  FMUL.FTZ R10, R10, UR10 ;  /* 0x0000000a0a0a7c20 */ /* 0x000fe20008410000 */
[-C--:B------:R-:W-:Y:S01]  /*b870*/  ISETP.GE.AND P6, PT, R12, R62.reuse, PT ;  /* 0x0000003e0c00720c */ /* 0x080fe20003fc6270 */
[----:B------:R-:W2:Y:S01]  /*b880*/  MUFU.TANH R51, R51 ;  /* 0x0000003300337308 */ /* 0x000ea20000002400 */
[----:B------:R-:W-:Y:S01]  /*b890*/  FSEL R71, R71, -INF , !P0 ;  /* 0xff80000047477808 */ /* 0x000fe20004000000 */
[----:B------:R-:W-:Y:S01]  /*b8a0*/  FMUL.FTZ R6, R6, UR10 ;  /* 0x0000000a06067c20 */ /* 0x000fe20008410000 */
[----:B-1----:R-:W-:Y:S01]  /*b8b0*/  FSEL R52, R52, -INF , !P1 ;  /* 0xff80000034347808 */ /* 0x002fe20004800000 */
[----:B------:R-:W-:Y:S01]  /*b8c0*/  FMUL.FTZ R7, R7, UR10 ;  /* 0x0000000a07077c20 */ /* 0x000fe20008410000 */
        /* <DEDUP_REMOVED lines=10> */
[-C--:B------:R-:W-:Y:S01]  /*b970*/  ISETP.GE.AND P4, PT, R9, R62.reuse, PT ;  /* 0x0000003e0900720c */ /* 0x080fe20003f86270 */
[----:B------:R-:W-:Y:S01]  /*b980*/  FMUL.FTZ R9, R5, UR10 ;  /* 0x0000000a05097c20 */ /* 0x000fe20008410000 */
[----:B------:R-:W-:Y:S01]  /*b990*/  VIADD R5, R40, 0xfffffef1 ;  /* 0xfffffef128057836 */ /* 0x000fe20000000000 */
        /* <DEDUP_REMOVED lines=9> */
[----:B--2---:R-:W-:Y:S02]  /*ba30*/  FSEL R66, R66, -INF , !P0 ;  /* 0xff80000042427808 */ /* 0x004fe40004000000 */
[----:B------:R-:W-:-:S05]  /*ba40*/  ISETP.GE.AND P0, PT, R5, R35, PT ;  /* 0x000000230500720c */ /* 0x000fca0003f06270 */
[----:B------:R-:W2:Y:S01]  /*ba50*/  MUFU.TANH R50, R50 ;  /* 0x0000003200327308 */ /* 0x000ea20000002400 */
[----:B-1----:R-:W-:Y:S02]  /*ba60*/  FSEL R68, R68, -INF , !P4 ;  /* 0xff80000044447808 */ /* 0x002fe40006000000 */
[----:B------:R-:W-:-:S05]  /*ba70*/  ISETP.GE.AND P4, PT, R4, R35, PT ;  /* 0x000000230400720c */ /* 0x000fca0003f86270 */
[----:B------:R-:W1:Y:S01]  /*ba80*/  MUFU.TANH R44, R11 ;  /* 0x0000000b002c7308 */ /* 0x000e620000002400 */
[----:B---3--:R-:W-:-:S07]  /*ba90*/  FSEL R69, R69, -INF , !P1 ;  /* 0xff80000045457808 */ /* 0x008fce0004800000 */
[----:B------:R-:W-:Y:S01]  /*baa0*/  MUFU.TANH R47, R22 ;  /* 0x00000016002f7308 */ /* 0x000fe20000002400 */
[----:B--2---:R-:W-:-:S07]  /*bab0*/  FSEL R50, R50, -INF , !P2 ;  /* 0xff80000032327808 */ /* 0x004fce0005000000 */
[----:B------:R-:W2:Y:S01]  /*bac0*/  MUFU.TANH R48, R31 ;  /* 0x0000001f00307308 */ /* 0x000ea20000002400 */
[----:B-1----:R-:W-:Y:S02]  /*bad0*/  FSEL R44, R44, -INF , !P0 ;  /* 0xff8000002c2c7808 */ /* 0x002fe40004000000 */
[----:B------:R-:W-:-:S05]  /*bae0*/  ISETP.GT.AND P0, PT, R83, R232, PT ;  /* 0x000000e85300720c */ /* 0x000fca0003f04270 */
[----:B------:R-:W-:Y:S08]  /*baf0*/  MUFU.TANH R67, R20 ;  /* 0x0000001400437308 */ /* 0x000ff00000002400 */
[----:B------:R-:W1:Y:S01]  /*bb00*/  MUFU.TANH R46, R23 ;  /* 0x00000017002e7308 */ /* 0x000e620000002400 */
[----:B--2---:R-:W-:-:S07]  /*bb10*/  FSEL R48, R48, -INF , !P6 ;  /* 0xff80000030307808 */ /* 0x004fce0007000000 */
[----:B------:R2:W3:Y:S08]  /*bb20*/  MUFU.TANH R65, R8 ;  /* 0x0000000800417308 */ /* 0x0004f00000002400 */
[----:B------:R-:W-:Y:S01]  /*bb30*/  MUFU.TANH R64, R64 ;  /* 0x0000004000407308 */ /* 0x000fe20000002400 */
[----:B-1----:R-:W-:-:S07]  /*bb40*/  FSEL R46, R46, -INF , !P4 ;  /* 0xff8000002e2e7808 */ /* 0x002fce0006000000 */
[----:B------:R-:W1:Y:S01]  /*bb50*/  MUFU.TANH R45, R10 ;  /* 0x0000000a002d7308 */ /* 0x000e620000002400 */
[----:B--2---:R-:W-:Y:S01]  /*bb60*/  VIADD R8, R40, 0xfffffee8 ;  /* 0xfffffee828087836 */ /* 0x004fe20000000000 */
[----:B------:R-:W-:Y:S04]  /*bb70*/  BAR.SYNC.DEFER_BLOCKING 0x0 ;  /* 0x0000000000007b1d */ /* 0x000fe80000010000 */
[C---:B------:R-:W-:Y:S02]  /*bb80*/  ISETP.GE.AND P1, PT, R8.reuse, R35, PT ;  /* 0x000000230800720c */ /* 0x040fe40003f26270 */
[----:B------:R-:W-:Y:S01]  /*bb90*/  MUFU.TANH R63, R63 ;  /* 0x0000003f003f7308 */ /* 0x000fe20000002400 */
[----:B------:R-:W-:Y:S01]  /*bba0*/  ISETP.GE.AND P2, PT, R8, R62, PT ;  /* 0x0000003e0800720c */ /* 0x000fe20003f46270 */
[----:B------:R-:W-:Y:S01]  /*bbb0*/  VIADD R8, R40, 0xfffffef0 ;  /* 0xfffffef028087836 */ /* 0x000fe20000000000 */
[----:B------:R-:W-:-:S02]  /*bbc0*/  FSEL R47, R47, -INF , !P1 ;  /* 0xff8000002f2f7808 */ /* 0x000fc40004800000 */
[-C--:B------:R-:W-:Y:S01]  /*bbd0*/  ISETP.GE.AND P1, PT, R5, R62.reuse, PT ;  /* 0x0000003e0500720c */ /* 0x080fe20003f26270 */
[----:B------:R-:W-:Y:S01]  /*bbe0*/  VIADD R5, R40, 0xfffffef9 ;  /* 0xfffffef928057836 */ /* 0x000fe20000000000 */
[----:B------:R-:W-:Y:S01]  /*bbf0*/  FSEL R67, R67, -INF , !P2 ;  /* 0xff80000043437808 */ /* 0x000fe20005000000 */
[----:B------:R-:W2:Y:S01]  /*bc00*/  MUFU.TANH R4, R9 ;  /* 0x0000000900047308 */ /* 0x000ea20000002400 */
[----:B------:R-:W-:Y:S01]  /*bc10*/  ISETP.GE.AND P6, PT, R8, R62, PT ;  /* 0x0000003e0800720c */ /* 0x000fe20003fc6270 */
[----:B------:R-:W-:Y:S01]  /*bc20*/  VIADD R40, R40, 0xfffffef8 ;  /* 0xfffffef828287836 */ /* 0x000fe20000000000 */
[----:B------:R-:W-:Y:S02]  /*bc30*/  ISETP.GE.AND P2, PT, R8, R35, PT ;  /* 0x000000230800720c */ /* 0x000fe40003f46270 */
[----:B---3--:R-:W-:Y:S02]  /*bc40*/  FSEL R65, R65, -INF , !P6 ;  /* 0xff80000041417808 */ /* 0x008fe40007000000 */
[----:B-1----:R-:W-:Y:S01]  /*bc50*/  FSEL R45, R45, -INF , !P2 ;  /* 0xff8000002d2d7808 */ /* 0x002fe20005000000 */
[----:B------:R-:W1:Y:S01]  /*bc60*/  MUFU.TANH R43, R6 ;  /* 0x00000006002b7308 */ /* 0x000e620000002400 */
[----:B------:R-:W-:-:S02]  /*bc70*/  FSEL R64, R64, -INF , !P1 ;  /* 0xff80000040407808 */ /* 0x000fc40004800000 */
[CC--:B------:R-:W-:Y:S02]  /*bc80*/  ISETP.GE.AND P4, PT, R5.reuse, R62.reuse, PT ;  /* 0x0000003e0500720c */ /* 0x0c0fe40003f86270 */
[C---:B------:R-:W-:Y:S02]  /*bc90*/  ISETP.GE.AND P6, PT, R40.reuse, R62, PT ;  /* 0x0000003e2800720c */ /* 0x040fe40003fc6270 */
[-C--:B------:R-:W-:Y:S01]  /*bca0*/  ISETP.GE.AND P2, PT, R40, R35.reuse, PT ;  /* 0x000000232800720c */ /* 0x080fe20003f46270 */
[----:B------:R-:W3:Y:S01]  /*bcb0*/  MUFU.TANH R42, R7 ;  /* 0x00000007002a7308 */ /* 0x000ee20000002400 */
[----:B------:R-:W-:Y:S02]  /*bcc0*/  ISETP.GE.AND P1, PT, R5, R35, PT ;  /* 0x000000230500720c */ /* 0x000fe40003f26270 */
[----:B--2---:R-:W-:Y:S02]  /*bcd0*/  FSEL R62, R4, -INF , !P4 ;  /* 0xff800000043e7808 */ /* 0x004fe40006000000 */
[----:B------:R-:W-:-:S02]  /*bce0*/  FSEL R63, R63, -INF , !P6 ;  /* 0xff8000003f3f7808 */ /* 0x000fc40007000000 */
[----:B-1----:R-:W-:Y:S02]  /*bcf0*/  FSEL R43, R43, -INF , !P2 ;  /* 0xff8000002b2b7808 */ /* 0x002fe40005000000 */
[----:B---3--:R-:W-:Y:S01]  /*bd00*/  FSEL R42, R42, -INF , !P1 ;  /* 0xff8000002a2a7808 */ /* 0x008fe20004800000 */
        /* <DEDUP_REMOVED lines=63> */
.L_x_1047:
[----:B------:R-:W-:Y:S01]  /*c100*/  UMOV UR4, URZ ;  /* 0x000000ff00047c82 */ /* 0x000fe20008000000 */
[----:B------:R-:W-:Y:S01]  /*c110*/  IMAD.SHL.U32 R4, R32, 0x100, RZ ;  /* 0x0000010020047824 */ /* 0x000fe200078e00ff */
[----:B------:R-:W-:-:S05]  /*c120*/  IADD3 R5, P0, PT, RZ, -UR4, RZ ;  /* 0x80000004ff057c10 */ /* 0x000fca000ff1e0ff */
[----:B------:R-:W-:-:S05]  /*c130*/  IMAD.X R4, RZ, RZ, ~R4, P0 ;  /* 0x000000ffff047224 */ /* 0x000fca00000e0e04 */
[----:B------:R-:W-:-:S04]  /*c140*/  SHF.R.S64 R5, R5, 0x1f, R4 ;  /* 0x0000001f05057819 */ /* 0x000fc80000001004 */
[----:B------:R-:W-:-:S04]  /*c150*/  IADD3 R234, P0, PT, R5, R234, RZ ;  /* 0x000000ea05ea7210 */ /* 0x000fc80007f1e0ff */
[----:B------:R-:W-:-:S09]  /*c160*/  LEA.HI.X.SX32 R233, R4, R233, 0x1, P0 ;  /* 0x000000e904e97211 */ /* 0x000fd200000f0eff */
.L_x_1048:
        /* <DEDUP_REMOVED lines=64> */
.L_x_1050:
[----:B------:R-:W-:Y:S05]  /*c570*/  BSYNC.RECONVERGENT B0 ;  /* 0x0000000000007941 */ /* 0x000fea0003800200 */
.L_x_1049:
[----:B------:R-:W0:Y:S02]  /*c580*/  LDGDEPBAR ;  /* 0x00000000000079af */ /* 0x000e240000000000 */
.L_x_1046:
        /* <DEDUP_REMOVED lines=67> */
[----:B------:R-:W1:Y:S04]  /*c9c0*/  SHFL.BFLY PT, R6, R7, 0x2, 0x1f ;  /* 0x0c401f0007067f89 */ /* 0x000e6800000e0000 */
[----:B------:R-:W2:Y:S04]  /*c9d0*/  SHFL.BFLY PT, R5, R8, 0x2, 0x1f ;  /* 0x0c401f0008057f89 */ /* 0x000ea800000e0000 */
[----:B------:R-:W-:Y:S01]  /*c9e0*/  LDSM.16.MT88.4 R28, [R93+0x400] ;  /* 0x000400005d1c783b */ /* 0x000fe20000004200 */
        /* <DEDUP_REMOVED lines=9> */
[C---:B------:R-:W-:Y:S01]  /*ca80*/  FSETP.NEU.FTZ.AND P0, PT, R40.reuse, -INF , PT ;  /* 0xff8000002800780b */ /* 0x040fe20003f1d000 */
[----:B------:R-:W-:Y:S01]  /*ca90*/  FMUL.FTZ R4, R40, UR6 ;  /* 0x0000000628047c20 */ /* 0x000fe20008410000 */
[----:B------:R-:W-:Y:S01]  /*caa0*/  FSEL R89, R89, RZ, P1 ;  /* 0x000000ff59597208 */ /* 0x000fe20000800000 */
[----:B------:R-:W-:Y:S01]  /*cab0*/  FADD.FTZ R7, R2, -R7 ;  /* 0x8000000702077221 */ /* 0x000fe20000010000 */
[----:B------:R-:W-:-:S03]  /*cac0*/  FSEL R5, R40, RZ, P0 ;  /* 0x000000ff28057208 */ /* 0x000fc60000000000 */
[--C-:B------:R-:W-:Y:S01]  /*cad0*/  FFMA.FTZ R90, R88, UR6, -R89.reuse ;  /* 0x00000006585a7c23 */ /* 0x100fe20008010859 */
[----:B------:R-:W-:Y:S01]  /*cae0*/  FFMA.FTZ R88, R84, UR6, -R89 ;  /* 0x0000000654587c23 */ /* 0x000fe20008010859 */
[----:B------:R-:W-:Y:S01]  /*caf0*/  FSEL R84, R4, RZ, P0 ;  /* 0x000000ff04547208 */ /* 0x000fe20000000000 */
[----:B------:R-:W-:Y:S01]  /*cb00*/  FADD.FTZ R2, R0, -R5 ;  /* 0x8000000500027221 */ /* 0x000fe20000010000 */
[----:B------:R-:W-:Y:S01]  /*cb10*/  FMUL.FTZ R92, R7, UR6 ;  /* 0x00000006075c7c20 */ /* 0x000fe20008410000 */
[--C-:B------:R-:W-:Y:S01]  /*cb20*/  FFMA.FTZ R87, R86, UR6, -R89.reuse ;  /* 0x0000000656577c23 */ /* 0x100fe20008010859 */
[----:B------:R-:W1:Y:S01]  /*cb30*/  LDSM.16.MT88.4 R4, [R93] ;  /* 0x000000005d04783b */ /* 0x000e620000004200 */
[--C-:B------:R-:W-:Y:S01]  /*cb40*/  FFMA.FTZ R86, R82, UR6, -R89.reuse ;  /* 0x0000000652567c23 */ /* 0x100fe20008010859 */
[--C-:B------:R-:W-:Y:S01]  /*cb50*/  FFMA.FTZ R82, R85, UR6, -R84.reuse ;  /* 0x0000000655527c23 */ /* 0x100fe20008010854 */
[----:B------:R-:W-:Y:S01]  /*cb60*/  FMUL.FTZ R2, R2, UR6 ;  /* 0x0000000602027c20 */ /* 0x000fe20008410000 */
[--C-:B------:R-:W-:Y:S01]  /*cb70*/  FFMA.FTZ R97, R97, UR6, -R84.reuse ;  /* 0x0000000661617c23 */ /* 0x100fe20008010854 */
        /* <DEDUP_REMOVED lines=24> */
[--C-:B------:R-:W-:Y:S01]  /*cd00*/  FFMA.FTZ R169, R169, UR6, -R84.reuse ;  /* 0x00000006a9a97c23 */ /* 0x100fe20008010854 */
[--C-:B------:R-:W-:Y:S01]  /*cd10*/  FFMA.FTZ R170, R170, UR6, -R89.reuse ;  /* 0x00000006aaaa7c23 */ /* 0x100fe20008010859 */
[----:B------:R5:W-:Y:S01]  /*cd20*/  MUFU.EX2 R91, R95 ;  /* 0x0000005f005b7308 */ /* 0x000be20000000800 */
[--C-:B------:R-:W-:Y:S01]  /*cd30*/  FFMA.FTZ R161, R161, UR6, -R84.reuse ;  /* 0x00000006a1a17c23 */ /* 0x100fe20008010854 */
[----:B---3--:R-:W-:Y:S01]  /*cd40*/  F2FP.F16.F32.PACK_AB R10, R86, R87 ;  /* 0x00000057560a723e */ /* 0x008fe200000000ff */
[--C-:B------:R-:W-:Y:S01]  /*cd50*/  FFMA.FTZ R162, R162, UR6, -R89.reuse ;  /* 0x00000006a2a27c23 */ /* 0x100fe20008010859 */
[----:B------:R-:W3:Y:S01]  /*cd60*/  MUFU.EX2 R0, R12 ;  /* 0x0000000c00007308 */ /* 0x000ee20000000800 */
[--C-:B------:R-:W-:Y:S01]  /*cd70*/  FFMA.FTZ R157, R157, UR6, -R84.reuse ;  /* 0x000000069d9d7c23 */ /* 0x100fe20008010854 */
[--C-:B----4-:R-:W-:Y:S01]  /*cd80*/  FFMA.FTZ R97, R98, UR6, -R89.reuse ;  /* 0x0000000662617c23 */ /* 0x110fe20008010859 */
[--C-:B------:R-:W-:Y:S01]  /*cd90*/  FFMA.FTZ R98, R115, UR6, -R84.reuse ;  /* 0x0000000673627c23 */ /* 0x100fe20008010854 */
[----:B------:R-:W4:Y:S01]  /*cda0*/  MUFU.EX2 R92, R92 ;  /* 0x0000005c005c7308 */ /* 0x000f220000000800 */
[--C-:B------:R-:W-:Y:S01]  /*cdb0*/  FFMA.FTZ R115, R110, UR6, -R89.reuse ;  /* 0x000000066e737c23 */ /* 0x100fe20008010859 */
[----:B--2---:R-:W-:Y:S01]  /*cdc0*/  F2FP.F16.F32.PACK_AB R9, R82, R85 ;  /* 0x000000555209723e */ /* 0x004fe200000000ff */
[--C-:B------:R-:W-:Y:S01]  /*cdd0*/  FFMA.FTZ R154, R154, UR6, -R89.reuse ;  /* 0x000000069a9a7c23 */ /* 0x100fe20008010859 */
[----:B------:R-:W2:Y:S01]  /*cde0*/  MUFU.EX2 R2, R2 ;  /* 0x0000000200027308 */ /* 0x000ea20000000800 */
[--C-:B------:R-:W-:Y:S01]  /*cdf0*/  FFMA.FTZ R101, R101, UR6, -R84.reuse ;  /* 0x0000000665657c23 */ /* 0x100fe20008010854 */
[--C-:B-----5:R-:W-:Y:S01]  /*ce00*/  FFMA.FTZ R95, R94, UR6, -R89.reuse ;  /* 0x000000065e5f7c23 */ /* 0x120fe20008010859 */
[--C-:B------:R-:W-:Y:S01]  /*ce10*/  FFMA.FTZ R81, R81, UR6, -R89.reuse ;  /* 0x0000000651517c23 */ /* 0x100fe20008010859 */
[----:B------:R5:W-:Y:S01]  /*ce20*/  MUFU.EX2 R94, R100 ;  /* 0x00000064005e7308 */ /* 0x000be20000000800 */
[--C-:B------:R-:W-:Y:S01]  /*ce30*/  FFMA.FTZ R58, R58, UR6, -R84.reuse ;  /* 0x000000063a3a7c23 */ /* 0x100fe20008010854 */
[----:B---3--:R-:W-:Y:S01]  /*ce40*/  F2FP.F16.F32.PACK_AB R11, R0, R91 ;  /* 0x0000005b000b723e */ /* 0x008fe200000000ff */
[--C-:B------:R-:W-:Y:S01]  /*ce50*/  FFMA.FTZ R77, R77, UR6, -R89.reuse ;  /* 0x000000064d4d7c23 */ /* 0x100fe20008010859 */
[----:B------:R-:W3:Y:S01]  /*ce60*/  MUFU.EX2 R95, R95 ;  /* 0x0000005f005f7308 */ /* 0x000ee20000000800 */
[--C-:B------:R-:W-:Y:S01]  /*ce70*/  FFMA.FTZ R53, R53, UR6, -R84.reuse ;  /* 0x0000000635357c23 */ /* 0x100fe20008010854 */
[-C--:B----4-:R-:W-:Y:S01]  /*ce80*/  FMUL.FTZ R12, R144, R92.reuse ;  /* 0x0000005c900c7220 */ /* 0x090fe20000410000 */
[-C--:B------:R-:W-:Y:S01]  /*ce90*/  FMUL.FTZ R13, R145, R92.reuse ;  /* 0x0000005c910d7220 */ /* 0x080fe20000410000 */
[-C--:B------:R-:W-:Y:S01]  /*cea0*/  FMUL.FTZ R140, R140, R92.reuse ;  /* 0x0000005c8c8c7220 */ /* 0x080fe20000410000 */
[----:B------:R-:W-:Y:S01]  /*ceb0*/  FMUL.FTZ R141, R141, R92 ;  /* 0x0000005c8d8d7220 */ /* 0x000fe20000410000 */
[-C--:B--2---:R-:W-:Y:S01]  /*cec0*/  FMUL.FTZ R14, R146, R2.reuse ;  /* 0x00000002920e7220 */ /* 0x084fe20000410000 */
[-C--:B------:R-:W-:Y:S01]  /*ced0*/  FMUL.FTZ R15, R147, R2.reuse ;  /* 0x00000002930f7220 */ /* 0x080fe20000410000 */
[-C--:B------:R-:W-:Y:S01]  /*cee0*/  FMUL.FTZ R142, R142, R2.reuse ;  /* 0x000000028e8e7220 */ /* 0x080fe20000410000 */
[----:B------:R-:W-:Y:S01]  /*cef0*/  FMUL.FTZ R143, R143, R2 ;  /* 0x000000028f8f7220 */ /* 0x000fe20000410000 */
[--C-:B-----5:R-:W-:Y:S01]  /*cf00*/  FFMA.FTZ R100, R105, UR6, -R84.reuse ;  /* 0x0000000669647c23 */ /* 0x120fe20008010854 */
[----:B------:R-:W-:Y:S01]  /*cf10*/  MUFU.EX2 R97, R97 ;  /* 0x0000006100617308 */ /* 0x000fe20000000800 */
[-C--:B------:R-:W-:Y:S01]  /*cf20*/  FMUL.FTZ R24, R136, R92.reuse ;  /* 0x0000005c88187220 */ /* 0x080fe20000410000 */
[----:B------:R-:W-:Y:S01]  /*cf30*/  FMUL.FTZ R25, R137, R92 ;  /* 0x0000005c89197220 */ /* 0x000fe20000410000 */
[C---:B------:R-:W-:Y:S01]  /*cf40*/  HMMA.16816.F32 R12, R8.reuse, R16, R12 ;  /* 0x00000010080c723c */ /* 0x040fe2000000180c */
[----:B------:R-:W2:Y:S01]  /*cf50*/  MUFU.EX2 R96, R96 ;  /* 0x0000006000607308 */ /* 0x000ea20000000800 */
[-C--:B------:R-:W-:Y:S01]  /*cf60*/  FMUL.FTZ R26, R138, R2.reuse ;  /* 0x000000028a1a7220 */ /* 0x080fe20000410000 */
[----:B------:R-:W-:Y:S01]  /*cf70*/  FMUL.FTZ R27, R139, R2 ;  /* 0x000000028b1b7220 */ /* 0x000fe20000410000 */
[-C--:B------:R-:W-:Y:S01]  /*cf80*/  FMUL.FTZ R132, R132, R92.reuse ;  /* 0x0000005c84847220 */ /* 0x080fe20000410000 */
[----:B------:R-:W-:Y:S01]  /*cf90*/  MUFU.EX2 R98, R98 ;  /* 0x0000006200627308 */ /* 0x000fe20000000800 */
[----:B------:R-:W-:Y:S01]  /*cfa0*/  FMUL.FTZ R133, R133, R92 ;  /* 0x0000005c85857220 */ /* 0x000fe20000410000 */
[-C--:B------:R-:W-:Y:S01]  /*cfb0*/  FMUL.FTZ R134, R134, R2.reuse ;  /* 0x0000000286867220 */ /* 0x080fe20000410000 */
[C---:B------:R-:W-:Y:S01]  /*cfc0*/  HMMA.16816.F32 R16, R8.reuse, R18, R140 ;  /* 0x000000120810723c */ /* 0x040fe2000000188c */
[----:B------:R-:W4:Y:S01]  /*cfd0*/  MUFU.EX2 R105, R111 ;  /* 0x0000006f00697308 */ /* 0x000f220000000800 */
[----:B------:R-:W-:Y:S01]  /*cfe0*/  FMUL.FTZ R135, R135, R2 ;  /* 0x0000000287877220 */ /* 0x000fe20000410000 */
[----:B---3--:R-:W-:Y:S01]  /*cff0*/  F2FP.F16.F32.PACK_AB R32, R95, R94 ;  /* 0x0000005e5f20723e */ /* 0x008fe200000000ff */
[--C-:B------:R-:W-:Y:S01]  /*d000*/  FFMA.FTZ R137, R189, UR6, -R84.reuse ;  /* 0x00000006bd897c23 */ /* 0x100fe20008010854 */
[----:B------:R-:W-:Y:S01]  /*d010*/  MUFU.EX2 R100, R100 ;  /* 0x0000006400647308 */ /* 0x000fe20000000800 */
[--C-:B------:R-:W-:Y:S01]  /*d020*/  FFMA.FTZ R136, R187, UR6, -R84.reuse ;  /* 0x00000006bb887c23 */ /* 0x100fe20008010854 */
[----:B--2---:R-:W-:Y:S01]  /*d030*/  F2FP.F16.F32.PACK_AB R34, R96, R97 ;  /* 0x000000616022723e */ /* 0x004fe200000000ff */
[C---:B-1----:R-:W-:Y:S01]  /*d040*/  HMMA.16816.F32 R24, R8.reuse, R4, R24 ;  /* 0x000000040818723c */ /* 0x042fe20000001818 */
[----:B------:R-:W1:Y:S01]  /*d050*/  MUFU.EX2 R109, R109 ;  /* 0x0000006d006d7308 */ /* 0x000e620000000800 */
[--C-:B------:R-:W-:Y:S01]  /*d060*/  FFMA.FTZ R139, R183, UR6, -R84.reuse ;  /* 0x00000006b78b7c23 */ /* 0x100fe20008010854 */
[--C-:B------:R-:W-:Y:S01]  /*d070*/  FFMA.FTZ R141, R186, UR6, -R89.reuse ;  /* 0x00000006ba8d7c23 */ /* 0x100fe20008010859 */
[--C-:B------:R-:W-:Y:S01]  /*d080*/  FFMA.FTZ R140, R184, UR6, -R89.reuse ;  /* 0x00000006b88c7c23 */ /* 0x100fe20008010859 */
[----:B------:R2:W-:Y:S01]  /*d090*/  MUFU.EX2 R110, R121 ;  /* 0x00000079006e7308 */ /* 0x0005e20000000800 */
[--C-:B------:R-:W-:Y:S01]  /*d0a0*/  FFMA.FTZ R138, R182, UR6, -R89.reuse ;  /* 0x00000006b68a7c23 */ /* 0x100fe20008010859 */
[----:B----4-:R-:W-:Y:S01]  /*d0b0*/  F2FP.F16.F32.PACK_AB R33, R105, R98 ;  /* 0x000000626921723e */ /* 0x010fe200000000ff */
[----:B------:R-:W-:Y:S01]  /*d0c0*/  HMMA.16816.F32 R8, R8, R6, R132 ;  /* 0x000000060808723c */ /* 0x000fe20000001884 */
[----:B------:R-:W3:Y:S01]  /*d0d0*/  LDSM.16.MT88.4 R4, [R150+0x5800] ;  /* 0x005800009604783b */ /* 0x000ee20000004200 */
[--C-:B------:R-:W-:Y:S01]  /*d0e0*/  FFMA.FTZ R111, R112, UR6, -R89.reuse ;  /* 0x00000006706f7c23 */ /* 0x100fe20008010859 */
[----:B------:R-:W-:Y:S01]  /*d0f0*/  MUFU.EX2 R115, R115 ;  /* 0x0000007300737308 */ /* 0x000fe20000000800 */
[--C-:B------:R-:W-:Y:S01]  /*d100*/  FFMA.FTZ R132, R122, UR6, -R89.reuse ;  /* 0x000000067a847c23 */ /* 0x100fe20008010859 */
[--C-:B------:R-:W-:Y:S01]  /*d110*/  FFMA.FTZ R122, R120, UR6, -R89.reuse ;  /* 0x00000006787a7c23 */ /* 0x100fe20008010859 */
[--C-:B------:R-:W-:Y:S01]  /*d120*/  FFMA.FTZ R133, R123, UR6, -R84.reuse ;  /* 0x000000067b857c23 */ /* 0x100fe20008010854 */
[----:B-1----:R-:W-:Y:S01]  /*d130*/  F2FP.F16.F32.PACK_AB R35, R109, R100 ;  /* 0x000000646d23723e */ /* 0x002fe200000000ff */
[----:B------:R1:W-:Y:S01]  /*d140*/  MUFU.EX2 R112, R116 ;  /* 0x0000007400707308 */ /* 0x0003e20000000800 */
[--C-:B------:R-:W-:Y:S01]  /*d150*/  FFMA.FTZ R135, R130, UR6, -R89.reuse ;  /* 0x0000000682877c23 */ /* 0x100fe20008010859 */
[--C-:B------:R-:W-:Y:S01]  /*d160*/  FFMA.FTZ R134, R185, UR6, -R84.reuse ;  /* 0x00000006b9867c23 */ /* 0x100fe20008010854 */
[--C-:B--2---:R-:W-:Y:S01]  /*d170*/  FFMA.FTZ R121, R36, UR6, -R89.reuse ;  /* 0x0000000624797c23 */ /* 0x104fe20008010859 */
[----:B------:R-:W2:Y:S01]  /*d180*/  MUFU.EX2 R111, R111 ;  /* 0x0000006f006f7308 */ /* 0x000ea20000000800 */
[--C-:B------:R-:W-:Y:S01]  /*d190*/  FFMA.FTZ R145, R180, UR6, -R89.reuse ;  /* 0x00000006b4917c23 */ /* 0x100fe20008010859 */
[C---:B------:R-:W-:Y:S01]  /*d1a0*/  HMMA.16816.F32 R12, R32.reuse, R20, R12 ;  /* 0x00000014200c723c */ /* 0x040fe2000000180c */
[--C-:B------:R-:W-:Y:S01]  /*d1b0*/  FFMA.FTZ R142, R181, UR6, -R84.reuse ;  /* 0x00000006b58e7c23 */ /* 0x100fe20008010854 */
[----:B------:R4:W-:Y:S01]  /*d1c0*/  MUFU.EX2 R113, R124 ;  /* 0x0000007c00717308 */ /* 0x0009e20000000800 */
[--C-:B------:R-:W-:Y:S01]  /*d1d0*/  FFMA.FTZ R147, R179, UR6, -R84.reuse ;  /* 0x00000006b3937c23 */ /* 0x100fe20008010854 */
[--C-:B------:R-:W-:Y:S01]  /*d1e0*/  FFMA.FTZ R144, R177, UR6, -R84.reuse ;  /* 0x00000006b1907c23 */ /* 0x100fe20008010854 */
[--C-:B------:R-:W-:Y:S01]  /*d1f0*/  FFMA.FTZ R146, R176, UR6, -R89.reuse ;  /* 0x00000006b0927c23 */ /* 0x100fe20008010859 */
[----:B------:R-:W5:Y:S01]  /*d200*/  MUFU.EX2 R118, R118 ;  /* 0x0000007600767308 */ /* 0x000f620000000800 */
[--C-:B------:R-:W-:Y:S01]  /*d210*/  FFMA.FTZ R143, R178, UR6, -R89.reuse ;  /* 0x00000006b28f7c23 */ /* 0x100fe20008010859 */
[C---:B------:R-:W-:Y:S01]  /*d220*/  HMMA.16816.F32 R16, R32.reuse, R22, R16 ;  /* 0x000000162010723c */ /* 0x040fe20000001810 */
[----:B------:R-:W3:Y:S01]  /*d230*/  LDSM.16.MT88.4 R20, [R93+0x800] ;  /* 0x000800005d14783b */ /* 0x000ee20000004200 */
[--C-:B-1----:R-:W-:Y:S01]  /*d240*/  FFMA.FTZ R116, R37, UR6, -R84.reuse ;  /* 0x0000000625747c23 */ /* 0x102fe20008010854 */
[----:B------:R-:W-:Y:S01]  /*d250*/  MUFU.EX2 R117, R117 ;  /* 0x0000007500757308 */ /* 0x000fe20000000800 */
[--C-:B------:R-:W-:Y:S01]  /*d260*/  FFMA.FTZ R176, R167, UR6, -R84.reuse ;  /* 0x00000006a7b07c23 */ /* 0x100fe20008010854 */
[----:B------:R-:W-:Y:S01]  /*d270*/  FFMA.FTZ R178, R172, UR6, -R89 ;  /* 0x00000006acb27c23 */ /* 0x000fe20008010859 */
[--C-:B------:R-:W-:Y:S01]  /*d280*/  FFMA.FTZ R177, R173, UR6, -R84.reuse ;  /* 0x00000006adb17c23 */ /* 0x100fe20008010854 */
[----:B------:R-:W-:Y:S01]  /*d290*/  MUFU.EX2 R114, R114 ;  /* 0x0000007200727308 */ /* 0x000fe20000000800 */
[C---:B------:R-:W-:Y:S01]  /*d2a0*/  HMMA.16816.F32 R36, R32.reuse, R28, R24 ;  /* 0x0000001c2024723c */ /* 0x040fe20000001818 */
[----:B------:R-:W1:Y:S01]  /*d2b0*/  LDSM.16.MT88.4 R24, [R150+0x5c00] ;  /* 0x005c00009618783b */ /* 0x000e620000004200 */
[--C-:B----4-:R-:W-:Y:S01]  /*d2c0*/  FFMA.FTZ R124, R119, UR6, -R84.reuse ;  /* 0x00000006777c7c23 */ /* 0x110fe20008010854 */
[----:B------:R-:W4:Y:S01]  /*d2d0*/  MUFU.EX2 R116, R116 ;  /* 0x0000007400747308 */ /* 0x000f220000000800 */
[----:B------:R-:W-:Y:S01]  /*d2e0*/  FFMA.FTZ R179, R171, UR6, -R84 ;  /* 0x00000006abb37c23 */ /* 0x000fe20008010854 */
[----:B------:R-:W-:Y:S01]  /*d2f0*/  FFMA.FTZ R249, R249, R92, R90 ;  /* 0x0000005cf9f97223 */ /* 0x000fe2000001005a */
[----:B------:R-:W-:Y:S01]  /*d300*/  FFMA.FTZ R85, R248, R2, R85 ;  /* 0x00000002f8557223 */ /* 0x000fe20000010055 */
[----:B------:R-:W-:Y:S01]  /*d310*/  MUFU.EX2 R119, R122 ;  /* 0x0000007a00777308 */ /* 0x000fe20000000800 */
[----:B------:R-:W-:Y:S01]  /*d320*/  HMMA.16816.F32 R28, R32, R30, R8 ;  /* 0x0000001e201c723c */ /* 0x000fe20000001808 */
[----:B--2---:R-:W-:Y:S01]  /*d330*/  F2FP.F16.F32.PACK_AB R32, R111, R112 ;  /* 0x000000706f20723e */ /* 0x004fe200000000ff */
[----:B------:R-:W2:Y:S01]  /*d340*/  LDSM.16.MT88.4 R8, [R93+0xc00] ;  /* 0x000c00005d08783b */ /* 0x000ea20000004200 */
[----:B-----5:R-:W-:Y:S01]  /*d350*/  F2FP.F16.F32.PACK_AB R33, R118, R113 ;  /* 0x000000717621723e */ /* 0x020fe200000000ff */
[----:B------:R-:W5:Y:S01]  /*d360*/  MUFU.EX2 R121, R121 ;  /* 0x0000007900797308 */ /* 0x000f620000000800 */
[----:B------:R-:W-:Y:S01]  /*d370*/  F2FP.F16.F32.PACK_AB R34, R115, R110 ;  /* 0x0000006e7322723e */ /* 0x000fe200000000ff */
[----:B------:R-:W-:Y:S01]  /*d380*/  FADD.FTZ R88, R88, R249 ;  /* 0x000000f958587221 */ /* 0x000fe20000010000 */
[----:B------:R-:W-:Y:S01]  /*d390*/  FADD.FTZ R82, R82, R85 ;  /* 0x0000005552527221 */ /* 0x000fe20000010000 */
[----:B------:R5:W-:Y:S01]  /*d3a0*/  MUFU.EX2 R120, R132 ;  /* 0x0000008400787308 */ /* 0x000be20000000800 */
[----:B----4-:R-:W-:Y:S01]  /*d3b0*/  F2FP.F16.F32.PACK_AB R35, R116, R117 ;  /* 0x000000757423723e */ /* 0x010fe200000000ff */
[--C-:B------:R-:W-:Y:S01]  /*d3c0*/  FFMA.FTZ R90, R79, UR6, -R89.reuse ;  /* 0x000000064f5a7c23 */ /* 0x100fe20008010859 */
[----:B------:R-:W-:Y:S01]  /*d3d0*/  FADD.FTZ R91, R91, R82 ;  /* 0x000000525b5b7221 */ /* 0x000fe20000010000 */
[----:B------:R-:W-:Y:S01]  /*d3e0*/  MUFU.EX2 R124, R124 ;  /* 0x0000007c007c7308 */ /* 0x000fe20000000800 */
[--C-:B------:R-:W-:Y:S01]  /*d3f0*/  FFMA.FTZ R2, R80, UR6, -R89.reuse ;  /* 0x0000000650027c23 */ /* 0x100fe20008010859 */
[----:B------:R-:W-:Y:S01]  /*d400*/  FFMA.FTZ R80, R78, UR6, -R89 ;  /* 0x000000064e507c23 */ /* 0x000fe20008010859 */
[----:B------:R-:W-:Y:S01]  /*d410*/  FADD.FTZ R91, R0, R91 ;  /* 0x0000005b005b7221 */ /* 0x000fe20000010000 */
[----:B------:R-:W4:Y:S01]  /*d420*/  MUFU.EX2 R123, R191 ;  /* 0x000000bf007b7308 */ /* 0x000f220000000800 */
[C---:B---3--:R-:W-:Y:S01]  /*d430*/  HMMA.16816.F32 R12, R32.reuse, R4, R12 ;  /* 0x00000004200c723c */ /* 0x048fe2000000180c */
[--C-:B------:R-:W-:Y:S01]  /*d440*/  FFMA.FTZ R82, R60, UR6, -R84.reuse ;  /* 0x000000063c527c23 */ /* 0x100fe20008010854 */
[----:B------:R-:W-:Y:S01]  /*d450*/  FADD.FTZ R98, R98, R91 ;  /* 0x0000005b62627221 */ /* 0x000fe20000010000 */
[----:B------:R3:W-:Y:S01]  /*d460*/  MUFU.EX2 R122, R133 ;  /* 0x00000085007a7308 */ /* 0x0007e20000000800 */
[----:B------:R-:W-:Y:S01]  /*d470*/  FFMA.FTZ R85, R59, UR6, -R84 ;  /* 0x000000063b557c23 */ /* 0x000fe20008010854 */
[----:B-----5:R-:W-:Y:S01]  /*d480*/  FFMA.FTZ R132, R188, UR6, -R89 ;  /* 0x00000006bc847c23 */ /* 0x020fe20008010859 */
[----:B------:R-:W-:Y:S01]  /*d490*/  FADD.FTZ R105, R105, R98 ;  /* 0x0000006269697221 */ /* 0x000fe20000010000 */
[----:B------:R-:W5:Y:S01]  /*d4a0*/  MUFU.EX2 R125, R125 ;  /* 0x0000007d007d7308 */ /* 0x000f620000000800 */
[C---:B------:R-:W-:Y:S01]  /*d4b0*/  HMMA.16816.F32 R16, R32.reuse, R6, R16 ;  /* 0x000000062010723c */ /* 0x040fe20000001810 */
[----:B------:R-:W2:Y:S01]  /*d4c0*/  LDSM.16.MT88.4 R4, [R150+0x6000] ;  /* 0x006000009604783b */ /* 0x000ea20000004200 */
[----:B------:R-:W-:Y:S01]  /*d4d0*/  FADD.FTZ R100, R100, R105 ;  /* 0x0000006964647221 */ /* 0x000fe20000010000 */
[----:B------:R-:W-:Y:S01]  /*d4e0*/  MUFU.EX2 R130, R192 ;  /* 0x000000c000827308 */ /* 0x000fe20000000800 */
[--C-:B------:R-:W-:Y:S01]  /*d4f0*/  FFMA.FTZ R69, R69, UR6, -R89.reuse ;  /* 0x0000000645457c23 */ /* 0x100fe20008010859 */
[--C-:B------:R-:W-:Y:S01]  /*d500*/  FFMA.FTZ R64, R64, UR6, -R89.reuse ;  /* 0x0000000640407c23 */ /* 0x100fe20008010859 */
[----:B------:R-:W-:Y:S01]  /*d510*/  FADD.FTZ R100, R109, R100 ;  /* 0x000000646d647221 */ /* 0x000fe20000010000 */
[----:B------:R-:W2:Y:S01]  /*d520*/  MUFU.EX2 R135, R135 ;  /* 0x0000008700877308 */ /* 0x000ea20000000800 */
[C---:B------:R-:W-:Y:S01]  /*d530*/  HMMA.16816.F32 R36, R32.reuse, R20, R36 ;  /* 0x000000142024723c */ /* 0x040fe20000001824 */
[----:B------:R-:W-:Y:S01]  /*d540*/  F2FP.F16.F32.PACK_AB R20, R121, R114 ;  /* 0x000000727914723e */ /* 0x000fe200000000ff */
[--C-:B---3--:R-:W-:Y:S01]  /*d550*/  FFMA.FTZ R133, R190, UR6, -R89.reuse ;  /* 0x00000006be857c23 */ /* 0x108fe20008010859 */
[----:B----4-:R-:W-:Y:S01]  /*d560*/  F2FP.F16.F32.PACK_AB R21, R123, R124 ;  /* 0x0000007c7b15723e */ /* 0x010fe200000000ff */
[----:B------:R-:W-:Y:S01]  /*d570*/  MUFU.EX2 R132, R132 ;  /* 0x0000008400847308 */ /* 0x000fe20000000800 */
[----:B------:R-:W-:Y:S01]  /*d580*/  FADD.FTZ R113, R113, R100 ;  /* 0x0000006471717221 */ /* 0x000fe20000010000 */
[----:B------:R-:W-:Y:S01]  /*d590*/  FFMA.FTZ R249, R62, UR6, -R89 ;  /* 0x000000063ef97c23 */ /* 0x000fe20008010859 */
[----:B------:R-:W-:Y:S01]  /*d5a0*/  ISETP.GT.AND P0, PT, R83, R232, PT ;  /* 0x000000e85300720c */ /* 0x000fe20003f04270 */
[----:B------:R-:W-:Y:S01]  /*d5b0*/  HMMA.16816.F32 R28, R32, R22, R28 ;  /* 0x00000016201c723c */ /* 0x000fe2000000181c */
[----:B------:R-:W-:Y:S01]  /*d5c0*/  F2FP.F16.F32.PACK_AB R22, R119, R120 ;  /* 0x000000787716723e */ /* 0x000fe200000000ff */
[----:B------:R-:W-:Y:S01]  /*d5d0*/  MUFU.EX2 R133, R133 ;  /* 0x0000008500857308 */ /* 0x000fe20000000800 */
[----:B-----5:R-:W-:Y:S01]  /*d5e0*/  F2FP.F16.F32.PACK_AB R23, R125, R122 ;  /* 0x0000007a7d17723e */ /* 0x020fe200000000ff */
[----:B------:R-:W-:Y:S01]  /*d5f0*/  LDSM.16.MT88.4 R32, [R150+0x6800] ;  /* 0x006800009620783b */ /* 0x000fe20000004200 */
[----:B------:R-:W-:Y:S01]  /*d600*/  FADD.FTZ R118, R118, R113 ;  /* 0x0000007176767221 */ /* 0x000fe20000010000 */
[----:B------:R-:W-:Y:S03]  /*d610*/  MUFU.EX2 R137, R137 ;  /* 0x0000008900897308 */ /* 0x000fe60000000800 */
[----:B------:R-:W-:Y:S01]  /*d620*/  FADD.FTZ R117, R117, R118 ;  /* 0x0000007675757221 */ /* 0x000fe20000010000 */
[----:B------:R-:W3:Y:S01]  /*d630*/  MUFU.EX2 R136, R136 ;  /* 0x0000008800887308 */ /* 0x000ee20000000800 */
[C---:B-1----:R-:W-:Y:S01]  /*d640*/  HMMA.16816.F32 R12, R20.reuse, R24, R12 ;  /* 0x00000018140c723c */ /* 0x042fe2000000180c */
[----:B------:R-:W-:Y:S01]  /*d650*/  @P0 IADD3 R3, PT, PT, R3, -0x3, RZ ;  /* 0xfffffffd03030810 */ /* 0x000fe20007ffe0ff */
[----:B------:R-:W-:Y:S01]  /*d660*/  FADD.FTZ R117, R116, R117 ;  /* 0x0000007574757221 */ /* 0x000fe20000010000 */
[----:B------:R-:W-:Y:S03]  /*d670*/  MUFU.EX2 R134, R134 ;  /* 0x0000008600867308 */ /* 0x000fe60000000800 */
[----:B------:R-:W-:Y:S01]  /*d680*/  FADD.FTZ R124, R124, R117 ;  /* 0x000000757c7c7221 */ /* 0x000fe20000010000 */
[----:B------:R-:W1:Y:S01]  /*d690*/  MUFU.EX2 R139, R139 ;  /* 0x0000008b008b7308 */ /* 0x000e620000000800 */
[C---:B------:R-:W-:Y:S01]  /*d6a0*/  HMMA.16816.F32 R16, R20.reuse, R26, R16 ;  /* 0x0000001a1410723c */ /* 0x040fe20000001810 */
[----:B------:R-:W4:Y:S01]  /*d6b0*/  LDSM.16.MT88.4 R24, [R93+0x1000] ;  /* 0x001000005d18783b */ /* 0x000f220000004200 */
[----:B------:R-:W-:Y:S01]  /*d6c0*/  FADD.FTZ R123, R123, R124 ;  /* 0x0000007c7b7b7221 */ /* 0x000fe20000010000 */
[----:B------:R-:W-:Y:S03]  /*d6d0*/  MUFU.EX2 R141, R141 ;  /* 0x0000008d008d7308 */ /* 0x000fe60000000800 */
[----:B------:R-:W-:Y:S01]  /*d6e0*/  FADD.FTZ R122, R122, R123 ;  /* 0x0000007b7a7a7221 */ /* 0x000fe20000010000 */
[----:B------:R-:W5:Y:S01]  /*d6f0*/  MUFU.EX2 R140, R140 ;  /* 0x0000008c008c7308 */ /* 0x000f620000000800 */
[C---:B--2---:R-:W-:Y:S02]  /*d700*/  HMMA.16816.F32 R36, R20.reuse, R8, R36 ;  /* 0x000000081424723c */ /* 0x044fe40000001824 */
[----:B------:R-:W-:Y:S01]  /*d710*/  FADD.FTZ R122, R125, R122 ;  /* 0x0000007a7d7a7221 */ /* 0x000fe20000010000 */
[----:B------:R-:W-:Y:S04]  /*d720*/  MUFU.EX2 R138, R138 ;  /* 0x0000008a008a7308 */ /* 0x000fe80000000800 */
[----:B------:R-:W-:Y:S01]  /*d730*/  MUFU.EX2 R145, R145 ;  /* 0x0000009100917308 */ /* 0x000fe20000000800 */
[----:B------:R-:W-:Y:S01]  /*d740*/  HMMA.16816.F32 R28, R20, R10, R28 ;  /* 0x0000000a141c723c */ /* 0x000fe2000000181c */
[----:B------:R-:W-:Y:S01]  /*d750*/  F2FP.F16.F32.PACK_AB R20, R135, R130 ;  /* 0x000000828714723e */ /* 0x000fe200000000ff */
[----:B------:R-:W2:Y:S01]  /*d760*/  LDSM.16.MT88.4 R8, [R150+0x6400] ;  /* 0x006400009608783b */ /* 0x000ea20000004200 */
[----:B---3--:R-:W-:Y:S01]  /*d770*/  F2FP.F16.F32.PACK_AB R21, R136, R137 ;  /* 0x000000898815723e */ /* 0x008fe200000000ff */
[----:B------:R-:W-:Y:S01]  /*d780*/  MUFU.EX2 R142, R142 ;  /* 0x0000008e008e7308 */ /* 0x000fe20000000800 */
[----:B------:R-:W-:-:S02]  /*d790*/  F2FP.F16.F32.PACK_AB R22, R132, R133 ;  /* 0x000000858416723e */ /* 0x000fc400000000ff */
[----:B-1----:R-:W-:Y:S01]  /*d7a0*/  F2FP.F16.F32.PACK_AB R23, R139, R134 ;  /* 0x000000868b17723e */ /* 0x002fe200000000ff */
[----:B------:R-:W1:Y:S04]  /*d7b0*/  MUFU.EX2 R147, R147 ;  /* 0x0000009300937308 */ /* 0x000e680000000800 */
[----:B------:R-:W-:Y:S02]  /*d7c0*/  MUFU.EX2 R144, R144 ;  /* 0x0000009000907308 */ /* 0x000fe40000000800 */
[C---:B------:R-:W-:Y:S02]  /*d7d0*/  HMMA.16816.F32 R12, R20.reuse, R4, R12 ;  /* 0x00000004140c723c */ /* 0x040fe4000000180c */
[----:B------:R-:W3:Y:S04]  /*d7e0*/  MUFU.EX2 R175, R175 ;  /* 0x000000af00af7308 */ /* 0x000ee80000000800 */
[----:B------:R-:W-:Y:S02]  /*d7f0*/  MUFU.EX2 R172, R174 ;  /* 0x000000ae00ac7308 */ /* 0x000fe40000000800 */
[C---:B------:R-:W-:Y:S01]  /*d800*/  HMMA.16816.F32 R16, R20.reuse, R6, R16 ;  /* 0x000000061410723c */ /* 0x040fe20000001810 */
[----:B------:R-:W2:Y:S01]  /*d810*/  LDSM.16.MT88.4 R4, [R93+0x1400] ;  /* 0x001400005d04783b */ /* 0x000ea20000004200 */
[----:B------:R-:W-:Y:S04]  /*d820*/  MUFU.EX2 R143, R143 ;  /* 0x0000008f008f7308 */ /* 0x000fe80000000800 */
[----:B------:R-:W2:Y:S02]  /*d830*/  MUFU.EX2 R146, R146 ;  /* 0x0000009200927308 */ /* 0x000ea40000000800 */
[----:B----4-:R-:W-:Y:S01]  /*d840*/  HMMA.16816.F32 R36, R20, R24, R36 ;  /* 0x000000181424723c */ /* 0x010fe20000001824 */
[----:B-----5:R-:W-:Y:S01]  /*d850*/  F2FP.F16.F32.PACK_AB R24, R140, R141 ;  /* 0x0000008d8c18723e */ /* 0x020fe200000000ff */
[----:B------:R4:W-:Y:S01]  /*d860*/  MUFU.EX2 R173, R178 ;  /* 0x000000b200ad7308 */ /* 0x0009e20000000800 */
[----:B-1----:R-:W-:-:S03]  /*d870*/  F2FP.F16.F32.PACK_AB R25, R147, R142 ;  /* 0x0000008e9319723e */ /* 0x002fc600000000ff */
[----:B------:R1:W-:Y:S02]  /*d880*/  MUFU.EX2 R171, R177 ;  /* 0x000000b100ab7308 */ /* 0x0003e40000000800 */
[----:B------:R-:W-:Y:S01]  /*d890*/  HMMA.16816.F32 R28, R20, R26, R28 ;  /* 0x0000001a141c723c */ /* 0x000fe2000000181c */
[----:B------:R-:W-:Y:S01]  /*d8a0*/  F2FP.F16.F32.PACK_AB R26, R145, R138 ;  /* 0x0000008a911a723e */ /* 0x000fe200000000ff */
[----:B------:R-:W5:Y:S01]  /*d8b0*/  LDSM.16.MT88.4 R20, [R93+0x1800] ;  /* 0x001800005d14783b */ /* 0x000f620000004200 */
[----:B---3--:R-:W-:Y:S01]  /*d8c0*/  F2FP.F16.F32.PACK_AB R27, R175, R144 ;  /* 0x00000090af1b723e */ /* 0x008fe200000000ff */
[----:B------:R-:W3:Y:S04]  /*d8d0*/  MUFU.EX2 R174, R179 ;  /* 0x000000b300ae7308 */ /* 0x000ee80000000800 */
[----:B------:R3:W-:Y:S01]  /*d8e0*/  MUFU.EX2 R167, R169 ;  /* 0x000000a900a77308 */ /* 0x0007e20000000800 */
[--C-:B----4-:R-:W-:Y:S01]  /*d8f0*/  FFMA.FTZ R178, R153, UR6, -R84.reuse ;  /* 0x0000000699b27c23 */ /* 0x110fe20008010854 */
[C---:B--2---:R-:W-:Y:S01]  /*d900*/  HMMA.16816.F32 R12, R24.reuse, R8, R12 ;  /* 0x00000008180c723c */ /* 0x044fe2000000180c */
[----:B------:R-:W-:Y:S01]  /*d910*/  F2FP.F16.F32.PACK_AB R8, R146, R143 ;  /* 0x0000008f9208723e */ /* 0x000fe200000000ff */
[----:B------:R-:W2:Y:S01]  /*d920*/  MUFU.EX2 R176, R176 ;  /* 0x000000b000b07308 */ /* 0x000ea20000000800 */
[--C-:B-1----:R-:W-:Y:S01]  /*d930*/  FFMA.FTZ R177, R166, UR6, -R89.reuse ;  /* 0x00000006a6b17c23 */ /* 0x102fe20008010859 */
[--C-:B------:R-:W-:Y:S01]  /*d940*/  FFMA.FTZ R166, R163, UR6, -R84.reuse ;  /* 0x00000006a3a67c23 */ /* 0x100fe20008010854 */
[--C-:B------:R-:W-:Y:S01]  /*d950*/  FFMA.FTZ R153, R152, UR6, -R89.reuse ;  /* 0x0000000698997c23 */ /* 0x100fe20008010859 */
[----:B------:R-:W-:Y:S02]  /*d960*/  MUFU.EX2 R154, R154 ;  /* 0x0000009a009a7308 */ /* 0x000fe40000000800 */
[C---:B------:R-:W-:Y:S01]  /*d970*/  HMMA.16816.F32 R16, R24.reuse, R10, R16 ;  /* 0x0000000a1810723c */ /* 0x040fe20000001810 */
[----:B---3--:R-:W-:Y:S01]  /*d980*/  F2FP.F16.F32.PACK_AB R9, R174, R171 ;  /* 0x000000abae09723e */ /* 0x008fe200000000ff */
[----:B------:R-:W-:Y:S01]  /*d990*/  MUFU.EX2 R166, R166 ;  /* 0x000000a600a67308 */ /* 0x000fe20000000800 */
[----:B------:R-:W-:Y:S01]  /*d9a0*/  F2FP.F16.F32.PACK_AB R10, R173, R172 ;  /* 0x000000acad0a723e */ /* 0x000fe200000000ff */
[----:B------:R-:W-:Y:S01]  /*d9b0*/  FFMA.FTZ R169, R168, UR6, -R89 ;  /* 0x00000006a8a97c23 */ /* 0x000fe20008010859 */
[--C-:B------:R-:W-:Y:S01]  /*d9c0*/  FFMA.FTZ R179, R151, UR6, -R84.reuse ;  /* 0x0000000697b37c23 */ /* 0x100fe20008010854 */
[----:B------:R1:W-:Y:S02]  /*d9d0*/  MUFU.EX2 R168, R170 ;  /* 0x000000aa00a87308 */ /* 0x0003e40000000800 */
[C---:B------:R-:W-:Y:S01]  /*d9e0*/  HMMA.16816.F32 R36, R24.reuse, R4, R36 ;  /* 0x000000041824723c */ /* 0x040fe20000001824 */
[----:B--2---:R-:W-:Y:S01]  /*d9f0*/  F2FP.F16.F32.PACK_AB R11, R176, R167 ;  /* 0x000000a7b00b723e */ /* 0x004fe200000000ff */
[----:B------:R-:W2:Y:S04]  /*da00*/  MUFU.EX2 R169, R169 ;  /* 0x000000a900a97308 */ /* 0x000ea80000000800 */
[----:B------:R3:W-:Y:S02]  /*da10*/  MUFU.EX2 R151, R178 ;  /* 0x000000b200977308 */ /* 0x0007e40000000800 */
[----:B------:R-:W-:Y:S01]  /*da20*/  HMMA.16816.F32 R28, R24, R6, R28 ;  /* 0x00000006181c723c */ /* 0x000fe2000000181c */
[----:B------:R-:W4:Y:S01]  /*da30*/  LDSM.16.MT88.4 R4, [R150+0x6c00] ;  /* 0x006c00009604783b */ /* 0x000f220000004200 */
[----:B------:R-:W-:Y:S01]  /*da40*/  MUFU.EX2 R152, R179 ;  /* 0x000000b300987308 */ /* 0x000fe20000000800 */
[----:B-1----:R-:W-:-:S02]  /*da50*/  FFMA.FTZ R170, R159, UR6, -R84 ;  /* 0x000000069faa7c23 */ /* 0x002fc40008010854 */
[----:B------:R-:W1:Y:S01]  /*da60*/  LDSM.16.MT88.4 R24, [R93+0x1c00] ;  /* 0x001c00005d18783b */ /* 0x000e620000004200 */
[----:B------:R-:W-:Y:S02]  /*da70*/  MUFU.EX2 R159, R161 ;  /* 0x000000a1009f7308 */ /* 0x000fe40000000800 */
[C---:B------:R-:W-:Y:S01]  /*da80*/  HMMA.16816.F32 R12, R8.reuse, R32, R12 ;  /* 0x00000020080c723c */ /* 0x040fe2000000180c */
[--C-:B------:R-:W-:Y:S01]  /*da90*/  FFMA.FTZ R33, R164, UR6, -R89.reuse ;  /* 0x00000006a4217c23 */ /* 0x100fe20008010859 */
[--C-:B------:R-:W-:Y:S01]  /*daa0*/  FFMA.FTZ R32, R165, UR6, -R84.reuse ;  /* 0x00000006a5207c23 */ /* 0x100fe20008010854 */
[----:B------:R2:W-:Y:S01]  /*dab0*/  MUFU.EX2 R164, R177 ;  /* 0x000000b100a47308 */ /* 0x0005e20000000800 */
[--C-:B---3--:R-:W-:Y:S01]  /*dac0*/  FFMA.FTZ R178, R131, UR6, -R84.reuse ;  /* 0x0000000683b27c23 */ /* 0x108fe20008010854 */
[----:B------:R-:W-:Y:S02]  /*dad0*/  FFMA.FTZ R131, R129, UR6, -R84 ;  /* 0x0000000681837c23 */ /* 0x000fe40008010854 */
[----:B------:R3:W-:Y:S01]  /*dae0*/  MUFU.EX2 R165, R33 ;  /* 0x0000002100a57308 */ /* 0x0007e20000000800 */
[C---:B------:R-:W-:Y:S03]  /*daf0*/  HMMA.16816.F32 R16, R8.reuse, R34, R16 ;  /* 0x000000220810723c */ /* 0x040fe60000001810 */
[----:B------:R-:W3:Y:S04]  /*db00*/  MUFU.EX2 R163, R32 ;  /* 0x0000002000a37308 */ /* 0x000ee80000000800 */
[----:B------:R-:W4:Y:S01]  /*db10*/  MUFU.EX2 R170, R170 ;  /* 0x000000aa00aa7308 */ /* 0x000f220000000800 */
[----:B-----5:R-:W-:Y:S01]  /*db20*/  HMMA.16816.F32 R36, R8, R20, R36 ;  /* 0x000000140824723c */ /* 0x020fe20000001824 */
[----:B--2---:R-:W-:Y:S01]  /*db30*/  F2FP.F16.F32.PACK_AB R20, R169, R168 ;  /* 0x000000a8a914723e */ /* 0x004fe200000000ff */
[--C-:B------:R-:W-:Y:S01]  /*db40*/  FFMA.FTZ R177, R156, UR6, -R89.reuse ;  /* 0x000000069cb17c23 */ /* 0x100fe20008010859 */
[----:B------:R-:W-:Y:S01]  /*db50*/  MUFU.EX2 R153, R153 ;  /* 0x0000009900997308 */ /* 0x000fe20000000800 */
[----:B---3--:R-:W-:-:S03]  /*db60*/  FFMA.FTZ R33, R160, UR6, -R89 ;  /* 0x00000006a0217c23 */ /* 0x008fc60008010859 */
[----:B------:R2:W-:Y:S01]  /*db70*/  MUFU.EX2 R160, R162 ;  /* 0x000000a200a07308 */ /* 0x0005e20000000800 */
[----:B------:R-:W-:Y:S01]  /*db80*/  HMMA.16816.F32 R28, R8, R22, R28 ;  /* 0x00000016081c723c */ /* 0x000fe2000000181c */
[----:B------:R-:W-:Y:S01]  /*db90*/  F2FP.F16.F32.PACK_AB R21, R166, R163 ;  /* 0x000000a3a615723e */ /* 0x000fe200000000ff */
[----:B------:R-:W3:Y:S01]  /*dba0*/  LDSM.16.MT88.4 R8, [R150+0x7000] ;  /* 0x007000009608783b */ /* 0x000ee20000004200 */
[----:B------:R-:W-:Y:S01]  /*dbb0*/  F2FP.F16.F32.PACK_AB R22, R165, R164 ;  /* 0x000000a4a516723e */ /* 0x000fe200000000ff */
[--C-:B------:R-:W-:Y:S01]  /*dbc0*/  FFMA.FTZ R32, R158, UR6, -R89.reuse ;  /* 0x000000069e207c23 */ /* 0x100fe20008010859 */
[----:B----4-:R-:W-:Y:S01]  /*dbd0*/  F2FP.F16.F32.PACK_AB R23, R170, R159 ;  /* 0x0000009faa17723e */ /* 0x010fe200000000ff */
[--C-:B------:R-:W-:Y:S01]  /*dbe0*/  FFMA.FTZ R158, R155, UR6, -R84.reuse ;  /* 0x000000069b9e7c23 */ /* 0x100fe20008010854 */
[----:B------:R-:W4:Y:S04]  /*dbf0*/  MUFU.EX2 R161, R33 ;  /* 0x0000002100a17308 */ /* 0x000f280000000800 */
[----:B------:R5:W-:Y:S01]  /*dc00*/  MUFU.EX2 R156, R32 ;  /* 0x00000020009c7308 */ /* 0x000be20000000800 */
[C---:B------:R-:W-:Y:S01]  /*dc10*/  HMMA.16816.F32 R12, R20.reuse, R4, R12 ;  /* 0x00000004140c723c */ /* 0x040fe2000000180c */
[----:B--2---:R-:W-:Y:S01]  /*dc20*/  FFMA.FTZ R162, R128, UR6, -R89 ;  /* 0x0000000680a27c23 */ /* 0x004fe20008010859 */
[----:B------:R-:W-:Y:S01]  /*dc30*/  FFMA.FTZ R128, R149, UR6, -R84 ;  /* 0x0000000695807c23 */ /* 0x000fe20008010854 */
[----:B------:R-:W-:Y:S04]  /*dc40*/  MUFU.EX2 R177, R177 ;  /* 0x000000b100b17308 */ /* 0x000fe80000000800 */
[----:B------:R2:W-:Y:S01]  /*dc50*/  MUFU.EX2 R155, R157 ;  /* 0x0000009d009b7308 */ /* 0x0005e20000000800 */
[C---:B------:R-:W-:Y:S01]  /*dc60*/  HMMA.16816.F32 R16, R20.reuse, R6, R16 ;  /* 0x000000061410723c */ /* 0x040fe20000001810 */
[----:B------:R-:W3:Y:S02]  /*dc70*/  LDSM.16.MT88.4 R4, [R93+0x2000] ;  /* 0x002000005d04783b */ /* 0x000ee40000004200 */
[----:B------:R-:W2:Y:S02]  /*dc80*/  MUFU.EX2 R158, R158 ;  /* 0x0000009e009e7308 */ /* 0x000ea40000000800 */
[----:B-----5:R-:W5:Y:S02]  /*dc90*/  LDSM.16.MT88.4 R32, [R150+0x7400] ;  /* 0x007400009620783b */ /* 0x020f640000004200 */
[----:B------:R-:W-:Y:S01]  /*dca0*/  MUFU.EX2 R128, R128 ;  /* 0x0000008000807308 */ /* 0x000fe20000000800 */
[----:B-1----:R-:W-:Y:S01]  /*dcb0*/  HMMA.16816.F32 R36, R20, R24, R36 ;  /* 0x000000181424723c */ /* 0x002fe20000001824 */
[----:B----4-:R-:W-:-:S02]  /*dcc0*/  F2FP.F16.F32.PACK_AB R24, R161, R160 ;  /* 0x000000a0a118723e */ /* 0x010fc400000000ff */
[----:B------:R-:W1:Y:S01]  /*dcd0*/  MUFU.EX2 R129, R178 ;  /* 0x000000b200817308 */ /* 0x000e620000000800 */
[----:B--2---:R-:W-:-:S03]  /*dce0*/  FFMA.FTZ R157, R126, UR6, -R89 ;  /* 0x000000067e9d7c23 */ /* 0x004fc60008010859 */
[----:B------:R2:W-:Y:S01]  /*dcf0*/  MUFU.EX2 R126, R162 ;  /* 0x000000a2007e7308 */ /* 0x0005e20000000800 */
[----:B------:R-:W-:Y:S01]  /*dd00*/  HMMA.16816.F32 R28, R20, R26, R28 ;  /* 0x0000001a141c723c */ /* 0x000fe2000000181c */
[----:B------:R-:W-:Y:S01]  /*dd10*/  F2FP.F16.F32.PACK_AB R25, R158, R155 ;  /* 0x0000009b9e19723e */ /* 0x000fe200000000ff */
[----:B------:R-:W4:Y:S01]  /*dd20*/  LDSM.16.MT88.4 R20, [R93+0x2400] ;  /* 0x002400005d14783b */ /* 0x000f220000004200 */
[----:B------:R-:W-:Y:S01]  /*dd30*/  F2FP.F16.F32.PACK_AB R26, R177, R156 ;  /* 0x0000009cb11a723e */ /* 0x000fe200000000ff */
[----:B------:R-:W1:Y:S01]  /*dd40*/  MUFU.EX2 R149, R157 ;  /* 0x0000009d00957308 */ /* 0x000e620000000800 */
[----:B------:R-:W-:-:S03]  /*dd50*/  F2FP.F16.F32.PACK_AB R27, R152, R151 ;  /* 0x00000097981b723e */ /* 0x000fc600000000ff */
[----:B------:R1:W-:Y:S04]  /*dd60*/  MUFU.EX2 R79, R81 ;  /* 0x00000051004f7308 */ /* 0x0003e80000000800 */
[----:B---3--:R-:W-:Y:S01]  /*dd70*/  HMMA.16816.F32 R12, R24, R8, R12 ;  /* 0x00000008180c723c */ /* 0x008fe2000000180c */
[----:B--2---:R-:W-:Y:S01]  /*dd80*/  FFMA.FTZ R162, R127, UR6, -R84 ;  /* 0x000000067fa27c23 */ /* 0x004fe20008010854 */
[----:B------:R-:W-:Y:S01]  /*dd90*/  F2FP.F16.F32.PACK_AB R8, R153, R154 ;  /* 0x0000009a9908723e */ /* 0x000fe200000000ff */
[----:B------:R-:W-:Y:S01]  /*dda0*/  MUFU.EX2 R127, R131 ;  /* 0x00000083007f7308 */ /* 0x000fe20000000800 */
[----:B-1----:R-:W-:-:S03]  /*ddb0*/  F2FP.F16.F32.PACK_AB R9, R129, R128 ;  /* 0x000000808109723e */ /* 0x002fc600000000ff */
[----:B------:R-:W1:Y:S01]  /*ddc0*/  MUFU.EX2 R162, R162 ;  /* 0x000000a200a27308 */ /* 0x000e620000000800 */
[C---:B------:R-:W-:Y:S01]  /*ddd0*/  HMMA.16816.F32 R16, R24.reuse, R10, R16 ;  /* 0x0000000a1810723c */ /* 0x040fe20000001810 */
[----:B------:R-:W-:Y:S01]  /*dde0*/  F2FP.F16.F32.PACK_AB R10, R149, R126 ;  /* 0x0000007e950a723e */ /* 0x000fe200000000ff */
[----:B------:R-:W-:Y:S01]  /*ddf0*/  FFMA.FTZ R81, R61, UR6, -R84 ;  /* 0x000000063d517c23 */ /* 0x000fe20008010854 */
[----:B------:R-:W-:Y:S04]  /*de00*/  MUFU.EX2 R2, R2 ;  /* 0x0000000200027308 */ /* 0x000fe80000000800 */
[----:B------:R-:W-:Y:S01]  /*de10*/  MUFU.EX2 R60, R81 ;  /* 0x00000051003c7308 */ /* 0x000fe20000000800 */
[----:B------:R-:W-:Y:S03]  /*de20*/  HMMA.16816.F32 R36, R24, R4, R36 ;  /* 0x000000041824723c */ /* 0x000fe60000001824 */
[----:B------:R-:W-:Y:S01]  /*de30*/  MUFU.EX2 R78, R90 ;  /* 0x0000005a004e7308 */ /* 0x000fe20000000800 */
[----:B-1----:R-:W-:-:S03]  /*de40*/  F2FP.F16.F32.PACK_AB R11, R162, R127 ;  /* 0x0000007fa20b723e */ /* 0x002fc600000000ff */
[----:B------:R1:W-:Y:S01]  /*de50*/  MUFU.EX2 R61, R80 ;  /* 0x00000050003d7308 */ /* 0x0003e20000000800 */
[----:B------:R-:W-:Y:S01]  /*de60*/  HMMA.16816.F32 R28, R24, R6, R28 ;  /* 0x00000006181c723c */ /* 0x000fe2000000181c */
[----:B------:R-:W2:Y:S01]  /*de70*/  LDSM.16.MT88.4 R4, [R150+0x7800] ;  /* 0x007800009604783b */ /* 0x000ea20000004200 */
[--C-:B------:R-:W-:Y:S01]  /*de80*/  FFMA.FTZ R25, R108, UR6, -R89.reuse ;  /* 0x000000066c197c23 */ /* 0x100fe20008010859 */
[--C-:B------:R-:W-:Y:S01]  /*de90*/  FFMA.FTZ R108, R102, UR6, -R89.reuse ;  /* 0x00000006666c7c23 */ /* 0x100fe20008010859 */
[--C-:B------:R-:W-:Y:S01]  /*dea0*/  FFMA.FTZ R102, R99, UR6, -R84.reuse ;  /* 0x0000000663667c23 */ /* 0x100fe20008010854 */
[--C-:B------:R-:W-:Y:S01]  /*deb0*/  FFMA.FTZ R24, R106, UR6, -R89.reuse ;  /* 0x000000066a187c23 */ /* 0x100fe20008010859 */
[----:B------:R-:W-:Y:S02]  /*dec0*/  MUFU.EX2 R99, R101 ;  /* 0x0000006500637308 */ /* 0x000fe40000000800 */
[----:B-----5:R-:W-:Y:S01]  /*ded0*/  HMMA.16816.F32 R12, R8, R32, R12 ;  /* 0x00000020080c723c */ /* 0x020fe2000000180c */
[--C-:B------:R-:W-:Y:S01]  /*dee0*/  FFMA.FTZ R32, R104, UR6, -R89.reuse ;  /* 0x0000000668207c23 */ /* 0x100fe20008010859 */
[----:B------:R-:W-:Y:S01]  /*def0*/  FFMA.FTZ R104, R107, UR6, -R84 ;  /* 0x000000066b687c23 */ /* 0x000fe20008010854 */
[----:B------:R-:W-:Y:S01]  /*df00*/  MUFU.EX2 R106, R25 ;  /* 0x00000019006a7308 */ /* 0x000fe20000000800 */
[----:B-1----:R-:W-:-:S03]  /*df10*/  FFMA.FTZ R80, R75, UR6, -R89 ;  /* 0x000000064b507c23 */ /* 0x002fc60008010859 */
[----:B------:R1:W3:Y:S01]  /*df20*/  MUFU.EX2 R33, R24 ;  /* 0x0000001800217308 */ /* 0x0002e20000000800 */
[C---:B------:R-:W-:Y:S01]  /*df30*/  HMMA.16816.F32 R16, R8.reuse, R34, R16 ;  /* 0x000000220810723c */ /* 0x040fe20000001810 */
[----:B------:R-:W-:Y:S02]  /*df40*/  FFMA.FTZ R35, R103, UR6, -R84 ;  /* 0x0000000667237c23 */ /* 0x000fe40008010854 */
[----:B------:R-:W-:Y:S04]  /*df50*/  MUFU.EX2 R32, R32 ;  /* 0x0000002000207308 */ /* 0x000fe80000000800 */
[----:B------:R-:W5:Y:S01]  /*df60*/  MUFU.EX2 R107, R108 ;  /* 0x0000006c006b7308 */ /* 0x000f620000000800 */
[C---:B----4-:R-:W-:Y:S03]  /*df70*/  HMMA.16816.F32 R36, R8.reuse, R20, R36 ;  /* 0x000000140824723c */ /* 0x050fe60000001824 */
[----:B------:R-:W-:Y:S01]  /*df80*/  MUFU.EX2 R34, R104 ;  /* 0x0000006800227308 */ /* 0x000fe20000000800 */
[----:B-1----:R-:W1:Y:S03]  /*df90*/  LDSM.16.MT88.4 R24, [R93+0x2800] ;  /* 0x002800005d18783b */ /* 0x002e660000004200 */
[----:B------:R-:W4:Y:S01]  /*dfa0*/  MUFU.EX2 R35, R35 ;  /* 0x0000002300237308 */ /* 0x000f220000000800 */
[----:B------:R-:W-:Y:S01]  /*dfb0*/  HMMA.16816.F32 R28, R8, R22, R28 ;  /* 0x00000016081c723c */ /* 0x000fe2000000181c */
[----:B---3--:R-:W-:Y:S01]  /*dfc0*/  F2FP.F16.F32.PACK_AB R8, R33, R106 ;  /* 0x0000006a2108723e */ /* 0x008fe200000000ff */
[----:B------:R-:W3:Y:S01]  /*dfd0*/  LDSM.16.MT88.4 R20, [R150+0x7c00] ;  /* 0x007c00009614783b */ /* 0x000ee20000004200 */
[----:B------:R-:W2:Y:S01]  /*dfe0*/  MUFU.EX2 R102, R102 ;  /* 0x0000006600667308 */ /* 0x000ea20000000800 */
[----:B-----5:R-:W-:-:S03]  /*dff0*/  F2FP.F16.F32.PACK_AB R10, R107, R32 ;  /* 0x000000206b0a723e */ /* 0x020fc600000000ff */
[----:B------:R5:W1:Y:S04]  /*e000*/  MUFU.EX2 R59, R82 ;  /* 0x00000052003b7308 */ /* 0x000a680000000800 */
[----:B------:R-:W-:Y:S01]  /*e010*/  MUFU.EX2 R0, R85 ;  /* 0x0000005500007308 */ /* 0x000fe20000000800 */
[----:B----4-:R-:W-:-:S03]  /*e020*/  F2FP.F16.F32.PACK_AB R9, R35, R34 ;  /* 0x000000222309723e */ /* 0x010fc600000000ff */
[----:B------:R-:W4:Y:S01]  /*e030*/  MUFU.EX2 R81, R58 ;  /* 0x0000003a00517308 */ /* 0x000f220000000800 */
[----:B--2---:R-:W-:-:S03]  /*e040*/  F2FP.F16.F32.PACK_AB R11, R102, R99 ;  /* 0x00000063660b723e */ /* 0x004fc600000000ff */
[----:B------:R2:W-:Y:S01]  /*e050*/  MUFU.EX2 R75, R77 ;  /* 0x0000004d004b7308 */ /* 0x0005e20000000800 */
[--C-:B-----5:R-:W-:Y:S01]  /*e060*/  FFMA.FTZ R82, R76, UR6, -R89.reuse ;  /* 0x000000064c527c23 */ /* 0x120fe20008010859 */
[----:B------:R-:W-:Y:S02]  /*e070*/  FFMA.FTZ R76, R74, UR6, -R89 ;  /* 0x000000064a4c7c23 */ /* 0x000fe40008010859 */
[----:B------:R-:W-:Y:S01]  /*e080*/  MUFU.EX2 R249, R249 ;  /* 0x000000f900f97308 */ /* 0x000fe20000000800 */
[----:B------:R-:W-:Y:S01]  /*e090*/  HMMA.16816.F32 R12, R8, R4, R12 ;  /* 0x00000004080c723c */ /* 0x000fe2000000180c */
[----:B------:R-:W-:Y:S02]  /*e0a0*/  FADD.FTZ R5, R87, R88 ;  /* 0x0000005857057221 */ /* 0x000fe40000010000 */
[----:B------:R-:W5:Y:S02]  /*e0b0*/  MUFU.EX2 R58, R82 ;  /* 0x00000052003a7308 */ /* 0x000f640000000800 */
[----:B------:R-:W-:-:S02]  /*e0c0*/  FADD.FTZ R5, R86, R5 ;  /* 0x0000000556057221 */ /* 0x000fc40000010000 */
[----:B------:R-:W-:Y:S01]  /*e0d0*/  MUFU.EX2 R74, R80 ;  /* 0x00000050004a7308 */ /* 0x000fe20000000800 */
[----:B------:R-:W-:Y:S01]  /*e0e0*/  HMMA.16816.F32 R16, R8, R6, R16 ;  /* 0x000000060810723c */ /* 0x000fe20000001810 */
[----:B------:R-:W-:Y:S01]  /*e0f0*/  FADD.FTZ R94, R94, R5 ;  /* 0x000000055e5e7221 */ /* 0x000fe20000010000 */
[----:B--2---:R-:W-:Y:S01]  /*e100*/  FFMA.FTZ R77, R54, UR6, -R84 ;  /* 0x00000006364d7c23 */ /* 0x004fe20008010854 */
[----:B------:R-:W2:Y:S02]  /*e110*/  LDSM.16.MT88.4 R4, [R93+0x2c00] ;  /* 0x002c00005d04783b */ /* 0x000ea40000004200 */
[----:B------:R-:W-:-:S03]  /*e120*/  FADD.FTZ R94, R95, R94 ;  /* 0x0000005e5f5e7221 */ /* 0x000fc60000010000 */
[----:B-1----:R-:W-:Y:S01]  /*e130*/  HMMA.16816.F32 R36, R8, R24, R36 ;  /* 0x000000180824723c */ /* 0x002fe20000001824 */
[----:B------:R-:W-:Y:S01]  /*e140*/  FADD.FTZ R97, R97, R94 ;  /* 0x0000005e61617221 */ /* 0x000fe20000010000 */
[----:B------:R-:W-:Y:S03]  /*e150*/  MUFU.EX2 R77, R77 ;  /* 0x0000004d004d7308 */ /* 0x000fe60000000800 */
[----:B------:R-:W-:-:S03]  /*e160*/  FADD.FTZ R97, R96, R97 ;  /* 0x0000006160617221 */ /* 0x000fc60000010000 */
[----:B------:R-:W-:Y:S01]  /*e170*/  HMMA.16816.F32 R28, R8, R26, R28 ;  /* 0x0000001a081c723c */ /* 0x000fe2000000181c */
[----:B------:R-:W-:Y:S01]  /*e180*/  FADD.FTZ R112, R112, R97 ;  /* 0x0000006170707221 */ /* 0x000fe20000010000 */
[----:B------:R-:W1:Y:S01]  /*e190*/  LDSM.16.MT88.4 R24, [R150+0x8000] ;  /* 0x008000009618783b */ /* 0x000e620000004200 */
[----:B------:R-:W-:Y:S02]  /*e1a0*/  F2FP.F16.F32.PACK_AB R8, R2, R79 ;  /* 0x0000004f0208723e */ /* 0x000fe400000000ff */
[----:B------:R-:W-:Y:S01]  /*e1b0*/  FADD.FTZ R111, R111, R112 ;  /* 0x000000706f6f7221 */ /* 0x000fe20000010000 */
[----:B------:R-:W-:Y:S02]  /*e1c0*/  F2FP.F16.F32.PACK_AB R9, R59, R60 ;  /* 0x0000003c3b09723e */ /* 0x000fe400000000ff */
[----:B------:R-:W-:Y:S01]  /*e1d0*/  F2FP.F16.F32.PACK_AB R10, R61, R78 ;  /* 0x0000004e3d0a723e */ /* 0x000fe200000000ff */
[----:B------:R-:W-:Y:S01]  /*e1e0*/  FADD.FTZ R110, R110, R111 ;  /* 0x0000006f6e6e7221 */ /* 0x000fe20000010000 */
[----:B----4-:R-:W-:-:S03]  /*e1f0*/  F2FP.F16.F32.PACK_AB R11, R81, R0 ;  /* 0x00000000510b723e */ /* 0x010fc600000000ff */
[----:B------:R-:W-:-:S04]  /*e200*/  FADD.FTZ R115, R115, R110 ;  /* 0x0000006e73737221 */ /* 0x000fc80000010000 */
[----:B------:R-:W-:Y:S01]  /*e210*/  FADD.FTZ R114, R114, R115 ;  /* 0x0000007372727221 */ /* 0x000fe20000010000 */
[C---:B---3--:R-:W-:Y:S01]  /*e220*/  HMMA.16816.F32 R12, R8.reuse, R20, R12 ;  /* 0x00000014080c723c */ /* 0x048fe2000000180c */
[--C-:B------:R-:W-:Y:S01]  /*e230*/  FFMA.FTZ R20, R57, UR6, -R84.reuse ;  /* 0x0000000639147c23 */ /* 0x100fe20008010854 */
[----:B------:R-:W-:Y:S01]  /*e240*/  FFMA.FTZ R21, R56, UR6, -R84 ;  /* 0x0000000638157c23 */ /* 0x000fe20008010854 */
[----:B------:R-:W-:Y:S01]  /*e250*/  FADD.FTZ R121, R121, R114 ;  /* 0x0000007279797221 */ /* 0x000fe20000010000 */
[----:B------:R-:W3:Y:S03]  /*e260*/  MUFU.EX2 R57, R76 ;  /* 0x0000004c00397308 */ /* 0x000ee60000000800 */
[----:B------:R-:W-:Y:S01]  /*e270*/  FADD.FTZ R120, R120, R121 ;  /* 0x0000007978787221 */ /* 0x000fe20000010000 */
[----:B------:R-:W-:Y:S01]  /*e280*/  HMMA.16816.F32 R16, R8, R22, R16 ;  /* 0x000000160810723c */ /* 0x000fe20000001810 */
[----:B------:R-:W-:Y:S01]  /*e290*/  FFMA.FTZ R22, R55, UR6, -R84 ;  /* 0x0000000637167c23 */ /* 0x000fe20008010854 */
[----:B------:R-:W-:Y:S01]  /*e2a0*/  MUFU.EX2 R56, R20 ;  /* 0x0000001400387308 */ /* 0x000fe20000000800 */
[----:B------:R-:W-:-:S03]  /*e2b0*/  FADD.FTZ R119, R119, R120 ;  /* 0x0000007877777221 */ /* 0x000fc60000010000 */
[----:B------:R4:W1:Y:S01]  /*e2c0*/  MUFU.EX2 R55, R21 ;  /* 0x0000001500377308 */ /* 0x0008620000000800 */
[----:B------:R-:W-:Y:S01]  /*e2d0*/  FADD.FTZ R130, R130, R119 ;  /* 0x0000007782827221 */ /* 0x000fe20000010000 */
[----:B--2---:R-:W-:Y:S01]  /*e2e0*/  HMMA.16816.F32 R36, R8, R4, R36 ;  /* 0x000000040824723c */ /* 0x004fe20000001824 */
[----:B-----5:R-:W-:Y:S01]  /*e2f0*/  F2FP.F16.F32.PACK_AB R4, R58, R75 ;  /* 0x0000004b3a04723e */ /* 0x020fe200000000ff */
[----:B------:R-:W2:Y:S01]  /*e300*/  MUFU.EX2 R54, R22 ;  /* 0x0000001600367308 */ /* 0x000ea20000000800 */
[----:B------:R-:W-:-:S04]  /*e310*/  FADD.FTZ R130, R135, R130 ;  /* 0x0000008287827221 */ /* 0x000fc80000010000 */
[----:B------:R-:W-:Y:S01]  /*e320*/  FADD.FTZ R133, R133, R130 ;  /* 0x0000008285857221 */ /* 0x000fe20000010000 */
[----:B------:R-:W-:Y:S01]  /*e330*/  HMMA.16816.F32 R28, R8, R6, R28 ;  /* 0x00000006081c723c */ /* 0x000fe2000000181c */
[----:B---3--:R-:W-:Y:S01]  /*e340*/  F2FP.F16.F32.PACK_AB R6, R57, R74 ;  /* 0x0000004a3906723e */ /* 0x008fe200000000ff */
[----:B------:R-:W3:Y:S01]  /*e350*/  LDSM.16.MT88.4 R8, [R93+0x3000] ;  /* 0x003000005d08783b */ /* 0x000ee20000004200 */
[----:B------:R-:W-:Y:S01]  /*e360*/  FADD.FTZ R132, R132, R133 ;  /* 0x0000008584847221 */ /* 0x000fe20000010000 */
[----:B----4-:R-:W-:Y:S01]  /*e370*/  FADD.FTZ R21, R137, R122 ;  /* 0x0000007a89157221 */ /* 0x010fe20000010000 */
[----:B-1----:R-:W-:Y:S02]  /*e380*/  F2FP.F16.F32.PACK_AB R5, R55, R56 ;  /* 0x000000383705723e */ /* 0x002fe400000000ff */
[----:B------:R-:W-:Y:S01]  /*e390*/  FADD.FTZ R141, R141, R132 ;  /* 0x000000848d8d7221 */ /* 0x000fe20000010000 */
[----:B------:R-:W-:Y:S01]  /*e3a0*/  FADD.FTZ R21, R136, R21 ;  /* 0x0000001588157221 */ /* 0x000fe20000010000 */
[----:B--2---:R-:W-:-:S03]  /*e3b0*/  F2FP.F16.F32.PACK_AB R7, R77, R54 ;  /* 0x000000364d07723e */ /* 0x004fc600000000ff */
[----:B------:R-:W-:Y:S02]  /*e3c0*/  FADD.FTZ R134, R134, R21 ;  /* 0x0000001586867221 */ /* 0x000fe40000010000 */
[----:B------:R-:W1:Y:S02]  /*e3d0*/  LDSM.16.MT88.4 R20, [R150+0x8400] ;  /* 0x008400009614783b */ /* 0x000e640000004200 */
[----:B------:R-:W-:Y:S01]  /*e3e0*/  FADD.FTZ R139, R139, R134 ;  /* 0x000000868b8b7221 */ /* 0x000fe20000010000 */
[C---:B------:R-:W-:Y:S01]  /*e3f0*/  HMMA.16816.F32 R12, R4.reuse, R24, R12 ;  /* 0x00000018040c723c */ /* 0x040fe2000000180c */
[----:B------:R-:W-:Y:S01]  /*e400*/  FFMA.FTZ R25, R71, UR6, -R89 ;  /* 0x0000000647197c23 */ /* 0x000fe20008010859 */
[----:B------:R-:W-:Y:S01]  /*e410*/  FADD.FTZ R71, R140, R141 ;  /* 0x0000008d8c477221 */ /* 0x000fe20000010000 */
[----:B------:R-:W-:Y:S01]  /*e420*/  FADD.FTZ R142, R142, R139 ;  /* 0x0000008b8e8e7221 */ /* 0x000fe20000010000 */
[----:B------:R-:W-:Y:S01]  /*e430*/  FFMA.FTZ R24, R70, UR6, -R89 ;  /* 0x0000000646187c23 */ /* 0x000fe20008010859 */
[----:B------:R-:W-:Y:S01]  /*e440*/  FFMA.FTZ R70, R52, UR6, -R84 ;  /* 0x0000000634467c23 */ /* 0x000fe20008010854 */
[----:B------:R-:W-:Y:S01]  /*e450*/  FADD.FTZ R138, R138, R71 ;  /* 0x000000478a8a7221 */ /* 0x000fe20000010000 */
        /* <DEDUP_REMOVED lines=17> */
[----:B------:R-:W-:Y:S01]  /*e570*/  FFMA.FTZ R73, R47, UR6, -R84 ;  /* 0x000000062f497c23 */ /* 0x000fe20008010854 */
[C---:B---3--:R-:W-:Y:S01]  /*e580*/  HMMA.16816.F32 R36, R4.reuse, R8, R36 ;  /* 0x000000080424723c */ /* 0x048fe20000001824 */
[----:B------:R-:W-:Y:S01]  /*e590*/  FADD.FTZ R173, R173, R172 ;  /* 0x000000acadad7221 */ /* 0x000fe20000010000 */
[----:B------:R-:W-:Y:S01]  /*e5a0*/  FADD.FTZ R167, R167, R174 ;  /* 0x000000aea7a77221 */ /* 0x000fe20000010000 */
[----:B------:R-:W2:Y:S01]  /*e5b0*/  MUFU.EX2 R26, R26 ;  /* 0x0000001a001a7308 */ /* 0x000ea20000000800 */
[----:B------:R-:W-:Y:S01]  /*e5c0*/  LDSM.16.MT88.4 R132, [R93+0x3c00] ;  /* 0x003c00005d84783b */ /* 0x000fe20000004200 */
[----:B------:R-:W-:Y:S01]  /*e5d0*/  FADD.FTZ R168, R168, R173 ;  /* 0x000000ada8a87221 */ /* 0x000fe20000010000 */
[----:B------:R-:W-:Y:S01]  /*e5e0*/  FADD.FTZ R176, R176, R167 ;  /* 0x000000a7b0b07221 */ /* 0x000fe20000010000 */
[----:B------:R-:W-:Y:S01]  /*e5f0*/  MUFU.EX2 R25, R25 ;  /* 0x0000001900197308 */ /* 0x000fe20000000800 */
[----:B------:R-:W-:Y:S01]  /*e600*/  HMMA.16816.F32 R28, R4, R10, R28 ;  /* 0x0000000a041c723c */ /* 0x000fe2000000181c */
[----:B------:R-:W-:Y:S01]  /*e610*/  FADD.FTZ R169, R169, R168 ;  /* 0x000000a8a9a97221 */ /* 0x000fe20000010000 */
[----:B------:R-:W-:Y:S01]  /*e620*/  FADD.FTZ R163, R163, R176 ;  /* 0x000000b0a3a37221 */ /* 0x000fe20000010000 */
[----:B------:R-:W3:Y:S01]  /*e630*/  LDSM.16.MT88.4 R8, [R93+0x3400] ;  /* 0x003400005d08783b */ /* 0x000ee20000004200 */
[----:B------:R-:W4:Y:S01]  /*e640*/  MUFU.EX2 R24, R24 ;  /* 0x0000001800187308 */ /* 0x000f220000000800 */
[----:B------:R-:W-:Y:S01]  /*e650*/  FADD.FTZ R164, R164, R169 ;  /* 0x000000a9a4a47221 */ /* 0x000fe20000010000 */
[----:B------:R-:W-:-:S02]  /*e660*/  FADD.FTZ R166, R166, R163 ;  /* 0x000000a3a6a67221 */ /* 0x000fc40000010000 */
[----:B------:R-:W5:Y:S01]  /*e670*/  MUFU.EX2 R51, R70 ;  /* 0x0000004600337308 */ /* 0x000f620000000800 */
[----:B------:R-:W-:Y:S01]  /*e680*/  FADD.FTZ R165, R165, R164 ;  /* 0x000000a4a5a57221 */ /* 0x000fe20000010000 */
[----:B------:R-:W-:Y:S01]  /*e690*/  FADD.FTZ R159, R159, R166 ;  /* 0x000000a69f9f7221 */ /* 0x000fe20000010000 */
[----:B--2---:R-:W-:Y:S01]  /*e6a0*/  F2FP.F16.F32.PACK_AB R4, R26, R27 ;  /* 0x0000001b1a04723e */ /* 0x004fe200000000ff */
[----:B------:R2:W-:Y:S01]  /*e6b0*/  MUFU.EX2 R50, R71 ;  /* 0x0000004700327308 */ /* 0x0005e20000000800 */
[----:B------:R-:W-:Y:S01]  /*e6c0*/  FADD.FTZ R160, R160, R165 ;  /* 0x000000a5a0a07221 */ /* 0x000fe20000010000 */
[----:B------:R-:W-:Y:S02]  /*e6d0*/  FADD.FTZ R170, R170, R159 ;  /* 0x0000009faaaa7221 */ /* 0x000fe40000010000 */
[----:B------:R-:W1:Y:S01]  /*e6e0*/  MUFU.EX2 R53, R72 ;  /* 0x0000004800357308 */ /* 0x000e620000000800 */
[----:B------:R-:W-:Y:S01]  /*e6f0*/  FADD.FTZ R161, R161, R160 ;  /* 0x000000a0a1a17221 */ /* 0x000fe20000010000 */
[----:B------:R-:W-:Y:S01]  /*e700*/  FADD.FTZ R155, R155, R170 ;  /* 0x000000aa9b9b7221 */ /* 0x000fe20000010000 */
[----:B----4-:R-:W-:-:S02]  /*e710*/  F2FP.F16.F32.PACK_AB R6, R24, R25 ;  /* 0x000000191806723e */ /* 0x010fc400000000ff */
[----:B------:R-:W-:Y:S01]  /*e720*/  FADD.FTZ R156, R156, R161 ;  /* 0x000000a19c9c7221 */ /* 0x000fe20000010000 */
[----:B------:R-:W-:Y:S01]  /*e730*/  FADD.FTZ R158, R158, R155 ;  /* 0x0000009b9e9e7221 */ /* 0x000fe20000010000 */
[----:B-----5:R-:W-:Y:S01]  /*e740*/  F2FP.F16.F32.PACK_AB R5, R51, R52 ;  /* 0x000000343305723e */ /* 0x020fe200000000ff */
[--C-:B------:R-:W-:Y:S01]  /*e750*/  FFMA.FTZ R70, R68, UR6, -R89.reuse ;  /* 0x0000000644467c23 */ /* 0x100fe20008010859 */
[----:B------:R-:W-:Y:S01]  /*e760*/  FADD.FTZ R177, R177, R156 ;  /* 0x0000009cb1b17221 */ /* 0x000fe20000010000 */
[----:B------:R-:W-:Y:S01]  /*e770*/  FADD.FTZ R151, R151, R158 ;  /* 0x0000009e97977221 */ /* 0x000fe20000010000 */
[----:B--2---:R-:W-:Y:S01]  /*e780*/  FFMA.FTZ R71, R67, UR6, -R89 ;  /* 0x0000000643477c23 */ /* 0x004fe20008010859 */
[----:B------:R2:W-:Y:S01]  /*e790*/  MUFU.EX2 R68, R69 ;  /* 0x0000004500447308 */ /* 0x0005e20000000800 */
[----:B------:R-:W-:Y:S01]  /*e7a0*/  FADD.FTZ R154, R154, R177 ;  /* 0x000000b19a9a7221 */ /* 0x000fe20000010000 */
[----:B------:R-:W-:Y:S01]  /*e7b0*/  FADD.FTZ R151, R152, R151 ;  /* 0x0000009798977221 */ /* 0x000fe20000010000 */
[----:B-1----:R-:W-:Y:S01]  /*e7c0*/  F2FP.F16.F32.PACK_AB R7, R53, R50 ;  /* 0x000000323507723e */ /* 0x002fe200000000ff */
[----:B------:R-:W-:Y:S01]  /*e7d0*/  FFMA.FTZ R72, R66, UR6, -R89 ;  /* 0x0000000642487c23 */ /* 0x000fe20008010859 */
[----:B------:R-:W-:Y:S01]  /*e7e0*/  FADD.FTZ R153, R153, R154 ;  /* 0x0000009a99997221 */ /* 0x000fe20000010000 */
[----:B------:R-:W-:Y:S01]  /*e7f0*/  FADD.FTZ R128, R128, R151 ;  /* 0x0000009780807221 */ /* 0x000fe20000010000 */
[----:B------:R1:W4:Y:S02]  /*e800*/  MUFU.EX2 R67, R70 ;  /* 0x0000004600437308 */ /* 0x0003240000000800 */
[----:B------:R-:W-:Y:S01]  /*e810*/  FADD.FTZ R126, R126, R153 ;  /* 0x000000997e7e7221 */ /* 0x000fe20000010000 */
[----:B------:R-:W-:Y:S01]  /*e820*/  FADD.FTZ R128, R129, R128 ;  /* 0x0000008081807221 */ /* 0x000fe20000010000 */
[----:B------:R-:W-:Y:S01]  /*e830*/  HMMA.16816.F32 R12, R4, R20, R12 ;  /* 0x00000014040c723c */ /* 0x000fe2000000180c */
[----:B------:R5:W-:Y:S01]  /*e840*/  MUFU.EX2 R66, R71 ;  /* 0x0000004700427308 */ /* 0x000be20000000800 */
[----:B------:R-:W-:Y:S01]  /*e850*/  FADD.FTZ R149, R149, R126 ;  /* 0x0000007e95957221 */ /* 0x000fe20000010000 */
[----:B------:R-:W-:Y:S01]  /*e860*/  FADD.FTZ R127, R127, R128 ;  /* 0x000000807f7f7221 */ /* 0x000fe20000010000 */
[----:B--2---:R-:W-:-:S02]  /*e870*/  FFMA.FTZ R69, R49, UR6, -R84 ;  /* 0x0000000631457c23 */ /* 0x004fc40008010854 */
[----:B------:R-:W-:Y:S01]  /*e880*/  FADD.FTZ R106, R106, R149 ;  /* 0x000000956a6a7221 */ /* 0x000fe20000010000 */
[----:B------:R-:W-:Y:S01]  /*e890*/  FADD.FTZ R127, R162, R127 ;  /* 0x0000007fa27f7221 */ /* 0x000fe20000010000 */
[C---:B------:R-:W-:Y:S01]  /*e8a0*/  HMMA.16816.F32 R16, R4.reuse, R22, R16 ;  /* 0x000000160410723c */ /* 0x040fe20000001810 */
[----:B------:R-:W2:Y:S01]  /*e8b0*/  LDSM.16.MT88.4 R20, [R150+0x8800] ;  /* 0x008800009614783b */ /* 0x000ea20000004200 */
[----:B------:R-:W-:Y:S01]  /*e8c0*/  FADD.FTZ R33, R33, R106 ;  /* 0x0000006a21217221 */ /* 0x000fe20000010000 */
[----:B------:R-:W-:Y:S01]  /*e8d0*/  FADD.FTZ R34, R34, R127 ;  /* 0x0000007f22227221 */ /* 0x000fe20000010000 */
[----:B-1----:R-:W-:Y:S01]  /*e8e0*/  FFMA.FTZ R70, R48, UR6, -R84 ;  /* 0x0000000630467c23 */ /* 0x002fe20008010854 */
[----:B------:R-:W1:Y:S01]  /*e8f0*/  MUFU.EX2 R49, R72 ;  /* 0x0000004800317308 */ /* 0x000e620000000800 */
[----:B------:R-:W-:Y:S01]  /*e900*/  FADD.FTZ R32, R32, R33 ;  /* 0x0000002120207221 */ /* 0x000fe20000010000 */
[----:B------:R-:W-:Y:S01]  /*e910*/  FADD.FTZ R34, R35, R34 ;  /* 0x0000002223227221 */ /* 0x000fe20000010000 */
[C---:B---3--:R-:W-:Y:S01]  /*e920*/  HMMA.16816.F32 R36, R4.reuse, R8, R36 ;  /* 0x000000080424723c */ /* 0x048fe20000001824 */
[----:B-----5:R-:W-:Y:S01]  /*e930*/  FFMA.FTZ R71, R46, UR6, -R84 ;  /* 0x000000062e477c23 */ /* 0x020fe20008010854 */
[----:B------:R-:W-:Y:S01]  /*e940*/  FADD.FTZ R32, R107, R32 ;  /* 0x000000206b207221 */ /* 0x000fe20000010000 */
[----:B------:R-:W-:Y:S01]  /*e950*/  FADD.FTZ R99, R99, R34 ;  /* 0x0000002263637221 */ /* 0x000fe20000010000 */
[----:B------:R-:W-:Y:S01]  /*e960*/  MUFU.EX2 R48, R69 ;  /* 0x0000004500307308 */ /* 0x000fe20000000800 */
[----:B----4-:R-:W-:Y:S01]  /*e970*/  F2FP.F16.F32.PACK_AB R8, R67, R68 ;  /* 0x000000444308723e */ /* 0x010fe200000000ff */
[----:B------:R-:W-:Y:S01]  /*e980*/  FADD.FTZ R79, R79, R32 ;  /* 0x000000204f4f7221 */ /* 0x000fe20000010000 */
[----:B------:R-:W-:Y:S01]  /*e990*/  FADD.FTZ R99, R102, R99 ;  /* 0x0000006366637221 */ /* 0x000fe20000010000 */
[----:B------:R-:W-:Y:S01]  /*e9a0*/  HMMA.16816.F32 R28, R4, R10, R28 ;  /* 0x0000000a041c723c */ /* 0x000fe2000000181c */
[----:B------:R-:W3:Y:S01]  /*e9b0*/  LDSM.16.MT88.4 R4, [R93+0x3800] ;  /* 0x003800005d04783b */ /* 0x000ee20000004200 */
[----:B------:R-:W-:Y:S01]  /*e9c0*/  FADD.FTZ R79, R2, R79 ;  /* 0x0000004f024f7221 */ /* 0x000fe20000010000 */
[----:B------:R-:W-:Y:S01]  /*e9d0*/  FADD.FTZ R60, R60, R99 ;  /* 0x000000633c3c7221 */ /* 0x000fe20000010000 */
[----:B------:R-:W4:Y:S01]  /*e9e0*/  MUFU.EX2 R47, R70 ;  /* 0x00000046002f7308 */ /* 0x000f220000000800 */
[----:B-1----:R-:W-:Y:S01]  /*e9f0*/  F2FP.F16.F32.PACK_AB R10, R49, R66 ;  /* 0x00000042310a723e */ /* 0x002fe200000000ff */
[----:B------:R-:W-:Y:S01]  /*ea00*/  FADD.FTZ R78, R78, R79 ;  /* 0x0000004f4e4e7221 */ /* 0x000fe20000010000 */
[----:B------:R-:W-:Y:S01]  /*ea10*/  FADD.FTZ R59, R59, R60 ;  /* 0x0000003c3b3b7221 */ /* 0x000fe20000010000 */
[----:B------:R-:W-:Y:S01]  /*ea20*/  MUFU.EX2 R46, R73 ;  /* 0x00000049002e7308 */ /* 0x000fe20000000800 */
[----:B------:R-:W-:Y:S01]  /*ea30*/  FFMA.FTZ R33, R42, UR6, -R84 ;  /* 0x000000062a217c23 */ /* 0x000fe20008010854 */
[----:B------:R-:W-:Y:S01]  /*ea40*/  FADD.FTZ R78, R61, R78 ;  /* 0x0000004e3d4e7221 */ /* 0x000fe20000010000 */
[----:B------:R-:W-:Y:S01]  /*ea50*/  FADD.FTZ R0, R0, R59 ;  /* 0x0000003b00007221 */ /* 0x000fe20000010000 */
[----:B------:R-:W1:Y:S02]  /*ea60*/  MUFU.EX2 R69, R71 ;  /* 0x0000004700457308 */ /* 0x000e640000000800 */
[----:B------:R-:W-:Y:S01]  /*ea70*/  FADD.FTZ R75, R75, R78 ;  /* 0x0000004e4b4b7221 */ /* 0x000fe20000010000 */
[----:B------:R-:W-:Y:S01]  /*ea80*/  FADD.FTZ R81, R81, R0 ;  /* 0x0000000051517221 */ /* 0x000fe20000010000 */
[----:B------:R-:W-:Y:S01]  /*ea90*/  FFMA.FTZ R0, R44, UR6, -R84 ;  /* 0x000000062c007c23 */ /* 0x000fe20008010854 */
[----:B------:R-:W-:Y:S01]  /*eaa0*/  MUFU.EX2 R2, R64 ;  /* 0x0000004000027308 */ /* 0x000fe20000000800 */
[----:B------:R-:W-:Y:S01]  /*eab0*/  FADD.FTZ R75, R58, R75 ;  /* 0x0000004b3a4b7221 */ /* 0x000fe20000010000 */
[----:B------:R-:W-:Y:S01]  /*eac0*/  FADD.FTZ R56, R56, R81 ;  /* 0x0000005138387221 */ /* 0x000fe20000010000 */
[----:B----4-:R-:W-:Y:S01]  /*ead0*/  F2FP.F16.F32.PACK_AB R9, R47, R48 ;  /* 0x000000302f09723e */ /* 0x010fe200000000ff */
[----:B------:R-:W-:Y:S01]  /*eae0*/  MUFU.EX2 R33, R33 ;  /* 0x0000002100217308 */ /* 0x000fe20000000800 */
[----:B------:R-:W-:Y:S01]  /*eaf0*/  FADD.FTZ R74, R74, R75 ;  /* 0x0000004b4a4a7221 */ /* 0x000fe20000010000 */
[----:B------:R-:W-:-:S02]  /*eb00*/  FADD.FTZ R55, R55, R56 ;  /* 0x0000003837377221 */ /* 0x000fc40000010000 */
[----:B------:R-:W-:Y:S01]  /*eb10*/  MUFU.EX2 R0, R0 ;  /* 0x0000000000007308 */ /* 0x000fe20000000800 */
[----:B------:R-:W-:Y:S01]  /*eb20*/  FADD.FTZ R74, R57, R74 ;  /* 0x0000004a394a7221 */ /* 0x000fe20000010000 */
[----:B------:R-:W-:Y:S01]  /*eb30*/  FADD.FTZ R54, R54, R55 ;  /* 0x0000003736367221 */ /* 0x000fe20000010000 */
[----:B-1----:R-:W-:Y:S02]  /*eb40*/  F2FP.F16.F32.PACK_AB R11, R69, R46 ;  /* 0x0000002e450b723e */ /* 0x002fe400000000ff */
[----:B------:R-:W-:Y:S01]  /*eb50*/  FADD.FTZ R27, R27, R74 ;  /* 0x0000004a1b1b7221 */ /* 0x000fe20000010000 */
[----:B------:R-:W-:-:S03]  /*eb60*/  FADD.FTZ R77, R77, R54 ;  /* 0x000000364d4d7221 */ /* 0x000fc60000010000 */
[----:B------:R-:W-:Y:S01]  /*eb70*/  FADD.FTZ R26, R26, R27 ;  /* 0x0000001b1a1a7221 */ /* 0x000fe20000010000 */
[----:B------:R-:W-:Y:S01]  /*eb80*/  FADD.FTZ R52, R52, R77 ;  /* 0x0000004d34347221 */ /* 0x000fe20000010000 */
[C---:B--2---:R-:W-:Y:S01]  /*eb90*/  HMMA.16816.F32 R12, R8.reuse, R20, R12 ;  /* 0x00000014080c723c */ /* 0x044fe2000000180c */
[--C-:B------:R-:W-:Y:S01]  /*eba0*/  FFMA.FTZ R21, R65, UR6, -R89.reuse ;  /* 0x0000000641157c23 */ /* 0x100fe20008010859 */
[----:B------:R-:W-:Y:S01]  /*ebb0*/  FADD.FTZ R25, R25, R26 ;  /* 0x0000001a19197221 */ /* 0x000fe20000010000 */
[----:B------:R-:W-:Y:S01]  /*ebc0*/  FADD.FTZ R51, R51, R52 ;  /* 0x0000003433337221 */ /* 0x000fe20000010000 */
[----:B------:R-:W-:Y:S02]  /*ebd0*/  FFMA.FTZ R20, R63, UR6, -R89 ;  /* 0x000000063f147c23 */ /* 0x000fe40008010859 */
[----:B------:R-:W-:Y:S01]  /*ebe0*/  FADD.FTZ R25, R24, R25 ;  /* 0x0000001918197221 */ /* 0x000fe20000010000 */
[----:B------:R-:W-:Y:S01]  /*ebf0*/  FADD.FTZ R50, R50, R51 ;  /* 0x0000003332327221 */ /* 0x000fe20000010000 */
[C---:B------:R-:W-:Y:S01]  /*ec00*/  HMMA.16816.F32 R16, R8.reuse, R22, R16 ;  /* 0x000000160810723c */ /* 0x040fe20000001810 */
[--C-:B------:R-:W-:Y:S01]  /*ec10*/  FFMA.FTZ R23, R45, UR6, -R84.reuse ;  /* 0x000000062d177c23 */ /* 0x100fe20008010854 */
[----:B------:R-:W-:Y:S01]  /*ec20*/  FFMA.FTZ R22, R43, UR6, -R84 ;  /* 0x000000062b167c23 */ /* 0x000fe20008010854 */
[----:B------:R-:W-:Y:S01]  /*ec30*/  FADD.FTZ R53, R53, R50 ;  /* 0x0000003235357221 */ /* 0x000fe20000010000 */
[----:B------:R-:W-:Y:S01]  /*ec40*/  FADD.FTZ R68, R68, R25 ;  /* 0x0000001944447221 */ /* 0x000fe20000010000 */
[----:B------:R-:W1:Y:S02]  /*ec50*/  MUFU.EX2 R21, R21 ;  /* 0x0000001500157308 */ /* 0x000e640000000800 */
[----:B------:R-:W-:Y:S01]  /*ec60*/  FADD.FTZ R48, R48, R53 ;  /* 0x0000003530307221 */ /* 0x000fe20000010000 */
[----:B---3--:R-:W-:Y:S01]  /*ec70*/  HMMA.16816.F32 R36, R8, R4, R36 ;  /* 0x000000040824723c */ /* 0x008fe20000001824 */
[----:B------:R-:W2:Y:S01]  /*ec80*/  MUFU.EX2 R23, R23 ;  /* 0x0000001700177308 */ /* 0x000ea20000000800 */
[----:B------:R-:W-:Y:S01]  /*ec90*/  FADD.FTZ R67, R67, R68 ;  /* 0x0000004443437221 */ /* 0x000fe20000010000 */
[----:B------:R-:W-:-:S02]  /*eca0*/  FADD.FTZ R47, R47, R48 ;  /* 0x000000302f2f7221 */ /* 0x000fc40000010000 */
[----:B------:R-:W3:Y:S01]  /*ecb0*/  MUFU.EX2 R20, R20 ;  /* 0x0000001400147308 */ /* 0x000ee20000000800 */
[----:B------:R-:W-:Y:S01]  /*ecc0*/  FADD.FTZ R66, R66, R67 ;  /* 0x0000004342427221 */ /* 0x000fe20000010000 */
[----:B------:R-:W-:Y:S01]  /*ecd0*/  FADD.FTZ R46, R46, R47 ;  /* 0x0000002f2e2e7221 */ /* 0x000fe20000010000 */
[----:B------:R-:W-:Y:S01]  /*ece0*/  HMMA.16816.F32 R28, R8, R6, R28 ;  /* 0x00000006081c723c */ /* 0x000fe2000000181c */
[----:B------:R-:W4:Y:S01]  /*ecf0*/  MUFU.EX2 R22, R22 ;  /* 0x0000001600167308 */ /* 0x000f220000000800 */
[----:B------:R-:W-:Y:S01]  /*ed00*/  FADD.FTZ R66, R49, R66 ;  /* 0x0000004231427221 */ /* 0x000fe20000010000 */
[----:B------:R-:W-:Y:S01]  /*ed10*/  FADD.FTZ R46, R69, R46 ;  /* 0x0000002e452e7221 */ /* 0x000fe20000010000 */
[----:B-1----:R-:W-:Y:S02]  /*ed20*/  F2FP.F16.F32.PACK_AB R4, R2, R21 ;  /* 0x000000150204723e */ /* 0x002fe400000000ff */
[----:B------:R-:W-:Y:S01]  /*ed30*/  FADD.FTZ R21, R21, R66 ;  /* 0x0000004215157221 */ /* 0x000fe20000010000 */
[----:B--2---:R-:W-:Y:S01]  /*ed40*/  F2FP.F16.F32.PACK_AB R5, R0, R23 ;  /* 0x000000170005723e */ /* 0x004fe200000000ff */
[----:B------:R-:W-:-:S02]  /*ed50*/  FADD.FTZ R23, R23, R46 ;  /* 0x0000002e17177221 */ /* 0x000fc40000010000 */
[----:B------:R-:W-:Y:S01]  /*ed60*/  FADD.FTZ R21, R2, R21 ;  /* 0x0000001502157221 */ /* 0x000fe20000010000 */
[----:B---3--:R-:W-:Y:S01]  /*ed70*/  F2FP.F16.F32.PACK_AB R6, R249, R20 ;  /* 0x00000014f906723e */ /* 0x008fe200000000ff */
[----:B------:R-:W-:Y:S01]  /*ed80*/  FADD.FTZ R23, R0, R23 ;  /* 0x0000001700177221 */ /* 0x000fe20000010000 */
[----:B------:R-:W-:Y:S01]  /*ed90*/  MOV R0, R40 ;  /* 0x0000002800007202 */ /* 0x000fe20000000f00 */
[----:B------:R-:W-:Y:S01]  /*eda0*/  FADD.FTZ R20, R20, R21 ;  /* 0x0000001514147221 */ /* 0x000fe20000010000 */
[----:B----4-:R-:W-:Y:S01]  /*edb0*/  F2FP.F16.F32.PACK_AB R7, R33, R22 ;  /* 0x000000162107723e */ /* 0x010fe200000000ff */
[----:B------:R-:W-:Y:S01]  /*edc0*/  FADD.FTZ R22, R22, R23 ;  /* 0x0000001716167221 */ /* 0x000fe20000010000 */
[-C--:B------:R-:W-:Y:S01]  /*edd0*/  MOV R2, R41.reuse ;  /* 0x0000002900027202 */ /* 0x080fe20000000f00 */
[----:B------:R-:W-:Y:S01]  /*ede0*/  FADD.FTZ R249, R249, R20 ;  /* 0x00000014f9f97221 */ /* 0x000fe20000010000 */
[----:B------:R-:W-:Y:S01]  /*edf0*/  @P0 MOV R0, R40 ;  /* 0x0000002800000202 */ /* 0x000fe20000000f00 */
[----:B------:R-:W-:Y:S01]  /*ee00*/  FADD.FTZ R248, R33, R22 ;  /* 0x0000001621f87221 */ /* 0x000fe20000010000 */
[----:B------:R-:W-:Y:S01]  /*ee10*/  @P0 MOV R2, R41 ;  /* 0x0000002900020202 */ /* 0x000fe20000000f00 */
[C---:B------:R-:W-:Y:S08]  /*ee20*/  HMMA.16816.F32 R144, R4.reuse, R140, R12 ;  /* 0x0000008c0490723c */ /* 0x040ff0000000180c */
[C---:B------:R-:W-:Y:S08]  /*ee30*/  HMMA.16816.F32 R136, R4.reuse, R132, R36 ;  /* 0x000000840488723c */ /* 0x040ff00000001824 */
[C---:B------:R-:W-:Y:S08]  /*ee40*/  HMMA.16816.F32 R140, R4.reuse, R142, R16 ;  /* 0x0000008e048c723c */ /* 0x040ff00000001810 */
[----:B------:R-:W-:Y:S01]  /*ee50*/  HMMA.16816.F32 R132, R4, R134, R28 ;  /* 0x000000860484723c */ /* 0x000fe2000000181c */
[----:B------:R-:W-:-:S04]  /*ee60*/  NOP ;  /* 0x0000000000007918 */ /* 0x000fc80000000000 */
[----:B------:R-:W-:-:S15]  /*ee70*/  @P0 BRA `(.L_x_1051) ;  /* 0x0000000000040947 */ /* 0x000fde0003800000 */
.L_x_1043:
[----:B------:R-:W-:-:S07]  /*ee80*/  IADD3 R3, PT, PT, R83, -0x1, RZ ;  /* 0xffffffff53037810 */ /* 0x000fce0007ffe0ff */
.L_x_1051:
        /* <DEDUP_REMOVED lines=13> */
[----:B------:R-:W3:Y:S01]  /*ef60*/  LDCU UR4, c[0x0][0x45c] ;  /* 0x00008b80ff0477ac */ /* 0x000ee20008000800 */
[----:B------:R-:W4:Y:S01]  /*ef70*/  LDCU.64 UR6, c[0x0][0x3a0] ;  /* 0x00007400ff0677ac */ /* 0x000f220008000a00 */
[----:B------:R-:W1:Y:S09]  /*ef80*/  LDCU.64 UR8, c[0x0][0x3a8] ;  /* 0x00007500ff0877ac */ /* 0x000e720008000a00 */
.L_x_1056:
        /* <DEDUP_REMOVED lines=15> */
[----:B------:R-:W5:Y:S01]  /*f080*/  LDC R5, c[0x0][0x4f0] ;  /* 0x00013c00ff057b82 */ /* 0x000f620000000800 */
[----:B------:R-:W-:Y:S07]  /*f090*/  IABS R10, R246 ;  /* 0x000000f6000a7213 */ /* 0x000fee0000000000 */
[----:B------:R-:W2:Y:S01]  /*f0a0*/  LDC.64 R16, c[0x0][0x3c0] ;  /* 0x0000f000ff107b82 */ /* 0x000ea20000000a00 */
[-C--:B-----5:R-:W-:Y:S04]  /*f0b0*/  IABS R4, R5.reuse ;  /* 0x0000000500047213 */ /* 0x0a0fe80000000000 */
[----:B------:R-:W5:Y:S10]  /*f0c0*/  I2F.RP R9, R4 ;  /* 0x0000000400097306 */ /* 0x000f740000209400 */
[----:B-----5:R-:W5:Y:S02]  /*f0d0*/  MUFU.RCP R6, R9 ;  /* 0x0000000900067308 */ /* 0x020f640000001000 */
[----:B-----5:R-:W-:Y:S02]  /*f0e0*/  VIADD R12, R6, 0xffffffe ;  /* 0x0ffffffe060c7836 */ /* 0x020fe40000000000 */
[----:B------:R-:W-:Y:S06]  /*f0f0*/  VIADD R6, R246, 0xffffff00 ;  /* 0xffffff00f6067836 */ /* 0x000fec0000000000 */
[----:B------:R-:W5:Y:S01]  /*f100*/  F2I.FTZ.U32.TRUNC.NTZ R13, R12 ;  /* 0x0000000c000d7305 */ /* 0x000f62000021f000 */
[----:B------:R-:W-:Y:S02]  /*f110*/  IABS R8, R6 ;  /* 0x0000000600087213 */ /* 0x000fe40000000000 */
[----:B------:R-:W-:Y:S01]  /*f120*/  LOP3.LUT R6, R6, R5, RZ, 0x3c, !PT ;  /* 0x0000000506067212 */ /* 0x000fe200078e3cff */
        /* <DEDUP_REMOVED lines=9> */
[C---:B------:R-:W-:Y:S01]  /*f1c0*/  IMAD R10, R4.reuse, R9, R10 ;  /* 0x00000009040a7224 */ /* 0x040fe200078e020a */
[-C--:B------:R-:W-:Y:S02]  /*f1d0*/  LOP3.LUT R9, RZ, R5.reuse, RZ, 0x33, !PT ;  /* 0x00000005ff097212 */ /* 0x080fe400078e33ff */
        /* <DEDUP_REMOVED lines=9> */
[----:B------:R-:W-:Y:S02]  /*f270*/  ISETP.GE.AND P0, PT, R6, RZ, PT ;  /* 0x000000ff0600720c */ /* 0x000fe40003f06270 */
[----:B------:R-:W-:Y:S05]  /*f280*/  ISETP.GE.AND P4, PT, R4, RZ, PT ;  /* 0x000000ff0400720c */ /* 0x000fea0003f86270 */
        /* <DEDUP_REMOVED lines=8> */
[C---:B------:R-:W-:Y:S01]  /*f310*/  LEA R14, P0, R9.reuse, R242, 0x2 ;  /* 0x000000f2090e7211 */ /* 0x040fe200078010ff */
[----:B------:R-:W-:Y:S01]  /*f320*/  IMAD.IADD R6, R9, 0x1, -R11 ;  /* 0x0000000109067824 */ /* 0x000fe200078e0a0b */
[-C--:B------:R-:W-:Y:S02]  /*f330*/  LEA.HI.X.SX32 R19, R11, R243.reuse, 0x2, P4 ;  /* 0x000000f30b137211 */ /* 0x080fe400020f16ff */
[----:B------:R-:W-:Y:S01]  /*f340*/  LEA.HI.X.SX32 R15, R9, R243, 0x2, P0 ;  /* 0x000000f3090f7211 */ /* 0x000fe200000f16ff */
[----:B------:R-:W-:Y:S02]  /*f350*/  IMAD R5, R6, R5, -0x100 ;  /* 0xffffff0006057424 */ /* 0x000fe400078e0205 */
[----:B------:R-:W5:Y:S03]  /*f360*/  LDG.E R7, desc[UR16][R18.64] ;  /* 0x0000001012077981 */ /* 0x000f66000c1e1900 */
[----:B------:R-:W-:Y:S01]  /*f370*/  SHF.R.S32.HI R9, RZ, 0x1f, R5 ;  /* 0x0000001fff097819 */ /* 0x000fe20000011405 */
[----:B------:R-:W5:Y:S04]  /*f380*/  LDG.E R4, desc[UR16][R14.64] ;  /* 0x000000100e047981 */ /* 0x000f68000c1e1900 */
[-C--:B--2---:R-:W-:Y:S02]  /*f390*/  IMAD R6, R9, R16.reuse, RZ ;  /* 0x0000001009067224 */ /* 0x084fe400078e02ff */
[C---:B------:R-:W-:Y:S04]  /*f3a0*/  IMAD.WIDE.U32 R8, R5.reuse, R16, RZ ;  /* 0x0000001005087225 */ /* 0x040fe800078e00ff */
[----:B------:R-:W-:Y:S05]  /*f3b0*/  IMAD R6, R5, R17, R6 ;  /* 0x0000001105067224 */ /* 0x000fea00078e0206 */
[----:B------:R-:W-:Y:S01]  /*f3c0*/  IADD3 R9, PT, PT, R9, R6, RZ ;  /* 0x0000000609097210 */ /* 0x000fe20007ffe0ff */
[----:B-----5:R-:W-:Y:S04]  /*f3d0*/  IMAD.IADD R7, R7, 0x1, -R4 ;  /* 0x0000000107077824 */ /* 0x020fe800078e0a04 */
[C---:B------:R-:W-:Y:S01]  /*f3e0*/  IMAD.WIDE.U32 R8, R7.reuse, UR8, R8 ;  /* 0x0000000807087c25 */ /* 0x040fe2000f8e0008 */
[----:B------:R-:W-:Y:S02]  /*f3f0*/  SHF.R.S32.HI R4, RZ, 0x1f, R7 ;  /* 0x0000001fff047819 */ /* 0x000fe40000011407 */
[----:B------:R-:W-:Y:S03]  /*f400*/  LEA R236, P0, R8, R2, 0x1 ;  /* 0x0000000208ec7211 */ /* 0x000fe600078008ff */
[----:B------:R-:W-:Y:S04]  /*f410*/  IMAD R4, R4, UR8, RZ ;  /* 0x0000000804047c24 */ /* 0x000fe8000f8e02ff */
[----:B------:R-:W-:Y:S04]  /*f420*/  IMAD R4, R7, UR9, R4 ;  /* 0x0000000907047c24 */ /* 0x000fe8000f8e0204 */
[----:B------:R-:W-:Y:S05]  /*f430*/  IMAD.IADD R237, R9, 0x1, R4 ;  /* 0x0000000109ed7824 */ /* 0x000fea00078e0204 */
[----:B------:R-:W-:Y:S07]  /*f440*/  LEA.HI.X R237, R8, R0, R237, 0x1, P0 ;  /* 0x0000000008ed7211 */ /* 0x000fee00000f0ced */
.L_x_1053:
        /* <DEDUP_REMOVED lines=26> */
[----:B------:R-:W-:Y:S02]  /*f5f0*/  @!P1 IADD3 R31, PT, PT, R17, R31, RZ ;  /* 0x0000001f111f9210 */ /* 0x000fe40007ffe0ff */
[----:B------:R-:W-:Y:S01]  /*f600*/  IADD3 R245, PT, PT, R245, -0x1, RZ ;  /* 0xfffffffff5f57810 */ /* 0x000fe20007ffe0ff */
[----:B------:R-:W-:Y:S02]  /*f610*/  @!P1 IMAD.WIDE.U32 R26, R16, 0x180, R26 ;  /* 0x00000180101a9825 */ /* 0x000fe400078e001a */
[----:B------:R-:W-:Y:S01]  /*f620*/  @P1 STS.128 [R239+0x6000], RZ ;  /* 0x006000ffef001388 */ /* 0x000fe20000000c00 */
[----:B------:R-:W-:Y:S01]  /*f630*/  ISETP.GT.AND P4, PT, R245, R232, PT ;  /* 0x000000e8f500720c */ /* 0x000fe20003f84270 */
[C---:B------:R-:W-:Y:S02]  /*f640*/  @!P1 IMAD R16, R3.reuse, 0x140, RZ ;  /* 0x0000014003109824 */ /* 0x040fe400078e02ff */
[----:B------:R-:W-:Y:S03]  /*f650*/  @!P1 IMAD R3, R3, 0x180, RZ ;  /* 0x0000018003039824 */ /* 0x000fe600078e02ff */
[----:B------:R-:W-:Y:S01]  /*f660*/  @!P1 IADD3 R29, PT, PT, R16, R29, RZ ;  /* 0x0000001d101d9210 */ /* 0x000fe20007ffe0ff */
        /* <DEDUP_REMOVED lines=50> */
[C---:B--2---:R-:W-:Y:S03]  /*f990*/  HMMA.16816.F32 R4, R152.reuse, R156, RZ ;  /* 0x0000009c9804723c */ /* 0x044fe600000018ff */
[----:B------:R-:W-:Y:S04]  /*f9a0*/  SEL R2, R2, 0xffffffe0, !P0 ;  /* 0xffffffe002027807 */ /* 0x000fe80004000000 */
[----:B------:R-:W-:Y:S01]  /*f9b0*/  IADD3 R220, PT, PT, R229, R2, RZ ;  /* 0x00000002e5dc7210 */ /* 0x000fe20007ffe0ff */
        /* <DEDUP_REMOVED lines=42> */
[----:B------:R2:W-:Y:S03]  /*fc60*/  MUFU.TANH R2, R251 ;  /* 0x000000fb00027308 */ /* 0x0005e60000002400 */
[----:B------:R-:W-:Y:S01]  /*fc70*/  FMUL.FTZ R235, R8, UR5 ;  /* 0x0000000508eb7c20 */ /* 0x000fe20008410000 */
[----:B------:R-:W-:Y:S06]  /*fc80*/  FMUL.FTZ R252, R9, UR5 ;  /* 0x0000000509fc7c20 */ /* 0x000fec0008410000 */
[----:B------:R-:W-:Y:S01]  /*fc90*/  MUFU.TANH R8, R235 ;  /* 0x000000eb00087308 */ /* 0x000fe20000002400 */
[C---:B-1----:R-:W-:Y:S09]  /*fca0*/  HMMA.16816.F32 R12, R220.reuse, R152, R12 ;  /* 0x00000098dc0c723c */ /* 0x042ff2000000180c */
[----:B------:R-:W1:Y:S01]  /*fcb0*/  MUFU.TANH R3, R3 ;  /* 0x0000000300037308 */ /* 0x000e620000002400 */
[C---:B------:R-:W-:Y:S01]  /*fcc0*/  HMMA.16816.F32 R16, R220.reuse, R154, R16 ;  /* 0x0000009adc10723c */ /* 0x040fe20000001810 */
[----:B------:R-:W3:Y:S02]  /*fcd0*/  LDSM.16.M88.4 R152, [R0+0x1c00] ;  /* 0x001c00000098783b */ /* 0x000ee40000000200 */
[----:B--2---:R-:W-:Y:S06]  /*fce0*/  FMUL.FTZ R251, R10, UR5 ;  /* 0x000000050afb7c20 */ /* 0x004fec0008410000 */
[----:B------:R2:W-:Y:S01]  /*fcf0*/  MUFU.TANH R6, R250 ;  /* 0x000000fa00067308 */ /* 0x0005e20000002400 */
[C---:B------:R-:W-:Y:S03]  /*fd00*/  HMMA.16816.F32 R20, R220.reuse, R156, R20 ;  /* 0x0000009cdc14723c */ /* 0x040fe60000001814 */
[----:B------:R-:W-:Y:S01]  /*fd10*/  FMUL.FTZ R13, R13, UR5 ;  /* 0x000000050d0d7c20 */ /* 0x000fe20008410000 */
[----:B------:R-:W-:Y:S05]  /*fd20*/  FMUL.FTZ R14, R14, UR5 ;  /* 0x000000050e0e7c20 */ /* 0x000fea0008410000 */
[----:B------:R-:W-:Y:S01]  /*fd30*/  MUFU.TANH R160, R162 ;  /* 0x000000a200a07308 */ /* 0x000fe20000002400 */
[C---:B------:R-:W-:Y:S01]  /*fd40*/  HMMA.16816.F32 R24, R220.reuse, R158, R24 ;  /* 0x0000009edc18723c */ /* 0x040fe20000001818 */
[----:B-1----:R1:W-:Y:S02]  /*fd50*/  STL [R1+0x4], R3 ;  /* 0x0000040301007387 */ /* 0x0023e40000100800 */
[----:B------:R-:W-:Y:S01]  /*fd60*/  FMUL.FTZ R17, R17, UR5 ;  /* 0x0000000511117c20 */ /* 0x000fe20008410000 */
[----:B------:R-:W-:Y:S01]  /*fd70*/  FMUL.FTZ R18, R18, UR5 ;  /* 0x0000000512127c20 */ /* 0x000fe20008410000 */
[----:B------:R4:W-:Y:S01]  /*fd80*/  STL [R1], R2 ;  /* 0x0000000201007387 */ /* 0x0009e20000100800 */
[----:B------:R-:W-:Y:S03]  /*fd90*/  FMUL.FTZ R19, R19, UR5 ;  /* 0x0000000513137c20 */ /* 0x000fe60008410000 */
[----:B------:R-:W-:Y:S01]  /*fda0*/  MUFU.TANH R224, R17 ;  /* 0x0000001100e07308 */ /* 0x000fe20000002400 */
[----:B------:R-:W-:Y:S01]  /*fdb0*/  FMUL.FTZ R235, R16, UR5 ;  /* 0x0000000510eb7c20 */ /* 0x000fe20008410000 */
[----:B--2---:R-:W-:Y:S01]  /*fdc0*/  FMUL.FTZ R250, R11, UR5 ;  /* 0x000000050bfa7c20 */ /* 0x004fe20008410000 */
        /* <DEDUP_REMOVED lines=9> */
[C---:B---3--:R-:W-:Y:S03]  /*fe60*/  HMMA.16816.F32 R28, R220.reuse, R152, R28 ;  /* 0x00000098dc1c723c */ /* 0x048fe6000000181c */
[----:B-1----:R-:W-:Y:S06]  /*fe70*/  FMUL.FTZ R3, R12, UR5 ;  /* 0x000000050c037c20 */ /* 0x002fec0008410000 */
[----:B------:R-:W-:Y:S01]  /*fe80*/  MUFU.TANH R180, R20 ;  /* 0x0000001400b47308 */ /* 0x000fe20000002400 */
[C---:B------:R-:W-:Y:S09]  /*fe90*/  HMMA.16816.F32 R32, R220.reuse, R154, R32 ;  /* 0x0000009adc20723c */ /* 0x040ff20000001820 */
[----:B------:R-:W-:Y:S01]  /*fea0*/  MUFU.TANH R188, R21 ;  /* 0x0000001500bc7308 */ /* 0x000fe20000002400 */
[----:B--2---:R-:W1:Y:S01]  /*feb0*/  LDSM.16.M88.4 R16, [R0+0x2000] ;  /* 0x002000000010783b */ /* 0x004e620000000200 */
        /* <DEDUP_REMOVED lines=16> */
[----:B----4-:R1:W-:Y:S01]  /*ffc0*/  STL [R1+0x8], R2 ;  /* 0x0000080201007387 */ /* 0x0103e20000100800 */
[C---:B------:R-:W-:Y:S03]  /*ffd0*/  HMMA.16816.F32 R40, R220.reuse, R18, R40 ;  /* 0x00000012dc28723c */ /* 0x040fe60000001828 */
[----:B------:R-:W3:Y:S01]  /*ffe0*/  LDSM.16.M88.4 R16, [R0+0x2800] ;  /* 0x002800000010783b */ /* 0x000ee20000000200 */
[----:B------:R-:W-:Y:S04]  /*fff0*/  FMUL.FTZ R252, R15, UR5 ;  /* 0x000000050ffc7c20 */ /* 0x000fe80008410000 */
        /* <DEDUP_REMOVED lines=15> */
[----:B------:R4:W2:Y:S01]  /*100f0*/  MUFU.TANH R215, R3 ;  /* 0x0000000300d77308 */ /* 0x0008a20000002400 */
[----:B------:R-:W-:Y:S01]  /*10100*/  FMUL.FTZ R44, R44, UR5 ;  /* 0x000000052c2c7c20 */ /* 0x000fe20008410000 */
[C---:B---3--:R-:W-:Y:S08]  /*10110*/  HMMA.16816.F32 R52, R220.reuse, R16, R52 ;  /* 0x00000010dc34723c */ /* 0x048ff00000001834 */
[----:B------:R-:W3:Y:S01]  /*10120*/  MUFU.TANH R168, R25 ;  /* 0x0000001900a87308 */ /* 0x000ee20000002400 */
[----:B------:R-:W-:Y:S01]  /*10130*/  FMUL.FTZ R45, R45, UR5 ;  /* 0x000000052d2d7c20 */ /* 0x000fe20008410000 */
[----:B-1----:R-:W-:Y:S01]  /*10140*/  STL [R1+0xc], R2 ;  /* 0x00000c0201007387 */ /* 0x002fe20000100800 */
[----:B------:R-:W-:Y:S01]  /*10150*/  FMUL.FTZ R46, R46, UR5 ;  /* 0x000000052e2e7c20 */ /* 0x000fe20008410000 */
[----:B------:R-:W-:Y:S01]  /*10160*/  FMUL.FTZ R47, R47, UR5 ;  /* 0x000000052f2f7c20 */ /* 0x000fe20008410000 */
[----:B------:R-:W-:Y:S01]  /*10170*/  FMUL.FTZ R49, R49, UR5 ;  /* 0x0000000531317c20 */ /* 0x000fe20008410000 */
[C---:B------:R-:W-:Y:S01]  /*10180*/  HMMA.16816.F32 R56, R220.reuse, R18, R56 ;  /* 0x00000012dc38723c */ /* 0x040fe20000001838 */
[----:B------:R-:W1:Y:S03]  /*10190*/  LDSM.16.M88.4 R16, [R0+0x3000] ;  /* 0x003000000010783b */ /* 0x000e660000000200 */
[----:B------:R-:W1:Y:S01]  /*101a0*/  MUFU.TANH R208, R13 ;  /* 0x0000000d00d07308 */ /* 0x000e620000002400 */
[----:B------:R-:W-:Y:S01]  /*101b0*/  FMUL.FTZ R50, R50, UR5 ;  /* 0x0000000532327c20 */ /* 0x000fe20008410000 */
[----:B----4-:R-:W-:Y:S01]  /*101c0*/  FMUL.FTZ R3, R40, UR5 ;  /* 0x0000000528037c20 */ /* 0x010fe20008410000 */
[----:B------:R-:W-:Y:S07]  /*101d0*/  FMUL.FTZ R51, R51, UR5 ;  /* 0x0000000533337c20 */ /* 0x000fee0008410000 */
        /* <DEDUP_REMOVED lines=14> */
[----:B------:R5:W2:Y:S02]  /*102c0*/  MUFU.TANH R203, R3 ;  /* 0x0000000300cb7308 */ /* 0x000aa40000002400 */
[----:B------:R-:W-:Y:S01]  /*102d0*/  FMUL.FTZ R63, R63, UR5 ;  /* 0x000000053f3f7c20 */ /* 0x000fe20008410000 */
[C---:B-1----:R-:W-:Y:S07]  /*102e0*/  HMMA.16816.F32 R68, R220.reuse, R16, R68 ;  /* 0x00000010dc44723c */ /* 0x042fee0000001844 */
[----:B------:R-:W1:Y:S01]  /*102f0*/  MUFU.TANH R199, R51 ;  /* 0x0000003300c77308 */ /* 0x000e620000002400 */
[----:B------:R-:W-:Y:S01]  /*10300*/  FMUL.FTZ R27, R60, UR5 ;  /* 0x000000053c1b7c20 */ /* 0x000fe20008410000 */
[----:B------:R-:W-:Y:S01]  /*10310*/  FMUL.FTZ R26, R62, UR5 ;  /* 0x000000053e1a7c20 */ /* 0x000fe20008410000 */
[----:B------:R-:W-:Y:S01]  /*10320*/  FMUL.FTZ R25, R61, UR5 ;  /* 0x000000053d197c20 */ /* 0x000fe20008410000 */
[----:B------:R-:W-:Y:S01]  /*10330*/  FMUL.FTZ R65, R65, UR5 ;  /* 0x0000000541417c20 */ /* 0x000fe20008410000 */
[C---:B------:R-:W-:Y:S05]  /*10340*/  HMMA.16816.F32 R72, R220.reuse, R18, R72 ;  /* 0x00000012dc48723c */ /* 0x040fea0000001848 */
[----:B------:R-:W1:Y:S01]  /*10350*/  MUFU.TANH R193, R52 ;  /* 0x0000003400c17308 */ /* 0x000e620000002400 */
[----:B------:R-:W3:Y:S01]  /*10360*/  LDSM.16.M88.4 R16, [R0+0x3800] ;  /* 0x003800000010783b */ /* 0x000ee20000000200 */
[----:B-----5:R-:W-:Y:S01]  /*10370*/  FMUL.FTZ R3, R56, UR5 ;  /* 0x0000000538037c20 */ /* 0x020fe20008410000 */
        /* <DEDUP_REMOVED lines=10> */
[C---:B----4-:R-:W-:Y:S03]  /*10420*/  HMMA.16816.F32 R76, R220.reuse, R20, R76 ;  /* 0x00000014dc4c723c */ /* 0x050fe6000000184c */
[----:B------:R-:W-:Y:S04]  /*10430*/  FMUL.FTZ R75, R75, UR5 ;  /* 0x000000054b4b7c20 */ /* 0x000fe80008410000 */
[----:B------:R-:W4:Y:S01]  /*10440*/  MUFU.TANH R158, R54 ;  /* 0x00000036009e7308 */ /* 0x000f220000002400 */
[----:B-----5:R-:W-:Y:S01]  /*10450*/  FMUL.FTZ R3, R64, UR5 ;  /* 0x0000000540037c20 */ /* 0x020fe20008410000 */
[C---:B------:R-:W-:Y:S01]  /*10460*/  HMMA.16816.F32 R80, R220.reuse, R22, R80 ;  /* 0x00000016dc50723c */ /* 0x040fe20000001850 */
[----:B------:R-:W5:Y:S07]  /*10470*/  LDSM.16.M88.4 R20, [R0+0x3c00] ;  /* 0x003c00000014783b */ /* 0x000f6e0000000200 */
[----:B------:R2:W1:Y:S02]  /*10480*/  MUFU.TANH R181, R3 ;  /* 0x0000000300b57308 */ /* 0x0004640000002400 */
[----:B------:R-:W-:Y:S08]  /*10490*/  FMUL.FTZ R76, R76, UR5 ;  /* 0x000000054c4c7c20 */ /* 0x000ff00008410000 */
[----:B------:R-:W1:Y:S01]  /*104a0*/  MUFU.TANH R218, R55 ;  /* 0x0000003700da7308 */ /* 0x000e620000002400 */
[C---:B---3--:R-:W-:Y:S03]  /*104b0*/  HMMA.16816.F32 R84, R220.reuse, R16, R84 ;  /* 0x00000010dc54723c */ /* 0x048fe60000001854 */
[----:B------:R-:W-:Y:S01]  /*104c0*/  FMUL.FTZ R77, R77, UR5 ;  /* 0x000000054d4d7c20 */ /* 0x000fe20008410000 */
[----:B------:R-:W-:Y:S01]  /*104d0*/  FMUL.FTZ R78, R78, UR5 ;  /* 0x000000054e4e7c20 */ /* 0x000fe20008410000 */
[----:B------:R-:W-:Y:S01]  /*104e0*/  FMUL.FTZ R79, R79, UR5 ;  /* 0x000000054f4f7c20 */ /* 0x000fe20008410000 */
[----:B------:R-:W-:Y:S03]  /*104f0*/  FMUL.FTZ R81, R81, UR5 ;  /* 0x0000000551517c20 */ /* 0x000fe60008410000 */
[----:B------:R-:W3:Y:S01]  /*10500*/  MUFU.TANH R187, R57 ;  /* 0x0000003900bb7308 */ /* 0x000ee20000002400 */
[C---:B------:R-:W-:Y:S01]  /*10510*/  HMMA.16816.F32 R88, R220.reuse, R18, R88 ;  /* 0x00000012dc58723c */ /* 0x040fe20000001858 */
[----:B------:R-:W4:Y:S02]  /*10520*/  LDSM.16.M88.4 R16, [R0+0x4000] ;  /* 0x004000000010783b */ /* 0x000f240000000200 */
[----:B--2---:R-:W-:Y:S01]  /*10530*/  FMUL.FTZ R3, R72, UR5 ;  /* 0x0000000548037c20 */ /* 0x004fe20008410000 */
        /* <DEDUP_REMOVED lines=11> */
[----:B------:R-:W-:Y:S01]  /*105f0*/  FMUL.FTZ R88, R90, UR5 ;  /* 0x000000055a587c20 */ /* 0x000fe20008410000 */
[----:B--2---:R-:W-:Y:S01]  /*10600*/  FMUL.FTZ R3, R80, UR5 ;  /* 0x0000000550037c20 */ /* 0x004fe20008410000 */
[----:B------:R-:W-:Y:S01]  /*10610*/  FMUL.FTZ R89, R89, UR5 ;  /* 0x0000000559597c20 */ /* 0x000fe20008410000 */
[----:B------:R-:W-:Y:S01]  /*10620*/  FMUL.FTZ R90, R91, UR5 ;  /* 0x000000055b5a7c20 */ /* 0x000fe20008410000 */
[C---:B------:R-:W-:Y:S01]  /*10630*/  HMMA.16816.F32 R96, R220.reuse, R22, R96 ;  /* 0x00000016dc60723c */ /* 0x040fe20000001860 */
[----:B------:R-:W2:Y:S04]  /*10640*/  LDSM.16.M88.4 R20, [R0+0x4400] ;  /* 0x004400000014783b */ /* 0x000ea80000000200 */
[----:B------:R5:W1:Y:S10]  /*10650*/  MUFU.TANH R202, R63 ;  /* 0x0000003f00ca7308 */ /* 0x000a740000002400 */
[----:B------:R-:W1:Y:S01]  /*10660*/  MUFU.TANH R183, R65 ;  /* 0x0000004100b77308 */ /* 0x000e620000002400 */
[C---:B----4-:R-:W-:Y:S09]  /*10670*/  HMMA.16816.F32 R100, R220.reuse, R16, R100 ;  /* 0x00000010dc64723c */ /* 0x050ff20000001864 */
[----:B------:R-:W4:Y:S01]  /*10680*/  MUFU.TANH R198, R67 ;  /* 0x0000004300c67308 */ /* 0x000f220000002400 */
[----:B------:R-:W-:Y:S01]  /*10690*/  FMUL.FTZ R80, R98, UR5 ;  /* 0x0000000562507c20 */ /* 0x000fe20008410000 */
[C---:B------:R-:W-:Y:S01]  /*106a0*/  HMMA.16816.F32 R104, R220.reuse, R18, R104 ;  /* 0x00000012dc68723c */ /* 0x040fe20000001868 */
[----:B------:R-:W3:Y:S07]  /*106b0*/  LDSM.16.M88.4 R16, [R0+0x4800] ;  /* 0x004800000010783b */ /* 0x000eee0000000200 */
[----:B------:R-:W1:Y:S10]  /*106c0*/  MUFU.TANH R179, R68 ;  /* 0x0000004400b37308 */ /* 0x000e740000002400 */
[----:B------:R4:W1:Y:S01]  /*106d0*/  MUFU.TANH R177, R69 ;  /* 0x0000004500b17308 */ /* 0x0008620000002400 */
[----:B------:R-:W-:Y:S01]  /*106e0*/  FMUL.FTZ R72, R106, UR5 ;  /* 0x000000056a487c20 */ /* 0x000fe20008410000 */
[C---:B--2---:R-:W-:Y:S08]  /*106f0*/  HMMA.16816.F32 R108, R220.reuse, R20, R108 ;  /* 0x00000014dc6c723c */ /* 0x044ff0000000186c */
[----:B------:R-:W2:Y:S01]  /*10700*/  MUFU.TANH R190, R70 ;  /* 0x0000004600be7308 */ /* 0x000ea20000002400 */
[C---:B------:R-:W-:Y:S01]  /*10710*/  HMMA.16816.F32 R112, R220.reuse, R22, R112 ;  /* 0x00000016dc70723c */ /* 0x040fe20000001870 */
[----:B------:R-:W1:Y:S08]  /*10720*/  LDSM.16.M88.4 R20, [R0+0x4c00] ;  /* 0x004c00000014783b */ /* 0x000e700000000200 */
[----:B------:R2:W1:Y:S01]  /*10730*/  MUFU.TANH R186, R71 ;  /* 0x0000004700ba7308 */ /* 0x0004620000002400 */
[----:B------:R-:W-:Y:S09]  /*10740*/  DEPBAR.LE SB0, 0x0 ;  /* 0x000080000000791a */ /* 0x000ff20000000000 */
[----:B------:R1:W1:Y:S01]  /*10750*/  MUFU.TANH R175, R73 ;  /* 0x0000004900af7308 */ /* 0x0002620000002400 */
[----:B------:R-:W-:Y:S01]  /*10760*/  BAR.SYNC.DEFER_BLOCKING 0x0 ;  /* 0x0000000000007b1d */ /* 0x000fe20000010000 */
[----:B-----5:R-:W-:Y:S01]  /*10770*/  FMUL.FTZ R63, R108, UR5 ;  /* 0x000000056c3f7c20 */ /* 0x020fe20008410000 */
[C---:B---3--:R-:W-:Y:S07]  /*10780*/  HMMA.16816.F32 R116, R220.reuse, R16, R116 ;  /* 0x00000010dc74723c */ /* 0x048fee0000001874 */
[----:B------:R3:W3:Y:S01]  /*10790*/  MUFU.TANH R178, R74 ;  /* 0x0000004a00b27308 */ /* 0x0006e20000002400 */
[----:B----4-:R-:W-:Y:S01]  /*107a0*/  FMUL.FTZ R69, R109, UR5 ;  /* 0x000000056d457c20 */ /* 0x010fe20008410000 */
[----:B--2---:R-:W-:Y:S01]  /*107b0*/  FMUL.FTZ R71, R104, UR5 ;  /* 0x0000000568477c20 */ /* 0x004fe20008410000 */
[C---:B------:R-:W-:Y:S03]  /*107c0*/  HMMA.16816.F32 R120, R220.reuse, R18, R120 ;  /* 0x00000012dc78723c */ /* 0x040fe60000001878 */
[----:B------:R-:W-:Y:S01]  /*107d0*/  FMUL.FTZ R70, R110, UR5 ;  /* 0x000000056e467c20 */ /* 0x000fe20008410000 */
[----:B------:R-:W-:Y:S03]  /*107e0*/  FMUL.FTZ R68, R111, UR5 ;  /* 0x000000056f447c20 */ /* 0x000fe60008410000 */
[----:B------:R2:W4:Y:S01]  /*107f0*/  MUFU.TANH R182, R75 ;  /* 0x0000004b00b67308 */ /* 0x0005220000002400 */
[----:B------:R-:W-:Y:S01]  /*10800*/  FMUL.FTZ R65, R112, UR5 ;  /* 0x0000000570417c20 */ /* 0x000fe20008410000 */
[----:B-1----:R-:W-:Y:S01]  /*10810*/  FMUL.FTZ R73, R105, UR5 ;  /* 0x0000000569497c20 */ /* 0x002fe20008410000 */
[----:B------:R-:W-:Y:S01]  /*10820*/  FMUL.FTZ R67, R113, UR5 ;  /* 0x0000000571437c20 */ /* 0x000fe20008410000 */
[----:B------:R-:W-:Y:S01]  /*10830*/  FMUL.FTZ R60, R114, UR5 ;  /* 0x00000005723c7c20 */ /* 0x000fe20008410000 */
[----:B------:R-:W-:Y:S01]  /*10840*/  FMUL.FTZ R64, R115, UR5 ;  /* 0x0000000573407c20 */ /* 0x000fe20008410000 */
[----:B------:R-:W-:Y:S01]  /*10850*/  FMUL.FTZ R59, R116, UR5 ;  /* 0x00000005743b7c20 */ /* 0x000fe20008410000 */
[----:B------:R-:W-:Y:S03]  /*10860*/  FMUL.FTZ R62, R117, UR5 ;  /* 0x00000005753e7c20 */ /* 0x000fe60008410000 */
[----:B------:R1:W1:Y:S01]  /*10870*/  MUFU.TANH R171, R76 ;  /* 0x0000004c00ab7308 */ /* 0x0002620000002400 */
[----:B------:R-:W-:Y:S01]  /*10880*/  FMUL.FTZ R57, R118, UR5 ;  /* 0x0000000576397c20 */ /* 0x000fe20008410000 */
[----:B---3--:R-:W-:Y:S01]  /*10890*/  FMUL.FTZ R74, R107, UR5 ;  /* 0x000000056b4a7c20 */ /* 0x008fe20008410000 */
[----:B------:R-:W-:Y:S01]  /*108a0*/  FMUL.FTZ R58, R119, UR5 ;  /* 0x00000005773a7c20 */ /* 0x000fe20008410000 */
[----:B------:R-:W-:Y:S01]  /*108b0*/  FMUL.FTZ R56, R120, UR5 ;  /* 0x0000000578387c20 */ /* 0x000fe20008410000 */
[C---:B------:R-:W-:Y:S05]  /*108c0*/  HMMA.16816.F32 R124, R220.reuse, R20, R124 ;  /* 0x00000014dc7c723c */ /* 0x040fea000000187c */
[----:B------:R3:W3:Y:S01]  /*108d0*/  MUFU.TANH R169, R77 ;  /* 0x0000004d00a97308 */ /* 0x0006e20000002400 */
[----:B--2---:R-:W-:Y:S01]  /*108e0*/  FMUL.FTZ R75, R101, UR5 ;  /* 0x00000005654b7c20 */ /* 0x004fe20008410000 */
[----:B------:R-:W-:Y:S01]  /*108f0*/  FMUL.FTZ R53, R121, UR5 ;  /* 0x0000000579357c20 */ /* 0x000fe20008410000 */
[----:B------:R-:W-:Y:S01]  /*10900*/  FMUL.FTZ R55, R122, UR5 ;  /* 0x000000057a377c20 */ /* 0x000fe20008410000 */
[----:B------:R-:W-:Y:S01]  /*10910*/  FMUL.FTZ R52, R123, UR5 ;  /* 0x000000057b347c20 */ /* 0x000fe20008410000 */
[----:B------:R-:W-:Y:S05]  /*10920*/  HMMA.16816.F32 R128, R220, R22, R128 ;  /* 0x00000016dc80723c */ /* 0x000fea0000001880 */
[----:B------:R2:W2:Y:S01]  /*10930*/  MUFU.TANH R174, R78 ;  /* 0x0000004e00ae7308 */ /* 0x0004a20000002400 */
[----:B-1----:R-:W-:Y:S09]  /*10940*/  FMUL.FTZ R76, R103, UR5 ;  /* 0x00000005674c7c20 */ /* 0x002ff20008410000 */
[----:B------:R1:W1:Y:S01]  /*10950*/  MUFU.TANH R170, R79 ;  /* 0x0000004f00aa7308 */ /* 0x0002620000002400 */
[----:B---3--:R-:W-:Y:S01]  /*10960*/  FMUL.FTZ R77, R100, UR5 ;  /* 0x00000005644d7c20 */ /* 0x008fe20008410000 */
[----:B------:R-:W-:Y:S01]  /*10970*/  FMUL.FTZ R51, R124, UR5 ;  /* 0x000000057c337c20 */ /* 0x000fe20008410000 */
[----:B------:R-:W-:Y:S01]  /*10980*/  FMUL.FTZ R54, R125, UR5 ;  /* 0x000000057d367c20 */ /* 0x000fe20008410000 */
[----:B------:R-:W-:Y:S01]  /*10990*/  FMUL.FTZ R22, R126, UR5 ;  /* 0x000000057e167c20 */ /* 0x000fe20008410000 */
[----:B------:R-:W-:Y:S05]  /*109a0*/  FMUL.FTZ R21, R127, UR5 ;  /* 0x000000057f157c20 */ /* 0x000fea0008410000 */
[----:B------:R3:W3:Y:S01]  /*109b0*/  MUFU.TANH R165, R3 ;  /* 0x0000000300a57308 */ /* 0x0006e20000002400 */
[----:B--2---:R-:W-:Y:S01]  /*109c0*/  FMUL.FTZ R78, R102, UR5 ;  /* 0x00000005664e7c20 */ /* 0x004fe20008410000 */
[----:B------:R-:W-:Y:S01]  /*109d0*/  FMUL.FTZ R49, R128, UR5 ;  /* 0x0000000580317c20 */ /* 0x000fe20008410000 */
[----:B------:R-:W-:Y:S01]  /*109e0*/  FMUL.FTZ R50, R129, UR5 ;  /* 0x0000000581327c20 */ /* 0x000fe20008410000 */
[----:B------:R-:W-:Y:S06]  /*109f0*/  FMUL.FTZ R20, R130, UR5 ;  /* 0x0000000582147c20 */ /* 0x000fec0008410000 */
[----:B------:R2:W2:Y:S01]  /*10a00*/  MUFU.TANH R167, R81 ;  /* 0x0000005100a77308 */ /* 0x0004a20000002400 */
[----:B-1----:R-:W-:Y:S09]  /*10a10*/  FMUL.FTZ R79, R96, UR5 ;  /* 0x00000005604f7c20 */ /* 0x002ff20008410000 */
[----:B------:R1:W1:Y:S01]  /*10a20*/  MUFU.TANH R162, R82 ;  /* 0x0000005200a27308 */ /* 0x0002620000002400 */
[----:B---3--:R-:W-:Y:S09]  /*10a30*/  FMUL.FTZ R3, R131, UR5 ;  /* 0x0000000583037c20 */ /* 0x008ff20008410000 */
[----:B------:R3:W3:Y:S01]  /*10a40*/  MUFU.TANH R166, R83 ;  /* 0x0000005300a67308 */ /* 0x0006e20000002400 */
[----:B--2---:R-:W-:Y:S09]  /*10a50*/  FMUL.FTZ R81, R97, UR5 ;  /* 0x0000000561517c20 */ /* 0x004ff20008410000 */
        /* <DEDUP_REMOVED lines=92> */
[----:B------:R-:W-:Y:S01]  /*11020*/  VIADD R17, R246, 0xfffffe00 ;  /* 0xfffffe00f6117836 */ /* 0x000fe20000000000 */
[----:B------:R-:W2:Y:S04]  /*11030*/  LDC R0, c[0x0][0x4f0] ;  /* 0x00013c00ff007b82 */ /* 0x000ea80000000800 */
[----:B------:R-:W-:Y:S02]  /*11040*/  IABS R13, R17 ;  /* 0x00000011000d7213 */ /* 0x000fe40000000000 */
[-C--:B--2---:R-:W-:Y:S02]  /*11050*/  IABS R4, R0.reuse ;  /* 0x0000000000047213 */ /* 0x084fe40000000000 */
[----:B------:R-:W-:Y:S02]  /*11060*/  LOP3.LUT R17, R17, R0, RZ, 0x3c, !PT ;  /* 0x0000000011117212 */ /* 0x000fe400078e3cff */
[----:B------:R-:W2:Y:S10]  /*11070*/  I2F.RP R9, R4 ;  /* 0x0000000400097306 */ /* 0x000eb40000209400 */
[----:B--2---:R-:W2:Y:S02]  /*11080*/  MUFU.RCP R2, R9 ;  /* 0x0000000900027308 */ /* 0x004ea40000001000 */
[----:B--2---:R-:W-:Y:S08]  /*11090*/  VIADD R14, R2, 0xffffffe ;  /* 0x0ffffffe020e7836 */ /* 0x004ff00000000000 */
[----:B------:R-:W2:Y:S02]  /*110a0*/  F2I.FTZ.U32.TRUNC.NTZ R15, R14 ;  /* 0x0000000e000f7305 */ /* 0x000ea4000021f000 */
[--C-:B--2---:R-:W-:Y:S02]  /*110b0*/  IMAD.MOV R5, RZ, RZ, -R15.reuse ;  /* 0x000000ffff057224 */ /* 0x104fe400078e0a0f */
        /* <DEDUP_REMOVED lines=23> */
[----:B------:R-:W-:Y:S02]  /*11230*/  ISETP.GE.AND P6, PT, R5, RZ, PT ;  /* 0x000000ff0500720c */ /* 0x000fe40003fc6270 */
[----:B------:R-:W2:Y:S01]  /*11240*/  LDC.64 R4, c[0x0][0x3b8] ;  /* 0x0000ee00ff047b82 */ /* 0x000ea20000000a00 */
[----:B------:R-:W-:Y:S02]  /*11250*/  @!P5 IMAD.MOV R12, RZ, RZ, -R12 ;  /* 0x000000ffff0cd224 */ /* 0x000fe400078e0a0c */
[----:B------:R-:W-:Y:S02]  /*11260*/  @P4 IADD3 R2, PT, PT, R2, 0x1, RZ ;  /* 0x0000000102024810 */ /* 0x000fe40007ffe0ff */
[----:B------:R-:W-:Y:S04]  /*11270*/  ISETP.NE.AND P4, PT, R0, RZ, PT ;  /* 0x000000ff0000720c */ /* 0x000fe80003f85270 */
[----:B------:R-:W-:Y:S02]  /*11280*/  SEL R15, R13, R12, !P4 ;  /* 0x0000000c0d0f7207 */ /* 0x000fe40006000000 */
[----:B------:R-:W-:Y:S02]  /*11290*/  @!P6 IMAD.MOV R2, RZ, RZ, -R2 ;  /* 0x000000ffff02e224 */ /* 0x000fe400078e0a02 */
[----:B------:R-:W-:Y:S03]  /*112a0*/  LEA R18, P5, R15, R242, 0x2 ;  /* 0x000000f20f127211 */ /* 0x000fe600078a10ff */
[----:B------:R-:W-:Y:S02]  /*112b0*/  SEL R13, R13, R2, !P4 ;  /* 0x000000020d0d7207 */ /* 0x000fe40006000000 */
[-C--:B------:R-:W-:Y:S02]  /*112c0*/  LEA.HI.X.SX32 R19, R15, R243.reuse, 0x2, P5 ;  /* 0x000000f30f137211 */ /* 0x080fe400028f16ff */
[C---:B------:R-:W-:Y:S03]  /*112d0*/  LEA R16, P4, R13.reuse, R242, 0x2 ;  /* 0x000000f20d107211 */ /* 0x040fe600078810ff */
[----:B------:R-:W3:Y:S01]  /*112e0*/  LDG.E R9, desc[UR16][R18.64] ;  /* 0x0000001012097981 */ /* 0x000ee2000c1e1900 */
[C---:B------:R-:W-:Y:S02]  /*112f0*/  LEA.HI.X.SX32 R17, R13.reuse, R243, 0x2, P4 ;  /* 0x000000f30d117211 */ /* 0x040fe400020f16ff */
[----:B------:R-:W-:Y:S03]  /*11300*/  IADD3 R13, PT, PT, R13, -R15, RZ ;  /* 0x8000000f0d0d7210 */ /* 0x000fe60007ffe0ff */
[----:B------:R-:W3:Y:S02]  /*11310*/  LDG.E R2, desc[UR16][R16.64] ;  /* 0x0000001010027981 */ /* 0x000ee4000c1e1900 */
[----:B------:R-:W-:Y:S05]  /*11320*/  IMAD R13, R13, R0, -0x100 ;  /* 0xffffff000d0d7424 */ /* 0x000fea00078e0200 */
[----:B------:R-:W-:Y:S05]  /*11330*/  SHF.R.S32.HI R15, RZ, 0x1f, R13 ;  /* 0x0000001fff0f7819 */ /* 0x000fea000001140d */
[-C--:B--2---:R-:W-:Y:S02]  /*11340*/  IMAD R0, R15, R4.reuse, RZ ;  /* 0x000000040f007224 */ /* 0x084fe400078e02ff */
[C---:B------:R-:W-:Y:S04]  /*11350*/  IMAD.WIDE.U32 R14, R13.reuse, R4, RZ ;  /* 0x000000040d0e7225 */ /* 0x040fe800078e00ff */
[----:B------:R-:W-:Y:S04]  /*11360*/  IMAD R0, R13, R5, R0 ;  /* 0x000000050d007224 */ /* 0x000fe800078e0200 */
[----:B------:R-:W-:Y:S02]  /*11370*/  IMAD.IADD R15, R15, 0x1, R0 ;  /* 0x000000010f0f7824 */ /* 0x000fe400078e0200 */
[----:B---3--:R-:W-:Y:S04]  /*11380*/  IMAD.IADD R9, R9, 0x1, -R2 ;  /* 0x0000000109097824 */ /* 0x008fe800078e0a02 */
[C---:B------:R-:W-:Y:S01]  /*11390*/  IMAD.WIDE.U32 R14, R9.reuse, UR6, R14 ;  /* 0x00000006090e7c25 */ /* 0x040fe2000f8e000e */
[----:B------:R-:W-:Y:S02]  /*113a0*/  SHF.R.S32.HI R2, RZ, 0x1f, R9 ;  /* 0x0000001fff027819 */ /* 0x000fe40000011409 */
[----:B------:R-:W-:Y:S03]  /*113b0*/  LEA R234, P4, R14, R234, 0x1 ;  /* 0x000000ea0eea7211 */ /* 0x000fe600078808ff */
[----:B------:R-:W-:Y:S04]  /*113c0*/  IMAD R2, R2, UR6, RZ ;  /* 0x0000000602027c24 */ /* 0x000fe8000f8e02ff */
[----:B------:R-:W-:Y:S05]  /*113d0*/  IMAD R2, R9, UR7, R2 ;  /* 0x0000000709027c24 */ /* 0x000fea000f8e0202 */
[----:B------:R-:W-:Y:S04]  /*113e0*/  IADD3 R2, PT, PT, R15, R2, RZ ;  /* 0x000000020f027210 */ /* 0x000fe80007ffe0ff */
[----:B------:R-:W-:Y:S07]  /*113f0*/  LEA.HI.X R233, R14, R233, R2, 0x1, P4 ;  /* 0x000000e90ee97211 */ /* 0x000fee00020f0c02 */
.L_x_1055:
[----:B-1----:R-:W-:Y:S01]  /*11400*/  @!P2 IMAD.MOV.U32 R235, RZ, RZ, R233 ;  /* 0x000000ffffeba224 */ /* 0x002fe200078e00e9 */
        /* <DEDUP_REMOVED lines=60> */
.L_x_1054:
[----:B--2---:R-:W2:Y:S01]  /*117d0*/  LDL.LU R14, [R1+0x4] ;  /* 0x00000400010e7983 */ /* 0x004ea20000300800 */
[----:B------:R-:W-:Y:S02]  /*117e0*/  FMNMX3.FTZ R5, R151, R6, R160, !PT ;  /* 0x0000000697057276 */ /* 0x000fe400078100a0 */
[----:B------:R-:W-:Y:S01]  /*117f0*/  MOV R48, R240 ;  /* 0x000000f000307202 */ /* 0x000fe20000000f00 */
[----:B------:R-:W2:Y:S01]  /*11800*/  LDL.LU R13, [R1] ;  /* 0x00000000010d7983 */ /* 0x000ea20000300800 */
[----:B------:R-:W-:Y:S02]  /*11810*/  @P0 IADD3 R48, PT, PT, R247, -0x20, RZ ;  /* 0xffffffe0f7300810 */ /* 0x000fe40007ffe0ff */
[----:B------:R-:W-:Y:S01]  /*11820*/  ISETP.GT.AND P0, PT, R245, R232, PT ;  /* 0x000000e8f500720c */ /* 0x000fe20003f04270 */
[----:B------:R-:W3:Y:S01]  /*11830*/  LDL.LU R17, [R1+0x8] ;  /* 0x0000080001117983 */ /* 0x000ee20000300800 */
[----:B------:R-:W-:Y:S03]  /*11840*/  IADD3 R246, PT, PT, R246, -0x100, RZ ;  /* 0xffffff00f6f67810 */ /* 0x000fe60007ffe0ff */
[----:B------:R-:W4:Y:S04]  /*11850*/  LDL.LU R16, [R1+0xc] ;  /* 0x00000c0001107983 */ /* 0x000f280000300800 */
[----:B------:R-:W-:Y:S08]  /*11860*/  LDSM.16.MT88.4 R32, [R48] ;  /* 0x000000003020783b */ /* 0x000ff00000004200 */
[----:B------:R-:W-:Y:S08]  /*11870*/  LDSM.16.MT88.4 R36, [R150+0x5400] ;  /* 0x005400009624783b */ /* 0x000ff00000004200 */
[----:B------:R-:W-:Y:S08]  /*11880*/  LDSM.16.MT88.4 R40, [R48+0x400] ;  /* 0x000400003028783b */ /* 0x000ff00000004200 */
[----:B------:R-:W-:Y:S01]  /*11890*/  LDSM.16.MT88.4 R44, [R150+0x6000] ;  /* 0x00600000962c783b */ /* 0x000fe20000004200 */
[----:B----4-:R-:W-:Y:S02]  /*118a0*/  FMNMX3.FTZ R5, R5, R10, R16, !PT ;  /* 0x0000000a05057276 */ /* 0x010fe40007810010 */
[----:B--2---:R-:W-:Y:S02]  /*118b0*/  FMNMX3.FTZ R7, R149, R14, R13, !PT ;  /* 0x0000000e95077276 */ /* 0x004fe4000781000d */
[----:B------:R-:W-:Y:S02]  /*118c0*/  FMNMX3.FTZ R5, R5, R216, R196, !PT ;  /* 0x000000d805057276 */ /* 0x000fe400078100c4 */
[----:B---3--:R-:W-:Y:S02]  /*118d0*/  FMNMX3.FTZ R7, R7, R8, R17, !PT ;  /* 0x0000000807077276 */ /* 0x008fe40007810011 */
        /* <DEDUP_REMOVED lines=65> */
[----:B-1----:R-:W-:Y:S05]  /*11cf0*/  FMNMX.FTZ R0, R7, R0, !PT ;  /* 0x0000000007007209 */ /* 0x002fea0007810000 */
[----:B------:R-:W-:Y:S01]  /*11d00*/  FMUL.FTZ R61, R0, UR4 ;  /* 0x00000004003d7c20 */ /* 0x000fe20008410000 */
[----:B--2---:R-:W-:Y:S01]  /*11d10*/  FMNMX.FTZ R2, R12, R5, !PT ;  /* 0x000000050c027209 */ /* 0x004fe20007810000 */
[----:B------:R-:W-:Y:S01]  /*11d20*/  FADD.FTZ R4, -R0, R151 ;  /* 0x0000009700047221 */ /* 0x000fe20000010100 */
[----:B------:R-:W-:Y:S02]  /*11d30*/  MOV R151, R0 ;  /* 0x0000000000977202 */ /* 0x000fe40000000f00 */
[C---:B------:R-:W-:Y:S01]  /*11d40*/  FSETP.NEU.FTZ.AND P1, PT, R2.reuse, -INF , PT ;  /* 0xff8000000200780b */ /* 0x040fe20003f3d000 */
[C---:B------:R-:W-:Y:S01]  /*11d50*/  FMUL.FTZ R66, R2.reuse, UR4 ;  /* 0x0000000402427c20 */ /* 0x040fe20008410000 */
        /* <DEDUP_REMOVED lines=8> */
[--C-:B------:R-:W-:Y:S07]  /*11de0*/  FFMA.FTZ R92, R13, UR4, -R66.reuse ;  /* 0x000000040d5c7c23 */ /* 0x100fee0008010842 */
[----:B------:R-:W2:Y:S01]  /*11df0*/  MUFU.EX2 R24, R24 ;  /* 0x0000001800187308 */ /* 0x000ea20000000800 */
[----:B------:R-:W3:Y:S01]  /*11e00*/  LDSM.16.MT88.4 R12, [R150+0x5000] ;  /* 0x00500000960c783b */ /* 0x000ee20000004200 */
[----:B------:R-:W-:Y:S01]  /*11e10*/  FSEL R61, R61, RZ, P1 ;  /* 0x000000ff3d3d7208 */ /* 0x000fe20000800000 */
[--C-:B------:R-:W-:Y:S07]  /*11e20*/  FFMA.FTZ R96, R8, UR4, -R66.reuse ;  /* 0x0000000408607c23 */ /* 0x100fee0008010842 */
[----:B------:R-:W-:Y:S01]  /*11e30*/  MUFU.EX2 R97, R97 ;  /* 0x0000006100617308 */ /* 0x000fe20000000800 */
[--C-:B------:R-:W-:Y:S01]  /*11e40*/  FFMA.FTZ R91, R17, UR4, -R66.reuse ;  /* 0x00000004115b7c23 */ /* 0x100fe20008010842 */
[--C-:B------:R-:W-:Y:S01]  /*11e50*/  FFMA.FTZ R101, R11, UR4, -R66.reuse ;  /* 0x000000040b657c23 */ /* 0x100fe20008010842 */
[--C-:B------:R-:W-:Y:S01]  /*11e60*/  FFMA.FTZ R94, R10, UR4, -R61.reuse ;  /* 0x000000040a5e7c23 */ /* 0x100fe2000801083d */
[--C-:B------:R-:W-:Y:S01]  /*11e70*/  FFMA.FTZ R95, R160, UR4, -R61.reuse ;  /* 0x00000004a05f7c23 */ /* 0x100fe2000801083d */
[--C-:B------:R-:W-:Y:S01]  /*11e80*/  FFMA.FTZ R93, R16, UR4, -R61.reuse ;  /* 0x00000004105d7c23 */ /* 0x100fe2000801083d */
[--C-:B------:R-:W-:Y:S04]  /*11e90*/  FFMA.FTZ R100, R6, UR4, -R61.reuse ;  /* 0x0000000406647c23 */ /* 0x100fe8000801083d */
[----:B------:R-:W4:Y:S01]  /*11ea0*/  MUFU.EX2 R92, R92 ;  /* 0x0000005c005c7308 */ /* 0x000f220000000800 */
[C---:B-1----:R-:W-:Y:S01]  /*11eb0*/  FMUL.FTZ R6, R23.reuse, R146 ;  /* 0x0000009217067220 */ /* 0x042fe20000410000 */
[C---:B------:R-:W-:Y:S01]  /*11ec0*/  FMUL.FTZ R7, R23.reuse, R147 ;  /* 0x0000009317077220 */ /* 0x040fe20000410000 */
[C---:B--2---:R-:W-:Y:S07]  /*11ed0*/  FMUL.FTZ R4, R24.reuse, R144 ;  /* 0x0000009018047220 */ /* 0x044fee0000410000 */
[----:B------:R-:W-:Y:S01]  /*11ee0*/  MUFU.EX2 R95, R95 ;  /* 0x0000005f005f7308 */ /* 0x000fe20000000800 */
[C---:B------:R-:W-:Y:S01]  /*11ef0*/  FMUL.FTZ R5, R24.reuse, R145 ;  /* 0x0000009118057220 */ /* 0x040fe20000410000 */
[C---:B------:R-:W-:Y:S01]  /*11f00*/  FMUL.FTZ R8, R24.reuse, R140 ;  /* 0x0000008c18087220 */ /* 0x040fe20000410000 */
[----:B------:R-:W-:Y:S07]  /*11f10*/  FMUL.FTZ R9, R24, R141 ;  /* 0x0000008d18097220 */ /* 0x000fee0000410000 */
[----:B------:R-:W-:Y:S01]  /*11f20*/  MUFU.EX2 R94, R94 ;  /* 0x0000005e005e7308 */ /* 0x000fe20000000800 */
[C---:B------:R-:W-:Y:S01]  /*11f30*/  FMUL.FTZ R10, R23.reuse, R142 ;  /* 0x0000008e170a7220 */ /* 0x040fe20000410000 */
[C---:B------:R-:W-:Y:S01]  /*11f40*/  FMUL.FTZ R11, R23.reuse, R143 ;  /* 0x0000008f170b7220 */ /* 0x040fe20000410000 */
[--C-:B------:R-:W-:Y:S07]  /*11f50*/  FFMA.FTZ R102, R208, UR4, -R66.reuse ;  /* 0x00000004d0667c23 */ /* 0x100fee0008010842 */
[----:B------:R-:W1:Y:S01]  /*11f60*/  MUFU.EX2 R100, R100 ;  /* 0x0000006400647308 */ /* 0x000e620000000800 */
[--C-:B------:R-:W-:Y:S01]  /*11f70*/  FFMA.FTZ R106, R216, UR4, -R61.reuse ;  /* 0x00000004d86a7c23 */ /* 0x100fe2000801083d */
[----:B----4-:R-:W-:Y:S01]  /*11f80*/  F2FP.F16.F32.PACK_AB R28, R92, R97 ;  /* 0x000000615c1c723e */ /* 0x010fe200000000ff */
[--C-:B------:R-:W-:Y:S07]  /*11f90*/  FFMA.FTZ R103, R196, UR4, -R61.reuse ;  /* 0x00000004c4677c23 */ /* 0x100fee000801083d */
[----:B------:R-:W-:Y:S01]  /*11fa0*/  MUFU.EX2 R96, R96 ;  /* 0x0000006000607308 */ /* 0x000fe20000000800 */
[--C-:B------:R-:W-:Y:S01]  /*11fb0*/  FFMA.FTZ R105, R212, UR4, -R66.reuse ;  /* 0x00000004d4697c23 */ /* 0x100fe20008010842 */
[----:B------:R-:W-:Y:S01]  /*11fc0*/  FFMA.FTZ R98, R224, UR4, -R66 ;  /* 0x00000004e0627c23 */ /* 0x000fe20008010842 */
[--C-:B------:R-:W-:Y:S07]  /*11fd0*/  FFMA.FTZ R99, R200, UR4, -R61.reuse ;  /* 0x00000004c8637c23 */ /* 0x100fee000801083d */
[----:B------:R-:W2:Y:S01]  /*11fe0*/  MUFU.EX2 R91, R91 ;  /* 0x0000005b005b7308 */ /* 0x000ea20000000800 */
[--C-:B------:R-:W-:Y:S01]  /*11ff0*/  FFMA.FTZ R104, R204, UR4, -R61.reuse ;  /* 0x00000004cc687c23 */ /* 0x100fe2000801083d */
[C---:B------:R-:W-:Y:S01]  /*12000*/  FMUL.FTZ R16, R24.reuse, R132 ;  /* 0x0000008418107220 */ /* 0x040fe20000410000 */
[----:B------:R-:W-:Y:S07]  /*12010*/  FMUL.FTZ R17, R24, R133 ;  /* 0x0000008518117220 */ /* 0x000fee0000410000 */
[----:B------:R-:W4:Y:S01]  /*12020*/  MUFU.EX2 R93, R93 ;  /* 0x0000005d005d7308 */ /* 0x000f220000000800 */
[----:B------:R-:W-:Y:S01]  /*12030*/  FMUL.FTZ R18, R23, R134 ;  /* 0x0000008617127220 */ /* 0x000fe20000410000 */
[----:B-1----:R-:W-:Y:S01]  /*12040*/  F2FP.F16.F32.PACK_AB R29, R95, R100 ;  /* 0x000000645f1d723e */ /* 0x002fe200000000ff */
[C---:B------:R-:W-:Y:S07]  /*12050*/  FMUL.FTZ R19, R23.reuse, R135 ;  /* 0x0000008717137220 */ /* 0x040fee0000410000 */
[----:B------:R-:W-:Y:S01]  /*12060*/  MUFU.EX2 R101, R101 ;  /* 0x0000006500657308 */ /* 0x000fe20000000800 */
[----:B------:R-:W-:Y:S01]  /*12070*/  LDSM.16.MT88.4 R140, [R150+0x8c00] ;  /* 0x008c0000968c783b */ /* 0x000fe20000004200 */
[--C-:B------:R-:W-:Y:S01]  /*12080*/  FFMA.FTZ R22, R22, UR4, -R61.reuse ;  /* 0x0000000416167c23 */ /* 0x100fe2000801083d */
[----:B------:R-:W-:Y:S07]  /*12090*/  FFMA.FTZ R100, R23, R248, R100 ;  /* 0x000000f817647223 */ /* 0x000fee0000010064 */
[----:B------:R-:W1:Y:S01]  /*120a0*/  MUFU.EX2 R102, R102 ;  /* 0x0000006600667308 */ /* 0x000e620000000800 */
[--C-:B------:R-:W-:Y:S01]  /*120b0*/  FFMA.FTZ R122, R205, UR4, -R61.reuse ;  /* 0x00000004cd7a7c23 */ /* 0x100fe2000801083d */
[----:B--2---:R-:W-:Y:S01]  /*120c0*/  F2FP.F16.F32.PACK_AB R30, R91, R96 ;  /* 0x000000605b1e723e */ /* 0x004fe200000000ff */
[--C-:B------:R-:W-:Y:S07]  /*120d0*/  FFMA.FTZ R124, R213, UR4, -R61.reuse ;  /* 0x00000004d57c7c23 */ /* 0x100fee000801083d */
[----:B------:R-:W-:Y:S01]  /*120e0*/  MUFU.EX2 R106, R106 ;  /* 0x0000006a006a7308 */ /* 0x000fe20000000800 */
[--C-:B------:R-:W-:Y:S01]  /*120f0*/  FFMA.FTZ R132, R197, UR4, -R66.reuse ;  /* 0x00000004c5847c23 */ /* 0x100fe20008010842 */
[----:B----4-:R-:W-:Y:S01]  /*12100*/  F2FP.F16.F32.PACK_AB R31, R93, R94 ;  /* 0x0000005e5d1f723e */ /* 0x010fe200000000ff */
[--C-:B------:R-:W-:Y:S07]  /*12110*/  FFMA.FTZ R131, R214, UR4, -R61.reuse ;  /* 0x00000004d6837c23 */ /* 0x100fee000801083d */
[----:B------:R-:W-:Y:S01]  /*12120*/  MUFU.EX2 R122, R122 ;  /* 0x0000007a007a7308 */ /* 0x000fe20000000800 */
[--C-:B------:R-:W-:Y:S01]  /*12130*/  FFMA.FTZ R134, R226, UR4, -R61.reuse ;  /* 0x00000004e2867c23 */ /* 0x100fe2000801083d */
[----:B------:R-:W-:Y:S01]  /*12140*/  FFMA.FTZ R133, R195, UR4, -R61 ;  /* 0x00000004c3857c23 */ /* 0x000fe2000801083d */
[--C-:B------:R-:W-:Y:S07]  /*12150*/  FFMA.FTZ R201, R201, UR4, -R66.reuse ;  /* 0x00000004c9c97c23 */ /* 0x100fee0008010842 */
[----:B------:R-:W-:Y:S01]  /*12160*/  MUFU.EX2 R124, R124 ;  /* 0x0000007c007c7308 */ /* 0x000fe20000000800 */
[C---:B---3--:R-:W-:Y:S09]  /*12170*/  HMMA.16816.F32 R4, R28.reuse, R12, R4 ;  /* 0x0000000c1c04723c */ /* 0x048ff20000001804 */
[----:B------:R-:W-:Y:S01]  /*12180*/  MUFU.EX2 R132, R132 ;  /* 0x0000008400847308 */ /* 0x000fe20000000800 */
[C---:B------:R-:W-:Y:S01]  /*12190*/  FMUL.FTZ R12, R24.reuse, R136 ;  /* 0x00000088180c7220 */ /* 0x040fe20000410000 */
[C---:B------:R-:W-:Y:S08]  /*121a0*/  FMUL.FTZ R13, R24.reuse, R137 ;  /* 0x00000089180d7220 */ /* 0x040ff00000410000 */
[----:B------:R-:W-:Y:S01]  /*121b0*/  MUFU.EX2 R131, R131 ;  /* 0x0000008300837308 */ /* 0x000fe20000000800 */
[C---:B------:R-:W-:Y:S03]  /*121c0*/  HMMA.16816.F32 R8, R28.reuse, R14, R8 ;  /* 0x0000000e1c08723c */ /* 0x040fe60000001808 */
[C---:B------:R-:W-:Y:S01]  /*121d0*/  FMUL.FTZ R14, R23.reuse, R138 ;  /* 0x0000008a170e7220 */ /* 0x040fe20000410000 */
[----:B------:R-:W-:Y:S05]  /*121e0*/  FMUL.FTZ R15, R23, R139 ;  /* 0x0000008b170f7220 */ /* 0x000fea0000410000 */
[----:B------:R-:W2:Y:S01]  /*121f0*/  MUFU.EX2 R103, R103 ;  /* 0x0000006700677308 */ /* 0x000ea20000000800 */
[--C-:B------:R-:W-:Y:S01]  /*12200*/  FFMA.FTZ R203, R203, UR4, -R66.reuse ;  /* 0x00000004cbcb7c23 */ /* 0x100fe20008010842 */
[----:B------:R-:W-:Y:S01]  /*12210*/  FFMA.FTZ R97, R24, R249, R97 ;  /* 0x000000f918617223 */ /* 0x000fe20000010061 */
[--C-:B------:R-:W-:Y:S07]  /*12220*/  FFMA.FTZ R138, R218, UR4, -R61.reuse ;  /* 0x00000004da8a7c23 */ /* 0x100fee000801083d */
[----:B------:R-:W-:Y:S01]  /*12230*/  MUFU.EX2 R105, R105 ;  /* 0x0000006900697308 */ /* 0x000fe20000000800 */
[--C-:B------:R-:W-:Y:S01]  /*12240*/  FFMA.FTZ R158, R158, UR4, -R61.reuse ;  /* 0x000000049e9e7c23 */ /* 0x100fe2000801083d */
[C---:B------:R-:W-:Y:S08]  /*12250*/  HMMA.16816.F32 R12, R28.reuse, R32, R12 ;  /* 0x000000201c0c723c */ /* 0x040ff0000000180c */
[----:B------:R-:W3:Y:S01]  /*12260*/  MUFU.EX2 R98, R98 ;  /* 0x0000006200627308 */ /* 0x000ee20000000800 */
[--C-:B------:R-:W-:Y:S01]  /*12270*/  FFMA.FTZ R88, R88, UR4, -R61.reuse ;  /* 0x0000000458587c23 */ /* 0x100fe2000801083d */
[--C-:B------:R-:W-:Y:S01]  /*12280*/  FFMA.FTZ R107, R180, UR4, -R66.reuse ;  /* 0x00000004b46b7c23 */ /* 0x100fe20008010842 */
[--C-:B------:R-:W-:Y:S07]  /*12290*/  FFMA.FTZ R110, R188, UR4, -R66.reuse ;  /* 0x00000004bc6e7c23 */ /* 0x100fee0008010842 */
[----:B------:R-:W-:Y:S01]  /*122a0*/  MUFU.EX2 R99, R99 ;  /* 0x0000006300637308 */ /* 0x000fe20000000800 */
[--C-:B------:R-:W-:Y:S01]  /*122b0*/  FFMA.FTZ R113, R219, UR4, -R61.reuse ;  /* 0x00000004db717c23 */ /* 0x100fe2000801083d */
[----:B------:R-:W-:Y:S01]  /*122c0*/  HMMA.16816.F32 R16, R28, R34, R16 ;  /* 0x000000221c10723c */ /* 0x000fe20000001810 */
[----:B------:R-:W4:Y:S07]  /*122d0*/  LDSM.16.MT88.4 R32, [R150+0x5800] ;  /* 0x005800009620783b */ /* 0x000f2e0000004200 */
[----:B------:R-:W5:Y:S01]  /*122e0*/  MUFU.EX2 R104, R104 ;  /* 0x0000006800687308 */ /* 0x000f620000000800 */
[----:B-1----:R-:W-:Y:S01]  /*122f0*/  F2FP.F16.F32.PACK_AB R28, R102, R101 ;  /* 0x00000065661c723e */ /* 0x002fe200000000ff */
[--C-:B------:R-:W-:Y:S01]  /*12300*/  FFMA.FTZ R108, R157, UR4, -R61.reuse ;  /* 0x000000049d6c7c23 */ /* 0x100fe2000801083d */
[----:B--2---:R-:W-:Y:S01]  /*12310*/  F2FP.F16.F32.PACK_AB R29, R103, R106 ;  /* 0x0000006a671d723e */ /* 0x004fe200000000ff */
        /* <DEDUP_REMOVED lines=8> */
[--C-:B------:R-:W-:Y:S07]  /*123a0*/  FFMA.FTZ R118, R217, UR4, -R61.reuse ;  /* 0x00000004d9767c23 */ /* 0x100fee000801083d */
[----:B------:R-:W1:Y:S01]  /*123b0*/  MUFU.EX2 R110, R110 ;  /* 0x0000006e006e7308 */ /* 0x000e620000000800 */
[----:B-----5:R-:W-:Y:S01]  /*123c0*/  F2FP.F16.F32.PACK_AB R31, R104, R99 ;  /* 0x00000063681f723e */ /* 0x020fe200000000ff */
[--C-:B------:R-:W-:Y:S01]  /*123d0*/  FFMA.FTZ R121, R154, UR4, -R61.reuse ;  /* 0x000000049a797c23 */ /* 0x100fe2000801083d */
[--C-:B------:R-:W-:Y:S07]  /*123e0*/  FFMA.FTZ R120, R215, UR4, -R66.reuse ;  /* 0x00000004d7787c23 */ /* 0x100fee0008010842 */
[----:B------:R-:W-:Y:S01]  /*123f0*/  MUFU.EX2 R134, R134 ;  /* 0x0000008600867308 */ /* 0x000fe20000000800 */
[--C-:B------:R-:W-:Y:S01]  /*12400*/  FFMA.FTZ R115, R227, UR4, -R66.reuse ;  /* 0x00000004e3737c23 */ /* 0x100fe20008010842 */
[--C-:B------:R-:W-:Y:S01]  /*12410*/  FFMA.FTZ R129, R161, UR4, -R61.reuse ;  /* 0x00000004a1817c23 */ /* 0x100fe2000801083d */
[--C-:B------:R-:W-:Y:S01]  /*12420*/  FFMA.FTZ R126, R159, UR4, -R66.reuse ;  /* 0x000000049f7e7c23 */ /* 0x100fe20008010842 */
[C---:B------:R-:W-:Y:S06]  /*12430*/  HMMA.16816.F32 R4, R28.reuse, R36, R4 ;  /* 0x000000241c04723c */ /* 0x040fec0000001804 */
[----:B------:R-:W-:Y:S01]  /*12440*/  MUFU.EX2 R133, R133 ;  /* 0x0000008500857308 */ /* 0x000fe20000000800 */
[--C-:B------:R-:W-:Y:S01]  /*12450*/  FFMA.FTZ R123, R153, UR4, -R66.reuse ;  /* 0x00000004997b7c23 */ /* 0x100fe20008010842 */
[--C-:B------:R-:W-:Y:S08]  /*12460*/  FFMA.FTZ R117, R207, UR4, -R61.reuse ;  /* 0x00000004cf757c23 */ /* 0x100ff0000801083d */
[----:B------:R-:W-:Y:S01]  /*12470*/  MUFU.EX2 R23, R158 ;  /* 0x0000009e00177308 */ /* 0x000fe20000000800 */
[--C-:B------:R-:W-:Y:S01]  /*12480*/  FFMA.FTZ R128, R164, UR4, -R66.reuse ;  /* 0x00000004a4807c23 */ /* 0x100fe20008010842 */
[--C-:B------:R-:W-:Y:S01]  /*12490*/  FFMA.FTZ R125, R225, UR4, -R66.reuse ;  /* 0x00000004e17d7c23 */ /* 0x100fe20008010842 */
[C---:B------:R-:W-:Y:S01]  /*124a0*/  HMMA.16816.F32 R8, R28.reuse, R38, R8 ;  /* 0x000000261c08723c */ /* 0x040fe20000001808 */
[----:B------:R-:W2:Y:S06]  /*124b0*/  LDSM.16.MT88.4 R36, [R48+0x800] ;  /* 0x000800003024783b */ /* 0x000eac0000004200 */
[----:B------:R-:W-:Y:S01]  /*124c0*/  MUFU.EX2 R113, R113 ;  /* 0x0000007100717308 */ /* 0x000fe20000000800 */
[--C-:B------:R-:W-:Y:S01]  /*124d0*/  FFMA.FTZ R127, R209, UR4, -R61.reuse ;  /* 0x00000004d17f7c23 */ /* 0x100fe2000801083d */
[----:B------:R-:W-:Y:S01]  /*124e0*/  FFMA.FTZ R130, R211, UR4, -R61 ;  /* 0x00000004d3827c23 */ /* 0x000fe2000801083d */
[----:B------:R-:W-:Y:S07]  /*124f0*/  FADD.FTZ R97, R92, R97 ;  /* 0x000000615c617221 */ /* 0x000fee0000010000 */
[----:B------:R-:W3:Y:S01]  /*12500*/  MUFU.EX2 R108, R108 ;  /* 0x0000006c006c7308 */ /* 0x000ee20000000800 */
[--C-:B------:R-:W-:Y:S01]  /*12510*/  FFMA.FTZ R136, R193, UR4, -R66.reuse ;  /* 0x00000004c1887c23 */ /* 0x100fe20008010842 */
[C---:B------:R-:W-:Y:S08]  /*12520*/  HMMA.16816.F32 R12, R28.reuse, R40, R12 ;  /* 0x000000281c0c723c */ /* 0x040ff0000000180c */
[----:B------:R-:W-:Y:S01]  /*12530*/  MUFU.EX2 R112, R112 ;  /* 0x0000007000707308 */ /* 0x000fe20000000800 */
[--C-:B------:R-:W-:Y:S01]  /*12540*/  FFMA.FTZ R135, R189, UR4, -R66.reuse ;  /* 0x00000004bd877c23 */ /* 0x100fe20008010842 */
[--C-:B------:R-:W-:Y:S01]  /*12550*/  FFMA.FTZ R185, R185, UR4, -R66.reuse ;  /* 0x00000004b9b97c23 */ /* 0x100fe20008010842 */
[--C-:B------:R-:W-:Y:S07]  /*12560*/  FFMA.FTZ R206, R206, UR4, -R61.reuse ;  /* 0x00000004cece7c23 */ /* 0x100fee000801083d */
[----:B------:R-:W5:Y:S01]  /*12570*/  MUFU.EX2 R109, R109 ;  /* 0x0000006d006d7308 */ /* 0x000f620000000800 */
[--C-:B------:R-:W-:Y:S01]  /*12580*/  FFMA.FTZ R210, R210, UR4, -R61.reuse ;  /* 0x00000004d2d27c23 */ /* 0x100fe2000801083d */
[----:B------:R-:W-:Y:S01]  /*12590*/  HMMA.16816.F32 R16, R28, R42, R16 ;  /* 0x0000002a1c10723c */ /* 0x000fe20000001810 */
[----:B------:R-:W2:Y:S07]  /*125a0*/  LDSM.16.MT88.4 R40, [R150+0x5c00] ;  /* 0x005c00009628783b */ /* 0x000eae0000004200 */
[----:B------:R-:W-:Y:S01]  /*125b0*/  MUFU.EX2 R114, R114 ;  /* 0x0000007200727308 */ /* 0x000fe20000000800 */
[----:B-1----:R-:W-:Y:S01]  /*125c0*/  F2FP.F16.F32.PACK_AB R28, R110, R107 ;  /* 0x0000006b6e1c723e */ /* 0x002fe200000000ff */
[--C-:B------:R-:W-:Y:S01]  /*125d0*/  FFMA.FTZ R194, R194, UR4, -R61.reuse ;  /* 0x00000004c2c27c23 */ /* 0x100fe2000801083d */
[----:B---3--:R-:W-:Y:S07]  /*125e0*/  F2FP.F16.F32.PACK_AB R29, R108, R113 ;  /* 0x000000716c1d723e */ /* 0x008fee00000000ff */
[----:B------:R-:W1:Y:S01]  /*125f0*/  MUFU.EX2 R111, R111 ;  /* 0x0000006f006f7308 */ /* 0x000e620000000800 */
[--C-:B------:R-:W-:Y:S01]  /*12600*/  FFMA.FTZ R252, R252, UR4, -R61.reuse ;  /* 0x00000004fcfc7c23 */ /* 0x100fe2000801083d */
[--C-:B------:R-:W-:Y:S01]  /*12610*/  FFMA.FTZ R85, R85, UR4, -R66.reuse ;  /* 0x0000000455557c23 */ /* 0x100fe20008010842 */
[--C-:B------:R-:W-:Y:S07]  /*12620*/  FFMA.FTZ R83, R83, UR4, -R66.reuse ;  /* 0x0000000453537c23 */ /* 0x100fee0008010842 */
[----:B------:R-:W-:Y:S01]  /*12630*/  MUFU.EX2 R116, R116 ;  /* 0x0000007400747308 */ /* 0x000fe20000000800 */
[--C-:B------:R-:W-:Y:S01]  /*12640*/  FFMA.FTZ R84, R84, UR4, -R61.reuse ;  /* 0x0000000454547c23 */ /* 0x100fe2000801083d */
[----:B-----5:R-:W-:Y:S01]  /*12650*/  F2FP.F16.F32.PACK_AB R30, R109, R112 ;  /* 0x000000706d1e723e */ /* 0x020fe200000000ff */
[--C-:B------:R-:W-:Y:S07]  /*12660*/  FFMA.FTZ R75, R75, UR4, -R66.reuse ;  /* 0x000000044b4b7c23 */ /* 0x100fee0008010842 */
[----:B------:R-:W3:Y:S01]  /*12670*/  MUFU.EX2 R119, R119 ;  /* 0x0000007700777308 */ /* 0x000ee20000000800 */
[----:B------:R-:W-:Y:S01]  /*12680*/  FFMA.FTZ R74, R74, UR4, -R61 ;  /* 0x000000044a4a7c23 */ /* 0x000fe2000801083d */
[--C-:B------:R-:W-:Y:S01]  /*12690*/  FFMA.FTZ R65, R65, UR4, -R66.reuse ;  /* 0x0000000441417c23 */ /* 0x100fe20008010842 */
[--C-:B------:R-:W-:Y:S07]  /*126a0*/  FFMA.FTZ R67, R67, UR4, -R66.reuse ;  /* 0x0000000443437c23 */ /* 0x100fee0008010842 */
[----:B------:R-:W-:Y:S01]  /*126b0*/  MUFU.EX2 R118, R118 ;  /* 0x0000007600767308 */ /* 0x000fe20000000800 */
[--C-:B------:R-:W-:Y:S01]  /*126c0*/  FFMA.FTZ R62, R62, UR4, -R66.reuse ;  /* 0x000000043e3e7c23 */ /* 0x100fe20008010842 */
[----:B-1----:R-:W-:Y:S01]  /*126d0*/  F2FP.F16.F32.PACK_AB R31, R111, R114 ;  /* 0x000000726f1f723e */ /* 0x002fe200000000ff */
[----:B------:R-:W-:Y:S07]  /*126e0*/  FADD.FTZ R96, R96, R97 ;  /* 0x0000006160607221 */ /* 0x000fee0000010000 */
[----:B------:R-:W-:Y:S01]  /*126f0*/  MUFU.EX2 R138, R138 ;  /* 0x0000008a008a7308 */ /* 0x000fe20000000800 */
[--C-:B------:R-:W-:Y:S01]  /*12700*/  FFMA.FTZ R97, R198, UR4, -R61.reuse ;  /* 0x00000004c6617c23 */ /* 0x100fe2000801083d */
[----:B------:R-:W-:Y:S01]  /*12710*/  FFMA.FTZ R59, R59, UR4, -R66 ;  /* 0x000000043b3b7c23 */ /* 0x000fe20008010842 */
[----:B------:R-:W-:Y:S07]  /*12720*/  FADD.FTZ R96, R91, R96 ;  /* 0x000000605b607221 */ /* 0x000fee0000010000 */
[----:B------:R-:W1:Y:S01]  /*12730*/  MUFU.EX2 R121, R121 ;  /* 0x0000007900797308 */ /* 0x000e620000000800 */
[C---:B----4-:R-:W-:Y:S09]  /*12740*/  HMMA.16816.F32 R4, R28.reuse, R32, R4 ;  /* 0x000000201c04723c */ /* 0x050ff20000001804 */
[----:B------:R-:W-:Y:S01]  /*12750*/  MUFU.EX2 R120, R120 ;  /* 0x0000007800787308 */ /* 0x000fe20000000800 */
[----:B------:R-:W-:Y:S01]  /*12760*/  FADD.FTZ R101, R101, R96 ;  /* 0x0000006065657221 */ /* 0x000fe20000010000 */
[--C-:B------:R-:W-:Y:S01]  /*12770*/  FFMA.FTZ R96, R183, UR4, -R66.reuse ;  /* 0x00000004b7607c23 */ /* 0x100fe20008010842 */
[----:B------:R-:W-:Y:S07]  /*12780*/  FFMA.FTZ R55, R55, UR4, -R61 ;  /* 0x0000000437377c23 */ /* 0x000fee000801083d */
[----:B------:R-:W4:Y:S01]  /*12790*/  MUFU.EX2 R115, R115 ;  /* 0x0000007300737308 */ /* 0x000f220000000800 */
[C---:B------:R-:W-:Y:S01]  /*127a0*/  HMMA.16816.F32 R8, R28.reuse, R34, R8 ;  /* 0x000000221c08723c */ /* 0x040fe20000001808 */
[----:B------:R-:W5:Y:S08]  /*127b0*/  LDSM.16.MT88.4 R32, [R48+0xc00] ;  /* 0x000c00003020783b */ /* 0x000f700000004200 */
[----:B------:R-:W4:Y:S01]  /*127c0*/  MUFU.EX2 R129, R129 ;  /* 0x0000008100817308 */ /* 0x000f220000000800 */
[----:B------:R-:W-:Y:S01]  /*127d0*/  FADD.FTZ R102, R102, R101 ;  /* 0x0000006566667221 */ /* 0x000fe20000010000 */
[----:B------:R-:W-:Y:S01]  /*127e0*/  FFMA.FTZ R101, R186, UR4, -R61 ;  /* 0x00000004ba657c23 */ /* 0x000fe2000801083d */
[----:B------:R-:W-:Y:S07]  /*127f0*/  FFMA.FTZ R56, R56, UR4, -R66 ;  /* 0x0000000438387c23 */ /* 0x000fee0008010842 */
[----:B------:R-:W-:Y:S01]  /*12800*/  MUFU.EX2 R126, R126 ;  /* 0x0000007e007e7308 */ /* 0x000fe20000000800 */
[C---:B--2---:R-:W-:Y:S09]  /*12810*/  HMMA.16816.F32 R12, R28.reuse, R36, R12 ;  /* 0x000000241c0c723c */ /* 0x044ff2000000180c */
[----:B------:R-:W2:Y:S01]  /*12820*/  MUFU.EX2 R123, R123 ;  /* 0x0000007b007b7308 */ /* 0x000ea20000000800 */
[----:B------:R-:W-:Y:S01]  /*12830*/  FADD.FTZ R105, R105, R102 ;  /* 0x0000006669697221 */ /* 0x000fe20000010000 */
[--C-:B------:R-:W-:Y:S01]  /*12840*/  FFMA.FTZ R102, R179, UR4, -R66.reuse ;  /* 0x00000004b3667c23 */ /* 0x100fe20008010842 */
[--C-:B------:R-:W-:Y:S07]  /*12850*/  FFMA.FTZ R51, R51, UR4, -R66.reuse ;  /* 0x0000000433337c23 */ /* 0x100fee0008010842 */
[----:B------:R-:W2:Y:S01]  /*12860*/  MUFU.EX2 R117, R117 ;  /* 0x0000007500757308 */ /* 0x000ea20000000800 */
[----:B------:R-:W-:Y:S01]  /*12870*/  HMMA.16816.F32 R16, R28, R38, R16 ;  /* 0x000000261c10723c */ /* 0x000fe20000001810 */
[----:B------:R-:W2:Y:S02]  /*12880*/  LDSM.16.MT88.4 R36, [R48+0x1000] ;  /* 0x001000003024783b */ /* 0x000ea40000004200 */
[----:B---3--:R-:W-:Y:S06]  /*12890*/  F2FP.F16.F32.PACK_AB R28, R119, R116 ;  /* 0x00000074771c723e */ /* 0x008fec00000000ff */
[----:B------:R-:W-:Y:S01]  /*128a0*/  MUFU.EX2 R128, R128 ;  /* 0x0000008000807308 */ /* 0x000fe20000000800 */
[----:B-1----:R-:W-:Y:S01]  /*128b0*/  F2FP.F16.F32.PACK_AB R29, R121, R118 ;  /* 0x00000076791d723e */ /* 0x002fe200000000ff */
[----:B------:R-:W-:Y:S01]  /*128c0*/  FADD.FTZ R98, R98, R105 ;  /* 0x0000006962627221 */ /* 0x000fe20000010000 */
[----:B----4-:R-:W-:Y:S07]  /*128d0*/  F2FP.F16.F32.PACK_AB R30, R115, R120 ;  /* 0x00000078731e723e */ /* 0x010fee00000000ff */
[----:B------:R-:W1:Y:S01]  /*128e0*/  MUFU.EX2 R125, R125 ;  /* 0x0000007d007d7308 */ /* 0x000e620000000800 */
[----:B------:R-:W-:Y:S01]  /*128f0*/  F2FP.F16.F32.PACK_AB R31, R122, R129 ;  /* 0x000000817a1f723e */ /* 0x000fe200000000ff */
[--C-:B------:R-:W-:Y:S01]  /*12900*/  FFMA.FTZ R105, R178, UR4, -R61.reuse ;  /* 0x00000004b2697c23 */ /* 0x100fe2000801083d */
[--C-:B------:R-:W-:Y:S07]  /*12910*/  FFMA.FTZ R49, R49, UR4, -R66.reuse ;  /* 0x0000000431317c23 */ /* 0x100fee0008010842 */
[----:B------:R-:W-:Y:S01]  /*12920*/  MUFU.EX2 R127, R127 ;  /* 0x0000007f007f7308 */ /* 0x000fe20000000800 */
[C---:B------:R-:W-:Y:S09]  /*12930*/  HMMA.16816.F32 R4, R28.reuse, R40, R4 ;  /* 0x000000281c04723c */ /* 0x040ff20000001804 */
[----:B------:R-:W3:Y:S10]  /*12940*/  MUFU.EX2 R130, R130 ;  /* 0x0000008200827308 */ /* 0x000ef40000000800 */
[----:B------:R-:W-:Y:S01]  /*12950*/  MUFU.EX2 R136, R136 ;  /* 0x0000008800887308 */ /* 0x000fe20000000800 */
[C---:B------:R-:W-:Y:S01]  /*12960*/  HMMA.16816.F32 R8, R28.reuse, R42, R8 ;  /* 0x0000002a1c08723c */ /* 0x040fe20000001808 */
[----:B------:R-:W-:Y:S08]  /*12970*/  LDSM.16.MT88.4 R40, [R48+0x1400] ;  /* 0x001400003028783b */ /* 0x000ff00000004200 */
[----:B------:R-:W4:Y:S10]  /*12980*/  MUFU.EX2 R135, R135 ;  /* 0x0000008700877308 */ /* 0x000f340000000800 */
[----:B------:R-:W-:Y:S01]  /*12990*/  MUFU.EX2 R92, R185 ;  /* 0x000000b9005c7308 */ /* 0x000fe20000000800 */
[C---:B-----5:R-:W-:Y:S09]  /*129a0*/  HMMA.16816.F32 R12, R28.reuse, R32, R12 ;  /* 0x000000201c0c723c */ /* 0x060ff2000000180c */
[----:B------:R-:W-:Y:S10]  /*129b0*/  MUFU.EX2 R91, R206 ;  /* 0x000000ce005b7308 */ /* 0x000ff40000000800 */
[----:B------:R-:W-:Y:S01]  /*129c0*/  MUFU.EX2 R96, R96 ;  /* 0x0000006000607308 */ /* 0x000fe20000000800 */
[----:B------:R-:W-:Y:S01]  /*129d0*/  HMMA.16816.F32 R16, R28, R34, R16 ;  /* 0x000000221c10723c */ /* 0x000fe20000001810 */
[----:B------:R-:W5:Y:S08]  /*129e0*/  LDSM.16.MT88.4 R32, [R150+0x6400] ;  /* 0x006400009620783b */ /* 0x000f700000004200 */
[----:B------:R-:W-:Y:S01]  /*129f0*/  MUFU.EX2 R97, R97 ;  /* 0x0000006100617308 */ /* 0x000fe20000000800 */
[----:B--2---:R-:W-:Y:S02]  /*12a00*/  F2FP.F16.F32.PACK_AB R28, R123, R126 ;  /* 0x0000007e7b1c723e */ /* 0x004fe400000000ff */
[----:B------:R-:W-:Y:S07]  /*12a10*/  F2FP.F16.F32.PACK_AB R29, R117, R124 ;  /* 0x0000007c751d723e */ /* 0x000fee00000000ff */
[----:B------:R-:W-:Y:S01]  /*12a20*/  MUFU.EX2 R102, R102 ;  /* 0x0000006600667308 */ /* 0x000fe20000000800 */
[----:B-1----:R-:W-:Y:S02]  /*12a30*/  F2FP.F16.F32.PACK_AB R30, R125, R128 ;  /* 0x000000807d1e723e */ /* 0x002fe400000000ff */
[----:B---3--:R-:W-:Y:S07]  /*12a40*/  F2FP.F16.F32.PACK_AB R31, R130, R127 ;  /* 0x0000007f821f723e */ /* 0x008fee00000000ff */
[----:B------:R-:W-:Y:S01]  /*12a50*/  MUFU.EX2 R101, R101 ;  /* 0x0000006500657308 */ /* 0x000fe20000000800 */
[----:B----4-:R-:W-:Y:S09]  /*12a60*/  F2FP.F16.F32.PACK_AB R24, R135, R136 ;  /* 0x000000888718723e */ /* 0x010ff200000000ff */
[----:B------:R-:W-:Y:S01]  /*12a70*/  MUFU.EX2 R105, R105 ;  /* 0x0000006900697308 */ /* 0x000fe20000000800 */
[C---:B------:R-:W-:Y:S09]  /*12a80*/  HMMA.16816.F32 R4, R28.reuse, R44, R4 ;  /* 0x0000002c1c04723c */ /* 0x040ff20000001804 */
[----:B------:R-:W1:Y:S01]  /*12a90*/  MUFU.EX2 R45, R201 ;  /* 0x000000c9002d7308 */ /* 0x000e620000000800 */
[----:B------:R-:W-:Y:S09]  /*12aa0*/  FFMA.FTZ R44, R191, UR4, -R66 ;  /* 0x00000004bf2c7c23 */ /* 0x000ff20008010842 */
[----:B------:R-:W-:Y:S01]  /*12ab0*/  MUFU.EX2 R83, R83 ;  /* 0x0000005300537308 */ /* 0x000fe20000000800 */
[C---:B------:R-:W-:Y:S09]  /*12ac0*/  HMMA.16816.F32 R8, R28.reuse, R46, R8 ;  /* 0x0000002e1c08723c */ /* 0x040ff20000001808 */
[----:B------:R-:W-:Y:S01]  /*12ad0*/  MUFU.EX2 R47, R203 ;  /* 0x000000cb002f7308 */ /* 0x000fe20000000800 */
[----:B------:R-:W-:Y:S09]  /*12ae0*/  FFMA.FTZ R46, R199, UR4, -R61 ;  /* 0x00000004c72e7c23 */ /* 0x000ff2000801083d */
        /* <DEDUP_REMOVED lines=12> */
[----:B------:R-:W-:Y:S01]  /*12bb0*/  MUFU.EX2 R55, R55 ;  /* 0x0000003700377308 */ /* 0x000fe20000000800 */
[C---:B-----5:R-:W-:Y:S03]  /*12bc0*/  HMMA.16816.F32 R4, R28.reuse, R32, R4 ;  /* 0x000000201c04723c */ /* 0x060fe60000001804 */
        /* <DEDUP_REMOVED lines=19> */
[----:B------:R-:W5:Y:S07]  /*12d00*/  LDSM.16.MT88.4 R28, [R150+0x6c00] ;  /* 0x006c0000961c783b */ /* 0x000f6e0000004200 */
[----:B------:R-:W5:Y:S01]  /*12d10*/  MUFU.EX2 R41, R41 ;  /* 0x0000002900297308 */ /* 0x000f620000000800 */
        /* <DEDUP_REMOVED lines=12> */
[C---:B----4-:R-:W-:Y:S06]  /*12de0*/  HMMA.16816.F32 R4, R24.reuse, R36, R4 ;  /* 0x000000241804723c */ /* 0x050fec0000001804 */
[----:B------:R-:W3:Y:S10]  /*12df0*/  MUFU.EX2 R43, R43 ;  /* 0x0000002b002b7308 */ /* 0x000ef40000000800 */
[----:B------:R-:W4:Y:S01]  /*12e00*/  MUFU.EX2 R98, R194 ;  /* 0x000000c200627308 */ /* 0x000f220000000800 */
[----:B------:R-:W-:Y:S01]  /*12e10*/  FADD.FTZ R113, R113, R104 ;  /* 0x0000006871717221 */ /* 0x000fe20000010000 */
[----:B------:R-:W-:Y:S01]  /*12e20*/  FFMA.FTZ R104, R190, UR4, -R61 ;  /* 0x00000004be687c23 */ /* 0x000fe2000801083d */
[C---:B------:R-:W-:Y:S01]  /*12e30*/  HMMA.16816.F32 R8, R24.reuse, R38, R8 ;  /* 0x000000261808723c */ /* 0x040fe20000001808 */
[----:B------:R-:W4:Y:S06]  /*12e40*/  LDSM.16.MT88.4 R36, [R48+0x1c00] ;  /* 0x001c00003024783b */ /* 0x000f2c0000004200 */
        /* <DEDUP_REMOVED lines=16> */
[----:B-----5:R-:W-:Y:S01]  /*12f50*/  F2FP.F16.F32.PACK_AB R24, R41, R94 ;  /* 0x0000005e2918723e */ /* 0x020fe200000000ff */
[----:B------:R-:W-:Y:S01]  /*12f60*/  FADD.FTZ R111, R111, R114 ;  /* 0x000000726f6f7221 */ /* 0x000fe20000010000 */
[----:B--2---:R-:W-:Y:S07]  /*12f70*/  F2FP.F16.F32.PACK_AB R25, R93, R42 ;  /* 0x0000002a5d19723e */ /* 0x004fee00000000ff */
[----:B------:R-:W2:Y:S01]  /*12f80*/  MUFU.EX2 R99, R99 ;  /* 0x0000006300637308 */ /* 0x000ea20000000800 */
[----:B---3--:R-:W-:Y:S01]  /*12f90*/  F2FP.F16.F32.PACK_AB R26, R96, R43 ;  /* 0x0000002b601a723e */ /* 0x008fe200000000ff */
[----:B------:R-:W-:Y:S01]  /*12fa0*/  FADD.FTZ R118, R118, R111 ;  /* 0x0000006f76767221 */ /* 0x000fe20000010000 */
[----:B----4-:R-:W-:Y:S07]  /*12fb0*/  F2FP.F16.F32.PACK_AB R27, R97, R98 ;  /* 0x00000062611b723e */ /* 0x010fee00000000ff */
        /* <DEDUP_REMOVED lines=272> */
.L_x_1052:
        /* <DEDUP_REMOVED lines=99> */
[----:B------:R-:W-:Y:S01]  /*146f0*/  VIADD R13, R23, 0x8 ;  /* 0x00000008170d7836 */ /* 0x000fe20000000000 */
[----:B------:R-:W-:Y:S02]  /*14700*/  IADD3 R2, P0, PT, R17, R23, RZ ;  /* 0x0000001711027210 */ /* 0x000fe40007f1e0ff */
[-C--:B------:R-:W-:Y:S02]  /*14710*/  ISETP.GE.AND P2, PT, R23, R230.reuse, PT ;  /* 0x000000e61700720c */ /* 0x080fe40003f46270 */
[----:B------:R-:W-:Y:S02]  /*14720*/  ISETP.GE.AND P1, PT, R13, R230, PT ;  /* 0x000000e60d00720c */ /* 0x000fe40003f26270 */
[----:B------:R-:W-:Y:S02]  /*14730*/  LEA.HI.X.SX32 R17, R17, RZ, 0x1, P0 ;  /* 0x000000ff11117211 */ /* 0x000fe400000f0eff */
[----:B-1----:R-:W-:-:S04]  /*14740*/  LEA R12, P0, R2, UR4, 0x2 ;  /* 0x00000004020c7c11 */ /* 0x002fc8000f8010ff */
[----:B------:R-:W-:-:S05]  /*14750*/  LEA.HI.X R13, R2, UR5, R17, 0x2, P0 ;  /* 0x00000005020d7c11 */ /* 0x000fca00080f1411 */
[----:B------:R1:W-:Y:S04]  /*14760*/  @!P2 STG.E desc[UR16][R12.64], R21 ;  /* 0x000000150c00a986 */ /* 0x0003e8000c101910 */
[----:B------:R1:W-:Y:S02]  /*14770*/  @!P1 STG.E desc[UR16][R12.64+0x20], R16 ;  /* 0x000020100c009986 */ /* 0x0003e4000c101910 */
.L_x_1058:
[----:B------:R-:W-:Y:S05]  /*14780*/  BSYNC.RECONVERGENT B0 ;  /* 0x0000000000007941 */ /* 0x000fea0003800200 */
.L_x_1057:
[----:B-1----:R-:W1:Y:S01]  /*14790*/  LDS.128 R16, [R20+0x1000] ;  /* 0x0010000014107984 */ /* 0x002e620000000c00 */
[----:B------:R-:W2:Y:S01]  /*147a0*/  LDCU UR6, c[0x0][0x440] ;  /* 0x00008800ff0677ac */ /* 0x000ea20008000800 */
[----:B------:R-:W-:Y:S01]  /*147b0*/  LOP3.LUT R2, R3, 0x1c, RZ, 0xc0, !PT ;  /* 0x0000001c03027812 */ /* 0x000fe200078ec0ff */
[----:B------:R-:W-:Y:S01]  /*147c0*/  VIADD R21, R231, 0x10 ;  /* 0x00000010e7157836 */ /* 0x000fe20000000000 */
[----:B------:R3:W4:Y:S01]  /*147d0*/  LDS.128 R12, [R20+0x1800] ;  /* 0x00180000140c7984 */ /* 0x0007220000000c00 */
[----:B------:R-:W5:Y:S01]  /*147e0*/  LDCU.64 UR4, c[0x0][0x3f8] ;  /* 0x00007f00ff0477ac */ /* 0x000f620008000a00 */
[----:B------:R-:W-:-:S04]  /*147f0*/  LOP3.LUT R22, R3, 0xfe0, RZ, 0xc0, !PT ;  /* 0x00000fe003167812 */ /* 0x000fc800078ec0ff */
[----:B------:R-:W-:Y:S01]  /*14800*/  LOP3.LUT R23, R22, 0x1c, R3, 0xf8, !PT ;  /* 0x0000001c16177812 */ /* 0x000fe200078ef803 */
[----:B------:R-:W-:-:S03]  /*14810*/  VIADD R3, R231, 0x20 ;  /* 0x00000020e7037836 */ /* 0x000fc60000000000 */
[----:B------:R-:W-:-:S04]  /*14820*/  IADD3 R23, P1, PT, R0, R23, RZ ;  /* 0x0000001700177210 */ /* 0x000fc80007f3e0ff */
[----:B------:R-:W-:Y:S02]  /*14830*/  LEA.HI.X.SX32 R0, R0, RZ, 0x1, P1 ;  /* 0x000000ff00007211 */ /* 0x000fe400008f0eff */
[----:B--2---:R-:W-:Y:S02]  /*14840*/  ISETP.GE.AND P0, PT, R2, UR6, PT ;  /* 0x0000000602007c0c */ /* 0x004fe4000bf06270 */
[----:B-----5:R-:W-:Y:S02]  /*14850*/  LEA R2, P1, R23, UR4, 0x2 ;  /* 0x0000000417027c11 */ /* 0x020fe4000f8210ff */
[CC--:B------:R-:W-:Y:S01]  /*14860*/  ISETP.GE.OR P4, PT, R231.reuse, R230.reuse, P0 ;  /* 0x000000e6e700720c */ /* 0x0c0fe20000786670 */
[----:B------:R-:W-:Y:S01]  /*14870*/  VIADD R231, R231, 0x30 ;  /* 0x00000030e7e77836 */ /* 0x000fe20000000000 */
[-C--:B------:R-:W-:Y:S02]  /*14880*/  ISETP.GE.OR P3, PT, R21, R230.reuse, P0 ;  /* 0x000000e61500720c */ /* 0x080fe40000766670 */
[----:B------:R-:W-:-:S02]  /*14890*/  ISETP.GE.OR P2, PT, R3, R230, P0 ;  /* 0x000000e60300720c */ /* 0x000fc40000746670 */
[----:B------:R-:W-:Y:S02]  /*148a0*/  ISETP.GE.OR P0, PT, R231, R230, P0 ;  /* 0x000000e6e700720c */ /* 0x000fe40000706670 */
[----:B------:R-:W-:-:S05]  /*148b0*/  LEA.HI.X R3, R23, UR5, R0, 0x2, P1 ;  /* 0x0000000517037c11 */ /* 0x000fca00088f1400 */
[----:B------:R3:W-:Y:S04]  /*148c0*/  @!P4 STG.E.128 desc[UR16][R2.64], R8 ;  /* 0x000000080200c986 */ /* 0x0007e8000c101d10 */
[----:B------:R3:W-:Y:S04]  /*148d0*/  @!P3 STG.E.128 desc[UR16][R2.64+0x800], R4 ;  /* 0x000800040200b986 */ /* 0x0007e8000c101d10 */
[----:B-1----:R3:W-:Y:S01]  /*148e0*/  @!P2 STG.E.128 desc[UR16][R2.64+0x1000], R16 ;  /* 0x001000100200a986 */ /* 0x0027e2000c101d10 */
[----:B----4-:R-:W-:Y:S05]  /*148f0*/  @P0 EXIT ;  /* 0x000000000000094d */ /* 0x010fea0003800000 */
[----:B------:R-:W-:Y:S01]  /*14900*/  STG.E.128 desc[UR16][R2.64+0x1800], R12 ;  /* 0x0018000c02007986 */ /* 0x000fe2000c101d10 */
[----:B------:R-:W-:Y:S05]  /*14910*/  EXIT ;  /* 0x000000000000794d */ /* 0x000fea0003800000 */
.L_x_1059:
        /* <DEDUP_REMOVED lines=14> */
.L_x_4879:


//--------------------- .text._ZN5flash24flash_fwd_splitkv_kernelI23Flash_fwd_kernel_traitsILi32ELi64ELi256ELi4ELb0ELb0EN7cutlass6half_tE19Flash_kernel_traitsILi32ELi64ELi256ELi4ES3_EELb1ELb0ELb0ELb0ELb0ELb0ELb1ELb1EEEvNS_16Flash_fwd_paramsE --------------------------
	.section	.text._ZN5flash24flash_fwd_splitkv_kernelI23Flash_fwd_kernel_traitsILi32ELi64ELi256ELi4ELb0ELb0EN7cutlass6half_tE19Flash_kernel_traitsILi32ELi64ELi256ELi4ES3_EELb1ELb0ELb0ELb0ELb0ELb0ELb1ELb1EEEvNS_16Flash_fwd_paramsE,"ax",@progbits
	.align	128
        .global         _ZN5flash24flash_fwd_splitkv_kernelI23Flash_fwd_kernel_traitsILi32ELi64ELi256ELi4ELb0ELb0EN7cutlass6half_tE19Flash_kernel_traitsILi32ELi64ELi256ELi4ES3_EELb1ELb0ELb0ELb0ELb0ELb0ELb1ELb1EEEvNS_16Flash_fwd_paramsE
        .type           _ZN5flash24flash_fwd_splitkv_kernelI23Flash_fwd_kernel_traitsILi32ELi64ELi256ELi4ELb0ELb0EN7cutlass6half_tE19Flash_kernel_traitsILi32ELi64ELi256ELi4ES3_EELb1ELb0ELb0ELb0ELb0ELb0ELb1ELb1EEEvNS_16Flash_fwd_paramsE,@function
        .size           _ZN5flash24flash_fwd_splitkv_kernelI23Flash_fwd_kernel_traitsILi32ELi64ELi256ELi4ELb0ELb0EN7cutlass6half_tE19Flash_kernel_traitsILi32ELi64ELi256ELi4ES3_EELb1ELb0ELb0ELb0ELb0ELb0ELb1ELb1EEEvNS_16Flash_fwd_paramsE,(.L_x_4880 - _ZN5flash24flash_fwd_splitkv_kernelI23Flash_fwd_kernel_traitsILi32ELi64ELi256ELi4ELb0ELb0EN7cutlass6half_tE19Flash_kernel_traitsILi32ELi64ELi256ELi4ES3_EELb1ELb0ELb0ELb0ELb0ELb0ELb1ELb1EEEvNS_16Flash_fwd_paramsE)
        .other          _ZN5flash24flash_fwd_splitkv_kernelI23Flash_fwd_kernel_traitsILi32ELi64ELi256ELi4ELb0ELb0EN7cutlass6half_tE19Flash_kernel_traitsILi32ELi64ELi256ELi4ES3_EELb1ELb0ELb0ELb0ELb0ELb0ELb1ELb1EEEvNS_16Flash_fwd_paramsE,@"STO_CUDA_ENTRY STV_DEFAULT"
_ZN5flash24flash_fwd_splitkv_kernelI23Flash_fwd_kernel_traitsILi32ELi64ELi256ELi4ELb0ELb0EN7cutlass6half_tE19Flash_kernel_traitsILi32ELi64ELi256ELi4ES3_EELb1ELb0ELb0ELb0ELb0ELb0ELb1ELb1EEEvNS_16Flash_fwd_paramsE:
.text._ZN5flash24flash_fwd_splitkv_kernelI23Flash_fwd_kernel_traitsILi32ELi64ELi256ELi4ELb0ELb0EN7cutlass6half_tE19Flash_kernel_traitsILi32ELi64ELi256ELi4ES3_EELb1ELb0ELb0ELb0ELb0ELb0ELb1ELb1EEEvNS_16Flash_fwd_paramsE:
[----:B------:R-:W-:Y:S08]  /*0000*/  LDC R1, c[0x0][0x37c] ;  /* 0x0000df00ff017b82 */ /* 0x000ff00000000800 */
[----:B------:R-:W1:Y:S01]  /*0010*/  LDC R5, c[0x0][0x3e0] ;  /* 0x0000f800ff057b82 */ /* 0x000e620000000800 */
[----:B------:R-:W2:Y:S01]  /*0020*/  S2R R12, SR_CTAID.Z ;  /* 0x00000000000c7919 */ /* 0x000ea20000002700 */
[----:B------:R-:W3:Y:S01]  /*0030*/  LDCU.64 UR4, c[0x0][0x470] ;  /* 0x00008e00ff0477ac */ /* 0x000ee20008000a00 */
[----:B------:R-:W-:Y:S01]  /*0040*/  IMAD.MOV.U32 R13, RZ, RZ, -0x1 ;  /* 0xffffffffff0d7424 */ /* 0x000fe200078e00ff */
[----:B------:R-:W4:Y:S04]  /*0050*/  LDCU.64 UR6, c[0x0][0x358] ;  /* 0x00006b00ff0677ac */ /* 0x000f280008000a00 */
[----:B------:R-:W4:Y:S01]  /*0060*/  LDC.64 R8, c[0x0][0x460] ;  /* 0x00011800ff087b82 */ /* 0x000f220000000a00 */
        /* <DEDUP_REMOVED lines=14> */
[----:B------:R-:W-:-:S13]  /*0150*/  ISETP.GE.U32.AND P0, PT, R0, R5, PT ;  /* 0x000000050000720c */ /* 0x000fda0003f06070 */
[----:B------:R-:W-:Y:S02]  /*0160*/  @P0 IMAD.IADD R0, R0, 0x1, -R5 ;  /* 0x0000000100000824 */ /* 0x000fe400078e0a05 */
[----:B------:R-:W-:Y:S01]  /*0170*/  @P0 VIADD R215, R215, 0x1 ;  /* 0x00000001d7d70836 */ /* 0x000fe20000000000 */
[----:B--2---:R-:W-:Y:S02]  /*0180*/  ISETP.NE.U32.AND P0, PT, R6, RZ, PT ;  /* 0x000000ff0600720c */ /* 0x004fe40003f05070 */
[----:B------:R-:W-:Y:S02]  /*0190*/  ISETP.GE.U32.AND P2, PT, R0, R5, PT ;  /* 0x000000050000720c */ /* 0x000fe40003f46070 */
[----:B------:R-:W-:Y:S02]  /*01a0*/  ISETP.NE.AND.EX P3, PT, R7, RZ, PT, P0 ;  /* 0x000000ff0700720c */ /* 0x000fe40003f65300 */
[----:B-1----:R-:W-:Y:S02]  /*01b0*/  ISETP.NE.U32.AND P0, PT, R2, RZ, PT ;  /* 0x000000ff0200720c */ /* 0x002fe40003f05070 */
[----:B------:R-:W-:-:S04]  /*01c0*/  ISETP.NE.U32.AND P1, PT, R6, RZ, PT ;  /* 0x000000ff0600720c */ /* 0x000fc80003f25070 */
[----:B------:R-:W-:-:S03]  /*01d0*/  ISETP.NE.AND.EX P1, PT, R7, RZ, PT, P1 ;  /* 0x000000ff0700720c */ /* 0x000fc60003f25310 */
[----:B------:R-:W-:Y:S01]  /*01e0*/  @P2 VIADD R215, R215, 0x1 ;  /* 0x00000001d7d72836 */ /* 0x000fe20000000000 */
[----:B------:R-:W-:Y:S02]  /*01f0*/  ISETP.NE.AND.EX P2, PT, R3, RZ, PT, P0 ;  /* 0x000000ff0300720c */ /* 0x000fe40003f45300 */
[----:B------:R-:W-:Y:S02]  /*0200*/  @!P4 LOP3.LUT R215, RZ, R5, RZ, 0x33, !PT ;  /* 0x00000005ffd7c212 */ /* 0x000fe400078e33ff */
[----:B---3--:R-:W-:-:S03]  /*0210*/  ISETP.NE.U32.AND P0, PT, RZ, UR4, PT ;  /* 0x00000004ff007c0c */ /* 0x008fc6000bf05070 */
[----:B----4-:R-:W-:Y:S01]  /*0220*/  IMAD.WIDE.U32 R14, R215, 0x4, R8 ;  /* 0x00000004d70e7825 */ /* 0x010fe200078e0008 */
[----:B------:R-:W-:-:S03]  /*0230*/  ISETP.NE.AND.EX P5, PT, RZ, UR5, PT, P0 ;  /* 0x00000005ff007c0c */ /* 0x000fc6000bfa5300 */
[----:B------:R-:W-:Y:S01]  /*0240*/  IMAD.SHL.U32 R9, R215, 0x4, RZ ;  /* 0x00000004d7097824 */ /* 0x000fe200078e00ff */
[----:B------:R-:W-:Y:S01]  /*0250*/  SHF.R.U32.HI R4, RZ, 0x1e, R215 ;  /* 0x0000001eff047819 */ /* 0x000fe200000116d7 */
[----:B------:R-:W2:Y:S03]  /*0260*/  @P1 LDG.E R13, desc[UR6][R14.64] ;  /* 0x000000060e0d1981 */ /* 0x000ea6000c1e1900 */
[C---:B------:R-:W-:Y:S01]  /*0270*/  @P2 IADD3 R10, P0, PT, R9.reuse, R2, RZ ;  /* 0x00000002090a2210 */ /* 0x040fe20007f1e0ff */
[----:B------:R1:W2:Y:S01]  /*0280*/  @P3 LDG.E R6, desc[UR6][R14.64+0x4] ;  /* 0x000004060e063981 */ /* 0x0002a2000c1e1900 */
[----:B------:R-:W-:Y:S01]  /*0290*/  IADD3 R128, P1, PT, R9, UR4, RZ ;  /* 0x0000000409807c10 */ /* 0x000fe2000ff3e0ff */
[----:B------:R-:W-:Y:S02]  /*02a0*/  IMAD.MOV.U32 R0, RZ, RZ, RZ ;  /* 0x000000ffff007224 */ /* 0x000fe400078e00ff */
[C---:B------:R-:W-:Y:S01]  /*02b0*/  @P2 IMAD.X R11, R4.reuse, 0x1, R3, P0 ;  /* 0x00000001040b2824 */ /* 0x040fe200000e0603 */
[----:B------:R-:W-:Y:S01]  /*02c0*/  IADD3.X R129, PT, PT, R4, UR5, RZ, P1, !PT ;  /* 0x0000000504817c10 */ /* 0x000fe20008ffe4ff */
[----:B------:R-:W3:Y:S04]  /*02d0*/  LDC.64 R2, c[0x0][0x468] ;  /* 0x00011a00ff027b82 */ /* 0x000ee80000000a00 */
[----:B------:R4:W5:Y:S04]  /*02e0*/  @P2 LDG.E R11, desc[UR6][R10.64] ;  /* 0x000000060a0b2981 */ /* 0x000968000c1e1900 */
[----:B------:R4:W5:Y:S01]  /*02f0*/  @P5 LDG.E R0, desc[UR6][R128.64] ;  /* 0x0000000680005981 */ /* 0x000962000c1e1900 */
[----:B------:R-:W1:Y:S01]  /*0300*/  LDCU.U8 UR4, c[0x0][0x532] ;  /* 0x0000a640ff0477ac */ /* 0x000e620008000000 */
[----:B------:R-:W4:Y:S01]  /*0310*/  @!P3 LDC R213, c[0x0][0x434] ;  /* 0x00010d00ffd5bb82 */ /* 0x000f220000000800 */
[----:B------:R-:W-:Y:S01]  /*0320*/  IMAD.MOV.U32 R7, RZ, RZ, -0x1 ;  /* 0xffffffffff077424 */ /* 0x000fe200078e00ff */
[----:B---3--:R-:W-:-:S02]  /*0330*/  ISETP.EQ.U32.AND P0, PT, R2, RZ, PT ;  /* 0x000000ff0200720c */ /* 0x008fc40003f02070 */
[----:B-1----:R-:W-:-:S04]  /*0340*/  ISETP.NE.AND P4, PT, RZ, UR4, PT ;  /* 0x00000004ff007c0c */ /* 0x002fc8000bf85270 */
[----:B------:R-:W-:Y:S02]  /*0350*/  ISETP.EQ.OR.EX P1, PT, R3, RZ, !P4, P0 ;  /* 0x000000ff0300720c */ /* 0x000fe40006722700 */
[----:B------:R-:W-:Y:S01]  /*0360*/  IADD3 R16, P0, PT, R9, R2, RZ ;  /* 0x0000000209107210 */ /* 0x000fe20007f1e0ff */
[----:B------:R-:W1:Y:S04]  /*0370*/  S2R R15, SR_CTAID.X ;  /* 0x00000000000f7919 */ /* 0x000e680000002500 */
[----:B------:R-:W-:Y:S01]  /*0380*/  IMAD.X R17, R4, 0x1, R3, P0 ;  /* 0x0000000104117824 */ /* 0x000fe200000e0603 */
[----:B------:R-:W-:-:S04]  /*0390*/  ISETP.NE.U32.AND P0, PT, R2, RZ, PT ;  /* 0x000000ff0200720c */ /* 0x000fc80003f05070 */
[----:B------:R-:W-:Y:S01]  /*03a0*/  ISETP.NE.AND.EX P0, PT, R3, RZ, PT, P0 ;  /* 0x000000ff0300720c */ /* 0x000fe20003f05300 */
[----:B------:R3:W5:-:S12]  /*03b0*/  @!P1 LDG.E R7, desc[UR6][R16.64] ;  /* 0x0000000610079981 */ /* 0x000758000c1e1900 */
[----:B------:R-:W2:Y:S01]  /*03c0*/  @!P0 LDC R61, c[0x0][0x438] ;  /* 0x00010e00ff3d8b82 */ /* 0x000ea20000000800 */
[----:B-1----:R-:W-:Y:S02]  /*03d0*/  IMAD.SHL.U32 R214, R15, 0x40, RZ ;  /* 0x000000400fd67824 */ /* 0x002fe400078e00ff */
[----:B--2---:R-:W-:-:S05]  /*03e0*/  @P3 IMAD.IADD R213, R6, 0x1, -R13 ;  /* 0x0000000106d53824 */ /* 0x004fca00078e0a0d */
[----:B----4-:R-:W-:Y:S01]  /*03f0*/  ISETP.GT.AND P1, PT, R213, R214, PT ;  /* 0x000000d6d500720c */ /* 0x010fe20003f24270 */
[----:B---3--:R-:W-:-:S12]  /*0400*/  @!P0 BRA `(.L_x_1060) ;  /* 0x00000000000c8947 */ /* 0x008fd80003800000 */
[----:B------:R-:W2:Y:S02]  /*0410*/  @P4 LDG.E R2, desc[UR6][R16.64+0x4] ;  /* 0x0000040610024981 */ /* 0x000ea4000c1e1900 */
[----:B--2--5:R-:W-:-:S06]  /*0420*/  @P4 IADD3 R61, PT, PT, R2, -R7, RZ ;  /* 0x80000007023d4210 */ /* 0x024fcc0007ffe0ff */
[----:B------:R1:W5:Y:S02]  /*0430*/  @!P4 LDG.E R61, desc[UR6][R16.64] ;  /* 0x00000006103dc981 */ /* 0x000364000c1e1900 */
.L_x_1060:
[----:B------:R-:W-:Y:S05]  /*0440*/  @!P1 EXIT ;  /* 0x000000000000994d */ /* 0x000fea0003800000 */
[----:B------:R-:W2:Y:S01]  /*0450*/  LDC R6, c[0x0][0x374] ;  /* 0x0000dd00ff067b82 */ /* 0x000ea20000000800 */
[--C-:B-----5:R-:W-:Y:S01]  /*0460*/  IMAD.IADD R61, R61, 0x1, -R0.reuse ;  /* 0x000000013d3d7824 */ /* 0x120fe200078e0a00 */
[----:B------:R-:W3:Y:S01]  /*0470*/  S2R R65, SR_TID.X ;  /* 0x0000000000417919 */ /* 0x000ee20000002100 */
[----:B------:R-:W-:-:S05]  /*0480*/  @P2 IMAD.IADD R62, R11, 0x1, -R0 ;  /* 0x000000010b3e2824 */ /* 0x000fca00078e0a00 */
[----:B------:R-:W4:Y:S08]  /*0490*/  LDC R2, c[0x0][0x438] ;  /* 0x00010e00ff027b82 */ /* 0x000f300000000800 */
[----:B-1----:R-:W1:Y:S01]  /*04a0*/  @!P2 LDC R16, c[0x0][0x43c] ;  /* 0x00010f00ff10ab82 */ /* 0x002e620000000800 */
[-C--:B--2---:R-:W-:Y:S02]  /*04b0*/  IABS R14, R6.reuse ;  /* 0x00000006000e7213 */ /* 0x084fe40000000000 */
[----:B------:R-:W-:-:S02]  /*04c0*/  IABS R17, R6 ;  /* 0x0000000600117213 */ /* 0x000fc40000000000 */
[----:B------:R-:W2:Y:S03]  /*04d0*/  I2F.RP R8, R14 ;  /* 0x0000000e00087306 */ /* 0x000ea60000209400 */
[----:B------:R-:W-:Y:S02]  /*04e0*/  IMAD.MOV R17, RZ, RZ, -R17 ;  /* 0x000000ffff117224 */ /* 0x000fe400078e0a11 */
[----:B----4-:R-:W-:-:S05]  /*04f0*/  VIADD R2, R2, 0xff ;  /* 0x000000ff02027836 */ /* 0x010fca0000000000 */
[----:B------:R-:W-:-:S04]  /*0500*/  SHF.R.S32.HI R19, RZ, 0x1f, R2 ;  /* 0x0000001fff137819 */ /* 0x000fc80000011402 */
[----:B------:R-:W-:Y:S01]  /*0510*/  LEA.HI R19, R19, R2, RZ, 0x8 ;  /* 0x0000000213137211 */ /* 0x000fe200078f40ff */
[----:B--2---:R-:W2:Y:S01]  /*0520*/  MUFU.RCP R3, R8 ;  /* 0x0000000800037308 */ /* 0x004ea20000001000 */
[----:B------:R-:W-:Y:S02]  /*0530*/  IMAD.MOV.U32 R2, RZ, RZ, RZ ;  /* 0x000000ffff027224 */ /* 0x000fe400078e00ff */
[----:B------:R-:W-:-:S05]  /*0540*/  LEA.HI.SX32 R19, R19, R6, 0x18 ;  /* 0x0000000613137211 */ /* 0x000fca00078fc2ff */
[----:B------:R-:W-:-:S05]  /*0550*/  VIADD R19, R19, 0xffffffff ;  /* 0xffffffff13137836 */ /* 0x000fca0000000000 */
[----:B------:R-:W-:Y:S02]  /*0560*/  IABS R10, R19 ;  /* 0x00000013000a7213 */ /* 0x000fe40000000000 */
[----:B------:R-:W-:Y:S01]  /*0570*/  LOP3.LUT R19, R19, R6, RZ, 0x3c, !PT ;  /* 0x0000000613137212 */ /* 0x000fe200078e3cff */
[----:B--2---:R-:W-:-:S03]  /*0580*/  VIADD R3, R3, 0xffffffe ;  /* 0x0ffffffe03037836 */ /* 0x004fc60000000000 */
[----:B------:R-:W-:-:S03]  /*0590*/  ISETP.GE.AND P3, PT, R19, RZ, PT ;  /* 0x000000ff1300720c */ /* 0x000fc60003f66270 */
[----:B------:R-:W2:Y:S02]  /*05a0*/  F2I.FTZ.U32.TRUNC.NTZ R3, R3 ;  /* 0x0000000300037305 */ /* 0x000ea4000021f000 */
[----:B--2---:R-:W-:-:S04]  /*05b0*/  IMAD.MOV R21, RZ, RZ, -R3 ;  /* 0x000000ffff157224 */ /* 0x004fc800078e0a03 */
[----:B------:R-:W-:-:S04]  /*05c0*/  IMAD R21, R21, R14, RZ ;  /* 0x0000000e15157224 */ /* 0x000fc800078e02ff */
[----:B------:R-:W-:Y:S02]  /*05d0*/  IMAD.HI.U32 R21, R3, R21, R2 ;  /* 0x0000001503157227 */ /* 0x000fe400078e0002 */
[----:B------:R-:W2:Y:S04]  /*05e0*/  @!P2 LDC.64 R2, c[0x0][0x488] ;  /* 0x00012200ff02ab82 */ /* 0x000ea80000000a00 */
[----:B------:R-:W-:-:S04]  /*05f0*/  IMAD.HI.U32 R8, R21, R10, RZ ;  /* 0x0000000a15087227 */ /* 0x000fc800078e00ff */
[----:B------:R-:W-:Y:S02]  /*0600*/  IMAD R17, R8, R17, R10 ;  /* 0x0000001108117224 */ /* 0x000fe400078e020a */
[----:B------:R-:W4:Y:S03]  /*0610*/  LDC R10, c[0x0][0x508] ;  /* 0x00014200ff0a7b82 */ /* 0x000f260000000800 */
[----:B------:R-:W-:Y:S02]  /*0620*/  ISETP.GT.U32.AND P1, PT, R14, R17, PT ;  /* 0x000000110e00720c */ /* 0x000fe40003f24070 */
[----:B--2---:R-:W-:Y:S02]  /*0630*/  @!P2 ISETP.NE.U32.AND P0, PT, R2, RZ, PT ;  /* 0x000000ff0200a20c */ /* 0x004fe40003f05070 */
[----:B------:R-:W2:Y:S09]  /*0640*/  S2R R2, SR_CTAID.Y ;  /* 0x0000000000027919 */ /* 0x000eb20000002600 */
[----:B------:R-:W-:Y:S01]  /*0650*/  @!P1 IMAD.IADD R17, R17, 0x1, -R14 ;  /* 0x0000000111119824 */ /* 0x000fe200078e0a0e */
[----:B------:R-:W-:Y:S01]  /*0660*/  @!P2 ISETP.NE.AND.EX P0, PT, R3, RZ, PT, P0 ;  /* 0x000000ff0300a20c */ /* 0x000fe20003f05300 */
[----:B------:R-:W-:-:S03]  /*0670*/  @!P1 VIADD R8, R8, 0x1 ;  /* 0x0000000108089836 */ /* 0x000fc60000000000 */
[----:B------:R-:W-:Y:S01]  /*0680*/  ISETP.GE.U32.AND P4, PT, R17, R14, PT ;  /* 0x0000000e1100720c */ /* 0x000fe20003f86070 */
[----:B------:R-:W-:Y:S01]  /*0690*/  VIADD R14, R15, 0x1 ;  /* 0x000000010f0e7836 */ /* 0x000fe20000000000 */
[----:B-1----:R-:W-:Y:S02]  /*06a0*/  @!P2 SEL R16, R16, RZ, P0 ;  /* 0x000000ff1010a207 */ /* 0x002fe40000000000 */
[----:B------:R-:W-:Y:S01]  /*06b0*/  ISETP.NE.AND P0, PT, R6, RZ, PT ;  /* 0x000000ff0600720c */ /* 0x000fe20003f05270 */
[----:B------:R-:W-:Y:S02]  /*06c0*/  IMAD R14, R14, 0x40, -R213 ;  /* 0x000000400e0e7824 */ /* 0x000fe400078e0ad5 */
[----:B------:R-:W-:-:S04]  /*06d0*/  @!P2 IMAD.IADD R62, R61, 0x1, R16 ;  /* 0x000000013d3ea824 */ /* 0x000fc800078e0210 */
[----:B------:R-:W-:Y:S02]  /*06e0*/  VIADD R3, R62, 0xff ;  /* 0x000000ff3e037836 */ /* 0x000fe40000000000 */
[----:B------:R-:W-:-:S03]  /*06f0*/  @P4 VIADD R8, R8, 0x1 ;  /* 0x0000000108084836 */ /* 0x000fc60000000000 */
[----:B----4-:R-:W-:Y:S01]  /*0700*/  IADD3 R10, PT, PT, R3, R10, R14 ;  /* 0x0000000a030a7210 */ /* 0x010fe20007ffe00e */
[----:B------:R-:W-:Y:S01]  /*0710*/  @!P3 IMAD.MOV R8, RZ, RZ, -R8 ;  /* 0x000000ffff08b224 */ /* 0x000fe200078e0a08 */
[----:B------:R-:W-:Y:S02]  /*0720*/  SHF.R.S32.HI R14, RZ, 0x1f, R3 ;  /* 0x0000001fff0e7819 */ /* 0x000fe40000011403 */
[----:B------:R-:W-:Y:S02]  /*0730*/  @!P0 LOP3.LUT R8, RZ, R6, RZ, 0x33, !PT ;  /* 0x00000006ff088212 */ /* 0x000fe400078e33ff */
[----:B------:R-:W-:Y:S02]  /*0740*/  SHF.R.S32.HI R11, RZ, 0x1f, R10 ;  /* 0x0000001fff0b7819 */ /* 0x000fe4000001140a */
[----:B------:R-:W-:Y:S01]  /*0750*/  LEA.HI R14, R14, R3, RZ, 0x8 ;  /* 0x000000030e0e7211 */ /* 0x000fe200078f40ff */
[----:B--2---:R-:W-:Y:S01]  /*0760*/  IMAD R212, R8, R2, RZ ;  /* 0x0000000208d47224 */ /* 0x004fe200078e02ff */
[----:B------:R-:W-:-:S02]  /*0770*/  LEA.HI R11, R11, R10, RZ, 0x8 ;  /* 0x0000000a0b0b7211 */ /* 0x000fc400078f40ff */
[----:B------:R-:W-:Y:S02]  /*0780*/  SHF.R.S32.HI R3, RZ, 0x8, R14 ;  /* 0x00000008ff037819 */ /* 0x000fe4000001140e */
[----:B------:R-:W-:Y:S02]  /*0790*/  SHF.R.S32.HI R11, RZ, 0x8, R11 ;  /* 0x00000008ff0b7819 */ /* 0x000fe4000001140b */
[----:B------:R-:W-:Y:S01]  /*07a0*/  VIADDMNMX R8, R212, R8, R3, PT ;  /* 0x00000008d4087246 */ /* 0x000fe20003800103 */
[----:B------:R-:W-:-:S03]  /*07b0*/  IMAD.MOV R3, RZ, RZ, -R215 ;  /* 0x000000ffff037224 */ /* 0x000fc600078e0ad7 */
[----:B------:R-:W-:Y:S01]  /*07c0*/  VIMNMX R55, PT, PT, R8, R11, PT ;  /* 0x0000000b08377248 */ /* 0x000fe20003fe0100 */
[----:B------:R-:W-:-:S03]  /*07d0*/  IMAD R12, R5, R3, R12 ;  /* 0x00000003050c7224 */ /* 0x000fc600078e020c */
[----:B------:R-:W-:-:S13]  /*07e0*/  ISETP.GE.AND P0, PT, R212, R55, PT ;  /* 0x00000037d400720c */ /* 0x000fda0003f06270 */
        /* <DEDUP_REMOVED lines=8> */
[----:B-1----:R-:W-:Y:S01]  /*0870*/  IMAD R6, R2, R6, R215 ;  /* 0x0000000602067224 */ /* 0x002fe200078e02d7 */
[C---:B------:R-:W-:Y:S02]  /*0880*/  LOP3.LUT R2, R4.reuse, 0x1c, RZ, 0xc0, !PT ;  /* 0x0000001c04027812 */ /* 0x040fe400078ec0ff */
[----:B------:R-:W-:Y:S01]  /*0890*/  LOP3.LUT R4, R4, 0xffc, RZ, 0xc0, !PT ;  /* 0x00000ffc04047812 */ /* 0x000fe200078ec0ff */
[----:B------:R-:W-:Y:S01]  /*08a0*/  IMAD R6, R6, R5, R12 ;  /* 0x0000000506067224 */ /* 0x000fe200078e020c */
[----:B---3--:R-:W-:-:S03]  /*08b0*/  ISETP.GE.AND P3, PT, R2, UR4, PT ;  /* 0x0000000402007c0c */ /* 0x008fc6000bf66270 */
[----:B------:R-:W-:Y:S01]  /*08c0*/  IMAD R7, R6, R7, R214 ;  /* 0x0000000706077224 */ /* 0x000fe200078e02d6 */
[CC--:B------:R-:W-:Y:S01]  /*08d0*/  ISETP.GE.OR P4, PT, R0.reuse, R213.reuse, P3 ;  /* 0x000000d50000720c */ /* 0x0c0fe20001f86670 */
[----:B------:R-:W-:Y:S02]  /*08e0*/  VIADD R6, R0, 0x10 ;  /* 0x0000001000067836 */ /* 0x000fe40000000000 */
[----:B--2---:R-:W-:Y:S01]  /*08f0*/  IMAD R3, R7, UR5, RZ ;  /* 0x0000000507037c24 */ /* 0x004fe2000f8e02ff */
[----:B------:R-:W1:Y:S02]  /*0900*/  LDCU.64 UR4, c[0x0][0x428] ;  /* 0x00008500ff0477ac */ /* 0x000e640008000a00 */
[----:B------:R-:W-:Y:S02]  /*0910*/  ISETP.GE.OR P5, PT, R6, R213, P3 ;  /* 0x000000d50600720c */ /* 0x000fe40001fa6670 */
[----:B------:R-:W-:-:S04]  /*0920*/  IADD3 R4, P0, PT, R3, R4, RZ ;  /* 0x0000000403047210 */ /* 0x000fc80007f1e0ff */
[----:B------:R-:W-:Y:S02]  /*0930*/  LEA.HI.X.SX32 R3, R3, RZ, 0x1, P0 ;  /* 0x000000ff03037211 */ /* 0x000fe400000f0eff */
[----:B----4-:R-:W-:Y:S02]  /*0940*/  LEA R8, P1, R4, UR8, 0x2 ;  /* 0x0000000804087c11 */ /* 0x010fe4000f8210ff */
[----:B------:R-:W-:Y:S01]  /*0950*/  ISETP.NE.AND P0, PT, R2, RZ, PT ;  /* 0x000000ff0200720c */ /* 0x000fe20003f05270 */
[----:B------:R-:W-:Y:S01]  /*0960*/  VIADD R2, R0, 0x20 ;  /* 0x0000002000027836 */ /* 0x000fe20000000000 */
[----:B------:R-:W-:Y:S02]  /*0970*/  LEA.HI.X R9, R4, UR9, R3, 0x2, P1 ;  /* 0x0000000904097c11 */ /* 0x000fe400088f1403 */
[-C--:B------:R-:W-:Y:S02]  /*0980*/  ISETP.GE.OR P2, PT, R6, R213.reuse, P0 ;  /* 0x000000d50600720c */ /* 0x080fe40000746670 */
[CC--:B------:R-:W-:Y:S01]  /*0990*/  ISETP.GE.OR P6, PT, R2.reuse, R213.reuse, P3 ;  /* 0x000000d50200720c */ /* 0x0c0fe20001fc6670 */
[----:B------:R2:W-:Y:S01]  /*09a0*/  @!P4 STG.E.128 desc[UR6][R8.64], RZ ;  /* 0x000000ff0800c986 */ /* 0x0005e2000c101d06 */
[-C--:B------:R-:W-:Y:S01]  /*09b0*/  ISETP.GE.OR P1, PT, R2, R213.reuse, P0 ;  /* 0x000000d50200720c */ /* 0x080fe20000726670 */
[C---:B------:R-:W-:Y:S01]  /*09c0*/  VIADD R2, R0.reuse, 0x30 ;  /* 0x0000003000027836 */ /* 0x040fe20000000000 */
[----:B------:R-:W-:Y:S01]  /*09d0*/  ISETP.GE.OR P4, PT, R0, R213, P0 ;  /* 0x000000d50000720c */ /* 0x000fe20000786670 */
[----:B------:R2:W-:Y:S01]  /*09e0*/  @!P5 STG.E.128 desc[UR6][R8.64+0x800], RZ ;  /* 0x000800ff0800d986 */ /* 0x0005e2000c101d06 */
[----:B------:R-:W-:-:S02]  /*09f0*/  IADD3 R0, P5, PT, R7, R0, RZ ;  /* 0x0000000007007210 */ /* 0x000fc40007fbe0ff */
[----:B------:R-:W-:Y:S02]  /*0a00*/  P2R R3, PR, RZ, 0x40 ;  /* 0x00000040ff037803 */ /* 0x000fe40000000000 */
[----:B------:R-:W-:Y:S02]  /*0a10*/  LEA.HI.X.SX32 R7, R7, RZ, 0x1, P5 ;  /* 0x000000ff07077211 */ /* 0x000fe400028f0eff */
[CC--:B------:R-:W-:Y:S02]  /*0a20*/  ISETP.GE.OR P6, PT, R2.reuse, R213.reuse, P3 ;  /* 0x000000d50200720c */ /* 0x0c0fe40001fc6670 */
[----:B------:R-:W-:Y:S01]  /*0a30*/  ISETP.NE.AND P5, PT, R3, RZ, PT ;  /* 0x000000ff0300720c */ /* 0x000fe20003fa5270 */
[----:B------:R-:W-:Y:S01]  /*0a40*/  @!P2 IMAD.MOV.U32 R3, RZ, RZ, -0x800000 ;  /* 0xff800000ff03a424 */ /* 0x000fe200078e00ff */
[----:B------:R-:W-:Y:S01]  /*0a50*/  ISETP.GE.OR P0, PT, R2, R213, P0 ;  /* 0x000000d50200720c */ /* 0x000fe20000706670 */
[----:B------:R-:W-:Y:S01]  /*0a60*/  @!P4 IMAD.MOV.U32 R4, RZ, RZ, -0x800000 ;  /* 0xff800000ff04c424 */ /* 0x000fe200078e00ff */
[----:B-1----:R-:W-:-:S04]  /*0a70*/  LEA R6, P3, R0, UR4, 0x2 ;  /* 0x0000000400067c11 */ /* 0x002fc8000f8610ff */
[----:B------:R-:W-:Y:S01]  /*0a80*/  LEA.HI.X R7, R0, UR5, R7, 0x2, P3 ;  /* 0x0000000500077c11 */ /* 0x000fe200098f1407 */
[----:B------:R-:W-:Y:S02]  /*0a90*/  @!P1 IMAD.MOV.U32 R0, RZ, RZ, -0x800000 ;  /* 0xff800000ff009424 */ /* 0x000fe400078e00ff */
[----:B------:R2:W-:Y:S04]  /*0aa0*/  @!P6 STG.E.128 desc[UR6][R8.64+0x1800], RZ ;  /* 0x001800ff0800e986 */ /* 0x0005e8000c101d06 */
        /* <DEDUP_REMOVED lines=8> */
.L_x_1061:
        /* <DEDUP_REMOVED lines=9> */
.L_x_1062:
[----:B------:R-:W-:-:S04]  /*0bc0*/  UISETP.NE.U32.AND UP0, UPT, UR12, URZ, UPT ;  /* 0x000000ff0c00728c */ /* 0x000fc8000bf05070 */
[----:B------:R-:W-:-:S09]  /*0bd0*/  UISETP.NE.AND.EX UP0, UPT, UR13, URZ, UPT, UP0 ;  /* 0x000000ff0d00728c */ /* 0x000fd2000bf05300 */
        /* <DEDUP_REMOVED lines=104> */
.L_x_1063:
        /* <DEDUP_REMOVED lines=15> */
.L_x_1065:
[----:B------:R-:W2:Y:S01]  /*1350*/  LDC.64 R4, c[0x0][0x3b8] ;  /* 0x0000ee00ff047b82 */ /* 0x000ea20000000a00 */
[----:B-1----:R-:W-:-:S05]  /*1360*/  IADD3 R2, PT, PT, R0, R7, RZ ;  /* 0x0000000700027210 */ /* 0x002fca0007ffe0ff */
[C---:B--2---:R-:W-:Y:S02]  /*1370*/  IMAD R19, R2.reuse, R5, RZ ;  /* 0x0000000502137224 */ /* 0x044fe400078e02ff */
[----:B------:R-:W-:-:S05]  /*1380*/  IMAD.WIDE.U32 R2, R2, R4, RZ ;  /* 0x0000000402027225 */ /* 0x000fca00078e00ff */
[----:B------:R-:W-:Y:S02]  /*1390*/  IADD3 R19, PT, PT, R3, R19, RZ ;  /* 0x0000001303137210 */ /* 0x000fe40007ffe0ff */
[----:B------:R-:W-:Y:S02]  /*13a0*/  MOV R18, R2 ;  /* 0x0000000200127202 */ /* 0x000fe40000000f00 */
.L_x_1066:
        /* <DEDUP_REMOVED lines=14> */
.L_x_1067:
[----:B------:R-:W1:Y:S01]  /*1490*/  LDC.64 R2, c[0x0][0x3c0] ;  /* 0x0000f000ff027b82 */ /* 0x000e620000000a00 */
[----:B------:R-:W-:-:S05]  /*14a0*/  IADD3 R0, PT, PT, R0, R7, RZ ;  /* 0x0000000700007210 */ /* 0x000fca0007ffe0ff */
[C---:B-1----:R-:W-:Y:S02]  /*14b0*/  IMAD R21, R0.reuse, R3, RZ ;  /* 0x0000000300157224 */ /* 0x042fe400078e02ff */
[----:B-----5:R-:W-:-:S05]  /*14c0*/  IMAD.WIDE.U32 R6, R0, R2, RZ ;  /* 0x0000000200067225 */ /* 0x020fca00078e00ff */
[----:B------:R-:W-:Y:S02]  /*14d0*/  IADD3 R21, PT, PT, R7, R21, RZ ;  /* 0x0000001507157210 */ /* 0x000fe40007ffe0ff */
[----:B------:R-:W-:-:S07]  /*14e0*/  MOV R20, R6 ;  /* 0x0000000600147202 */ /* 0x000fce0000000f00 */
.L_x_1068:
[----:B------:R-:W1:Y:S01]  /*14f0*/  LDC R7, c[0x0][0x3e8] ;  /* 0x0000fa00ff077b82 */ /* 0x000e620000000800 */
[----:B------:R-:W-:Y:S02]  /*1500*/  CS2R R220, SRZ ;  /* 0x0000000000dc7805 */ /* 0x000fe4000001ff00 */
[----:B-1----:R-:W-:Y:S02]  /*1510*/  IABS R6, R7 ;  /* 0x0000000700067213 */ /* 0x002fe40000000000 */
        /* <DEDUP_REMOVED lines=23> */
[----:B------:R-:W-:-:S04]  /*1690*/  LEA R6, R55, 0xffffff00, 0x8 ;  /* 0xffffff0037067811 */ /* 0x000fc800078e40ff */
[----:B------:R-:W-:Y:S01]  /*16a0*/  SHF.R.S32.HI R17, RZ, 0x1f, R6 ;  /* 0x0000001fff117819 */ /* 0x000fe20000011406 */
[----:B------:R-:W-:Y:S02]  /*16b0*/  @P1 VIADD R0, R0, 0x1 ;  /* 0x0000000100001836 */ /* 0x000fe40000000000 */
[----:B------:R-:W-:-:S03]  /*16c0*/  IMAD.WIDE.U32 R22, R6, R4, R18 ;  /* 0x0000000406167225 */ /* 0x000fc600078e0012 */
[----:B------:R-:W-:Y:S01]  /*16d0*/  MOV R16, R0 ;  /* 0x0000000000107202 */ /* 0x000fe20000000f00 */
[C---:B------:R-:W-:Y:S02]  /*16e0*/  IMAD R14, R17.reuse, R2, RZ ;  /* 0x00000002110e7224 */ /* 0x040fe400078e02ff */
[----:B------:R-:W-:Y:S02]  /*16f0*/  IMAD R17, R17, R4, RZ ;  /* 0x0000000411117224 */ /* 0x000fe400078e02ff */
[----:B------:R-:W-:Y:S02]  /*1700*/  @!P3 IMAD.MOV R16, RZ, RZ, -R16 ;  /* 0x000000ffff10b224 */ /* 0x000fe400078e0a10 */
[----:B------:R-:W-:-:S04]  /*1710*/  IMAD.WIDE.U32 R20, R6, R2, R20 ;  /* 0x0000000206147225 */ /* 0x000fc800078e0014 */
[C---:B------:R-:W-:Y:S02]  /*1720*/  IMAD R19, R6.reuse, R3, R14 ;  /* 0x0000000306137224 */ /* 0x040fe400078e020e */
[----:B------:R-:W-:Y:S01]  /*1730*/  IMAD R17, R6, R5, R17 ;  /* 0x0000000506117224 */ /* 0x000fe200078e0211 */
[----:B------:R-:W-:Y:S02]  /*1740*/  SEL R6, R7, R16, !P2 ;  /* 0x0000001007067207 */ /* 0x000fe40005000000 */
[----:B------:R-:W-:Y:S02]  /*1750*/  IADD3 R21, PT, PT, R21, R19, RZ ;  /* 0x0000001315157210 */ /* 0x000fe40007ffe0ff */
[----:B------:R-:W-:Y:S02]  /*1760*/  SHF.R.S32.HI R19, RZ, 0x1f, R6 ;  /* 0x0000001fff137819 */ /* 0x000fe40000011406 */
[----:B------:R-:W-:Y:S01]  /*1770*/  IADD3 R23, PT, PT, R23, R17, RZ ;  /* 0x0000001117177210 */ /* 0x000fe20007ffe0ff */
[----:B-1----:R-:W-:-:S04]  /*1780*/  IMAD.WIDE.U32 R16, R6, R10, R20 ;  /* 0x0000000a06107225 */ /* 0x002fc800078e0014 */
[C---:B------:R-:W-:Y:S02]  /*1790*/  IMAD R14, R19.reuse, R10, RZ ;  /* 0x0000000a130e7224 */ /* 0x040fe400078e02ff */
[-C--:B--2---:R-:W-:Y:S02]  /*17a0*/  IMAD R19, R19, R8.reuse, RZ ;  /* 0x0000000813137224 */ /* 0x084fe400078e02ff */
[C---:B------:R-:W-:Y:S02]  /*17b0*/  IMAD R11, R6.reuse, R11, R14 ;  /* 0x0000000b060b7224 */ /* 0x040fe400078e020e */
[----:B------:R-:W-:-:S04]  /*17c0*/  IMAD.WIDE.U32 R22, R6, R8, R22 ;  /* 0x0000000806167225 */ /* 0x000fc800078e0016 */
[----:B------:R-:W-:Y:S01]  /*17d0*/  IMAD R9, R6, R9, R19 ;  /* 0x0000000906097224 */ /* 0x000fe200078e0213 */
[----:B------:R-:W-:Y:S01]  /*17e0*/  MOV R14, R22 ;  /* 0x00000016000e7202 */ /* 0x000fe20000000f00 */
[----:B------:R-:W-:-:S03]  /*17f0*/  IMAD.IADD R10, R17, 0x1, R11 ;  /* 0x00000001110a7824 */ /* 0x000fc600078e020b */
[----:B------:R-:W-:-:S07]  /*1800*/  IADD3 R11, PT, PT, R23, R9, RZ ;  /* 0x00000009170b7210 */ /* 0x000fce0007ffe0ff */
.L_x_1064:
[----:B------:R-:W-:Y:S01]  /*1810*/  IMAD.MOV.U32 R6, RZ, RZ, RZ ;  /* 0x000000ffff067224 */ /* 0x000fe200078e00ff */
[----:B------:R-:W-:Y:S01]  /*1820*/  ISETP.NE.AND P0, PT, R13, -0x1, PT ;  /* 0xffffffff0d00780c */ /* 0x000fe20003f05270 */
[----:B------:R-:W1:Y:S01]  /*1830*/  LDC.64 R124, c[0x0][0x3b0] ;  /* 0x0000ec00ff7c7b82 */ /* 0x000e620000000a00 */
[----:B------:R-:W2:Y:S03]  /*1840*/  LDCU.64 UR4, c[0x0][0x3c8] ;  /* 0x00007900ff0477ac */ /* 0x000ea60008000a00 */
[----:B------:R3:W5:Y:S01]  /*1850*/  @P5 LDG.E R6, desc[UR6][R128.64] ;  /* 0x0000000680065981 */ /* 0x000762000c1e1900 */
[----:B------:R-:W-:Y:S01]  /*1860*/  IMAD.SHL.U32 R67, R65, 0x8, RZ ;  /* 0x0000000841437824 */ /* 0x000fe200078e00ff */
[----:B------:R-:W-:Y:S01]  /*1870*/  SHF.R.U32.HI R126, RZ, 0x2, R65 ;  /* 0x00000002ff7e7819 */ /* 0x000fe20000011641 */
[----:B------:R-:W-:Y:S01]  /*1880*/  IMAD.MOV.U32 R127, RZ, RZ, RZ ;  /* 0x000000ffff7f7224 */ /* 0x000fe200078e00ff */
[----:B------:R-:W-:Y:S01]  /*1890*/  SHF.L.U64.HI R66, R2, 0x5, R3 ;  /* 0x0000000502427819 */ /* 0x000fe20000010203 */
[----:B------:R-:W4:Y:S01]  /*18a0*/  LDCU.64 UR8, c[0x0][0x388] ;  /* 0x00007100ff0877ac */ /* 0x000f220008000a00 */
[----:B------:R-:W-:Y:S01]  /*18b0*/  LOP3.LUT R148, R67, 0x18, RZ, 0xc0, !PT ;  /* 0x0000001843947812 */ /* 0x000fe200078ec0ff */
[C---:B------:R-:W-:Y:S01]  /*18c0*/  IMAD.SHL.U32 R63, R4.reuse, 0x20, RZ ;  /* 0x00000020043f7824 */ /* 0x040fe200078e00ff */
[----:B------:R-:W2:Y:S01]  /*18d0*/  @!P0 LDC.64 R8, c[0x0][0x398] ;  /* 0x0000e600ff088b82 */ /* 0x000ea20000000a00 */
[----:B------:R-:W-:Y:S01]  /*18e0*/  SHF.L.U64.HI R64, R4, 0x5, R5 ;  /* 0x0000000504407819 */ /* 0x000fe20000010205 */
[----:B------:R-:W-:Y:S01]  /*18f0*/  IMAD.SHL.U32 R60, R55, 0x100, RZ ;  /* 0x00000100373c7824 */ /* 0x000fe200078e00ff */
[----:B------:R-:W-:Y:S01]  /*1900*/  SHF.R.U32.HI R118, RZ, 0x1, R65 ;  /* 0x00000001ff767819 */ /* 0x000fe20000011641 */
[----:B------:R-:W-:Y:S01]  /*1910*/  IMAD.SHL.U32 R87, R2, 0x20, RZ ;  /* 0x0000002002577824 */ /* 0x000fe200078e00ff */
[----:B------:R-:W-:Y:S01]  /*1920*/  LOP3.LUT R120, R67, 0x20, RZ, 0xc0, !PT ;  /* 0x0000002043787812 */ /* 0x000fe200078ec0ff */
[----:B------:R-:W-:-:S02]  /*1930*/  VIADD R69, R60, 0xffffff00 ;  /* 0xffffff003c457836 */ /* 0x000fc40000000000 */
[----:B-1----:R-:W-:-:S04]  /*1940*/  @P0 IMAD.WIDE.U32 R18, R13, R124, RZ ;  /* 0x0000007c0d120225 */ /* 0x002fc800078e00ff */
[----:B--2---:R-:W-:-:S04]  /*1950*/  @!P0 IMAD.WIDE.U32 R20, R215, R8, RZ ;  /* 0x00000008d7148225 */ /* 0x004fc800078e00ff */
[----:B------:R-:W-:Y:S01]  /*1960*/  @!P0 IMAD.MOV.U32 R17, RZ, RZ, R20 ;  /* 0x000000ffff118224 */ /* 0x000fe200078e0014 */
[----:B------:R-:W-:Y:S01]  /*1970*/  @P0 MOV R17, R18 ;  /* 0x0000001200110202 */ /* 0x000fe20000000f00 */
[----:B------:R-:W-:Y:S01]  /*1980*/  @!P0 IMAD R8, R215, R9, R21 ;  /* 0x00000009d7088224 */ /* 0x000fe200078e0215 */
[----:B------:R-:W-:Y:S01]  /*1990*/  SHF.R.S32.HI R9, RZ, 0x1f, R12 ;  /* 0x0000001fff097819 */ /* 0x000fe2000001140c */
[----:B------:R-:W-:Y:S01]  /*19a0*/  @P0 IMAD R8, R13, R125, R19 ;  /* 0x0000007d0d080224 */ /* 0x000fe200078e0213 */
[C---:B------:R-:W-:Y:S02]  /*19b0*/  IADD3 R20, P0, PT, R148.reuse, R17, RZ ;  /* 0x0000001194147210 */ /* 0x040fe40007f1e0ff */
[C---:B------:R-:W-:Y:S01]  /*19c0*/  IADD3 R18, P1, PT, R148.reuse, R14, RZ ;  /* 0x0000000e94127210 */ /* 0x040fe20007f3e0ff */
[----:B------:R-:W-:Y:S02]  /*19d0*/  IMAD R9, R9, UR4, RZ ;  /* 0x0000000409097c24 */ /* 0x000fe4000f8e02ff */
[----:B------:R-:W-:Y:S01]  /*19e0*/  IMAD.X R21, RZ, RZ, R8, P0 ;  /* 0x000000ffff157224 */ /* 0x000fe200000e0608 */
[----:B------:R-:W-:Y:S01]  /*19f0*/  IADD3.X R19, PT, PT, RZ, R11, RZ, P1, !PT ;  /* 0x0000000bff137210 */ /* 0x000fe20000ffe4ff */
[----:B------:R-:W-:Y:S01]  /*1a00*/  IMAD.WIDE.U32 R14, R15, 0x40, R126 ;  /* 0x000000400f0e7825 */ /* 0x000fe200078e007e */
[----:B------:R-:W1:Y:S01]  /*1a10*/  LDC R11, c[0x0][0x450] ;  /* 0x00011400ff0b7b82 */ /* 0x000e620000000800 */
[----:B------:R-:W-:-:S02]  /*1a20*/  IADD3 R16, P0, PT, R148, R16, RZ ;  /* 0x0000001094107210 */ /* 0x000fc40007f1e0ff */
[C---:B------:R-:W-:Y:S02]  /*1a30*/  IMAD R9, R12.reuse, UR5, R9 ;  /* 0x000000050c097c24 */ /* 0x040fe4000f8e0209 */
[----:B------:R-:W-:Y:S01]  /*1a40*/  IMAD.WIDE.U32 R12, R12, UR4, R20 ;  /* 0x000000040c0c7c25 */ /* 0x000fe2000f8e0014 */
[----:B------:R-:W2:Y:S03]  /*1a50*/  LDCU.64 UR4, c[0x0][0x390] ;  /* 0x00007200ff0477ac */ /* 0x000ea60008000a00 */
[----:B------:R-:W-:Y:S01]  /*1a60*/  IMAD.X R17, RZ, RZ, R10, P0 ;  /* 0x000000ffff117224 */ /* 0x000fe200000e060a */
[----:B------:R-:W-:Y:S01]  /*1a70*/  IADD3 R13, PT, PT, R13, R9, RZ ;  /* 0x000000090d0d7210 */ /* 0x000fe20007ffe0ff */
[----:B------:R-:W-:Y:S02]  /*1a80*/  IMAD R8, R15, R124, RZ ;  /* 0x0000007c0f087224 */ /* 0x000fe400078e02ff */
[----:B------:R-:W-:-:S04]  /*1a90*/  IMAD.WIDE.U32 R16, R126, R2, R16 ;  /* 0x000000027e107225 */ /* 0x000fc800078e0010 */
[----:B------:R-:W-:Y:S01]  /*1aa0*/  IMAD R9, R14, R125, R8 ;  /* 0x0000007d0e097224 */ /* 0x000fe200078e0208 */
[----:B------:R-:W-:Y:S01]  /*1ab0*/  SHF.R.S32.HI R8, RZ, 0x1f, R61 ;  /* 0x0000001fff087819 */ /* 0x000fe2000001143d */
[----:B------:R-:W-:Y:S02]  /*1ac0*/  IMAD R71, R126, R3, R17 ;  /* 0x000000037e477224 */ /* 0x000fe400078e0211 */
[----:B------:R-:W-:Y:S01]  /*1ad0*/  IMAD.SHL.U32 R72, R16, 0x2, RZ ;  /* 0x0000000210487824 */ /* 0x000fe200078e00ff */
[----:B------:R-:W-:Y:S01]  /*1ae0*/  LEA.HI R3, R8, R61, RZ, 0x8 ;  /* 0x0000003d08037211 */ /* 0x000fe200078f40ff */
[----:B------:R-:W-:Y:S01]  /*1af0*/  IMAD.WIDE.U32 R18, R126, R4, R18 ;  /* 0x000000047e127225 */ /* 0x000fe200078e0012 */
[----:B------:R-:W-:Y:S02]  /*1b00*/  SHF.L.U64.HI R71, R16, 0x1, R71 ;  /* 0x0000000110477819 */ /* 0x000fe40000010247 */
[----:B------:R-:W-:Y:S01]  /*1b10*/  SHF.R.S32.HI R3, RZ, 0x8, R3 ;  /* 0x00000008ff037819 */ /* 0x000fe20000011403 */
[----:B------:R-:W-:Y:S01]  /*1b20*/  IMAD R75, R126, R5, R19 ;  /* 0x000000057e4b7224 */ /* 0x000fe200078e0213 */
[----:B--2---:R-:W-:Y:S01]  /*1b30*/  IADD3 R72, P0, PT, R72, UR4, RZ ;  /* 0x0000000448487c10 */ /* 0x004fe2000ff1e0ff */
[----:B------:R-:W-:Y:S01]  /*1b40*/  IMAD.SHL.U32 R74, R18, 0x2, RZ ;  /* 0x00000002124a7824 */ /* 0x000fe200078e00ff */
[----:B------:R-:W-:Y:S01]  /*1b50*/  VIMNMX R68, PT, PT, R212, R3, !PT ;  /* 0x00000003d4447248 */ /* 0x000fe20007fe0100 */
[----:B------:R-:W-:Y:S01]  /*1b60*/  IMAD.WIDE.U32 R124, R14, R124, R12 ;  /* 0x0000007c0e7c7225 */ /* 0x000fe200078e000c */
[----:B------:R-:W-:-:S02]  /*1b70*/  SHF.L.U32 R4, R65, 0x2, RZ ;  /* 0x0000000241047819 */ /* 0x000fc400000006ff */
[----:B-1----:R-:W-:Y:S02]  /*1b80*/  LEA.HI R11, R11, R11, RZ, 0x1 ;  /* 0x0000000b0b0b7211 */ /* 0x002fe400078f08ff */
[----:B------:R-:W-:Y:S02]  /*1b90*/  IADD3.X R71, PT, PT, R71, UR5, RZ, P0, !PT ;  /* 0x0000000547477c10 */ /* 0x000fe400087fe4ff */
[----:B------:R-:W-:Y:S02]  /*1ba0*/  ISETP.GT.AND P0, PT, R55, R68, PT ;  /* 0x000000443700720c */ /* 0x000fe40003f04270 */
[----:B------:R-:W-:Y:S01]  /*1bb0*/  LOP3.LUT R4, R4, 0xc, RZ, 0xc0, !PT ;  /* 0x0000000c04047812 */ /* 0x000fe200078ec0ff */
[----:B------:R-:W-:Y:S01]  /*1bc0*/  IMAD.MOV.U32 R219, RZ, RZ, R71 ;  /* 0x000000ffffdb7224 */ /* 0x000fe200078e0047 */
[----:B------:R-:W-:Y:S02]  /*1bd0*/  SHF.R.S32.HI R11, RZ, 0x1, R11 ;  /* 0x00000001ff0b7819 */ /* 0x000fe4000001140b */
[----:B------:R-:W-:-:S02]  /*1be0*/  SHF.L.U64.HI R75, R18, 0x1, R75 ;  /* 0x00000001124b7819 */ /* 0x000fc4000001024b */
[----:B----4-:R-:W-:Y:S01]  /*1bf0*/  IADD3 R74, P1, PT, R74, UR8, RZ ;  /* 0x000000084a4a7c10 */ /* 0x010fe2000ff3e0ff */
[----:B------:R-:W-:Y:S01]  /*1c00*/  IMAD R117, R126, R11, R4 ;  /* 0x0000000b7e757224 */ /* 0x000fe200078e0204 */
[----:B------:R-:W-:Y:S02]  /*1c10*/  MOV R218, R72 ;  /* 0x0000004800da7202 */ /* 0x000fe40000000f00 */
[----:B------:R-:W-:Y:S01]  /*1c20*/  IADD3.X R75, PT, PT, R75, UR9, RZ, P1, !PT ;  /* 0x000000094b4b7c10 */ /* 0x000fe20008ffe4ff */
[----:B------:R-:W-:Y:S01]  /*1c30*/  IMAD.MOV.U32 R216, RZ, RZ, R74 ;  /* 0x000000ffffd87224 */ /* 0x000fe200078e004a */
[----:B------:R-:W-:Y:S02]  /*1c40*/  IADD3 R115, PT, PT, R4, R117, RZ ;  /* 0x0000007504737210 */ /* 0x000fe40007ffe0ff */
[----:B------:R-:W-:Y:S01]  /*1c50*/  SHF.R.S32.HI R97, RZ, 0x1f, R117 ;  /* 0x0000001fff617819 */ /* 0x000fe20000011475 */
[----:B------:R-:W-:Y:S01]  /*1c60*/  IMAD.MOV.U32 R217, RZ, RZ, R75 ;  /* 0x000000ffffd97224 */ /* 0x000fe200078e004b */
[----:B------:R-:W-:-:S02]  /*1c70*/  SHF.R.S32.HI R96, RZ, 0x1f, R115 ;  /* 0x0000001fff607819 */ /* 0x000fc40000011473 */
[----:B------:R-:W-:Y:S01]  /*1c80*/  IADD3 R70, PT, PT, R125, R9, RZ ;  /* 0x000000097d467210 */ /* 0x000fe20007ffe0ff */
[----:B---3--:R-:W-:Y:S06]  /*1c90*/  @!P0 BRA `(.L_x_1069) ;  /* 0x0000006800648947 */ /* 0x008fec0003800000 */
[----:B------:R-:W1:Y:S01]  /*1ca0*/  LDC.64 R4, c[0x0][0x4a0] ;  /* 0x00012800ff047b82 */ /* 0x000e620000000a00 */
[----:B------:R-:W2:Y:S01]  /*1cb0*/  LDCU.128 UR8, c[0x0][0x490] ;  /* 0x00009200ff0877ac */ /* 0x000ea20008000c00 */
[----:B------:R-:W-:Y:S01]  /*1cc0*/  IMAD.MOV.U32 R149, RZ, RZ, RZ ;  /* 0x000000ffff957224 */ /* 0x000fe200078e00ff */
[----:B------:R-:W-:Y:S01]  /*1cd0*/  SHF.R.S32.HI R9, RZ, 0x1f, R69 ;  /* 0x0000001fff097819 */ /* 0x000fe20000011445 */
[----:B------:R-:W-:Y:S01]  /*1ce0*/  @!P3 IMAD.MOV R0, RZ, RZ, -R0 ;  /* 0x000000ffff00b224 */ /* 0x000fe200078e0a00 */
[----:B------:R-:W3:Y:S01]  /*1cf0*/  LDCU.128 UR12, c[0x0][0x4b0] ;  /* 0x00009600ff0c77ac */ /* 0x000ee20008000c00 */
[----:B-----5:R-:W-:Y:S01]  /*1d00*/  IADD3 R6, PT, PT, R69, R6, RZ ;  /* 0x0000000645067210 */ /* 0x020fe20007ffe0ff */
[----:B------:R-:W-:Y:S01]  /*1d10*/  IMAD.SHL.U32 R116, R11, 0x20, RZ ;  /* 0x000000200b747824 */ /* 0x000fe200078e00ff */
[----:B------:R-:W4:Y:S01]  /*1d20*/  LDC.64 R2, c[0x0][0x4a8] ;  /* 0x00012a00ff027b82 */ /* 0x000f220000000a00 */
[----:B------:R-:W4:Y:S01]  /*1d30*/  LDCU.128 UR16, c[0x0][0x4c0] ;  /* 0x00009800ff1077ac */ /* 0x000f220008000c00 */
[----:B------:R-:W-:Y:S01]  /*1d40*/  SEL R0, R7, R0, !P2 ;  /* 0x0000000007007207 */ /* 0x000fe20005000000 */
[----:B------:R-:W-:Y:S01]  /*1d50*/  IMAD R78, R6, R11, RZ ;  /* 0x0000000b064e7224 */ /* 0x000fe200078e02ff */
[C---:B------:R-:W-:Y:S01]  /*1d60*/  SHF.L.U32 R103, R11.reuse, 0x6, RZ ;  /* 0x000000060b677819 */ /* 0x040fe200000006ff */
[----:B------:R-:W4:Y:S01]  /*1d70*/  LDCU.64 UR4, c[0x0][0x488] ;  /* 0x00009100ff0477ac */ /* 0x000f220008000a00 */
[C---:B------:R-:W-:Y:S01]  /*1d80*/  IMAD R107, R11.reuse, 0x60, RZ ;  /* 0x000000600b6b7824 */ /* 0x040fe200078e02ff */
[----:B------:R-:W-:Y:S01]  /*1d90*/  IADD3 R114, PT, PT, R126, 0x20, RZ ;  /* 0x000000207e727810 */ /* 0x000fe20007ffe0ff */
[----:B------:R-:W-:Y:S01]  /*1da0*/  IMAD R106, R11, 0xa0, RZ ;  /* 0x000000a00b6a7824 */ /* 0x000fe200078e02ff */
[----:B------:R-:W-:Y:S01]  /*1db0*/  SHF.R.S32.HI R79, RZ, 0x1f, R78 ;  /* 0x0000001fff4f7819 */ /* 0x000fe2000001144e */
[----:B------:R-:W4:Y:S01]  /*1dc0*/  LDCU UR21, c[0x0][0x440] ;  /* 0x00008800ff1577ac */ /* 0x000f220008000800 */
[C---:B--2---:R-:W-:Y:S01]  /*1dd0*/  IMAD.WIDE.U32 R12, R215.reuse, UR10, R148 ;  /* 0x0000000ad70c7c25 */ /* 0x044fe2000f8e0094 */
[----:B------:R-:W-:Y:S01]  /*1de0*/  IADD3 R52, P1, PT, R78, R117, RZ ;  /* 0x000000754e347210 */ /* 0x000fe20007f3e0ff */
[----:B------:R-:W2:Y:S02]  /*1df0*/  LDCU UR20, c[0x0][0x450] ;  /* 0x00008a00ff1477ac */ /* 0x000ea40008000800 */
[C---:B------:R-:W-:Y:S01]  /*1e00*/  IMAD R13, R215.reuse, UR11, R13 ;  /* 0x0000000bd70d7c24 */ /* 0x040fe2000f8e020d */
[C---:B------:R-:W-:Y:S01]  /*1e10*/  IADD3 R111, PT, PT, R126.reuse, 0x80, RZ ;  /* 0x000000807e6f7810 */ /* 0x040fe20007ffe0ff */
[----:B-1----:R-:W-:Y:S01]  /*1e20*/  IMAD.WIDE.U32 R14, R215, R4, R148 ;  /* 0x00000004d70e7225 */ /* 0x002fe200078e0094 */
[----:B------:R-:W1:Y:S01]  /*1e30*/  LDCU.64 UR10, c[0x0][0x4d0] ;  /* 0x00009a00ff0a77ac */ /* 0x000e620008000a00 */
[----:B------:R-:W-:-:S02]  /*1e40*/  IADD3 R109, PT, PT, R126, 0xc0, RZ ;  /* 0x000000c07e6d7810 */ /* 0x000fc40007ffe0ff */
[----:B------:R-:W-:Y:S01]  /*1e50*/  IMAD R15, R215, R5, R15 ;  /* 0x00000005d70f7224 */ /* 0x000fe200078e020f */
[----:B------:R-:W-:Y:S01]  /*1e60*/  SHF.R.S32.HI R5, RZ, 0x1f, R0 ;  /* 0x0000001fff057819 */ /* 0x000fe20000011400 */
[C---:B---3--:R-:W-:Y:S01]  /*1e70*/  IMAD R4, R9.reuse, UR12, RZ ;  /* 0x0000000c09047c24 */ /* 0x048fe2000f8e02ff */
[----:B------:R-:W3:Y:S01]  /*1e80*/  LDCU.U8 UR22, c[0x0][0x533] ;  /* 0x0000a660ff1677ac */ /* 0x000ee20008000000 */
[-C--:B----4-:R-:W-:Y:S01]  /*1e90*/  IMAD R8, R9, R2.reuse, RZ ;  /* 0x0000000209087224 */ /* 0x090fe200078e02ff */
[C---:B------:R-:W-:Y:S01]  /*1ea0*/  SHF.L.U64.HI R86, R2.reuse, 0x5, R3 ;  /* 0x0000000502567819 */ /* 0x040fe20000010203 */
[C---:B------:R-:W-:Y:S01]  /*1eb0*/  IMAD.WIDE.U32 R12, R69.reuse, R2, R12 ;  /* 0x00000002450c7225 */ /* 0x040fe200078e000c */
[----:B------:R-:W-:Y:S01]  /*1ec0*/  UMOV UR23, URZ ;  /* 0x000000ff00177c82 */ /* 0x000fe20008000000 */
[----:B------:R-:W-:Y:S02]  /*1ed0*/  SHF.L.U32 R89, R2, 0x5, RZ ;  /* 0x0000000502597819 */ /* 0x000fe400000006ff */
[C---:B------:R-:W-:Y:S01]  /*1ee0*/  IMAD R8, R69.reuse, R3, R8 ;  /* 0x0000000345087224 */ /* 0x040fe200078e0208 */
[----:B------:R-:W-:Y:S01]  /*1ef0*/  MOV R98, R69 ;  /* 0x0000004500627202 */ /* 0x000fe20000000f00 */
[C---:B------:R-:W-:Y:S01]  /*1f00*/  IMAD R4, R69.reuse, UR13, R4 ;  /* 0x0000000d45047c24 */ /* 0x040fe2000f8e0204 */
[----:B------:R-:W-:Y:S01]  /*1f10*/  SHF.R.S32.HI R95, RZ, 0x1f, R116 ;  /* 0x0000001fff5f7819 */ /* 0x000fe20000011474 */
[----:B------:R-:W-:Y:S01]  /*1f20*/  IMAD.WIDE.U32 R16, R69, UR12, R14 ;  /* 0x0000000c45107c25 */ /* 0x000fe2000f8e000e */
[----:B------:R-:W-:-:S02]  /*1f30*/  SHF.R.S32.HI R94, RZ, 0x1f, R103 ;  /* 0x0000001fff5e7819 */ /* 0x000fc40000011467 */
[----:B------:R-:W-:Y:S01]  /*1f40*/  SHF.R.S32.HI R93, RZ, 0x1f, R107 ;  /* 0x0000001fff5d7819 */ /* 0x000fe2000001146b */
[----:B------:R-:W-:Y:S01]  /*1f50*/  IMAD.IADD R9, R13, 0x1, R8 ;  /* 0x000000010d097824 */ /* 0x000fe200078e0208 */
[----:B------:R-:W-:Y:S01]  /*1f60*/  IADD3 R17, PT, PT, R17, R4, RZ ;  /* 0x0000000411117210 */ /* 0x000fe20007ffe0ff */
[----:B------:R-:W-:Y:S01]  /*1f70*/  IMAD.MOV.U32 R8, RZ, RZ, R12 ;  /* 0x000000ffff087224 */ /* 0x000fe200078e000c */
[----:B------:R-:W-:Y:S01]  /*1f80*/  IADD3 R4, P0, PT, -R61, R126, RZ ;  /* 0x0000007e3d047210 */ /* 0x000fe20007f1e1ff */
[C---:B------:R-:W-:Y:S01]  /*1f90*/  IMAD R7, R5.reuse, UR14, RZ ;  /* 0x0000000e05077c24 */ /* 0x040fe2000f8e02ff */
[----:B------:R-:W-:Y:S01]  /*1fa0*/  SHF.R.S32.HI R91, RZ, 0x1f, R106 ;  /* 0x0000001fff5b7819 */ /* 0x000fe2000001146a */
[----:B------:R-:W-:Y:S01]  /*1fb0*/  IMAD.WIDE.U32 R14, R0, UR14, R8 ;  /* 0x0000000e000e7c25 */ /* 0x000fe2000f8e0008 */
[----:B------:R-:W-:Y:S01]  /*1fc0*/  SHF.R.S32.HI R9, RZ, 0x1f, R61 ;  /* 0x0000001fff097819 */ /* 0x000fe2000001143d */
[----:B---3--:R-:W-:Y:S02]  /*1fd0*/  UISETP.NE.AND UP0, UPT, UR22, URZ, UPT ;  /* 0x000000ff1600728c */ /* 0x008fe4000bf05270 */
[----:B------:R-:W-:-:S02]  /*1fe0*/  IMAD R5, R5, UR16, RZ ;  /* 0x0000001005057c24 */ /* 0x000fc4000f8e02ff */
[----:B------:R-:W-:Y:S01]  /*1ff0*/  IMAD.X R9, RZ, RZ, ~R9, P0 ;  /* 0x000000ffff097224 */ /* 0x000fe200000e0e09 */
[----:B------:R-:W-:Y:S01]  /*2000*/  IADD3 R78, P0, PT, R78, R115, RZ ;  /* 0x000000734e4e7210 */ /* 0x000fe20007f1e0ff */
[C---:B------:R-:W-:Y:S01]  /*2010*/  IMAD R12, R0.reuse, UR17, R5 ;  /* 0x00000011000c7c24 */ /* 0x040fe2000f8e0205 */
[C---:B------:R-:W-:Y:S01]  /*2020*/  IADD3.X R5, PT, PT, R79.reuse, R97, RZ, P1, !PT ;  /* 0x000000614f057210 */ /* 0x040fe20000ffe4ff */
[C---:B------:R-:W-:Y:S01]  /*2030*/  IMAD.WIDE.U32 R16, R0.reuse, UR16, R16 ;  /* 0x0000001000107c25 */ /* 0x040fe2000f8e0010 */
[----:B------:R-:W-:Y:S02]  /*2040*/  USHF.L.U64.HI UR16, UR12, 0x6, UR13 ;  /* 0x000000060c107899 */ /* 0x000fe4000801020d */
[----:B------:R-:W-:Y:S01]  /*2050*/  USHF.L.U32 UR17, UR12, 0x6, URZ ;  /* 0x000000060c117899 */ /* 0x000fe200080006ff */
[----:B------:R-:W-:Y:S02]  /*2060*/  IMAD.X R79, R79, 0x1, R96, P0 ;  /* 0x000000014f4f7824 */ /* 0x000fe400000e0660 */
[----:B------:R-:W-:Y:S01]  /*2070*/  IMAD R7, R0, UR15, R7 ;  /* 0x0000000f00077c24 */ /* 0x000fe2000f8e0207 */
[C---:B------:R-:W-:Y:S01]  /*2080*/  SHF.L.U64.HI R0, R52.reuse, 0x1, R5 ;  /* 0x0000000134007819 */ /* 0x040fe20000010205 */
[----:B------:R-:W-:Y:S01]  /*2090*/  IMAD.IADD R13, R17, 0x1, R12 ;  /* 0x00000001110d7824 */ /* 0x000fe200078e020c */
[----:B------:R-:W-:Y:S01]  /*20a0*/  MOV R12, R16 ;  /* 0x00000010000c7202 */ /* 0x000fe20000000f00 */
[----:B------:R-:W-:Y:S01]  /*20b0*/  IMAD.SHL.U32 R52, R52, 0x2, RZ ;  /* 0x0000000234347824 */ /* 0x000fe200078e00ff */
[C---:B------:R-:W-:Y:S01]  /*20c0*/  SHF.L.U64.HI R79, R78.reuse, 0x1, R79 ;  /* 0x000000014e4f7819 */ /* 0x040fe2000001024f */
[----:B------:R-:W-:Y:S01]  /*20d0*/  IMAD.IADD R7, R15, 0x1, R7 ;  /* 0x000000010f077824 */ /* 0x000fe200078e0207 */
[----:B------:R-:W-:Y:S01]  /*20e0*/  SHF.L.U32 R78, R78, 0x1, RZ ;  /* 0x000000014e4e7819 */ /* 0x000fe200000006ff */
[----:B------:R-:W-:Y:S01]  /*20f0*/  IMAD.MOV.U32 R6, RZ, RZ, R14 ;  /* 0x000000ffff067224 */ /* 0x000fe200078e000e */
[----:B------:R-:W3:Y:S01]  /*2100*/  LDCU.64 UR14, c[0x0][0x3c0] ;  /* 0x00007800ff0e77ac */ /* 0x000ee20008000a00 */
[----:B------:R-:W-:Y:S01]  /*2110*/  IMAD.WIDE.U32 R14, R4, UR12, R12 ;  /* 0x0000000c040e7c25 */ /* 0x000fe2000f8e000c */
[----:B------:R-:W-:-:S02]  /*2120*/  IADD3 R80, P1, PT, R78, UR18, RZ ;  /* 0x000000124e507c10 */ /* 0x000fc4000ff3e0ff */
[----:B------:R-:W-:Y:S01]  /*2130*/  IADD3 R12, P0, PT, R52, UR18, RZ ;  /* 0x00000012340c7c10 */ /* 0x000fe2000ff1e0ff */
[----:B------:R-:W-:Y:S01]  /*2140*/  IMAD R77, R9, UR12, RZ ;  /* 0x0000000c094d7c24 */ /* 0x000fe2000f8e02ff */
[----:B------:R-:W-:Y:S01]  /*2150*/  IADD3.X R81, PT, PT, R79, UR19, RZ, P1, !PT ;  /* 0x000000134f517c10 */ /* 0x000fe20008ffe4ff */
[-C--:B------:R-:W-:Y:S01]  /*2160*/  IMAD R9, R9, R2.reuse, RZ ;  /* 0x0000000209097224 */ /* 0x080fe200078e02ff */
[----:B------:R-:W-:Y:S01]  /*2170*/  IADD3.X R13, PT, PT, R0, UR19, RZ, P0, !PT ;  /* 0x00000013000d7c10 */ /* 0x000fe200087fe4ff */
[----:B------:R-:W4:Y:S01]  /*2180*/  LDCU UR19, c[0x0][0x440] ;  /* 0x00008800ff1377ac */ /* 0x000f220008000800 */
        /* <DEDUP_REMOVED lines=10> */
[----:B------:R-:W-:Y:S01]  /*2230*/  IMAD.IADD R9, R5, 0x1, R9 ;  /* 0x0000000105097824 */ /* 0x000fe200078e0209 */
[----:B------:R-:W-:Y:S01]  /*2240*/  LEA.HI.X R77, R14, UR9, R77, 0x1, P2 ;  /* 0x000000090e4d7c11 */ /* 0x000fe200090f0c4d */
[----:B------:R-:W-:Y:S01]  /*2250*/  IMAD.SHL.U32 R84, R2, 0x100, RZ ;  /* 0x0000010002547824 */ /* 0x000fe200078e00ff */
[----:B------:R-:W-:Y:S01]  /*2260*/  LEA R10, P2, R4, UR4, 0x1 ;  /* 0x00000004040a7c11 */ /* 0x000fe2000f8408ff */
[C---:B------:R-:W-:Y:S01]  /*2270*/  IMAD R105, R11.reuse, 0xc0, RZ ;  /* 0x000000c00b697824 */ /* 0x040fe200078e02ff */
[----:B------:R-:W-:Y:S01]  /*2280*/  IADD3 R78, P1, PT, R78, UR10, RZ ;  /* 0x0000000a4e4e7c10 */ /* 0x000fe2000ff3e0ff */
[----:B------:R-:W-:Y:S01]  /*2290*/  IMAD.X R84, RZ, RZ, ~R84, P0 ;  /* 0x000000ffff547224 */ /* 0x000fe200000e0e54 */
[----:B------:R-:W-:Y:S01]  /*22a0*/  IADD3.X R82, PT, PT, RZ, ~UR18, RZ, P0, !PT ;  /* 0x80000012ff527c10 */ /* 0x000fe200087fe4ff */
[C---:B------:R-:W-:Y:S01]  /*22b0*/  IMAD R104, R11.reuse, 0xe0, RZ ;  /* 0x000000e00b687824 */ /* 0x040fe200078e02ff */
[----:B------:R-:W-:Y:S01]  /*22c0*/  LEA.HI.X R9, R4, UR5, R9, 0x1, P2 ;  /* 0x0000000504097c11 */ /* 0x000fe200090f0c09 */
[----:B------:R-:W-:Y:S01]  /*22d0*/  IMAD.SHL.U32 R102, R11, 0x80, RZ ;  /* 0x000000800b667824 */ /* 0x000fe200078e00ff */
[----:B------:R-:W-:Y:S01]  /*22e0*/  IADD3.X R79, PT, PT, R79, UR11, RZ, P1, !PT ;  /* 0x0000000b4f4f7c10 */ /* 0x000fe20008ffe4ff */
[----:B------:R-:W-:Y:S01]  /*22f0*/  VIADD R113, R126, 0x40 ;  /* 0x000000407e717836 */ /* 0x000fe20000000000 */
[----:B------:R-:W-:Y:S01]  /*2300*/  ISETP.GE.AND P2, PT, R148, UR21, PT ;  /* 0x0000001594007c0c */ /* 0x000fe2000bf46270 */
[----:B------:R-:W-:Y:S01]  /*2310*/  VIADD R112, R126, 0x60 ;  /* 0x000000607e707836 */ /* 0x000fe20000000000 */
[----:B----4-:R-:W-:Y:S01]  /*2320*/  ISETP.GE.AND P1, PT, R148, UR19, PT ;  /* 0x0000001394007c0c */ /* 0x010fe2000bf26270 */
        /* <DEDUP_REMOVED lines=10> */
[----:B------:R-:W4:Y:S01]  /*23d0*/  LDCU.64 UR4, c[0x0][0x3b8] ;  /* 0x00007700ff0477ac */ /* 0x000f220008000a00 */
[----:B------:R-:W-:-:S02]  /*23e0*/  SHF.R.S32.HI R90, RZ, 0x1f, R105 ;  /* 0x0000001fff5a7819 */ /* 0x000fc40000011469 */
[----:B------:R-:W-:Y:S01]  /*23f0*/  SHF.R.S32.HI R88, RZ, 0x1f, R104 ;  /* 0x0000001fff587819 */ /* 0x000fe20000011468 */
[----:B------:R-:W1:Y:S01]  /*2400*/  LDCU.128 UR8, c[0x0][0x3a0] ;  /* 0x00007400ff0877ac */ /* 0x000e620008000c00 */
[----:B--2---:R-:W-:Y:S02]  /*2410*/  MOV R15, UR20 ;  /* 0x00000014000f7c02 */ /* 0x004fe40008000f00 */
[----:B------:R-:W-:Y:S02]  /*2420*/  SHF.R.S32.HI R82, RZ, 0x1f, R82 ;  /* 0x0000001fff527819 */ /* 0x000fe40000011452 */
[----:B---3--:R-:W-:-:S07]  /*2430*/  SHF.R.S32.HI R84, RZ, 0x1f, R84 ;  /* 0x0000001fff547819 */ /* 0x008fce0000011454 */
.L_x_1107:
[----:B------:R-:W-:Y:S01]  /*2440*/  VIADD R100, R100, 0x100 ;  /* 0x0000010064647836 */ /* 0x000fe20000000000 */
[----:B------:R-:W-:Y:S01]  /*2450*/  ISETP.NE.AND P4, PT, R121, RZ, PT ;  /* 0x000000ff7900720c */ /* 0x000fe20003f85270 */
[----:B------:R-:W-:Y:S01]  /*2460*/  VIADD R101, R101, 0x100 ;  /* 0x0000010065657836 */ /* 0x000fe20000000000 */
[----:B------:R-:W-:Y:S01]  /*2470*/  BSSY.RECONVERGENT B1, `(.L_x_1070) ;  /* 0x00005ba000017945 */ /* 0x000fe20003800200 */
[----:B------:R-:W-:Y:S01]  /*2480*/  VIADD R99, R99, 0xffffffff ;  /* 0xffffffff63637836 */ /* 0x000fe20000000000 */
[-C--:B------:R-:W-:Y:S01]  /*2490*/  ISETP.GE.OR P0, PT, R126, R100.reuse, P4 ;  /* 0x000000647e00720c */ /* 0x080fe20002706670 */
[----:B------:R-:W-:Y:S02]  /*24a0*/  IMAD.MOV.U32 R122, RZ, RZ, R98 ;  /* 0x000000ffff7a7224 */ /* 0x000fe400078e0062 */
[----:B------:R-:W-:Y:S01]  /*24b0*/  VIADD R98, R98, 0xffffff00 ;  /* 0xffffff0062627836 */ /* 0x000fe20000000000 */
[-C--:B------:R-:W-:Y:S02]  /*24c0*/  ISETP.LT.OR P1, PT, R126, R101.reuse, P0 ;  /* 0x000000657e00720c */ /* 0x080fe40000721670 */
[CC--:B------:R-:W-:Y:S04]  /*24d0*/  ISETP.GE.OR P0, PT, R113.reuse, R100.reuse, P4 ;  /* 0x000000647100720c */ /* 0x0c0fe80002706670 */
[-C--:B------:R-:W-:Y:S02]  /*24e0*/  ISETP.LT.OR P5, PT, R113, R101.reuse, P0 ;  /* 0x000000657100720c */ /* 0x080fe400007a1670 */
[CC--:B------:R-:W-:Y:S04]  /*24f0*/  ISETP.GE.OR P0, PT, R112.reuse, R100.reuse, P4 ;  /* 0x000000647000720c */ /* 0x0c0fe80002706670 */
[-C--:B------:R-:W-:Y:S01]  /*2500*/  ISETP.LT.OR P6, PT, R112, R101.reuse, P0 ;  /* 0x000000657000720c */ /* 0x080fe200007c1670 */
[----:B----4-:R-:W2:Y:S01]  /*2510*/  @!P1 LDG.E.128 R20, desc[UR6][R76.64] ;  /* 0x000000064c149981 */ /* 0x010ea2000c1e1d00 */
[----:B------:R-:W-:Y:S01]  /*2520*/  @!P1 IMAD.MOV.U32 R73, RZ, RZ, R71 ;  /* 0x000000ffff499224 */ /* 0x000fe200078e0047 */
[C---:B------:R-:W-:Y:S04]  /*2530*/  ISETP.GE.OR P0, PT, R110.reuse, R100, P4 ;  /* 0x000000646e00720c */ /* 0x040fe80002706670 */
[----:B------:R-:W3:Y:S01]  /*2540*/  @!P5 LDC.64 R18, c[0x0][0x3c0] ;  /* 0x0000f000ff12db82 */ /* 0x000ee20000000a00 */
[----:B------:R-:W-:Y:S02]  /*2550*/  ISETP.LT.OR P2, PT, R110, R101, P0 ;  /* 0x000000656e00720c */ /* 0x000fe40000741670 */
[C---:B------:R-:W-:Y:S02]  /*2560*/  LEA R28, P0, R87.reuse, R72, 0x1 ;  /* 0x00000048571c7211 */ /* 0x040fe400078008ff */
[----:B------:R-:W-:Y:S02]  /*2570*/  P2R R130, PR, RZ, 0x4 ;  /* 0x00000004ff827803 */ /* 0x000fe40000000000 */
[----:B------:R-:W-:Y:S01]  /*2580*/  LEA.HI.X R29, R87, R71, R66, 0x1, P0 ;  /* 0x00000047571d7211 */ /* 0x000fe200000f0c42 */
[----:B------:R-:W5:Y:S08]  /*2590*/  @!P6 LDC.64 R16, c[0x0][0x4b0] ;  /* 0x00012c00ff10eb82 */ /* 0x000f700000000a00 */
[----:B------:R-:W4:Y:S08]  /*25a0*/  @!P6 LDC.64 R6, c[0x0][0x3c0] ;  /* 0x0000f000ff06eb82 */ /* 0x000f300000000a00 */
[----:B------:R-:W1:Y:S01]  /*25b0*/  @!P2 LDC.64 R4, c[0x0][0x4b0] ;  /* 0x00012c00ff04ab82 */ /* 0x000e620000000a00 */
[C---:B---3--:R-:W-:Y:S04]  /*25c0*/  @!P5 LEA R38, P0, R18.reuse, R28, 0x6 ;  /* 0x0000001c1226d211 */ /* 0x048fe800078030ff */
[----:B------:R-:W-:Y:S02]  /*25d0*/  @!P5 LEA.HI.X R39, R18, R29, R19, 0x6, P0 ;  /* 0x0000001d1227d211 */ /* 0x000fe400000f3413 */
[----:B------:R-:W-:Y:S01]  /*25e0*/  IADD3 R30, P0, PT, R76, UR17, RZ ;  /* 0x000000114c1e7c10 */ /* 0x000fe2000ff1e0ff */
[----:B------:R-:W3:Y:S03]  /*25f0*/  @!P2 LDC.64 R2, c[0x0][0x3c0] ;  /* 0x0000f000ff02ab82 */ /* 0x000ee60000000a00 */
[----:B------:R-:W-:Y:S02]  /*2600*/  IADD3.X R31, PT, PT, R77, UR16, RZ, P0, !PT ;  /* 0x000000104d1f7c10 */ /* 0x000fe400087fe4ff */
[C---:B-----5:R-:W-:Y:S04]  /*2610*/  @!P6 LEA R18, P0, R16.reuse, R30, 0x7 ;  /* 0x0000001e1012e211 */ /* 0x060fe800078038ff */
[----:B------:R-:W-:Y:S02]  /*2620*/  @!P6 LEA.HI.X R19, R16, R31, R17, 0x7, P0 ;  /* 0x0000001f1013e211 */ /* 0x000fe400000f3c11 */
[C---:B----4-:R-:W-:Y:S04]  /*2630*/  @!P6 LEA R36, P0, R6.reuse, R28, 0x7 ;  /* 0x0000001c0624e211 */ /* 0x050fe800078038ff */
[----:B------:R-:W-:Y:S02]  /*2640*/  @!P6 LEA.HI.X R37, R6, R29, R7, 0x7, P0 ;  /* 0x0000001d0625e211 */ /* 0x000fe400000f3c07 */
[C---:B-1----:R-:W-:Y:S04]  /*2650*/  @!P2 LEA R34, P0, R4.reuse, R30, 0x8 ;  /* 0x0000001e0422a211 */ /* 0x042fe800078040ff */
[----:B------:R-:W-:Y:S02]  /*2660*/  @!P2 LEA.HI.X R35, R4, R31, R5, 0x8, P0 ;  /* 0x0000001f0423a211 */ /* 0x000fe400000f4405 */
[C---:B---3--:R-:W-:Y:S04]  /*2670*/  @!P2 LEA R32, P0, R2.reuse, R28, 0x8 ;  /* 0x0000001c0220a211 */ /* 0x048fe800078040ff */
[----:B------:R-:W-:Y:S02]  /*2680*/  @!P2 LEA.HI.X R33, R2, R29, R3, 0x8, P0 ;  /* 0x0000001d0221a211 */ /* 0x000fe400000f4403 */
[----:B------:R-:W-:Y:S04]  /*2690*/  @!P5 IADD3 R40, P0, PT, R30, UR17, RZ ;  /* 0x000000111e28dc10 */ /* 0x000fe8000ff1e0ff */
[----:B------:R-:W-:Y:S02]  /*26a0*/  @!P5 IADD3.X R41, PT, PT, R31, UR16, RZ, P0, !PT ;  /* 0x000000101f29dc10 */ /* 0x000fe400087fe4ff */
[CC--:B------:R-:W-:Y:S04]  /*26b0*/  ISETP.GE.OR P0, PT, R114.reuse, R100.reuse, P4 ;  /* 0x000000647200720c */ /* 0x0c0fe80002706670 */
[-C--:B------:R-:W-:Y:S02]  /*26c0*/  ISETP.LT.OR P3, PT, R114, R101.reuse, P0 ;  /* 0x000000657200720c */ /* 0x080fe40000761670 */
[CC--:B------:R-:W-:Y:S02]  /*26d0*/  ISETP.GE.OR P0, PT, R111.reuse, R100.reuse, P4 ;  /* 0x000000646f00720c */ /* 0x0c0fe40002706670 */
[----:B------:R-:W-:Y:S01]  /*26e0*/  P2R R51, PR, RZ, 0x8 ;  /* 0x00000008ff337803 */ /* 0x000fe20000000000 */
[----:B--2---:R1:W-:Y:S08]  /*26f0*/  @!P1 STG.E.128 desc[UR6][R72.64], R20 ;  /* 0x0000001448009986 */ /* 0x0043f0000c101d06 */
[----:B------:R-:W2:Y:S06]  /*2700*/  @!P3 LDG.E.128 R24, desc[UR6][R30.64] ;  /* 0x000000061e18b981 */ /* 0x000eac000c1e1d00 */
[----:B--2---:R-:W-:Y:S01]  /*2710*/  @!P3 STG.E.128 desc[UR6][R28.64], R24 ;  /* 0x000000181c00b986 */ /* 0x004fe2000c101d06 */
[-C--:B------:R-:W-:Y:S02]  /*2720*/  ISETP.LT.OR P3, PT, R111, R101.reuse, P0 ;  /* 0x000000656f00720c */ /* 0x080fe40000761670 */
[CC--:B------:R-:W-:Y:S03]  /*2730*/  ISETP.GE.OR P0, PT, R109.reuse, R100.reuse, P4 ;  /* 0x000000646d00720c */ /* 0x0c0fe60002706670 */
[----:B------:R-:W2:Y:S01]  /*2740*/  @!P5 LDG.E.128 R4, desc[UR6][R40.64] ;  /* 0x000000062804d981 */ /* 0x000ea2000c1e1d00 */
[-C--:B------:R-:W-:Y:S02]  /*2750*/  ISETP.LT.OR P4, PT, R109, R101.reuse, P0 ;  /* 0x000000656d00720c */ /* 0x080fe40000781670 */
[----:B------:R-:W-:Y:S04]  /*2760*/  ISETP.NE.AND P0, PT, R119, RZ, PT ;  /* 0x000000ff7700720c */ /* 0x000fe80003f05270 */
[----:B------:R-:W-:Y:S01]  /*2770*/  P2R R121, PR, RZ, 0x1 ;  /* 0x00000001ff797803 */ /* 0x000fe20000000000 */
[----:B------:R-:W3:Y:S01]  /*2780*/  @!P3 LDC.64 R2, c[0x0][0x4b0] ;  /* 0x00012c00ff02bb82 */ /* 0x000ee20000000a00 */
[----:B------:R-:W-:Y:S01]  /*2790*/  ISETP.GE.OR P0, PT, R108, R100, P0 ;  /* 0x000000646c00720c */ /* 0x000fe20000706670 */
        /* <DEDUP_REMOVED lines=54> */
[----:B--2---:R-:W-:Y:S02]  /*2b00*/  @!P5 LEA R20, P0, R2, R26, 0x6 ;  /* 0x0000001a0214d211 */ /* 0x004fe400078030ff */
        /* <DEDUP_REMOVED lines=58> */
.L_x_1071:
        /* <DEDUP_REMOVED lines=71> */
.L_x_1075:
[----:B------:R-:W-:Y:S05]  /*3320*/  BSYNC.RECONVERGENT B0 ;  /* 0x0000000000007941 */ /* 0x000fea0003800200 */
.L_x_1074:
        /* <DEDUP_REMOVED lines=54> */
.L_x_1077:
[----:B------:R-:W-:Y:S05]  /*3690*/  BSYNC.RECONVERGENT B0 ;  /* 0x0000000000007941 */ /* 0x000fea0003800200 */
.L_x_1076:
        /* <DEDUP_REMOVED lines=60> */
.L_x_1079:
[----:B------:R-:W-:Y:S05]  /*3a60*/  BSYNC.RECONVERGENT B0 ;  /* 0x0000000000007941 */ /* 0x000fea0003800200 */
.L_x_1078:
        /* <DEDUP_REMOVED lines=60> */
.L_x_1081:
[----:B------:R-:W-:Y:S05]  /*3e30*/  BSYNC.RECONVERGENT B0 ;  /* 0x0000000000007941 */ /* 0x000fea0003800200 */
.L_x_1080:
        /* <DEDUP_REMOVED lines=62> */
.L_x_1083:
[----:B------:R-:W-:Y:S05]  /*4220*/  BSYNC.RECONVERGENT B0 ;  /* 0x0000000000007941 */ /* 0x000fea0003800200 */
.L_x_1082:
        /* <DEDUP_REMOVED lines=62> */
.L_x_1085:
[----:B------:R-:W-:Y:S05]  /*4610*/  BSYNC.RECONVERGENT B0 ;  /* 0x0000000000007941 */ /* 0x000fea0003800200 */
.L_x_1084:
        /* <DEDUP_REMOVED lines=62> */
.L_x_1087:
[----:B------:R-:W-:Y:S05]  /*4a00*/  BSYNC.RECONVERGENT B0 ;  /* 0x0000000000007941 */ /* 0x000fea0003800200 */
.L_x_1086:
        /* <DEDUP_REMOVED lines=62> */
.L_x_1089:
[----:B------:R-:W-:Y:S05]  /*4df0*/  BSYNC.RECONVERGENT B0 ;  /* 0x0000000000007941 */ /* 0x000fea0003800200 */
.L_x_1088:
[----:B------:R-:W1:Y:S01]  /*4e00*/  LDC R15, c[0x0][0x450] ;  /* 0x00011400ff0f7b82 */ /* 0x000e620000000800 */
[----:B------:R-:W-:Y:S05]  /*4e10*/  IMAD.U32 R3, R36, -0x80, RZ ;  /* 0xffffff8024037824 */ /* 0x000fea00078e00ff */
[C---:B------:R-:W-:Y:S02]  /*4e20*/  LEA R12, P1, R3.reuse, R12, 0x1 ;  /* 0x0000000c030c7211 */ /* 0x040fe400078208ff */
[C---:B------:R-:W-:Y:S02]  /*4e30*/  LEA R52, P0, R3.reuse, R52, 0x1 ;  /* 0x0000003403347211 */ /* 0x040fe400078008ff */
[C---:B------:R-:W-:Y:S02]  /*4e40*/  LEA.HI.X.SX32 R13, R3.reuse, R13, 0x1, P1 ;  /* 0x0000000d030d7211 */ /* 0x040fe400008f0eff */
[----:B------:R-:W-:Y:S01]  /*4e50*/  LEA.HI.X.SX32 R53, R3, R53, 0x1, P0 ;  /* 0x0000003503357211 */ /* 0x000fe200000f0eff */
[----:B------:R-:W-:Y:S05]  /*4e60*/  BRA `(.L_x_1072) ;  /* 0x0000003000687947 */ /* 0x000fea0003800000 */
.L_x_1073:
        /* <DEDUP_REMOVED lines=103> */
.L_x_1091:
[----:B------:R-:W-:Y:S05]  /*54e0*/  BSYNC.RECONVERGENT B0 ;  /* 0x0000000000007941 */ /* 0x000fea0003800200 */
.L_x_1090:
        /* <DEDUP_REMOVED lines=92> */
.L_x_1093:
[----:B------:R-:W-:Y:S05]  /*5ab0*/  BSYNC.RECONVERGENT B0 ;  /* 0x0000000000007941 */ /* 0x000fea0003800200 */
.L_x_1092:
        /* <DEDUP_REMOVED lines=22> */
[----:B------:R-:W-:Y:S02]  /*5c20*/  @!P0 IADD3.X R41, PT, PT, R136, R81, RZ, P2, !PT ;  /* 0x0000005188298210 */ /* 0x000fe400017fe4ff */
        /* <DEDUP_REMOVED lines=73> */
.L_x_1095:
[----:B------:R-:W-:Y:S05]  /*60c0*/  BSYNC.RECONVERGENT B0 ;  /* 0x0000000000007941 */ /* 0x000fea0003800200 */
.L_x_1094:
        /* <DEDUP_REMOVED lines=96> */
.L_x_1097:
[----:B------:R-:W-:Y:S05]  /*66d0*/  BSYNC.RECONVERGENT B0 ;  /* 0x0000000000007941 */ /* 0x000fea0003800200 */
.L_x_1096:
        /* <DEDUP_REMOVED lines=17> */
[----:B------:R-:W2:Y:S01]  /*67f0*/  @!P0 LDG.E.128 R48, desc[UR6][R40.64] ;  /* 0x0000000628308981 */ /* 0x000ea2000c1e1d00 */
[--C-:B-----5:R-:W-:Y:S02]  /*6800*/  @!P0 HADD2.F32 R32, -RZ, R136.reuse.H0_H0 ;  /* 0x20000088ff208230 */ /* 0x120fe40000004100 */
[----:B------:R-:W-:Y:S02]  /*6810*/  @!P0 HADD2.F32 R30, -RZ, R136.H1_H1 ;  /* 0x30000088ff1e8230 */ /* 0x000fe40000004100 */
[--C-:B-1----:R-:W-:Y:S03]  /*6820*/  @!P0 HADD2.F32 R28, -RZ, R137.reuse.H0_H0 ;  /* 0x20000089ff1c8230 */ /* 0x102fe60000004100 */
[----:B------:R-:W-:Y:S01]  /*6830*/  @!P2 FADD.FTZ R32, -R32, -RZ ;  /* 0x800000ff2020a221 */ /* 0x000fe20000010100 */
[----:B------:R-:W-:Y:S02]  /*6840*/  @!P0 HADD2.F32 R27, -RZ, R137.H1_H1 ;  /* 0x30000089ff1b8230 */ /* 0x000fe40000004100 */
[----:B------:R-:W-:Y:S01]  /*6850*/  @!P2 FADD.FTZ R30, -R30, -RZ ;  /* 0x800000ff1e1ea221 */ /* 0x000fe20000010100 */
[--C-:B------:R-:W-:Y:S01]  /*6860*/  @!P0 HADD2.F32 R26, -RZ, R138.reuse.H0_H0 ;  /* 0x2000008aff1a8230 */ /* 0x100fe20000004100 */
[----:B------:R-:W1:Y:S01]  /*6870*/  LDC.64 R136, c[0x0][0x4a8] ;  /* 0x00012a00ff887b82 */ /* 0x000e620000000a00 */
[----:B------:R-:W-:Y:S02]  /*6880*/  @!P0 HADD2.F32 R25, -RZ, R138.H1_H1 ;  /* 0x3000008aff198230 */ /* 0x000fe40000004100 */
[----:B------:R-:W-:Y:S01]  /*6890*/  @!P2 FADD.FTZ R28, -R28, -RZ ;  /* 0x800000ff1c1ca221 */ /* 0x000fe20000010100 */
[--C-:B--2---:R-:W-:Y:S02]  /*68a0*/  @!P0 HADD2.F32 R44, -RZ, R49.reuse.H0_H0 ;  /* 0x20000031ff2c8230 */ /* 0x104fe40000004100 */
[----:B------:R-:W-:Y:S01]  /*68b0*/  @!P2 FADD.FTZ R27, -R27, -RZ ;  /* 0x800000ff1b1ba221 */ /* 0x000fe20000010100 */
[----:B------:R-:W-:Y:S02]  /*68c0*/  @!P0 HADD2.F32 R45, -RZ, R49.H1_H1 ;  /* 0x30000031ff2d8230 */ /* 0x000fe40000004100 */
[----:B------:R-:W-:Y:S01]  /*68d0*/  @!P2 FADD.FTZ R26, -R26, -RZ ;  /* 0x800000ff1a1aa221 */ /* 0x000fe20000010100 */
[----:B------:R-:W-:Y:S02]  /*68e0*/  @!P0 HADD2.F32 R40, -RZ, R48.H1_H1 ;  /* 0x30000030ff288230 */ /* 0x000fe40000004100 */
[----:B------:R-:W-:Y:S01]  /*68f0*/  @!P2 FADD.FTZ R25, -R25, -RZ ;  /* 0x800000ff1919a221 */ /* 0x000fe20000010100 */
[--C-:B------:R-:W-:Y:S02]  /*6900*/  @!P0 HADD2.F32 R46, -RZ, R50.reuse.H0_H0 ;  /* 0x20000032ff2e8230 */ /* 0x100fe40000004100 */
[----:B------:R-:W-:Y:S02]  /*6910*/  @!P0 HADD2.F32 R47, -RZ, R50.H1_H1 ;  /* 0x30000032ff2f8230 */ /* 0x000fe40000004100 */
[--C-:B------:R-:W-:Y:S02]  /*6920*/  @!P0 HADD2.F32 R24, -RZ, R139.reuse.H0_H0 ;  /* 0x2000008bff188230 */ /* 0x100fe40000004100 */
[----:B------:R-:W-:Y:S02]  /*6930*/  @!P0 HADD2.F32 R16, -RZ, R139.H1_H1 ;  /* 0x3000008bff108230 */ /* 0x000fe40000004100 */
[----:B------:R-:W-:Y:S02]  /*6940*/  @!P0 HADD2.F32 R50, -RZ, R51.H1_H1 ;  /* 0x30000033ff328230 */ /* 0x000fe40000004100 */
[----:B------:R-:W-:Y:S01]  /*6950*/  @!P2 FADD.FTZ R24, -R24, -RZ ;  /* 0x800000ff1818a221 */ /* 0x000fe20000010100 */
[----:B------:R-:W-:Y:S01]  /*6960*/  @!P2 FADD.FTZ R16, -R16, -RZ ;  /* 0x800000ff1010a221 */ /* 0x000fe20000010100 */
[----:B-1----:R-:W-:Y:S04]  /*6970*/  IMAD.WIDE.U32 R36, R136, 0xc0, R18 ;  /* 0x000000c088247825 */ /* 0x002fe800078e0012 */
[----:B------:R-:W-:Y:S05]  /*6980*/  IMAD R137, R137, 0xc0, RZ ;  /* 0x000000c089897824 */ /* 0x000fea00078e02ff */
[----:B------:R-:W-:Y:S03]  /*6990*/  IADD3 R37, PT, PT, R137, R37, RZ ;  /* 0x0000002589257210 */ /* 0x000fe60007ffe0ff */
[----:B------:R-:W-:Y:S02]  /*69a0*/  @!P0 IMAD.WIDE R38, R17, 0x2, R36 ;  /* 0x0000000211268825 */ /* 0x000fe400078e0224 */
[----:B---34-:R-:W2:Y:S08]  /*69b0*/  LDG.E.128 R56, desc[UR6][R36.64] ;  /* 0x0000000624387981 */ /* 0x018eb0000c1e1d00 */
[----:B------:R-:W3:Y:S01]  /*69c0*/  @!P0 LDG.E.128 R20, desc[UR6][R38.64] ;  /* 0x0000000626148981 */ /* 0x000ee2000c1e1d00 */
        /* <DEDUP_REMOVED lines=25> */
[----:B------:R-:W-:Y:S01]  /*6b60*/  @!P0 FFMA.FTZ R3, R42, R44, R3 ;  /* 0x0000002c2a038223 */ /* 0x000fe20000010003 */
[----:B------:R-:W-:Y:S01]  /*6b70*/  @!P0 FFMA.FTZ R4, R41, R45, R4 ;  /* 0x0000002d29048223 */ /* 0x000fe20000010004 */
[----:B------:R-:W-:Y:S01]  /*6b80*/  @!P0 MOV R56, R135 ;  /* 0x0000008700388202 */ /* 0x000fe20000000f00 */
[----:B------:R-:W-:Y:S01]  /*6b90*/  @!P0 FFMA.FTZ R5, R34, R46, R5 ;  /* 0x0000002e22058223 */ /* 0x000fe20000010005 */
[----:B------:R-:W-:Y:S01]  /*6ba0*/  @!P0 FFMA.FTZ R6, R43, R47, R6 ;  /* 0x0000002f2b068223 */ /* 0x000fe20000010006 */
[----:B------:R-:W-:Y:S01]  /*6bb0*/  @!P0 HADD2.F32 R48, -RZ, R51.H0_H0 ;  /* 0x20000033ff308230 */ /* 0x000fe20000004100 */
[----:B------:R-:W-:Y:S01]  /*6bc0*/  @!P0 F2FP.F16.F32.PACK_AB R136, R4, R3 ;  /* 0x000000030488823e */ /* 0x000fe200000000ff */
[--C-:B------:R-:W-:Y:S01]  /*6bd0*/  @!P0 HADD2.F32 R21, -RZ, R23.reuse.H0_H0 ;  /* 0x20000017ff158230 */ /* 0x100fe20000004100 */
[----:B------:R-:W-:Y:S01]  /*6be0*/  @!P0 MOV R51, R59 ;  /* 0x0000003b00338202 */ /* 0x000fe20000000f00 */
[----:B------:R-:W-:Y:S01]  /*6bf0*/  @!P0 HADD2.F32 R23, -RZ, R23.H1_H1 ;  /* 0x30000017ff178230 */ /* 0x000fe20000004100 */
[----:B------:R-:W-:Y:S02]  /*6c00*/  @!P0 F2FP.F16.F32.PACK_AB R137, R6, R5 ;  /* 0x000000050689823e */ /* 0x000fe400000000ff */
[----:B------:R-:W-:Y:S01]  /*6c10*/  @!P0 MOV R57, R136 ;  /* 0x0000008800398202 */ /* 0x000fe20000000f00 */
[--C-:B------:R-:W-:Y:S01]  /*6c20*/  @!P0 HADD2.F32 R40, -RZ, R51.reuse.H0_H0 ;  /* 0x20000033ff288230 */ /* 0x100fe20000004100 */
[----:B------:R-:W-:Y:S01]  /*6c30*/  @!P0 MOV R58, R137 ;  /* 0x00000089003a8202 */ /* 0x000fe20000000f00 */
[----:B------:R-:W-:Y:S01]  /*6c40*/  @!P0 FMUL.FTZ R7, R21, R24 ;  /* 0x0000001815078220 */ /* 0x000fe20000410000 */
[----:B------:R-:W1:Y:S01]  /*6c50*/  LDC.64 R136, c[0x0][0x3b8] ;  /* 0x0000ee00ff887b82 */ /* 0x000e620000000a00 */
[----:B------:R-:W-:Y:S02]  /*6c60*/  @!P0 HADD2.F32 R49, -RZ, R51.H1_H1 ;  /* 0x30000033ff318230 */ /* 0x000fe40000004100 */
[----:B------:R-:W-:Y:S01]  /*6c70*/  @!P0 FMUL.FTZ R8, R23, R16 ;  /* 0x0000001017088220 */ /* 0x000fe20000410000 */
[----:B------:R-:W-:Y:S03]  /*6c80*/  @!P0 FFMA.FTZ R7, R40, R48, R7 ;  /* 0x0000003028078223 */ /* 0x000fe60000010007 */
[----:B------:R-:W-:Y:S05]  /*6c90*/  @!P0 FFMA.FTZ R8, R49, R50, R8 ;  /* 0x0000003231088223 */ /* 0x000fea0000010008 */
[----:B------:R-:W-:Y:S04]  /*6ca0*/  @!P0 F2FP.F16.F32.PACK_AB R138, R8, R7 ;  /* 0x00000007088a823e */ /* 0x000fe800000000ff */
[----:B------:R-:W-:Y:S01]  /*6cb0*/  @!P0 MOV R59, R138 ;  /* 0x0000008a003b8202 */ /* 0x000fe20000000f00 */
[----:B-1----:R-:W-:Y:S04]  /*6cc0*/  IMAD.WIDE.U32 R138, R136, 0xc0, R132 ;  /* 0x000000c0888a7825 */ /* 0x002fe800078e0084 */
[----:B------:R-:W-:Y:S05]  /*6cd0*/  IMAD R137, R137, 0xc0, RZ ;  /* 0x000000c089897824 */ /* 0x000fea00078e02ff */
[----:B------:R-:W-:Y:S05]  /*6ce0*/  IADD3 R139, PT, PT, R137, R139, RZ ;  /* 0x0000008b898b7210 */ /* 0x000fea0007ffe0ff */
[----:B------:R1:W-:Y:S02]  /*6cf0*/  STG.E.128 desc[UR6][R138.64], R56 ;  /* 0x000000388a007986 */ /* 0x0003e4000c101d06 */
.L_x_1099:
[----:B------:R-:W-:Y:S05]  /*6d00*/  BSYNC.RECONVERGENT B0 ;  /* 0x0000000000007941 */ /* 0x000fea0003800200 */
.L_x_1098:
        /* <DEDUP_REMOVED lines=98> */
.L_x_1101:
[----:B------:R-:W-:Y:S05]  /*7330*/  BSYNC.RECONVERGENT B0 ;  /* 0x0000000000007941 */ /* 0x000fea0003800200 */
.L_x_1100:
        /* <DEDUP_REMOVED lines=98> */
.L_x_1103:
[----:B------:R-:W-:Y:S05]  /*7960*/  BSYNC.RECONVERGENT B0 ;  /* 0x0000000000007941 */ /* 0x000fea0003800200 */
.L_x_1102:
[----:B------:R-:W-:Y:S01]  /*7970*/  ISETP.NE.AND P0, PT, R131, RZ, PT ;  /* 0x000000ff8300720c */ /* 0x000fe20003f05270 */
[----:B------:R-:W-:Y:S11]  /*7980*/  BSSY.RECONVERGENT B0, `(.L_x_1104) ;  /* 0x0000062000007945 */ /* 0x000ff60003800200 */
[----:B------:R-:W-:Y:S01]  /*7990*/  @!UPT UIADD3 URZ, UPT, UPT, URZ, URZ, URZ ;  /* 0x000000fffffff290 */ /* 0x000fe2000fffe0ff */
[----:B------:R-:W-:Y:S05]  /*79a0*/  @P0 BRA `(.L_x_1105) ;  /* 0x00000004007c0947 */ /* 0x000fea0003800000 */
[----:B-1----:R-:W1:Y:S01]  /*79b0*/  LDC.64 R50, c[0x0][0x4a8] ;  /* 0x00012a00ff327b82 */ /* 0x002e620000000a00 */
[----:B------:R-:W-:Y:S01]  /*79c0*/  ISETP.GE.AND P0, PT, R148, R15, PT ;  /* 0x0000000f9400720c */ /* 0x000fe20003f06270 */
[----:B-1----:R-:W-:Y:S04]  /*79d0*/  IMAD.WIDE.U32 R18, R50, 0x180, R18 ;  /* 0x0000018032127825 */ /* 0x002fe800078e0012 */
[----:B------:R-:W-:Y:S08]  /*79e0*/  IMAD R49, R51, 0x180, RZ ;  /* 0x0000018033317824 */ /* 0x000ff000078e02ff */
[----:B------:R-:W-:Y:S02]  /*79f0*/  @!P0 SEL R51, R14, RZ, P1 ;  /* 0x000000ff0e338207 */ /* 0x000fe40000800000 */
[----:B------:R-:W-:Y:S02]  /*7a00*/  IADD3 R19, PT, PT, R49, R19, RZ ;  /* 0x0000001331137210 */ /* 0x000fe40007ffe0ff */
[----:B------:R-:W-:Y:S02]  /*7a10*/  @!P0 IADD3 R51, P2, PT, R104, R51, RZ ;  /* 0x0000003368338210 */ /* 0x000fe40007f5e0ff */
[----:B------:R-:W-:Y:S01]  /*7a20*/  @!P0 SEL R49, R134, RZ, P1 ;  /* 0x000000ff86318207 */ /* 0x000fe20000800000 */
[----:B------:R-:W-:Y:S01]  /*7a30*/  @!P0 IMAD.WIDE R20, R17, 0x2, R18 ;  /* 0x0000000211148825 */ /* 0x000fe200078e0212 */
[----:B------:R-:W5:Y:S02]  /*7a40*/  LDG.E.128 R44, desc[UR6][R18.64] ;  /* 0x00000006122c7981 */ /* 0x000f64000c1e1d00 */
[----:B------:R-:W-:Y:S02]  /*7a50*/  @!P0 IADD3.X R50, PT, PT, R88, R49, RZ, P2, !PT ;  /* 0x0000003158328210 */ /* 0x000fe400017fe4ff */
[C---:B------:R-:W-:Y:S02]  /*7a60*/  @!P0 SHF.L.U32 R49, R51.reuse, 0x1, RZ ;  /* 0x0000000133318819 */ /* 0x040fe400000006ff */
[----:B------:R-:W-:Y:S02]  /*7a70*/  @!P0 SHF.L.U64.HI R50, R51, 0x1, R50 ;  /* 0x0000000133328819 */ /* 0x000fe40000010232 */
[C---:B---34-:R-:W-:Y:S01]  /*7a80*/  @!P0 IADD3 R56, P2, PT, R49.reuse, R78, RZ ;  /* 0x0000004e31388210 */ /* 0x058fe20007f5e0ff */
[----:B------:R-:W3:Y:S03]  /*7a90*/  @!P0 LDG.E.128 R20, desc[UR6][R20.64] ;  /* 0x0000000614148981 */ /* 0x000ee6000c1e1d00 */
[C---:B------:R-:W-:Y:S02]  /*7aa0*/  @!P0 IADD3.X R57, PT, PT, R50.reuse, R79, RZ, P2, !PT ;  /* 0x0000004f32398210 */ /* 0x040fe400017fe4ff */
[----:B------:R-:W-:Y:S04]  /*7ab0*/  @!P0 IADD3 R32, P2, PT, R49, R80, RZ ;  /* 0x0000005031208210 */ /* 0x000fe80007f5e0ff */
[----:B------:R-:W4:Y:S01]  /*7ac0*/  @!P0 LDG.E.128 R56, desc[UR6][R56.64] ;  /* 0x0000000638388981 */ /* 0x000f22000c1e1d00 */
[----:B------:R-:W-:Y:S02]  /*7ad0*/  @!P0 IADD3.X R33, PT, PT, R50, R81, RZ, P2, !PT ;  /* 0x0000005132218210 */ /* 0x000fe400017fe4ff */
[----:B------:R-:W-:Y:S01]  /*7ae0*/  PLOP3.LUT P2, PT, PT, PT, PT, 0x80, 0x8 ;  /* 0x000000000008781c */ /* 0x000fe20003f4f070 */
[----:B------:R-:W1:Y:S01]  /*7af0*/  LDC.64 R50, c[0x0][0x3b8] ;  /* 0x0000ee00ff327b82 */ /* 0x000e620000000a00 */
[----:B------:R-:W-:Y:S03]  /*7b00*/  @!P0 PLOP3.LUT P2, PT, P1, PT, PT, 0x80, 0x8 ;  /* 0x000000000008881c */ /* 0x000fe60000f4f070 */
[----:B------:R5:W2:Y:S01]  /*7b10*/  @!P0 LDG.E.128 R40, desc[UR6][R32.64] ;  /* 0x0000000620288981 */ /* 0x000aa2000c1e1d00 */
[----:B-1----:R-:W-:Y:S02]  /*7b20*/  IMAD R51, R51, 0x180, RZ ;  /* 0x0000018033337824 */ /* 0x002fe400078e02ff */
[----:B------:R-:W-:Y:S05]  /*7b30*/  IMAD.WIDE.U32 R132, R50, 0x180, R132 ;  /* 0x0000018032847825 */ /* 0x000fea00078e0084 */
[----:B------:R-:W-:Y:S02]  /*7b40*/  IADD3 R133, PT, PT, R51, R133, RZ ;  /* 0x0000008533857210 */ /* 0x000fe40007ffe0ff */
[----:B-----5:R-:W-:Y:S02]  /*7b50*/  @!P0 MOV R32, R44 ;  /* 0x0000002c00208202 */ /* 0x020fe40000000f00 */
[----:B------:R-:W-:Y:S03]  /*7b60*/  @!P0 MOV R48, R45 ;  /* 0x0000002d00308202 */ /* 0x000fe60000000f00 */
[--C-:B------:R-:W-:Y:S02]  /*7b70*/  @!P0 HADD2.F32 R33, -RZ, R32.reuse.H0_H0 ;  /* 0x20000020ff218230 */ /* 0x100fe40000004100 */
[----:B------:R-:W-:Y:S02]  /*7b80*/  @!P0 HADD2.F32 R35, -RZ, R32.H1_H1 ;  /* 0x30000020ff238230 */ /* 0x000fe40000004100 */
[--C-:B---3--:R-:W-:Y:S02]  /*7b90*/  @!P0 HADD2.F32 R27, -RZ, R20.reuse.H0_H0 ;  /* 0x20000014ff1b8230 */ /* 0x108fe40000004100 */
[----:B------:R-:W-:Y:S02]  /*7ba0*/  @!P0 HADD2.F32 R26, -RZ, R20.H1_H1 ;  /* 0x30000014ff1a8230 */ /* 0x000fe40000004100 */
[--C-:B------:R-:W-:Y:S02]  /*7bb0*/  @!P0 HADD2.F32 R16, -RZ, R23.reuse.H0_H0 ;  /* 0x20000017ff108230 */ /* 0x100fe40000004100 */
[----:B------:R-:W-:Y:S02]  /*7bc0*/  @!P0 HADD2.F32 R15, -RZ, R23.H1_H1 ;  /* 0x30000017ff0f8230 */ /* 0x000fe40000004100 */
[----:B------:R-:W-:Y:S02]  /*7bd0*/  @!P0 HADD2.F32 R25, -RZ, R21.H0_H0 ;  /* 0x20000015ff198230 */ /* 0x000fe40000004100 */
[--C-:B----4-:R-:W-:Y:S02]  /*7be0*/  @!P0 HADD2.F32 R30, -RZ, R56.reuse.H0_H0 ;  /* 0x20000038ff1e8230 */ /* 0x110fe40000004100 */
[----:B------:R-:W-:Y:S02]  /*7bf0*/  @!P0 HADD2.F32 R31, -RZ, R56.H1_H1 ;  /* 0x30000038ff1f8230 */ /* 0x000fe40000004100 */
[--C-:B------:R-:W-:Y:S02]  /*7c00*/  @!P0 HADD2.F32 R28, -RZ, R57.reuse.H0_H0 ;  /* 0x20000039ff1c8230 */ /* 0x100fe40000004100 */
[----:B------:R-:W-:Y:S01]  /*7c10*/  @!P2 FADD.FTZ R30, -R30, -RZ ;  /* 0x800000ff1e1ea221 */ /* 0x000fe20000010100 */
[----:B------:R-:W-:Y:S02]  /*7c20*/  @!P0 HADD2.F32 R29, -RZ, R57.H1_H1 ;  /* 0x30000039ff1d8230 */ /* 0x000fe40000004100 */
[----:B------:R-:W-:Y:S01]  /*7c30*/  @!P2 FADD.FTZ R31, -R31, -RZ ;  /* 0x800000ff1f1fa221 */ /* 0x000fe20000010100 */
[----:B--2---:R-:W-:Y:S02]  /*7c40*/  @!P0 HADD2.F32 R32, -RZ, R40.H0_H0 ;  /* 0x20000028ff208230 */ /* 0x004fe40000004100 */
[----:B------:R-:W-:Y:S01]  /*7c50*/  @!P0 FMUL.FTZ R0, R27, R30 ;  /* 0x0000001e1b008220 */ /* 0x000fe20000410000 */
[----:B------:R-:W-:Y:S02]  /*7c60*/  @!P0 HADD2.F32 R24, -RZ, R21.H1_H1 ;  /* 0x30000015ff188230 */ /* 0x000fe40000004100 */
[----:B------:R-:W-:Y:S01]  /*7c70*/  @!P0 FMUL.FTZ R2, R26, R31 ;  /* 0x0000001f1a028220 */ /* 0x000fe20000410000 */
[--C-:B------:R-:W-:Y:S02]  /*7c80*/  @!P0 HADD2.F32 R23, -RZ, R58.reuse.H0_H0 ;  /* 0x2000003aff178230 */ /* 0x100fe40000004100 */
[----:B------:R-:W-:Y:S01]  /*7c90*/  @!P0 FFMA.FTZ R0, R33, R32, R0 ;  /* 0x0000002021008223 */ /* 0x000fe20000010000 */
[----:B------:R-:W-:Y:S02]  /*7ca0*/  @!P0 HADD2.F32 R21, -RZ, R58.H1_H1 ;  /* 0x3000003aff158230 */ /* 0x000fe40000004100 */
[----:B------:R-:W-:Y:S01]  /*7cb0*/  @!P2 FADD.FTZ R28, -R28, -RZ ;  /* 0x800000ff1c1ca221 */ /* 0x000fe20000010100 */
[----:B------:R-:W-:Y:S02]  /*7cc0*/  @!P0 HADD2.F32 R34, -RZ, R40.H1_H1 ;  /* 0x30000028ff228230 */ /* 0x000fe40000004100 */
[----:B------:R-:W-:Y:S01]  /*7cd0*/  @!P2 FADD.FTZ R29, -R29, -RZ ;  /* 0x800000ff1d1da221 */ /* 0x000fe20000010100 */
[--C-:B------:R-:W-:Y:S02]  /*7ce0*/  @!P0 HADD2.F32 R36, -RZ, R41.reuse.H0_H0 ;  /* 0x20000029ff248230 */ /* 0x100fe40000004100 */
[----:B------:R-:W-:Y:S01]  /*7cf0*/  @!P0 FMUL.FTZ R3, R25, R28 ;  /* 0x0000001c19038220 */ /* 0x000fe20000410000 */
[----:B------:R-:W-:Y:S02]  /*7d00*/  @!P0 HADD2.F32 R37, -RZ, R41.H1_H1 ;  /* 0x30000029ff258230 */ /* 0x000fe40000004100 */
[----:B------:R-:W-:Y:S01]  /*7d10*/  @!P0 FFMA.FTZ R2, R35, R34, R2 ;  /* 0x0000002223028223 */ /* 0x000fe20000010002 */
[----:B------:R-:W-:Y:S02]  /*7d20*/  @!P0 HADD2.F32 R17, -RZ, R59.H0_H0 ;  /* 0x2000003bff118230 */ /* 0x000fe40000004100 */
[----:B------:R-:W-:Y:S01]  /*7d30*/  @!P0 FMUL.FTZ R4, R24, R29 ;  /* 0x0000001d18048220 */ /* 0x000fe20000410000 */
        /* <DEDUP_REMOVED lines=13> */
[----:B------:R-:W-:Y:S01]  /*7e10*/  @!P0 FMUL.FTZ R5, R20, R23 ;  /* 0x0000001714058220 */ /* 0x000fe20000410000 */
[----:B------:R-:W-:Y:S02]  /*7e20*/  @!P0 HADD2.F32 R33, -RZ, R48.H1_H1 ;  /* 0x30000030ff218230 */ /* 0x000fe40000004100 */
[----:B------:R-:W-:Y:S01]  /*7e30*/  @!P2 FADD.FTZ R17, -R17, -RZ ;  /* 0x800000ff1111a221 */ /* 0x000fe20000010100 */
[----:B------:R-:W-:Y:S02]  /*7e40*/  @!P0 HADD2.F32 R22, -RZ, R22.H1_H1 ;  /* 0x30000016ff168230 */ /* 0x000fe40000004100 */
[----:B------:R-:W-:Y:S01]  /*7e50*/  @!P2 FADD.FTZ R14, -R14, -RZ ;  /* 0x800000ff0e0ea221 */ /* 0x000fe20000010100 */
[--C-:B------:R-:W-:Y:S02]  /*7e60*/  @!P0 HADD2.F32 R34, -RZ, R43.reuse.H0_H0 ;  /* 0x2000002bff228230 */ /* 0x100fe40000004100 */
[----:B------:R-:W-:Y:S01]  /*7e70*/  @!P0 FFMA.FTZ R3, R32, R36, R3 ;  /* 0x0000002420038223 */ /* 0x000fe20000010003 */
[----:B------:R-:W-:Y:S02]  /*7e80*/  @!P0 HADD2.F32 R35, -RZ, R43.H1_H1 ;  /* 0x3000002bff238230 */ /* 0x000fe40000004100 */
[----:B------:R-:W-:Y:S01]  /*7e90*/  @!P0 FFMA.FTZ R4, R33, R37, R4 ;  /* 0x0000002521048223 */ /* 0x000fe20000010004 */
[----:B------:R-:W-:Y:S01]  /*7ea0*/  @!P0 FMUL.FTZ R6, R22, R21 ;  /* 0x0000001516068220 */ /* 0x000fe20000410000 */
[--C-:B------:R-:W-:Y:S02]  /*7eb0*/  @!P0 HADD2.F32 R32, -RZ, R42.reuse.H0_H0 ;  /* 0x2000002aff208230 */ /* 0x100fe40000004100 */
[----:B------:R-:W-:Y:S01]  /*7ec0*/  @!P0 FMUL.FTZ R7, R16, R17 ;  /* 0x0000001110078220 */ /* 0x000fe20000410000 */
[----:B------:R-:W-:Y:S01]  /*7ed0*/  @!P0 HADD2.F32 R33, -RZ, R42.H1_H1 ;  /* 0x3000002aff218230 */ /* 0x000fe20000004100 */
[----:B------:R-:W-:Y:S01]  /*7ee0*/  @!P0 F2FP.F16.F32.PACK_AB R50, R4, R3 ;  /* 0x000000030432823e */ /* 0x000fe200000000ff */
[----:B------:R-:W-:Y:S01]  /*7ef0*/  @!P0 FMUL.FTZ R8, R15, R14 ;  /* 0x0000000e0f088220 */ /* 0x000fe20000410000 */
[----:B------:R-:W-:Y:S01]  /*7f00*/  @!P0 FFMA.FTZ R5, R34, R38, R5 ;  /* 0x0000002622058223 */ /* 0x000fe20000010005 */
[----:B------:R-:W-:Y:S01]  /*7f10*/  @!P0 FFMA.FTZ R6, R35, R39, R6 ;  /* 0x0000002723068223 */ /* 0x000fe20000010006 */
[----:B------:R-:W-:Y:S01]  /*7f20*/  @!P0 MOV R45, R50 ;  /* 0x00000032002d8202 */ /* 0x000fe20000000f00 */
[----:B------:R-:W-:Y:S01]  /*7f30*/  @!P0 FFMA.FTZ R7, R32, R40, R7 ;  /* 0x0000002820078223 */ /* 0x000fe20000010007 */
[----:B------:R-:W-:Y:S02]  /*7f40*/  @!P0 FFMA.FTZ R8, R33, R41, R8 ;  /* 0x0000002921088223 */ /* 0x000fe40000010008 */
[----:B------:R-:W-:Y:S03]  /*7f50*/  @!P0 F2FP.F16.F32.PACK_AB R54, R6, R5 ;  /* 0x000000050636823e */ /* 0x000fe600000000ff */
[----:B------:R-:W-:Y:S02]  /*7f60*/  @!P0 F2FP.F16.F32.PACK_AB R51, R8, R7 ;  /* 0x000000070833823e */ /* 0x000fe400000000ff */
[----:B------:R-:W-:Y:S02]  /*7f70*/  @!P0 MOV R46, R54 ;  /* 0x00000036002e8202 */ /* 0x000fe40000000f00 */
[----:B------:R-:W-:Y:S05]  /*7f80*/  @!P0 MOV R47, R51 ;  /* 0x00000033002f8202 */ /* 0x000fea0000000f00 */
[----:B------:R1:W-:Y:S02]  /*7f90*/  STG.E.128 desc[UR6][R132.64], R44 ;  /* 0x0000002c84007986 */ /* 0x0003e4000c101d06 */
.L_x_1105:
[----:B------:R-:W-:Y:S05]  /*7fa0*/  BSYNC.RECONVERGENT B0 ;  /* 0x0000000000007941 */ /* 0x000fea0003800200 */
.L_x_1104:
[----:B------:R-:W1:Y:S01]  /*7fb0*/  LDC R15, c[0x0][0x450] ;  /* 0x00011400ff0f7b82 */ /* 0x000e620000000800 */
[----:B--2---:R-:W-:Y:S05]  /*7fc0*/  IMAD.U32 R123, R123, -0x80, RZ ;  /* 0xffffff807b7b7824 */ /* 0x004fea00078e00ff */
[C---:B------:R-:W-:Y:S02]  /*7fd0*/  LEA R80, P1, R123.reuse, R80, 0x1 ;  /* 0x000000507b507211 */ /* 0x040fe400078208ff */
[C---:B------:R-:W-:Y:S02]  /*7fe0*/  LEA R78, P0, R123.reuse, R78, 0x1 ;  /* 0x0000004e7b4e7211 */ /* 0x040fe400078008ff */
[C---:B------:R-:W-:Y:S02]  /*7ff0*/  LEA.HI.X.SX32 R81, R123.reuse, R81, 0x1, P1 ;  /* 0x000000517b517211 */ /* 0x040fe400008f0eff */
[----:B------:R-:W-:Y:S09]  /*8000*/  LEA.HI.X.SX32 R79, R123, R79, 0x1, P0 ;  /* 0x0000004f7b4f7211 */ /* 0x000ff200000f0eff */
.L_x_1072:
[----:B------:R-:W-:Y:S05]  /*8010*/  BSYNC.RECONVERGENT B1 ;  /* 0x0000000000017941 */ /* 0x000fea0003800200 */
.L_x_1070:
        /* <DEDUP_REMOVED lines=91> */
.L_x_1106:
[----:B------:R-:W-:Y:S02]  /*85d0*/  ISETP.NE.AND P2, PT, R73, RZ, PT ;  /* 0x000000ff4900720c */ /* 0x000fe40003f45270 */
[----:B------:R-:W-:Y:S02]  /*85e0*/  IADD3 R76, P1, PT, R76, R83, RZ ;  /* 0x000000534c4c7210 */ /* 0x000fe40007f3e0ff */
[----:B------:R-:W-:Y:S03]  /*85f0*/  IADD3 R10, P0, PT, R10, R85, RZ ;  /* 0x000000550a0a7210 */ /* 0x000fe60007f1e0ff */
[----:B------:R-:W-:Y:S02]  /*8600*/  IMAD.X R77, R77, 0x1, R82, P1 ;  /* 0x000000014d4d7824 */ /* 0x000fe400008e0652 */
[----:B------:R-:W-:Y:S04]  /*8610*/  IMAD.X R9, R9, 0x1, R84, P0 ;  /* 0x0000000109097824 */ /* 0x000fe800000e0654 */
[----:B------:R-:W-:Y:S05]  /*8620*/  @P2 BRA `(.L_x_1107) ;  /* 0xffffff9c00842947 */ /* 0x000fea000383ffff */
.L_x_1069:
        /* <DEDUP_REMOVED lines=11> */
[----:B--2---:R-:W-:Y:S01]  /*86e0*/  ULEA UR5, UR5, UR4, 0x18 ;  /* 0x0000000405057291 */ /* 0x004fe2000f8ec0ff */
[C---:B---3--:R-:W-:Y:S01]  /*86f0*/  SHF.L.U64.HI R0, R2.reuse, 0x5, R3 ;  /* 0x0000000502007819 */ /* 0x048fe20000010203 */
[----:B------:R-:W-:-:S04]  /*8700*/  IMAD.SHL.U32 R23, R2, 0x20, RZ ;  /* 0x0000002002177824 */ /* 0x000fc800078e00ff */
[----:B------:R-:W-:-:S06]  /*8710*/  LEA R3, R4, UR5, 0x1 ;  /* 0x0000000504037c11 */ /* 0x000fcc000f8e08ff */
[----:B------:R-:W-:Y:S05]  /*8720*/  @P0 BRA `(.L_x_1109) ;  /* 0x00000000007c0947 */ /* 0x000fea0003800000 */
[----:B------:R-:W1:Y:S01]  /*8730*/  LDCU.64 UR8, c[0x0][0x380] ;  /* 0x00007000ff0877ac */ /* 0x000e620008000a00 */
[----:B------:R-:W-:Y:S01]  /*8740*/  IMAD.IADD R5, R213, 0x1, -R214 ;  /* 0x00000001d5057824 */ /* 0x000fe200078e0ad6 */
[----:B------:R-:W-:Y:S04]  /*8750*/  BSSY.RECONVERGENT B0, `(.L_x_1110) ;  /* 0x000000e000007945 */ /* 0x000fe80003800200 */
[----:B------:R-:W-:Y:S02]  /*8760*/  ISETP.GE.AND P1, PT, R126, R5, PT ;  /* 0x000000057e00720c */ /* 0x000fe40003f26270 */
[----:B-1---5:R-:W-:-:S04]  /*8770*/  LEA R6, P0, R124, UR8, 0x1 ;  /* 0x000000087c067c11 */ /* 0x022fc8000f8008ff */
        /* <DEDUP_REMOVED lines=10> */
.L_x_1112:
[----:B------:R1:W-:Y:S02]  /*8820*/  STS.128 [R3], RZ ;  /* 0x000000ff03007388 */ /* 0x0003e40000000c00 */
.L_x_1111:
[----:B------:R-:W-:Y:S05]  /*8830*/  BSYNC.RECONVERGENT B0 ;  /* 0x0000000000007941 */ /* 0x000fea0003800200 */
.L_x_1110:
        /* <DEDUP_REMOVED lines=14> */
.L_x_1109:
[----:B------:R-:W1:Y:S01]  /*8920*/  LDCU.64 UR8, c[0x0][0x470] ;  /* 0x00008e00ff0877ac */ /* 0x000e620008000a00 */
[----:B------:R-:W-:Y:S01]  /*8930*/  IMAD.MOV.U32 R2, RZ, RZ, RZ ;  /* 0x000000ffff027224 */ /* 0x000fe200078e00ff */
[----:B-1----:R-:W-:-:S04]  /*8940*/  ISETP.NE.U32.AND P0, PT, RZ, UR8, PT ;  /* 0x00000008ff007c0c */ /* 0x002fc8000bf05070 */
[----:B------:R-:W-:Y:S01]  /*8950*/  ISETP.NE.AND.EX P0, PT, RZ, UR9, PT, P0 ;  /* 0x00000009ff007c0c */ /* 0x000fe2000bf05300 */
[----:B------:R-:W1:Y:S01]  /*8960*/  LDCU.U8 UR4, c[0x0][0x533] ;  /* 0x0000a660ff0477ac */ /* 0x000e620008000000 */
[----:B------:R-:W2:Y:S11]  /*8970*/  LDCU.64 UR8, c[0x0][0x380] ;  /* 0x00007000ff0877ac */ /* 0x000eb60008000a00 */
[----:B------:R-:W3:Y:S01]  /*8980*/  @P0 LDG.E R2, desc[UR6][R128.64] ;  /* 0x0000000680020981 */ /* 0x000ee2000c1e1900 */
        /* <DEDUP_REMOVED lines=9> */
[----:B------:R-:W-:Y:S02]  /*8a20*/  IMAD.X R96, R96, 0x1, R2, P1 ;  /* 0x0000000160607824 */ /* 0x000fe400008e0602 */
[----:B------:R-:W-:Y:S01]  /*8a30*/  IMAD.SHL.U32 R2, R11, 0x20, RZ ;  /* 0x000000200b027824 */ /* 0x000fe200078e00ff */
        /* <DEDUP_REMOVED lines=16> */
[C---:B--2--5:R-:W-:Y:S02]  /*8b40*/  IADD3 R6, P1, PT, R5.reuse, UR10, RZ ;  /* 0x0000000a05067c10 */ /* 0x064fe4000ff3e0ff */
[----:B---3--:R-:W-:Y:S02]  /*8b50*/  IADD3 R26, P0, PT, R5, UR8, RZ ;  /* 0x00000008051a7c10 */ /* 0x008fe4000ff1e0ff */
[C---:B------:R-:W-:Y:S02]  /*8b60*/  IADD3.X R7, PT, PT, R4.reuse, UR11, RZ, P1, !PT ;  /* 0x0000000b04077c10 */ /* 0x040fe40008ffe4ff */
[----:B------:R-:W-:-:S04]  /*8b70*/  IADD3.X R27, PT, PT, R4, UR9, RZ, P0, !PT ;  /* 0x00000009041b7c10 */ /* 0x000fc800087fe4ff */
[----:B------:R-:W2:Y:S04]  /*8b80*/  LDG.E.64 R6, desc[UR6][R6.64] ;  /* 0x0000000606067981 */ /* 0x000ea8000c1e1b00 */
[----:B------:R-:W3:Y:S01]  /*8b90*/  LDG.E.64 R4, desc[UR6][R26.64] ;  /* 0x000000061a047981 */ /* 0x000ee2000c1e1b00 */
[----:B------:R-:W-:Y:S01]  /*8ba0*/  MOV R16, R10 ;  /* 0x0000000a00107202 */ /* 0x000fe20000000f00 */
[----:B------:R-:W-:Y:S02]  /*8bb0*/  HADD2.F32 R19, -RZ, R9.H1_H1 ;  /* 0x30000009ff137230 */ /* 0x000fe40000004100 */
[----:B------:R-:W-:Y:S02]  /*8bc0*/  HADD2.F32 R15, -RZ, R11.H1_H1 ;  /* 0x3000000bff0f7230 */ /* 0x000fe40000004100 */
[----:B------:R-:W-:-:S02]  /*8bd0*/  HADD2.F32 R17, -RZ, R9.H0_H0 ;  /* 0x20000009ff117230 */ /* 0x000fc40000004100 */
[----:B------:R-:W-:Y:S02]  /*8be0*/  HADD2.F32 R20, -RZ, R11.H0_H0 ;  /* 0x2000000bff147230 */ /* 0x000fe40000004100 */
[----:B--2---:R-:W-:Y:S02]  /*8bf0*/  HADD2.F32 R12, -RZ, R7.H1_H1 ;  /* 0x30000007ff0c7230 */ /* 0x004fe40000004100 */
[----:B------:R-:W-:Y:S02]  /*8c00*/  HADD2.F32 R14, -RZ, R6.H1_H1 ;  /* 0x30000006ff0e7230 */ /* 0x000fe40000004100 */
[----:B---3--:R-:W-:Y:S02]  /*8c10*/  HADD2.F32 R10, -RZ, R4.H1_H1 ;  /* 0x30000004ff0a7230 */ /* 0x008fe40000004100 */
[----:B------:R-:W-:Y:S01]  /*8c20*/  FMUL.FTZ R22, R15, R12 ;  /* 0x0000000c0f167220 */ /* 0x000fe20000410000 */
[----:B------:R-:W-:Y:S02]  /*8c30*/  HADD2.F32 R9, -RZ, R5.H1_H1 ;  /* 0x30000005ff097230 */ /* 0x000fe40000004100 */
[C---:B------:R-:W-:Y:S01]  /*8c40*/  FMUL.FTZ R18, R19.reuse, R10 ;  /* 0x0000000a13127220 */ /* 0x040fe20000410000 */
[----:B------:R-:W-:-:S02]  /*8c50*/  FMUL.FTZ R19, R19, R14 ;  /* 0x0000000e13137220 */ /* 0x000fc40000410000 */
[-C--:B------:R-:W-:Y:S01]  /*8c60*/  FMUL.FTZ R11, R15, R9.reuse ;  /* 0x000000090f0b7220 */ /* 0x080fe20000410000 */
[----:B------:R-:W-:Y:S01]  /*8c70*/  FFMA.FTZ R22, R20, R9, R22 ;  /* 0x0000000914167223 */ /* 0x000fe20000010016 */
[----:B------:R-:W-:Y:S02]  /*8c80*/  HADD2.F32 R6, -RZ, R6.H0_H0 ;  /* 0x20000006ff067230 */ /* 0x000fe40000004100 */
[----:B------:R-:W-:Y:S01]  /*8c90*/  FFMA.FTZ R19, R17, R10, R19 ;  /* 0x0000000a11137223 */ /* 0x000fe20000010013 */
[----:B------:R-:W-:Y:S02]  /*8ca0*/  HADD2.F32 R9, -RZ, R8.H1_H1 ;  /* 0x30000008ff097230 */ /* 0x000fe40000004100 */
[----:B------:R-:W-:Y:S02]  /*8cb0*/  HADD2.F32 R4, -RZ, R4.H0_H0 ;  /* 0x20000004ff047230 */ /* 0x000fe40000004100 */
[----:B------:R-:W-:Y:S02]  /*8cc0*/  HADD2.F32 R5, -RZ, R5.H0_H0 ;  /* 0x20000005ff057230 */ /* 0x000fe40000004100 */
[----:B------:R-:W-:-:S02]  /*8cd0*/  HADD2.F32 R10, -RZ, R16.H1_H1 ;  /* 0x30000010ff0a7230 */ /* 0x000fc40000004100 */
[----:B------:R-:W-:Y:S02]  /*8ce0*/  HADD2.F32 R7, -RZ, R7.H0_H0 ;  /* 0x20000007ff077230 */ /* 0x000fe40000004100 */
[----:B------:R-:W-:Y:S01]  /*8cf0*/  FFMA.FTZ R18, R17, R14, -R18 ;  /* 0x0000000e11127223 */ /* 0x000fe20000010812 */
[----:B------:R-:W-:Y:S02]  /*8d00*/  HADD2.F32 R15, -RZ, R8.H0_H0 ;  /* 0x20000008ff0f7230 */ /* 0x000fe40000004100 */
[C---:B------:R-:W-:Y:S01]  /*8d10*/  FMUL.FTZ R8, R9.reuse, R4 ;  /* 0x0000000409087220 */ /* 0x040fe20000410000 */
[----:B------:R-:W-:Y:S01]  /*8d20*/  FMUL.FTZ R17, R9, R6 ;  /* 0x0000000609117220 */ /* 0x000fe20000410000 */
[----:B------:R-:W-:Y:S02]  /*8d30*/  HADD2.F32 R16, -RZ, R16.H0_H0 ;  /* 0x20000010ff107230 */ /* 0x000fe40000004100 */
[C---:B------:R-:W-:Y:S01]  /*8d40*/  FMUL.FTZ R9, R10.reuse, R5 ;  /* 0x000000050a097220 */ /* 0x040fe20000410000 */
[-C--:B------:R-:W-:Y:S01]  /*8d50*/  FMUL.FTZ R10, R10, R7.reuse ;  /* 0x000000070a0a7220 */ /* 0x080fe20000410000 */
[----:B------:R-:W-:Y:S01]  /*8d60*/  FFMA.FTZ R11, R20, R12, -R11 ;  /* 0x0000000c140b7223 */ /* 0x000fe2000001080b */
[C---:B------:R-:W-:Y:S01]  /*8d70*/  FFMA.FTZ R8, R15.reuse, R6, -R8 ;  /* 0x000000060f087223 */ /* 0x040fe20000010808 */
[C---:B------:R-:W-:Y:S01]  /*8d80*/  FFMA.FTZ R9, R16.reuse, R7, -R9 ;  /* 0x0000000710097223 */ /* 0x040fe20000010809 */
[----:B------:R-:W-:Y:S01]  /*8d90*/  FFMA.FTZ R10, R16, R5, R10 ;  /* 0x00000005100a7223 */ /* 0x000fe2000001000a */
[----:B------:R-:W-:Y:S01]  /*8da0*/  FFMA.FTZ R17, R15, R4, R17 ;  /* 0x000000040f117223 */ /* 0x000fe20000010011 */
[----:B------:R-:W-:-:S02]  /*8db0*/  F2FP.F16.F32.PACK_AB R18, R19, R18 ;  /* 0x000000121312723e */ /* 0x000fc400000000ff */
[----:B------:R-:W-:Y:S02]  /*8dc0*/  F2FP.F16.F32.PACK_AB R11, R22, R11 ;  /* 0x0000000b160b723e */ /* 0x000fe400000000ff */
[----:B------:R-:W-:Y:S02]  /*8dd0*/  F2FP.F16.F32.PACK_AB R10, R10, R9 ;  /* 0x000000090a0a723e */ /* 0x000fe400000000ff */
[----:B------:R-:W-:Y:S02]  /*8de0*/  F2FP.F16.F32.PACK_AB R8, R17, R8 ;  /* 0x000000081108723e */ /* 0x000fe400000000ff */
[----:B------:R-:W-:Y:S02]  /*8df0*/  MOV R9, R18 ;  /* 0x0000001200097202 */ /* 0x000fe40000000f00 */
.L_x_1119:
[----:B------:R-:W-:Y:S05]  /*8e00*/  BSYNC.RECONVERGENT B0 ;  /* 0x0000000000007941 */ /* 0x000fea0003800200 */
.L_x_1118:
[----:B-----5:R2:W-:Y:S01]  /*8e10*/  STS.128 [R3], R8 ;  /* 0x0000000803007388 */ /* 0x0205e20000000c00 */
[----:B------:R-:W-:Y:S05]  /*8e20*/  BRA `(.L_x_1116) ;  /* 0x0000000000047947 */ /* 0x000fea0003800000 */
.L_x_1117:
[----:B------:R3:W-:Y:S02]  /*8e30*/  STS.128 [R3], RZ ;  /* 0x000000ff03007388 */ /* 0x0007e40000000c00 */
.L_x_1116:
[----:B------:R-:W-:Y:S05]  /*8e40*/  BSYNC.RECONVERGENT B1 ;  /* 0x0000000000017941 */ /* 0x000fea0003800200 */
.L_x_1115:
[----:B------:R-:W-:-:S04]  /*8e50*/  IADD3 R28, PT, PT, R126, 0x20, RZ ;  /* 0x000000207e1c7810 */ /* 0x000fc80007ffe0ff */
[----:B------:R-:W-:-:S13]  /*8e60*/  ISETP.GE.AND P0, PT, R28, R13, PT ;  /* 0x0000000d1c00720c */ /* 0x000fda0003f06270 */
[----:B------:R-:W-:Y:S05]  /*8e70*/  @P0 BRA `(.L_x_1113) ;  /* 0x0000001000040947 */ /* 0x000fea0003800000 */
[----:B------:R-:W4:Y:S02]  /*8e80*/  LDCU UR4, c[0x0][0x440] ;  /* 0x00008800ff0477ac */ /* 0x000f240008000800 */
[----:B----4-:R-:W-:-:S13]  /*8e90*/  ISETP.GE.AND P0, PT, R148, UR4, PT ;  /* 0x0000000494007c0c */ /* 0x010fda000bf06270 */
        /* <DEDUP_REMOVED lines=10> */
[----:B------:R-:W1:Y:S03]  /*8f40*/  LDCU.64 UR8, c[0x0][0x4d0] ;  /* 0x00009a00ff0877ac */ /* 0x000e660008000a00 */
[----:B------:R-:W-:Y:S02]  /*8f50*/  LEA.HI.X.SX32 R2, R2, R97, 0x1, P0 ;  /* 0x0000006102027211 */ /* 0x000fe400000f0eff */
[C---:B------:R-:W-:Y:S02]  /*8f60*/  SHF.L.U32 R0, R117.reuse, 0x1, RZ ;  /* 0x0000000175007819 */ /* 0x040fe400000006ff */
[----:B------:R-:W-:Y:S02]  /*8f70*/  SHF.L.U64.HI R2, R117, 0x1, R2 ;  /* 0x0000000175027819 */ /* 0x000fe40000010202 */
[----:B--2--5:R-:W-:-:S02]  /*8f80*/  IADD3 R6, P1, PT, R0, UR10, RZ ;  /* 0x0000000a00067c10 */ /* 0x024fc4000ff3e0ff */
[----:B-1----:R-:W-:Y:S02]  /*8f90*/  IADD3 R4, P0, PT, R0, UR8, RZ ;  /* 0x0000000800047c10 */ /* 0x002fe4000ff1e0ff */
[C---:B------:R-:W-:Y:S02]  /*8fa0*/  IADD3.X R7, PT, PT, R2.reuse, UR11, RZ, P1, !PT ;  /* 0x0000000b02077c10 */ /* 0x040fe40008ffe4ff */
[----:B------:R-:W-:-:S04]  /*8fb0*/  IADD3.X R5, PT, PT, R2, UR9, RZ, P0, !PT ;  /* 0x0000000902057c10 */ /* 0x000fc800087fe4ff */
[----:B------:R-:W2:Y:S04]  /*8fc0*/  LDG.E.64 R6, desc[UR6][R6.64] ;  /* 0x0000000606067981 */ /* 0x000ea8000c1e1b00 */
[----:B------:R-:W3:Y:S01]  /*8fd0*/  LDG.E.64 R4, desc[UR6][R4.64] ;  /* 0x0000000604047981 */ /* 0x000ee2000c1e1b00 */
[----:B------:R-:W-:Y:S01]  /*8fe0*/  MOV R13, R10 ;  /* 0x0000000a000d7202 */ /* 0x000fe20000000f00 */
[--C-:B------:R-:W-:Y:S02]  /*8ff0*/  HADD2.F32 R15, -RZ, R9.reuse.H0_H0 ;  /* 0x20000009ff0f7230 */ /* 0x100fe40000004100 */
[----:B------:R-:W-:Y:S02]  /*9000*/  HADD2.F32 R19, -RZ, R9.H1_H1 ;  /* 0x30000009ff137230 */ /* 0x000fe40000004100 */
[----:B------:R-:W-:-:S02]  /*9010*/  HADD2.F32 R12, -RZ, R11.H1_H1 ;  /* 0x3000000bff0c7230 */ /* 0x000fc40000004100 */
[----:B------:R-:W-:Y:S02]  /*9020*/  HADD2.F32 R17, -RZ, R11.H0_H0 ;  /* 0x2000000bff117230 */ /* 0x000fe40000004100 */
[----:B--2---:R-:W-:Y:S02]  /*9030*/  HADD2.F32 R10, -RZ, R6.H1_H1 ;  /* 0x30000006ff0a7230 */ /* 0x004fe40000004100 */
[----:B------:R-:W-:Y:S02]  /*9040*/  HADD2.F32 R9, -RZ, R7.H1_H1 ;  /* 0x30000007ff097230 */ /* 0x000fe40000004100 */
[----:B---3--:R-:W-:Y:S02]  /*9050*/  HADD2.F32 R2, -RZ, R4.H1_H1 ;  /* 0x30000004ff027230 */ /* 0x008fe40000004100 */
        /* <DEDUP_REMOVED lines=10> */
[C---:B------:R-:W-:Y:S01]  /*9100*/  FFMA.FTZ R16, R15.reuse, R10, -R16 ;  /* 0x0000000a0f107223 */ /* 0x040fe20000010810 */
[----:B------:R-:W-:Y:S02]  /*9110*/  HADD2.F32 R5, -RZ, R5.H0_H0 ;  /* 0x20000005ff057230 */ /* 0x000fe40000004100 */
[----:B------:R-:W-:Y:S01]  /*9120*/  FFMA.FTZ R11, R15, R2, R11 ;  /* 0x000000020f0b7223 */ /* 0x000fe2000001000b */
[----:B------:R-:W-:-:S02]  /*9130*/  HADD2.F32 R0, -RZ, R13.H1_H1 ;  /* 0x3000000dff007230 */ /* 0x000fc40000004100 */
[----:B------:R-:W-:Y:S02]  /*9140*/  HADD2.F32 R7, -RZ, R7.H0_H0 ;  /* 0x20000007ff077230 */ /* 0x000fe40000004100 */
[----:B------:R-:W-:Y:S02]  /*9150*/  HADD2.F32 R15, -RZ, R8.H0_H0 ;  /* 0x20000008ff0f7230 */ /* 0x000fe40000004100 */
[C---:B------:R-:W-:Y:S01]  /*9160*/  FMUL.FTZ R2, R9.reuse, R4 ;  /* 0x0000000409027220 */ /* 0x040fe20000410000 */
[----:B------:R-:W-:Y:S02]  /*9170*/  HADD2.F32 R8, -RZ, R13.H0_H0 ;  /* 0x2000000dff087230 */ /* 0x000fe40000004100 */
[-C--:B------:R-:W-:Y:S01]  /*9180*/  FMUL.FTZ R13, R9, R6.reuse ;  /* 0x00000006090d7220 */ /* 0x080fe20000410000 */
        /* <DEDUP_REMOVED lines=10> */
[----:B------:R-:W-:Y:S02]  /*9230*/  MOV R9, R16 ;  /* 0x0000001000097202 */ /* 0x000fe40000000f00 */
.L_x_1121:
[----:B------:R-:W-:Y:S05]  /*9240*/  BSYNC.RECONVERGENT B0 ;  /* 0x0000000000007941 */ /* 0x000fea0003800200 */
.L_x_1120:
[----:B-----5:R2:W-:Y:S01]  /*9250*/  STS.128 [R3+0x800], R8 ;  /* 0x0008000803007388 */ /* 0x0205e20000000c00 */
[----:B------:R-:W-:Y:S05]  /*9260*/  BRA `(.L_x_1113) ;  /* 0x0000000c00087947 */ /* 0x000fea0003800000 */
.L_x_1114:
        /* <DEDUP_REMOVED lines=46> */
[----:B------:R-:W-:Y:S02]  /*9550*/  HADD2.F32 R33, -RZ, R5.H0_H0 ;  /* 0x20000005ff217230 */ /* 0x000fe40000004100 */
[----:B------:R-:W-:-:S02]  /*9560*/  HADD2.F32 R4, -RZ, R4.H1_H1 ;  /* 0x30000004ff047230 */ /* 0x000fc40000004100 */
[----:B------:R-:W-:Y:S02]  /*9570*/  HADD2.F32 R5, -RZ, R5.H1_H1 ;  /* 0x30000005ff057230 */ /* 0x000fe40000004100 */
[--C-:B------:R-:W-:Y:S02]  /*9580*/  HADD2.F32 R34, -RZ, R6.reuse.H0_H0 ;  /* 0x20000006ff227230 */ /* 0x100fe40000004100 */
[----:B------:R-:W-:Y:S01]  /*9590*/  @!P1 FADD.FTZ R4, -R4, -RZ ;  /* 0x800000ff04049221 */ /* 0x000fe20000010100 */
[--C-:B------:R-:W-:Y:S02]  /*95a0*/  HADD2.F32 R35, -RZ, R7.reuse.H0_H0 ;  /* 0x20000007ff237230 */ /* 0x100fe40000004100 */
[----:B------:R-:W-:Y:S01]  /*95b0*/  @!P1 FADD.FTZ R5, -R5, -RZ ;  /* 0x800000ff05059221 */ /* 0x000fe20000010100 */
[----:B------:R-:W-:Y:S02]  /*95c0*/  HADD2.F32 R6, -RZ, R6.H1_H1 ;  /* 0x30000006ff067230 */ /* 0x000fe40000004100 */
[----:B------:R-:W-:Y:S01]  /*95d0*/  @!P1 FADD.FTZ R15, -R15, -RZ ;  /* 0x800000ff0f0f9221 */ /* 0x000fe20000010100 */
[----:B------:R-:W-:-:S02]  /*95e0*/  HADD2.F32 R7, -RZ, R7.H1_H1 ;  /* 0x30000007ff077230 */ /* 0x000fc40000004100 */
[----:B------:R-:W-:Y:S01]  /*95f0*/  FMUL.FTZ R29, R29, R4 ;  /* 0x000000041d1d7220 */ /* 0x000fe20000410000 */
[----:B------:R-:W-:Y:S01]  /*9600*/  FMUL.FTZ R30, R30, R5 ;  /* 0x000000051e1e7220 */ /* 0x000fe20000410000 */
[--C-:B------:R-:W-:Y:S02]  /*9610*/  HADD2.F32 R5, -RZ, R16.reuse.H0_H0 ;  /* 0x20000010ff057230 */ /* 0x100fe40000004100 */
[----:B------:R-:W-:Y:S01]  /*9620*/  FMUL.FTZ R18, R18, R15 ;  /* 0x0000000f12127220 */ /* 0x000fe20000410000 */
[----:B------:R-:W-:Y:S02]  /*9630*/  HADD2.F32 R16, -RZ, R16.H1_H1 ;  /* 0x30000010ff107230 */ /* 0x000fe40000004100 */
[----:B------:R-:W-:Y:S01]  /*9640*/  @!P1 FADD.FTZ R34, -R34, -RZ ;  /* 0x800000ff22229221 */ /* 0x000fe20000010100 */
[----:B------:R-:W-:Y:S01]  /*9650*/  @!P1 FADD.FTZ R6, -R6, -RZ ;  /* 0x800000ff06069221 */ /* 0x000fe20000010100 */
[--C-:B----4-:R-:W-:Y:S02]  /*9660*/  HADD2.F32 R4, -RZ, R8.reuse.H0_H0 ;  /* 0x20000008ff047230 */ /* 0x110fe40000004100 */
[----:B------:R-:W-:Y:S01]  /*9670*/  @!P1 FADD.FTZ R7, -R7, -RZ ;  /* 0x800000ff07079221 */ /* 0x000fe20000010100 */
[----:B------:R-:W-:-:S02]  /*9680*/  HADD2.F32 R8, -RZ, R8.H1_H1 ;  /* 0x30000008ff087230 */ /* 0x000fc40000004100 */
[----:B------:R-:W-:Y:S01]  /*9690*/  @!P1 FADD.FTZ R33, -R33, -RZ ;  /* 0x800000ff21219221 */ /* 0x000fe20000010100 */
[----:B------:R-:W-:Y:S01]  /*96a0*/  @!P1 FADD.FTZ R35, -R35, -RZ ;  /* 0x800000ff23239221 */ /* 0x000fe20000010100 */
[----:B------:R-:W-:Y:S01]  /*96b0*/  FMUL.FTZ R13, R13, R34 ;  /* 0x000000220d0d7220 */ /* 0x000fe20000410000 */
[----:B------:R-:W-:Y:S01]  /*96c0*/  FMUL.FTZ R31, R31, R6 ;  /* 0x000000061f1f7220 */ /* 0x000fe20000410000 */
[----:B------:R-:W-:Y:S01]  /*96d0*/  FMUL.FTZ R32, R32, R7 ;  /* 0x0000000720207220 */ /* 0x000fe20000410000 */
[----:B------:R-:W-:Y:S01]  /*96e0*/  FFMA.FTZ R4, R5, R4, R18 ;  /* 0x0000000405047223 */ /* 0x000fe20000010012 */
[----:B------:R-:W-:Y:S01]  /*96f0*/  FFMA.FTZ R29, R16, R8, R29 ;  /* 0x00000008101d7223 */ /* 0x000fe2000001001d */
[----:B------:R-:W-:Y:S02]  /*9700*/  HADD2.F32 R7, -RZ, R17.H0_H0 ;  /* 0x20000011ff077230 */ /* 0x000fe40000004100 */
[----:B------:R-:W-:Y:S02]  /*9710*/  HADD2.F32 R6, -RZ, R9.H0_H0 ;  /* 0x20000009ff067230 */ /* 0x000fe40000004100 */
[----:B------:R-:W-:-:S02]  /*9720*/  HADD2.F32 R34, -RZ, R10.H0_H0 ;  /* 0x2000000aff227230 */ /* 0x000fc40000004100 */
[----:B------:R-:W-:Y:S02]  /*9730*/  HADD2.F32 R15, -RZ, R11.H0_H0 ;  /* 0x2000000bff0f7230 */ /* 0x000fe40000004100 */
[----:B------:R-:W-:Y:S02]  /*9740*/  HADD2.F32 R8, -RZ, R28.H0_H0 ;  /* 0x2000001cff087230 */ /* 0x000fe40000004100 */
[----:B------:R-:W-:Y:S02]  /*9750*/  HADD2.F32 R5, -RZ, R19.H0_H0 ;  /* 0x20000013ff057230 */ /* 0x000fe40000004100 */
[----:B------:R-:W-:Y:S01]  /*9760*/  FMUL.FTZ R12, R12, R33 ;  /* 0x000000210c0c7220 */ /* 0x000fe20000410000 */
[----:B------:R-:W-:Y:S02]  /*9770*/  HADD2.F32 R9, -RZ, R9.H1_H1 ;  /* 0x30000009ff097230 */ /* 0x000fe40000004100 */
[----:B------:R-:W-:Y:S01]  /*9780*/  FMUL.FTZ R14, R14, R35 ;  /* 0x000000230e0e7220 */ /* 0x000fe20000410000 */
[----:B------:R-:W-:-:S02]  /*9790*/  HADD2.F32 R10, -RZ, R10.H1_H1 ;  /* 0x3000000aff0a7230 */ /* 0x000fc40000004100 */
[----:B------:R-:W-:Y:S02]  /*97a0*/  HADD2.F32 R11, -RZ, R11.H1_H1 ;  /* 0x3000000bff0b7230 */ /* 0x000fe40000004100 */
[----:B------:R-:W-:Y:S02]  /*97b0*/  HADD2.F32 R17, -RZ, R17.H1_H1 ;  /* 0x30000011ff117230 */ /* 0x000fe40000004100 */
[----:B------:R-:W-:Y:S02]  /*97c0*/  HADD2.F32 R28, -RZ, R28.H1_H1 ;  /* 0x3000001cff1c7230 */ /* 0x000fe40000004100 */
[----:B------:R-:W-:Y:S02]  /*97d0*/  HADD2.F32 R19, -RZ, R19.H1_H1 ;  /* 0x30000013ff137230 */ /* 0x000fe40000004100 */
[----:B------:R-:W-:Y:S01]  /*97e0*/  FFMA.FTZ R6, R7, R6, R12 ;  /* 0x0000000607067223 */ /* 0x000fe2000001000c */
[----:B------:R-:W-:Y:S01]  /*97f0*/  FFMA.FTZ R9, R17, R9, R30 ;  /* 0x0000000911097223 */ /* 0x000fe2000001001e */
[----:B------:R-:W-:Y:S01]  /*9800*/  FFMA.FTZ R8, R8, R34, R13 ;  /* 0x0000002208087223 */ /* 0x000fe2000001000d */
[----:B------:R-:W-:Y:S01]  /*9810*/  FFMA.FTZ R31, R28, R10, R31 ;  /* 0x0000000a1c1f7223 */ /* 0x000fe2000001001f */
[----:B------:R-:W-:Y:S01]  /*9820*/  FFMA.FTZ R5, R5, R15, R14 ;  /* 0x0000000f05057223 */ /* 0x000fe2000001000e */
[----:B------:R-:W-:Y:S01]  /*9830*/  FFMA.FTZ R32, R19, R11, R32 ;  /* 0x0000000b13207223 */ /* 0x000fe20000010020 */
[----:B------:R-:W-:-:S02]  /*9840*/  F2FP.F16.F32.PACK_AB R16, R29, R4 ;  /* 0x000000041d10723e */ /* 0x000fc400000000ff */
[----:B------:R-:W-:Y:S02]  /*9850*/  F2FP.F16.F32.PACK_AB R17, R9, R6 ;  /* 0x000000060911723e */ /* 0x000fe400000000ff */
[----:B------:R-:W-:Y:S02]  /*9860*/  F2FP.F16.F32.PACK_AB R18, R31, R8 ;  /* 0x000000081f12723e */ /* 0x000fe400000000ff */
[----:B------:R-:W-:Y:S02]  /*9870*/  F2FP.F16.F32.PACK_AB R19, R32, R5 ;  /* 0x000000052013723e */ /* 0x000fe400000000ff */
.L_x_1126:
[----:B------:R-:W-:Y:S05]  /*9880*/  BSYNC.RECONVERGENT B0 ;  /* 0x0000000000007941 */ /* 0x000fea0003800200 */
.L_x_1125:
[----:B-----5:R2:W-:Y:S01]  /*9890*/  STS.128 [R3], R16 ;  /* 0x0000001003007388 */ /* 0x0205e20000000c00 */
[----:B------:R-:W-:Y:S05]  /*98a0*/  BRA `(.L_x_1123) ;  /* 0x0000000000047947 */ /* 0x000fea0003800000 */
.L_x_1124:
[----:B------:R3:W-:Y:S02]  /*98b0*/  STS.128 [R3], RZ ;  /* 0x000000ff03007388 */ /* 0x0007e40000000c00 */
.L_x_1123:
[----:B------:R-:W-:Y:S05]  /*98c0*/  BSYNC.RECONVERGENT B1 ;  /* 0x0000000000017941 */ /* 0x000fea0003800200 */
.L_x_1122:
[----:B------:R-:W-:-:S04]  /*98d0*/  IADD3 R28, PT, PT, R126, 0x20, RZ ;  /* 0x000000207e1c7810 */ /* 0x000fc80007ffe0ff */
[----:B------:R-:W-:-:S13]  /*98e0*/  ISETP.GE.AND P0, PT, R28, R27, PT ;  /* 0x0000001b1c00720c */ /* 0x000fda0003f06270 */
[----:B------:R-:W-:Y:S05]  /*98f0*/  @P0 BRA `(.L_x_1113) ;  /* 0x0000000400640947 */ /* 0x000fea0003800000 */
[----:B------:R-:W4:Y:S02]  /*9900*/  LDCU UR4, c[0x0][0x440] ;  /* 0x00008800ff0477ac */ /* 0x000f240008000800 */
[----:B----4-:R-:W-:-:S13]  /*9910*/  ISETP.GE.AND P0, PT, R148, UR4, PT ;  /* 0x0000000494007c0c */ /* 0x010fda000bf06270 */
[----:B------:R4:W-:Y:S01]  /*9920*/  @P0 STS.128 [R3+0x800], RZ ;  /* 0x000800ff03000388 */ /* 0x0009e20000000c00 */
[----:B------:R-:W-:Y:S05]  /*9930*/  @P0 BRA `(.L_x_1113) ;  /* 0x0000000400540947 */ /* 0x000fea0003800000 */
[----:B-----5:R-:W-:-:S04]  /*9940*/  LEA R6, P0, R23, R24, 0x1 ;  /* 0x0000001817067211 */ /* 0x020fc800078008ff */
[----:B------:R-:W-:-:S05]  /*9950*/  LEA.HI.X R7, R23, R25, R0, 0x1, P0 ;  /* 0x0000001917077211 */ /* 0x000fca00000f0c00 */
[----:B--2---:R2:W5:Y:S01]  /*9960*/  LDG.E.128 R16, desc[UR6][R6.64] ;  /* 0x0000000606107981 */ /* 0x004562000c1e1d00 */
[----:B------:R-:W-:Y:S01]  /*9970*/  ISETP.GE.AND P0, PT, R148, R21, PT ;  /* 0x000000159400720c */ /* 0x000fe20003f06270 */
[----:B------:R-:W-:-:S12]  /*9980*/  BSSY.RECONVERGENT B0, `(.L_x_1127) ;  /* 0x000004f000007945 */ /* 0x000fd80003800200 */
[----:B------:R-:W-:Y:S05]  /*9990*/  @P0 BRA `(.L_x_1128) ;  /* 0x0000000400340947 */ /* 0x000fea0003800000 */
[----:B------:R-:W3:Y:S01]  /*99a0*/  LDCU.64 UR8, c[0x0][0x4d0] ;  /* 0x00009a00ff0877ac */ /* 0x000ee20008000a00 */
[----:B------:R-:W-:Y:S01]  /*99b0*/  SEL R20, R20, RZ, P1 ;  /* 0x000000ff14147207 */ /* 0x000fe20000800000 */
[----:B-1----:R-:W-:Y:S01]  /*99c0*/  IMAD.WIDE R12, R26, 0x2, R6 ;  /* 0x000000021a0c7825 */ /* 0x002fe200078e0206 */
[----:B------:R-:W-:Y:S02]  /*99d0*/  SEL R5, R22, RZ, P1 ;  /* 0x000000ff16057207 */ /* 0x000fe40000800000 */
[--C-:B------:R-:W-:Y:S02]  /*99e0*/  IADD3 R20, P2, P0, R20, R115, R2.reuse ;  /* 0x0000007314147210 */ /* 0x100fe4000785e002 */
[----:B------:R-:W-:Y:S01]  /*99f0*/  SHF.R.S32.HI R2, RZ, 0x1f, R2 ;  /* 0x0000001fff027819 */ /* 0x000fe20000011402 */
[----:B------:R-:W4:Y:S01]  /*9a00*/  LDG.E.128 R12, desc[UR6][R12.64] ;  /* 0x000000060c0c7981 */ /* 0x000f22000c1e1d00 */
[----:B------:R-:W-:Y:S02]  /*9a10*/  SHF.L.U32 R0, R20, 0x1, RZ ;  /* 0x0000000114007819 */ /* 0x000fe400000006ff */
[----:B------:R-:W-:-:S04]  /*9a20*/  IADD3.X R5, PT, PT, R5, R96, R2, P2, P0 ;  /* 0x0000006005057210 */ /* 0x000fc800017e0402 */
[----:B------:R-:W-:Y:S02]  /*9a30*/  SHF.L.U64.HI R2, R20, 0x1, R5 ;  /* 0x0000000114027819 */ /* 0x000fe40000010205 */
[----:B---3--:R-:W-:-:S04]  /*9a40*/  IADD3 R4, P0, PT, R0, UR8, RZ ;  /* 0x0000000800047c10 */ /* 0x008fc8000ff1e0ff */
[----:B------:R-:W-:Y:S01]  /*9a50*/  IADD3.X R5, PT, PT, R2, UR9, RZ, P0, !PT ;  /* 0x0000000902057c10 */ /* 0x000fe200087fe4ff */
[----:B------:R-:W1:Y:S05]  /*9a60*/  LDCU.64 UR8, c[0x0][0x4c8] ;  /* 0x00009900ff0877ac */ /* 0x000e6a0008000a00 */
[----:B--2---:R-:W2:Y:S01]  /*9a70*/  LDG.E.128 R4, desc[UR6][R4.64] ;  /* 0x0000000604047981 */ /* 0x004ea2000c1e1d00 */
[----:B-1----:R-:W-:-:S04]  /*9a80*/  IADD3 R8, P0, PT, R0, UR8, RZ ;  /* 0x0000000800087c10 */ /* 0x002fc8000ff1e0ff */
[----:B------:R-:W-:-:S06]  /*9a90*/  IADD3.X R9, PT, PT, R2, UR9, RZ, P0, !PT ;  /* 0x0000000902097c10 */ /* 0x000fcc00087fe4ff */
[----:B------:R-:W3:Y:S01]  /*9aa0*/  LDG.E.128 R8, desc[UR6][R8.64] ;  /* 0x0000000608087981 */ /* 0x000ee2000c1e1d00 */
[--C-:B----4-:R-:W-:Y:S02]  /*9ab0*/  HADD2.F32 R2, -RZ, R13.reuse.H0_H0 ;  /* 0x2000000dff027230 */ /* 0x110fe40000004100 */
        /* <DEDUP_REMOVED lines=11> */
[--C-:B------:R-:W-:Y:S02]  /*9b70*/  HADD2.F32 R27, -RZ, R7.reuse.H0_H0 ;  /* 0x20000007ff1b7230 */ /* 0x100fe40000004100 */
[----:B------:R-:W-:Y:S01]  /*9b80*/  @!P1 FADD.FTZ R5, -R5, -RZ ;  /* 0x800000ff05059221 */ /* 0x000fe20000010100 */
[----:B------:R-:W-:Y:S02]  /*9b90*/  HADD2.F32 R6, -RZ, R6.H1_H1 ;  /* 0x30000006ff067230 */ /* 0x000fe40000004100 */
[----:B------:R-:W-:Y:S01]  /*9ba0*/  @!P1 FADD.FTZ R4, -R4, -RZ ;  /* 0x800000ff04049221 */ /* 0x000fe20000010100 */
[----:B------:R-:W-:Y:S02]  /*9bb0*/  HADD2.F32 R7, -RZ, R7.H1_H1 ;  /* 0x30000007ff077230 */ /* 0x000fe40000004100 */
[----:B------:R-:W-:Y:S01]  /*9bc0*/  @!P1 FADD.FTZ R15, -R15, -RZ ;  /* 0x800000ff0f0f9221 */ /* 0x000fe20000010100 */
[----:B------:R-:W-:Y:S01]  /*9bd0*/  FMUL.FTZ R20, R20, R5 ;  /* 0x0000000514147220 */ /* 0x000fe20000410000 */
[----:B------:R-:W-:Y:S01]  /*9be0*/  FMUL.FTZ R13, R13, R4 ;  /* 0x000000040d0d7220 */ /* 0x000fe20000410000 */
[----:B-----5:R-:W-:-:S02]  /*9bf0*/  HADD2.F32 R5, -RZ, R16.H0_H0 ;  /* 0x20000010ff057230 */ /* 0x020fc40000004100 */
[----:B------:R-:W-:Y:S01]  /*9c00*/  @!P1 FADD.FTZ R23, -R23, -RZ ;  /* 0x800000ff17179221 */ /* 0x000fe20000010100 */
[----:B------:R-:W-:Y:S01]  /*9c10*/  FMUL.FTZ R0, R0, R15 ;  /* 0x0000000f00007220 */ /* 0x000fe20000410000 */
[----:B------:R-:W-:Y:S01]  /*9c20*/  @!P1 FADD.FTZ R6, -R6, -RZ ;  /* 0x800000ff06069221 */ /* 0x000fe20000010100 */
[----:B------:R-:W-:Y:S01]  /*9c30*/  @!P1 FADD.FTZ R7, -R7, -RZ ;  /* 0x800000ff07079221 */ /* 0x000fe20000010100 */
[----:B---3--:R-:W-:Y:S02]  /*9c40*/  HADD2.F32 R4, -RZ, R8.H0_H0 ;  /* 0x20000008ff047230 */ /* 0x008fe40000004100 */
[----:B------:R-:W-:Y:S01]  /*9c50*/  @!P1 FADD.FTZ R25, -R25, -RZ ;  /* 0x800000ff19199221 */ /* 0x000fe20000010100 */
[----:B------:R-:W-:Y:S02]  /*9c60*/  HADD2.F32 R12, -RZ, R12.H1_H1 ;  /* 0x3000000cff0c7230 */ /* 0x000fe40000004100 */
[----:B------:R-:W-:Y:S01]  /*9c70*/  @!P1 FADD.FTZ R27, -R27, -RZ ;  /* 0x800000ff1b1b9221 */ /* 0x000fe20000010100 */
[----:B------:R-:W-:Y:S01]  /*9c80*/  FMUL.FTZ R2, R2, R23 ;  /* 0x0000001702027220 */ /* 0x000fe20000410000 */
[----:B------:R-:W-:Y:S01]  /*9c90*/  FMUL.FTZ R21, R21, R6 ;  /* 0x0000000615157220 */ /* 0x000fe20000410000 */
[----:B------:R-:W-:Y:S01]  /*9ca0*/  FMUL.FTZ R22, R22, R7 ;  /* 0x0000000716167220 */ /* 0x000fe20000410000 */
[----:B------:R-:W-:-:S02]  /*9cb0*/  HADD2.F32 R15, -RZ, R16.H1_H1 ;  /* 0x30000010ff0f7230 */ /* 0x000fc40000004100 */
[----:B------:R-:W-:Y:S01]  /*9cc0*/  FFMA.FTZ R0, R5, R4, R0 ;  /* 0x0000000405007223 */ /* 0x000fe20000010000 */
[----:B------:R-:W-:Y:S02]  /*9cd0*/  HADD2.F32 R7, -RZ, R17.H0_H0 ;  /* 0x20000011ff077230 */ /* 0x000fe40000004100 */
[----:B------:R-:W-:Y:S02]  /*9ce0*/  HADD2.F32 R6, -RZ, R9.H0_H0 ;  /* 0x20000009ff067230 */ /* 0x000fe40000004100 */
[----:B------:R-:W-:Y:S02]  /*9cf0*/  HADD2.F32 R16, -RZ, R10.H0_H0 ;  /* 0x2000000aff107230 */ /* 0x000fe40000004100 */
[----:B------:R-:W-:Y:S02]  /*9d00*/  HADD2.F32 R23, -RZ, R11.H0_H0 ;  /* 0x2000000bff177230 */ /* 0x000fe40000004100 */
[----:B------:R-:W-:Y:S02]  /*9d10*/  HADD2.F32 R4, -RZ, R18.H0_H0 ;  /* 0x20000012ff047230 */ /* 0x000fe40000004100 */
[----:B------:R-:W-:-:S02]  /*9d20*/  HADD2.F32 R5, -RZ, R19.H0_H0 ;  /* 0x20000013ff057230 */ /* 0x000fc40000004100 */
[----:B------:R-:W-:Y:S01]  /*9d30*/  FMUL.FTZ R12, R12, R25 ;  /* 0x000000190c0c7220 */ /* 0x000fe20000410000 */
[----:B------:R-:W-:Y:S02]  /*9d40*/  HADD2.F32 R8, -RZ, R8.H1_H1 ;  /* 0x30000008ff087230 */ /* 0x000fe40000004100 */
[----:B------:R-:W-:Y:S01]  /*9d50*/  FMUL.FTZ R14, R14, R27 ;  /* 0x0000001b0e0e7220 */ /* 0x000fe20000410000 */
[----:B------:R-:W-:Y:S02]  /*9d60*/  HADD2.F32 R9, -RZ, R9.H1_H1 ;  /* 0x30000009ff097230 */ /* 0x000fe40000004100 */
[----:B------:R-:W-:Y:S02]  /*9d70*/  HADD2.F32 R10, -RZ, R10.H1_H1 ;  /* 0x3000000aff0a7230 */ /* 0x000fe40000004100 */
[----:B------:R-:W-:Y:S02]  /*9d80*/  HADD2.F32 R11, -RZ, R11.H1_H1 ;  /* 0x3000000bff0b7230 */ /* 0x000fe40000004100 */
[----:B------:R-:W-:-:S02]  /*9d90*/  HADD2.F32 R17, -RZ, R17.H1_H1 ;  /* 0x30000011ff117230 */ /* 0x000fc40000004100 */
        /* <DEDUP_REMOVED lines=13> */
.L_x_1128:
[----:B------:R-:W-:Y:S05]  /*9e70*/  BSYNC.RECONVERGENT B0 ;  /* 0x0000000000007941 */ /* 0x000fea0003800200 */
.L_x_1127:
[----:B-----5:R1:W-:Y:S02]  /*9e80*/  STS.128 [R3+0x800], R16 ;  /* 0x0008001003007388 */ /* 0x0203e40000000c00 */
.L_x_1113:
[----:B------:R-:W-:Y:S05]  /*9e90*/  BSYNC.RECONVERGENT B2 ;  /* 0x0000000000027941 */ /* 0x000fea0003800200 */
.L_x_1108:
        /* <DEDUP_REMOVED lines=12> */
.L_x_1131:
[----:B------:R2:W-:Y:S02]  /*9f60*/  STS.128 [R3+0x1000], RZ ;  /* 0x001000ff03007388 */ /* 0x0005e40000000c00 */
.L_x_1130:
[----:B------:R-:W-:Y:S05]  /*9f70*/  BSYNC.RECONVERGENT B0 ;  /* 0x0000000000007941 */ /* 0x000fea0003800200 */
.L_x_1129:
        /* <DEDUP_REMOVED lines=13> */
.L_x_1134:
[----:B------:R1:W-:Y:S02]  /*a050*/  STS.128 [R3+0x1800], RZ ;  /* 0x001800ff03007388 */ /* 0x0003e40000000c00 */
.L_x_1133:
[----:B------:R-:W-:Y:S05]  /*a060*/  BSYNC.RECONVERGENT B0 ;  /* 0x0000000000007941 */ /* 0x000fea0003800200 */
.L_x_1132:
        /* <DEDUP_REMOVED lines=8> */
[----:B--2--5:R-:W-:-:S04]  /*a0f0*/  LEA R6, P0, R4, R14, 0x6 ;  /* 0x0000000e04067211 */ /* 0x024fc800078030ff */
[----:B------:R-:W-:-:S05]  /*a100*/  LEA.HI.X R7, R4, R15, R5, 0x6, P0 ;  /* 0x0000000f04077211 */ /* 0x000fca00000f3405 */
[----:B------:R-:W-:Y:S01]  /*a110*/  @!PT LDS RZ, [RZ] ;  /* 0x00000000fffff984 */ /* 0x000fe20000000800 */
[----:B------:R-:W-:Y:S01]  /*a120*/  @!PT LDS RZ, [RZ] ;  /* 0x00000000fffff984 */ /* 0x000fe20000000800 */
[----:B------:R-:W-:Y:S01]  /*a130*/  @!PT LDS RZ, [RZ] ;  /* 0x00000000fffff984 */ /* 0x000fe20000000800 */
[----:B------:R1:W-:Y:S01]  /*a140*/  LDGSTS.E.BYPASS.LTC128B.128 [R3+0x2000], desc[UR6][R6.64] ;  /* 0x0200000006037fae */ /* 0x0003e2000b981a06 */
[----:B------:R-:W-:Y:S05]  /*a150*/  BRA `(.L_x_1136) ;  /* 0x0000000000047947 */ /* 0x000fea0003800000 */
.L_x_1137:
[----:B------:R1:W-:Y:S02]  /*a160*/  STS.128 [R3+0x2000], RZ ;  /* 0x002000ff03007388 */ /* 0x0003e40000000c00 */
.L_x_1136:
[----:B------:R-:W-:Y:S05]  /*a170*/  BSYNC.RECONVERGENT B0 ;  /* 0x0000000000007941 */ /* 0x000fea0003800200 */
.L_x_1135:
[----:B--2---:R-:W-:Y:S01]  /*a180*/  IADD3 R10, PT, PT, R126, 0x60, RZ ;  /* 0x000000607e0a7810 */ /* 0x004fe20007ffe0ff */
[----:B------:R-:W-:Y:S03]  /*a190*/  BSSY.RECONVERGENT B0, `(.L_x_1138) ;  /* 0x000000f000007945 */ /* 0x000fe60003800200 */
[----:B------:R-:W-:-:S13]  /*a1a0*/  ISETP.GE.AND P0, PT, R10, R69, PT ;  /* 0x000000450a00720c */ /* 0x000fda0003f06270 */
[----:B------:R-:W-:Y:S05]  /*a1b0*/  @P0 BRA `(.L_x_1139) ;  /* 0x0000000000300947 */ /* 0x000fea0003800000 */
[----:B------:R-:W2:Y:S02]  /*a1c0*/  LDCU UR4, c[0x0][0x440] ;  /* 0x00008800ff0477ac */ /* 0x000ea40008000800 */
[----:B--2---:R-:W-:-:S13]  /*a1d0*/  ISETP.GE.AND P0, PT, R148, UR4, PT ;  /* 0x0000000494007c0c */ /* 0x004fda000bf06270 */
[----:B------:R-:W-:Y:S05]  /*a1e0*/  @P0 BRA `(.L_x_1140) ;  /* 0x0000000000200947 */ /* 0x000fea0003800000 */
[----:B----4-:R-:W1:Y:S02]  /*a1f0*/  LDC.64 R4, c[0x0][0x3b8] ;  /* 0x0000ee00ff047b82 */ /* 0x010e640000000a00 */
[----:B-1---5:R-:W-:-:S04]  /*a200*/  LEA R6, P0, R4, R14, 0x7 ;  /* 0x0000000e04067211 */ /* 0x022fc800078038ff */
[----:B------:R-:W-:-:S05]  /*a210*/  LEA.HI.X R7, R4, R15, R5, 0x7, P0 ;  /* 0x0000000f04077211 */ /* 0x000fca00000f3c05 */
[----:B------:R-:W-:Y:S01]  /*a220*/  @!PT LDS RZ, [RZ] ;  /* 0x00000000fffff984 */ /* 0x000fe20000000800 */
[----:B------:R-:W-:Y:S01]  /*a230*/  @!PT LDS RZ, [RZ] ;  /* 0x00000000fffff984 */ /* 0x000fe20000000800 */
[----:B------:R-:W-:Y:S01]  /*a240*/  @!PT LDS RZ, [RZ] ;  /* 0x00000000fffff984 */ /* 0x000fe20000000800 */
[----:B------:R2:W-:Y:S01]  /*a250*/  LDGSTS.E.BYPASS.LTC128B.128 [R3+0x2800], desc[UR6][R6.64] ;  /* 0x0280000006037fae */ /* 0x0005e2000b981a06 */
[----:B------:R-:W-:Y:S05]  /*a260*/  BRA `(.L_x_1139) ;  /* 0x0000000000047947 */ /* 0x000fea0003800000 */
.L_x_1140:
[----:B------:R2:W-:Y:S02]  /*a270*/  STS.128 [R3+0x2800], RZ ;  /* 0x002800ff03007388 */ /* 0x0005e40000000c00 */
.L_x_1139:
[----:B------:R-:W-:Y:S05]  /*a280*/  BSYNC.RECONVERGENT B0 ;  /* 0x0000000000007941 */ /* 0x000fea0003800200 */
.L_x_1138:
[----:B------:R-:W-:Y:S01]  /*a290*/  IADD3 R8, PT, PT, R126, 0x80, RZ ;  /* 0x000000807e087810 */ /* 0x000fe20007ffe0ff */
[----:B------:R-:W-:Y:S03]  /*a2a0*/  BSSY.RECONVERGENT B0, `(.L_x_1141) ;  /* 0x0000012000007945 */ /* 0x000fe60003800200 */
[----:B------:R-:W-:-:S13]  /*a2b0*/  ISETP.GE.AND P0, PT, R8, R69, PT ;  /* 0x000000450800720c */ /* 0x000fda0003f06270 */
[----:B------:R-:W-:Y:S05]  /*a2c0*/  @P0 BRA `(.L_x_1142) ;  /* 0x00000000003c0947 */ /* 0x000fea0003800000 */
[----:B------:R-:W1:Y:S02]  /*a2d0*/  LDCU UR4, c[0x0][0x440] ;  /* 0x00008800ff0477ac */ /* 0x000e640008000800 */
[----:B-1----:R-:W-:-:S13]  /*a2e0*/  ISETP.GE.AND P0, PT, R148, UR4, PT ;  /* 0x0000000494007c0c */ /* 0x002fda000bf06270 */
[----:B------:R-:W-:Y:S05]  /*a2f0*/  @P0 BRA `(.L_x_1143) ;  /* 0x00000000002c0947 */ /* 0x000fea0003800000 */
[----:B----4-:R-:W1:Y:S01]  /*a300*/  LDC.64 R4, c[0x0][0x3b8] ;  /* 0x0000ee00ff047b82 */ /* 0x010e620000000a00 */
[----:B--2--5:R-:W-:Y:S02]  /*a310*/  MOV R6, R14 ;  /* 0x0000000e00067202 */ /* 0x024fe40000000f00 */
        /* <DEDUP_REMOVED lines=9> */
.L_x_1143:
[----:B------:R1:W-:Y:S02]  /*a3b0*/  STS.128 [R3+0x3000], RZ ;  /* 0x003000ff03007388 */ /* 0x0003e40000000c00 */
.L_x_1142:
[----:B------:R-:W-:Y:S05]  /*a3c0*/  BSYNC.RECONVERGENT B0 ;  /* 0x0000000000007941 */ /* 0x000fea0003800200 */
.L_x_1141:
[----:B-12--5:R-:W-:Y:S01]  /*a3d0*/  IADD3 R6, PT, PT, R126, 0xa0, RZ ;  /* 0x000000a07e067810 */ /* 0x026fe20007ffe0ff */
[----:B------:R-:W-:Y:S03]  /*a3e0*/  BSSY.RECONVERGENT B0, `(.L_x_1144) ;  /* 0x000000f000007945 */ /* 0x000fe60003800200 */
[----:B------:R-:W-:-:S13]  /*a3f0*/  ISETP.GE.AND P0, PT, R6, R69, PT ;  /* 0x000000450600720c */ /* 0x000fda0003f06270 */
[----:B------:R-:W-:Y:S05]  /*a400*/  @P0 BRA `(.L_x_1145) ;  /* 0x0000000000300947 */ /* 0x000fea0003800000 */
[----:B------:R-:W1:Y:S02]  /*a410*/  LDCU UR4, c[0x0][0x440] ;  /* 0x00008800ff0477ac */ /* 0x000e640008000800 */
[----:B-1----:R-:W-:-:S13]  /*a420*/  ISETP.GE.AND P0, PT, R148, UR4, PT ;  /* 0x0000000494007c0c */ /* 0x002fda000bf06270 */
[----:B------:R-:W-:Y:S05]  /*a430*/  @P0 BRA `(.L_x_1146) ;  /* 0x0000000000200947 */ /* 0x000fea0003800000 */
[----:B----4-:R-:W1:Y:S02]  /*a440*/  LDC.64 R4, c[0x0][0x3b8] ;  /* 0x0000ee00ff047b82 */ /* 0x010e640000000a00 */
[----:B-1----:R-:W-:-:S04]  /*a450*/  LEA R16, P0, R4, R14, 0x8 ;  /* 0x0000000e04107211 */ /* 0x002fc800078040ff */
[----:B------:R-:W-:-:S05]  /*a460*/  LEA.HI.X R17, R4, R15, R5, 0x8, P0 ;  /* 0x0000000f04117211 */ /* 0x000fca00000f4405 */
[----:B------:R-:W-:Y:S01]  /*a470*/  @!PT LDS RZ, [RZ] ;  /* 0x00000000fffff984 */ /* 0x000fe20000000800 */
[----:B------:R-:W-:Y:S01]  /*a480*/  @!PT LDS RZ, [RZ] ;  /* 0x00000000fffff984 */ /* 0x000fe20000000800 */
[----:B------:R-:W-:Y:S01]  /*a490*/  @!PT LDS RZ, [RZ] ;  /* 0x00000000fffff984 */ /* 0x000fe20000000800 */
[----:B------:R1:W-:Y:S01]  /*a4a0*/  LDGSTS.E.BYPASS.LTC128B.128 [R3+0x3800], desc[UR6][R16.64] ;  /* 0x0380000010037fae */ /* 0x0003e2000b981a06 */
[----:B------:R-:W-:Y:S05]  /*a4b0*/  BRA `(.L_x_1145) ;  /* 0x0000000000047947 */ /* 0x000fea0003800000 */
.L_x_1146:
[----:B------:R2:W-:Y:S02]  /*a4c0*/  STS.128 [R3+0x3800], RZ ;  /* 0x003800ff03007388 */ /* 0x0005e40000000c00 */
.L_x_1145:
[----:B------:R-:W-:Y:S05]  /*a4d0*/  BSYNC.RECONVERGENT B0 ;  /* 0x0000000000007941 */ /* 0x000fea0003800200 */
.L_x_1144:
[----:B------:R-:W-:Y:S01]  /*a4e0*/  IADD3 R2, PT, PT, R126, 0xc0, RZ ;  /* 0x000000c07e027810 */ /* 0x000fe20007ffe0ff */
[----:B------:R-:W-:Y:S03]  /*a4f0*/  BSSY.RECONVERGENT B0, `(.L_x_1147) ;  /* 0x0000012000007945 */ /* 0x000fe60003800200 */
[----:B------:R-:W-:-:S13]  /*a500*/  ISETP.GE.AND P0, PT, R2, R69, PT ;  /* 0x000000450200720c */ /* 0x000fda0003f06270 */
[----:B------:R-:W-:Y:S05]  /*a510*/  @P0 BRA `(.L_x_1148) ;  /* 0x00000000003c0947 */ /* 0x000fea0003800000 */
[----:B------:R-:W5:Y:S02]  /*a520*/  LDCU UR4, c[0x0][0x440] ;  /* 0x00008800ff0477ac */ /* 0x000f640008000800 */
[----:B-----5:R-:W-:-:S13]  /*a530*/  ISETP.GE.AND P0, PT, R148, UR4, PT ;  /* 0x0000000494007c0c */ /* 0x020fda000bf06270 */
[----:B------:R-:W-:Y:S05]  /*a540*/  @P0 BRA `(.L_x_1149) ;  /* 0x00000000002c0947 */ /* 0x000fea0003800000 */
[----:B----4-:R-:W4:Y:S01]  /*a550*/  LDC.64 R4, c[0x0][0x3b8] ;  /* 0x0000ee00ff047b82 */ /* 0x010f220000000a00 */
[----:B-1----:R-:W-:Y:S02]  /*a560*/  MOV R16, R14 ;  /* 0x0000000e00107202 */ /* 0x002fe40000000f00 */
[----:B------:R-:W-:-:S03]  /*a570*/  MOV R17, R15 ;  /* 0x0000000f00117202 */ /* 0x000fc60000000f00 */
[----:B----4-:R-:W-:-:S04]  /*a580*/  IMAD.WIDE.U32 R16, R4, 0x140, R16 ;  /* 0x0000014004107825 */ /* 0x010fc800078e0010 */
[----:B------:R-:W-:-:S05]  /*a590*/  IMAD R5, R5, 0x140, RZ ;  /* 0x0000014005057824 */ /* 0x000fca00078e02ff */
[----:B------:R-:W-:-:S05]  /*a5a0*/  IADD3 R17, PT, PT, R5, R17, RZ ;  /* 0x0000001105117210 */ /* 0x000fca0007ffe0ff */
[----:B------:R-:W-:Y:S01]  /*a5b0*/  @!PT LDS RZ, [RZ] ;  /* 0x00000000fffff984 */ /* 0x000fe20000000800 */
[----:B------:R-:W-:Y:S01]  /*a5c0*/  @!PT LDS RZ, [RZ] ;  /* 0x00000000fffff984 */ /* 0x000fe20000000800 */
[----:B------:R-:W-:Y:S01]  /*a5d0*/  @!PT LDS RZ, [RZ] ;  /* 0x00000000fffff984 */ /* 0x000fe20000000800 */
[----:B------:R1:W-:Y:S01]  /*a5e0*/  LDGSTS.E.BYPASS.LTC128B.128 [R3+0x4000], desc[UR6][R16.64] ;  /* 0x0400000010037fae */ /* 0x0003e2000b981a06 */
[----:B------:R-:W-:Y:S05]  /*a5f0*/  BRA `(.L_x_1148) ;  /* 0x0000000000047947 */ /* 0x000fea0003800000 */
.L_x_1149:
[----:B------:R1:W-:Y:S02]  /*a600*/  STS.128 [R3+0x4000], RZ ;  /* 0x004000ff03007388 */ /* 0x0003e40000000c00 */
.L_x_1148:
[----:B------:R-:W-:Y:S05]  /*a610*/  BSYNC.RECONVERGENT B0 ;  /* 0x0000000000007941 */ /* 0x000fea0003800200 */
.L_x_1147:
[----:B------:R-:W-:Y:S01]  /*a620*/  IADD3 R0, PT, PT, R126, 0xe0, RZ ;  /* 0x000000e07e007810 */ /* 0x000fe20007ffe0ff */
[----:B------:R-:W-:Y:S03]  /*a630*/  BSSY.RECONVERGENT B0, `(.L_x_1150) ;  /* 0x0000010000007945 */ /* 0x000fe60003800200 */
[----:B------:R-:W-:-:S13]  /*a640*/  ISETP.GE.AND P0, PT, R0, R69, PT ;  /* 0x000000450000720c */ /* 0x000fda0003f06270 */
[----:B------:R-:W-:Y:S05]  /*a650*/  @P0 BRA `(.L_x_1151) ;  /* 0x0000000000340947 */ /* 0x000fea0003800000 */
[----:B------:R-:W5:Y:S02]  /*a660*/  LDCU UR4, c[0x0][0x440] ;  /* 0x00008800ff0477ac */ /* 0x000f640008000800 */
[----:B-----5:R-:W-:-:S13]  /*a670*/  ISETP.GE.AND P0, PT, R148, UR4, PT ;  /* 0x0000000494007c0c */ /* 0x020fda000bf06270 */
[----:B------:R-:W-:Y:S05]  /*a680*/  @P0 BRA `(.L_x_1152) ;  /* 0x0000000000240947 */ /* 0x000fea0003800000 */
[----:B----4-:R-:W4:Y:S02]  /*a690*/  LDC.64 R4, c[0x0][0x3b8] ;  /* 0x0000ee00ff047b82 */ /* 0x010f240000000a00 */
        /* <DEDUP_REMOVED lines=8> */
.L_x_1152:
[----:B------:R1:W-:Y:S02]  /*a720*/  STS.128 [R3+0x4800], RZ ;  /* 0x004800ff03007388 */ /* 0x0003e40000000c00 */
.L_x_1151:
[----:B------:R-:W-:Y:S05]  /*a730*/  BSYNC.RECONVERGENT B0 ;  /* 0x0000000000007941 */ /* 0x000fea0003800200 */
.L_x_1150:
[----:B------:R-:W0:Y:S01]  /*a740*/  LDGDEPBAR ;  /* 0x00000000000079af */ /* 0x000e220000000000 */
[----:B------:R-:W5:Y:S01]  /*a750*/  LDCU UR4, c[0x0][0x508] ;  /* 0x0000a100ff0477ac */ /* 0x000f620008000800 */
[----:B----4-:R-:W-:Y:S01]  /*a760*/  LOP3.LUT R5, R118, 0x1f0, RZ, 0xc0, !PT ;  /* 0x000001f076057812 */ /* 0x010fe200078ec0ff */
        /* <DEDUP_REMOVED lines=16> */
.L_x_1155:
[----:B------:R4:W-:Y:S01]  /*a870*/  STS.128 [R3+0x5000], RZ ;  /* 0x005000ff03007388 */ /* 0x0009e20000000c00 */
[----:B------:R-:W-:Y:S05]  /*a880*/  BRA `(.L_x_1156) ;  /* 0x0000000000047947 */ /* 0x000fea0003800000 */
.L_x_1154:
[----:B------:R4:W-:Y:S02]  /*a890*/  STS.128 [R3+0x5000], RZ ;  /* 0x005000ff03007388 */ /* 0x0009e40000000c00 */
.L_x_1156:
[----:B------:R-:W-:Y:S05]  /*a8a0*/  BSYNC.RECONVERGENT B0 ;  /* 0x0000000000007941 */ /* 0x000fea0003800200 */
.L_x_1153:
[----:B------:R-:W-:Y:S01]  /*a8b0*/  ISETP.GE.AND P0, PT, R28, R69, PT ;  /* 0x000000451c00720c */ /* 0x000fe20003f06270 */
[----:B------:R-:W-:Y:S01]  /*a8c0*/  BSSY.RECONVERGENT B0, `(.L_x_1157) ;  /* 0x000000e000007945 */ /* 0x000fe20003800200 */
[----:B------:R-:W-:-:S04]  /*a8d0*/  LEA R14, P1, R87, R218, 0x1 ;  /* 0x000000da570e7211 */ /* 0x000fc800078208ff */
        /* <DEDUP_REMOVED lines=11> */
.L_x_1159:
[----:B------:R1:W-:Y:S02]  /*a990*/  STS.128 [R3+0x5800], RZ ;  /* 0x005800ff03007388 */ /* 0x0003e40000000c00 */
.L_x_1158:
[----:B------:R-:W-:Y:S05]  /*a9a0*/  BSYNC.RECONVERGENT B0 ;  /* 0x0000000000007941 */ /* 0x000fea0003800200 */
.L_x_1157:
        /* <DEDUP_REMOVED lines=15> */
.L_x_1162:
[----:B------:R1:W-:Y:S02]  /*aaa0*/  STS.128 [R3+0x6000], RZ ;  /* 0x006000ff03007388 */ /* 0x0003e40000000c00 */
.L_x_1161:
[----:B------:R-:W-:Y:S05]  /*aab0*/  BSYNC.RECONVERGENT B0 ;  /* 0x0000000000007941 */ /* 0x000fea0003800200 */
.L_x_1160:
        /* <DEDUP_REMOVED lines=15> */
.L_x_1165:
[----:B------:R1:W-:Y:S02]  /*abb0*/  STS.128 [R3+0x6800], RZ ;  /* 0x006800ff03007388 */ /* 0x0003e40000000c00 */
.L_x_1164:
[----:B------:R-:W-:Y:S05]  /*abc0*/  BSYNC.RECONVERGENT B0 ;  /* 0x0000000000007941 */ /* 0x000fea0003800200 */
.L_x_1163:
        /* <DEDUP_REMOVED lines=18> */
.L_x_1168:
[----:B------:R1:W-:Y:S02]  /*acf0*/  STS.128 [R3+0x7000], RZ ;  /* 0x007000ff03007388 */ /* 0x0003e40000000c00 */
.L_x_1167:
[----:B------:R-:W-:Y:S05]  /*ad00*/  BSYNC.RECONVERGENT B0 ;  /* 0x0000000000007941 */ /* 0x000fea0003800200 */
.L_x_1166:
        /* <DEDUP_REMOVED lines=15> */
.L_x_1171:
[----:B------:R1:W-:Y:S02]  /*ae00*/  STS.128 [R3+0x7800], RZ ;  /* 0x007800ff03007388 */ /* 0x0003e40000000c00 */
.L_x_1170:
[----:B------:R-:W-:Y:S05]  /*ae10*/  BSYNC.RECONVERGENT B0 ;  /* 0x0000000000007941 */ /* 0x000fea0003800200 */
.L_x_1169:
        /* <DEDUP_REMOVED lines=8> */
[----:B-1----:R-:W-:Y:S02]  /*aea0*/  MOV R6, R14 ;  /* 0x0000000e00067202 */ /* 0x002fe40000000f00 */
        /* <DEDUP_REMOVED lines=9> */
.L_x_1174:
[----:B------:R1:W-:Y:S02]  /*af40*/  STS.128 [R3+0x8000], RZ ;  /* 0x008000ff03007388 */ /* 0x0003e40000000c00 */
.L_x_1173:
[----:B------:R-:W-:Y:S05]  /*af50*/  BSYNC.RECONVERGENT B0 ;  /* 0x0000000000007941 */ /* 0x000fea0003800200 */
.L_x_1172:
        /* <DEDUP_REMOVED lines=16> */
.L_x_1177:
[----:B------:R1:W-:Y:S02]  /*b060*/  STS.128 [R3+0x8800], RZ ;  /* 0x008800ff03007388 */ /* 0x0003e40000000c00 */
.L_x_1176:
[----:B------:R-:W-:Y:S05]  /*b070*/  BSYNC.RECONVERGENT B0 ;  /* 0x0000000000007941 */ /* 0x000fea0003800200 */
.L_x_1175:
[----:B------:R-:W5:Y:S01]  /*b080*/  S2R R210, SR_TID.X ;  /* 0x0000000000d27919 */ /* 0x000f620000002100 */
[----:B------:R-:W-:Y:S01]  /*b090*/  IMAD.MOV.U32 R151, RZ, RZ, 0x20 ;  /* 0x00000020ff977424 */ /* 0x000fe200078e00ff */
[----:B------:R-:W-:Y:S01]  /*b0a0*/  LOP3.LUT R0, R0, 0xfffffffd, RZ, 0xc0, !PT ;  /* 0xfffffffd00007812 */ /* 0x000fe200078ec0ff */
[----:B------:R-:W-:Y:S01]  /*b0b0*/  VIADD R61, R55, 0xffffffff ;  /* 0xffffffff373d7836 */ /* 0x000fe20000000000 */
[----:B------:R-:W0:Y:S01]  /*b0c0*/  LDGDEPBAR ;  /* 0x00000000000079af */ /* 0x000e220000000000 */
[C---:B------:R-:W-:Y:S02]  /*b0d0*/  VIMNMX R52, PT, PT, R53.reuse, R62, PT ;  /* 0x0000003e35347248 */ /* 0x040fe40003fe0100 */
[----:B------:R-:W-:Y:S02]  /*b0e0*/  VIADDMNMX R53, R53, 0x8, R62, PT ;  /* 0x0000000835357846 */ /* 0x000fe4000380013e */
[----:B-----5:R-:W-:Y:S01]  /*b0f0*/  SHF.R.U32.HI R209, RZ, 0x1, R210 ;  /* 0x00000001ffd17819 */ /* 0x020fe200000116d2 */
[C---:B------:R-:W-:Y:S01]  /*b100*/  IMAD.SHL.U32 R200, R210.reuse, 0x10, RZ ;  /* 0x00000010d2c87824 */ /* 0x040fe200078e00ff */
[C---:B------:R-:W-:Y:S01]  /*b110*/  LOP3.LUT R63, R210.reuse, 0x8, RZ, 0xc0, !PT ;  /* 0x00000008d23f7812 */ /* 0x040fe200078ec0ff */
[C---:B------:R-:W-:Y:S01]  /*b120*/  IMAD.SHL.U32 R202, R210.reuse, 0x20, RZ ;  /* 0x00000020d2ca7824 */ /* 0x040fe200078e00ff */
[----:B-1----:R-:W-:Y:S01]  /*b130*/  LOP3.LUT R7, R209, 0x8, RZ, 0xc0, !PT ;  /* 0x00000008d1077812 */ /* 0x002fe200078ec0ff */
[----:B------:R-:W-:Y:S01]  /*b140*/  IMAD.SHL.U32 R208, R210, 0x4, RZ ;  /* 0x00000004d2d07824 */ /* 0x000fe200078e00ff */
[----:B------:R-:W-:-:S02]  /*b150*/  LOP3.LUT R5, R200, 0x100, RZ, 0xc0, !PT ;  /* 0x00000100c8057812 */ /* 0x000fc400078ec0ff */
[----:B------:R-:W-:Y:S02]  /*b160*/  LOP3.LUT R211, R200, 0x3e00, RZ, 0xc0, !PT ;  /* 0x00003e00c8d37812 */ /* 0x000fe400078ec0ff */
[----:B------:R-:W-:Y:S02]  /*b170*/  LOP3.LUT R150, R208, 0x18, RZ, 0xc0, !PT ;  /* 0x00000018d0967812 */ /* 0x000fe400078ec0ff */
[--C-:B------:R-:W-:Y:S02]  /*b180*/  LOP3.LUT R7, R7, 0xc0, R202.reuse, 0xf8, !PT ;  /* 0x000000c007077812 */ /* 0x100fe400078ef8ca */
[--C-:B------:R-:W-:Y:S02]  /*b190*/  LOP3.LUT R4, R5, 0x20, R202.reuse, 0xf8, !PT ;  /* 0x0000002005047812 */ /* 0x100fe400078ef8ca */
[--C-:B------:R-:W-:Y:S02]  /*b1a0*/  LOP3.LUT R63, R63, 0xc0, R202.reuse, 0xf8, !PT ;  /* 0x000000c03f3f7812 */ /* 0x100fe400078ef8ca */
[----:B------:R-:W-:-:S02]  /*b1b0*/  LOP3.LUT R5, R211, 0x120, R202, 0xf8, !PT ;  /* 0x00000120d3057812 */ /* 0x000fc400078ef8ca */
[----:B------:R-:W-:Y:S02]  /*b1c0*/  LOP3.LUT R2, R7, R150, RZ, 0x3c, !PT ;  /* 0x0000009607027212 */ /* 0x000fe400078e3cff */
[----:B------:R-:W-:Y:S02]  /*b1d0*/  LOP3.LUT R63, R4, R63, R150, 0xf6, !PT ;  /* 0x0000003f043f7212 */ /* 0x000fe400078ef696 */
[----:B------:R-:W-:Y:S02]  /*b1e0*/  LOP3.LUT R5, R5, R2, RZ, 0xfc, !PT ;  /* 0x0000000205057212 */ /* 0x000fe400078efcff */
[----:B------:R-:W-:Y:S02]  /*b1f0*/  LEA R32, R63, UR5, 0x1 ;  /* 0x000000053f207c11 */ /* 0x000fe4000f8e08ff */
[----:B------:R-:W-:Y:S02]  /*b200*/  LEA R34, R5, UR5, 0x1 ;  /* 0x0000000505227c11 */ /* 0x000fe4000f8e08ff */
[----:B------:R-:W-:Y:S01]  /*b210*/  LOP3.LUT P0, RZ, R210, 0x4, RZ, 0xc0, !PT ;  /* 0x00000004d2ff7812 */ /* 0x000fe2000780c0ff */
[----:B------:R-:W-:Y:S03]  /*b220*/  LDSM.16.M88.4 R20, [R32+0x1000] ;  /* 0x001000002014783b */ /* 0x000fe60000000200 */
[----:B------:R-:W-:Y:S01]  /*b230*/  SEL R151, R151, 0xffffffe0, !P0 ;  /* 0xffffffe097977807 */ /* 0x000fe20004000000 */
[----:B------:R-:W1:Y:S04]  /*b240*/  LDSM.16.M88.4 R28, [R34] ;  /* 0x00000000221c783b */ /* 0x000e680000000200 */
[----:B------:R-:W5:Y:S01]  /*b250*/  LDSM.16.M88.4 R12, [R32+0x1400] ;  /* 0x00140000200c783b */ /* 0x000f620000000200 */
[----:B------:R-:W-:-:S03]  /*b260*/  IMAD.IADD R196, R34, 0x1, R151 ;  /* 0x0000000122c47824 */ /* 0x000fc600078e0297 */
[----:B------:R-:W2:Y:S01]  /*b270*/  LDSM.16.M88.4 R4, [R32+0x1800] ;  /* 0x001800002004783b */ /* 0x000ea20000000200 */
[----:B------:R-:W-:Y:S01]  /*b280*/  @P0 LOP3.LUT R0, R0, 0x2, RZ, 0xfc, !PT ;  /* 0x0000000200000812 */ /* 0x000fe200078efcff */
[----:B------:R-:W-:Y:S01]  /*b290*/  IMAD.IADD R0, R151, 0x1, R32 ;  /* 0x0000000197007824 */ /* 0x000fe200078e0220 */
[----:B------:R-:W-:Y:S01]  /*b2a0*/  ISETP.GT.AND P0, PT, R61, R212, PT ;  /* 0x000000d43d00720c */ /* 0x000fe20003f04270 */
        /* <DEDUP_REMOVED lines=83> */
[----:B------:R-:W-:Y:S01]  /*b7e0*/  HMMA.16816.F32 R80, R196, R164, R80 ;  /* 0x000000a4c450723c */ /* 0x000fe20000001850 */
[----:B------:R-:W-:-:S07]  /*b7f0*/  SHF.R.U32.HI R164, RZ, 0x3, R210 ;  /* 0x00000003ffa47819 */ /* 0x000fce00000116d2 */
        /* <DEDUP_REMOVED lines=26> */
.L_x_1179:
[----:B------:R-:W1:Y:S01]  /*b9a0*/  LDC R0, c[0x0][0x4f0] ;  /* 0x00013c00ff007b82 */ /* 0x000e620000000800 */
[----:B------:R-:W-:Y:S01]  /*b9b0*/  IADD3 R145, PT, PT, R60, -0x200, RZ ;  /* 0xfffffe003c917810 */ /* 0x000fe20007ffe0ff */
[----:B------:R-:W-:Y:S01]  /*b9c0*/  IMAD.SHL.U32 R147, R61, 0x100, RZ ;  /* 0x000001003d937824 */ /* 0x000fe200078e00ff */
[----:B------:R-:W2:Y:S02]  /*b9d0*/  LDCU.64 UR8, c[0x0][0x3a0] ;  /* 0x00007400ff0877ac */ /* 0x000ea40008000a00 */
[----:B------:R-:W-:Y:S02]  /*b9e0*/  IABS R62, R145 ;  /* 0x00000091003e7213 */ /* 0x000fe40000000000 */
[----:B------:R-:W-:Y:S02]  /*b9f0*/  IABS R140, R147 ;  /* 0x00000093008c7213 */ /* 0x000fe40000000000 */
        /* <DEDUP_REMOVED lines=26> */
[----:B------:R-:W-:Y:S01]  /*bba0*/  ISETP.GE.U32.AND P3, PT, R143, R54, PT ;  /* 0x000000368f00720c */ /* 0x000fe20003f66070 */
[----:B------:R-:W1:Y:S01]  /*bbb0*/  LDC.64 R140, c[0x0][0x3b8] ;  /* 0x0000ee00ff8c7b82 */ /* 0x000e620000000a00 */
[----:B------:R-:W-:-:S02]  /*bbc0*/  ISETP.NE.AND P0, PT, R0, RZ, PT ;  /* 0x000000ff0000720c */ /* 0x000fc40003f05270 */
[----:B------:R-:W-:-:S07]  /*bbd0*/  LOP3.LUT R143, RZ, R0, RZ, 0x33, !PT ;  /* 0x00000000ff8f7212 */ /* 0x000fce00078e33ff */
        /* <DEDUP_REMOVED lines=25> */
.L_x_1180:
        /* <DEDUP_REMOVED lines=60> */
.L_x_1178:
[----:B------:R-:W-:Y:S01]  /*c130*/  IMAD.SHL.U32 R0, R210, 0x2, RZ ;  /* 0x00000002d2007824 */ /* 0x000fe200078e00ff */
[----:B------:R-:W2:Y:S04]  /*c140*/  LDCU UR4, c[0x0][0x45c] ;  /* 0x00008b80ff0477ac */ /* 0x000ea80008000800 */
[----:B------:R-:W-:-:S05]  /*c150*/  LOP3.LUT R0, R0, 0x6, RZ, 0xc0, !PT ;  /* 0x0000000600007812 */ /* 0x000fca00078ec0ff */
[----:B------:R-:W-:-:S04]  /*c160*/  IMAD R0, R61, 0x100, R0 ;  /* 0x000001003d007824 */ /* 0x000fc800078e0200 */
[C---:B------:R-:W-:Y:S01]  /*c170*/  VIADD R54, R0.reuse, 0x1 ;  /* 0x0000000100367836 */ /* 0x040fe20000000000 */
[CC--:B------:R-:W-:Y:S01]  /*c180*/  ISETP.GE.AND P0, PT, R0.reuse, R53.reuse, PT ;  /* 0x000000350000720c */ /* 0x0c0fe20003f06270 */
[C---:B------:R-:W-:Y:S02]  /*c190*/  VIADD R62, R0.reuse, 0x8 ;  /* 0x00000008003e7836 */ /* 0x040fe40000000000 */
[----:B-1----:R-:W-:Y:S01]  /*c1a0*/  VIADD R140, R0, 0x9 ;  /* 0x00000009008c7836 */ /* 0x002fe20000000000 */
[C---:B------:R-:W-:Y:S02]  /*c1b0*/  ISETP.GE.AND P1, PT, R54.reuse, R53, PT ;  /* 0x000000353600720c */ /* 0x040fe40003f26270 */
[-C--:B------:R-:W-:Y:S02]  /*c1c0*/  ISETP.GE.AND P2, PT, R54, R52.reuse, PT ;  /* 0x000000343600720c */ /* 0x080fe40003f46270 */
[----:B------:R-:W-:Y:S02]  /*c1d0*/  P2R R54, PR, RZ, 0x2 ;  /* 0x00000002ff367803 */ /* 0x000fe40000000000 */
[----:B------:R-:W-:-:S02]  /*c1e0*/  ISETP.GE.AND P1, PT, R62, R52, PT ;  /* 0x000000343e00720c */ /* 0x000fc40003f26270 */
[-C--:B------:R-:W-:Y:S01]  /*c1f0*/  ISETP.GE.AND P3, PT, R62, R53.reuse, PT ;  /* 0x000000353e00720c */ /* 0x080fe20003f66270 */
[----:B------:R-:W-:Y:S01]  /*c200*/  VIADD R62, R0, 0x10 ;  /* 0x00000010003e7836 */ /* 0x000fe20000000000 */
[----:B------:R-:W-:Y:S01]  /*c210*/  FSEL R169, R20, -INF , !P1 ;  /* 0xff80000014a97808 */ /* 0x000fe20004800000 */
[----:B------:R-:W-:Y:S01]  /*c220*/  VIADD R20, R0, 0x18 ;  /* 0x0000001800147836 */ /* 0x000fe20000000000 */
[----:B------:R-:W-:Y:S02]  /*c230*/  ISETP.GE.AND P4, PT, R140, R52, PT ;  /* 0x000000348c00720c */ /* 0x000fe40003f86270 */
[----:B------:R-:W-:Y:S01]  /*c240*/  FSEL R177, R26, -INF , !P0 ;  /* 0xff8000001ab17808 */ /* 0x000fe20004000000 */
[----:B------:R-:W-:Y:S01]  /*c250*/  VIADD R26, R0, 0x11 ;  /* 0x00000011001a7836 */ /* 0x000fe20000000000 */
[----:B------:R-:W-:Y:S02]  /*c260*/  ISETP.GE.AND P0, PT, R62, R53, PT ;  /* 0x000000353e00720c */ /* 0x000fe40003f06270 */
[----:B------:R-:W-:-:S02]  /*c270*/  FSEL R22, R22, -INF , !P3 ;  /* 0xff80000016167808 */ /* 0x000fc40005800000 */
[----:B------:R-:W-:Y:S01]  /*c280*/  FSEL R173, R21, -INF , !P4 ;  /* 0xff80000015ad7808 */ /* 0x000fe20006000000 */
[----:B------:R-:W-:Y:S01]  /*c290*/  VIADD R21, R0, 0x19 ;  /* 0x0000001900157836 */ /* 0x000fe20000000000 */
[----:B------:R-:W-:Y:S02]  /*c2a0*/  ISETP.GE.AND P5, PT, R140, R53, PT ;  /* 0x000000358c00720c */ /* 0x000fe40003fa6270 */
[-C--:B------:R-:W-:Y:S02]  /*c2b0*/  ISETP.GE.AND P3, PT, R20, R52.reuse, PT ;  /* 0x000000341400720c */ /* 0x080fe40003f66270 */
[----:B------:R-:W-:Y:S02]  /*c2c0*/  FSEL R171, R25, -INF , !P2 ;  /* 0xff80000019ab7808 */ /* 0x000fe40005000000 */
[----:B------:R-:W-:Y:S02]  /*c2d0*/  ISETP.GE.AND P6, PT, R62, R52, PT ;  /* 0x000000343e00720c */ /* 0x000fe40003fc6270 */
[----:B------:R-:W-:-:S02]  /*c2e0*/  FSEL R25, R18, -INF , !P0 ;  /* 0xff80000012197808 */ /* 0x000fc40004000000 */
[CC--:B------:R-:W-:Y:S02]  /*c2f0*/  ISETP.GE.AND P1, PT, R26.reuse, R52.reuse, PT ;  /* 0x000000341a00720c */ /* 0x0c0fe40003f26270 */
[-C--:B------:R-:W-:Y:S02]  /*c300*/  ISETP.GE.AND P2, PT, R26, R53.reuse, PT ;  /* 0x000000351a00720c */ /* 0x080fe40003f46270 */
[----:B------:R-:W-:Y:S02]  /*c310*/  FSEL R175, R23, -INF , !P5 ;  /* 0xff80000017af7808 */ /* 0x000fe40006800000 */
[----:B------:R-:W-:Y:S01]  /*c320*/  ISETP.GE.AND P4, PT, R20, R53, PT ;  /* 0x000000351400720c */ /* 0x000fe20003f86270 */
[----:B------:R-:W-:Y:S01]  /*c330*/  VIADD R20, R0, 0x20 ;  /* 0x0000002000147836 */ /* 0x000fe20000000000 */
[----:B------:R-:W-:Y:S01]  /*c340*/  FSEL R18, R12, -INF , !P3 ;  /* 0xff8000000c127808 */ /* 0x000fe20005800000 */
[----:B------:R-:W-:Y:S01]  /*c350*/  VIADD R12, R0, 0x28 ;  /* 0x00000028000c7836 */ /* 0x000fe20000000000 */
[----:B------:R-:W-:-:S02]  /*c360*/  ISETP.GE.AND P5, PT, R21, R52, PT ;  /* 0x000000341500720c */ /* 0x000fc40003fa6270 */
[----:B------:R-:W-:Y:S02]  /*c370*/  FSEL R26, R16, -INF , !P6 ;  /* 0xff800000101a7808 */ /* 0x000fe40007000000 */
[----:B------:R-:W-:Y:S02]  /*c380*/  FSEL R16, R17, -INF , !P1 ;  /* 0xff80000011107808 */ /* 0x000fe40004800000 */
[----:B------:R-:W-:Y:S01]  /*c390*/  FSEL R167, R19, -INF , !P2 ;  /* 0xff80000013a77808 */ /* 0x000fe20005000000 */
[C---:B------:R-:W-:Y:S01]  /*c3a0*/  VIADD R19, R0.reuse, 0x21 ;  /* 0x0000002100137836 */ /* 0x040fe20000000000 */
[----:B------:R-:W-:Y:S01]  /*c3b0*/  FSEL R17, R13, -INF , !P5 ;  /* 0xff8000000d117808 */ /* 0x000fe20006800000 */
[----:B------:R-:W-:Y:S01]  /*c3c0*/  VIADD R13, R0, 0x29 ;  /* 0x00000029000d7836 */ /* 0x000fe20000000000 */
[C---:B------:R-:W-:Y:S02]  /*c3d0*/  ISETP.GE.AND P1, PT, R20.reuse, R52, PT ;  /* 0x000000341400720c */ /* 0x040fe40003f26270 */
[----:B------:R-:W-:-:S02]  /*c3e0*/  ISETP.GE.AND P2, PT, R20, R53, PT ;  /* 0x000000351400720c */ /* 0x000fc40003f46270 */
[-C--:B------:R-:W-:Y:S02]  /*c3f0*/  ISETP.GE.AND P5, PT, R12, R52.reuse, PT ;  /* 0x000000340c00720c */ /* 0x080fe40003fa6270 */
[-C--:B------:R-:W-:Y:S02]  /*c400*/  ISETP.GE.AND P0, PT, R21, R53.reuse, PT ;  /* 0x000000351500720c */ /* 0x080fe40003f06270 */
[----:B------:R-:W-:Y:S02]  /*c410*/  FSEL R14, R14, -INF , !P4 ;  /* 0xff8000000e0e7808 */ /* 0x000fe40006000000 */
[C---:B------:R-:W-:Y:S02]  /*c420*/  ISETP.GE.AND P3, PT, R19.reuse, R52, PT ;  /* 0x000000341300720c */ /* 0x040fe40003f66270 */
[----:B------:R-:W-:Y:S02]  /*c430*/  ISETP.GE.AND P4, PT, R19, R53, PT ;  /* 0x000000351300720c */ /* 0x000fe40003f86270 */
[----:B------:R-:W-:Y:S01]  /*c440*/  FSEL R153, R8, -INF , !P1 ;  /* 0xff80000008997808 */ /* 0x000fe20004800000 */
[----:B------:R-:W-:Y:S01]  /*c450*/  VIADD R8, R0, 0x31 ;  /* 0x0000003100087836 */ /* 0x000fe20000000000 */
[----:B------:R-:W-:-:S02]  /*c460*/  FSEL R165, R10, -INF , !P2 ;  /* 0xff8000000aa57808 */ /* 0x000fc40005000000 */
[----:B------:R-:W-:Y:S01]  /*c470*/  FSEL R143, R4, -INF , !P5 ;  /* 0xff800000048f7808 */ /* 0x000fe20006800000 */
[----:B------:R-:W-:Y:S01]  /*c480*/  VIADD R4, R0, 0x38 ;  /* 0x0000003800047836 */ /* 0x000fe20000000000 */
[----:B------:R-:W-:Y:S02]  /*c490*/  FSEL R19, R15, -INF , !P0 ;  /* 0xff8000000f137808 */ /* 0x000fe40004000000 */
[C---:B------:R-:W-:Y:S02]  /*c4a0*/  ISETP.GE.AND P1, PT, R13.reuse, R52, PT ;  /* 0x000000340d00720c */ /* 0x040fe40003f26270 */
[-C--:B------:R-:W-:Y:S02]  /*c4b0*/  ISETP.GE.AND P2, PT, R13, R53.reuse, PT ;  /* 0x000000350d00720c */ /* 0x080fe40003f46270 */
[----:B------:R-:W-:Y:S01]  /*c4c0*/  ISETP.GE.AND P0, PT, R12, R53, PT ;  /* 0x000000350c00720c */ /* 0x000fe20003f06270 */
[C---:B------:R-:W-:Y:S01]  /*c4d0*/  VIADD R12, R0.reuse, 0x30 ;  /* 0x00000030000c7836 */ /* 0x040fe20000000000 */
[----:B------:R-:W-:Y:S01]  /*c4e0*/  FSEL R145, R5, -INF , !P1 ;  /* 0xff80000005917808 */ /* 0x000fe20004800000 */
[----:B------:R-:W-:Y:S01]  /*c4f0*/  VIADD R5, R0, 0x39 ;  /* 0x0000003900057836 */ /* 0x000fe20000000000 */
[----:B------:R-:W-:-:S02]  /*c500*/  FSEL R161, R7, -INF , !P2 ;  /* 0xff80000007a17808 */ /* 0x000fc40005000000 */
[----:B------:R-:W-:Y:S01]  /*c510*/  FSEL R159, R6, -INF , !P0 ;  /* 0xff800000069f7808 */ /* 0x000fe20004000000 */
[----:B------:R-:W-:Y:S01]  /*c520*/  VIADD R6, R0, 0xc8 ;  /* 0x000000c800067836 */ /* 0x000fe20000000000 */
[CC--:B------:R-:W-:Y:S02]  /*c530*/  ISETP.GE.AND P1, PT, R4.reuse, R52.reuse, PT ;  /* 0x000000340400720c */ /* 0x0c0fe40003f26270 */
[----:B------:R-:W-:Y:S01]  /*c540*/  ISETP.GE.AND P2, PT, R4, R53, PT ;  /* 0x000000350400720c */ /* 0x000fe20003f46270 */
[----:B------:R-:W-:Y:S01]  /*c550*/  VIADD R4, R0, 0x40 ;  /* 0x0000004000047836 */ /* 0x000fe20000000000 */
[----:B------:R-:W-:Y:S02]  /*c560*/  FSEL R155, R9, -INF , !P3 ;  /* 0xff800000099b7808 */ /* 0x000fe40005800000 */
[----:B------:R-:W-:Y:S02]  /*c570*/  FSEL R163, R11, -INF , !P4 ;  /* 0xff8000000ba37808 */ /* 0x000fe40006000000 */
        /* <DEDUP_REMOVED lines=144> */
[----:B------:R-:W-:Y:S02]  /*ce80*/  FSEL R81, R81, -INF , !P2 ;  /* 0xff80000051517808 */ /* 0x000fe40005000000 */
[----:B------:R-:W-:Y:S02]  /*ce90*/  FSEL R106, R83, -INF , !P0 ;  /* 0xff800000536a7808 */ /* 0x000fe40004000000 */
[CC--:B------:R-:W-:Y:S02]  /*cea0*/  ISETP.GE.AND P2, PT, R4.reuse, R52.reuse, PT ;  /* 0x000000340400720c */ /* 0x0c0fe40003f46270 */
[----:B------:R-:W-:Y:S01]  /*ceb0*/  ISETP.GE.AND P0, PT, R4, R53, PT ;  /* 0x000000350400720c */ /* 0x000fe20003f06270 */
[----:B------:R-:W-:Y:S01]  /*cec0*/  VIADD R4, R0, 0xb8 ;  /* 0x000000b800047836 */ /* 0x000fe20000000000 */
[----:B------:R-:W-:-:S02]  /*ced0*/  ISETP.GE.AND P6, PT, R5, R52, PT ;  /* 0x000000340500720c */ /* 0x000fc40003fc6270 */
[----:B------:R-:W-:Y:S02]  /*cee0*/  FSEL R142, R87, -INF , !P4 ;  /* 0xff800000578e7808 */ /* 0x000fe40006000000 */
[----:B------:R-:W-:Y:S01]  /*cef0*/  ISETP.GE.AND P4, PT, R5, R53, PT ;  /* 0x000000350500720c */ /* 0x000fe20003f86270 */
[----:B------:R-:W-:Y:S01]  /*cf00*/  VIADD R5, R0, 0xb1 ;  /* 0x000000b100057836 */ /* 0x000fe20000000000 */
[----:B------:R-:W-:Y:S02]  /*cf10*/  FSEL R77, R77, -INF , !P6 ;  /* 0xff8000004d4d7808 */ /* 0x000fe40007000000 */
[----:B------:R-:W-:Y:S02]  /*cf20*/  ISETP.GE.AND P6, PT, R4, R52, PT ;  /* 0x000000340400720c */ /* 0x000fe40003fc6270 */
[----:B------:R-:W-:Y:S02]  /*cf30*/  FSEL R79, R79, -INF , !P4 ;  /* 0xff8000004f4f7808 */ /* 0x000fe40006000000 */
[----:B------:R-:W-:-:S02]  /*cf40*/  FSEL R82, R82, -INF , !P1 ;  /* 0xff80000052527808 */ /* 0x000fc40004800000 */
[----:B------:R-:W-:Y:S02]  /*cf50*/  FSEL R76, R76, -INF , !P3 ;  /* 0xff8000004c4c7808 */ /* 0x000fe40005800000 */
[-C--:B------:R-:W-:Y:S01]  /*cf60*/  ISETP.GE.AND P4, PT, R4, R53.reuse, PT ;  /* 0x000000350400720c */ /* 0x080fe20003f86270 */
[C---:B------:R-:W-:Y:S01]  /*cf70*/  VIADD R4, R0.reuse, 0xc0 ;  /* 0x000000c000047836 */ /* 0x040fe20000000000 */
[C---:B------:R-:W-:Y:S02]  /*cf80*/  ISETP.GE.AND P1, PT, R5.reuse, R52, PT ;  /* 0x000000340500720c */ /* 0x040fe40003f26270 */
[----:B------:R-:W-:Y:S01]  /*cf90*/  ISETP.GE.AND P3, PT, R5, R53, PT ;  /* 0x000000350500720c */ /* 0x000fe20003f66270 */
[----:B------:R-:W-:Y:S01]  /*cfa0*/  VIADD R5, R0, 0xb9 ;  /* 0x000000b900057836 */ /* 0x000fe20000000000 */
[----:B------:R-:W-:Y:S02]  /*cfb0*/  FSEL R68, R68, -INF , !P6 ;  /* 0xff80000044447808 */ /* 0x000fe40007000000 */
[----:B------:R-:W-:-:S02]  /*cfc0*/  ISETP.NE.AND P6, PT, R54, RZ, PT ;  /* 0x000000ff3600720c */ /* 0x000fc40003fc5270 */
[----:B------:R-:W-:Y:S02]  /*cfd0*/  FSEL R72, R72, -INF , !P2 ;  /* 0xff80000048487808 */ /* 0x000fe40005000000 */
[----:B------:R-:W-:Y:S02]  /*cfe0*/  FSEL R73, R73, -INF , !P1 ;  /* 0xff80000049497808 */ /* 0x000fe40004800000 */
[----:B------:R-:W-:Y:S02]  /*cff0*/  FSEL R74, R74, -INF , !P0 ;  /* 0xff8000004a4a7808 */ /* 0x000fe40004000000 */
[C---:B------:R-:W-:Y:S02]  /*d000*/  ISETP.GE.AND P1, PT, R4.reuse, R52, PT ;  /* 0x000000340400720c */ /* 0x040fe40003f26270 */
[-C--:B------:R-:W-:Y:S02]  /*d010*/  ISETP.GE.AND P2, PT, R4, R53.reuse, PT ;  /* 0x000000350400720c */ /* 0x080fe40003f46270 */
[----:B------:R-:W-:-:S02]  /*d020*/  ISETP.GE.AND P0, PT, R5, R53, PT ;  /* 0x000000350500720c */ /* 0x000fc40003f06270 */
[----:B------:R-:W-:Y:S02]  /*d030*/  FSEL R4, R27, -INF , !P6 ;  /* 0xff8000001b047808 */ /* 0x000fe40007000000 */
[----:B------:R-:W-:Y:S02]  /*d040*/  FSEL R78, R78, -INF , !P5 ;  /* 0xff8000004e4e7808 */ /* 0x000fe40006800000 */
[----:B------:R-:W-:Y:S01]  /*d050*/  ISETP.GE.AND P5, PT, R5, R52, PT ;  /* 0x000000340500720c */ /* 0x000fe20003fa6270 */
[----:B------:R-:W-:Y:S01]  /*d060*/  VIADD R5, R0, 0xc1 ;  /* 0x000000c100057836 */ /* 0x000fe20000000000 */
[----:B------:R-:W-:Y:S02]  /*d070*/  FSEL R71, R71, -INF , !P0 ;  /* 0xff80000047477808 */ /* 0x000fe40004000000 */
[----:B------:R-:W-:Y:S02]  /*d080*/  FMNMX3.FTZ R10, R177, R4, R22, !PT ;  /* 0x00000004b10a7276 */ /* 0x000fe40007810016 */
[----:B------:R-:W-:-:S02]  /*d090*/  ISETP.GE.AND P0, PT, R6, R53, PT ;  /* 0x000000350600720c */ /* 0x000fc40003f06270 */
[----:B------:R-:W-:Y:S02]  /*d0a0*/  FSEL R75, R75, -INF , !P3 ;  /* 0xff8000004b4b7808 */ /* 0x000fe40005800000 */
[----:B------:R-:W-:Y:S02]  /*d0b0*/  FSEL R70, R70, -INF , !P4 ;  /* 0xff80000046467808 */ /* 0x000fe40006000000 */
[-C--:B------:R-:W-:Y:S02]  /*d0c0*/  ISETP.GE.AND P6, PT, R6, R52.reuse, PT ;  /* 0x000000340600720c */ /* 0x080fe40003fc6270 */
[----:B------:R-:W-:Y:S02]  /*d0d0*/  FMNMX3.FTZ R10, R10, R175, R25, !PT ;  /* 0x000000af0a0a7276 */ /* 0x000fe40007810019 */
[C---:B------:R-:W-:Y:S02]  /*d0e0*/  ISETP.GE.AND P3, PT, R5.reuse, R52, PT ;  /* 0x000000340500720c */ /* 0x040fe40003f66270 */
[----:B------:R-:W-:Y:S01]  /*d0f0*/  ISETP.GE.AND P4, PT, R5, R53, PT ;  /* 0x000000350500720c */ /* 0x000fe20003f86270 */
[----:B------:R-:W-:Y:S01]  /*d100*/  VIADD R5, R0, 0xc9 ;  /* 0x000000c900057836 */ /* 0x000fe20000000000 */
[----:B------:R-:W-:-:S02]  /*d110*/  P2R R6, PR, RZ, 0x1 ;  /* 0x00000001ff067803 */ /* 0x000fc40000000000 */
[-C--:B------:R-:W-:Y:S02]  /*d120*/  ISETP.GE.AND P0, PT, R0, R52.reuse, PT ;  /* 0x000000340000720c */ /* 0x080fe40003f06270 */
[----:B------:R-:W-:Y:S02]  /*d130*/  FMNMX3.FTZ R10, R10, R167, R14, !PT ;  /* 0x000000a70a0a7276 */ /* 0x000fe4000781000e */
[----:B------:R-:W-:Y:S02]  /*d140*/  FSEL R69, R69, -INF , !P5 ;  /* 0xff80000045457808 */ /* 0x000fe40006800000 */
[----:B------:R-:W-:Y:S02]  /*d150*/  FSEL R65, R65, -INF , !P3 ;  /* 0xff80000041417808 */ /* 0x000fe40005800000 */
[----:B------:R-:W-:Y:S02]  /*d160*/  FSEL R24, R24, -INF , !P0 ;  /* 0xff80000018187808 */ /* 0x000fe40004000000 */
[----:B------:R-:W-:-:S02]  /*d170*/  ISETP.GE.AND P5, PT, R5, R52, PT ;  /* 0x000000340500720c */ /* 0x000fc40003fa6270 */
[----:B------:R-:W-:Y:S01]  /*d180*/  ISETP.GE.AND P3, PT, R5, R53, PT ;  /* 0x000000350500720c */ /* 0x000fe20003f66270 */
[----:B------:R-:W-:Y:S01]  /*d190*/  VIADD R5, R0, 0xd0 ;  /* 0x000000d000057836 */ /* 0x000fe20000000000 */
[----:B------:R-:W-:Y:S02]  /*d1a0*/  FMNMX3.FTZ R10, R10, R19, R165, !PT ;  /* 0x000000130a0a7276 */ /* 0x000fe400078100a5 */
[----:B------:R-:W-:Y:S02]  /*d1b0*/  FMNMX3.FTZ R7, R24, R171, R169, !PT ;  /* 0x000000ab18077276 */ /* 0x000fe400078100a9 */
[----:B------:R-:W-:Y:S02]  /*d1c0*/  FSEL R64, R64, -INF , !P1 ;  /* 0xff80000040407808 */ /* 0x000fe40004800000 */
[----:B------:R-:W-:Y:S02]  /*d1d0*/  FMNMX3.FTZ R10, R10, R163, R159, !PT ;  /* 0x000000a30a0a7276 */ /* 0x000fe4000781009f */
[----:B------:R-:W-:-:S02]  /*d1e0*/  FSEL R66, R66, -INF , !P2 ;  /* 0xff80000042427808 */ /* 0x000fc40005000000 */
[C---:B------:R-:W-:Y:S02]  /*d1f0*/  ISETP.GE.AND P1, PT, R5.reuse, R52, PT ;  /* 0x000000340500720c */ /* 0x040fe40003f26270 */
[----:B------:R-:W-:Y:S01]  /*d200*/  ISETP.GE.AND P0, PT, R5, R53, PT ;  /* 0x000000350500720c */ /* 0x000fe20003f06270 */
[----:B------:R-:W-:Y:S01]  /*d210*/  VIADD R5, R0, 0xd1 ;  /* 0x000000d100057836 */ /* 0x000fe20000000000 */
[----:B------:R-:W-:Y:S01]  /*d220*/  ISETP.NE.AND P2, PT, R6, RZ, PT ;  /* 0x000000ff0600720c */ /* 0x000fe20003f45270 */
[----:B------:R-:W-:Y:S01]  /*d230*/  VIADD R6, R0, 0xd8 ;  /* 0x000000d800067836 */ /* 0x000fe20000000000 */
[----:B------:R-:W-:Y:S02]  /*d240*/  FMNMX3.FTZ R7, R7, R173, R26, !PT ;  /* 0x000000ad07077276 */ /* 0x000fe4000781001a */
[----:B------:R-:W-:Y:S02]  /*d250*/  FMNMX3.FTZ R10, R10, R161, R157, !PT ;  /* 0x000000a10a0a7276 */ /* 0x000fe4000781009d */
[----:B------:R-:W-:-:S02]  /*d260*/  FSEL R67, R67, -INF , !P4 ;  /* 0xff80000043437808 */ /* 0x000fc40006000000 */
[----:B------:R-:W-:Y:S02]  /*d270*/  FSEL R58, R58, -INF , !P2 ;  /* 0xff8000003a3a7808 */ /* 0x000fe40005000000 */
[----:B------:R-:W-:Y:S02]  /*d280*/  FMNMX3.FTZ R8, R7, R16, R18, !PT ;  /* 0x0000001007087276 */ /* 0x000fe40007810012 */
[C---:B------:R-:W-:Y:S02]  /*d290*/  ISETP.GE.AND P4, PT, R5.reuse, R52, PT ;  /* 0x000000340500720c */ /* 0x040fe40003f86270 */
[----:B------:R-:W-:Y:S02]  /*d2a0*/  ISETP.GE.AND P2, PT, R5, R53, PT ;  /* 0x000000350500720c */ /* 0x000fe40003f46270 */
        /* <DEDUP_REMOVED lines=12> */
[----:B------:R-:W-:Y:S02]  /*d370*/  FMNMX3.FTZ R5, R5, R248, R242, !PT ;  /* 0x000000f805057276 */ /* 0x000fe400078100f2 */
[----:B------:R-:W-:Y:S02]  /*d380*/  ISETP.GE.AND P1, PT, R6, R52, PT ;  /* 0x000000340600720c */ /* 0x000fe40003f26270 */
[----:B------:R-:W-:Y:S02]  /*d390*/  FMNMX3.FTZ R9, R9, R137, R144, !PT ;  /* 0x0000008909097276 */ /* 0x000fe40007810090 */
[----:B------:R-:W-:-:S02]  /*d3a0*/  FMNMX3.FTZ R5, R5, R194, R238, !PT ;  /* 0x000000c205057276 */ /* 0x000fc400078100ee */
[----:B------:R-:W-:Y:S02]  /*d3b0*/  P2R R7, PR, RZ, 0x2 ;  /* 0x00000002ff077803 */ /* 0x000fe40000000000 */
[----:B------:R-:W-:Y:S02]  /*d3c0*/  FMNMX3.FTZ R9, R9, R252, R246, !PT ;  /* 0x000000fc09097276 */ /* 0x000fe400078100f6 */
[----:B------:R-:W-:Y:S02]  /*d3d0*/  FSEL R49, R49, -INF , !P4 ;  /* 0xff80000031317808 */ /* 0x000fe40006000000 */
[----:B------:R-:W-:Y:S02]  /*d3e0*/  FMNMX3.FTZ R5, R5, R240, R196, !PT ;  /* 0x000000f005057276 */ /* 0x000fe400078100c4 */
[----:B------:R-:W-:Y:S02]  /*d3f0*/  ISETP.NE.AND P4, PT, R7, RZ, PT ;  /* 0x000000ff0700720c */ /* 0x000fe40003f85270 */
        /* <DEDUP_REMOVED lines=29> */
[----:B------:R-:W-:Y:S01]  /*d5d0*/  FMNMX3.FTZ R8, R5, R106, R78, !PT ;  /* 0x0000006a05087276 */ /* 0x000fe2000781004e */
[----:B------:R-:W-:Y:S01]  /*d5e0*/  VIADD R5, R0, 0xf0 ;  /* 0x000000f000057836 */ /* 0x000fe20000000000 */
        /* <DEDUP_REMOVED lines=31> */
[----:B------:R-:W-:Y:S01]  /*d7e0*/  FMNMX3.FTZ R6, R6, R69, R64, !PT ;  /* 0x0000004506067276 */ /* 0x000fe20007810040 */
[----:B------:R-:W-:Y:S01]  /*d7f0*/  VIADD R0, R0, 0xf9 ;  /* 0x000000f900007836 */ /* 0x000fe20000000000 */
[----:B------:R-:W-:-:S02]  /*d800*/  FSEL R84, R38, -INF , !P1 ;  /* 0xff80000026547808 */ /* 0x000fc40004800000 */
[----:B------:R-:W-:Y:S02]  /*d810*/  FMNMX3.FTZ R8, R8, R47, R42, !PT ;  /* 0x0000002f08087276 */ /* 0x000fe4000781002a */
[----:B------:R-:W-:Y:S02]  /*d820*/  FMNMX3.FTZ R6, R6, R65, R56, !PT ;  /* 0x0000004106067276 */ /* 0x000fe40007810038 */
[----:B------:R-:W-:Y:S02]  /*d830*/  FSEL R83, R39, -INF , !P0 ;  /* 0xff80000027537808 */ /* 0x000fe40004000000 */
[----:B------:R-:W-:Y:S02]  /*d840*/  ISETP.GE.AND P1, PT, R5, R53, PT ;  /* 0x000000350500720c */ /* 0x000fe40003f26270 */
[----:B------:R-:W-:Y:S02]  /*d850*/  FSEL R86, R34, -INF , !P2 ;  /* 0xff80000022567808 */ /* 0x000fe40005000000 */
[----:B------:R-:W-:-:S02]  /*d860*/  FMNMX3.FTZ R8, R8, R43, R84, !PT ;  /* 0x0000002b08087276 */ /* 0x000fc40007810054 */
[----:B------:R-:W-:Y:S02]  /*d870*/  FMNMX3.FTZ R6, R6, R57, R48, !PT ;  /* 0x0000003906067276 */ /* 0x000fe40007810030 */
[----:B------:R-:W-:Y:S02]  /*d880*/  ISETP.GE.AND P0, PT, R0, R53, PT ;  /* 0x000000350000720c */ /* 0x000fe40003f06270 */
[----:B------:R-:W-:Y:S02]  /*d890*/  FSEL R85, R35, -INF , !P3 ;  /* 0xff80000023557808 */ /* 0x000fe40005800000 */
[----:B------:R-:W-:Y:S02]  /*d8a0*/  FSEL R88, R30, -INF , !P1 ;  /* 0xff8000001e587808 */ /* 0x000fe40004800000 */
[----:B------:R-:W-:Y:S02]  /*d8b0*/  FMNMX3.FTZ R8, R8, R83, R86, !PT ;  /* 0x0000005308087276 */ /* 0x000fe40007810056 */
[----:B------:R-:W-:-:S02]  /*d8c0*/  FMNMX3.FTZ R6, R6, R49, R44, !PT ;  /* 0x0000003106067276 */ /* 0x000fc4000781002c */
[----:B------:R-:W-:Y:S02]  /*d8d0*/  FSEL R87, R31, -INF , !P0 ;  /* 0xff8000001f577808 */ /* 0x000fe40004000000 */
[----:B------:R-:W-:Y:S02]  /*d8e0*/  FMNMX3.FTZ R8, R8, R85, R88, !PT ;  /* 0x0000005508087276 */ /* 0x000fe40007810058 */
[----:B------:R-:W-:Y:S02]  /*d8f0*/  FMNMX3.FTZ R6, R6, R45, R40, !PT ;  /* 0x0000002d06067276 */ /* 0x000fe40007810028 */
[----:B------:R-:W-:Y:S02]  /*d900*/  ISETP.GE.AND P1, PT, R5, R52, PT ;  /* 0x000000340500720c */ /* 0x000fe40003f26270 */
[----:B------:R-:W-:Y:S01]  /*d910*/  FMNMX.FTZ R5, R87, R8, !PT ;  /* 0x0000000857057209 */ /* 0x000fe20007810000 */
[----:B------:R-:W-:Y:S01]  /*d920*/  IMAD.SHL.U32 R8, R164, 0x100, RZ ;  /* 0x00000100a4087824 */ /* 0x000fe200078e00ff */
[----:B------:R-:W-:-:S02]  /*d930*/  FSEL R89, R37, -INF , !P6 ;  /* 0xff80000025597808 */ /* 0x000fc40007000000 */
[----:B------:R-:W-:Y:S02]  /*d940*/  FSEL R90, R32, -INF , !P5 ;  /* 0xff800000205a7808 */ /* 0x000fe40006800000 */
[----:B------:R-:W-:Y:S02]  /*d950*/  FMNMX3.FTZ R6, R6, R41, R80, !PT ;  /* 0x0000002906067276 */ /* 0x000fe40007810050 */
[----:B------:R-:W-:Y:S02]  /*d960*/  ISETP.GE.AND P0, PT, R0, R52, PT ;  /* 0x000000340000720c */ /* 0x000fe40003f06270 */
[----:B------:R-:W1:Y:S01]  /*d970*/  SHFL.BFLY PT, R0, R5, 0x2, 0x1f ;  /* 0x0c401f0005007f89 */ /* 0x000e6200000e0000 */
[----:B------:R-:W-:Y:S02]  /*d980*/  FSEL R91, R33, -INF , !P4 ;  /* 0xff800000215b7808 */ /* 0x000fe40006000000 */
[----:B------:R-:W-:Y:S02]  /*d990*/  FSEL R92, R28, -INF , !P1 ;  /* 0xff8000001c5c7808 */ /* 0x000fe40004800000 */
[----:B------:R-:W-:-:S02]  /*d9a0*/  FMNMX3.FTZ R6, R6, R89, R90, !PT ;  /* 0x0000005906067276 */ /* 0x000fc4000781005a */
[----:B------:R-:W-:Y:S02]  /*d9b0*/  FSEL R94, R29, -INF , !P0 ;  /* 0xff8000001d5e7808 */ /* 0x000fe40004000000 */
[----:B------:R-:W-:Y:S02]  /*d9c0*/  FMNMX3.FTZ R7, R6, R91, R92, !PT ;  /* 0x0000005b06077276 */ /* 0x000fe4000781005c */
[----:B------:R-:W-:Y:S02]  /*d9d0*/  LOP3.LUT P2, RZ, R210, 0x4, RZ, 0xc0, !PT ;  /* 0x00000004d2ff7812 */ /* 0x000fe4000784c0ff */
[----:B------:R-:W-:-:S05]  /*d9e0*/  FMNMX.FTZ R10, R94, R7, !PT ;  /* 0x000000075e0a7209 */ /* 0x000fca0007810000 */
[----:B------:R-:W3:Y:S01]  /*d9f0*/  SHFL.BFLY PT, R7, R10, 0x2, 0x1f ;  /* 0x0c401f000a077f89 */ /* 0x000ee200000e0000 */
[----:B-1----:R-:W-:Y:S02]  /*da00*/  FMNMX.FTZ R9, R5, R0, !PT ;  /* 0x0000000005097209 */ /* 0x002fe40007810000 */
[----:B------:R-:W-:-:S03]  /*da10*/  LOP3.LUT R5, R8, 0x100, RZ, 0xc0, !PT ;  /* 0x0000010008057812 */ /* 0x000fc600078ec0ff */
[----:B------:R-:W1:Y:S01]  /*da20*/  SHFL.BFLY PT, R0, R9, 0x1, 0x1f ;  /* 0x0c201f0009007f89 */ /* 0x000e6200000e0000 */
[----:B------:R-:W-:-:S04]  /*da30*/  LOP3.LUT R5, R5, 0x20, R202, 0xf8, !PT ;  /* 0x0000002005057812 */ /* 0x000fc800078ef8ca */
[----:B------:R-:W-:-:S04]  /*da40*/  LOP3.LUT R54, R2, R5, RZ, 0xfc, !PT ;  /* 0x0000000502367212 */ /* 0x000fc800078efcff */
[----:B------:R-:W-:Y:S02]  /*da50*/  LEA R96, R54, UR5, 0x1 ;  /* 0x0000000536607c11 */ /* 0x000fe4000f8e08ff */
[----:B---3--:R-:W-:-:S03]  /*da60*/  FMNMX.FTZ R7, R10, R7, !PT ;  /* 0x000000070a077209 */ /* 0x008fc60007810000 */
[----:B------:R-:W-:Y:S01]  /*da70*/  VIADD R95, R96, 0x5020 ;  /* 0x00005020605f7836 */ /* 0x000fe20000000000 */
[----:B------:R-:W-:Y:S04]  /*da80*/  LDSM.16.MT88.4 R32, [R96+0x5800] ;  /* 0x005800006020783b */ /* 0x000fe80000004200 */
        /* <DEDUP_REMOVED lines=8> */
[----:B------:R-:W1:Y:S01]  /*db10*/  LDSM.16.MT88.4 R20, [R96+0x5000] ;  /* 0x005000006014783b */ /* 0x000e620000004200 */
[----:B------:R-:W-:Y:S01]  /*db20*/  VIADD R4, R96, 0x5000 ;  /* 0x0000500060047836 */ /* 0x000fe20000000000 */
[----:B---3--:R-:W-:Y:S01]  /*db30*/  FMNMX.FTZ R2, R7, R6, !PT ;  /* 0x0000000607027209 */ /* 0x008fe20007810000 */
[--C-:B------:R-:W-:Y:S01]  /*db40*/  FFMA.FTZ R136, R177, UR4, -R93.reuse ;  /* 0x00000004b1887c23 */ /* 0x100fe2000801085d */
[--C-:B------:R-:W-:Y:S01]  /*db50*/  FFMA.FTZ R116, R175, UR4, -R93.reuse ;  /* 0x00000004af747c23 */ /* 0x100fe2000801085d */
[----:B------:R-:W-:Y:S01]  /*db60*/  @P2 VIADD R95, R4, 0xffffffe0 ;  /* 0xffffffe0045f2836 */ /* 0x000fe20000000000 */
[C---:B------:R-:W-:Y:S01]  /*db70*/  FSETP.NEU.FTZ.AND P0, PT, R2.reuse, -INF , PT ;  /* 0xff8000000200780b */ /* 0x040fe20003f1d000 */
[----:B------:R-:W-:Y:S01]  /*db80*/  FMUL.FTZ R99, R2, UR4 ;  /* 0x0000000402637c20 */ /* 0x000fe20008410000 */
[----:B------:R-:W-:Y:S01]  /*db90*/  MUFU.EX2 R127, R127 ;  /* 0x0000007f007f7308 */ /* 0x000fe20000000800 */
[--C-:B------:R-:W-:Y:S01]  /*dba0*/  FFMA.FTZ R104, R14, UR4, -R93.reuse ;  /* 0x000000040e687c23 */ /* 0x100fe2000801085d */
[----:B------:R-:W2:Y:S01]  /*dbb0*/  LDSM.16.MT88.4 R4, [R95] ;  /* 0x000000005f04783b */ /* 0x000ea20000004200 */
[--C-:B------:R-:W-:Y:S01]  /*dbc0*/  FFMA.FTZ R114, R25, UR4, -R93.reuse ;  /* 0x0000000419727c23 */ /* 0x100fe2000801085d */
[----:B------:R-:W-:Y:S01]  /*dbd0*/  FSEL R99, R99, RZ, P0 ;  /* 0x000000ff63637208 */ /* 0x000fe20000000000 */
[----:B------:R-:W3:Y:S01]  /*dbe0*/  MUFU.EX2 R136, R136 ;  /* 0x0000008800887308 */ /* 0x000ee20000000800 */
[----:B------:R-:W4:Y:S01]  /*dbf0*/  LDSM.16.MT88.4 R36, [R95+0x400] ;  /* 0x000400005f24783b */ /* 0x000f220000004200 */
[--C-:B------:R-:W-:Y:S01]  /*dc00*/  FFMA.FTZ R109, R167, UR4, -R93.reuse ;  /* 0x00000004a76d7c23 */ /* 0x100fe2000801085d */
[----:B------:R-:W-:Y:S01]  /*dc10*/  FFMA.FTZ R97, R19, UR4, -R93 ;  /* 0x0000000413617c23 */ /* 0x000fe2000801085d */
        /* <DEDUP_REMOVED lines=8> */
[----:B------:R-:W5:Y:S01]  /*dca0*/  MUFU.EX2 R116, R116 ;  /* 0x0000007400747308 */ /* 0x000f620000000800 */
[----:B------:R-:W-:Y:S01]  /*dcb0*/  FFMA.FTZ R98, R17, UR4, -R99 ;  /* 0x0000000411627c23 */ /* 0x000fe20008010863 */
[----:B---3--:R-:W-:Y:S01]  /*dcc0*/  F2FP.F16.F32.PACK_AB R13, R127, R136 ;  /* 0x000000887f0d723e */ /* 0x008fe200000000ff */
[----:B------:R-:W3:Y:S01]  /*dcd0*/  LDSM.16.MT88.4 R28, [R95+0x800] ;  /* 0x000800005f1c783b */ /* 0x000ee20000004200 */
[----:B------:R-:W-:Y:S01]  /*dce0*/  MUFU.EX2 R138, R138 ;  /* 0x0000008a008a7308 */ /* 0x000fe20000000800 */
[--C-:B------:R-:W-:Y:S01]  /*dcf0*/  FFMA.FTZ R102, R165, UR4, -R93.reuse ;  /* 0x00000004a5667c23 */ /* 0x100fe2000801085d */
[--C-:B------:R-:W-:Y:S01]  /*dd00*/  FFMA.FTZ R101, R163, UR4, -R93.reuse ;  /* 0x00000004a3657c23 */ /* 0x100fe2000801085d */
[--C-:B------:R-:W-:Y:S01]  /*dd10*/  FFMA.FTZ R100, R159, UR4, -R93.reuse ;  /* 0x000000049f647c23 */ /* 0x100fe2000801085d */
[----:B------:R-:W1:Y:S01]  /*dd20*/  MUFU.EX2 R129, R129 ;  /* 0x0000008100817308 */ /* 0x000e620000000800 */
[----:B------:R-:W-:Y:S01]  /*dd30*/  FFMA.FTZ R107, R161, UR4, -R93 ;  /* 0x00000004a16b7c23 */ /* 0x000fe2000801085d */
[--C-:B------:R-:W-:Y:S01]  /*dd40*/  FFMA.FTZ R108, R153, UR4, -R99.reuse ;  /* 0x00000004996c7c23 */ /* 0x100fe20008010863 */
[--C-:B------:R-:W-:Y:S01]  /*dd50*/  FFMA.FTZ R113, R155, UR4, -R99.reuse ;  /* 0x000000049b717c23 */ /* 0x100fe20008010863 */
[----:B------:R-:W-:Y:S01]  /*dd60*/  MUFU.EX2 R124, R124 ;  /* 0x0000007c007c7308 */ /* 0x000fe20000000800 */
[--C-:B------:R-:W-:Y:S01]  /*dd70*/  FFMA.FTZ R111, R143, UR4, -R99.reuse ;  /* 0x000000048f6f7c23 */ /* 0x100fe20008010863 */
[----:B-----5:R-:W-:Y:S01]  /*dd80*/  F2FP.F16.F32.PACK_AB R15, R116, R121 ;  /* 0x00000079740f723e */ /* 0x020fe200000000ff */
[----:B------:R-:W-:Y:S01]  /*dd90*/  FFMA.FTZ R110, R145, UR4, -R99 ;  /* 0x00000004916e7c23 */ /* 0x000fe20008010863 */
[----:B------:R-:W5:Y:S01]  /*dda0*/  MUFU.EX2 R117, R117 ;  /* 0x0000007500757308 */ /* 0x000f620000000800 */
[----:B------:R-:W-:Y:S01]  /*ddb0*/  FFMA.FTZ R118, R132, UR4, -R93 ;  /* 0x0000000484767c23 */ /* 0x000fe2000801085d */
[----:B------:R-:W-:Y:S01]  /*ddc0*/  FFMA.FTZ R123, R144, UR4, -R99 ;  /* 0x00000004907b7c23 */ /* 0x000fe20008010863 */
[--C-:B------:R-:W-:Y:S01]  /*ddd0*/  FFMA.FTZ R105, R157, UR4, -R93.reuse ;  /* 0x000000049d697c23 */ /* 0x100fe2000801085d */
[----:B------:R-:W-:Y:S01]  /*dde0*/  MUFU.EX2 R114, R114 ;  /* 0x0000007200727308 */ /* 0x000fe20000000800 */
[--C-:B------:R-:W-:Y:S01]  /*ddf0*/  FFMA.FTZ R120, R147, UR4, -R93.reuse ;  /* 0x0000000493787c23 */ /* 0x100fe2000801085d */
[----:B-1----:R-:W-:Y:S01]  /*de00*/  F2FP.F16.F32.PACK_AB R12, R129, R138 ;  /* 0x0000008a810c723e */ /* 0x002fe200000000ff */
[----:B------:R-:W-:Y:S01]  /*de10*/  FFMA.FTZ R119, R139, UR4, -R93 ;  /* 0x000000048b777c23 */ /* 0x000fe2000801085d */
[----:B------:R-:W1:Y:S01]  /*de20*/  MUFU.EX2 R109, R109 ;  /* 0x0000006d006d7308 */ /* 0x000e620000000800 */
[--C-:B------:R-:W-:Y:S01]  /*de30*/  FFMA.FTZ R132, R141, UR4, -R99.reuse ;  /* 0x000000048d847c23 */ /* 0x100fe20008010863 */
[--C-:B------:R-:W-:Y:S01]  /*de40*/  FFMA.FTZ R125, R137, UR4, -R99.reuse ;  /* 0x00000004897d7c23 */ /* 0x100fe20008010863 */
[----:B------:R-:W-:Y:S01]  /*de50*/  FFMA.FTZ R144, R252, UR4, -R99 ;  /* 0x00000004fc907c23 */ /* 0x000fe20008010863 */
[----:B------:R-:W-:Y:S01]  /*de60*/  MUFU.EX2 R104, R104 ;  /* 0x0000006800687308 */ /* 0x000fe20000000800 */
[----:B------:R-:W-:Y:S01]  /*de70*/  FFMA.FTZ R131, R180, UR4, -R93 ;  /* 0x00000004b4837c23 */ /* 0x000fe2000801085d */
[----:B-----5:R-:W-:Y:S01]  /*de80*/  F2FP.F16.F32.PACK_AB R14, R117, R124 ;  /* 0x0000007c750e723e */ /* 0x020fe200000000ff */
[----:B------:R-:W-:Y:S01]  /*de90*/  FFMA.FTZ R135, R192, UR4, -R99 ;  /* 0x00000004c0877c23 */ /* 0x000fe20008010863 */
[----:B------:R-:W-:Y:S01]  /*dea0*/  MUFU.EX2 R97, R97 ;  /* 0x0000006100617308 */ /* 0x000fe20000000800 */
[--C-:B------:R-:W-:Y:S01]  /*deb0*/  FFMA.FTZ R180, R250, UR4, -R93.reuse ;  /* 0x00000004fab47c23 */ /* 0x100fe2000801085d */
[--C-:B------:R-:W-:Y:S01]  /*dec0*/  FFMA.FTZ R178, R178, UR4, -R93.reuse ;  /* 0x00000004b2b27c23 */ /* 0x100fe2000801085d */
[----:B------:R-:W-:Y:S01]  /*ded0*/  FFMA.FTZ R133, R248, UR4, -R93 ;  /* 0x00000004f8857c23 */ /* 0x000fe2000801085d */
[----:B------:R-:W-:Y:S01]  /*dee0*/  MUFU.EX2 R115, R115 ;  /* 0x0000007300737308 */ /* 0x000fe20000000800 */
[C---:B------:R-:W-:Y:S01]  /*def0*/  HMMA.16816.F32 R24, R12.reuse, R20, RZ ;  /* 0x000000140c18723c */ /* 0x040fe200000018ff */
[--C-:B------:R-:W-:Y:S01]  /*df00*/  FFMA.FTZ R137, R184, UR4, -R99.reuse ;  /* 0x00000004b8897c23 */ /* 0x100fe20008010863 */
[--C-:B------:R-:W-:Y:S01]  /*df10*/  FFMA.FTZ R192, R244, UR4, -R99.reuse ;  /* 0x00000004f4c07c23 */ /* 0x100fe20008010863 */
[----:B------:R-:W5:Y:S01]  /*df20*/  MUFU.EX2 R112, R112 ;  /* 0x0000007000707308 */ /* 0x000f620000000800 */
[--C-:B------:R-:W-:Y:S01]  /*df30*/  FFMA.FTZ R246, R246, UR4, -R99.reuse ;  /* 0x00000004f6f67c23 */ /* 0x100fe20008010863 */
[----:B------:R-:W-:Y:S01]  /*df40*/  FFMA.FTZ R145, R204, UR4, -R99 ;  /* 0x00000004cc917c23 */ /* 0x000fe20008010863 */
[--C-:B------:R-:W-:Y:S01]  /*df50*/  FFMA.FTZ R141, R194, UR4, -R93.reuse ;  /* 0x00000004c28d7c23 */ /* 0x100fe2000801085d */
[----:B------:R-:W-:Y:S01]  /*df60*/  MUFU.EX2 R103, R103 ;  /* 0x0000006700677308 */ /* 0x000fe20000000800 */
[C---:B------:R-:W-:Y:S01]  /*df70*/  HMMA.16816.F32 R20, R12.reuse, R22, RZ ;  /* 0x000000160c14723c */ /* 0x040fe200000018ff */
[----:B------:R-:W-:Y:S01]  /*df80*/  FFMA.FTZ R139, R238, UR4, -R93 ;  /* 0x00000004ee8b7c23 */ /* 0x000fe2000801085d */
[--C-:B------:R-:W-:Y:S01]  /*df90*/  FFMA.FTZ R204, R236, UR4, -R99.reuse ;  /* 0x00000004eccc7c23 */ /* 0x100fe20008010863 */
[----:B------:R-:W4:Y:S01]  /*dfa0*/  MUFU.EX2 R98, R98 ;  /* 0x0000006200627308 */ /* 0x000f220000000800 */
[--C-:B------:R-:W-:Y:S01]  /*dfb0*/  FFMA.FTZ R198, R198, UR4, -R99.reuse ;  /* 0x00000004c6c67c23 */ /* 0x100fe20008010863 */
[----:B------:R-:W-:Y:S01]  /*dfc0*/  FFMA.FTZ R147, R222, UR4, -R99 ;  /* 0x00000004de937c23 */ /* 0x000fe20008010863 */
[--C-:B------:R-:W-:Y:S01]  /*dfd0*/  FFMA.FTZ R242, R242, UR4, -R93.reuse ;  /* 0x00000004f2f27c23 */ /* 0x100fe2000801085d */
[----:B------:R-:W-:Y:S01]  /*dfe0*/  MUFU.EX2 R102, R102 ;  /* 0x0000006600667308 */ /* 0x000fe20000000800 */
[C---:B--2---:R-:W-:Y:S01]  /*dff0*/  HMMA.16816.F32 R16, R12.reuse, R4, RZ ;  /* 0x000000040c10723c */ /* 0x044fe200000018ff */
[----:B-1----:R-:W-:Y:S01]  /*e000*/  F2FP.F16.F32.PACK_AB R5, R109, R114 ;  /* 0x000000726d05723e */ /* 0x002fe200000000ff */
[--C-:B------:R-:W-:Y:S01]  /*e010*/  FFMA.FTZ R240, R240, UR4, -R93.reuse ;  /* 0x00000004f0f07c23 */ /* 0x100fe2000801085d */
[----:B-----5:R-:W-:Y:S01]  /*e020*/  F2FP.F16.F32.PACK_AB R4, R112, R115 ;  /* 0x000000737004723e */ /* 0x020fe200000000ff */
[----:B------:R-:W1:Y:S01]  /*e030*/  MUFU.EX2 R101, R101 ;  /* 0x0000006500657308 */ /* 0x000e620000000800 */
[--C-:B------:R-:W-:Y:S01]  /*e040*/  FFMA.FTZ R143, R196, UR4, -R93.reuse ;  /* 0x00000004c48f7c23 */ /* 0x100fe2000801085d */
[--C-:B------:R-:W-:Y:S01]  /*e050*/  FFMA.FTZ R222, R234, UR4, -R93.reuse ;  /* 0x00000004eade7c23 */ /* 0x100fe2000801085d */
[----:B------:R-:W-:Y:S01]  /*e060*/  FFMA.FTZ R153, R206, UR4, -R93 ;  /* 0x00000004ce997c23 */ /* 0x000fe2000801085d */
[----:B------:R-:W-:Y:S01]  /*e070*/  HMMA.16816.F32 R12, R12, R6, RZ ;  /* 0x000000060c0c723c */ /* 0x000fe200000018ff */
[----:B------:R-:W-:Y:S01]  /*e080*/  F2FP.F16.F32.PACK_AB R7, R97, R104 ;  /* 0x000000686107723e */ /* 0x000fe200000000ff */
[----:B------:R-:W-:Y:S01]  /*e090*/  MUFU.EX2 R100, R100 ;  /* 0x0000006400647308 */ /* 0x000fe20000000800 */
[----:B----4-:R-:W-:Y:S01]  /*e0a0*/  F2FP.F16.F32.PACK_AB R6, R98, R103 ;  /* 0x000000676206723e */ /* 0x010fe200000000ff */
[--C-:B------:R-:W-:Y:S01]  /*e0b0*/  FFMA.FTZ R155, R230, UR4, -R99.reuse ;  /* 0x00000004e69b7c23 */ /* 0x100fe20008010863 */
[--C-:B------:R-:W-:Y:S01]  /*e0c0*/  FFMA.FTZ R157, R224, UR4, -R99.reuse ;  /* 0x00000004e09d7c23 */ /* 0x100fe20008010863 */
[----:B------:R-:W-:Y:S01]  /*e0d0*/  MUFU.EX2 R107, R107 ;  /* 0x0000006b006b7308 */ /* 0x000fe20000000800 */
[----:B------:R-:W-:Y:S01]  /*e0e0*/  FFMA.FTZ R226, R226, UR4, -R99 ;  /* 0x00000004e2e27c23 */ /* 0x000fe20008010863 */
[----:B------:R-:W-:Y:S01]  /*e0f0*/  FFMA.FTZ R232, R232, UR4, -R93 ;  /* 0x00000004e8e87c23 */ /* 0x000fe2000801085d */
[--C-:B------:R-:W-:Y:S01]  /*e100*/  FFMA.FTZ R228, R228, UR4, -R99.reuse ;  /* 0x00000004e4e47c23 */ /* 0x100fe20008010863 */
[C---:B------:R-:W-:Y:S01]  /*e110*/  HMMA.16816.F32 R24, R4.reuse, R8, R24 ;  /* 0x000000080418723c */ /* 0x040fe20000001818 */
[----:B------:R-:W-:Y:S01]  /*e120*/  MUFU.EX2 R108, R108 ;  /* 0x0000006c006c7308 */ /* 0x000fe20000000800 */
[----:B------:R-:W-:Y:S01]  /*e130*/  FFMA.FTZ R165, R172, UR4, -R99 ;  /* 0x00000004aca57c23 */ /* 0x000fe20008010863 */
[--C-:B------:R-:W-:Y:S01]  /*e140*/  FFMA.FTZ R159, R188, UR4, -R93.reuse ;  /* 0x00000004bc9f7c23 */ /* 0x100fe2000801085d */
[----:B------:R-:W-:Y:S01]  /*e150*/  FFMA.FTZ R161, R182, UR4, -R93 ;  /* 0x00000004b6a17c23 */ /* 0x000fe2000801085d */
[----:B------:R-:W2:Y:S01]  /*e160*/  MUFU.EX2 R113, R113 ;  /* 0x0000007100717308 */ /* 0x000ea20000000800 */
[--C-:B------:R-:W-:Y:S01]  /*e170*/  FFMA.FTZ R163, R174, UR4, -R99.reuse ;  /* 0x00000004aea37c23 */ /* 0x100fe20008010863 */
[--C-:B------:R-:W-:Y:S01]  /*e180*/  FFMA.FTZ R170, R170, UR4, -R99.reuse ;  /* 0x00000004aaaa7c23 */ /* 0x100fe20008010863 */
[C---:B------:R-:W-:Y:S01]  /*e190*/  HMMA.16816.F32 R20, R4.reuse, R10, R20 ;  /* 0x0000000a0414723c */ /* 0x040fe20000001814 */
[----:B------:R-:W-:Y:S01]  /*e1a0*/  MUFU.EX2 R111, R111 ;  /* 0x0000006f006f7308 */ /* 0x000fe20000000800 */
[----:B------:R-:W4:Y:S01]  /*e1b0*/  LDSM.16.MT88.4 R8, [R96+0x5c00] ;  /* 0x005c00006008783b */ /* 0x000f220000004200 */
[----:B------:R-:W-:Y:S01]  /*e1c0*/  FFMA.FTZ R172, R176, UR4, -R99 ;  /* 0x00000004b0ac7c23 */ /* 0x000fe20008010863 */
[--C-:B------:R-:W-:Y:S01]  /*e1d0*/  FFMA.FTZ R190, R190, UR4, -R93.reuse ;  /* 0x00000004bebe7c23 */ /* 0x100fe2000801085d */
[----:B------:R-:W5:Y:S01]  /*e1e0*/  MUFU.EX2 R110, R110 ;  /* 0x0000006e006e7308 */ /* 0x000f620000000800 */
[--C-:B------:R-:W-:Y:S01]  /*e1f0*/  FFMA.FTZ R186, R186, UR4, -R93.reuse ;  /* 0x00000004baba7c23 */ /* 0x100fe2000801085d */
[--C-:B------:R-:W-:Y:S01]  /*e200*/  FFMA.FTZ R167, R166, UR4, -R93.reuse ;  /* 0x00000004a6a77c23 */ /* 0x100fe2000801085d */
[C---:B------:R-:W-:Y:S01]  /*e210*/  HMMA.16816.F32 R16, R4.reuse, R36, R16 ;  /* 0x000000240410723c */ /* 0x040fe20000001810 */
[----:B-1----:R-:W-:Y:S01]  /*e220*/  F2FP.F16.F32.PACK_AB R37, R101, R102 ;  /* 0x000000666525723e */ /* 0x002fe200000000ff */
[----:B------:R-:W-:Y:S01]  /*e230*/  MUFU.EX2 R105, R105 ;  /* 0x0000006900697308 */ /* 0x000fe20000000800 */
[----:B--2---:R-:W-:Y:S01]  /*e240*/  F2FP.F16.F32.PACK_AB R36, R113, R108 ;  /* 0x0000006c7124723e */ /* 0x004fe200000000ff */
[--C-:B------:R-:W-:Y:S01]  /*e250*/  FFMA.FTZ R160, R160, UR4, -R93.reuse ;  /* 0x00000004a0a07c23 */ /* 0x100fe2000801085d */
[----:B------:R-:W-:Y:S01]  /*e260*/  FFMA.FTZ R169, R162, UR4, -R93 ;  /* 0x00000004a2a97c23 */ /* 0x000fe2000801085d */
[----:B------:R-:W1:Y:S01]  /*e270*/  MUFU.EX2 R120, R120 ;  /* 0x0000007800787308 */ /* 0x000e620000000800 */
[--C-:B------:R-:W-:Y:S01]  /*e280*/  FFMA.FTZ R171, R154, UR4, -R99.reuse ;  /* 0x000000049aab7c23 */ /* 0x100fe20008010863 */
[----:B------:R-:W-:Y:S01]  /*e290*/  HMMA.16816.F32 R12, R4, R38, R12 ;  /* 0x00000026040c723c */ /* 0x000fe2000000180c */
[----:B------:R-:W-:Y:S01]  /*e2a0*/  F2FP.F16.F32.PACK_AB R39, R107, R100 ;  /* 0x000000646b27723e */ /* 0x000fe200000000ff */
[----:B------:R-:W-:Y:S01]  /*e2b0*/  MUFU.EX2 R119, R119 ;  /* 0x0000007700777308 */ /* 0x000fe20000000800 */
[----:B-----5:R-:W-:Y:S01]  /*e2c0*/  F2FP.F16.F32.PACK_AB R38, R110, R111 ;  /* 0x0000006f6e26723e */ /* 0x020fe200000000ff */
[----:B------:R-:W2:Y:S01]  /*e2d0*/  LDSM.16.MT88.4 R4, [R95+0xc00] ;  /* 0x000c00005f04783b */ /* 0x000ea20000004200 */
[--C-:B------:R-:W-:Y:S01]  /*e2e0*/  FFMA.FTZ R134, R134, UR4, -R99.reuse ;  /* 0x0000000486867c23 */ /* 0x100fe20008010863 */
[----:B------:R-:W5:Y:S01]  /*e2f0*/  MUFU.EX2 R118, R118 ;  /* 0x0000007600767308 */ /* 0x000f620000000800 */
[----:B------:R-:W-:Y:S01]  /*e300*/  FFMA.FTZ R173, R140, UR4, -R99 ;  /* 0x000000048cad7c23 */ /* 0x000fe20008010863 */
[--C-:B------:R-:W-:Y:S01]  /*e310*/  FFMA.FTZ R168, R168, UR4, -R93.reuse ;  /* 0x00000004a8a87c23 */ /* 0x100fe2000801085d */
[--C-:B------:R-:W-:Y:S01]  /*e320*/  FFMA.FTZ R175, R156, UR4, -R93.reuse ;  /* 0x000000049caf7c23 */ /* 0x100fe2000801085d */
[----:B------:R-:W-:Y:S01]  /*e330*/  MUFU.EX2 R132, R132 ;  /* 0x0000008400847308 */ /* 0x000fe20000000800 */
[C---:B------:R-:W-:Y:S01]  /*e340*/  HMMA.16816.F32 R24, R36.reuse, R32, R24 ;  /* 0x000000202418723c */ /* 0x040fe20000001818 */
[----:B-1----:R-:W-:Y:S01]  /*e350*/  F2FP.F16.F32.PACK_AB R33, R120, R105 ;  /* 0x000000697821723e */ /* 0x002fe200000000ff */
[--C-:B------:R-:W-:Y:S01]  /*e360*/  FFMA.FTZ R140, R152, UR4, -R93.reuse ;  /* 0x00000004988c7c23 */ /* 0x100fe2000801085d */
[----:B------:R-:W1:Y:S01]  /*e370*/  MUFU.EX2 R125, R125 ;  /* 0x0000007d007d7308 */ /* 0x000e620000000800 */
[----:B------:R-:W-:Y:S01]  /*e380*/  FFMA.FTZ R177, R142, UR4, -R93 ;  /* 0x000000048eb17c23 */ /* 0x000fe2000801085d */
[--C-:B------:R-:W-:Y:S01]  /*e390*/  FFMA.FTZ R179, R128, UR4, -R99.reuse ;  /* 0x0000000480b37c23 */ /* 0x100fe20008010863 */
[--C-:B------:R-:W-:Y:S01]  /*e3a0*/  FFMA.FTZ R122, R122, UR4, -R99.reuse ;  /* 0x000000047a7a7c23 */ /* 0x100fe20008010863 */
[----:B------:R-:W-:Y:S01]  /*e3b0*/  MUFU.EX2 R123, R123 ;  /* 0x0000007b007b7308 */ /* 0x000fe20000000800 */
[C---:B------:R-:W-:Y:S01]  /*e3c0*/  HMMA.16816.F32 R20, R36.reuse, R34, R20 ;  /* 0x000000222414723c */ /* 0x040fe20000001814 */
[----:B-----5:R-:W-:Y:S01]  /*e3d0*/  F2FP.F16.F32.PACK_AB R35, R118, R119 ;  /* 0x000000777623723e */ /* 0x020fe200000000ff */
[----:B------:R-:W-:Y:S01]  /*e3e0*/  FFMA.FTZ R181, R126, UR4, -R99 ;  /* 0x000000047eb57c23 */ /* 0x000fe20008010863 */
[----:B------:R-:W5:Y:S01]  /*e3f0*/  MUFU.EX2 R144, R144 ;  /* 0x0000009000907308 */ /* 0x000f620000000800 */
[----:B------:R-:W-:Y:S01]  /*e400*/  FFMA.FTZ R158, R158, UR4, -R93 ;  /* 0x000000049e9e7c23 */ /* 0x000fe2000801085d */
[----:B------:R-:W-:Y:S01]  /*e410*/  FFMA.FTZ R130, R130, UR4, -R99 ;  /* 0x0000000482827c23 */ /* 0x000fe20008010863 */
[--C-:B------:R-:W-:Y:S01]  /*e420*/  FFMA.FTZ R82, R82, UR4, -R93.reuse ;  /* 0x0000000452527c23 */ /* 0x100fe2000801085d */
[----:B------:R-:W-:Y:S01]  /*e430*/  MUFU.EX2 R131, R131 ;  /* 0x0000008300837308 */ /* 0x000fe20000000800 */
[C---:B---3--:R-:W-:Y:S01]  /*e440*/  HMMA.16816.F32 R16, R36.reuse, R28, R16 ;  /* 0x0000001c2410723c */ /* 0x048fe20000001810 */
[----:B-1----:R-:W-:Y:S01]  /*e450*/  F2FP.F16.F32.PACK_AB R32, R125, R132 ;  /* 0x000000847d20723e */ /* 0x002fe200000000ff */
[----:B------:R-:W-:Y:S01]  /*e460*/  FFMA.FTZ R79, R79, UR4, -R93 ;  /* 0x000000044f4f7c23 */ /* 0x000fe2000801085d */
[----:B------:R-:W1:Y:S01]  /*e470*/  MUFU.EX2 R180, R180 ;  /* 0x000000b400b47308 */ /* 0x000e620000000800 */
[----:B------:R-:W-:Y:S01]  /*e480*/  FFMA.FTZ R77, R77, UR4, -R99 ;  /* 0x000000044d4d7c23 */ /* 0x000fe20008010863 */
[----:B------:R-:W-:Y:S01]  /*e490*/  FFMA.FTZ R106, R106, UR4, -R93 ;  /* 0x000000046a6a7c23 */ /* 0x000fe2000801085d */
[----:B------:R-:W-:Y:S01]  /*e4a0*/  FADD.FTZ R136, R136, R127 ;  /* 0x0000007f88887221 */ /* 0x000fe20000010000 */
[----:B------:R-:W-:Y:S01]  /*e4b0*/  MUFU.EX2 R178, R178 ;  /* 0x000000b200b27308 */ /* 0x000fe20000000800 */
[----:B------:R-:W-:Y:S01]  /*e4c0*/  HMMA.16816.F32 R28, R36, R30, R12 ;  /* 0x0000001e241c723c */ /* 0x000fe2000000180c */
[----:B------:R-:W3:Y:S01]  /*e4d0*/  LDSM.16.MT88.4 R12, [R96+0x6000] ;  /* 0x00600000600c783b */ /* 0x000ee20000004200 */
[----:B-----5:R-:W-:Y:S01]  /*e4e0*/  F2FP.F16.F32.PACK_AB R34, R144, R123 ;  /* 0x0000007b9022723e */ /* 0x020fe200000000ff */
[----:B------:R-:W5:Y:S01]  /*e4f0*/  MUFU.EX2 R133, R133 ;  /* 0x0000008500857308 */ /* 0x000f620000000800 */
[----:B------:R-:W-:Y:S01]  /*e500*/  FADD.FTZ R129, R138, R129 ;  /* 0x000000818a817221 */ /* 0x000fe20000010000 */
[----:B------:R-:W-:Y:S01]  /*e510*/  FADD.FTZ R121, R121, R136 ;  /* 0x0000008879797221 */ /* 0x000fe20000010000 */
[----:B------:R-:W-:Y:S01]  /*e520*/  FFMA.FTZ R66, R66, UR4, -R93 ;  /* 0x0000000442427c23 */ /* 0x000fe2000801085d */
[----:B------:R-:W-:Y:S01]  /*e530*/  MUFU.EX2 R184, R246 ;  /* 0x000000f600b87308 */ /* 0x000fe20000000800 */
[----:B------:R-:W-:Y:S01]  /*e540*/  FADD.FTZ R124, R124, R129 ;  /* 0x000000817c7c7221 */ /* 0x000fe20000010000 */
[C---:B----4-:R-:W-:Y:S01]  /*e550*/  HMMA.16816.F32 R24, R32.reuse, R8, R24 ;  /* 0x000000082018723c */ /* 0x050fe20000001818 */
        /* <DEDUP_REMOVED lines=8> */
[----:B------:R-:W3:Y:S01]  /*e5e0*/  LDSM.16.MT88.4 R8, [R95+0x1000] ;  /* 0x001000005f08783b */ /* 0x000ee20000004200 */
[----:B------:R-:W4:Y:S01]  /*e5f0*/  MUFU.EX2 R192, R192 ;  /* 0x000000c000c07308 */ /* 0x000f220000000800 */
[----:B------:R-:W-:Y:S01]  /*e600*/  FADD.FTZ R109, R109, R114 ;  /* 0x000000726d6d7221 */ /* 0x000fe20000010000 */
[----:B------:R-:W-:Y:S01]  /*e610*/  FADD.FTZ R112, R112, R115 ;  /* 0x0000007370707221 */ /* 0x000fe20000010000 */
[----:B------:R-:W-:Y:S01]  /*e620*/  FFMA.FTZ R58, R58, UR4, -R93 ;  /* 0x000000043a3a7c23 */ /* 0x000fe2000801085d */
[----:B------:R-:W-:Y:S01]  /*e630*/  MUFU.EX2 R194, R242 ;  /* 0x000000f200c27308 */ /* 0x000fe20000000800 */
[----:B------:R-:W-:Y:S01]  /*e640*/  FADD.FTZ R104, R104, R109 ;  /* 0x0000006d68687221 */ /* 0x000fe20000010000 */
[C---:B--2---:R-:W-:Y:S01]  /*e650*/  HMMA.16816.F32 R16, R32.reuse, R4, R16 ;  /* 0x000000042010723c */ /* 0x044fe20000001810 */
[----:B------:R-:W-:Y:S01]  /*e660*/  FADD.FTZ R103, R103, R112 ;  /* 0x0000007067677221 */ /* 0x000fe20000010000 */
[----:B------:R-:W2:Y:S01]  /*e670*/  MUFU.EX2 R141, R141 ;  /* 0x0000008d008d7308 */ /* 0x000ea20000000800 */
[----:B------:R-:W-:Y:S01]  /*e680*/  FADD.FTZ R97, R97, R104 ;  /* 0x0000006861617221 */ /* 0x000fe20000010000 */
[----:B------:R-:W-:Y:S01]  /*e690*/  FFMA.FTZ R59, R59, UR4, -R93 ;  /* 0x000000043b3b7c23 */ /* 0x000fe2000801085d */
[----:B------:R-:W-:Y:S01]  /*e6a0*/  FADD.FTZ R103, R98, R103 ;  /* 0x0000006762677221 */ /* 0x000fe20000010000 */
[----:B------:R-:W-:Y:S01]  /*e6b0*/  MUFU.EX2 R139, R139 ;  /* 0x0000008b008b7308 */ /* 0x000fe20000000800 */
[----:B------:R-:W-:Y:S01]  /*e6c0*/  FADD.FTZ R102, R102, R97 ;  /* 0x0000006166667221 */ /* 0x000fe20000010000 */
[----:B------:R-:W-:Y:S01]  /*e6d0*/  HMMA.16816.F32 R28, R32, R6, R28 ;  /* 0x00000006201c723c */ /* 0x000fe2000000181c */
[----:B------:R-:W2:Y:S01]  /*e6e0*/  LDSM.16.MT88.4 R4, [R96+0x6400] ;  /* 0x006400006004783b */ /* 0x000ea20000004200 */
[----:B-1----:R-:W-:Y:S01]  /*e6f0*/  F2FP.F16.F32.PACK_AB R33, R180, R131 ;  /* 0x00000083b421723e */ /* 0x002fe200000000ff */
[----:B------:R-:W1:Y:S01]  /*e700*/  MUFU.EX2 R196, R240 ;  /* 0x000000f000c47308 */ /* 0x000e620000000800 */
[----:B-----5:R-:W-:Y:S01]  /*e710*/  F2FP.F16.F32.PACK_AB R35, R133, R178 ;  /* 0x000000b28523723e */ /* 0x020fe200000000ff */
[----:B------:R-:W-:Y:S01]  /*e720*/  FADD.FTZ R108, R108, R103 ;  /* 0x000000676c6c7221 */ /* 0x000fe20000010000 */
[----:B----4-:R-:W-:Y:S01]  /*e730*/  F2FP.F16.F32.PACK_AB R32, R137, R184 ;  /* 0x000000b88920723e */ /* 0x010fe200000000ff */
[----:B------:R-:W-:Y:S01]  /*e740*/  MUFU.EX2 R145, R145 ;  /* 0x0000009100917308 */ /* 0x000fe20000000800 */
[----:B------:R-:W-:Y:S01]  /*e750*/  F2FP.F16.F32.PACK_AB R34, R192, R135 ;  /* 0x00000087c022723e */ /* 0x000fe200000000ff */
[----:B------:R-:W-:Y:S01]  /*e760*/  FADD.FTZ R101, R101, R102 ;  /* 0x0000006665657221 */ /* 0x000fe20000010000 */
[----:B------:R-:W-:Y:S01]  /*e770*/  FFMA.FTZ R57, R57, UR4, -R99 ;  /* 0x0000000439397c23 */ /* 0x000fe20008010863 */
[----:B------:R-:W4:Y:S01]  /*e780*/  MUFU.EX2 R204, R204 ;  /* 0x000000cc00cc7308 */ /* 0x000f220000000800 */
[----:B------:R-:W-:Y:S01]  /*e790*/  FADD.FTZ R108, R113, R108 ;  /* 0x0000006c716c7221 */ /* 0x000fe20000010000 */
[----:B------:R-:W-:Y:S01]  /*e7a0*/  FADD.FTZ R100, R100, R101 ;  /* 0x0000006564647221 */ /* 0x000fe20000010000 */
[--C-:B------:R-:W-:Y:S01]  /*e7b0*/  FFMA.FTZ R44, R44, UR4, -R99.reuse ;  /* 0x000000042c2c7c23 */ /* 0x100fe20008010863 */
[C---:B---3--:R-:W-:Y:S01]  /*e7c0*/  HMMA.16816.F32 R24, R32.reuse, R12, R24 ;  /* 0x0000000c2018723c */ /* 0x048fe20000001818 */
[----:B------:R-:W-:Y:S01]  /*e7d0*/  MUFU.EX2 R198, R198 ;  /* 0x000000c600c67308 */ /* 0x000fe20000000800 */
[----:B------:R-:W-:Y:S01]  /*e7e0*/  FADD.FTZ R111, R111, R108 ;  /* 0x0000006c6f6f7221 */ /* 0x000fe20000010000 */
[----:B------:R-:W-:Y:S01]  /*e7f0*/  FADD.FTZ R100, R107, R100 ;  /* 0x000000646b647221 */ /* 0x000fe20000010000 */
[----:B------:R-:W-:Y:S01]  /*e800*/  FFMA.FTZ R45, R45, UR4, -R99 ;  /* 0x000000042d2d7c23 */ /* 0x000fe20008010863 */
[----:B------:R-:W3:Y:S01]  /*e810*/  MUFU.EX2 R147, R147 ;  /* 0x0000009300937308 */ /* 0x000ee20000000800 */
[----:B------:R-:W-:Y:S01]  /*e820*/  FADD.FTZ R111, R110, R111 ;  /* 0x0000006f6e6f7221 */ /* 0x000fe20000010000 */
[----:B------:R-:W-:Y:S01]  /*e830*/  FADD.FTZ R105, R105, R100 ;  /* 0x0000006469697221 */ /* 0x000fe20000010000 */
[C---:B------:R-:W-:Y:S01]  /*e840*/  HMMA.16816.F32 R20, R32.reuse, R14, R20 ;  /* 0x0000000e2014723c */ /* 0x040fe20000001814 */
[----:B------:R-:W5:Y:S01]  /*e850*/  LDSM.16.MT88.4 R12, [R95+0x1400] ;  /* 0x001400005f0c783b */ /* 0x000f620000004200 */
[----:B------:R-:W-:Y:S01]  /*e860*/  MUFU.EX2 R143, R143 ;  /* 0x0000008f008f7308 */ /* 0x000fe20000000800 */
[----:B------:R-:W-:Y:S01]  /*e870*/  FADD.FTZ R132, R132, R111 ;  /* 0x0000006f84847221 */ /* 0x000fe20000010000 */
[----:B------:R-:W-:Y:S01]  /*e880*/  FADD.FTZ R120, R120, R105 ;  /* 0x0000006978787221 */ /* 0x000fe20000010000 */
[--C-:B------:R-:W-:Y:S01]  /*e890*/  FFMA.FTZ R42, R42, UR4, -R93.reuse ;  /* 0x000000042a2a7c23 */ /* 0x100fe2000801085d */
[----:B------:R-:W5:Y:S01]  /*e8a0*/  MUFU.EX2 R222, R222 ;  /* 0x000000de00de7308 */ /* 0x000f620000000800 */
[----:B------:R-:W-:Y:S01]  /*e8b0*/  FADD.FTZ R132, R125, R132 ;  /* 0x000000847d847221 */ /* 0x000fe20000010000 */
[C---:B------:R-:W-:Y:S01]  /*e8c0*/  HMMA.16816.F32 R36, R32.reuse, R8, R16 ;  /* 0x000000082024723c */ /* 0x040fe20000001810 */
[----:B------:R-:W5:Y:S01]  /*e8d0*/  LDSM.16.MT88.4 R16, [R96+0x6800] ;  /* 0x006800006010783b */ /* 0x000f620000004200 */
[----:B------:R-:W-:Y:S01]  /*e8e0*/  MUFU.EX2 R206, R232 ;  /* 0x000000e800ce7308 */ /* 0x000fe20000000800 */
[----:B------:R-:W-:Y:S01]  /*e8f0*/  FADD.FTZ R119, R119, R120 ;  /* 0x0000007877777221 */ /* 0x000fe20000010000 */
[----:B------:R-:W-:Y:S01]  /*e900*/  FADD.FTZ R123, R123, R132 ;  /* 0x000000847b7b7221 */ /* 0x000fe20000010000 */
[----:B------:R-:W-:Y:S01]  /*e910*/  FFMA.FTZ R83, R83, UR4, -R93 ;  /* 0x0000000453537c23 */ /* 0x000fe2000801085d */
[----:B------:R-:W-:Y:S01]  /*e920*/  MUFU.EX2 R153, R153 ;  /* 0x0000009900997308 */ /* 0x000fe20000000800 */
[----:B------:R-:W-:Y:S01]  /*e930*/  FADD.FTZ R118, R118, R119 ;  /* 0x0000007776767221 */ /* 0x000fe20000010000 */
[----:B------:R-:W-:Y:S01]  /*e940*/  HMMA.16816.F32 R28, R32, R10, R28 ;  /* 0x0000000a201c723c */ /* 0x000fe2000000181c */
[----:B------:R-:W5:Y:S01]  /*e950*/  LDSM.16.MT88.4 R8, [R95+0x1800] ;  /* 0x001800005f08783b */ /* 0x000f620000004200 */
[----:B--2---:R-:W-:Y:S01]  /*e960*/  F2FP.F16.F32.PACK_AB R33, R141, R194 ;  /* 0x000000c28d21723e */ /* 0x004fe200000000ff */
[----:B------:R-:W-:Y:S01]  /*e970*/  MUFU.EX2 R155, R155 ;  /* 0x0000009b009b7308 */ /* 0x000fe20000000800 */
[----:B-1----:R-:W-:Y:S01]  /*e980*/  F2FP.F16.F32.PACK_AB R35, R196, R139 ;  /* 0x0000008bc423723e */ /* 0x002fe200000000ff */
[----:B------:R-:W-:Y:S01]  /*e990*/  FADD.FTZ R123, R144, R123 ;  /* 0x0000007b907b7221 */ /* 0x000fe20000010000 */
[----:B----4-:R-:W-:Y:S01]  /*e9a0*/  F2FP.F16.F32.PACK_AB R32, R204, R145 ;  /* 0x00000091cc20723e */ /* 0x010fe200000000ff */
[----:B------:R-:W1:Y:S01]  /*e9b0*/  MUFU.EX2 R224, R228 ;  /* 0x000000e400e07308 */ /* 0x000e620000000800 */
[----:B---3--:R-:W-:Y:S01]  /*e9c0*/  F2FP.F16.F32.PACK_AB R34, R147, R198 ;  /* 0x000000c69322723e */ /* 0x008fe200000000ff */
[----:B------:R-:W-:Y:S01]  /*e9d0*/  FADD.FTZ R184, R184, R123 ;  /* 0x0000007bb8b87221 */ /* 0x000fe20000010000 */
[----:B------:R-:W-:Y:S01]  /*e9e0*/  FFMA.FTZ R89, R89, UR4, -R99 ;  /* 0x0000000459597c23 */ /* 0x000fe20008010863 */
[----:B------:R-:W-:Y:S01]  /*e9f0*/  MUFU.EX2 R157, R157 ;  /* 0x0000009d009d7308 */ /* 0x000fe20000000800 */
[----:B------:R-:W-:Y:S01]  /*ea00*/  FFMA.FTZ R86, R86, UR4, -R93 ;  /* 0x0000000456567c23 */ /* 0x000fe2000801085d */
[----:B------:R-:W-:Y:S01]  /*ea10*/  FADD.FTZ R184, R137, R184 ;  /* 0x000000b889b87221 */ /* 0x000fe20000010000 */
[--C-:B------:R-:W-:Y:S01]  /*ea20*/  FFMA.FTZ R91, R91, UR4, -R99.reuse ;  /* 0x000000045b5b7c23 */ /* 0x100fe20008010863 */
[----:B------:R-:W2:Y:S01]  /*ea30*/  MUFU.EX2 R226, R226 ;  /* 0x000000e200e27308 */ /* 0x000ea20000000800 */
[C---:B------:R-:W-:Y:S01]  /*ea40*/  HMMA.16816.F32 R24, R32.reuse, R4, R24 ;  /* 0x000000042018723c */ /* 0x040fe20000001818 */
[----:B------:R-:W-:Y:S01]  /*ea50*/  FADD.FTZ R135, R135, R184 ;  /* 0x000000b887877221 */ /* 0x000fe20000010000 */
[--C-:B------:R-:W-:Y:S01]  /*ea60*/  FFMA.FTZ R92, R92, UR4, -R99.reuse ;  /* 0x000000045c5c7c23 */ /* 0x100fe20008010863 */
[----:B------:R-:W-:Y:S01]  /*ea70*/  MUFU.EX2 R159, R159 ;  /* 0x0000009f009f7308 */ /* 0x000fe20000000800 */
[----:B------:R-:W-:Y:S01]  /*ea80*/  FFMA.FTZ R94, R94, UR4, -R99 ;  /* 0x000000045e5e7c23 */ /* 0x000fe20008010863 */
[----:B------:R-:W-:Y:S01]  /*ea90*/  FADD.FTZ R192, R192, R135 ;  /* 0x00000087c0c07221 */ /* 0x000fe20000010000 */
[----:B------:R-:W-:Y:S01]  /*eaa0*/  ISETP.GT.AND P0, PT, R61, R212, PT ;  /* 0x000000d43d00720c */ /* 0x000fe20003f04270 */
[----:B------:R-:W3:Y:S01]  /*eab0*/  MUFU.EX2 R182, R190 ;  /* 0x000000be00b67308 */ /* 0x000ee20000000800 */
[C---:B------:R-:W-:Y:S01]  /*eac0*/  HMMA.16816.F32 R20, R32.reuse, R6, R20 ;  /* 0x000000062014723c */ /* 0x040fe20000001814 */
[----:B------:R-:W4:Y:S01]  /*ead0*/  LDSM.16.MT88.4 R4, [R96+0x6c00] ;  /* 0x006c00006004783b */ /* 0x000f220000004200 */
[----:B------:R-:W-:Y:S01]  /*eae0*/  FADD.FTZ R145, R145, R192 ;  /* 0x000000c091917221 */ /* 0x000fe20000010000 */
[----:B------:R-:W-:Y:S03]  /*eaf0*/  MUFU.EX2 R161, R161 ;  /* 0x000000a100a17308 */ /* 0x000fe60000000800 */
[----:B------:R-:W-:Y:S01]  /*eb00*/  FADD.FTZ R145, R204, R145 ;  /* 0x00000091cc917221 */ /* 0x000fe20000010000 */
[----:B------:R-:W3:Y:S01]  /*eb10*/  MUFU.EX2 R174, R186 ;  /* 0x000000ba00ae7308 */ /* 0x000ee20000000800 */
[----:B-----5:R-:W-:Y:S01]  /*eb20*/  HMMA.16816.F32 R36, R32, R12, R36 ;  /* 0x0000000c2024723c */ /* 0x020fe20000001824 */
[----:B------:R-:W-:Y:S01]  /*eb30*/  F2FP.F16.F32.PACK_AB R13, R222, R143 ;  /* 0x0000008fde0d723e */ /* 0x000fe200000000ff */
[----:B------:R-:W-:Y:S01]  /*eb40*/  FADD.FTZ R198, R198, R145 ;  /* 0x00000091c6c67221 */ /* 0x000fe20000010000 */
[----:B-1----:R-:W-:Y:S01]  /*eb50*/  F2FP.F16.F32.PACK_AB R12, R224, R155 ;  /* 0x0000009be00c723e */ /* 0x002fe200000000ff */
[----:B------:R-:W-:Y:S02]  /*eb60*/  MUFU.EX2 R163, R163 ;  /* 0x000000a300a37308 */ /* 0x000fe40000000800 */
[----:B------:R-:W-:-:S02]  /*eb70*/  FADD.FTZ R198, R147, R198 ;  /* 0x000000c693c67221 */ /* 0x000fc40000010000 */
[----:B------:R-:W-:Y:S01]  /*eb80*/  HMMA.16816.F32 R28, R32, R14, R28 ;  /* 0x0000000e201c723c */ /* 0x000fe2000000181c */
[----:B------:R-:W-:Y:S01]  /*eb90*/  F2FP.F16.F32.PACK_AB R15, R153, R206 ;  /* 0x000000ce990f723e */ /* 0x000fe200000000ff */
[----:B------:R-:W1:Y:S01]  /*eba0*/  MUFU.EX2 R170, R170 ;  /* 0x000000aa00aa7308 */ /* 0x000e620000000800 */
[----:B--2---:R-:W-:Y:S01]  /*ebb0*/  F2FP.F16.F32.PACK_AB R14, R226, R157 ;  /* 0x0000009de20e723e */ /* 0x004fe200000000ff */
[----:B------:R-:W-:Y:S01]  /*ebc0*/  FFMA.FTZ R32, R146, UR4, -R99 ;  /* 0x0000000492207c23 */ /* 0x000fe20008010863 */
[----:B------:R-:W-:Y:S01]  /*ebd0*/  FADD.FTZ R155, R155, R198 ;  /* 0x000000c69b9b7221 */ /* 0x000fe20000010000 */
[----:B------:R-:W-:Y:S03]  /*ebe0*/  MUFU.EX2 R165, R165 ;  /* 0x000000a500a57308 */ /* 0x000fe60000000800 */
[----:B------:R-:W-:Y:S01]  /*ebf0*/  FADD.FTZ R224, R224, R155 ;  /* 0x0000009be0e07221 */ /* 0x000fe20000010000 */
[----:B------:R-:W-:Y:S01]  /*ec00*/  HMMA.16816.F32 R24, R12, R16, R24 ;  /* 0x000000100c18723c */ /* 0x000fe20000001818 */
[----:B------:R-:W2:Y:S02]  /*ec10*/  MUFU.EX2 R172, R172 ;  /* 0x000000ac00ac7308 */ /* 0x000ea40000000800 */
[----:B------:R-:W-:-:S02]  /*ec20*/  FADD.FTZ R157, R157, R224 ;  /* 0x000000e09d9d7221 */ /* 0x000fc40000010000 */
[----:B------:R-:W-:Y:S02]  /*ec30*/  MUFU.EX2 R166, R168 ;  /* 0x000000a800a67308 */ /* 0x000fe40000000800 */
[----:B------:R-:W-:Y:S01]  /*ec40*/  FADD.FTZ R226, R226, R157 ;  /* 0x0000009de2e27221 */ /* 0x000fe20000010000 */
[C---:B------:R-:W-:Y:S01]  /*ec50*/  HMMA.16816.F32 R20, R12.reuse, R18, R20 ;  /* 0x000000120c14723c */ /* 0x040fe20000001814 */
[----:B------:R-:W5:Y:S01]  /*ec60*/  LDSM.16.MT88.4 R16, [R95+0x1c00] ;  /* 0x001c00005f10783b */ /* 0x000f620000004200 */
[----:B------:R-:W5:Y:S04]  /*ec70*/  MUFU.EX2 R167, R167 ;  /* 0x000000a700a77308 */ /* 0x000f680000000800 */
[----:B------:R-:W-:Y:S02]  /*ec80*/  MUFU.EX2 R160, R160 ;  /* 0x000000a000a07308 */ /* 0x000fe40000000800 */
[C---:B------:R-:W-:Y:S02]  /*ec90*/  HMMA.16816.F32 R36, R12.reuse, R8, R36 ;  /* 0x000000080c24723c */ /* 0x040fe40000001824 */
[----:B------:R-:W-:Y:S04]  /*eca0*/  MUFU.EX2 R169, R169 ;  /* 0x000000a900a97308 */ /* 0x000fe80000000800 */
[----:B------:R4:W-:Y:S02]  /*ecb0*/  MUFU.EX2 R154, R32 ;  /* 0x00000020009a7308 */ /* 0x0009e40000000800 */
[----:B------:R-:W-:Y:S01]  /*ecc0*/  HMMA.16816.F32 R28, R12, R10, R28 ;  /* 0x0000000a0c1c723c */ /* 0x000fe2000000181c */
[----:B------:R-:W5:Y:S01]  /*ecd0*/  LDSM.16.MT88.4 R8, [R96+0x7000] ;  /* 0x007000006008783b */ /* 0x000f620000004200 */
[----:B---3--:R-:W-:Y:S01]  /*ece0*/  F2FP.F16.F32.PACK_AB R13, R182, R159 ;  /* 0x0000009fb60d723e */ /* 0x008fe200000000ff */
[----:B------:R-:W3:Y:S01]  /*ecf0*/  MUFU.EX2 R171, R171 ;  /* 0x000000ab00ab7308 */ /* 0x000ee20000000800 */
[----:B------:R-:W-:-:S02]  /*ed00*/  F2FP.F16.F32.PACK_AB R15, R174, R161 ;  /* 0x000000a1ae0f723e */ /* 0x000fc400000000ff */
[----:B-1----:R-:W-:Y:S01]  /*ed10*/  F2FP.F16.F32.PACK_AB R12, R170, R163 ;  /* 0x000000a3aa0c723e */ /* 0x002fe200000000ff */
[----:B------:R-:W-:Y:S01]  /*ed20*/  MUFU.EX2 R134, R134 ;  /* 0x0000008600867308 */ /* 0x000fe20000000800 */
[----:B--2---:R-:W-:Y:S01]  /*ed30*/  F2FP.F16.F32.PACK_AB R14, R172, R165 ;  /* 0x000000a5ac0e723e */ /* 0x004fe200000000ff */
[----:B------:R-:W-:Y:S02]  /*ed40*/  FADD.FTZ R163, R163, R226 ;  /* 0x000000e2a3a37221 */ /* 0x000fe40000010000 */
[----:B------:R-:W1:Y:S01]  /*ed50*/  MUFU.EX2 R173, R173 ;  /* 0x000000ad00ad7308 */ /* 0x000e620000000800 */
[----:B----4-:R-:W-:Y:S01]  /*ed60*/  LDSM.16.MT88.4 R32, [R96+0x7400] ;  /* 0x007400006020783b */ /* 0x010fe20000004200 */
[----:B------:R-:W-:Y:S02]  /*ed70*/  FADD.FTZ R170, R170, R163 ;  /* 0x000000a3aaaa7221 */ /* 0x000fe40000010000 */
[----:B------:R-:W-:Y:S01]  /*ed80*/  HMMA.16816.F32 R24, R12, R4, R24 ;  /* 0x000000040c18723c */ /* 0x000fe20000001818 */
[----:B------:R-:W-:Y:S01]  /*ed90*/  MUFU.EX2 R146, R158 ;  /* 0x0000009e00927308 */ /* 0x000fe20000000800 */
[----:B------:R-:W-:-:S03]  /*eda0*/  FADD.FTZ R165, R165, R170 ;  /* 0x000000aaa5a57221 */ /* 0x000fc60000010000 */
[----:B------:R-:W2:Y:S01]  /*edb0*/  MUFU.EX2 R175, R175 ;  /* 0x000000af00af7308 */ /* 0x000ea20000000800 */
[----:B------:R-:W-:Y:S02]  /*edc0*/  FADD.FTZ R165, R172, R165 ;  /* 0x000000a5aca57221 */ /* 0x000fe40000010000 */
[C---:B------:R-:W-:Y:S01]  /*edd0*/  HMMA.16816.F32 R20, R12.reuse, R6, R20 ;  /* 0x000000060c14723c */ /* 0x040fe20000001814 */
[----:B------:R-:W4:Y:S01]  /*ede0*/  LDSM.16.MT88.4 R4, [R95+0x2000] ;  /* 0x002000005f04783b */ /* 0x000f220000004200 */
[----:B------:R-:W-:Y:S04]  /*edf0*/  MUFU.EX2 R140, R140 ;  /* 0x0000008c008c7308 */ /* 0x000fe80000000800 */
[----:B------:R-:W-:Y:S02]  /*ee00*/  MUFU.EX2 R177, R177 ;  /* 0x000000b100b17308 */ /* 0x000fe40000000800 */
[----:B-----5:R-:W-:Y:S01]  /*ee10*/  HMMA.16816.F32 R36, R12, R16, R36 ;  /* 0x000000100c24723c */ /* 0x020fe20000001824 */
[----:B------:R-:W-:Y:S01]  /*ee20*/  F2FP.F16.F32.PACK_AB R17, R167, R166 ;  /* 0x000000a6a711723e */ /* 0x000fe200000000ff */
[----:B------:R-:W-:Y:S01]  /*ee30*/  MUFU.EX2 R128, R130 ;  /* 0x0000008200807308 */ /* 0x000fe20000000800 */
[----:B---3--:R-:W-:Y:S01]  /*ee40*/  F2FP.F16.F32.PACK_AB R16, R171, R154 ;  /* 0x0000009aab10723e */ /* 0x008fe200000000ff */
[----:B------:R-:W-:-:S02]  /*ee50*/  FADD.FTZ R154, R154, R165 ;  /* 0x000000a59a9a7221 */ /* 0x000fc40000010000 */
[----:B------:R-:W3:Y:S02]  /*ee60*/  MUFU.EX2 R179, R179 ;  /* 0x000000b300b37308 */ /* 0x000ee40000000800 */
[----:B------:R-:W-:Y:S01]  /*ee70*/  HMMA.16816.F32 R28, R12, R18, R28 ;  /* 0x000000120c1c723c */ /* 0x000fe2000000181c */
[----:B------:R-:W5:Y:S01]  /*ee80*/  LDSM.16.MT88.4 R12, [R95+0x2400] ;  /* 0x002400005f0c783b */ /* 0x000f620000004200 */
[----:B------:R-:W-:Y:S01]  /*ee90*/  F2FP.F16.F32.PACK_AB R19, R169, R160 ;  /* 0x000000a0a913723e */ /* 0x000fe200000000ff */
[----:B------:R-:W-:Y:S01]  /*eea0*/  MUFU.EX2 R122, R122 ;  /* 0x0000007a007a7308 */ /* 0x000fe20000000800 */
[----:B-1----:R-:W-:Y:S01]  /*eeb0*/  F2FP.F16.F32.PACK_AB R18, R173, R134 ;  /* 0x00000086ad12723e */ /* 0x002fe200000000ff */
[----:B------:R-:W-:Y:S02]  /*eec0*/  FADD.FTZ R171, R171, R154 ;  /* 0x0000009aabab7221 */ /* 0x000fe40000010000 */
[----:B------:R-:W1:Y:S02]  /*eed0*/  MUFU.EX2 R181, R181 ;  /* 0x000000b500b57308 */ /* 0x000e640000000800 */
[----:B------:R-:W-:-:S02]  /*eee0*/  FADD.FTZ R134, R134, R171 ;  /* 0x000000ab86867221 */ /* 0x000fc40000010000 */
[----:B------:R-:W-:Y:S01]  /*eef0*/  HMMA.16816.F32 R24, R16, R8, R24 ;  /* 0x000000081018723c */ /* 0x000fe20000001818 */
[----:B------:R-:W-:Y:S01]  /*ef00*/  MUFU.EX2 R82, R82 ;  /* 0x0000005200527308 */ /* 0x000fe20000000800 */
[----:B------:R-:W-:-:S03]  /*ef10*/  FADD.FTZ R173, R173, R134 ;  /* 0x00000086adad7221 */ /* 0x000fc60000010000 */
[----:B------:R-:W-:Y:S03]  /*ef20*/  MUFU.EX2 R79, R79 ;  /* 0x0000004f004f7308 */ /* 0x000fe60000000800 */
[C---:B------:R-:W-:Y:S01]  /*ef30*/  HMMA.16816.F32 R20, R16.reuse, R10, R20 ;  /* 0x0000000a1014723c */ /* 0x040fe20000001814 */
[----:B------:R-:W5:Y:S01]  /*ef40*/  LDSM.16.MT88.4 R8, [R96+0x7800] ;  /* 0x007800006008783b */ /* 0x000f620000004200 */
[----:B------:R-:W-:Y:S04]  /*ef50*/  MUFU.EX2 R77, R77 ;  /* 0x0000004d004d7308 */ /* 0x000fe80000000800 */
[----:B------:R-:W-:Y:S02]  /*ef60*/  MUFU.EX2 R66, R66 ;  /* 0x0000004200427308 */ /* 0x000fe40000000800 */
[----:B----4-:R-:W-:Y:S01]  /*ef70*/  HMMA.16816.F32 R36, R16, R4, R36 ;  /* 0x000000041024723c */ /* 0x010fe20000001824 */
[----:B--2---:R-:W-:Y:S01]  /*ef80*/  F2FP.F16.F32.PACK_AB R5, R175, R146 ;  /* 0x00000092af05723e */ /* 0x004fe200000000ff */
[----:B------:R-:W-:Y:S01]  /*ef90*/  MUFU.EX2 R67, R67 ;  /* 0x0000004300437308 */ /* 0x000fe20000000800 */
[----:B---3--:R-:W-:Y:S01]  /*efa0*/  F2FP.F16.F32.PACK_AB R4, R179, R128 ;  /* 0x00000080b304723e */ /* 0x008fe200000000ff */
[----:B------:R-:W-:-:S02]  /*efb0*/  FADD.FTZ R128, R128, R173 ;  /* 0x000000ad80807221 */ /* 0x000fc40000010000 */
[----:B------:R-:W-:Y:S02]  /*efc0*/  MUFU.EX2 R58, R58 ;  /* 0x0000003a003a7308 */ /* 0x000fe40000000800 */
[----:B------:R-:W-:Y:S01]  /*efd0*/  HMMA.16816.F32 R28, R16, R6, R28 ;  /* 0x00000006101c723c */ /* 0x000fe2000000181c */
[----:B------:R-:W-:Y:S01]  /*efe0*/  F2FP.F16.F32.PACK_AB R7, R177, R140 ;  /* 0x0000008cb107723e */ /* 0x000fe200000000ff */
[----:B------:R-:W2:Y:S01]  /*eff0*/  LDSM.16.MT88.4 R16, [R95+0x2800] ;  /* 0x002800005f10783b */ /* 0x000ea20000004200 */
[----:B-1----:R-:W-:Y:S01]  /*f000*/  F2FP.F16.F32.PACK_AB R6, R181, R122 ;  /* 0x0000007ab506723e */ /* 0x002fe200000000ff */
[----:B------:R-:W-:Y:S01]  /*f010*/  MUFU.EX2 R59, R59 ;  /* 0x0000003b003b7308 */ /* 0x000fe20000000800 */
[----:B------:R-:W-:-:S03]  /*f020*/  FADD.FTZ R179, R179, R128 ;  /* 0x00000080b3b37221 */ /* 0x000fc60000010000 */
[----:B------:R-:W-:Y:S01]  /*f030*/  MUFU.EX2 R57, R57 ;  /* 0x0000003900397308 */ /* 0x000fe20000000800 */
[----:B------:R-:W-:Y:S01]  /*f040*/  FADD.FTZ R122, R122, R179 ;  /* 0x000000b37a7a7221 */ /* 0x000fe20000010000 */
[C---:B------:R-:W-:Y:S01]  /*f050*/  HMMA.16816.F32 R24, R4.reuse, R32, R24 ;  /* 0x000000200418723c */ /* 0x040fe20000001818 */
[----:B------:R-:W-:Y:S01]  /*f060*/  FFMA.FTZ R32, R78, UR4, -R93 ;  /* 0x000000044e207c23 */ /* 0x000fe2000801085d */
[--C-:B------:R-:W-:Y:S01]  /*f070*/  FFMA.FTZ R78, R62, UR4, -R99.reuse ;  /* 0x000000043e4e7c23 */ /* 0x100fe20008010863 */
[----:B------:R-:W-:Y:S01]  /*f080*/  FFMA.FTZ R62, R76, UR4, -R99 ;  /* 0x000000044c3e7c23 */ /* 0x000fe20008010863 */
[----:B------:R-:W1:Y:S01]  /*f090*/  MUFU.EX2 R33, R106 ;  /* 0x0000006a00217308 */ /* 0x000e620000000800 */
[--C-:B------:R-:W-:Y:S01]  /*f0a0*/  FFMA.FTZ R76, R74, UR4, -R93.reuse ;  /* 0x000000044a4c7c23 */ /* 0x100fe2000801085d */
[----:B------:R-:W-:Y:S01]  /*f0b0*/  FFMA.FTZ R74, R71, UR4, -R93 ;  /* 0x00000004474a7c23 */ /* 0x000fe2000801085d */
[----:B------:R-:W-:Y:S01]  /*f0c0*/  FADD.FTZ R181, R181, R122 ;  /* 0x0000007ab5b57221 */ /* 0x000fe20000010000 */
[----:B------:R-:W-:Y:S01]  /*f0d0*/  HMMA.16816.F32 R20, R4, R34, R20 ;  /* 0x000000220414723c */ /* 0x000fe20000001814 */
[----:B------:R-:W-:Y:S01]  /*f0e0*/  FFMA.FTZ R35, R81, UR4, -R99 ;  /* 0x0000000451237c23 */ /* 0x000fe20008010863 */
[----:B------:R-:W3:Y:S01]  /*f0f0*/  MUFU.EX2 R32, R32 ;  /* 0x0000002000207308 */ /* 0x000ee20000000800 */
[----:B------:R-:W-:-:S03]  /*f100*/  FFMA.FTZ R81, R75, UR4, -R93 ;  /* 0x000000044b517c23 */ /* 0x000fc6000801085d */
[----:B------:R4:W-:Y:S02]  /*f110*/  MUFU.EX2 R34, R78 ;  /* 0x0000004e00227308 */ /* 0x0009e40000000800 */
[C---:B-----5:R-:W-:Y:S02]  /*f120*/  HMMA.16816.F32 R36, R4.reuse, R12, R36 ;  /* 0x0000000c0424723c */ /* 0x060fe40000001824 */
[----:B------:R-:W5:Y:S04]  /*f130*/  MUFU.EX2 R35, R35 ;  /* 0x0000002300237308 */ /* 0x000f680000000800 */
[----:B------:R-:W2:Y:S02]  /*f140*/  MUFU.EX2 R62, R62 ;  /* 0x0000003e003e7308 */ /* 0x000ea40000000800 */
[----:B------:R-:W-:Y:S01]  /*f150*/  HMMA.16816.F32 R28, R4, R14, R28 ;  /* 0x0000000e041c723c */ /* 0x000fe2000000181c */
[----:B------:R-:W2:Y:S01]  /*f160*/  LDSM.16.MT88.4 R12, [R96+0x7c00] ;  /* 0x007c0000600c783b */ /* 0x000ea20000004200 */
[----:B------:R2:W-:Y:S01]  /*f170*/  MUFU.EX2 R75, R76 ;  /* 0x0000004c004b7308 */ /* 0x0005e20000000800 */
[----:B-1----:R-:W-:Y:S01]  /*f180*/  F2FP.F16.F32.PACK_AB R5, R33, R82 ;  /* 0x000000522105723e */ /* 0x002fe200000000ff */
[----:B----4-:R-:W-:Y:S01]  /*f190*/  FFMA.FTZ R78, R70, UR4, -R93 ;  /* 0x00000004464e7c23 */ /* 0x010fe2000801085d */
[----:B---3--:R-:W-:Y:S01]  /*f1a0*/  F2FP.F16.F32.PACK_AB R7, R79, R32 ;  /* 0x000000204f07723e */ /* 0x008fe200000000ff */
[----:B------:R1:W3:Y:S01]  /*f1b0*/  MUFU.EX2 R70, R81 ;  /* 0x0000005100467308 */ /* 0x0002e20000000800 */
[----:B-----5:R-:W-:Y:S01]  /*f1c0*/  F2FP.F16.F32.PACK_AB R4, R35, R34 ;  /* 0x000000222304723e */ /* 0x020fe200000000ff */
[----:B------:R-:W-:-:S02]  /*f1d0*/  FADD.FTZ R34, R34, R181 ;  /* 0x000000b522227221 */ /* 0x000fc40000010000 */
[----:B------:R4:W-:Y:S01]  /*f1e0*/  MUFU.EX2 R71, R78 ;  /* 0x0000004e00477308 */ /* 0x0009e20000000800 */
[----:B--2---:R-:W-:Y:S01]  /*f1f0*/  F2FP.F16.F32.PACK_AB R6, R77, R62 ;  /* 0x0000003e4d06723e */ /* 0x004fe200000000ff */
[----:B------:R-:W-:Y:S02]  /*f200*/  FADD.FTZ R35, R35, R34 ;  /* 0x0000002223237221 */ /* 0x000fe40000010000 */
[----:B------:R-:W-:Y:S01]  /*f210*/  MUFU.EX2 R44, R44 ;  /* 0x0000002c002c7308 */ /* 0x000fe20000000800 */
[----:B------:R-:W-:Y:S01]  /*f220*/  FFMA.FTZ R34, R88, UR4, -R93 ;  /* 0x0000000458227c23 */ /* 0x000fe2000801085d */
[----:B------:R-:W-:Y:S01]  /*f230*/  FFMA.FTZ R76, R72, UR4, -R99 ;  /* 0x00000004484c7c23 */ /* 0x000fe20008010863 */
[----:B------:R-:W-:Y:S01]  /*f240*/  FADD.FTZ R62, R62, R35 ;  /* 0x000000233e3e7221 */ /* 0x000fe20000010000 */
[----:B------:R2:W-:Y:S01]  /*f250*/  MUFU.EX2 R72, R74 ;  /* 0x0000004a00487308 */ /* 0x0005e20000000800 */
[----:B------:R-:W-:Y:S01]  /*f260*/  HMMA.16816.F32 R24, R4, R8, R24 ;  /* 0x000000080418723c */ /* 0x000fe20000001818 */
[----:B-1----:R-:W-:Y:S01]  /*f270*/  FFMA.FTZ R81, R73, UR4, -R99 ;  /* 0x0000000449517c23 */ /* 0x002fe20008010863 */
[----:B------:R-:W-:Y:S01]  /*f280*/  FADD.FTZ R62, R77, R62 ;  /* 0x0000003e4d3e7221 */ /* 0x000fe20000010000 */
[----:B------:R1:W-:Y:S01]  /*f290*/  MUFU.EX2 R73, R76 ;  /* 0x0000004c00497308 */ /* 0x0003e20000000800 */
[----:B------:R-:W-:Y:S01]  /*f2a0*/  FFMA.FTZ R35, R87, UR4, -R93 ;  /* 0x0000000457237c23 */ /* 0x000fe2000801085d */
[----:B----4-:R-:W-:-:S02]  /*f2b0*/  FFMA.FTZ R78, R68, UR4, -R99 ;  /* 0x00000004444e7c23 */ /* 0x010fc40008010863 */
[----:B------:R-:W4:Y:S01]  /*f2c0*/  MUFU.EX2 R68, R81 ;  /* 0x0000005100447308 */ /* 0x000f220000000800 */
[----:B------:R-:W-:Y:S01]  /*f2d0*/  HMMA.16816.F32 R20, R4, R10, R20 ;  /* 0x0000000a0414723c */ /* 0x000fe20000001814 */
[----:B------:R-:W5:Y:S02]  /*f2e0*/  LDSM.16.MT88.4 R8, [R95+0x2c00] ;  /* 0x002c00005f08783b */ /* 0x000f640000004200 */
[----:B------:R-:W-:Y:S01]  /*f2f0*/  MUFU.EX2 R45, R45 ;  /* 0x0000002d002d7308 */ /* 0x000fe20000000800 */
[----:B--2---:R-:W-:-:S03]  /*f300*/  FFMA.FTZ R74, R69, UR4, -R99 ;  /* 0x00000004454a7c23 */ /* 0x004fc60008010863 */
[----:B------:R-:W-:Y:S01]  /*f310*/  MUFU.EX2 R69, R78 ;  /* 0x0000004e00457308 */ /* 0x000fe20000000800 */
[C---:B------:R-:W-:Y:S01]  /*f320*/  HMMA.16816.F32 R36, R4.reuse, R16, R36 ;  /* 0x000000100424723c */ /* 0x040fe20000001824 */
[----:B---3--:R-:W-:Y:S01]  /*f330*/  F2FP.F16.F32.PACK_AB R17, R70, R75 ;  /* 0x0000004b4611723e */ /* 0x008fe200000000ff */
[--C-:B-1----:R-:W-:Y:S01]  /*f340*/  FFMA.FTZ R76, R64, UR4, -R99.reuse ;  /* 0x00000004404c7c23 */ /* 0x102fe20008010863 */
[----:B------:R-:W1:Y:S01]  /*f350*/  MUFU.EX2 R74, R74 ;  /* 0x0000004a004a7308 */ /* 0x000e620000000800 */
[----:B------:R-:W-:Y:S01]  /*f360*/  FFMA.FTZ R64, R56, UR4, -R99 ;  /* 0x0000000438407c23 */ /* 0x000fe20008010863 */
[----:B----4-:R-:W-:Y:S01]  /*f370*/  F2FP.F16.F32.PACK_AB R16, R68, R73 ;  /* 0x000000494410723e */ /* 0x010fe200000000ff */
[----:B------:R-:W-:Y:S01]  /*f380*/  FADD.FTZ R73, R73, R62 ;  /* 0x0000003e49497221 */ /* 0x000fe20000010000 */
[----:B------:R-:W-:Y:S01]  /*f390*/  MUFU.EX2 R42, R42 ;  /* 0x0000002a002a7308 */ /* 0x000fe20000000800 */
[----:B------:R-:W-:Y:S01]  /*f3a0*/  HMMA.16816.F32 R28, R4, R18, R28 ;  /* 0x00000012041c723c */ /* 0x000fe2000000181c */
[----:B------:R-:W2:Y:S01]  /*f3b0*/  LDSM.16.MT88.4 R4, [R96+0x8000] ;  /* 0x008000006004783b */ /* 0x000ea20000004200 */
[----:B------:R-:W-:Y:S01]  /*f3c0*/  F2FP.F16.F32.PACK_AB R19, R72, R71 ;  /* 0x000000474813723e */ /* 0x000fe200000000ff */
[----:B------:R-:W-:Y:S01]  /*f3d0*/  MUFU.EX2 R64, R64 ;  /* 0x0000004000407308 */ /* 0x000fe20000000800 */
[----:B------:R-:W-:Y:S01]  /*f3e0*/  FADD.FTZ R68, R68, R73 ;  /* 0x0000004944447221 */ /* 0x000fe20000010000 */
[----:B------:R-:W-:-:S02]  /*f3f0*/  FFMA.FTZ R62, R90, UR4, -R99 ;  /* 0x000000045a3e7c23 */ /* 0x000fc40008010863 */
[----:B------:R-:W-:Y:S01]  /*f400*/  MUFU.EX2 R34, R34 ;  /* 0x0000002200227308 */ /* 0x000fe20000000800 */
[C---:B-1----:R-:W-:Y:S01]  /*f410*/  F2FP.F16.F32.PACK_AB R18, R74.reuse, R69 ;  /* 0x000000454a12723e */ /* 0x042fe200000000ff */
[----:B------:R-:W-:Y:S02]  /*f420*/  FADD.FTZ R69, R69, R68 ;  /* 0x0000004445457221 */ /* 0x000fe40000010000 */
[----:B------:R-:W-:Y:S02]  /*f430*/  MUFU.EX2 R62, R62 ;  /* 0x0000003e003e7308 */ /* 0x000fe40000000800 */
[----:B------:R-:W-:Y:S02]  /*f440*/  FADD.FTZ R74, R74, R69 ;  /* 0x000000454a4a7221 */ /* 0x000fe40000010000 */
[----:B------:R-:W-:Y:S01]  /*f450*/  MUFU.EX2 R35, R35 ;  /* 0x0000002300237308 */ /* 0x000fe20000000800 */
[----:B------:R-:W-:Y:S01]  /*f460*/  HMMA.16816.F32 R24, R16, R12, R24 ;  /* 0x0000000c1018723c */ /* 0x000fe20000001818 */
[----:B------:R-:W-:-:S02]  /*f470*/  FFMA.FTZ R12, R65, UR4, -R99 ;  /* 0x00000004410c7c23 */ /* 0x000fc40008010863 */
[----:B------:R-:W-:Y:S04]  /*f480*/  MUFU.EX2 R65, R76 ;  /* 0x0000004c00417308 */ /* 0x000fe80000000800 */
[----:B------:R-:W1:Y:S01]  /*f490*/  MUFU.EX2 R56, R12 ;  /* 0x0000000c00387308 */ /* 0x000e620000000800 */
[C---:B------:R-:W-:Y:S03]  /*f4a0*/  HMMA.16816.F32 R20, R16.reuse, R14, R20 ;  /* 0x0000000e1014723c */ /* 0x040fe60000001814 */
[----:B------:R-:W-:Y:S05]  /*f4b0*/  MUFU.EX2 R69, R91 ;  /* 0x0000005b00457308 */ /* 0x000fea0000000800 */
[----:B-----5:R-:W-:Y:S01]  /*f4c0*/  HMMA.16816.F32 R36, R16, R8, R36 ;  /* 0x000000081024723c */ /* 0x020fe20000001824 */
[----:B------:R-:W-:-:S02]  /*f4d0*/  F2FP.F16.F32.PACK_AB R9, R67, R66 ;  /* 0x000000424309723e */ /* 0x000fc400000000ff */
[----:B-1----:R-:W-:Y:S01]  /*f4e0*/  F2FP.F16.F32.PACK_AB R8, R56, R65 ;  /* 0x000000413808723e */ /* 0x002fe200000000ff */
[----:B------:R-:W1:Y:S04]  /*f4f0*/  LDSM.16.MT88.4 R12, [R95+0x3000] ;  /* 0x003000005f0c783b */ /* 0x000e680000004200 */
[----:B------:R-:W-:Y:S01]  /*f500*/  HMMA.16816.F32 R28, R16, R10, R28 ;  /* 0x0000000a101c723c */ /* 0x000fe2000000181c */
[----:B------:R-:W-:Y:S01]  /*f510*/  F2FP.F16.F32.PACK_AB R11, R59, R58 ;  /* 0x0000003a3b0b723e */ /* 0x000fe200000000ff */
[--C-:B------:R-:W-:Y:S01]  /*f520*/  FFMA.FTZ R16, R46, UR4, -R93.reuse ;  /* 0x000000042e107c23 */ /* 0x100fe2000801085d */
[----:B------:R-:W-:Y:S01]  /*f530*/  F2FP.F16.F32.PACK_AB R10, R57, R64 ;  /* 0x00000040390a723e */ /* 0x000fe200000000ff */
[--C-:B------:R-:W-:Y:S01]  /*f540*/  FFMA.FTZ R19, R47, UR4, -R93.reuse ;  /* 0x000000042f137c23 */ /* 0x100fe2000801085d */
[--C-:B------:R-:W-:Y:S01]  /*f550*/  FFMA.FTZ R18, R50, UR4, -R93.reuse ;  /* 0x0000000432127c23 */ /* 0x100fe2000801085d */
[----:B------:R-:W-:Y:S01]  /*f560*/  FFMA.FTZ R17, R51, UR4, -R93 ;  /* 0x0000000433117c23 */ /* 0x000fe2000801085d */
[--C-:B------:R-:W-:Y:S01]  /*f570*/  FFMA.FTZ R46, R48, UR4, -R99.reuse ;  /* 0x00000004302e7c23 */ /* 0x100fe20008010863 */
[----:B------:R-:W-:Y:S01]  /*f580*/  FFMA.FTZ R47, R49, UR4, -R99 ;  /* 0x00000004312f7c23 */ /* 0x000fe20008010863 */
[----:B------:R-:W-:Y:S01]  /*f590*/  MUFU.EX2 R16, R16 ;  /* 0x0000001000107308 */ /* 0x000fe20000000800 */
[C---:B--2---:R-:W-:Y:S01]  /*f5a0*/  HMMA.16816.F32 R24, R8.reuse, R4, R24 ;  /* 0x000000040818723c */ /* 0x044fe20000001818 */
[----:B------:R-:W-:Y:S01]  /*f5b0*/  FADD.FTZ R5, R131, R118 ;  /* 0x0000007683057221 */ /* 0x000fe20000010000 */
[--C-:B------:R-:W-:Y:S01]  /*f5c0*/  FFMA.FTZ R49, R43, UR4, -R93.reuse ;  /* 0x000000042b317c23 */ /* 0x100fe2000801085d */
[----:B------:R-:W-:Y:S01]  /*f5d0*/  MUFU.EX2 R18, R18 ;  /* 0x0000001200127308 */ /* 0x000fe20000000800 */
[----:B------:R-:W-:Y:S01]  /*f5e0*/  FFMA.FTZ R43, R84, UR4, -R93 ;  /* 0x00000004542b7c23 */ /* 0x000fe2000801085d */
[----:B------:R-:W-:Y:S01]  /*f5f0*/  FADD.FTZ R5, R180, R5 ;  /* 0x00000005b4057221 */ /* 0x000fe20000010000 */
[----:B------:R-:W-:Y:S01]  /*f600*/  FFMA.FTZ R51, R40, UR4, -R99 ;  /* 0x0000000428337c23 */ /* 0x000fe20008010863 */
[----:B------:R-:W2:Y:S01]  /*f610*/  MUFU.EX2 R17, R17 ;  /* 0x0000001100117308 */ /* 0x000ea20000000800 */
[----:B------:R-:W-:Y:S01]  /*f620*/  HMMA.16816.F32 R20, R8, R6, R20 ;  /* 0x000000060814723c */ /* 0x000fe20000001814 */
[----:B------:R-:W-:Y:S01]  /*f630*/  FADD.FTZ R178, R178, R5 ;  /* 0x00000005b2b27221 */ /* 0x000fe20000010000 */
[--C-:B------:R-:W-:Y:S01]  /*f640*/  FFMA.FTZ R50, R41, UR4, -R99.reuse ;  /* 0x0000000429327c23 */ /* 0x100fe20008010863 */
[----:B------:R-:W3:Y:S01]  /*f650*/  LDSM.16.MT88.4 R4, [R96+0x8400] ;  /* 0x008400006004783b */ /* 0x000ee20000004200 */
[----:B------:R-:W4:Y:S01]  /*f660*/  MUFU.EX2 R19, R19 ;  /* 0x0000001300137308 */ /* 0x000f220000000800 */
[----:B------:R-:W-:Y:S01]  /*f670*/  FADD.FTZ R133, R133, R178 ;  /* 0x000000b285857221 */ /* 0x000fe20000010000 */
[----:B------:R-:W-:-:S02]  /*f680*/  FFMA.FTZ R48, R80, UR4, -R99 ;  /* 0x0000000450307c23 */ /* 0x000fc40008010863 */
[----:B------:R-:W-:Y:S01]  /*f690*/  MUFU.EX2 R46, R46 ;  /* 0x0000002e002e7308 */ /* 0x000fe20000000800 */
[----:B------:R-:W-:Y:S02]  /*f6a0*/  FADD.FTZ R194, R194, R133 ;  /* 0x00000085c2c27221 */ /* 0x000fe40000010000 */
[----:B------:R-:W-:Y:S01]  /*f6b0*/  LDSM.16.MT88.4 R132, [R96+0x8c00] ;  /* 0x008c00006084783b */ /* 0x000fe20000004200 */
[----:B------:R-:W5:Y:S01]  /*f6c0*/  MUFU.EX2 R47, R47 ;  /* 0x0000002f002f7308 */ /* 0x000f620000000800 */
[----:B------:R-:W-:-:S03]  /*f6d0*/  FADD.FTZ R194, R141, R194 ;  /* 0x000000c28dc27221 */ /* 0x000fc60000010000 */
[----:B------:R-:W-:Y:S01]  /*f6e0*/  MUFU.EX2 R41, R51 ;  /* 0x0000003300297308 */ /* 0x000fe20000000800 */
[----:B------:R-:W-:Y:S01]  /*f6f0*/  FADD.FTZ R139, R139, R194 ;  /* 0x000000c28b8b7221 */ /* 0x000fe20000010000 */
[C---:B-1----:R-:W-:Y:S03]  /*f700*/  HMMA.16816.F32 R36, R8.reuse, R12, R36 ;  /* 0x0000000c0824723c */ /* 0x042fe60000001824 */
[----:B------:R-:W-:Y:S01]  /*f710*/  FADD.FTZ R196, R196, R139 ;  /* 0x0000008bc4c47221 */ /* 0x000fe20000010000 */
[----:B------:R-:W1:Y:S01]  /*f720*/  MUFU.EX2 R49, R49 ;  /* 0x0000003100317308 */ /* 0x000e620000000800 */
[----:B------:R-:W-:Y:S02]  /*f730*/  LDSM.16.MT88.4 R136, [R95+0x3c00] ;  /* 0x003c00005f88783b */ /* 0x000fe40000004200 */
[----:B------:R-:W-:Y:S01]  /*f740*/  FADD.FTZ R143, R143, R196 ;  /* 0x000000c48f8f7221 */ /* 0x000fe20000010000 */
[----:B------:R-:W-:Y:S01]  /*f750*/  MUFU.EX2 R43, R43 ;  /* 0x0000002b002b7308 */ /* 0x000fe20000000800 */
[----:B------:R-:W-:Y:S02]  /*f760*/  HMMA.16816.F32 R28, R8, R14, R28 ;  /* 0x0000000e081c723c */ /* 0x000fe4000000181c */
[----:B------:R-:W-:Y:S01]  /*f770*/  FADD.FTZ R143, R222, R143 ;  /* 0x0000008fde8f7221 */ /* 0x000fe20000010000 */
[----:B--2---:R-:W-:Y:S01]  /*f780*/  F2FP.F16.F32.PACK_AB R9, R17, R18 ;  /* 0x000000121109723e */ /* 0x004fe200000000ff */
[----:B------:R-:W2:Y:S01]  /*f790*/  LDSM.16.MT88.4 R12, [R95+0x3400] ;  /* 0x003400005f0c783b */ /* 0x000ea20000004200 */
[----:B----4-:R-:W-:Y:S01]  /*f7a0*/  F2FP.F16.F32.PACK_AB R11, R19, R16 ;  /* 0x00000010130b723e */ /* 0x010fe200000000ff */
[----:B------:R-:W-:Y:S01]  /*f7b0*/  FADD.FTZ R206, R206, R143 ;  /* 0x0000008fcece7221 */ /* 0x000fe20000010000 */
[----:B-----5:R-:W-:Y:S01]  /*f7c0*/  F2FP.F16.F32.PACK_AB R8, R47, R46 ;  /* 0x0000002e2f08723e */ /* 0x020fe200000000ff */
[----:B------:R-:W-:Y:S01]  /*f7d0*/  MUFU.EX2 R40, R83 ;  /* 0x0000005300287308 */ /* 0x000fe20000000800 */
[----:B------:R-:W-:Y:S01]  /*f7e0*/  F2FP.F16.F32.PACK_AB R10, R45, R44 ;  /* 0x0000002c2d0a723e */ /* 0x000fe200000000ff */
[----:B------:R-:W-:-:S02]  /*f7f0*/  FADD.FTZ R206, R153, R206 ;  /* 0x000000ce99ce7221 */ /* 0x000fc40000010000 */
[----:B------:R-:W4:Y:S02]  /*f800*/  MUFU.EX2 R50, R50 ;  /* 0x0000003200327308 */ /* 0x000f240000000800 */
[----:B------:R-:W-:Y:S02]  /*f810*/  FADD.FTZ R159, R159, R206 ;  /* 0x000000ce9f9f7221 */ /* 0x000fe40000010000 */
[----:B---3--:R-:W-:Y:S01]  /*f820*/  HMMA.16816.F32 R24, R8, R4, R24 ;  /* 0x000000040818723c */ /* 0x008fe20000001818 */
[----:B------:R-:W-:Y:S01]  /*f830*/  MUFU.EX2 R48, R48 ;  /* 0x0000003000307308 */ /* 0x000fe20000000800 */
[----:B------:R-:W-:-:S03]  /*f840*/  FADD.FTZ R182, R182, R159 ;  /* 0x0000009fb6b67221 */ /* 0x000fc60000010000 */
[----:B------:R-:W3:Y:S01]  /*f850*/  MUFU.EX2 R51, R89 ;  /* 0x0000005900337308 */ /* 0x000ee20000000800 */
[----:B------:R-:W-:Y:S02]  /*f860*/  FADD.FTZ R161, R161, R182 ;  /* 0x000000b6a1a17221 */ /* 0x000fe40000010000 */
[----:B------:R-:W-:Y:S01]  /*f870*/  HMMA.16816.F32 R20, R8, R6, R20 ;  /* 0x000000060814723c */ /* 0x000fe20000001814 */
[----:B------:R-:W5:Y:S01]  /*f880*/  LDSM.16.MT88.4 R4, [R96+0x8800] ;  /* 0x008800006004783b */ /* 0x000f620000004200 */
[----:B------:R-:W-:-:S04]  /*f890*/  FADD.FTZ R161, R174, R161 ;  /* 0x000000a1aea17221 */ /* 0x000fc80000010000 */
[----:B------:R-:W-:-:S04]  /*f8a0*/  FADD.FTZ R166, R166, R161 ;  /* 0x000000a1a6a67221 */ /* 0x000fc80000010000 */
[----:B------:R-:W-:-:S04]  /*f8b0*/  FADD.FTZ R167, R167, R166 ;  /* 0x000000a6a7a77221 */ /* 0x000fc80000010000 */
[----:B------:R-:W-:-:S04]  /*f8c0*/  FADD.FTZ R160, R160, R167 ;  /* 0x000000a7a0a07221 */ /* 0x000fc80000010000 */
[----:B------:R-:W-:Y:S01]  /*f8d0*/  FADD.FTZ R169, R169, R160 ;  /* 0x000000a0a9a97221 */ /* 0x000fe20000010000 */
[----:B--2---:R-:W-:Y:S01]  /*f8e0*/  HMMA.16816.F32 R36, R8, R12, R36 ;  /* 0x0000000c0824723c */ /* 0x004fe20000001824 */
[----:B-1----:R-:W-:Y:S02]  /*f8f0*/  F2FP.F16.F32.PACK_AB R13, R49, R42 ;  /* 0x0000002a310d723e */ /* 0x002fe400000000ff */
[----:B------:R-:W-:Y:S01]  /*f900*/  FADD.FTZ R146, R146, R169 ;  /* 0x000000a992927221 */ /* 0x000fe20000010000 */
[----:B----4-:R-:W-:-:S03]  /*f910*/  F2FP.F16.F32.PACK_AB R12, R50, R41 ;  /* 0x00000029320c723e */ /* 0x010fc600000000ff */
[----:B------:R-:W-:Y:S01]  /*f920*/  FADD.FTZ R175, R175, R146 ;  /* 0x00000092afaf7221 */ /* 0x000fe20000010000 */
[----:B------:R-:W-:Y:S01]  /*f930*/  HMMA.16816.F32 R28, R8, R14, R28 ;  /* 0x0000000e081c723c */ /* 0x000fe2000000181c */
[----:B------:R-:W-:Y:S02]  /*f940*/  F2FP.F16.F32.PACK_AB R15, R40, R43 ;  /* 0x0000002b280f723e */ /* 0x000fe400000000ff */
[----:B------:R-:W-:Y:S01]  /*f950*/  FADD.FTZ R140, R140, R175 ;  /* 0x000000af8c8c7221 */ /* 0x000fe20000010000 */
[----:B---3--:R-:W-:Y:S01]  /*f960*/  F2FP.F16.F32.PACK_AB R14, R51, R48 ;  /* 0x00000030330e723e */ /* 0x008fe200000000ff */
[----:B------:R-:W1:Y:S02]  /*f970*/  LDSM.16.MT88.4 R8, [R95+0x3800] ;  /* 0x003800005f08783b */ /* 0x000e640000004200 */
[----:B------:R-:W-:-:S04]  /*f980*/  FADD.FTZ R177, R177, R140 ;  /* 0x0000008cb1b17221 */ /* 0x000fc80000010000 */
[----:B------:R-:W-:Y:S01]  /*f990*/  FADD.FTZ R82, R82, R177 ;  /* 0x000000b152527221 */ /* 0x000fe20000010000 */
[C---:B-----5:R-:W-:Y:S03]  /*f9a0*/  HMMA.16816.F32 R24, R12.reuse, R4, R24 ;  /* 0x000000040c18723c */ /* 0x060fe60000001818 */
[----:B------:R-:W-:Y:S01]  /*f9b0*/  FADD.FTZ R33, R33, R82 ;  /* 0x0000005221217221 */ /* 0x000fe20000010000 */
[----:B------:R-:W-:Y:S02]  /*f9c0*/  FADD.FTZ R5, R65, R74 ;  /* 0x0000004a41057221 */ /* 0x000fe40000010000 */
[----:B------:R-:W-:Y:S01]  /*f9d0*/  MUFU.EX2 R65, R92 ;  /* 0x0000005c00417308 */ /* 0x000fe20000000800 */
[----:B------:R-:W-:Y:S01]  /*f9e0*/  FADD.FTZ R32, R32, R33 ;  /* 0x0000002120207221 */ /* 0x000fe20000010000 */
[----:B------:R-:W-:Y:S01]  /*f9f0*/  FADD.FTZ R5, R56, R5 ;  /* 0x0000000538057221 */ /* 0x000fe20000010000 */
[----:B------:R-:W-:Y:S01]  /*fa00*/  FFMA.FTZ R33, R85, UR4, -R93 ;  /* 0x0000000455217c23 */ /* 0x000fe2000801085d */
[----:B------:R-:W-:Y:S01]  /*fa10*/  HMMA.16816.F32 R20, R12, R6, R20 ;  /* 0x000000060c14723c */ /* 0x000fe20000001814 */
[----:B------:R-:W-:Y:S01]  /*fa20*/  FADD.FTZ R4, R79, R32 ;  /* 0x000000204f047221 */ /* 0x000fe20000010000 */
[----:B------:R-:W-:Y:S01]  /*fa30*/  FADD.FTZ R64, R64, R5 ;  /* 0x0000000540407221 */ /* 0x000fe20000010000 */
[----:B------:R-:W-:Y:S01]  /*fa40*/  MUFU.EX2 R32, R86 ;  /* 0x0000005600207308 */ /* 0x000fe20000000800 */
[----:B------:R-:W-:Y:S01]  /*fa50*/  F2FP.F16.F32.PACK_AB R7, R35, R34 ;  /* 0x000000222307723e */ /* 0x000fe200000000ff */
[----:B------:R-:W-:Y:S01]  /*fa60*/  FADD.FTZ R75, R75, R4 ;  /* 0x000000044b4b7221 */ /* 0x000fe20000010000 */
[----:B------:R-:W-:Y:S01]  /*fa70*/  FADD.FTZ R57, R57, R64 ;  /* 0x0000004039397221 */ /* 0x000fe20000010000 */
[----:B------:R-:W2:Y:S01]  /*fa80*/  MUFU.EX2 R33, R33 ;  /* 0x0000002100217308 */ /* 0x000ea20000000800 */
[----:B------:R-:W-:Y:S01]  /*fa90*/  F2FP.F16.F32.PACK_AB R4, R69, R62 ;  /* 0x0000003e4504723e */ /* 0x000fe200000000ff */
[----:B------:R-:W-:Y:S01]  /*faa0*/  FADD.FTZ R70, R70, R75 ;  /* 0x0000004b46467221 */ /* 0x000fe20000010000 */
[----:B------:R-:W-:-:S03]  /*fab0*/  FADD.FTZ R46, R46, R57 ;  /* 0x000000392e2e7221 */ /* 0x000fc60000010000 */
[----:B------:R-:W-:Y:S01]  /*fac0*/  FADD.FTZ R71, R71, R70 ;  /* 0x0000004647477221 */ /* 0x000fe20000010000 */
[----:B------:R-:W-:-:S03]  /*fad0*/  FADD.FTZ R47, R47, R46 ;  /* 0x0000002e2f2f7221 */ /* 0x000fc60000010000 */
[----:B------:R-:W-:-:S04]  /*fae0*/  FADD.FTZ R71, R72, R71 ;  /* 0x0000004748477221 */ /* 0x000fc80000010000 */
[----:B------:R-:W-:Y:S01]  /*faf0*/  FADD.FTZ R66, R66, R71 ;  /* 0x0000004742427221 */ /* 0x000fe20000010000 */
[----:B--2---:R-:W-:Y:S01]  /*fb00*/  F2FP.F16.F32.PACK_AB R5, R33, R32 ;  /* 0x000000202105723e */ /* 0x004fe200000000ff */
[----:B-1----:R-:W-:Y:S01]  /*fb10*/  HMMA.16816.F32 R28, R12, R10, R28 ;  /* 0x0000000a0c1c723c */ /* 0x002fe2000000181c */
[----:B------:R-:W-:Y:S01]  /*fb20*/  FADD.FTZ R10, R44, R47 ;  /* 0x0000002f2c0a7221 */ /* 0x000fe20000010000 */
[----:B------:R-:W-:-:S03]  /*fb30*/  FADD.FTZ R67, R67, R66 ;  /* 0x0000004243437221 */ /* 0x000fc60000010000 */
[----:B------:R-:W-:Y:S01]  /*fb40*/  FADD.FTZ R10, R45, R10 ;  /* 0x0000000a2d0a7221 */ /* 0x000fe20000010000 */
[----:B------:R-:W-:Y:S02]  /*fb50*/  FADD.FTZ R58, R58, R67 ;  /* 0x000000433a3a7221 */ /* 0x000fe40000010000 */
[----:B------:R-:W-:Y:S01]  /*fb60*/  HMMA.16816.F32 R36, R12, R8, R36 ;  /* 0x000000080c24723c */ /* 0x000fe20000001824 */
[----:B------:R-:W-:Y:S01]  /*fb70*/  FADD.FTZ R9, R41, R10 ;  /* 0x0000000a29097221 */ /* 0x000fe20000010000 */
[----:B------:R-:W-:Y:S01]  /*fb80*/  FADD.FTZ R59, R59, R58 ;  /* 0x0000003a3b3b7221 */ /* 0x000fe20000010000 */
[----:B------:R-:W1:Y:S02]  /*fb90*/  MUFU.EX2 R8, R94 ;  /* 0x0000005e00087308 */ /* 0x000e640000000800 */
[----:B------:R-:W-:Y:S01]  /*fba0*/  FADD.FTZ R9, R50, R9 ;  /* 0x0000000932097221 */ /* 0x000fe20000010000 */
[----:B------:R-:W-:-:S03]  /*fbb0*/  FADD.FTZ R18, R18, R59 ;  /* 0x0000003b12127221 */ /* 0x000fc60000010000 */
        /* <DEDUP_REMOVED lines=12> */
[----:B------:R-:W-:Y:S01]  /*fc80*/  FADD.FTZ R225, R8, R65 ;  /* 0x0000004108e17221 */ /* 0x000fe20000010000 */
        /* <DEDUP_REMOVED lines=8> */
[----:B------:R-:W-:Y:S01]  /*fd10*/  HMMA.16816.F32 R136, R4, R138, R28 ;  /* 0x0000008a0488723c */ /* 0x000fe2000000181c */
[----:B------:R-:W-:-:S04]  /*fd20*/  NOP ;  /* 0x0000000000007918 */ /* 0x000fc80000000000 */
[----:B------:R-:W-:-:S15]  /*fd30*/  @!P0 BRA `(.L_x_1181) ;  /* 0x0000005400648947 */ /* 0x000fde0003800000 */
[----:B------:R-:W-:-:S04]  /*fd40*/  DEPBAR.LE SB0, 0x0 ;  /* 0x000080000000791a */ /* 0x000fc80000000000 */
[----:B------:R-:W-:Y:S01]  /*fd50*/  UISETP.NE.U32.AND UP0, UPT, UR12, URZ, UPT ;  /* 0x000000ff0c00728c */ /* 0x000fe2000bf05070 */
[----:B------:R-:W-:-:S03]  /*fd60*/  IADD3 R61, PT, PT, R55, -0x2, RZ ;  /* 0xfffffffe373d7810 */ /* 0x000fc60007ffe0ff */
[----:B------:R-:W-:Y:S01]  /*fd70*/  UISETP.NE.AND.EX UP0, UPT, UR13, URZ, UPT, UP0 ;  /* 0x000000ff0d00728c */ /* 0x000fe2000bf05300 */
[----:B------:R-:W-:Y:S08]  /*fd80*/  BAR.SYNC.DEFER_BLOCKING 0x0 ;  /* 0x0000000000007b1d */ /* 0x000ff00000010000 */
[----:B------:R-:W-:Y:S05]  /*fd90*/  BRA.U !UP0, `(.L_x_1182) ;  /* 0x0000000108f87547 */ /* 0x000fea000b800000 */
[----:B------:R-:W1:Y:S01]  /*fda0*/  LDC R5, c[0x0][0x4f0] ;  /* 0x00013c00ff057b82 */ /* 0x000e620000000800 */
[----:B------:R-:W-:Y:S01]  /*fdb0*/  SHF.L.U32 R8, R61, 0x8, RZ ;  /* 0x000000083d087819 */ /* 0x000fe200000006ff */
        /* <DEDUP_REMOVED lines=48> */
[C---:B------:R-:W-:Y:S01]  /*100c0*/  IMAD R5, R6.reuse, UR11, R5 ;  /* 0x0000000b06057c24 */ /* 0x040fe2000f8e0205 */
[----:B----4-:R-:W-:Y:S01]  /*100d0*/  IADD3 R4, PT, PT, R9, -R4, RZ ;  /* 0x8000000409047210 */ /* 0x010fe20007ffe0ff */
[----:B------:R-:W-:-:S03]  /*100e0*/  IMAD.WIDE.U32 R8, R6, UR10, RZ ;  /* 0x0000000a06087c25 */ /* 0x000fc6000f8e00ff */
[----:B------:R-:W-:Y:S01]  /*100f0*/  SHF.R.S32.HI R6, RZ, 0x1f, R4 ;  /* 0x0000001fff067819 */ /* 0x000fe20000011404 */
[----:B------:R-:W-:-:S04]  /*10100*/  IMAD.IADD R9, R9, 0x1, R5 ;  /* 0x0000000109097824 */ /* 0x000fc800078e0205 */
[----:B---3--:R-:W-:Y:S02]  /*10110*/  IMAD R5, R6, UR8, RZ ;  /* 0x0000000806057c24 */ /* 0x008fe4000f8e02ff */
[----:B------:R-:W-:-:S04]  /*10120*/  IMAD.WIDE.U32 R6, R4, UR8, R8 ;  /* 0x0000000804067c25 */ /* 0x000fc8000f8e0008 */
[----:B------:R-:W-:Y:S01]  /*10130*/  IMAD R5, R4, UR9, R5 ;  /* 0x0000000904057c24 */ /* 0x000fe2000f8e0205 */
[----:B------:R-:W-:-:S04]  /*10140*/  LEA R218, P0, R6, R218, 0x1 ;  /* 0x000000da06da7211 */ /* 0x000fc800078008ff */
[----:B------:R-:W-:-:S04]  /*10150*/  IADD3 R5, PT, PT, R7, R5, RZ ;  /* 0x0000000507057210 */ /* 0x000fc80007ffe0ff */
[----:B------:R-:W-:Y:S01]  /*10160*/  LEA.HI.X R219, R6, R219, R5, 0x1, P0 ;  /* 0x000000db06db7211 */ /* 0x000fe200000f0c05 */
[----:B------:R-:W-:Y:S06]  /*10170*/  BRA `(.L_x_1183) ;  /* 0x0000000000207947 */ /* 0x000fec0003800000 */
.L_x_1182:
        /* <DEDUP_REMOVED lines=8> */
.L_x_1183:
[----:B------:R-:W1:Y:S01]  /*10200*/  LDCU UR4, c[0x0][0x3c4] ;  /* 0x00007880ff0477ac */ /* 0x000e620008000800 */
[----:B------:R-:W-:Y:S01]  /*10210*/  SHF.R.U32.HI R209, RZ, 0x1, R210 ;  /* 0x00000001ffd17819 */ /* 0x000fe200000116d2 */
[----:B------:R-:W-:Y:S01]  /*10220*/  IMAD.SHL.U32 R92, R210, 0x2, RZ ;  /* 0x00000002d25c7824 */ /* 0x000fe200078e00ff */
[----:B------:R-:W-:Y:S01]  /*10230*/  LOP3.LUT R211, R200, 0x3e00, RZ, 0xc0, !PT ;  /* 0x00003e00c8d37812 */ /* 0x000fe200078ec0ff */
[----:B------:R-:W2:Y:S01]  /*10240*/  LDCU UR8, c[0x0][0x440] ;  /* 0x00008800ff0877ac */ /* 0x000ea20008000800 */
[----:B------:R-:W-:Y:S02]  /*10250*/  LOP3.LUT R5, R209, 0x8, RZ, 0xc0, !PT ;  /* 0x00000008d1057812 */ /* 0x000fe400078ec0ff */
[----:B------:R-:W-:Y:S01]  /*10260*/  LEA R164, R63, UR5, 0x1 ;  /* 0x000000053fa47c11 */ /* 0x000fe2000f8e08ff */
[----:B------:R-:W-:Y:S01]  /*10270*/  USHF.L.U32 UR9, UR10, 0x6, URZ ;  /* 0x000000060a097899 */ /* 0x000fe200080006ff */
[--C-:B------:R-:W-:Y:S02]  /*10280*/  LOP3.LUT R5, R5, 0xc0, R202.reuse, 0xf8, !PT ;  /* 0x000000c005057812 */ /* 0x100fe400078ef8ca */
[----:B------:R-:W-:Y:S01]  /*10290*/  LOP3.LUT R202, R211, 0x120, R202, 0xf8, !PT ;  /* 0x00000120d3ca7812 */ /* 0x000fe200078ef8ca */
[----:B------:R-:W-:Y:S01]  /*102a0*/  IMAD.IADD R62, R151, 0x1, R164 ;  /* 0x00000001973e7824 */ /* 0x000fe200078e02a4 */
[----:B------:R-:W-:-:S02]  /*102b0*/  LOP3.LUT R92, R92, 0x6, RZ, 0xc0, !PT ;  /* 0x000000065c5c7812 */ /* 0x000fc400078ec0ff */
[----:B------:R-:W-:Y:S02]  /*102c0*/  IADD3 R6, P0, PT, R218, UR9, RZ ;  /* 0x00000009da067c10 */ /* 0x000fe4000ff1e0ff */
[----:B------:R-:W-:Y:S01]  /*102d0*/  LOP3.LUT R5, R202, R5, R150, 0xf6, !PT ;  /* 0x00000005ca057212 */ /* 0x000fe200078ef696 */
[----:B-1----:R-:W-:Y:S01]  /*102e0*/  USHF.L.U64.HI UR4, UR10, 0x6, UR4 ;  /* 0x000000060a047899 */ /* 0x002fe20008010204 */
[----:B------:R-:W-:Y:S01]  /*102f0*/  IMAD R92, R55, 0x100, R92 ;  /* 0x00000100375c7824 */ /* 0x000fe200078e025c */
[----:B--2---:R-:W-:-:S03]  /*10300*/  ISETP.GE.AND P4, PT, R148, UR8, PT ;  /* 0x0000000894007c0c */ /* 0x004fc6000bf86270 */
[C---:B------:R-:W-:Y:S01]  /*10310*/  VIADD R88, R92.reuse, 0xfffffe09 ;  /* 0xfffffe095c587836 */ /* 0x040fe20000000000 */
[----:B------:R-:W-:Y:S01]  /*10320*/  IADD3.X R7, PT, PT, R219, UR4, RZ, P0, !PT ;  /* 0x00000004db077c10 */ /* 0x000fe200087fe4ff */
[----:B------:R-:W-:Y:S01]  /*10330*/  VIADD R97, R92, 0xfffffe11 ;  /* 0xfffffe115c617836 */ /* 0x000fe20000000000 */
[----:B------:R-:W-:Y:S01]  /*10340*/  IADD3 R8, P0, PT, R6, UR9, RZ ;  /* 0x0000000906087c10 */ /* 0x000fe2000ff1e0ff */
[C---:B------:R-:W-:Y:S01]  /*10350*/  VIADD R106, R92.reuse, 0xfffffe29 ;  /* 0xfffffe295c6a7836 */ /* 0x040fe20000000000 */
[----:B------:R-:W-:Y:S01]  /*10360*/  P2R R63, PR, RZ, 0x10 ;  /* 0x00000010ff3f7803 */ /* 0x000fe20000000000 */
[----:B------:R-:W-:Y:S01]  /*10370*/  VIADD R157, R92, 0xfffffe99 ;  /* 0xfffffe995c9d7836 */ /* 0x000fe20000000000 */
[----:B------:R-:W-:Y:S02]  /*10380*/  IADD3.X R9, PT, PT, R7, UR4, RZ, P0, !PT ;  /* 0x0000000407097c10 */ /* 0x000fe400087fe4ff */
[----:B------:R-:W-:Y:S02]  /*10390*/  IADD3 R12, P0, PT, R8, UR9, RZ ;  /* 0x00000009080c7c10 */ /* 0x000fe4000ff1e0ff */
[----:B------:R-:W-:Y:S01]  /*103a0*/  ISETP.GE.AND P5, PT, R88, R52, PT ;  /* 0x000000345800720c */ /* 0x000fe20003fa6270 */
[----:B------:R-:W-:Y:S01]  /*103b0*/  @!PT LDS RZ, [RZ] ;  /* 0x00000000fffff984 */ /* 0x000fe20000000800 */
[----:B------:R-:W-:Y:S01]  /*103c0*/  @!PT LDS RZ, [RZ] ;  /* 0x00000000fffff984 */ /* 0x000fe20000000800 */
[----:B------:R-:W-:Y:S01]  /*103d0*/  @!PT LDS RZ, [RZ] ;  /* 0x00000000fffff984 */ /* 0x000fe20000000800 */
[----:B------:R-:W-:Y:S01]  /*103e0*/  @!P4 LDGSTS.E.BYPASS.LTC128B.128 [R3+0x5000], desc[UR6][R218.64] ;  /* 0x05000000da03cfae */ /* 0x000fe2000b981a06 */
[----:B------:R-:W-:-:S02]  /*103f0*/  IADD3.X R13, PT, PT, R9, UR4, RZ, P0, !PT ;  /* 0x00000004090d7c10 */ /* 0x000fc400087fe4ff */
        /* <DEDUP_REMOVED lines=37> */
[----:B------:R2:W-:Y:S01]  /*10650*/  @!P4 LDGSTS.E.BYPASS.LTC128B.128 [R3+0x8000], desc[UR6][R16.64] ;  /* 0x080000001003cfae */ /* 0x0005e2000b981a06 */
[----:B-1----:R-:W-:-:S03]  /*10660*/  LEA R12, R5, UR5, 0x1 ;  /* 0x00000005050c7c11 */ /* 0x002fc6000f8e08ff */
[----:B------:R-:W-:Y:S04]  /*10670*/  @P4 STS.128 [R3+0x8000], RZ ;  /* 0x008000ff03004388 */ /* 0x000fe80000000c00 */
[----:B------:R-:W-:Y:S01]  /*10680*/  @!PT LDS RZ, [RZ] ;  /* 0x00000000fffff984 */ /* 0x000fe20000000800 */
[----:B------:R-:W-:Y:S01]  /*10690*/  @!PT LDS RZ, [RZ] ;  /* 0x00000000fffff984 */ /* 0x000fe20000000800 */
[----:B------:R-:W-:Y:S01]  /*106a0*/  @!PT LDS RZ, [RZ] ;  /* 0x00000000fffff984 */ /* 0x000fe20000000800 */
[----:B------:R1:W-:Y:S01]  /*106b0*/  @!P4 LDGSTS.E.BYPASS.LTC128B.128 [R3+0x8800], desc[UR6][R20.64] ;  /* 0x088000001403cfae */ /* 0x0003e2000b981a06 */
[----:B------:R-:W-:-:S03]  /*106c0*/  IMAD.IADD R72, R12, 0x1, R151 ;  /* 0x000000010c487824 */ /* 0x000fc600078e0297 */
[----:B------:R-:W-:Y:S04]  /*106d0*/  @P4 STS.128 [R3+0x8800], RZ ;  /* 0x008800ff03004388 */ /* 0x000fe80000000c00 */
[----:B------:R-:W-:Y:S04]  /*106e0*/  LDSM.16.M88.4 R80, [R12] ;  /* 0x000000000c50783b */ /* 0x000fe80000000200 */
[----:B------:R-:W3:Y:S04]  /*106f0*/  LDSM.16.M88.4 R36, [R164+0x1400] ;  /* 0x00140000a424783b */ /* 0x000ee80000000200 */
[----:B------:R-:W4:Y:S04]  /*10700*/  LDSM.16.M88.4 R44, [R164+0x1000] ;  /* 0x00100000a42c783b */ /* 0x000f280000000200 */
[----:B------:R-:W-:Y:S04]  /*10710*/  LDSM.16.M88.4 R72, [R72] ;  /* 0x000000004848783b */ /* 0x000fe80000000200 */
[----:B------:R-:W5:Y:S04]  /*10720*/  LDSM.16.M88.4 R4, [R62+0x1400] ;  /* 0x001400003e04783b */ /* 0x000f680000000200 */
[----:B------:R-:W5:Y:S04]  /*10730*/  LDSM.16.M88.4 R28, [R164+0x1800] ;  /* 0x00180000a41c783b */ /* 0x000f680000000200 */
[----:B--2---:R-:W2:Y:S04]  /*10740*/  LDSM.16.M88.4 R16, [R62+0x1000] ;  /* 0x001000003e10783b */ /* 0x004ea80000000200 */
[----:B------:R-:W2:Y:S04]  /*10750*/  LDSM.16.M88.4 R12, [R164+0x2000] ;  /* 0x00200000a40c783b */ /* 0x000ea80000000200 */
[----:B-1----:R-:W1:Y:S04]  /*10760*/  LDSM.16.M88.4 R20, [R164+0x1c00] ;  /* 0x001c0000a414783b */ /* 0x002e680000000200 */
[----:B------:R-:W1:Y:S04]  /*10770*/  LDSM.16.M88.4 R8, [R62+0x1800] ;  /* 0x001800003e08783b */ /* 0x000e680000000200 */
[----:B------:R-:W1:Y:S01]  /*10780*/  LDSM.16.M88.4 R56, [R164+0x2400] ;  /* 0x00240000a438783b */ /* 0x000e620000000200 */
[C---:B---3--:R-:W-:Y:S03]  /*10790*/  HMMA.16816.F32 R40, R80.reuse, R36, RZ ;  /* 0x000000245028723c */ /* 0x048fe600000018ff */
[----:B------:R-:W-:Y:S04]  /*107a0*/  LDSM.16.M88.4 R68, [R62+0x1c00] ;  /* 0x001c00003e44783b */ /* 0x000fe80000000200 */
[----:B------:R-:W-:Y:S01]  /*107b0*/  LDSM.16.M88.4 R64, [R62+0x2400] ;  /* 0x002400003e40783b */ /* 0x000fe20000000200 */
[C---:B------:R-:W-:Y:S03]  /*107c0*/  HMMA.16816.F32 R36, R80.reuse, R38, RZ ;  /* 0x000000265024723c */ /* 0x040fe600000018ff */
[----:B------:R-:W-:Y:S04]  /*107d0*/  LDSM.16.M88.4 R48, [R164+0x2800] ;  /* 0x00280000a430783b */ /* 0x000fe80000000200 */
[----:B------:R-:W-:Y:S01]  /*107e0*/  LDSM.16.M88.4 R76, [R164+0x2c00] ;  /* 0x002c0000a44c783b */ /* 0x000fe20000000200 */
[C---:B----4-:R-:W-:Y:S03]  /*107f0*/  HMMA.16816.F32 R84, R80.reuse, R44, RZ ;  /* 0x0000002c5054723c */ /* 0x050fe600000018ff */
[----:B------:R-:W0:Y:S05]  /*10800*/  LDGDEPBAR ;  /* 0x00000000000079af */ /* 0x000e2a0000000000 */
[----:B------:R-:W-:Y:S08]  /*10810*/  HMMA.16816.F32 R44, R80, R46, RZ ;  /* 0x0000002e502c723c */ /* 0x000ff000000018ff */
[C---:B-----5:R-:W-:Y:S08]  /*10820*/  HMMA.16816.F32 R40, R72.reuse, R4, R40 ;  /* 0x000000044828723c */ /* 0x060ff00000001828 */
[----:B------:R-:W-:Y:S01]  /*10830*/  HMMA.16816.F32 R36, R72, R6, R36 ;  /* 0x000000064824723c */ /* 0x000fe20000001824 */
[----:B------:R-:W3:Y:S07]  /*10840*/  LDSM.16.M88.4 R4, [R62+0x2000] ;  /* 0x002000003e04783b */ /* 0x000eee0000000200 */
[C---:B------:R-:W-:Y:S08]  /*10850*/  HMMA.16816.F32 R32, R80.reuse, R28, RZ ;  /* 0x0000001c5020723c */ /* 0x040ff000000018ff */
[----:B------:R-:W-:Y:S08]  /*10860*/  HMMA.16816.F32 R28, R80, R30, RZ ;  /* 0x0000001e501c723c */ /* 0x000ff000000018ff */
[C---:B--2---:R-:W-:Y:S08]  /*10870*/  HMMA.16816.F32 R84, R72.reuse, R16, R84 ;  /* 0x000000104854723c */ /* 0x044ff00000001854 */
[----:B------:R-:W-:Y:S08]  /*10880*/  HMMA.16816.F32 R44, R72, R18, R44 ;  /* 0x00000012482c723c */ /* 0x000ff0000000182c */
[C---:B------:R-:W-:Y:S08]  /*10890*/  HMMA.16816.F32 R16, R80.reuse, R12, RZ ;  /* 0x0000000c5010723c */ /* 0x040ff000000018ff */
[----:B------:R-:W-:Y:S03]  /*108a0*/  HMMA.16816.F32 R12, R80, R14, RZ ;  /* 0x0000000e500c723c */ /* 0x000fe600000018ff */
[----:B------:R-:W-:-:S02]  /*108b0*/  FSEL R98, R45, -INF , !P5 ;  /* 0xff8000002d627808 */ /* 0x000fc40006800000 */
[----:B------:R-:W-:-:S03]  /*108c0*/  ISETP.GE.AND P5, PT, R97, R53, PT ;  /* 0x000000356100720c */ /* 0x000fc60003fa6270 */
[C---:B-1----:R-:W-:Y:S08]  /*108d0*/  HMMA.16816.F32 R24, R80.reuse, R20, RZ ;  /* 0x000000145018723c */ /* 0x042ff000000018ff */
[----:B------:R-:W-:Y:S08]  /*108e0*/  HMMA.16816.F32 R20, R80, R22, RZ ;  /* 0x000000165014723c */ /* 0x000ff000000018ff */
[C---:B------:R-:W-:Y:S08]  /*108f0*/  HMMA.16816.F32 R32, R72.reuse, R8, R32 ;  /* 0x000000084820723c */ /* 0x040ff00000001820 */
[----:B------:R-:W-:Y:S08]  /*10900*/  HMMA.16816.F32 R28, R72, R10, R28 ;  /* 0x0000000a481c723c */ /* 0x000ff0000000181c */
[----:B------:R-:W-:Y:S08]  /*10910*/  HMMA.16816.F32 R8, R80, R56, RZ ;  /* 0x000000385008723c */ /* 0x000ff000000018ff */
[C---:B---3--:R-:W-:Y:S08]  /*10920*/  HMMA.16816.F32 R16, R72.reuse, R4, R16 ;  /* 0x000000044810723c */ /* 0x048ff00000001810 */
[----:B------:R-:W-:Y:S08]  /*10930*/  HMMA.16816.F32 R12, R72, R6, R12 ;  /* 0x00000006480c723c */ /* 0x000ff0000000180c */
[----:B------:R-:W-:Y:S08]  /*10940*/  HMMA.16816.F32 R4, R80, R58, RZ ;  /* 0x0000003a5004723c */ /* 0x000ff000000018ff */
[C---:B------:R-:W-:Y:S08]  /*10950*/  HMMA.16816.F32 R24, R72.reuse, R68, R24 ;  /* 0x000000444818723c */ /* 0x040ff00000001818 */
[C---:B------:R-:W-:Y:S01]  /*10960*/  HMMA.16816.F32 R20, R72.reuse, R70, R20 ;  /* 0x000000464814723c */ /* 0x040fe20000001814 */
[----:B------:R-:W1:Y:S07]  /*10970*/  LDSM.16.M88.4 R68, [R62+0x2800] ;  /* 0x002800003e44783b */ /* 0x000e6e0000000200 */
[----:B------:R-:W-:Y:S01]  /*10980*/  HMMA.16816.F32 R8, R72, R64, R8 ;  /* 0x000000404808723c */ /* 0x000fe20000001808 */
[----:B------:R-:W-:-:S05]  /*10990*/  VIADD R64, R92, 0xfffffe01 ;  /* 0xfffffe015c407836 */ /* 0x000fca0000000000 */
[C---:B------:R-:W-:Y:S02]  /*109a0*/  ISETP.GE.AND P1, PT, R64.reuse, R52, PT ;  /* 0x000000344000720c */ /* 0x040fe40003f26270 */
[----:B------:R-:W-:Y:S01]  /*109b0*/  HMMA.16816.F32 R4, R72, R66, R4 ;  /* 0x000000424804723c */ /* 0x000fe20000001804 */
[----:B------:R-:W-:Y:S02]  /*109c0*/  ISETP.GE.AND P3, PT, R64, R53, PT ;  /* 0x000000354000720c */ /* 0x000fe40003f66270 */
[----:B------:R-:W2:Y:S01]  /*109d0*/  LDSM.16.M88.4 R64, [R62+0x2c00] ;  /* 0x002c00003e40783b */ /* 0x000ea20000000200 */
[----:B------:R-:W-:-:S04]  /*109e0*/  FSEL R94, R85, -INF , !P1 ;  /* 0xff800000555e7808 */ /* 0x000fc80004800000 */
[----:B------:R-:W-:Y:S01]  /*109f0*/  HMMA.16816.F32 R56, R80, R48, RZ ;  /* 0x000000305038723c */ /* 0x000fe200000018ff */
[C---:B------:R-:W-:Y:S02]  /*10a00*/  VIADD R48, R92.reuse, 0xfffffe00 ;  /* 0xfffffe005c307836 */ /* 0x040fe40000000000 */
[----:B------:R-:W-:-:S03]  /*10a10*/  VIADD R49, R92, 0xfffffe08 ;  /* 0xfffffe085c317836 */ /* 0x000fc60000000000 */
[CC--:B------:R-:W-:Y:S02]  /*10a20*/  ISETP.GE.AND P2, PT, R48.reuse, R52.reuse, PT ;  /* 0x000000343000720c */ /* 0x0c0fe40003f46270 */
[-C--:B------:R-:W-:Y:S02]  /*10a30*/  ISETP.GE.AND P0, PT, R48, R53.reuse, PT ;  /* 0x000000353000720c */ /* 0x080fe40003f06270 */
[C---:B------:R-:W-:Y:S02]  /*10a40*/  ISETP.GE.AND P4, PT, R49.reuse, R52, PT ;  /* 0x000000343100720c */ /* 0x040fe40003f86270 */
[----:B------:R-:W-:Y:S02]  /*10a50*/  ISETP.GE.AND P6, PT, R49, R53, PT ;  /* 0x000000353100720c */ /* 0x000fe40003fc6270 */
[----:B------:R-:W-:Y:S01]  /*10a60*/  HMMA.16816.F32 R48, R80, R50, RZ ;  /* 0x000000325030723c */ /* 0x000fe200000018ff */
[----:B------:R-:W-:Y:S01]  /*10a70*/  FSEL R93, R84, -INF , !P2 ;  /* 0xff800000545d7808 */ /* 0x000fe20005000000 */
[----:B------:R-:W-:Y:S01]  /*10a80*/  VIADD R84, R92, 0xfffffe10 ;  /* 0xfffffe105c547836 */ /* 0x000fe20000000000 */
[----:B------:R-:W-:-:S02]  /*10a90*/  FSEL R95, R86, -INF , !P0 ;  /* 0xff800000565f7808 */ /* 0x000fc40004000000 */
[-C--:B------:R-:W-:Y:S02]  /*10aa0*/  ISETP.GE.AND P0, PT, R88, R53.reuse, PT ;  /* 0x000000355800720c */ /* 0x080fe40003f06270 */
[CC--:B------:R-:W-:Y:S01]  /*10ab0*/  ISETP.GE.AND P1, PT, R84.reuse, R52.reuse, PT ;  /* 0x000000345400720c */ /* 0x0c0fe20003f26270 */
[----:B------:R-:W-:Y:S01]  /*10ac0*/  HMMA.16816.F32 R88, R80, R76, RZ ;  /* 0x0000004c5058723c */ /* 0x000fe200000018ff */
[----:B------:R-:W-:Y:S02]  /*10ad0*/  ISETP.GE.AND P2, PT, R84, R53, PT ;  /* 0x000000355400720c */ /* 0x000fe40003f46270 */
[----:B------:R-:W-:Y:S01]  /*10ae0*/  FSEL R99, R40, -INF , !P1 ;  /* 0xff80000028637808 */ /* 0x000fe20004800000 */
[----:B------:R-:W-:Y:S01]  /*10af0*/  VIADD R40, R92, 0xfffffe19 ;  /* 0xfffffe195c287836 */ /* 0x000fe20000000000 */
[----:B------:R-:W-:Y:S02]  /*10b00*/  FSEL R96, R46, -INF , !P6 ;  /* 0xff8000002e607808 */ /* 0x000fe40007000000 */
[----:B------:R-:W-:Y:S01]  /*10b10*/  ISETP.GE.AND P6, PT, R97, R52, PT ;  /* 0x000000346100720c */ /* 0x000fe20003fc6270 */
[----:B-1----:R-:W-:Y:S01]  /*10b20*/  HMMA.16816.F32 R56, R72, R68, R56 ;  /* 0x000000444838723c */ /* 0x002fe20000001838 */
[----:B------:R-:W-:-:S02]  /*10b30*/  FSEL R68, R87, -INF , !P3 ;  /* 0xff80000057447808 */ /* 0x000fc40005800000 */
[----:B------:R-:W1:Y:S01]  /*10b40*/  LDSM.16.M88.4 R84, [R164+0x3000] ;  /* 0x00300000a454783b */ /* 0x000e620000000200 */
[----:B------:R-:W-:Y:S01]  /*10b50*/  FSEL R69, R44, -INF , !P4 ;  /* 0xff8000002c457808 */ /* 0x000fe20006000000 */
[----:B------:R-:W-:Y:S01]  /*10b60*/  VIADD R44, R92, 0xfffffe18 ;  /* 0xfffffe185c2c7836 */ /* 0x000fe20000000000 */
[----:B------:R-:W-:Y:S02]  /*10b70*/  FSEL R97, R47, -INF , !P0 ;  /* 0xff8000002f617808 */ /* 0x000fe40004000000 */
[----:B------:R-:W-:Y:S01]  /*10b80*/  HMMA.16816.F32 R48, R72, R70, R48 ;  /* 0x000000464830723c */ /* 0x000fe20000001830 */
[----:B------:R-:W-:Y:S02]  /*10b90*/  FSEL R70, R42, -INF , !P2 ;  /* 0xff8000002a467808 */ /* 0x000fe40005000000 */
[-C--:B------:R-:W-:Y:S02]  /*10ba0*/  ISETP.GE.AND P3, PT, R44, R52.reuse, PT ;  /* 0x000000342c00720c */ /* 0x080fe40003f66270 */
[----:B------:R-:W-:-:S02]  /*10bb0*/  ISETP.GE.AND P1, PT, R40, R52, PT ;  /* 0x000000342800720c */ /* 0x000fc40003f26270 */
[----:B------:R-:W-:Y:S01]  /*10bc0*/  FSEL R101, R36, -INF , !P3 ;  /* 0xff80000024657808 */ /* 0x000fe20005800000 */
[----:B------:R-:W-:Y:S01]  /*10bd0*/  VIADD R36, R92, 0xfffffe28 ;  /* 0xfffffe285c247836 */ /* 0x000fe20000000000 */
[-C--:B------:R-:W-:Y:S01]  /*10be0*/  ISETP.GE.AND P2, PT, R40, R53.reuse, PT ;  /* 0x000000352800720c */ /* 0x080fe20003f46270 */
[----:B------:R-:W-:Y:S01]  /*10bf0*/  HMMA.16816.F32 R76, R80, R78, RZ ;  /* 0x0000004e504c723c */ /* 0x000fe200000018ff */
[----:B------:R-:W-:Y:S01]  /*10c00*/  ISETP.GE.AND P0, PT, R44, R53, PT ;  /* 0x000000352c00720c */ /* 0x000fe20003f06270 */
[----:B------:R-:W-:Y:S01]  /*10c10*/  VIADD R44, R92, 0xfffffe20 ;  /* 0xfffffe205c2c7836 */ /* 0x000fe20000000000 */
[----:B------:R-:W-:Y:S02]  /*10c20*/  FSEL R104, R37, -INF , !P1 ;  /* 0xff80000025687808 */ /* 0x000fe40004800000 */
[----:B------:R-:W-:Y:S02]  /*10c30*/  FSEL R102, R38, -INF , !P0 ;  /* 0xff80000026667808 */ /* 0x000fe40004000000 */
[----:B------:R-:W-:Y:S01]  /*10c40*/  ISETP.GE.AND P1, PT, R36, R52, PT ;  /* 0x000000342400720c */ /* 0x000fe20003f26270 */
[----:B--2---:R-:W-:Y:S01]  /*10c50*/  HMMA.16816.F32 R88, R72, R64, R88 ;  /* 0x000000404858723c */ /* 0x004fe20000001858 */
[----:B------:R-:W-:-:S02]  /*10c60*/  FSEL R65, R39, -INF , !P2 ;  /* 0xff80000027417808 */ /* 0x000fc40005000000 */
[-C--:B------:R-:W-:Y:S02]  /*10c70*/  ISETP.GE.AND P2, PT, R36, R53.reuse, PT ;  /* 0x000000352400720c */ /* 0x080fe40003f46270 */
[----:B------:R-:W-:Y:S01]  /*10c80*/  FSEL R100, R41, -INF , !P6 ;  /* 0xff80000029647808 */ /* 0x000fe20007000000 */
[----:B------:R-:W-:Y:S01]  /*10c90*/  LDSM.16.M88.4 R36, [R164+0x3400] ;  /* 0x00340000a424783b */ /* 0x000fe20000000200 */
[----:B------:R-:W-:Y:S02]  /*10ca0*/  FSEL R71, R43, -INF , !P5 ;  /* 0xff8000002b477808 */ /* 0x000fe40006800000 */
[CC--:B------:R-:W-:Y:S01]  /*10cb0*/  ISETP.GE.AND P6, PT, R44.reuse, R52.reuse, PT ;  /* 0x000000342c00720c */ /* 0x0c0fe20003fc6270 */
[----:B------:R-:W2:Y:S01]  /*10cc0*/  LDSM.16.M88.4 R40, [R62+0x3000] ;  /* 0x003000003e28783b */ /* 0x000ea20000000200 */
[----:B------:R-:W-:Y:S01]  /*10cd0*/  ISETP.GE.AND P5, PT, R44, R53, PT ;  /* 0x000000352c00720c */ /* 0x000fe20003fa6270 */
[----:B------:R-:W-:Y:S01]  /*10ce0*/  VIADD R44, R92, 0xfffffe21 ;  /* 0xfffffe215c2c7836 */ /* 0x000fe20000000000 */
[----:B------:R-:W-:Y:S01]  /*10cf0*/  FSEL R107, R28, -INF , !P1 ;  /* 0xff8000001c6b7808 */ /* 0x000fe20004800000 */
[----:B------:R-:W-:Y:S01]  /*10d00*/  VIADD R28, R92, 0xfffffe31 ;  /* 0xfffffe315c1c7836 */ /* 0x000fe20000000000 */
[----:B------:R-:W-:Y:S01]  /*10d10*/  FSEL R64, R32, -INF , !P6 ;  /* 0xff80000020407808 */ /* 0x000fe20007000000 */
[----:B------:R-:W-:Y:S01]  /*10d20*/  VIADD R32, R92, 0xfffffe30 ;  /* 0xfffffe305c207836 */ /* 0x000fe20000000000 */
[----:B------:R-:W-:Y:S01]  /*10d30*/  FSEL R103, R34, -INF , !P5 ;  /* 0xff80000022677808 */ /* 0x000fe20006800000 */
[----:B------:R-:W-:Y:S01]  /*10d40*/  HMMA.16816.F32 R76, R72, R66, R76 ;  /* 0x00000042484c723c */ /* 0x000fe2000000184c */
[----:B------:R-:W-:-:S02]  /*10d50*/  ISETP.GE.AND P6, PT, R106, R52, PT ;  /* 0x000000346a00720c */ /* 0x000fc40003fc6270 */
[-C--:B------:R-:W-:Y:S02]  /*10d60*/  ISETP.GE.AND P5, PT, R106, R53.reuse, PT ;  /* 0x000000356a00720c */ /* 0x080fe40003fa6270 */
[CC--:B------:R-:W-:Y:S02]  /*10d70*/  ISETP.GE.AND P3, PT, R44.reuse, R52.reuse, PT ;  /* 0x000000342c00720c */ /* 0x0c0fe40003f66270 */
[----:B------:R-:W-:Y:S02]  /*10d80*/  ISETP.GE.AND P0, PT, R44, R53, PT ;  /* 0x000000352c00720c */ /* 0x000fe40003f06270 */
[----:B------:R-:W-:Y:S01]  /*10d90*/  FSEL R66, R30, -INF , !P2 ;  /* 0xff8000001e427808 */ /* 0x000fe20005000000 */
[----:B-1----:R-:W-:Y:S01]  /*10da0*/  HMMA.16816.F32 R44, R80, R84, RZ ;  /* 0x00000054502c723c */ /* 0x002fe200000018ff */
[----:B------:R-:W-:Y:S02]  /*10db0*/  ISETP.GE.AND P1, PT, R28, R52, PT ;  /* 0x000000341c00720c */ /* 0x000fe40003f26270 */
[----:B------:R-:W-:-:S02]  /*10dc0*/  FSEL R108, R29, -INF , !P6 ;  /* 0xff8000001d6c7808 */ /* 0x000fc40007000000 */
[-C--:B------:R-:W-:Y:S02]  /*10dd0*/  ISETP.GE.AND P2, PT, R28, R53.reuse, PT ;  /* 0x000000351c00720c */ /* 0x080fe40003f46270 */
[----:B------:R-:W-:Y:S01]  /*10de0*/  FSEL R67, R31, -INF , !P5 ;  /* 0xff8000001f437808 */ /* 0x000fe20006800000 */
[----:B------:R-:W-:Y:S01]  /*10df0*/  HMMA.16816.F32 R84, R80, R86, RZ ;  /* 0x000000565054723c */ /* 0x000fe200000018ff */
[----:B------:R-:W-:Y:S01]  /*10e00*/  FSEL R105, R33, -INF , !P3 ;  /* 0xff80000021697808 */ /* 0x000fe20005800000 */
[----:B------:R-:W1:Y:S01]  /*10e10*/  LDSM.16.M88.4 R28, [R62+0x3400] ;  /* 0x003400003e1c783b */ /* 0x000e620000000200 */
[C---:B------:R-:W-:Y:S02]  /*10e20*/  ISETP.GE.AND P3, PT, R32.reuse, R52, PT ;  /* 0x000000342000720c */ /* 0x040fe40003f66270 */
[----:B------:R-:W-:Y:S02]  /*10e30*/  FSEL R106, R35, -INF , !P0 ;  /* 0xff800000236a7808 */ /* 0x000fe40004000000 */
[----:B------:R-:W-:Y:S01]  /*10e40*/  ISETP.GE.AND P0, PT, R32, R53, PT ;  /* 0x000000352000720c */ /* 0x000fe20003f06270 */
[----:B------:R-:W-:Y:S01]  /*10e50*/  VIADD R32, R92, 0xfffffe38 ;  /* 0xfffffe385c207836 */ /* 0x000fe20000000000 */
[----:B------:R-:W-:Y:S01]  /*10e60*/  FSEL R109, R24, -INF , !P3 ;  /* 0xff800000186d7808 */ /* 0x000fe20005800000 */
[----:B------:R-:W-:Y:S01]  /*10e70*/  VIADD R24, R92, 0xfffffe40 ;  /* 0xfffffe405c187836 */ /* 0x000fe20000000000 */
[----:B------:R-:W-:-:S02]  /*10e80*/  FSEL R112, R25, -INF , !P1 ;  /* 0xff80000019707808 */ /* 0x000fc40004800000 */
[CC--:B------:R-:W-:Y:S01]  /*10e90*/  ISETP.GE.AND P6, PT, R32.reuse, R52.reuse, PT ;  /* 0x000000342000720c */ /* 0x0c0fe20003fc6270 */
[C---:B--2---:R-:W-:Y:S01]  /*10ea0*/  HMMA.16816.F32 R44, R72.reuse, R40, R44 ;  /* 0x00000028482c723c */ /* 0x044fe2000000182c */
[-C--:B------:R-:W-:Y:S01]  /*10eb0*/  ISETP.GE.AND P5, PT, R32, R53.reuse, PT ;  /* 0x000000352000720c */ /* 0x080fe20003fa6270 */
[C---:B------:R-:W-:Y:S01]  /*10ec0*/  VIADD R32, R92.reuse, 0xfffffe39 ;  /* 0xfffffe395c207836 */ /* 0x040fe20000000000 */
[----:B------:R-:W-:Y:S01]  /*10ed0*/  FSEL R111, R27, -INF , !P2 ;  /* 0xff8000001b6f7808 */ /* 0x000fe20005000000 */
[----:B------:R-:W-:Y:S01]  /*10ee0*/  VIADD R40, R92, 0xfffffe41 ;  /* 0xfffffe415c287836 */ /* 0x000fe20000000000 */
[----:B------:R-:W-:Y:S02]  /*10ef0*/  FSEL R110, R26, -INF , !P0 ;  /* 0xff8000001a6e7808 */ /* 0x000fe40004000000 */
[C---:B------:R-:W-:Y:S01]  /*10f00*/  ISETP.GE.AND P1, PT, R24.reuse, R52, PT ;  /* 0x000000341800720c */ /* 0x040fe20003f26270 */
[----:B------:R-:W-:Y:S01]  /*10f10*/  HMMA.16816.F32 R84, R72, R42, R84 ;  /* 0x0000002a4854723c */ /* 0x000fe20000001854 */
[----:B------:R-:W-:-:S02]  /*10f20*/  ISETP.GE.AND P2, PT, R24, R53, PT ;  /* 0x000000351800720c */ /* 0x000fc40003f46270 */
[----:B------:R-:W2:Y:S01]  /*10f30*/  LDSM.16.M88.4 R24, [R164+0x3800] ;  /* 0x00380000a418783b */ /* 0x000ea20000000200 */
[----:B------:R-:W-:Y:S01]  /*10f40*/  FSEL R113, R20, -INF , !P6 ;  /* 0xff80000014717808 */ /* 0x000fe20007000000 */
[----:B------:R-:W-:Y:S01]  /*10f50*/  VIADD R20, R92, 0xfffffe48 ;  /* 0xfffffe485c147836 */ /* 0x000fe20000000000 */
[CC--:B------:R-:W-:Y:S02]  /*10f60*/  ISETP.GE.AND P3, PT, R32.reuse, R52.reuse, PT ;  /* 0x000000342000720c */ /* 0x0c0fe40003f66270 */
[----:B------:R-:W-:Y:S02]  /*10f70*/  ISETP.GE.AND P0, PT, R32, R53, PT ;  /* 0x000000352000720c */ /* 0x000fe40003f06270 */
[----:B------:R-:W-:Y:S01]  /*10f80*/  FSEL R116, R21, -INF , !P3 ;  /* 0xff80000015747808 */ /* 0x000fe20005800000 */
[----:B------:R-:W-:Y:S01]  /*10f90*/  HMMA.16816.F32 R32, R80, R36, RZ ;  /* 0x000000245020723c */ /* 0x000fe200000018ff */
[----:B------:R-:W-:Y:S01]  /*10fa0*/  FSEL R117, R16, -INF , !P1 ;  /* 0xff80000010757808 */ /* 0x000fe20004800000 */
[----:B------:R-:W-:Y:S01]  /*10fb0*/  VIADD R16, R92, 0xfffffe49 ;  /* 0xfffffe495c107836 */ /* 0x000fe20000000000 */
[----:B------:R-:W-:-:S02]  /*10fc0*/  ISETP.GE.AND P3, PT, R20, R52, PT ;  /* 0x000000341400720c */ /* 0x000fc40003f66270 */
[----:B------:R-:W-:Y:S02]  /*10fd0*/  FSEL R118, R18, -INF , !P2 ;  /* 0xff80000012767808 */ /* 0x000fe40005000000 */
[----:B------:R-:W-:Y:S01]  /*10fe0*/  FSEL R121, R12, -INF , !P3 ;  /* 0xff8000000c797808 */ /* 0x000fe20005800000 */
[----:B------:R-:W-:Y:S01]  /*10ff0*/  VIADD R12, R92, 0xfffffe58 ;  /* 0xfffffe585c0c7836 */ /* 0x000fe20000000000 */
[----:B------:R-:W-:Y:S01]  /*11000*/  FSEL R115, R23, -INF , !P0 ;  /* 0xff80000017737808 */ /* 0x000fe20004000000 */
[----:B------:R-:W-:Y:S01]  /*11010*/  HMMA.16816.F32 R36, R80, R38, RZ ;  /* 0x000000265024723c */ /* 0x000fe200000018ff */
[C---:B------:R-:W-:Y:S02]  /*11020*/  ISETP.GE.AND P1, PT, R16.reuse, R52, PT ;  /* 0x000000341000720c */ /* 0x040fe40003f26270 */
[----:B------:R-:W-:Y:S02]  /*11030*/  ISETP.GE.AND P2, PT, R16, R53, PT ;  /* 0x000000351000720c */ /* 0x000fe40003f46270 */
[----:B------:R-:W-:-:S02]  /*11040*/  FSEL R114, R22, -INF , !P5 ;  /* 0xff80000016727808 */ /* 0x000fc40006800000 */
[-C--:B------:R-:W-:Y:S01]  /*11050*/  ISETP.GE.AND P0, PT, R20, R53.reuse, PT ;  /* 0x000000351400720c */ /* 0x080fe20003f06270 */
[----:B------:R-:W-:Y:S01]  /*11060*/  VIADD R20, R92, 0xfffffe50 ;  /* 0xfffffe505c147836 */ /* 0x000fe20000000000 */
[C---:B------:R-:W-:Y:S01]  /*11070*/  ISETP.GE.AND P6, PT, R40.reuse, R52, PT ;  /* 0x000000342800720c */ /* 0x040fe20003fc6270 */
[----:B-1----:R-:W-:Y:S01]  /*11080*/  HMMA.16816.F32 R32, R72, R28, R32 ;  /* 0x0000001c4820723c */ /* 0x002fe20000001820 */
[----:B------:R-:W-:Y:S01]  /*11090*/  ISETP.GE.AND P5, PT, R40, R53, PT ;  /* 0x000000352800720c */ /* 0x000fe20003fa6270 */
[C---:B------:R-:W-:Y:S01]  /*110a0*/  VIADD R28, R92.reuse, 0xfffffe59 ;  /* 0xfffffe595c1c7836 */ /* 0x040fe20000000000 */
[----:B------:R-:W-:Y:S01]  /*110b0*/  FSEL R124, R13, -INF , !P1 ;  /* 0xff8000000d7c7808 */ /* 0x000fe20004800000 */
[----:B------:R-:W-:Y:S01]  /*110c0*/  VIADD R40, R92, 0xfffffe81 ;  /* 0xfffffe815c287836 */ /* 0x000fe20000000000 */
[----:B------:R-:W-:Y:S02]  /*110d0*/  FSEL R123, R15, -INF , !P2 ;  /* 0xff8000000f7b7808 */ /* 0x000fe40005000000 */
[----:B------:R-:W-:-:S02]  /*110e0*/  FSEL R122, R14, -INF , !P0 ;  /* 0xff8000000e7a7808 */ /* 0x000fc40004000000 */
[CC--:B------:R-:W-:Y:S01]  /*110f0*/  ISETP.GE.AND P1, PT, R12.reuse, R52.reuse, PT ;  /* 0x000000340c00720c */ /* 0x0c0fe20003f26270 */
[----:B------:R-:W-:Y:S01]  /*11100*/  HMMA.16816.F32 R36, R72, R30, R36 ;  /* 0x0000001e4824723c */ /* 0x000fe20000001824 */
[-C--:B------:R-:W-:Y:S02]  /*11110*/  ISETP.GE.AND P2, PT, R12, R53.reuse, PT ;  /* 0x000000350c00720c */ /* 0x080fe40003f46270 */
[----:B------:R-:W-:Y:S01]  /*11120*/  FSEL R120, R17, -INF , !P6 ;  /* 0xff80000011787808 */ /* 0x000fe20007000000 */
[----:B------:R-:W1:Y:S01]  /*11130*/  LDSM.16.M88.4 R12, [R164+0x3c00] ;  /* 0x003c0000a40c783b */ /* 0x000e620000000200 */
[----:B------:R-:W-:Y:S02]  /*11140*/  FSEL R119, R19, -INF , !P5 ;  /* 0xff80000013777808 */ /* 0x000fe40006800000 */
[C---:B------:R-:W-:Y:S01]  /*11150*/  ISETP.GE.AND P6, PT, R20.reuse, R52, PT ;  /* 0x000000341400720c */ /* 0x040fe20003fc6270 */
[----:B------:R-:W3:Y:S01]  /*11160*/  LDSM.16.M88.4 R16, [R62+0x3800] ;  /* 0x003800003e10783b */ /* 0x000ee20000000200 */
[----:B------:R-:W-:Y:S01]  /*11170*/  ISETP.GE.AND P5, PT, R20, R53, PT ;  /* 0x000000351400720c */ /* 0x000fe20003fa6270 */
[----:B------:R-:W-:Y:S01]  /*11180*/  VIADD R20, R92, 0xfffffe51 ;  /* 0xfffffe515c147836 */ /* 0x000fe20000000000 */
[----:B------:R-:W-:Y:S01]  /*11190*/  FSEL R129, R4, -INF , !P1 ;  /* 0xff80000004817808 */ /* 0x000fe20004800000 */
[----:B------:R-:W-:Y:S01]  /*111a0*/  VIADD R4, R92, 0xfffffe61 ;  /* 0xfffffe615c047836 */ /* 0x000fe20000000000 */
[----:B------:R-:W-:Y:S01]  /*111b0*/  FSEL R125, R8, -INF , !P6 ;  /* 0xff800000087d7808 */ /* 0x000fe20007000000 */
[----:B------:R-:W-:Y:S01]  /*111c0*/  VIADD R8, R92, 0xfffffe60 ;  /* 0xfffffe605c087836 */ /* 0x000fe20000000000 */
[----:B------:R-:W-:-:S02]  /*111d0*/  FSEL R126, R10, -INF , !P5 ;  /* 0xff8000000a7e7808 */ /* 0x000fc40006800000 */
[CC--:B------:R-:W-:Y:S02]  /*111e0*/  ISETP.GE.AND P6, PT, R28.reuse, R52.reuse, PT ;  /* 0x000000341c00720c */ /* 0x0c0fe40003fc6270 */
[-C--:B------:R-:W-:Y:S02]  /*111f0*/  ISETP.GE.AND P5, PT, R28, R53.reuse, PT ;  /* 0x000000351c00720c */ /* 0x080fe40003fa6270 */
[CC--:B------:R-:W-:Y:S02]  /*11200*/  ISETP.GE.AND P3, PT, R20.reuse, R52.reuse, PT ;  /* 0x000000341400720c */ /* 0x0c0fe40003f66270 */
[----:B------:R-:W-:Y:S02]  /*11210*/  ISETP.GE.AND P0, PT, R20, R53, PT ;  /* 0x000000351400720c */ /* 0x000fe40003f06270 */
[----:B------:R-:W-:Y:S01]  /*11220*/  FSEL R130, R6, -INF , !P2 ;  /* 0xff80000006827808 */ /* 0x000fe20005000000 */
[----:B--2---:R-:W-:Y:S01]  /*11230*/  HMMA.16816.F32 R20, R80, R24, RZ ;  /* 0x000000185014723c */ /* 0x004fe200000018ff */
[----:B------:R-:W-:-:S02]  /*11240*/  ISETP.GE.AND P1, PT, R4, R52, PT ;  /* 0x000000340400720c */ /* 0x000fc40003f26270 */
[----:B------:R-:W-:Y:S02]  /*11250*/  FSEL R150, R5, -INF , !P6 ;  /* 0xff80000005967808 */ /* 0x000fe40007000000 */
[----:B------:R-:W-:Y:S02]  /*11260*/  ISETP.GE.AND P2, PT, R4, R53, PT ;  /* 0x000000350400720c */ /* 0x000fe40003f46270 */
[----:B------:R-:W-:Y:S01]  /*11270*/  FSEL R131, R7, -INF , !P5 ;  /* 0xff80000007837808 */ /* 0x000fe20006800000 */
[----:B------:R-:W-:Y:S01]  /*11280*/  HMMA.16816.F32 R24, R80, R26, RZ ;  /* 0x0000001a5018723c */ /* 0x000fe200000018ff */
[----:B------:R-:W2:Y:S01]  /*11290*/  LDSM.16.M88.4 R4, [R62+0x3c00] ;  /* 0x003c00003e04783b */ /* 0x000ea20000000200 */
[----:B------:R-:W-:Y:S01]  /*112a0*/  FSEL R128, R9, -INF , !P3 ;  /* 0xff80000009807808 */ /* 0x000fe20005800000 */
[----:B------:R-:W-:Y:S01]  /*112b0*/  VIADD R9, R92, 0xfffffe69 ;  /* 0xfffffe695c097836 */ /* 0x000fe20000000000 */
[----:B------:R-:W-:Y:S02]  /*112c0*/  FSEL R127, R11, -INF , !P0 ;  /* 0xff8000000b7f7808 */ /* 0x000fe40004000000 */
[----:B------:R-:W-:-:S02]  /*112d0*/  ISETP.GE.AND P3, PT, R8, R52, PT ;  /* 0x000000340800720c */ /* 0x000fc40003f66270 */
[-C--:B------:R-:W-:Y:S01]  /*112e0*/  ISETP.GE.AND P0, PT, R8, R53.reuse, PT ;  /* 0x000000350800720c */ /* 0x080fe20003f06270 */
[----:B------:R-:W-:Y:S01]  /*112f0*/  VIADD R8, R92, 0xfffffe68 ;  /* 0xfffffe685c087836 */ /* 0x000fe20000000000 */
[----:B------:R-:W-:Y:S01]  /*11300*/  FSEL R56, R56, -INF , !P3 ;  /* 0xff80000038387808 */ /* 0x000fe20005800000 */
[----:B-1----:R-:W-:Y:S01]  /*11310*/  HMMA.16816.F32 R28, R80, R12, RZ ;  /* 0x0000000c501c723c */ /* 0x002fe200000018ff */
[----:B------:R-:W-:Y:S01]  /*11320*/  FSEL R58, R58, -INF , !P0 ;  /* 0xff8000003a3a7808 */ /* 0x000fe20004000000 */
[----:B------:R-:W-:Y:S01]  /*11330*/  VIADD R12, R92, 0xfffffe79 ;  /* 0xfffffe795c0c7836 */ /* 0x000fe20000000000 */
[CC--:B------:R-:W-:Y:S02]  /*11340*/  ISETP.GE.AND P6, PT, R8.reuse, R52.reuse, PT ;  /* 0x000000340800720c */ /* 0x0c0fe40003fc6270 */
[-C--:B------:R-:W-:Y:S01]  /*11350*/  ISETP.GE.AND P5, PT, R8, R53.reuse, PT ;  /* 0x000000350800720c */ /* 0x080fe20003fa6270 */
[C---:B------:R-:W-:Y:S01]  /*11360*/  VIADD R8, R92.reuse, 0xfffffe70 ;  /* 0xfffffe705c087836 */ /* 0x040fe20000000000 */
[----:B------:R-:W-:Y:S01]  /*11370*/  FSEL R57, R57, -INF , !P1 ;  /* 0xff80000039397808 */ /* 0x000fe20004800000 */
[----:B---3--:R-:W-:Y:S01]  /*11380*/  HMMA.16816.F32 R20, R72, R16, R20 ;  /* 0x000000104814723c */ /* 0x008fe20000001814 */
[----:B------:R-:W-:Y:S01]  /*11390*/  FSEL R59, R59, -INF , !P2 ;  /* 0xff8000003b3b7808 */ /* 0x000fe20005000000 */
[C---:B------:R-:W-:Y:S01]  /*113a0*/  VIADD R16, R92.reuse, 0xfffffe78 ;  /* 0xfffffe785c107836 */ /* 0x040fe20000000000 */
[C---:B------:R-:W-:Y:S01]  /*113b0*/  ISETP.GE.AND P3, PT, R9.reuse, R52, PT ;  /* 0x000000340900720c */ /* 0x040fe20003f66270 */
[----:B------:R-:W-:Y:S01]  /*113c0*/  VIADD R17, R92, 0xfffffe71 ;  /* 0xfffffe715c117836 */ /* 0x000fe20000000000 */
[----:B------:R-:W-:-:S02]  /*113d0*/  ISETP.GE.AND P0, PT, R9, R53, PT ;  /* 0x000000350900720c */ /* 0x000fc40003f06270 */
[CC--:B------:R-:W-:Y:S01]  /*113e0*/  ISETP.GE.AND P1, PT, R8.reuse, R52.reuse, PT ;  /* 0x000000340800720c */ /* 0x0c0fe20003f26270 */
[C---:B------:R-:W-:Y:S01]  /*113f0*/  HMMA.16816.F32 R24, R72.reuse, R18, R24 ;  /* 0x000000124818723c */ /* 0x040fe20000001818 */
[-C--:B------:R-:W-:Y:S02]  /*11400*/  ISETP.GE.AND P2, PT, R8, R53.reuse, PT ;  /* 0x000000350800720c */ /* 0x080fe40003f46270 */
[----:B------:R-:W1:Y:S01]  /*11410*/  LDSM.16.M88.4 R8, [R164+0x4000] ;  /* 0x00400000a408783b */ /* 0x000e620000000200 */
[----:B------:R-:W-:Y:S02]  /*11420*/  FSEL R154, R49, -INF , !P3 ;  /* 0xff800000319a7808 */ /* 0x000fe40005800000 */
[----:B------:R-:W-:Y:S02]  /*11430*/  FSEL R153, R51, -INF , !P0 ;  /* 0xff80000033997808 */ /* 0x000fe40004000000 */
[CC--:B------:R-:W-:Y:S02]  /*11440*/  ISETP.GE.AND P3, PT, R16.reuse, R52.reuse, PT ;  /* 0x000000341000720c */ /* 0x0c0fe40003f66270 */
[-C--:B------:R-:W-:Y:S01]  /*11450*/  ISETP.GE.AND P0, PT, R16, R53.reuse, PT ;  /* 0x000000351000720c */ /* 0x080fe20003f06270 */
[----:B------:R-:W-:Y:S01]  /*11460*/  VIADD R16, R92, 0xfffffe80 ;  /* 0xfffffe805c107836 */ /* 0x000fe20000000000 */
[----:B------:R-:W-:Y:S01]  /*11470*/  FSEL R151, R48, -INF , !P6 ;  /* 0xff80000030977808 */ /* 0x000fe20007000000 */
[----:B------:R-:W-:Y:S01]  /*11480*/  VIADD R48, R92, 0xfffffe88 ;  /* 0xfffffe885c307836 */ /* 0x000fe20000000000 */
[----:B------:R-:W-:Y:S01]  /*11490*/  FSEL R152, R50, -INF , !P5 ;  /* 0xff80000032987808 */ /* 0x000fe20006800000 */
[----:B--2---:R-:W-:Y:S01]  /*114a0*/  HMMA.16816.F32 R28, R72, R4, R28 ;  /* 0x00000004481c723c */ /* 0x004fe2000000181c */
[C---:B------:R-:W-:Y:S01]  /*114b0*/  ISETP.GE.AND P6, PT, R17.reuse, R52, PT ;  /* 0x000000341100720c */ /* 0x040fe20003fc6270 */
[C---:B------:R-:W-:Y:S01]  /*114c0*/  VIADD R5, R92.reuse, 0xfffffe89 ;  /* 0xfffffe895c057836 */ /* 0x040fe20000000000 */
[----:B------:R-:W-:Y:S01]  /*114d0*/  ISETP.GE.AND P5, PT, R17, R53, PT ;  /* 0x000000351100720c */ /* 0x000fe20003fa6270 */
[----:B------:R-:W-:Y:S01]  /*114e0*/  VIADD R4, R92, 0xfffffe90 ;  /* 0xfffffe905c047836 */ /* 0x000fe20000000000 */
[----:B------:R-:W-:-:S02]  /*114f0*/  FSEL R88, R88, -INF , !P1 ;  /* 0xff80000058587808 */ /* 0x000fc40004800000 */
[----:B------:R-:W-:Y:S02]  /*11500*/  FSEL R90, R90, -INF , !P2 ;  /* 0xff8000005a5a7808 */ /* 0x000fe40005000000 */
[CC--:B------:R-:W-:Y:S02]  /*11510*/  ISETP.GE.AND P1, PT, R12.reuse, R52.reuse, PT ;  /* 0x000000340c00720c */ /* 0x0c0fe40003f26270 */
[----:B------:R-:W-:Y:S02]  /*11520*/  ISETP.GE.AND P2, PT, R12, R53, PT ;  /* 0x000000350c00720c */ /* 0x000fe40003f46270 */
[----:B------:R-:W-:Y:S01]  /*11530*/  FSEL R76, R76, -INF , !P3 ;  /* 0xff8000004c4c7808 */ /* 0x000fe20005800000 */
[----:B------:R-:W-:Y:S01]  /*11540*/  HMMA.16816.F32 R12, R80, R14, RZ ;  /* 0x0000000e500c723c */ /* 0x000fe200000018ff */
[----:B------:R-:W-:Y:S02]  /*11550*/  FSEL R78, R78, -INF , !P0 ;  /* 0xff8000004e4e7808 */ /* 0x000fe40004000000 */
[----:B------:R-:W-:-:S02]  /*11560*/  ISETP.GE.AND P3, PT, R40, R52, PT ;  /* 0x000000342800720c */ /* 0x000fc40003f66270 */
[-C--:B------:R-:W-:Y:S02]  /*11570*/  ISETP.GE.AND P0, PT, R40, R53.reuse, PT ;  /* 0x000000352800720c */ /* 0x080fe40003f06270 */
[----:B------:R-:W-:Y:S01]  /*11580*/  LDSM.16.M88.4 R40, [R164+0x4400] ;  /* 0x00440000a428783b */ /* 0x000fe20000000200 */
[----:B------:R-:W-:Y:S02]  /*11590*/  FSEL R89, R89, -INF , !P6 ;  /* 0xff80000059597808 */ /* 0x000fe40007000000 */
[----:B------:R-:W-:Y:S02]  /*115a0*/  FSEL R91, R91, -INF , !P5 ;  /* 0xff8000005b5b7808 */ /* 0x000fe40006800000 */
[C---:B------:R-:W-:Y:S02]  /*115b0*/  ISETP.GE.AND P6, PT, R16.reuse, R52, PT ;  /* 0x000000341000720c */ /* 0x040fe40003fc6270 */
[----:B------:R-:W-:Y:S02]  /*115c0*/  ISETP.GE.AND P5, PT, R16, R53, PT ;  /* 0x000000351000720c */ /* 0x000fe40003fa6270 */
[----:B------:R-:W2:Y:S01]  /*115d0*/  LDSM.16.M88.4 R16, [R62+0x4000] ;  /* 0x004000003e10783b */ /* 0x000ea20000000200 */
[----:B------:R-:W-:-:S02]  /*115e0*/  FSEL R44, R44, -INF , !P6 ;  /* 0xff8000002c2c7808 */ /* 0x000fc40007000000 */
[----:B------:R-:W-:Y:S01]  /*115f0*/  FSEL R46, R46, -INF , !P5 ;  /* 0xff8000002e2e7808 */ /* 0x000fe20006800000 */
[----:B------:R-:W-:Y:S01]  /*11600*/  HMMA.16816.F32 R12, R72, R6, R12 ;  /* 0x00000006480c723c */ /* 0x000fe2000000180c */
[----:B------:R-:W-:Y:S02]  /*11610*/  FSEL R45, R45, -INF , !P3 ;  /* 0xff8000002d2d7808 */ /* 0x000fe40005800000 */
[----:B------:R-:W-:Y:S02]  /*11620*/  FSEL R47, R47, -INF , !P0 ;  /* 0xff8000002f2f7808 */ /* 0x000fe40004000000 */
[----:B------:R-:W-:Y:S02]  /*11630*/  FSEL R77, R77, -INF , !P1 ;  /* 0xff8000004d4d7808 */ /* 0x000fe40004800000 */
[----:B------:R-:W-:Y:S02]  /*11640*/  FSEL R79, R79, -INF , !P2 ;  /* 0xff8000004f4f7808 */ /* 0x000fe40005000000 */
[----:B------:R-:W-:-:S02]  /*11650*/  ISETP.GE.AND P6, PT, R5, R52, PT ;  /* 0x000000340500720c */ /* 0x000fc40003fc6270 */
[-C--:B------:R-:W-:Y:S01]  /*11660*/  ISETP.GE.AND P5, PT, R5, R53.reuse, PT ;  /* 0x000000350500720c */ /* 0x080fe20003fa6270 */
[----:B------:R-:W-:Y:S01]  /*11670*/  VIADD R5, R92, 0xfffffe91 ;  /* 0xfffffe915c057836 */ /* 0x000fe20000000000 */
[CC--:B------:R-:W-:Y:S02]  /*11680*/  ISETP.GE.AND P3, PT, R4.reuse, R52.reuse, PT ;  /* 0x000000340400720c */ /* 0x0c0fe40003f66270 */
[-C--:B------:R-:W-:Y:S01]  /*11690*/  ISETP.GE.AND P0, PT, R4, R53.reuse, PT ;  /* 0x000000350400720c */ /* 0x080fe20003f06270 */
[----:B------:R-:W-:Y:S01]  /*116a0*/  VIADD R4, R92, 0xfffffe98 ;  /* 0xfffffe985c047836 */ /* 0x000fe20000000000 */
[C---:B------:R-:W-:Y:S02]  /*116b0*/  ISETP.GE.AND P1, PT, R48.reuse, R52, PT ;  /* 0x000000343000720c */ /* 0x040fe40003f26270 */
[----:B------:R-:W-:Y:S02]  /*116c0*/  ISETP.GE.AND P2, PT, R48, R53, PT ;  /* 0x000000353000720c */ /* 0x000fe40003f46270 */
[----:B------:R-:W-:Y:S01]  /*116d0*/  FSEL R84, R84, -INF , !P1 ;  /* 0xff80000054547808 */ /* 0x000fe20004800000 */
[----:B-1----:R-:W-:Y:S01]  /*116e0*/  HMMA.16816.F32 R48, R80, R8, RZ ;  /* 0x000000085030723c */ /* 0x002fe200000018ff */
[----:B------:R-:W-:-:S02]  /*116f0*/  FSEL R86, R86, -INF , !P2 ;  /* 0xff80000056567808 */ /* 0x000fc40005000000 */
[----:B------:R-:W-:Y:S02]  /*11700*/  FSEL R85, R85, -INF , !P6 ;  /* 0xff80000055557808 */ /* 0x000fe40007000000 */
[----:B------:R-:W-:Y:S02]  /*11710*/  FSEL R87, R87, -INF , !P5 ;  /* 0xff80000057577808 */ /* 0x000fe40006800000 */
[CC--:B------:R-:W-:Y:S01]  /*11720*/  ISETP.GE.AND P1, PT, R5.reuse, R52.reuse, PT ;  /* 0x000000340500720c */ /* 0x0c0fe20003f26270 */
[----:B------:R-:W-:Y:S01]  /*11730*/  HMMA.16816.F32 R8, R80, R10, RZ ;  /* 0x0000000a5008723c */ /* 0x000fe200000018ff */
[-C--:B------:R-:W-:Y:S02]  /*11740*/  ISETP.GE.AND P2, PT, R5, R53.reuse, PT ;  /* 0x000000350500720c */ /* 0x080fe40003f46270 */
[C---:B------:R-:W-:Y:S02]  /*11750*/  ISETP.GE.AND P6, PT, R4.reuse, R52, PT ;  /* 0x000000340400720c */ /* 0x040fe40003fc6270 */
[----:B------:R-:W-:-:S02]  /*11760*/  ISETP.GE.AND P5, PT, R4, R53, PT ;  /* 0x000000350400720c */ /* 0x000fc40003fa6270 */
[----:B------:R-:W1:Y:S01]  /*11770*/  LDSM.16.M88.4 R4, [R62+0x4400] ;  /* 0x004400003e04783b */ /* 0x000e620000000200 */
[----:B------:R-:W-:Y:S01]  /*11780*/  FSEL R155, R32, -INF , !P3 ;  /* 0xff800000209b7808 */ /* 0x000fe20005800000 */
[----:B------:R-:W-:Y:S01]  /*11790*/  VIADD R32, R92, 0xfffffea0 ;  /* 0xfffffea05c207836 */ /* 0x000fe20000000000 */
        /* <DEDUP_REMOVED lines=20> */
[----:B------:R-:W-:Y:S01]  /*118e0*/  HMMA.16816.F32 R40, R80, R42, RZ ;  /* 0x0000002a5028723c */ /* 0x000fe200000018ff */
[----:B------:R-:W-:Y:S01]  /*118f0*/  FSEL R165, R22, -INF , !P2 ;  /* 0xff80000016a57808 */ /* 0x000fe20005000000 */
[----:B------:R-:W2:Y:S01]  /*11900*/  LDSM.16.M88.4 R36, [R164+0x4800] ;  /* 0x00480000a424783b */ /* 0x000ea20000000200 */
[-C--:B------:R-:W-:Y:S01]  /*11910*/  ISETP.GE.AND P3, PT, R16, R52.reuse, PT ;  /* 0x000000341000720c */ /* 0x080fe20003f66270 */
[----:B------:R-:W-:Y:S01]  /*11920*/  VIADD R20, R92, 0xfffffeb8 ;  /* 0xfffffeb85c147836 */ /* 0x000fe20000000000 */
        /* <DEDUP_REMOVED lines=13> */
[C---:B------:R-:W-:Y:S01]  /*11a00*/  ISETP.GE.AND P6, PT, R16.reuse, R52, PT ;  /* 0x000000341000720c */ /* 0x040fe20003fc6270 */
[----:B------:R-:W-:Y:S01]  /*11a10*/  HMMA.16816.F32 R40, R72, R6, R40 ;  /* 0x000000064828723c */ /* 0x000fe20000001828 */
[----:B------:R-:W-:-:S02]  /*11a20*/  ISETP.GE.AND P5, PT, R16, R53, PT ;  /* 0x000000351000720c */ /* 0x000fc40003fa6270 */
[C---:B------:R-:W-:Y:S02]  /*11a30*/  ISETP.GE.AND P3, PT, R17.reuse, R52, PT ;  /* 0x000000341100720c */ /* 0x040fe40003f66270 */
[----:B------:R-:W-:Y:S02]  /*11a40*/  ISETP.GE.AND P0, PT, R17, R53, PT ;  /* 0x000000351100720c */ /* 0x000fe40003f06270 */
[----:B------:R-:W-:Y:S01]  /*11a50*/  FSEL R28, R28, -INF , !P6 ;  /* 0xff8000001c1c7808 */ /* 0x000fe20007000000 */
[----:B------:R-:W1:Y:S01]  /*11a60*/  LDSM.16.M88.4 R16, [R62+0x4800] ;  /* 0x004800003e10783b */ /* 0x000e620000000200 */
[----:B------:R-:W-:Y:S02]  /*11a70*/  FSEL R30, R30, -INF , !P5 ;  /* 0xff8000001e1e7808 */ /* 0x000fe40006800000 */
[----:B------:R-:W-:Y:S02]  /*11a80*/  FSEL R29, R29, -INF , !P3 ;  /* 0xff8000001d1d7808 */ /* 0x000fe40005800000 */
[----:B------:R-:W-:-:S02]  /*11a90*/  FSEL R31, R31, -INF , !P0 ;  /* 0xff8000001f1f7808 */ /* 0x000fc40004000000 */
[CC--:B------:R-:W-:Y:S02]  /*11aa0*/  ISETP.GE.AND P6, PT, R5.reuse, R52.reuse, PT ;  /* 0x000000340500720c */ /* 0x0c0fe40003fc6270 */
[-C--:B------:R-:W-:Y:S02]  /*11ab0*/  ISETP.GE.AND P5, PT, R5, R53.reuse, PT ;  /* 0x000000350500720c */ /* 0x080fe40003fa6270 */
[CC--:B------:R-:W-:Y:S02]  /*11ac0*/  ISETP.GE.AND P3, PT, R4.reuse, R52.reuse, PT ;  /* 0x000000340400720c */ /* 0x0c0fe40003f66270 */
[----:B------:R-:W-:Y:S02]  /*11ad0*/  ISETP.GE.AND P0, PT, R4, R53, PT ;  /* 0x000000350400720c */ /* 0x000fe40003f06270 */
[----:B------:R-:W3:Y:S01]  /*11ae0*/  LDSM.16.M88.4 R4, [R164+0x4c00] ;  /* 0x004c0000a404783b */ /* 0x000ee20000000200 */
[----:B------:R-:W-:Y:S02]  /*11af0*/  FSEL R170, R25, -INF , !P1 ;  /* 0xff80000019aa7808 */ /* 0x000fe40004800000 */
[----:B------:R-:W-:-:S02]  /*11b00*/  ISETP.GE.AND P1, PT, R20, R52, PT ;  /* 0x000000341400720c */ /* 0x000fc40003f26270 */
[----:B------:R-:W-:Y:S02]  /*11b10*/  FSEL R172, R27, -INF , !P2 ;  /* 0xff8000001bac7808 */ /* 0x000fe40005000000 */
[----:B------:R-:W-:Y:S01]  /*11b20*/  FSEL R171, R12, -INF , !P1 ;  /* 0xff8000000cab7808 */ /* 0x000fe20004800000 */
[----:B------:R-:W-:Y:S01]  /*11b30*/  VIADD R12, R92, 0xfffffec8 ;  /* 0xfffffec85c0c7836 */ /* 0x000fe20000000000 */
[----:B------:R-:W-:Y:S02]  /*11b40*/  ISETP.GE.AND P2, PT, R20, R53, PT ;  /* 0x000000351400720c */ /* 0x000fe40003f46270 */
[----:B------:R-:W-:Y:S01]  /*11b50*/  FSEL R174, R13, -INF , !P6 ;  /* 0xff8000000dae7808 */ /* 0x000fe20007000000 */
[----:B------:R-:W-:Y:S01]  /*11b60*/  VIADD R13, R92, 0xfffffec9 ;  /* 0xfffffec95c0d7836 */ /* 0x000fe20000000000 */
[----:B------:R-:W-:Y:S01]  /*11b70*/  FSEL R176, R15, -INF , !P5 ;  /* 0xff8000000fb07808 */ /* 0x000fe20006800000 */
[----:B--2---:R-:W-:Y:S01]  /*11b80*/  HMMA.16816.F32 R20, R80, R36, RZ ;  /* 0x000000245014723c */ /* 0x004fe200000018ff */
[----:B------:R-:W-:-:S02]  /*11b90*/  FSEL R173, R14, -INF , !P2 ;  /* 0xff8000000ead7808 */ /* 0x000fc40005000000 */
[CC--:B------:R-:W-:Y:S02]  /*11ba0*/  ISETP.GE.AND P6, PT, R12.reuse, R52.reuse, PT ;  /* 0x000000340c00720c */ /* 0x0c0fe40003fc6270 */
[-C--:B------:R-:W-:Y:S01]  /*11bb0*/  ISETP.GE.AND P5, PT, R12, R53.reuse, PT ;  /* 0x000000350c00720c */ /* 0x080fe20003fa6270 */
[----:B------:R-:W-:Y:S01]  /*11bc0*/  VIADD R12, R92, 0xfffffed0 ;  /* 0xfffffed05c0c7836 */ /* 0x000fe20000000000 */
[C---:B------:R-:W-:Y:S01]  /*11bd0*/  ISETP.GE.AND P1, PT, R24.reuse, R52, PT ;  /* 0x000000341800720c */ /* 0x040fe20003f26270 */
[----:B------:R-:W-:Y:S01]  /*11be0*/  HMMA.16816.F32 R36, R80, R38, RZ ;  /* 0x000000265024723c */ /* 0x000fe200000018ff */
[----:B------:R-:W-:Y:S02]  /*11bf0*/  ISETP.GE.AND P2, PT, R24, R53, PT ;  /* 0x000000351800720c */ /* 0x000fe40003f46270 */
[----:B------:R-:W-:Y:S02]  /*11c00*/  FSEL R48, R48, -INF , !P3 ;  /* 0xff80000030307808 */ /* 0x000fe40005800000 */
[----:B------:R-:W-:-:S02]  /*11c10*/  FSEL R50, R50, -INF , !P0 ;  /* 0xff80000032327808 */ /* 0x000fc40004000000 */
[----:B------:R-:W-:Y:S02]  /*11c20*/  FSEL R49, R49, -INF , !P1 ;  /* 0xff80000031317808 */ /* 0x000fe40004800000 */
[----:B------:R-:W-:Y:S02]  /*11c30*/  FSEL R51, R51, -INF , !P2 ;  /* 0xff80000033337808 */ /* 0x000fe40005000000 */
[CC--:B------:R-:W-:Y:S01]  /*11c40*/  ISETP.GE.AND P3, PT, R13.reuse, R52.reuse, PT ;  /* 0x000000340d00720c */ /* 0x0c0fe20003f66270 */
[----:B-1----:R-:W-:Y:S01]  /*11c50*/  HMMA.16816.F32 R20, R72, R16, R20 ;  /* 0x000000104814723c */ /* 0x002fe20000001814 */
[-C--:B------:R-:W-:Y:S01]  /*11c60*/  ISETP.GE.AND P0, PT, R13, R53.reuse, PT ;  /* 0x000000350d00720c */ /* 0x080fe20003f06270 */
[----:B------:R-:W-:Y:S01]  /*11c70*/  VIADD R16, R92, 0xfffffed8 ;  /* 0xfffffed85c107836 */ /* 0x000fe20000000000 */
[----:B------:R-:W-:Y:S01]  /*11c80*/  ISETP.GE.AND P1, PT, R12, R52, PT ;  /* 0x000000340c00720c */ /* 0x000fe20003f26270 */
[----:B------:R-:W-:Y:S01]  /*11c90*/  VIADD R17, R92, 0xfffffee0 ;  /* 0xfffffee05c117836 */ /* 0x000fe20000000000 */
[----:B------:R-:W-:-:S02]  /*11ca0*/  ISETP.GE.AND P2, PT, R12, R53, PT ;  /* 0x000000350c00720c */ /* 0x000fc40003f46270 */
[----:B------:R-:W1:Y:S01]  /*11cb0*/  LDSM.16.M88.4 R12, [R62+0x4c00] ;  /* 0x004c00003e0c783b */ /* 0x000e620000000200 */
[----:B------:R-:W-:Y:S01]  /*11cc0*/  FSEL R175, R8, -INF , !P6 ;  /* 0xff80000008af7808 */ /* 0x000fe20007000000 */
[----:B------:R-:W-:Y:S01]  /*11cd0*/  VIADD R8, R92, 0xfffffed1 ;  /* 0xfffffed15c087836 */ /* 0x000fe20000000000 */
[----:B------:R-:W-:Y:S01]  /*11ce0*/  FSEL R177, R10, -INF , !P5 ;  /* 0xff8000000ab17808 */ /* 0x000fe20006800000 */
[----:B------:R-:W-:Y:S01]  /*11cf0*/  HMMA.16816.F32 R36, R72, R18, R36 ;  /* 0x000000124824723c */ /* 0x000fe20000001824 */
[----:B------:R-:W-:Y:S01]  /*11d00*/  FSEL R32, R32, -INF , !P1 ;  /* 0xff80000020207808 */ /* 0x000fe20004800000 */
[----:B------:R-:W-:-:S04]  /*11d10*/  DEPBAR.LE SB0, 0x0 ;  /* 0x000080000000791a */ /* 0x000fc80000000000 */
[----:B------:R-:W-:Y:S01]  /*11d20*/  BAR.SYNC.DEFER_BLOCKING 0x0 ;  /* 0x0000000000007b1d */ /* 0x000fe20000010000 */
[CC--:B------:R-:W-:Y:S02]  /*11d30*/  ISETP.GE.AND P6, PT, R8.reuse, R52.reuse, PT ;  /* 0x000000340800720c */ /* 0x0c0fe40003fc6270 */
[----:B------:R-:W-:Y:S01]  /*11d40*/  ISETP.GE.AND P5, PT, R8, R53, PT ;  /* 0x000000350800720c */ /* 0x000fe20003fa6270 */
[----:B------:R-:W-:Y:S01]  /*11d50*/  VIADD R8, R92, 0xfffffed9 ;  /* 0xfffffed95c087836 */ /* 0x000fe20000000000 */
[----:B------:R-:W-:Y:S02]  /*11d60*/  FSEL R34, R34, -INF , !P2 ;  /* 0xff80000022227808 */ /* 0x000fe40005000000 */
[----:B------:R-:W-:Y:S02]  /*11d70*/  FSEL R178, R9, -INF , !P3 ;  /* 0xff80000009b27808 */ /* 0x000fe40005800000 */
[----:B------:R-:W-:Y:S02]  /*11d80*/  FSEL R180, R11, -INF , !P0 ;  /* 0xff8000000bb47808 */ /* 0x000fe40004000000 */
[----:B------:R-:W-:-:S02]  /*11d90*/  ISETP.GE.AND P1, PT, R8, R52, PT ;  /* 0x000000340800720c */ /* 0x000fc40003f26270 */
[-C--:B------:R-:W-:Y:S02]  /*11da0*/  ISETP.GE.AND P2, PT, R8, R53.reuse, PT ;  /* 0x000000350800720c */ /* 0x080fe40003f46270 */
[C---:B---3--:R-:W-:Y:S01]  /*11db0*/  HMMA.16816.F32 R8, R80.reuse, R4, RZ ;  /* 0x000000045008723c */ /* 0x048fe200000018ff */
[CC--:B------:R-:W-:Y:S02]  /*11dc0*/  ISETP.GE.AND P3, PT, R16.reuse, R52.reuse, PT ;  /* 0x000000341000720c */ /* 0x0c0fe40003f66270 */
[----:B------:R-:W-:Y:S01]  /*11dd0*/  ISETP.GE.AND P0, PT, R16, R53, PT ;  /* 0x000000351000720c */ /* 0x000fe20003f06270 */
[----:B------:R-:W-:Y:S01]  /*11de0*/  VIADD R16, R92, 0xfffffee1 ;  /* 0xfffffee15c107836 */ /* 0x000fe20000000000 */
[----:B------:R-:W-:Y:S02]  /*11df0*/  FSEL R33, R33, -INF , !P6 ;  /* 0xff80000021217808 */ /* 0x000fe40007000000 */
[----:B------:R-:W-:Y:S01]  /*11e00*/  FSEL R35, R35, -INF , !P5 ;  /* 0xff80000023237808 */ /* 0x000fe20006800000 */
[----:B------:R-:W-:Y:S01]  /*11e10*/  HMMA.16816.F32 R4, R80, R6, RZ ;  /* 0x000000065004723c */ /* 0x000fe200000018ff */
[----:B------:R-:W-:-:S02]  /*11e20*/  ISETP.GE.AND P6, PT, R17, R52, PT ;  /* 0x000000341100720c */ /* 0x000fc40003fc6270 */
[----:B------:R-:W-:Y:S02]  /*11e30*/  FSEL R40, R40, -INF , !P3 ;  /* 0xff80000028287808 */ /* 0x000fe40005800000 */
[-C--:B------:R-:W-:Y:S01]  /*11e40*/  ISETP.GE.AND P5, PT, R17, R53.reuse, PT ;  /* 0x000000351100720c */ /* 0x080fe20003fa6270 */
[----:B------:R-:W-:Y:S01]  /*11e50*/  VIADD R17, R92, 0xfffffee8 ;  /* 0xfffffee85c117836 */ /* 0x000fe20000000000 */
[----:B------:R-:W-:Y:S02]  /*11e60*/  FSEL R42, R42, -INF , !P0 ;  /* 0xff8000002a2a7808 */ /* 0x000fe40004000000 */
[CC--:B------:R-:W-:Y:S02]  /*11e70*/  ISETP.GE.AND P3, PT, R16.reuse, R52.reuse, PT ;  /* 0x000000341000720c */ /* 0x0c0fe40003f66270 */
[----:B------:R-:W-:Y:S01]  /*11e80*/  ISETP.GE.AND P0, PT, R16, R53, PT ;  /* 0x000000351000720c */ /* 0x000fe20003f06270 */
[----:B-1----:R-:W-:Y:S01]  /*11e90*/  HMMA.16816.F32 R8, R72, R12, R8 ;  /* 0x0000000c4808723c */ /* 0x002fe20000001808 */
[C---:B------:R-:W-:Y:S01]  /*11ea0*/  VIADD R16, R92.reuse, 0xfffffee9 ;  /* 0xfffffee95c107836 */ /* 0x040fe20000000000 */
[----:B------:R-:W-:Y:S01]  /*11eb0*/  FSEL R41, R41, -INF , !P1 ;  /* 0xff80000029297808 */ /* 0x000fe20004800000 */
[----:B------:R-:W-:Y:S01]  /*11ec0*/  VIADD R12, R92, 0xfffffef1 ;  /* 0xfffffef15c0c7836 */ /* 0x000fe20000000000 */
[----:B------:R-:W-:-:S02]  /*11ed0*/  ISETP.GE.AND P1, PT, R17, R52, PT ;  /* 0x000000341100720c */ /* 0x000fc40003f26270 */
[----:B------:R-:W-:Y:S02]  /*11ee0*/  FSEL R62, R20, -INF , !P6 ;  /* 0xff800000143e7808 */ /* 0x000fe40007000000 */
[CC--:B------:R-:W-:Y:S01]  /*11ef0*/  ISETP.GE.AND P4, PT, R16.reuse, R52.reuse, PT ;  /* 0x000000341000720c */ /* 0x0c0fe20003f86270 */
[----:B------:R-:W-:Y:S01]  /*11f00*/  HMMA.16816.F32 R4, R72, R14, R4 ;  /* 0x0000000e4804723c */ /* 0x000fe20000001804 */
[----:B------:R-:W-:Y:S01]  /*11f10*/  ISETP.GE.AND P6, PT, R16, R53, PT ;  /* 0x000000351000720c */ /* 0x000fe20003fc6270 */
[----:B------:R-:W-:Y:S01]  /*11f20*/  VIADD R16, R92, 0xfffffef0 ;  /* 0xfffffef05c107836 */ /* 0x000fe20000000000 */
[----:B------:R-:W-:Y:S02]  /*11f30*/  FSEL R81, R21, -INF , !P3 ;  /* 0xff80000015517808 */ /* 0x000fe40005800000 */
[----:B------:R-:W-:Y:S02]  /*11f40*/  FSEL R36, R36, -INF , !P1 ;  /* 0xff80000024247808 */ /* 0x000fe40004800000 */
[----:B------:R-:W-:-:S02]  /*11f50*/  ISETP.GE.AND P1, PT, R12, R52, PT ;  /* 0x000000340c00720c */ /* 0x000fc40003f26270 */
[-C--:B------:R-:W-:Y:S01]  /*11f60*/  ISETP.GE.AND P3, PT, R12, R53.reuse, PT ;  /* 0x000000350c00720c */ /* 0x080fe20003f66270 */
[----:B------:R-:W-:Y:S01]  /*11f70*/  VIADD R12, R92, 0xfffffef9 ;  /* 0xfffffef95c0c7836 */ /* 0x000fe20000000000 */
[----:B------:R-:W-:Y:S01]  /*11f80*/  FSEL R80, R22, -INF , !P5 ;  /* 0xff80000016507808 */ /* 0x000fe20006800000 */
[----:B------:R-:W-:Y:S01]  /*11f90*/  VIADD R92, R92, 0xfffffef8 ;  /* 0xfffffef85c5c7836 */ /* 0x000fe20000000000 */
[C---:B------:R-:W-:Y:S02]  /*11fa0*/  ISETP.GE.AND P5, PT, R16.reuse, R52, PT ;  /* 0x000000341000720c */ /* 0x040fe40003fa6270 */
[----:B------:R-:W-:Y:S02]  /*11fb0*/  FSEL R83, R23, -INF , !P0 ;  /* 0xff80000017537808 */ /* 0x000fe40004000000 */
[----:B------:R-:W-:Y:S02]  /*11fc0*/  ISETP.GE.AND P0, PT, R16, R53, PT ;  /* 0x000000351000720c */ /* 0x000fe40003f06270 */
[----:B------:R-:W-:-:S02]  /*11fd0*/  FSEL R37, R37, -INF , !P4 ;  /* 0xff80000025257808 */ /* 0x000fc40006000000 */
[----:B------:R-:W-:Y:S02]  /*11fe0*/  ISETP.NE.AND P4, PT, R63, RZ, PT ;  /* 0x000000ff3f00720c */ /* 0x000fe40003f85270 */
[----:B------:R-:W-:Y:S02]  /*11ff0*/  FSEL R39, R39, -INF , !P6 ;  /* 0xff80000027277808 */ /* 0x000fe40007000000 */
[----:B------:R-:W-:Y:S02]  /*12000*/  FSEL R63, R8, -INF , !P5 ;  /* 0xff800000083f7808 */ /* 0x000fe40006800000 */
[-C--:B------:R-:W-:Y:S02]  /*12010*/  ISETP.GE.AND P6, PT, R12, R52.reuse, PT ;  /* 0x000000340c00720c */ /* 0x080fe40003fc6270 */
[----:B------:R-:W-:Y:S02]  /*12020*/  ISETP.GE.AND P5, PT, R92, R52, PT ;  /* 0x000000345c00720c */ /* 0x000fe40003fa6270 */
[----:B------:R-:W-:-:S02]  /*12030*/  FSEL R52, R10, -INF , !P0 ;  /* 0xff8000000a347808 */ /* 0x000fc40004000000 */
[----:B------:R-:W-:Y:S02]  /*12040*/  ISETP.GT.AND P0, PT, R61, R212, PT ;  /* 0x000000d43d00720c */ /* 0x000fe40003f04270 */
[----:B------:R-:W-:Y:S02]  /*12050*/  FSEL R43, R43, -INF , !P2 ;  /* 0xff8000002b2b7808 */ /* 0x000fe40005000000 */
[-C--:B------:R-:W-:Y:S02]  /*12060*/  ISETP.GE.AND P2, PT, R17, R53.reuse, PT ;  /* 0x000000351100720c */ /* 0x080fe40003f46270 */
        /* <DEDUP_REMOVED lines=8> */
[----:B------:R-:W-:-:S02]  /*120f0*/  FSEL R82, R7, -INF , !P1 ;  /* 0xff80000007527808 */ /* 0x000fc40004800000 */
[----:B------:R-:W-:Y:S01]  /*12100*/  SHF.R.U32.HI R164, RZ, 0x3, R210 ;  /* 0x00000003ffa47819 */ /* 0x000fe200000116d2 */
        /* <DEDUP_REMOVED lines=65> */
.L_x_1185:
        /* <DEDUP_REMOVED lines=8> */
.L_x_1186:
        /* <DEDUP_REMOVED lines=60> */
.L_x_1184:
[----:B--2---:R-:W-:Y:S01]  /*12960*/  FMNMX3.FTZ R4, R2, R93, R94, !PT ;  /* 0x0000005d02047276 */ /* 0x004fe2000781005e */
[----:B------:R-:W1:Y:S01]  /*12970*/  LDCU UR4, c[0x0][0x45c] ;  /* 0x00008b80ff0477ac */ /* 0x000e620008000800 */
[----:B------:R-:W-:Y:S01]  /*12980*/  FMNMX3.FTZ R7, R0, R95, R68, !PT ;  /* 0x0000005f00077276 */ /* 0x000fe20007810044 */
[----:B------:R-:W2:Y:S01]  /*12990*/  S2UR UR5, SR_CgaCtaId ;  /* 0x00000000000579c3 */ /* 0x000ea20000008800 */
[----:B------:R-:W-:Y:S01]  /*129a0*/  FMNMX3.FTZ R4, R4, R69, R98, !PT ;  /* 0x0000004504047276 */ /* 0x000fe20007810062 */
[----:B------:R-:W-:Y:S01]  /*129b0*/  UMOV UR8, 0x400 ;  /* 0x0000040000087882 */ /* 0x000fe20000000000 */
        /* <DEDUP_REMOVED lines=10> */
[----:B------:R-:W-:Y:S01]  /*12a60*/  FMNMX3.FTZ R7, R7, R110, R111, !PT ;  /* 0x0000006e07077276 */ /* 0x000fe2000781006f */
[----:B--2---:R-:W-:Y:S01]  /*12a70*/  ULEA UR5, UR5, UR8, 0x18 ;  /* 0x0000000805057291 */ /* 0x004fe2000f8ec0ff */
        /* <DEDUP_REMOVED lines=51> */
[----:B------:R-:W2:Y:S01]  /*12db0*/  SHFL.BFLY PT, R5, R4, 0x2, 0x1f ;  /* 0x0c401f0004057f89 */ /* 0x000ea200000e0000 */
[----:B------:R-:W-:-:S03]  /*12dc0*/  LEA R54, R54, UR5, 0x1 ;  /* 0x0000000536367c11 */ /* 0x000fc6000f8e08ff */
[----:B------:R-:W3:Y:S01]  /*12dd0*/  SHFL.BFLY PT, R6, R7, 0x2, 0x1f ;  /* 0x0c401f0007067f89 */ /* 0x000ee200000e0000 */
[----:B------:R-:W-:-:S03]  /*12de0*/  IADD3 R181, PT, PT, R54, 0x5020, RZ ;  /* 0x0000502036b57810 */ /* 0x000fc60007ffe0ff */
[----:B------:R-:W-:Y:S01]  /*12df0*/  LDSM.16.MT88.4 R16, [R54+0x5400] ;  /* 0x005400003610783b */ /* 0x000fe20000004200 */
[----:B--2---:R-:W-:Y:S02]  /*12e00*/  FMNMX.FTZ R5, R4, R5, !PT ;  /* 0x0000000504057209 */ /* 0x004fe40007810000 */
[----:B---3--:R-:W-:-:S03]  /*12e10*/  FMNMX.FTZ R6, R7, R6, !PT ;  /* 0x0000000607067209 */ /* 0x008fc60007810000 */
[----:B------:R-:W2:Y:S04]  /*12e20*/  SHFL.BFLY PT, R60, R5, 0x1, 0x1f ;  /* 0x0c201f00053c7f89 */ /* 0x000ea800000e0000 */
[----:B------:R-:W3:Y:S01]  /*12e30*/  SHFL.BFLY PT, R3, R6, 0x1, 0x1f ;  /* 0x0c201f0006037f89 */ /* 0x000ee200000e0000 */
[----:B--2---:R-:W-:-:S04]  /*12e40*/  FMNMX.FTZ R60, R5, R60, !PT ;  /* 0x0000003c053c7209 */ /* 0x004fc80007810000 */
[C---:B------:R-:W-:Y:S01]  /*12e50*/  FSETP.NEU.FTZ.AND P1, PT, R60.reuse, -INF , PT ;  /* 0xff8000003c00780b */ /* 0x040fe20003f3d000 */
[----:B-1----:R-:W-:Y:S01]  /*12e60*/  FMUL.FTZ R92, R60, UR4 ;  /* 0x000000043c5c7c20 */ /* 0x002fe20008410000 */
        /* <DEDUP_REMOVED lines=9> */
[--C-:B------:R-:W-:Y:S01]  /*12f00*/  FFMA.FTZ R12, R94, UR4, -R92.reuse ;  /* 0x000000045e0c7c23 */ /* 0x100fe2000801085c */
[----:B------:R-:W1:Y:S01]  /*12f10*/  LDSM.16.MT88.4 R4, [R54+0x5000] ;  /* 0x005000003604783b */ /* 0x000e620000004200 */
[----:B------:R2:W-:Y:S01]  /*12f20*/  MUFU.EX2 R94, R9 ;  /* 0x00000009005e7308 */ /* 0x0005e20000000800 */
[--C-:B------:R-:W-:Y:S01]  /*12f30*/  FFMA.FTZ R179, R95, UR4, -R93.reuse ;  /* 0x000000045fb37c23 */ /* 0x100fe2000801085d */
[--C-:B------:R-:W-:Y:S01]  /*12f40*/  FFMA.FTZ R10, R69, UR4, -R92.reuse ;  /* 0x00000004450a7c23 */ /* 0x100fe2000801085c */
[--C-:B------:R-:W-:Y:S01]  /*12f50*/  FFMA.FTZ R68, R68, UR4, -R93.reuse ;  /* 0x0000000444447c23 */ /* 0x100fe2000801085d */
        /* <DEDUP_REMOVED lines=8> */
[----:B------:R5:W5:Y:S01]  /*12fe0*/  MUFU.EX2 R98, R10 ;  /* 0x0000000a00627308 */ /* 0x000b620000000800 */
[--C-:B------:R-:W-:Y:S01]  /*12ff0*/  FFMA.FTZ R25, R71, UR4, -R93.reuse ;  /* 0x0000000447197c23 */ /* 0x100fe2000801085d */
[----:B--2---:R-:W-:Y:S01]  /*13000*/  FSEL R9, R3, RZ, P0 ;  /* 0x000000ff03097208 */ /* 0x004fe20000000000 */
[----:B------:R-:W-:Y:S01]  /*13010*/  FFMA.FTZ R26, R102, UR4, -R93 ;  /* 0x00000004661a7c23 */ /* 0x000fe2000801085d */
[----:B------:R-:W-:Y:S01]  /*13020*/  MUFU.EX2 R179, R179 ;  /* 0x000000b300b37308 */ /* 0x000fe20000000800 */
[--C-:B------:R-:W-:Y:S01]  /*13030*/  FFMA.FTZ R64, R64, UR4, -R92.reuse ;  /* 0x0000000440407c23 */ /* 0x100fe2000801085c */
[----:B---3--:R-:W-:Y:S01]  /*13040*/  IADD3 R8, PT, PT, R54, 0x5000, RZ ;  /* 0x0000500036087810 */ /* 0x008fe20007ffe0ff */
[----:B------:R-:W-:Y:S01]  /*13050*/  FADD.FTZ R0, R0, -R9 ;  /* 0x8000000900007221 */ /* 0x000fe20000010000 */
[----:B------:R-:W2:Y:S01]  /*13060*/  MUFU.EX2 R68, R68 ;  /* 0x0000004400447308 */ /* 0x000ea20000000800 */
[--C-:B------:R-:W-:Y:S01]  /*13070*/  FFMA.FTZ R105, R105, UR4, -R92.reuse ;  /* 0x0000000469697c23 */ /* 0x100fe2000801085c */
[----:B------:R-:W-:Y:S01]  /*13080*/  @P2 IADD3 R181, PT, PT, R8, -0x20, RZ ;  /* 0xffffffe008b52810 */ /* 0x000fe20007ffe0ff */
[--C-:B----4-:R-:W-:Y:S01]  /*13090*/  FFMA.FTZ R12, R96, UR4, -R93.reuse ;  /* 0x00000004600c7c23 */ /* 0x110fe2000801085d */
[----:B------:R-:W-:Y:S01]  /*130a0*/  FMUL.FTZ R96, R11, UR4 ;  /* 0x000000040b607c20 */ /* 0x000fe20008410000 */
[----:B------:R-:W-:Y:S01]  /*130b0*/  FMUL.FTZ R0, R0, UR4 ;  /* 0x0000000400007c20 */ /* 0x000fe20008410000 */
[----:B------:R-:W-:Y:S01]  /*130c0*/  MUFU.EX2 R97, R97 ;  /* 0x0000006100617308 */ /* 0x000fe20000000800 */
[----:B-----5:R-:W3:Y:S01]  /*130d0*/  LDSM.16.MT88.4 R8, [R181] ;  /* 0x00000000b508783b */ /* 0x020ee20000004200 */
[----:B------:R-:W-:Y:S01]  /*130e0*/  F2FP.F16.F32.PACK_AB R14, R95, R98 ;  /* 0x000000625f0e723e */ /* 0x000fe200000000ff */
[--C-:B------:R-:W-:Y:S01]  /*130f0*/  FFMA.FTZ R107, R107, UR4, -R92.reuse ;  /* 0x000000046b6b7c23 */ /* 0x100fe2000801085c */
[----:B------:R4:W5:Y:S01]  /*13100*/  MUFU.EX2 R2, R12 ;  /* 0x0000000c00027308 */ /* 0x0009620000000800 */
[----:B------:R-:W3:Y:S01]  /*13110*/  LDSM.16.MT88.4 R20, [R181+0x400] ;  /* 0x00040000b514783b */ /* 0x000ee20000004200 */
[--C-:B------:R-:W-:Y:S01]  /*13120*/  FFMA.FTZ R108, R108, UR4, -R92.reuse ;  /* 0x000000046c6c7c23 */ /* 0x100fe2000801085c */
[--C-:B------:R-:W-:Y:S01]  /*13130*/  FFMA.FTZ R66, R66, UR4, -R93.reuse ;  /* 0x0000000442427c23 */ /* 0x100fe2000801085d */
[----:B------:R-:W1:Y:S01]  /*13140*/  MUFU.EX2 R96, R96 ;  /* 0x0000006000607308 */ /* 0x000e620000000800 */
[----:B--2---:R-:W-:Y:S01]  /*13150*/  F2FP.F16.F32.PACK_AB R13, R68, R179 ;  /* 0x000000b3440d723e */ /* 0x004fe200000000ff */
[--C-:B------:R-:W-:Y:S01]  /*13160*/  FFMA.FTZ R67, R67, UR4, -R93.reuse ;  /* 0x0000000443437c23 */ /* 0x100fe2000801085d */
[--C-:B------:R-:W-:Y:S01]  /*13170*/  FFMA.FTZ R112, R112, UR4, -R92.reuse ;  /* 0x0000000470707c23 */ /* 0x100fe2000801085c */
[----:B------:R-:W2:Y:S01]  /*13180*/  MUFU.EX2 R0, R0 ;  /* 0x0000000000007308 */ /* 0x000ea20000000800 */
[--C-:B------:R-:W-:Y:S01]  /*13190*/  FFMA.FTZ R113, R113, UR4, -R92.reuse ;  /* 0x0000000471717c23 */ /* 0x100fe2000801085c */
[--C-:B------:R-:W-:Y:S01]  /*131a0*/  FFMA.FTZ R117, R117, UR4, -R92.reuse ;  /* 0x0000000475757c23 */ /* 0x100fe2000801085c */
[--C-:B------:R-:W-:Y:S01]  /*131b0*/  FFMA.FTZ R120, R120, UR4, -R92.reuse ;  /* 0x0000000478787c23 */ /* 0x100fe2000801085c */
[----:B------:R2:W-:Y:S01]  /*131c0*/  MUFU.EX2 R70, R104 ;  /* 0x0000006800467308 */ /* 0x0005e20000000800 */
[--C-:B------:R-:W-:Y:S01]  /*131d0*/  FFMA.FTZ R121, R121, UR4, -R92.reuse ;  /* 0x0000000479797c23 */ /* 0x100fe2000801085c */
[----:B----4-:R-:W-:Y:S01]  /*131e0*/  F2FP.F16.F32.PACK_AB R12, R69, R94 ;  /* 0x0000005e450c723e */ /* 0x010fe200000000ff */
[--C-:B------:R-:W-:Y:S01]  /*131f0*/  FFMA.FTZ R125, R125, UR4, -R92.reuse ;  /* 0x000000047d7d7c23 */ /* 0x100fe2000801085c */
[----:B-----5:R-:W-:Y:S01]  /*13200*/  F2FP.F16.F32.PACK_AB R15, R97, R2 ;  /* 0x00000002610f723e */ /* 0x020fe200000000ff */
[----:B------:R-:W-:Y:S01]  /*13210*/  MUFU.EX2 R99, R99 ;  /* 0x0000006300637308 */ /* 0x000fe20000000800 */
[-C--:B-1----:R-:W-:Y:S01]  /*13220*/  FMUL.FTZ R144, R144, R96.reuse ;  /* 0x0000006090907220 */ /* 0x082fe20000410000 */
[-C--:B------:R-:W-:Y:S01]  /*13230*/  FMUL.FTZ R145, R145, R96.reuse ;  /* 0x0000006091917220 */ /* 0x080fe20000410000 */
[-C--:B------:R-:W-:Y:S01]  /*13240*/  FMUL.FTZ R132, R132, R96.reuse ;  /* 0x0000006084847220 */ /* 0x080fe20000410000 */
[----:B------:R-:W-:Y:S01]  /*13250*/  FMUL.FTZ R133, R133, R96 ;  /* 0x0000006085857220 */ /* 0x000fe20000410000 */
[-C--:B--2---:R-:W-:Y:S01]  /*13260*/  FMUL.FTZ R146, R146, R0.reuse ;  /* 0x0000000092927220 */ /* 0x084fe20000410000 */
[-C--:B------:R-:W-:Y:S01]  /*13270*/  FMUL.FTZ R147, R147, R0.reuse ;  /* 0x0000000093937220 */ /* 0x080fe20000410000 */
[-C--:B------:R-:W-:Y:S01]  /*13280*/  FMUL.FTZ R134, R134, R0.reuse ;  /* 0x0000000086867220 */ /* 0x080fe20000410000 */
[----:B------:R-:W-:Y:S01]  /*13290*/  FMUL.FTZ R135, R135, R0 ;  /* 0x0000000087877220 */ /* 0x000fe20000410000 */
[--C-:B------:R-:W-:Y:S01]  /*132a0*/  FFMA.FTZ R104, R65, UR4, -R93.reuse ;  /* 0x0000000441687c23 */ /* 0x100fe2000801085d */
[----:B------:R-:W-:Y:S01]  /*132b0*/  MUFU.EX2 R100, R100 ;  /* 0x0000006400647308 */ /* 0x000fe20000000800 */
[-C--:B------:R-:W-:Y:S01]  /*132c0*/  FMUL.FTZ R136, R136, R96.reuse ;  /* 0x0000006088887220 */ /* 0x080fe20000410000 */
[-C--:B------:R-:W-:Y:S01]  /*132d0*/  FMUL.FTZ R137, R137, R96.reuse ;  /* 0x0000006089897220 */ /* 0x080fe20000410000 */
[C---:B------:R-:W-:Y:S01]  /*132e0*/  HMMA.16816.F32 R144, R12.reuse, R4, R144 ;  /* 0x000000040c90723c */ /* 0x040fe20000001890 */
[----:B------:R-:W1:Y:S01]  /*132f0*/  MUFU.EX2 R101, R101 ;  /* 0x0000006500657308 */ /* 0x000e620000000800 */
        /* <DEDUP_REMOVED lines=14> */
[C---:B---3--:R-:W-:Y:S01]  /*133e0*/  HMMA.16816.F32 R136, R12.reuse, R10, R136 ;  /* 0x0000000a0c88723c */ /* 0x048fe20000001888 */
[----:B------:R-:W3:Y:S01]  /*133f0*/  MUFU.EX2 R104, R104 ;  /* 0x0000006800687308 */ /* 0x000ee20000000800 */
[----:B-1----:R-:W-:Y:S01]  /*13400*/  F2FP.F16.F32.PACK_AB R10, R70, R101 ;  /* 0x00000065460a723e */ /* 0x002fe200000000ff */
[--C-:B--2---:R-:W-:Y:S01]  /*13410*/  FFMA.FTZ R24, R103, UR4, -R93.reuse ;  /* 0x0000000467187c23 */ /* 0x104fe2000801085d */
[--C-:B------:R-:W-:Y:S01]  /*13420*/  FFMA.FTZ R129, R129, UR4, -R92.reuse ;  /* 0x0000000481817c23 */ /* 0x100fe2000801085c */
[----:B------:R-:W-:Y:S01]  /*13430*/  MUFU.EX2 R64, R64 ;  /* 0x0000004000407308 */ /* 0x000fe20000000800 */
[--C-:B------:R-:W-:Y:S01]  /*13440*/  FFMA.FTZ R150, R150, UR4, -R92.reuse ;  /* 0x0000000496967c23 */ /* 0x100fe2000801085c */
[--C-:B----4-:R-:W-:Y:S01]  /*13450*/  FFMA.FTZ R25, R109, UR4, -R92.reuse ;  /* 0x000000046d197c23 */ /* 0x110fe2000801085c */
[----:B------:R-:W-:Y:S01]  /*13460*/  HMMA.16816.F32 R4, R12, R8, R4 ;  /* 0x000000080c04723c */ /* 0x000fe20000001804 */
[----:B------:R-:W1:Y:S01]  /*13470*/  LDSM.16.MT88.4 R12, [R54+0x5800] ;  /* 0x00580000360c783b */ /* 0x000e620000004200 */
[----:B------:R-:W-:Y:S01]  /*13480*/  F2FP.F16.F32.PACK_AB R8, R100, R99 ;  /* 0x000000636408723e */ /* 0x000fe200000000ff */
[--C-:B------:R-:W-:Y:S01]  /*13490*/  FFMA.FTZ R109, R106, UR4, -R93.reuse ;  /* 0x000000046a6d7c23 */ /* 0x100fe2000801085d */
[----:B-----5:R-:W-:Y:S01]  /*134a0*/  F2FP.F16.F32.PACK_AB R9, R102, R71 ;  /* 0x000000476609723e */ /* 0x020fe200000000ff */
[----:B------:R-:W2:Y:S01]  /*134b0*/  MUFU.EX2 R105, R105 ;  /* 0x0000006900697308 */ /* 0x000ea20000000800 */
        /* <DEDUP_REMOVED lines=8> */
[C---:B------:R-:W-:Y:S01]  /*13540*/  HMMA.16816.F32 R144, R8.reuse, R16, R144 ;  /* 0x000000100890723c */ /* 0x040fe20000001890 */
        /* <DEDUP_REMOVED lines=18> */
[----:B------:R-:W1:Y:S01]  /*13670*/  MUFU.EX2 R67, R67 ;  /* 0x0000004300437308 */ /* 0x000e620000000800 */
[--C-:B------:R-:W-:Y:S01]  /*13680*/  FFMA.FTZ R85, R85, UR4, -R92.reuse ;  /* 0x0000000455557c23 */ /* 0x100fe2000801085c */
[----:B---3--:R-:W3:Y:S01]  /*13690*/  LDSM.16.MT88.4 R24, [R54+0x5c00] ;  /* 0x005c00003618783b */ /* 0x008ee20000004200 */
[--C-:B------:R-:W-:Y:S01]  /*136a0*/  FFMA.FTZ R182, R86, UR4, -R93.reuse ;  /* 0x0000000456b67c23 */ /* 0x100fe2000801085d */
[----:B------:R-:W4:Y:S01]  /*136b0*/  MUFU.EX2 R112, R112 ;  /* 0x0000007000707308 */ /* 0x000f220000000800 */
[----:B------:R-:W-:Y:S01]  /*136c0*/  HMMA.16816.F32 R136, R8, R22, R136 ;  /* 0x000000160888723c */ /* 0x000fe20000001888 */
[----:B--2---:R-:W-:Y:S01]  /*136d0*/  F2FP.F16.F32.PACK_AB R8, R105, R64 ;  /* 0x000000406908723e */ /* 0x004fe200000000ff */
[--C-:B------:R-:W-:Y:S01]  /*136e0*/  FFMA.FTZ R155, R155, UR4, -R92.reuse ;  /* 0x000000049b9b7c23 */ /* 0x100fe2000801085c */
[----:B-----5:R-:W-:Y:S01]  /*136f0*/  F2FP.F16.F32.PACK_AB R9, R109, R106 ;  /* 0x0000006a6d09723e */ /* 0x020fe200000000ff */
[----:B------:R-:W-:Y:S01]  /*13700*/  MUFU.EX2 R113, R113 ;  /* 0x0000007100717308 */ /* 0x000fe20000000800 */
[----:B------:R-:W-:Y:S01]  /*13710*/  F2FP.F16.F32.PACK_AB R10, R108, R107 ;  /* 0x0000006b6c0a723e */ /* 0x000fe200000000ff */
[--C-:B------:R-:W-:Y:S01]  /*13720*/  FFMA.FTZ R162, R162, UR4, -R92.reuse ;  /* 0x00000004a2a27c23 */ /* 0x100fe2000801085c */
[----:B------:R-:W-:Y:S01]  /*13730*/  FFMA.FTZ R166, R166, UR4, -R92 ;  /* 0x00000004a6a67c23 */ /* 0x000fe2000801085c */
[----:B------:R2:W-:Y:S01]  /*13740*/  MUFU.EX2 R110, R20 ;  /* 0x00000014006e7308 */ /* 0x0005e20000000800 */
[----:B-1----:R-:W-:Y:S01]  /*13750*/  F2FP.F16.F32.PACK_AB R11, R67, R66 ;  /* 0x00000042430b723e */ /* 0x002fe200000000ff */
[----:B------:R-:W-:Y:S01]  /*13760*/  FFMA.FTZ R165, R165, UR4, -R93 ;  /* 0x00000004a5a57c23 */ /* 0x000fe2000801085d */
[----:B------:R-:W-:Y:S01]  /*13770*/  FFMA.FTZ R94, R225, R96, R94 ;  /* 0x00000060e15e7223 */ /* 0x000fe2000001005e */
[----:B------:R1:W-:Y:S01]  /*13780*/  MUFU.EX2 R111, R140 ;  /* 0x0000008c006f7308 */ /* 0x0003e20000000800 */
[----:B------:R-:W-:Y:S01]  /*13790*/  FFMA.FTZ R179, R226, R0, R179 ;  /* 0x00000000e2b37223 */ /* 0x000fe200000100b3 */
[--C-:B------:R-:W-:Y:S01]  /*137a0*/  FFMA.FTZ R96, R28, UR4, -R92.reuse ;  /* 0x000000041c607c23 */ /* 0x100fe2000801085c */
[--C-:B------:R-:W-:Y:S01]  /*137b0*/  FFMA.FTZ R0, R29, UR4, -R92.reuse ;  /* 0x000000041d007c23 */ /* 0x100fe2000801085c */
[----:B------:R5:W3:Y:S01]  /*137c0*/  MUFU.EX2 R114, R142 ;  /* 0x0000008e00727308 */ /* 0x000ae20000000800 */
[C---:B------:R-:W-:Y:S01]  /*137d0*/  HMMA.16816.F32 R144, R8.reuse, R12, R144 ;  /* 0x0000000c0890723c */ /* 0x040fe20000001890 */
[----:B------:R-:W-:Y:S01]  /*137e0*/  FADD.FTZ R179, R68, R179 ;  /* 0x000000b344b37221 */ /* 0x000fe20000010000 */
[--C-:B------:R-:W-:Y:S01]  /*137f0*/  FFMA.FTZ R68, R30, UR4, -R93.reuse ;  /* 0x000000041e447c23 */ /* 0x100fe2000801085d */
[----:B------:R4:W-:Y:S01]  /*13800*/  MUFU.EX2 R115, R141 ;  /* 0x0000008d00737308 */ /* 0x0009e20000000800 */
[--C-:B------:R-:W-:Y:S01]  /*13810*/  FFMA.FTZ R28, R171, UR4, -R92.reuse ;  /* 0x00000004ab1c7c23 */ /* 0x100fe2000801085c */
[----:B--2---:R-:W2:Y:S01]  /*13820*/  LDSM.16.MT88.4 R20, [R181+0xc00] ;  /* 0x000c0000b514783b */ /* 0x004ea20000004200 */
[--C-:B------:R-:W-:Y:S01]  /*13830*/  FFMA.FTZ R31, R31, UR4, -R93.reuse ;  /* 0x000000041f1f7c23 */ /* 0x100fe2000801085d */
[----:B------:R-:W3:Y:S01]  /*13840*/  MUFU.EX2 R116, R116 ;  /* 0x0000007400747308 */ /* 0x000ee20000000800 */
[C---:B------:R-:W-:Y:S01]  /*13850*/  HMMA.16816.F32 R132, R8.reuse, R14, R132 ;  /* 0x0000000e0884723c */ /* 0x040fe20000001884 */
[----:B------:R-:W2:Y:S01]  /*13860*/  LDSM.16.MT88.4 R12, [R54+0x6000] ;  /* 0x00600000360c783b */ /* 0x000ea20000004200 */
[--C-:B-1----:R-:W-:Y:S01]  /*13870*/  FFMA.FTZ R140, R131, UR4, -R93.reuse ;  /* 0x00000004838c7c23 */ /* 0x102fe2000801085d */
[----:B------:R-:W-:Y:S01]  /*13880*/  MUFU.EX2 R117, R117 ;  /* 0x0000007500757308 */ /* 0x000fe20000000800 */
[--C-:B------:R-:W-:Y:S01]  /*13890*/  FFMA.FTZ R173, R173, UR4, -R93.reuse ;  /* 0x00000004adad7c23 */ /* 0x100fe2000801085d */
[--C-:B-----5:R-:W-:Y:S01]  /*138a0*/  FFMA.FTZ R142, R127, UR4, -R93.reuse ;  /* 0x000000047f8e7c23 */ /* 0x120fe2000801085d */
[--C-:B------:R-:W-:Y:S01]  /*138b0*/  FFMA.FTZ R176, R176, UR4, -R93.reuse ;  /* 0x00000004b0b07c23 */ /* 0x100fe2000801085d */
[----:B------:R-:W1:Y:S01]  /*138c0*/  MUFU.EX2 R120, R120 ;  /* 0x0000007800787308 */ /* 0x000e620000000800 */
[C---:B----4-:R-:W-:Y:S01]  /*138d0*/  HMMA.16816.F32 R4, R8.reuse, R16, R4 ;  /* 0x000000100804723c */ /* 0x050fe20000001804 */
[--C-:B------:R-:W-:Y:S01]  /*138e0*/  FFMA.FTZ R141, R151, UR4, -R92.reuse ;  /* 0x00000004978d7c23 */ /* 0x100fe2000801085c */
[--C-:B------:R-:W-:Y:S01]  /*138f0*/  FFMA.FTZ R151, R58, UR4, -R93.reuse ;  /* 0x000000043a977c23 */ /* 0x100fe2000801085d */
[----:B------:R-:W-:Y:S01]  /*13900*/  MUFU.EX2 R121, R121 ;  /* 0x0000007900797308 */ /* 0x000fe20000000800 */
[--C-:B------:R-:W-:Y:S01]  /*13910*/  FFMA.FTZ R175, R175, UR4, -R92.reuse ;  /* 0x00000004afaf7c23 */ /* 0x100fe2000801085c */
[--C-:B------:R-:W-:Y:S01]  /*13920*/  FFMA.FTZ R178, R178, UR4, -R92.reuse ;  /* 0x00000004b2b27c23 */ /* 0x100fe2000801085c */
[--C-:B------:R-:W-:Y:S01]  /*13930*/  FFMA.FTZ R37, R37, UR4, -R92.reuse ;  /* 0x0000000425257c23 */ /* 0x100fe2000801085c */
[----:B------:R-:W-:Y:S01]  /*13940*/  MUFU.EX2 R125, R125 ;  /* 0x0000007d007d7308 */ /* 0x000fe20000000800 */
[----:B------:R-:W-:Y:S01]  /*13950*/  HMMA.16816.F32 R136, R8, R18, R136 ;  /* 0x000000120888723c */ /* 0x000fe20000001888 */
[----:B------:R-:W-:Y:S01]  /*13960*/  F2FP.F16.F32.PACK_AB R8, R112, R103 ;  /* 0x000000677008723e */ /* 0x000fe200000000ff */
[----:B------:R-:W4:Y:S01]  /*13970*/  LDSM.16.MT88.4 R16, [R181+0x1000] ;  /* 0x00100000b510783b */ /* 0x000f220000004200 */
[----:B---3--:R-:W-:Y:S01]  /*13980*/  F2FP.F16.F32.PACK_AB R9, R114, R111 ;  /* 0x0000006f7209723e */ /* 0x008fe200000000ff */
[----:B------:R-:W-:Y:S01]  /*13990*/  MUFU.EX2 R128, R128 ;  /* 0x0000008000807308 */ /* 0x000fe20000000800 */
[----:B------:R-:W-:Y:S01]  /*139a0*/  F2FP.F16.F32.PACK_AB R10, R110, R113 ;  /* 0x000000716e0a723e */ /* 0x000fe200000000ff */
[--C-:B------:R-:W-:Y:S01]  /*139b0*/  FFMA.FTZ R81, R81, UR4, -R92.reuse ;  /* 0x0000000451517c23 */ /* 0x100fe2000801085c */
[----:B------:R-:W-:Y:S01]  /*139c0*/  F2FP.F16.F32.PACK_AB R11, R116, R115 ;  /* 0x00000073740b723e */ /* 0x000fe200000000ff */
[----:B------:R-:W-:Y:S01]  /*139d0*/  MUFU.EX2 R129, R129 ;  /* 0x0000008100817308 */ /* 0x000fe20000000800 */
[--C-:B------:R-:W-:Y:S01]  /*139e0*/  FFMA.FTZ R83, R83, UR4, -R93.reuse ;  /* 0x0000000453537c23 */ /* 0x100fe2000801085d */
[--C-:B------:R-:W-:Y:S01]  /*139f0*/  FFMA.FTZ R225, R73, UR4, -R92.reuse ;  /* 0x0000000449e17c23 */ /* 0x100fe2000801085c */
[--C-:B------:R-:W-:Y:S01]  /*13a00*/  FFMA.FTZ R226, R82, UR4, -R93.reuse ;  /* 0x0000000452e27c23 */ /* 0x100fe2000801085d */
[----:B------:R3:W-:Y:S01]  /*13a10*/  MUFU.EX2 R130, R142 ;  /* 0x0000008e00827308 */ /* 0x0007e20000000800 */
[--C-:B------:R-:W-:Y:S01]  /*13a20*/  FFMA.FTZ R72, R72, UR4, -R92.reuse ;  /* 0x0000000448487c23 */ /* 0x100fe2000801085c */
[----:B------:R-:W-:Y:S01]  /*13a30*/  HMMA.16816.F32 R144, R8, R24, R144 ;  /* 0x000000180890723c */ /* 0x000fe20000001890 */
[----:B------:R-:W-:Y:S01]  /*13a40*/  FFMA.FTZ R25, R124, UR4, -R92 ;  /* 0x000000047c197c23 */ /* 0x000fe2000801085c */
[--C-:B------:R-:W-:Y:S01]  /*13a50*/  FFMA.FTZ R124, R123, UR4, -R93.reuse ;  /* 0x000000047b7c7c23 */ /* 0x100fe2000801085d */
[----:B------:R-:W-:Y:S01]  /*13a60*/  FFMA.FTZ R24, R118, UR4, -R93 ;  /* 0x0000000476187c23 */ /* 0x000fe2000801085d */
[----:B------:R5:W-:Y:S01]  /*13a70*/  MUFU.EX2 R131, R143 ;  /* 0x0000008f00837308 */ /* 0x000be20000000800 */
[----:B------:R-:W-:-:S03]  /*13a80*/  ISETP.GT.AND P0, PT, R61, R212, PT ;  /* 0x000000d43d00720c */ /* 0x000fc60003f04270 */
[----:B------:R-:W-:Y:S01]  /*13a90*/  HMMA.16816.F32 R132, R8, R26, R132 ;  /* 0x0000001a0884723c */ /* 0x000fe20000001884 */
[--C-:B------:R-:W-:Y:S01]  /*13aa0*/  FFMA.FTZ R27, R119, UR4, -R93.reuse ;  /* 0x00000004771b7c23 */ /* 0x100fe2000801085d */
[--C-:B------:R-:W-:Y:S01]  /*13ab0*/  FFMA.FTZ R26, R122, UR4, -R93.reuse ;  /* 0x000000047a1a7c23 */ /* 0x100fe2000801085d */
[----:B------:R-:W1:Y:S01]  /*13ac0*/  MUFU.EX2 R118, R25 ;  /* 0x0000001900767308 */ /* 0x000e620000000800 */
[----:B---3--:R-:W-:-:S03]  /*13ad0*/  FFMA.FTZ R142, R59, UR4, -R93 ;  /* 0x000000043b8e7c23 */ /* 0x008fc6000801085d */
[----:B------:R3:W-:Y:S01]  /*13ae0*/  MUFU.EX2 R119, R24 ;  /* 0x0000001800777308 */ /* 0x0007e20000000800 */
[C---:B--2---:R-:W-:Y:S01]  /*13af0*/  HMMA.16816.F32 R4, R8.reuse, R20, R4 ;  /* 0x000000140804723c */ /* 0x044fe20000001804 */
[--C-:B-----5:R-:W-:Y:S02]  /*13b00*/  FFMA.FTZ R143, R152, UR4, -R93.reuse ;  /* 0x00000004988f7c23 */ /* 0x120fe4000801085d */
[----:B------:R-:W2:Y:S01]  /*13b10*/  MUFU.EX2 R122, R27 ;  /* 0x0000001b007a7308 */ /* 0x000ea20000000800 */
[--C-:B------:R-:W-:Y:S01]  /*13b20*/  FFMA.FTZ R152, R87, UR4, -R93.reuse ;  /* 0x0000000457987c23 */ /* 0x100fe2000801085d */
[----:B------:R-:W-:Y:S02]  /*13b30*/  @P0 IADD3 R55, PT, PT, R55, -0x3, RZ ;  /* 0xfffffffd37370810 */ /* 0x000fe40007ffe0ff */
[----:B------:R-:W-:Y:S01]  /*13b40*/  MUFU.EX2 R123, R26 ;  /* 0x0000001a007b7308 */ /* 0x000fe20000000800 */
[----:B------:R-:W-:Y:S01]  /*13b50*/  HMMA.16816.F32 R136, R8, R22, R136 ;  /* 0x000000160888723c */ /* 0x000fe20000001888 */
[----:B-1----:R-:W-:Y:S01]  /*13b60*/  F2FP.F16.F32.PACK_AB R8, R120, R117 ;  /* 0x000000757808723e */ /* 0x002fe200000000ff */
[----:B------:R-:W1:Y:S01]  /*13b70*/  LDSM.16.MT88.4 R20, [R54+0x6400] ;  /* 0x006400003614783b */ /* 0x000e620000004200 */
[----:B------:R-:W5:Y:S01]  /*13b80*/  MUFU.EX2 R124, R124 ;  /* 0x0000007c007c7308 */ /* 0x000f620000000800 */
[----:B------:R-:W-:Y:S01]  /*13b90*/  F2FP.F16.F32.PACK_AB R10, R118, R121 ;  /* 0x00000079760a723e */ /* 0x000fe200000000ff */
[----:B------:R-:W-:Y:S01]  /*13ba0*/  FFMA.FTZ R25, R56, UR4, -R92 ;  /* 0x0000000438197c23 */ /* 0x000fe2000801085c */
[----:B---3--:R-:W-:Y:S01]  /*13bb0*/  FFMA.FTZ R24, R126, UR4, -R93 ;  /* 0x000000047e187c23 */ /* 0x008fe2000801085d */
[----:B------:R3:W-:Y:S01]  /*13bc0*/  MUFU.EX2 R56, R150 ;  /* 0x0000009600387308 */ /* 0x0007e20000000800 */
[----:B--2---:R-:W-:-:S03]  /*13bd0*/  F2FP.F16.F32.PACK_AB R9, R122, R119 ;  /* 0x000000777a09723e */ /* 0x004fc600000000ff */
[----:B------:R-:W2:Y:S04]  /*13be0*/  MUFU.EX2 R127, R24 ;  /* 0x00000018007f7308 */ /* 0x000ea80000000800 */
[----:B------:R-:W2:Y:S01]  /*13bf0*/  MUFU.EX2 R140, R140 ;  /* 0x0000008c008c7308 */ /* 0x000ea20000000800 */
[----:B-----5:R-:W-:-:S03]  /*13c00*/  F2FP.F16.F32.PACK_AB R11, R124, R123 ;  /* 0x0000007b7c0b723e */ /* 0x020fc600000000ff */
[----:B------:R5:W-:Y:S01]  /*13c10*/  MUFU.EX2 R126, R25 ;  /* 0x00000019007e7308 */ /* 0x000be20000000800 */
[----:B---3--:R-:W-:Y:S01]  /*13c20*/  FFMA.FTZ R150, R153, UR4, -R93 ;  /* 0x0000000499967c23 */ /* 0x008fe2000801085d */
[--C-:B------:R-:W-:Y:S02]  /*13c30*/  FFMA.FTZ R153, R159, UR4, -R92.reuse ;  /* 0x000000049f997c23 */ /* 0x100fe4000801085c */
[----:B------:R-:W3:Y:S01]  /*13c40*/  MUFU.EX2 R57, R57 ;  /* 0x0000003900397308 */ /* 0x000ee20000000800 */
[C---:B------:R-:W-:Y:S01]  /*13c50*/  HMMA.16816.F32 R144, R8.reuse, R12, R144 ;  /* 0x0000000c0890723c */ /* 0x040fe20000001890 */
[----:B------:R-:W-:Y:S01]  /*13c60*/  FFMA.FTZ R159, R163, UR4, -R92 ;  /* 0x00000004a39f7c23 */ /* 0x000fe2000801085c */
[----:B------:R-:W-:Y:S01]  /*13c70*/  FADD.FTZ R163, R69, R94 ;  /* 0x0000005e45a37221 */ /* 0x000fe20000010000 */
[----:B------:R-:W-:Y:S01]  /*13c80*/  MUFU.EX2 R141, R141 ;  /* 0x0000008d008d7308 */ /* 0x000fe20000000800 */
[----:B------:R-:W-:Y:S02]  /*13c90*/  FFMA.FTZ R69, R174, UR4, -R92 ;  /* 0x00000004ae457c23 */ /* 0x000fe4000801085c */
[----:B------:R-:W-:Y:S01]  /*13ca0*/  FADD.FTZ R30, R98, R163 ;  /* 0x000000a3621e7221 */ /* 0x000fe20000010000 */
[----:B------:R2:W-:Y:S01]  /*13cb0*/  MUFU.EX2 R58, R154 ;  /* 0x0000009a003a7308 */ /* 0x0005e20000000800 */
[C---:B------:R-:W-:Y:S01]  /*13cc0*/  HMMA.16816.F32 R132, R8.reuse, R14, R132 ;  /* 0x0000000e0884723c */ /* 0x040fe20000001884 */
[----:B------:R-:W3:Y:S01]  /*13cd0*/  LDSM.16.MT88.4 R12, [R181+0x1400] ;  /* 0x00140000b50c783b */ /* 0x000ee20000004200 */
[----:B------:R-:W-:Y:S01]  /*13ce0*/  FADD.FTZ R30, R95, R30 ;  /* 0x0000001e5f1e7221 */ /* 0x000fe20000010000 */
[----:B------:R1:W-:Y:S02]  /*13cf0*/  MUFU.EX2 R59, R151 ;  /* 0x00000097003b7308 */ /* 0x0003e40000000800 */
[----:B-----5:R-:W5:Y:S01]  /*13d00*/  LDSM.16.MT88.4 R24, [R54+0x6800] ;  /* 0x006800003618783b */ /* 0x020f620000004200 */
[----:B------:R-:W-:Y:S01]  /*13d10*/  FADD.FTZ R99, R99, R30 ;  /* 0x0000001e63637221 */ /* 0x000fe20000010000 */
[----:B------:R-:W3:Y:S01]  /*13d20*/  MUFU.EX2 R142, R142 ;  /* 0x0000008e008e7308 */ /* 0x000ee20000000800 */
[----:B----4-:R-:W-:Y:S02]  /*13d30*/  HMMA.16816.F32 R4, R8, R16, R4 ;  /* 0x000000100804723c */ /* 0x010fe40000001804 */
[----:B------:R-:W-:Y:S01]  /*13d40*/  FADD.FTZ R100, R100, R99 ;  /* 0x0000006364647221 */ /* 0x000fe20000010000 */
[----:B------:R-:W-:Y:S01]  /*13d50*/  MUFU.EX2 R143, R143 ;  /* 0x0000008f008f7308 */ /* 0x000fe20000000800 */
[----:B--2---:R-:W-:-:S02]  /*13d60*/  FFMA.FTZ R154, R47, UR4, -R93 ;  /* 0x000000042f9a7c23 */ /* 0x004fc4000801085d */
[----:B------:R-:W-:Y:S01]  /*13d70*/  FADD.FTZ R101, R101, R100 ;  /* 0x0000006465657221 */ /* 0x000fe20000010000 */
[----:B------:R-:W2:Y:S01]  /*13d80*/  MUFU.EX2 R150, R150 ;  /* 0x0000009600967308 */ /* 0x000ea20000000800 */
[----:B------:R-:W-:Y:S01]  /*13d90*/  HMMA.16816.F32 R136, R8, R18, R136 ;  /* 0x000000120888723c */ /* 0x000fe20000001888 */
[----:B------:R-:W-:Y:S01]  /*13da0*/  F2FP.F16.F32.PACK_AB R8, R128, R125 ;  /* 0x0000007d8008723e */ /* 0x000fe200000000ff */
[----:B------:R-:W4:Y:S01]  /*13db0*/  LDSM.16.MT88.4 R16, [R181+0x1800] ;  /* 0x00180000b510783b */ /* 0x000f220000004200 */
[----:B------:R-:W-:Y:S01]  /*13dc0*/  F2FP.F16.F32.PACK_AB R9, R130, R127 ;  /* 0x0000007f8209723e */ /* 0x000fe200000000ff */
[----:B------:R-:W-:Y:S01]  /*13dd0*/  MUFU.EX2 R88, R88 ;  /* 0x0000005800587308 */ /* 0x000fe20000000800 */
[----:B------:R-:W-:Y:S01]  /*13de0*/  F2FP.F16.F32.PACK_AB R10, R56, R129 ;  /* 0x00000081380a723e */ /* 0x000fe200000000ff */
[----:B-1----:R-:W-:Y:S01]  /*13df0*/  FFMA.FTZ R151, R158, UR4, -R92 ;  /* 0x000000049e977c23 */ /* 0x002fe2000801085c */
[----:B------:R-:W-:Y:S01]  /*13e00*/  F2FP.F16.F32.PACK_AB R11, R140, R131 ;  /* 0x000000838c0b723e */ /* 0x000fe200000000ff */
[----:B------:R-:W1:Y:S01]  /*13e10*/  MUFU.EX2 R89, R89 ;  /* 0x0000005900597308 */ /* 0x000e620000000800 */
[--C-:B------:R-:W-:Y:S01]  /*13e20*/  FFMA.FTZ R158, R161, UR4, -R93.reuse ;  /* 0x00000004a19e7c23 */ /* 0x100fe2000801085d */
[----:B------:R-:W-:Y:S01]  /*13e30*/  FFMA.FTZ R161, R169, UR4, -R93 ;  /* 0x00000004a9a17c23 */ /* 0x000fe2000801085d */
[----:B------:R-:W-:Y:S01]  /*13e40*/  FADD.FTZ R101, R70, R101 ;  /* 0x0000006546657221 */ /* 0x000fe20000010000 */
        /* <DEDUP_REMOVED lines=8> */
[----:B------:R-:W1:Y:S01]  /*13ed0*/  MUFU.EX2 R91, R91 ;  /* 0x0000005b005b7308 */ /* 0x000e620000000800 */
[----:B------:R-:W-:Y:S01]  /*13ee0*/  FADD.FTZ R107, R107, R64 ;  /* 0x000000406b6b7221 */ /* 0x000fe20000010000 */
[--C-:B------:R-:W-:Y:S01]  /*13ef0*/  FFMA.FTZ R64, R33, UR4, -R92.reuse ;  /* 0x0000000421407c23 */ /* 0x100fe2000801085c */
[----:B------:R-:W-:Y:S01]  /*13f00*/  FFMA.FTZ R33, R40, UR4, -R92 ;  /* 0x0000000428217c23 */ /* 0x000fe2000801085c */
[----:B------:R-:W-:Y:S01]  /*13f10*/  MUFU.EX2 R78, R78 ;  /* 0x0000004e004e7308 */ /* 0x000fe20000000800 */
[----:B------:R-:W-:Y:S01]  /*13f20*/  FADD.FTZ R108, R108, R107 ;  /* 0x0000006b6c6c7221 */ /* 0x000fe20000010000 */
[----:B---3--:R-:W-:Y:S02]  /*13f30*/  HMMA.16816.F32 R4, R8, R12, R4 ;  /* 0x0000000c0804723c */ /* 0x008fe40000001804 */
[----:B------:R-:W3:Y:S01]  /*13f40*/  MUFU.EX2 R79, R79 ;  /* 0x0000004f004f7308 */ /* 0x000ee20000000800 */
[----:B------:R-:W-:-:S03]  /*13f50*/  FADD.FTZ R103, R103, R108 ;  /* 0x0000006c67677221 */ /* 0x000fc60000010000 */
[----:B------:R-:W-:Y:S01]  /*13f60*/  MUFU.EX2 R44, R44 ;  /* 0x0000002c002c7308 */ /* 0x000fe20000000800 */
[----:B------:R-:W-:Y:S01]  /*13f70*/  FADD.FTZ R112, R112, R103 ;  /* 0x0000006770707221 */ /* 0x000fe20000010000 */
[----:B------:R-:W-:Y:S01]  /*13f80*/  HMMA.16816.F32 R136, R8, R14, R136 ;  /* 0x0000000e0888723c */ /* 0x000fe20000001888 */
[----:B------:R-:W3:Y:S01]  /*13f90*/  LDSM.16.MT88.4 R12, [R54+0x6c00] ;  /* 0x006c0000360c783b */ /* 0x000ee20000004200 */
[----:B------:R-:W-:Y:S01]  /*13fa0*/  F2FP.F16.F32.PACK_AB R8, R57, R126 ;  /* 0x0000007e3908723e */ /* 0x000fe200000000ff */
[----:B------:R-:W3:Y:S01]  /*13fb0*/  MUFU.EX2 R45, R45 ;  /* 0x0000002d002d7308 */ /* 0x000ee20000000800 */
[----:B------:R-:W-:Y:S01]  /*13fc0*/  F2FP.F16.F32.PACK_AB R9, R142, R59 ;  /* 0x0000003b8e09723e */ /* 0x000fe200000000ff */
[----:B------:R-:W-:Y:S01]  /*13fd0*/  FADD.FTZ R113, R113, R112 ;  /* 0x0000007071717221 */ /* 0x000fe20000010000 */
[----:B------:R-:W-:Y:S01]  /*13fe0*/  F2FP.F16.F32.PACK_AB R10, R58, R141 ;  /* 0x0000008d3a0a723e */ /* 0x000fe200000000ff */
[----:B------:R-:W-:Y:S01]  /*13ff0*/  MUFU.EX2 R84, R84 ;  /* 0x0000005400547308 */ /* 0x000fe20000000800 */
[----:B--2---:R-:W-:Y:S01]  /*14000*/  F2FP.F16.F32.PACK_AB R11, R150, R143 ;  /* 0x0000008f960b723e */ /* 0x004fe200000000ff */
[----:B------:R-:W-:-:S02]  /*14010*/  FADD.FTZ R110, R110, R113 ;  /* 0x000000716e6e7221 */ /* 0x000fc40000010000 */
[----:B------:R-:W-:Y:S02]  /*14020*/  MUFU.EX2 R85, R85 ;  /* 0x0000005500557308 */ /* 0x000fe40000000800 */
[----:B------:R-:W-:Y:S02]  /*14030*/  FADD.FTZ R117, R117, R110 ;  /* 0x0000006e75757221 */ /* 0x000fe40000010000 */
[----:B-----5:R-:W-:Y:S01]  /*14040*/  HMMA.16816.F32 R144, R8, R24, R144 ;  /* 0x000000180890723c */ /* 0x020fe20000001890 */
[----:B------:R-:W-:Y:S01]  /*14050*/  FFMA.FTZ R24, R46, UR4, -R93 ;  /* 0x000000042e187c23 */ /* 0x000fe2000801085d */
[----:B------:R-:W-:Y:S01]  /*14060*/  MUFU.EX2 R86, R154 ;  /* 0x0000009a00567308 */ /* 0x000fe20000000800 */
[----:B------:R-:W-:-:S03]  /*14070*/  FADD.FTZ R120, R120, R117 ;  /* 0x0000007578787221 */ /* 0x000fc60000010000 */
[----:B------:R2:W5:Y:S01]  /*14080*/  MUFU.EX2 R47, R24 ;  /* 0x00000018002f7308 */ /* 0x0005620000000800 */
[----:B------:R-:W-:Y:S01]  /*14090*/  FADD.FTZ R121, R121, R120 ;  /* 0x0000007879797221 */ /* 0x000fe20000010000 */
[----:B------:R-:W-:Y:S02]  /*140a0*/  HMMA.16816.F32 R132, R8, R26, R132 ;  /* 0x0000001a0884723c */ /* 0x000fe40000001884 */
[----:B------:R-:W-:Y:S01]  /*140b0*/  MUFU.EX2 R87, R182 ;  /* 0x000000b600577308 */ /* 0x000fe20000000800 */
[----:B------:R-:W-:-:S03]  /*140c0*/  FADD.FTZ R118, R118, R121 ;  /* 0x0000007976767221 */ /* 0x000fc60000010000 */
[----:B------:R-:W5:Y:S01]  /*140d0*/  MUFU.EX2 R152, R152 ;  /* 0x0000009800987308 */ /* 0x000f620000000800 */
[----:B------:R-:W-:Y:S01]  /*140e0*/  FADD.FTZ R125, R125, R118 ;  /* 0x000000767d7d7221 */ /* 0x000fe20000010000 */
[C---:B----4-:R-:W-:Y:S02]  /*140f0*/  HMMA.16816.F32 R4, R8.reuse, R16, R4 ;  /* 0x000000100804723c */ /* 0x050fe40000001804 */
[----:B------:R4:W-:Y:S01]  /*14100*/  MUFU.EX2 R46, R155 ;  /* 0x0000009b002e7308 */ /* 0x0009e20000000800 */
[----:B------:R-:W-:Y:S01]  /*14110*/  FADD.FTZ R128, R128, R125 ;  /* 0x0000007d80807221 */ /* 0x000fe20000010000 */
[----:B--2---:R-:W-:Y:S02]  /*14120*/  LDSM.16.MT88.4 R24, [R54+0x7400] ;  /* 0x007400003618783b */ /* 0x004fe40000004200 */
[----:B------:R-:W2:Y:S01]  /*14130*/  MUFU.EX2 R151, R151 ;  /* 0x0000009700977308 */ /* 0x000ea20000000800 */
[----:B------:R-:W-:Y:S01]  /*14140*/  FADD.FTZ R129, R129, R128 ;  /* 0x0000008081817221 */ /* 0x000fe20000010000 */
[----:B------:R-:W-:Y:S01]  /*14150*/  HMMA.16816.F32 R136, R8, R18, R136 ;  /* 0x000000120888723c */ /* 0x000fe20000001888 */
[----:B-1----:R-:W-:Y:S01]  /*14160*/  F2FP.F16.F32.PACK_AB R8, R89, R88 ;  /* 0x000000585908723e */ /* 0x002fe200000000ff */
[----:B------:R-:W1:Y:S01]  /*14170*/  LDSM.16.MT88.4 R16, [R54+0x7000] ;  /* 0x007000003610783b */ /* 0x000e620000004200 */
[----:B------:R-:W-:Y:S01]  /*14180*/  F2FP.F16.F32.PACK_AB R9, R91, R90 ;  /* 0x0000005a5b09723e */ /* 0x000fe200000000ff */
[----:B------:R-:W-:Y:S01]  /*14190*/  MUFU.EX2 R153, R153 ;  /* 0x0000009900997308 */ /* 0x000fe20000000800 */
[----:B------:R-:W-:Y:S01]  /*141a0*/  F2FP.F16.F32.PACK_AB R10, R77, R76 ;  /* 0x0000004c4d0a723e */ /* 0x000fe200000000ff */
[----:B------:R-:W-:Y:S01]  /*141b0*/  FADD.FTZ R129, R56, R129 ;  /* 0x0000008138817221 */ /* 0x000fe20000010000 */
[----:B---3--:R-:W-:Y:S01]  /*141c0*/  F2FP.F16.F32.PACK_AB R11, R79, R78 ;  /* 0x0000004e4f0b723e */ /* 0x008fe200000000ff */
[--C-:B----4-:R-:W-:Y:S01]  /*141d0*/  FFMA.FTZ R155, R156, UR4, -R93.reuse ;  /* 0x000000049c9b7c23 */ /* 0x110fe2000801085d */
[--C-:B------:R-:W-:Y:S01]  /*141e0*/  FFMA.FTZ R156, R157, UR4, -R93.reuse ;  /* 0x000000049d9c7c23 */ /* 0x100fe2000801085d */
[----:B------:R-:W-:Y:S01]  /*141f0*/  FFMA.FTZ R157, R160, UR4, -R93 ;  /* 0x00000004a09d7c23 */ /* 0x000fe2000801085d */
[----:B------:R3:W-:Y:S01]  /*14200*/  MUFU.EX2 R154, R162 ;  /* 0x000000a2009a7308 */ /* 0x0007e20000000800 */
[----:B------:R-:W-:Y:S01]  /*14210*/  FFMA.FTZ R160, R170, UR4, -R92 ;  /* 0x00000004aaa07c23 */ /* 0x000fe2000801085c */
[----:B------:R-:W-:Y:S01]  /*14220*/  FADD.FTZ R56, R126, R129 ;  /* 0x000000817e387221 */ /* 0x000fe20000010000 */
[----:B------:R-:W-:Y:S01]  /*14230*/  HMMA.16816.F32 R144, R8, R12, R144 ;  /* 0x0000000c0890723c */ /* 0x000fe20000001890 */
[----:B------:R-:W-:Y:S02]  /*14240*/  MUFU.EX2 R155, R155 ;  /* 0x0000009b009b7308 */ /* 0x000fe40000000800 */
[----:B------:R-:W-:-:S02]  /*14250*/  FADD.FTZ R56, R57, R56 ;  /* 0x0000003839387221 */ /* 0x000fc40000010000 */
[----:B------:R-:W4:Y:S03]  /*14260*/  MUFU.EX2 R156, R156 ;  /* 0x0000009c009c7308 */ /* 0x000f260000000800 */
[----:B------:R-:W-:Y:S01]  /*14270*/  HMMA.16816.F32 R132, R8, R14, R132 ;  /* 0x0000000e0884723c */ /* 0x000fe20000001884 */
[----:B------:R-:W2:Y:S01]  /*14280*/  LDSM.16.MT88.4 R12, [R181+0x2000] ;  /* 0x00200000b50c783b */ /* 0x000ea20000004200 */
[----:B------:R-:W-:Y:S01]  /*14290*/  MUFU.EX2 R157, R157 ;  /* 0x0000009d009d7308 */ /* 0x000fe20000000800 */
[----:B---3--:R-:W-:-:S03]  /*142a0*/  FFMA.FTZ R162, R172, UR4, -R93 ;  /* 0x00000004aca27c23 */ /* 0x008fc6000801085d */
[----:B------:R-:W3:Y:S02]  /*142b0*/  MUFU.EX2 R158, R158 ;  /* 0x0000009e009e7308 */ /* 0x000ee40000000800 */
[C---:B------:R-:W-:Y:S02]  /*142c0*/  HMMA.16816.F32 R4, R8.reuse, R20, R4 ;  /* 0x000000140804723c */ /* 0x040fe40000001804 */
[----:B------:R-:W-:Y:S04]  /*142d0*/  MUFU.EX2 R159, R159 ;  /* 0x0000009f009f7308 */ /* 0x000fe80000000800 */
[----:B------:R-:W-:Y:S02]  /*142e0*/  MUFU.EX2 R160, R160 ;  /* 0x000000a000a07308 */ /* 0x000fe40000000800 */
[----:B------:R-:W-:Y:S01]  /*142f0*/  HMMA.16816.F32 R136, R8, R22, R136 ;  /* 0x000000160888723c */ /* 0x000fe20000001888 */
[----:B------:R-:W-:Y:S01]  /*14300*/  F2FP.F16.F32.PACK_AB R8, R45, R44 ;  /* 0x0000002c2d08723e */ /* 0x000fe200000000ff */
[----:B------:R-:W3:Y:S01]  /*14310*/  LDSM.16.MT88.4 R20, [R181+0x2400] ;  /* 0x00240000b514783b */ /* 0x000ee20000004200 */
[----:B-----5:R-:W-:Y:S01]  /*14320*/  F2FP.F16.F32.PACK_AB R9, R86, R47 ;  /* 0x0000002f5609723e */ /* 0x020fe200000000ff */
[----:B------:R-:W-:Y:S01]  /*14330*/  MUFU.EX2 R161, R161 ;  /* 0x000000a100a17308 */ /* 0x000fe20000000800 */
[----:B------:R-:W-:-:S02]  /*14340*/  F2FP.F16.F32.PACK_AB R10, R85, R84 ;  /* 0x00000054550a723e */ /* 0x000fc400000000ff */
[----:B------:R-:W-:Y:S01]  /*14350*/  F2FP.F16.F32.PACK_AB R11, R152, R87 ;  /* 0x00000057980b723e */ /* 0x000fe200000000ff */
[----:B------:R-:W-:Y:S04]  /*14360*/  MUFU.EX2 R162, R162 ;  /* 0x000000a200a27308 */ /* 0x000fe80000000800 */
[----:B------:R-:W-:Y:S02]  /*14370*/  MUFU.EX2 R29, R96 ;  /* 0x00000060001d7308 */ /* 0x000fe40000000800 */
[C---:B-1----:R-:W-:Y:S02]  /*14380*/  HMMA.16816.F32 R144, R8.reuse, R16, R144 ;  /* 0x000000100890723c */ /* 0x042fe40000001890 */
[----:B------:R-:W-:Y:S04]  /*14390*/  MUFU.EX2 R0, R0 ;  /* 0x0000000000007308 */ /* 0x000fe80000000800 */
[----:B------:R-:W-:Y:S02]  /*143a0*/  MUFU.EX2 R28, R28 ;  /* 0x0000001c001c7308 */ /* 0x000fe40000000800 */
[C---:B------:R-:W-:Y:S01]  /*143b0*/  HMMA.16816.F32 R132, R8.reuse, R18, R132 ;  /* 0x000000120884723c */ /* 0x040fe20000001884 */
[----:B------:R-:W-:Y:S01]  /*143c0*/  LDSM.16.MT88.4 R16, [R181+0x2800] ;  /* 0x00280000b510783b */ /* 0x000fe20000004200 */
[----:B------:R-:W-:Y:S04]  /*143d0*/  MUFU.EX2 R69, R69 ;  /* 0x0000004500457308 */ /* 0x000fe80000000800 */
[----:B------:R-:W-:Y:S02]  /*143e0*/  MUFU.EX2 R31, R31 ;  /* 0x0000001f001f7308 */ /* 0x000fe40000000800 */
[C---:B--2---:R-:W-:Y:S02]  /*143f0*/  HMMA.16816.F32 R4, R8.reuse, R12, R4 ;  /* 0x0000000c0804723c */ /* 0x044fe40000001804 */
[----:B------:R-:W-:Y:S04]  /*14400*/  MUFU.EX2 R30, R173 ;  /* 0x000000ad001e7308 */ /* 0x000fe80000000800 */
[----:B------:R-:W-:Y:S02]  /*14410*/  MUFU.EX2 R40, R64 ;  /* 0x0000004000287308 */ /* 0x000fe40000000800 */
[----:B------:R-:W-:Y:S01]  /*14420*/  HMMA.16816.F32 R136, R8, R14, R136 ;  /* 0x0000000e0888723c */ /* 0x000fe20000001888 */
[----:B------:R-:W1:Y:S01]  /*14430*/  LDSM.16.MT88.4 R12, [R54+0x7800] ;  /* 0x00780000360c783b */ /* 0x000e620000004200 */
[----:B------:R-:W-:Y:S01]  /*14440*/  F2FP.F16.F32.PACK_AB R8, R151, R46 ;  /* 0x0000002e9708723e */ /* 0x000fe200000000ff */
[----:B------:R-:W-:Y:S01]  /*14450*/  MUFU.EX2 R33, R33 ;  /* 0x0000002100217308 */ /* 0x000fe20000000800 */
[----:B----4-:R-:W-:-:S02]  /*14460*/  F2FP.F16.F32.PACK_AB R9, R156, R155 ;  /* 0x0000009b9c09723e */ /* 0x010fc400000000ff */
[----:B------:R-:W-:Y:S01]  /*14470*/  F2FP.F16.F32.PACK_AB R10, R154, R153 ;  /* 0x000000999a0a723e */ /* 0x000fe200000000ff */
[----:B------:R-:W-:Y:S01]  /*14480*/  MUFU.EX2 R37, R37 ;  /* 0x0000002500257308 */ /* 0x000fe20000000800 */
[----:B---3--:R-:W-:-:S03]  /*14490*/  F2FP.F16.F32.PACK_AB R11, R158, R157 ;  /* 0x0000009d9e0b723e */ /* 0x008fc600000000ff */
[----:B------:R-:W-:Y:S04]  /*144a0*/  MUFU.EX2 R225, R225 ;  /* 0x000000e100e17308 */ /* 0x000fe80000000800 */
[C---:B------:R-:W-:Y:S01]  /*144b0*/  HMMA.16816.F32 R144, R8.reuse, R24, R144 ;  /* 0x000000180890723c */ /* 0x040fe20000001890 */
[----:B------:R-:W-:Y:S01]  /*144c0*/  FFMA.FTZ R25, R167, UR4, -R92 ;  /* 0x00000004a7197c23 */ /* 0x000fe2000801085c */
[----:B------:R-:W2:Y:S04]  /*144d0*/  MUFU.EX2 R24, R166 ;  /* 0x000000a600187308 */ /* 0x000ea80000000800 */
[----:B------:R-:W-:Y:S02]  /*144e0*/  MUFU.EX2 R226, R226 ;  /* 0x000000e200e27308 */ /* 0x000fe40000000800 */
[C---:B------:R-:W-:Y:S01]  /*144f0*/  HMMA.16816.F32 R132, R8.reuse, R26, R132 ;  /* 0x0000001a0884723c */ /* 0x040fe20000001884 */
[----:B------:R-:W-:Y:S01]  /*14500*/  FFMA.FTZ R27, R168, UR4, -R93 ;  /* 0x00000004a81b7c23 */ /* 0x000fe2000801085d */
[----:B------:R-:W3:Y:S04]  /*14510*/  MUFU.EX2 R25, R25 ;  /* 0x0000001900197308 */ /* 0x000ee80000000800 */
[----:B------:R-:W-:Y:S02]  /*14520*/  MUFU.EX2 R26, R165 ;  /* 0x000000a5001a7308 */ /* 0x000fe40000000800 */
[C---:B------:R-:W-:Y:S02]  /*14530*/  HMMA.16816.F32 R4, R8.reuse, R20, R4 ;  /* 0x000000140804723c */ /* 0x040fe40000001804 */
[----:B------:R-:W4:Y:S06]  /*14540*/  MUFU.EX2 R27, R27 ;  /* 0x0000001b001b7308 */ /* 0x000f2c0000000800 */
[----:B------:R-:W-:Y:S01]  /*14550*/  HMMA.16816.F32 R136, R8, R22, R136 ;  /* 0x000000160888723c */ /* 0x000fe20000001888 */
[----:B--2---:R-:W-:Y:S01]  /*14560*/  F2FP.F16.F32.PACK_AB R8, R24, R159 ;  /* 0x0000009f1808723e */ /* 0x004fe200000000ff */
[----:B------:R-:W2:Y:S01]  /*14570*/  LDSM.16.MT88.4 R20, [R54+0x7c00] ;  /* 0x007c00003614783b */ /* 0x000ea20000004200 */
[----:B---3--:R-:W-:-:S02]  /*14580*/  F2FP.F16.F32.PACK_AB R10, R160, R25 ;  /* 0x00000019a00a723e */ /* 0x008fc400000000ff */
[----:B------:R-:W-:Y:S02]  /*14590*/  F2FP.F16.F32.PACK_AB R11, R162, R161 ;  /* 0x000000a1a20b723e */ /* 0x000fe400000000ff */
[----:B----4-:R-:W-:-:S07]  /*145a0*/  F2FP.F16.F32.PACK_AB R9, R27, R26 ;  /* 0x0000001a1b09723e */ /* 0x010fce00000000ff */
[----:B-1----:R-:W-:Y:S01]  /*145b0*/  HMMA.16816.F32 R144, R8, R12, R144 ;  /* 0x0000000c0890723c */ /* 0x002fe20000001890 */
[----:B------:R-:W-:Y:S02]  /*145c0*/  FADD.FTZ R12, R2, R179 ;  /* 0x000000b3020c7221 */ /* 0x000fe40000010000 */
[----:B------:R1:W3:Y:S02]  /*145d0*/  MUFU.EX2 R2, R68 ;  /* 0x0000004400027308 */ /* 0x0002e40000000800 */
[----:B------:R-:W-:-:S03]  /*145e0*/  FADD.FTZ R12, R97, R12 ;  /* 0x0000000c610c7221 */ /* 0x000fc60000010000 */
[----:B------:R-:W-:Y:S01]  /*145f0*/  HMMA.16816.F32 R132, R8, R14, R132 ;  /* 0x0000000e0884723c */ /* 0x000fe20000001884 */
[----:B------:R-:W-:Y:S02]  /*14600*/  FADD.FTZ R95, R71, R12 ;  /* 0x0000000c475f7221 */ /* 0x000fe40000010000 */
[----:B------:R-:W4:Y:S01]  /*14610*/  LDSM.16.MT88.4 R12, [R181+0x2c00] ;  /* 0x002c0000b50c783b */ /* 0x000f220000004200 */
[----:B------:R-:W5:Y:S01]  /*14620*/  MUFU.EX2 R71, R176 ;  /* 0x000000b000477308 */ /* 0x000f620000000800 */
[----:B------:R-:W-:-:S03]  /*14630*/  FADD.FTZ R102, R102, R95 ;  /* 0x0000005f66667221 */ /* 0x000fc60000010000 */
[----:B------:R-:W-:Y:S01]  /*14640*/  HMMA.16816.F32 R4, R8, R16, R4 ;  /* 0x000000100804723c */ /* 0x000fe20000001804 */
[----:B------:R-:W-:Y:S01]  /*14650*/  FADD.FTZ R95, R65, R102 ;  /* 0x00000066415f7221 */ /* 0x000fe20000010000 */
[--C-:B-1----:R-:W-:Y:S01]  /*14660*/  FFMA.FTZ R68, R48, UR4, -R92.reuse ;  /* 0x0000000430447c23 */ /* 0x102fe2000801085c */
[----:B------:R-:W-:Y:S01]  /*14670*/  FFMA.FTZ R48, R49, UR4, -R92 ;  /* 0x0000000431307c23 */ /* 0x000fe2000801085c */
[----:B------:R-:W-:Y:S01]  /*14680*/  MUFU.EX2 R65, R175 ;  /* 0x000000af00417308 */ /* 0x000fe20000000800 */
[----:B------:R-:W-:-:S03]  /*14690*/  FADD.FTZ R95, R104, R95 ;  /* 0x0000005f685f7221 */ /* 0x000fc60000010000 */
[----:B------:R-:W-:Y:S01]  /*146a0*/  HMMA.16816.F32 R136, R8, R18, R136 ;  /* 0x000000120888723c */ /* 0x000fe20000001888 */
[----:B------:R-:W-:Y:S01]  /*146b0*/  FADD.FTZ R106, R106, R95 ;  /* 0x0000005f6a6a7221 */ /* 0x000fe20000010000 */
[----:B------:R-:W1:Y:S01]  /*146c0*/  LDSM.16.MT88.4 R16, [R54+0x8000] ;  /* 0x008000003610783b */ /* 0x000e620000004200 */
[----:B------:R-:W-:Y:S01]  /*146d0*/  F2FP.F16.F32.PACK_AB R8, R0, R29 ;  /* 0x0000001d0008723e */ /* 0x000fe200000000ff */
[----:B------:R-:W-:Y:S01]  /*146e0*/  MUFU.EX2 R49, R68 ;  /* 0x0000004400317308 */ /* 0x000fe20000000800 */
[----:B------:R-:W-:Y:S01]  /*146f0*/  FADD.FTZ R109, R109, R106 ;  /* 0x0000006a6d6d7221 */ /* 0x000fe20000010000 */
[----:B---3--:R-:W-:Y:S02]  /*14700*/  F2FP.F16.F32.PACK_AB R9, R31, R2 ;  /* 0x000000021f09723e */ /* 0x008fe400000000ff */
[----:B------:R-:W-:Y:S01]  /*14710*/  F2FP.F16.F32.PACK_AB R10, R69, R28 ;  /* 0x0000001c450a723e */ /* 0x000fe200000000ff */
[----:B------:R-:W-:Y:S01]  /*14720*/  FADD.FTZ R66, R66, R109 ;  /* 0x0000006d42427221 */ /* 0x000fe20000010000 */
[----:B-----5:R-:W-:Y:S01]  /*14730*/  F2FP.F16.F32.PACK_AB R11, R71, R30 ;  /* 0x0000001e470b723e */ /* 0x020fe200000000ff */
[----:B------:R-:W3:Y:S02]  /*14740*/  MUFU.EX2 R48, R48 ;  /* 0x0000003000307308 */ /* 0x000ee40000000800 */
[----:B------:R-:W-:-:S04]  /*14750*/  FADD.FTZ R66, R67, R66 ;  /* 0x0000004243427221 */ /* 0x000fc80000010000 */
[----:B------:R-:W-:Y:S01]  /*14760*/  FADD.FTZ R111, R111, R66 ;  /* 0x000000426f6f7221 */ /* 0x000fe20000010000 */
[C---:B--2---:R-:W-:Y:S01]  /*14770*/  HMMA.16816.F32 R144, R8.reuse, R20, R144 ;  /* 0x000000140890723c */ /* 0x044fe20000001890 */
        /* <DEDUP_REMOVED lines=14> */
[----:B------:R-:W5:Y:S01]  /*14860*/  MUFU.EX2 R50, R50 ;  /* 0x0000003200327308 */ /* 0x000f620000000800 */
[----:B----4-:R-:W-:Y:S01]  /*14870*/  HMMA.16816.F32 R4, R8, R12, R4 ;  /* 0x0000000c0804723c */ /* 0x010fe20000001804 */
[----:B------:R-:W-:Y:S01]  /*14880*/  FADD.FTZ R119, R119, R116 ;  /* 0x0000007477777221 */ /* 0x000fe20000010000 */
[--C-:B------:R-:W-:Y:S01]  /*14890*/  FFMA.FTZ R34, R35, UR4, -R93.reuse ;  /* 0x0000000423227c23 */ /* 0x100fe2000801085d */
[----:B------:R-:W-:Y:S01]  /*148a0*/  MUFU.EX2 R22, R22 ;  /* 0x0000001600167308 */ /* 0x000fe20000000800 */
[----:B------:R-:W-:Y:S01]  /*148b0*/  FFMA.FTZ R42, R43, UR4, -R93 ;  /* 0x000000042b2a7c23 */ /* 0x000fe2000801085d */
[----:B------:R-:W-:-:S02]  /*148c0*/  FADD.FTZ R122, R122, R119 ;  /* 0x000000777a7a7221 */ /* 0x000fc40000010000 */
[----:B------:R-:W4:Y:S01]  /*148d0*/  MUFU.EX2 R23, R23 ;  /* 0x0000001700177308 */ /* 0x000f220000000800 */
[----:B------:R-:W-:Y:S01]  /*148e0*/  HMMA.16816.F32 R136, R8, R14, R136 ;  /* 0x0000000e0888723c */ /* 0x000fe20000001888 */
[----:B------:R-:W1:Y:S01]  /*148f0*/  LDSM.16.MT88.4 R12, [R181+0x3000] ;  /* 0x00300000b50c783b */ /* 0x000e620000004200 */
[----:B---3--:R-:W-:Y:S01]  /*14900*/  F2FP.F16.F32.PACK_AB R8, R48, R49 ;  /* 0x000000313008723e */ /* 0x008fe200000000ff */
[----:B------:R-:W-:Y:S01]  /*14910*/  FADD.FTZ R123, R123, R122 ;  /* 0x0000007a7b7b7221 */ /* 0x000fe20000010000 */
[----:B--2---:R-:W-:Y:S01]  /*14920*/  F2FP.F16.F32.PACK_AB R10, R20, R65 ;  /* 0x00000041140a723e */ /* 0x004fe200000000ff */
[----:B------:R-:W2:Y:S01]  /*14930*/  MUFU.EX2 R51, R51 ;  /* 0x0000003300337308 */ /* 0x000ea20000000800 */
[----:B-----5:R-:W-:Y:S01]  /*14940*/  F2FP.F16.F32.PACK_AB R9, R50, R21 ;  /* 0x000000153209723e */ /* 0x020fe200000000ff */
[----:B------:R-:W-:Y:S02]  /*14950*/  FADD.FTZ R124, R124, R123 ;  /* 0x0000007b7c7c7221 */ /* 0x000fe40000010000 */
[----:B------:R-:W-:Y:S02]  /*14960*/  MUFU.EX2 R32, R32 ;  /* 0x0000002000207308 */ /* 0x000fe40000000800 */
[----:B------:R-:W-:Y:S01]  /*14970*/  FADD.FTZ R127, R127, R124 ;  /* 0x0000007c7f7f7221 */ /* 0x000fe20000010000 */
[----:B----4-:R-:W-:Y:S01]  /*14980*/  F2FP.F16.F32.PACK_AB R11, R23, R22 ;  /* 0x00000016170b723e */ /* 0x010fe200000000ff */
[----:B------:R-:W-:Y:S02]  /*14990*/  MUFU.EX2 R35, R66 ;  /* 0x0000004200237308 */ /* 0x000fe40000000800 */
[----:B------:R-:W-:-:S02]  /*149a0*/  FADD.FTZ R130, R130, R127 ;  /* 0x0000007f82827221 */ /* 0x000fc40000010000 */
[----:B------:R-:W3:Y:S02]  /*149b0*/  MUFU.EX2 R34, R34 ;  /* 0x0000002200227308 */ /* 0x000ee40000000800 */
[----:B------:R-:W-:Y:S01]  /*149c0*/  FADD.FTZ R131, R131, R130 ;  /* 0x0000008283837221 */ /* 0x000fe20000010000 */
[C---:B-1----:R-:W-:Y:S01]  /*149d0*/  HMMA.16816.F32 R144, R8.reuse, R16, R144 ;  /* 0x000000100890723c */ /* 0x042fe20000001890 */
[----:B------:R-:W-:Y:S02]  /*149e0*/  MUFU.EX2 R41, R41 ;  /* 0x0000002900297308 */ /* 0x000fe40000000800 */
[----:B------:R-:W-:Y:S02]  /*149f0*/  FADD.FTZ R140, R140, R131 ;  /* 0x000000838c8c7221 */ /* 0x000fe40000010000 */
[----:B------:R-:W1:Y:S02]  /*14a00*/  MUFU.EX2 R42, R42 ;  /* 0x0000002a002a7308 */ /* 0x000e640000000800 */
        /* <DEDUP_REMOVED lines=14> */
[----:B--2---:R-:W-:Y:S01]  /*14af0*/  F2FP.F16.F32.PACK_AB R8, R40, R51 ;  /* 0x000000332808723e */ /* 0x004fe200000000ff */
[----:B------:R-:W2:Y:S01]  /*14b00*/  LDSM.16.MT88.4 R12, [R181+0x3400] ;  /* 0x00340000b50c783b */ /* 0x000ea20000004200 */
[----:B---3--:R-:W-:Y:S01]  /*14b10*/  F2FP.F16.F32.PACK_AB R9, R34, R35 ;  /* 0x000000232209723e */ /* 0x008fe200000000ff */
[----:B------:R-:W-:Y:S01]  /*14b20*/  FADD.FTZ R89, R89, R88 ;  /* 0x0000005859597221 */ /* 0x000fe20000010000 */
[----:B------:R-:W-:Y:S01]  /*14b30*/  F2FP.F16.F32.PACK_AB R10, R32, R33 ;  /* 0x00000021200a723e */ /* 0x000fe200000000ff */
[----:B------:R-:W-:Y:S01]  /*14b40*/  MUFU.EX2 R43, R43 ;  /* 0x0000002b002b7308 */ /* 0x000fe20000000800 */
[----:B-1----:R-:W-:Y:S01]  /*14b50*/  F2FP.F16.F32.PACK_AB R11, R42, R41 ;  /* 0x000000292a0b723e */ /* 0x002fe200000000ff */
        /* <DEDUP_REMOVED lines=13> */
[----:B------:R-:W1:Y:S01]  /*14c30*/  LDSM.16.MT88.4 R16, [R54+0x8800] ;  /* 0x008800003610783b */ /* 0x000e620000004200 */
        /* <DEDUP_REMOVED lines=10> */
[C---:B--2---:R-:W-:Y:S01]  /*14ce0*/  HMMA.16816.F32 R4, R8.reuse, R12, R4 ;  /* 0x0000000c0804723c */ /* 0x044fe20000001804 */
[----:B------:R-:W-:Y:S01]  /*14cf0*/  FFMA.FTZ R46, R39, UR4, -R93 ;  /* 0x00000004272e7c23 */ /* 0x000fe2000801085d */
[----:B------:R-:W-:Y:S01]  /*14d00*/  FADD.FTZ R155, R155, R152 ;  /* 0x000000989b9b7221 */ /* 0x000fe20000010000 */
[----:B------:R-:W-:Y:S01]  /*14d10*/  FADD.FTZ R154, R154, R153 ;  /* 0x000000999a9a7221 */ /* 0x000fe20000010000 */
[----:B------:R-:W2:Y:S01]  /*14d20*/  MUFU.EX2 R38, R83 ;  /* 0x0000005300267308 */ /* 0x000ea20000000800 */
        /* <DEDUP_REMOVED lines=15> */
[----:B--2---:R-:W-:Y:S01]  /*14e20*/  F2FP.F16.F32.PACK_AB R13, R38, R45 ;  /* 0x0000002d260d723e */ /* 0x004fe200000000ff */
        /* <DEDUP_REMOVED lines=14> */
[----:B------:R-:W2:Y:S01]  /*14f10*/  MUFU.EX2 R24, R24 ;  /* 0x0000001800187308 */ /* 0x000ea20000000800 */
[----:B------:R-:W-:Y:S01]  /*14f20*/  FADD.FTZ R31, R31, R2 ;  /* 0x000000021f1f7221 */ /* 0x000fe20000010000 */
[----:B------:R-:W-:Y:S01]  /*14f30*/  FADD.FTZ R49, R49, R28 ;  /* 0x0000001c31317221 */ /* 0x000fe20000010000 */
[C---:B-1----:R-:W-:Y:S01]  /*14f40*/  HMMA.16816.F32 R144, R12.reuse, R16, R144 ;  /* 0x000000100c90723c */ /* 0x042fe20000001890 */
[----:B------:R-:W-:Y:S01]  /*14f50*/  FFMA.FTZ R2, R53, UR4, -R93 ;  /* 0x0000000435027c23 */ /* 0x000fe2000801085d */
[----:B------:R-:W-:Y:S01]  /*14f60*/  FADD.FTZ R30, R30, R31 ;  /* 0x0000001f1e1e7221 */ /* 0x000fe20000010000 */
[----:B------:R-:W-:Y:S01]  /*14f70*/  FADD.FTZ R48, R48, R49 ;  /* 0x0000003130307221 */ /* 0x000fe20000010000 */
[----:B------:R-:W-:Y:S02]  /*14f80*/  MUFU.EX2 R27, R27 ;  /* 0x0000001b001b7308 */ /* 0x000fe40000000800 */
[----:B------:R-:W-:Y:S01]  /*14f90*/  FADD.FTZ R30, R71, R30 ;  /* 0x0000001e471e7221 */ /* 0x000fe20000010000 */
[----:B------:R-:W-:Y:S01]  /*14fa0*/  FADD.FTZ R65, R65, R48 ;  /* 0x0000003041417221 */ /* 0x000fe20000010000 */
[C---:B------:R-:W-:Y:S01]  /*14fb0*/  HMMA.16816.F32 R132, R12.reuse, R18, R132 ;  /* 0x000000120c84723c */ /* 0x040fe20000001884 */
[----:B------:R-:W1:Y:S01]  /*14fc0*/  LDSM.16.MT88.4 R16, [R54+0x8c00] ;  /* 0x008c00003610783b */ /* 0x000e620000004200 */
        /* <DEDUP_REMOVED lines=13> */
[----:B--2---:R-:W-:Y:S01]  /*150a0*/  F2FP.F16.F32.PACK_AB R10, R225, R24 ;  /* 0x00000018e10a723e */ /* 0x004fe200000000ff */
        /* <DEDUP_REMOVED lines=18> */
[C---:B-1----:R-:W-:Y:S01]  /*151d0*/  HMMA.16816.F32 R144, R8.reuse, R16, R144 ;  /* 0x000000100890723c */ /* 0x042fe20000001890 */
        /* <DEDUP_REMOVED lines=15> */
.L_x_1181:
[----:B------:R-:W-:-:S07]  /*152d0*/  IADD3 R55, PT, PT, R61, -0x1, RZ ;  /* 0xffffffff3d377810 */ /* 0x000fce0007ffe0ff */
.L_x_1187:
[----:B------:R-:W-:-:S13]  /*152e0*/  ISETP.GE.AND P0, PT, R55, R212, PT ;  /* 0x000000d43700720c */ /* 0x000fda0003f06270 */
[----:B------:R-:W-:Y:S05]  /*152f0*/  @!P0 BRA `(.L_x_1188) ;  /* 0x0000004000cc8947 */ /* 0x000fea0003800000 */
[----:B------:R-:W1:Y:S01]  /*15300*/  S2UR UR5, SR_CgaCtaId ;  /* 0x00000000000579c3 */ /* 0x000e620000008800 */
[----:B------:R-:W-:Y:S01]  /*15310*/  UISETP.NE.U32.AND UP0, UPT, UR12, URZ, UPT ;  /* 0x000000ff0c00728c */ /* 0x000fe2000bf05070 */
[----:B------:R-:W-:Y:S01]  /*15320*/  IMAD.MOV.U32 R151, RZ, RZ, R0 ;  /* 0x000000ffff977224 */ /* 0x000fe200078e0000 */
[C---:B------:R-:W-:Y:S01]  /*15330*/  LEA R224, R55.reuse, 0x100, 0x8 ;  /* 0x0000010037e07811 */ /* 0x040fe200078e40ff */
[----:B------:R-:W-:Y:S01]  /*15340*/  IMAD.MOV.U32 R3, RZ, RZ, R2 ;  /* 0x000000ffff037224 */ /* 0x000fe200078e0002 */
[----:B------:R-:W-:Y:S01]  /*15350*/  UISETP.NE.AND.EX UP0, UPT, UR13, URZ, UPT, UP0 ;  /* 0x000000ff0d00728c */ /* 0x000fe2000bf05300 */
[----:B------:R-:W-:Y:S01]  /*15360*/  IADD3 R223, PT, PT, R55, 0x1, RZ ;  /* 0x0000000137df7810 */ /* 0x000fe20007ffe0ff */
[----:B------:R-:W-:Y:S01]  /*15370*/  IMAD.MOV.U32 R222, RZ, RZ, RZ ;  /* 0x000000ffffde7224 */ /* 0x000fe200078e00ff */
[----:B------:R-:W-:Y:S01]  /*15380*/  UMOV UR13, 0x400 ;  /* 0x00000400000d7882 */ /* 0x000fe20000000000 */
[----:B------:R-:W2:Y:S02]  /*15390*/  LDCU UR12, c[0x0][0x440] ;  /* 0x00008800ff0c77ac */ /* 0x000ea40008000800 */
[----:B------:R-:W-:Y:S01]  /*153a0*/  PLOP3.LUT P2, PT, PT, PT, UP0, 0x80, 0x8 ;  /* 0x000000000008781c */ /* 0x000fe20003f4f008 */
[----:B------:R-:W3:Y:S01]  /*153b0*/  LDCU UR4, c[0x0][0x45c] ;  /* 0x00008b80ff0477ac */ /* 0x000ee20008000800 */
[----:B------:R-:W4:Y:S01]  /*153c0*/  LDCU.64 UR8, c[0x0][0x3a0] ;  /* 0x00007400ff0877ac */ /* 0x000f220008000a00 */
[----:B------:R-:W2:Y:S01]  /*153d0*/  LDCU.64 UR10, c[0x0][0x3a8] ;  /* 0x00007500ff0a77ac */ /* 0x000ea20008000a00 */
[----:B-1----:R-:W-:-:S12]  /*153e0*/  ULEA UR5, UR5, UR13, 0x18 ;  /* 0x0000000d05057291 */ /* 0x002fd8000f8ec0ff */
.L_x_1192:
[----:B------:R-:W-:Y:S01]  /*153f0*/  @!P2 IADD3 R9, P0, PT, RZ, -R222, RZ ;  /* 0x800000deff09a210 */ /* 0x000fe20007f1e0ff */
[----:B------:R-:W1:Y:S01]  /*15400*/  S2R R210, SR_TID.X ;  /* 0x0000000000d27919 */ /* 0x000e620000002100 */
[----:B--2---:R-:W-:Y:S01]  /*15410*/  ISETP.GE.AND P1, PT, R148, UR12, PT ;  /* 0x0000000c94007c0c */ /* 0x004fe2000bf26270 */
[----:B------:R-:W2:Y:S01]  /*15420*/  @!P2 LDC R12, c[0x0][0x3c0] ;  /* 0x0000f000ff0cab82 */ /* 0x000ea20000000800 */
[----:B------:R-:W-:Y:S07]  /*15430*/  DEPBAR.LE SB0, 0x0 ;  /* 0x000080000000791a */ /* 0x000fee0000000000 */
[----:B------:R-:W3:Y:S08]  /*15440*/  LDC R15, c[0x0][0x3c4] ;  /* 0x0000f100ff0f7b82 */ /* 0x000ef00000000800 */
[----:B------:R-:W-:Y:S01]  /*15450*/  BAR.SYNC.DEFER_BLOCKING 0x0 ;  /* 0x0000000000007b1d */ /* 0x000fe20000010000 */
[----:B------:R-:W-:Y:S01]  /*15460*/  IMAD.MOV.U32 R4, RZ, RZ, R218 ;  /* 0x000000ffff047224 */ /* 0x000fe200078e00da */
[----:B-1----:R-:W-:Y:S01]  /*15470*/  LOP3.LUT R227, R210, 0x18, RZ, 0xc0, !PT ;  /* 0x00000018d2e37812 */ /* 0x002fe200078ec0ff */
[----:B--2---:R-:W-:Y:S01]  /*15480*/  @!P2 IMAD.SHL.U32 R8, R12, 0x100, RZ ;  /* 0x000001000c08a824 */ /* 0x004fe200078e00ff */
[----:B------:R-:W-:Y:S01]  /*15490*/  SHF.R.U32.HI R209, RZ, 0x1, R210 ;  /* 0x00000001ffd17819 */ /* 0x000fe200000116d2 */
[C---:B------:R-:W-:Y:S02]  /*154a0*/  IMAD.SHL.U32 R211, R210.reuse, 0x10, RZ ;  /* 0x00000010d2d37824 */ /* 0x040fe400078e00ff */
[C---:B------:R-:W-:Y:S01]  /*154b0*/  IMAD.SHL.U32 R2, R210.reuse, 0x20, RZ ;  /* 0x00000020d2027824 */ /* 0x040fe200078e00ff */
[----:B------:R-:W-:Y:S01]  /*154c0*/  LOP3.LUT R155, R209, 0x8, RZ, 0xc0, !PT ;  /* 0x00000008d19b7812 */ /* 0x000fe200078ec0ff */
[----:B------:R-:W-:Y:S01]  /*154d0*/  @!P2 IMAD.X R8, RZ, RZ, ~R8, P0 ;  /* 0x000000ffff08a224 */ /* 0x000fe200000e0e08 */
[----:B------:R-:W-:Y:S01]  /*154e0*/  LOP3.LUT R7, R211, 0x100, RZ, 0xc0, !PT ;  /* 0x00000100d3077812 */ /* 0x000fe200078ec0ff */
[----:B------:R-:W-:Y:S01]  /*154f0*/  IMAD.SHL.U32 R6, R210, 0x8, RZ ;  /* 0x00000008d2067824 */ /* 0x000fe200078e00ff */
[----:B------:R-:W-:Y:S01]  /*15500*/  LOP3.LUT R5, R2, 0xc0, RZ, 0xc0, !PT ;  /* 0x000000c002057812 */ /* 0x000fe200078ec0ff */
[----:B------:R-:W-:Y:S01]  /*15510*/  IMAD.SHL.U32 R208, R210, 0x4, RZ ;  /* 0x00000004d2d07824 */ /* 0x000fe200078e00ff */
[----:B------:R-:W-:Y:S02]  /*15520*/  @!P2 SHF.R.S64 R9, R9, 0x1f, R8 ;  /* 0x0000001f0909a819 */ /* 0x000fe40000001008 */
[----:B------:R-:W-:Y:S02]  /*15530*/  LOP3.LUT R227, R227, 0xd8, R6, 0x78, !PT ;  /* 0x000000d8e3e37812 */ /* 0x000fe400078e7806 */
[----:B------:R-:W-:Y:S02]  /*15540*/  LOP3.LUT R153, R208, 0x18, RZ, 0xc0, !PT ;  /* 0x00000018d0997812 */ /* 0x000fe400078ec0ff */
[----:B------:R-:W-:Y:S02]  /*15550*/  LOP3.LUT R0, R7, 0x20, R2, 0xf8, !PT ;  /* 0x0000002007007812 */ /* 0x000fe400078ef802 */
[----:B------:R-:W-:Y:S02]  /*15560*/  LOP3.LUT R176, R5, 0x8, R210, 0xf8, !PT ;  /* 0x0000000805b07812 */ /* 0x000fe400078ef8d2 */
[----:B------:R-:W-:Y:S02]  /*15570*/  @!P2 IADD3 R218, P0, PT, R218, R9, RZ ;  /* 0x00000009dadaa210 */ /* 0x000fe40007f1e0ff */
[----:B------:R-:W-:Y:S01]  /*15580*/  LOP3.LUT R227, R227, 0x1f20, R6, 0xf8, !PT ;  /* 0x00001f20e3e37812 */ /* 0x000fe200078ef806 */
[----:B------:R-:W-:Y:S01]  /*15590*/  IMAD.MOV.U32 R6, RZ, RZ, R219 ;  /* 0x000000ffff067224 */ /* 0x000fe200078e00db */
[----:B------:R-:W-:Y:S02]  /*155a0*/  LOP3.LUT R176, R0, R176, R153, 0xf6, !PT ;  /* 0x000000b000b07212 */ /* 0x000fe400078ef699 */
[----:B------:R-:W-:Y:S01]  /*155b0*/  @!P2 LEA.HI.X.SX32 R219, R8, R219, 0x1, P0 ;  /* 0x000000db08dba211 */ /* 0x000fe200000f0eff */
[----:B---3--:R-:W-:Y:S06]  /*155c0*/  @!P2 BRA `(.L_x_1189) ;  /* 0x0000000000f4a947 */ /* 0x008fec0003800000 */
[----:B------:R-:W-:Y:S01]  /*155d0*/  VIADD R8, R224, 0xffffff00 ;  /* 0xffffff00e0087836 */ /* 0x000fe20000000000 */
[----:B------:R-:W1:Y:S01]  /*155e0*/  LDC R5, c[0x0][0x4f0] ;  /* 0x00013c00ff057b82 */ /* 0x000e620000000800 */
[----:B------:R-:W-:Y:S03]  /*155f0*/  IABS R10, R224 ;  /* 0x000000e0000a7213 */ /* 0x000fe60000000000 */
[----:B------:R-:W-:Y:S02]  /*15600*/  IABS R9, R8 ;  /* 0x0000000800097213 */ /* 0x000fe40000000000 */
[-C--:B-1----:R-:W-:Y:S02]  /*15610*/  IABS R0, R5.reuse ;  /* 0x0000000500007213 */ /* 0x082fe40000000000 */
[----:B------:R-:W-:Y:S02]  /*15620*/  LOP3.LUT R8, R8, R5, RZ, 0x3c, !PT ;  /* 0x0000000508087212 */ /* 0x000fe400078e3cff */
[----:B------:R-:W1:Y:S02]  /*15630*/  I2F.RP R11, R0 ;  /* 0x00000000000b7306 */ /* 0x000e640000209400 */
[----:B------:R-:W-:Y:S08]  /*15640*/  ISETP.GE.AND P6, PT, R8, RZ, PT ;  /* 0x000000ff0800720c */ /* 0x000ff00003fc6270 */
[----:B-1----:R-:W1:Y:S02]  /*15650*/  MUFU.RCP R7, R11 ;  /* 0x0000000b00077308 */ /* 0x002e640000001000 */
[----:B-1----:R-:W-:Y:S08]  /*15660*/  VIADD R12, R7, 0xffffffe ;  /* 0x0ffffffe070c7836 */ /* 0x002ff00000000000 */
[----:B------:R-:W1:Y:S02]  /*15670*/  F2I.FTZ.U32.TRUNC.NTZ R13, R12 ;  /* 0x0000000c000d7305 */ /* 0x000e64000021f000 */
[--C-:B-1----:R-:W-:Y:S01]  /*15680*/  IMAD.MOV R7, RZ, RZ, -R13.reuse ;  /* 0x000000ffff077224 */ /* 0x102fe200078e0a0d */
        /* <DEDUP_REMOVED lines=20> */
[----:B------:R-:W-:Y:S05]  /*157d0*/  ISETP.GE.AND P0, PT, R0, RZ, PT ;  /* 0x000000ff0000720c */ /* 0x000fea0003f06270 */
[----:B------:R-:W-:Y:S02]  /*157e0*/  @P4 IADD3 R12, PT, PT, R12, 0x1, RZ ;  /* 0x000000010c0c4810 */ /* 0x000fe40007ffe0ff */
[----:B------:R-:W-:Y:S03]  /*157f0*/  @P5 VIADD R13, R13, 0x1 ;  /* 0x000000010d0d5836 */ /* 0x000fe60000000000 */
[----:B------:R-:W-:Y:S03]  /*15800*/  @!P6 IMAD.MOV R12, RZ, RZ, -R12 ;  /* 0x000000ffff0ce224 */ /* 0x000fe600078e0a0c */
[----:B------:R-:W-:Y:S02]  /*15810*/  @!P0 IADD3 R13, PT, PT, -R13, RZ, RZ ;  /* 0x000000ff0d0d8210 */ /* 0x000fe40007ffe1ff */
[C---:B------:R-:W-:Y:S02]  /*15820*/  SEL R11, R7.reuse, R12, !P3 ;  /* 0x0000000c070b7207 */ /* 0x040fe40005800000 */
[----:B------:R-:W-:Y:S02]  /*15830*/  SEL R7, R7, R13, !P3 ;  /* 0x0000000d07077207 */ /* 0x000fe40005800000 */
[-C--:B------:R-:W-:Y:S01]  /*15840*/  LEA R18, P3, R11, R220.reuse, 0x2 ;  /* 0x000000dc0b127211 */ /* 0x080fe200078610ff */
[----:B------:R-:W1:Y:S01]  /*15850*/  LDC.64 R12, c[0x0][0x3c0] ;  /* 0x0000f000ff0c7b82 */ /* 0x000e620000000a00 */
[C---:B------:R-:W-:Y:S01]  /*15860*/  LEA R16, P0, R7.reuse, R220, 0x2 ;  /* 0x000000dc07107211 */ /* 0x040fe200078010ff */
[----:B------:R-:W-:Y:S01]  /*15870*/  IMAD.IADD R8, R7, 0x1, -R11 ;  /* 0x0000000107087824 */ /* 0x000fe200078e0a0b */
[-C--:B------:R-:W-:Y:S02]  /*15880*/  LEA.HI.X.SX32 R19, R11, R221.reuse, 0x2, P3 ;  /* 0x000000dd0b137211 */ /* 0x080fe400018f16ff */
[----:B------:R-:W-:Y:S01]  /*15890*/  LEA.HI.X.SX32 R17, R7, R221, 0x2, P0 ;  /* 0x000000dd07117211 */ /* 0x000fe200000f16ff */
[----:B------:R-:W-:Y:S02]  /*158a0*/  IMAD R5, R8, R5, -0x100 ;  /* 0xffffff0008057424 */ /* 0x000fe400078e0205 */
[----:B------:R-:W2:Y:S03]  /*158b0*/  LDG.E R9, desc[UR6][R18.64] ;  /* 0x0000000612097981 */ /* 0x000ea6000c1e1900 */
[----:B------:R-:W-:Y:S01]  /*158c0*/  SHF.R.S32.HI R7, RZ, 0x1f, R5 ;  /* 0x0000001fff077819 */ /* 0x000fe20000011405 */
[----:B------:R-:W2:Y:S04]  /*158d0*/  LDG.E R0, desc[UR6][R16.64] ;  /* 0x0000000610007981 */ /* 0x000ea8000c1e1900 */
        /* <DEDUP_REMOVED lines=12> */
.L_x_1189:
[C---:B------:R-:W-:Y:S01]  /*159a0*/  IMAD.SHL.U32 R13, R12.reuse, 0x40, RZ ;  /* 0x000000400c0d7824 */ /* 0x040fe200078e00ff */
[----:B------:R-:W-:Y:S01]  /*159b0*/  LEA R227, R227, UR5, 0x1 ;  /* 0x00000005e3e37c11 */ /* 0x000fe2000f8e08ff */
[----:B------:R-:W-:Y:S01]  /*159c0*/  IMAD.MOV.U32 R45, RZ, RZ, 0x20 ;  /* 0x00000020ff2d7424 */ /* 0x000fe200078e00ff */
[----:B------:R-:W-:Y:S01]  /*159d0*/  SHF.L.U64.HI R12, R12, 0x6, R15 ;  /* 0x000000060c0c7819 */ /* 0x000fe2000001020f */
[----:B------:R-:W-:Y:S01]  /*159e0*/  VIADD R223, R223, 0xffffffff ;  /* 0xffffffffdfdf7836 */ /* 0x000fe20000000000 */
[----:B------:R-:W-:Y:S01]  /*159f0*/  IADD3 R16, P0, PT, R13, R218, RZ ;  /* 0x000000da0d107210 */ /* 0x000fe20007f1e0ff */
[----:B------:R-:W-:Y:S01]  /*15a00*/  @!PT LDS RZ, [RZ] ;  /* 0x00000000fffff984 */ /* 0x000fe20000000800 */
[----:B------:R-:W-:Y:S01]  /*15a10*/  @!PT LDS RZ, [RZ] ;  /* 0x00000000fffff984 */ /* 0x000fe20000000800 */
[----:B------:R-:W-:Y:S01]  /*15a20*/  @!PT LDS RZ, [RZ] ;  /* 0x00000000fffff984 */ /* 0x000fe20000000800 */
[----:B------:R-:W-:Y:S01]  /*15a30*/  @!P1 LDGSTS.E.BYPASS.LTC128B.128 [R227+0x5000], desc[UR6][R218.64] ;  /* 0x05000000dae39fae */ /* 0x000fe2000b981a06 */
[----:B------:R-:W-:Y:S02]  /*15a40*/  LOP3.LUT R150, R155, 0xc0, R2, 0xf8, !PT ;  /* 0x000000c09b967812 */ /* 0x000fe400078ef802 */
[-C--:B------:R-:W-:Y:S01]  /*15a50*/  IADD3 R24, P3, PT, R16, R13.reuse, RZ ;  /* 0x0000000d10187210 */ /* 0x080fe20007f7e0ff */
[----:B------:R-:W-:Y:S01]  /*15a60*/  IMAD.X R17, R12, 0x1, R219, P0 ;  /* 0x000000010c117824 */ /* 0x000fe200000e06db */
[----:B------:R-:W-:Y:S01]  /*15a70*/  @P1 STS.128 [R227+0x5000], RZ ;  /* 0x005000ffe3001388 */ /* 0x000fe20000000c00 */
[----:B------:R-:W-:Y:S02]  /*15a80*/  LOP3.LUT R211, R211, 0x3e00, RZ, 0xc0, !PT ;  /* 0x00003e00d3d37812 */ /* 0x000fe400078ec0ff */
[--C-:B------:R-:W-:Y:S02]  /*15a90*/  IMAD.X R25, R17, 0x1, R12.reuse, P3 ;  /* 0x0000000111197824 */ /* 0x100fe400018e060c */
[----:B------:R-:W-:Y:S01]  /*15aa0*/  @!PT LDS RZ, [RZ] ;  /* 0x00000000fffff984 */ /* 0x000fe20000000800 */
[----:B------:R-:W-:Y:S01]  /*15ab0*/  @!PT LDS RZ, [RZ] ;  /* 0x00000000fffff984 */ /* 0x000fe20000000800 */
[----:B------:R-:W-:Y:S01]  /*15ac0*/  @!PT LDS RZ, [RZ] ;  /* 0x00000000fffff984 */ /* 0x000fe20000000800 */
[----:B------:R1:W-:Y:S01]  /*15ad0*/  @!P1 LDGSTS.E.BYPASS.LTC128B.128 [R227+0x5800], desc[UR6][R16.64] ;  /* 0x0580000010e39fae */ /* 0x0003e2000b981a06 */
[----:B------:R-:W-:Y:S02]  /*15ae0*/  IADD3 R22, P0, PT, R24, R13, RZ ;  /* 0x0000000d18167210 */ /* 0x000fe40007f1e0ff */
[----:B------:R-:W-:Y:S02]  /*15af0*/  LOP3.LUT R150, R150, R153, RZ, 0x3c, !PT ;  /* 0x0000009996967212 */ /* 0x000fe400078e3cff */
[----:B------:R-:W-:Y:S01]  /*15b00*/  @P1 STS.128 [R227+0x5800], RZ ;  /* 0x005800ffe3001388 */ /* 0x000fe20000000c00 */
[-C--:B------:R-:W-:Y:S01]  /*15b10*/  IADD3 R20, P3, PT, R22, R13.reuse, RZ ;  /* 0x0000000d16147210 */ /* 0x080fe20007f7e0ff */
[----:B------:R-:W-:Y:S01]  /*15b20*/  IMAD.X R23, R25, 0x1, R12, P0 ;  /* 0x0000000119177824 */ /* 0x000fe200000e060c */
[----:B------:R-:W-:Y:S02]  /*15b30*/  LOP3.LUT R153, R211, 0x120, R2, 0xf8, !PT ;  /* 0x00000120d3997812 */ /* 0x000fe400078ef802 */
[----:B------:R-:W-:Y:S01]  /*15b40*/  @!PT LDS RZ, [RZ] ;  /* 0x00000000fffff984 */ /* 0x000fe20000000800 */
[----:B------:R-:W-:Y:S01]  /*15b50*/  @!PT LDS RZ, [RZ] ;  /* 0x00000000fffff984 */ /* 0x000fe20000000800 */
[----:B------:R-:W-:Y:S01]  /*15b60*/  @!PT LDS RZ, [RZ] ;  /* 0x00000000fffff984 */ /* 0x000fe20000000800 */
[----:B------:R-:W-:Y:S01]  /*15b70*/  @!P1 LDGSTS.E.BYPASS.LTC128B.128 [R227+0x6000], desc[UR6][R24.64] ;  /* 0x0600000018e39fae */ /* 0x000fe2000b981a06 */
[-C--:B------:R-:W-:Y:S01]  /*15b80*/  IADD3 R18, P0, PT, R20, R13.reuse, RZ ;  /* 0x0000000d14127210 */ /* 0x080fe20007f1e0ff */
[--C-:B------:R-:W-:Y:S01]  /*15b90*/  IMAD.X R21, R23, 0x1, R12.reuse, P3 ;  /* 0x0000000117157824 */ /* 0x100fe200018e060c */
[----:B------:R-:W-:Y:S02]  /*15ba0*/  LOP3.LUT R152, R153, R150, RZ, 0xfc, !PT ;  /* 0x0000009699987212 */ /* 0x000fe400078efcff */
[----:B------:R-:W-:Y:S01]  /*15bb0*/  @P1 STS.128 [R227+0x6000], RZ ;  /* 0x006000ffe3001388 */ /* 0x000fe20000000c00 */
[-C--:B------:R-:W-:Y:S01]  /*15bc0*/  IADD3 R14, P3, PT, R18, R13.reuse, RZ ;  /* 0x0000000d120e7210 */ /* 0x080fe20007f7e0ff */
[--C-:B------:R-:W-:Y:S01]  /*15bd0*/  IMAD.X R19, R21, 0x1, R12.reuse, P0 ;  /* 0x0000000115137824 */ /* 0x100fe200000e060c */
[----:B------:R-:W-:Y:S02]  /*15be0*/  LEA R176, R176, UR5, 0x1 ;  /* 0x00000005b0b07c11 */ /* 0x000fe4000f8e08ff */
[----:B------:R-:W-:Y:S01]  /*15bf0*/  @!PT LDS RZ, [RZ] ;  /* 0x00000000fffff984 */ /* 0x000fe20000000800 */
[----:B------:R-:W-:Y:S01]  /*15c00*/  @!PT LDS RZ, [RZ] ;  /* 0x00000000fffff984 */ /* 0x000fe20000000800 */
[----:B------:R-:W-:Y:S01]  /*15c10*/  @!PT LDS RZ, [RZ] ;  /* 0x00000000fffff984 */ /* 0x000fe20000000800 */
[----:B------:R-:W-:Y:S01]  /*15c20*/  @!P1 LDGSTS.E.BYPASS.LTC128B.128 [R227+0x6800], desc[UR6][R22.64] ;  /* 0x0680000016e39fae */ /* 0x000fe2000b981a06 */
[----:B------:R-:W-:Y:S01]  /*15c30*/  LEA R0, R152, UR5, 0x1 ;  /* 0x0000000598007c11 */ /* 0x000fe2000f8e08ff */
[--C-:B------:R-:W-:Y:S01]  /*15c40*/  IMAD.X R15, R19, 0x1, R12.reuse, P3 ;  /* 0x00000001130f7824 */ /* 0x100fe200018e060c */
[----:B------:R-:W-:Y:S02]  /*15c50*/  ISETP.GT.AND P3, PT, R223, R212, PT ;  /* 0x000000d4df00720c */ /* 0x000fe40003f64270 */
[----:B------:R-:W-:Y:S05]  /*15c60*/  @P1 STS.128 [R227+0x6800], RZ ;  /* 0x006800ffe3001388 */ /* 0x000fea0000000c00 */
[----:B------:R-:W-:Y:S01]  /*15c70*/  @!PT LDS RZ, [RZ] ;  /* 0x00000000fffff984 */ /* 0x000fe20000000800 */
[----:B------:R-:W-:Y:S01]  /*15c80*/  @!PT LDS RZ, [RZ] ;  /* 0x00000000fffff984 */ /* 0x000fe20000000800 */
[----:B------:R-:W-:Y:S01]  /*15c90*/  @!PT LDS RZ, [RZ] ;  /* 0x00000000fffff984 */ /* 0x000fe20000000800 */
[----:B------:R-:W-:Y:S01]  /*15ca0*/  @!P1 LDGSTS.E.BYPASS.LTC128B.128 [R227+0x7000], desc[UR6][R20.64] ;  /* 0x0700000014e39fae */ /* 0x000fe2000b981a06 */
[----:B-1----:R-:W-:Y:S04]  /*15cb0*/  @!P1 IADD3 R16, P0, PT, R14, R13, RZ ;  /* 0x0000000d0e109210 */ /* 0x002fe80007f1e0ff */
[----:B------:R-:W-:Y:S05]  /*15cc0*/  @P1 STS.128 [R227+0x7000], RZ ;  /* 0x007000ffe3001388 */ /* 0x000fea0000000c00 */
[----:B------:R-:W-:Y:S01]  /*15cd0*/  @!PT LDS RZ, [RZ] ;  /* 0x00000000fffff984 */ /* 0x000fe20000000800 */
[----:B------:R-:W-:Y:S01]  /*15ce0*/  @!PT LDS RZ, [RZ] ;  /* 0x00000000fffff984 */ /* 0x000fe20000000800 */
[----:B------:R-:W-:Y:S01]  /*15cf0*/  @!PT LDS RZ, [RZ] ;  /* 0x00000000fffff984 */ /* 0x000fe20000000800 */
[----:B------:R-:W-:Y:S01]  /*15d00*/  @!P1 LDGSTS.E.BYPASS.LTC128B.128 [R227+0x7800], desc[UR6][R18.64] ;  /* 0x0780000012e39fae */ /* 0x000fe2000b981a06 */
[----:B------:R-:W-:Y:S01]  /*15d10*/  @!P1 IMAD.X R17, R15, 0x1, R12, P0 ;  /* 0x000000010f119824 */ /* 0x000fe200000e060c */
[----:B------:R-:W-:Y:S03]  /*15d20*/  LOP3.LUT P0, RZ, R210, 0x4, RZ, 0xc0, !PT ;  /* 0x00000004d2ff7812 */ /* 0x000fe6000780c0ff */
[----:B------:R-:W-:Y:S01]  /*15d30*/  @P1 STS.128 [R227+0x7800], RZ ;  /* 0x007800ffe3001388 */ /* 0x000fe20000000c00 */
[----:B------:R-:W-:Y:S04]  /*15d40*/  SEL R45, R45, 0xffffffe0, !P0 ;  /* 0xffffffe02d2d7807 */ /* 0x000fe80004000000 */
[----:B------:R-:W-:Y:S01]  /*15d50*/  @!PT LDS RZ, [RZ] ;  /* 0x00000000fffff984 */ /* 0x000fe20000000800 */
[----:B------:R-:W-:Y:S01]  /*15d60*/  @!PT LDS RZ, [RZ] ;  /* 0x00000000fffff984 */ /* 0x000fe20000000800 */
[----:B------:R-:W-:Y:S01]  /*15d70*/  @!PT LDS RZ, [RZ] ;  /* 0x00000000fffff984 */ /* 0x000fe20000000800 */
[----:B------:R1:W-:Y:S05]  /*15d80*/  @!P1 LDGSTS.E.BYPASS.LTC128B.128 [R227+0x8000], desc[UR6][R14.64] ;  /* 0x080000000ee39fae */ /* 0x0003ea000b981a06 */
[----:B------:R-:W-:Y:S05]  /*15d90*/  @P1 STS.128 [R227+0x8000], RZ ;  /* 0x008000ffe3001388 */ /* 0x000fea0000000c00 */
[----:B------:R-:W-:Y:S01]  /*15da0*/  @!PT LDS RZ, [RZ] ;  /* 0x00000000fffff984 */ /* 0x000fe20000000800 */
[----:B------:R-:W-:Y:S01]  /*15db0*/  @!PT LDS RZ, [RZ] ;  /* 0x00000000fffff984 */ /* 0x000fe20000000800 */
[----:B------:R-:W-:Y:S01]  /*15dc0*/  @!PT LDS RZ, [RZ] ;  /* 0x00000000fffff984 */ /* 0x000fe20000000800 */
[----:B------:R2:W-:Y:S05]  /*15dd0*/  @!P1 LDGSTS.E.BYPASS.LTC128B.128 [R227+0x8800], desc[UR6][R16.64] ;  /* 0x0880000010e39fae */ /* 0x0005ea000b981a06 */
[----:B------:R-:W-:Y:S05]  /*15de0*/  @P1 STS.128 [R227+0x8800], RZ ;  /* 0x008800ffe3001388 */ /* 0x000fea0000000c00 */
[----:B------:R-:W-:Y:S05]  /*15df0*/  LDSM.16.M88.4 R152, [R0] ;  /* 0x000000000098783b */ /* 0x000fea0000000200 */
[----:B------:R-:W3:Y:S05]  /*15e00*/  LDSM.16.M88.4 R156, [R176+0x1000] ;  /* 0x00100000b09c783b */ /* 0x000eea0000000200 */
[----:B------:R-:W1:Y:S05]  /*15e10*/  LDSM.16.M88.4 R160, [R176+0x1400] ;  /* 0x00140000b0a0783b */ /* 0x000e6a0000000200 */
[----:B------:R-:W5:Y:S05]  /*15e20*/  LDSM.16.M88.4 R164, [R176+0x1800] ;  /* 0x00180000b0a4783b */ /* 0x000f6a0000000200 */
[----:B------:R-:W0:Y:S05]  /*15e30*/  LDGDEPBAR ;  /* 0x00000000000079af */ /* 0x000e2a0000000000 */
[----:B------:R-:W4:Y:S05]  /*15e40*/  LDSM.16.M88.4 R168, [R176+0x1c00] ;  /* 0x001c0000b0a8783b */ /* 0x000f2a0000000200 */
[----:B------:R-:W4:Y:S05]  /*15e50*/  LDSM.16.M88.4 R172, [R176+0x2000] ;  /* 0x00200000b0ac783b */ /* 0x000f2a0000000200 */
[----:B------:R-:W4:Y:S05]  /*15e60*/  LDSM.16.M88.4 R48, [R176+0x2400] ;  /* 0x00240000b030783b */ /* 0x000f2a0000000200 */
[----:B------:R-:W4:Y:S05]  /*15e70*/  LDSM.16.M88.4 R56, [R176+0x2800] ;  /* 0x00280000b038783b */ /* 0x000f2a0000000200 */
[----:B------:R-:W4:Y:S01]  /*15e80*/  LDSM.16.M88.4 R64, [R176+0x2c00] ;  /* 0x002c0000b040783b */ /* 0x000f220000000200 */
[C---:B---3--:R-:W-:Y:S03]  /*15e90*/  HMMA.16816.F32 R4, R152.reuse, R156, RZ ;  /* 0x0000009c9804723c */ /* 0x048fe600000018ff */
[----:B------:R-:W-:Y:S01]  /*15ea0*/  IMAD.IADD R156, R0, 0x1, R45 ;  /* 0x00000001009c7824 */ /* 0x000fe200078e022d */
[----:B------:R-:W3:Y:S01]  /*15eb0*/  LDSM.16.M88.4 R72, [R176+0x3000] ;  /* 0x00300000b048783b */ /* 0x000ee20000000200 */
[----:B------:R-:W-:Y:S03]  /*15ec0*/  IMAD.IADD R0, R45, 0x1, R176 ;  /* 0x000000012d007824 */ /* 0x000fe600078e02b0 */
[C---:B------:R-:W-:Y:S01]  /*15ed0*/  HMMA.16816.F32 R8, R152.reuse, R158, RZ ;  /* 0x0000009e9808723c */ /* 0x040fe200000018ff */
[----:B------:R-:W3:Y:S05]  /*15ee0*/  LDSM.16.M88.4 R80, [R176+0x3400] ;  /* 0x00340000b050783b */ /* 0x000eea0000000200 */
[----:B------:R-:W3:Y:S02]  /*15ef0*/  LDSM.16.M88.4 R88, [R176+0x3800] ;  /* 0x00380000b058783b */ /* 0x000ee40000000200 */
[C---:B-1----:R-:W-:Y:S03]  /*15f00*/  HMMA.16816.F32 R12, R152.reuse, R160, RZ ;  /* 0x000000a0980c723c */ /* 0x042fe600000018ff */
[----:B------:R-:W1:Y:S05]  /*15f10*/  LDSM.16.M88.4 R96, [R176+0x3c00] ;  /* 0x003c0000b060783b */ /* 0x000e6a0000000200 */
[C---:B--2---:R-:W-:Y:S01]  /*15f20*/  HMMA.16816.F32 R16, R152.reuse, R162, RZ ;  /* 0x000000a29810723c */ /* 0x044fe200000018ff */
[----:B------:R-:W2:Y:S05]  /*15f30*/  LDSM.16.M88.4 R104, [R176+0x4000] ;  /* 0x00400000b068783b */ /* 0x000eaa0000000200 */
[----:B------:R-:W2:Y:S02]  /*15f40*/  LDSM.16.M88.4 R112, [R176+0x4400] ;  /* 0x00440000b070783b */ /* 0x000ea40000000200 */
[C---:B-----5:R-:W-:Y:S03]  /*15f50*/  HMMA.16816.F32 R20, R152.reuse, R164, RZ ;  /* 0x000000a49814723c */ /* 0x060fe600000018ff */
[----:B------:R-:W5:Y:S05]  /*15f60*/  LDSM.16.M88.4 R120, [R176+0x4800] ;  /* 0x00480000b078783b */ /* 0x000f6a0000000200 */
[C---:B------:R-:W-:Y:S01]  /*15f70*/  HMMA.16816.F32 R24, R152.reuse, R166, RZ ;  /* 0x000000a69818723c */ /* 0x040fe200000018ff */
[----:B------:R-:W5:Y:S05]  /*15f80*/  LDSM.16.M88.4 R128, [R176+0x4c00] ;  /* 0x004c0000b080783b */ /* 0x000f6a0000000200 */
[----:B------:R-:W-:Y:S02]  /*15f90*/  LDSM.16.M88.4 R156, [R156] ;  /* 0x000000009c9c783b */ /* 0x000fe40000000200 */
[C---:B----4-:R-:W-:Y:S03]  /*15fa0*/  HMMA.16816.F32 R28, R152.reuse, R168, RZ ;  /* 0x000000a8981c723c */ /* 0x050fe600000018ff */
[----:B------:R-:W4:Y:S05]  /*15fb0*/  LDSM.16.M88.4 R160, [R0+0x1000] ;  /* 0x0010000000a0783b */ /* 0x000f2a0000000200 */
[C---:B------:R-:W-:Y:S01]  /*15fc0*/  HMMA.16816.F32 R32, R152.reuse, R170, RZ ;  /* 0x000000aa9820723c */ /* 0x040fe200000018ff */
[----:B------:R-:W4:Y:S05]  /*15fd0*/  LDSM.16.M88.4 R164, [R0+0x1400] ;  /* 0x0014000000a4783b */ /* 0x000f2a0000000200 */
[----:B------:R-:W4:Y:S02]  /*15fe0*/  LDSM.16.M88.4 R168, [R0+0x1800] ;  /* 0x0018000000a8783b */ /* 0x000f240000000200 */
[C---:B------:R-:W-:Y:S03]  /*15ff0*/  HMMA.16816.F32 R36, R152.reuse, R172, RZ ;  /* 0x000000ac9824723c */ /* 0x040fe600000018ff */
[----:B------:R-:W-:Y:S05]  /*16000*/  LDSM.16.M88.4 R176, [R0+0x2400] ;  /* 0x0024000000b0783b */ /* 0x000fea0000000200 */
[C---:B------:R-:W-:Y:S01]  /*16010*/  HMMA.16816.F32 R40, R152.reuse, R174, RZ ;  /* 0x000000ae9828723c */ /* 0x040fe200000018ff */
[----:B------:R-:W-:Y:S05]  /*16020*/  LDSM.16.M88.4 R172, [R0+0x2000] ;  /* 0x0020000000ac783b */ /* 0x000fea0000000200 */
[----:B------:R-:W-:Y:S02]  /*16030*/  LDSM.16.M88.4 R180, [R0+0x2800] ;  /* 0x0028000000b4783b */ /* 0x000fe40000000200 */
        /* <DEDUP_REMOVED lines=10> */
[C---:B------:R-:W-:Y:S08]  /*160e0*/  HMMA.16816.F32 R60, R152.reuse, R64, RZ ;  /* 0x00000040983c723c */ /* 0x040ff000000018ff */
[C---:B------:R-:W-:Y:S08]  /*160f0*/  HMMA.16816.F32 R64, R152.reuse, R66, RZ ;  /* 0x000000429840723c */ /* 0x040ff000000018ff */
[C---:B---3--:R-:W-:Y:S08]  /*16100*/  HMMA.16816.F32 R68, R152.reuse, R72, RZ ;  /* 0x000000489844723c */ /* 0x048ff000000018ff */
[C---:B------:R-:W-:Y:S08]  /*16110*/  HMMA.16816.F32 R72, R152.reuse, R74, RZ ;  /* 0x0000004a9848723c */ /* 0x040ff000000018ff */
[C---:B------:R-:W-:Y:S08]  /*16120*/  HMMA.16816.F32 R76, R152.reuse, R80, RZ ;  /* 0x00000050984c723c */ /* 0x040ff000000018ff */
[C---:B------:R-:W-:Y:S08]  /*16130*/  HMMA.16816.F32 R80, R152.reuse, R82, RZ ;  /* 0x000000529850723c */ /* 0x040ff000000018ff */
[C---:B------:R-:W-:Y:S08]  /*16140*/  HMMA.16816.F32 R84, R152.reuse, R88, RZ ;  /* 0x000000589854723c */ /* 0x040ff000000018ff */
[C---:B------:R-:W-:Y:S08]  /*16150*/  HMMA.16816.F32 R88, R152.reuse, R90, RZ ;  /* 0x0000005a9858723c */ /* 0x040ff000000018ff */
[C---:B-1----:R-:W-:Y:S08]  /*16160*/  HMMA.16816.F32 R92, R152.reuse, R96, RZ ;  /* 0x00000060985c723c */ /* 0x042ff000000018ff */
[C---:B------:R-:W-:Y:S08]  /*16170*/  HMMA.16816.F32 R96, R152.reuse, R98, RZ ;  /* 0x000000629860723c */ /* 0x040ff000000018ff */
[C---:B--2---:R-:W-:Y:S08]  /*16180*/  HMMA.16816.F32 R100, R152.reuse, R104, RZ ;  /* 0x000000689864723c */ /* 0x044ff000000018ff */
[C---:B------:R-:W-:Y:S08]  /*16190*/  HMMA.16816.F32 R104, R152.reuse, R106, RZ ;  /* 0x0000006a9868723c */ /* 0x040ff000000018ff */
[C---:B------:R-:W-:Y:S08]  /*161a0*/  HMMA.16816.F32 R108, R152.reuse, R112, RZ ;  /* 0x00000070986c723c */ /* 0x040ff000000018ff */
[C---:B------:R-:W-:Y:S08]  /*161b0*/  HMMA.16816.F32 R112, R152.reuse, R114, RZ ;  /* 0x000000729870723c */ /* 0x040ff000000018ff */
[C---:B-----5:R-:W-:Y:S08]  /*161c0*/  HMMA.16816.F32 R116, R152.reuse, R120, RZ ;  /* 0x000000789874723c */ /* 0x060ff000000018ff */
[C---:B------:R-:W-:Y:S08]  /*161d0*/  HMMA.16816.F32 R120, R152.reuse, R122, RZ ;  /* 0x0000007a9878723c */ /* 0x040ff000000018ff */
[C---:B------:R-:W-:Y:S08]  /*161e0*/  HMMA.16816.F32 R124, R152.reuse, R128, RZ ;  /* 0x00000080987c723c */ /* 0x040ff000000018ff */
[----:B------:R-:W-:Y:S01]  /*161f0*/  HMMA.16816.F32 R128, R152, R130, RZ ;  /* 0x000000829880723c */ /* 0x000fe200000018ff */
[----:B------:R-:W1:Y:S07]  /*16200*/  LDSM.16.M88.4 R152, [R0+0x1c00] ;  /* 0x001c00000098783b */ /* 0x000e6e0000000200 */
[C---:B----4-:R-:W-:Y:S08]  /*16210*/  HMMA.16816.F32 R4, R156.reuse, R160, R4 ;  /* 0x000000a09c04723c */ /* 0x050ff00000001804 */
[C---:B------:R-:W-:Y:S01]  /*16220*/  HMMA.16816.F32 R8, R156.reuse, R162, R8 ;  /* 0x000000a29c08723c */ /* 0x040fe20000001808 */
[----:B------:R-:W2:Y:S07]  /*16230*/  LDSM.16.M88.4 R160, [R0+0x3000] ;  /* 0x0030000000a0783b */ /* 0x000eae0000000200 */
[C---:B------:R-:W-:Y:S08]  /*16240*/  HMMA.16816.F32 R12, R156.reuse, R164, R12 ;  /* 0x000000a49c0c723c */ /* 0x040ff0000000180c */
[C---:B------:R-:W-:Y:S01]  /*16250*/  HMMA.16816.F32 R16, R156.reuse, R166, R16 ;  /* 0x000000a69c10723c */ /* 0x040fe20000001810 */
[----:B------:R-:W3:Y:S07]  /*16260*/  LDSM.16.M88.4 R164, [R0+0x3400] ;  /* 0x0034000000a4783b */ /* 0x000eee0000000200 */
[C---:B------:R-:W-:Y:S08]  /*16270*/  HMMA.16816.F32 R20, R156.reuse, R168, R20 ;  /* 0x000000a89c14723c */ /* 0x040ff00000001814 */
[C---:B------:R-:W-:Y:S01]  /*16280*/  HMMA.16816.F32 R24, R156.reuse, R170, R24 ;  /* 0x000000aa9c18723c */ /* 0x040fe20000001818 */
[----:B------:R-:W4:Y:S01]  /*16290*/  LDSM.16.M88.4 R168, [R0+0x4c00] ;  /* 0x004c000000a8783b */ /* 0x000f220000000200 */
[----:B------:R-:W-:Y:S04]  /*162a0*/  DEPBAR.LE SB0, 0x0 ;  /* 0x000080000000791a */ /* 0x000fe80000000000 */
[----:B------:R-:W-:Y:S02]  /*162b0*/  BAR.SYNC.DEFER_BLOCKING 0x0 ;  /* 0x0000000000007b1d */ /* 0x000fe40000010000 */
[C---:B-1----:R-:W-:Y:S08]  /*162c0*/  HMMA.16816.F32 R28, R156.reuse, R152, R28 ;  /* 0x000000989c1c723c */ /* 0x042ff0000000181c */
        /* <DEDUP_REMOVED lines=11> */
[C---:B---3--:R-:W-:Y:S03]  /*16380*/  HMMA.16816.F32 R76, R156.reuse, R164, R76 ;  /* 0x000000a49c4c723c */ /* 0x048fe6000000184c */
[----:B------:R-:W-:Y:S05]  /*16390*/  SHF.R.U32.HI R164, RZ, 0x3, R210 ;  /* 0x00000003ffa47819 */ /* 0x000fea00000116d2 */
        /* <DEDUP_REMOVED lines=11> */
[C---:B----4-:R-:W-:Y:S08]  /*16450*/  HMMA.16816.F32 R124, R156.reuse, R168, R124 ;  /* 0x000000a89c7c723c */ /* 0x050ff0000000187c */
        /* <DEDUP_REMOVED lines=18> */
[----:B------:R-:W1:Y:S04]  /*16580*/  LDC R0, c[0x0][0x4f0] ;  /* 0x00013c00ff007b82 */ /* 0x000e680000000800 */
[----:B------:R-:W-:Y:S02]  /*16590*/  IABS R154, R161 ;  /* 0x000000a1009a7213 */ /* 0x000fe40000000000 */
[-C--:B-1----:R-:W-:Y:S02]  /*165a0*/  IABS R152, R0.reuse ;  /* 0x0000000000987213 */ /* 0x082fe40000000000 */
[-C--:B------:R-:W-:Y:S02]  /*165b0*/  LOP3.LUT R161, R161, R0.reuse, RZ, 0x3c, !PT ;  /* 0x00000000a1a17212 */ /* 0x080fe400078e3cff */
[----:B------:R-:W1:Y:S10]  /*165c0*/  I2F.RP R160, R152 ;  /* 0x0000009800a07306 */ /* 0x000e740000209400 */
[----:B-1----:R-:W1:Y:S02]  /*165d0*/  MUFU.RCP R153, R160 ;  /* 0x000000a000997308 */ /* 0x002e640000001000 */
[----:B-1----:R-:W-:Y:S01]  /*165e0*/  VIADD R158, R153, 0xffffffe ;  /* 0x0ffffffe999e7836 */ /* 0x002fe20000000000 */
[----:B------:R-:W-:Y:S07]  /*165f0*/  IADD3 R153, PT, PT, R224, -0x100, RZ ;  /* 0xffffff00e0997810 */ /* 0x000fee0007ffe0ff */
[----:B------:R-:W1:Y:S01]  /*16600*/  F2I.FTZ.U32.TRUNC.NTZ R159, R158 ;  /* 0x0000009e009f7305 */ /* 0x000e62000021f000 */
[----:B------:R-:W-:Y:S02]  /*16610*/  IABS R156, R153 ;  /* 0x00000099009c7213 */ /* 0x000fe40000000000 */
[----:B------:R-:W-:Y:S01]  /*16620*/  LOP3.LUT R153, R153, R0, RZ, 0x3c, !PT ;  /* 0x0000000099997212 */ /* 0x000fe200078e3cff */
        /* <DEDUP_REMOVED lines=20> */
[----:B------:R-:W-:Y:S02]  /*16770*/  P2R R152, PR, RZ, 0x20 ;  /* 0x00000020ff987803 */ /* 0x000fe40000000000 */
[----:B------:R-:W-:Y:S02]  /*16780*/  ISETP.GE.AND P5, PT, R161, RZ, PT ;  /* 0x000000ffa100720c */ /* 0x000fe40003fa6270 */
[----:B------:R-:W-:Y:S02]  /*16790*/  ISETP.NE.AND P4, PT, R152, RZ, PT ;  /* 0x000000ff9800720c */ /* 0x000fe40003f85270 */
[----:B------:R-:W1:Y:S05]  /*167a0*/  LDC.64 R152, c[0x0][0x3b8] ;  /* 0x0000ee00ff987b82 */ /* 0x000e6a0000000a00 */
        /* <DEDUP_REMOVED lines=28> */
.L_x_1191:
        /* <DEDUP_REMOVED lines=59> */
.L_x_1190:
        /* <DEDUP_REMOVED lines=68> */
[----:B------:R-:W-:Y:S02]  /*17160*/  FMNMX.FTZ R154, R152, R157, !PT ;  /* 0x0000009d989a7209 */ /* 0x000fe40007810000 */
[----:B------:R-:W-:Y:S02]  /*17170*/  SHF.L.U32 R157, R164, 0x8, RZ ;  /* 0x00000008a49d7819 */ /* 0x000fe400000006ff */
[----:B------:R-:W1:Y:S02]  /*17180*/  SHFL.BFLY PT, R0, R153, 0x1, 0x1f ;  /* 0x0c201f0099007f89 */ /* 0x000e6400000e0000 */
[----:B------:R-:W-:Y:S06]  /*17190*/  LOP3.LUT R157, R157, 0x100, RZ, 0xc0, !PT ;  /* 0x000001009d9d7812 */ /* 0x000fec00078ec0ff */
[----:B------:R-:W2:Y:S01]  /*171a0*/  SHFL.BFLY PT, R159, R154, 0x1, 0x1f ;  /* 0x0c201f009a9f7f89 */ /* 0x000ea200000e0000 */
[----:B------:R-:W-:Y:S04]  /*171b0*/  LOP3.LUT R157, R157, 0x20, R2, 0xf8, !PT ;  /* 0x000000209d9d7812 */ /* 0x000fe800078ef802 */
[----:B------:R-:W-:Y:S02]  /*171c0*/  LOP3.LUT R152, R150, R157, RZ, 0xfc, !PT ;  /* 0x0000009d96987212 */ /* 0x000fe400078efcff */
[----:B-1----:R-:W-:Y:S02]  /*171d0*/  FMNMX.FTZ R0, R153, R0, !PT ;  /* 0x0000000099007209 */ /* 0x002fe40007810000 */
[----:B--2---:R-:W-:Y:S03]  /*171e0*/  FMNMX.FTZ R2, R154, R159, !PT ;  /* 0x0000009f9a027209 */ /* 0x004fe60007810000 */
[C---:B------:R-:W-:Y:S01]  /*171f0*/  FADD.FTZ R151, -R0.reuse, R151 ;  /* 0x0000009700977221 */ /* 0x040fe20000010100 */
[----:B------:R-:W-:Y:S01]  /*17200*/  FMUL.FTZ R166, R0, UR4 ;  /* 0x0000000400a67c20 */ /* 0x000fe20008410000 */
[C---:B------:R-:W-:Y:S01]  /*17210*/  FSETP.NEU.FTZ.AND P1, PT, R2.reuse, -INF , PT ;  /* 0xff8000000200780b */ /* 0x040fe20003f3d000 */
[C---:B------:R-:W-:Y:S01]  /*17220*/  FADD.FTZ R3, -R2.reuse, R3 ;  /* 0x0000000302037221 */ /* 0x040fe20000010100 */
[----:B------:R-:W-:Y:S03]  /*17230*/  FMUL.FTZ R165, R2, UR4 ;  /* 0x0000000402a57c20 */ /* 0x000fe60008410000 */
[----:B------:R-:W-:Y:S01]  /*17240*/  FMUL.FTZ R150, R3, UR4 ;  /* 0x0000000403967c20 */ /* 0x000fe20008410000 */
[----:B------:R-:W-:Y:S01]  /*17250*/  FMUL.FTZ R3, R151, UR4 ;  /* 0x0000000497037c20 */ /* 0x000fe20008410000 */
[----:B------:R-:W-:Y:S02]  /*17260*/  LEA R151, R152, UR5, 0x1 ;  /* 0x0000000598977c11 */ /* 0x000fe4000f8e08ff */
[----:B------:R-:W-:Y:S02]  /*17270*/  FSEL R165, R165, RZ, P1 ;  /* 0x000000ffa5a57208 */ /* 0x000fe40000800000 */
[----:B------:R-:W1:Y:S01]  /*17280*/  MUFU.EX2 R150, R150 ;  /* 0x0000009600967308 */ /* 0x000e620000000800 */
[----:B------:R-:W2:Y:S01]  /*17290*/  LDSM.16.MT88.4 R152, [R151+0x5000] ;  /* 0x005000009798783b */ /* 0x000ea20000004200 */
[----:B------:R-:W-:Y:S01]  /*172a0*/  FSETP.NEU.FTZ.AND P1, PT, R0, -INF , PT ;  /* 0xff8000000000780b */ /* 0x000fe20003f3d000 */
[--C-:B------:R-:W-:Y:S07]  /*172b0*/  FFMA.FTZ R170, R8, UR4, -R165.reuse ;  /* 0x0000000408aa7c23 */ /* 0x100fee00080108a5 */
[----:B------:R-:W3:Y:S01]  /*172c0*/  MUFU.EX2 R3, R3 ;  /* 0x0000000300037308 */ /* 0x000ee20000000800 */
[----:B------:R-:W-:Y:S01]  /*172d0*/  IADD3 R8, PT, PT, R151, 0x5000, RZ ;  /* 0x0000500097087810 */ /* 0x000fe20007ffe0ff */
[--C-:B------:R-:W-:Y:S01]  /*172e0*/  FFMA.FTZ R173, R4, UR4, -R165.reuse ;  /* 0x0000000404ad7c23 */ /* 0x100fe200080108a5 */
[----:B------:R-:W-:Y:S01]  /*172f0*/  FSEL R166, R166, RZ, P1 ;  /* 0x000000ffa6a67208 */ /* 0x000fe20000800000 */
[--C-:B------:R-:W-:Y:S06]  /*17300*/  FFMA.FTZ R171, R5, UR4, -R165.reuse ;  /* 0x0000000405ab7c23 */ /* 0x100fec00080108a5 */
[----:B------:R-:W-:Y:S01]  /*17310*/  MUFU.EX2 R170, R170 ;  /* 0x000000aa00aa7308 */ /* 0x000fe20000000800 */
[--C-:B------:R-:W-:Y:S01]  /*17320*/  FFMA.FTZ R167, R9, UR4, -R165.reuse ;  /* 0x0000000409a77c23 */ /* 0x100fe200080108a5 */
[--C-:B------:R-:W-:Y:S01]  /*17330*/  FFMA.FTZ R174, R12, UR4, -R165.reuse ;  /* 0x000000040cae7c23 */ /* 0x100fe200080108a5 */
[--C-:B------:R-:W-:Y:S01]  /*17340*/  FFMA.FTZ R169, R7, UR4, -R166.reuse ;  /* 0x0000000407a97c23 */ /* 0x100fe200080108a6 */
[--C-:B------:R-:W-:Y:S01]  /*17350*/  FFMA.FTZ R172, R6, UR4, -R166.reuse ;  /* 0x0000000406ac7c23 */ /* 0x100fe200080108a6 */
[--C-:B------:R-:W-:Y:S01]  /*17360*/  FFMA.FTZ R168, R10, UR4, -R166.reuse ;  /* 0x000000040aa87c23 */ /* 0x100fe200080108a6 */
[--C-:B------:R-:W-:Y:S01]  /*17370*/  FFMA.FTZ R7, R11, UR4, -R166.reuse ;  /* 0x000000040b077c23 */ /* 0x100fe200080108a6 */
[----:B------:R-:W-:Y:S03]  /*17380*/  IADD3 R6, PT, PT, R151, 0x5020, RZ ;  /* 0x0000502097067810 */ /* 0x000fe60007ffe0ff */
[----:B------:R-:W-:Y:S01]  /*17390*/  MUFU.EX2 R173, R173 ;  /* 0x000000ad00ad7308 */ /* 0x000fe20000000800 */
[----:B------:R-:W-:Y:S01]  /*173a0*/  @P0 IADD3 R6, PT, PT, R8, -0x20, RZ ;  /* 0xffffffe008060810 */ /* 0x000fe20007ffe0ff */
[C---:B-1----:R-:W-:Y:S01]  /*173b0*/  FMUL.FTZ R8, R150.reuse, R144 ;  /* 0x0000009096087220 */ /* 0x042fe20000410000 */
[C---:B------:R-:W-:Y:S07]  /*173c0*/  FMUL.FTZ R9, R150.reuse, R145 ;  /* 0x0000009196097220 */ /* 0x040fee0000410000 */
[----:B------:R-:W1:Y:S01]  /*173d0*/  MUFU.EX2 R171, R171 ;  /* 0x000000ab00ab7308 */ /* 0x000e620000000800 */
[C---:B---3--:R-:W-:Y:S01]  /*173e0*/  FMUL.FTZ R10, R3.reuse, R146 ;  /* 0x00000092030a7220 */ /* 0x048fe20000410000 */
[----:B------:R-:W3:Y:S01]  /*173f0*/  LDSM.16.MT88.4 R156, [R6] ;  /* 0x00000000069c783b */ /* 0x000ee20000004200 */
[C---:B------:R-:W-:Y:S07]  /*17400*/  FMUL.FTZ R11, R3.reuse, R147 ;  /* 0x00000093030b7220 */ /* 0x040fee0000410000 */
[----:B------:R-:W-:Y:S01]  /*17410*/  MUFU.EX2 R172, R172 ;  /* 0x000000ac00ac7308 */ /* 0x000fe20000000800 */
[C---:B------:R-:W-:Y:S01]  /*17420*/  FMUL.FTZ R132, R150.reuse, R132 ;  /* 0x0000008496847220 */ /* 0x040fe20000410000 */
[----:B------:R-:W-:Y:S01]  /*17430*/  FMUL.FTZ R133, R150, R133 ;  /* 0x0000008596857220 */ /* 0x000fe20000410000 */
[C---:B------:R-:W-:Y:S07]  /*17440*/  FMUL.FTZ R134, R3.reuse, R134 ;  /* 0x0000008603867220 */ /* 0x040fee0000410000 */
[----:B------:R-:W4:Y:S01]  /*17450*/  MUFU.EX2 R169, R169 ;  /* 0x000000a900a97308 */ /* 0x000f220000000800 */
[----:B------:R-:W-:Y:S01]  /*17460*/  FMUL.FTZ R135, R3, R135 ;  /* 0x0000008703877220 */ /* 0x000fe20000410000 */
[----:B------:R-:W5:Y:S01]  /*17470*/  LDSM.16.MT88.4 R160, [R151+0x5400] ;  /* 0x0054000097a0783b */ /* 0x000f620000004200 */
[--C-:B------:R-:W-:Y:S07]  /*17480*/  FFMA.FTZ R175, R14, UR4, -R166.reuse ;  /* 0x000000040eaf7c23 */ /* 0x100fee00080108a6 */
[----:B------:R-:W2:Y:S01]  /*17490*/  MUFU.EX2 R167, R167 ;  /* 0x000000a700a77308 */ /* 0x000ea20000000800 */
[--C-:B------:R-:W-:Y:S01]  /*174a0*/  FFMA.FTZ R178, R15, UR4, -R166.reuse ;  /* 0x000000040fb27c23 */ /* 0x100fe200080108a6 */
[----:B-1----:R-:W-:Y:S01]  /*174b0*/  F2FP.F16.F32.PACK_AB R144, R171, R173 ;  /* 0x000000adab90723e */ /* 0x002fe200000000ff */
[----:B------:R-:W-:Y:S07]  /*174c0*/  FMUL.FTZ R12, R150, R140 ;  /* 0x0000008c960c7220 */ /* 0x000fee0000410000 */
[----:B------:R-:W-:Y:S01]  /*174d0*/  MUFU.EX2 R168, R168 ;  /* 0x000000a800a87308 */ /* 0x000fe20000000800 */
[C---:B------:R-:W-:Y:S01]  /*174e0*/  FMUL.FTZ R14, R3.reuse, R142 ;  /* 0x0000008e030e7220 */ /* 0x040fe20000410000 */
[----:B------:R-:W-:Y:S01]  /*174f0*/  FMUL.FTZ R15, R3, R143 ;  /* 0x0000008f030f7220 */ /* 0x000fe20000410000 */
[--C-:B------:R-:W-:Y:S07]  /*17500*/  FFMA.FTZ R176, R16, UR4, -R165.reuse ;  /* 0x0000000410b07c23 */ /* 0x100fee00080108a5 */
[----:B------:R-:W1:Y:S01]  /*17510*/  MUFU.EX2 R7, R7 ;  /* 0x0000000700077308 */ /* 0x000e620000000800 */
[--C-:B------:R-:W-:Y:S01]  /*17520*/  FFMA.FTZ R177, R19, UR4, -R166.reuse ;  /* 0x0000000413b17c23 */ /* 0x100fe200080108a6 */
[----:B----4-:R-:W-:Y:S01]  /*17530*/  F2FP.F16.F32.PACK_AB R145, R169, R172 ;  /* 0x000000aca991723e */ /* 0x010fe200000000ff */
[----:B------:R-:W-:Y:S07]  /*17540*/  FMUL.FTZ R16, R150, R136 ;  /* 0x0000008896107220 */ /* 0x000fee0000410000 */
[----:B------:R-:W-:Y:S01]  /*17550*/  MUFU.EX2 R175, R175 ;  /* 0x000000af00af7308 */ /* 0x000fe20000000800 */
[----:B------:R-:W-:Y:S01]  /*17560*/  FMUL.FTZ R19, R3, R139 ;  /* 0x0000008b03137220 */ /* 0x000fe20000410000 */
[----:B--2---:R-:W-:Y:S01]  /*17570*/  F2FP.F16.F32.PACK_AB R146, R167, R170 ;  /* 0x000000aaa792723e */ /* 0x004fe200000000ff */
[--C-:B------:R-:W-:Y:S07]  /*17580*/  FFMA.FTZ R179, R30, UR4, -R166.reuse ;  /* 0x000000041eb37c23 */ /* 0x100fee00080108a6 */
[----:B------:R-:W-:Y:S01]  /*17590*/  MUFU.EX2 R176, R176 ;  /* 0x000000b000b07308 */ /* 0x000fe20000000800 */
[--C-:B------:R-:W-:Y:S01]  /*175a0*/  FFMA.FTZ R83, R83, UR4, -R166.reuse ;  /* 0x0000000453537c23 */ /* 0x100fe200080108a6 */
[--C-:B------:R-:W-:Y:S01]  /*175b0*/  FFMA.FTZ R86, R86, UR4, -R166.reuse ;  /* 0x0000000456567c23 */ /* 0x100fe200080108a6 */
[--C-:B------:R-:W-:Y:S01]  /*175c0*/  FFMA.FTZ R37, R37, UR4, -R165.reuse ;  /* 0x0000000425257c23 */ /* 0x100fe200080108a5 */
[--C-:B------:R-:W-:Y:S01]  /*175d0*/  FFMA.FTZ R39, R39, UR4, -R166.reuse ;  /* 0x0000000427277c23 */ /* 0x100fe200080108a6 */
[--C-:B------:R-:W-:Y:S01]  /*175e0*/  FFMA.FTZ R55, R55, UR4, -R166.reuse ;  /* 0x0000000437377c23 */ /* 0x100fe200080108a6 */
[----:B-1----:R-:W-:Y:S01]  /*175f0*/  F2FP.F16.F32.PACK_AB R147, R7, R168 ;  /* 0x000000a80793723e */ /* 0x002fe200000000ff */
[--C-:B------:R-:W-:Y:S01]  /*17600*/  FFMA.FTZ R63, R63, UR4, -R166.reuse ;  /* 0x000000043f3f7c23 */ /* 0x100fe200080108a6 */
[--C-:B------:R-:W-:Y:S02]  /*17610*/  FFMA.FTZ R66, R66, UR4, -R166.reuse ;  /* 0x0000000442427c23 */ /* 0x100fe400080108a6 */
[----:B------:R-:W-:Y:S01]  /*17620*/  MUFU.EX2 R37, R37 ;  /* 0x0000002500257308 */ /* 0x000fe20000000800 */
[--C-:B------:R-:W-:Y:S01]  /*17630*/  FFMA.FTZ R69, R69, UR4, -R165.reuse ;  /* 0x0000000445457c23 */ /* 0x100fe200080108a5 */
[--C-:B------:R-:W-:Y:S01]  /*17640*/  FFMA.FTZ R75, R75, UR4, -R166.reuse ;  /* 0x000000044b4b7c23 */ /* 0x100fe200080108a6 */
[--C-:B------:R-:W-:Y:S01]  /*17650*/  FFMA.FTZ R77, R77, UR4, -R165.reuse ;  /* 0x000000044d4d7c23 */ /* 0x100fe200080108a5 */
[C---:B------:R-:W-:Y:S06]  /*17660*/  HMMA.16816.F32 R8, R144.reuse, R152, R8 ;  /* 0x000000989008723c */ /* 0x040fec0000001808 */
[----:B------:R1:W-:Y:S01]  /*17670*/  MUFU.EX2 R153, R174 ;  /* 0x000000ae00997308 */ /* 0x0003e20000000800 */
[--C-:B------:R-:W-:Y:S01]  /*17680*/  FFMA.FTZ R152, R13, UR4, -R165.reuse ;  /* 0x000000040d987c23 */ /* 0x100fe200080108a5 */
[C---:B------:R-:W-:Y:S08]  /*17690*/  FMUL.FTZ R13, R150.reuse, R141 ;  /* 0x0000008d960d7220 */ /* 0x040ff00000410000 */
[----:B------:R-:W-:Y:S01]  /*176a0*/  MUFU.EX2 R39, R39 ;  /* 0x0000002700277308 */ /* 0x000fe20000000800 */
[C---:B------:R-:W-:Y:S01]  /*176b0*/  HMMA.16816.F32 R132, R144.reuse, R154, R132 ;  /* 0x0000009a9084723c */ /* 0x040fe20000001884 */
[----:B------:R-:W2:Y:S02]  /*176c0*/  LDSM.16.MT88.4 R140, [R6+0x400] ;  /* 0x00040000068c783b */ /* 0x000ea40000004200 */
[--C-:B------:R-:W-:Y:S01]  /*176d0*/  FFMA.FTZ R155, R17, UR4, -R165.reuse ;  /* 0x00000004119b7c23 */ /* 0x100fe200080108a5 */
[----:B------:R-:W-:Y:S05]  /*176e0*/  FMUL.FTZ R17, R150, R137 ;  /* 0x0000008996117220 */ /* 0x000fea0000410000 */
[----:B------:R-:W4:Y:S01]  /*176f0*/  MUFU.EX2 R152, R152 ;  /* 0x0000009800987308 */ /* 0x000f220000000800 */
[--C-:B------:R-:W-:Y:S01]  /*17700*/  FFMA.FTZ R79, R79, UR4, -R166.reuse ;  /* 0x000000044f4f7c23 */ /* 0x100fe200080108a6 */
[--C-:B-1----:R-:W-:Y:S01]  /*17710*/  FFMA.FTZ R174, R18, UR4, -R166.reuse ;  /* 0x0000000412ae7c23 */ /* 0x102fe200080108a6 */
[C---:B---3--:R-:W-:Y:S07]  /*17720*/  HMMA.16816.F32 R12, R144.reuse, R156, R12 ;  /* 0x0000009c900c723c */ /* 0x048fee000000180c */
[----:B------:R1:W3:Y:S01]  /*17730*/  MUFU.EX2 R154, R178 ;  /* 0x000000b2009a7308 */ /* 0x0002e20000000800 */
        /* <DEDUP_REMOVED lines=8> */
[----:B------:R-:W2:Y:S08]  /*177c0*/  LDSM.16.MT88.4 R144, [R151+0x5800] ;  /* 0x005800009790783b */ /* 0x000eb00000004200 */
[----:B------:R-:W5:Y:S01]  /*177d0*/  MUFU.EX2 R157, R177 ;  /* 0x000000b1009d7308 */ /* 0x000f620000000800 */
[----:B----4-:R-:W-:Y:S01]  /*177e0*/  F2FP.F16.F32.PACK_AB R136, R152, R153 ;  /* 0x000000999888723e */ /* 0x010fe200000000ff */
[--C-:B-1----:R-:W-:Y:S01]  /*177f0*/  FFMA.FTZ R178, R20, UR4, -R165.reuse ;  /* 0x0000000414b27c23 */ /* 0x102fe200080108a5 */
[----:B---3--:R-:W-:Y:S01]  /*17800*/  F2FP.F16.F32.PACK_AB R137, R154, R175 ;  /* 0x000000af9a89723e */ /* 0x008fe200000000ff */
        /* <DEDUP_REMOVED lines=8> */
[----:B------:R-:W3:Y:S01]  /*17890*/  MUFU.EX2 R158, R158 ;  /* 0x0000009e009e7308 */ /* 0x000ee20000000800 */
        /* <DEDUP_REMOVED lines=20> */
[C---:B--2---:R-:W-:Y:S08]  /*179e0*/  HMMA.16816.F32 R12, R136.reuse, R140, R12 ;  /* 0x0000008c880c723c */ /* 0x044ff0000000180c */
[----:B------:R-:W-:Y:S01]  /*179f0*/  MUFU.EX2 R160, R160 ;  /* 0x000000a000a07308 */ /* 0x000fe20000000800 */
[--C-:B------:R-:W-:Y:S01]  /*17a00*/  FFMA.FTZ R140, R29, UR4, -R165.reuse ;  /* 0x000000041d8c7c23 */ /* 0x100fe200080108a5 */
[--C-:B------:R-:W-:Y:S01]  /*17a10*/  FFMA.FTZ R118, R118, UR4, -R166.reuse ;  /* 0x0000000476767c23 */ /* 0x100fe200080108a6 */
[----:B------:R-:W2:Y:S07]  /*17a20*/  LDSM.16.MT88.4 R28, [R151+0x5c00] ;  /* 0x005c0000971c783b */ /* 0x000eae0000004200 */
[----:B------:R5:W1:Y:S01]  /*17a30*/  MUFU.EX2 R141, R22 ;  /* 0x00000016008d7308 */ /* 0x000a620000000800 */
[----:B---3--:R-:W-:Y:S01]  /*17a40*/  F2FP.F16.F32.PACK_AB R20, R158, R177 ;  /* 0x000000b19e14723e */ /* 0x008fe200000000ff */
[----:B------:R-:W-:Y:S08]  /*17a50*/  HMMA.16816.F32 R16, R136, R142, R16 ;  /* 0x0000008e8810723c */ /* 0x000ff00000001810 */
[----:B------:R-:W-:Y:S01]  /*17a60*/  MUFU.EX2 R163, R163 ;  /* 0x000000a300a37308 */ /* 0x000fe20000000800 */
[--C-:B------:R-:W-:Y:S01]  /*17a70*/  FFMA.FTZ R136, R32, UR4, -R165.reuse ;  /* 0x0000000420887c23 */ /* 0x100fe200080108a5 */
[----:B----4-:R-:W-:Y:S01]  /*17a80*/  F2FP.F16.F32.PACK_AB R21, R156, R161 ;  /* 0x000000a19c15723e */ /* 0x010fe200000000ff */
[----:B------:R-:W-:Y:S01]  /*17a90*/  FFMA.FTZ R139, R33, UR4, -R165 ;  /* 0x00000004218b7c23 */ /* 0x000fe200080108a5 */
[--C-:B------:R-:W-:Y:S01]  /*17aa0*/  FFMA.FTZ R138, R34, UR4, -R166.reuse ;  /* 0x00000004228a7c23 */ /* 0x100fe200080108a6 */
[--C-:B------:R-:W-:Y:S05]  /*17ab0*/  FFMA.FTZ R143, R35, UR4, -R166.reuse ;  /* 0x00000004238f7c23 */ /* 0x100fea00080108a6 */
[----:B------:R-:W3:Y:S01]  /*17ac0*/  MUFU.EX2 R140, R140 ;  /* 0x0000008c008c7308 */ /* 0x000ee20000000800 */
        /* <DEDUP_REMOVED lines=10> */
[--C-:B------:R-:W-:Y:S01]  /*17b70*/  FFMA.FTZ R128, R128, UR4, -R165.reuse ;  /* 0x0000000480807c23 */ /* 0x100fe200080108a5 */
        /* <DEDUP_REMOVED lines=10> */
[----:B------:R-:W2:Y:S01]  /*17c20*/  MUFU.EX2 R143, R143 ;  /* 0x0000008f008f7308 */ /* 0x000ea20000000800 */
        /* <DEDUP_REMOVED lines=12> */
[----:B---3--:R-:W-:Y:S01]  /*17cf0*/  F2FP.F16.F32.PACK_AB R20, R140, R163 ;  /* 0x000000a38c14723e */ /* 0x008fe200000000ff */
[--C-:B------:R-:W-:Y:S01]  /*17d00*/  FFMA.FTZ R46, R51, UR4, -R166.reuse ;  /* 0x00000004332e7c23 */ /* 0x100fe200080108a6 */
[----:B-1----:R-:W-:Y:S07]  /*17d10*/  F2FP.F16.F32.PACK_AB R21, R137, R142 ;  /* 0x0000008e8915723e */ /* 0x002fee00000000ff */
[----:B------:R-:W1:Y:S01]  /*17d20*/  MUFU.EX2 R36, R36 ;  /* 0x0000002400247308 */ /* 0x000e620000000800 */
[----:B-----5:R-:W-:Y:S01]  /*17d30*/  F2FP.F16.F32.PACK_AB R22, R139, R136 ;  /* 0x000000888b16723e */ /* 0x020fe200000000ff */
[--C-:B------:R-:W-:Y:S01]  /*17d40*/  FFMA.FTZ R47, R49, UR4, -R165.reuse ;  /* 0x00000004312f7c23 */ /* 0x100fe200080108a5 */
[----:B--2---:R-:W-:Y:S07]  /*17d50*/  F2FP.F16.F32.PACK_AB R23, R143, R138 ;  /* 0x0000008a8f17723e */ /* 0x004fee00000000ff */
        /* <DEDUP_REMOVED lines=97> */
[--C-:B------:R-:W-:Y:S01]  /*18370*/  FFMA.FTZ R67, R72, UR4, -R165.reuse ;  /* 0x0000000448437c23 */ /* 0x100fe200080108a5 */
        /* <DEDUP_REMOVED lines=53> */
[--C-:B------:R-:W-:Y:S08]  /*186d0*/  FFMA.FTZ R45, R85, UR4, -R165.reuse ;  /* 0x00000004552d7c23 */ /* 0x100ff000080108a5 */
        /* <DEDUP_REMOVED lines=20> */
[----:B------:R-:W-:Y:S01]  /*18820*/  FFMA.FTZ R44, R89, UR4, -R165 ;  /* 0x00000004592c7c23 */ /* 0x000fe200080108a5 */
        /* <DEDUP_REMOVED lines=19> */
[----:B------:R-:W-:Y:S01]  /*18960*/  FFMA.FTZ R48, R92, UR4, -R165 ;  /* 0x000000045c307c23 */ /* 0x000fe200080108a5 */
        /* <DEDUP_REMOVED lines=17> */
[----:B------:R-:W-:Y:S01]  /*18a80*/  FFMA.FTZ R57, R98, UR4, -R166 ;  /* 0x0000000462397c23 */ /* 0x000fe200080108a6 */
        /* <DEDUP_REMOVED lines=128> */
[----:B------:R-:W-:Y:S01]  /*19290*/  FFMA.FTZ R55, R126, UR4, -R166 ;  /* 0x000000047e377c23 */ /* 0x000fe200080108a6 */
[----:B------:R-:W-:Y:S01]  /*192a0*/  FADD.FTZ R59, R59, R28 ;  /* 0x0000001c3b3b7221 */ /* 0x000fe20000010000 */
[----:B------:R-:W-:Y:S01]  /*192b0*/  HMMA.16816.F32 R16, R20, R30, R16 ;  /* 0x0000001e1410723c */ /* 0x000fe20000001810 */
[----:B------:R1:W5:Y:S02]  /*192c0*/  LDSM.16.MT88.4 R28, [R151+0x8c00] ;  /* 0x008c0000971c783b */ /* 0x0003640000004200 */
        /* <DEDUP_REMOVED lines=21> */
[----:B----4-:R-:W-:Y:S02]  /*19420*/  F2FP.F16.F32.PACK_AB R137, R52, R55 ;  /* 0x000000373489723e */ /* 0x010fe400000000ff */
[----:B-1----:R-:W-:Y:S01]  /*19430*/  MOV R151, R0 ;  /* 0x0000000000977202 */ /* 0x002fe20000000f00 */
        /* <DEDUP_REMOVED lines=10> */
[C---:B-----5:R-:W-:Y:S05]  /*194e0*/  HMMA.16816.F32 R144, R136.reuse, R28, R8 ;  /* 0x0000001c8890723c */ /* 0x060fea0000001808 */
[----:B------:R-:W-:Y:S01]  /*194f0*/  FADD.FTZ R42, R42, R21 ;  /* 0x000000152a2a7221 */ /* 0x000fe20000010000 */
[----:B------:R-:W-:Y:S02]  /*19500*/  FADD.FTZ R44, R44, R45 ;  /* 0x0000002d2c2c7221 */ /* 0x000fe40000010000 */
[C---:B------:R-:W-:Y:S03]  /*19510*/  HMMA.16816.F32 R132, R136.reuse, R30, R132 ;  /* 0x0000001e8884723c */ /* 0x040fe60000001884 */
[----:B------:R-:W-:Y:S01]  /*19520*/  FADD.FTZ R47, R47, R42 ;  /* 0x0000002a2f2f7221 */ /* 0x000fe20000010000 */
[----:B------:R-:W-:Y:S03]  /*19530*/  FADD.FTZ R44, R7, R44 ;  /* 0x0000002c072c7221 */ /* 0x000fe60000010000 */
[----:B------:R-:W-:Y:S01]  /*19540*/  FADD.FTZ R46, R46, R47 ;  /* 0x0000002f2e2e7221 */ /* 0x000fe20000010000 */
[----:B------:R-:W-:Y:S01]  /*19550*/  FADD.FTZ R51, R51, R44 ;  /* 0x0000002c33337221 */ /* 0x000fe20000010000 */
[C---:B------:R-:W-:Y:S03]  /*19560*/  HMMA.16816.F32 R140, R136.reuse, R32, R12 ;  /* 0x00000020888c723c */ /* 0x040fe6000000180c */
        /* <DEDUP_REMOVED lines=12> */
.L_x_1188:
[----:B------:R-:W1:Y:S01]  /*19630*/  SHFL.BFLY PT, R3, R226, 0x2, 0x1f ;  /* 0x0c401f00e2037f89 */ /* 0x000e6200000e0000 */
[C---:B------:R-:W-:Y:S01]  /*19640*/  SHF.L.U32 R6, R210.reuse, 0x1, RZ ;  /* 0x00000001d2067819 */ /* 0x040fe200000006ff */
[----:B------:R-:W-:Y:S01]  /*19650*/  S2UR UR8, SR_CTAID.Y ;  /* 0x00000000000879c3 */ /* 0x000fe20000002600 */
[----:B------:R-:W-:Y:S01]  /*19660*/  SHF.L.U32 R4, R210, 0x3, RZ ;  /* 0x00000003d2047819 */ /* 0x000fe200000006ff */
[----:B------:R-:W2:Y:S01]  /*19670*/  SHFL.BFLY PT, R10, R225, 0x2, 0x1f ;  /* 0x0c401f00e10a7f89 */ /* 0x000ea200000e0000 */
[----:B------:R-:W-:Y:S01]  /*19680*/  LOP3.LUT R211, R211, 0x6, R6, 0xf8, !PT ;  /* 0x00000006d3d37812 */ /* 0x000fe200078ef806 */
[----:B------:R-:W-:Y:S01]  /*19690*/  BSSY.RECONVERGENT B0, `(.L_x_1193) ;  /* 0x000005b000007945 */ /* 0x000fe20003800200 */
[----:B------:R-:W-:-:S03]  /*196a0*/  LOP3.LUT R9, R4, 0xc0, RZ, 0xc0, !PT ;  /* 0x000000c004097812 */ /* 0x000fc600078ec0ff */
[----:B------:R-:W-:Y:S01]  /*196b0*/  BAR.SYNC.DEFER_BLOCKING 0x0 ;  /* 0x0000000000007b1d */ /* 0x000fe20000010000 */
[----:B------:R-:W-:Y:S02]  /*196c0*/  LOP3.LUT R6, R211, 0x20, R4, 0xf8, !PT ;  /* 0x00000020d3067812 */ /* 0x000fe400078ef804 */
[----:B------:R-:W-:Y:S02]  /*196d0*/  LOP3.LUT R9, R9, 0x18, R210, 0xf8, !PT ;  /* 0x0000001809097812 */ /* 0x000fe400078ef8d2 */
[----:B------:R-:W-:-:S03]  /*196e0*/  IADD3 R18, PT, PT, -R215, RZ, RZ ;  /* 0x000000ffd7127210 */ /* 0x000fc60007ffe1ff */
[----:B------:R-:W3:Y:S01]  /*196f0*/  S2UR UR4, SR_CTAID.Z ;  /* 0x00000000000479c3 */ /* 0x000ee20000002700 */
[----:B------:R-:W-:Y:S02]  /*19700*/  LOP3.LUT R6, R6, R9, RZ, 0xfc, !PT ;  /* 0x0000000906067212 */ /* 0x000fe400078efcff */
[----:B------:R-:W-:Y:S02]  /*19710*/  LOP3.LUT P2, RZ, R210, 0x3, RZ, 0xc0, !PT ;  /* 0x00000003d2ff7812 */ /* 0x000fe4000784c0ff */
[----:B------:R-:W-:Y:S02]  /*19720*/  LEA R6, R6, UR5, 0x2 ;  /* 0x0000000506067c11 */ /* 0x000fe4000f8e10ff */
[----:B------:R-:W-:Y:S01]  /*19730*/  SHF.R.U32.HI R210, RZ, 0x2, R210 ;  /* 0x00000002ffd27819 */ /* 0x000fe200000116d2 */
[----:B------:R-:W3:Y:S01]  /*19740*/  LDC R15, c[0x0][0x3e0] ;  /* 0x0000f800ff0f7b82 */ /* 0x000ee20000000800 */
[----:B-1----:R-:W-:Y:S01]  /*19750*/  FADD.FTZ R8, R3, R226 ;  /* 0x000000e203087221 */ /* 0x002fe20000010000 */
[----:B--2---:R-:W-:-:S04]  /*19760*/  FADD.FTZ R10, R10, R225 ;  /* 0x000000e10a0a7221 */ /* 0x004fc80000010000 */
[----:B------:R-:W1:Y:S02]  /*19770*/  SHFL.BFLY PT, R3, R8, 0x1, 0x1f ;  /* 0x0c201f0008037f89 */ /* 0x000e6400000e0000 */
[----:B------:R-:W2:Y:S02]  /*19780*/  LDC.64 R12, c[0x0][0x430] ;  /* 0x00010c00ff0c7b82 */ /* 0x000ea40000000a00 */
[----:B------:R-:W4:Y:S01]  /*19790*/  SHFL.BFLY PT, R5, R10, 0x1, 0x1f ;  /* 0x0c201f000a057f89 */ /* 0x000f2200000e0000 */
[----:B---3--:R-:W-:Y:S02]  /*197a0*/  IMAD R18, R15, R18, UR4 ;  /* 0x000000040f127e24 */ /* 0x008fe4000f8e0212 */
[----:B-1----:R-:W-:Y:S01]  /*197b0*/  FADD.FTZ R3, R8, R3 ;  /* 0x0000000308037221 */ /* 0x002fe20000010000 */
[----:B------:R-:W-:Y:S01]  /*197c0*/  LOP3.LUT R8, R208, 0xd8, RZ, 0xc0, !PT ;  /* 0x000000d8d0087812 */ /* 0x000fe200078ec0ff */
[----:B--2---:R-:W-:Y:S02]  /*197d0*/  IMAD R12, R12, UR8, R215 ;  /* 0x000000080c0c7c24 */ /* 0x004fe4000f8e02d7 */
[----:B----4-:R-:W-:Y:S01]  /*197e0*/  FADD.FTZ R14, R10, R5 ;  /* 0x000000050a0e7221 */ /* 0x010fe20000010000 */
[----:B------:R-:W-:Y:S01]  /*197f0*/  FSETP.NE.FTZ.AND P0, PT, R3, RZ, PT ;  /* 0x000000ff0300720b */ /* 0x000fe20003f15000 */
[----:B------:R-:W1:Y:S01]  /*19800*/  MUFU.RCP R5, R3 ;  /* 0x0000000300057308 */ /* 0x000e620000001000 */
[----:B------:R-:W-:Y:S01]  /*19810*/  IMAD R15, R12, R15, R18 ;  /* 0x0000000f0c0f7224 */ /* 0x000fe200078e0212 */
[----:B------:R-:W-:-:S02]  /*19820*/  MOV R12, 0xff800000 ;  /* 0xff800000000c7802 */ /* 0x000fc40000000f00 */
[----:B------:R-:W-:Y:S01]  /*19830*/  FSETP.NE.FTZ.AND P1, PT, R14, RZ, PT ;  /* 0x000000ff0e00720b */ /* 0x000fe20003f35000 */
[----:B------:R-:W-:-:S03]  /*19840*/  IMAD R13, R15, R13, R214 ;  /* 0x0000000d0f0d7224 */ /* 0x000fc600078e02d6 */
[----:B------:R-:W2:Y:S04]  /*19850*/  MUFU.RCP R7, R14 ;  /* 0x0000000e00077308 */ /* 0x000ea80000001000 */
[----:B------:R-:W3:Y:S04]  /*19860*/  @P0 LDC R17, c[0x0][0x458] ;  /* 0x00011600ff110b82 */ /* 0x000ee80000000800 */
[----:B------:R-:W4:Y:S01]  /*19870*/  @P0 MUFU.LG2 R3, R3 ;  /* 0x0000000300030308 */ /* 0x000f220000000c00 */
[----:B-1----:R-:W-:-:S03]  /*19880*/  FSEL R5, R5, 1, P0 ;  /* 0x3f80000005057808 */ /* 0x002fc60000000000 */
[----:B------:R-:W1:Y:S02]  /*19890*/  @P1 LDC R19, c[0x0][0x458] ;  /* 0x00011600ff131b82 */ /* 0x000e640000000800 */
[C---:B------:R-:W-:Y:S01]  /*198a0*/  FMUL.FTZ R146, R5.reuse, R146 ;  /* 0x0000009205927220 */ /* 0x040fe20000410000 */
[C---:B------:R-:W-:Y:S01]  /*198b0*/  FMUL.FTZ R147, R5.reuse, R147 ;  /* 0x0000009305937220 */ /* 0x040fe20000410000 */
[----:B------:R-:W-:Y:S01]  /*198c0*/  FMUL.FTZ R134, R5, R134 ;  /* 0x0000008605867220 */ /* 0x000fe20000410000 */
[----:B--2---:R-:W-:Y:S01]  /*198d0*/  FSEL R7, R7, 1, P1 ;  /* 0x3f80000007077808 */ /* 0x004fe20000800000 */
[C---:B------:R-:W-:Y:S01]  /*198e0*/  FMUL.FTZ R135, R5.reuse, R135 ;  /* 0x0000008705877220 */ /* 0x040fe20000410000 */
[C---:B------:R-:W-:Y:S01]  /*198f0*/  FMUL.FTZ R142, R5.reuse, R142 ;  /* 0x0000008e058e7220 */ /* 0x040fe20000410000 */
[C---:B------:R-:W-:Y:S01]  /*19900*/  FMUL.FTZ R143, R5.reuse, R143 ;  /* 0x0000008f058f7220 */ /* 0x040fe20000410000 */
[C---:B------:R-:W-:Y:S01]  /*19910*/  FMUL.FTZ R138, R5.reuse, R138 ;  /* 0x0000008a058a7220 */ /* 0x040fe20000410000 */
[----:B------:R-:W-:Y:S01]  /*19920*/  FMUL.FTZ R139, R5, R139 ;  /* 0x0000008b058b7220 */ /* 0x000fe20000410000 */
[C---:B------:R-:W-:Y:S01]  /*19930*/  LOP3.LUT R5, R4.reuse, 0x80, RZ, 0xc0, !PT ;  /* 0x0000008004057812 */ /* 0x040fe200078ec0ff */
        /* <DEDUP_REMOVED lines=8> */
[----:B------:R-:W-:Y:S01]  /*199c0*/  LOP3.LUT R7, R4, 0x40, RZ, 0xc0, !PT ;  /* 0x0000004004077812 */ /* 0x000fe200078ec0ff */
[----:B------:R-:W-:Y:S01]  /*199d0*/  STS.64 [R6], R144 ;  /* 0x0000009006007388 */ /* 0x000fe20000000a00 */
[C---:B------:R-:W-:Y:S01]  /*199e0*/  IADD3 R16, PT, PT, R6.reuse, -R5, RZ ;  /* 0x8000000506107210 */ /* 0x040fe20007ffe0ff */
[----:B------:R-:W2:Y:S01]  /*199f0*/  @P1 MUFU.LG2 R14, R14 ;  /* 0x0000000e000e1308 */ /* 0x000ea20000000c00 */
[----:B------:R-:W-:Y:S01]  /*19a00*/  IADD3 R4, PT, PT, R6, -R7, RZ ;  /* 0x8000000706047210 */ /* 0x000fe20007ffe0ff */
[----:B------:R-:W-:Y:S01]  /*19a10*/  STS.64 [R6+0x400], R146 ;  /* 0x0004009206007388 */ /* 0x000fe20000000a00 */
[----:B------:R-:W-:Y:S01]  /*19a20*/  IADD3 R21, PT, PT, -R7, R16, RZ ;  /* 0x0000001007157210 */ /* 0x000fe20007ffe1ff */
[----:B----4-:R-:W-:Y:S01]  /*19a30*/  @P0 FMUL.FTZ R3, R3, 0.69314718246459960938 ;  /* 0x3f31721803030820 */ /* 0x010fe20000410000 */
[----:B------:R-:W-:Y:S01]  /*19a40*/  LOP3.LUT R5, R8, 0x18, R209, 0x78, !PT ;  /* 0x0000001808057812 */ /* 0x000fe200078e78d1 */
[----:B------:R-:W-:Y:S01]  /*19a50*/  STS.64 [R4+0x20], R132 ;  /* 0x0000208404007388 */ /* 0x000fe20000000a00 */
[----:B------:R-:W-:Y:S01]  /*19a60*/  LOP3.LUT R209, R209, 0x30, RZ, 0xc0, !PT ;  /* 0x00000030d1d17812 */ /* 0x000fe200078ec0ff */
[----:B---3--:R-:W-:Y:S01]  /*19a70*/  @P0 FFMA.FTZ R12, R0, R17, R3 ;  /* 0x00000011000c0223 */ /* 0x008fe20000010003 */
[----:B------:R-:W-:Y:S01]  /*19a80*/  LOP3.LUT R20, R5, 0xf24, R208, 0xf8, !PT ;  /* 0x00000f2405147812 */ /* 0x000fe200078ef8d0 */
[----:B------:R-:W-:Y:S01]  /*19a90*/  STS.64 [R4+0x420], R134 ;  /* 0x0004208604007388 */ /* 0x000fe20000000a00 */
[----:B------:R-:W-:-:S02]  /*19aa0*/  LOP3.LUT R210, R209, 0x7, R210, 0xf8, !PT ;  /* 0x00000007d1d27812 */ /* 0x000fc400078ef8d2 */
[----:B------:R-:W-:Y:S01]  /*19ab0*/  LEA R20, R20, UR5, 0x2 ;  /* 0x0000000514147c11 */ /* 0x000fe2000f8e10ff */
[----:B------:R-:W-:Y:S01]  /*19ac0*/  STS.64 [R16+0x40], R140 ;  /* 0x0000408c10007388 */ /* 0x000fe20000000a00 */
[----:B------:R-:W3:Y:S03]  /*19ad0*/  LDCU UR5, c[0x0][0x44c] ;  /* 0x00008980ff0577ac */ /* 0x000ee60008000800 */
[----:B------:R4:W-:Y:S04]  /*19ae0*/  STS.64 [R16+0x440], R142 ;  /* 0x0004408e10007388 */ /* 0x0009e80000000a00 */
[----:B------:R-:W-:Y:S04]  /*19af0*/  STS.64 [R21+0x60], R136 ;  /* 0x0000608815007388 */ /* 0x000fe80000000a00 */
[----:B------:R2:W-:Y:S01]  /*19b00*/  STS.64 [R21+0x460], R138 ;  /* 0x0004608a15007388 */ /* 0x0005e20000000a00 */
[----:B------:R-:W-:Y:S01]  /*19b10*/  BAR.SYNC.DEFER_BLOCKING 0x0 ;  /* 0x0000000000007b1d */ /* 0x000fe20000010000 */
[----:B---3--:R-:W-:Y:S01]  /*19b20*/  IMAD R0, R13, UR5, RZ ;  /* 0x000000050d007c24 */ /* 0x008fe2000f8e02ff */
[----:B----4-:R-:W-:Y:S01]  /*19b30*/  MOV R16, 0xff800000 ;  /* 0xff80000000107802 */ /* 0x010fe20000000f00 */
[----:B--2---:R-:W-:-:S03]  /*19b40*/  @P1 FMUL.FTZ R21, R14, 0.69314718246459960938 ;  /* 0x3f3172180e151820 */ /* 0x004fc60000410000 */
[----:B------:R2:W3:Y:S01]  /*19b50*/  LDS.128 R8, [R20] ;  /* 0x0000000014087984 */ /* 0x0004e20000000c00 */
[----:B-1----:R-:W-:-:S03]  /*19b60*/  @P1 FFMA.FTZ R16, R2, R19, R21 ;  /* 0x0000001302101223 */ /* 0x002fc60000010015 */
[----:B------:R2:W1:Y:S01]  /*19b70*/  LDS.128 R4, [R20+0x800] ;  /* 0x0008000014047984 */ /* 0x0004620000000c00 */
[----:B------:R-:W-:Y:S05]  /*19b80*/  @P2 BRA `(.L_x_1194) ;  /* 0x00000000002c2947 */ /* 0x000fea0003800000 */
[----:B------:R-:W4:Y:S01]  /*19b90*/  LDCU.64 UR4, c[0x0][0x428] ;  /* 0x00008500ff0477ac */ /* 0x000f220008000a00 */
[----:B------:R-:W-:Y:S01]  /*19ba0*/  IMAD.IADD R3, R213, 0x1, -R214 ;  /* 0x00000001d5037824 */ /* 0x000fe200078e0ad6 */
[----:B------:R-:W-:Y:S01]  /*19bb0*/  IADD3 R2, P0, PT, R13, R210, RZ ;  /* 0x000000d20d027210 */ /* 0x000fe20007f1e0ff */
[----:B------:R-:W-:-:S03]  /*19bc0*/  VIADD R14, R210, 0x8 ;  /* 0x00000008d20e7836 */ /* 0x000fc60000000000 */
[-C--:B------:R-:W-:Y:S02]  /*19bd0*/  ISETP.GE.AND P2, PT, R210, R3.reuse, PT ;  /* 0x00000003d200720c */ /* 0x080fe40003f46270 */
[----:B------:R-:W-:Y:S02]  /*19be0*/  ISETP.GE.AND P1, PT, R14, R3, PT ;  /* 0x000000030e00720c */ /* 0x000fe40003f26270 */
[----:B------:R-:W-:Y:S02]  /*19bf0*/  LEA.HI.X.SX32 R13, R13, RZ, 0x1, P0 ;  /* 0x000000ff0d0d7211 */ /* 0x000fe400000f0eff */
[----:B----4-:R-:W-:-:S04]  /*19c00*/  LEA R14, P0, R2, UR4, 0x2 ;  /* 0x00000004020e7c11 */ /* 0x010fc8000f8010ff */
[----:B------:R-:W-:-:S05]  /*19c10*/  LEA.HI.X R15, R2, UR5, R13, 0x2, P0 ;  /* 0x00000005020f7c11 */ /* 0x000fca00080f140d */
[----:B------:R4:W-:Y:S04]  /*19c20*/  @!P2 STG.E desc[UR6][R14.64], R16 ;  /* 0x000000100e00a986 */ /* 0x0009e8000c101906 */
[----:B------:R4:W-:Y:S02]  /*19c30*/  @!P1 STG.E desc[UR6][R14.64+0x20], R12 ;  /* 0x0000200c0e009986 */ /* 0x0009e4000c101906 */
.L_x_1194:
[----:B------:R-:W-:Y:S05]  /*19c40*/  BSYNC.RECONVERGENT B0 ;  /* 0x0000000000007941 */ /* 0x000fea0003800200 */
.L_x_1193:
[----:B----4-:R-:W4:Y:S01]  /*19c50*/  LDS.128 R16, [R20+0x1000] ;  /* 0x0010000014107984 */ /* 0x010f220000000c00 */
[----:B------:R-:W5:Y:S01]  /*19c60*/  LDCU UR8, c[0x0][0x440] ;  /* 0x00008800ff0877ac */ /* 0x000f620008000800 */
[----:B------:R-:W-:Y:S01]  /*19c70*/  LOP3.LUT R3, R208, 0x1c, RZ, 0xc0, !PT ;  /* 0x0000001cd0037812 */ /* 0x000fe200078ec0ff */
[----:B------:R-:W-:Y:S01]  /*19c80*/  IMAD.IADD R213, R213, 0x1, -R214 ;  /* 0x00000001d5d57824 */ /* 0x000fe200078e0ad6 */
[----:B------:R1:W1:Y:S01]  /*19c90*/  LDS.128 R12, [R20+0x1800] ;  /* 0x00180000140c7984 */ /* 0x0002620000000c00 */
[----:B------:R-:W2:Y:S01]  /*19ca0*/  LDCU.64 UR4, c[0x0][0x3f8] ;  /* 0x00007f00ff0477ac */ /* 0x000ea20008000a00 */
[----:B------:R-:W-:Y:S01]  /*19cb0*/  LOP3.LUT R21, R3, 0xfe0, R208, 0xf8, !PT ;  /* 0x00000fe003157812 */ /* 0x000fe200078ef8d0 */
[C---:B------:R-:W-:Y:S02]  /*19cc0*/  VIADD R22, R164.reuse, 0x10 ;  /* 0x00000010a4167836 */ /* 0x040fe40000000000 */
[----:B------:R-:W-:Y:S01]  /*19cd0*/  VIADD R2, R164, 0x20 ;  /* 0x00000020a4027836 */ /* 0x000fe20000000000 */
[----:B------:R-:W-:-:S04]  /*19ce0*/  IADD3 R21, P1, PT, R0, R21, RZ ;  /* 0x0000001500157210 */ /* 0x000fc80007f3e0ff */
[----:B------:R-:W-:Y:S02]  /*19cf0*/  LEA.HI.X.SX32 R0, R0, RZ, 0x1, P1 ;  /* 0x000000ff00007211 */ /* 0x000fe400008f0eff */
[----:B-----5:R-:W-:-:S04]  /*19d00*/  ISETP.GE.AND P0, PT, R3, UR8, PT ;  /* 0x0000000803007c0c */ /* 0x020fc8000bf06270 */
[CC--:B------:R-:W-:Y:S01]  /*19d10*/  ISETP.GE.OR P4, PT, R164.reuse, R213.reuse, P0 ;  /* 0x000000d5a400720c */ /* 0x0c0fe20000786670 */
[----:B------:R-:W-:Y:S01]  /*19d20*/  VIADD R164, R164, 0x30 ;  /* 0x00000030a4a47836 */ /* 0x000fe20000000000 */
[-C--:B------:R-:W-:Y:S02]  /*19d30*/  ISETP.GE.OR P3, PT, R22, R213.reuse, P0 ;  /* 0x000000d51600720c */ /* 0x080fe40000766670 */
[-C--:B------:R-:W-:Y:S02]  /*19d40*/  ISETP.GE.OR P2, PT, R2, R213.reuse, P0 ;  /* 0x000000d50200720c */ /* 0x080fe40000746670 */
[----:B------:R-:W-:Y:S02]  /*19d50*/  ISETP.GE.OR P0, PT, R164, R213, P0 ;  /* 0x000000d5a400720c */ /* 0x000fe40000706670 */
[----:B--2---:R-:W-:-:S04]  /*19d60*/  LEA R2, P1, R21, UR4, 0x2 ;  /* 0x0000000415027c11 */ /* 0x004fc8000f8210ff */
[----:B------:R-:W-:-:S05]  /*19d70*/  LEA.HI.X R3, R21, UR5, R0, 0x2, P1 ;  /* 0x0000000515037c11 */ /* 0x000fca00088f1400 */
[----:B---3--:R2:W-:Y:S04]  /*19d80*/  @!P4 STG.E.128 desc[UR6][R2.64], R8 ;  /* 0x000000080200c986 */ /* 0x0085e8000c101d06 */
[----:B-1----:R2:W-:Y:S04]  /*19d90*/  @!P3 STG.E.128 desc[UR6][R2.64+0x800], R4 ;  /* 0x000800040200b986 */ /* 0x0025e8000c101d06 */
[----:B----4-:R2:W-:Y:S01]  /*19da0*/  @!P2 STG.E.128 desc[UR6][R2.64+0x1000], R16 ;  /* 0x001000100200a986 */ /* 0x0105e2000c101d06 */
[----:B------:R-:W-:Y:S05]  /*19db0*/  @P0 EXIT ;  /* 0x000000000000094d */ /* 0x000fea0003800000 */
[----:B------:R-:W-:Y:S01]  /*19dc0*/  STG.E.128 desc[UR6][R2.64+0x1800], R12 ;  /* 0x0018000c02007986 */ /* 0x000fe2000c101d06 */
[----:B------:R-:W-:Y:S05]  /*19dd0*/  EXIT ;  /* 0x000000000000794d */ /* 0x000fea0003800000 */
.L_x_1195:
        /* <DEDUP_REMOVED lines=10> */
.L_x_4880:


//--------------------- .text._ZN5flash24flash_fwd_splitkv_kernelI23Flash_fwd_kernel_traitsILi32ELi64ELi256ELi4ELb0ELb0EN7cutlass6half_tE19Flash_kernel_traitsILi32ELi64ELi256ELi4ES3_EELb1ELb0ELb0ELb0ELb0ELb1ELb1ELb1EEEvNS_16Flash_fwd_paramsE --------------------------
	.section	.text._ZN5flash24flash_fwd_splitkv_kernelI23Flash_fwd_kernel_traitsILi32ELi64ELi256ELi4ELb0ELb0EN7cutlass6half_tE19Flash_kernel_traitsILi32ELi64ELi256ELi4ES3_EELb1ELb0ELb0ELb0ELb0ELb1ELb1ELb1EEEvNS_16Flash_fwd_paramsE,"ax",@progbits
	.align	128
        .global         _ZN5flash24flash_fwd_splitkv_kernelI23Flash_fwd_kernel_traitsILi32ELi64ELi256ELi4ELb0ELb0EN7cutlass6half_tE19Flash_kernel_traitsILi32ELi64ELi256ELi4ES3_EELb1ELb0ELb0ELb0ELb0ELb1ELb1ELb1EEEvNS_16Flash_fwd_paramsE
        .type           _ZN5flash24flash_fwd_splitkv_kernelI23Flash_fwd_kernel_traitsILi32ELi64ELi256ELi4ELb0ELb0EN7cutlass6half_tE19Flash_kernel_traitsILi32ELi64ELi256ELi4ES3_EELb1ELb0ELb0ELb0ELb0ELb1ELb1ELb1EEEvNS_16Flash_fwd_paramsE,@function
        .size           _ZN5flash24flash_fwd_splitkv_kernelI23Flash_fwd_kernel_traitsILi32ELi64ELi256ELi4ELb0ELb0EN7cutlass6half_tE19Flash_kernel_traitsILi32ELi64ELi256ELi4ES3_EELb1ELb0ELb0ELb0ELb0ELb1ELb1ELb1EEEvNS_16Flash_fwd_paramsE,(.L_x_4881 - _ZN5flash24flash_fwd_splitkv_kernelI23Flash_fwd_kernel_traitsILi32ELi64ELi256ELi4ELb0ELb0EN7cutlass6half_tE19Flash_kernel_traitsILi32ELi64ELi256ELi4ES3_EELb1ELb0ELb0ELb0ELb0ELb1ELb1ELb1EEEvNS_16Flash_fwd_paramsE)
        .other          _ZN5flash24flash_fwd_splitkv_kernelI23Flash_fwd_kernel_traitsILi32ELi64ELi256ELi4ELb0ELb0EN7cutlass6half_tE19Flash_kernel_traitsILi32ELi64ELi256ELi4ES3_EELb1ELb0ELb0ELb0ELb0ELb1ELb1ELb1EEEvNS_16Flash_fwd_paramsE,@"STO_CUDA_ENTRY STV_DEFAULT"
_ZN5flash24flash_fwd_splitkv_kernelI23Flash_fwd_kernel_traitsILi32ELi64ELi256ELi4ELb0ELb0EN7cutlass6half_tE19Flash_kernel_traitsILi32ELi64ELi256ELi4ES3_EELb1ELb0ELb0ELb0ELb0ELb1ELb1ELb1EEEvNS_16Flash_fwd_paramsE:
.text._ZN5flash24flash_fwd_splitkv_kernelI23Flash_fwd_kernel_traitsILi32ELi64ELi256ELi4ELb0ELb0EN7cutlass6half_tE19Flash_kernel_traitsILi32ELi64ELi256ELi4ES3_EELb1ELb0ELb0ELb0ELb0ELb1ELb1ELb1EEEvNS_16Flash_fwd_paramsE:
[----:B------:R-:W1:Y:S08]  /*0000*/  LDC R1, c[0x0][0x37c] ;  /* 0x0000df00ff017b82 */ /* 0x000e700000000800 */
[----:B------:R-:W2:Y:S01]  /*0010*/  LDC R5, c[0x0][0x3e0] ;  /* 0x0000f800ff057b82 */ /* 0x000ea20000000800 */
[----:B------:R-:W3:Y:S01]  /*0020*/  S2R R12, SR_CTAID.Z ;  /* 0x00000000000c7919 */ /* 0x000ee20000002700 */
[----:B------:R-:W4:Y:S01]  /*0030*/  LDCU.64 UR4, c[0x0][0x470] ;  /* 0x00008e00ff0477ac */ /* 0x000f220008000a00 */
[----:B------:R-:W-:-:S02]  /*0040*/  IMAD.MOV.U32 R13, RZ, RZ, -0x1 ;  /* 0xffffffffff0d7424 */ /* 0x000fc400078e00ff */
[----:B-1----:R-:W-:Y:S01]  /*0050*/  VIADD R1, R1, 0xfffffff0 ;  /* 0xfffffff001017836 */ /* 0x002fe20000000000 */
[----:B------:R-:W1:Y:S02]  /*0060*/  LDCU.64 UR6, c[0x0][0x358] ;  /* 0x00006b00ff0677ac */ /* 0x000e640008000a00 */
[----:B------:R-:W1:Y:S01]  /*0070*/  LDC.64 R8, c[0x0][0x460] ;  /* 0x00011800ff087b82 */ /* 0x000e620000000a00 */
[----:B--2---:R-:W2:Y:S01]  /*0080*/  I2F.U32.RP R4, R5 ;  /* 0x0000000500047306 */ /* 0x004ea20000209000 */
[----:B------:R-:W-:-:S07]  /*0090*/  ISETP.NE.U32.AND P4, PT, R5, RZ, PT ;  /* 0x000000ff0500720c */ /* 0x000fce0003f85070 */
        /* <DEDUP_REMOVED lines=12> */
[----:B------:R-:W-:-:S13]  /*0160*/  ISETP.GE.U32.AND P0, PT, R0, R5, PT ;  /* 0x000000050000720c */ /* 0x000fda0003f06070 */
[----:B------:R-:W-:Y:S02]  /*0170*/  @P0 IMAD.IADD R0, R0, 0x1, -R5 ;  /* 0x0000000100000824 */ /* 0x000fe400078e0a05 */
[----:B------:R-:W-:Y:S01]  /*0180*/  @P0 VIADD R181, R181, 0x1 ;  /* 0x00000001b5b50836 */ /* 0x000fe20000000000 */
[----:B---3--:R-:W-:Y:S02]  /*0190*/  ISETP.NE.U32.AND P0, PT, R6, RZ, PT ;  /* 0x000000ff0600720c */ /* 0x008fe40003f05070 */
[----:B------:R-:W-:Y:S02]  /*01a0*/  ISETP.GE.U32.AND P2, PT, R0, R5, PT ;  /* 0x000000050000720c */ /* 0x000fe40003f46070 */
[----:B------:R-:W-:Y:S02]  /*01b0*/  ISETP.NE.AND.EX P3, PT, R7, RZ, PT, P0 ;  /* 0x000000ff0700720c */ /* 0x000fe40003f65300 */
[----:B--2---:R-:W-:Y:S02]  /*01c0*/  ISETP.NE.U32.AND P0, PT, R2, RZ, PT ;  /* 0x000000ff0200720c */ /* 0x004fe40003f05070 */
[----:B------:R-:W-:-:S04]  /*01d0*/  ISETP.NE.U32.AND P1, PT, R6, RZ, PT ;  /* 0x000000ff0600720c */ /* 0x000fc80003f25070 */
[----:B------:R-:W-:-:S03]  /*01e0*/  ISETP.NE.AND.EX P1, PT, R7, RZ, PT, P1 ;  /* 0x000000ff0700720c */ /* 0x000fc60003f25310 */
[----:B------:R-:W-:Y:S01]  /*01f0*/  @P2 VIADD R181, R181, 0x1 ;  /* 0x00000001b5b52836 */ /* 0x000fe20000000000 */
[----:B------:R-:W-:Y:S02]  /*0200*/  ISETP.NE.AND.EX P2, PT, R3, RZ, PT, P0 ;  /* 0x000000ff0300720c */ /* 0x000fe40003f45300 */
[----:B------:R-:W-:Y:S02]  /*0210*/  @!P4 LOP3.LUT R181, RZ, R5, RZ, 0x33, !PT ;  /* 0x00000005ffb5c212 */ /* 0x000fe400078e33ff */
[----:B----4-:R-:W-:-:S03]  /*0220*/  ISETP.NE.U32.AND P0, PT, RZ, UR4, PT ;  /* 0x00000004ff007c0c */ /* 0x010fc6000bf05070 */
[----:B-1----:R-:W-:Y:S01]  /*0230*/  IMAD.WIDE.U32 R14, R181, 0x4, R8 ;  /* 0x00000004b50e7825 */ /* 0x002fe200078e0008 */
        /* <DEDUP_REMOVED lines=33> */
.L_x_1196:
        /* <DEDUP_REMOVED lines=111> */
.L_x_1197:
        /* <DEDUP_REMOVED lines=9> */
.L_x_1198:
        /* <DEDUP_REMOVED lines=106> */
.L_x_1199:
        /* <DEDUP_REMOVED lines=15> */
.L_x_1201:
[----:B------:R-:W2:Y:S01]  /*1360*/  LDC.64 R4, c[0x0][0x3b8] ;  /* 0x0000ee00ff047b82 */ /* 0x000ea20000000a00 */
[----:B-1----:R-:W-:-:S05]  /*1370*/  IADD3 R2, PT, PT, R0, R7, RZ ;  /* 0x0000000700027210 */ /* 0x002fca0007ffe0ff */
[C---:B--2---:R-:W-:Y:S02]  /*1380*/  IMAD R19, R2.reuse, R5, RZ ;  /* 0x0000000502137224 */ /* 0x044fe400078e02ff */
[----:B------:R-:W-:-:S05]  /*1390*/  IMAD.WIDE.U32 R2, R2, R4, RZ ;  /* 0x0000000402027225 */ /* 0x000fca00078e00ff */
[----:B------:R-:W-:Y:S02]  /*13a0*/  IADD3 R19, PT, PT, R3, R19, RZ ;  /* 0x0000001303137210 */ /* 0x000fe40007ffe0ff */
[----:B------:R-:W-:Y:S02]  /*13b0*/  MOV R18, R2 ;  /* 0x0000000200127202 */ /* 0x000fe40000000f00 */
.L_x_1202:
        /* <DEDUP_REMOVED lines=14> */
.L_x_1203:
[----:B------:R-:W1:Y:S01]  /*14a0*/  LDC.64 R2, c[0x0][0x3c0] ;  /* 0x0000f000ff027b82 */ /* 0x000e620000000a00 */
[----:B------:R-:W-:-:S05]  /*14b0*/  IADD3 R0, PT, PT, R0, R7, RZ ;  /* 0x0000000700007210 */ /* 0x000fca0007ffe0ff */
[C---:B-1----:R-:W-:Y:S02]  /*14c0*/  IMAD R21, R0.reuse, R3, RZ ;  /* 0x0000000300157224 */ /* 0x042fe400078e02ff */
[----:B-----5:R-:W-:-:S05]  /*14d0*/  IMAD.WIDE.U32 R6, R0, R2, RZ ;  /* 0x0000000200067225 */ /* 0x020fca00078e00ff */
[----:B------:R-:W-:Y:S02]  /*14e0*/  IADD3 R21, PT, PT, R7, R21, RZ ;  /* 0x0000001507157210 */ /* 0x000fe40007ffe0ff */
[----:B------:R-:W-:-:S07]  /*14f0*/  MOV R20, R6 ;  /* 0x0000000600147202 */ /* 0x000fce0000000f00 */
.L_x_1204:
        /* <DEDUP_REMOVED lines=50> */
.L_x_1200:
        /* <DEDUP_REMOVED lines=195> */
.L_x_1243:
        /* <DEDUP_REMOVED lines=167> */
.L_x_1207:
        /* <DEDUP_REMOVED lines=71> */
.L_x_1211:
[----:B------:R-:W-:Y:S05]  /*3330*/  BSYNC.RECONVERGENT B0 ;  /* 0x0000000000007941 */ /* 0x000fea0003800200 */
.L_x_1210:
        /* <DEDUP_REMOVED lines=54> */
.L_x_1213:
[----:B------:R-:W-:Y:S05]  /*36a0*/  BSYNC.RECONVERGENT B0 ;  /* 0x0000000000007941 */ /* 0x000fea0003800200 */
.L_x_1212:
        /* <DEDUP_REMOVED lines=60> */
.L_x_1215:
[----:B------:R-:W-:Y:S05]  /*3a70*/  BSYNC.RECONVERGENT B0 ;  /* 0x0000000000007941 */ /* 0x000fea0003800200 */
.L_x_1214:
        /* <DEDUP_REMOVED lines=60> */
.L_x_1217:
[----:B------:R-:W-:Y:S05]  /*3e40*/  BSYNC.RECONVERGENT B0 ;  /* 0x0000000000007941 */ /* 0x000fea0003800200 */
.L_x_1216:
        /* <DEDUP_REMOVED lines=62> */
.L_x_1219:
[----:B------:R-:W-:Y:S05]  /*4230*/  BSYNC.RECONVERGENT B0 ;  /* 0x0000000000007941 */ /* 0x000fea0003800200 */
.L_x_1218:
        /* <DEDUP_REMOVED lines=62> */
.L_x_1221:
[----:B------:R-:W-:Y:S05]  /*4620*/  BSYNC.RECONVERGENT B0 ;  /* 0x0000000000007941 */ /* 0x000fea0003800200 */
.L_x_1220:
        /* <DEDUP_REMOVED lines=62> */
.L_x_1223:
[----:B------:R-:W-:Y:S05]  /*4a10*/  BSYNC.RECONVERGENT B0 ;  /* 0x0000000000007941 */ /* 0x000fea0003800200 */
.L_x_1222:
        /* <DEDUP_REMOVED lines=62> */
.L_x_1225:
[----:B------:R-:W-:Y:S05]  /*4e00*/  BSYNC.RECONVERGENT B0 ;  /* 0x0000000000007941 */ /* 0x000fea0003800200 */
.L_x_1224:
[----:B------:R-:W1:Y:S01]  /*4e10*/  LDC R15, c[0x0][0x450] ;  /* 0x00011400ff0f7b82 */ /* 0x000e620000000800 */
[----:B------:R-:W-:Y:S05]  /*4e20*/  IMAD.U32 R3, R36, -0x80, RZ ;  /* 0xffffff8024037824 */ /* 0x000fea00078e00ff */
[C---:B------:R-:W-:Y:S02]  /*4e30*/  LEA R12, P1, R3.reuse, R12, 0x1 ;  /* 0x0000000c030c7211 */ /* 0x040fe400078208ff */
[C---:B------:R-:W-:Y:S02]  /*4e40*/  LEA R52, P0, R3.reuse, R52, 0x1 ;  /* 0x0000003403347211 */ /* 0x040fe400078008ff */
[C---:B------:R-:W-:Y:S02]  /*4e50*/  LEA.HI.X.SX32 R13, R3.reuse, R13, 0x1, P1 ;  /* 0x0000000d030d7211 */ /* 0x040fe400008f0eff */
[----:B------:R-:W-:Y:S01]  /*4e60*/  LEA.HI.X.SX32 R53, R3, R53, 0x1, P0 ;  /* 0x0000003503357211 */ /* 0x000fe200000f0eff */
[----:B------:R-:W-:Y:S05]  /*4e70*/  BRA `(.L_x_1208) ;  /* 0x0000003000687947 */ /* 0x000fea0003800000 */
.L_x_1209:
        /* <DEDUP_REMOVED lines=103> */
.L_x_1227:
[----:B------:R-:W-:Y:S05]  /*54f0*/  BSYNC.RECONVERGENT B0 ;  /* 0x0000000000007941 */ /* 0x000fea0003800200 */
.L_x_1226:
        /* <DEDUP_REMOVED lines=92> */
.L_x_1229:
[----:B------:R-:W-:Y:S05]  /*5ac0*/  BSYNC.RECONVERGENT B0 ;  /* 0x0000000000007941 */ /* 0x000fea0003800200 */
.L_x_1228:
        /* <DEDUP_REMOVED lines=96> */
.L_x_1231:
[----:B------:R-:W-:Y:S05]  /*60d0*/  BSYNC.RECONVERGENT B0 ;  /* 0x0000000000007941 */ /* 0x000fea0003800200 */
.L_x_1230:
        /* <DEDUP_REMOVED lines=96> */
.L_x_1233:
[----:B------:R-:W-:Y:S05]  /*66e0*/  BSYNC.RECONVERGENT B0 ;  /* 0x0000000000007941 */ /* 0x000fea0003800200 */
.L_x_1232:
        /* <DEDUP_REMOVED lines=98> */
.L_x_1235:
[----:B------:R-:W-:Y:S05]  /*6d10*/  BSYNC.RECONVERGENT B0 ;  /* 0x0000000000007941 */ /* 0x000fea0003800200 */
.L_x_1234:
        /* <DEDUP_REMOVED lines=98> */
.L_x_1237:
[----:B------:R-:W-:Y:S05]  /*7340*/  BSYNC.RECONVERGENT B0 ;  /* 0x0000000000007941 */ /* 0x000fea0003800200 */
.L_x_1236:
        /* <DEDUP_REMOVED lines=98> */
.L_x_1239:
[----:B------:R-:W-:Y:S05]  /*7970*/  BSYNC.RECONVERGENT B0 ;  /* 0x0000000000007941 */ /* 0x000fea0003800200 */
.L_x_1238:
        /* <DEDUP_REMOVED lines=99> */
.L_x_1241:
[----:B------:R-:W-:Y:S05]  /*7fb0*/  BSYNC.RECONVERGENT B0 ;  /* 0x0000000000007941 */ /* 0x000fea0003800200 */
.L_x_1240:
[----:B------:R-:W1:Y:S01]  /*7fc0*/  LDC R15, c[0x0][0x450] ;  /* 0x00011400ff0f7b82 */ /* 0x000e620000000800 */
[----:B--2---:R-:W-:Y:S05]  /*7fd0*/  IMAD.U32 R123, R123, -0x80, RZ ;  /* 0xffffff807b7b7824 */ /* 0x004fea00078e00ff */
[C---:B------:R-:W-:Y:S02]  /*7fe0*/  LEA R80, P1, R123.reuse, R80, 0x1 ;  /* 0x000000507b507211 */ /* 0x040fe400078208ff */
[C---:B------:R-:W-:Y:S02]  /*7ff0*/  LEA R78, P0, R123.reuse, R78, 0x1 ;  /* 0x0000004e7b4e7211 */ /* 0x040fe400078008ff */
[C---:B------:R-:W-:Y:S02]  /*8000*/  LEA.HI.X.SX32 R81, R123.reuse, R81, 0x1, P1 ;  /* 0x000000517b517211 */ /* 0x040fe400008f0eff */
[----:B------:R-:W-:Y:S09]  /*8010*/  LEA.HI.X.SX32 R79, R123, R79, 0x1, P0 ;  /* 0x0000004f7b4f7211 */ /* 0x000ff200000f0eff */
.L_x_1208:
[----:B------:R-:W-:Y:S05]  /*8020*/  BSYNC.RECONVERGENT B1 ;  /* 0x0000000000017941 */ /* 0x000fea0003800200 */
.L_x_1206:
        /* <DEDUP_REMOVED lines=91> */
.L_x_1242:
[----:B------:R-:W-:Y:S02]  /*85e0*/  ISETP.NE.AND P2, PT, R73, RZ, PT ;  /* 0x000000ff4900720c */ /* 0x000fe40003f45270 */
[----:B------:R-:W-:Y:S02]  /*85f0*/  IADD3 R76, P1, PT, R76, R83, RZ ;  /* 0x000000534c4c7210 */ /* 0x000fe40007f3e0ff */
[----:B------:R-:W-:Y:S03]  /*8600*/  IADD3 R10, P0, PT, R10, R85, RZ ;  /* 0x000000550a0a7210 */ /* 0x000fe60007f1e0ff */
[----:B------:R-:W-:Y:S02]  /*8610*/  IMAD.X R77, R77, 0x1, R82, P1 ;  /* 0x000000014d4d7824 */ /* 0x000fe400008e0652 */
[----:B------:R-:W-:Y:S04]  /*8620*/  IMAD.X R9, R9, 0x1, R84, P0 ;  /* 0x0000000109097824 */ /* 0x000fe800000e0654 */
[----:B------:R-:W-:Y:S05]  /*8630*/  @P2 BRA `(.L_x_1243) ;  /* 0xffffff9c00842947 */ /* 0x000fea000383ffff */
.L_x_1205:
        /* <DEDUP_REMOVED lines=31> */
.L_x_1248:
[----:B------:R1:W-:Y:S02]  /*8830*/  STS.128 [R83], RZ ;  /* 0x000000ff53007388 */ /* 0x0003e40000000c00 */
.L_x_1247:
[----:B------:R-:W-:Y:S05]  /*8840*/  BSYNC.RECONVERGENT B0 ;  /* 0x0000000000007941 */ /* 0x000fea0003800200 */
.L_x_1246:
        /* <DEDUP_REMOVED lines=14> */
.L_x_1245:
        /* <DEDUP_REMOVED lines=77> */
.L_x_1255:
[----:B------:R-:W-:Y:S05]  /*8e00*/  BSYNC.RECONVERGENT B0 ;  /* 0x0000000000007941 */ /* 0x000fea0003800200 */
.L_x_1254:
[----:B-----5:R2:W-:Y:S01]  /*8e10*/  STS.128 [R83], R8 ;  /* 0x0000000853007388 */ /* 0x0205e20000000c00 */
[----:B------:R-:W-:Y:S05]  /*8e20*/  BRA `(.L_x_1252) ;  /* 0x0000000000047947 */ /* 0x000fea0003800000 */
.L_x_1253:
[----:B------:R3:W-:Y:S02]  /*8e30*/  STS.128 [R83], RZ ;  /* 0x000000ff53007388 */ /* 0x0007e40000000c00 */
.L_x_1252:
[----:B------:R-:W-:Y:S05]  /*8e40*/  BSYNC.RECONVERGENT B1 ;  /* 0x0000000000017941 */ /* 0x000fea0003800200 */
.L_x_1251:
        /* <DEDUP_REMOVED lines=19> */
[----:B--2---:R-:W-:-:S02]  /*8f80*/  IADD3 R4, P1, PT, R0, UR10, RZ ;  /* 0x0000000a00047c10 */ /* 0x004fc4000ff3e0ff */
[----:B-1----:R-:W-:Y:S02]  /*8f90*/  IADD3 R2, P0, PT, R0, UR8, RZ ;  /* 0x0000000800027c10 */ /* 0x002fe4000ff1e0ff */
[C---:B------:R-:W-:Y:S02]  /*8fa0*/  IADD3.X R5, PT, PT, R20.reuse, UR11, RZ, P1, !PT ;  /* 0x0000000b14057c10 */ /* 0x040fe40008ffe4ff */
[----:B------:R-:W-:-:S04]  /*8fb0*/  IADD3.X R3, PT, PT, R20, UR9, RZ, P0, !PT ;  /* 0x0000000914037c10 */ /* 0x000fc800087fe4ff */
[----:B------:R-:W2:Y:S04]  /*8fc0*/  LDG.E.64 R4, desc[UR6][R4.64] ;  /* 0x0000000604047981 */ /* 0x000ea8000c1e1b00 */
[----:B------:R-:W3:Y:S01]  /*8fd0*/  LDG.E.64 R2, desc[UR6][R2.64] ;  /* 0x0000000602027981 */ /* 0x000ee2000c1e1b00 */
[--C-:B-----5:R-:W-:Y:S01]  /*8fe0*/  HADD2.F32 R13, -RZ, R9.reuse.H0_H0 ;  /* 0x20000009ff0d7230 */ /* 0x120fe20000004100 */
[----:B------:R-:W-:Y:S01]  /*8ff0*/  MOV R12, R10 ;  /* 0x0000000a000c7202 */ /* 0x000fe20000000f00 */
[----:B------:R-:W-:Y:S02]  /*9000*/  HADD2.F32 R14, -RZ, R9.H1_H1 ;  /* 0x30000009ff0e7230 */ /* 0x000fe40000004100 */
[--C-:B------:R-:W-:Y:S02]  /*9010*/  HADD2.F32 R10, -RZ, R11.reuse.H1_H1 ;  /* 0x3000000bff0a7230 */ /* 0x100fe40000004100 */
[----:B------:R-:W-:-:S02]  /*9020*/  HADD2.F32 R15, -RZ, R11.H0_H0 ;  /* 0x2000000bff0f7230 */ /* 0x000fc40000004100 */
        /* <DEDUP_REMOVED lines=32> */
.L_x_1257:
[----:B------:R-:W-:Y:S05]  /*9230*/  BSYNC.RECONVERGENT B0 ;  /* 0x0000000000007941 */ /* 0x000fea0003800200 */
.L_x_1256:
[----:B-----5:R2:W-:Y:S01]  /*9240*/  STS.128 [R83+0x800], R8 ;  /* 0x0008000853007388 */ /* 0x0205e20000000c00 */
[----:B------:R-:W-:Y:S05]  /*9250*/  BRA `(.L_x_1249) ;  /* 0x0000000c00087947 */ /* 0x000fea0003800000 */
.L_x_1250:
        /* <DEDUP_REMOVED lines=97> */
.L_x_1262:
[----:B------:R-:W-:Y:S05]  /*9870*/  BSYNC.RECONVERGENT B0 ;  /* 0x0000000000007941 */ /* 0x000fea0003800200 */
.L_x_1261:
[----:B-----5:R2:W-:Y:S01]  /*9880*/  STS.128 [R83], R16 ;  /* 0x0000001053007388 */ /* 0x0205e20000000c00 */
[----:B------:R-:W-:Y:S05]  /*9890*/  BRA `(.L_x_1259) ;  /* 0x0000000000047947 */ /* 0x000fea0003800000 */
.L_x_1260:
[----:B------:R3:W-:Y:S02]  /*98a0*/  STS.128 [R83], RZ ;  /* 0x000000ff53007388 */ /* 0x0007e40000000c00 */
.L_x_1259:
[----:B------:R-:W-:Y:S05]  /*98b0*/  BSYNC.RECONVERGENT B1 ;  /* 0x0000000000017941 */ /* 0x000fea0003800200 */
.L_x_1258:
        /* <DEDUP_REMOVED lines=90> */
.L_x_1264:
[----:B------:R-:W-:Y:S05]  /*9e60*/  BSYNC.RECONVERGENT B0 ;  /* 0x0000000000007941 */ /* 0x000fea0003800200 */
.L_x_1263:
[----:B-----5:R1:W-:Y:S02]  /*9e70*/  STS.128 [R83+0x800], R16 ;  /* 0x0008001053007388 */ /* 0x0203e40000000c00 */
.L_x_1249:
[----:B------:R-:W-:Y:S05]  /*9e80*/  BSYNC.RECONVERGENT B2 ;  /* 0x0000000000027941 */ /* 0x000fea0003800200 */
.L_x_1244:
        /* <DEDUP_REMOVED lines=12> */
.L_x_1267:
[----:B------:R2:W-:Y:S02]  /*9f50*/  STS.128 [R83+0x1000], RZ ;  /* 0x001000ff53007388 */ /* 0x0005e40000000c00 */
.L_x_1266:
[----:B------:R-:W-:Y:S05]  /*9f60*/  BSYNC.RECONVERGENT B0 ;  /* 0x0000000000007941 */ /* 0x000fea0003800200 */
.L_x_1265:
        /* <DEDUP_REMOVED lines=13> */
.L_x_1270:
[----:B------:R1:W-:Y:S02]  /*a040*/  STS.128 [R83+0x1800], RZ ;  /* 0x001800ff53007388 */ /* 0x0003e40000000c00 */
.L_x_1269:
[----:B------:R-:W-:Y:S05]  /*a050*/  BSYNC.RECONVERGENT B0 ;  /* 0x0000000000007941 */ /* 0x000fea0003800200 */
.L_x_1268:
[----:B--2---:R-:W-:Y:S01]  /*a060*/  IADD3 R4, PT, PT, R126, 0x40, RZ ;  /* 0x000000407e047810 */ /* 0x004fe20007ffe0ff */
[----:B------:R-:W-:Y:S03]  /*a070*/  BSSY.RECONVERGENT B0, `(.L_x_1271) ;  /* 0x000000f000007945 */ /* 0x000fe60003800200 */
[----:B------:R-:W-:-:S13]  /*a080*/  ISETP.GE.AND P0, PT, R4, R69, PT ;  /* 0x000000450400720c */ /* 0x000fda0003f06270 */
[----:B------:R-:W-:Y:S05]  /*a090*/  @P0 BRA `(.L_x_1272) ;  /* 0x0000000000300947 */ /* 0x000fea0003800000 */
[----:B------:R-:W2:Y:S02]  /*a0a0*/  LDCU UR4, c[0x0][0x440] ;  /* 0x00008800ff0477ac */ /* 0x000ea40008000800 */
[----:B--2---:R-:W-:-:S13]  /*a0b0*/  ISETP.GE.AND P0, PT, R148, UR4, PT ;  /* 0x0000000494007c0c */ /* 0x004fda000bf06270 */
        /* <DEDUP_REMOVED lines=9> */
.L_x_1273:
[----:B------:R2:W-:Y:S02]  /*a150*/  STS.128 [R83+0x2000], RZ ;  /* 0x002000ff53007388 */ /* 0x0005e40000000c00 */
.L_x_1272:
[----:B------:R-:W-:Y:S05]  /*a160*/  BSYNC.RECONVERGENT B0 ;  /* 0x0000000000007941 */ /* 0x000fea0003800200 */
.L_x_1271:
        /* <DEDUP_REMOVED lines=15> */
.L_x_1276:
[----:B------:R1:W-:Y:S02]  /*a260*/  STS.128 [R83+0x2800], RZ ;  /* 0x002800ff53007388 */ /* 0x0003e40000000c00 */
.L_x_1275:
[----:B------:R-:W-:Y:S05]  /*a270*/  BSYNC.RECONVERGENT B0 ;  /* 0x0000000000007941 */ /* 0x000fea0003800200 */
.L_x_1274:
        /* <DEDUP_REMOVED lines=18> */
.L_x_1279:
[----:B------:R1:W-:Y:S02]  /*a3a0*/  STS.128 [R83+0x3000], RZ ;  /* 0x003000ff53007388 */ /* 0x0003e40000000c00 */
.L_x_1278:
[----:B------:R-:W-:Y:S05]  /*a3b0*/  BSYNC.RECONVERGENT B0 ;  /* 0x0000000000007941 */ /* 0x000fea0003800200 */
.L_x_1277:
[----:B------:R-:W-:Y:S01]  /*a3c0*/  IADD3 R8, PT, PT, R126, 0xa0, RZ ;  /* 0x000000a07e087810 */ /* 0x000fe20007ffe0ff */
        /* <DEDUP_REMOVED lines=14> */
.L_x_1282:
[----:B------:R1:W-:Y:S02]  /*a4b0*/  STS.128 [R83+0x3800], RZ ;  /* 0x003800ff53007388 */ /* 0x0003e40000000c00 */
.L_x_1281:
[----:B------:R-:W-:Y:S05]  /*a4c0*/  BSYNC.RECONVERGENT B0 ;  /* 0x0000000000007941 */ /* 0x000fea0003800200 */
.L_x_1280:
[----:B-12--5:R-:W-:Y:S01]  /*a4d0*/  IADD3 R6, PT, PT, R126, 0xc0, RZ ;  /* 0x000000c07e067810 */ /* 0x026fe20007ffe0ff */
[----:B------:R-:W-:Y:S03]  /*a4e0*/  BSSY.RECONVERGENT B0, `(.L_x_1283) ;  /* 0x0000012000007945 */ /* 0x000fe60003800200 */
[----:B------:R-:W-:-:S13]  /*a4f0*/  ISETP.GE.AND P0, PT, R6, R69, PT ;  /* 0x000000450600720c */ /* 0x000fda0003f06270 */
[----:B------:R-:W-:Y:S05]  /*a500*/  @P0 BRA `(.L_x_1284) ;  /* 0x00000000003c0947 */ /* 0x000fea0003800000 */
[----:B------:R-:W1:Y:S02]  /*a510*/  LDCU UR4, c[0x0][0x440] ;  /* 0x00008800ff0477ac */ /* 0x000e640008000800 */
[----:B-1----:R-:W-:-:S13]  /*a520*/  ISETP.GE.AND P0, PT, R148, UR4, PT ;  /* 0x0000000494007c0c */ /* 0x002fda000bf06270 */
[----:B------:R-:W-:Y:S05]  /*a530*/  @P0 BRA `(.L_x_1285) ;  /* 0x00000000002c0947 */ /* 0x000fea0003800000 */
[----:B----4-:R-:W1:Y:S01]  /*a540*/  LDC.64 R2, c[0x0][0x3b8] ;  /* 0x0000ee00ff027b82 */ /* 0x010e620000000a00 */
        /* <DEDUP_REMOVED lines=10> */
.L_x_1285:
[----:B------:R1:W-:Y:S02]  /*a5f0*/  STS.128 [R83+0x4000], RZ ;  /* 0x004000ff53007388 */ /* 0x0003e40000000c00 */
.L_x_1284:
[----:B------:R-:W-:Y:S05]  /*a600*/  BSYNC.RECONVERGENT B0 ;  /* 0x0000000000007941 */ /* 0x000fea0003800200 */
.L_x_1283:
        /* <DEDUP_REMOVED lines=16> */
.L_x_1288:
[----:B------:R1:W-:Y:S02]  /*a710*/  STS.128 [R83+0x4800], RZ ;  /* 0x004800ff53007388 */ /* 0x0003e40000000c00 */
.L_x_1287:
[----:B------:R-:W-:Y:S05]  /*a720*/  BSYNC.RECONVERGENT B0 ;  /* 0x0000000000007941 */ /* 0x000fea0003800200 */
.L_x_1286:
        /* <DEDUP_REMOVED lines=19> */
.L_x_1291:
[----:B------:R4:W-:Y:S01]  /*a860*/  STS.128 [R83+0x5000], RZ ;  /* 0x005000ff53007388 */ /* 0x0009e20000000c00 */
[----:B------:R-:W-:Y:S05]  /*a870*/  BRA `(.L_x_1292) ;  /* 0x0000000000047947 */ /* 0x000fea0003800000 */
.L_x_1290:
[----:B------:R4:W-:Y:S02]  /*a880*/  STS.128 [R83+0x5000], RZ ;  /* 0x005000ff53007388 */ /* 0x0009e40000000c00 */
.L_x_1292:
[----:B------:R-:W-:Y:S05]  /*a890*/  BSYNC.RECONVERGENT B0 ;  /* 0x0000000000007941 */ /* 0x000fea0003800200 */
.L_x_1289:
        /* <DEDUP_REMOVED lines=14> */
.L_x_1295:
[----:B------:R1:W-:Y:S02]  /*a980*/  STS.128 [R83+0x5800], RZ ;  /* 0x005800ff53007388 */ /* 0x0003e40000000c00 */
.L_x_1294:
[----:B------:R-:W-:Y:S05]  /*a990*/  BSYNC.RECONVERGENT B0 ;  /* 0x0000000000007941 */ /* 0x000fea0003800200 */
.L_x_1293:
[----:B------:R-:W-:Y:S01]  /*a9a0*/  ISETP.GE.AND P0, PT, R4, R69, PT ;  /* 0x000000450400720c */ /* 0x000fe20003f06270 */
[----:B------:R-:W-:-:S12]  /*a9b0*/  BSSY.RECONVERGENT B0, `(.L_x_1296) ;  /* 0x000000f000007945 */ /* 0x000fd80003800200 */
[----:B------:R1:W-:Y:S01]  /*a9c0*/  @P0 STS.128 [R83+0x6000], RZ ;  /* 0x006000ff53000388 */ /* 0x0003e20000000c00 */
[----:B------:R-:W-:Y:S05]  /*a9d0*/  @P0 BRA `(.L_x_1297) ;  /* 0x0000000000300947 */ /* 0x000fea0003800000 */
[----:B------:R-:W5:Y:S02]  /*a9e0*/  LDCU UR4, c[0x0][0x440] ;  /* 0x00008800ff0477ac */ /* 0x000f640008000800 */
[----:B-----5:R-:W-:-:S13]  /*a9f0*/  ISETP.GE.AND P0, PT, R148, UR4, PT ;  /* 0x0000000494007c0c */ /* 0x020fda000bf06270 */
[----:B------:R-:W-:Y:S05]  /*aa00*/  @P0 BRA `(.L_x_1298) ;  /* 0x0000000000200947 */ /* 0x000fea0003800000 */
[----:B------:R-:W2:Y:S02]  /*aa10*/  LDC.64 R4, c[0x0][0x3c0] ;  /* 0x0000f000ff047b82 */ /* 0x000ea40000000a00 */
[----:B--2---:R-:W-:-:S04]  /*aa20*/  LEA R16, P0, R4, R14, 0x6 ;  /* 0x0000000e04107211 */ /* 0x004fc800078030ff */
[----:B------:R-:W-:-:S05]  /*aa30*/  LEA.HI.X R17, R4, R15, R5, 0x6, P0 ;  /* 0x0000000f04117211 */ /* 0x000fca00000f3405 */
[----:B------:R-:W-:Y:S01]  /*aa40*/  @!PT LDS RZ, [RZ] ;  /* 0x00000000fffff984 */ /* 0x000fe20000000800 */
[----:B------:R-:W-:Y:S01]  /*aa50*/  @!PT LDS RZ, [RZ] ;  /* 0x00000000fffff984 */ /* 0x000fe20000000800 */
[----:B------:R-:W-:Y:S01]  /*aa60*/  @!PT LDS RZ, [RZ] ;  /* 0x00000000fffff984 */ /* 0x000fe20000000800 */
[----:B------:R2:W-:Y:S01]  /*aa70*/  LDGSTS.E.BYPASS.LTC128B.128 [R83+0x6000], desc[UR6][R16.64] ;  /* 0x0600000010537fae */ /* 0x0005e2000b981a06 */
[----:B------:R-:W-:Y:S05]  /*aa80*/  BRA `(.L_x_1297) ;  /* 0x0000000000047947 */ /* 0x000fea0003800000 */
.L_x_1298:
[----:B------:R1:W-:Y:S02]  /*aa90*/  STS.128 [R83+0x6000], RZ ;  /* 0x006000ff53007388 */ /* 0x0003e40000000c00 */
.L_x_1297:
[----:B------:R-:W-:Y:S05]  /*aaa0*/  BSYNC.RECONVERGENT B0 ;  /* 0x0000000000007941 */ /* 0x000fea0003800200 */
.L_x_1296:
        /* <DEDUP_REMOVED lines=15> */
.L_x_1301:
[----:B------:R1:W-:Y:S02]  /*aba0*/  STS.128 [R83+0x6800], RZ ;  /* 0x006800ff53007388 */ /* 0x0003e40000000c00 */
.L_x_1300:
[----:B------:R-:W-:Y:S05]  /*abb0*/  BSYNC.RECONVERGENT B0 ;  /* 0x0000000000007941 */ /* 0x000fea0003800200 */
.L_x_1299:
        /* <DEDUP_REMOVED lines=18> */
.L_x_1304:
[----:B------:R1:W-:Y:S02]  /*ace0*/  STS.128 [R83+0x7000], RZ ;  /* 0x007000ff53007388 */ /* 0x0003e40000000c00 */
.L_x_1303:
[----:B------:R-:W-:Y:S05]  /*acf0*/  BSYNC.RECONVERGENT B0 ;  /* 0x0000000000007941 */ /* 0x000fea0003800200 */
.L_x_1302:
        /* <DEDUP_REMOVED lines=15> */
.L_x_1307:
[----:B------:R1:W-:Y:S02]  /*adf0*/  STS.128 [R83+0x7800], RZ ;  /* 0x007800ff53007388 */ /* 0x0003e40000000c00 */
.L_x_1306:
[----:B------:R-:W-:Y:S05]  /*ae00*/  BSYNC.RECONVERGENT B0 ;  /* 0x0000000000007941 */ /* 0x000fea0003800200 */
.L_x_1305:
        /* <DEDUP_REMOVED lines=18> */
.L_x_1310:
[----:B------:R1:W-:Y:S02]  /*af30*/  STS.128 [R83+0x8000], RZ ;  /* 0x008000ff53007388 */ /* 0x0003e40000000c00 */
.L_x_1309:
[----:B------:R-:W-:Y:S05]  /*af40*/  BSYNC.RECONVERGENT B0 ;  /* 0x0000000000007941 */ /* 0x000fea0003800200 */
.L_x_1308:
        /* <DEDUP_REMOVED lines=16> */
.L_x_1313:
[----:B------:R1:W-:Y:S02]  /*b050*/  STS.128 [R83+0x8800], RZ ;  /* 0x008800ff53007388 */ /* 0x0003e40000000c00 */
.L_x_1312:
[----:B------:R-:W-:Y:S05]  /*b060*/  BSYNC.RECONVERGENT B0 ;  /* 0x0000000000007941 */ /* 0x000fea0003800200 */
.L_x_1311:
[----:B------:R-:W5:Y:S01]  /*b070*/  S2R R154, SR_TID.X ;  /* 0x00000000009a7919 */ /* 0x000f620000002100 */
[----:B------:R-:W-:Y:S01]  /*b080*/  MOV R41, 0x20 ;  /* 0x0000002000297802 */ /* 0x000fe20000000f00 */
[----:B------:R-:W3:Y:S01]  /*b090*/  LDCU UR4, c[0x0][0x50c] ;  /* 0x0000a180ff0477ac */ /* 0x000ee20008000800 */
[----:B------:R-:W-:Y:S01]  /*b0a0*/  LOP3.LUT R0, R0, 0xfffffffd, RZ, 0xc0, !PT ;  /* 0xfffffffd00007812 */ /* 0x000fe200078ec0ff */
[----:B------:R-:W0:Y:S01]  /*b0b0*/  LDGDEPBAR ;  /* 0x00000000000079af */ /* 0x000e220000000000 */
[----:B------:R-:W-:Y:S02]  /*b0c0*/  IADD3 R81, PT, PT, R55, -0x1, RZ ;  /* 0xffffffff37517810 */ /* 0x000fe40007ffe0ff */
[----:B-----5:R-:W-:Y:S02]  /*b0d0*/  SHF.R.U32.HI R152, RZ, 0x1, R154 ;  /* 0x00000001ff987819 */ /* 0x020fe4000001169a */
[C---:B------:R-:W-:Y:S02]  /*b0e0*/  SHF.L.U32 R44, R154.reuse, 0x4, RZ ;  /* 0x000000049a2c7819 */ /* 0x040fe400000006ff */
[----:B------:R-:W-:-:S02]  /*b0f0*/  SHF.L.U32 R46, R154, 0x5, RZ ;  /* 0x000000059a2e7819 */ /* 0x000fc400000006ff */
[----:B------:R-:W-:Y:S02]  /*b100*/  SHF.L.U32 R150, R154, 0x2, RZ ;  /* 0x000000029a967819 */ /* 0x000fe400000006ff */
[----:B-1----:R-:W-:Y:S02]  /*b110*/  LOP3.LUT R9, R152, 0x8, RZ, 0xc0, !PT ;  /* 0x0000000898097812 */ /* 0x002fe400078ec0ff */
[----:B------:R-:W-:Y:S02]  /*b120*/  LOP3.LUT R5, R44, 0x100, RZ, 0xc0, !PT ;  /* 0x000001002c057812 */ /* 0x000fe400078ec0ff */
[----:B------:R-:W-:Y:S02]  /*b130*/  LOP3.LUT R7, R154, 0x8, RZ, 0xc0, !PT ;  /* 0x000000089a077812 */ /* 0x000fe400078ec0ff */
[----:B------:R-:W-:Y:S02]  /*b140*/  LOP3.LUT R43, R150, 0x18, RZ, 0xc0, !PT ;  /* 0x00000018962b7812 */ /* 0x000fe400078ec0ff */
[----:B------:R-:W-:-:S02]  /*b150*/  LOP3.LUT R155, R44, 0x3e00, RZ, 0xc0, !PT ;  /* 0x00003e002c9b7812 */ /* 0x000fc400078ec0ff */
[--C-:B------:R-:W-:Y:S02]  /*b160*/  LOP3.LUT R2, R9, 0xc0, R46.reuse, 0xf8, !PT ;  /* 0x000000c009027812 */ /* 0x100fe400078ef82e */
[--C-:B------:R-:W-:Y:S02]  /*b170*/  LOP3.LUT R4, R5, 0x20, R46.reuse, 0xf8, !PT ;  /* 0x0000002005047812 */ /* 0x100fe400078ef82e */
[--C-:B------:R-:W-:Y:S02]  /*b180*/  LOP3.LUT R42, R7, 0xc0, R46.reuse, 0xf8, !PT ;  /* 0x000000c0072a7812 */ /* 0x100fe400078ef82e */
[----:B------:R-:W-:Y:S02]  /*b190*/  LOP3.LUT R5, R155, 0x120, R46, 0xf8, !PT ;  /* 0x000001209b057812 */ /* 0x000fe400078ef82e */
[----:B------:R-:W-:Y:S02]  /*b1a0*/  LOP3.LUT R2, R2, R43, RZ, 0x3c, !PT ;  /* 0x0000002b02027212 */ /* 0x000fe400078e3cff */
[----:B------:R-:W-:-:S02]  /*b1b0*/  LOP3.LUT R42, R4, R42, R43, 0xf6, !PT ;  /* 0x0000002a042a7212 */ /* 0x000fc400078ef62b */
[----:B------:R-:W-:Y:S02]  /*b1c0*/  LOP3.LUT R5, R5, R2, RZ, 0xfc, !PT ;  /* 0x0000000205057212 */ /* 0x000fe400078efcff */
[----:B------:R-:W-:Y:S02]  /*b1d0*/  LEA R48, R42, UR5, 0x1 ;  /* 0x000000052a307c11 */ /* 0x000fe4000f8e08ff */
[----:B------:R-:W-:Y:S02]  /*b1e0*/  LEA R20, R5, UR5, 0x1 ;  /* 0x0000000505147c11 */ /* 0x000fe4000f8e08ff */
[----:B------:R-:W-:Y:S01]  /*b1f0*/  LOP3.LUT P0, RZ, R154, 0x4, RZ, 0xc0, !PT ;  /* 0x000000049aff7812 */ /* 0x000fe2000780c0ff */
[----:B------:R-:W-:Y:S03]  /*b200*/  LDSM.16.M88.4 R8, [R48+0x1000] ;  /* 0x001000003008783b */ /* 0x000fe60000000200 */
[----:B------:R-:W-:Y:S01]  /*b210*/  SEL R41, R41, 0xffffffe0, !P0 ;  /* 0xffffffe029297807 */ /* 0x000fe20004000000 */
[----:B------:R-:W1:Y:S03]  /*b220*/  LDSM.16.M88.4 R24, [R20] ;  /* 0x000000001418783b */ /* 0x000e660000000200 */
[----:B--2---:R-:W-:Y:S01]  /*b230*/  IADD3 R16, PT, PT, R20, R41, RZ ;  /* 0x0000002914107210 */ /* 0x004fe20007ffe0ff */
[----:B------:R-:W-:Y:S01]  /*b240*/  LDSM.16.M88.4 R4, [R48+0x1400] ;  /* 0x001400003004783b */ /* 0x000fe20000000200 */
[----:B------:R-:W-:-:S03]  /*b250*/  IADD3 R40, PT, PT, R41, R48, RZ ;  /* 0x0000003029287210 */ /* 0x000fc60007ffe0ff */
[----:B------:R-:W-:Y:S01]  /*b260*/  LDSM.16.M88.4 R28, [R48+0x1800] ;  /* 0x00180000301c783b */ /* 0x000fe20000000200 */
[----:B------:R-:W-:Y:S02]  /*b270*/  @P0 LOP3.LUT R0, R0, 0x2, RZ, 0xfc, !PT ;  /* 0x0000000200000812 */ /* 0x000fe400078efcff */
[----:B------:R-:W-:Y:S01]  /*b280*/  ISETP.GT.AND P0, PT, R81, R178, PT ;  /* 0x000000b25100720c */ /* 0x000fe20003f04270 */
[----:B------:R-:W-:Y:S04]  /*b290*/  LDSM.16.M88.4 R12, [R40+0x1000] ;  /* 0x00100000280c783b */ /* 0x000fe80000000200 */
[----:B------:R-:W2:Y:S04]  /*b2a0*/  LDSM.16.M88.4 R16, [R16] ;  /* 0x000000001010783b */ /* 0x000ea80000000200 */
[----:B------:R-:W5:Y:S04]  /*b2b0*/  LDSM.16.M88.4 R20, [R40+0x1400] ;  /* 0x001400002814783b */ /* 0x000f680000000200 */
[----:B------:R-:W4:Y:S01]  /*b2c0*/  LDSM.16.M88.4 R76, [R40+0x1800] ;  /* 0x00180000284c783b */ /* 0x000f220000000200 */
[C---:B-1----:R-:W-:Y:S08]  /*b2d0*/  HMMA.16816.F32 R32, R24.reuse, R8, RZ ;  /* 0x000000081820723c */ /* 0x042ff000000018ff */
[----:B------:R-:W-:-:S12]  /*b2e0*/  HMMA.16816.F32 R8, R24, R10, RZ ;  /* 0x0000000a1808723c */ /* 0x000fd800000018ff */
[C---:B--2---:R-:W-:Y:S08]  /*b2f0*/  HMMA.16816.F32 R32, R16.reuse, R12, R32 ;  /* 0x0000000c1020723c */ /* 0x044ff00000001820 */
[----:B------:R-:W-:Y:S08]  /*b300*/  HMMA.16816.F32 R8, R16, R14, R8 ;  /* 0x0000000e1008723c */ /* 0x000ff00000001808 */
[C---:B------:R-:W-:Y:S03]  /*b310*/  HMMA.16816.F32 R12, R24.reuse, R4, RZ ;  /* 0x00000004180c723c */ /* 0x040fe600000018ff */
[----:B---3--:R-:W-:Y:S01]  /*b320*/  FMUL.FTZ R32, R32, UR4 ;  /* 0x0000000420207c20 */ /* 0x008fe20008410000 */
        /* <DEDUP_REMOVED lines=9> */
[----:B------:R2:W3:Y:S05]  /*b3c0*/  MUFU.TANH R70, R8 ;  /* 0x0000000800467308 */ /* 0x0004ea0000002400 */
[C---:B-----5:R-:W-:Y:S03]  /*b3d0*/  HMMA.16816.F32 R12, R16.reuse, R20, R12 ;  /* 0x00000014100c723c */ /* 0x060fe6000000180c */
[----:B------:R-:W1:Y:S05]  /*b3e0*/  MUFU.TANH R73, R33 ;  /* 0x0000002100497308 */ /* 0x000e6a0000002400 */
        /* <DEDUP_REMOVED lines=237> */
[----:B---3--:R3:W5:Y:S01]  /*c2c0*/  LDSM.16.M88.4 R20, [R48+0x4c00] ;  /* 0x004c00003014783b */ /* 0x0087620000000200 */
        /* <DEDUP_REMOVED lines=11> */
[----:B------:R-:W1:Y:S01]  /*c380*/  MUFU.TANH R159, R159 ;  /* 0x0000009f009f7308 */ /* 0x000e620000002400 */
[----:B---3--:R-:W-:-:S07]  /*c390*/  SHF.R.U32.HI R48, RZ, 0x3, R154 ;  /* 0x00000003ff307819 */ /* 0x008fce000001169a */
[----:B------:R-:W3:Y:S01]  /*c3a0*/  MUFU.TANH R198, R198 ;  /* 0x000000c600c67308 */ /* 0x000ee20000002400 */
[----:B--2---:R2:W1:Y:S01]  /*c3b0*/  LDSM.16.M88.4 R28, [R40+0x4c00] ;  /* 0x004c0000281c783b */ /* 0x0044620000000200 */
[----:B----4-:R-:W-:Y:S01]  /*c3c0*/  HMMA.16816.F32 R8, R16, R4, R8 ;  /* 0x000000041008723c */ /* 0x010fe20000001808 */
[----:B------:R-:W-:Y:S01]  /*c3d0*/  FMUL.FTZ R4, R12, UR4 ;  /* 0x000000040c047c20 */ /* 0x000fe20008410000 */
[----:B------:R-:W-:Y:S01]  /*c3e0*/  FMUL.FTZ R5, R13, UR4 ;  /* 0x000000040d057c20 */ /* 0x000fe20008410000 */
[----:B------:R-:W-:-:S04]  /*c3f0*/  DEPBAR.LE SB0, 0x0 ;  /* 0x000080000000791a */ /* 0x000fc80000000000 */
[----:B------:R-:W4:Y:S01]  /*c400*/  MUFU.TANH R199, R199 ;  /* 0x000000c700c77308 */ /* 0x000f220000002400 */
[C---:B-----5:R-:W-:Y:S07]  /*c410*/  HMMA.16816.F32 R12, R24.reuse, R20, RZ ;  /* 0x00000014180c723c */ /* 0x060fee00000018ff */
[----:B------:R-:W1:Y:S01]  /*c420*/  MUFU.TANH R175, R175 ;  /* 0x000000af00af7308 */ /* 0x000e620000002400 */
[----:B------:R-:W-:Y:S03]  /*c430*/  HMMA.16816.F32 R20, R24, R22, RZ ;  /* 0x000000161814723c */ /* 0x000fe600000018ff */
[----:B------:R-:W-:Y:S01]  /*c440*/  FMUL.FTZ R201, R10, UR4 ;  /* 0x000000040ac97c20 */ /* 0x000fe20008410000 */
[----:B------:R-:W-:Y:S01]  /*c450*/  FMUL.FTZ R10, R11, UR4 ;  /* 0x000000040b0a7c20 */ /* 0x000fe20008410000 */
[----:B------:R-:W-:Y:S01]  /*c460*/  FMUL.FTZ R8, R8, UR4 ;  /* 0x0000000408087c20 */ /* 0x000fe20008410000 */
[----:B------:R-:W-:Y:S01]  /*c470*/  FMUL.FTZ R9, R9, UR4 ;  /* 0x0000000409097c20 */ /* 0x000fe20008410000 */
[----:B------:R-:W3:Y:S01]  /*c480*/  MUFU.TANH R200, R200 ;  /* 0x000000c800c87308 */ /* 0x000ee20000002400 */
[----:B------:R-:W-:Y:S01]  /*c490*/  HMMA.16816.F32 R32, R16, R6, R32 ;  /* 0x000000061020723c */ /* 0x000fe20000001820 */
[----:B--2---:R-:W-:-:S02]  /*c4a0*/  VIMNMX R40, PT, PT, R3, R62, PT ;  /* 0x0000003e03287248 */ /* 0x004fc40003fe0100 */
[----:B------:R-:W-:-:S04]  /*c4b0*/  VIADDMNMX R3, R3, 0x8, R62, PT ;  /* 0x0000000803037846 */ /* 0x000fc8000380013e */
[----:B------:R-:W2:Y:S05]  /*c4c0*/  MUFU.TANH R196, R196 ;  /* 0x000000c400c47308 */ /* 0x000eaa0000002400 */
[C---:B-1----:R-:W-:Y:S03]  /*c4d0*/  HMMA.16816.F32 R20, R16.reuse, R30, R20 ;  /* 0x0000001e1014723c */ /* 0x042fe60000001814 */
[----:B------:R-:W1:Y:S04]  /*c4e0*/  MUFU.TANH R197, R197 ;  /* 0x000000c500c57308 */ /* 0x000e680000002400 */
        /* <DEDUP_REMOVED lines=49> */
[----:B------:R-:W1:Y:S08]  /*c800*/  MUFU.TANH R11, R11 ;  /* 0x0000000b000b7308 */ /* 0x000e700000002400 */
[----:B------:R-:W1:Y:S08]  /*c810*/  MUFU.TANH R26, R26 ;  /* 0x0000001a001a7308 */ /* 0x000e700000002400 */
[----:B------:R-:W1:Y:S08]  /*c820*/  MUFU.TANH R25, R25 ;  /* 0x0000001900197308 */ /* 0x000e700000002400 */
[----:B------:R-:W1:Y:S08]  /*c830*/  MUFU.TANH R12, R12 ;  /* 0x0000000c000c7308 */ /* 0x000e700000002400 */
[----:B------:R1:W1:Y:S08]  /*c840*/  MUFU.TANH R27, R13 ;  /* 0x0000000d001b7308 */ /* 0x0002700000002400 */
[----:B------:R1:W1:Y:S08]  /*c850*/  MUFU.TANH R207, R14 ;  /* 0x0000000e00cf7308 */ /* 0x0002700000002400 */
[----:B------:R1:W1:Y:S08]  /*c860*/  MUFU.TANH R206, R15 ;  /* 0x0000000f00ce7308 */ /* 0x0002700000002400 */
[----:B------:R-:W1:Y:S08]  /*c870*/  MUFU.TANH R204, R204 ;  /* 0x000000cc00cc7308 */ /* 0x000e700000002400 */
[----:B------:R-:W1:Y:S08]  /*c880*/  MUFU.TANH R20, R20 ;  /* 0x0000001400147308 */ /* 0x000e700000002400 */
        /* <DEDUP_REMOVED lines=17> */
.L_x_1315:
[----:B-1----:R-:W1:Y:S01]  /*c9a0*/  LDC R13, c[0x0][0x4f0] ;  /* 0x00013c00ff0d7b82 */ /* 0x002e620000000800 */
        /* <DEDUP_REMOVED lines=32> */
[----:B------:R-:W-:Y:S01]  /*cbb0*/  ISETP.NE.AND P0, PT, R13, RZ, PT ;  /* 0x000000ff0d00720c */ /* 0x000fe20003f05270 */
[----:B------:R-:W1:Y:S01]  /*cbc0*/  LDC.64 R6, c[0x0][0x3b8] ;  /* 0x0000ee00ff067b82 */ /* 0x000e620000000a00 */
        /* <DEDUP_REMOVED lines=14> */
[----:B-1----:R-:W-:-:S04]  /*ccb0*/  IMAD R16, R15, R6, RZ ;  /* 0x000000060f107224 */ /* 0x002fc800078e02ff */
        /* <DEDUP_REMOVED lines=11> */
.L_x_1316:
        /* <DEDUP_REMOVED lines=60> */
.L_x_1314:
[----:B------:R-:W-:Y:S01]  /*d130*/  IMAD.SHL.U32 R62, R154, 0x2, RZ ;  /* 0x000000029a3e7824 */ /* 0x000fe200078e00ff */
[----:B------:R-:W-:Y:S01]  /*d140*/  LOP3.LUT R0, R0, 0xfffffffe, RZ, 0xc0, !PT ;  /* 0xfffffffe00007812 */ /* 0x000fe200078ec0ff */
[----:B------:R-:W3:Y:S03]  /*d150*/  LDCU UR4, c[0x0][0x45c] ;  /* 0x00008b80ff0477ac */ /* 0x000ee60008000800 */
[----:B------:R-:W-:-:S05]  /*d160*/  LOP3.LUT R62, R62, 0x6, RZ, 0xc0, !PT ;  /* 0x000000063e3e7812 */ /* 0x000fca00078ec0ff */
[----:B------:R-:W-:-:S04]  /*d170*/  IMAD R62, R81, 0x100, R62 ;  /* 0x00000100513e7824 */ /* 0x000fc800078e023e */
[C---:B--2---:R-:W-:Y:S01]  /*d180*/  VIADD R6, R62.reuse, 0x1 ;  /* 0x000000013e067836 */ /* 0x044fe20000000000 */
[CC--:B------:R-:W-:Y:S01]  /*d190*/  ISETP.GE.AND P1, PT, R62.reuse, R3.reuse, PT ;  /* 0x000000033e00720c */ /* 0x0c0fe20003f26270 */
[C---:B-1----:R-:W-:Y:S02]  /*d1a0*/  VIADD R13, R62.reuse, 0x10 ;  /* 0x000000103e0d7836 */ /* 0x042fe40000000000 */
        /* <DEDUP_REMOVED lines=8> */
[----:B------:R-:W-:Y:S01]  /*d230*/  VIADD R7, R62, 0x11 ;  /* 0x000000113e077836 */ /* 0x000fe20000000000 */
[-C--:B------:R-:W-:Y:S01]  /*d240*/  ISETP.GE.AND P5, PT, R6, R40.reuse, PT ;  /* 0x000000280600720c */ /* 0x080fe20003fa6270 */
[----:B------:R-:W-:Y:S01]  /*d250*/  VIADD R17, R62, 0x21 ;  /* 0x000000213e117836 */ /* 0x000fe20000000000 */
[----:B------:R-:W-:Y:S01]  /*d260*/  ISETP.GE.AND P6, PT, R6, R3, PT ;  /* 0x000000030600720c */ /* 0x000fe20003fc6270 */
[C---:B------:R-:W-:Y:S01]  /*d270*/  VIADD R30, R62.reuse, 0x29 ;  /* 0x000000293e1e7836 */ /* 0x040fe20000000000 */
[----:B------:R-:W-:Y:S01]  /*d280*/  FSEL R6, R73, -INF , !P2 ;  /* 0xff80000049067808 */ /* 0x000fe20005000000 */
[C---:B------:R-:W-:Y:S01]  /*d290*/  VIADD R31, R62.reuse, 0x31 ;  /* 0x000000313e1f7836 */ /* 0x040fe20000000000 */
[----:B------:R-:W-:Y:S01]  /*d2a0*/  ISETP.GE.AND P2, PT, R13, R40, PT ;  /* 0x000000280d00720c */ /* 0x000fe20003f46270 */
[----:B------:R-:W-:Y:S01]  /*d2b0*/  VIADD R29, R62, 0x30 ;  /* 0x000000303e1d7836 */ /* 0x000fe20000000000 */
[----:B------:R-:W-:-:S02]  /*d2c0*/  FSEL R23, R71, -INF , !P0 ;  /* 0xff80000047177808 */ /* 0x000fc40004000000 */
[-C--:B------:R-:W-:Y:S02]  /*d2d0*/  ISETP.GE.AND P0, PT, R7, R3.reuse, PT ;  /* 0x000000030700720c */ /* 0x080fe40003f06270 */
[----:B------:R-:W-:Y:S02]  /*d2e0*/  FSEL R21, R72, -INF , !P1 ;  /* 0xff80000048157808 */ /* 0x000fe40004800000 */
[----:B------:R-:W-:Y:S01]  /*d2f0*/  ISETP.GE.AND P1, PT, R13, R3, PT ;  /* 0x000000030d00720c */ /* 0x000fe20003f26270 */
[----:B------:R-:W-:Y:S01]  /*d300*/  VIADD R13, R62, 0x18 ;  /* 0x000000183e0d7836 */ /* 0x000fe20000000000 */
[----:B------:R-:W-:Y:S02]  /*d310*/  FSEL R205, R68, -INF , !P4 ;  /* 0xff80000044cd7808 */ /* 0x000fe40006000000 */
[----:B------:R-:W-:Y:S02]  /*d320*/  FSEL R14, R70, -INF , !P3 ;  /* 0xff800000460e7808 */ /* 0x000fe40005800000 */
[----:B------:R-:W-:-:S02]  /*d330*/  @P2 LOP3.LUT R0, R0, 0x1, RZ, 0xfc, !PT ;  /* 0x0000000100002812 */ /* 0x000fc400078efcff */
[-C--:B------:R-:W-:Y:S02]  /*d340*/  ISETP.GE.AND P2, PT, R7, R40.reuse, PT ;  /* 0x000000280700720c */ /* 0x080fe40003f46270 */
[----:B------:R-:W-:Y:S02]  /*d350*/  FSEL R7, R67, -INF , !P6 ;  /* 0xff80000043077808 */ /* 0x000fe40007000000 */
[-C--:B------:R-:W-:Y:S02]  /*d360*/  ISETP.GE.AND P6, PT, R16, R40.reuse, PT ;  /* 0x000000281000720c */ /* 0x080fe40003fc6270 */
[C---:B------:R-:W-:Y:S02]  /*d370*/  LOP3.LUT P4, RZ, R0.reuse, 0x1, RZ, 0xc0, !PT ;  /* 0x0000000100ff7812 */ /* 0x040fe4000788c0ff */
[----:B------:R-:W-:Y:S02]  /*d380*/  LOP3.LUT R0, R0, 0xfffffffe, RZ, 0xc0, !PT ;  /* 0xfffffffe00007812 */ /* 0x000fe400078ec0ff */
[----:B------:R-:W-:-:S02]  /*d390*/  ISETP.GE.AND P3, PT, R13, R40, PT ;  /* 0x000000280d00720c */ /* 0x000fc40003f66270 */
[----:B------:R-:W-:Y:S02]  /*d3a0*/  FSEL R34, R69, -INF , !P5 ;  /* 0xff80000045227808 */ /* 0x000fe40006800000 */
[----:B------:R-:W-:Y:S02]  /*d3b0*/  FSEL R18, R61, -INF , !P3 ;  /* 0xff8000003d127808 */ /* 0x000fe40005800000 */
[----:B------:R-:W-:Y:S01]  /*d3c0*/  ISETP.GE.AND P5, PT, R13, R3, PT ;  /* 0x000000030d00720c */ /* 0x000fe20003fa6270 */
[----:B------:R-:W-:Y:S01]  /*d3d0*/  VIADD R13, R62, 0x20 ;  /* 0x000000203e0d7836 */ /* 0x000fe20000000000 */
[----:B------:R-:W-:Y:S02]  /*d3e0*/  @P6 LOP3.LUT R0, R0, 0x1, RZ, 0xfc, !PT ;  /* 0x0000000100006812 */ /* 0x000fe400078efcff */
[----:B------:R-:W-:Y:S02]  /*d3f0*/  FSEL R24, R66, -INF , !P4 ;  /* 0xff80000042187808 */ /* 0x000fe40006000000 */
[----:B------:R-:W-:-:S02]  /*d400*/  LOP3.LUT P3, RZ, R0, 0x1, RZ, 0xc0, !PT ;  /* 0x0000000100ff7812 */ /* 0x000fc4000786c0ff */
[----:B------:R-:W-:Y:S02]  /*d410*/  ISETP.GE.AND P4, PT, R16, R3, PT ;  /* 0x000000031000720c */ /* 0x000fe40003f86270 */
[----:B------:R-:W-:Y:S02]  /*d420*/  FSEL R32, R59, -INF , !P3 ;  /* 0xff8000003b207808 */ /* 0x000fe40005800000 */
[-C--:B------:R-:W-:Y:S02]  /*d430*/  ISETP.GE.AND P3, PT, R28, R40.reuse, PT ;  /* 0x000000281c00720c */ /* 0x080fe40003f66270 */
[----:B------:R-:W-:Y:S02]  /*d440*/  FSEL R16, R65, -INF , !P2 ;  /* 0xff80000041107808 */ /* 0x000fe40005000000 */
[----:B------:R-:W-:Y:S02]  /*d450*/  ISETP.GE.AND P6, PT, R13, R40, PT ;  /* 0x000000280d00720c */ /* 0x000fe40003fc6270 */
[----:B------:R-:W-:-:S02]  /*d460*/  FSEL R19, R63, -INF , !P0 ;  /* 0xff8000003f137808 */ /* 0x000fc40004000000 */
[----:B------:R-:W-:Y:S02]  /*d470*/  LOP3.LUT R0, R0, 0xfffffffe, RZ, 0xc0, !PT ;  /* 0xfffffffe00007812 */ /* 0x000fe400078ec0ff */
[C---:B------:R-:W-:Y:S02]  /*d480*/  ISETP.GE.AND P2, PT, R17.reuse, R40, PT ;  /* 0x000000281100720c */ /* 0x040fe40003f46270 */
[-C--:B------:R-:W-:Y:S02]  /*d490*/  ISETP.GE.AND P0, PT, R17, R3.reuse, PT ;  /* 0x000000031100720c */ /* 0x080fe40003f06270 */
[----:B------:R-:W-:Y:S02]  /*d4a0*/  FSEL R17, R57, -INF , !P4 ;  /* 0xff80000039117808 */ /* 0x000fe40006000000 */
[----:B------:R-:W-:Y:S02]  /*d4b0*/  ISETP.GE.AND P4, PT, R28, R3, PT ;  /* 0x000000031c00720c */ /* 0x000fe40003f86270 */
[----:B------:R-:W-:-:S02]  /*d4c0*/  @P3 LOP3.LUT R0, R0, 0x1, RZ, 0xfc, !PT ;  /* 0x0000000100003812 */ /* 0x000fc400078efcff */
[----:B------:R-:W-:Y:S02]  /*d4d0*/  FSEL R28, R56, -INF , !P6 ;  /* 0xff800000381c7808 */ /* 0x000fe40007000000 */
[CC--:B------:R-:W-:Y:S02]  /*d4e0*/  ISETP.GE.AND P6, PT, R30.reuse, R40.reuse, PT ;  /* 0x000000281e00720c */ /* 0x0c0fe40003fc6270 */
[----:B------:R-:W-:Y:S02]  /*d4f0*/  ISETP.GE.AND P3, PT, R30, R3, PT ;  /* 0x000000031e00720c */ /* 0x000fe40003f66270 */
[----:B------:R-:W-:Y:S02]  /*d500*/  FSEL R30, R54, -INF , !P2 ;  /* 0xff800000361e7808 */ /* 0x000fe40005000000 */
[----:B------:R-:W-:Y:S02]  /*d510*/  FSEL R15, R64, -INF , !P1 ;  /* 0xff800000400f7808 */ /* 0x000fe40004800000 */
[----:B------:R-:W-:-:S02]  /*d520*/  ISETP.GE.AND P2, PT, R31, R40, PT ;  /* 0x000000281f00720c */ /* 0x000fc40003f46270 */
[----:B------:R-:W-:Y:S02]  /*d530*/  ISETP.GE.AND P1, PT, R13, R3, PT ;  /* 0x000000030d00720c */ /* 0x000fe40003f26270 */
[----:B------:R-:W-:Y:S02]  /*d540*/  FSEL R13, R58, -INF , !P5 ;  /* 0xff8000003a0d7808 */ /* 0x000fe40006800000 */
[----:B------:R-:W-:Y:S02]  /*d550*/  FSEL R35, R53, -INF , !P1 ;  /* 0xff80000035237808 */ /* 0x000fe40004800000 */
[----:B------:R-:W-:Y:S02]  /*d560*/  LOP3.LUT P1, RZ, R0, 0x1, RZ, 0xc0, !PT ;  /* 0x0000000100ff7812 */ /* 0x000fe4000782c0ff */
[----:B------:R-:W-:Y:S02]  /*d570*/  FSEL R33, R52, -INF , !P0 ;  /* 0xff80000034217808 */ /* 0x000fe40004000000 */
[----:B------:R-:W-:-:S02]  /*d580*/  ISETP.GE.AND P5, PT, R29, R40, PT ;  /* 0x000000281d00720c */ /* 0x000fc40003fa6270 */
[-C--:B------:R-:W-:Y:S01]  /*d590*/  ISETP.GE.AND P0, PT, R29, R3.reuse, PT ;  /* 0x000000031d00720c */ /* 0x080fe20003f06270 */
[----:B------:R-:W-:Y:S01]  /*d5a0*/  VIADD R29, R62, 0x38 ;  /* 0x000000383e1d7836 */ /* 0x000fe20000000000 */
[----:B------:R-:W-:Y:S02]  /*d5b0*/  LOP3.LUT R0, R0, 0xfffffffe, RZ, 0xc0, !PT ;  /* 0xfffffffe00007812 */ /* 0x000fe400078ec0ff */
[----:B------:R-:W-:Y:S01]  /*d5c0*/  FSEL R108, R51, -INF , !P1 ;  /* 0xff800000336c7808 */ /* 0x000fe20004800000 */
[----:B------:R-:W-:Y:S01]  /*d5d0*/  VIADD R51, R62, 0x39 ;  /* 0x000000393e337836 */ /* 0x000fe20000000000 */
[----:B------:R-:W-:Y:S02]  /*d5e0*/  FSEL R49, R49, -INF , !P4 ;  /* 0xff80000031317808 */ /* 0x000fe40006000000 */
[----:B------:R-:W-:Y:S02]  /*d5f0*/  @P2 LOP3.LUT R0, R0, 0x1, RZ, 0xfc, !PT ;  /* 0x0000000100002812 */ /* 0x000fe400078efcff */
[----:B------:R-:W-:-:S02]  /*d600*/  ISETP.GE.AND P1, PT, R31, R3, PT ;  /* 0x000000031f00720c */ /* 0x000fc40003f26270 */
[CC--:B------:R-:W-:Y:S02]  /*d610*/  ISETP.GE.AND P4, PT, R29.reuse, R40.reuse, PT ;  /* 0x000000281d00720c */ /* 0x0c0fe40003f86270 */
[----:B------:R-:W-:Y:S02]  /*d620*/  ISETP.GE.AND P2, PT, R29, R3, PT ;  /* 0x000000031d00720c */ /* 0x000fe40003f46270 */
[----:B------:R-:W-:Y:S01]  /*d630*/  FSEL R31, R47, -INF , !P3 ;  /* 0xff8000002f1f7808 */ /* 0x000fe20005800000 */
[----:B------:R-:W-:Y:S01]  /*d640*/  VIADD R47, R62, 0x40 ;  /* 0x000000403e2f7836 */ /* 0x000fe20000000000 */
[----:B------:R-:W-:Y:S01]  /*d650*/  FSEL R29, R38, -INF , !P0 ;  /* 0xff800000261d7808 */ /* 0x000fe20004000000 */
[C---:B------:R-:W-:Y:S01]  /*d660*/  VIADD R38, R62.reuse, 0x48 ;  /* 0x000000483e267836 */ /* 0x040fe20000000000 */
        /* <DEDUP_REMOVED lines=11> */
[----:B------:R-:W-:Y:S01]  /*d720*/  FSEL R117, R37, -INF , !P1 ;  /* 0xff80000025757808 */ /* 0x000fe20004800000 */
[----:B------:R-:W-:Y:S01]  /*d730*/  VIADD R37, R62, 0x49 ;  /* 0x000000493e257836 */ /* 0x000fe20000000000 */
[CC--:B------:R-:W-:Y:S02]  /*d740*/  ISETP.GE.AND P4, PT, R45.reuse, R40.reuse, PT ;  /* 0x000000282d00720c */ /* 0x0c0fe40003f86270 */
[-C--:B------:R-:W-:Y:S02]  /*d750*/  ISETP.GE.AND P2, PT, R45, R3.reuse, PT ;  /* 0x000000032d00720c */ /* 0x080fe40003f46270 */
[C---:B------:R-:W-:Y:S02]  /*d760*/  ISETP.GE.AND P5, PT, R47.reuse, R40, PT ;  /* 0x000000282f00720c */ /* 0x040fe40003fa6270 */
[----:B------:R-:W-:-:S02]  /*d770*/  ISETP.GE.AND P1, PT, R47, R3, PT ;  /* 0x000000032f00720c */ /* 0x000fc40003f26270 */
        /* <DEDUP_REMOVED lines=10> */
[----:B------:R-:W-:Y:S01]  /*d820*/  FSEL R142, R85, -INF , !P5 ;  /* 0xff800000558e7808 */ /* 0x000fe20006800000 */
[----:B------:R-:W-:Y:S01]  /*d830*/  IMAD.SHL.U32 R85, R48, 0x100, RZ ;  /* 0x0000010030557824 */ /* 0x000fe200078e00ff */
        /* <DEDUP_REMOVED lines=23> */
[----:B------:R-:W-:Y:S02]  /*d9b0*/  FSEL R153, R94, -INF , !P1 ;  /* 0xff8000005e997808 */ /* 0x000fe40004800000 */
[C---:B------:R-:W-:Y:S02]  /*d9c0*/  ISETP.GE.AND P4, PT, R38.reuse, R40, PT ;  /* 0x000000282600720c */ /* 0x040fe40003f86270 */
[----:B------:R-:W-:Y:S01]  /*d9d0*/  ISETP.GE.AND P2, PT, R38, R3, PT ;  /* 0x000000032600720c */ /* 0x000fe20003f46270 */
[----:B------:R-:W-:Y:S01]  /*d9e0*/  VIADD R38, R62, 0x70 ;  /* 0x000000703e267836 */ /* 0x000fe20000000000 */
[----:B------:R-:W-:-:S02]  /*d9f0*/  LOP3.LUT P6, RZ, R0, 0x1, RZ, 0xc0, !PT ;  /* 0x0000000100ff7812 */ /* 0x000fc400078cc0ff */
[C---:B------:R-:W-:Y:S02]  /*da00*/  ISETP.GE.AND P5, PT, R37.reuse, R40, PT ;  /* 0x000000282500720c */ /* 0x040fe40003fa6270 */
[----:B------:R-:W-:Y:S01]  /*da10*/  ISETP.GE.AND P1, PT, R37, R3, PT ;  /* 0x000000032500720c */ /* 0x000fe20003f26270 */
[----:B------:R-:W-:Y:S01]  /*da20*/  VIADD R37, R62, 0x69 ;  /* 0x000000693e257836 */ /* 0x000fe20000000000 */
[----:B------:R-:W-:Y:S02]  /*da30*/  FSEL R134, R39, -INF , !P6 ;  /* 0xff80000027867808 */ /* 0x000fe40007000000 */
[----:B------:R-:W-:Y:S02]  /*da40*/  FSEL R163, R97, -INF , !P1 ;  /* 0xff80000061a37808 */ /* 0x000fe40004800000 */
[----:B------:R-:W-:Y:S02]  /*da50*/  FSEL R202, R96, -INF , !P3 ;  /* 0xff80000060ca7808 */ /* 0x000fe40005800000 */
[----:B------:R-:W-:-:S02]  /*da60*/  FSEL R151, R98, -INF , !P0 ;  /* 0xff80000062977808 */ /* 0x000fc40004000000 */
[CC--:B------:R-:W-:Y:S02]  /*da70*/  ISETP.GE.AND P6, PT, R38.reuse, R40.reuse, PT ;  /* 0x000000282600720c */ /* 0x0c0fe40003fc6270 */
[-C--:B------:R-:W-:Y:S01]  /*da80*/  ISETP.GE.AND P1, PT, R38, R3.reuse, PT ;  /* 0x000000032600720c */ /* 0x080fe20003f26270 */
[C---:B------:R-:W-:Y:S01]  /*da90*/  VIADD R38, R62.reuse, 0x78 ;  /* 0x000000783e267836 */ /* 0x040fe20000000000 */
        /* <DEDUP_REMOVED lines=51> */
[----:B------:R-:W-:Y:S02]  /*ddd0*/  FSEL R168, R168, -INF , !P6 ;  /* 0xff800000a8a87808 */ /* 0x000fe40007000000 */
[-C--:B------:R-:W-:Y:S02]  /*dde0*/  ISETP.GE.AND P6, PT, R38, R40.reuse, PT ;  /* 0x000000282600720c */ /* 0x080fe40003fc6270 */
[----:B------:R-:W-:Y:S01]  /*ddf0*/  ISETP.GE.AND P0, PT, R37, R3, PT ;  /* 0x000000032500720c */ /* 0x000fe20003f06270 */
[----:B------:R-:W-:Y:S01]  /*de00*/  VIADD R37, R62, 0x99 ;  /* 0x000000993e257836 */ /* 0x000fe20000000000 */
[----:B------:R-:W-:Y:S02]  /*de10*/  FSEL R189, R189, -INF , !P2 ;  /* 0xff800000bdbd7808 */ /* 0x000fe40005000000 */
[----:B------:R-:W-:Y:S02]  /*de20*/  FSEL R170, R170, -INF , !P4 ;  /* 0xff800000aaaa7808 */ /* 0x000fe40006000000 */
[----:B------:R-:W-:-:S02]  /*de30*/  ISETP.GE.AND P4, PT, R37, R40, PT ;  /* 0x000000282500720c */ /* 0x000fc40003f86270 */
[-C--:B------:R-:W-:Y:S01]  /*de40*/  ISETP.GE.AND P2, PT, R37, R3.reuse, PT ;  /* 0x000000032500720c */ /* 0x080fe20003f46270 */
[----:B------:R-:W-:Y:S01]  /*de50*/  VIADD R37, R62, 0xa1 ;  /* 0x000000a13e257836 */ /* 0x000fe20000000000 */
[----:B------:R-:W-:Y:S02]  /*de60*/  LOP3.LUT R0, R0, 0xfffffffe, RZ, 0xc0, !PT ;  /* 0xfffffffe00007812 */ /* 0x000fe400078ec0ff */
[----:B------:R-:W-:Y:S02]  /*de70*/  FSEL R171, R171, -INF , !P0 ;  /* 0xff800000abab7808 */ /* 0x000fe40004000000 */
[----:B------:R-:W-:Y:S02]  /*de80*/  @P6 LOP3.LUT R0, R0, 0x1, RZ, 0xfc, !PT ;  /* 0x0000000100006812 */ /* 0x000fe400078efcff */
[C---:B------:R-:W-:Y:S02]  /*de90*/  ISETP.GE.AND P6, PT, R37.reuse, R40, PT ;  /* 0x000000282500720c */ /* 0x040fe40003fc6270 */
[----:B------:R-:W-:Y:S01]  /*dea0*/  ISETP.GE.AND P0, PT, R37, R3, PT ;  /* 0x000000032500720c */ /* 0x000fe20003f06270 */
[----:B------:R-:W-:Y:S01]  /*deb0*/  VIADD R37, R62, 0xa9 ;  /* 0x000000a93e257836 */ /* 0x000fe20000000000 */
[----:B------:R-:W-:-:S02]  /*dec0*/  FSEL R167, R167, -INF , !P2 ;  /* 0xff800000a7a77808 */ /* 0x000fc40005000000 */
[----:B------:R-:W-:Y:S02]  /*ded0*/  FSEL R173, R173, -INF , !P1 ;  /* 0xff800000adad7808 */ /* 0x000fe40004800000 */
[----:B------:R-:W-:Y:S02]  /*dee0*/  ISETP.GE.AND P2, PT, R37, R40, PT ;  /* 0x000000282500720c */ /* 0x000fe40003f46270 */
[----:B------:R-:W-:Y:S01]  /*def0*/  ISETP.GE.AND P1, PT, R38, R3, PT ;  /* 0x000000032600720c */ /* 0x000fe20003f26270 */
[----:B------:R-:W-:Y:S01]  /*df00*/  VIADD R38, R62, 0xa8 ;  /* 0x000000a83e267836 */ /* 0x000fe20000000000 */
[----:B------:R-:W-:Y:S02]  /*df10*/  FSEL R169, R169, -INF , !P3 ;  /* 0xff800000a9a97808 */ /* 0x000fe40005800000 */
[----:B------:R-:W-:Y:S02]  /*df20*/  LOP3.LUT P3, RZ, R0, 0x1, RZ, 0xc0, !PT ;  /* 0x0000000100ff7812 */ /* 0x000fe4000786c0ff */
[----:B------:R-:W-:-:S02]  /*df30*/  FSEL R164, R164, -INF , !P5 ;  /* 0xff800000a4a47808 */ /* 0x000fc40006800000 */
[----:B------:R-:W-:Y:S02]  /*df40*/  FSEL R162, R162, -INF , !P4 ;  /* 0xff800000a2a27808 */ /* 0x000fe40006000000 */
[----:B------:R-:W-:Y:S02]  /*df50*/  LOP3.LUT R0, R0, 0xfffffffe, RZ, 0xc0, !PT ;  /* 0xfffffffe00007812 */ /* 0x000fe400078ec0ff */
[C---:B------:R-:W-:Y:S02]  /*df60*/  ISETP.GE.AND P5, PT, R38.reuse, R40, PT ;  /* 0x000000282600720c */ /* 0x040fe40003fa6270 */
[----:B------:R-:W-:Y:S01]  /*df70*/  ISETP.GE.AND P4, PT, R38, R3, PT ;  /* 0x000000032600720c */ /* 0x000fe20003f86270 */
[----:B------:R-:W-:Y:S01]  /*df80*/  VIADD R38, R62, 0xb0 ;  /* 0x000000b03e267836 */ /* 0x000fe20000000000 */
[----:B------:R-:W-:Y:S02]  /*df90*/  @P2 LOP3.LUT R0, R0, 0x1, RZ, 0xfc, !PT ;  /* 0x0000000100002812 */ /* 0x000fe400078efcff */
[----:B------:R-:W-:-:S02]  /*dfa0*/  FSEL R137, R137, -INF , !P1 ;  /* 0xff80000089897808 */ /* 0x000fc40004800000 */
[----:B------:R-:W-:Y:S02]  /*dfb0*/  FSEL R130, R130, -INF , !P6 ;  /* 0xff80000082827808 */ /* 0x000fe40007000000 */
[----:B------:R-:W-:Y:S02]  /*dfc0*/  FSEL R132, R132, -INF , !P3 ;  /* 0xff80000084847808 */ /* 0x000fe40005800000 */
[C---:B------:R-:W-:Y:S02]  /*dfd0*/  ISETP.GE.AND P6, PT, R38.reuse, R40, PT ;  /* 0x000000282600720c */ /* 0x040fe40003fc6270 */
[-C--:B------:R-:W-:Y:S01]  /*dfe0*/  ISETP.GE.AND P1, PT, R38, R3.reuse, PT ;  /* 0x000000032600720c */ /* 0x080fe20003f26270 */
[----:B------:R-:W-:Y:S01]  /*dff0*/  VIADD R38, R62, 0xb8 ;  /* 0x000000b83e267836 */ /* 0x000fe20000000000 */
[----:B------:R-:W-:Y:S02]  /*e000*/  FSEL R128, R128, -INF , !P5 ;  /* 0xff80000080807808 */ /* 0x000fe40006800000 */
[----:B------:R-:W-:Y:S01]  /*e010*/  ISETP.GE.AND P3, PT, R37, R3, PT ;  /* 0x000000032500720c */ /* 0x000fe20003f66270 */
[----:B------:R-:W-:Y:S01]  /*e020*/  VIADD R37, R62, 0xb1 ;  /* 0x000000b13e257836 */ /* 0x000fe20000000000 */
[----:B------:R-:W-:-:S02]  /*e030*/  LOP3.LUT P5, RZ, R0, 0x1, RZ, 0xc0, !PT ;  /* 0x0000000100ff7812 */ /* 0x000fc400078ac0ff */
        /* <DEDUP_REMOVED lines=11> */
[----:B------:R-:W-:Y:S02]  /*e0f0*/  FSEL R114, R114, -INF , !P6 ;  /* 0xff80000072727808 */ /* 0x000fe40007000000 */
[CC--:B------:R-:W-:Y:S02]  /*e100*/  ISETP.GE.AND P3, PT, R38.reuse, R40.reuse, PT ;  /* 0x000000282600720c */ /* 0x0c0fe40003f66270 */
[----:B------:R-:W-:Y:S01]  /*e110*/  ISETP.GE.AND P0, PT, R38, R3, PT ;  /* 0x000000032600720c */ /* 0x000fe20003f06270 */
[----:B------:R-:W-:Y:S01]  /*e120*/  VIADD R38, R62, 0xc8 ;  /* 0x000000c83e267836 */ /* 0x000fe20000000000 */
[----:B------:R-:W-:-:S02]  /*e130*/  ISETP.GE.AND P6, PT, R37, R40, PT ;  /* 0x000000282500720c */ /* 0x000fc40003fc6270 */
[----:B------:R-:W-:Y:S02]  /*e140*/  LOP3.LUT R0, R0, 0xfffffffe, RZ, 0xc0, !PT ;  /* 0xfffffffe00007812 */ /* 0x000fe400078ec0ff */
[----:B------:R-:W-:Y:S02]  /*e150*/  FSEL R121, R121, -INF , !P5 ;  /* 0xff80000079797808 */ /* 0x000fe40006800000 */
[----:B------:R-:W-:Y:S02]  /*e160*/  FSEL R102, R102, -INF , !P6 ;  /* 0xff80000066667808 */ /* 0x000fe40007000000 */
[C---:B------:R-:W-:Y:S02]  /*e170*/  ISETP.GE.AND P6, PT, R38.reuse, R40, PT ;  /* 0x000000282600720c */ /* 0x040fe40003fc6270 */
[----:B------:R-:W-:Y:S02]  /*e180*/  ISETP.GE.AND P5, PT, R38, R3, PT ;  /* 0x000000032600720c */ /* 0x000fe40003fa6270 */
[----:B------:R-:W-:-:S02]  /*e190*/  @P4 LOP3.LUT R0, R0, 0x1, RZ, 0xfc, !PT ;  /* 0x0000000100004812 */ /* 0x000fc400078efcff */
[----:B------:R-:W-:Y:S02]  /*e1a0*/  FMNMX3.FTZ R38, R21, R23, R205, !PT ;  /* 0x0000001715267276 */ /* 0x000fe400078100cd */
[----:B------:R-:W-:Y:S02]  /*e1b0*/  FSEL R129, R129, -INF , !P1 ;  /* 0xff80000081817808 */ /* 0x000fe40004800000 */
[----:B------:R-:W-:Y:S01]  /*e1c0*/  ISETP.GE.AND P4, PT, R37, R3, PT ;  /* 0x000000032500720c */ /* 0x000fe20003f86270 */
[----:B------:R-:W-:Y:S01]  /*e1d0*/  VIADD R37, R62, 0xc1 ;  /* 0x000000c13e257836 */ /* 0x000fe20000000000 */
[----:B------:R-:W-:Y:S02]  /*e1e0*/  FSEL R101, R101, -INF , !P0 ;  /* 0xff80000065657808 */ /* 0x000fe40004000000 */
[----:B------:R-:W-:Y:S02]  /*e1f0*/  LOP3.LUT P1, RZ, R0, 0x1, RZ, 0xc0, !PT ;  /* 0x0000000100ff7812 */ /* 0x000fe4000782c0ff */
[----:B------:R-:W-:-:S02]  /*e200*/  ISETP.GE.AND P0, PT, R62, R40, PT ;  /* 0x000000283e00720c */ /* 0x000fc40003f06270 */
[----:B------:R-:W-:Y:S02]  /*e210*/  FMNMX3.FTZ R38, R38, R7, R15, !PT ;  /* 0x0000000726267276 */ /* 0x000fe4000781000f */
[----:B------:R-:W-:Y:S02]  /*e220*/  FSEL R112, R112, -INF , !P2 ;  /* 0xff80000070707808 */ /* 0x000fe40005000000 */
[----:B------:R-:W-:Y:S02]  /*e230*/  FSEL R104, R104, -INF , !P1 ;  /* 0xff80000068687808 */ /* 0x000fe40004800000 */
[----:B------:R-:W-:Y:S02]  /*e240*/  FSEL R36, R36, -INF , !P0 ;  /* 0xff80000024247808 */ /* 0x000fe40004000000 */
[----:B------:R-:W-:Y:S02]  /*e250*/  FMNMX3.FTZ R38, R38, R19, R13, !PT ;  /* 0x0000001326267276 */ /* 0x000fe4000781000d */
[----:B------:R-:W-:-:S02]  /*e260*/  ISETP.GE.AND P1, PT, R37, R40, PT ;  /* 0x000000282500720c */ /* 0x000fc40003f26270 */
[----:B------:R-:W-:Y:S01]  /*e270*/  ISETP.GE.AND P2, PT, R37, R3, PT ;  /* 0x000000032500720c */ /* 0x000fe20003f46270 */
[----:B------:R-:W-:Y:S01]  /*e280*/  VIADD R37, R62, 0xc9 ;  /* 0x000000c93e257836 */ /* 0x000fe20000000000 */
[----:B------:R-:W-:Y:S02]  /*e290*/  LOP3.LUT R0, R0, 0xfffffffe, RZ, 0xc0, !PT ;  /* 0xfffffffe00007812 */ /* 0x000fe400078ec0ff */
[----:B------:R-:W-:Y:S02]  /*e2a0*/  FMNMX3.FTZ R39, R36, R6, R14, !PT ;  /* 0x0000000624277276 */ /* 0x000fe4000781000e */
[----:B------:R-:W-:Y:S02]  /*e2b0*/  FMNMX3.FTZ R38, R38, R17, R35, !PT ;  /* 0x0000001126267276 */ /* 0x000fe40007810023 */
[----:B------:R-:W-:Y:S02]  /*e2c0*/  FSEL R119, R119, -INF , !P4 ;  /* 0xff80000077777808 */ /* 0x000fe40006000000 */
[----:B------:R-:W-:-:S02]  /*e2d0*/  @P6 LOP3.LUT R0, R0, 0x1, RZ, 0xfc, !PT ;  /* 0x0000000100006812 */ /* 0x000fc400078efcff */
        /* <DEDUP_REMOVED lines=8> */
[----:B------:R-:W-:Y:S02]  /*e360*/  FMNMX3.FTZ R38, R38, R31, R29, !PT ;  /* 0x0000001f26267276 */ /* 0x000fe4000781001d */
[----:B------:R-:W-:Y:S02]  /*e370*/  FSEL R99, R103, -INF , !P2 ;  /* 0xff80000067637808 */ /* 0x000fe40005000000 */
[C---:B------:R-:W-:Y:S02]  /*e380*/  ISETP.GE.AND P3, PT, R37.reuse, R40, PT ;  /* 0x000000282500720c */ /* 0x040fe40003f66270 */
[----:B------:R-:W-:Y:S01]  /*e390*/  ISETP.GE.AND P1, PT, R37, R3, PT ;  /* 0x000000032500720c */ /* 0x000fe20003f26270 */
[----:B------:R-:W-:Y:S01]  /*e3a0*/  VIADD R37, R62, 0xd1 ;  /* 0x000000d13e257836 */ /* 0x000fe20000000000 */
[----:B------:R-:W-:-:S02]  /*e3b0*/  LOP3.LUT P2, RZ, R0, 0x1, RZ, 0xc0, !PT ;  /* 0x0000000100ff7812 */ /* 0x000fc4000784c0ff */
        /* <DEDUP_REMOVED lines=18> */
[----:B------:R-:W-:Y:S02]  /*e4e0*/  FSEL R78, R118, -INF , !P3 ;  /* 0xff800000764e7808 */ /* 0x000fe40005800000 */
[----:B------:R-:W-:-:S02]  /*e4f0*/  ISETP.GE.AND P6, PT, R37, R40, PT ;  /* 0x000000282500720c */ /* 0x000fc40003fc6270 */
[----:B------:R-:W-:Y:S02]  /*e500*/  ISETP.GE.AND P3, PT, R37, R3, PT ;  /* 0x000000032500720c */ /* 0x000fe40003f66270 */
[----:B------:R-:W-:Y:S02]  /*e510*/  FMNMX3.FTZ R37, R39, R120, R136, !PT ;  /* 0x0000007827257276 */ /* 0x000fe40007810088 */
[----:B------:R-:W-:Y:S02]  /*e520*/  FMNMX3.FTZ R38, R38, R147, R153, !PT ;  /* 0x0000009326267276 */ /* 0x000fe40007810099 */
[----:B------:R-:W-:Y:S02]  /*e530*/  LOP3.LUT R0, R0, 0xfffffffe, RZ, 0xc0, !PT ;  /* 0xfffffffe00007812 */ /* 0x000fe400078ec0ff */
[----:B------:R-:W-:Y:S02]  /*e540*/  FMNMX3.FTZ R37, R37, R138, R140, !PT ;  /* 0x0000008a25257276 */ /* 0x000fe4000781008c */
[----:B------:R-:W-:-:S02]  /*e550*/  FMNMX3.FTZ R38, R38, R157, R151, !PT ;  /* 0x0000009d26267276 */ /* 0x000fc40007810097 */
[----:B------:R-:W-:Y:S02]  /*e560*/  @P5 LOP3.LUT R0, R0, 0x1, RZ, 0xfc, !PT ;  /* 0x0000000100005812 */ /* 0x000fe400078efcff */
[----:B------:R-:W-:Y:S02]  /*e570*/  FMNMX3.FTZ R37, R37, R142, R146, !PT ;  /* 0x0000008e25257276 */ /* 0x000fe40007810092 */
[----:B------:R-:W-:Y:S02]  /*e580*/  FMNMX3.FTZ R38, R38, R163, R161, !PT ;  /* 0x000000a326267276 */ /* 0x000fe400078100a1 */
[----:B------:R-:W-:Y:S02]  /*e590*/  FSEL R79, R124, -INF , !P1 ;  /* 0xff8000007c4f7808 */ /* 0x000fe40004800000 */
[----:B------:R-:W-:Y:S01]  /*e5a0*/  LOP3.LUT P1, RZ, R0, 0x1, RZ, 0xc0, !PT ;  /* 0x0000000100ff7812 */ /* 0x000fe2000782c0ff */
[----:B------:R-:W-:Y:S01]  /*e5b0*/  VIADD R0, R62, 0xe0 ;  /* 0x000000e03e007836 */ /* 0x000fe20000000000 */
[----:B------:R-:W-:-:S02]  /*e5c0*/  FMNMX3.FTZ R37, R37, R158, R156, !PT ;  /* 0x0000009e25257276 */ /* 0x000fc4000781009c */
[----:B------:R-:W-:Y:S02]  /*e5d0*/  FMNMX3.FTZ R38, R38, R159, R199, !PT ;  /* 0x0000009f26267276 */ /* 0x000fe400078100c7 */
[----:B------:R-:W-:Y:S02]  /*e5e0*/  FSEL R74, R4, -INF , !P1 ;  /* 0xff800000044a7808 */ /* 0x000fe40004800000 */
[----:B------:R-:W-:Y:S02]  /*e5f0*/  FMNMX3.FTZ R37, R37, R160, R202, !PT ;  /* 0x000000a025257276 */ /* 0x000fe400078100ca */
[----:B------:R-:W-:Y:S02]  /*e600*/  FMNMX3.FTZ R4, R38, R175, R197, !PT ;  /* 0x000000af26047276 */ /* 0x000fe400078100c5 */
[----:B------:R-:W-:Y:S02]  /*e610*/  FMNMX3.FTZ R37, R37, R166, R194, !PT ;  /* 0x000000a625257276 */ /* 0x000fe400078100c2 */
[----:B------:R-:W-:-:S02]  /*e620*/  FMNMX3.FTZ R4, R4, R193, R195, !PT ;  /* 0x000000c104047276 */ /* 0x000fc400078100c3 */
[----:B------:R-:W-:Y:S02]  /*e630*/  FSEL R72, R5, -INF , !P6 ;  /* 0xff80000005487808 */ /* 0x000fe40007000000 */
[----:B------:R-:W-:Y:S02]  /*e640*/  FMNMX3.FTZ R5, R37, R172, R192, !PT ;  /* 0x000000ac25057276 */ /* 0x000fe400078100c0 */
[----:B------:R-:W-:Y:S02]  /*e650*/  FMNMX3.FTZ R4, R4, R191, R189, !PT ;  /* 0x000000bf04047276 */ /* 0x000fe400078100bd */
[----:B------:R-:W-:Y:S02]  /*e660*/  FMNMX3.FTZ R5, R5, R198, R200, !PT ;  /* 0x000000c605057276 */ /* 0x000fe400078100c8 */
[----:B------:R-:W-:Y:S02]  /*e670*/  FMNMX3.FTZ R4, R4, R177, R173, !PT ;  /* 0x000000b104047276 */ /* 0x000fe400078100ad */
[----:B------:R-:W-:-:S02]  /*e680*/  ISETP.GE.AND P5, PT, R0, R40, PT ;  /* 0x000000280000720c */ /* 0x000fc40003fa6270 */
[----:B------:R-:W-:Y:S02]  /*e690*/  FMNMX3.FTZ R5, R5, R196, R190, !PT ;  /* 0x000000c405057276 */ /* 0x000fe400078100be */
[----:B------:R-:W-:Y:S02]  /*e6a0*/  FMNMX3.FTZ R4, R4, R171, R169, !PT ;  /* 0x000000ab04047276 */ /* 0x000fe400078100a9 */
[----:B------:R-:W-:Y:S02]  /*e6b0*/  FSEL R70, R8, -INF , !P5 ;  /* 0xff80000008467808 */ /* 0x000fe40006800000 */
[----:B------:R-:W-:Y:S02]  /*e6c0*/  FMNMX3.FTZ R5, R5, R188, R176, !PT ;  /* 0x000000bc05057276 */ /* 0x000fe400078100b0 */
[----:B------:R-:W-:Y:S01]  /*e6d0*/  FMNMX3.FTZ R8, R4, R167, R137, !PT ;  /* 0x000000a704087276 */ /* 0x000fe20007810089 */
[----:B------:R-:W-:Y:S01]  /*e6e0*/  VIADD R4, R62, 0xf8 ;  /* 0x000000f83e047836 */ /* 0x000fe20000000000 */
[----:B------:R-:W-:-:S02]  /*e6f0*/  FSEL R77, R122, -INF , !P0 ;  /* 0xff8000007a4d7808 */ /* 0x000fc40004000000 */
[----:B------:R-:W-:Y:S01]  /*e700*/  ISETP.GE.AND P0, PT, R0, R3, PT ;  /* 0x000000030000720c */ /* 0x000fe20003f06270 */
[----:B------:R-:W-:Y:S01]  /*e710*/  VIADD R0, R62, 0xe1 ;  /* 0x000000e13e007836 */ /* 0x000fe20000000000 */
[----:B------:R-:W-:Y:S02]  /*e720*/  FMNMX3.FTZ R5, R5, R174, R170, !PT ;  /* 0x000000ae05057276 */ /* 0x000fe400078100aa */
[----:B------:R-:W-:Y:S02]  /*e730*/  FMNMX3.FTZ R8, R8, R135, R133, !PT ;  /* 0x0000008708087276 */ /* 0x000fe40007810085 */
[----:B------:R-:W-:Y:S02]  /*e740*/  FMNMX3.FTZ R5, R5, R168, R164, !PT ;  /* 0x000000a805057276 */ /* 0x000fe400078100a4 */
[----:B------:R-:W-:Y:S02]  /*e750*/  FMNMX3.FTZ R8, R8, R131, R129, !PT ;  /* 0x0000008308087276 */ /* 0x000fe40007810081 */
[----:B------:R-:W-:-:S02]  /*e760*/  FSEL R76, R113, -INF , !P2 ;  /* 0xff800000714c7808 */ /* 0x000fc40005000000 */
        /* <DEDUP_REMOVED lines=34> */
[----:B------:R-:W-:-:S02]  /*e990*/  FSEL R65, R25, -INF , !P0 ;  /* 0xff80000019417808 */ /* 0x000fc40004000000 */
[----:B------:R-:W-:Y:S02]  /*e9a0*/  ISETP.GE.AND P1, PT, R4, R3, PT ;  /* 0x000000030400720c */ /* 0x000fe40003f26270 */
[----:B------:R-:W-:Y:S02]  /*e9b0*/  FSEL R63, R207, -INF , !P2 ;  /* 0xff800000cf3f7808 */ /* 0x000fe40005000000 */
[----:B------:R-:W-:Y:S02]  /*e9c0*/  FMNMX3.FTZ R5, R5, R80, R78, !PT ;  /* 0x0000005005057276 */ /* 0x000fe4000781004e */
[----:B------:R-:W-:Y:S02]  /*e9d0*/  FMNMX3.FTZ R8, R8, R69, R67, !PT ;  /* 0x0000004508087276 */ /* 0x000fe40007810043 */
[----:B------:R-:W-:Y:S02]  /*e9e0*/  ISETP.GE.AND P0, PT, R0, R3, PT ;  /* 0x000000030000720c */ /* 0x000fe40003f06270 */
[----:B------:R-:W-:-:S02]  /*e9f0*/  FSEL R61, R206, -INF , !P3 ;  /* 0xff800000ce3d7808 */ /* 0x000fc40005800000 */
[----:B------:R-:W-:Y:S02]  /*ea00*/  FSEL R59, R208, -INF , !P1 ;  /* 0xff800000d03b7808 */ /* 0x000fe40004800000 */
[----:B------:R-:W-:Y:S02]  /*ea10*/  FMNMX3.FTZ R5, R5, R76, R74, !PT ;  /* 0x0000004c05057276 */ /* 0x000fe4000781004a */
[----:B------:R-:W-:Y:S02]  /*ea20*/  FMNMX3.FTZ R8, R8, R65, R63, !PT ;  /* 0x0000004108087276 */ /* 0x000fe4000781003f */
[----:B------:R-:W-:Y:S02]  /*ea30*/  ISETP.GE.AND P1, PT, R4, R40, PT ;  /* 0x000000280400720c */ /* 0x000fe40003f26270 */
[----:B------:R-:W-:Y:S02]  /*ea40*/  FSEL R57, R22, -INF , !P0 ;  /* 0xff80000016397808 */ /* 0x000fe40004000000 */
[----:B------:R-:W-:-:S02]  /*ea50*/  FMNMX3.FTZ R5, R5, R72, R70, !PT ;  /* 0x0000004805057276 */ /* 0x000fc40007810046 */
[----:B------:R-:W-:Y:S02]  /*ea60*/  FMNMX3.FTZ R4, R8, R61, R59, !PT ;  /* 0x0000003d08047276 */ /* 0x000fe4000781003b */
[----:B------:R-:W-:Y:S02]  /*ea70*/  FSEL R64, R11, -INF , !P6 ;  /* 0xff8000000b407808 */ /* 0x000fe40007000000 */
[----:B------:R-:W-:Y:S02]  /*ea80*/  FSEL R62, R12, -INF , !P5 ;  /* 0xff8000000c3e7808 */ /* 0x000fe40006800000 */
[----:B------:R-:W-:Y:S02]  /*ea90*/  FMNMX3.FTZ R5, R5, R68, R66, !PT ;  /* 0x0000004405057276 */ /* 0x000fe40007810042 */
[----:B------:R-:W-:Y:S02]  /*eaa0*/  FMNMX.FTZ R4, R57, R4, !PT ;  /* 0x0000000439047209 */ /* 0x000fe40007810000 */
[----:B------:R-:W-:-:S02]  /*eab0*/  ISETP.GE.AND P0, PT, R0, R40, PT ;  /* 0x000000280000720c */ /* 0x000fc40003f06270 */
[----:B------:R-:W-:Y:S01]  /*eac0*/  FSEL R58, R27, -INF , !P4 ;  /* 0xff8000001b3a7808 */ /* 0x000fe20006000000 */
[----:B------:R-:W1:Y:S01]  /*ead0*/  SHFL.BFLY PT, R9, R4, 0x2, 0x1f ;  /* 0x0c401f0004097f89 */ /* 0x000e6200000e0000 */
[----:B------:R-:W-:Y:S02]  /*eae0*/  FSEL R56, R204, -INF , !P1 ;  /* 0xff800000cc387808 */ /* 0x000fe40004800000 */
[----:B------:R-:W-:Y:S02]  /*eaf0*/  FMNMX3.FTZ R5, R5, R64, R62, !PT ;  /* 0x0000004005057276 */ /* 0x000fe4000781003e */
[----:B------:R-:W-:Y:S02]  /*eb00*/  FSEL R54, R20, -INF , !P0 ;  /* 0xff80000014367808 */ /* 0x000fe40004000000 */
[----:B------:R-:W-:Y:S02]  /*eb10*/  FMNMX3.FTZ R5, R5, R58, R56, !PT ;  /* 0x0000003a05057276 */ /* 0x000fe40007810038 */
[----:B------:R-:W-:-:S02]  /*eb20*/  LOP3.LUT R85, R85, 0x100, RZ, 0xc0, !PT ;  /* 0x0000010055557812 */ /* 0x000fc400078ec0ff */
[----:B------:R-:W-:Y:S02]  /*eb30*/  FMNMX.FTZ R11, R54, R5, !PT ;  /* 0x00000005360b7209 */ /* 0x000fe40007810000 */
[----:B------:R-:W-:Y:S02]  /*eb40*/  LOP3.LUT R85, R85, 0x20, R46, 0xf8, !PT ;  /* 0x0000002055557812 */ /* 0x000fe400078ef82e */
[----:B------:R-:W-:Y:S01]  /*eb50*/  LOP3.LUT P2, RZ, R154, 0x4, RZ, 0xc0, !PT ;  /* 0x000000049aff7812 */ /* 0x000fe2000784c0ff */
[----:B------:R-:W2:Y:S01]  /*eb60*/  SHFL.BFLY PT, R8, R11, 0x2, 0x1f ;  /* 0x0c401f000b087f89 */ /* 0x000ea200000e0000 */
[----:B------:R-:W-:-:S04]  /*eb70*/  LOP3.LUT R85, R2, R85, RZ, 0xfc, !PT ;  /* 0x0000005502557212 */ /* 0x000fc800078efcff */
[----:B------:R-:W-:Y:S02]  /*eb80*/  LEA R47, R85, UR5, 0x1 ;  /* 0x00000005552f7c11 */ /* 0x000fe4000f8e08ff */
[----:B-1----:R-:W-:-:S03]  /*eb90*/  FMNMX.FTZ R9, R4, R9, !PT ;  /* 0x0000000904097209 */ /* 0x002fc60007810000 */
[C---:B------:R-:W-:Y:S02]  /*eba0*/  VIADD R4, R47.reuse, 0x5000 ;  /* 0x000050002f047836 */ /* 0x040fe40000000000 */
[----:B------:R-:W-:Y:S01]  /*ebb0*/  VIADD R45, R47, 0x5020 ;  /* 0x000050202f2d7836 */ /* 0x000fe20000000000 */
[----:B------:R-:W1:Y:S01]  /*ebc0*/  SHFL.BFLY PT, R0, R9, 0x1, 0x1f ;  /* 0x0c201f0009007f89 */ /* 0x000e6200000e0000 */
[----:B------:R-:W-:Y:S01]  /*ebd0*/  @P2 VIADD R45, R4, 0xffffffe0 ;  /* 0xffffffe0042d2836 */ /* 0x000fe20000000000 */
[----:B--2---:R-:W-:-:S05]  /*ebe0*/  FMNMX.FTZ R8, R11, R8, !PT ;  /* 0x000000080b087209 */ /* 0x004fca0007810000 */
[----:B------:R-:W2:Y:S01]  /*ebf0*/  SHFL.BFLY PT, R5, R8, 0x1, 0x1f ;  /* 0x0c201f0008057f89 */ /* 0x000ea200000e0000 */
[----:B-1----:R-:W-:-:S04]  /*ec00*/  FMNMX.FTZ R0, R9, R0, !PT ;  /* 0x0000000009007209 */ /* 0x002fc80007810000 */
[C---:B------:R-:W-:Y:S01]  /*ec10*/  FSETP.NEU.FTZ.AND P0, PT, R0.reuse, -INF , PT ;  /* 0xff8000000000780b */ /* 0x040fe20003f1d000 */
[----:B---3--:R-:W-:-:S05]  /*ec20*/  FMUL.FTZ R52, R0, UR4 ;  /* 0x0000000400347c20 */ /* 0x008fca0008410000 */
[----:B------:R-:W-:-:S05]  /*ec30*/  FSEL R52, R52, RZ, P0 ;  /* 0x000000ff34347208 */ /* 0x000fca0000000000 */
[--C-:B------:R-:W-:Y:S01]  /*ec40*/  FFMA.FTZ R125, R21, UR4, -R52.reuse ;  /* 0x00000004157d7c23 */ /* 0x100fe20008010834 */
[----:B--2---:R-:W-:Y:S01]  /*ec50*/  FMNMX.FTZ R2, R8, R5, !PT ;  /* 0x0000000508027209 */ /* 0x004fe20007810000 */
[--C-:B------:R-:W-:Y:S01]  /*ec60*/  FFMA.FTZ R122, R23, UR4, -R52.reuse ;  /* 0x00000004177a7c23 */ /* 0x100fe20008010834 */
[--C-:B------:R-:W-:Y:S01]  /*ec70*/  FFMA.FTZ R110, R7, UR4, -R52.reuse ;  /* 0x00000004076e7c23 */ /* 0x100fe20008010834 */
[----:B------:R-:W1:Y:S01]  /*ec80*/  LDSM.16.MT88.4 R20, [R47+0x5000] ;  /* 0x005000002f14783b */ /* 0x000e620000004200 */
[C---:B------:R-:W-:Y:S01]  /*ec90*/  FSETP.NEU.FTZ.AND P0, PT, R2.reuse, -INF , PT ;  /* 0xff8000000200780b */ /* 0x040fe20003f1d000 */
[----:B------:R-:W-:Y:S01]  /*eca0*/  FMUL.FTZ R53, R2, UR4 ;  /* 0x0000000402357c20 */ /* 0x000fe20008410000 */
[--C-:B------:R-:W-:Y:S01]  /*ecb0*/  FFMA.FTZ R113, R205, UR4, -R52.reuse ;  /* 0x00000004cd717c23 */ /* 0x100fe20008010834 */
[----:B------:R-:W-:Y:S01]  /*ecc0*/  MUFU.EX2 R125, R125 ;  /* 0x0000007d007d7308 */ /* 0x000fe20000000800 */
[----:B------:R-:W-:Y:S01]  /*ecd0*/  LDSM.16.MT88.4 R8, [R47+0x5400] ;  /* 0x005400002f08783b */ /* 0x000fe20000004200 */
[--C-:B------:R-:W-:Y:S01]  /*ece0*/  FFMA.FTZ R109, R15, UR4, -R52.reuse ;  /* 0x000000040f6d7c23 */ /* 0x100fe20008010834 */
[----:B------:R-:W-:Y:S01]  /*ecf0*/  FSEL R53, R53, RZ, P0 ;  /* 0x000000ff35357208 */ /* 0x000fe20000000000 */
[----:B------:R-:W2:Y:S01]  /*ed00*/  MUFU.EX2 R122, R122 ;  /* 0x0000007a007a7308 */ /* 0x000ea20000000800 */
[--C-:B------:R-:W-:Y:S01]  /*ed10*/  FFMA.FTZ R97, R13, UR4, -R52.reuse ;  /* 0x000000040d617c23 */ /* 0x100fe20008010834 */
[--C-:B------:R-:W-:Y:S01]  /*ed20*/  FFMA.FTZ R98, R19, UR4, -R52.reuse ;  /* 0x0000000413627c23 */ /* 0x100fe20008010834 */
[--C-:B------:R-:W-:Y:S01]  /*ed30*/  FFMA.FTZ R86, R17, UR4, -R52.reuse ;  /* 0x0000000411567c23 */ /* 0x100fe20008010834 */
[--C-:B------:R-:W-:Y:S01]  /*ed40*/  FFMA.FTZ R124, R6, UR4, -R53.reuse ;  /* 0x00000004067c7c23 */ /* 0x100fe20008010835 */
[--C-:B------:R-:W-:Y:S01]  /*ed50*/  FFMA.FTZ R127, R36, UR4, -R53.reuse ;  /* 0x00000004247f7c23 */ /* 0x100fe20008010835 */
[----:B------:R-:W3:Y:S01]  /*ed60*/  LDSM.16.MT88.4 R4, [R45] ;  /* 0x000000002d04783b */ /* 0x000ee20000004200 */
[--C-:B------:R-:W-:Y:S01]  /*ed70*/  FFMA.FTZ R118, R14, UR4, -R53.reuse ;  /* 0x000000040e767c23 */ /* 0x100fe20008010835 */
[--C-:B------:R-:W-:Y:S01]  /*ed80*/  FFMA.FTZ R111, R34, UR4, -R53.reuse ;  /* 0x00000004226f7c23 */ /* 0x100fe20008010835 */
[----:B------:R-:W-:Y:S01]  /*ed90*/  MUFU.EX2 R113, R113 ;  /* 0x0000007100717308 */ /* 0x000fe20000000800 */
[----:B------:R-:W4:Y:S01]  /*eda0*/  LDSM.16.MT88.4 R36, [R45+0x400] ;  /* 0x000400002d24783b */ /* 0x000f220000004200 */
[--C-:B------:R-:W-:Y:S01]  /*edb0*/  FFMA.FTZ R105, R24, UR4, -R53.reuse ;  /* 0x0000000418697c23 */ /* 0x100fe20008010835 */
[--C-:B------:R-:W-:Y:S01]  /*edc0*/  FFMA.FTZ R100, R16, UR4, -R53.reuse ;  /* 0x0000000410647c23 */ /* 0x100fe20008010835 */
[----:B------:R-:W5:Y:S01]  /*edd0*/  MUFU.EX2 R110, R110 ;  /* 0x0000006e006e7308 */ /* 0x000f620000000800 */
[----:B--2---:R-:W-:Y:S01]  /*ede0*/  F2FP.F16.F32.PACK_AB R13, R122, R125 ;  /* 0x0000007d7a0d723e */ /* 0x004fe200000000ff */
[--C-:B------:R-:W-:Y:S01]  /*edf0*/  FFMA.FTZ R92, R18, UR4, -R53.reuse ;  /* 0x00000004125c7c23 */ /* 0x100fe20008010835 */
[--C-:B------:R-:W-:Y:S01]  /*ee00*/  FFMA.FTZ R87, R32, UR4, -R53.reuse ;  /* 0x0000000420577c23 */ /* 0x100fe20008010835 */
[----:B------:R-:W-:Y:S01]  /*ee10*/  MUFU.EX2 R127, R127 ;  /* 0x0000007f007f7308 */ /* 0x000fe20000000800 */
[--C-:B------:R-:W-:Y:S01]  /*ee20*/  FFMA.FTZ R51, R35, UR4, -R52.reuse ;  /* 0x0000000423337c23 */ /* 0x100fe20008010834 */
[--C-:B------:R-:W-:Y:S01]  /*ee30*/  FFMA.FTZ R50, R33, UR4, -R52.reuse ;  /* 0x0000000421327c23 */ /* 0x100fe20008010834 */
[--C-:B------:R-:W-:Y:S01]  /*ee40*/  FFMA.FTZ R90, R31, UR4, -R52.reuse ;  /* 0x000000041f5a7c23 */ /* 0x100fe20008010834 */
[----:B------:R-:W2:Y:S01]  /*ee50*/  MUFU.EX2 R124, R124 ;  /* 0x0000007c007c7308 */ /* 0x000ea20000000800 */
[----:B------:R-:W4:Y:S01]  /*ee60*/  LDSM.16.MT88.4 R32, [R47+0x5800] ;  /* 0x005800002f20783b */ /* 0x000f220000004200 */
[--C-:B------:R-:W-:Y:S01]  /*ee70*/  FFMA.FTZ R89, R29, UR4, -R52.reuse ;  /* 0x000000041d597c23 */ /* 0x100fe20008010834 */
[--C-:B------:R-:W-:Y:S01]  /*ee80*/  FFMA.FTZ R91, R28, UR4, -R53.reuse ;  /* 0x000000041c5b7c23 */ /* 0x100fe20008010835 */
[----:B------:R-:W-:Y:S01]  /*ee90*/  MUFU.EX2 R118, R118 ;  /* 0x0000007600767308 */ /* 0x000fe20000000800 */
[--C-:B------:R-:W-:Y:S01]  /*eea0*/  FFMA.FTZ R96, R30, UR4, -R53.reuse ;  /* 0x000000041e607c23 */ /* 0x100fe20008010835 */
[----:B-----5:R-:W-:Y:S01]  /*eeb0*/  F2FP.F16.F32.PACK_AB R15, R110, R113 ;  /* 0x000000716e0f723e */ /* 0x020fe200000000ff */
[----:B------:R-:W5:Y:S01]  /*eec0*/  LDSM.16.MT88.4 R28, [R45+0x800] ;  /* 0x000800002d1c783b */ /* 0x000f620000004200 */
[----:B------:R-:W1:Y:S01]  /*eed0*/  MUFU.EX2 R111, R111 ;  /* 0x0000006f006f7308 */ /* 0x000e620000000800 */
        /* <DEDUP_REMOVED lines=36> */
[C---:B---3--:R-:W-:Y:S01]  /*f120*/  HMMA.16816.F32 R16, R12.reuse, R4, RZ ;  /* 0x000000040c10723c */ /* 0x048fe200000018ff */
[----:B--2---:R-:W-:Y:S01]  /*f130*/  F2FP.F16.F32.PACK_AB R5, R98, R109 ;  /* 0x0000006d6205723e */ /* 0x004fe200000000ff */
[----:B------:R-:W-:Y:S01]  /*f140*/  FFMA.FTZ R169, R169, UR4, -R52 ;  /* 0x00000004a9a97c23 */ /* 0x000fe20008010834 */
[----:B-1----:R-:W-:Y:S01]  /*f150*/  F2FP.F16.F32.PACK_AB R4, R100, R105 ;  /* 0x000000696404723e */ /* 0x002fe200000000ff */
[----:B------:R-:W1:Y:S01]  /*f160*/  MUFU.EX2 R50, R50 ;  /* 0x0000003200327308 */ /* 0x000e620000000800 */
[----:B------:R-:W-:Y:S01]  /*f170*/  FFMA.FTZ R164, R164, UR4, -R53 ;  /* 0x00000004a4a47c23 */ /* 0x000fe20008010835 */
[----:B------:R-:W-:Y:S01]  /*f180*/  FADD.FTZ R127, R127, R124 ;  /* 0x0000007c7f7f7221 */ /* 0x000fe20000010000 */
[--C-:B------:R-:W-:Y:S01]  /*f190*/  FFMA.FTZ R124, R121, UR4, -R52.reuse ;  /* 0x00000004797c7c23 */ /* 0x100fe20008010834 */
[----:B------:R-:W-:Y:S01]  /*f1a0*/  HMMA.16816.F32 R12, R12, R6, RZ ;  /* 0x000000060c0c723c */ /* 0x000fe200000018ff */
[----:B------:R-:W-:Y:S01]  /*f1b0*/  F2FP.F16.F32.PACK_AB R7, R86, R97 ;  /* 0x000000615607723e */ /* 0x000fe200000000ff */
[----:B------:R-:W-:Y:S01]  /*f1c0*/  MUFU.EX2 R49, R49 ;  /* 0x0000003100317308 */ /* 0x000fe20000000800 */
[----:B----4-:R-:W-:Y:S01]  /*f1d0*/  F2FP.F16.F32.PACK_AB R6, R87, R92 ;  /* 0x0000005c5706723e */ /* 0x010fe200000000ff */
[----:B------:R-:W-:Y:S01]  /*f1e0*/  FADD.FTZ R118, R118, R127 ;  /* 0x0000007f76767221 */ /* 0x000fe20000010000 */
[----:B------:R-:W-:Y:S01]  /*f1f0*/  FFMA.FTZ R119, R119, UR4, -R52 ;  /* 0x0000000477777c23 */ /* 0x000fe20008010834 */
[----:B------:R-:W-:Y:S01]  /*f200*/  MUFU.EX2 R90, R90 ;  /* 0x0000005a005a7308 */ /* 0x000fe20000000800 */
[--C-:B------:R-:W-:Y:S01]  /*f210*/  FFMA.FTZ R112, R112, UR4, -R53.reuse ;  /* 0x0000000470707c23 */ /* 0x100fe20008010835 */
[----:B------:R-:W-:Y:S01]  /*f220*/  FADD.FTZ R118, R111, R118 ;  /* 0x000000766f767221 */ /* 0x000fe20000010000 */
[--C-:B------:R-:W-:Y:S01]  /*f230*/  FFMA.FTZ R88, R88, UR4, -R53.reuse ;  /* 0x0000000458587c23 */ /* 0x100fe20008010835 */
[C---:B------:R-:W-:Y:S01]  /*f240*/  HMMA.16816.F32 R24, R4.reuse, R8, R24 ;  /* 0x000000080418723c */ /* 0x040fe20000001818 */
[----:B------:R-:W-:Y:S01]  /*f250*/  MUFU.EX2 R91, R91 ;  /* 0x0000005b005b7308 */ /* 0x000fe20000000800 */
[----:B------:R-:W-:Y:S01]  /*f260*/  FADD.FTZ R111, R105, R118 ;  /* 0x00000076696f7221 */ /* 0x000fe20000010000 */
[----:B------:R-:W-:Y:S01]  /*f270*/  FFMA.FTZ R105, R102, UR4, -R53 ;  /* 0x0000000466697c23 */ /* 0x000fe20008010835 */
[--C-:B------:R-:W-:Y:S01]  /*f280*/  FFMA.FTZ R102, R101, UR4, -R52.reuse ;  /* 0x0000000465667c23 */ /* 0x100fe20008010834 */
[----:B------:R-:W2:Y:S01]  /*f290*/  MUFU.EX2 R96, R96 ;  /* 0x0000006000607308 */ /* 0x000ea20000000800 */
[----:B------:R-:W-:Y:S01]  /*f2a0*/  FADD.FTZ R111, R100, R111 ;  /* 0x0000006f646f7221 */ /* 0x000fe20000010000 */
[--C-:B------:R-:W-:Y:S01]  /*f2b0*/  FFMA.FTZ R101, R99, UR4, -R52.reuse ;  /* 0x0000000463657c23 */ /* 0x100fe20008010834 */
[C---:B------:R-:W-:Y:S01]  /*f2c0*/  HMMA.16816.F32 R20, R4.reuse, R10, R20 ;  /* 0x0000000a0414723c */ /* 0x040fe20000001814 */
[----:B------:R-:W-:Y:S01]  /*f2d0*/  MUFU.EX2 R103, R103 ;  /* 0x0000006700677308 */ /* 0x000fe20000000800 */
[----:B------:R-:W3:Y:S01]  /*f2e0*/  LDSM.16.MT88.4 R8, [R47+0x5c00] ;  /* 0x005c00002f08783b */ /* 0x000ee20000004200 */
[----:B------:R-:W-:Y:S01]  /*f2f0*/  FADD.FTZ R100, R92, R111 ;  /* 0x0000006f5c647221 */ /* 0x000fe20000010000 */
[----:B------:R-:W-:Y:S01]  /*f300*/  FFMA.FTZ R99, R93, UR4, -R52 ;  /* 0x000000045d637c23 */ /* 0x000fe20008010834 */
[----:B------:R-:W4:Y:S01]  /*f310*/  MUFU.EX2 R94, R94 ;  /* 0x0000005e005e7308 */ /* 0x000f220000000800 */
[--C-:B------:R-:W-:Y:S01]  /*f320*/  FFMA.FTZ R82, R82, UR4, -R53.reuse ;  /* 0x0000000452527c23 */ /* 0x100fe20008010835 */
[----:B------:R-:W-:Y:S01]  /*f330*/  FADD.FTZ R100, R87, R100 ;  /* 0x0000006457647221 */ /* 0x000fe20000010000 */
[C---:B------:R-:W-:Y:S01]  /*f340*/  HMMA.16816.F32 R16, R4.reuse, R36, R16 ;  /* 0x000000240410723c */ /* 0x040fe20000001810 */
[----:B-1----:R-:W-:Y:S01]  /*f350*/  F2FP.F16.F32.PACK_AB R37, R50, R51 ;  /* 0x000000333225723e */ /* 0x002fe200000000ff */
[----:B------:R-:W-:Y:S01]  /*f360*/  MUFU.EX2 R106, R115 ;  /* 0x00000073006a7308 */ /* 0x000fe20000000800 */
[----:B--2---:R-:W-:Y:S01]  /*f370*/  F2FP.F16.F32.PACK_AB R36, R96, R91 ;  /* 0x0000005b6024723e */ /* 0x004fe200000000ff */
[----:B------:R-:W-:Y:S01]  /*f380*/  FADD.FTZ R91, R91, R100 ;  /* 0x000000645b5b7221 */ /* 0x000fe20000010000 */
[--C-:B------:R-:W-:Y:S01]  /*f390*/  FFMA.FTZ R80, R80, UR4, -R53.reuse ;  /* 0x0000000450507c23 */ /* 0x100fe20008010835 */
[----:B------:R-:W-:Y:S01]  /*f3a0*/  MUFU.EX2 R89, R89 ;  /* 0x0000005900597308 */ /* 0x000fe20000000800 */
[----:B------:R-:W-:Y:S01]  /*f3b0*/  FFMA.FTZ R76, R76, UR4, -R53 ;  /* 0x000000044c4c7c23 */ /* 0x000fe20008010835 */
[----:B------:R-:W-:Y:S01]  /*f3c0*/  HMMA.16816.F32 R12, R4, R38, R12 ;  /* 0x00000026040c723c */ /* 0x000fe2000000180c */
[----:B------:R-:W-:Y:S01]  /*f3d0*/  F2FP.F16.F32.PACK_AB R39, R90, R49 ;  /* 0x000000315a27723e */ /* 0x000fe200000000ff */
[----:B------:R-:W1:Y:S01]  /*f3e0*/  MUFU.EX2 R108, R108 ;  /* 0x0000006c006c7308 */ /* 0x000e620000000800 */
[----:B----4-:R-:W-:Y:S01]  /*f3f0*/  F2FP.F16.F32.PACK_AB R38, R94, R103 ;  /* 0x000000675e26723e */ /* 0x010fe200000000ff */
[----:B------:R-:W2:Y:S01]  /*f400*/  LDSM.16.MT88.4 R4, [R45+0xc00] ;  /* 0x000c00002d04783b */ /* 0x000ea20000004200 */
[----:B------:R-:W-:Y:S01]  /*f410*/  FADD.FTZ R96, R96, R91 ;  /* 0x0000005b60607221 */ /* 0x000fe20000010000 */
[----:B------:R-:W4:Y:S01]  /*f420*/  MUFU.EX2 R107, R144 ;  /* 0x00000090006b7308 */ /* 0x000f220000000800 */
[----:B------:R-:W-:Y:S01]  /*f430*/  FFMA.FTZ R71, R71, UR4, -R52 ;  /* 0x0000000447477c23 */ /* 0x000fe20008010834 */
[----:B------:R-:W-:Y:S01]  /*f440*/  FFMA.FTZ R68, R68, UR4, -R53 ;  /* 0x0000000444447c23 */ /* 0x000fe20008010835 */
[----:B------:R-:W-:Y:S01]  /*f450*/  FADD.FTZ R103, R103, R96 ;  /* 0x0000006067677221 */ /* 0x000fe20000010000 */
[----:B------:R-:W-:Y:S01]  /*f460*/  MUFU.EX2 R117, R117 ;  /* 0x0000007500757308 */ /* 0x000fe20000000800 */
[----:B------:R-:W-:Y:S01]  /*f470*/  HMMA.16816.F32 R24, R36, R32, R24 ;  /* 0x000000202418723c */ /* 0x000fe20000001818 */
[----:B------:R-:W-:Y:S01]  /*f480*/  FFMA.FTZ R59, R59, UR4, -R52 ;  /* 0x000000043b3b7c23 */ /* 0x000fe20008010834 */
[----:B------:R-:W-:Y:S01]  /*f490*/  FADD.FTZ R94, R94, R103 ;  /* 0x000000675e5e7221 */ /* 0x000fe20000010000 */
[----:B------:R-:W3:Y:S01]  /*f4a0*/  MUFU.EX2 R116, R201 ;  /* 0x000000c900747308 */ /* 0x000ee20000000800 */
[----:B------:R-:W-:-:S02]  /*f4b0*/  ISETP.GT.AND P0, PT, R81, R178, PT ;  /* 0x000000b25100720c */ /* 0x000fc40003f04270 */
[----:B-1----:R-:W-:Y:S01]  /*f4c0*/  F2FP.F16.F32.PACK_AB R33, R108, R89 ;  /* 0x000000596c21723e */ /* 0x002fe200000000ff */
[----:B------:R1:W-:Y:S01]  /*f4d0*/  MUFU.EX2 R115, R134 ;  /* 0x0000008600737308 */ /* 0x0003e20000000800 */
[C---:B------:R-:W-:Y:S01]  /*f4e0*/  HMMA.16816.F32 R20, R36.reuse, R34, R20 ;  /* 0x000000222414723c */ /* 0x040fe20000001814 */
[----:B----4-:R-:W-:Y:S01]  /*f4f0*/  F2FP.F16.F32.PACK_AB R35, R106, R107 ;  /* 0x0000006b6a23723e */ /* 0x010fe200000000ff */
[--C-:B------:R-:W-:Y:S01]  /*f500*/  FFMA.FTZ R144, R147, UR4, -R52.reuse ;  /* 0x0000000493907c23 */ /* 0x100fe20008010834 */
[----:B------:R-:W4:Y:S04]  /*f510*/  MUFU.EX2 R120, R120 ;  /* 0x0000007800787308 */ /* 0x000f280000000800 */
[----:B------:R-:W-:Y:S01]  /*f520*/  MUFU.EX2 R139, R139 ;  /* 0x0000008b008b7308 */ /* 0x000fe20000000800 */
[C---:B-----5:R-:W-:Y:S01]  /*f530*/  HMMA.16816.F32 R16, R36.reuse, R28, R16 ;  /* 0x0000001c2410723c */ /* 0x060fe20000001810 */
[----:B---3--:R-:W-:Y:S01]  /*f540*/  F2FP.F16.F32.PACK_AB R32, R116, R117 ;  /* 0x000000757420723e */ /* 0x008fe200000000ff */
[----:B------:R-:W-:Y:S01]  /*f550*/  FFMA.FTZ R201, R167, UR4, -R52 ;  /* 0x00000004a7c97c23 */ /* 0x000fe20008010834 */
[----:B------:R3:W-:Y:S01]  /*f560*/  MUFU.EX2 R147, R165 ;  /* 0x000000a500937308 */ /* 0x0007e20000000800 */
[----:B------:R-:W-:Y:S01]  /*f570*/  FADD.FTZ R117, R117, R94 ;  /* 0x0000005e75757221 */ /* 0x000fe20000010000 */
[--C-:B-1----:R-:W-:Y:S01]  /*f580*/  FFMA.FTZ R134, R141, UR4, -R52.reuse ;  /* 0x000000048d867c23 */ /* 0x102fe20008010834 */
[--C-:B------:R-:W-:Y:S01]  /*f590*/  FFMA.FTZ R141, R145, UR4, -R52.reuse ;  /* 0x00000004918d7c23 */ /* 0x100fe20008010834 */
[--C-:B------:R-:W-:Y:S01]  /*f5a0*/  FFMA.FTZ R145, R142, UR4, -R53.reuse ;  /* 0x000000048e917c23 */ /* 0x100fe20008010835 */
[----:B------:R-:W-:Y:S01]  /*f5b0*/  HMMA.16816.F32 R28, R36, R30, R12 ;  /* 0x0000001e241c723c */ /* 0x000fe2000000180c */
[----:B------:R-:W1:Y:S01]  /*f5c0*/  LDSM.16.MT88.4 R12, [R47+0x6000] ;  /* 0x006000002f0c783b */ /* 0x000e620000004200 */
[----:B----4-:R-:W-:Y:S01]  /*f5d0*/  F2FP.F16.F32.PACK_AB R34, R120, R115 ;  /* 0x000000737822723e */ /* 0x010fe200000000ff */
[--C-:B------:R-:W-:Y:S01]  /*f5e0*/  FFMA.FTZ R36, R143, UR4, -R52.reuse ;  /* 0x000000048f247c23 */ /* 0x100fe20008010834 */
[--C-:B------:R-:W-:Y:S01]  /*f5f0*/  FFMA.FTZ R37, R138, UR4, -R53.reuse ;  /* 0x000000048a257c23 */ /* 0x100fe20008010835 */
[--C-:B------:R-:W-:Y:S01]  /*f600*/  FFMA.FTZ R143, R136, UR4, -R53.reuse ;  /* 0x00000004888f7c23 */ /* 0x100fe20008010835 */
[--C-:B------:R-:W-:Y:S01]  /*f610*/  FFMA.FTZ R138, R140, UR4, -R53.reuse ;  /* 0x000000048c8a7c23 */ /* 0x100fe20008010835 */
[----:B------:R-:W-:Y:S01]  /*f620*/  MUFU.EX2 R134, R134 ;  /* 0x0000008600867308 */ /* 0x000fe20000000800 */
[----:B------:R-:W-:Y:S01]  /*f630*/  FFMA.FTZ R142, R153, UR4, -R52 ;  /* 0x00000004998e7c23 */ /* 0x000fe20008010834 */
[----:B------:R-:W-:Y:S01]  /*f640*/  HMMA.16816.F32 R24, R32, R8, R24 ;  /* 0x000000082018723c */ /* 0x000fe20000001818 */
[--C-:B------:R-:W-:Y:S01]  /*f650*/  FFMA.FTZ R153, R146, UR4, -R53.reuse ;  /* 0x0000000492997c23 */ /* 0x100fe20008010835 */
[----:B------:R-:W4:Y:S01]  /*f660*/  MUFU.EX2 R141, R141 ;  /* 0x0000008d008d7308 */ /* 0x000f220000000800 */
[----:B---3--:R-:W-:Y:S01]  /*f670*/  FFMA.FTZ R165, R166, UR4, -R53 ;  /* 0x00000004a6a57c23 */ /* 0x008fe20008010835 */
[----:B------:R-:W-:-:S02]  /*f680*/  FADD.FTZ R116, R116, R117 ;  /* 0x0000007574747221 */ /* 0x000fc40000010000 */
[----:B------:R3:W5:Y:S02]  /*f690*/  MUFU.EX2 R136, R36 ;  /* 0x0000002400887308 */ /* 0x0007640000000800 */
[----:B------:R-:W-:Y:S01]  /*f6a0*/  HMMA.16816.F32 R20, R32, R10, R20 ;  /* 0x0000000a2014723c */ /* 0x000fe20000001814 */
[----:B------:R-:W1:Y:S01]  /*f6b0*/  LDSM.16.MT88.4 R8, [R45+0x1000] ;  /* 0x001000002d08783b */ /* 0x000e620000004200 */
[----:B------:R-:W-:Y:S01]  /*f6c0*/  MUFU.EX2 R143, R143 ;  /* 0x0000008f008f7308 */ /* 0x000fe20000000800 */
[----:B------:R-:W-:-:S03]  /*f6d0*/  FADD.FTZ R115, R115, R116 ;  /* 0x0000007473737221 */ /* 0x000fc60000010000 */
[----:B------:R5:W5:Y:S01]  /*f6e0*/  MUFU.EX2 R140, R37 ;  /* 0x00000025008c7308 */ /* 0x000b620000000800 */
[----:B------:R-:W-:Y:S01]  /*f6f0*/  FADD.FTZ R120, R120, R115 ;  /* 0x0000007378787221 */ /* 0x000fe20000010000 */
[C---:B--2---:R-:W-:Y:S02]  /*f700*/  HMMA.16816.F32 R16, R32.reuse, R4, R16 ;  /* 0x000000042010723c */ /* 0x044fe40000001810 */
[----:B------:R-:W-:Y:S01]  /*f710*/  MUFU.EX2 R138, R138 ;  /* 0x0000008a008a7308 */ /* 0x000fe20000000800 */
[--C-:B---3--:R-:W-:Y:S01]  /*f720*/  FFMA.FTZ R36, R157, UR4, -R52.reuse ;  /* 0x000000049d247c23 */ /* 0x108fe20008010834 */
[--C-:B------:R-:W-:Y:S02]  /*f730*/  FFMA.FTZ R157, R156, UR4, -R53.reuse ;  /* 0x000000049c9d7c23 */ /* 0x100fe40008010835 */
[----:B------:R-:W2:Y:S01]  /*f740*/  MUFU.EX2 R145, R145 ;  /* 0x0000009100917308 */ /* 0x000ea20000000800 */
[----:B------:R-:W-:Y:S01]  /*f750*/  FFMA.FTZ R156, R160, UR4, -R53 ;  /* 0x00000004a09c7c23 */ /* 0x000fe20008010835 */
[----:B------:R-:W-:Y:S01]  /*f760*/  HMMA.16816.F32 R28, R32, R6, R28 ;  /* 0x00000006201c723c */ /* 0x000fe2000000181c */
[----:B------:R-:W3:Y:S01]  /*f770*/  LDSM.16.MT88.4 R4, [R47+0x6400] ;  /* 0x006400002f04783b */ /* 0x000ee20000004200 */
[----:B----4-:R-:W-:Y:S01]  /*f780*/  F2FP.F16.F32.PACK_AB R33, R141, R134 ;  /* 0x000000868d21723e */ /* 0x010fe200000000ff */
[----:B------:R-:W4:Y:S01]  /*f790*/  MUFU.EX2 R144, R144 ;  /* 0x0000009000907308 */ /* 0x000f220000000800 */
[----:B-----5:R-:W-:Y:S01]  /*f7a0*/  F2FP.F16.F32.PACK_AB R35, R136, R139 ;  /* 0x0000008b8823723e */ /* 0x020fe200000000ff */
[--C-:B------:R-:W-:Y:S01]  /*f7b0*/  FFMA.FTZ R37, R151, UR4, -R52.reuse ;  /* 0x0000000497257c23 */ /* 0x100fe20008010834 */
[----:B------:R-:W-:Y:S01]  /*f7c0*/  F2FP.F16.F32.PACK_AB R32, R140, R143 ;  /* 0x0000008f8c20723e */ /* 0x000fe200000000ff */
[----:B------:R-:W-:Y:S01]  /*f7d0*/  MUFU.EX2 R142, R142 ;  /* 0x0000008e008e7308 */ /* 0x000fe20000000800 */
[----:B------:R-:W-:Y:S01]  /*f7e0*/  FFMA.FTZ R160, R161, UR4, -R52 ;  /* 0x00000004a1a07c23 */ /* 0x000fe20008010834 */
[----:B------:R-:W-:-:S02]  /*f7f0*/  FADD.FTZ R143, R143, R120 ;  /* 0x000000788f8f7221 */ /* 0x000fc40000010000 */
[----:B------:R-:W5:Y:S01]  /*f800*/  MUFU.EX2 R151, R36 ;  /* 0x0000002400977308 */ /* 0x000f620000000800 */
[----:B--2---:R-:W-:Y:S01]  /*f810*/  F2FP.F16.F32.PACK_AB R34, R145, R138 ;  /* 0x0000008a9122723e */ /* 0x004fe200000000ff */
[----:B------:R-:W-:Y:S02]  /*f820*/  FADD.FTZ R143, R140, R143 ;  /* 0x0000008f8c8f7221 */ /* 0x000fe40000010000 */
[----:B------:R2:W-:Y:S04]  /*f830*/  MUFU.EX2 R146, R37 ;  /* 0x0000002500927308 */ /* 0x0005e80000000800 */
[C---:B-1----:R-:W-:Y:S01]  /*f840*/  HMMA.16816.F32 R24, R32.reuse, R12, R24 ;  /* 0x0000000c2018723c */ /* 0x042fe20000001818 */
[----:B------:R-:W-:Y:S04]  /*f850*/  MUFU.EX2 R153, R153 ;  /* 0x0000009900997308 */ /* 0x000fe80000000800 */
[----:B------:R-:W1:Y:S03]  /*f860*/  MUFU.EX2 R158, R158 ;  /* 0x0000009e009e7308 */ /* 0x000e660000000800 */
[C---:B------:R-:W-:Y:S01]  /*f870*/  HMMA.16816.F32 R20, R32.reuse, R14, R20 ;  /* 0x0000000e2014723c */ /* 0x040fe20000001814 */
[----:B------:R-:W3:Y:S01]  /*f880*/  LDSM.16.MT88.4 R12, [R45+0x1400] ;  /* 0x001400002d0c783b */ /* 0x000ee20000004200 */
[----:B------:R-:W-:Y:S04]  /*f890*/  MUFU.EX2 R157, R157 ;  /* 0x0000009d009d7308 */ /* 0x000fe80000000800 */
[----:B------:R-:W1:Y:S02]  /*f8a0*/  MUFU.EX2 R156, R156 ;  /* 0x0000009c009c7308 */ /* 0x000e640000000800 */
[C---:B--2---:R-:W-:Y:S01]  /*f8b0*/  HMMA.16816.F32 R36, R32.reuse, R8, R16 ;  /* 0x000000082024723c */ /* 0x044fe20000001810 */
[----:B------:R-:W2:Y:S01]  /*f8c0*/  LDSM.16.MT88.4 R16, [R47+0x6800] ;  /* 0x006800002f10783b */ /* 0x000ea20000004200 */
[----:B------:R1:W3:Y:S04]  /*f8d0*/  MUFU.EX2 R161, R163 ;  /* 0x000000a300a17308 */ /* 0x0002e80000000800 */
[----:B------:R-:W-:Y:S02]  /*f8e0*/  MUFU.EX2 R160, R160 ;  /* 0x000000a000a07308 */ /* 0x000fe40000000800 */
[----:B------:R-:W-:Y:S01]  /*f8f0*/  HMMA.16816.F32 R28, R32, R10, R28 ;  /* 0x0000000a201c723c */ /* 0x000fe2000000181c */
[----:B----4-:R-:W-:Y:S01]  /*f900*/  F2FP.F16.F32.PACK_AB R33, R144, R147 ;  /* 0x000000939021723e */ /* 0x010fe200000000ff */
[----:B------:R-:W4:Y:S01]  /*f910*/  LDSM.16.MT88.4 R8, [R45+0x1800] ;  /* 0x001800002d08783b */ /* 0x000f220000004200 */
[----:B-----5:R-:W-:Y:S01]  /*f920*/  F2FP.F16.F32.PACK_AB R35, R151, R142 ;  /* 0x0000008e9723723e */ /* 0x020fe200000000ff */
[----:B------:R-:W-:Y:S01]  /*f930*/  MUFU.EX2 R159, R159 ;  /* 0x0000009f009f7308 */ /* 0x000fe20000000800 */
[----:B-1----:R-:W-:-:S02]  /*f940*/  F2FP.F16.F32.PACK_AB R32, R158, R153 ;  /* 0x000000999e20723e */ /* 0x002fc400000000ff */
[----:B------:R-:W-:Y:S01]  /*f950*/  F2FP.F16.F32.PACK_AB R34, R156, R157 ;  /* 0x0000009d9c22723e */ /* 0x000fe200000000ff */
[----:B------:R-:W-:Y:S01]  /*f960*/  FFMA.FTZ R163, R194, UR4, -R53 ;  /* 0x00000004c2a37c23 */ /* 0x000fe20008010835 */
[----:B------:R1:W-:Y:S01]  /*f970*/  MUFU.EX2 R166, R202 ;  /* 0x000000ca00a67308 */ /* 0x0003e20000000800 */
[----:B------:R-:W-:-:S03]  /*f980*/  FFMA.FTZ R194, R175, UR4, -R52 ;  /* 0x00000004afc27c23 */ /* 0x000fc60008010834 */
[----:B------:R-:W5:Y:S01]  /*f990*/  MUFU.EX2 R165, R165 ;  /* 0x000000a500a57308 */ /* 0x000f620000000800 */
[C---:B---3--:R-:W-:Y:S03]  /*f9a0*/  HMMA.16816.F32 R24, R32.reuse, R4, R24 ;  /* 0x000000042018723c */ /* 0x048fe60000001818 */
[----:B------:R-:W-:Y:S04]  /*f9b0*/  MUFU.EX2 R163, R163 ;  /* 0x000000a300a37308 */ /* 0x000fe80000000800 */
[----:B------:R-:W3:Y:S01]  /*f9c0*/  MUFU.EX2 R172, R172 ;  /* 0x000000ac00ac7308 */ /* 0x000ee20000000800 */
[C---:B------:R-:W-:Y:S01]  /*f9d0*/  HMMA.16816.F32 R20, R32.reuse, R6, R20 ;  /* 0x000000062014723c */ /* 0x040fe20000001814 */
[----:B------:R-:W4:Y:S01]  /*f9e0*/  LDSM.16.MT88.4 R4, [R47+0x6c00] ;  /* 0x006c00002f04783b */ /* 0x000f220000004200 */
[----:B-1----:R-:W-:Y:S01]  /*f9f0*/  FFMA.FTZ R202, R177, UR4, -R52 ;  /* 0x00000004b1ca7c23 */ /* 0x002fe20008010834 */
[----:B------:R1:W-:Y:S04]  /*fa00*/  MUFU.EX2 R175, R199 ;  /* 0x000000c700af7308 */ /* 0x0003e80000000800 */
[----:B------:R-:W4:Y:S01]  /*fa10*/  MUFU.EX2 R194, R194 ;  /* 0x000000c200c27308 */ /* 0x000f220000000800 */
[----:B------:R-:W-:Y:S01]  /*fa20*/  HMMA.16816.F32 R36, R32, R12, R36 ;  /* 0x0000000c2024723c */ /* 0x000fe20000001824 */
[----:B------:R-:W-:-:S02]  /*fa30*/  F2FP.F16.F32.PACK_AB R13, R161, R146 ;  /* 0x00000092a10d723e */ /* 0x000fc400000000ff */
[----:B-----5:R-:W-:Y:S01]  /*fa40*/  F2FP.F16.F32.PACK_AB R12, R165, R166 ;  /* 0x000000a6a50c723e */ /* 0x020fe200000000ff */
[----:B------:R-:W-:Y:S04]  /*fa50*/  MUFU.EX2 R202, R202 ;  /* 0x000000ca00ca7308 */ /* 0x000fe80000000800 */
[----:B------:R-:W-:Y:S01]  /*fa60*/  HMMA.16816.F32 R28, R32, R14, R28 ;  /* 0x0000000e201c723c */ /* 0x000fe2000000181c */
[--C-:B------:R-:W-:Y:S01]  /*fa70*/  FFMA.FTZ R34, R197, UR4, -R52.reuse ;  /* 0x00000004c5227c23 */ /* 0x100fe20008010834 */
[----:B------:R-:W-:Y:S01]  /*fa80*/  F2FP.F16.F32.PACK_AB R15, R159, R160 ;  /* 0x000000a09f0f723e */ /* 0x000fe200000000ff */
[--C-:B------:R-:W-:Y:S01]  /*fa90*/  FFMA.FTZ R197, R198, UR4, -R53.reuse ;  /* 0x00000004c6c57c23 */ /* 0x100fe20008010835 */
[----:B---3--:R-:W-:Y:S01]  /*faa0*/  F2FP.F16.F32.PACK_AB R14, R172, R163 ;  /* 0x000000a3ac0e723e */ /* 0x008fe200000000ff */
[--C-:B-1----:R-:W-:Y:S01]  /*fab0*/  FFMA.FTZ R199, R196, UR4, -R53.reuse ;  /* 0x00000004c4c77c23 */ /* 0x102fe20008010835 */
[--C-:B------:R-:W-:Y:S01]  /*fac0*/  FFMA.FTZ R33, R193, UR4, -R52.reuse ;  /* 0x00000004c1217c23 */ /* 0x100fe20008010834 */
[--C-:B------:R-:W-:Y:S01]  /*fad0*/  FFMA.FTZ R32, R192, UR4, -R53.reuse ;  /* 0x00000004c0207c23 */ /* 0x100fe20008010835 */
[--C-:B------:R-:W-:Y:S01]  /*fae0*/  FFMA.FTZ R35, R200, UR4, -R53.reuse ;  /* 0x00000004c8237c23 */ /* 0x100fe20008010835 */
[----:B------:R-:W-:Y:S01]  /*faf0*/  MUFU.EX2 R193, R34 ;  /* 0x0000002200c17308 */ /* 0x000fe20000000800 */
[--C-:B------:R-:W-:Y:S01]  /*fb00*/  FFMA.FTZ R200, R191, UR4, -R52.reuse ;  /* 0x00000004bfc87c23 */ /* 0x100fe20008010834 */
[C---:B--2---:R-:W-:Y:S02]  /*fb10*/  HMMA.16816.F32 R24, R12.reuse, R16, R24 ;  /* 0x000000100c18723c */ /* 0x044fe40000001818 */
[----:B------:R-:W1:Y:S04]  /*fb20*/  MUFU.EX2 R192, R33 ;  /* 0x0000002100c07308 */ /* 0x000e680000000800 */
[----:B------:R2:W-:Y:S02]  /*fb30*/  MUFU.EX2 R198, R32 ;  /* 0x0000002000c67308 */ /* 0x0005e40000000800 */
[C---:B------:R-:W-:Y:S01]  /*fb40*/  HMMA.16816.F32 R20, R12.reuse, R18, R20 ;  /* 0x000000120c14723c */ /* 0x040fe20000001814 */
[----:B------:R-:W3:Y:S01]  /*fb50*/  LDSM.16.MT88.4 R16, [R45+0x1c00] ;  /* 0x001c00002d10783b */ /* 0x000ee20000004200 */
[----:B------:R-:W5:Y:S04]  /*fb60*/  MUFU.EX2 R197, R197 ;  /* 0x000000c500c57308 */ /* 0x000f680000000800 */
[----:B------:R-:W-:Y:S02]  /*fb70*/  MUFU.EX2 R196, R35 ;  /* 0x0000002300c47308 */ /* 0x000fe40000000800 */
[----:B----4-:R-:W-:Y:S02]  /*fb80*/  HMMA.16816.F32 R36, R12, R8, R36 ;  /* 0x000000080c24723c */ /* 0x010fe40000001824 */
[----:B------:R-:W4:Y:S01]  /*fb90*/  MUFU.EX2 R199, R199 ;  /* 0x000000c700c77308 */ /* 0x000f220000000800 */
[----:B--2---:R-:W-:Y:S01]  /*fba0*/  FFMA.FTZ R32, R189, UR4, -R52 ;  /* 0x00000004bd207c23 */ /* 0x004fe20008010834 */
[----:B------:R-:W-:-:S02]  /*fbb0*/  FFMA.FTZ R189, R188, UR4, -R53 ;  /* 0x00000004bcbd7c23 */ /* 0x000fc40008010835 */
[----:B------:R2:W-:Y:S02]  /*fbc0*/  MUFU.EX2 R191, R195 ;  /* 0x000000c300bf7308 */ /* 0x0005e40000000800 */
[----:B------:R-:W-:Y:S01]  /*fbd0*/  HMMA.16816.F32 R28, R12, R10, R28 ;  /* 0x0000000a0c1c723c */ /* 0x000fe2000000181c */
[----:B------:R-:W-:Y:S01]  /*fbe0*/  F2FP.F16.F32.PACK_AB R13, R194, R175 ;  /* 0x000000afc20d723e */ /* 0x000fe200000000ff */
[----:B------:R-:W3:Y:S01]  /*fbf0*/  LDSM.16.MT88.4 R8, [R47+0x7000] ;  /* 0x007000002f08783b */ /* 0x000ee20000004200 */
[----:B-1----:R-:W-:Y:S01]  /*fc00*/  F2FP.F16.F32.PACK_AB R15, R192, R193 ;  /* 0x000000c1c00f723e */ /* 0x002fe200000000ff */
[----:B------:R-:W1:Y:S01]  /*fc10*/  MUFU.EX2 R200, R200 ;  /* 0x000000c800c87308 */ /* 0x000e620000000800 */
[----:B-----5:R-:W-:Y:S02]  /*fc20*/  F2FP.F16.F32.PACK_AB R12, R197, R198 ;  /* 0x000000c6c50c723e */ /* 0x020fe400000000ff */
[----:B----4-:R-:W-:Y:S01]  /*fc30*/  F2FP.F16.F32.PACK_AB R14, R199, R196 ;  /* 0x000000c4c70e723e */ /* 0x010fe200000000ff */
[----:B------:R-:W-:Y:S01]  /*fc40*/  MUFU.EX2 R177, R32 ;  /* 0x0000002000b17308 */ /* 0x000fe20000000800 */
[----:B--2---:R-:W-:-:S03]  /*fc50*/  FFMA.FTZ R195, R174, UR4, -R53 ;  /* 0x00000004aec37c23 */ /* 0x004fc60008010835 */
[----:B------:R2:W-:Y:S02]  /*fc60*/  MUFU.EX2 R188, R190 ;  /* 0x000000be00bc7308 */ /* 0x0005e40000000800 */
[C---:B------:R-:W-:Y:S02]  /*fc70*/  HMMA.16816.F32 R24, R12.reuse, R4, R24 ;  /* 0x000000040c18723c */ /* 0x040fe40000001818 */
[----:B------:R-:W4:Y:S04]  /*fc80*/  MUFU.EX2 R189, R189 ;  /* 0x000000bd00bd7308 */ /* 0x000f280000000800 */
[----:B------:R5:W-:Y:S02]  /*fc90*/  MUFU.EX2 R174, R203 ;  /* 0x000000cb00ae7308 */ /* 0x000be40000000800 */
[----:B------:R-:W-:Y:S01]  /*fca0*/  HMMA.16816.F32 R20, R12, R6, R20 ;  /* 0x000000060c14723c */ /* 0x000fe20000001814 */
[----:B------:R-:W5:Y:S01]  /*fcb0*/  LDSM.16.MT88.4 R4, [R45+0x2000] ;  /* 0x002000002d04783b */ /* 0x000f620000004200 */
[----:B------:R5:W5:Y:S01]  /*fcc0*/  MUFU.EX2 R171, R195 ;  /* 0x000000c300ab7308 */ /* 0x000b620000000800 */
[----:B--2---:R-:W-:-:S02]  /*fcd0*/  FFMA.FTZ R190, R170, UR4, -R53 ;  /* 0x00000004aabe7c23 */ /* 0x004fc40008010835 */
[----:B------:R-:W2:Y:S01]  /*fce0*/  LDSM.16.MT88.4 R32, [R47+0x7400] ;  /* 0x007400002f20783b */ /* 0x000ea20000004200 */
[----:B------:R-:W-:Y:S02]  /*fcf0*/  MUFU.EX2 R167, R169 ;  /* 0x000000a900a77308 */ /* 0x000fe40000000800 */
[C---:B---3--:R-:W-:Y:S01]  /*fd00*/  HMMA.16816.F32 R36, R12.reuse, R16, R36 ;  /* 0x000000100c24723c */ /* 0x048fe20000001824 */
[----:B-1----:R-:W-:Y:S01]  /*fd10*/  F2FP.F16.F32.PACK_AB R17, R200, R191 ;  /* 0x000000bfc811723e */ /* 0x002fe200000000ff */
[----:B------:R-:W-:Y:S01]  /*fd20*/  MUFU.EX2 R173, R173 ;  /* 0x000000ad00ad7308 */ /* 0x000fe20000000800 */
[----:B----4-:R-:W-:Y:S01]  /*fd30*/  F2FP.F16.F32.PACK_AB R16, R189, R188 ;  /* 0x000000bcbd10723e */ /* 0x010fe200000000ff */
[--C-:B-----5:R-:W-:Y:S02]  /*fd40*/  FFMA.FTZ R203, R168, UR4, -R53.reuse ;  /* 0x00000004a8cb7c23 */ /* 0x120fe40008010835 */
[----:B------:R-:W1:Y:S02]  /*fd50*/  MUFU.EX2 R176, R176 ;  /* 0x000000b000b07308 */ /* 0x000e640000000800 */
[----:B------:R-:W-:Y:S01]  /*fd60*/  HMMA.16816.F32 R28, R12, R18, R28 ;  /* 0x000000120c1c723c */ /* 0x000fe2000000181c */
[----:B------:R-:W-:Y:S01]  /*fd70*/  F2FP.F16.F32.PACK_AB R19, R202, R177 ;  /* 0x000000b1ca13723e */ /* 0x000fe200000000ff */
[----:B------:R-:W-:Y:S01]  /*fd80*/  FFMA.FTZ R195, R162, UR4, -R53 ;  /* 0x00000004a2c37c23 */ /* 0x000fe20008010835 */
[----:B------:R-:W-:Y:S01]  /*fd90*/  F2FP.F16.F32.PACK_AB R18, R171, R174 ;  /* 0x000000aeab12723e */ /* 0x000fe200000000ff */
[----:B------:R-:W3:Y:S01]  /*fda0*/  LDSM.16.MT88.4 R12, [R45+0x2400] ;  /* 0x002400002d0c783b */ /* 0x000ee20000004200 */
[----:B------:R-:W4:Y:S04]  /*fdb0*/  MUFU.EX2 R170, R201 ;  /* 0x000000c900aa7308 */ /* 0x000f280000000800 */
[----:B------:R-:W-:Y:S01]  /*fdc0*/  MUFU.EX2 R168, R190 ;  /* 0x000000be00a87308 */ /* 0x000fe20000000800 */
[----:B------:R-:W-:Y:S01]  /*fdd0*/  HMMA.16816.F32 R24, R16, R8, R24 ;  /* 0x000000081018723c */ /* 0x000fe20000001818 */
[----:B-1----:R-:W-:-:S02]  /*fde0*/  F2FP.F16.F32.PACK_AB R9, R176, R173 ;  /* 0x000000adb009723e */ /* 0x002fc400000000ff */
[----:B------:R-:W1:Y:S04]  /*fdf0*/  MUFU.EX2 R169, R203 ;  /* 0x000000cb00a97308 */ /* 0x000e680000000800 */
[----:B------:R-:W-:Y:S01]  /*fe00*/  MUFU.EX2 R162, R164 ;  /* 0x000000a400a27308 */ /* 0x000fe20000000800 */
[C---:B------:R-:W-:Y:S01]  /*fe10*/  HMMA.16816.F32 R20, R16.reuse, R10, R20 ;  /* 0x0000000a1014723c */ /* 0x040fe20000001814 */
[----:B----4-:R-:W-:Y:S02]  /*fe20*/  F2FP.F16.F32.PACK_AB R11, R170, R167 ;  /* 0x000000a7aa0b723e */ /* 0x010fe400000000ff */
[----:B------:R-:W4:Y:S04]  /*fe30*/  MUFU.EX2 R195, R195 ;  /* 0x000000c300c37308 */ /* 0x000f280000000800 */
[----:B------:R-:W-:Y:S01]  /*fe40*/  MUFU.EX2 R105, R105 ;  /* 0x0000006900697308 */ /* 0x000fe20000000800 */
[----:B------:R-:W-:Y:S01]  /*fe50*/  HMMA.16816.F32 R36, R16, R4, R36 ;  /* 0x000000041024723c */ /* 0x000fe20000001824 */
[----:B-1----:R-:W-:-:S02]  /*fe60*/  F2FP.F16.F32.PACK_AB R8, R169, R168 ;  /* 0x000000a8a908723e */ /* 0x002fc400000000ff */
[----:B------:R-:W-:Y:S05]  /*fe70*/  MUFU.EX2 R92, R102 ;  /* 0x00000066005c7308 */ /* 0x000fea0000000800 */
[----:B------:R-:W-:Y:S01]  /*fe80*/  HMMA.16816.F32 R28, R16, R6, R28 ;  /* 0x00000006101c723c */ /* 0x000fe2000000181c */
[----:B------:R-:W1:Y:S01]  /*fe90*/  LDSM.16.MT88.4 R4, [R47+0x7800] ;  /* 0x007800002f04783b */ /* 0x000e620000004200 */
[----:B----4-:R-:W-:Y:S01]  /*fea0*/  F2FP.F16.F32.PACK_AB R10, R195, R162 ;  /* 0x000000a2c30a723e */ /* 0x010fe200000000ff */
[--C-:B------:R-:W-:Y:S01]  /*feb0*/  FFMA.FTZ R17, R137, UR4, -R52.reuse ;  /* 0x0000000489117c23 */ /* 0x100fe20008010834 */
[--C-:B------:R-:W-:Y:S01]  /*fec0*/  FFMA.FTZ R137, R131, UR4, -R52.reuse ;  /* 0x0000000483897c23 */ /* 0x100fe20008010834 */
[----:B------:R-:W-:Y:S01]  /*fed0*/  FFMA.FTZ R131, R126, UR4, -R53 ;  /* 0x000000047e837c23 */ /* 0x000fe20008010835 */
[----:B------:R-:W-:-:S02]  /*fee0*/  FFMA.FTZ R16, R135, UR4, -R52 ;  /* 0x0000000487107c23 */ /* 0x000fc40008010834 */
[----:B------:R-:W-:Y:S01]  /*fef0*/  MUFU.EX2 R135, R17 ;  /* 0x0000001100877308 */ /* 0x000fe20000000800 */
[C---:B--2---:R-:W-:Y:S01]  /*ff00*/  HMMA.16816.F32 R24, R8.reuse, R32, R24 ;  /* 0x000000200818723c */ /* 0x044fe20000001818 */
[----:B------:R-:W-:Y:S01]  /*ff10*/  FFMA.FTZ R33, R133, UR4, -R52 ;  /* 0x0000000485217c23 */ /* 0x000fe20008010834 */
[--C-:B------:R-:W-:Y:S01]  /*ff20*/  FFMA.FTZ R133, R132, UR4, -R53.reuse ;  /* 0x0000000484857c23 */ /* 0x100fe20008010835 */
[----:B------:R2:W4:Y:S04]  /*ff30*/  MUFU.EX2 R32, R16 ;  /* 0x0000001000207308 */ /* 0x0005280000000800 */
[----:B------:R-:W-:Y:S01]  /*ff40*/  MUFU.EX2 R33, R33 ;  /* 0x0000002100217308 */ /* 0x000fe20000000800 */
[C---:B------:R-:W-:Y:S01]  /*ff50*/  HMMA.16816.F32 R20, R8.reuse, R34, R20 ;  /* 0x000000220814723c */ /* 0x040fe20000001814 */
[--C-:B------:R-:W-:Y:S01]  /*ff60*/  FFMA.FTZ R35, R130, UR4, -R53.reuse ;  /* 0x0000000482237c23 */ /* 0x100fe20008010835 */
[--C-:B------:R-:W-:Y:S01]  /*ff70*/  FFMA.FTZ R130, R128, UR4, -R53.reuse ;  /* 0x0000000480827c23 */ /* 0x100fe20008010835 */
[----:B------:R-:W5:Y:S01]  /*ff80*/  MUFU.EX2 R132, R137 ;  /* 0x0000008900847308 */ /* 0x000f620000000800 */
[----:B------:R-:W-:Y:S01]  /*ff90*/  FADD.FTZ R128, R125, R122 ;  /* 0x0000007a7d807221 */ /* 0x000fe20000010000 */
[--C-:B------:R-:W-:Y:S01]  /*ffa0*/  FFMA.FTZ R122, R129, UR4, -R52.reuse ;  /* 0x00000004817a7c23 */ /* 0x100fe20008010834 */
[----:B------:R-:W-:Y:S01]  /*ffb0*/  FFMA.FTZ R129, R123, UR4, -R52 ;  /* 0x000000047b817c23 */ /* 0x000fe20008010834 */
[----:B------:R-:W-:Y:S01]  /*ffc0*/  MUFU.EX2 R34, R133 ;  /* 0x0000008500227308 */ /* 0x000fe20000000800 */
[----:B---3--:R-:W-:Y:S01]  /*ffd0*/  HMMA.16816.F32 R36, R8, R12, R36 ;  /* 0x0000000c0824723c */ /* 0x008fe20000001824 */
[----:B--2---:R-:W2:Y:S01]  /*ffe0*/  LDSM.16.MT88.4 R16, [R45+0x2800] ;  /* 0x002800002d10783b */ /* 0x004ea20000004200 */
[----:B----4-:R-:W-:Y:S01]  /*fff0*/  F2FP.F16.F32.PACK_AB R13, R32, R135 ;  /* 0x00000087200d723e */ /* 0x010fe200000000ff */
[----:B------:R-:W3:Y:S01]  /*10000*/  MUFU.EX2 R35, R35 ;  /* 0x0000002300237308 */ /* 0x000ee20000000800 */
[----:B------:R-:W-:Y:S01]  /*10010*/  FADD.FTZ R123, R113, R128 ;  /* 0x00000080717b7221 */ /* 0x000fe20000010000 */
[----:B------:R-:W-:-:S02]  /*10020*/  FFMA.FTZ R125, R114, UR4, -R53 ;  /* 0x00000004727d7c23 */ /* 0x000fc40008010835 */
[----:B------:R-:W-:Y:S01]  /*10030*/  MUFU.EX2 R126, R130 ;  /* 0x00000082007e7308 */ /* 0x000fe20000000800 */
[----:B------:R-:W-:Y:S01]  /*10040*/  HMMA.16816.F32 R28, R8, R14, R28 ;  /* 0x0000000e081c723c */ /* 0x000fe2000000181c */
[----:B------:R-:W4:Y:S01]  /*10050*/  LDSM.16.MT88.4 R8, [R47+0x7c00] ;  /* 0x007c00002f08783b */ /* 0x000f220000004200 */
[----:B-----5:R-:W-:Y:S01]  /*10060*/  F2FP.F16.F32.PACK_AB R15, R132, R33 ;  /* 0x00000021840f723e */ /* 0x020fe200000000ff */
[----:B------:R-:W5:Y:S04]  /*10070*/  MUFU.EX2 R131, R131 ;  /* 0x0000008300837308 */ /* 0x000f680000000800 */
[----:B------:R-:W-:Y:S01]  /*10080*/  MUFU.EX2 R122, R122 ;  /* 0x0000007a007a7308 */ /* 0x000fe20000000800 */
[----:B---3--:R-:W-:-:S03]  /*10090*/  F2FP.F16.F32.PACK_AB R12, R35, R34 ;  /* 0x00000022230c723e */ /* 0x008fc600000000ff */
[----:B------:R-:W3:Y:S04]  /*100a0*/  MUFU.EX2 R121, R129 ;  /* 0x0000008100797308 */ /* 0x000ee80000000800 */
[----:B------:R-:W-:Y:S01]  /*100b0*/  MUFU.EX2 R113, R124 ;  /* 0x0000007c00717308 */ /* 0x000fe20000000800 */
[----:B-----5:R-:W-:-:S03]  /*100c0*/  F2FP.F16.F32.PACK_AB R14, R131, R126 ;  /* 0x0000007e830e723e */ /* 0x020fc600000000ff */
[----:B------:R-:W-:Y:S04]  /*100d0*/  MUFU.EX2 R114, R119 ;  /* 0x0000007700727308 */ /* 0x000fe80000000800 */
[C---:B-1----:R-:W-:Y:S01]  /*100e0*/  HMMA.16816.F32 R24, R12.reuse, R4, R24 ;  /* 0x000000040c18723c */ /* 0x042fe20000001818 */
[----:B------:R-:W-:Y:S01]  /*100f0*/  FADD.FTZ R4, R110, R123 ;  /* 0x0000007b6e047221 */ /* 0x000fe20000010000 */
[----:B------:R-:W-:Y:S01]  /*10100*/  FFMA.FTZ R123, R104, UR4, -R53 ;  /* 0x00000004687b7c23 */ /* 0x000fe20008010835 */
[----:B------:R-:W-:Y:S02]  /*10110*/  MUFU.EX2 R110, R125 ;  /* 0x0000007d006e7308 */ /* 0x000fe40000000800 */
[----:B------:R-:W-:Y:S02]  /*10120*/  FADD.FTZ R5, R109, R4 ;  /* 0x000000046d057221 */ /* 0x000fe40000010000 */
[----:B------:R-:W1:Y:S01]  /*10130*/  MUFU.EX2 R109, R112 ;  /* 0x00000070006d7308 */ /* 0x000e620000000800 */
[----:B------:R-:W-:Y:S01]  /*10140*/  HMMA.16816.F32 R20, R12, R6, R20 ;  /* 0x000000060c14723c */ /* 0x000fe20000001814 */
[----:B------:R-:W-:-:S02]  /*10150*/  FADD.FTZ R104, R98, R5 ;  /* 0x0000000562687221 */ /* 0x000fc40000010000 */
[----:B------:R-:W5:Y:S01]  /*10160*/  MUFU.EX2 R98, R123 ;  /* 0x0000007b00627308 */ /* 0x000f620000000800 */
[----:B------:R-:W4:Y:S01]  /*10170*/  LDSM.16.MT88.4 R4, [R45+0x2c00] ;  /* 0x002c00002d04783b */ /* 0x000f220000004200 */
[----:B------:R-:W-:Y:S01]  /*10180*/  FADD.FTZ R97, R97, R104 ;  /* 0x0000006861617221 */ /* 0x000fe20000010000 */
[----:B------:R-:W-:Y:S02]  /*10190*/  FFMA.FTZ R104, R95, UR4, -R52 ;  /* 0x000000045f687c23 */ /* 0x000fe40008010834 */
[----:B--2---:R-:W-:Y:S01]  /*101a0*/  HMMA.16816.F32 R36, R12, R16, R36 ;  /* 0x000000100c24723c */ /* 0x004fe20000001824 */
[----:B---3--:R-:W-:Y:S01]  /*101b0*/  F2FP.F16.F32.PACK_AB R17, R121, R122 ;  /* 0x0000007a7911723e */ /* 0x008fe200000000ff */
[----:B------:R-:W-:Y:S01]  /*101c0*/  FADD.FTZ R102, R86, R97 ;  /* 0x0000006156667221 */ /* 0x000fe20000010000 */
[----:B------:R-:W2:Y:S01]  /*101d0*/  MUFU.EX2 R95, R101 ;  /* 0x00000065005f7308 */ /* 0x000ea20000000800 */
[----:B-1----:R-:W-:-:S03]  /*101e0*/  F2FP.F16.F32.PACK_AB R16, R109, R110 ;  /* 0x0000006e6d10723e */ /* 0x002fc600000000ff */
[----:B------:R-:W-:Y:S01]  /*101f0*/  MUFU.EX2 R93, R104 ;  /* 0x00000068005d7308 */ /* 0x000fe20000000800 */
[----:B------:R-:W-:Y:S01]  /*10200*/  HMMA.16816.F32 R28, R12, R18, R28 ;  /* 0x000000120c1c723c */ /* 0x000fe2000000181c */
[----:B------:R-:W1:Y:S01]  /*10210*/  LDSM.16.MT88.4 R12, [R47+0x8000] ;  /* 0x008000002f0c783b */ /* 0x000e620000004200 */
[----:B------:R-:W-:Y:S01]  /*10220*/  F2FP.F16.F32.PACK_AB R19, R114, R113 ;  /* 0x000000717213723e */ /* 0x000fe200000000ff */
[----:B------:R-:W-:Y:S01]  /*10230*/  MUFU.EX2 R86, R99 ;  /* 0x0000006300567308 */ /* 0x000fe20000000800 */
[----:B-----5:R-:W-:-:S07]  /*10240*/  F2FP.F16.F32.PACK_AB R18, R105, R98 ;  /* 0x000000626912723e */ /* 0x020fce00000000ff */
[----:B----4-:R-:W-:Y:S01]  /*10250*/  HMMA.16816.F32 R24, R16, R8, R24 ;  /* 0x000000081018723c */ /* 0x010fe20000001818 */
[----:B------:R-:W-:Y:S01]  /*10260*/  FADD.FTZ R9, R51, R102 ;  /* 0x0000006633097221 */ /* 0x000fe20000010000 */
[----:B------:R-:W-:Y:S02]  /*10270*/  FFMA.FTZ R8, R84, UR4, -R53 ;  /* 0x0000000454087c23 */ /* 0x000fe40008010835 */
[----:B------:R-:W-:Y:S01]  /*10280*/  MUFU.EX2 R84, R88 ;  /* 0x0000005800547308 */ /* 0x000fe20000000800 */
[----:B------:R-:W-:-:S03]  /*10290*/  FADD.FTZ R100, R50, R9 ;  /* 0x0000000932647221 */ /* 0x000fc60000010000 */
[----:B------:R-:W3:Y:S01]  /*102a0*/  MUFU.EX2 R51, R8 ;  /* 0x0000000800337308 */ /* 0x000ee20000000800 */
[----:B------:R-:W-:Y:S01]  /*102b0*/  FADD.FTZ R9, R49, R100 ;  /* 0x0000006431097221 */ /* 0x000fe20000010000 */
[----:B------:R-:W-:Y:S02]  /*102c0*/  HMMA.16816.F32 R20, R16, R10, R20 ;  /* 0x0000000a1014723c */ /* 0x000fe40000001814 */
[----:B------:R-:W-:Y:S01]  /*102d0*/  MUFU.EX2 R50, R82 ;  /* 0x0000005200327308 */ /* 0x000fe20000000800 */
[----:B------:R-:W-:-:S03]  /*102e0*/  FADD.FTZ R90, R90, R9 ;  /* 0x000000095a5a7221 */ /* 0x000fc60000010000 */
[----:B------:R-:W4:Y:S01]  /*102f0*/  MUFU.EX2 R49, R80 ;  /* 0x0000005000317308 */ /* 0x000f220000000800 */
[----:B------:R-:W-:Y:S01]  /*10300*/  FADD.FTZ R89, R89, R90 ;  /* 0x0000005a59597221 */ /* 0x000fe20000010000 */
[C---:B------:R-:W-:Y:S01]  /*10310*/  HMMA.16816.F32 R36, R16.reuse, R4, R36 ;  /* 0x000000041024723c */ /* 0x040fe20000001824 */
[----:B--2---:R-:W-:Y:S02]  /*10320*/  F2FP.F16.F32.PACK_AB R5, R95, R92 ;  /* 0x0000005c5f05723e */ /* 0x004fe400000000ff */
[----:B------:R-:W-:Y:S01]  /*10330*/  FADD.FTZ R108, R108, R89 ;  /* 0x000000596c6c7221 */ /* 0x000fe20000010000 */
[----:B---3--:R-:W-:Y:S01]  /*10340*/  F2FP.F16.F32.PACK_AB R4, R51, R84 ;  /* 0x000000543304723e */ /* 0x008fe200000000ff */
[----:B------:R-:W2:Y:S02]  /*10350*/  LDSM.16.MT88.4 R8, [R45+0x3000] ;  /* 0x003000002d08783b */ /* 0x000ea40000004200 */
[----:B------:R-:W-:Y:S01]  /*10360*/  FADD.FTZ R107, R107, R108 ;  /* 0x0000006c6b6b7221 */ /* 0x000fe20000010000 */
[----:B------:R-:W-:Y:S01]  /*10370*/  HMMA.16816.F32 R28, R16, R6, R28 ;  /* 0x00000006101c723c */ /* 0x000fe2000000181c */
[----:B------:R-:W-:Y:S01]  /*10380*/  F2FP.F16.F32.PACK_AB R7, R86, R93 ;  /* 0x0000005d5607723e */ /* 0x000fe200000000ff */
[--C-:B------:R-:W-:Y:S01]  /*10390*/  FFMA.FTZ R16, R75, UR4, -R52.reuse ;  /* 0x000000044b107c23 */ /* 0x100fe20008010834 */
[----:B------:R-:W-:Y:S01]  /*103a0*/  FADD.FTZ R107, R106, R107 ;  /* 0x0000006b6a6b7221 */ /* 0x000fe20000010000 */
[----:B----4-:R-:W-:Y:S01]  /*103b0*/  F2FP.F16.F32.PACK_AB R6, R49, R50 ;  /* 0x000000323106723e */ /* 0x010fe200000000ff */
[----:B------:R-:W-:Y:S01]  /*103c0*/  FADD.FTZ R80, R138, R143 ;  /* 0x0000008f8a507221 */ /* 0x000fe20000010000 */
[--C-:B------:R-:W-:Y:S01]  /*103d0*/  FFMA.FTZ R19, R73, UR4, -R52.reuse ;  /* 0x0000000449137c23 */ /* 0x100fe20008010834 */
[--C-:B------:R-:W-:Y:S01]  /*103e0*/  FFMA.FTZ R18, R79, UR4, -R52.reuse ;  /* 0x000000044f127c23 */ /* 0x100fe20008010834 */
[----:B------:R-:W-:Y:S01]  /*103f0*/  FFMA.FTZ R17, R77, UR4, -R52 ;  /* 0x000000044d117c23 */ /* 0x000fe20008010834 */
[----:B------:R-:W-:Y:S01]  /*10400*/  FADD.FTZ R80, R145, R80 ;  /* 0x0000005091507221 */ /* 0x000fe20000010000 */
[----:B------:R-:W-:Y:S01]  /*10410*/  FFMA.FTZ R73, R78, UR4, -R53 ;  /* 0x000000044e497c23 */ /* 0x000fe20008010835 */
[C---:B-1----:R-:W-:Y:S01]  /*10420*/  HMMA.16816.F32 R24, R4.reuse, R12, R24 ;  /* 0x0000000c0418723c */ /* 0x042fe20000001818 */
[----:B------:R-:W-:Y:S01]  /*10430*/  FADD.FTZ R12, R134, R107 ;  /* 0x0000006b860c7221 */ /* 0x000fe20000010000 */
[----:B------:R-:W-:Y:S01]  /*10440*/  FADD.FTZ R153, R153, R80 ;  /* 0x0000005099997221 */ /* 0x000fe20000010000 */
[--C-:B------:R-:W-:Y:S01]  /*10450*/  FFMA.FTZ R75, R72, UR4, -R53.reuse ;  /* 0x00000004484b7c23 */ /* 0x100fe20008010835 */
[----:B------:R-:W-:Y:S01]  /*10460*/  FFMA.FTZ R77, R74, UR4, -R53 ;  /* 0x000000044a4d7c23 */ /* 0x000fe20008010835 */
[----:B------:R-:W-:Y:S01]  /*10470*/  FADD.FTZ R12, R141, R12 ;  /* 0x0000000c8d0c7221 */ /* 0x000fe20000010000 */
[----:B------:R-:W-:Y:S01]  /*10480*/  FADD.FTZ R158, R158, R153 ;  /* 0x000000999e9e7221 */ /* 0x000fe20000010000 */
[----:B------:R-:W-:Y:S01]  /*10490*/  MUFU.EX2 R18, R18 ;  /* 0x0000001200127308 */ /* 0x000fe20000000800 */
        /* <DEDUP_REMOVED lines=16> */
[----:B------:R-:W-:Y:S01]  /*105a0*/  FADD.FTZ R163, R163, R166 ;  /* 0x000000a6a3a37221 */ /* 0x000fe20000010000 */
[C---:B--2---:R-:W-:Y:S01]  /*105b0*/  HMMA.16816.F32 R36, R4.reuse, R8, R36 ;  /* 0x000000080424723c */ /* 0x044fe20000001824 */
[----:B------:R2:W5:Y:S01]  /*105c0*/  MUFU.EX2 R74, R76 ;  /* 0x0000004c004a7308 */ /* 0x0005620000000800 */
[----:B------:R-:W-:Y:S01]  /*105d0*/  FADD.FTZ R151, R151, R142 ;  /* 0x0000008e97977221 */ /* 0x000fe20000010000 */
[----:B------:R-:W-:Y:S01]  /*105e0*/  FADD.FTZ R163, R172, R163 ;  /* 0x000000a3aca37221 */ /* 0x000fe20000010000 */
[----:B------:R-:W-:Y:S01]  /*105f0*/  LDSM.16.MT88.4 R140, [R47+0x8c00] ;  /* 0x008c00002f8c783b */ /* 0x000fe20000004200 */
[----:B------:R5:W-:Y:S01]  /*10600*/  MUFU.EX2 R72, R77 ;  /* 0x0000004d00487308 */ /* 0x000be20000000800 */
[----:B------:R-:W-:Y:S01]  /*10610*/  FADD.FTZ R146, R146, R151 ;  /* 0x0000009792927221 */ /* 0x000fe20000010000 */
[----:B------:R-:W-:Y:S01]  /*10620*/  FADD.FTZ R198, R198, R163 ;  /* 0x000000a3c6c67221 */ /* 0x000fe20000010000 */
[----:B------:R-:W-:Y:S01]  /*10630*/  HMMA.16816.F32 R28, R4, R10, R28 ;  /* 0x0000000a041c723c */ /* 0x000fe2000000181c */
[----:B------:R-:W1:Y:S01]  /*10640*/  LDSM.16.MT88.4 R8, [R45+0x3400] ;  /* 0x003400002d08783b */ /* 0x000e620000004200 */
[----:B------:R-:W-:Y:S01]  /*10650*/  FADD.FTZ R161, R161, R146 ;  /* 0x00000092a1a17221 */ /* 0x000fe20000010000 */
[----:B------:R-:W-:Y:S01]  /*10660*/  FADD.FTZ R197, R197, R198 ;  /* 0x000000c6c5c57221 */ /* 0x000fe20000010000 */
[----:B------:R-:W5:Y:S01]  /*10670*/  MUFU.EX2 R75, R75 ;  /* 0x0000004b004b7308 */ /* 0x000f620000000800 */
[----:B---3--:R-:W-:Y:S01]  /*10680*/  F2FP.F16.F32.PACK_AB R5, R17, R18 ;  /* 0x000000121105723e */ /* 0x008fe200000000ff */
[----:B------:R-:W-:Y:S01]  /*10690*/  FADD.FTZ R160, R160, R161 ;  /* 0x000000a1a0a07221 */ /* 0x000fe20000010000 */
[----:B------:R-:W-:Y:S01]  /*106a0*/  FADD.FTZ R196, R196, R197 ;  /* 0x000000c5c4c47221 */ /* 0x000fe20000010000 */
[----:B----4-:R-:W-:Y:S01]  /*106b0*/  F2FP.F16.F32.PACK_AB R7, R19, R16 ;  /* 0x000000101307723e */ /* 0x010fe200000000ff */
[----:B--2---:R-:W-:Y:S01]  /*106c0*/  FFMA.FTZ R76, R69, UR4, -R52 ;  /* 0x00000004454c7c23 */ /* 0x004fe20008010834 */
[----:B------:R-:W-:Y:S01]  /*106d0*/  FADD.FTZ R160, R159, R160 ;  /* 0x000000a09fa07221 */ /* 0x000fe20000010000 */
[----:B------:R-:W-:Y:S01]  /*106e0*/  FADD.FTZ R199, R199, R196 ;  /* 0x000000c4c7c77221 */ /* 0x000fe20000010000 */
[----:B-----5:R-:W-:Y:S01]  /*106f0*/  F2FP.F16.F32.PACK_AB R4, R74, R73 ;  /* 0x000000494a04723e */ /* 0x020fe200000000ff */
[----:B------:R-:W-:Y:S01]  /*10700*/  FFMA.FTZ R77, R67, UR4, -R52 ;  /* 0x00000004434d7c23 */ /* 0x000fe20008010834 */
[----:B------:R-:W-:Y:S01]  /*10710*/  FADD.FTZ R175, R175, R160 ;  /* 0x000000a0afaf7221 */ /* 0x000fe20000010000 */
[----:B------:R-:W-:Y:S01]  /*10720*/  FADD.FTZ R188, R188, R199 ;  /* 0x000000c7bcbc7221 */ /* 0x000fe20000010000 */
[----:B------:R2:W-:Y:S01]  /*10730*/  MUFU.EX2 R69, R71 ;  /* 0x0000004700457308 */ /* 0x0005e20000000800 */
[----:B------:R-:W-:Y:S01]  /*10740*/  FFMA.FTZ R67, R70, UR4, -R53 ;  /* 0x0000000446437c23 */ /* 0x000fe20008010835 */
[----:B------:R-:W-:Y:S01]  /*10750*/  FADD.FTZ R194, R194, R175 ;  /* 0x000000afc2c27221 */ /* 0x000fe20000010000 */
[----:B------:R-:W-:Y:S01]  /*10760*/  FADD.FTZ R189, R189, R188 ;  /* 0x000000bcbdbd7221 */ /* 0x000fe20000010000 */
[----:B------:R-:W-:Y:S01]  /*10770*/  F2FP.F16.F32.PACK_AB R6, R75, R72 ;  /* 0x000000484b06723e */ /* 0x000fe200000000ff */
[----:B------:R3:W-:Y:S01]  /*10780*/  MUFU.EX2 R65, R77 ;  /* 0x0000004d00417308 */ /* 0x0007e20000000800 */
[----:B------:R-:W-:Y:S01]  /*10790*/  FADD.FTZ R193, R193, R194 ;  /* 0x000000c2c1c17221 */ /* 0x000fe20000010000 */
[----:B------:R-:W-:-:S02]  /*107a0*/  FADD.FTZ R174, R174, R189 ;  /* 0x000000bdaeae7221 */ /* 0x000fc40000010000 */
[----:B------:R-:W4:Y:S01]  /*107b0*/  MUFU.EX2 R76, R76 ;  /* 0x0000004c004c7308 */ /* 0x000f220000000800 */
[----:B------:R-:W-:Y:S01]  /*107c0*/  FADD.FTZ R192, R192, R193 ;  /* 0x000000c1c0c07221 */ /* 0x000fe20000010000 */
[----:B------:R-:W-:Y:S01]  /*107d0*/  FADD.FTZ R171, R171, R174 ;  /* 0x000000aeabab7221 */ /* 0x000fe20000010000 */
[C---:B-1----:R-:W-:Y:S01]  /*107e0*/  HMMA.16816.F32 R24, R4.reuse, R12, R24 ;  /* 0x0000000c0418723c */ /* 0x042fe20000001818 */
[----:B------:R-:W1:Y:S01]  /*107f0*/  MUFU.EX2 R70, R78 ;  /* 0x0000004e00467308 */ /* 0x000e620000000800 */
[----:B------:R-:W-:Y:S01]  /*10800*/  FADD.FTZ R191, R191, R192 ;  /* 0x000000c0bfbf7221 */ /* 0x000fe20000010000 */
[----:B------:R-:W-:Y:S01]  /*10810*/  FADD.FTZ R168, R168, R171 ;  /* 0x000000aba8a87221 */ /* 0x000fe20000010000 */
[----:B--2---:R-:W-:Y:S01]  /*10820*/  FFMA.FTZ R71, R64, UR4, -R53 ;  /* 0x0000000440477c23 */ /* 0x004fe20008010835 */
[----:B------:R-:W-:Y:S01]  /*10830*/  MUFU.EX2 R67, R67 ;  /* 0x0000004300437308 */ /* 0x000fe20000000800 */
[----:B------:R-:W-:Y:S01]  /*10840*/  FADD.FTZ R200, R200, R191 ;  /* 0x000000bfc8c87221 */ /* 0x000fe20000010000 */
[----:B------:R-:W-:Y:S01]  /*10850*/  FADD.FTZ R169, R169, R168 ;  /* 0x000000a8a9a97221 */ /* 0x000fe20000010000 */
[C---:B------:R-:W-:Y:S01]  /*10860*/  HMMA.16816.F32 R20, R4.reuse, R14, R20 ;  /* 0x0000000e0414723c */ /* 0x040fe20000001814 */
[----:B------:R-:W2:Y:S01]  /*10870*/  LDSM.16.MT88.4 R12, [R47+0x8800] ;  /* 0x008800002f0c783b */ /* 0x000ea20000004200 */
[----:B------:R-:W-:Y:S01]  /*10880*/  FADD.FTZ R177, R177, R200 ;  /* 0x000000c8b1b17221 */ /* 0x000fe20000010000 */
[----:B------:R-:W-:Y:S01]  /*10890*/  FADD.FTZ R162, R162, R169 ;  /* 0x000000a9a2a27221 */ /* 0x000fe20000010000 */
[----:B---3--:R-:W-:Y:S01]  /*108a0*/  FFMA.FTZ R77, R66, UR4, -R53 ;  /* 0x00000004424d7c23 */ /* 0x008fe20008010835 */
[----:B------:R-:W-:Y:S01]  /*108b0*/  MUFU.EX2 R71, R71 ;  /* 0x0000004700477308 */ /* 0x000fe20000000800 */
[----:B------:R-:W-:Y:S01]  /*108c0*/  FADD.FTZ R202, R202, R177 ;  /* 0x000000b1caca7221 */ /* 0x000fe20000010000 */
[----:B------:R-:W-:Y:S01]  /*108d0*/  FADD.FTZ R195, R195, R162 ;  /* 0x000000a2c3c37221 */ /* 0x000fe20000010000 */
[C---:B------:R-:W-:Y:S01]  /*108e0*/  HMMA.16816.F32 R36, R4.reuse, R8, R36 ;  /* 0x000000080424723c */ /* 0x040fe20000001824 */
[----:B------:R-:W3:Y:S01]  /*108f0*/  MUFU.EX2 R66, R68 ;  /* 0x0000004400427308 */ /* 0x000ee20000000800 */
[----:B------:R-:W-:Y:S01]  /*10900*/  FADD.FTZ R173, R173, R202 ;  /* 0x000000caadad7221 */ /* 0x000fe20000010000 */
[----:B------:R-:W-:Y:S01]  /*10910*/  FADD.FTZ R34, R34, R195 ;  /* 0x000000c322227221 */ /* 0x000fe20000010000 */
[----:B----4-:R-:W-:Y:S01]  /*10920*/  F2FP.F16.F32.PACK_AB R9, R76, R69 ;  /* 0x000000454c09723e */ /* 0x010fe200000000ff */
[----:B------:R-:W4:Y:S01]  /*10930*/  MUFU.EX2 R64, R77 ;  /* 0x0000004d00407308 */ /* 0x000f220000000800 */
[----:B------:R-:W-:Y:S01]  /*10940*/  FADD.FTZ R176, R176, R173 ;  /* 0x000000adb0b07221 */ /* 0x000fe20000010000 */
[----:B------:R-:W-:Y:S01]  /*10950*/  FADD.FTZ R35, R35, R34 ;  /* 0x0000002223237221 */ /* 0x000fe20000010000 */
[----:B------:R-:W-:Y:S01]  /*10960*/  HMMA.16816.F32 R28, R4, R10, R28 ;  /* 0x0000000a041c723c */ /* 0x000fe2000000181c */
[----:B------:R-:W5:Y:S01]  /*10970*/  LDSM.16.MT88.4 R4, [R45+0x3800] ;  /* 0x003800002d04783b */ /* 0x000f620000004200 */
[----:B------:R-:W-:Y:S01]  /*10980*/  FADD.FTZ R167, R167, R176 ;  /* 0x000000b0a7a77221 */ /* 0x000fe20000010000 */
[----:B------:R-:W-:Y:S01]  /*10990*/  FADD.FTZ R126, R126, R35 ;  /* 0x000000237e7e7221 */ /* 0x000fe20000010000 */
[----:B-1----:R-:W-:Y:S01]  /*109a0*/  F2FP.F16.F32.PACK_AB R11, R70, R65 ;  /* 0x00000041460b723e */ /* 0x002fe200000000ff */
[----:B------:R-:W-:Y:S01]  /*109b0*/  FFMA.FTZ R34, R56, UR4, -R53 ;  /* 0x0000000438227c23 */ /* 0x000fe20008010835 */
[----:B------:R-:W-:Y:S01]  /*109c0*/  FADD.FTZ R170, R170, R167 ;  /* 0x000000a7aaaa7221 */ /* 0x000fe20000010000 */
[----:B------:R-:W-:Y:S01]  /*109d0*/  FADD.FTZ R131, R131, R126 ;  /* 0x0000007e83837221 */ /* 0x000fe20000010000 */
[----:B---3--:R-:W-:Y:S01]  /*109e0*/  F2FP.F16.F32.PACK_AB R8, R66, R67 ;  /* 0x000000434208723e */ /* 0x008fe200000000ff */
[----:B------:R-:W-:Y:S01]  /*109f0*/  FFMA.FTZ R191, R54, UR4, -R53 ;  /* 0x0000000436bf7c23 */ /* 0x000fe20008010835 */
        /* <DEDUP_REMOVED lines=9> */
[----:B------:R-:W-:Y:S02]  /*10a90*/  FFMA.FTZ R32, R62, UR4, -R53 ;  /* 0x000000043e207c23 */ /* 0x000fe40008010835 */
[----:B------:R-:W-:Y:S01]  /*10aa0*/  FADD.FTZ R33, R132, R33 ;  /* 0x0000002184217221 */ /* 0x000fe20000010000 */
[----:B------:R-:W-:Y:S01]  /*10ab0*/  FADD.FTZ R105, R105, R98 ;  /* 0x0000006269697221 */ /* 0x000fe20000010000 */
[----:B------:R-:W3:Y:S01]  /*10ac0*/  LDSM.16.MT88.4 R132, [R45+0x3c00] ;  /* 0x003c00002d84783b */ /* 0x000ee20000004200 */
[C---:B--2---:R-:W-:Y:S01]  /*10ad0*/  HMMA.16816.F32 R24, R8.reuse, R12, R24 ;  /* 0x0000000c0818723c */ /* 0x044fe20000001818 */
[----:B------:R-:W-:Y:S01]  /*10ae0*/  FADD.FTZ R122, R122, R33 ;  /* 0x000000217a7a7221 */ /* 0x000fe20000010000 */
[--C-:B------:R-:W-:Y:S01]  /*10af0*/  FFMA.FTZ R12, R63, UR4, -R52.reuse ;  /* 0x000000043f0c7c23 */ /* 0x100fe20008010834 */
[--C-:B------:R-:W-:Y:S01]  /*10b00*/  FFMA.FTZ R13, R61, UR4, -R52.reuse ;  /* 0x000000043d0d7c23 */ /* 0x100fe20008010834 */
[----:B------:R-:W-:Y:S01]  /*10b10*/  FFMA.FTZ R52, R57, UR4, -R52 ;  /* 0x0000000439347c23 */ /* 0x000fe20008010834 */
[----:B------:R-:W-:Y:S01]  /*10b20*/  FADD.FTZ R122, R121, R122 ;  /* 0x0000007a797a7221 */ /* 0x000fe20000010000 */
[----:B------:R-:W-:Y:S01]  /*10b30*/  FADD.FTZ R84, R84, R105 ;  /* 0x0000006954547221 */ /* 0x000fe20000010000 */
[----:B------:R-:W-:Y:S01]  /*10b40*/  FFMA.FTZ R33, R58, UR4, -R53 ;  /* 0x000000043a217c23 */ /* 0x000fe20008010835 */
[----:B------:R-:W-:Y:S01]  /*10b50*/  HMMA.16816.F32 R20, R8, R14, R20 ;  /* 0x0000000e0814723c */ /* 0x000fe20000001814 */
[----:B------:R-:W-:Y:S01]  /*10b60*/  FADD.FTZ R113, R113, R122 ;  /* 0x0000007a71717221 */ /* 0x000fe20000010000 */
[----:B------:R2:W-:Y:S01]  /*10b70*/  MUFU.EX2 R15, R52 ;  /* 0x00000034000f7308 */ /* 0x0005e20000000800 */
[----:B------:R-:W-:-:S02]  /*10b80*/  FADD.FTZ R51, R51, R84 ;  /* 0x0000005433337221 */ /* 0x000fc40000010000 */
[----:B------:R-:W-:Y:S01]  /*10b90*/  FADD.FTZ R113, R114, R113 ;  /* 0x0000007172717221 */ /* 0x000fe20000010000 */
[----:B------:R-:W-:Y:S01]  /*10ba0*/  MUFU.EX2 R12, R12 ;  /* 0x0000000c000c7308 */ /* 0x000fe20000000800 */
[----:B------:R-:W-:Y:S01]  /*10bb0*/  FADD.FTZ R50, R50, R51 ;  /* 0x0000003332327221 */ /* 0x000fe20000010000 */
[----:B-----5:R-:W-:Y:S01]  /*10bc0*/  HMMA.16816.F32 R36, R8, R4, R36 ;  /* 0x000000040824723c */ /* 0x020fe20000001824 */
[----:B------:R-:W-:Y:S01]  /*10bd0*/  FADD.FTZ R92, R92, R113 ;  /* 0x000000715c5c7221 */ /* 0x000fe20000010000 */
[----:B------:R-:W4:Y:S01]  /*10be0*/  MUFU.EX2 R13, R13 ;  /* 0x0000000d000d7308 */ /* 0x000f220000000800 */
[----:B------:R-:W-:-:S03]  /*10bf0*/  FADD.FTZ R50, R49, R50 ;  /* 0x0000003231327221 */ /* 0x000fc60000010000 */
[----:B------:R-:W-:Y:S01]  /*10c00*/  MUFU.EX2 R32, R32 ;  /* 0x0000002000207308 */ /* 0x000fe20000000800 */
[----:B--2---:R-:W-:Y:S01]  /*10c10*/  FADD.FTZ R52, R95, R92 ;  /* 0x0000005c5f347221 */ /* 0x004fe20000010000 */
[----:B------:R-:W-:Y:S01]  /*10c20*/  HMMA.16816.F32 R28, R8, R6, R28 ;  /* 0x00000006081c723c */ /* 0x000fe2000000181c */
[----:B------:R-:W-:Y:S01]  /*10c30*/  FADD.FTZ R9, R73, R50 ;  /* 0x0000003249097221 */ /* 0x000fe20000010000 */
[----:B------:R-:W2:Y:S01]  /*10c40*/  MUFU.EX2 R33, R33 ;  /* 0x0000002100217308 */ /* 0x000ea20000000800 */
[----:B------:R-:W-:Y:S01]  /*10c50*/  FADD.FTZ R5, R93, R52 ;  /* 0x000000345d057221 */ /* 0x000fe20000010000 */
[----:B-1----:R-:W-:Y:S01]  /*10c60*/  F2FP.F16.F32.PACK_AB R6, R191, R34 ;  /* 0x00000022bf06723e */ /* 0x002fe200000000ff */
[----:B------:R-:W-:Y:S01]  /*10c70*/  FADD.FTZ R9, R74, R9 ;  /* 0x000000094a097221 */ /* 0x000fe20000010000 */
[----:B------:R-:W1:Y:S01]  /*10c80*/  MUFU.EX2 R14, R59 ;  /* 0x0000003b000e7308 */ /* 0x000e620000000800 */
[----:B------:R-:W-:Y:S02]  /*10c90*/  FADD.FTZ R5, R86, R5 ;  /* 0x0000000556057221 */ /* 0x000fe40000010000 */
[----:B------:R-:W-:-:S02]  /*10ca0*/  FADD.FTZ R10, R72, R9 ;  /* 0x00000009480a7221 */ /* 0x000fc40000010000 */
[----:B------:R-:W-:Y:S01]  /*10cb0*/  FADD.FTZ R18, R18, R5 ;  /* 0x0000000512127221 */ /* 0x000fe20000010000 */
[----:B----4-:R-:W-:Y:S01]  /*10cc0*/  F2FP.F16.F32.PACK_AB R5, R13, R12 ;  /* 0x0000000c0d05723e */ /* 0x010fe200000000ff */
[----:B------:R-:W-:Y:S02]  /*10cd0*/  FADD.FTZ R10, R75, R10 ;  /* 0x0000000a4b0a7221 */ /* 0x000fe40000010000 */
[----:B------:R-:W-:Y:S01]  /*10ce0*/  FADD.FTZ R17, R17, R18 ;  /* 0x0000001211117221 */ /* 0x000fe20000010000 */
[----:B--2---:R-:W-:Y:S01]  /*10cf0*/  F2FP.F16.F32.PACK_AB R4, R33, R32 ;  /* 0x000000202104723e */ /* 0x004fe200000000ff */
        /* <DEDUP_REMOVED lines=19> */
[----:B------:R-:W-:-:S04]  /*10e30*/  FADD.FTZ R13, R13, R12 ;  /* 0x0000000c0d0d7221 */ /* 0x000fc80000010000 */
[----:B------:R-:W-:Y:S01]  /*10e40*/  FADD.FTZ R14, R14, R13 ;  /* 0x0000000d0e0e7221 */ /* 0x000fe20000010000 */
[----:B------:R-:W-:Y:S03]  /*10e50*/  HMMA.16816.F32 R132, R4, R134, R28 ;  /* 0x000000860484723c */ /* 0x000fe6000000181c */
[----:B------:R-:W-:Y:S01]  /*10e60*/  FADD.FTZ R192, R15, R14 ;  /* 0x0000000e0fc07221 */ /* 0x000fe20000010000 */
[----:B------:R-:W-:-:S01]  /*10e70*/  NOP ;  /* 0x0000000000007918 */ /* 0x000fc20000000000 */
        /* <DEDUP_REMOVED lines=69> */
.L_x_1318:
        /* <DEDUP_REMOVED lines=8> */
.L_x_1319:
[----:B------:R-:W1:Y:S01]  /*11350*/  LDCU UR4, c[0x0][0x3c4] ;  /* 0x00007880ff0477ac */ /* 0x000e620008000800 */
[----:B------:R-:W-:Y:S02]  /*11360*/  SHF.R.U32.HI R152, RZ, 0x1, R154 ;  /* 0x00000001ff987819 */ /* 0x000fe4000001169a */
[----:B------:R-:W-:Y:S01]  /*11370*/  LOP3.LUT R155, R44, 0x3e00, RZ, 0xc0, !PT ;  /* 0x00003e002c9b7812 */ /* 0x000fe200078ec0ff */
[----:B------:R-:W2:Y:S01]  /*11380*/  LDCU UR8, c[0x0][0x440] ;  /* 0x00008800ff0877ac */ /* 0x000ea20008000800 */
[----:B------:R-:W-:Y:S02]  /*11390*/  LOP3.LUT R5, R152, 0x8, RZ, 0xc0, !PT ;  /* 0x0000000898057812 */ /* 0x000fe400078ec0ff */
[----:B------:R-:W-:Y:S01]  /*113a0*/  LEA R44, R42, UR5, 0x1 ;  /* 0x000000052a2c7c11 */ /* 0x000fe2000f8e08ff */
[----:B------:R-:W-:Y:S01]  /*113b0*/  USHF.L.U32 UR9, UR10, 0x6, URZ ;  /* 0x000000060a097899 */ /* 0x000fe200080006ff */
[--C-:B------:R-:W-:Y:S02]  /*113c0*/  LOP3.LUT R4, R5, 0xc0, R46.reuse, 0xf8, !PT ;  /* 0x000000c005047812 */ /* 0x100fe400078ef82e */
[----:B------:R-:W-:-:S03]  /*113d0*/  LOP3.LUT R46, R155, 0x120, R46, 0xf8, !PT ;  /* 0x000001209b2e7812 */ /* 0x000fc600078ef82e */
[----:B------:R-:W-:Y:S02]  /*113e0*/  IADD3 R6, P0, PT, R184, UR9, RZ ;  /* 0x00000009b8067c10 */ /* 0x000fe4000ff1e0ff */
[----:B------:R-:W-:Y:S01]  /*113f0*/  LOP3.LUT R4, R46, R4, R43, 0xf6, !PT ;  /* 0x000000042e047212 */ /* 0x000fe200078ef62b */
[----:B------:R-:W-:Y:S01]  /*11400*/  IMAD.IADD R43, R41, 0x1, R44 ;  /* 0x00000001292b7824 */ /* 0x000fe200078e022c */
[----:B-1----:R-:W-:Y:S02]  /*11410*/  USHF.L.U64.HI UR4, UR10, 0x6, UR4 ;  /* 0x000000060a047899 */ /* 0x002fe40008010204 */
[----:B------:R-:W-:Y:S02]  /*11420*/  LEA R24, R4, UR5, 0x1 ;  /* 0x0000000504187c11 */ /* 0x000fe4000f8e08ff */
[----:B--2---:R-:W-:Y:S02]  /*11430*/  ISETP.GE.AND P4, PT, R148, UR8, PT ;  /* 0x0000000894007c0c */ /* 0x004fe4000bf86270 */
[----:B------:R-:W-:-:S02]  /*11440*/  IADD3.X R7, PT, PT, R185, UR4, RZ, P0, !PT ;  /* 0x00000004b9077c10 */ /* 0x000fc400087fe4ff */
[----:B------:R-:W-:Y:S02]  /*11450*/  IADD3 R8, P0, PT, R6, UR9, RZ ;  /* 0x0000000906087c10 */ /* 0x000fe4000ff1e0ff */
[----:B------:R-:W-:Y:S02]  /*11460*/  P2R R42, PR, RZ, 0x10 ;  /* 0x00000010ff2a7803 */ /* 0x000fe40000000000 */
[----:B------:R-:W-:Y:S02]  /*11470*/  IADD3.X R9, PT, PT, R7, UR4, RZ, P0, !PT ;  /* 0x0000000407097c10 */ /* 0x000fe400087fe4ff */
[----:B------:R-:W-:-:S03]  /*11480*/  IADD3 R12, P0, PT, R8, UR9, RZ ;  /* 0x00000009080c7c10 */ /* 0x000fc6000ff1e0ff */
[----:B------:R-:W-:Y:S01]  /*11490*/  @!PT LDS RZ, [RZ] ;  /* 0x00000000fffff984 */ /* 0x000fe20000000800 */
[----:B------:R-:W-:Y:S01]  /*114a0*/  @!PT LDS RZ, [RZ] ;  /* 0x00000000fffff984 */ /* 0x000fe20000000800 */
[----:B------:R-:W-:Y:S01]  /*114b0*/  @!PT LDS RZ, [RZ] ;  /* 0x00000000fffff984 */ /* 0x000fe20000000800 */
[----:B------:R-:W-:Y:S01]  /*114c0*/  @!P4 LDGSTS.E.BYPASS.LTC128B.128 [R83+0x5000], desc[UR6][R184.64] ;  /* 0x05000000b853cfae */ /* 0x000fe2000b981a06 */
        /* <DEDUP_REMOVED lines=23> */
[----:B------:R-:W-:Y:S01]  /*11640*/  @!P4 IADD3.X R27, PT, PT, R17, UR4, RZ, P0, !PT ;  /* 0x00000004111bcc10 */ /* 0x000fe200087fe4ff */
[----:B------:R-:W2:Y:S02]  /*11650*/  LDCU UR4, c[0x0][0x50c] ;  /* 0x0000a180ff0477ac */ /* 0x000ea40008000800 */
        /* <DEDUP_REMOVED lines=14> */
[----:B------:R5:W-:Y:S01]  /*11740*/  @!P4 LDGSTS.E.BYPASS.LTC128B.128 [R83+0x8000], desc[UR6][R16.64] ;  /* 0x080000001053cfae */ /* 0x000be2000b981a06 */
[----:B-1----:R-:W-:-:S03]  /*11750*/  IMAD.IADD R12, R24, 0x1, R41 ;  /* 0x00000001180c7824 */ /* 0x002fc600078e0229 */
[----:B------:R-:W-:Y:S04]  /*11760*/  @P4 STS.128 [R83+0x8000], RZ ;  /* 0x008000ff53004388 */ /* 0x000fe80000000c00 */
[----:B------:R-:W-:Y:S01]  /*11770*/  @!PT LDS RZ, [RZ] ;  /* 0x00000000fffff984 */ /* 0x000fe20000000800 */
[----:B------:R-:W-:Y:S01]  /*11780*/  @!PT LDS RZ, [RZ] ;  /* 0x00000000fffff984 */ /* 0x000fe20000000800 */
[----:B------:R-:W-:Y:S01]  /*11790*/  @!PT LDS RZ, [RZ] ;  /* 0x00000000fffff984 */ /* 0x000fe20000000800 */
[----:B------:R1:W-:Y:S04]  /*117a0*/  @!P4 LDGSTS.E.BYPASS.LTC128B.128 [R83+0x8800], desc[UR6][R26.64] ;  /* 0x088000001a53cfae */ /* 0x0003e8000b981a06 */
[----:B------:R-:W-:Y:S04]  /*117b0*/  @P4 STS.128 [R83+0x8800], RZ ;  /* 0x008800ff53004388 */ /* 0x000fe80000000c00 */
[----:B------:R-:W-:Y:S04]  /*117c0*/  LDSM.16.M88.4 R4, [R24] ;  /* 0x000000001804783b */ /* 0x000fe80000000200 */
[----:B---3--:R-:W3:Y:S04]  /*117d0*/  LDSM.16.M88.4 R8, [R44+0x1000] ;  /* 0x001000002c08783b */ /* 0x008ee80000000200 */
[----:B----4-:R-:W-:Y:S04]  /*117e0*/  LDSM.16.M88.4 R12, [R12] ;  /* 0x000000000c0c783b */ /* 0x010fe80000000200 */
[----:B-----5:R-:W4:Y:S04]  /*117f0*/  LDSM.16.M88.4 R16, [R43+0x1000] ;  /* 0x001000002b10783b */ /* 0x020f280000000200 */
[----:B------:R-:W5:Y:S04]  /*11800*/  LDSM.16.M88.4 R28, [R44+0x1400] ;  /* 0x001400002c1c783b */ /* 0x000f680000000200 */
[----:B------:R-:W2:Y:S04]  /*11810*/  LDSM.16.M88.4 R36, [R43+0x1400] ;  /* 0x001400002b24783b */ /* 0x000ea80000000200 */
[----:B-1----:R-:W1:Y:S04]  /*11820*/  LDSM.16.M88.4 R24, [R44+0x1800] ;  /* 0x001800002c18783b */ /* 0x002e680000000200 */
[----:B------:R-:W1:Y:S04]  /*11830*/  LDSM.16.M88.4 R32, [R43+0x1800] ;  /* 0x001800002b20783b */ /* 0x000e680000000200 */
[----:B------:R-:W0:Y:S01]  /*11840*/  LDGDEPBAR ;  /* 0x00000000000079af */ /* 0x000e220000000000 */
[C---:B---3--:R-:W-:Y:S08]  /*11850*/  HMMA.16816.F32 R20, R4.reuse, R8, RZ ;  /* 0x000000080414723c */ /* 0x048ff000000018ff */
[----:B------:R-:W-:-:S12]  /*11860*/  HMMA.16816.F32 R8, R4, R10, RZ ;  /* 0x0000000a0408723c */ /* 0x000fd800000018ff */
[C---:B----4-:R-:W-:Y:S08]  /*11870*/  HMMA.16816.F32 R20, R12.reuse, R16, R20 ;  /* 0x000000100c14723c */ /* 0x050ff00000001814 */
[----:B------:R-:W-:Y:S08]  /*11880*/  HMMA.16816.F32 R8, R12, R18, R8 ;  /* 0x000000120c08723c */ /* 0x000ff00000001808 */
[C---:B-----5:R-:W-:Y:S03]  /*11890*/  HMMA.16816.F32 R16, R4.reuse, R28, RZ ;  /* 0x0000001c0410723c */ /* 0x060fe600000018ff */
[----:B--2---:R-:W-:Y:S01]  /*118a0*/  FMUL.FTZ R20, R20, UR4 ;  /* 0x0000000414147c20 */ /* 0x004fe20008410000 */
        /* <DEDUP_REMOVED lines=9> */
[----:B------:R-:W-:Y:S05]  /*11940*/  MUFU.TANH R89, R8 ;  /* 0x0000000800597308 */ /* 0x000fea0000002400 */
[C---:B------:R-:W-:Y:S03]  /*11950*/  HMMA.16816.F32 R16, R12.reuse, R36, R16 ;  /* 0x000000240c10723c */ /* 0x040fe60000001810 */
[----:B------:R-:W-:Y:S05]  /*11960*/  MUFU.TANH R88, R9 ;  /* 0x0000000900587308 */ /* 0x000fea0000002400 */
[----:B------:R-:W-:Y:S03]  /*11970*/  HMMA.16816.F32 R28, R12, R38, R28 ;  /* 0x000000260c1c723c */ /* 0x000fe6000000181c */
[----:B------:R3:W-:Y:S08]  /*11980*/  MUFU.TANH R97, R10 ;  /* 0x0000000a00617308 */ /* 0x0007f00000002400 */
[----:B------:R-:W4:Y:S01]  /*11990*/  MUFU.TANH R46, R21 ;  /* 0x00000015002e7308 */ /* 0x000f220000002400 */
[----:B------:R-:W-:Y:S01]  /*119a0*/  FMUL.FTZ R16, R16, UR4 ;  /* 0x0000000410107c20 */ /* 0x000fe20008410000 */
[----:B------:R-:W-:Y:S01]  /*119b0*/  FMUL.FTZ R39, R17, UR4 ;  /* 0x0000000411277c20 */ /* 0x000fe20008410000 */
[----:B------:R-:W-:Y:S01]  /*119c0*/  FMUL.FTZ R49, R18, UR4 ;  /* 0x0000000412317c20 */ /* 0x000fe20008410000 */
[----:B------:R-:W-:-:S04]  /*119d0*/  FMUL.FTZ R36, R19, UR4 ;  /* 0x0000000413247c20 */ /* 0x000fc80008410000 */
[----:B------:R-:W5:Y:S01]  /*119e0*/  MUFU.TANH R47, R22 ;  /* 0x00000016002f7308 */ /* 0x000f620000002400 */
[----:B------:R-:W-:Y:S01]  /*119f0*/  FMUL.FTZ R28, R28, UR4 ;  /* 0x000000041c1c7c20 */ /* 0x000fe20008410000 */
[----:B---3--:R-:W3:Y:S01]  /*11a00*/  LDSM.16.M88.4 R8, [R44+0x1c00] ;  /* 0x001c00002c08783b */ /* 0x008ee20000000200 */
[----:B------:R-:W-:Y:S01]  /*11a10*/  FMUL.FTZ R29, R29, UR4 ;  /* 0x000000041d1d7c20 */ /* 0x000fe20008410000 */
[----:B------:R-:W-:Y:S01]  /*11a20*/  FMUL.FTZ R107, R30, UR4 ;  /* 0x000000041e6b7c20 */ /* 0x000fe20008410000 */
[----:B------:R-:W-:-:S03]  /*11a30*/  FMUL.FTZ R115, R31, UR4 ;  /* 0x000000041f737c20 */ /* 0x000fc60008410000 */
[----:B------:R1:W5:Y:S08]  /*11a40*/  MUFU.TANH R45, R23 ;  /* 0x00000017002d7308 */ /* 0x0003700000002400 */
[----:B------:R2:W-:Y:S08]  /*11a50*/  MUFU.TANH R92, R16 ;  /* 0x00000010005c7308 */ /* 0x0005f00000002400 */
[----:B------:R-:W-:Y:S01]  /*11a60*/  MUFU.TANH R93, R28 ;  /* 0x0000001c005d7308 */ /* 0x000fe20000002400 */
[C---:B-1----:R-:W-:Y:S07]  /*11a70*/  HMMA.16816.F32 R20, R4.reuse, R24, RZ ;  /* 0x000000180414723c */ /* 0x042fee00000018ff */
[----:B------:R3:W-:Y:S01]  /*11a80*/  MUFU.TANH R99, R29 ;  /* 0x0000001d00637308 */ /* 0x0007e20000002400 */
[----:B--2---:R-:W-:Y:S01]  /*11a90*/  HMMA.16816.F32 R16, R4, R26, RZ ;  /* 0x0000001a0410723c */ /* 0x004fe200000018ff */
[----:B------:R-:W1:Y:S06]  /*11aa0*/  LDSM.16.M88.4 R24, [R43+0x1c00] ;  /* 0x001c00002b18783b */ /* 0x000e6c0000000200 */
[----:B------:R-:W2:Y:S05]  /*11ab0*/  MUFU.TANH R91, R91 ;  /* 0x0000005b005b7308 */ /* 0x000eaa0000002400 */
[C---:B------:R-:W-:Y:S03]  /*11ac0*/  HMMA.16816.F32 R20, R12.reuse, R32, R20 ;  /* 0x000000200c14723c */ /* 0x040fe60000001814 */
[----:B------:R-:W2:Y:S05]  /*11ad0*/  MUFU.TANH R49, R49 ;  /* 0x0000003100317308 */ /* 0x000eaa0000002400 */
[----:B------:R-:W-:Y:S01]  /*11ae0*/  HMMA.16816.F32 R16, R12, R34, R16 ;  /* 0x000000220c10723c */ /* 0x000fe20000001810 */
[----:B------:R-:W4:Y:S02]  /*11af0*/  LDSM.16.M88.4 R32, [R44+0x2000] ;  /* 0x002000002c20783b */ /* 0x000f240000000200 */
[----:B------:R-:W-:Y:S05]  /*11b00*/  MUFU.TANH R39, R39 ;  /* 0x0000002700277308 */ /* 0x000fea0000002400 */
[C---:B---3--:R-:W-:Y:S03]  /*11b10*/  HMMA.16816.F32 R28, R4.reuse, R8, RZ ;  /* 0x00000008041c723c */ /* 0x048fe600000018ff */
[----:B------:R-:W3:Y:S01]  /*11b20*/  MUFU.TANH R36, R36 ;  /* 0x0000002400247308 */ /* 0x000ee20000002400 */
[----:B------:R-:W-:Y:S01]  /*11b30*/  FMUL.FTZ R20, R20, UR4 ;  /* 0x0000000414147c20 */ /* 0x000fe20008410000 */
[----:B------:R-:W-:Y:S01]  /*11b40*/  FMUL.FTZ R21, R21, UR4 ;  /* 0x0000000415157c20 */ /* 0x000fe20008410000 */
[----:B------:R-:W-:Y:S01]  /*11b50*/  FMUL.FTZ R48, R22, UR4 ;  /* 0x0000000416307c20 */ /* 0x000fe20008410000 */
[----:B------:R-:W-:Y:S01]  /*11b60*/  FMUL.FTZ R127, R23, UR4 ;  /* 0x00000004177f7c20 */ /* 0x000fe20008410000 */
[----:B------:R-:W-:Y:S03]  /*11b70*/  HMMA.16816.F32 R8, R4, R10, RZ ;  /* 0x0000000a0408723c */ /* 0x000fe600000018ff */
[----:B------:R-:W-:Y:S01]  /*11b80*/  MUFU.TANH R37, R20 ;  /* 0x0000001400257308 */ /* 0x000fe20000002400 */
[----:B------:R-:W-:Y:S01]  /*11b90*/  FMUL.FTZ R16, R16, UR4 ;  /* 0x0000000410107c20 */ /* 0x000fe20008410000 */
[----:B------:R-:W-:Y:S01]  /*11ba0*/  FMUL.FTZ R51, R17, UR4 ;  /* 0x0000000411337c20 */ /* 0x000fe20008410000 */
[----:B------:R-:W-:Y:S01]  /*11bb0*/  FMUL.FTZ R125, R18, UR4 ;  /* 0x00000004127d7c20 */ /* 0x000fe20008410000 */
[----:B------:R-:W-:-:S04]  /*11bc0*/  FMUL.FTZ R52, R19, UR4 ;  /* 0x0000000413347c20 */ /* 0x000fc80008410000 */
[----:B------:R5:W-:Y:S01]  /*11bd0*/  MUFU.TANH R38, R21 ;  /* 0x0000001500267308 */ /* 0x000be20000002400 */
[C---:B-1----:R-:W-:Y:S07]  /*11be0*/  HMMA.16816.F32 R28, R12.reuse, R24, R28 ;  /* 0x000000180c1c723c */ /* 0x042fee000000181c */
[----:B------:R4:W-:Y:S01]  /*11bf0*/  MUFU.TANH R104, R16 ;  /* 0x0000001000687308 */ /* 0x0009e20000002400 */
[----:B------:R-:W-:Y:S01]  /*11c00*/  HMMA.16816.F32 R8, R12, R26, R8 ;  /* 0x0000001a0c08723c */ /* 0x000fe20000001808 */
[----:B------:R-:W1:Y:S06]  /*11c10*/  LDSM.16.M88.4 R24, [R44+0x2400] ;  /* 0x002400002c18783b */ /* 0x000e6c0000000200 */
[----:B------:R-:W3:Y:S01]  /*11c20*/  MUFU.TANH R107, R107 ;  /* 0x0000006b006b7308 */ /* 0x000ee20000002400 */
[----:B-----5:R-:W5:Y:S03]  /*11c30*/  LDSM.16.M88.4 R20, [R43+0x2000] ;  /* 0x002000002b14783b */ /* 0x020f660000000200 */
[----:B------:R-:W-:Y:S01]  /*11c40*/  FMUL.FTZ R28, R28, UR4 ;  /* 0x000000041c1c7c20 */ /* 0x000fe20008410000 */
[----:B------:R-:W-:Y:S01]  /*11c50*/  FMUL.FTZ R53, R29, UR4 ;  /* 0x000000041d357c20 */ /* 0x000fe20008410000 */
[----:B------:R-:W-:Y:S01]  /*11c60*/  FMUL.FTZ R114, R30, UR4 ;  /* 0x000000041e727c20 */ /* 0x000fe20008410000 */
[----:B------:R-:W-:Y:S01]  /*11c70*/  FMUL.FTZ R128, R31, UR4 ;  /* 0x000000041f807c20 */ /* 0x000fe20008410000 */
[----:B------:R2:W-:Y:S01]  /*11c80*/  MUFU.TANH R123, R28 ;  /* 0x0000001c007b7308 */ /* 0x0005e20000002400 */
[C---:B----4-:R-:W-:Y:S03]  /*11c90*/  HMMA.16816.F32 R16, R4.reuse, R32, RZ ;  /* 0x000000200410723c */ /* 0x050fe600000018ff */
[----:B------:R-:W-:Y:S01]  /*11ca0*/  FMUL.FTZ R131, R8, UR4 ;  /* 0x0000000408837c20 */ /* 0x000fe20008410000 */
[----:B------:R-:W-:Y:S01]  /*11cb0*/  FMUL.FTZ R129, R9, UR4 ;  /* 0x0000000409817c20 */ /* 0x000fe20008410000 */
[----:B------:R-:W-:Y:S01]  /*11cc0*/  FMUL.FTZ R118, R10, UR4 ;  /* 0x000000040a767c20 */ /* 0x000fe20008410000 */
[----:B------:R-:W-:Y:S01]  /*11cd0*/  FMUL.FTZ R116, R11, UR4 ;  /* 0x000000040b747c20 */ /* 0x000fe20008410000 */
[----:B------:R-:W-:Y:S01]  /*11ce0*/  MUFU.TANH R127, R127 ;  /* 0x0000007f007f7308 */ /* 0x000fe20000002400 */
[C---:B------:R-:W-:Y:S07]  /*11cf0*/  HMMA.16816.F32 R32, R4.reuse, R34, RZ ;  /* 0x000000220420723c */ /* 0x040fee00000018ff */
[----:B------:R-:W4:Y:S01]  /*11d00*/  MUFU.TANH R115, R115 ;  /* 0x0000007300737308 */ /* 0x000f220000002400 */
[----:B--2---:R-:W2:Y:S07]  /*11d10*/  LDSM.16.M88.4 R28, [R43+0x2400] ;  /* 0x002400002b1c783b */ /* 0x004eae0000000200 */
[----:B------:R-:W4:Y:S01]  /*11d20*/  MUFU.TANH R48, R48 ;  /* 0x0000003000307308 */ /* 0x000f220000002400 */
[----:B-1----:R-:W-:Y:S07]  /*11d30*/  HMMA.16816.F32 R8, R4, R24, RZ ;  /* 0x000000180408723c */ /* 0x002fee00000018ff */
[----:B------:R-:W1:Y:S01]  /*11d40*/  MUFU.TANH R125, R125 ;  /* 0x0000007d007d7308 */ /* 0x000e620000002400 */
[C---:B-----5:R-:W-:Y:S07]  /*11d50*/  HMMA.16816.F32 R16, R12.reuse, R20, R16 ;  /* 0x000000140c10723c */ /* 0x060fee0000001810 */
[----:B------:R-:W5:Y:S01]  /*11d60*/  MUFU.TANH R114, R114 ;  /* 0x0000007200727308 */ /* 0x000f620000002400 */
[----:B------:R-:W-:Y:S01]  /*11d70*/  HMMA.16816.F32 R32, R12, R22, R32 ;  /* 0x000000160c20723c */ /* 0x000fe20000001820 */
[----:B------:R-:W3:Y:S06]  /*11d80*/  LDSM.16.M88.4 R20, [R44+0x2800] ;  /* 0x002800002c14783b */ /* 0x000eec0000000200 */
[----:B------:R-:W5:Y:S01]  /*11d90*/  MUFU.TANH R51, R51 ;  /* 0x0000003300337308 */ /* 0x000f620000002400 */
[----:B------:R-:W-:Y:S03]  /*11da0*/  HMMA.16816.F32 R24, R4, R26, RZ ;  /* 0x0000001a0418723c */ /* 0x000fe600000018ff */
[----:B------:R-:W-:Y:S01]  /*11db0*/  FMUL.FTZ R16, R16, UR4 ;  /* 0x0000000410107c20 */ /* 0x000fe20008410000 */
[----:B------:R-:W-:Y:S01]  /*11dc0*/  FMUL.FTZ R17, R17, UR4 ;  /* 0x0000000411117c20 */ /* 0x000fe20008410000 */
[----:B------:R-:W-:Y:S01]  /*11dd0*/  FMUL.FTZ R18, R18, UR4 ;  /* 0x0000000412127c20 */ /* 0x000fe20008410000 */
[----:B------:R-:W-:Y:S01]  /*11de0*/  FMUL.FTZ R249, R19, UR4 ;  /* 0x0000000413f97c20 */ /* 0x000fe20008410000 */
[----:B------:R-:W-:Y:S01]  /*11df0*/  MUFU.TANH R126, R16 ;  /* 0x00000010007e7308 */ /* 0x000fe20000002400 */
[C---:B--2---:R-:W-:Y:S03]  /*11e00*/  HMMA.16816.F32 R8, R12.reuse, R28, R8 ;  /* 0x0000001c0c08723c */ /* 0x044fe60000001808 */
[----:B------:R-:W-:Y:S01]  /*11e10*/  FMUL.FTZ R32, R32, UR4 ;  /* 0x0000000420207c20 */ /* 0x000fe20008410000 */
[----:B------:R-:W-:Y:S01]  /*11e20*/  FMUL.FTZ R33, R33, UR4 ;  /* 0x0000000421217c20 */ /* 0x000fe20008410000 */
[----:B------:R-:W-:Y:S01]  /*11e30*/  FMUL.FTZ R247, R34, UR4 ;  /* 0x0000000422f77c20 */ /* 0x000fe20008410000 */
[----:B------:R-:W-:Y:S01]  /*11e40*/  FMUL.FTZ R245, R35, UR4 ;  /* 0x0000000423f57c20 */ /* 0x000fe20008410000 */
[----:B------:R-:W-:Y:S05]  /*11e50*/  MUFU.TANH R120, R17 ;  /* 0x0000001100787308 */ /* 0x000fea0000002400 */
[----:B------:R-:W-:Y:S03]  /*11e60*/  HMMA.16816.F32 R24, R12, R30, R24 ;  /* 0x0000001e0c18723c */ /* 0x000fe60000001818 */
[----:B------:R2:W-:Y:S04]  /*11e70*/  MUFU.TANH R251, R18 ;  /* 0x0000001200fb7308 */ /* 0x0005e80000002400 */
[----:B------:R-:W-:Y:S01]  /*11e80*/  FMUL.FTZ R8, R8, UR4 ;  /* 0x0000000408087c20 */ /* 0x000fe20008410000 */
[----:B------:R-:W-:Y:S01]  /*11e90*/  FMUL.FTZ R9, R9, UR4 ;  /* 0x0000000409097c20 */ /* 0x000fe20008410000 */
[----:B------:R-:W-:Y:S01]  /*11ea0*/  FMUL.FTZ R233, R10, UR4 ;  /* 0x000000040ae97c20 */ /* 0x000fe20008410000 */
[----:B------:R-:W-:Y:S01]  /*11eb0*/  FMUL.FTZ R231, R11, UR4 ;  /* 0x000000040be77c20 */ /* 0x000fe20008410000 */
[----:B------:R-:W-:Y:S01]  /*11ec0*/  MUFU.TANH R124, R32 ;  /* 0x00000020007c7308 */ /* 0x000fe20000002400 */
[C---:B---3--:R-:W-:Y:S07]  /*11ed0*/  HMMA.16816.F32 R28, R4.reuse, R20, RZ ;  /* 0x00000014041c723c */ /* 0x048fee00000018ff */
[----:B------:R3:W-:Y:S01]  /*11ee0*/  MUFU.TANH R122, R33 ;  /* 0x00000021007a7308 */ /* 0x0007e20000002400 */
[----:B------:R-:W-:Y:S01]  /*11ef0*/  FMUL.FTZ R24, R24, UR4 ;  /* 0x0000000418187c20 */ /* 0x000fe20008410000 */
[----:B--2---:R-:W2:Y:S01]  /*11f00*/  LDSM.16.M88.4 R16, [R43+0x2800] ;  /* 0x002800002b10783b */ /* 0x004ea20000000200 */
[----:B------:R-:W-:Y:S01]  /*11f10*/  HMMA.16816.F32 R20, R4, R22, RZ ;  /* 0x000000160414723c */ /* 0x000fe200000018ff */
[----:B------:R-:W-:Y:S01]  /*11f20*/  FMUL.FTZ R237, R25, UR4 ;  /* 0x0000000419ed7c20 */ /* 0x000fe20008410000 */
[----:B------:R-:W-:Y:S01]  /*11f30*/  FMUL.FTZ R227, R26, UR4 ;  /* 0x000000041ae37c20 */ /* 0x000fe20008410000 */
[----:B------:R-:W-:-:S02]  /*11f40*/  FMUL.FTZ R225, R27, UR4 ;  /* 0x000000041be17c20 */ /* 0x000fc40008410000 */
[----:B------:R-:W-:Y:S08]  /*11f50*/  MUFU.TANH R243, R8 ;  /* 0x0000000800f37308 */ /* 0x000ff00000002400 */
[----:B------:R4:W-:Y:S01]  /*11f60*/  MUFU.TANH R241, R9 ;  /* 0x0000000900f17308 */ /* 0x0009e20000002400 */
[----:B---3--:R-:W3:Y:S07]  /*11f70*/  LDSM.16.M88.4 R32, [R44+0x2c00] ;  /* 0x002c00002c20783b */ /* 0x008eee0000000200 */
[----:B------:R1:W-:Y:S08]  /*11f80*/  MUFU.TANH R239, R24 ;  /* 0x0000001800ef7308 */ /* 0x0003f00000002400 */
[----:B------:R-:W5:Y:S01]  /*11f90*/  MUFU.TANH R52, R52 ;  /* 0x0000003400347308 */ /* 0x000f620000002400 */
[----:B----4-:R-:W4:Y:S07]  /*11fa0*/  LDSM.16.M88.4 R8, [R43+0x2c00] ;  /* 0x002c00002b08783b */ /* 0x010f2e0000000200 */
[----:B------:R-:W5:Y:S01]  /*11fb0*/  MUFU.TANH R53, R53 ;  /* 0x0000003500357308 */ /* 0x000f620000002400 */
[C---:B--2---:R-:W-:Y:S01]  /*11fc0*/  HMMA.16816.F32 R28, R12.reuse, R16, R28 ;  /* 0x000000100c1c723c */ /* 0x044fe2000000181c */
[----:B-1----:R-:W1:Y:S06]  /*11fd0*/  LDSM.16.M88.4 R24, [R44+0x3000] ;  /* 0x003000002c18783b */ /* 0x002e6c0000000200 */
[----:B------:R-:W2:Y:S01]  /*11fe0*/  MUFU.TANH R128, R128 ;  /* 0x0000008000807308 */ /* 0x000ea20000002400 */
[----:B------:R-:W-:Y:S07]  /*11ff0*/  HMMA.16816.F32 R20, R12, R18, R20 ;  /* 0x000000120c14723c */ /* 0x000fee0000001814 */
[----:B------:R-:W2:Y:S01]  /*12000*/  MUFU.TANH R131, R131 ;  /* 0x0000008300837308 */ /* 0x000ea20000002400 */
[C---:B---3--:R-:W-:Y:S03]  /*12010*/  HMMA.16816.F32 R16, R4.reuse, R32, RZ ;  /* 0x000000200410723c */ /* 0x048fe600000018ff */
        /* <DEDUP_REMOVED lines=10> */
[----:B------:R-:W-:Y:S05]  /*120c0*/  MUFU.TANH R129, R129 ;  /* 0x0000008100817308 */ /* 0x000fea0000002400 */
[C---:B----4-:R-:W-:Y:S03]  /*120d0*/  HMMA.16816.F32 R16, R12.reuse, R8, R16 ;  /* 0x000000080c10723c */ /* 0x050fe60000001810 */
[----:B------:R-:W4:Y:S01]  /*120e0*/  MUFU.TANH R118, R118 ;  /* 0x0000007600767308 */ /* 0x000f220000002400 */
[----:B---3--:R-:W3:Y:S04]  /*120f0*/  LDSM.16.M88.4 R28, [R43+0x3000] ;  /* 0x003000002b1c783b */ /* 0x008ee80000000200 */
[----:B------:R-:W-:Y:S01]  /*12100*/  HMMA.16816.F32 R32, R12, R10, R32 ;  /* 0x0000000a0c20723c */ /* 0x000fe20000001820 */
[----:B------:R-:W5:Y:S02]  /*12110*/  LDSM.16.M88.4 R8, [R44+0x3400] ;  /* 0x003400002c08783b */ /* 0x000f640000000200 */
[----:B------:R-:W4:Y:S05]  /*12120*/  MUFU.TANH R116, R116 ;  /* 0x0000007400747308 */ /* 0x000f2a0000002400 */
[C---:B-1----:R-:W-:Y:S03]  /*12130*/  HMMA.16816.F32 R20, R4.reuse, R24, RZ ;  /* 0x000000180414723c */ /* 0x042fe600000018ff */
        /* <DEDUP_REMOVED lines=12> */
[C---:B---3--:R-:W-:Y:S07]  /*12200*/  HMMA.16816.F32 R20, R12.reuse, R28, R20 ;  /* 0x0000001c0c14723c */ /* 0x048fee0000001814 */
[----:B------:R-:W-:Y:S01]  /*12210*/  MUFU.TANH R207, R32 ;  /* 0x0000002000cf7308 */ /* 0x000fe20000002400 */
[----:B------:R-:W-:Y:S01]  /*12220*/  HMMA.16816.F32 R28, R12, R30, R24 ;  /* 0x0000001e0c1c723c */ /* 0x000fe20000001818 */
[----:B------:R-:W-:Y:S06]  /*12230*/  LDSM.16.M88.4 R24, [R44+0x3800] ;  /* 0x003800002c18783b */ /* 0x000fec0000000200 */
[----:B------:R5:W-:Y:S01]  /*12240*/  MUFU.TANH R205, R33 ;  /* 0x0000002100cd7308 */ /* 0x000be20000002400 */
[----:B-1----:R-:W1:Y:S07]  /*12250*/  LDSM.16.M88.4 R16, [R43+0x3400] ;  /* 0x003400002b10783b */ /* 0x002e6e0000000200 */
[----:B------:R-:W3:Y:S01]  /*12260*/  MUFU.TANH R247, R247 ;  /* 0x000000f700f77308 */ /* 0x000ee20000002400 */
[----:B------:R-:W-:Y:S01]  /*12270*/  FMUL.FTZ R20, R20, UR4 ;  /* 0x0000000414147c20 */ /* 0x000fe20008410000 */
[----:B------:R-:W-:Y:S01]  /*12280*/  FMUL.FTZ R21, R21, UR4 ;  /* 0x0000000415157c20 */ /* 0x000fe20008410000 */
[----:B------:R-:W-:Y:S01]  /*12290*/  FMUL.FTZ R22, R22, UR4 ;  /* 0x0000000416167c20 */ /* 0x000fe20008410000 */
[----:B------:R-:W-:-:S04]  /*122a0*/  FMUL.FTZ R23, R23, UR4 ;  /* 0x0000000417177c20 */ /* 0x000fc80008410000 */
[----:B------:R-:W-:Y:S01]  /*122b0*/  MUFU.TANH R195, R20 ;  /* 0x0000001400c37308 */ /* 0x000fe20000002400 */
[----:B------:R-:W-:Y:S01]  /*122c0*/  FMUL.FTZ R28, R28, UR4 ;  /* 0x000000041c1c7c20 */ /* 0x000fe20008410000 */
[----:B-----5:R-:W-:Y:S01]  /*122d0*/  HMMA.16816.F32 R32, R4, R8, RZ ;  /* 0x000000080420723c */ /* 0x020fe200000018ff */
[----:B------:R-:W-:Y:S02]  /*122e0*/  IMAD.SHL.U32 R8, R154, 0x2, RZ ;  /* 0x000000029a087824 */ /* 0x000fe400078e00ff */
[----:B------:R-:W-:Y:S01]  /*122f0*/  FMUL.FTZ R29, R29, UR4 ;  /* 0x000000041d1d7c20 */ /* 0x000fe20008410000 */
[----:B------:R-:W-:Y:S01]  /*12300*/  FMUL.FTZ R167, R30, UR4 ;  /* 0x000000041ea77c20 */ /* 0x000fe20008410000 */
[----:B------:R-:W-:Y:S01]  /*12310*/  FMUL.FTZ R165, R31, UR4 ;  /* 0x000000041fa57c20 */ /* 0x000fe20008410000 */
[----:B------:R-:W-:Y:S01]  /*12320*/  LOP3.LUT R8, R8, 0x6, RZ, 0xc0, !PT ;  /* 0x0000000608087812 */ /* 0x000fe200078ec0ff */
[----:B------:R-:W-:Y:S04]  /*12330*/  MUFU.TANH R193, R21 ;  /* 0x0000001500c17308 */ /* 0x000fe80000002400 */
[----:B------:R-:W-:-:S04]  /*12340*/  IMAD R41, R55, 0x100, R8 ;  /* 0x0000010037297824 */ /* 0x000fc800078e0208 */
[----:B------:R-:W-:Y:S01]  /*12350*/  MUFU.TANH R173, R22 ;  /* 0x0000001600ad7308 */ /* 0x000fe20000002400 */
[C---:B------:R-:W-:Y:S02]  /*12360*/  VIADD R8, R41.reuse, 0xfffffe01 ;  /* 0xfffffe0129087836 */ /* 0x040fe40000000000 */
[----:B------:R-:W-:-:S03]  /*12370*/  VIADD R9, R41, 0xfffffe00 ;  /* 0xfffffe0029097836 */ /* 0x000fc60000000000 */
[CC--:B------:R-:W-:Y:S02]  /*12380*/  ISETP.GE.AND P1, PT, R8.reuse, R40.reuse, PT ;  /* 0x000000280800720c */ /* 0x0c0fe40003f26270 */
[----:B------:R5:W-:Y:S01]  /*12390*/  MUFU.TANH R171, R23 ;  /* 0x0000001700ab7308 */ /* 0x000be20000002400 */
[-C--:B------:R-:W-:Y:S01]  /*123a0*/  ISETP.GE.AND P3, PT, R8, R3.reuse, PT ;  /* 0x000000030800720c */ /* 0x080fe20003f66270 */
[----:B-1----:R-:W-:Y:S01]  /*123b0*/  HMMA.16816.F32 R32, R12, R16, R32 ;  /* 0x000000100c20723c */ /* 0x002fe20000001820 */
[----:B------:R-:W-:Y:S01]  /*123c0*/  VIADD R8, R41, 0xfffffe08 ;  /* 0xfffffe0829087836 */ /* 0x000fe20000000000 */
[CC--:B------:R-:W-:Y:S02]  /*123d0*/  ISETP.GE.AND P2, PT, R9.reuse, R40.reuse, PT ;  /* 0x000000280900720c */ /* 0x0c0fe40003f46270 */
[----:B------:R-:W-:Y:S01]  /*123e0*/  ISETP.GE.AND P0, PT, R9, R3, PT ;  /* 0x000000030900720c */ /* 0x000fe20003f06270 */
[----:B------:R-:W-:Y:S01]  /*123f0*/  VIADD R9, R41, 0xfffffe09 ;  /* 0xfffffe0929097836 */ /* 0x000fe20000000000 */
[----:B------:R-:W-:Y:S01]  /*12400*/  MUFU.TANH R189, R28 ;  /* 0x0000001c00bd7308 */ /* 0x000fe20000002400 */
[----:B------:R-:W-:-:S02]  /*12410*/  ISETP.GE.AND P4, PT, R8, R40, PT ;  /* 0x000000280800720c */ /* 0x000fc40003f86270 */
[-C--:B------:R-:W-:Y:S01]  /*12420*/  ISETP.GE.AND P6, PT, R8, R3.reuse, PT ;  /* 0x000000030800720c */ /* 0x080fe20003fc6270 */
[----:B------:R-:W-:Y:S01]  /*12430*/  VIADD R8, R41, 0xfffffe10 ;  /* 0xfffffe1029087836 */ /* 0x000fe20000000000 */
[----:B------:R-:W-:Y:S02]  /*12440*/  FSEL R94, R50, -INF , !P2 ;  /* 0xff800000325e7808 */ /* 0x000fe40005000000 */
[----:B------:R-:W-:Y:S01]  /*12450*/  FSEL R86, R46, -INF , !P1 ;  /* 0xff8000002e567808 */ /* 0x000fe20004800000 */
[----:B------:R1:W-:Y:S01]  /*12460*/  MUFU.TANH R177, R29 ;  /* 0x0000001d00b17308 */ /* 0x0003e20000002400 */
[----:B------:R-:W-:Y:S01]  /*12470*/  FSEL R87, R47, -INF , !P0 ;  /* 0xff8000002f577808 */ /* 0x000fe20004000000 */
[----:B-----5:R-:W-:Y:S01]  /*12480*/  HMMA.16816.F32 R20, R4, R10, RZ ;  /* 0x0000000a0414723c */ /* 0x020fe200000018ff */
[CC--:B------:R-:W-:Y:S02]  /*12490*/  ISETP.GE.AND P1, PT, R8.reuse, R40.reuse, PT ;  /* 0x000000280800720c */ /* 0x0c0fe40003f26270 */
[-C--:B------:R-:W-:Y:S01]  /*124a0*/  ISETP.GE.AND P2, PT, R8, R3.reuse, PT ;  /* 0x000000030800720c */ /* 0x080fe20003f46270 */
[----:B------:R-:W-:Y:S01]  /*124b0*/  VIADD R8, R41, 0xfffffe18 ;  /* 0xfffffe1829087836 */ /* 0x000fe20000000000 */
[-C--:B------:R-:W-:Y:S01]  /*124c0*/  ISETP.GE.AND P0, PT, R9, R3.reuse, PT ;  /* 0x000000030900720c */ /* 0x080fe20003f06270 */
[----:B------:R-:W-:Y:S01]  /*124d0*/  FMUL.FTZ R32, R32, UR4 ;  /* 0x0000000420207c20 */ /* 0x000fe20008410000 */
[----:B------:R-:W-:Y:S01]  /*124e0*/  FSEL R95, R45, -INF , !P3 ;  /* 0xff8000002d5f7808 */ /* 0x000fe20005800000 */
[----:B------:R-:W-:Y:S01]  /*124f0*/  FMUL.FTZ R34, R34, UR4 ;  /* 0x0000000422227c20 */ /* 0x000fe20008410000 */
[----:B------:R-:W-:Y:S01]  /*12500*/  FSEL R91, R91, -INF , !P0 ;  /* 0xff8000005b5b7808 */ /* 0x000fe20004000000 */
[----:B------:R5:W-:Y:S01]  /*12510*/  MUFU.TANH R175, R32 ;  /* 0x0000002000af7308 */ /* 0x000be20000002400 */
[-C--:B------:R-:W-:Y:S01]  /*12520*/  ISETP.GE.AND P5, PT, R9, R40.reuse, PT ;  /* 0x000000280900720c */ /* 0x080fe20003fa6270 */
[----:B------:R-:W-:Y:S01]  /*12530*/  VIADD R9, R41, 0xfffffe11 ;  /* 0xfffffe1129097836 */ /* 0x000fe20000000000 */
[C---:B------:R-:W-:Y:S01]  /*12540*/  ISETP.GE.AND P3, PT, R8.reuse, R40, PT ;  /* 0x000000280800720c */ /* 0x040fe20003f66270 */
[----:B------:R-:W-:Y:S01]  /*12550*/  FMUL.FTZ R33, R33, UR4 ;  /* 0x0000000421217c20 */ /* 0x000fe20008410000 */
[----:B------:R-:W-:Y:S01]  /*12560*/  ISETP.GE.AND P0, PT, R8, R3, PT ;  /* 0x000000030800720c */ /* 0x000fe20003f06270 */
[----:B-1----:R-:W1:Y:S01]  /*12570*/  LDSM.16.M88.4 R28, [R43+0x3800] ;  /* 0x003800002b1c783b */ /* 0x002e620000000200 */
[----:B------:R-:W-:Y:S01]  /*12580*/  VIADD R8, R41, 0xfffffe19 ;  /* 0xfffffe1929087836 */ /* 0x000fe20000000000 */
[----:B------:R-:W-:Y:S01]  /*12590*/  FSEL R97, R97, -INF , !P6 ;  /* 0xff80000061617808 */ /* 0x000fe20007000000 */
[----:B------:R2:W-:Y:S01]  /*125a0*/  MUFU.TANH R159, R34 ;  /* 0x00000022009f7308 */ /* 0x0005e20000002400 */
[----:B------:R-:W-:Y:S01]  /*125b0*/  HMMA.16816.F32 R20, R12, R18, R20 ;  /* 0x000000120c14723c */ /* 0x000fe20000001814 */
[----:B------:R-:W-:Y:S01]  /*125c0*/  FSEL R88, R88, -INF , !P5 ;  /* 0xff80000058587808 */ /* 0x000fe20006800000 */
[----:B------:R-:W-:Y:S01]  /*125d0*/  FMUL.FTZ R35, R35, UR4 ;  /* 0x0000000423237c20 */ /* 0x000fe20008410000 */
[----:B------:R-:W-:-:S02]  /*125e0*/  FSEL R92, R92, -INF , !P1 ;  /* 0xff8000005c5c7808 */ /* 0x000fc40004800000 */
[CC--:B------:R-:W-:Y:S02]  /*125f0*/  ISETP.GE.AND P6, PT, R9.reuse, R40.reuse, PT ;  /* 0x000000280900720c */ /* 0x0c0fe40003fc6270 */
[-C--:B------:R-:W-:Y:S01]  /*12600*/  ISETP.GE.AND P5, PT, R9, R3.reuse, PT ;  /* 0x000000030900720c */ /* 0x080fe20003fa6270 */
[C---:B------:R-:W-:Y:S01]  /*12610*/  HMMA.16816.F32 R16, R4.reuse, R24, RZ ;  /* 0x000000180410723c */ /* 0x040fe200000018ff */
[----:B-----5:R-:W-:Y:S01]  /*12620*/  FSEL R32, R49, -INF , !P2 ;  /* 0xff80000031207808 */ /* 0x020fe20005000000 */
[----:B------:R-:W-:Y:S01]  /*12630*/  MUFU.TANH R169, R33 ;  /* 0x0000002100a97308 */ /* 0x000fe20000002400 */
[C---:B------:R-:W-:Y:S02]  /*12640*/  ISETP.GE.AND P1, PT, R8.reuse, R40, PT ;  /* 0x000000280800720c */ /* 0x040fe40003f26270 */
[----:B------:R-:W-:Y:S02]  /*12650*/  ISETP.GE.AND P2, PT, R8, R3, PT ;  /* 0x000000030800720c */ /* 0x000fe40003f46270 */
[----:B------:R-:W5:Y:S01]  /*12660*/  LDSM.16.M88.4 R8, [R44+0x3c00] ;  /* 0x003c00002c08783b */ /* 0x000f620000000200 */
[----:B------:R-:W-:Y:S01]  /*12670*/  FSEL R121, R36, -INF , !P5 ;  /* 0xff80000024797808 */ /* 0x000fe20006800000 */
[----:B------:R-:W-:Y:S01]  /*12680*/  HMMA.16816.F32 R24, R4, R26, RZ ;  /* 0x0000001a0418723c */ /* 0x000fe200000018ff */
[----:B--2---:R-:W-:Y:S01]  /*12690*/  FSEL R34, R39, -INF , !P6 ;  /* 0xff80000027227808 */ /* 0x004fe20007000000 */
[----:B------:R-:W-:Y:S01]  /*126a0*/  FMUL.FTZ R20, R20, UR4 ;  /* 0x0000000414147c20 */ /* 0x000fe20008410000 */
[----:B------:R-:W-:Y:S01]  /*126b0*/  FMUL.FTZ R21, R21, UR4 ;  /* 0x0000000415157c20 */ /* 0x000fe20008410000 */
[----:B------:R-:W-:Y:S01]  /*126c0*/  FMUL.FTZ R22, R22, UR4 ;  /* 0x0000000416167c20 */ /* 0x000fe20008410000 */
[----:B------:R-:W-:Y:S01]  /*126d0*/  FSEL R93, R93, -INF , !P3 ;  /* 0xff8000005d5d7808 */ /* 0x000fe20005800000 */
[----:B------:R2:W-:Y:S01]  /*126e0*/  MUFU.TANH R163, R20 ;  /* 0x0000001400a37308 */ /* 0x0005e20000002400 */
[----:B------:R-:W-:Y:S01]  /*126f0*/  FSEL R107, R107, -INF , !P0 ;  /* 0xff8000006b6b7808 */ /* 0x000fe20004000000 */
[----:B------:R-:W-:Y:S01]  /*12700*/  FMUL.FTZ R151, R23, UR4 ;  /* 0x0000000417977c20 */ /* 0x000fe20008410000 */
[----:B------:R-:W-:-:S02]  /*12710*/  FSEL R99, R99, -INF , !P1 ;  /* 0xff80000063637808 */ /* 0x000fc40004800000 */
[----:B------:R-:W-:Y:S02]  /*12720*/  FSEL R115, R115, -INF , !P2 ;  /* 0xff80000073737808 */ /* 0x000fe40005000000 */
[----:B------:R-:W-:Y:S01]  /*12730*/  FSEL R89, R89, -INF , !P4 ;  /* 0xff80000059597808 */ /* 0x000fe20006000000 */
[----:B------:R-:W-:Y:S01]  /*12740*/  MUFU.TANH R161, R21 ;  /* 0x0000001500a17308 */ /* 0x000fe20000002400 */
[----:B-1----:R-:W-:Y:S01]  /*12750*/  HMMA.16816.F32 R16, R12, R28, R16 ;  /* 0x0000001c0c10723c */ /* 0x002fe20000001810 */
[----:B------:R-:W-:-:S06]  /*12760*/  VIADD R28, R41, 0xfffffe28 ;  /* 0xfffffe28291c7836 */ /* 0x000fcc0000000000 */
[----:B------:R1:W-:Y:S01]  /*12770*/  MUFU.TANH R153, R22 ;  /* 0x0000001600997308 */ /* 0x0003e20000002400 */
[C---:B--2---:R-:W-:Y:S01]  /*12780*/  VIADD R20, R41.reuse, 0xfffffe20 ;  /* 0xfffffe2029147836 */ /* 0x044fe20000000000 */
[CC--:B------:R-:W-:Y:S02]  /*12790*/  ISETP.GE.AND P1, PT, R28.reuse, R40.reuse, PT ;  /* 0x000000281c00720c */ /* 0x0c0fe40003f26270 */
[-C--:B------:R-:W-:Y:S01]  /*127a0*/  ISETP.GE.AND P2, PT, R28, R3.reuse, PT ;  /* 0x000000031c00720c */ /* 0x080fe20003f46270 */
[C---:B------:R-:W-:Y:S01]  /*127b0*/  VIADD R28, R41.reuse, 0xfffffe29 ;  /* 0xfffffe29291c7836 */ /* 0x040fe20000000000 */
[C---:B------:R-:W-:Y:S02]  /*127c0*/  ISETP.GE.AND P6, PT, R20.reuse, R40, PT ;  /* 0x000000281400720c */ /* 0x040fe40003fc6270 */
[----:B------:R2:W-:Y:S01]  /*127d0*/  MUFU.TANH R157, R35 ;  /* 0x00000023009d7308 */ /* 0x0005e20000002400 */
[----:B------:R-:W-:Y:S01]  /*127e0*/  ISETP.GE.AND P5, PT, R20, R3, PT ;  /* 0x000000031400720c */ /* 0x000fe20003fa6270 */
[----:B------:R-:W-:Y:S01]  /*127f0*/  VIADD R20, R41, 0xfffffe21 ;  /* 0xfffffe2129147836 */ /* 0x000fe20000000000 */
[----:B------:R-:W-:Y:S01]  /*12800*/  HMMA.16816.F32 R24, R12, R30, R24 ;  /* 0x0000001e0c18723c */ /* 0x000fe20000001818 */
[----:B------:R-:W-:-:S02]  /*12810*/  FSEL R104, R104, -INF , !P1 ;  /* 0xff80000068687808 */ /* 0x000fc40004800000 */
[----:B------:R-:W-:Y:S02]  /*12820*/  FSEL R36, R48, -INF , !P5 ;  /* 0xff80000030247808 */ /* 0x000fe40006800000 */
[-C--:B------:R-:W-:Y:S01]  /*12830*/  ISETP.GE.AND P3, PT, R20, R40.reuse, PT ;  /* 0x000000281400720c */ /* 0x080fe20003f66270 */
[----:B------:R-:W-:Y:S01]  /*12840*/  FMUL.FTZ R119, R16, UR4 ;  /* 0x0000000410777c20 */ /* 0x000fe20008410000 */
[-C--:B------:R-:W-:Y:S01]  /*12850*/  ISETP.GE.AND P0, PT, R20, R3.reuse, PT ;  /* 0x000000031400720c */ /* 0x080fe20003f06270 */
[----:B------:R-:W-:Y:S01]  /*12860*/  VIADD R16, R41, 0xfffffe30 ;  /* 0xfffffe3029107836 */ /* 0x000fe20000000000 */
[----:B-1----:R-:W1:Y:S01]  /*12870*/  LDSM.16.M88.4 R20, [R43+0x3c00] ;  /* 0x003c00002b14783b */ /* 0x002e620000000200 */
[----:B------:R-:W-:Y:S01]  /*12880*/  FMUL.FTZ R17, R17, UR4 ;  /* 0x0000000411117c20 */ /* 0x000fe20008410000 */
[----:B------:R-:W-:Y:S01]  /*12890*/  FSEL R33, R38, -INF , !P3 ;  /* 0xff80000026217808 */ /* 0x000fe20005800000 */
[----:B------:R-:W-:Y:S01]  /*128a0*/  FMUL.FTZ R109, R18, UR4 ;  /* 0x00000004126d7c20 */ /* 0x000fe20008410000 */
[----:B------:R-:W-:Y:S01]  /*128b0*/  FSEL R127, R127, -INF , !P0 ;  /* 0xff8000007f7f7808 */ /* 0x000fe20004000000 */
[----:B------:R5:W-:Y:S01]  /*128c0*/  MUFU.TANH R117, R17 ;  /* 0x0000001100757308 */ /* 0x000be20000002400 */
[C---:B------:R-:W-:Y:S01]  /*128d0*/  ISETP.GE.AND P3, PT, R16.reuse, R40, PT ;  /* 0x000000281000720c */ /* 0x040fe20003f66270 */
[----:B------:R-:W-:Y:S01]  /*128e0*/  FMUL.FTZ R105, R19, UR4 ;  /* 0x0000000413697c20 */ /* 0x000fe20008410000 */
[----:B------:R-:W-:-:S02]  /*128f0*/  ISETP.GE.AND P0, PT, R16, R3, PT ;  /* 0x000000031000720c */ /* 0x000fc40003f06270 */
[----:B--2---:R-:W-:Y:S01]  /*12900*/  FSEL R35, R37, -INF , !P6 ;  /* 0xff80000025237808 */ /* 0x004fe20007000000 */
[----:B------:R-:W-:Y:S01]  /*12910*/  FMUL.FTZ R24, R24, UR4 ;  /* 0x0000000418187c20 */ /* 0x000fe20008410000 */
[CC--:B------:R-:W-:Y:S01]  /*12920*/  ISETP.GE.AND P6, PT, R28.reuse, R40.reuse, PT ;  /* 0x000000281c00720c */ /* 0x0c0fe20003fc6270 */
[----:B------:R-:W-:Y:S01]  /*12930*/  FMUL.FTZ R25, R25, UR4 ;  /* 0x0000000419197c20 */ /* 0x000fe20008410000 */
[-C--:B------:R-:W-:Y:S01]  /*12940*/  ISETP.GE.AND P5, PT, R28, R3.reuse, PT ;  /* 0x000000031c00720c */ /* 0x080fe20003fa6270 */
[----:B------:R-:W-:Y:S01]  /*12950*/  VIADD R28, R41, 0xfffffe31 ;  /* 0xfffffe31291c7836 */ /* 0x000fe20000000000 */
[----:B------:R-:W-:Y:S01]  /*12960*/  FSEL R125, R125, -INF , !P2 ;  /* 0xff8000007d7d7808 */ /* 0x000fe20005000000 */
[----:B------:R-:W-:Y:S01]  /*12970*/  FMUL.FTZ R26, R26, UR4 ;  /* 0x000000041a1a7c20 */ /* 0x000fe20008410000 */
[----:B------:R-:W-:Y:S01]  /*12980*/  FSEL R123, R123, -INF , !P3 ;  /* 0xff8000007b7b7808 */ /* 0x000fe20005800000 */
[----:B------:R-:W2:Y:S01]  /*12990*/  MUFU.TANH R245, R245 ;  /* 0x000000f500f57308 */ /* 0x000ea20000002400 */
[CC--:B------:R-:W-:Y:S01]  /*129a0*/  ISETP.GE.AND P1, PT, R28.reuse, R40.reuse, PT ;  /* 0x000000281c00720c */ /* 0x0c0fe20003f26270 */
[----:B------:R-:W-:Y:S01]  /*129b0*/  FMUL.FTZ R101, R27, UR4 ;  /* 0x000000041b657c20 */ /* 0x000fe20008410000 */
[----:B------:R-:W-:Y:S01]  /*129c0*/  ISETP.GE.AND P2, PT, R28, R3, PT ;  /* 0x000000031c00720c */ /* 0x000fe20003f46270 */
[----:B-----5:R-:W-:Y:S01]  /*129d0*/  HMMA.16816.F32 R16, R4, R8, RZ ;  /* 0x000000080410723c */ /* 0x020fe200000018ff */
[----:B------:R-:W5:Y:S01]  /*129e0*/  LDSM.16.M88.4 R28, [R44+0x4000] ;  /* 0x004000002c1c783b */ /* 0x000f620000000200 */
[C---:B------:R-:W-:Y:S01]  /*129f0*/  VIADD R8, R41.reuse, 0xfffffe39 ;  /* 0xfffffe3929087836 */ /* 0x040fe20000000000 */
[----:B------:R-:W-:Y:S01]  /*12a00*/  FSEL R114, R114, -INF , !P0 ;  /* 0xff80000072727808 */ /* 0x000fe20004000000 */
[----:B------:R-:W-:Y:S01]  /*12a10*/  VIADD R9, R41, 0xfffffe38 ;  /* 0xfffffe3829097836 */ /* 0x000fe20000000000 */
[----:B------:R-:W-:Y:S01]  /*12a20*/  FSEL R38, R51, -INF , !P6 ;  /* 0xff80000033267808 */ /* 0x000fe20007000000 */
[----:B------:R-:W-:Y:S01]  /*12a30*/  MUFU.TANH R113, R24 ;  /* 0x0000001800717308 */ /* 0x000fe20000002400 */
[----:B------:R-:W-:-:S02]  /*12a40*/  ISETP.GE.AND P3, PT, R8, R40, PT ;  /* 0x000000280800720c */ /* 0x000fc40003f66270 */
[-C--:B------:R-:W-:Y:S01]  /*12a50*/  ISETP.GE.AND P0, PT, R8, R3.reuse, PT ;  /* 0x000000030800720c */ /* 0x080fe20003f06270 */
[----:B------:R-:W-:Y:S01]  /*12a60*/  VIADD R8, R41, 0xfffffe40 ;  /* 0xfffffe4029087836 */ /* 0x000fe20000000000 */
[----:B------:R-:W-:Y:S02]  /*12a70*/  FSEL R39, R52, -INF , !P5 ;  /* 0xff80000034277808 */ /* 0x000fe40006800000 */
[----:B------:R-:W-:Y:S01]  /*12a80*/  FSEL R37, R53, -INF , !P1 ;  /* 0xff80000035257808 */ /* 0x000fe20004800000 */
[----:B------:R-:W-:Y:S01]  /*12a90*/  MUFU.TANH R111, R25 ;  /* 0x00000019006f7308 */ /* 0x000fe20000002400 */
[----:B------:R-:W-:Y:S02]  /*12aa0*/  FSEL R128, R128, -INF , !P2 ;  /* 0xff80000080807808 */ /* 0x000fe40005000000 */
[CC--:B------:R-:W-:Y:S02]  /*12ab0*/  ISETP.GE.AND P6, PT, R9.reuse, R40.reuse, PT ;  /* 0x000000280900720c */ /* 0x0c0fe40003fc6270 */
[-C--:B------:R-:W-:Y:S01]  /*12ac0*/  ISETP.GE.AND P5, PT, R9, R3.reuse, PT ;  /* 0x000000030900720c */ /* 0x080fe20003fa6270 */
[----:B-1----:R-:W-:Y:S01]  /*12ad0*/  HMMA.16816.F32 R16, R12, R20, R16 ;  /* 0x000000140c10723c */ /* 0x002fe20000001810 */
[C---:B------:R-:W-:Y:S01]  /*12ae0*/  ISETP.GE.AND P1, PT, R8.reuse, R40, PT ;  /* 0x000000280800720c */ /* 0x040fe20003f26270 */
[----:B------:R1:W-:Y:S01]  /*12af0*/  MUFU.TANH R103, R26 ;  /* 0x0000001a00677308 */ /* 0x0003e20000002400 */
[----:B------:R-:W-:Y:S01]  /*12b00*/  ISETP.GE.AND P2, PT, R8, R3, PT ;  /* 0x000000030800720c */ /* 0x000fe20003f46270 */
[----:B------:R-:W-:Y:S01]  /*12b10*/  VIADD R20, R41, 0xfffffe41 ;  /* 0xfffffe4129147836 */ /* 0x000fe20000000000 */
[----:B------:R-:W-:Y:S01]  /*12b20*/  FSEL R131, R131, -INF , !P6 ;  /* 0xff80000083837808 */ /* 0x000fe20007000000 */
[----:B------:R-:W-:Y:S01]  /*12b30*/  VIADD R21, R41, 0xfffffe48 ;  /* 0xfffffe4829157836 */ /* 0x000fe20000000000 */
[----:B----4-:R-:W-:Y:S01]  /*12b40*/  FSEL R118, R118, -INF , !P5 ;  /* 0xff80000076767808 */ /* 0x010fe20006800000 */
[----:B------:R-:W-:Y:S01]  /*12b50*/  HMMA.16816.F32 R8, R4, R10, RZ ;  /* 0x0000000a0408723c */ /* 0x000fe200000018ff */
[----:B------:R-:W-:Y:S01]  /*12b60*/  FSEL R129, R129, -INF , !P3 ;  /* 0xff80000081817808 */ /* 0x000fe20005800000 */
[----:B------:R-:W4:Y:S01]  /*12b70*/  MUFU.TANH R249, R249 ;  /* 0x000000f900f97308 */ /* 0x000f220000002400 */
[----:B------:R-:W-:-:S02]  /*12b80*/  FSEL R116, R116, -INF , !P0 ;  /* 0xff80000074747808 */ /* 0x000fc40004000000 */
[CC--:B------:R-:W-:Y:S02]  /*12b90*/  ISETP.GE.AND P6, PT, R20.reuse, R40.reuse, PT ;  /* 0x000000281400720c */ /* 0x0c0fe40003fc6270 */
[-C--:B------:R-:W-:Y:S01]  /*12ba0*/  ISETP.GE.AND P5, PT, R20, R3.reuse, PT ;  /* 0x000000031400720c */ /* 0x080fe20003fa6270 */
[----:B------:R-:W-:Y:S01]  /*12bb0*/  VIADD R20, R41, 0xfffffe49 ;  /* 0xfffffe4929147836 */ /* 0x000fe20000000000 */
[CC--:B------:R-:W-:Y:S01]  /*12bc0*/  ISETP.GE.AND P3, PT, R21.reuse, R40.reuse, PT ;  /* 0x000000281500720c */ /* 0x0c0fe20003f66270 */
[----:B------:R-:W5:Y:S01]  /*12bd0*/  MUFU.TANH R233, R233 ;  /* 0x000000e900e97308 */ /* 0x000f620000002400 */
[----:B------:R-:W-:Y:S01]  /*12be0*/  FMUL.FTZ R82, R16, UR4 ;  /* 0x0000000410527c20 */ /* 0x000fe20008410000 */
[----:B-1----:R-:W1:Y:S01]  /*12bf0*/  LDSM.16.M88.4 R24, [R43+0x4000] ;  /* 0x004000002b18783b */ /* 0x002e620000000200 */
[-C--:B------:R-:W-:Y:S01]  /*12c00*/  ISETP.GE.AND P0, PT, R21, R3.reuse, PT ;  /* 0x000000031500720c */ /* 0x080fe20003f06270 */
[----:B------:R-:W-:Y:S01]  /*12c10*/  VIADD R16, R41, 0xfffffe51 ;  /* 0xfffffe5129107836 */ /* 0x000fe20000000000 */
[----:B------:R-:W-:Y:S01]  /*12c20*/  FSEL R124, R124, -INF , !P3 ;  /* 0xff8000007c7c7808 */ /* 0x000fe20005800000 */
[----:B------:R-:W-:Y:S01]  /*12c30*/  FMUL.FTZ R17, R17, UR4 ;  /* 0x0000000411117c20 */ /* 0x000fe20008410000 */
[----:B---3--:R-:W-:Y:S01]  /*12c40*/  FSEL R247, R247, -INF , !P0 ;  /* 0xff800000f7f77808 */ /* 0x008fe20004000000 */
[----:B------:R-:W3:Y:S01]  /*12c50*/  MUFU.TANH R231, R231 ;  /* 0x000000e700e77308 */ /* 0x000ee20000002400 */
[----:B------:R-:W-:Y:S01]  /*12c60*/  FSEL R126, R126, -INF , !P1 ;  /* 0xff8000007e7e7808 */ /* 0x000fe20004800000 */
[----:B------:R-:W-:Y:S01]  /*12c70*/  HMMA.16816.F32 R8, R12, R22, R8 ;  /* 0x000000160c08723c */ /* 0x000fe20000001808 */
[----:B------:R-:W-:Y:S01]  /*12c80*/  FSEL R251, R251, -INF , !P2 ;  /* 0xff800000fbfb7808 */ /* 0x000fe20005000000 */
[----:B------:R-:W-:Y:S01]  /*12c90*/  FMUL.FTZ R18, R18, UR4 ;  /* 0x0000000412127c20 */ /* 0x000fe20008410000 */
[CC--:B------:R-:W-:Y:S01]  /*12ca0*/  ISETP.GE.AND P3, PT, R16.reuse, R40.reuse, PT ;  /* 0x000000281000720c */ /* 0x0c0fe20003f66270 */
[----:B------:R-:W-:Y:S01]  /*12cb0*/  FMUL.FTZ R19, R19, UR4 ;  /* 0x0000000413137c20 */ /* 0x000fe20008410000 */
[-C--:B------:R-:W-:Y:S01]  /*12cc0*/  ISETP.GE.AND P0, PT, R16, R3.reuse, PT ;  /* 0x000000031000720c */ /* 0x080fe20003f06270 */
[C---:B------:R-:W-:Y:S01]  /*12cd0*/  VIADD R16, R41.reuse, 0xfffffe58 ;  /* 0xfffffe5829107836 */ /* 0x040fe20000000000 */
[C---:B------:R-:W-:Y:S01]  /*12ce0*/  ISETP.GE.AND P1, PT, R20.reuse, R40, PT ;  /* 0x000000281400720c */ /* 0x040fe20003f26270 */
[----:B------:R5:W-:Y:S01]  /*12cf0*/  MUFU.TANH R79, R17 ;  /* 0x00000011004f7308 */ /* 0x000be20000002400 */
[----:B------:R-:W-:Y:S01]  /*12d00*/  ISETP.GE.AND P2, PT, R20, R3, PT ;  /* 0x000000031400720c */ /* 0x000fe20003f46270 */
[----:B------:R-:W-:Y:S01]  /*12d10*/  VIADD R20, R41, 0xfffffe50 ;  /* 0xfffffe5029147836 */ /* 0x000fe20000000000 */
[----:B------:R-:W-:-:S02]  /*12d20*/  FSEL R122, R122, -INF , !P1 ;  /* 0xff8000007a7a7808 */ /* 0x000fc40004800000 */
[----:B--2---:R-:W-:Y:S02]  /*12d30*/  FSEL R245, R245, -INF , !P2 ;  /* 0xff800000f5f57808 */ /* 0x004fe40005000000 */
[----:B------:R-:W-:Y:S01]  /*12d40*/  FSEL R120, R120, -INF , !P6 ;  /* 0xff80000078787808 */ /* 0x000fe20007000000 */
[----:B------:R-:W2:Y:S01]  /*12d50*/  MUFU.TANH R227, R227 ;  /* 0x000000e300e37308 */ /* 0x000ea20000002400 */
[----:B----4-:R-:W-:Y:S02]  /*12d60*/  FSEL R249, R249, -INF , !P5 ;  /* 0xff800000f9f97808 */ /* 0x010fe40006800000 */
[-C--:B------:R-:W-:Y:S01]  /*12d70*/  ISETP.GE.AND P1, PT, R16, R40.reuse, PT ;  /* 0x000000281000720c */ /* 0x080fe20003f26270 */
[----:B------:R-:W-:Y:S01]  /*12d80*/  FMUL.FTZ R80, R8, UR4 ;  /* 0x0000000408507c20 */ /* 0x000fe20008410000 */
[-C--:B------:R-:W-:Y:S01]  /*12d90*/  ISETP.GE.AND P2, PT, R16, R3.reuse, PT ;  /* 0x000000031000720c */ /* 0x080fe20003f46270 */
[C---:B------:R-:W-:Y:S01]  /*12da0*/  VIADD R16, R41.reuse, 0xfffffe60 ;  /* 0xfffffe6029107836 */ /* 0x040fe20000000000 */
[CC--:B------:R-:W-:Y:S01]  /*12db0*/  ISETP.GE.AND P6, PT, R20.reuse, R40.reuse, PT ;  /* 0x000000281400720c */ /* 0x0c0fe20003fc6270 */
[----:B------:R-:W-:Y:S01]  /*12dc0*/  MUFU.TANH R62, R18 ;  /* 0x00000012003e7308 */ /* 0x000fe20000002400 */
[-C--:B------:R-:W-:Y:S01]  /*12dd0*/  ISETP.GE.AND P5, PT, R20, R3.reuse, PT ;  /* 0x000000031400720c */ /* 0x080fe20003fa6270 */
[----:B-----5:R-:W-:Y:S01]  /*12de0*/  VIADD R17, R41, 0xfffffe59 ;  /* 0xfffffe5929117836 */ /* 0x020fe20000000000 */
[----:B------:R-:W-:Y:S01]  /*12df0*/  HMMA.16816.F32 R20, R4, R28, RZ ;  /* 0x0000001c0414723c */ /* 0x000fe200000018ff */
[----:B------:R-:W-:Y:S01]  /*12e00*/  FSEL R243, R243, -INF , !P6 ;  /* 0xff800000f3f37808 */ /* 0x000fe20007000000 */
[----:B------:R-:W-:Y:S01]  /*12e10*/  VIADD R8, R41, 0xfffffe61 ;  /* 0xfffffe6129087836 */ /* 0x000fe20000000000 */
[----:B------:R-:W-:Y:S01]  /*12e20*/  FSEL R233, R233, -INF , !P5 ;  /* 0xff800000e9e97808 */ /* 0x000fe20006800000 */
[----:B------:R-:W-:Y:S01]  /*12e30*/  FMUL.FTZ R77, R9, UR4 ;  /* 0x00000004094d7c20 */ /* 0x000fe20008410000 */
[----:B------:R-:W-:Y:S01]  /*12e40*/  FSEL R241, R241, -INF , !P3 ;  /* 0xff800000f1f17808 */ /* 0x000fe20005800000 */
[----:B------:R4:W-:Y:S01]  /*12e50*/  MUFU.TANH R59, R19 ;  /* 0x00000013003b7308 */ /* 0x0009e20000002400 */
[----:B---3--:R-:W-:Y:S01]  /*12e60*/  FSEL R231, R231, -INF , !P0 ;  /* 0xff800000e7e77808 */ /* 0x008fe20004000000 */
[----:B------:R-:W-:Y:S01]  /*12e70*/  FMUL.FTZ R58, R10, UR4 ;  /* 0x000000040a3a7c20 */ /* 0x000fe20008410000 */
[----:B------:R-:W-:Y:S01]  /*12e80*/  ISETP.GE.AND P6, PT, R17, R40, PT ;  /* 0x000000281100720c */ /* 0x000fe20003fc6270 */
[----:B------:R-:W-:Y:S01]  /*12e90*/  FMUL.FTZ R57, R11, UR4 ;  /* 0x000000040b397c20 */ /* 0x000fe20008410000 */
[----:B------:R-:W-:-:S02]  /*12ea0*/  ISETP.GE.AND P5, PT, R17, R3, PT ;  /* 0x000000031100720c */ /* 0x000fc40003fa6270 */
[CC--:B------:R-:W-:Y:S01]  /*12eb0*/  ISETP.GE.AND P3, PT, R16.reuse, R40.reuse, PT ;  /* 0x000000281000720c */ /* 0x0c0fe20003f66270 */
[----:B------:R-:W3:Y:S01]  /*12ec0*/  MUFU.TANH R237, R237 ;  /* 0x000000ed00ed7308 */ /* 0x000ee20000002400 */
[-C--:B------:R-:W-:Y:S02]  /*12ed0*/  ISETP.GE.AND P0, PT, R16, R3.reuse, PT ;  /* 0x000000031000720c */ /* 0x080fe40003f06270 */
[----:B------:R-:W-:Y:S02]  /*12ee0*/  FSEL R239, R239, -INF , !P1 ;  /* 0xff800000efef7808 */ /* 0x000fe40004800000 */
[----:B--2---:R-:W-:Y:S01]  /*12ef0*/  FSEL R227, R227, -INF , !P2 ;  /* 0xff800000e3e37808 */ /* 0x004fe20005000000 */
[----:B-1----:R-:W-:Y:S01]  /*12f00*/  HMMA.16816.F32 R20, R12, R24, R20 ;  /* 0x000000180c14723c */ /* 0x002fe20000001814 */
[C---:B------:R-:W-:Y:S01]  /*12f10*/  ISETP.GE.AND P1, PT, R8.reuse, R40, PT ;  /* 0x000000280800720c */ /* 0x040fe20003f26270 */
[----:B------:R-:W1:Y:S01]  /*12f20*/  MUFU.TANH R225, R225 ;  /* 0x000000e100e17308 */ /* 0x000e620000002400 */
[----:B------:R-:W-:Y:S01]  /*12f30*/  ISETP.GE.AND P2, PT, R8, R3, PT ;  /* 0x000000030800720c */ /* 0x000fe20003f46270 */
[----:B----4-:R-:W2:Y:S01]  /*12f40*/  LDSM.16.M88.4 R16, [R44+0x4400] ;  /* 0x004400002c10783b */ /* 0x010ea20000000200 */
[----:B------:R-:W-:Y:S01]  /*12f50*/  VIADD R24, R41, 0xfffffe68 ;  /* 0xfffffe6829187836 */ /* 0x000fe20000000000 */
[----:B------:R-:W-:Y:S01]  /*12f60*/  FSEL R235, R235, -INF , !P3 ;  /* 0xff800000ebeb7808 */ /* 0x000fe20005800000 */
[----:B------:R-:W-:Y:S01]  /*12f70*/  VIADD R25, R41, 0xfffffe69 ;  /* 0xfffffe6929197836 */ /* 0x000fe20000000000 */
[----:B------:R-:W-:Y:S01]  /*12f80*/  HMMA.16816.F32 R8, R4, R30, RZ ;  /* 0x0000001e0408723c */ /* 0x000fe200000018ff */
[----:B------:R-:W4:Y:S01]  /*12f90*/  LDSM.16.M88.4 R28, [R43+0x4400] ;  /* 0x004400002b1c783b */ /* 0x000f220000000200 */
[----:B------:R-:W5:Y:S01]  /*12fa0*/  MUFU.TANH R229, R229 ;  /* 0x000000e500e57308 */ /* 0x000f620000002400 */
[----:B------:R-:W-:-:S02]  /*12fb0*/  SHF.R.U32.HI R48, RZ, 0x3, R154 ;  /* 0x00000003ff307819 */ /* 0x000fc4000001169a */
[----:B---3--:R-:W-:Y:S02]  /*12fc0*/  FSEL R237, R237, -INF , !P6 ;  /* 0xff800000eded7808 */ /* 0x008fe40007000000 */
[-C--:B------:R-:W-:Y:S02]  /*12fd0*/  ISETP.GE.AND P6, PT, R24, R40.reuse, PT ;  /* 0x000000281800720c */ /* 0x080fe40003fc6270 */
[----:B------:R-:W-:Y:S01]  /*12fe0*/  ISETP.GE.AND P3, PT, R25, R40, PT ;  /* 0x000000281900720c */ /* 0x000fe20003f66270 */
[----:B------:R-:W3:Y:S01]  /*12ff0*/  MUFU.TANH R219, R219 ;  /* 0x000000db00db7308 */ /* 0x000ee20000002400 */
[----:B------:R-:W-:Y:S01]  /*13000*/  FMUL.FTZ R78, R20, UR4 ;  /* 0x00000004144e7c20 */ /* 0x000fe20008410000 */
[----:B-1----:R-:W-:Y:S01]  /*13010*/  FSEL R225, R225, -INF , !P5 ;  /* 0xff800000e1e17808 */ /* 0x002fe20006800000 */
[C---:B------:R-:W-:Y:S01]  /*13020*/  VIADD R20, R41.reuse, 0xfffffe71 ;  /* 0xfffffe7129147836 */ /* 0x040fe20000000000 */
[----:B------:R-:W-:Y:S01]  /*13030*/  ISETP.GE.AND P5, PT, R24, R3, PT ;  /* 0x000000031800720c */ /* 0x000fe20003fa6270 */
[----:B------:R-:W-:-:S02]  /*13040*/  VIADD R24, R41, 0xfffffe70 ;  /* 0xfffffe7029187836 */ /* 0x000fc40000000000 */
[----:B------:R-:W-:Y:S01]  /*13050*/  FMUL.FTZ R21, R21, UR4 ;  /* 0x0000000415157c20 */ /* 0x000fe20008410000 */
[----:B------:R-:W-:Y:S01]  /*13060*/  FMUL.FTZ R22, R22, UR4 ;  /* 0x0000000416167c20 */ /* 0x000fe20008410000 */
[----:B------:R-:W1:Y:S01]  /*13070*/  MUFU.TANH R217, R217 ;  /* 0x000000d900d97308 */ /* 0x000e620000002400 */
[----:B------:R-:W-:Y:S01]  /*13080*/  FMUL.FTZ R23, R23, UR4 ;  /* 0x0000000417177c20 */ /* 0x000fe20008410000 */
[----:B-----5:R-:W-:Y:S01]  /*13090*/  FSEL R229, R229, -INF , !P1 ;  /* 0xff800000e5e57808 */ /* 0x020fe20004800000 */
[----:B------:R-:W-:Y:S01]  /*130a0*/  HMMA.16816.F32 R8, R12, R26, R8 ;  /* 0x0000001a0c08723c */ /* 0x000fe20000001808 */
[----:B------:R-:W-:-:S04]  /*130b0*/  ISETP.GE.AND P1, PT, R24, R40, PT ;  /* 0x000000281800720c */ /* 0x000fc80003f26270 */
[----:B------:R-:W5:Y:S01]  /*130c0*/  MUFU.TANH R223, R223 ;  /* 0x000000df00df7308 */ /* 0x000f620000002400 */
[----:B------:R-:W-:Y:S02]  /*130d0*/  FSEL R211, R211, -INF , !P1 ;  /* 0xff800000d3d37808 */ /* 0x000fe40004800000 */
[----:B---3--:R-:W-:Y:S02]  /*130e0*/  FSEL R219, R219, -INF , !P0 ;  /* 0xff800000dbdb7808 */ /* 0x008fe40004000000 */
[----:B------:R-:W-:-:S03]  /*130f0*/  ISETP.GE.AND P0, PT, R25, R3, PT ;  /* 0x000000031900720c */ /* 0x000fc60003f06270 */
[----:B------:R-:W3:Y:S01]  /*13100*/  MUFU.TANH R215, R215 ;  /* 0x000000d700d77308 */ /* 0x000ee20000002400 */
[----:B-1----:R-:W-:Y:S02]  /*13110*/  FSEL R217, R217, -INF , !P2 ;  /* 0xff800000d9d97808 */ /* 0x002fe40005000000 */
[-C--:B------:R-:W-:Y:S02]  /*13120*/  ISETP.GE.AND P2, PT, R24, R3.reuse, PT ;  /* 0x000000031800720c */ /* 0x080fe40003f46270 */
[----:B--2---:R-:W-:Y:S01]  /*13130*/  HMMA.16816.F32 R24, R4, R16, RZ ;  /* 0x000000100418723c */ /* 0x004fe200000018ff */
[C---:B------:R-:W-:Y:S02]  /*13140*/  VIADD R16, R41.reuse, 0xfffffe80 ;  /* 0xfffffe8029107836 */ /* 0x040fe40000000000 */
[----:B------:R-:W1:Y:S01]  /*13150*/  MUFU.TANH R221, R221 ;  /* 0x000000dd00dd7308 */ /* 0x000e620000002400 */
[----:B------:R-:W-:Y:S01]  /*13160*/  VIADD R17, R41, 0xfffffe79 ;  /* 0xfffffe7929117836 */ /* 0x000fe20000000000 */
[----:B-----5:R-:W-:Y:S01]  /*13170*/  FSEL R223, R223, -INF , !P6 ;  /* 0xff800000dfdf7808 */ /* 0x020fe20007000000 */
[----:B------:R-:W-:Y:S01]  /*13180*/  FMUL.FTZ R76, R8, UR4 ;  /* 0x00000004084c7c20 */ /* 0x000fe20008410000 */
[-C--:B------:R-:W-:Y:S01]  /*13190*/  ISETP.GE.AND P6, PT, R20, R40.reuse, PT ;  /* 0x000000281400720c */ /* 0x080fe20003fc6270 */
[----:B------:R-:W-:Y:S01]  /*131a0*/  FMUL.FTZ R9, R9, UR4 ;  /* 0x0000000409097c20 */ /* 0x000fe20008410000 */
[----:B------:R-:W-:Y:S01]  /*131b0*/  FSEL R203, R203, -INF , !P2 ;  /* 0xff800000cbcb7808 */ /* 0x000fe20005000000 */
[----:B------:R-:W-:Y:S01]  /*131c0*/  VIADD R8, R41, 0xfffffe88 ;  /* 0xfffffe8829087836 */ /* 0x000fe20000000000 */
[----:B------:R-:W2:Y:S01]  /*131d0*/  MUFU.TANH R213, R213 ;  /* 0x000000d500d57308 */ /* 0x000ea20000002400 */
[----:B------:R-:W-:Y:S01]  /*131e0*/  FSEL R209, R209, -INF , !P6 ;  /* 0xff800000d1d17808 */ /* 0x000fe20007000000 */
[----:B------:R-:W-:Y:S01]  /*131f0*/  FMUL.FTZ R54, R10, UR4 ;  /* 0x000000040a367c20 */ /* 0x000fe20008410000 */
[----:B---3--:R-:W-:Y:S01]  /*13200*/  FSEL R215, R215, -INF , !P5 ;  /* 0xff800000d7d77808 */ /* 0x008fe20006800000 */
[----:B------:R-:W-:Y:S01]  /*13210*/  FMUL.FTZ R51, R11, UR4 ;  /* 0x000000040b337c20 */ /* 0x000fe20008410000 */
[-C--:B------:R-:W-:Y:S01]  /*13220*/  ISETP.GE.AND P5, PT, R20, R3.reuse, PT ;  /* 0x000000031400720c */ /* 0x080fe20003fa6270 */
[----:B------:R-:W-:Y:S01]  /*13230*/  VIADD R20, R41, 0xfffffe78 ;  /* 0xfffffe7829147836 */ /* 0x000fe20000000000 */
[-C--:B------:R-:W-:Y:S01]  /*13240*/  ISETP.GE.AND P6, PT, R16, R40.reuse, PT ;  /* 0x000000281000720c */ /* 0x080fe20003fc6270 */
[----:B------:R-:W3:Y:S01]  /*13250*/  MUFU.TANH R201, R201 ;  /* 0x000000c900c97308 */ /* 0x000ee20000002400 */
[-C--:B------:R-:W-:Y:S01]  /*13260*/  ISETP.GE.AND P1, PT, R17, R40.reuse, PT ;  /* 0x000000281100720c */ /* 0x080fe20003f26270 */
[----:B----4-:R-:W-:Y:S01]  /*13270*/  HMMA.16816.F32 R24, R12, R28, R24 ;  /* 0x0000001c0c18723c */ /* 0x010fe20000001818 */
[----:B-1----:R-:W-:Y:S01]  /*13280*/  FSEL R221, R221, -INF , !P3 ;  /* 0xff800000dddd7808 */ /* 0x002fe20005800000 */
[C---:B------:R-:W-:Y:S01]  /*13290*/  VIADD R29, R41.reuse, 0xfffffe89 ;  /* 0xfffffe89291d7836 */ /* 0x040fe20000000000 */
[----:B------:R-:W-:Y:S01]  /*132a0*/  ISETP.GE.AND P3, PT, R20, R40, PT ;  /* 0x000000281400720c */ /* 0x000fe20003f66270 */
[----:B------:R-:W-:Y:S01]  /*132b0*/  VIADD R28, R41, 0xfffffe90 ;  /* 0xfffffe90291c7836 */ /* 0x000fe20000000000 */
[----:B------:R-:W-:Y:S01]  /*132c0*/  ISETP.GE.AND P2, PT, R17, R3, PT ;  /* 0x000000031100720c */ /* 0x000fe20003f46270 */
[----:B------:R-:W1:Y:S01]  /*132d0*/  MUFU.TANH R199, R199 ;  /* 0x000000c700c77308 */ /* 0x000e620000002400 */
[----:B------:R-:W-:-:S02]  /*132e0*/  FSEL R207, R207, -INF , !P3 ;  /* 0xff800000cfcf7808 */ /* 0x000fc40005800000 */
[----:B--2---:R-:W-:Y:S02]  /*132f0*/  FSEL R213, R213, -INF , !P0 ;  /* 0xff800000d5d57808 */ /* 0x004fe40004000000 */
[-C--:B------:R-:W-:Y:S02]  /*13300*/  ISETP.GE.AND P0, PT, R20, R3.reuse, PT ;  /* 0x000000031400720c */ /* 0x080fe40003f06270 */
[----:B------:R-:W-:Y:S01]  /*13310*/  FSEL R205, R205, -INF , !P1 ;  /* 0xff800000cdcd7808 */ /* 0x000fe20004800000 */
[----:B------:R-:W-:Y:S01]  /*13320*/  MUFU.TANH R75, R21 ;  /* 0x00000015004b7308 */ /* 0x000fe20000002400 */
[----:B------:R-:W-:Y:S02]  /*13330*/  ISETP.GE.AND P1, PT, R8, R40, PT ;  /* 0x000000280800720c */ /* 0x000fe40003f26270 */
[----:B---3--:R-:W-:Y:S02]  /*13340*/  FSEL R201, R201, -INF , !P5 ;  /* 0xff800000c9c97808 */ /* 0x008fe40006800000 */
[----:B------:R-:W-:Y:S01]  /*13350*/  ISETP.GE.AND P5, PT, R16, R3, PT ;  /* 0x000000031000720c */ /* 0x000fe20003fa6270 */
[----:B------:R-:W-:-:S02]  /*13360*/  VIADD R16, R41, 0xfffffe81 ;  /* 0xfffffe8129107836 */ /* 0x000fc40000000000 */
[----:B------:R-:W-:Y:S01]  /*13370*/  FMUL.FTZ R74, R24, UR4 ;  /* 0x00000004184a7c20 */ /* 0x000fe20008410000 */
[----:B------:R-:W-:Y:S01]  /*13380*/  MUFU.TANH R56, R22 ;  /* 0x0000001600387308 */ /* 0x000fe20000002400 */
[----:B------:R-:W-:Y:S01]  /*13390*/  VIADD R24, R41, 0xfffffe91 ;  /* 0xfffffe9129187836 */ /* 0x000fe20000000000 */
[----:B-1----:R-:W-:Y:S01]  /*133a0*/  FSEL R199, R199, -INF , !P0 ;  /* 0xff800000c7c77808 */ /* 0x002fe20004000000 */
[----:B------:R-:W-:Y:S01]  /*133b0*/  FMUL.FTZ R25, R25, UR4 ;  /* 0x0000000419197c20 */ /* 0x000fe20008410000 */
[----:B------:R-:W-:Y:S01]  /*133c0*/  ISETP.GE.AND P3, PT, R16, R40, PT ;  /* 0x000000281000720c */ /* 0x000fe20003f66270 */
[----:B------:R-:W-:Y:S01]  /*133d0*/  FMUL.FTZ R26, R26, UR4 ;  /* 0x000000041a1a7c20 */ /* 0x000fe20008410000 */
[----:B------:R-:W-:Y:S01]  /*133e0*/  ISETP.GE.AND P0, PT, R16, R3, PT ;  /* 0x000000031000720c */ /* 0x000fe20003f06270 */
[----:B------:R-:W-:Y:S01]  /*133f0*/  FMUL.FTZ R49, R27, UR4 ;  /* 0x000000041b317c20 */ /* 0x000fe20008410000 */
[----:B------:R1:W-:Y:S01]  /*13400*/  MUFU.TANH R53, R23 ;  /* 0x0000001700357308 */ /* 0x0003e20000002400 */
[----:B------:R-:W-:Y:S01]  /*13410*/  HMMA.16816.F32 R16, R4, R18, RZ ;  /* 0x000000120410723c */ /* 0x000fe200000018ff */
[----:B------:R-:W-:-:S02]  /*13420*/  FSEL R189, R189, -INF , !P1 ;  /* 0xff800000bdbd7808 */ /* 0x000fc40004800000 */
[----:B------:R-:W-:Y:S02]  /*13430*/  FSEL R195, R195, -INF , !P6 ;  /* 0xff800000c3c37808 */ /* 0x000fe40007000000 */
[----:B------:R-:W-:Y:S02]  /*13440*/  FSEL R173, R173, -INF , !P5 ;  /* 0xff800000adad7808 */ /* 0x000fe40006800000 */
[----:B------:R-:W2:Y:S01]  /*13450*/  MUFU.TANH R197, R197 ;  /* 0x000000c500c57308 */ /* 0x000ea20000002400 */
[----:B------:R-:W-:Y:S02]  /*13460*/  FSEL R193, R193, -INF , !P3 ;  /* 0xff800000c1c17808 */ /* 0x000fe40005800000 */
[----:B------:R-:W-:Y:S02]  /*13470*/  FSEL R171, R171, -INF , !P0 ;  /* 0xff800000abab7808 */ /* 0x000fe40004000000 */
[-C--:B------:R-:W-:Y:S02]  /*13480*/  ISETP.GE.AND P1, PT, R24, R40.reuse, PT ;  /* 0x000000281800720c */ /* 0x080fe40003f26270 */
[CC--:B------:R-:W-:Y:S01]  /*13490*/  ISETP.GE.AND P6, PT, R29.reuse, R40.reuse, PT ;  /* 0x000000281d00720c */ /* 0x0c0fe20003fc6270 */
[----:B------:R-:W3:Y:S01]  /*134a0*/  MUFU.TANH R167, R167 ;  /* 0x000000a700a77308 */ /* 0x000ee20000002400 */
[----:B------:R-:W-:Y:S01]  /*134b0*/  ISETP.GE.AND P5, PT, R29, R3, PT ;  /* 0x000000031d00720c */ /* 0x000fe20003fa6270 */
[----:B-1----:R-:W1:Y:S01]  /*134c0*/  LDSM.16.M88.4 R20, [R44+0x4800] ;  /* 0x004800002c14783b */ /* 0x002e620000000200 */
[----:B------:R-:W-:-:S02]  /*134d0*/  ISETP.GE.AND P3, PT, R28, R40, PT ;  /* 0x000000281c00720c */ /* 0x000fc40003f66270 */
[-C--:B------:R-:W-:Y:S01]  /*134e0*/  ISETP.GE.AND P0, PT, R28, R3.reuse, PT ;  /* 0x000000031c00720c */ /* 0x080fe20003f06270 */
[----:B------:R-:W-:Y:S01]  /*134f0*/  HMMA.16816.F32 R16, R12, R30, R16 ;  /* 0x0000001e0c10723c */ /* 0x000fe20000001810 */
[----:B------:R-:W-:Y:S01]  /*13500*/  FSEL R177, R177, -INF , !P6 ;  /* 0xff800000b1b17808 */ /* 0x000fe20007000000 */
[----:B------:R4:W-:Y:S01]  /*13510*/  MUFU.TANH R73, R9 ;  /* 0x0000000900497308 */ /* 0x0009e20000002400 */
[----:B------:R-:W-:Y:S02]  /*13520*/  FSEL R175, R175, -INF , !P3 ;  /* 0xff800000afaf7808 */ /* 0x000fe40005800000 */
[----:B--2---:R-:W-:Y:S02]  /*13530*/  FSEL R197, R197, -INF , !P2 ;  /* 0xff800000c5c57808 */ /* 0x004fe40005000000 */
[----:B------:R-:W-:Y:S02]  /*13540*/  ISETP.GE.AND P2, PT, R8, R3, PT ;  /* 0x000000030800720c */ /* 0x000fe40003f46270 */
[----:B------:R-:W-:Y:S01]  /*13550*/  FSEL R159, R159, -INF , !P0 ;  /* 0xff8000009f9f7808 */ /* 0x000fe20004000000 */
[----:B------:R-:W2:Y:S01]  /*13560*/  MUFU.TANH R165, R165 ;  /* 0x000000a500a57308 */ /* 0x000ea20000002400 */
[----:B------:R-:W-:-:S02]  /*13570*/  FSEL R169, R169, -INF , !P1 ;  /* 0xff800000a9a97808 */ /* 0x000fc40004800000 */
[----:B---3--:R-:W-:Y:S02]  /*13580*/  FSEL R167, R167, -INF , !P2 ;  /* 0xff800000a7a77808 */ /* 0x008fe40005000000 */
[----:B------:R-:W-:Y:S01]  /*13590*/  ISETP.GE.AND P2, PT, R24, R3, PT ;  /* 0x000000031800720c */ /* 0x000fe20003f46270 */
[----:B------:R-:W-:Y:S02]  /*135a0*/  VIADD R24, R41, 0xfffffe98 ;  /* 0xfffffe9829187836 */ /* 0x000fe40000000000 */
[----:B------:R-:W-:Y:S01]  /*135b0*/  MUFU.TANH R71, R25 ;  /* 0x0000001900477308 */ /* 0x000fe20000002400 */
[----:B------:R-:W-:Y:S01]  /*135c0*/  FMUL.FTZ R16, R16, UR4 ;  /* 0x0000000410107c20 */ /* 0x000fe20008410000 */
[----:B----4-:R-:W3:Y:S01]  /*135d0*/  LDSM.16.M88.4 R8, [R43+0x4800] ;  /* 0x004800002b08783b */ /* 0x010ee20000000200 */
[----:B------:R-:W-:Y:S01]  /*135e0*/  ISETP.GE.AND P6, PT, R24, R40, PT ;  /* 0x000000281800720c */ /* 0x000fe20003fc6270 */
[----:B------:R-:W-:Y:S01]  /*135f0*/  FMUL.FTZ R17, R17, UR4 ;  /* 0x0000000411117c20 */ /* 0x000fe20008410000 */
[----:B------:R-:W-:Y:S01]  /*13600*/  FSEL R157, R157, -INF , !P2 ;  /* 0xff8000009d9d7808 */ /* 0x000fe20005000000 */
[----:B------:R-:W-:Y:S01]  /*13610*/  FMUL.FTZ R50, R18, UR4 ;  /* 0x0000000412327c20 */ /* 0x000fe20008410000 */
[----:B------:R-:W-:Y:S01]  /*13620*/  FMUL.FTZ R47, R19, UR4 ;  /* 0x00000004132f7c20 */ /* 0x000fe20008410000 */
[----:B------:R4:W-:Y:S01]  /*13630*/  MUFU.TANH R52, R26 ;  /* 0x0000001a00347308 */ /* 0x0009e20000002400 */
[----:B------:R-:W-:-:S02]  /*13640*/  FSEL R163, R163, -INF , !P6 ;  /* 0xff800000a3a37808 */ /* 0x000fc40007000000 */
[----:B--2---:R-:W-:Y:S02]  /*13650*/  FSEL R165, R165, -INF , !P5 ;  /* 0xff800000a5a57808 */ /* 0x004fe40006800000 */
[----:B------:R-:W-:-:S03]  /*13660*/  ISETP.GE.AND P5, PT, R24, R3, PT ;  /* 0x000000031800720c */ /* 0x000fc60003fa6270 */
[----:B------:R-:W2:Y:S01]  /*13670*/  MUFU.TANH R151, R151 ;  /* 0x0000009700977308 */ /* 0x000ea20000002400 */
[----:B------:R-:W-:Y:S01]  /*13680*/  FSEL R153, R153, -INF , !P5 ;  /* 0xff80000099997808 */ /* 0x000fe20006800000 */
[----:B-1----:R-:W-:Y:S01]  /*13690*/  HMMA.16816.F32 R28, R4, R20, RZ ;  /* 0x00000014041c723c */ /* 0x002fe200000018ff */
[C---:B------:R-:W-:Y:S02]  /*136a0*/  VIADD R21, R41.reuse, 0xfffffe99 ;  /* 0xfffffe9929157836 */ /* 0x040fe40000000000 */
[----:B------:R-:W-:-:S03]  /*136b0*/  VIADD R20, R41, 0xfffffea0 ;  /* 0xfffffea029147836 */ /* 0x000fc60000000000 */
[----:B------:R-:W1:Y:S01]  /*136c0*/  MUFU.TANH R119, R119 ;  /* 0x0000007700777308 */ /* 0x000e620000002400 */
[CC--:B------:R-:W-:Y:S01]  /*136d0*/  ISETP.GE.AND P3, PT, R21.reuse, R40.reuse, PT ;  /* 0x000000281500720c */ /* 0x0c0fe20003f66270 */
[----:B----4-:R-:W4:Y:S01]  /*136e0*/  LDSM.16.M88.4 R24, [R44+0x4c00] ;  /* 0x004c00002c18783b */ /* 0x010f220000000200 */
[-C--:B------:R-:W-:Y:S02]  /*136f0*/  ISETP.GE.AND P0, PT, R21, R3.reuse, PT ;  /* 0x000000031500720c */ /* 0x080fe40003f06270 */
[C---:B------:R-:W-:Y:S02]  /*13700*/  ISETP.GE.AND P1, PT, R20.reuse, R40, PT ;  /* 0x000000281400720c */ /* 0x040fe40003f26270 */
[----:B------:R-:W-:Y:S01]  /*13710*/  ISETP.GE.AND P2, PT, R20, R3, PT ;  /* 0x000000031400720c */ /* 0x000fe20003f46270 */
[----:B------:R-:W5:Y:S01]  /*13720*/  MUFU.TANH R109, R109 ;  /* 0x0000006d006d7308 */ /* 0x000f620000002400 */
[----:B------:R-:W-:Y:S01]  /*13730*/  HMMA.16816.F32 R20, R4, R22, RZ ;  /* 0x000000160414723c */ /* 0x000fe200000018ff */
[----:B------:R-:W-:-:S02]  /*13740*/  FSEL R161, R161, -INF , !P3 ;  /* 0xff800000a1a17808 */ /* 0x000fc40005800000 */
[----:B--2---:R-:W-:-:S04]  /*13750*/  FSEL R151, R151, -INF , !P0 ;  /* 0xff80000097977808 */ /* 0x004fc80004000000 */
[----:B------:R-:W2:Y:S01]  /*13760*/  MUFU.TANH R105, R105 ;  /* 0x0000006900697308 */ /* 0x000ea20000002400 */
[----:B---3--:R-:W-:Y:S01]  /*13770*/  HMMA.16816.F32 R28, R12, R8, R28 ;  /* 0x000000080c1c723c */ /* 0x008fe2000000181c */
[----:B------:R-:W-:Y:S01]  /*13780*/  VIADD R8, R41, 0xfffffea8 ;  /* 0xfffffea829087836 */ /* 0x000fe20000000000 */
[----:B-1----:R-:W-:Y:S01]  /*13790*/  FSEL R119, R119, -INF , !P1 ;  /* 0xff80000077777808 */ /* 0x002fe20004800000 */
[----:B------:R-:W-:-:S04]  /*137a0*/  VIADD R9, R41, 0xfffffea1 ;  /* 0xfffffea129097836 */ /* 0x000fc80000000000 */
[----:B------:R-:W-:Y:S01]  /*137b0*/  MUFU.TANH R72, R16 ;  /* 0x0000001000487308 */ /* 0x000fe20000002400 */
[CC--:B------:R-:W-:Y:S02]  /*137c0*/  ISETP.GE.AND P3, PT, R8.reuse, R40.reuse, PT ;  /* 0x000000280800720c */ /* 0x0c0fe40003f66270 */
[-C--:B------:R-:W-:Y:S01]  /*137d0*/  ISETP.GE.AND P0, PT, R8, R3.reuse, PT ;  /* 0x000000030800720c */ /* 0x080fe20003f06270 */
[----:B------:R-:W-:Y:S01]  /*137e0*/  VIADD R8, R41, 0xfffffea9 ;  /* 0xfffffea929087836 */ /* 0x000fe20000000000 */
[----:B-----5:R-:W-:Y:S01]  /*137f0*/  FSEL R109, R109, -INF , !P2 ;  /* 0xff8000006d6d7808 */ /* 0x020fe20005000000 */
[----:B------:R-:W-:Y:S01]  /*13800*/  HMMA.16816.F32 R20, R12, R10, R20 ;  /* 0x0000000a0c14723c */ /* 0x000fe20000001814 */
[-C--:B------:R-:W-:Y:S01]  /*13810*/  ISETP.GE.AND P6, PT, R9, R40.reuse, PT ;  /* 0x000000280900720c */ /* 0x080fe20003fc6270 */
[----:B------:R1:W-:Y:S01]  /*13820*/  MUFU.TANH R69, R17 ;  /* 0x0000001100457308 */ /* 0x0003e20000002400 */
[CC--:B------:R-:W-:Y:S02]  /*13830*/  ISETP.GE.AND P1, PT, R8.reuse, R40.reuse, PT ;  /* 0x000000280800720c */ /* 0x0c0fe40003f26270 */
[-C--:B------:R-:W-:Y:S01]  /*13840*/  ISETP.GE.AND P2, PT, R8, R3.reuse, PT ;  /* 0x000000030800720c */ /* 0x080fe20003f46270 */
[----:B------:R-:W-:Y:S01]  /*13850*/  VIADD R8, R41, 0xfffffeb0 ;  /* 0xfffffeb029087836 */ /* 0x000fe20000000000 */
[-C--:B------:R-:W-:Y:S01]  /*13860*/  ISETP.GE.AND P5, PT, R9, R3.reuse, PT ;  /* 0x000000030900720c */ /* 0x080fe20003fa6270 */
[----:B------:R-:W-:Y:S01]  /*13870*/  FMUL.FTZ R70, R28, UR4 ;  /* 0x000000041c467c20 */ /* 0x000fe20008410000 */
[----:B------:R-:W-:Y:S01]  /*13880*/  FSEL R117, R117, -INF , !P6 ;  /* 0xff80000075757808 */ /* 0x000fe20007000000 */
[----:B------:R-:W3:Y:S01]  /*13890*/  MUFU.TANH R82, R82 ;  /* 0x0000005200527308 */ /* 0x000ee20000002400 */
[----:B--2---:R-:W-:Y:S01]  /*138a0*/  FSEL R105, R105, -INF , !P5 ;  /* 0xff80000069697808 */ /* 0x004fe20006800000 */
[----:B------:R-:W-:Y:S01]  /*138b0*/  FMUL.FTZ R67, R29, UR4 ;  /* 0x000000041d437c20 */ /* 0x000fe20008410000 */
[CC--:B------:R-:W-:Y:S01]  /*138c0*/  ISETP.GE.AND P6, PT, R8.reuse, R40.reuse, PT ;  /* 0x000000280800720c */ /* 0x0c0fe20003fc6270 */
[C---:B------:R-:W-:Y:S01]  /*138d0*/  VIADD R28, R41.reuse, 0xfffffeb9 ;  /* 0xfffffeb9291c7836 */ /* 0x040fe20000000000 */
[-C--:B------:R-:W-:Y:S01]  /*138e0*/  ISETP.GE.AND P5, PT, R8, R3.reuse, PT ;  /* 0x000000030800720c */ /* 0x080fe20003fa6270 */
[----:B------:R-:W-:Y:S01]  /*138f0*/  VIADD R8, R41, 0xfffffeb1 ;  /* 0xfffffeb129087836 */ /* 0x000fe20000000000 */
[----:B------:R-:W-:Y:S01]  /*13900*/  FSEL R113, R113, -INF , !P3 ;  /* 0xff80000071717808 */ /* 0x000fe20005800000 */
[----:B------:R-:W2:Y:S01]  /*13910*/  MUFU.TANH R101, R101 ;  /* 0x0000006500657308 */ /* 0x000ea20000002400 */
[----:B------:R-:W-:Y:S01]  /*13920*/  FSEL R103, R103, -INF , !P0 ;  /* 0xff80000067677808 */ /* 0x000fe20004000000 */
[----:B-1----:R-:W1:Y:S01]  /*13930*/  LDSM.16.M88.4 R16, [R43+0x4c00] ;  /* 0x004c00002b10783b */ /* 0x002e620000000200 */
[CC--:B------:R-:W-:Y:S01]  /*13940*/  ISETP.GE.AND P3, PT, R8.reuse, R40.reuse, PT ;  /* 0x000000280800720c */ /* 0x0c0fe20003f66270 */
[C---:B------:R-:W-:Y:S01]  /*13950*/  VIADD R29, R41.reuse, 0xfffffeb8 ;  /* 0xfffffeb8291d7836 */ /* 0x040fe20000000000 */
[-C--:B------:R-:W-:Y:S01]  /*13960*/  ISETP.GE.AND P0, PT, R8, R3.reuse, PT ;  /* 0x000000030800720c */ /* 0x080fe20003f06270 */
[----:B------:R-:W-:Y:S01]  /*13970*/  FMUL.FTZ R20, R20, UR4 ;  /* 0x0000000414147c20 */ /* 0x000fe20008410000 */
[C---:B----4-:R-:W-:Y:S01]  /*13980*/  HMMA.16816.F32 R8, R4.reuse, R24, RZ ;  /* 0x000000180408723c */ /* 0x050fe200000018ff */
[----:B------:R-:W4:Y:S01]  /*13990*/  MUFU.TANH R77, R77 ;  /* 0x0000004d004d7308 */ /* 0x000f220000002400 */
[C---:B------:R-:W-:Y:S01]  /*139a0*/  VIADD R25, R41.reuse, 0xfffffec0 ;  /* 0xfffffec029197836 */ /* 0x040fe20000000000 */
[----:B---3--:R-:W-:Y:S01]  /*139b0*/  FSEL R82, R82, -INF , !P6 ;  /* 0xff80000052527808 */ /* 0x008fe20007000000 */
[----:B------:R-:W-:Y:S01]  /*139c0*/  VIADD R24, R41, 0xfffffec1 ;  /* 0xfffffec129187836 */ /* 0x000fe20000000000 */
[----:B------:R-:W-:Y:S01]  /*139d0*/  FSEL R62, R62, -INF , !P5 ;  /* 0xff8000003e3e7808 */ /* 0x000fe20006800000 */
[----:B------:R-:W-:Y:S01]  /*139e0*/  FMUL.FTZ R31, R31, UR4 ;  /* 0x000000041f1f7c20 */ /* 0x000fe20008410000 */
[----:B------:R-:W-:Y:S01]  /*139f0*/  FSEL R79, R79, -INF , !P3 ;  /* 0xff8000004f4f7808 */ /* 0x000fe20005800000 */
[----:B------:R-:W-:Y:S01]  /*13a00*/  HMMA.16816.F32 R4, R4, R26, RZ ;  /* 0x0000001a0404723c */ /* 0x000fe200000018ff */
[----:B------:R-:W3:Y:S01]  /*13a10*/  MUFU.TANH R57, R57 ;  /* 0x0000003900397308 */ /* 0x000ee20000002400 */
[----:B------:R-:W-:Y:S01]  /*13a20*/  FSEL R59, R59, -INF , !P0 ;  /* 0xff8000003b3b7808 */ /* 0x000fe20004000000 */
[----:B------:R-:W-:Y:S01]  /*13a30*/  FMUL.FTZ R30, R30, UR4 ;  /* 0x000000041e1e7c20 */ /* 0x000fe20008410000 */
[----:B------:R-:W-:Y:S01]  /*13a40*/  FSEL R111, R111, -INF , !P1 ;  /* 0xff8000006f6f7808 */ /* 0x000fe20004800000 */
[----:B------:R-:W-:Y:S01]  /*13a50*/  FMUL.FTZ R21, R21, UR4 ;  /* 0x0000000415157c20 */ /* 0x000fe20008410000 */
[----:B--2---:R-:W-:Y:S01]  /*13a60*/  FSEL R101, R101, -INF , !P2 ;  /* 0xff80000065657808 */ /* 0x004fe20005000000 */
[----:B------:R-:W-:Y:S01]  /*13a70*/  FMUL.FTZ R22, R22, UR4 ;  /* 0x0000000416167c20 */ /* 0x000fe20008410000 */
[CC--:B------:R-:W-:Y:S01]  /*13a80*/  ISETP.GE.AND P6, PT, R28.reuse, R40.reuse, PT ;  /* 0x000000281c00720c */ /* 0x0c0fe20003fc6270 */
[----:B------:R-:W2:Y:S01]  /*13a90*/  MUFU.TANH R78, R78 ;  /* 0x0000004e004e7308 */ /* 0x000ea20000002400 */
[----:B------:R-:W-:Y:S01]  /*13aa0*/  ISETP.GE.AND P5, PT, R28, R3, PT ;  /* 0x000000031c00720c */ /* 0x000fe20003fa6270 */
[----:B------:R-:W-:Y:S01]  /*13ab0*/  FMUL.FTZ R23, R23, UR4 ;  /* 0x0000000417177c20 */ /* 0x000fe20008410000 */
[----:B------:R-:W-:Y:S01]  /*13ac0*/  ISETP.GE.AND P3, PT, R25, R40, PT ;  /* 0x000000281900720c */ /* 0x000fe20003f66270 */
[----:B------:R-:W-:-:S04]  /*13ad0*/  DEPBAR.LE SB0, 0x0 ;  /* 0x000080000000791a */ /* 0x000fc80000000000 */
[----:B------:R-:W5:Y:S01]  /*13ae0*/  MUFU.TANH R80, R80 ;  /* 0x0000005000507308 */ /* 0x000f620000002400 */
[-C--:B------:R-:W-:Y:S02]  /*13af0*/  ISETP.GE.AND P0, PT, R25, R3.reuse, PT ;  /* 0x000000031900720c */ /* 0x080fe40003f06270 */
[C---:B------:R-:W-:Y:S02]  /*13b00*/  ISETP.GE.AND P1, PT, R29.reuse, R40, PT ;  /* 0x000000281d00720c */ /* 0x040fe40003f26270 */
[----:B------:R-:W-:Y:S02]  /*13b10*/  ISETP.GE.AND P2, PT, R29, R3, PT ;  /* 0x000000031d00720c */ /* 0x000fe40003f46270 */
[----:B----4-:R-:W-:Y:S01]  /*13b20*/  FSEL R77, R77, -INF , !P6 ;  /* 0xff8000004d4d7808 */ /* 0x010fe20007000000 */
[----:B------:R-:W4:Y:S01]  /*13b30*/  MUFU.TANH R58, R58 ;  /* 0x0000003a003a7308 */ /* 0x000f220000002400 */
[----:B---3--:R-:W-:Y:S01]  /*13b40*/  FSEL R57, R57, -INF , !P5 ;  /* 0xff80000039397808 */ /* 0x008fe20006800000 */
[----:B-1----:R-:W-:Y:S01]  /*13b50*/  HMMA.16816.F32 R8, R12, R16, R8 ;  /* 0x000000100c08723c */ /* 0x002fe20000001808 */
[C---:B------:R-:W-:Y:S01]  /*13b60*/  VIADD R17, R41.reuse, 0xfffffec8 ;  /* 0xfffffec829117836 */ /* 0x040fe20000000000 */
[----:B--2---:R-:W-:Y:S01]  /*13b70*/  FSEL R78, R78, -INF , !P3 ;  /* 0xff8000004e4e7808 */ /* 0x004fe20005800000 */
[----:B------:R-:W-:Y:S01]  /*13b80*/  VIADD R16, R41, 0xfffffec9 ;  /* 0xfffffec929107836 */ /* 0x000fe20000000000 */
[----:B------:R-:W-:-:S02]  /*13b90*/  FSEL R56, R56, -INF , !P0 ;  /* 0xff80000038387808 */ /* 0x000fc40004000000 */
[----:B------:R-:W1:Y:S01]  /*13ba0*/  MUFU.TANH R76, R76 ;  /* 0x0000004c004c7308 */ /* 0x000e620000002400 */
[-C--:B------:R-:W-:Y:S01]  /*13bb0*/  ISETP.GE.AND P6, PT, R17, R40.reuse, PT ;  /* 0x000000281100720c */ /* 0x080fe20003fc6270 */
[----:B------:R-:W-:Y:S01]  /*13bc0*/  HMMA.16816.F32 R4, R12, R18, R4 ;  /* 0x000000120c04723c */ /* 0x000fe20000001804 */
[----:B-----5:R-:W-:Y:S01]  /*13bd0*/  FSEL R80, R80, -INF , !P1 ;  /* 0xff80000050507808 */ /* 0x020fe20004800000 */
[----:B------:R-:W-:Y:S01]  /*13be0*/  VIADD R12, R41, 0xfffffed9 ;  /* 0xfffffed9290c7836 */ /* 0x000fe20000000000 */
[-C--:B------:R-:W-:Y:S01]  /*13bf0*/  ISETP.GE.AND P5, PT, R17, R3.reuse, PT ;  /* 0x000000031100720c */ /* 0x080fe20003fa6270 */
[C---:B------:R-:W-:Y:S01]  /*13c00*/  VIADD R17, R41.reuse, 0xfffffed1 ;  /* 0xfffffed129117836 */ /* 0x040fe20000000000 */
[C---:B------:R-:W-:Y:S01]  /*13c10*/  ISETP.GE.AND P3, PT, R16.reuse, R40, PT ;  /* 0x000000281000720c */ /* 0x040fe20003f66270 */
[----:B------:R-:W2:Y:S01]  /*13c20*/  MUFU.TANH R54, R54 ;  /* 0x0000003600367308 */ /* 0x000ea20000002400 */
[----:B------:R-:W-:Y:S01]  /*13c30*/  ISETP.GE.AND P0, PT, R16, R3, PT ;  /* 0x000000031000720c */ /* 0x000fe20003f06270 */
[----:B------:R-:W-:Y:S01]  /*13c40*/  VIADD R16, R41, 0xfffffed0 ;  /* 0xfffffed029107836 */ /* 0x000fe20000000000 */
[----:B----4-:R-:W-:-:S02]  /*13c50*/  FSEL R58, R58, -INF , !P2 ;  /* 0xff8000003a3a7808 */ /* 0x010fc40005000000 */
[-C--:B------:R-:W-:Y:S01]  /*13c60*/  ISETP.GE.AND P1, PT, R24, R40.reuse, PT ;  /* 0x000000281800720c */ /* 0x080fe20003f26270 */
[----:B------:R-:W-:Y:S01]  /*13c70*/  FMUL.FTZ R8, R8, UR4 ;  /* 0x0000000408087c20 */ /* 0x000fe20008410000 */
[-C--:B------:R-:W-:Y:S01]  /*13c80*/  ISETP.GE.AND P2, PT, R24, R3.reuse, PT ;  /* 0x000000031800720c */ /* 0x080fe20003f46270 */
[----:B------:R-:W3:Y:S01]  /*13c90*/  MUFU.TANH R49, R49 ;  /* 0x0000003100317308 */ /* 0x000ee20000002400 */
[----:B------:R-:W-:Y:S01]  /*13ca0*/  FSEL R75, R75, -INF , !P1 ;  /* 0xff8000004b4b7808 */ /* 0x000fe20004800000 */
[----:B------:R-:W-:Y:S01]  /*13cb0*/  FMUL.FTZ R63, R9, UR4 ;  /* 0x00000004093f7c20 */ /* 0x000fe20008410000 */
[----:B------:R-:W-:Y:S01]  /*13cc0*/  FSEL R53, R53, -INF , !P2 ;  /* 0xff80000035357808 */ /* 0x000fe20005000000 */
[C---:B------:R-:W-:Y:S01]  /*13cd0*/  VIADD R9, R41.reuse, 0xfffffee0 ;  /* 0xfffffee029097836 */ /* 0x040fe20000000000 */
[----:B-1----:R-:W-:Y:S01]  /*13ce0*/  FSEL R76, R76, -INF , !P6 ;  /* 0xff8000004c4c7808 */ /* 0x002fe20007000000 */
[----:B------:R-:W-:Y:S01]  /*13cf0*/  FMUL.FTZ R64, R4, UR4 ;  /* 0x0000000404407c20 */ /* 0x000fe20008410000 */
[CC--:B------:R-:W-:Y:S01]  /*13d00*/  ISETP.GE.AND P1, PT, R16.reuse, R40.reuse, PT ;  /* 0x000000281000720c */ /* 0x0c0fe20003f26270 */
[----:B------:R-:W1:Y:S01]  /*13d10*/  MUFU.TANH R74, R74 ;  /* 0x0000004a004a7308 */ /* 0x000e620000002400 */
[-C--:B------:R-:W-:Y:S01]  /*13d20*/  ISETP.GE.AND P2, PT, R16, R3.reuse, PT ;  /* 0x000000031000720c */ /* 0x080fe20003f46270 */
[C---:B------:R-:W-:Y:S01]  /*13d30*/  VIADD R16, R41.reuse, 0xfffffed8 ;  /* 0xfffffed829107836 */ /* 0x040fe20000000000 */
[----:B--2---:R-:W-:Y:S01]  /*13d40*/  FSEL R54, R54, -INF , !P5 ;  /* 0xff80000036367808 */ /* 0x004fe20006800000 */
[----:B------:R-:W-:Y:S01]  /*13d50*/  VIADD R4, R41, 0xfffffee9 ;  /* 0xfffffee929047836 */ /* 0x000fe20000000000 */
[----:B------:R-:W-:Y:S01]  /*13d60*/  ISETP.GE.AND P6, PT, R17, R40, PT ;  /* 0x000000281100720c */ /* 0x000fe20003fc6270 */
[----:B------:R-:W-:Y:S01]  /*13d70*/  FMUL.FTZ R61, R5, UR4 ;  /* 0x00000004053d7c20 */ /* 0x000fe20008410000 */
[----:B------:R-:W-:Y:S01]  /*13d80*/  ISETP.GE.AND P5, PT, R17, R3, PT ;  /* 0x000000031100720c */ /* 0x000fe20003fa6270 */
[----:B------:R-:W2:Y:S01]  /*13d90*/  MUFU.TANH R51, R51 ;  /* 0x0000003300337308 */ /* 0x000ea20000002400 */
[----:B------:R-:W-:Y:S01]  /*13da0*/  FSEL R71, R71, -INF , !P6 ;  /* 0xff80000047477808 */ /* 0x000fe20007000000 */
[----:B------:R-:W-:Y:S01]  /*13db0*/  VIADD R5, R41, 0xfffffef1 ;  /* 0xfffffef129057836 */ /* 0x000fe20000000000 */
[----:B---3--:R-:W-:Y:S01]  /*13dc0*/  FSEL R49, R49, -INF , !P5 ;  /* 0xff80000031317808 */ /* 0x008fe20006800000 */
[----:B------:R-:W-:Y:S01]  /*13dd0*/  FMUL.FTZ R11, R11, UR4 ;  /* 0x000000040b0b7c20 */ /* 0x000fe20008410000 */
[----:B------:R-:W-:-:S02]  /*13de0*/  FSEL R73, R73, -INF , !P3 ;  /* 0xff80000049497808 */ /* 0x000fc40005800000 */
[CC--:B------:R-:W-:Y:S01]  /*13df0*/  ISETP.GE.AND P6, PT, R9.reuse, R40.reuse, PT ;  /* 0x000000280900720c */ /* 0x0c0fe20003fc6270 */
[----:B------:R-:W3:Y:S01]  /*13e00*/  MUFU.TANH R70, R70 ;  /* 0x0000004600467308 */ /* 0x000ee20000002400 */
[----:B------:R-:W-:Y:S01]  /*13e10*/  ISETP.GE.AND P5, PT, R9, R3, PT ;  /* 0x000000030900720c */ /* 0x000fe20003fa6270 */
[----:B------:R-:W-:Y:S01]  /*13e20*/  VIADD R9, R41, 0xfffffee1 ;  /* 0xfffffee129097836 */ /* 0x000fe20000000000 */
[----:B-1----:R-:W-:Y:S02]  /*13e30*/  FSEL R74, R74, -INF , !P1 ;  /* 0xff8000004a4a7808 */ /* 0x002fe40004800000 */
[-C--:B------:R-:W-:Y:S02]  /*13e40*/  ISETP.GE.AND P3, PT, R16, R40.reuse, PT ;  /* 0x000000281000720c */ /* 0x080fe40003f66270 */
[----:B------:R-:W-:Y:S01]  /*13e50*/  ISETP.GE.AND P1, PT, R12, R40, PT ;  /* 0x000000280c00720c */ /* 0x000fe20003f26270 */
[----:B------:R-:W1:Y:S01]  /*13e60*/  MUFU.TANH R50, R50 ;  /* 0x0000003200327308 */ /* 0x000e620000002400 */
[----:B------:R-:W-:-:S02]  /*13e70*/  FSEL R72, R72, -INF , !P3 ;  /* 0xff80000048487808 */ /* 0x000fc40005800000 */
[----:B--2---:R-:W-:Y:S02]  /*13e80*/  FSEL R51, R51, -INF , !P0 ;  /* 0xff80000033337808 */ /* 0x004fe40004000000 */
[----:B------:R-:W-:Y:S02]  /*13e90*/  FSEL R69, R69, -INF , !P1 ;  /* 0xff80000045457808 */ /* 0x000fe40004800000 */
[-C--:B------:R-:W-:Y:S01]  /*13ea0*/  ISETP.GE.AND P0, PT, R16, R3.reuse, PT ;  /* 0x000000031000720c */ /* 0x080fe20003f06270 */
[----:B------:R-:W2:Y:S01]  /*13eb0*/  MUFU.TANH R67, R67 ;  /* 0x0000004300437308 */ /* 0x000ea20000002400 */
[----:B------:R-:W-:Y:S02]  /*13ec0*/  ISETP.GE.AND P3, PT, R9, R40, PT ;  /* 0x000000280900720c */ /* 0x000fe40003f66270 */
[----:B------:R-:W-:Y:S02]  /*13ed0*/  FSEL R52, R52, -INF , !P2 ;  /* 0xff80000034347808 */ /* 0x000fe40005000000 */
[----:B------:R-:W-:-:S02]  /*13ee0*/  ISETP.GE.AND P2, PT, R12, R3, PT ;  /* 0x000000030c00720c */ /* 0x000fc40003f46270 */
[----:B---3--:R-:W-:Y:S01]  /*13ef0*/  FSEL R70, R70, -INF , !P6 ;  /* 0xff80000046467808 */ /* 0x008fe20007000000 */
[----:B------:R-:W-:Y:S01]  /*13f00*/  MUFU.TANH R68, R20 ;  /* 0x0000001400447308 */ /* 0x000fe20000002400 */
[----:B------:R-:W-:Y:S02]  /*13f10*/  ISETP.GE.AND P4, PT, R4, R40, PT ;  /* 0x000000280400720c */ /* 0x000fe40003f86270 */
[----:B-1----:R-:W-:Y:S02]  /*13f20*/  FSEL R50, R50, -INF , !P0 ;  /* 0xff80000032327808 */ /* 0x002fe40004000000 */
[-C--:B------:R-:W-:Y:S01]  /*13f30*/  ISETP.GE.AND P6, PT, R4, R3.reuse, PT ;  /* 0x000000030400720c */ /* 0x080fe20003fc6270 */
[----:B------:R-:W-:Y:S01]  /*13f40*/  VIADD R4, R41, 0xfffffef0 ;  /* 0xfffffef029047836 */ /* 0x000fe20000000000 */
[----:B------:R-:W-:Y:S01]  /*13f50*/  ISETP.GE.AND P0, PT, R9, R3, PT ;  /* 0x000000030900720c */ /* 0x000fe20003f06270 */
[----:B------:R-:W1:Y:S01]  /*13f60*/  MUFU.TANH R47, R47 ;  /* 0x0000002f002f7308 */ /* 0x000e620000002400 */
[----:B--2---:R-:W-:-:S02]  /*13f70*/  FSEL R67, R67, -INF , !P3 ;  /* 0xff80000043437808 */ /* 0x004fc40005800000 */
[----:B------:R-:W-:-:S05]  /*13f80*/  ISETP.GE.AND P3, PT, R5, R3, PT ;  /* 0x000000030500720c */ /* 0x000fca0003f66270 */
[----:B------:R2:W-:Y:S08]  /*13f90*/  MUFU.TANH R66, R8 ;  /* 0x0000000800427308 */ /* 0x0005f00000002400 */
[----:B------:R-:W3:Y:S01]  /*13fa0*/  MUFU.TANH R45, R31 ;  /* 0x0000001f002d7308 */ /* 0x000ee20000002400 */
[----:B-1----:R-:W-:-:S07]  /*13fb0*/  FSEL R47, R47, -INF , !P2 ;  /* 0xff8000002f2f7808 */ /* 0x002fce0005000000 */
[----:B------:R-:W1:Y:S01]  /*13fc0*/  MUFU.TANH R46, R30 ;  /* 0x0000001e002e7308 */ /* 0x000e620000002400 */
[----:B--2---:R-:W-:Y:S01]  /*13fd0*/  FMUL.FTZ R8, R10, UR4 ;  /* 0x000000040a087c20 */ /* 0x004fe20008410000 */
[----:B------:R-:W-:-:S06]  /*13fe0*/  VIADD R10, R41, 0xfffffee8 ;  /* 0xfffffee8290a7836 */ /* 0x000fcc0000000000 */
[----:B------:R-:W2:Y:S01]  /*13ff0*/  MUFU.TANH R65, R21 ;  /* 0x0000001500417308 */ /* 0x000ea20000002400 */
[CC--:B------:R-:W-:Y:S02]  /*14000*/  ISETP.GE.AND P1, PT, R10.reuse, R40.reuse, PT ;  /* 0x000000280a00720c */ /* 0x0c0fe40003f26270 */
[----:B------:R-:W-:Y:S01]  /*14010*/  ISETP.GE.AND P2, PT, R10, R3, PT ;  /* 0x000000030a00720c */ /* 0x000fe20003f46270 */
[----:B------:R-:W-:Y:S01]  /*14020*/  FMUL.FTZ R10, R6, UR4 ;  /* 0x00000004060a7c20 */ /* 0x000fe20008410000 */
[----:B------:R-:W-:Y:S01]  /*14030*/  FSEL R68, R68, -INF , !P1 ;  /* 0xff80000044447808 */ /* 0x000fe20004800000 */
[----:B------:R-:W-:Y:S01]  /*14040*/  VIADD R6, R41, 0xfffffef9 ;  /* 0xfffffef929067836 */ /* 0x000fe20000000000 */
[----:B------:R-:W-:Y:S01]  /*14050*/  ISETP.GE.AND P1, PT, R5, R40, PT ;  /* 0x000000280500720c */ /* 0x000fe20003f26270 */
[----:B------:R-:W4:Y:S01]  /*14060*/  MUFU.TANH R8, R8 ;  /* 0x0000000800087308 */ /* 0x000f220000002400 */
[----:B------:R-:W-:Y:S01]  /*14070*/  FMUL.FTZ R5, R7, UR4 ;  /* 0x0000000407057c20 */ /* 0x000fe20008410000 */
[----:B---3--:R-:W-:Y:S01]  /*14080*/  FSEL R45, R45, -INF , !P0 ;  /* 0xff8000002d2d7808 */ /* 0x008fe20004000000 */
[----:B------:R-:W-:Y:S01]  /*14090*/  VIADD R41, R41, 0xfffffef8 ;  /* 0xfffffef829297836 */ /* 0x000fe20000000000 */
[----:B-1----:R-:W-:-:S02]  /*140a0*/  FSEL R46, R46, -INF , !P5 ;  /* 0xff8000002e2e7808 */ /* 0x002fc40006800000 */
[C---:B------:R-:W-:Y:S02]  /*140b0*/  ISETP.GE.AND P0, PT, R4.reuse, R3, PT ;  /* 0x000000030400720c */ /* 0x040fe40003f06270 */
[----:B------:R-:W1:Y:S01]  /*140c0*/  MUFU.TANH R44, R22 ;  /* 0x00000016002c7308 */ /* 0x000e620000002400 */
[-C--:B------:R-:W-:Y:S02]  /*140d0*/  ISETP.GE.AND P5, PT, R4, R40.reuse, PT ;  /* 0x000000280400720c */ /* 0x080fe40003fa6270 */
[----:B--2---:R-:W-:Y:S02]  /*140e0*/  FSEL R65, R65, -INF , !P4 ;  /* 0xff80000041417808 */ /* 0x004fe40006000000 */
[----:B------:R-:W-:Y:S02]  /*140f0*/  ISETP.NE.AND P4, PT, R42, RZ, PT ;  /* 0x000000ff2a00720c */ /* 0x000fe40003f85270 */
[----:B------:R-:W-:Y:S01]  /*14100*/  FSEL R66, R66, -INF , !P5 ;  /* 0xff80000042427808 */ /* 0x000fe20006800000 */
[----:B------:R-:W2:Y:S01]  /*14110*/  MUFU.TANH R43, R23 ;  /* 0x00000017002b7308 */ /* 0x000ea20000002400 */
[----:B------:R-:W-:-:S02]  /*14120*/  ISETP.GE.AND P5, PT, R41, R40, PT ;  /* 0x000000282900720c */ /* 0x000fc40003fa6270 */
[----:B----4-:R-:W-:Y:S02]  /*14130*/  FSEL R42, R8, -INF , !P0 ;  /* 0xff800000082a7808 */ /* 0x010fe40004000000 */
[----:B------:R-:W-:-:S03]  /*14140*/  ISETP.GT.AND P0, PT, R81, R178, PT ;  /* 0x000000b25100720c */ /* 0x000fc60003f04270 */
[----:B------:R-:W3:Y:S01]  /*14150*/  MUFU.TANH R63, R63 ;  /* 0x0000003f003f7308 */ /* 0x000ee20000002400 */
[----:B-1----:R-:W-:Y:S02]  /*14160*/  FSEL R44, R44, -INF , !P2 ;  /* 0xff8000002c2c7808 */ /* 0x002fe40005000000 */
[----:B------:R-:W-:-:S05]  /*14170*/  ISETP.GE.AND P2, PT, R41, R3, PT ;  /* 0x000000032900720c */ /* 0x000fca0003f46270 */
[----:B------:R-:W1:Y:S01]  /*14180*/  MUFU.TANH R9, R11 ;  /* 0x0000000b00097308 */ /* 0x000e620000002400 */
[----:B--2---:R-:W-:Y:S01]  /*14190*/  FSEL R43, R43, -INF , !P6 ;  /* 0xff8000002b2b7808 */ /* 0x004fe20007000000 */
[----:B------:R-:W-:Y:S01]  /*141a0*/  BAR.SYNC.DEFER_BLOCKING 0x0 ;  /* 0x0000000000007b1d */ /* 0x000fe20000010000 */
[----:B------:R-:W-:-:S05]  /*141b0*/  ISETP.GE.AND P6, PT, R6, R40, PT ;  /* 0x000000280600720c */ /* 0x000fca0003fc6270 */
[----:B------:R-:W2:Y:S01]  /*141c0*/  MUFU.TANH R64, R64 ;  /* 0x0000004000407308 */ /* 0x000ea20000002400 */
[----:B---3--:R-:W-:Y:S02]  /*141d0*/  FSEL R63, R63, -INF , !P1 ;  /* 0xff8000003f3f7808 */ /* 0x008fe40004800000 */
[----:B------:R-:W-:-:S05]  /*141e0*/  ISETP.GE.AND P1, PT, R6, R3, PT ;  /* 0x000000030600720c */ /* 0x000fca0003f26270 */
[----:B------:R-:W3:Y:S01]  /*141f0*/  MUFU.TANH R61, R61 ;  /* 0x0000003d003d7308 */ /* 0x000ee20000002400 */
[----:B-1----:R-:W-:-:S07]  /*14200*/  FSEL R41, R9, -INF , !P3 ;  /* 0xff80000009297808 */ /* 0x002fce0005800000 */
[----:B------:R-:W1:Y:S01]  /*14210*/  MUFU.TANH R4, R10 ;  /* 0x0000000a00047308 */ /* 0x000e620000002400 */
[----:B--2---:R-:W-:-:S07]  /*14220*/  FSEL R64, R64, -INF , !P5 ;  /* 0xff80000040407808 */ /* 0x004fce0006800000 */
[----:B------:R-:W2:Y:S01]  /*14230*/  MUFU.TANH R5, R5 ;  /* 0x0000000500057308 */ /* 0x000ea20000002400 */
[----:B---3--:R-:W-:Y:S02]  /*14240*/  FSEL R61, R61, -INF , !P6 ;  /* 0xff8000003d3d7808 */ /* 0x008fe40007000000 */
[----:B-1----:R-:W-:Y:S02]  /*14250*/  FSEL R40, R4, -INF , !P2 ;  /* 0xff80000004287808 */ /* 0x002fe40005000000 */
        /* <DEDUP_REMOVED lines=66> */
.L_x_1321:
        /* <DEDUP_REMOVED lines=8> */
.L_x_1322:
        /* <DEDUP_REMOVED lines=60> */
.L_x_1320:
        /* <DEDUP_REMOVED lines=71> */
[----:B------:R-:W3:Y:S04]  /*14f30*/  SHFL.BFLY PT, R6, R7, 0x2, 0x1f ;  /* 0x0c401f0007067f89 */ /* 0x000ee800000e0000 */
[----:B------:R-:W-:Y:S04]  /*14f40*/  LDSM.16.MT88.4 R16, [R60+0x5000] ;  /* 0x005000003c10783b */ /* 0x000fe80000004200 */
        /* <DEDUP_REMOVED lines=12> */
[C---:B------:R-:W-:Y:S01]  /*15010*/  FSETP.NEU.FTZ.AND P0, PT, R83.reuse, -INF , PT ;  /* 0xff8000005300780b */ /* 0x040fe20003f1d000 */
[----:B------:R-:W-:Y:S01]  /*15020*/  FADD.FTZ R7, R2, -R7 ;  /* 0x8000000702077221 */ /* 0x000fe20000010000 */
[----:B------:R-:W-:Y:S01]  /*15030*/  IADD3 R2, PT, PT, R60, 0x5020, RZ ;  /* 0x000050203c027810 */ /* 0x000fe20007ffe0ff */
        /* <DEDUP_REMOVED lines=8> */
[----:B------:R-:W-:Y:S01]  /*150c0*/  FADD.FTZ R5, R0, -R5 ;  /* 0x8000000500057221 */ /* 0x000fe20000010000 */
[----:B------:R1:W-:Y:S01]  /*150d0*/  MUFU.EX2 R89, R8 ;  /* 0x0000000800597308 */ /* 0x0003e20000000800 */
[----:B------:R-:W-:Y:S01]  /*150e0*/  FFMA.FTZ R11, R91, UR4, -R86 ;  /* 0x000000045b0b7c23 */ /* 0x000fe20008010856 */
[--C-:B------:R-:W-:Y:S01]  /*150f0*/  FFMA.FTZ R28, R93, UR4, -R90.reuse ;  /* 0x000000045d1c7c23 */ /* 0x100fe2000801085a */
[----:B------:R-:W-:Y:S01]  /*15100*/  FMUL.FTZ R96, R5, UR4 ;  /* 0x0000000405607c20 */ /* 0x000fe20008410000 */
[----:B------:R2:W-:Y:S01]  /*15110*/  MUFU.EX2 R95, R4 ;  /* 0x00000004005f7308 */ /* 0x0005e20000000800 */
[--C-:B------:R-:W-:Y:S01]  /*15120*/  FFMA.FTZ R98, R99, UR4, -R90.reuse ;  /* 0x0000000463627c23 */ /* 0x100fe2000801085a */
[----:B------:R-:W-:Y:S01]  /*15130*/  FFMA.FTZ R92, R92, UR4, -R90 ;  /* 0x000000045c5c7c23 */ /* 0x000fe2000801085a */
[--C-:B------:R-:W-:Y:S01]  /*15140*/  FFMA.FTZ R100, R32, UR4, -R86.reuse ;  /* 0x0000000420647c23 */ /* 0x100fe20008010856 */
[----:B------:R3:W-:Y:S01]  /*15150*/  MUFU.EX2 R87, R6 ;  /* 0x0000000600577308 */ /* 0x0007e20000000800 */
[--C-:B------:R-:W-:Y:S01]  /*15160*/  FFMA.FTZ R102, R107, UR4, -R86.reuse ;  /* 0x000000046b667c23 */ /* 0x100fe20008010856 */
[----:B------:R-:W-:Y:S01]  /*15170*/  FFMA.FTZ R115, R115, UR4, -R86 ;  /* 0x0000000473737c23 */ /* 0x000fe20008010856 */
[----:B------:R-:W-:Y:S01]  /*15180*/  FFMA.FTZ R34, R34, UR4, -R90 ;  /* 0x0000000422227c23 */ /* 0x000fe2000801085a */
[----:B------:R-:W-:Y:S01]  /*15190*/  MUFU.EX2 R94, R94 ;  /* 0x0000005e005e7308 */ /* 0x000fe20000000800 */
[--C-:B------:R-:W-:Y:S01]  /*151a0*/  FFMA.FTZ R32, R121, UR4, -R86.reuse ;  /* 0x0000000479207c23 */ /* 0x100fe20008010856 */
[----:B-1----:R-:W-:Y:S01]  /*151b0*/  FFMA.FTZ R8, R97, UR4, -R86 ;  /* 0x0000000461087c23 */ /* 0x002fe20008010856 */
[----:B------:R-:W-:Y:S01]  /*151c0*/  FMUL.FTZ R97, R7, UR4 ;  /* 0x0000000407617c20 */ /* 0x000fe20008410000 */
[----:B------:R-:W1:Y:S01]  /*151d0*/  MUFU.EX2 R88, R9 ;  /* 0x0000000900587308 */ /* 0x000e620000000800 */
[--C-:B------:R-:W-:Y:S01]  /*151e0*/  FFMA.FTZ R121, R35, UR4, -R90.reuse ;  /* 0x0000000423797c23 */ /* 0x100fe2000801085a */
[----:B--2---:R-:W-:Y:S01]  /*151f0*/  IADD3 R4, PT, PT, R60, 0x5000, RZ ;  /* 0x000050003c047810 */ /* 0x004fe20007ffe0ff */
[--C-:B------:R-:W-:Y:S01]  /*15200*/  FFMA.FTZ R106, R33, UR4, -R90.reuse ;  /* 0x00000004216a7c23 */ /* 0x100fe2000801085a */
[----:B------:R-:W2:Y:S01]  /*15210*/  MUFU.EX2 R85, R85 ;  /* 0x0000005500557308 */ /* 0x000ea20000000800 */
[----:B------:R-:W-:Y:S01]  /*15220*/  FFMA.FTZ R104, R104, UR4, -R90 ;  /* 0x0000000468687c23 */ /* 0x000fe2000801085a */
[----:B------:R-:W-:Y:S01]  /*15230*/  @P2 IADD3 R2, PT, PT, R4, -0x20, RZ ;  /* 0xffffffe004022810 */ /* 0x000fe20007ffe0ff */
[--C-:B------:R-:W-:Y:S01]  /*15240*/  FFMA.FTZ R108, R36, UR4, -R86.reuse ;  /* 0x00000004246c7c23 */ /* 0x100fe20008010856 */
[----:B------:R4:W-:Y:S01]  /*15250*/  MUFU.EX2 R91, R8 ;  /* 0x00000008005b7308 */ /* 0x0009e20000000800 */
[--C-:B------:R-:W-:Y:S01]  /*15260*/  FFMA.FTZ R127, R127, UR4, -R86.reuse ;  /* 0x000000047f7f7c23 */ /* 0x100fe20008010856 */
[--C-:B------:R-:W-:Y:S01]  /*15270*/  FFMA.FTZ R125, R125, UR4, -R86.reuse ;  /* 0x000000047d7d7c23 */ /* 0x100fe20008010856 */
[----:B---3--:R-:W3:Y:S01]  /*15280*/  LDSM.16.MT88.4 R4, [R2] ;  /* 0x000000000204783b */ /* 0x008ee20000004200 */
[----:B------:R-:W5:Y:S01]  /*15290*/  MUFU.EX2 R0, R11 ;  /* 0x0000000b00007308 */ /* 0x000f620000000800 */
[----:B------:R-:W-:Y:S01]  /*152a0*/  FFMA.FTZ R112, R39, UR4, -R86 ;  /* 0x0000000427707c23 */ /* 0x000fe20008010856 */
[----:B-1----:R-:W-:Y:S01]  /*152b0*/  F2FP.F16.F32.PACK_AB R10, R87, R88 ;  /* 0x00000058570a723e */ /* 0x002fe200000000ff */
[--C-:B------:R-:W-:Y:S01]  /*152c0*/  FFMA.FTZ R38, R38, UR4, -R90.reuse ;  /* 0x0000000426267c23 */ /* 0x100fe2000801085a */
[----:B------:R-:W1:Y:S01]  /*152d0*/  MUFU.EX2 R97, R97 ;  /* 0x0000006100617308 */ /* 0x000e620000000800 */
[--C-:B------:R-:W-:Y:S01]  /*152e0*/  FFMA.FTZ R110, R123, UR4, -R90.reuse ;  /* 0x000000047b6e7c23 */ /* 0x100fe2000801085a */
[----:B--2---:R-:W-:Y:S01]  /*152f0*/  F2FP.F16.F32.PACK_AB R9, R85, R95 ;  /* 0x0000005f5509723e */ /* 0x004fe200000000ff */
[--C-:B------:R-:W-:Y:S01]  /*15300*/  FFMA.FTZ R130, R37, UR4, -R90.reuse ;  /* 0x0000000425827c23 */ /* 0x100fe2000801085a */
[----:B------:R-:W2:Y:S01]  /*15310*/  MUFU.EX2 R96, R96 ;  /* 0x0000006000607308 */ /* 0x000ea20000000800 */
[----:B------:R-:W-:Y:S01]  /*15320*/  FFMA.FTZ R122, R122, UR4, -R90 ;  /* 0x000000047a7a7c23 */ /* 0x000fe2000801085a */
[----:B----4-:R-:W-:Y:S01]  /*15330*/  F2FP.F16.F32.PACK_AB R8, R89, R94 ;  /* 0x0000005e5908723e */ /* 0x010fe200000000ff */
[--C-:B------:R-:W-:Y:S01]  /*15340*/  FFMA.FTZ R225, R225, UR4, -R86.reuse ;  /* 0x00000004e1e17c23 */ /* 0x100fe20008010856 */
[----:B------:R4:W-:Y:S01]  /*15350*/  MUFU.EX2 R99, R28 ;  /* 0x0000001c00637308 */ /* 0x0009e20000000800 */
[--C-:B------:R-:W-:Y:S01]  /*15360*/  FFMA.FTZ R231, R231, UR4, -R86.reuse ;  /* 0x00000004e7e77c23 */ /* 0x100fe20008010856 */
[----:B-----5:R-:W-:Y:S01]  /*15370*/  F2FP.F16.F32.PACK_AB R11, R0, R91 ;  /* 0x0000005b000b723e */ /* 0x020fe200000000ff */
[----:B------:R-:W-:Y:S01]  /*15380*/  FFMA.FTZ R213, R213, UR4, -R86 ;  /* 0x00000004d5d57c23 */ /* 0x000fe20008010856 */
[----:B------:R-:W-:Y:S01]  /*15390*/  MUFU.EX2 R92, R92 ;  /* 0x0000005c005c7308 */ /* 0x000fe20000000800 */
[----:B------:R-:W-:Y:S01]  /*153a0*/  FFMA.FTZ R229, R229, UR4, -R90 ;  /* 0x00000004e5e57c23 */ /* 0x000fe2000801085a */
[-C--:B-1----:R-:W-:Y:S01]  /*153b0*/  FMUL.FTZ R12, R144, R97.reuse ;  /* 0x00000061900c7220 */ /* 0x082fe20000410000 */
[-C--:B------:R-:W-:Y:S01]  /*153c0*/  FMUL.FTZ R13, R145, R97.reuse ;  /* 0x00000061910d7220 */ /* 0x080fe20000410000 */
[-C--:B------:R-:W-:Y:S01]  /*153d0*/  FMUL.FTZ R140, R140, R97.reuse ;  /* 0x000000618c8c7220 */ /* 0x080fe20000410000 */
[-C--:B------:R-:W-:Y:S01]  /*153e0*/  FMUL.FTZ R141, R141, R97.reuse ;  /* 0x000000618d8d7220 */ /* 0x080fe20000410000 */
[-C--:B--2---:R-:W-:Y:S01]  /*153f0*/  FMUL.FTZ R14, R146, R96.reuse ;  /* 0x00000060920e7220 */ /* 0x084fe20000410000 */
[-C--:B------:R-:W-:Y:S01]  /*15400*/  FMUL.FTZ R15, R147, R96.reuse ;  /* 0x00000060930f7220 */ /* 0x080fe20000410000 */
[-C--:B------:R-:W-:Y:S01]  /*15410*/  FMUL.FTZ R142, R142, R96.reuse ;  /* 0x000000608e8e7220 */ /* 0x080fe20000410000 */
[-C--:B------:R-:W-:Y:S01]  /*15420*/  FMUL.FTZ R143, R143, R96.reuse ;  /* 0x000000608f8f7220 */ /* 0x080fe20000410000 */
[----:B----4-:R-:W1:Y:S01]  /*15430*/  LDSM.16.MT88.4 R28, [R2+0x400] ;  /* 0x00040000021c783b */ /* 0x010e620000004200 */
[----:B------:R-:W-:Y:S01]  /*15440*/  MUFU.EX2 R93, R34 ;  /* 0x00000022005d7308 */ /* 0x000fe20000000800 */
[-C--:B------:R-:W-:Y:S01]  /*15450*/  FMUL.FTZ R24, R136, R97.reuse ;  /* 0x0000006188187220 */ /* 0x080fe20000410000 */
[-C--:B------:R-:W-:Y:S01]  /*15460*/  FMUL.FTZ R25, R137, R97.reuse ;  /* 0x0000006189197220 */ /* 0x080fe20000410000 */
[C---:B------:R-:W-:Y:S01]  /*15470*/  HMMA.16816.F32 R12, R8.reuse, R16, R12 ;  /* 0x00000010080c723c */ /* 0x040fe2000000180c */
[----:B------:R-:W2:Y:S01]  /*15480*/  MUFU.EX2 R98, R98 ;  /* 0x0000006200627308 */ /* 0x000ea20000000800 */
[-C--:B------:R-:W-:Y:S01]  /*15490*/  FMUL.FTZ R26, R138, R96.reuse ;  /* 0x000000608a1a7220 */ /* 0x080fe20000410000 */
[-C--:B------:R-:W-:Y:S01]  /*154a0*/  FMUL.FTZ R27, R139, R96.reuse ;  /* 0x000000608b1b7220 */ /* 0x080fe20000410000 */
[-C--:B------:R-:W-:Y:S01]  /*154b0*/  FMUL.FTZ R132, R132, R97.reuse ;  /* 0x0000006184847220 */ /* 0x080fe20000410000 */
[----:B------:R-:W-:Y:S01]  /*154c0*/  MUFU.EX2 R100, R100 ;  /* 0x0000006400647308 */ /* 0x000fe20000000800 */
[----:B------:R-:W-:Y:S01]  /*154d0*/  FMUL.FTZ R133, R133, R97 ;  /* 0x0000006185857220 */ /* 0x000fe20000410000 */
[-C--:B------:R-:W-:Y:S01]  /*154e0*/  FMUL.FTZ R134, R134, R96.reuse ;  /* 0x0000006086867220 */ /* 0x080fe20000410000 */
[C---:B------:R-:W-:Y:S01]  /*154f0*/  HMMA.16816.F32 R16, R8.reuse, R18, R140 ;  /* 0x000000120810723c */ /* 0x040fe2000000188c */
[----:B------:R4:W5:Y:S01]  /*15500*/  MUFU.EX2 R107, R32 ;  /* 0x00000020006b7308 */ /* 0x0009620000000800 */
[----:B------:R-:W-:Y:S01]  /*15510*/  FMUL.FTZ R135, R135, R96 ;  /* 0x0000006087877220 */ /* 0x000fe20000410000 */
[--C-:B------:R-:W-:Y:S01]  /*15520*/  FFMA.FTZ R136, R128, UR4, -R86.reuse ;  /* 0x0000000480887c23 */ /* 0x100fe20008010856 */
[----:B------:R-:W-:Y:S01]  /*15530*/  FFMA.FTZ R128, R118, UR4, -R86 ;  /* 0x0000000476807c23 */ /* 0x000fe20008010856 */
[----:B------:R-:W-:Y:S01]  /*15540*/  MUFU.EX2 R102, R102 ;  /* 0x0000006600667308 */ /* 0x000fe20000000800 */
[--C-:B------:R-:W-:Y:S01]  /*15550*/  FFMA.FTZ R137, R124, UR4, -R90.reuse ;  /* 0x000000047c897c23 */ /* 0x100fe2000801085a */
[----:B--2---:R-:W-:Y:S01]  /*15560*/  F2FP.F16.F32.PACK_AB R34, R98, R99 ;  /* 0x000000636222723e */ /* 0x004fe200000000ff */
[C---:B---3--:R-:W-:Y:S01]  /*15570*/  HMMA.16816.F32 R24, R8.reuse, R4, R24 ;  /* 0x000000040818723c */ /* 0x048fe20000001818 */
[----:B------:R-:W2:Y:S01]  /*15580*/  MUFU.EX2 R115, R115 ;  /* 0x0000007300737308 */ /* 0x000ea20000000800 */
[----:B------:R-:W-:Y:S01]  /*15590*/  FFMA.FTZ R139, R120, UR4, -R90 ;  /* 0x00000004788b7c23 */ /* 0x000fe2000801085a */
[--C-:B------:R-:W-:Y:S01]  /*155a0*/  FFMA.FTZ R141, R251, UR4, -R86.reuse ;  /* 0x00000004fb8d7c23 */ /* 0x100fe20008010856 */
[--C-:B------:R-:W-:Y:S01]  /*155b0*/  FFMA.FTZ R124, R247, UR4, -R86.reuse ;  /* 0x00000004f77c7c23 */ /* 0x100fe20008010856 */
[----:B------:R-:W-:Y:S01]  /*155c0*/  MUFU.EX2 R121, R121 ;  /* 0x0000007900797308 */ /* 0x000fe20000000800 */
[--C-:B------:R-:W-:Y:S01]  /*155d0*/  FFMA.FTZ R143, R245, UR4, -R86.reuse ;  /* 0x00000004f58f7c23 */ /* 0x100fe20008010856 */
[----:B----4-:R-:W-:Y:S01]  /*155e0*/  F2FP.F16.F32.PACK_AB R32, R93, R92 ;  /* 0x0000005c5d20723e */ /* 0x010fe200000000ff */
[----:B------:R-:W-:Y:S01]  /*155f0*/  HMMA.16816.F32 R8, R8, R6, R132 ;  /* 0x000000060808723c */ /* 0x000fe20000001884 */
[----:B------:R-:W3:Y:S01]  /*15600*/  LDSM.16.MT88.4 R4, [R60+0x5800] ;  /* 0x005800003c04783b */ /* 0x000ee20000004200 */
[----:B-----5:R-:W-:Y:S01]  /*15610*/  F2FP.F16.F32.PACK_AB R33, R107, R100 ;  /* 0x000000646b21723e */ /* 0x020fe200000000ff */
[----:B------:R-:W4:Y:S01]  /*15620*/  MUFU.EX2 R106, R106 ;  /* 0x0000006a006a7308 */ /* 0x000f220000000800 */
[--C-:B------:R-:W-:Y:S01]  /*15630*/  FFMA.FTZ R133, R114, UR4, -R86.reuse ;  /* 0x0000000472857c23 */ /* 0x100fe20008010856 */
[----:B------:R-:W-:Y:S01]  /*15640*/  FFMA.FTZ R135, R116, UR4, -R86 ;  /* 0x0000000474877c23 */ /* 0x000fe20008010856 */
[--C-:B------:R-:W-:Y:S01]  /*15650*/  FFMA.FTZ R134, R131, UR4, -R90.reuse ;  /* 0x0000000483867c23 */ /* 0x100fe2000801085a */
[----:B--2---:R-:W-:Y:S01]  /*15660*/  F2FP.F16.F32.PACK_AB R35, R115, R102 ;  /* 0x000000667323723e */ /* 0x004fe200000000ff */
[----:B------:R-:W-:Y:S01]  /*15670*/  MUFU.EX2 R104, R104 ;  /* 0x0000006800687308 */ /* 0x000fe20000000800 */
[--C-:B------:R-:W-:Y:S01]  /*15680*/  FFMA.FTZ R132, R129, UR4, -R90.reuse ;  /* 0x0000000481847c23 */ /* 0x100fe2000801085a */
[--C-:B------:R-:W-:Y:S01]  /*15690*/  FFMA.FTZ R145, R243, UR4, -R90.reuse ;  /* 0x00000004f3917c23 */ /* 0x100fe2000801085a */
[--C-:B------:R-:W-:Y:S01]  /*156a0*/  FFMA.FTZ R147, R237, UR4, -R90.reuse ;  /* 0x00000004ed937c23 */ /* 0x100fe2000801085a */
[----:B------:R1:W-:Y:S01]  /*156b0*/  MUFU.EX2 R123, R38 ;  /* 0x00000026007b7308 */ /* 0x0003e20000000800 */
[----:B------:R-:W-:Y:S01]  /*156c0*/  FFMA.FTZ R138, R223, UR4, -R90 ;  /* 0x00000004df8a7c23 */ /* 0x000fe2000801085a */
[C---:B------:R-:W-:Y:S01]  /*156d0*/  HMMA.16816.F32 R12, R32.reuse, R20, R12 ;  /* 0x00000014200c723c */ /* 0x040fe2000000180c */
[--C-:B------:R-:W-:Y:S01]  /*156e0*/  FFMA.FTZ R140, R219, UR4, -R86.reuse ;  /* 0x00000004db8c7c23 */ /* 0x100fe20008010856 */
[----:B------:R-:W-:Y:S01]  /*156f0*/  MUFU.EX2 R108, R108 ;  /* 0x0000006c006c7308 */ /* 0x000fe20000000800 */
[----:B------:R-:W-:Y:S01]  /*15700*/  FFMA.FTZ R142, R215, UR4, -R86 ;  /* 0x00000004d78e7c23 */ /* 0x000fe20008010856 */
[----:B------:R-:W-:Y:S01]  /*15710*/  FFMA.FTZ R221, R221, UR4, -R90 ;  /* 0x00000004dddd7c23 */ /* 0x000fe2000801085a */
[----:B------:R-:W-:Y:S01]  /*15720*/  FFMA.FTZ R217, R217, UR4, -R86 ;  /* 0x00000004d9d97c23 */ /* 0x000fe20008010856 */
[----:B------:R-:W2:Y:S01]  /*15730*/  MUFU.EX2 R127, R127 ;  /* 0x0000007f007f7308 */ /* 0x000ea20000000800 */
[--C-:B------:R-:W-:Y:S01]  /*15740*/  FFMA.FTZ R144, R211, UR4, -R90.reuse ;  /* 0x00000004d3907c23 */ /* 0x100fe2000801085a */
[C---:B------:R-:W-:Y:S01]  /*15750*/  HMMA.16816.F32 R16, R32.reuse, R22, R16 ;  /* 0x000000162010723c */ /* 0x040fe20000001810 */
[----:B------:R-:W5:Y:S01]  /*15760*/  LDSM.16.MT88.4 R20, [R2+0x800] ;  /* 0x000800000214783b */ /* 0x000f620000004200 */
[----:B------:R-:W-:Y:S01]  /*15770*/  MUFU.EX2 R125, R125 ;  /* 0x0000007d007d7308 */ /* 0x000fe20000000800 */
[----:B------:R-:W-:Y:S01]  /*15780*/  FFMA.FTZ R146, R207, UR4, -R90 ;  /* 0x00000004cf927c23 */ /* 0x000fe2000801085a */
[--C-:B------:R-:W-:Y:S01]  /*15790*/  FFMA.FTZ R156, R203, UR4, -R86.reuse ;  /* 0x00000004cb9c7c23 */ /* 0x100fe20008010856 */
[--C-:B------:R-:W-:Y:S01]  /*157a0*/  FFMA.FTZ R158, R199, UR4, -R86.reuse ;  /* 0x00000004c79e7c23 */ /* 0x100fe20008010856 */
[----:B------:R-:W3:Y:S01]  /*157b0*/  MUFU.EX2 R112, R112 ;  /* 0x0000007000707308 */ /* 0x000ee20000000800 */
[----:B------:R-:W-:Y:S01]  /*157c0*/  FFMA.FTZ R197, R197, UR4, -R86 ;  /* 0x00000004c5c57c23 */ /* 0x000fe20008010856 */
[C---:B-1----:R-:W-:Y:S01]  /*157d0*/  HMMA.16816.F32 R36, R32.reuse, R28, R24 ;  /* 0x0000001c2024723c */ /* 0x042fe20000001818 */
[----:B------:R-:W1:Y:S01]  /*157e0*/  LDSM.16.MT88.4 R24, [R60+0x5c00] ;  /* 0x005c00003c18783b */ /* 0x000e620000004200 */
[----:B------:R-:W-:Y:S01]  /*157f0*/  MUFU.EX2 R110, R110 ;  /* 0x0000006e006e7308 */ /* 0x000fe20000000800 */
[--C-:B------:R-:W-:Y:S01]  /*15800*/  FFMA.FTZ R209, R209, UR4, -R90.reuse ;  /* 0x00000004d1d17c23 */ /* 0x100fe2000801085a */
[----:B------:R-:W-:Y:S01]  /*15810*/  FFMA.FTZ R205, R205, UR4, -R90 ;  /* 0x00000004cdcd7c23 */ /* 0x000fe2000801085a */
[----:B------:R-:W-:Y:S01]  /*15820*/  FFMA.FTZ R201, R201, UR4, -R86 ;  /* 0x00000004c9c97c23 */ /* 0x000fe20008010856 */
[----:B------:R3:W5:Y:S01]  /*15830*/  MUFU.EX2 R131, R130 ;  /* 0x0000008200837308 */ /* 0x0007620000000800 */
[--C-:B------:R-:W-:Y:S01]  /*15840*/  FFMA.FTZ R160, R195, UR4, -R90.reuse ;  /* 0x00000004c3a07c23 */ /* 0x100fe2000801085a */
[----:B------:R-:W-:Y:S01]  /*15850*/  HMMA.16816.F32 R28, R32, R30, R8 ;  /* 0x0000001e201c723c */ /* 0x000fe20000001808 */
[----:B----4-:R-:W-:Y:S01]  /*15860*/  F2FP.F16.F32.PACK_AB R32, R106, R121 ;  /* 0x000000796a20723e */ /* 0x010fe200000000ff */
[----:B------:R-:W4:Y:S01]  /*15870*/  LDSM.16.MT88.4 R8, [R2+0xc00] ;  /* 0x000c00000208783b */ /* 0x000f220000004200 */
[----:B--2---:R-:W-:Y:S01]  /*15880*/  F2FP.F16.F32.PACK_AB R33, R127, R108 ;  /* 0x0000006c7f21723e */ /* 0x004fe200000000ff */
[----:B------:R2:W-:Y:S01]  /*15890*/  MUFU.EX2 R129, R134 ;  /* 0x0000008600817308 */ /* 0x0005e20000000800 */
[----:B------:R-:W-:Y:S01]  /*158a0*/  F2FP.F16.F32.PACK_AB R34, R123, R104 ;  /* 0x000000687b22723e */ /* 0x000fe200000000ff */
[----:B------:R-:W-:Y:S01]  /*158b0*/  FFMA.FTZ R162, R189, UR4, -R90 ;  /* 0x00000004bda27c23 */ /* 0x000fe2000801085a */
[----:B---3--:R-:W-:Y:S01]  /*158c0*/  F2FP.F16.F32.PACK_AB R35, R112, R125 ;  /* 0x0000007d7023723e */ /* 0x008fe200000000ff */
[----:B------:R3:W-:Y:S01]  /*158d0*/  MUFU.EX2 R114, R132 ;  /* 0x0000008400727308 */ /* 0x0007e20000000800 */
[--C-:B------:R-:W-:Y:S01]  /*158e0*/  FFMA.FTZ R166, R173, UR4, -R86.reuse ;  /* 0x00000004ada67c23 */ /* 0x100fe20008010856 */
[----:B------:R-:W-:Y:S01]  /*158f0*/  FFMA.FTZ R168, R165, UR4, -R86 ;  /* 0x00000004a5a87c23 */ /* 0x000fe20008010856 */
[--C-:B------:R-:W-:Y:S01]  /*15900*/  FFMA.FTZ R193, R193, UR4, -R90.reuse ;  /* 0x00000004c1c17c23 */ /* 0x100fe2000801085a */
[----:B------:R-:W-:Y:S01]  /*15910*/  MUFU.EX2 R133, R133 ;  /* 0x0000008500857308 */ /* 0x000fe20000000800 */
[--C-:B------:R-:W-:Y:S01]  /*15920*/  FFMA.FTZ R130, R241, UR4, -R90.reuse ;  /* 0x00000004f1827c23 */ /* 0x100fe2000801085a */
[C---:B------:R-:W-:Y:S01]  /*15930*/  HMMA.16816.F32 R12, R32.reuse, R4, R12 ;  /* 0x00000004200c723c */ /* 0x040fe2000000180c */
[----:B------:R-:W-:Y:S01]  /*15940*/  FFMA.FTZ R177, R177, UR4, -R90 ;  /* 0x00000004b1b17c23 */ /* 0x000fe2000801085a */
[----:B------:R-:W1:Y:S01]  /*15950*/  MUFU.EX2 R118, R136 ;  /* 0x0000008800767308 */ /* 0x000e620000000800 */
[----:B------:R-:W-:Y:S01]  /*15960*/  FFMA.FTZ R171, R171, UR4, -R86 ;  /* 0x00000004abab7c23 */ /* 0x000fe20008010856 */
[----:B--2---:R-:W-:Y:S01]  /*15970*/  FFMA.FTZ R134, R235, UR4, -R90 ;  /* 0x00000004eb867c23 */ /* 0x004fe2000801085a */
[----:B------:R-:W-:Y:S01]  /*15980*/  FFMA.FTZ R173, R167, UR4, -R86 ;  /* 0x00000004a7ad7c23 */ /* 0x000fe20008010856 */
[----:B------:R2:W-:Y:S01]  /*15990*/  MUFU.EX2 R116, R128 ;  /* 0x0000008000747308 */ /* 0x0005e20000000800 */
[----:B------:R-:W-:Y:S01]  /*159a0*/  FFMA.FTZ R164, R175, UR4, -R90 ;  /* 0x00000004afa47c23 */ /* 0x000fe2000801085a */
[C---:B------:R-:W-:Y:S01]  /*159b0*/  HMMA.16816.F32 R16, R32.reuse, R6, R16 ;  /* 0x000000062010723c */ /* 0x040fe20000001810 */
[----:B------:R-:W4:Y:S01]  /*159c0*/  LDSM.16.MT88.4 R4, [R60+0x6000] ;  /* 0x006000003c04783b */ /* 0x000f220000004200 */
[----:B------:R-:W2:Y:S01]  /*159d0*/  MUFU.EX2 R135, R135 ;  /* 0x0000008700877308 */ /* 0x000ea20000000800 */
[----:B---3--:R-:W-:Y:S01]  /*159e0*/  FFMA.FTZ R132, R233, UR4, -R86 ;  /* 0x00000004e9847c23 */ /* 0x008fe20008010856 */
[--C-:B------:R-:W-:Y:S01]  /*159f0*/  FFMA.FTZ R172, R163, UR4, -R90.reuse ;  /* 0x00000004a3ac7c23 */ /* 0x100fe2000801085a */
[----:B------:R-:W-:Y:S01]  /*15a00*/  FFMA.FTZ R170, R161, UR4, -R90 ;  /* 0x00000004a1aa7c23 */ /* 0x000fe2000801085a */
[----:B------:R-:W-:Y:S01]  /*15a10*/  MUFU.EX2 R139, R139 ;  /* 0x0000008b008b7308 */ /* 0x000fe20000000800 */
[----:B------:R-:W-:Y:S01]  /*15a20*/  FFMA.FTZ R174, R151, UR4, -R86 ;  /* 0x0000000497ae7c23 */ /* 0x000fe20008010856 */
[C---:B-----5:R-:W-:Y:S01]  /*15a30*/  HMMA.16816.F32 R36, R32.reuse, R20, R36 ;  /* 0x000000142024723c */ /* 0x060fe20000001824 */
[----:B------:R-:W-:Y:S01]  /*15a40*/  F2FP.F16.F32.PACK_AB R20, R131, R110 ;  /* 0x0000006e8314723e */ /* 0x000fe200000000ff */
[----:B------:R-:W-:Y:S01]  /*15a50*/  MUFU.EX2 R137, R137 ;  /* 0x0000008900897308 */ /* 0x000fe20000000800 */
[----:B-1----:R-:W-:Y:S01]  /*15a60*/  F2FP.F16.F32.PACK_AB R21, R118, R133 ;  /* 0x000000857615723e */ /* 0x002fe200000000ff */
[----:B--2---:R-:W-:Y:S01]  /*15a70*/  FFMA.FTZ R128, R239, UR4, -R90 ;  /* 0x00000004ef807c23 */ /* 0x004fe2000801085a */
[----:B------:R-:W-:Y:S01]  /*15a80*/  FFMA.FTZ R136, R227, UR4, -R86 ;  /* 0x00000004e3887c23 */ /* 0x000fe20008010856 */
[----:B------:R-:W-:Y:S01]  /*15a90*/  MUFU.EX2 R122, R122 ;  /* 0x0000007a007a7308 */ /* 0x000fe20000000800 */
[--C-:B------:R-:W-:Y:S01]  /*15aa0*/  FFMA.FTZ R169, R169, UR4, -R90.reuse ;  /* 0x00000004a9a97c23 */ /* 0x100fe2000801085a */
[----:B------:R-:W-:Y:S01]  /*15ab0*/  HMMA.16816.F32 R28, R32, R22, R28 ;  /* 0x00000016201c723c */ /* 0x000fe2000000181c */
[----:B------:R-:W-:Y:S01]  /*15ac0*/  FFMA.FTZ R32, R126, UR4, -R90 ;  /* 0x000000047e207c23 */ /* 0x000fe2000801085a */
[----:B------:R-:W-:Y:S01]  /*15ad0*/  F2FP.F16.F32.PACK_AB R22, R114, R129 ;  /* 0x000000817216723e */ /* 0x000fe200000000ff */
[--C-:B------:R-:W-:Y:S01]  /*15ae0*/  FFMA.FTZ R126, R249, UR4, -R86.reuse ;  /* 0x00000004f97e7c23 */ /* 0x100fe20008010856 */
[----:B------:R-:W-:Y:S01]  /*15af0*/  F2FP.F16.F32.PACK_AB R23, R135, R116 ;  /* 0x000000748717723e */ /* 0x000fe200000000ff */
[----:B------:R1:W2:Y:S01]  /*15b00*/  MUFU.EX2 R120, R32 ;  /* 0x0000002000787308 */ /* 0x0002a20000000800 */
[--C-:B------:R-:W-:Y:S01]  /*15b10*/  FFMA.FTZ R159, R159, UR4, -R86.reuse ;  /* 0x000000049f9f7c23 */ /* 0x100fe20008010856 */
[----:B------:R-:W-:Y:S01]  /*15b20*/  FFMA.FTZ R153, R153, UR4, -R86 ;  /* 0x0000000499997c23 */ /* 0x000fe20008010856 */
[----:B------:R-:W-:Y:S01]  /*15b30*/  FFMA.FTZ R176, R111, UR4, -R90 ;  /* 0x000000046fb07c23 */ /* 0x000fe2000801085a */
[----:B------:R-:W-:Y:S01]  /*15b40*/  MUFU.EX2 R141, R141 ;  /* 0x0000008d008d7308 */ /* 0x000fe20000000800 */
[----:B------:R-:W-:Y:S01]  /*15b50*/  FFMA.FTZ R188, R101, UR4, -R86 ;  /* 0x0000000465bc7c23 */ /* 0x000fe20008010856 */
[C---:B------:R-:W-:Y:S01]  /*15b60*/  HMMA.16816.F32 R12, R20.reuse, R24, R12 ;  /* 0x00000018140c723c */ /* 0x040fe2000000180c */
[----:B------:R-:W-:Y:S01]  /*15b70*/  FFMA.FTZ R119, R119, UR4, -R90 ;  /* 0x0000000477777c23 */ /* 0x000fe2000801085a */
[----:B------:R-:W3:Y:S01]  /*15b80*/  MUFU.EX2 R126, R126 ;  /* 0x0000007e007e7308 */ /* 0x000ee20000000800 */
[--C-:B------:R-:W-:Y:S01]  /*15b90*/  FFMA.FTZ R109, R109, UR4, -R86.reuse ;  /* 0x000000046d6d7c23 */ /* 0x100fe20008010856 */
[----:B------:R-:W-:Y:S01]  /*15ba0*/  FFMA.FTZ R103, R103, UR4, -R86 ;  /* 0x0000000467677c23 */ /* 0x000fe20008010856 */
[----:B------:R-:W-:Y:S01]  /*15bb0*/  FFMA.FTZ R94, R191, R97, R94 ;  /* 0x00000061bf5e7223 */ /* 0x000fe2000001005e */
[----:B------:R-:W-:Y:S01]  /*15bc0*/  MUFU.EX2 R124, R124 ;  /* 0x0000007c007c7308 */ /* 0x000fe20000000800 */
[----:B------:R-:W-:Y:S01]  /*15bd0*/  FFMA.FTZ R96, R192, R96, R95 ;  /* 0x00000060c0607223 */ /* 0x000fe2000001005f */
[C---:B------:R-:W-:Y:S01]  /*15be0*/  HMMA.16816.F32 R16, R20.reuse, R26, R16 ;  /* 0x0000001a1410723c */ /* 0x040fe20000001810 */
[----:B------:R-:W5:Y:S01]  /*15bf0*/  LDSM.16.MT88.4 R24, [R2+0x1000] ;  /* 0x001000000218783b */ /* 0x000f620000004200 */
[----:B------:R-:W3:Y:S01]  /*15c00*/  MUFU.EX2 R143, R143 ;  /* 0x0000008f008f7308 */ /* 0x000ee20000000800 */
[----:B------:R-:W-:Y:S01]  /*15c10*/  FADD.FTZ R89, R89, R94 ;  /* 0x0000005e59597221 */ /* 0x000fe20000010000 */
[----:B------:R-:W-:Y:S01]  /*15c20*/  FADD.FTZ R96, R85, R96 ;  /* 0x0000006055607221 */ /* 0x000fe20000010000 */
[----:B-1----:R-:W-:Y:S01]  /*15c30*/  LDSM.16.MT88.4 R32, [R60+0x6800] ;  /* 0x006800003c20783b */ /* 0x002fe20000004200 */
[----:B------:R-:W-:Y:S01]  /*15c40*/  MUFU.EX2 R145, R145 ;  /* 0x0000009100917308 */ /* 0x000fe20000000800 */
[----:B------:R-:W-:Y:S01]  /*15c50*/  FFMA.FTZ R79, R79, UR4, -R90 ;  /* 0x000000044f4f7c23 */ /* 0x000fe2000801085a */
[C---:B----4-:R-:W-:Y:S01]  /*15c60*/  HMMA.16816.F32 R36, R20.reuse, R8, R36 ;  /* 0x000000081424723c */ /* 0x050fe20000001824 */
[----:B------:R-:W-:Y:S01]  /*15c70*/  FADD.FTZ R91, R91, R96 ;  /* 0x000000605b5b7221 */ /* 0x000fe20000010000 */
[----:B------:R-:W1:Y:S01]  /*15c80*/  MUFU.EX2 R130, R130 ;  /* 0x0000008200827308 */ /* 0x000e620000000800 */
[----:B------:R-:W-:Y:S01]  /*15c90*/  FFMA.FTZ R57, R57, UR4, -R86 ;  /* 0x0000000439397c23 */ /* 0x000fe20008010856 */
[--C-:B------:R-:W-:Y:S01]  /*15ca0*/  FFMA.FTZ R95, R82, UR4, -R90.reuse ;  /* 0x00000004525f7c23 */ /* 0x100fe2000801085a */
[----:B------:R-:W-:Y:S01]  /*15cb0*/  FADD.FTZ R91, R0, R91 ;  /* 0x0000005b005b7221 */ /* 0x000fe20000010000 */
[----:B------:R-:W-:Y:S01]  /*15cc0*/  MUFU.EX2 R128, R128 ;  /* 0x0000008000807308 */ /* 0x000fe20000000800 */
[--C-:B------:R-:W-:Y:S01]  /*15cd0*/  FFMA.FTZ R97, R80, UR4, -R90.reuse ;  /* 0x0000000450617c23 */ /* 0x100fe2000801085a */
[----:B------:R-:W-:Y:S01]  /*15ce0*/  HMMA.16816.F32 R28, R20, R10, R28 ;  /* 0x0000000a141c723c */ /* 0x000fe2000000181c */
[----:B--2---:R-:W-:Y:S01]  /*15cf0*/  F2FP.F16.F32.PACK_AB R20, R139, R120 ;  /* 0x000000788b14723e */ /* 0x004fe200000000ff */
[----:B------:R-:W2:Y:S01]  /*15d00*/  LDSM.16.MT88.4 R8, [R60+0x6400] ;  /* 0x006400003c08783b */ /* 0x000ea20000004200 */
[----:B---3--:R-:W-:Y:S01]  /*15d10*/  F2FP.F16.F32.PACK_AB R21, R126, R141 ;  /* 0x0000008d7e15723e */ /* 0x008fe200000000ff */
[----:B------:R-:W-:Y:S01]  /*15d20*/  MUFU.EX2 R147, R147 ;  /* 0x0000009300937308 */ /* 0x000fe20000000800 */
[----:B------:R-:W-:Y:S01]  /*15d30*/  F2FP.F16.F32.PACK_AB R22, R122, R137 ;  /* 0x000000897a16723e */ /* 0x000fe200000000ff */
[----:B------:R-:W-:Y:S01]  /*15d40*/  FADD.FTZ R100, R100, R91 ;  /* 0x0000005b64647221 */ /* 0x000fe20000010000 */
[----:B------:R-:W-:Y:S01]  /*15d50*/  F2FP.F16.F32.PACK_AB R23, R143, R124 ;  /* 0x0000007c8f17723e */ /* 0x000fe200000000ff */
[----:B------:R-:W-:Y:S01]  /*15d60*/  MUFU.EX2 R132, R132 ;  /* 0x0000008400847308 */ /* 0x000fe20000000800 */
[----:B------:R-:W-:Y:S01]  /*15d70*/  FFMA.FTZ R82, R77, UR4, -R90 ;  /* 0x000000044d527c23 */ /* 0x000fe2000801085a */
[----:B------:R-:W-:Y:S01]  /*15d80*/  FADD.FTZ R107, R107, R100 ;  /* 0x000000646b6b7221 */ /* 0x000fe20000010000 */
[----:B------:R-:W-:Y:S01]  /*15d90*/  FFMA.FTZ R85, R62, UR4, -R86 ;  /* 0x000000043e557c23 */ /* 0x000fe20008010856 */
[----:B------:R-:W3:Y:S01]  /*15da0*/  MUFU.EX2 R227, R231 ;  /* 0x000000e700e37308 */ /* 0x000ee20000000800 */
[----:B------:R-:W-:Y:S01]  /*15db0*/  FFMA.FTZ R75, R75, UR4, -R90 ;  /* 0x000000044b4b7c23 */ /* 0x000fe2000801085a */
[C---:B------:R-:W-:Y:S01]  /*15dc0*/  HMMA.16816.F32 R12, R20.reuse, R4, R12 ;  /* 0x00000004140c723c */ /* 0x040fe2000000180c */
[----:B------:R-:W-:Y:S01]  /*15dd0*/  FADD.FTZ R102, R102, R107 ;  /* 0x0000006b66667221 */ /* 0x000fe20000010000 */
[----:B------:R-:W-:Y:S01]  /*15de0*/  MUFU.EX2 R136, R136 ;  /* 0x0000008800887308 */ /* 0x000fe20000000800 */
[--C-:B------:R-:W-:Y:S01]  /*15df0*/  FFMA.FTZ R52, R52, UR4, -R86.reuse ;  /* 0x0000000434347c23 */ /* 0x100fe20008010856 */
[----:B------:R-:W-:Y:S01]  /*15e00*/  FFMA.FTZ R49, R49, UR4, -R86 ;  /* 0x0000000431317c23 */ /* 0x000fe20008010856 */
[----:B------:R-:W-:Y:S01]  /*15e10*/  FADD.FTZ R115, R115, R102 ;  /* 0x0000006673737221 */ /* 0x000fe20000010000 */
[----:B------:R-:W4:Y:S01]  /*15e20*/  MUFU.EX2 R225, R225 ;  /* 0x000000e100e17308 */ /* 0x000f220000000800 */
[--C-:B------:R-:W-:Y:S01]  /*15e30*/  FFMA.FTZ R68, R68, UR4, -R90.reuse ;  /* 0x0000000444447c23 */ /* 0x100fe2000801085a */
[C---:B------:R-:W-:Y:S01]  /*15e40*/  HMMA.16816.F32 R16, R20.reuse, R6, R16 ;  /* 0x000000061410723c */ /* 0x040fe20000001810 */
[----:B------:R-:W2:Y:S01]  /*15e50*/  LDSM.16.MT88.4 R4, [R2+0x1400] ;  /* 0x001400000204783b */ /* 0x000ea20000004200 */
[----:B------:R-:W-:Y:S01]  /*15e60*/  MUFU.EX2 R134, R134 ;  /* 0x0000008600867308 */ /* 0x000fe20000000800 */
[----:B------:R-:W-:Y:S01]  /*15e70*/  FADD.FTZ R108, R108, R115 ;  /* 0x000000736c6c7221 */ /* 0x000fe20000010000 */
[--C-:B------:R-:W-:Y:S01]  /*15e80*/  FFMA.FTZ R70, R70, UR4, -R90.reuse ;  /* 0x0000000446467c23 */ /* 0x100fe2000801085a */
[----:B------:R-:W-:Y:S01]  /*15e90*/  FFMA.FTZ R67, R67, UR4, -R90 ;  /* 0x0000000443437c23 */ /* 0x000fe2000801085a */
[----:B------:R-:W2:Y:S01]  /*15ea0*/  MUFU.EX2 R223, R229 ;  /* 0x000000e500df7308 */ /* 0x000ea20000000800 */
[----:B------:R-:W-:Y:S01]  /*15eb0*/  FADD.FTZ R108, R127, R108 ;  /* 0x0000006c7f6c7221 */ /* 0x000fe20000010000 */
[C---:B-----5:R-:W-:Y:S01]  /*15ec0*/  HMMA.16816.F32 R36, R20.reuse, R24, R36 ;  /* 0x000000181424723c */ /* 0x060fe20000001824 */
[----:B-1----:R-:W-:Y:S01]  /*15ed0*/  F2FP.F16.F32.PACK_AB R24, R130, R145 ;  /* 0x000000918218723e */ /* 0x002fe200000000ff */
[----:B------:R-:W-:Y:S01]  /*15ee0*/  MUFU.EX2 R138, R138 ;  /* 0x0000008a008a7308 */ /* 0x000fe20000000800 */
[----:B---3--:R-:W-:Y:S01]  /*15ef0*/  F2FP.F16.F32.PACK_AB R25, R227, R132 ;  /* 0x00000084e319723e */ /* 0x008fe200000000ff */
[----:B------:R-:W-:Y:S01]  /*15f00*/  FADD.FTZ R125, R125, R108 ;  /* 0x0000006c7d7d7221 */ /* 0x000fe20000010000 */
[----:B------:R-:W-:Y:S01]  /*15f10*/  FFMA.FTZ R191, R61, UR4, -R90 ;  /* 0x000000043dbf7c23 */ /* 0x000fe2000801085a */
[----:B------:R-:W1:Y:S01]  /*15f20*/  MUFU.EX2 R219, R221 ;  /* 0x000000dd00db7308 */ /* 0x000e620000000800 */
[----:B------:R-:W-:Y:S01]  /*15f30*/  FFMA.FTZ R192, R3, UR4, -R86 ;  /* 0x0000000403c07c23 */ /* 0x000fe20008010856 */
[----:B------:R-:W-:Y:S01]  /*15f40*/  HMMA.16816.F32 R28, R20, R26, R28 ;  /* 0x0000001a141c723c */ /* 0x000fe2000000181c */
[----:B------:R-:W-:Y:S01]  /*15f50*/  F2FP.F16.F32.PACK_AB R26, R147, R128 ;  /* 0x00000080931a723e */ /* 0x000fe200000000ff */
[----:B------:R-:W3:Y:S01]  /*15f60*/  LDSM.16.MT88.4 R20, [R2+0x1800] ;  /* 0x001800000214783b */ /* 0x000ee20000004200 */
[----:B----4-:R-:W-:Y:S01]  /*15f70*/  F2FP.F16.F32.PACK_AB R27, R225, R136 ;  /* 0x00000088e11b723e */ /* 0x010fe200000000ff */
[----:B------:R-:W-:Y:S01]  /*15f80*/  MUFU.EX2 R140, R140 ;  /* 0x0000008c008c7308 */ /* 0x000fe20000000800 */
[----:B------:R-:W-:Y:S01]  /*15f90*/  FADD.FTZ R112, R112, R125 ;  /* 0x0000007d70707221 */ /* 0x000fe20000010000 */
[----:B------:R-:W-:Y:S01]  /*15fa0*/  FFMA.FTZ R64, R64, UR4, -R90 ;  /* 0x0000000440407c23 */ /* 0x000fe2000801085a */
[----:B------:R-:W-:Y:S01]  /*15fb0*/  FFMA.FTZ R41, R41, UR4, -R86 ;  /* 0x0000000429297c23 */ /* 0x000fe20008010856 */
[----:B------:R-:W4:Y:S01]  /*15fc0*/  MUFU.EX2 R215, R217 ;  /* 0x000000d900d77308 */ /* 0x000f220000000800 */
[----:B------:R-:W-:Y:S01]  /*15fd0*/  FADD.FTZ R133, R133, R112 ;  /* 0x0000007085857221 */ /* 0x000fe20000010000 */
[C---:B--2---:R-:W-:Y:S01]  /*15fe0*/  HMMA.16816.F32 R12, R24.reuse, R8, R12 ;  /* 0x00000008180c723c */ /* 0x044fe2000000180c */
[----:B------:R-:W-:Y:S01]  /*15ff0*/  F2FP.F16.F32.PACK_AB R8, R223, R134 ;  /* 0x00000086df08723e */ /* 0x000fe200000000ff */
[----:B------:R-:W-:Y:S01]  /*16000*/  MUFU.EX2 R142, R142 ;  /* 0x0000008e008e7308 */ /* 0x000fe20000000800 */
[----:B------:R-:W-:Y:S01]  /*16010*/  FADD.FTZ R133, R118, R133 ;  /* 0x0000008576857221 */ /* 0x000fe20000010000 */
[----:B------:R-:W-:Y:S01]  /*16020*/  FFMA.FTZ R40, R40, UR4, -R86 ;  /* 0x0000000428287c23 */ /* 0x000fe20008010856 */
[----:B------:R-:W-:Y:S01]  /*16030*/  ISETP.GT.AND P0, PT, R81, R178, PT ;  /* 0x000000b25100720c */ /* 0x000fe20003f04270 */
[----:B------:R-:W2:Y:S01]  /*16040*/  MUFU.EX2 R213, R213 ;  /* 0x000000d500d57308 */ /* 0x000ea20000000800 */
[----:B------:R-:W-:Y:S01]  /*16050*/  FADD.FTZ R116, R116, R133 ;  /* 0x0000008574747221 */ /* 0x000fe20000010000 */
[----:B------:R-:W-:Y:S01]  /*16060*/  HMMA.16816.F32 R16, R24, R10, R16 ;  /* 0x0000000a1810723c */ /* 0x000fe20000001810 */
[----:B-1----:R-:W-:Y:S01]  /*16070*/  F2FP.F16.F32.PACK_AB R10, R219, R138 ;  /* 0x0000008adb0a723e */ /* 0x002fe200000000ff */
[----:B------:R-:W-:Y:S01]  /*16080*/  MUFU.EX2 R144, R144 ;  /* 0x0000009000907308 */ /* 0x000fe20000000800 */
[----:B------:R-:W-:Y:S01]  /*16090*/  FADD.FTZ R116, R135, R116 ;  /* 0x0000007487747221 */ /* 0x000fe20000010000 */
[----:B----4-:R-:W-:-:S02]  /*160a0*/  F2FP.F16.F32.PACK_AB R9, R215, R140 ;  /* 0x0000008cd709723e */ /* 0x010fc400000000ff */
[----:B------:R-:W1:Y:S02]  /*160b0*/  MUFU.EX2 R207, R209 ;  /* 0x000000d100cf7308 */ /* 0x000e640000000800 */
[C---:B------:R-:W-:Y:S02]  /*160c0*/  HMMA.16816.F32 R36, R24.reuse, R4, R36 ;  /* 0x000000041824723c */ /* 0x040fe40000001824 */
[----:B------:R-:W-:Y:S01]  /*160d0*/  MUFU.EX2 R146, R146 ;  /* 0x0000009200927308 */ /* 0x000fe20000000800 */
[----:B------:R-:W-:Y:S02]  /*160e0*/  @P0 IADD3 R55, PT, PT, R55, -0x3, RZ ;  /* 0xfffffffd37370810 */ /* 0x000fe40007ffe0ff */
[----:B--2---:R-:W-:Y:S01]  /*160f0*/  F2FP.F16.F32.PACK_AB R11, R213, R142 ;  /* 0x0000008ed50b723e */ /* 0x004fe200000000ff */
[----:B------:R-:W-:Y:S02]  /*16100*/  MUFU.EX2 R203, R205 ;  /* 0x000000cd00cb7308 */ /* 0x000fe40000000800 */
[----:B------:R-:W-:Y:S01]  /*16110*/  HMMA.16816.F32 R28, R24, R6, R28 ;  /* 0x00000006181c723c */ /* 0x000fe2000000181c */
[----:B------:R-:W2:Y:S01]  /*16120*/  LDSM.16.MT88.4 R4, [R60+0x6c00] ;  /* 0x006c00003c04783b */ /* 0x000ea20000004200 */
[----:B------:R-:W-:Y:S03]  /*16130*/  MUFU.EX2 R156, R156 ;  /* 0x0000009c009c7308 */ /* 0x000fe60000000800 */
[----:B------:R-:W4:Y:S01]  /*16140*/  LDSM.16.MT88.4 R24, [R2+0x1c00] ;  /* 0x001c00000218783b */ /* 0x000f220000004200 */
[----:B------:R-:W5:Y:S02]  /*16150*/  MUFU.EX2 R199, R201 ;  /* 0x000000c900c77308 */ /* 0x000f640000000800 */
[C---:B------:R-:W-:Y:S02]  /*16160*/  HMMA.16816.F32 R12, R8.reuse, R32, R12 ;  /* 0x00000020080c723c */ /* 0x040fe4000000180c */
[----:B------:R-:W-:Y:S04]  /*16170*/  MUFU.EX2 R158, R158 ;  /* 0x0000009e009e7308 */ /* 0x000fe80000000800 */
[----:B------:R-:W5:Y:S02]  /*16180*/  MUFU.EX2 R197, R197 ;  /* 0x000000c500c57308 */ /* 0x000f640000000800 */
[C---:B------:R-:W-:Y:S01]  /*16190*/  HMMA.16816.F32 R16, R8.reuse, R34, R16 ;  /* 0x000000220810723c */ /* 0x040fe20000001810 */
[----:B------:R-:W-:Y:S01]  /*161a0*/  LDSM.16.MT88.4 R32, [R60+0x7400] ;  /* 0x007400003c20783b */ /* 0x000fe20000004200 */
[----:B------:R-:W-:Y:S04]  /*161b0*/  MUFU.EX2 R160, R160 ;  /* 0x000000a000a07308 */ /* 0x000fe80000000800 */
[----:B------:R-:W4:Y:S02]  /*161c0*/  MUFU.EX2 R189, R193 ;  /* 0x000000c100bd7308 */ /* 0x000f240000000800 */
[----:B---3--:R-:W-:Y:S01]  /*161d0*/  HMMA.16816.F32 R36, R8, R20, R36 ;  /* 0x000000140824723c */ /* 0x008fe20000001824 */
[----:B-1----:R-:W-:Y:S01]  /*161e0*/  F2FP.F16.F32.PACK_AB R20, R207, R144 ;  /* 0x00000090cf14723e */ /* 0x002fe200000000ff */
[----:B------:R-:W-:Y:S01]  /*161f0*/  MUFU.EX2 R162, R162 ;  /* 0x000000a200a27308 */ /* 0x000fe20000000800 */
[----:B-----5:R-:W-:-:S03]  /*16200*/  F2FP.F16.F32.PACK_AB R21, R199, R156 ;  /* 0x0000009cc715723e */ /* 0x020fc600000000ff */
[----:B------:R-:W-:Y:S02]  /*16210*/  MUFU.EX2 R175, R177 ;  /* 0x000000b100af7308 */ /* 0x000fe40000000800 */
[----:B------:R-:W-:Y:S01]  /*16220*/  HMMA.16816.F32 R28, R8, R22, R28 ;  /* 0x00000016081c723c */ /* 0x000fe2000000181c */
[----:B------:R-:W-:Y:S01]  /*16230*/  F2FP.F16.F32.PACK_AB R22, R203, R146 ;  /* 0x00000092cb16723e */ /* 0x000fe200000000ff */
[----:B------:R-:W1:Y:S01]  /*16240*/  LDSM.16.MT88.4 R8, [R60+0x7000] ;  /* 0x007000003c08783b */ /* 0x000e620000004200 */
[----:B------:R-:W-:Y:S01]  /*16250*/  F2FP.F16.F32.PACK_AB R23, R197, R158 ;  /* 0x0000009ec517723e */ /* 0x000fe200000000ff */
[----:B------:R-:W-:Y:S04]  /*16260*/  MUFU.EX2 R166, R166 ;  /* 0x000000a600a67308 */ /* 0x000fe80000000800 */
[----:B------:R3:W5:Y:S02]  /*16270*/  MUFU.EX2 R167, R171 ;  /* 0x000000ab00a77308 */ /* 0x0007640000000800 */
[C---:B--2---:R-:W-:Y:S02]  /*16280*/  HMMA.16816.F32 R12, R20.reuse, R4, R12 ;  /* 0x00000004140c723c */ /* 0x044fe4000000180c */
[----:B------:R-:W-:Y:S04]  /*16290*/  MUFU.EX2 R165, R173 ;  /* 0x000000ad00a57308 */ /* 0x000fe80000000800 */
[----:B------:R-:W2:Y:S02]  /*162a0*/  MUFU.EX2 R168, R168 ;  /* 0x000000a800a87308 */ /* 0x000ea40000000800 */
[----:B------:R-:W-:Y:S01]  /*162b0*/  HMMA.16816.F32 R16, R20, R6, R16 ;  /* 0x000000061410723c */ /* 0x000fe20000001810 */
[----:B------:R-:W1:Y:S01]  /*162c0*/  LDSM.16.MT88.4 R4, [R2+0x2000] ;  /* 0x002000000204783b */ /* 0x000e620000004200 */
[----:B------:R-:W-:Y:S01]  /*162d0*/  MUFU.EX2 R161, R172 ;  /* 0x000000ac00a17308 */ /* 0x000fe20000000800 */
[----:B---3--:R-:W-:-:S03]  /*162e0*/  FFMA.FTZ R171, R157, UR4, -R86 ;  /* 0x000000049dab7c23 */ /* 0x008fc60008010856 */
[----:B------:R-:W-:Y:S02]  /*162f0*/  MUFU.EX2 R164, R164 ;  /* 0x000000a400a47308 */ /* 0x000fe40000000800 */
[----:B----4-:R-:W-:Y:S01]  /*16300*/  HMMA.16816.F32 R36, R20, R24, R36 ;  /* 0x000000181424723c */ /* 0x010fe20000001824 */
[----:B------:R-:W-:Y:S01]  /*16310*/  F2FP.F16.F32.PACK_AB R24, R189, R160 ;  /* 0x000000a0bd18723e */ /* 0x000fe200000000ff */
[----:B------:R-:W3:Y:S01]  /*16320*/  MUFU.EX2 R163, R169 ;  /* 0x000000a900a37308 */ /* 0x000ee20000000800 */
[----:B-----5:R-:W-:-:S03]  /*16330*/  F2FP.F16.F32.PACK_AB R25, R167, R166 ;  /* 0x000000a6a719723e */ /* 0x020fc600000000ff */
[----:B------:R-:W-:Y:S02]  /*16340*/  MUFU.EX2 R170, R170 ;  /* 0x000000aa00aa7308 */ /* 0x000fe40000000800 */
[----:B------:R-:W-:Y:S01]  /*16350*/  HMMA.16816.F32 R28, R20, R26, R28 ;  /* 0x0000001a141c723c */ /* 0x000fe2000000181c */
[----:B------:R-:W-:Y:S01]  /*16360*/  F2FP.F16.F32.PACK_AB R26, R175, R162 ;  /* 0x000000a2af1a723e */ /* 0x000fe200000000ff */
[----:B------:R-:W-:Y:S01]  /*16370*/  MUFU.EX2 R157, R159 ;  /* 0x0000009f009d7308 */ /* 0x000fe20000000800 */
[----:B--2---:R-:W-:Y:S01]  /*16380*/  F2FP.F16.F32.PACK_AB R27, R168, R165 ;  /* 0x000000a5a81b723e */ /* 0x004fe200000000ff */
[----:B------:R-:W2:Y:S02]  /*16390*/  LDSM.16.MT88.4 R20, [R2+0x2400] ;  /* 0x002400000214783b */ /* 0x000ea40000004200 */
[----:B------:R-:W4:Y:S04]  /*163a0*/  MUFU.EX2 R172, R171 ;  /* 0x000000ab00ac7308 */ /* 0x000f280000000800 */
[----:B------:R-:W-:Y:S01]  /*163b0*/  MUFU.EX2 R151, R153 ;  /* 0x0000009900977308 */ /* 0x000fe20000000800 */
[----:B-1----:R-:W-:Y:S01]  /*163c0*/  HMMA.16816.F32 R12, R24, R8, R12 ;  /* 0x00000008180c723c */ /* 0x002fe2000000180c */
[----:B---3--:R-:W-:-:S02]  /*163d0*/  F2FP.F16.F32.PACK_AB R8, R163, R164 ;  /* 0x000000a4a308723e */ /* 0x008fc400000000ff */
[----:B------:R-:W1:Y:S04]  /*163e0*/  MUFU.EX2 R174, R174 ;  /* 0x000000ae00ae7308 */ /* 0x000e680000000800 */
[----:B------:R-:W-:Y:S01]  /*163f0*/  MUFU.EX2 R176, R176 ;  /* 0x000000b000b07308 */ /* 0x000fe20000000800 */
[C---:B------:R-:W-:Y:S01]  /*16400*/  HMMA.16816.F32 R16, R24.reuse, R10, R16 ;  /* 0x0000000a1810723c */ /* 0x040fe20000001810 */
[----:B----4-:R-:W-:Y:S02]  /*16410*/  F2FP.F16.F32.PACK_AB R9, R172, R157 ;  /* 0x0000009dac09723e */ /* 0x010fe400000000ff */
[----:B------:R-:W-:Y:S01]  /*16420*/  F2FP.F16.F32.PACK_AB R10, R170, R161 ;  /* 0x000000a1aa0a723e */ /* 0x000fe200000000ff */
[----:B------:R-:W-:Y:S04]  /*16430*/  MUFU.EX2 R101, R103 ;  /* 0x0000006700657308 */ /* 0x000fe80000000800 */
[C---:B------:R-:W-:Y:S01]  /*16440*/  HMMA.16816.F32 R36, R24.reuse, R4, R36 ;  /* 0x000000041824723c */ /* 0x040fe20000001824 */
[----:B-1----:R-:W-:Y:S01]  /*16450*/  F2FP.F16.F32.PACK_AB R11, R174, R151 ;  /* 0x00000097ae0b723e */ /* 0x002fe200000000ff */
[----:B------:R-:W-:Y:S04]  /*16460*/  MUFU.EX2 R188, R188 ;  /* 0x000000bc00bc7308 */ /* 0x000fe80000000800 */
[----:B------:R-:W-:Y:S02]  /*16470*/  MUFU.EX2 R80, R95 ;  /* 0x0000005f00507308 */ /* 0x000fe40000000800 */
[----:B------:R-:W-:Y:S01]  /*16480*/  HMMA.16816.F32 R28, R24, R6, R28 ;  /* 0x00000006181c723c */ /* 0x000fe2000000181c */
[----:B------:R-:W1:Y:S01]  /*16490*/  LDSM.16.MT88.4 R4, [R60+0x7800] ;  /* 0x007800003c04783b */ /* 0x000e620000004200 */
[--C-:B------:R-:W-:Y:S01]  /*164a0*/  FFMA.FTZ R24, R117, UR4, -R90.reuse ;  /* 0x0000000475187c23 */ /* 0x100fe2000801085a */
[----:B------:R-:W-:Y:S04]  /*164b0*/  MUFU.EX2 R79, R79 ;  /* 0x0000004f004f7308 */ /* 0x000fe80000000800 */
[----:B------:R-:W-:Y:S01]  /*164c0*/  MUFU.EX2 R117, R119 ;  /* 0x0000007700757308 */ /* 0x000fe20000000800 */
[----:B------:R-:W-:Y:S01]  /*164d0*/  HMMA.16816.F32 R12, R8, R32, R12 ;  /* 0x00000020080c723c */ /* 0x000fe2000000180c */
[----:B------:R-:W-:-:S02]  /*164e0*/  FFMA.FTZ R33, R113, UR4, -R90 ;  /* 0x0000000471217c23 */ /* 0x000fc4000801085a */
[----:B------:R3:W4:Y:S04]  /*164f0*/  MUFU.EX2 R32, R24 ;  /* 0x0000001800207308 */ /* 0x0007280000000800 */
[----:B------:R-:W5:Y:S01]  /*16500*/  MUFU.EX2 R33, R33 ;  /* 0x0000002100217308 */ /* 0x000f620000000800 */
[C---:B------:R-:W-:Y:S01]  /*16510*/  HMMA.16816.F32 R16, R8.reuse, R34, R16 ;  /* 0x000000220810723c */ /* 0x040fe20000001810 */
[----:B------:R-:W-:Y:S02]  /*16520*/  FFMA.FTZ R35, R105, UR4, -R86 ;  /* 0x0000000469237c23 */ /* 0x000fe40008010856 */
[----:B------:R-:W-:Y:S04]  /*16530*/  MUFU.EX2 R34, R109 ;  /* 0x0000006d00227308 */ /* 0x000fe80000000800 */
[----:B------:R-:W5:Y:S01]  /*16540*/  MUFU.EX2 R35, R35 ;  /* 0x0000002300237308 */ /* 0x000f620000000800 */
[C---:B--2---:R-:W-:Y:S01]  /*16550*/  HMMA.16816.F32 R36, R8.reuse, R20, R36 ;  /* 0x000000140824723c */ /* 0x044fe20000001824 */
[----:B---3--:R-:W2:Y:S02]  /*16560*/  LDSM.16.MT88.4 R24, [R2+0x2800] ;  /* 0x002800000218783b */ /* 0x008ea40000004200 */
[----:B------:R-:W-:Y:S04]  /*16570*/  MUFU.EX2 R77, R97 ;  /* 0x00000061004d7308 */ /* 0x000fe80000000800 */
[----:B------:R3:W-:Y:S01]  /*16580*/  MUFU.EX2 R62, R82 ;  /* 0x00000052003e7308 */ /* 0x0007e20000000800 */
[----:B------:R-:W-:Y:S01]  /*16590*/  HMMA.16816.F32 R28, R8, R22, R28 ;  /* 0x00000016081c723c */ /* 0x000fe2000000181c */
[----:B----4-:R-:W-:Y:S01]  /*165a0*/  F2FP.F16.F32.PACK_AB R8, R32, R117 ;  /* 0x000000752008723e */ /* 0x010fe200000000ff */
[----:B------:R-:W4:Y:S01]  /*165b0*/  LDSM.16.MT88.4 R20, [R60+0x7c00] ;  /* 0x007c00003c14783b */ /* 0x000f220000004200 */
[----:B-----5:R-:W-:Y:S01]  /*165c0*/  F2FP.F16.F32.PACK_AB R10, R176, R33 ;  /* 0x00000021b00a723e */ /* 0x020fe200000000ff */
[----:B------:R-:W-:Y:S01]  /*165d0*/  MUFU.EX2 R57, R57 ;  /* 0x0000003900397308 */ /* 0x000fe20000000800 */
[----:B------:R-:W-:-:S02]  /*165e0*/  F2FP.F16.F32.PACK_AB R9, R35, R34 ;  /* 0x000000222309723e */ /* 0x000fc400000000ff */
[----:B------:R-:W-:Y:S01]  /*165f0*/  F2FP.F16.F32.PACK_AB R11, R188, R101 ;  /* 0x00000065bc0b723e */ /* 0x000fe200000000ff */
[----:B------:R-:W-:Y:S04]  /*16600*/  MUFU.EX2 R75, R75 ;  /* 0x0000004b004b7308 */ /* 0x000fe80000000800 */
[----:B------:R-:W-:Y:S01]  /*16610*/  MUFU.EX2 R52, R52 ;  /* 0x0000003400347308 */ /* 0x000fe20000000800 */
[----:B---3--:R-:W-:Y:S01]  /*16620*/  FFMA.FTZ R82, R78, UR4, -R90 ;  /* 0x000000044e527c23 */ /* 0x008fe2000801085a */
[----:B-1----:R-:W-:Y:S01]  /*16630*/  HMMA.16816.F32 R12, R8, R4, R12 ;  /* 0x00000004080c723c */ /* 0x002fe2000000180c */
[----:B------:R-:W-:Y:S01]  /*16640*/  FADD.FTZ R4, R88, R89 ;  /* 0x0000005958047221 */ /* 0x000fe20000010000 */
[--C-:B------:R-:W-:Y:S01]  /*16650*/  FFMA.FTZ R88, R59, UR4, -R86.reuse ;  /* 0x000000043b587c23 */ /* 0x100fe20008010856 */
[----:B------:R-:W-:Y:S01]  /*16660*/  FFMA.FTZ R89, R58, UR4, -R86 ;  /* 0x000000043a597c23 */ /* 0x000fe20008010856 */
[----:B------:R1:W-:Y:S01]  /*16670*/  MUFU.EX2 R59, R85 ;  /* 0x00000055003b7308 */ /* 0x0003e20000000800 */
[----:B------:R-:W-:Y:S01]  /*16680*/  FADD.FTZ R87, R87, R4 ;  /* 0x0000000457577221 */ /* 0x000fe20000010000 */
[----:B------:R-:W-:-:S02]  /*16690*/  FFMA.FTZ R78, R73, UR4, -R90 ;  /* 0x00000004494e7c23 */ /* 0x000fc4000801085a */
[C---:B------:R-:W-:Y:S01]  /*166a0*/  HMMA.16816.F32 R16, R8.reuse, R6, R16 ;  /* 0x000000060810723c */ /* 0x040fe20000001810 */
[----:B------:R-:W3:Y:S01]  /*166b0*/  LDSM.16.MT88.4 R4, [R2+0x2c00] ;  /* 0x002c00000204783b */ /* 0x000ee20000004200 */
[----:B------:R-:W-:Y:S01]  /*166c0*/  FADD.FTZ R92, R92, R87 ;  /* 0x000000575c5c7221 */ /* 0x000fe20000010000 */
[----:B------:R-:W5:Y:S03]  /*166d0*/  MUFU.EX2 R58, R88 ;  /* 0x00000058003a7308 */ /* 0x000f660000000800 */
[----:B------:R-:W-:Y:S01]  /*166e0*/  FADD.FTZ R92, R93, R92 ;  /* 0x0000005c5d5c7221 */ /* 0x000fe20000010000 */
[----:B------:R-:W4:Y:S03]  /*166f0*/  MUFU.EX2 R0, R89 ;  /* 0x0000005900007308 */ /* 0x000f260000000800 */
[----:B------:R-:W-:Y:S01]  /*16700*/  FADD.FTZ R99, R99, R92 ;  /* 0x0000005c63637221 */ /* 0x000fe20000010000 */
[----:B--2---:R-:W-:Y:S01]  /*16710*/  HMMA.16816.F32 R36, R8, R24, R36 ;  /* 0x000000180824723c */ /* 0x004fe20000001824 */
[----:B-1----:R-:W-:Y:S01]  /*16720*/  FFMA.FTZ R85, R76, UR4, -R90 ;  /* 0x000000044c557c23 */ /* 0x002fe2000801085a */
[----:B------:R-:W-:Y:S01]  /*16730*/  MUFU.EX2 R49, R49 ;  /* 0x0000003100317308 */ /* 0x000fe20000000800 */
[----:B------:R-:W-:-:S03]  /*16740*/  FADD.FTZ R98, R98, R99 ;  /* 0x0000006362627221 */ /* 0x000fc60000010000 */
[----:B------:R-:W1:Y:S01]  /*16750*/  MUFU.EX2 R76, R82 ;  /* 0x00000052004c7308 */ /* 0x000e620000000800 */
[----:B------:R-:W-:Y:S01]  /*16760*/  FADD.FTZ R121, R121, R98 ;  /* 0x0000006279797221 */ /* 0x000fe20000010000 */
[----:B------:R-:W-:Y:S01]  /*16770*/  HMMA.16816.F32 R28, R8, R26, R28 ;  /* 0x0000001a081c723c */ /* 0x000fe2000000181c */
[----:B------:R-:W2:Y:S01]  /*16780*/  LDSM.16.MT88.4 R24, [R60+0x8000] ;  /* 0x008000003c18783b */ /* 0x000ea20000004200 */
[----:B------:R-:W-:Y:S01]  /*16790*/  F2FP.F16.F32.PACK_AB R8, R79, R80 ;  /* 0x000000504f08723e */ /* 0x000fe200000000ff */
[----:B------:R-:W-:Y:S01]  /*167a0*/  FADD.FTZ R121, R106, R121 ;  /* 0x000000796a797221 */ /* 0x000fe20000010000 */
[----:B-----5:R-:W-:Y:S01]  /*167b0*/  F2FP.F16.F32.PACK_AB R9, R58, R59 ;  /* 0x0000003b3a09723e */ /* 0x020fe200000000ff */
[----:B------:R-:W-:Y:S01]  /*167c0*/  MUFU.EX2 R73, R85 ;  /* 0x0000005500497308 */ /* 0x000fe20000000800 */
[----:B------:R-:W-:Y:S01]  /*167d0*/  F2FP.F16.F32.PACK_AB R10, R62, R77 ;  /* 0x0000004d3e0a723e */ /* 0x000fe200000000ff */
[----:B------:R-:W-:Y:S01]  /*167e0*/  FADD.FTZ R104, R104, R121 ;  /* 0x0000007968687221 */ /* 0x000fe20000010000 */
[----:B----4-:R-:W-:Y:S01]  /*167f0*/  F2FP.F16.F32.PACK_AB R11, R57, R0 ;  /* 0x00000000390b723e */ /* 0x010fe200000000ff */
[----:B------:R-:W-:Y:S02]  /*16800*/  MUFU.EX2 R70, R70 ;  /* 0x0000004600467308 */ /* 0x000fe40000000800 */
[----:B------:R-:W-:-:S02]  /*16810*/  FADD.FTZ R123, R123, R104 ;  /* 0x000000687b7b7221 */ /* 0x000fc40000010000 */
[----:B------:R-:W-:Y:S02]  /*16820*/  MUFU.EX2 R67, R67 ;  /* 0x0000004300437308 */ /* 0x000fe40000000800 */
[----:B------:R-:W-:Y:S01]  /*16830*/  HMMA.16816.F32 R12, R8, R20, R12 ;  /* 0x00000014080c723c */ /* 0x000fe2000000180c */
[----:B------:R-:W-:Y:S01]  /*16840*/  FADD.FTZ R110, R110, R123 ;  /* 0x0000007b6e6e7221 */ /* 0x000fe20000010000 */
[--C-:B------:R-:W-:Y:S01]  /*16850*/  FFMA.FTZ R20, R56, UR4, -R86.reuse ;  /* 0x0000000438147c23 */ /* 0x100fe20008010856 */
[----:B------:R-:W-:Y:S01]  /*16860*/  FFMA.FTZ R21, R53, UR4, -R86 ;  /* 0x0000000435157c23 */ /* 0x000fe20008010856 */
[----:B------:R4:W5:Y:S01]  /*16870*/  MUFU.EX2 R56, R78 ;  /* 0x0000004e00387308 */ /* 0x0009620000000800 */
[----:B------:R-:W-:-:S03]  /*16880*/  FADD.FTZ R110, R131, R110 ;  /* 0x0000006e836e7221 */ /* 0x000fc60000010000 */
[C---:B------:R-:W-:Y:S01]  /*16890*/  HMMA.16816.F32 R16, R8.reuse, R22, R16 ;  /* 0x000000160810723c */ /* 0x040fe20000001810 */
[--C-:B------:R-:W-:Y:S01]  /*168a0*/  FFMA.FTZ R22, R54, UR4, -R86.reuse ;  /* 0x0000000436167c23 */ /* 0x100fe20008010856 */
[----:B------:R-:W-:Y:S04]  /*168b0*/  MUFU.EX2 R53, R20 ;  /* 0x0000001400357308 */ /* 0x000fe80000000800 */
[----:B------:R2:W2:Y:S02]  /*168c0*/  MUFU.EX2 R54, R21 ;  /* 0x0000001500367308 */ /* 0x0004a40000000800 */
[C---:B---3--:R-:W-:Y:S01]  /*168d0*/  HMMA.16816.F32 R36, R8.reuse, R4, R36 ;  /* 0x000000040824723c */ /* 0x048fe20000001824 */
[----:B-1----:R-:W-:Y:S01]  /*168e0*/  F2FP.F16.F32.PACK_AB R4, R75, R76 ;  /* 0x0000004c4b04723e */ /* 0x002fe200000000ff */
[----:B----4-:R-:W-:Y:S01]  /*168f0*/  FFMA.FTZ R78, R51, UR4, -R86 ;  /* 0x00000004334e7c23 */ /* 0x010fe20008010856 */
[----:B------:R-:W-:Y:S04]  /*16900*/  MUFU.EX2 R191, R191 ;  /* 0x000000bf00bf7308 */ /* 0x000fe80000000800 */
[----:B------:R1:W-:Y:S01]  /*16910*/  MUFU.EX2 R51, R22 ;  /* 0x0000001600337308 */ /* 0x0003e20000000800 */
[----:B------:R-:W-:Y:S01]  /*16920*/  HMMA.16816.F32 R28, R8, R6, R28 ;  /* 0x00000006081c723c */ /* 0x000fe2000000181c */
[----:B------:R-:W-:Y:S01]  /*16930*/  FADD.FTZ R9, R129, R110 ;  /* 0x0000006e81097221 */ /* 0x000fe20000010000 */
[----:B-----5:R-:W-:Y:S01]  /*16940*/  F2FP.F16.F32.PACK_AB R6, R56, R73 ;  /* 0x000000493806723e */ /* 0x020fe200000000ff */
[----:B------:R-:W3:Y:S01]  /*16950*/  MUFU.EX2 R78, R78 ;  /* 0x0000004e004e7308 */ /* 0x000ee20000000800 */
[----:B--2---:R-:W-:Y:S01]  /*16960*/  FADD.FTZ R21, R141, R116 ;  /* 0x000000748d157221 */ /* 0x004fe20000010000 */
[----:B------:R-:W-:Y:S01]  /*16970*/  FADD.FTZ R9, R114, R9 ;  /* 0x0000000972097221 */ /* 0x000fe20000010000 */
[----:B------:R-:W-:Y:S01]  /*16980*/  F2FP.F16.F32.PACK_AB R5, R54, R53 ;  /* 0x000000353605723e */ /* 0x000fe200000000ff */
[----:B------:R-:W-:Y:S01]  /*16990*/  MUFU.EX2 R3, R40 ;  /* 0x0000002800037308 */ /* 0x000fe20000000800 */
[----:B------:R-:W-:Y:S01]  /*169a0*/  FADD.FTZ R21, R126, R21 ;  /* 0x000000157e157221 */ /* 0x000fe20000010000 */
[----:B------:R-:W-:-:S02]  /*169b0*/  FADD.FTZ R120, R120, R9 ;  /* 0x0000000978787221 */ /* 0x000fc40000010000 */
[----:B------:R-:W2:Y:S01]  /*169c0*/  LDSM.16.MT88.4 R8, [R2+0x3000] ;  /* 0x003000000208783b */ /* 0x000ea20000004200 */
[----:B------:R-:W-:Y:S01]  /*169d0*/  FADD.FTZ R124, R124, R21 ;  /* 0x000000157c7c7221 */ /* 0x000fe20000010000 */
[----:B------:R-:W-:Y:S01]  /*169e0*/  FADD.FTZ R120, R139, R120 ;  /* 0x000000788b787221 */ /* 0x000fe20000010000 */
[----:B------:R-:W-:Y:S01]  /*169f0*/  MUFU.EX2 R192, R192 ;  /* 0x000000c000c07308 */ /* 0x000fe20000000800 */
[----:B-1----:R-:W1:Y:S01]  /*16a00*/  LDSM.16.MT88.4 R20, [R60+0x8400] ;  /* 0x008400003c14783b */ /* 0x002e620000004200 */
[----:B------:R-:W-:Y:S01]  /*16a10*/  FADD.FTZ R143, R143, R124 ;  /* 0x0000007c8f8f7221 */ /* 0x000fe20000010000 */
[----:B---3--:R-:W-:Y:S01]  /*16a20*/  F2FP.F16.F32.PACK_AB R7, R78, R51 ;  /* 0x000000334e07723e */ /* 0x008fe200000000ff */
[----:B------:R-:W-:Y:S02]  /*16a30*/  FADD.FTZ R137, R137, R120 ;  /* 0x0000007889897221 */ /* 0x000fe40000010000 */
[----:B------:R-:W-:Y:S02]  /*16a40*/  FADD.FTZ R132, R132, R143 ;  /* 0x0000008f84847221 */ /* 0x000fe40000010000 */
[----:B------:R-:W-:-:S02]  /*16a50*/  FADD.FTZ R122, R122, R137 ;  /* 0x000000897a7a7221 */ /* 0x000fc40000010000 */
        /* <DEDUP_REMOVED lines=28> */
[C---:B--2---:R-:W-:Y:S01]  /*16c20*/  HMMA.16816.F32 R36, R4.reuse, R8, R36 ;  /* 0x000000080424723c */ /* 0x044fe20000001824 */
[----:B------:R-:W2:Y:S01]  /*16c30*/  MUFU.EX2 R24, R24 ;  /* 0x0000001800187308 */ /* 0x000ea20000000800 */
[----:B------:R-:W-:Y:S01]  /*16c40*/  FADD.FTZ R219, R219, R138 ;  /* 0x0000008adbdb7221 */ /* 0x000fe20000010000 */
[----:B------:R-:W-:Y:S01]  /*16c50*/  FADD.FTZ R156, R156, R213 ;  /* 0x000000d59c9c7221 */ /* 0x000fe20000010000 */
[----:B------:R-:W-:Y:S01]  /*16c60*/  LDSM.16.MT88.4 R140, [R60+0x8c00] ;  /* 0x008c00003c8c783b */ /* 0x000fe20000004200 */
[----:B------:R4:W-:Y:S01]  /*16c70*/  MUFU.EX2 R47, R69 ;  /* 0x00000045002f7308 */ /* 0x0009e20000000800 */
[----:B------:R-:W-:Y:S01]  /*16c80*/  FADD.FTZ R144, R144, R219 ;  /* 0x000000db90907221 */ /* 0x000fe20000010000 */
[----:B------:R-:W-:Y:S01]  /*16c90*/  FADD.FTZ R199, R199, R156 ;  /* 0x0000009cc7c77221 */ /* 0x000fe20000010000 */
[----:B------:R-:W-:Y:S01]  /*16ca0*/  HMMA.16816.F32 R28, R4, R10, R28 ;  /* 0x0000000a041c723c */ /* 0x000fe2000000181c */
[----:B------:R-:W5:Y:S01]  /*16cb0*/  LDSM.16.MT88.4 R8, [R2+0x3400] ;  /* 0x003400000208783b */ /* 0x000f620000004200 */
[----:B------:R-:W-:Y:S01]  /*16cc0*/  FADD.FTZ R207, R207, R144 ;  /* 0x00000090cfcf7221 */ /* 0x000fe20000010000 */
[----:B------:R-:W-:Y:S01]  /*16cd0*/  FADD.FTZ R158, R158, R199 ;  /* 0x000000c79e9e7221 */ /* 0x000fe20000010000 */
[----:B------:R-:W1:Y:S01]  /*16ce0*/  MUFU.EX2 R50, R50 ;  /* 0x0000003200327308 */ /* 0x000e620000000800 */
[----:B---3--:R-:W-:Y:S01]  /*16cf0*/  F2FP.F16.F32.PACK_AB R4, R26, R27 ;  /* 0x0000001b1a04723e */ /* 0x008fe200000000ff */
[----:B------:R-:W-:Y:S01]  /*16d00*/  FADD.FTZ R146, R146, R207 ;  /* 0x000000cf92927221 */ /* 0x000fe20000010000 */
[----:B------:R-:W-:Y:S01]  /*16d10*/  FADD.FTZ R197, R197, R158 ;  /* 0x0000009ec5c57221 */ /* 0x000fe20000010000 */
[----:B------:R-:W-:Y:S01]  /*16d20*/  F2FP.F16.F32.PACK_AB R5, R49, R52 ;  /* 0x000000343105723e */ /* 0x000fe200000000ff */
[----:B------:R-:W-:Y:S01]  /*16d30*/  MUFU.EX2 R45, R71 ;  /* 0x00000047002d7308 */ /* 0x000fe20000000800 */
[----:B------:R-:W-:Y:S01]  /*16d40*/  FADD.FTZ R203, R203, R146 ;  /* 0x00000092cbcb7221 */ /* 0x000fe20000010000 */
[----:B------:R-:W-:Y:S01]  /*16d50*/  FADD.FTZ R166, R166, R197 ;  /* 0x000000c5a6a67221 */ /* 0x000fe20000010000 */
[----:B--2---:R-:W-:Y:S01]  /*16d60*/  F2FP.F16.F32.PACK_AB R6, R24, R25 ;  /* 0x000000191806723e */ /* 0x004fe200000000ff */
[----:B----4-:R-:W-:Y:S01]  /*16d70*/  FFMA.FTZ R69, R65, UR4, -R90 ;  /* 0x0000000441457c23 */ /* 0x010fe2000801085a */
[----:B------:R-:W-:Y:S01]  /*16d80*/  FADD.FTZ R160, R160, R203 ;  /* 0x000000cba0a07221 */ /* 0x000fe20000010000 */
[----:B------:R-:W-:Y:S01]  /*16d90*/  FADD.FTZ R166, R167, R166 ;  /* 0x000000a6a7a67221 */ /* 0x000fe20000010000 */
[----:B------:R2:W-:Y:S01]  /*16da0*/  MUFU.EX2 R65, R68 ;  /* 0x0000004400417308 */ /* 0x0005e20000000800 */
[----:B------:R-:W-:Y:S01]  /*16db0*/  LDSM.16.MT88.4 R132, [R2+0x3c00] ;  /* 0x003c00000284783b */ /* 0x000fe20000004200 */
[----:B------:R-:W-:Y:S01]  /*16dc0*/  FADD.FTZ R189, R189, R160 ;  /* 0x000000a0bdbd7221 */ /* 0x000fe20000010000 */
[----:B------:R-:W-:Y:S01]  /*16dd0*/  FADD.FTZ R165, R165, R166 ;  /* 0x000000a6a5a57221 */ /* 0x000fe20000010000 */
[----:B-1----:R-:W-:Y:S01]  /*16de0*/  F2FP.F16.F32.PACK_AB R7, R50, R47 ;  /* 0x0000002f3207723e */ /* 0x002fe200000000ff */
[----:B------:R-:W-:Y:S01]  /*16df0*/  MUFU.EX2 R46, R69 ;  /* 0x00000045002e7308 */ /* 0x000fe20000000800 */
[----:B------:R-:W-:Y:S01]  /*16e00*/  FADD.FTZ R162, R162, R189 ;  /* 0x000000bda2a27221 */ /* 0x000fe20000010000 */
[----:B------:R-:W-:-:S02]  /*16e10*/  FADD.FTZ R168, R168, R165 ;  /* 0x000000a5a8a87221 */ /* 0x000fc40000010000 */
[----:B------:R-:W1:Y:S01]  /*16e20*/  MUFU.EX2 R44, R72 ;  /* 0x00000048002c7308 */ /* 0x000e620000000800 */
[----:B------:R-:W-:Y:S01]  /*16e30*/  FADD.FTZ R175, R175, R162 ;  /* 0x000000a2afaf7221 */ /* 0x000fe20000010000 */
[----:B------:R-:W-:Y:S01]  /*16e40*/  FADD.FTZ R157, R157, R168 ;  /* 0x000000a89d9d7221 */ /* 0x000fe20000010000 */
[C---:B------:R-:W-:Y:S02]  /*16e50*/  HMMA.16816.F32 R12, R4.reuse, R20, R12 ;  /* 0x00000014040c723c */ /* 0x040fe4000000180c */
[----:B------:R-:W-:Y:S01]  /*16e60*/  FADD.FTZ R164, R164, R175 ;  /* 0x000000afa4a47221 */ /* 0x000fe20000010000 */
[----:B------:R-:W-:Y:S01]  /*16e70*/  FADD.FTZ R172, R172, R157 ;  /* 0x0000009dacac7221 */ /* 0x000fe20000010000 */
[----:B--2---:R-:W-:Y:S02]  /*16e80*/  FFMA.FTZ R68, R43, UR4, -R86 ;  /* 0x000000042b447c23 */ /* 0x004fe40008010856 */
[----:B------:R-:W-:Y:S01]  /*16e90*/  FADD.FTZ R164, R163, R164 ;  /* 0x000000a4a3a47221 */ /* 0x000fe20000010000 */
[----:B------:R-:W-:Y:S01]  /*16ea0*/  FADD.FTZ R151, R151, R172 ;  /* 0x000000ac97977221 */ /* 0x000fe20000010000 */
[C---:B------:R-:W-:Y:S01]  /*16eb0*/  HMMA.16816.F32 R16, R4.reuse, R22, R16 ;  /* 0x000000160410723c */ /* 0x040fe20000001810 */
[----:B------:R-:W2:Y:S01]  /*16ec0*/  LDSM.16.MT88.4 R20, [R60+0x8800] ;  /* 0x008800003c14783b */ /* 0x000ea20000004200 */
[----:B------:R-:W-:Y:S01]  /*16ed0*/  FADD.FTZ R161, R161, R164 ;  /* 0x000000a4a1a17221 */ /* 0x000fe20000010000 */
[----:B------:R-:W-:Y:S01]  /*16ee0*/  FADD.FTZ R151, R174, R151 ;  /* 0x00000097ae977221 */ /* 0x000fe20000010000 */
[----:B------:R-:W-:Y:S02]  /*16ef0*/  MUFU.EX2 R43, R74 ;  /* 0x0000004a002b7308 */ /* 0x000fe40000000800 */
[----:B------:R-:W-:Y:S01]  /*16f00*/  FADD.FTZ R170, R170, R161 ;  /* 0x000000a1aaaa7221 */ /* 0x000fe20000010000 */
[----:B------:R-:W-:Y:S01]  /*16f10*/  FADD.FTZ R34, R34, R151 ;  /* 0x0000009722227221 */ /* 0x000fe20000010000 */
[----:B-----5:R-:W-:Y:S01]  /*16f20*/  HMMA.16816.F32 R36, R4, R8, R36 ;  /* 0x000000080424723c */ /* 0x020fe20000001824 */
[----:B------:R-:W3:Y:S01]  /*16f30*/  MUFU.EX2 R68, R68 ;  /* 0x0000004400447308 */ /* 0x000ee20000000800 */
[----:B------:R-:W-:Y:S01]  /*16f40*/  FADD.FTZ R117, R117, R170 ;  /* 0x000000aa75757221 */ /* 0x000fe20000010000 */
[----:B------:R-:W-:Y:S01]  /*16f50*/  FADD.FTZ R34, R35, R34 ;  /* 0x0000002223227221 */ /* 0x000fe20000010000 */
[----:B------:R-:W-:-:S02]  /*16f60*/  F2FP.F16.F32.PACK_AB R8, R67, R70 ;  /* 0x000000464308723e */ /* 0x000fc400000000ff */
[----:B------:R-:W-:Y:S01]  /*16f70*/  FADD.FTZ R32, R32, R117 ;  /* 0x0000007520207221 */ /* 0x000fe20000010000 */
[----:B------:R-:W-:Y:S01]  /*16f80*/  FADD.FTZ R101, R101, R34 ;  /* 0x0000002265657221 */ /* 0x000fe20000010000 */
[----:B------:R-:W-:Y:S01]  /*16f90*/  HMMA.16816.F32 R28, R4, R10, R28 ;  /* 0x0000000a041c723c */ /* 0x000fe2000000181c */
[----:B------:R4:W5:Y:S01]  /*16fa0*/  LDSM.16.MT88.4 R4, [R2+0x3800] ;  /* 0x003800000204783b */ /* 0x0009620000004200 */
[----:B------:R-:W-:Y:S01]  /*16fb0*/  FADD.FTZ R33, R33, R32 ;  /* 0x0000002021217221 */ /* 0x000fe20000010000 */
[----:B------:R-:W-:Y:S01]  /*16fc0*/  FADD.FTZ R188, R188, R101 ;  /* 0x00000065bcbc7221 */ /* 0x000fe20000010000 */
[----:B-1----:R-:W-:Y:S02]  /*16fd0*/  F2FP.F16.F32.PACK_AB R9, R44, R45 ;  /* 0x0000002d2c09723e */ /* 0x002fe400000000ff */
        /* <DEDUP_REMOVED lines=9> */
[----:B------:R-:W-:-:S03]  /*17070*/  FADD.FTZ R0, R57, R0 ;  /* 0x0000000039007221 */ /* 0x000fc60000010000 */
[----:B------:R-:W-:Y:S01]  /*17080*/  FADD.FTZ R77, R62, R77 ;  /* 0x0000004d3e4d7221 */ /* 0x000fe20000010000 */
[----:B------:R-:W-:Y:S01]  /*17090*/  FADD.FTZ R53, R53, R0 ;  /* 0x0000000035357221 */ /* 0x000fe20000010000 */
[-C--:B----4-:R-:W-:Y:S01]  /*170a0*/  MOV R2, R84.reuse ;  /* 0x0000005400027202 */ /* 0x090fe20000000f00 */
[C---:B--2---:R-:W-:Y:S01]  /*170b0*/  HMMA.16816.F32 R12, R8.reuse, R20, R12 ;  /* 0x00000014080c723c */ /* 0x044fe2000000180c */
[----:B------:R-:W-:Y:S01]  /*170c0*/  FADD.FTZ R76, R76, R77 ;  /* 0x0000004d4c4c7221 */ /* 0x000fe20000010000 */
[----:B------:R-:W-:Y:S01]  /*170d0*/  FADD.FTZ R54, R54, R53 ;  /* 0x0000003536367221 */ /* 0x000fe20000010000 */
[--C-:B------:R-:W-:Y:S01]  /*170e0*/  FFMA.FTZ R21, R66, UR4, -R90.reuse ;  /* 0x0000000442157c23 */ /* 0x100fe2000801085a */
[----:B------:R-:W-:Y:S01]  /*170f0*/  FFMA.FTZ R20, R63, UR4, -R90 ;  /* 0x000000043f147c23 */ /* 0x000fe2000801085a */
[----:B------:R-:W-:Y:S01]  /*17100*/  FADD.FTZ R76, R75, R76 ;  /* 0x0000004c4b4c7221 */ /* 0x000fe20000010000 */
[----:B------:R-:W-:Y:S01]  /*17110*/  MUFU.EX2 R0, R41 ;  /* 0x0000002900007308 */ /* 0x000fe20000000800 */
[----:B------:R-:W-:Y:S01]  /*17120*/  @P0 MOV R2, R84 ;  /* 0x0000005400020202 */ /* 0x000fe20000000f00 */
[----:B------:R-:W-:Y:S01]  /*17130*/  HMMA.16816.F32 R16, R8, R22, R16 ;  /* 0x000000160810723c */ /* 0x000fe20000001810 */
[----:B------:R-:W-:Y:S01]  /*17140*/  FADD.FTZ R73, R73, R76 ;  /* 0x0000004c49497221 */ /* 0x000fe20000010000 */
[----:B------:R-:W-:Y:S01]  /*17150*/  FFMA.FTZ R23, R42, UR4, -R86 ;  /* 0x000000042a177c23 */ /* 0x000fe20008010856 */
[----:B------:R-:W-:Y:S02]  /*17160*/  MUFU.EX2 R21, R21 ;  /* 0x0000001500157308 */ /* 0x000fe40000000800 */
[----:B------:R-:W-:-:S02]  /*17170*/  FADD.FTZ R56, R56, R73 ;  /* 0x0000004938387221 */ /* 0x000fc40000010000 */
[----:B------:R-:W1:Y:S01]  /*17180*/  MUFU.EX2 R20, R20 ;  /* 0x0000001400147308 */ /* 0x000e620000000800 */
[C---:B-----5:R-:W-:Y:S01]  /*17190*/  HMMA.16816.F32 R36, R8.reuse, R4, R36 ;  /* 0x000000040824723c */ /* 0x060fe20000001824 */
[----:B------:R-:W-:Y:S01]  /*171a0*/  FADD.FTZ R5, R51, R54 ;  /* 0x0000003633057221 */ /* 0x000fe20000010000 */
[----:B------:R-:W-:Y:S01]  /*171b0*/  FADD.FTZ R27, R27, R56 ;  /* 0x000000381b1b7221 */ /* 0x000fe20000010000 */
[----:B------:R-:W2:Y:S02]  /*171c0*/  MUFU.EX2 R22, R64 ;  /* 0x0000004000167308 */ /* 0x000ea40000000800 */
[----:B------:R-:W-:Y:S01]  /*171d0*/  FADD.FTZ R5, R78, R5 ;  /* 0x000000054e057221 */ /* 0x000fe20000010000 */
[----:B------:R-:W-:Y:S01]  /*171e0*/  FADD.FTZ R26, R26, R27 ;  /* 0x0000001b1a1a7221 */ /* 0x000fe20000010000 */
[----:B------:R-:W3:Y:S01]  /*171f0*/  MUFU.EX2 R23, R23 ;  /* 0x0000001700177308 */ /* 0x000ee20000000800 */
[----:B------:R-:W-:Y:S01]  /*17200*/  HMMA.16816.F32 R28, R8, R6, R28 ;  /* 0x00000006081c723c */ /* 0x000fe2000000181c */
[----:B------:R-:W-:Y:S01]  /*17210*/  FADD.FTZ R52, R52, R5 ;  /* 0x0000000534347221 */ /* 0x000fe20000010000 */
[----:B------:R-:W-:Y:S01]  /*17220*/  FADD.FTZ R25, R25, R26 ;  /* 0x0000001a19197221 */ /* 0x000fe20000010000 */
[----:B------:R-:W-:-:S02]  /*17230*/  F2FP.F16.F32.PACK_AB R7, R192, R3 ;  /* 0x00000003c007723e */ /* 0x000fc400000000ff */
[----:B------:R-:W-:Y:S01]  /*17240*/  FADD.FTZ R52, R49, R52 ;  /* 0x0000003431347221 */ /* 0x000fe20000010000 */
[----:B------:R-:W-:Y:S01]  /*17250*/  FADD.FTZ R25, R24, R25 ;  /* 0x0000001918197221 */ /* 0x000fe20000010000 */
[----:B-1----:R-:W-:Y:S02]  /*17260*/  F2FP.F16.F32.PACK_AB R4, R20, R21 ;  /* 0x000000151404723e */ /* 0x002fe400000000ff */
[----:B------:R-:W-:Y:S01]  /*17270*/  FADD.FTZ R47, R47, R52 ;  /* 0x000000342f2f7221 */ /* 0x000fe20000010000 */
[----:B------:R-:W-:Y:S01]  /*17280*/  FADD.FTZ R70, R70, R25 ;  /* 0x0000001946467221 */ /* 0x000fe20000010000 */
[----:B--2---:R-:W-:Y:S02]  /*17290*/  F2FP.F16.F32.PACK_AB R6, R191, R22 ;  /* 0x00000016bf06723e */ /* 0x004fe400000000ff */
[----:B------:R-:W-:Y:S01]  /*172a0*/  FADD.FTZ R50, R50, R47 ;  /* 0x0000002f32327221 */ /* 0x000fe20000010000 */
[----:B------:R-:W-:Y:S01]  /*172b0*/  FADD.FTZ R70, R67, R70 ;  /* 0x0000004643467221 */ /* 0x000fe20000010000 */
[----:B---3--:R-:W-:-:S02]  /*172c0*/  F2FP.F16.F32.PACK_AB R5, R0, R23 ;  /* 0x000000170005723e */ /* 0x008fc400000000ff */
        /* <DEDUP_REMOVED lines=13> */
[C---:B------:R-:W-:Y:S08]  /*173a0*/  HMMA.16816.F32 R140, R4.reuse, R142, R16 ;  /* 0x0000008e048c723c */ /* 0x040ff00000001810 */
[----:B------:R-:W-:Y:S01]  /*173b0*/  HMMA.16816.F32 R132, R4, R134, R28 ;  /* 0x000000860484723c */ /* 0x000fe2000000181c */
[----:B------:R-:W-:Y:S01]  /*173c0*/  FADD.FTZ R4, R0, R23 ;  /* 0x0000001700047221 */ /* 0x000fe20000010000 */
[----:B------:R-:W-:-:S02]  /*173d0*/  MOV R0, R83 ;  /* 0x0000005300007202 */ /* 0x000fc40000000f00 */
[----:B------:R-:W-:Y:S01]  /*173e0*/  @P0 MOV R0, R83 ;  /* 0x0000005300000202 */ /* 0x000fe20000000f00 */
[----:B------:R-:W-:-:S04]  /*173f0*/  FADD.FTZ R3, R3, R4 ;  /* 0x0000000403037221 */ /* 0x000fc80000010000 */
[----:B------:R-:W-:Y:S01]  /*17400*/  FADD.FTZ R192, R192, R3 ;  /* 0x00000003c0c07221 */ /* 0x000fe20000010000 */
[----:B------:R-:W-:Y:S10]  /*17410*/  @P0 BRA `(.L_x_1323) ;  /* 0x0000000000040947 */ /* 0x000ff40003800000 */
.L_x_1317:
[----:B------:R-:W-:-:S07]  /*17420*/  IADD3 R55, PT, PT, R81, -0x1, RZ ;  /* 0xffffffff51377810 */ /* 0x000fce0007ffe0ff */
.L_x_1323:
        /* <DEDUP_REMOVED lines=14> */
[----:B------:R-:W4:Y:S01]  /*17510*/  LDCU UR4, c[0x0][0x45c] ;  /* 0x00008b80ff0477ac */ /* 0x000f220008000800 */
[----:B------:R-:W2:Y:S01]  /*17520*/  LDCU.64 UR8, c[0x0][0x3a0] ;  /* 0x00007400ff0877ac */ /* 0x000ea20008000a00 */
[----:B------:R-:W2:Y:S01]  /*17530*/  LDCU.64 UR10, c[0x0][0x3a8] ;  /* 0x00007500ff0a77ac */ /* 0x000ea20008000a00 */
[----:B-1----:R-:W-:-:S12]  /*17540*/  ULEA UR5, UR5, UR14, 0x18 ;  /* 0x0000000e05057291 */ /* 0x002fd8000f8ec0ff */
.L_x_1328:
        /* <DEDUP_REMOVED lines=12> */
[----:B------:R-:W-:Y:S01]  /*17610*/  IMAD.SHL.U32 R2, R154, 0x20, RZ ;  /* 0x000000209a027824 */ /* 0x000fe200078e00ff */
        /* <DEDUP_REMOVED lines=17> */
[----:B------:R-:W1:Y:S01]  /*17730*/  LDC R3, c[0x0][0x4f0] ;  /* 0x00013c00ff037b82 */ /* 0x000e620000000800 */
[----:B------:R-:W-:Y:S02]  /*17740*/  IABS R10, R190 ;  /* 0x000000be000a7213 */ /* 0x000fe40000000000 */
[-C--:B-1----:R-:W-:Y:S04]  /*17750*/  IABS R0, R3.reuse ;  /* 0x0000000300007213 */ /* 0x082fe80000000000 */
[----:B------:R-:W1:Y:S10]  /*17760*/  I2F.RP R11, R0 ;  /* 0x00000000000b7306 */ /* 0x000e740000209400 */
[----:B-1----:R-:W1:Y:S02]  /*17770*/  MUFU.RCP R4, R11 ;  /* 0x0000000b00047308 */ /* 0x002e640000001000 */
[----:B-1----:R-:W-:Y:S02]  /*17780*/  VIADD R12, R4, 0xffffffe ;  /* 0x0ffffffe040c7836 */ /* 0x002fe40000000000 */
[----:B------:R-:W-:Y:S06]  /*17790*/  VIADD R4, R190, 0xffffff00 ;  /* 0xffffff00be047836 */ /* 0x000fec0000000000 */
[----:B------:R-:W1:Y:S01]  /*177a0*/  F2I.FTZ.U32.TRUNC.NTZ R13, R12 ;  /* 0x0000000c000d7305 */ /* 0x000e62000021f000 */
[----:B------:R-:W-:Y:S02]  /*177b0*/  IABS R9, R4 ;  /* 0x0000000400097213 */ /* 0x000fe40000000000 */
[----:B------:R-:W-:Y:S04]  /*177c0*/  LOP3.LUT R4, R4, R3, RZ, 0x3c, !PT ;  /* 0x0000000304047212 */ /* 0x000fe800078e3cff */
[----:B------:R-:W-:Y:S01]  /*177d0*/  ISETP.GE.AND P6, PT, R4, RZ, PT ;  /* 0x000000ff0400720c */ /* 0x000fe20003fc6270 */
        /* <DEDUP_REMOVED lines=10> */
[----:B------:R-:W1:Y:S02]  /*17880*/  LDC.64 R4, c[0x0][0x3c0] ;  /* 0x0000f000ff047b82 */ /* 0x000e640000000a00 */
        /* <DEDUP_REMOVED lines=24> */
[----:B------:R-:W2:Y:S02]  /*17a10*/  LDG.E R9, desc[UR6][R16.64] ;  /* 0x0000000610097981 */ /* 0x000ea4000c1e1900 */
[-C--:B-1----:R-:W-:Y:S01]  /*17a20*/  IMAD.WIDE.U32 R12, R3, R4.reuse, RZ ;  /* 0x00000004030c7225 */ /* 0x082fe200078e00ff */
[----:B------:R-:W-:Y:S01]  /*17a30*/  SHF.R.S32.HI R11, RZ, 0x1f, R3 ;  /* 0x0000001fff0b7819 */ /* 0x000fe20000011403 */
[----:B------:R-:W2:Y:S04]  /*17a40*/  LDG.E R0, desc[UR6][R14.64] ;  /* 0x000000060e007981 */ /* 0x000ea8000c1e1900 */
[----:B------:R-:W-:Y:S04]  /*17a50*/  IMAD R10, R11, R4, RZ ;  /* 0x000000040b0a7224 */ /* 0x000fe800078e02ff */
        /* <DEDUP_REMOVED lines=10> */
.L_x_1325:
[--C-:B------:R-:W-:Y:S02]  /*17b00*/  LOP3.LUT R176, R159, 0xc0, R2.reuse, 0xf8, !PT ;  /* 0x000000c09fb07812 */ /* 0x100fe400078ef802 */
[----:B------:R-:W-:Y:S02]  /*17b10*/  LEA R177, R177, UR5, 0x1 ;  /* 0x00000005b1b17c11 */ /* 0x000fe4000f8e08ff */
[----:B------:R-:W-:Y:S02]  /*17b20*/  LEA R197, R197, UR5, 0x1 ;  /* 0x00000005c5c57c11 */ /* 0x000fe4000f8e08ff */
[----:B------:R-:W-:Y:S02]  /*17b30*/  LOP3.LUT R155, R155, 0x3e00, RZ, 0xc0, !PT ;  /* 0x00003e009b9b7812 */ /* 0x000fe400078ec0ff */
[----:B------:R-:W-:Y:S01]  /*17b40*/  SHF.L.U32 R3, R4, 0x6, RZ ;  /* 0x0000000604037819 */ /* 0x000fe200000006ff */
[----:B------:R-:W-:Y:S01]  /*17b50*/  @!PT LDS RZ, [RZ] ;  /* 0x00000000fffff984 */ /* 0x000fe20000000800 */
[----:B------:R-:W-:Y:S01]  /*17b60*/  @!PT LDS RZ, [RZ] ;  /* 0x00000000fffff984 */ /* 0x000fe20000000800 */
[----:B------:R-:W-:Y:S01]  /*17b70*/  @!PT LDS RZ, [RZ] ;  /* 0x00000000fffff984 */ /* 0x000fe20000000800 */
[----:B------:R-:W-:Y:S01]  /*17b80*/  @!P1 LDGSTS.E.BYPASS.LTC128B.128 [R197+0x5000], desc[UR6][R184.64] ;  /* 0x05000000b8c59fae */ /* 0x000fe2000b981a06 */
[----:B------:R-:W-:Y:S02]  /*17b90*/  LOP3.LUT R176, R176, R157, RZ, 0x3c, !PT ;  /* 0x0000009db0b07212 */ /* 0x000fe400078e3cff */
[----:B------:R-:W-:Y:S02]  /*17ba0*/  IADD3 R6, P0, PT, R3, R184, RZ ;  /* 0x000000b803067210 */ /* 0x000fe40007f1e0ff */
[----:B------:R-:W-:Y:S02]  /*17bb0*/  LOP3.LUT R157, R155, 0x120, R2, 0xf8, !PT ;  /* 0x000001209b9d7812 */ /* 0x000fe400078ef802 */
[----:B------:R-:W-:Y:S01]  /*17bc0*/  IADD3 R16, P3, PT, R6, R3, RZ ;  /* 0x0000000306107210 */ /* 0x000fe20007f7e0ff */
[----:B------:R-:W-:Y:S01]  /*17bd0*/  @P1 STS.128 [R197+0x5000], RZ ;  /* 0x005000ffc5001388 */ /* 0x000fe20000000c00 */
[----:B------:R-:W-:Y:S02]  /*17be0*/  LOP3.LUT R0, R157, R176, RZ, 0xfc, !PT ;  /* 0x000000b09d007212 */ /* 0x000fe400078efcff */
[----:B------:R-:W-:Y:S02]  /*17bf0*/  SHF.L.U64.HI R4, R4, 0x6, R7 ;  /* 0x0000000604047819 */ /* 0x000fe40000010207 */
[----:B------:R-:W-:Y:S02]  /*17c00*/  LEA R169, R0, UR5, 0x1 ;  /* 0x0000000500a97c11 */ /* 0x000fe4000f8e08ff */
[----:B------:R-:W-:Y:S02]  /*17c10*/  IADD3.X R7, PT, PT, R4, R185, RZ, P0, !PT ;  /* 0x000000b904077210 */ /* 0x000fe400007fe4ff */
[-C--:B------:R-:W-:Y:S02]  /*17c20*/  IADD3 R14, P0, PT, R16, R3.reuse, RZ ;  /* 0x00000003100e7210 */ /* 0x080fe40007f1e0ff */
[-C--:B------:R-:W-:Y:S01]  /*17c30*/  IADD3.X R17, PT, PT, R7, R4.reuse, RZ, P3, !PT ;  /* 0x0000000407117210 */ /* 0x080fe20001ffe4ff */
[----:B------:R-:W-:Y:S01]  /*17c40*/  @!PT LDS RZ, [RZ] ;  /* 0x00000000fffff984 */ /* 0x000fe20000000800 */
[----:B------:R-:W-:Y:S01]  /*17c50*/  @!PT LDS RZ, [RZ] ;  /* 0x00000000fffff984 */ /* 0x000fe20000000800 */
[----:B------:R-:W-:Y:S01]  /*17c60*/  @!PT LDS RZ, [RZ] ;  /* 0x00000000fffff984 */ /* 0x000fe20000000800 */
[----:B------:R1:W-:Y:S01]  /*17c70*/  @!P1 LDGSTS.E.BYPASS.LTC128B.128 [R197+0x5800], desc[UR6][R6.64] ;  /* 0x0580000006c59fae */ /* 0x0003e2000b981a06 */
[-C--:B------:R-:W-:Y:S02]  /*17c80*/  IADD3 R12, P3, PT, R14, R3.reuse, RZ ;  /* 0x000000030e0c7210 */ /* 0x080fe40007f7e0ff */
[-C--:B------:R-:W-:Y:S02]  /*17c90*/  IADD3.X R15, PT, PT, R17, R4.reuse, RZ, P0, !PT ;  /* 0x00000004110f7210 */ /* 0x080fe400007fe4ff */
[-C--:B------:R-:W-:Y:S02]  /*17ca0*/  IADD3 R10, P0, PT, R12, R3.reuse, RZ ;  /* 0x000000030c0a7210 */ /* 0x080fe40007f1e0ff */
[-C--:B------:R-:W-:Y:S01]  /*17cb0*/  IADD3.X R13, PT, PT, R15, R4.reuse, RZ, P3, !PT ;  /* 0x000000040f0d7210 */ /* 0x080fe20001ffe4ff */
[----:B------:R-:W-:Y:S01]  /*17cc0*/  @P1 STS.128 [R197+0x5800], RZ ;  /* 0x005800ffc5001388 */ /* 0x000fe20000000c00 */
[-C--:B------:R-:W-:Y:S02]  /*17cd0*/  IADD3 R8, P3, PT, R10, R3.reuse, RZ ;  /* 0x000000030a087210 */ /* 0x080fe40007f7e0ff */
[-C--:B------:R-:W-:Y:S02]  /*17ce0*/  IADD3.X R11, PT, PT, R13, R4.reuse, RZ, P0, !PT ;  /* 0x000000040d0b7210 */ /* 0x080fe400007fe4ff */
[----:B------:R-:W-:Y:S02]  /*17cf0*/  IADD3 R189, PT, PT, R189, -0x1, RZ ;  /* 0xffffffffbdbd7810 */ /* 0x000fe40007ffe0ff */
[----:B------:R-:W-:Y:S01]  /*17d00*/  IADD3.X R9, PT, PT, R11, R4, RZ, P3, !PT ;  /* 0x000000040b097210 */ /* 0x000fe20001ffe4ff */
[----:B------:R-:W-:Y:S01]  /*17d10*/  @!PT LDS RZ, [RZ] ;  /* 0x00000000fffff984 */ /* 0x000fe20000000800 */
[----:B------:R-:W-:Y:S01]  /*17d20*/  @!PT LDS RZ, [RZ] ;  /* 0x00000000fffff984 */ /* 0x000fe20000000800 */
[----:B------:R-:W-:Y:S01]  /*17d30*/  @!PT LDS RZ, [RZ] ;  /* 0x00000000fffff984 */ /* 0x000fe20000000800 */
[----:B------:R-:W-:Y:S01]  /*17d40*/  @!P1 LDGSTS.E.BYPASS.LTC128B.128 [R197+0x6000], desc[UR6][R16.64] ;  /* 0x0600000010c59fae */ /* 0x000fe2000b981a06 */
[----:B------:R-:W-:Y:S07]  /*17d50*/  ISETP.GT.AND P3, PT, R189, R178, PT ;  /* 0x000000b2bd00720c */ /* 0x000fee0003f64270 */
[----:B------:R-:W-:Y:S01]  /*17d60*/  @P1 STS.128 [R197+0x6000], RZ ;  /* 0x006000ffc5001388 */ /* 0x000fe20000000c00 */
[----:B-1----:R-:W-:Y:S04]  /*17d70*/  @!P1 IADD3 R6, P0, PT, R8, R3, RZ ;  /* 0x0000000308069210 */ /* 0x002fe80007f1e0ff */
[----:B------:R-:W-:Y:S03]  /*17d80*/  @!P1 IADD3.X R7, PT, PT, R9, R4, RZ, P0, !PT ;  /* 0x0000000409079210 */ /* 0x000fe600007fe4ff */
[----:B------:R-:W-:Y:S01]  /*17d90*/  @!PT LDS RZ, [RZ] ;  /* 0x00000000fffff984 */ /* 0x000fe20000000800 */
[----:B------:R-:W-:Y:S01]  /*17da0*/  @!PT LDS RZ, [RZ] ;  /* 0x00000000fffff984 */ /* 0x000fe20000000800 */
[----:B------:R-:W-:Y:S01]  /*17db0*/  @!PT LDS RZ, [RZ] ;  /* 0x00000000fffff984 */ /* 0x000fe20000000800 */
[----:B------:R-:W-:Y:S01]  /*17dc0*/  @!P1 LDGSTS.E.BYPASS.LTC128B.128 [R197+0x6800], desc[UR6][R14.64] ;  /* 0x068000000ec59fae */ /* 0x000fe2000b981a06 */
[----:B------:R-:W-:Y:S02]  /*17dd0*/  MOV R4, 0x20 ;  /* 0x0000002000047802 */ /* 0x000fe40000000f00 */
[----:B------:R-:W-:Y:S04]  /*17de0*/  LOP3.LUT P0, RZ, R154, 0x4, RZ, 0xc0, !PT ;  /* 0x000000049aff7812 */ /* 0x000fe8000780c0ff */
[----:B------:R-:W-:Y:S01]  /*17df0*/  SEL R4, R4, 0xffffffe0, !P0 ;  /* 0xffffffe004047807 */ /* 0x000fe20004000000 */
[----:B------:R-:W-:Y:S03]  /*17e00*/  @P1 STS.128 [R197+0x6800], RZ ;  /* 0x006800ffc5001388 */ /* 0x000fe60000000c00 */
[----:B------:R-:W-:Y:S02]  /*17e10*/  IADD3 R168, PT, PT, R169, R4, RZ ;  /* 0x00000004a9a87210 */ /* 0x000fe40007ffe0ff */
[----:B------:R-:W-:Y:S03]  /*17e20*/  IADD3 R0, PT, PT, R4, R177, RZ ;  /* 0x000000b104007210 */ /* 0x000fe60007ffe0ff */
        /* <DEDUP_REMOVED lines=25> */
[----:B------:R-:W5:Y:S08]  /*17fc0*/  LDSM.16.M88.4 R32, [R177+0x1c00] ;  /* 0x001c0000b120783b */ /* 0x000f700000000200 */
        /* <DEDUP_REMOVED lines=12> */
[----:B------:R-:W-:Y:S08]  /*18090*/  LDSM.16.M88.4 R168, [R168] ;  /* 0x00000000a8a8783b */ /* 0x000ff00000000200 */
[----:B------:R-:W4:Y:S01]  /*180a0*/  LDSM.16.M88.4 R172, [R0+0x1000] ;  /* 0x0010000000ac783b */ /* 0x000f220000000200 */
[C---:B-1----:R-:W-:Y:S08]  /*180b0*/  HMMA.16816.F32 R4, R156.reuse, R160, RZ ;  /* 0x000000a09c04723c */ /* 0x042ff000000018ff */
[C---:B------:R-:W-:Y:S08]  /*180c0*/  HMMA.16816.F32 R8, R156.reuse, R162, RZ ;  /* 0x000000a29c08723c */ /* 0x040ff000000018ff */
[C---:B--2---:R-:W-:Y:S08]  /*180d0*/  HMMA.16816.F32 R12, R156.reuse, R164, RZ ;  /* 0x000000a49c0c723c */ /* 0x044ff000000018ff */
[C---:B------:R-:W-:Y:S08]  /*180e0*/  HMMA.16816.F32 R16, R156.reuse, R166, RZ ;  /* 0x000000a69c10723c */ /* 0x040ff000000018ff */
[C---:B---3--:R-:W-:Y:S08]  /*180f0*/  HMMA.16816.F32 R20, R156.reuse, R24, RZ ;  /* 0x000000189c14723c */ /* 0x048ff000000018ff */
[C---:B------:R-:W-:Y:S08]  /*18100*/  HMMA.16816.F32 R24, R156.reuse, R26, RZ ;  /* 0x0000001a9c18723c */ /* 0x040ff000000018ff */
[C---:B-----5:R-:W-:Y:S08]  /*18110*/  HMMA.16816.F32 R28, R156.reuse, R32, RZ ;  /* 0x000000209c1c723c */ /* 0x060ff000000018ff */
        /* <DEDUP_REMOVED lines=26> */
[C---:B------:R-:W-:Y:S08]  /*182c0*/  HMMA.16816.F32 R4, R168.reuse, R172, R4 ;  /* 0x000000aca804723c */ /* 0x040ff00000001804 */
[C---:B------:R-:W-:Y:S11]  /*182d0*/  HMMA.16816.F32 R8, R168.reuse, R174, R8 ;  /* 0x000000aea808723c */ /* 0x040ff60000001808 */
[----:B------:R-:W-:Y:S01]  /*182e0*/  FMUL.FTZ R3, R4, UR13 ;  /* 0x0000000d04037c20 */ /* 0x000fe20008410000 */
[----:B------:R-:W-:Y:S01]  /*182f0*/  FMUL.FTZ R175, R5, UR13 ;  /* 0x0000000d05af7c20 */ /* 0x000fe20008410000 */
[----:B------:R-:W-:Y:S01]  /*18300*/  FMUL.FTZ R174, R6, UR13 ;  /* 0x0000000d06ae7c20 */ /* 0x000fe20008410000 */
[----:B------:R-:W-:Y:S02]  /*18310*/  FMUL.FTZ R173, R7, UR13 ;  /* 0x0000000d07ad7c20 */ /* 0x000fe40008410000 */
[----:B------:R-:W-:Y:S01]  /*18320*/  MUFU.TANH R177, R175 ;  /* 0x000000af00b17308 */ /* 0x000fe20000002400 */
[----:B------:R-:W2:Y:S02]  /*18330*/  LDSM.16.M88.4 R4, [R0+0x1800] ;  /* 0x001800000004783b */ /* 0x000ea40000000200 */
[----:B------:R-:W-:Y:S01]  /*18340*/  FMUL.FTZ R9, R9, UR13 ;  /* 0x0000000d09097c20 */ /* 0x000fe20008410000 */
[----:B------:R-:W-:Y:S01]  /*18350*/  FMUL.FTZ R10, R10, UR13 ;  /* 0x0000000d0a0a7c20 */ /* 0x000fe20008410000 */
[----:B------:R-:W-:Y:S01]  /*18360*/  FMUL.FTZ R11, R11, UR13 ;  /* 0x0000000d0b0b7c20 */ /* 0x000fe20008410000 */
[----:B------:R-:W-:Y:S04]  /*18370*/  FMUL.FTZ R172, R8, UR13 ;  /* 0x0000000d08ac7c20 */ /* 0x000fe80008410000 */
[----:B------:R-:W3:Y:S01]  /*18380*/  MUFU.TANH R3, R3 ;  /* 0x0000000300037308 */ /* 0x000ee20000002400 */
[C---:B-1----:R-:W-:Y:S09]  /*18390*/  HMMA.16816.F32 R12, R168.reuse, R156, R12 ;  /* 0x0000009ca80c723c */ /* 0x042ff2000000180c */
[----:B------:R-:W-:Y:S01]  /*183a0*/  MUFU.TANH R8, R10 ;  /* 0x0000000a00087308 */ /* 0x000fe20000002400 */
[C---:B------:R-:W-:Y:S09]  /*183b0*/  HMMA.16816.F32 R16, R168.reuse, R158, R16 ;  /* 0x0000009ea810723c */ /* 0x040ff20000001810 */
[----:B------:R-:W-:Y:S01]  /*183c0*/  MUFU.TANH R160, R174 ;  /* 0x000000ae00a07308 */ /* 0x000fe20000002400 */
[----:B---3--:R1:W-:Y:S01]  /*183d0*/  STL [R1], R3 ;  /* 0x0000000301007387 */ /* 0x0083e20000100800 */
[----:B------:R-:W-:Y:S01]  /*183e0*/  FMUL.FTZ R12, R12, UR13 ;  /* 0x0000000d0c0c7c20 */ /* 0x000fe20008410000 */
[----:B------:R-:W-:Y:S01]  /*183f0*/  FMUL.FTZ R13, R13, UR13 ;  /* 0x0000000d0d0d7c20 */ /* 0x000fe20008410000 */
[----:B------:R-:W-:Y:S01]  /*18400*/  FMUL.FTZ R14, R14, UR13 ;  /* 0x0000000d0e0e7c20 */ /* 0x000fe20008410000 */
[----:B------:R-:W-:Y:S05]  /*18410*/  FMUL.FTZ R15, R15, UR13 ;  /* 0x0000000d0f0f7c20 */ /* 0x000fea0008410000 */
[----:B------:R-:W-:Y:S01]  /*18420*/  MUFU.TANH R164, R173 ;  /* 0x000000ad00a47308 */ /* 0x000fe20000002400 */
[----:B------:R-:W-:Y:S09]  /*18430*/  FMUL.FTZ R17, R17, UR13 ;  /* 0x0000000d11117c20 */ /* 0x000ff20008410000 */
[----:B------:R-:W-:Y:S01]  /*18440*/  MUFU.TANH R156, R172 ;  /* 0x000000ac009c7308 */ /* 0x000fe20000002400 */
[C---:B--2---:R-:W-:Y:S09]  /*18450*/  HMMA.16816.F32 R20, R168.reuse, R4, R20 ;  /* 0x00000004a814723c */ /* 0x044ff20000001814 */
[----:B------:R-:W-:Y:S01]  /*18460*/  MUFU.TANH R157, R12 ;  /* 0x0000000c009d7308 */ /* 0x000fe20000002400 */
[C---:B------:R-:W-:Y:S01]  /*18470*/  HMMA.16816.F32 R24, R168.reuse, R6, R24 ;  /* 0x00000006a818723c */ /* 0x040fe20000001818 */
[----:B------:R-:W-:Y:S08]  /*18480*/  LDSM.16.M88.4 R4, [R0+0x2000] ;  /* 0x002000000004783b */ /* 0x000ff00000000200 */
[----:B-1----:R-:W1:Y:S01]  /*18490*/  MUFU.TANH R3, R9 ;  /* 0x0000000900037308 */ /* 0x002e620000002400 */
[----:B------:R-:W-:Y:S01]  /*184a0*/  FMUL.FTZ R20, R20, UR13 ;  /* 0x0000000d14147c20 */ /* 0x000fe20008410000 */
[----:B------:R-:W-:Y:S01]  /*184b0*/  FMUL.FTZ R21, R21, UR13 ;  /* 0x0000000d15157c20 */ /* 0x000fe20008410000 */
[----:B------:R-:W-:Y:S01]  /*184c0*/  FMUL.FTZ R22, R22, UR13 ;  /* 0x0000000d16167c20 */ /* 0x000fe20008410000 */
[----:B------:R-:W-:Y:S06]  /*184d0*/  FMUL.FTZ R23, R23, UR13 ;  /* 0x0000000d17177c20 */ /* 0x000fec0008410000 */
[----:B------:R-:W-:Y:S01]  /*184e0*/  MUFU.TANH R251, R20 ;  /* 0x0000001400fb7308 */ /* 0x000fe20000002400 */
[----:B------:R-:W-:Y:S01]  /*184f0*/  FMUL.FTZ R25, R25, UR13 ;  /* 0x0000000d19197c20 */ /* 0x000fe20008410000 */
[----:B------:R-:W-:Y:S01]  /*18500*/  FMUL.FTZ R26, R26, UR13 ;  /* 0x0000000d1a1a7c20 */ /* 0x000fe20008410000 */
[----:B------:R-:W-:Y:S07]  /*18510*/  FMUL.FTZ R27, R27, UR13 ;  /* 0x0000000d1b1b7c20 */ /* 0x000fee0008410000 */
[----:B------:R-:W-:Y:S01]  /*18520*/  MUFU.TANH R247, R25 ;  /* 0x0000001900f77308 */ /* 0x000fe20000002400 */
[----:B-1----:R1:W-:Y:S04]  /*18530*/  STL [R1+0x4], R3 ;  /* 0x0000040301007387 */ /* 0x0023e80000100800 */
[----:B------:R-:W-:Y:S05]  /*18540*/  STL [R1+0x8], R8 ;  /* 0x0000080801007387 */ /* 0x000fea0000100800 */
[----:B------:R-:W-:Y:S10]  /*18550*/  MUFU.TANH R158, R26 ;  /* 0x0000001a009e7308 */ /* 0x000ff40000002400 */
[----:B------:R-:W-:Y:S10]  /*18560*/  MUFU.TANH R162, R27 ;  /* 0x0000001b00a27308 */ /* 0x000ff40000002400 */
[----:B------:R-:W-:Y:S10]  /*18570*/  MUFU.TANH R161, R21 ;  /* 0x0000001500a17308 */ /* 0x000ff40000002400 */
[----:B-1----:R1:W2:Y:S10]  /*18580*/  MUFU.TANH R3, R11 ;  /* 0x0000000b00037308 */ /* 0x0022b40000002400 */
[----:B------:R-:W3:Y:S10]  /*18590*/  MUFU.TANH R246, R22 ;  /* 0x0000001600f67308 */ /* 0x000ef40000002400 */
        /* <DEDUP_REMOVED lines=19> */
[----:B------:R-:W-:Y:S01]  /*186d0*/  FMUL.FTZ R29, R29, UR13 ;  /* 0x0000000d1d1d7c20 */ /* 0x000fe20008410000 */
[----:B------:R-:W-:Y:S03]  /*186e0*/  FMUL.FTZ R30, R30, UR13 ;  /* 0x0000000d1e1e7c20 */ /* 0x000fe60008410000 */
[----:B------:R-:W2:Y:S01]  /*186f0*/  MUFU.TANH R163, R3 ;  /* 0x0000000300a37308 */ /* 0x000ea20000002400 */
[C---:B------:R-:W-:Y:S01]  /*18700*/  HMMA.16816.F32 R40, R168.reuse, R6, R40 ;  /* 0x00000006a828723c */ /* 0x040fe20000001828 */
[----:B------:R-:W4:Y:S02]  /*18710*/  LDSM.16.M88.4 R4, [R0+0x2800] ;  /* 0x002800000004783b */ /* 0x000f240000000200 */
[----:B------:R-:W-:Y:S01]  /*18720*/  FMUL.FTZ R233, R32, UR13 ;  /* 0x0000000d20e97c20 */ /* 0x000fe20008410000 */
        /* <DEDUP_REMOVED lines=15> */
[C---:B-----5:R-:W-:Y:S09]  /*18820*/  HMMA.16816.F32 R44, R168.reuse, R8, R44 ;  /* 0x00000008a82c723c */ /* 0x060ff2000000182c */
[----:B------:R-:W1:Y:S01]  /*18830*/  MUFU.TANH R248, R31 ;  /* 0x0000001f00f87308 */ /* 0x000e620000002400 */
[C---:B------:R-:W-:Y:S01]  /*18840*/  HMMA.16816.F32 R48, R168.reuse, R10, R48 ;  /* 0x0000000aa830723c */ /* 0x040fe20000001830 */
[----:B------:R-:W5:Y:S08]  /*18850*/  LDSM.16.M88.4 R8, [R0+0x2c00] ;  /* 0x002c00000008783b */ /* 0x000f700000000200 */
[----:B------:R-:W1:Y:S01]  /*18860*/  MUFU.TANH R233, R233 ;  /* 0x000000e900e97308 */ /* 0x000e620000002400 */
[C---:B----4-:R-:W-:Y:S03]  /*18870*/  HMMA.16816.F32 R52, R168.reuse, R4, R52 ;  /* 0x00000004a834723c */ /* 0x050fe60000001834 */
[----:B------:R-:W-:Y:S01]  /*18880*/  FMUL.FTZ R44, R44, UR13 ;  /* 0x0000000d2c2c7c20 */ /* 0x000fe20008410000 */
[----:B------:R-:W-:Y:S01]  /*18890*/  FMUL.FTZ R45, R45, UR13 ;  /* 0x0000000d2d2d7c20 */ /* 0x000fe20008410000 */
[----:B------:R-:W-:Y:S04]  /*188a0*/  FMUL.FTZ R46, R46, UR13 ;  /* 0x0000000d2e2e7c20 */ /* 0x000fe80008410000 */
[----:B------:R-:W4:Y:S01]  /*188b0*/  MUFU.TANH R237, R33 ;  /* 0x0000002100ed7308 */ /* 0x000f220000002400 */
[----:B------:R-:W-:Y:S01]  /*188c0*/  FMUL.FTZ R47, R47, UR13 ;  /* 0x0000000d2f2f7c20 */ /* 0x000fe20008410000 */
[C---:B------:R-:W-:Y:S01]  /*188d0*/  HMMA.16816.F32 R56, R168.reuse, R6, R56 ;  /* 0x00000006a838723c */ /* 0x040fe20000001838 */
[----:B------:R-:W3:Y:S02]  /*188e0*/  LDSM.16.M88.4 R4, [R0+0x3000] ;  /* 0x003000000004783b */ /* 0x000ee40000000200 */
[----:B------:R-:W-:Y:S01]  /*188f0*/  FMUL.FTZ R51, R51, UR13 ;  /* 0x0000000d33337c20 */ /* 0x000fe20008410000 */
[----:B------:R-:W-:Y:S01]  /*18900*/  FMUL.FTZ R231, R48, UR13 ;  /* 0x0000000d30e77c20 */ /* 0x000fe20008410000 */
[----:B------:R-:W-:Y:S03]  /*18910*/  SHF.R.U32.HI R48, RZ, 0x3, R154 ;  /* 0x00000003ff307819 */ /* 0x000fe6000001169a */
        /* <DEDUP_REMOVED lines=18> */
[C---:B---3--:R-:W-:Y:S03]  /*18a40*/  HMMA.16816.F32 R68, R168.reuse, R4, R68 ;  /* 0x00000004a844723c */ /* 0x048fe60000001844 */
[----:B------:R-:W-:Y:S01]  /*18a50*/  FMUL.FTZ R63, R63, UR13 ;  /* 0x0000000d3f3f7c20 */ /* 0x000fe20008410000 */
[----:B------:R-:W-:Y:S05]  /*18a60*/  FMUL.FTZ R27, R60, UR13 ;  /* 0x0000000d3c1b7c20 */ /* 0x000fea0008410000 */
[----:B------:R-:W3:Y:S01]  /*18a70*/  MUFU.TANH R224, R55 ;  /* 0x0000003700e07308 */ /* 0x000ee20000002400 */
[----:B------:R-:W-:Y:S01]  /*18a80*/  FMUL.FTZ R25, R61, UR13 ;  /* 0x0000000d3d197c20 */ /* 0x000fe20008410000 */
[----:B------:R-:W-:Y:S01]  /*18a90*/  FMUL.FTZ R26, R62, UR13 ;  /* 0x0000000d3e1a7c20 */ /* 0x000fe20008410000 */
[C---:B------:R-:W-:Y:S01]  /*18aa0*/  HMMA.16816.F32 R72, R168.reuse, R6, R72 ;  /* 0x00000006a848723c */ /* 0x040fe20000001848 */
[----:B------:R-:W2:Y:S02]  /*18ab0*/  LDSM.16.M88.4 R4, [R0+0x3800] ;  /* 0x003800000004783b */ /* 0x000ea40000000200 */
        /* <DEDUP_REMOVED lines=20> */
[C---:B--2---:R-:W-:Y:S03]  /*18c00*/  HMMA.16816.F32 R84, R168.reuse, R4, R84 ;  /* 0x00000004a854723c */ /* 0x044fe60000001854 */
[----:B------:R-:W-:Y:S06]  /*18c10*/  FMUL.FTZ R76, R76, UR13 ;  /* 0x0000000d4c4c7c20 */ /* 0x000fec0008410000 */
[----:B------:R-:W2:Y:S01]  /*18c20*/  MUFU.TANH R212, R66 ;  /* 0x0000004200d47308 */ /* 0x000ea20000002400 */
[----:B------:R-:W-:Y:S01]  /*18c30*/  FMUL.FTZ R77, R77, UR13 ;  /* 0x0000000d4d4d7c20 */ /* 0x000fe20008410000 */
[----:B------:R-:W-:Y:S01]  /*18c40*/  FMUL.FTZ R78, R78, UR13 ;  /* 0x0000000d4e4e7c20 */ /* 0x000fe20008410000 */
[----:B------:R-:W-:Y:S01]  /*18c50*/  FMUL.FTZ R79, R79, UR13 ;  /* 0x0000000d4f4f7c20 */ /* 0x000fe20008410000 */
[C---:B------:R-:W-:Y:S01]  /*18c60*/  HMMA.16816.F32 R88, R168.reuse, R6, R88 ;  /* 0x00000006a858723c */ /* 0x040fe20000001858 */
[----:B------:R-:W4:Y:S02]  /*18c70*/  LDSM.16.M88.4 R4, [R0+0x4000] ;  /* 0x004000000004783b */ /* 0x000f240000000200 */
        /* <DEDUP_REMOVED lines=19> */
[----:B------:R3:W1:Y:S01]  /*18db0*/  MUFU.TANH R207, R73 ;  /* 0x0000004900cf7308 */ /* 0x0006620000002400 */
[C---:B----4-:R-:W-:Y:S09]  /*18dc0*/  HMMA.16816.F32 R100, R168.reuse, R4, R100 ;  /* 0x00000004a864723c */ /* 0x050ff20000001864 */
[----:B------:R-:W4:Y:S01]  /*18dd0*/  MUFU.TANH R204, R74 ;  /* 0x0000004a00cc7308 */ /* 0x000f220000002400 */
[----:B------:R-:W-:Y:S01]  /*18de0*/  FMUL.FTZ R88, R94, UR13 ;  /* 0x0000000d5e587c20 */ /* 0x000fe20008410000 */
[C---:B------:R-:W-:Y:S01]  /*18df0*/  HMMA.16816.F32 R104, R168.reuse, R6, R104 ;  /* 0x00000006a868723c */ /* 0x040fe20000001868 */
[----:B------:R-:W2:Y:S07]  /*18e00*/  LDSM.16.M88.4 R4, [R0+0x4800] ;  /* 0x004800000004783b */ /* 0x000eae0000000200 */
[----:B------:R1:W1:Y:S10]  /*18e10*/  MUFU.TANH R206, R75 ;  /* 0x0000004b00ce7308 */ /* 0x0002740000002400 */
[----:B------:R4:W2:Y:S01]  /*18e20*/  MUFU.TANH R203, R76 ;  /* 0x0000004c00cb7308 */ /* 0x0008a20000002400 */
[----:B------:R-:W-:Y:S09]  /*18e30*/  FMUL.FTZ R80, R102, UR13 ;  /* 0x0000000d66507c20 */ /* 0x000ff20008410000 */
[----:B------:R2:W2:Y:S01]  /*18e40*/  MUFU.TANH R201, R77 ;  /* 0x0000004d00c97308 */ /* 0x0004a20000002400 */
[----:B---3--:R-:W-:Y:S01]  /*18e50*/  FMUL.FTZ R73, R104, UR13 ;  /* 0x0000000d68497c20 */ /* 0x008fe20008410000 */
[----:B-1----:R-:W-:Y:S01]  /*18e60*/  FMUL.FTZ R75, R105, UR13 ;  /* 0x0000000d694b7c20 */ /* 0x002fe20008410000 */
[----:B------:R-:W-:Y:S01]  /*18e70*/  FMUL.FTZ R74, R106, UR13 ;  /* 0x0000000d6a4a7c20 */ /* 0x000fe20008410000 */
[C---:B-----5:R-:W-:Y:S06]  /*18e80*/  HMMA.16816.F32 R108, R168.reuse, R8, R108 ;  /* 0x00000008a86c723c */ /* 0x060fec000000186c */
[----:B------:R1:W3:Y:S01]  /*18e90*/  MUFU.TANH R202, R78 ;  /* 0x0000004e00ca7308 */ /* 0x0002e20000002400 */
[----:B----4-:R-:W-:Y:S01]  /*18ea0*/  FMUL.FTZ R76, R107, UR13 ;  /* 0x0000000d6b4c7c20 */ /* 0x010fe20008410000 */
[C---:B------:R-:W-:Y:S01]  /*18eb0*/  HMMA.16816.F32 R112, R168.reuse, R10, R112 ;  /* 0x0000000aa870723c */ /* 0x040fe20000001870 */
[----:B------:R-:W4:Y:S07]  /*18ec0*/  LDSM.16.M88.4 R8, [R0+0x4c00] ;  /* 0x004c00000008783b */ /* 0x000f2e0000000200 */
[----:B------:R5:W3:Y:S01]  /*18ed0*/  MUFU.TANH R200, R79 ;  /* 0x0000004f00c87308 */ /* 0x000ae20000002400 */
[----:B------:R-:W-:Y:S04]  /*18ee0*/  DEPBAR.LE SB0, 0x0 ;  /* 0x000080000000791a */ /* 0x000fe80000000000 */
[----:B--2---:R-:W-:Y:S01]  /*18ef0*/  FMUL.FTZ R77, R101, UR13 ;  /* 0x0000000d654d7c20 */ /* 0x004fe20008410000 */
[C---:B------:R-:W-:Y:S04]  /*18f00*/  HMMA.16816.F32 R116, R168.reuse, R4, R116 ;  /* 0x00000004a874723c */ /* 0x040fe80000001874 */
[----:B------:R2:W2:Y:S01]  /*18f10*/  MUFU.TANH R199, R81 ;  /* 0x0000005100c77308 */ /* 0x0004a20000002400 */
[----:B------:R-:W-:Y:S01]  /*18f20*/  BAR.SYNC.DEFER_BLOCKING 0x0 ;  /* 0x0000000000007b1d */ /* 0x000fe20000010000 */
[----:B-1----:R-:W-:Y:S01]  /*18f30*/  FMUL.FTZ R78, R103, UR13 ;  /* 0x0000000d674e7c20 */ /* 0x002fe20008410000 */
[----:B------:R-:W-:Y:S01]  /*18f40*/  FMUL.FTZ R65, R108, UR13 ;  /* 0x0000000d6c417c20 */ /* 0x000fe20008410000 */
[----:B------:R-:W-:Y:S01]  /*18f50*/  FMUL.FTZ R68, R109, UR13 ;  /* 0x0000000d6d447c20 */ /* 0x000fe20008410000 */
[C---:B------:R-:W-:Y:S05]  /*18f60*/  HMMA.16816.F32 R120, R168.reuse, R6, R120 ;  /* 0x00000006a878723c */ /* 0x040fea0000001878 */
[----:B------:R1:W1:Y:S01]  /*18f70*/  MUFU.TANH R196, R82 ;  /* 0x0000005200c47308 */ /* 0x0002620000002400 */
[----:B------:R-:W-:Y:S01]  /*18f80*/  FMUL.FTZ R70, R110, UR13 ;  /* 0x0000000d6e467c20 */ /* 0x000fe20008410000 */
[----:B-----5:R-:W-:Y:S01]  /*18f90*/  FMUL.FTZ R79, R100, UR13 ;  /* 0x0000000d644f7c20 */ /* 0x020fe20008410000 */
[----:B------:R-:W-:Y:S01]  /*18fa0*/  FMUL.FTZ R67, R111, UR13 ;  /* 0x0000000d6f437c20 */ /* 0x000fe20008410000 */
[----:B------:R-:W-:Y:S01]  /*18fb0*/  FMUL.FTZ R66, R112, UR13 ;  /* 0x0000000d70427c20 */ /* 0x000fe20008410000 */
[----:B------:R-:W-:Y:S01]  /*18fc0*/  FMUL.FTZ R69, R113, UR13 ;  /* 0x0000000d71457c20 */ /* 0x000fe20008410000 */
[----:B------:R-:W-:Y:S01]  /*18fd0*/  FMUL.FTZ R62, R114, UR13 ;  /* 0x0000000d723e7c20 */ /* 0x000fe20008410000 */
[----:B------:R-:W-:Y:S03]  /*18fe0*/  FMUL.FTZ R63, R115, UR13 ;  /* 0x0000000d733f7c20 */ /* 0x000fe60008410000 */
[----:B------:R5:W3:Y:S01]  /*18ff0*/  MUFU.TANH R198, R83 ;  /* 0x0000005300c67308 */ /* 0x000ae20000002400 */
[----:B------:R-:W-:Y:S01]  /*19000*/  FMUL.FTZ R61, R116, UR13 ;  /* 0x0000000d743d7c20 */ /* 0x000fe20008410000 */
[----:B--2---:R-:W-:Y:S01]  /*19010*/  FMUL.FTZ R81, R96, UR13 ;  /* 0x0000000d60517c20 */ /* 0x004fe20008410000 */
[----:B------:R-:W-:Y:S01]  /*19020*/  FMUL.FTZ R64, R117, UR13 ;  /* 0x0000000d75407c20 */ /* 0x000fe20008410000 */
[----:B------:R-:W-:Y:S01]  /*19030*/  FMUL.FTZ R59, R118, UR13 ;  /* 0x0000000d763b7c20 */ /* 0x000fe20008410000 */
[----:B------:R-:W-:Y:S05]  /*19040*/  FMUL.FTZ R60, R119, UR13 ;  /* 0x0000000d773c7c20 */ /* 0x000fea0008410000 */
[----:B------:R2:W2:Y:S01]  /*19050*/  MUFU.TANH R193, R84 ;  /* 0x0000005400c17308 */ /* 0x0004a20000002400 */
[----:B------:R-:W-:Y:S01]  /*19060*/  FMUL.FTZ R58, R120, UR13 ;  /* 0x0000000d783a7c20 */ /* 0x000fe20008410000 */
[----:B-1----:R-:W-:Y:S01]  /*19070*/  FMUL.FTZ R82, R98, UR13 ;  /* 0x0000000d62527c20 */ /* 0x002fe20008410000 */
[----:B------:R-:W-:Y:S01]  /*19080*/  FMUL.FTZ R55, R121, UR13 ;  /* 0x0000000d79377c20 */ /* 0x000fe20008410000 */
[----:B------:R-:W-:Y:S01]  /*19090*/  FMUL.FTZ R57, R122, UR13 ;  /* 0x0000000d7a397c20 */ /* 0x000fe20008410000 */
[----:B------:R-:W-:Y:S01]  /*190a0*/  FMUL.FTZ R54, R123, UR13 ;  /* 0x0000000d7b367c20 */ /* 0x000fe20008410000 */
[C---:B----4-:R-:W-:Y:S04]  /*190b0*/  HMMA.16816.F32 R124, R168.reuse, R8, R124 ;  /* 0x00000008a87c723c */ /* 0x050fe8000000187c */
[----:B------:R1:W4:Y:S01]  /*190c0*/  MUFU.TANH R175, R85 ;  /* 0x0000005500af7308 */ /* 0x0003220000002400 */
[----:B-----5:R-:W-:Y:S03]  /*190d0*/  FMUL.FTZ R83, R97, UR13 ;  /* 0x0000000d61537c20 */ /* 0x020fe60008410000 */
[----:B------:R-:W-:Y:S06]  /*190e0*/  HMMA.16816.F32 R128, R168, R10, R128 ;  /* 0x0000000aa880723c */ /* 0x000fec0000001880 */
[----:B------:R5:W3:Y:S01]  /*190f0*/  MUFU.TANH R194, R86 ;  /* 0x0000005600c27308 */ /* 0x000ae20000002400 */
[----:B--2---:R-:W-:Y:S09]  /*19100*/  FMUL.FTZ R84, R99, UR13 ;  /* 0x0000000d63547c20 */ /* 0x004ff20008410000 */
[----:B------:R2:W2:Y:S01]  /*19110*/  MUFU.TANH R174, R87 ;  /* 0x0000005700ae7308 */ /* 0x0004a20000002400 */
[----:B-1----:R-:W-:Y:S01]  /*19120*/  FMUL.FTZ R85, R93, UR13 ;  /* 0x0000000d5d557c20 */ /* 0x002fe20008410000 */
[----:B------:R-:W-:Y:S01]  /*19130*/  FMUL.FTZ R53, R124, UR13 ;  /* 0x0000000d7c357c20 */ /* 0x000fe20008410000 */
[----:B------:R-:W-:Y:S01]  /*19140*/  FMUL.FTZ R56, R125, UR13 ;  /* 0x0000000d7d387c20 */ /* 0x000fe20008410000 */
[----:B------:R-:W-:Y:S01]  /*19150*/  FMUL.FTZ R22, R126, UR13 ;  /* 0x0000000d7e167c20 */ /* 0x000fe20008410000 */
[----:B------:R-:W-:Y:S05]  /*19160*/  FMUL.FTZ R21, R127, UR13 ;  /* 0x0000000d7f157c20 */ /* 0x000fea0008410000 */
[----:B------:R1:W1:Y:S01]  /*19170*/  MUFU.TANH R234, R35 ;  /* 0x0000002300ea7308 */ /* 0x0002620000002400 */
[----:B-----5:R-:W-:Y:S01]  /*19180*/  FMUL.FTZ R86, R95, UR13 ;  /* 0x0000000d5f567c20 */ /* 0x020fe20008410000 */
[----:B------:R-:W-:Y:S01]  /*19190*/  FMUL.FTZ R51, R128, UR13 ;  /* 0x0000000d80337c20 */ /* 0x000fe20008410000 */
[----:B------:R-:W-:Y:S01]  /*191a0*/  FMUL.FTZ R52, R129, UR13 ;  /* 0x0000000d81347c20 */ /* 0x000fe20008410000 */
[----:B------:R-:W-:Y:S01]  /*191b0*/  FMUL.FTZ R20, R130, UR13 ;  /* 0x0000000d82147c20 */ /* 0x000fe20008410000 */
[----:B------:R-:W-:Y:S05]  /*191c0*/  FMUL.FTZ R3, R131, UR13 ;  /* 0x0000000d83037c20 */ /* 0x000fea0008410000 */
[----:B------:R1:W1:Y:S01]  /*191d0*/  MUFU.TANH R239, R36 ;  /* 0x0000002400ef7308 */ /* 0x0002620000002400 */
[----:B--2---:R-:W-:Y:S09]  /*191e0*/  FMUL.FTZ R87, R92, UR13 ;  /* 0x0000000d5c577c20 */ /* 0x004ff20008410000 */
        /* <DEDUP_REMOVED lines=82> */
[----:B------:R-:W2:Y:S04]  /*19710*/  LDC R0, c[0x0][0x4f0] ;  /* 0x00013c00ff007b82 */ /* 0x000ea80000000800 */
[----:B------:R-:W-:Y:S02]  /*19720*/  IABS R6, R13 ;  /* 0x0000000d00067213 */ /* 0x000fe40000000000 */
[-C--:B--2---:R-:W-:Y:S02]  /*19730*/  IABS R4, R0.reuse ;  /* 0x0000000000047213 */ /* 0x084fe40000000000 */
[-C--:B------:R-:W-:Y:S02]  /*19740*/  LOP3.LUT R13, R13, R0.reuse, RZ, 0x3c, !PT ;  /* 0x000000000d0d7212 */ /* 0x080fe400078e3cff */
[----:B------:R-:W2:Y:S10]  /*19750*/  I2F.RP R12, R4 ;  /* 0x00000004000c7306 */ /* 0x000eb40000209400 */
[----:B--2---:R-:W2:Y:S02]  /*19760*/  MUFU.RCP R5, R12 ;  /* 0x0000000c00057308 */ /* 0x004ea40000001000 */
[----:B--2---:R-:W-:Y:S01]  /*19770*/  VIADD R10, R5, 0xffffffe ;  /* 0x0ffffffe050a7836 */ /* 0x004fe20000000000 */
[----:B------:R-:W-:Y:S07]  /*19780*/  IADD3 R5, PT, PT, R190, -0x100, RZ ;  /* 0xffffff00be057810 */ /* 0x000fee0007ffe0ff */
[----:B------:R-:W2:Y:S01]  /*19790*/  F2I.FTZ.U32.TRUNC.NTZ R11, R10 ;  /* 0x0000000a000b7305 */ /* 0x000ea2000021f000 */
[----:B------:R-:W-:Y:S02]  /*197a0*/  IABS R8, R5 ;  /* 0x0000000500087213 */ /* 0x000fe40000000000 */
[----:B------:R-:W-:Y:S01]  /*197b0*/  LOP3.LUT R5, R5, R0, RZ, 0x3c, !PT ;  /* 0x0000000005057212 */ /* 0x000fe200078e3cff */
        /* <DEDUP_REMOVED lines=23> */
[----:B------:R-:W2:Y:S05]  /*19930*/  LDC.64 R4, c[0x0][0x3b8] ;  /* 0x0000ee00ff047b82 */ /* 0x000eaa0000000a00 */
        /* <DEDUP_REMOVED lines=28> */
.L_x_1327:
        /* <DEDUP_REMOVED lines=59> */
.L_x_1326:
[----:B--2---:R-:W2:Y:S01]  /*19eb0*/  LDL.LU R12, [R1] ;  /* 0x00000000010c7983 */ /* 0x004ea20000300800 */
[----:B------:R-:W-:Y:S02]  /*19ec0*/  FMNMX3.FTZ R5, R153, R160, R164, !PT ;  /* 0x000000a099057276 */ /* 0x000fe400078100a4 */
[----:B------:R-:W-:Y:S01]  /*19ed0*/  IADD3 R190, PT, PT, R190, -0x100, RZ ;  /* 0xffffff00bebe7810 */ /* 0x000fe20007ffe0ff */
[----:B------:R-:W3:Y:S04]  /*19ee0*/  LDL.LU R28, [R1+0x4] ;  /* 0x00000400011c7983 */ /* 0x000ee80000300800 */
[----:B------:R-:W4:Y:S04]  /*19ef0*/  LDL.LU R19, [R1+0x8] ;  /* 0x0000080001137983 */ /* 0x000f280000300800 */
[----:B------:R-:W4:Y:S02]  /*19f00*/  LDL.LU R10, [R1+0xc] ;  /* 0x00000c00010a7983 */ /* 0x000f240000300800 */
[----:B----4-:R-:W-:Y:S02]  /*19f10*/  FMNMX3.FTZ R5, R5, R19, R10, !PT ;  /* 0x0000001305057276 */ /* 0x010fe4000781000a */
[----:B--2---:R-:W-:Y:S02]  /*19f20*/  FMNMX3.FTZ R7, R151, R12, R177, !PT ;  /* 0x0000000c97077276 */ /* 0x004fe400078100b1 */
[----:B------:R-:W-:Y:S02]  /*19f30*/  FMNMX3.FTZ R5, R5, R159, R166, !PT ;  /* 0x0000009f05057276 */ /* 0x000fe400078100a6 */
[----:B---3--:R-:W-:Y:S02]  /*19f40*/  FMNMX3.FTZ R8, R7, R156, R28, !PT ;  /* 0x0000009c07087276 */ /* 0x008fe4000781001c */
        /* <DEDUP_REMOVED lines=63> */
[----:B--2---:R-:W-:Y:S02]  /*1a340*/  FMNMX.FTZ R4, R6, R9, !PT ;  /* 0x0000000906047209 */ /* 0x004fe40007810000 */
[----:B------:R-:W-:Y:S05]  /*1a350*/  SHF.L.U32 R9, R48, 0x8, RZ ;  /* 0x0000000830097819 */ /* 0x000fea00000006ff */
[----:B------:R-:W2:Y:S01]  /*1a360*/  SHFL.BFLY PT, R11, R4, 0x1, 0x1f ;  /* 0x0c201f00040b7f89 */ /* 0x000ea200000e0000 */
[----:B------:R-:W-:Y:S04]  /*1a370*/  LOP3.LUT R9, R9, 0x100, RZ, 0xc0, !PT ;  /* 0x0000010009097812 */ /* 0x000fe800078ec0ff */
[----:B------:R-:W-:Y:S04]  /*1a380*/  LOP3.LUT R9, R9, 0x20, R2, 0xf8, !PT ;  /* 0x0000002009097812 */ /* 0x000fe800078ef802 */
[----:B------:R-:W-:Y:S04]  /*1a390*/  LOP3.LUT R50, R176, R9, RZ, 0xfc, !PT ;  /* 0x00000009b0327212 */ /* 0x000fe800078efcff */
[----:B------:R-:W-:Y:S04]  /*1a3a0*/  LEA R50, R50, UR5, 0x1 ;  /* 0x0000000532327c11 */ /* 0x000fe8000f8e08ff */
[----:B------:R-:W-:Y:S01]  /*1a3b0*/  IADD3 R49, PT, PT, R50, 0x5020, RZ ;  /* 0x0000502032317810 */ /* 0x000fe20007ffe0ff */
[----:B------:R-:W-:Y:S01]  /*1a3c0*/  LDSM.16.MT88.4 R36, [R50+0x5400] ;  /* 0x005400003224783b */ /* 0x000fe20000004200 */
[----:B-1----:R-:W-:Y:S02]  /*1a3d0*/  FMNMX.FTZ R0, R7, R0, !PT ;  /* 0x0000000007007209 */ /* 0x002fe40007810000 */
[----:B--2---:R-:W-:Y:S03]  /*1a3e0*/  FMNMX.FTZ R2, R4, R11, !PT ;  /* 0x0000000b04027209 */ /* 0x004fe60007810000 */
[C---:B------:R-:W-:Y:S01]  /*1a3f0*/  FADD.FTZ R4, -R0.reuse, R153 ;  /* 0x0000009900047221 */ /* 0x040fe20000010100 */
[----:B------:R-:W-:Y:S01]  /*1a400*/  FMUL.FTZ R71, R0, UR4 ;  /* 0x0000000400477c20 */ /* 0x000fe20008410000 */
[----:B------:R-:W-:Y:S01]  /*1a410*/  LDSM.16.MT88.4 R44, [R50+0x6000] ;  /* 0x00600000322c783b */ /* 0x000fe20000004200 */
[C---:B------:R-:W-:Y:S01]  /*1a420*/  FSETP.NEU.FTZ.AND P1, PT, R2.reuse, -INF , PT ;  /* 0xff8000000200780b */ /* 0x040fe20003f3d000 */
[----:B------:R-:W-:Y:S01]  /*1a430*/  FMUL.FTZ R72, R2, UR4 ;  /* 0x0000000402487c20 */ /* 0x000fe20008410000 */
[----:B------:R-:W-:Y:S01]  /*1a440*/  FMUL.FTZ R23, R4, UR4 ;  /* 0x0000000404177c20 */ /* 0x000fe20008410000 */
[----:B------:R-:W-:Y:S01]  /*1a450*/  IADD3 R4, PT, PT, R50, 0x5000, RZ ;  /* 0x0000500032047810 */ /* 0x000fe20007ffe0ff */
[----:B------:R-:W-:Y:S01]  /*1a460*/  FADD.FTZ R5, -R2, R151 ;  /* 0x0000009702057221 */ /* 0x000fe20000010100 */
[----:B------:R-:W-:Y:S02]  /*1a470*/  MOV R153, R0 ;  /* 0x0000000000997202 */ /* 0x000fe40000000f00 */
[----:B------:R-:W-:Y:S01]  /*1a480*/  FSEL R72, R72, RZ, P1 ;  /* 0x000000ff48487208 */ /* 0x000fe20000800000 */
[----:B------:R-:W1:Y:S01]  /*1a490*/  MUFU.EX2 R23, R23 ;  /* 0x0000001700177308 */ /* 0x000e620000000800 */
[----:B------:R-:W-:Y:S01]  /*1a4a0*/  FSETP.NEU.FTZ.AND P1, PT, R0, -INF , PT ;  /* 0xff8000000000780b */ /* 0x000fe20003f3d000 */
[----:B------:R-:W-:Y:S01]  /*1a4b0*/  FMUL.FTZ R24, R5, UR4 ;  /* 0x0000000405187c20 */ /* 0x000fe20008410000 */
[----:B------:R-:W-:Y:S01]  /*1a4c0*/  @P0 IADD3 R49, PT, PT, R4, -0x20, RZ ;  /* 0xffffffe004310810 */ /* 0x000fe20007ffe0ff */
[--C-:B------:R-:W-:Y:S01]  /*1a4d0*/  FFMA.FTZ R97, R12, UR4, -R72.reuse ;  /* 0x000000040c617c23 */ /* 0x100fe20008010848 */
[----:B------:R-:W-:Y:S01]  /*1a4e0*/  FSEL R71, R71, RZ, P1 ;  /* 0x000000ff47477208 */ /* 0x000fe20000800000 */
[----:B------:R-:W2:Y:S01]  /*1a4f0*/  LDSM.16.MT88.4 R12, [R50+0x5000] ;  /* 0x00500000320c783b */ /* 0x000ea20000004200 */
[--C-:B------:R-:W-:Y:S03]  /*1a500*/  FFMA.FTZ R91, R28, UR4, -R72.reuse ;  /* 0x000000041c5b7c23 */ /* 0x100fe60008010848 */
        /* <DEDUP_REMOVED lines=8> */
[----:B------:R-:W4:Y:S06]  /*1a590*/  LDSM.16.MT88.4 R32, [R49] ;  /* 0x000000003120783b */ /* 0x000f2c0000004200 */
[----:B------:R-:W-:Y:S01]  /*1a5a0*/  MUFU.EX2 R95, R95 ;  /* 0x0000005f005f7308 */ /* 0x000fe20000000800 */
[C---:B-1----:R-:W-:Y:S01]  /*1a5b0*/  FMUL.FTZ R6, R23.reuse, R146 ;  /* 0x0000009217067220 */ /* 0x042fe20000410000 */
[C---:B------:R-:W-:Y:S01]  /*1a5c0*/  FMUL.FTZ R7, R23.reuse, R147 ;  /* 0x0000009317077220 */ /* 0x040fe20000410000 */
[C---:B------:R-:W-:Y:S07]  /*1a5d0*/  FMUL.FTZ R10, R23.reuse, R142 ;  /* 0x0000008e170a7220 */ /* 0x040fee0000410000 */
[----:B------:R-:W-:Y:S01]  /*1a5e0*/  MUFU.EX2 R94, R94 ;  /* 0x0000005e005e7308 */ /* 0x000fe20000000800 */
[C---:B---3--:R-:W-:Y:S01]  /*1a5f0*/  FMUL.FTZ R4, R24.reuse, R144 ;  /* 0x0000009018047220 */ /* 0x048fe20000410000 */
[C---:B------:R-:W-:Y:S01]  /*1a600*/  FMUL.FTZ R5, R24.reuse, R145 ;  /* 0x0000009118057220 */ /* 0x040fe20000410000 */
[C---:B------:R-:W-:Y:S07]  /*1a610*/  FMUL.FTZ R8, R24.reuse, R140 ;  /* 0x0000008c18087220 */ /* 0x040fee0000410000 */
[----:B------:R-:W1:Y:S01]  /*1a620*/  MUFU.EX2 R92, R92 ;  /* 0x0000005c005c7308 */ /* 0x000e620000000800 */
[----:B------:R-:W-:Y:S01]  /*1a630*/  FMUL.FTZ R9, R24, R141 ;  /* 0x0000008d18097220 */ /* 0x000fe20000410000 */
[----:B------:R-:W-:Y:S01]  /*1a640*/  FMUL.FTZ R11, R23, R143 ;  /* 0x0000008f170b7220 */ /* 0x000fe20000410000 */
        /* <DEDUP_REMOVED lines=8> */
[--C-:B------:R-:W-:Y:S07]  /*1a6d0*/  FFMA.FTZ R103, R166, UR4, -R71.reuse ;  /* 0x00000004a6677c23 */ /* 0x100fee0008010847 */
[----:B------:R-:W5:Y:S01]  /*1a6e0*/  MUFU.EX2 R91, R91 ;  /* 0x0000005b005b7308 */ /* 0x000f620000000800 */
[--C-:B------:R-:W-:Y:S01]  /*1a6f0*/  FFMA.FTZ R105, R167, UR4, -R72.reuse ;  /* 0x00000004a7697c23 */ /* 0x100fe20008010848 */
[----:B-1----:R-:W-:Y:S01]  /*1a700*/  F2FP.F16.F32.PACK_AB R28, R92, R97 ;  /* 0x000000615c1c723e */ /* 0x002fe200000000ff */
[----:B------:R-:W1:Y:S07]  /*1a710*/  LDSM.16.MT88.4 R40, [R49+0x400] ;  /* 0x000400003128783b */ /* 0x000e6e0000004200 */
[----:B------:R-:W2:Y:S01]  /*1a720*/  MUFU.EX2 R93, R93 ;  /* 0x0000005d005d7308 */ /* 0x000ea20000000800 */
[C---:B------:R-:W-:Y:S01]  /*1a730*/  FMUL.FTZ R16, R24.reuse, R132 ;  /* 0x0000008418107220 */ /* 0x040fe20000410000 */
[----:B---3--:R-:W-:Y:S01]  /*1a740*/  F2FP.F16.F32.PACK_AB R29, R95, R100 ;  /* 0x000000645f1d723e */ /* 0x008fe200000000ff */
[----:B------:R-:W-:Y:S07]  /*1a750*/  FMUL.FTZ R17, R24, R133 ;  /* 0x0000008518117220 */ /* 0x000fee0000410000 */
[----:B------:R-:W-:Y:S01]  /*1a760*/  MUFU.EX2 R101, R101 ;  /* 0x0000006500657308 */ /* 0x000fe20000000800 */
[C---:B------:R-:W-:Y:S01]  /*1a770*/  FMUL.FTZ R18, R23.reuse, R134 ;  /* 0x0000008617127220 */ /* 0x040fe20000410000 */
[----:B------:R-:W-:Y:S01]  /*1a780*/  FMUL.FTZ R19, R23, R135 ;  /* 0x0000008717137220 */ /* 0x000fe20000410000 */
[--C-:B------:R-:W-:Y:S07]  /*1a790*/  FFMA.FTZ R107, R251, UR4, -R72.reuse ;  /* 0x00000004fb6b7c23 */ /* 0x100fee0008010848 */
[----:B------:R-:W3:Y:S01]  /*1a7a0*/  MUFU.EX2 R102, R102 ;  /* 0x0000006600667308 */ /* 0x000ee20000000800 */
[----:B------:R-:W-:Y:S01]  /*1a7b0*/  FFMA.FTZ R110, R161, UR4, -R72 ;  /* 0x00000004a16e7c23 */ /* 0x000fe20008010848 */
[----:B-----5:R-:W-:Y:S01]  /*1a7c0*/  F2FP.F16.F32.PACK_AB R30, R91, R96 ;  /* 0x000000605b1e723e */ /* 0x020fe200000000ff */
[--C-:B------:R-:W-:Y:S07]  /*1a7d0*/  FFMA.FTZ R113, R246, UR4, -R71.reuse ;  /* 0x00000004f6717c23 */ /* 0x100fee0008010847 */
[----:B------:R-:W-:Y:S01]  /*1a7e0*/  MUFU.EX2 R106, R106 ;  /* 0x0000006a006a7308 */ /* 0x000fe20000000800 */
[--C-:B------:R-:W-:Y:S01]  /*1a7f0*/  FFMA.FTZ R108, R250, UR4, -R71.reuse ;  /* 0x00000004fa6c7c23 */ /* 0x100fe20008010847 */
[----:B--2---:R-:W-:Y:S01]  /*1a800*/  F2FP.F16.F32.PACK_AB R31, R93, R94 ;  /* 0x0000005e5d1f723e */ /* 0x004fe200000000ff */
[----:B------:R-:W-:Y:S01]  /*1a810*/  LDSM.16.MT88.4 R140, [R50+0x8c00] ;  /* 0x008c0000328c783b */ /* 0x000fe20000004200 */
[--C-:B------:R-:W-:Y:S01]  /*1a820*/  FFMA.FTZ R22, R22, UR4, -R71.reuse ;  /* 0x0000000416167c23 */ /* 0x100fe20008010847 */
[C---:B------:R-:W-:Y:S05]  /*1a830*/  FFMA.FTZ R100, R23.reuse, R192, R100 ;  /* 0x000000c017647223 */ /* 0x040fea0000010064 */
[----:B------:R-:W2:Y:S01]  /*1a840*/  MUFU.EX2 R103, R103 ;  /* 0x0000006700677308 */ /* 0x000ea20000000800 */
[--C-:B------:R-:W-:Y:S01]  /*1a850*/  FFMA.FTZ R122, R234, UR4, -R71.reuse ;  /* 0x00000004ea7a7c23 */ /* 0x100fe20008010847 */
[--C-:B------:R-:W-:Y:S01]  /*1a860*/  FFMA.FTZ R124, R242, UR4, -R71.reuse ;  /* 0x00000004f27c7c23 */ /* 0x100fe20008010847 */
[C---:B------:R-:W-:Y:S07]  /*1a870*/  HMMA.16816.F32 R4, R28.reuse, R12, R4 ;  /* 0x0000000c1c04723c */ /* 0x040fee0000001804 */
[----:B------:R-:W-:Y:S01]  /*1a880*/  MUFU.EX2 R105, R105 ;  /* 0x0000006900697308 */ /* 0x000fe20000000800 */
[C---:B------:R-:W-:Y:S01]  /*1a890*/  FMUL.FTZ R12, R24.reuse, R136 ;  /* 0x00000088180c7220 */ /* 0x040fe20000410000 */
[----:B------:R-:W-:Y:S08]  /*1a8a0*/  FMUL.FTZ R13, R24, R137 ;  /* 0x00000089180d7220 */ /* 0x000ff00000410000 */
[----:B------:R-:W-:Y:S01]  /*1a8b0*/  MUFU.EX2 R122, R122 ;  /* 0x0000007a007a7308 */ /* 0x000fe20000000800 */
[C---:B------:R-:W-:Y:S03]  /*1a8c0*/  HMMA.16816.F32 R8, R28.reuse, R14, R8 ;  /* 0x0000000e1c08723c */ /* 0x040fe60000001808 */
[C---:B------:R-:W-:Y:S01]  /*1a8d0*/  FMUL.FTZ R14, R23.reuse, R138 ;  /* 0x0000008a170e7220 */ /* 0x040fe20000410000 */
[----:B------:R-:W-:Y:S05]  /*1a8e0*/  FMUL.FTZ R15, R23, R139 ;  /* 0x0000008b170f7220 */ /* 0x000fea0000410000 */
[----:B------:R-:W5:Y:S01]  /*1a8f0*/  MUFU.EX2 R98, R98 ;  /* 0x0000006200627308 */ /* 0x000f620000000800 */
[--C-:B------:R-:W-:Y:S01]  /*1a900*/  FFMA.FTZ R132, R227, UR4, -R72.reuse ;  /* 0x00000004e3847c23 */ /* 0x100fe20008010848 */
[--C-:B------:R-:W-:Y:S01]  /*1a910*/  FFMA.FTZ R131, R222, UR4, -R71.reuse ;  /* 0x00000004de837c23 */ /* 0x100fe20008010847 */
[--C-:B------:R-:W-:Y:S07]  /*1a920*/  FFMA.FTZ R134, R226, UR4, -R71.reuse ;  /* 0x00000004e2867c23 */ /* 0x100fee0008010847 */
[----:B------:R-:W-:Y:S01]  /*1a930*/  MUFU.EX2 R99, R99 ;  /* 0x0000006300637308 */ /* 0x000fe20000000800 */
[----:B------:R-:W-:Y:S01]  /*1a940*/  FFMA.FTZ R133, R230, UR4, -R71 ;  /* 0x00000004e6857c23 */ /* 0x000fe20008010847 */
[C---:B----4-:R-:W-:Y:S08]  /*1a950*/  HMMA.16816.F32 R12, R28.reuse, R32, R12 ;  /* 0x000000201c0c723c */ /* 0x050ff0000000180c */
[----:B------:R-:W4:Y:S01]  /*1a960*/  MUFU.EX2 R104, R104 ;  /* 0x0000006800687308 */ /* 0x000f220000000800 */
[--C-:B------:R-:W-:Y:S01]  /*1a970*/  FFMA.FTZ R229, R229, UR4, -R72.reuse ;  /* 0x00000004e5e57c23 */ /* 0x100fe20008010848 */
[--C-:B------:R-:W-:Y:S01]  /*1a980*/  FFMA.FTZ R231, R231, UR4, -R72.reuse ;  /* 0x00000004e7e77c23 */ /* 0x100fe20008010848 */
[----:B------:R-:W-:Y:S07]  /*1a990*/  FFMA.FTZ R97, R24, R191, R97 ;  /* 0x000000bf18617223 */ /* 0x000fee0000010061 */
[----:B------:R-:W-:Y:S01]  /*1a9a0*/  MUFU.EX2 R124, R124 ;  /* 0x0000007c007c7308 */ /* 0x000fe20000000800 */
[--C-:B------:R-:W-:Y:S01]  /*1a9b0*/  FFMA.FTZ R138, R224, UR4, -R71.reuse ;  /* 0x00000004e08a7c23 */ /* 0x100fe20008010847 */
[----:B------:R-:W-:Y:S01]  /*1a9c0*/  HMMA.16816.F32 R16, R28, R34, R16 ;  /* 0x000000221c10723c */ /* 0x000fe20000001810 */
[----:B------:R-:W1:Y:S07]  /*1a9d0*/  LDSM.16.MT88.4 R32, [R50+0x5800] ;  /* 0x005800003220783b */ /* 0x000e6e0000004200 */
[----:B------:R-:W-:Y:S01]  /*1a9e0*/  MUFU.EX2 R107, R107 ;  /* 0x0000006b006b7308 */ /* 0x000fe20000000800 */
[----:B---3--:R-:W-:Y:S01]  /*1a9f0*/  F2FP.F16.F32.PACK_AB R28, R102, R101 ;  /* 0x00000065661c723e */ /* 0x008fe200000000ff */
[--C-:B------:R-:W-:Y:S01]  /*1aa00*/  FFMA.FTZ R112, R163, UR4, -R72.reuse ;  /* 0x00000004a3707c23 */ /* 0x100fe20008010848 */
[----:B--2---:R-:W-:Y:S01]  /*1aa10*/  F2FP.F16.F32.PACK_AB R29, R103, R106 ;  /* 0x0000006a671d723e */ /* 0x004fe200000000ff */
[--C-:B------:R-:W-:Y:S01]  /*1aa20*/  FFMA.FTZ R109, R247, UR4, -R72.reuse ;  /* 0x00000004f76d7c23 */ /* 0x100fe20008010848 */
[----:B-----5:R-:W-:Y:S01]  /*1aa30*/  F2FP.F16.F32.PACK_AB R30, R98, R105 ;  /* 0x00000069621e723e */ /* 0x020fe200000000ff */
[--C-:B------:R-:W-:Y:S01]  /*1aa40*/  FFMA.FTZ R114, R158, UR4, -R71.reuse ;  /* 0x000000049e727c23 */ /* 0x100fe20008010847 */
[----:B----4-:R-:W-:Y:S03]  /*1aa50*/  F2FP.F16.F32.PACK_AB R31, R104, R99 ;  /* 0x00000063681f723e */ /* 0x010fe600000000ff */
        /* <DEDUP_REMOVED lines=14> */
[----:B------:R-:W2:Y:S07]  /*1ab40*/  LDSM.16.MT88.4 R36, [R49+0x800] ;  /* 0x000800003124783b */ /* 0x000eae0000004200 */
[----:B------:R-:W3:Y:S01]  /*1ab50*/  MUFU.EX2 R110, R110 ;  /* 0x0000006e006e7308 */ /* 0x000ee20000000800 */
[--C-:B------:R-:W-:Y:S01]  /*1ab60*/  FFMA.FTZ R120, R233, UR4, -R72.reuse ;  /* 0x00000004e9787c23 */ /* 0x100fe20008010848 */
[--C-:B------:R-:W-:Y:S01]  /*1ab70*/  FFMA.FTZ R115, R237, UR4, -R72.reuse ;  /* 0x00000004ed737c23 */ /* 0x100fe20008010848 */
[--C-:B------:R-:W-:Y:S07]  /*1ab80*/  FFMA.FTZ R129, R252, UR4, -R71.reuse ;  /* 0x00000004fc817c23 */ /* 0x100fee0008010847 */
[----:B------:R-:W-:Y:S01]  /*1ab90*/  MUFU.EX2 R113, R113 ;  /* 0x0000007100717308 */ /* 0x000fe20000000800 */
[--C-:B------:R-:W-:Y:S01]  /*1aba0*/  FFMA.FTZ R126, R239, UR4, -R72.reuse ;  /* 0x00000004ef7e7c23 */ /* 0x100fe20008010848 */
[C---:B-1----:R-:W-:Y:S08]  /*1abb0*/  HMMA.16816.F32 R12, R28.reuse, R40, R12 ;  /* 0x000000281c0c723c */ /* 0x042ff0000000180c */
[----:B------:R-:W1:Y:S01]  /*1abc0*/  MUFU.EX2 R108, R108 ;  /* 0x0000006c006c7308 */ /* 0x000e620000000800 */
        /* <DEDUP_REMOVED lines=8> */
[----:B---3--:R-:W-:Y:S01]  /*1ac50*/  F2FP.F16.F32.PACK_AB R28, R110, R107 ;  /* 0x0000006b6e1c723e */ /* 0x008fe200000000ff */
[--C-:B------:R-:W-:Y:S01]  /*1ac60*/  FFMA.FTZ R127, R238, UR4, -R71.reuse ;  /* 0x00000004ee7f7c23 */ /* 0x100fe20008010847 */
[----:B------:R-:W-:Y:S07]  /*1ac70*/  FFMA.FTZ R130, R240, UR4, -R71 ;  /* 0x00000004f0827c23 */ /* 0x000fee0008010847 */
[----:B------:R-:W-:Y:S01]  /*1ac80*/  MUFU.EX2 R114, R114 ;  /* 0x0000007200727308 */ /* 0x000fe20000000800 */
[----:B------:R-:W-:Y:S01]  /*1ac90*/  FADD.FTZ R97, R92, R97 ;  /* 0x000000615c617221 */ /* 0x000fe20000010000 */
[----:B-1----:R-:W-:Y:S01]  /*1aca0*/  F2FP.F16.F32.PACK_AB R29, R108, R113 ;  /* 0x000000716c1d723e */ /* 0x002fe200000000ff */
[--C-:B------:R-:W-:Y:S07]  /*1acb0*/  FFMA.FTZ R136, R225, UR4, -R72.reuse ;  /* 0x00000004e1887c23 */ /* 0x100fee0008010848 */
        /* <DEDUP_REMOVED lines=9> */
[--C-:B------:R-:W-:Y:S01]  /*1ad50*/  FFMA.FTZ R89, R89, UR4, -R72.reuse ;  /* 0x0000000459597c23 */ /* 0x100fe20008010848 */
[--C-:B------:R-:W-:Y:S01]  /*1ad60*/  FFMA.FTZ R173, R173, UR4, -R72.reuse ;  /* 0x00000004adad7c23 */ /* 0x100fe20008010848 */
[--C-:B------:R-:W-:Y:S07]  /*1ad70*/  FFMA.FTZ R87, R87, UR4, -R72.reuse ;  /* 0x0000000457577c23 */ /* 0x100fee0008010848 */
[----:B------:R-:W-:Y:S01]  /*1ad80*/  MUFU.EX2 R118, R118 ;  /* 0x0000007600767308 */ /* 0x000fe20000000800 */
[--C-:B------:R-:W-:Y:S01]  /*1ad90*/  FFMA.FTZ R85, R85, UR4, -R72.reuse ;  /* 0x0000000455557c23 */ /* 0x100fe20008010848 */
[----:B-1----:R-:W-:Y:S01]  /*1ada0*/  F2FP.F16.F32.PACK_AB R31, R111, R114 ;  /* 0x000000726f1f723e */ /* 0x002fe200000000ff */
[--C-:B------:R-:W-:Y:S07]  /*1adb0*/  FFMA.FTZ R86, R86, UR4, -R71.reuse ;  /* 0x0000000456567c23 */ /* 0x100fee0008010847 */
[----:B------:R-:W-:Y:S01]  /*1adc0*/  MUFU.EX2 R23, R228 ;  /* 0x000000e400177308 */ /* 0x000fe20000000800 */
[--C-:B------:R-:W-:Y:S01]  /*1add0*/  FFMA.FTZ R77, R77, UR4, -R72.reuse ;  /* 0x000000044d4d7c23 */ /* 0x100fe20008010848 */
[--C-:B------:R-:W-:Y:S01]  /*1ade0*/  FFMA.FTZ R76, R76, UR4, -R71.reuse ;  /* 0x000000044c4c7c23 */ /* 0x100fe20008010847 */
[--C-:B------:R-:W-:Y:S07]  /*1adf0*/  FFMA.FTZ R66, R66, UR4, -R72.reuse ;  /* 0x0000000442427c23 */ /* 0x100fee0008010848 */
[----:B------:R-:W-:Y:S01]  /*1ae00*/  MUFU.EX2 R138, R138 ;  /* 0x0000008a008a7308 */ /* 0x000fe20000000800 */
[C---:B------:R-:W-:Y:S09]  /*1ae10*/  HMMA.16816.F32 R4, R28.reuse, R32, R4 ;  /* 0x000000201c04723c */ /* 0x040ff20000001804 */
[----:B------:R-:W1:Y:S01]  /*1ae20*/  MUFU.EX2 R121, R121 ;  /* 0x0000007900797308 */ /* 0x000e620000000800 */
[----:B------:R-:W-:Y:S01]  /*1ae30*/  FFMA.FTZ R69, R69, UR4, -R72 ;  /* 0x0000000445457c23 */ /* 0x000fe20008010848 */
[----:B------:R-:W-:Y:S01]  /*1ae40*/  FFMA.FTZ R63, R63, UR4, -R71 ;  /* 0x000000043f3f7c23 */ /* 0x000fe20008010847 */
[----:B------:R-:W-:Y:S07]  /*1ae50*/  FADD.FTZ R96, R96, R97 ;  /* 0x0000006160607221 */ /* 0x000fee0000010000 */
[----:B------:R-:W-:Y:S01]  /*1ae60*/  MUFU.EX2 R120, R120 ;  /* 0x0000007800787308 */ /* 0x000fe20000000800 */
[C---:B------:R-:W-:Y:S01]  /*1ae70*/  HMMA.16816.F32 R8, R28.reuse, R34, R8 ;  /* 0x000000221c08723c */ /* 0x040fe20000001808 */
[----:B------:R-:W5:Y:S08]  /*1ae80*/  LDSM.16.MT88.4 R32, [R49+0xc00] ;  /* 0x000c00003120783b */ /* 0x000f700000004200 */
[----:B------:R-:W4:Y:S01]  /*1ae90*/  MUFU.EX2 R115, R115 ;  /* 0x0000007300737308 */ /* 0x000f220000000800 */
[----:B------:R-:W-:Y:S01]  /*1aea0*/  FADD.FTZ R96, R91, R96 ;  /* 0x000000605b607221 */ /* 0x000fe20000010000 */
[--C-:B------:R-:W-:Y:S01]  /*1aeb0*/  FFMA.FTZ R97, R214, UR4, -R71.reuse ;  /* 0x00000004d6617c23 */ /* 0x100fe20008010847 */
[--C-:B------:R-:W-:Y:S07]  /*1aec0*/  FFMA.FTZ R59, R59, UR4, -R71.reuse ;  /* 0x000000043b3b7c23 */ /* 0x100fee0008010847 */
[----:B------:R-:W4:Y:S01]  /*1aed0*/  MUFU.EX2 R129, R129 ;  /* 0x0000008100817308 */ /* 0x000f220000000800 */
[C---:B--2---:R-:W-:Y:S09]  /*1aee0*/  HMMA.16816.F32 R12, R28.reuse, R36, R12 ;  /* 0x000000241c0c723c */ /* 0x044ff2000000180c */
[----:B------:R-:W-:Y:S01]  /*1aef0*/  MUFU.EX2 R126, R126 ;  /* 0x0000007e007e7308 */ /* 0x000fe20000000800 */
[----:B------:R-:W-:Y:S01]  /*1af00*/  FADD.FTZ R101, R101, R96 ;  /* 0x0000006065657221 */ /* 0x000fe20000010000 */
[----:B------:R-:W-:Y:S01]  /*1af10*/  FFMA.FTZ R96, R215, UR4, -R72 ;  /* 0x00000004d7607c23 */ /* 0x000fe20008010848 */
[----:B------:R-:W-:Y:S07]  /*1af20*/  FFMA.FTZ R57, R57, UR4, -R71 ;  /* 0x0000000439397c23 */ /* 0x000fee0008010847 */
[----:B------:R-:W2:Y:S01]  /*1af30*/  MUFU.EX2 R123, R123 ;  /* 0x0000007b007b7308 */ /* 0x000ea20000000800 */
[----:B------:R-:W-:Y:S01]  /*1af40*/  HMMA.16816.F32 R16, R28, R38, R16 ;  /* 0x000000261c10723c */ /* 0x000fe20000001810 */
[----:B------:R-:W2:Y:S02]  /*1af50*/  LDSM.16.MT88.4 R36, [R49+0x1000] ;  /* 0x001000003124783b */ /* 0x000ea40000004200 */
[----:B---3--:R-:W-:Y:S06]  /*1af60*/  F2FP.F16.F32.PACK_AB R28, R119, R116 ;  /* 0x00000074771c723e */ /* 0x008fec00000000ff */
[----:B------:R-:W3:Y:S01]  /*1af70*/  MUFU.EX2 R117, R117 ;  /* 0x0000007500757308 */ /* 0x000ee20000000800 */
[----:B-1----:R-:W-:Y:S01]  /*1af80*/  F2FP.F16.F32.PACK_AB R29, R121, R118 ;  /* 0x00000076791d723e */ /* 0x002fe200000000ff */
[----:B------:R-:W-:Y:S01]  /*1af90*/  FADD.FTZ R102, R102, R101 ;  /* 0x0000006566667221 */ /* 0x000fe20000010000 */
[----:B----4-:R-:W-:Y:S07]  /*1afa0*/  F2FP.F16.F32.PACK_AB R30, R115, R120 ;  /* 0x00000078731e723e */ /* 0x010fee00000000ff */
[----:B------:R-:W-:Y:S01]  /*1afb0*/  MUFU.EX2 R128, R128 ;  /* 0x0000008000807308 */ /* 0x000fe20000000800 */
[----:B------:R-:W-:Y:S01]  /*1afc0*/  F2FP.F16.F32.PACK_AB R31, R122, R129 ;  /* 0x000000817a1f723e */ /* 0x000fe200000000ff */
[----:B------:R-:W-:Y:S01]  /*1afd0*/  FFMA.FTZ R101, R208, UR4, -R71 ;  /* 0x00000004d0657c23 */ /* 0x000fe20008010847 */
[----:B------:R-:W-:Y:S07]  /*1afe0*/  FADD.FTZ R105, R105, R102 ;  /* 0x0000006669697221 */ /* 0x000fee0000010000 */
[----:B------:R-:W1:Y:S01]  /*1aff0*/  MUFU.EX2 R125, R125 ;  /* 0x0000007d007d7308 */ /* 0x000e620000000800 */
[--C-:B------:R-:W-:Y:S01]  /*1b000*/  FFMA.FTZ R102, R211, UR4, -R72.reuse ;  /* 0x00000004d3667c23 */ /* 0x100fe20008010848 */
[--C-:B------:R-:W-:Y:S01]  /*1b010*/  FFMA.FTZ R53, R53, UR4, -R72.reuse ;  /* 0x0000000435357c23 */ /* 0x100fe20008010848 */
[----:B------:R-:W-:Y:S01]  /*1b020*/  FADD.FTZ R98, R98, R105 ;  /* 0x0000006962627221 */ /* 0x000fe20000010000 */
[C---:B------:R-:W-:Y:S06]  /*1b030*/  HMMA.16816.F32 R4, R28.reuse, R40, R4 ;  /* 0x000000281c04723c */ /* 0x040fec0000001804 */
[----:B------:R-:W-:Y:S01]  /*1b040*/  MUFU.EX2 R127, R127 ;  /* 0x0000007f007f7308 */ /* 0x000fe20000000800 */
[--C-:B------:R-:W-:Y:S01]  /*1b050*/  FFMA.FTZ R105, R204, UR4, -R71.reuse ;  /* 0x00000004cc697c23 */ /* 0x100fe20008010847 */
[--C-:B------:R-:W-:Y:S08]  /*1b060*/  FFMA.FTZ R51, R51, UR4, -R72.reuse ;  /* 0x0000000433337c23 */ /* 0x100ff00008010848 */
[----:B------:R-:W4:Y:S01]  /*1b070*/  MUFU.EX2 R130, R130 ;  /* 0x0000008200827308 */ /* 0x000f220000000800 */
[----:B------:R-:W-:Y:S01]  /*1b080*/  ISETP.GT.AND P0, PT, R189, R178, PT ;  /* 0x000000b2bd00720c */ /* 0x000fe20003f04270 */
[C---:B------:R-:W-:Y:S01]  /*1b090*/  HMMA.16816.F32 R8, R28.reuse, R42, R8 ;  /* 0x0000002a1c08723c */ /* 0x040fe20000001808 */
[----:B------:R-:W-:Y:S07]  /*1b0a0*/  LDSM.16.MT88.4 R40, [R49+0x1400] ;  /* 0x001400003128783b */ /* 0x000fee0000004200 */
[----:B------:R-:W-:Y:S01]  /*1b0b0*/  MUFU.EX2 R136, R136 ;  /* 0x0000008800887308 */ /* 0x000fe20000000800 */
[----:B------:R-:W-:Y:S09]  /*1b0c0*/  MOV R151, R2 ;  /* 0x0000000200977202 */ /* 0x000ff20000000f00 */
[----:B------:R-:W4:Y:S01]  /*1b0d0*/  MUFU.EX2 R135, R135 ;  /* 0x0000008700877308 */ /* 0x000f220000000800 */
[C---:B-----5:R-:W-:Y:S09]  /*1b0e0*/  HMMA.16816.F32 R12, R28.reuse, R32, R12 ;  /* 0x000000201c0c723c */ /* 0x060ff2000000180c */
[----:B------:R-:W-:Y:S10]  /*1b0f0*/  MUFU.EX2 R92, R217 ;  /* 0x000000d9005c7308 */ /* 0x000ff40000000800 */
[----:B------:R-:W-:Y:S01]  /*1b100*/  MUFU.EX2 R91, R218 ;  /* 0x000000da005b7308 */ /* 0x000fe20000000800 */
[----:B------:R-:W-:Y:S01]  /*1b110*/  HMMA.16816.F32 R16, R28, R34, R16 ;  /* 0x000000221c10723c */ /* 0x000fe20000001810 */
[----:B------:R-:W5:Y:S08]  /*1b120*/  LDSM.16.MT88.4 R32, [R50+0x6400] ;  /* 0x006400003220783b */ /* 0x000f700000004200 */
[----:B------:R-:W-:Y:S01]  /*1b130*/  MUFU.EX2 R96, R96 ;  /* 0x0000006000607308 */ /* 0x000fe20000000800 */
[----:B--2---:R-:W-:Y:S02]  /*1b140*/  F2FP.F16.F32.PACK_AB R28, R123, R126 ;  /* 0x0000007e7b1c723e */ /* 0x004fe400000000ff */
[----:B---3--:R-:W-:Y:S07]  /*1b150*/  F2FP.F16.F32.PACK_AB R29, R117, R124 ;  /* 0x0000007c751d723e */ /* 0x008fee00000000ff */
[----:B------:R-:W-:Y:S01]  /*1b160*/  MUFU.EX2 R97, R97 ;  /* 0x0000006100617308 */ /* 0x000fe20000000800 */
[----:B-1----:R-:W-:Y:S02]  /*1b170*/  F2FP.F16.F32.PACK_AB R30, R125, R128 ;  /* 0x000000807d1e723e */ /* 0x002fe400000000ff */
[----:B----4-:R-:W-:Y:S07]  /*1b180*/  F2FP.F16.F32.PACK_AB R31, R130, R127 ;  /* 0x0000007f821f723e */ /* 0x010fee00000000ff */
[----:B------:R-:W-:Y:S01]  /*1b190*/  MUFU.EX2 R102, R102 ;  /* 0x0000006600667308 */ /* 0x000fe20000000800 */
[----:B------:R-:W-:Y:S09]  /*1b1a0*/  F2FP.F16.F32.PACK_AB R24, R135, R136 ;  /* 0x000000888718723e */ /* 0x000ff200000000ff */
        /* <DEDUP_REMOVED lines=22> */
[C---:B-----5:R-:W-:Y:S09]  /*1b310*/  HMMA.16816.F32 R4, R28.reuse, R32, R4 ;  /* 0x000000201c04723c */ /* 0x060ff20000001804 */
[----:B------:R-:W-:Y:S01]  /*1b320*/  MUFU.EX2 R59, R59 ;  /* 0x0000003b003b7308 */ /* 0x000fe20000000800 */
[----:B------:R-:W-:Y:S01]  /*1b330*/  FADD.FTZ R33, R95, R100 ;  /* 0x000000645f217221 */ /* 0x000fe20000010000 */
[--C-:B------:R-:W-:Y:S01]  /*1b340*/  FFMA.FTZ R95, R219, UR4, -R72.reuse ;  /* 0x00000004db5f7c23 */ /* 0x100fe20008010848 */
[----:B------:R-:W-:Y:S07]  /*1b350*/  FFMA.FTZ R100, R205, UR4, -R72 ;  /* 0x00000004cd647c23 */ /* 0x000fee0008010848 */
[----:B------:R-:W-:Y:S01]  /*1b360*/  MUFU.EX2 R57, R57 ;  /* 0x0000003900397308 */ /* 0x000fe20000000800 */
[----:B------:R-:W-:Y:S01]  /*1b370*/  FADD.FTZ R94, R94, R33 ;  /* 0x000000215e5e7221 */ /* 0x000fe20000010000 */
[C---:B------:R-:W-:Y:S01]  /*1b380*/  HMMA.16816.F32 R8, R28.reuse, R34, R8 ;  /* 0x000000221c08723c */ /* 0x040fe20000001808 */
[----:B------:R-:W1:Y:S07]  /*1b390*/  LDSM.16.MT88.4 R32, [R49+0x1800] ;  /* 0x001800003120783b */ /* 0x000e6e0000004200 */
        /* <DEDUP_REMOVED lines=93> */
[----:B------:R-:W-:Y:S02]  /*1b970*/  FADD.FTZ R127, R127, R124 ;  /* 0x0000007c7f7f7221 */ /* 0x000fe40000010000 */
[----:B------:R-:W-:Y:S02]  /*1b980*/  FADD.FTZ R128, R128, R123 ;  /* 0x0000007b80807221 */ /* 0x000fe40000010000 */
[----:B------:R-:W-:Y:S02]  /*1b990*/  FADD.FTZ R130, R130, R127 ;  /* 0x0000007f82827221 */ /* 0x000fe40000010000 */
[C---:B-1----:R-:W-:Y:S03]  /*1b9a0*/  HMMA.16816.F32 R4, R24.reuse, R32, R4 ;  /* 0x000000201804723c */ /* 0x042fe60000001804 */
        /* <DEDUP_REMOVED lines=17> */
[----:B----4-:R-:W-:Y:S07]  /*1bac0*/  F2FP.F16.F32.PACK_AB R25, R109, R110 ;  /* 0x0000006e6d19723e */ /* 0x010fee00000000ff */
[----:B------:R-:W3:Y:S01]  /*1bad0*/  MUFU.EX2 R45, R45 ;  /* 0x0000002d002d7308 */ /* 0x000ee20000000800 */
[----:B------:R-:W-:Y:S01]  /*1bae0*/  F2FP.F16.F32.PACK_AB R26, R111, R112 ;  /* 0x000000706f1a723e */ /* 0x000fe200000000ff */
[----:B------:R-:W-:Y:S01]  /*1baf0*/  FADD.FTZ R136, R136, R115 ;  /* 0x0000007388887221 */ /* 0x000fe20000010000 */
[----:B------:R-:W-:Y:S07]  /*1bb00*/  F2FP.F16.F32.PACK_AB R27, R113, R114 ;  /* 0x00000072711b723e */ /* 0x000fee00000000ff */
        /* <DEDUP_REMOVED lines=80> */
[----:B--2---:R-:W-:Y:S01]  /*1c010*/  FFMA.FTZ R83, R65, UR4, -R72 ;  /* 0x0000000441537c23 */ /* 0x004fe20008010848 */
[----:B------:R-:W-:Y:S01]  /*1c020*/  FADD.FTZ R114, R113, R114 ;  /* 0x0000007271727221 */ /* 0x000fe20000010000 */
[----:B------:R-:W-:Y:S01]  /*1c030*/  FFMA.FTZ R65, R68, UR4, -R72 ;  /* 0x0000000444417c23 */ /* 0x000fe20008010848 */
[--C-:B----4-:R-:W-:Y:S01]  /*1c040*/  FFMA.FTZ R84, R70, UR4, -R71.reuse ;  /* 0x0000000446547c23 */ /* 0x110fe20008010847 */
[----:B------:R-:W-:Y:S01]  /*1c050*/  MUFU.EX2 R68, R83 ;  /* 0x0000005300447308 */ /* 0x000fe20000000800 */
[----:B------:R-:W-:Y:S01]  /*1c060*/  HMMA.16816.F32 R16, R24, R30, R16 ;  /* 0x0000001e1810723c */ /* 0x000fe20000001810 */
[----:B------:R-:W2:Y:S02]  /*1c070*/  LDSM.16.MT88.4 R28, [R50+0x8400] ;  /* 0x00840000321c783b */ /* 0x000ea40000004200 */
[----:B------:R-:W-:Y:S01]  /*1c080*/  F2FP.F16.F32.PACK_AB R24, R77, R80 ;  /* 0x000000504d18723e */ /* 0x000fe200000000ff */
[----:B------:R-:W-:Y:S01]  /*1c090*/  FFMA.FTZ R70, R67, UR4, -R71 ;  /* 0x0000000443467c23 */ /* 0x000fe20008010847 */
[----:B-1----:R-:W-:Y:S04]  /*1c0a0*/  F2FP.F16.F32.PACK_AB R25, R73, R78 ;  /* 0x0000004e4919723e */ /* 0x002fe800000000ff */
[----:B------:R1:W-:Y:S01]  /*1c0b0*/  MUFU.EX2 R67, R84 ;  /* 0x0000005400437308 */ /* 0x0003e20000000800 */
[----:B---3--:R-:W-:Y:S01]  /*1c0c0*/  F2FP.F16.F32.PACK_AB R26, R74, R75 ;  /* 0x0000004b4a1a723e */ /* 0x008fe200000000ff */
[----:B------:R-:W-:Y:S01]  /*1c0d0*/  FADD.FTZ R112, R112, R107 ;  /* 0x0000006b70707221 */ /* 0x000fe20000010000 */
[----:B-----5:R-:W-:Y:S07]  /*1c0e0*/  F2FP.F16.F32.PACK_AB R27, R76, R79 ;  /* 0x0000004f4c1b723e */ /* 0x020fee00000000ff */
[----:B------:R-:W3:Y:S01]  /*1c0f0*/  MUFU.EX2 R65, R65 ;  /* 0x0000004100417308 */ /* 0x000ee20000000800 */
[----:B------:R-:W-:Y:S09]  /*1c100*/  FADD.FTZ R111, R111, R112 ;  /* 0x000000706f6f7221 */ /* 0x000ff20000010000 */
[----:B------:R-:W4:Y:S01]  /*1c110*/  MUFU.EX2 R70, R70 ;  /* 0x0000004600467308 */ /* 0x000f220000000800 */
[C---:B------:R-:W-:Y:S03]  /*1c120*/  HMMA.16816.F32 R4, R24.reuse, R36, R4 ;  /* 0x000000241804723c */ /* 0x040fe60000001804 */
[----:B------:R-:W-:Y:S01]  /*1c130*/  FADD.FTZ R37, R47, R114 ;  /* 0x000000722f257221 */ /* 0x000fe20000010000 */
[----:B-1----:R-:W-:Y:S05]  /*1c140*/  FFMA.FTZ R84, R62, UR4, -R71 ;  /* 0x000000043e547c23 */ /* 0x002fea0008010847 */
[----:B------:R-:W1:Y:S01]  /*1c150*/  MUFU.EX2 R47, R69 ;  /* 0x00000045002f7308 */ /* 0x000e620000000800 */
[----:B------:R-:W-:Y:S01]  /*1c160*/  FADD.FTZ R116, R116, R111 ;  /* 0x0000006f74747221 */ /* 0x000fe20000010000 */
[----:B------:R-:W-:Y:S01]  /*1c170*/  FADD.FTZ R83, R118, R37 ;  /* 0x0000002576537221 */ /* 0x000fe20000010000 */
[C---:B------:R-:W-:Y:S01]  /*1c180*/  HMMA.16816.F32 R8, R24.reuse, R38, R8 ;  /* 0x000000261808723c */ /* 0x040fe20000001808 */
[----:B------:R-:W5:Y:S02]  /*1c190*/  LDSM.16.MT88.4 R36, [R49+0x3400] ;  /* 0x003400003124783b */ /* 0x000f640000004200 */
[----:B------:R-:W-:Y:S04]  /*1c1a0*/  FADD.FTZ R87, R45, R116 ;  /* 0x000000742d577221 */ /* 0x000fe80000010000 */
[----:B------:R-:W-:Y:S01]  /*1c1b0*/  MUFU.EX2 R45, R84 ;  /* 0x00000054002d7308 */ /* 0x000fe20000000800 */
[----:B------:R-:W-:Y:S01]  /*1c1c0*/  FADD.FTZ R62, R44, R87 ;  /* 0x000000572c3e7221 */ /* 0x000fe20000010000 */
[C---:B------:R-:W-:Y:S08]  /*1c1d0*/  HMMA.16816.F32 R12, R24.reuse, R32, R12 ;  /* 0x00000020180c723c */ /* 0x040ff0000000180c */
[----:B------:R-:W2:Y:S01]  /*1c1e0*/  MUFU.EX2 R44, R63 ;  /* 0x0000003f002c7308 */ /* 0x000ea20000000800 */
[----:B------:R-:W-:Y:S01]  /*1c1f0*/  FFMA.FTZ R33, R61, UR4, -R72 ;  /* 0x000000043d217c23 */ /* 0x000fe20008010848 */
[----:B------:R-:W-:Y:S01]  /*1c200*/  FADD.FTZ R32, R46, R83 ;  /* 0x000000532e207221 */ /* 0x000fe20000010000 */
[----:B------:R-:W-:Y:S01]  /*1c210*/  FADD.FTZ R89, R89, R62 ;  /* 0x0000003e59597221 */ /* 0x000fe20000010000 */
[----:B------:R-:W-:Y:S06]  /*1c220*/  FFMA.FTZ R62, R60, UR4, -R71 ;  /* 0x000000043c3e7c23 */ /* 0x000fec0008010847 */
[----:B------:R5:W-:Y:S01]  /*1c230*/  MUFU.EX2 R46, R33 ;  /* 0x00000021002e7308 */ /* 0x000be20000000800 */
[----:B------:R-:W-:Y:S03]  /*1c240*/  HMMA.16816.F32 R16, R24, R34, R16 ;  /* 0x000000221810723c */ /* 0x000fe60000001810 */
[----:B------:R-:W-:Y:S01]  /*1c250*/  FADD.FTZ R23, R23, R32 ;  /* 0x0000002017177221 */ /* 0x000fe20000010000 */
[--C-:B------:R-:W-:Y:S01]  /*1c260*/  FFMA.FTZ R60, R58, UR4, -R72.reuse ;  /* 0x000000043a3c7c23 */ /* 0x100fe20008010848 */
[----:B---3--:R-:W-:Y:S04]  /*1c270*/  F2FP.F16.F32.PACK_AB R24, R65, R68 ;  /* 0x000000444118723e */ /* 0x008fe800000000ff */
[----:B------:R3:W-:Y:S01]  /*1c280*/  MUFU.EX2 R58, R62 ;  /* 0x0000003e003a7308 */ /* 0x0007e20000000800 */
[----:B----4-:R-:W-:Y:S01]  /*1c290*/  F2FP.F16.F32.PACK_AB R25, R70, R67 ;  /* 0x000000434619723e */ /* 0x010fe200000000ff */
[----:B------:R-:W-:Y:S01]  /*1c2a0*/  FADD.FTZ R88, R88, R89 ;  /* 0x0000005958587221 */ /* 0x000fe20000010000 */
[----:B-1----:R-:W-:Y:S01]  /*1c2b0*/  F2FP.F16.F32.PACK_AB R26, R47, R66 ;  /* 0x000000422f1a723e */ /* 0x002fe200000000ff */
[--C-:B------:R-:W-:Y:S01]  /*1c2c0*/  FFMA.FTZ R61, R64, UR4, -R72.reuse ;  /* 0x00000004403d7c23 */ /* 0x100fe20008010848 */
[----:B--2---:R-:W-:Y:S01]  /*1c2d0*/  F2FP.F16.F32.PACK_AB R27, R44, R45 ;  /* 0x0000002d2c1b723e */ /* 0x004fe200000000ff */
[----:B------:R-:W-:Y:S01]  /*1c2e0*/  FADD.FTZ R64, R40, R23 ;  /* 0x0000001728407221 */ /* 0x000fe20000010000 */
[----:B-----5:R-:W1:Y:S01]  /*1c2f0*/  LDSM.16.MT88.4 R32, [R50+0x8800] ;  /* 0x008800003220783b */ /* 0x020e620000004200 */
[----:B------:R-:W-:Y:S01]  /*1c300*/  FFMA.FTZ R63, R55, UR4, -R72 ;  /* 0x00000004373f7c23 */ /* 0x000fe20008010848 */
[----:B------:R-:W-:Y:S01]  /*1c310*/  FADD.FTZ R85, R85, R88 ;  /* 0x0000005855557221 */ /* 0x000fe20000010000 */
[----:B------:R-:W-:Y:S01]  /*1c320*/  FADD.FTZ R64, R81, R64 ;  /* 0x0000004051407221 */ /* 0x000fe20000010000 */
[----:B------:R-:W2:Y:S01]  /*1c330*/  MUFU.EX2 R61, R61 ;  /* 0x0000003d003d7308 */ /* 0x000ea20000000800 */
[C---:B------:R-:W-:Y:S03]  /*1c340*/  HMMA.16816.F32 R4, R24.reuse, R28, R4 ;  /* 0x0000001c1804723c */ /* 0x040fe60000001804 */
[----:B------:R-:W-:Y:S06]  /*1c350*/  FADD.FTZ R23, R43, R64 ;  /* 0x000000402b177221 */ /* 0x000fec0000010000 */
[----:B------:R-:W-:Y:S01]  /*1c360*/  MUFU.EX2 R55, R60 ;  /* 0x0000003c00377308 */ /* 0x000fe20000000800 */
[----:B---3--:R-:W-:Y:S01]  /*1c370*/  FFMA.FTZ R62, R54, UR4, -R71 ;  /* 0x00000004363e7c23 */ /* 0x008fe20008010847 */
[----:B------:R-:W-:Y:S01]  /*1c380*/  FADD.FTZ R54, R42, R85 ;  /* 0x000000552a367221 */ /* 0x000fe20000010000 */
[----:B------:R-:W-:Y:S01]  /*1c390*/  FADD.FTZ R23, R82, R23 ;  /* 0x0000001752177221 */ /* 0x000fe20000010000 */
[C---:B------:R-:W-:Y:S01]  /*1c3a0*/  HMMA.16816.F32 R8, R24.reuse, R30, R8 ;  /* 0x0000001e1808723c */ /* 0x040fe20000001808 */
[----:B------:R-:W3:Y:S05]  /*1c3b0*/  LDSM.16.MT88.4 R28, [R49+0x3800] ;  /* 0x00380000311c783b */ /* 0x000eea0000004200 */
[----:B------:R-:W4:Y:S01]  /*1c3c0*/  MUFU.EX2 R40, R63 ;  /* 0x0000003f00287308 */ /* 0x000f220000000800 */
[----:B------:R-:W-:Y:S01]  /*1c3d0*/  FADD.FTZ R78, R78, R23 ;  /* 0x000000174e4e7221 */ /* 0x000fe20000010000 */
[----:B------:R-:W-:Y:S08]  /*1c3e0*/  FADD.FTZ R41, R41, R54 ;  /* 0x0000003629297221 */ /* 0x000ff00000010000 */
[----:B------:R-:W5:Y:S01]  /*1c3f0*/  MUFU.EX2 R42, R62 ;  /* 0x0000003e002a7308 */ /* 0x000f620000000800 */
[----:B------:R-:W-:Y:S01]  /*1c400*/  FADD.FTZ R78, R73, R78 ;  /* 0x0000004e494e7221 */ /* 0x000fe20000010000 */
[C---:B------:R-:W-:Y:S08]  /*1c410*/  HMMA.16816.F32 R12, R24.reuse, R36, R12 ;  /* 0x00000024180c723c */ /* 0x040ff0000000180c */
[----:B------:R-:W-:Y:S01]  /*1c420*/  MUFU.EX2 R36, R53 ;  /* 0x0000003500247308 */ /* 0x000fe20000000800 */
[--C-:B------:R-:W-:Y:S01]  /*1c430*/  FFMA.FTZ R37, R56, UR4, -R72.reuse ;  /* 0x0000000438257c23 */ /* 0x100fe20008010848 */
[----:B------:R-:W-:Y:S01]  /*1c440*/  FFMA.FTZ R72, R52, UR4, -R72 ;  /* 0x0000000434487c23 */ /* 0x000fe20008010848 */
[----:B------:R-:W-:Y:S01]  /*1c450*/  FADD.FTZ R80, R80, R41 ;  /* 0x0000002950507221 */ /* 0x000fe20000010000 */
[----:B------:R-:W-:Y:S01]  /*1c460*/  FADD.FTZ R79, R79, R78 ;  /* 0x0000004e4f4f7221 */ /* 0x000fe20000010000 */
[----:B------:R-:W-:Y:S05]  /*1c470*/  HMMA.16816.F32 R16, R24, R38, R16 ;  /* 0x000000261810723c */ /* 0x000fea0000001810 */
[----:B------:R3:W-:Y:S01]  /*1c480*/  MUFU.EX2 R39, R22 ;  /* 0x0000001600277308 */ /* 0x0007e20000000800 */
[----:B--2---:R-:W-:Y:S01]  /*1c490*/  F2FP.F16.F32.PACK_AB R24, R61, R46 ;  /* 0x0000002e3d18723e */ /* 0x004fe200000000ff */
[----:B------:R-:W-:Y:S01]  /*1c4a0*/  FFMA.FTZ R38, R21, UR4, -R71 ;  /* 0x0000000415267c23 */ /* 0x000fe20008010847 */
[----:B------:R-:W-:Y:S07]  /*1c4b0*/  F2FP.F16.F32.PACK_AB R25, R58, R59 ;  /* 0x0000003b3a19723e */ /* 0x000fee00000000ff */
[----:B------:R-:W2:Y:S01]  /*1c4c0*/  MUFU.EX2 R37, R37 ;  /* 0x0000002500257308 */ /* 0x000ea20000000800 */
[----:B----4-:R-:W-:Y:S01]  /*1c4d0*/  F2FP.F16.F32.PACK_AB R26, R40, R55 ;  /* 0x00000037281a723e */ /* 0x010fe200000000ff */
[----:B------:R-:W-:Y:S01]  /*1c4e0*/  FADD.FTZ R80, R77, R80 ;  /* 0x000000504d507221 */ /* 0x000fe20000010000 */
[----:B-----5:R-:W-:Y:S07]  /*1c4f0*/  F2FP.F16.F32.PACK_AB R27, R42, R57 ;  /* 0x000000392a1b723e */ /* 0x020fee00000000ff */
[----:B------:R-:W4:Y:S01]  /*1c500*/  MUFU.EX2 R38, R38 ;  /* 0x0000002600267308 */ /* 0x000f220000000800 */
[----:B------:R-:W-:Y:S01]  /*1c510*/  FADD.FTZ R76, R76, R79 ;  /* 0x0000004f4c4c7221 */ /* 0x000fe20000010000 */
[----:B------:R-:W-:Y:S08]  /*1c520*/  FADD.FTZ R75, R75, R80 ;  /* 0x000000504b4b7221 */ /* 0x000ff00000010000 */
[----:B------:R-:W-:Y:S01]  /*1c530*/  MUFU.EX2 R191, R72 ;  /* 0x0000004800bf7308 */ /* 0x000fe20000000800 */
[----:B------:R-:W-:Y:S01]  /*1c540*/  FADD.FTZ R67, R67, R76 ;  /* 0x0000004c43437221 */ /* 0x000fe20000010000 */
[C---:B-1----:R-:W-:Y:S08]  /*1c550*/  HMMA.16816.F32 R4, R24.reuse, R32, R4 ;  /* 0x000000201804723c */ /* 0x042ff00000001804 */
[----:B------:R-:W1:Y:S01]  /*1c560*/  MUFU.EX2 R32, R51 ;  /* 0x0000003300207308 */ /* 0x000e620000000800 */
[--C-:B------:R-:W-:Y:S01]  /*1c570*/  FFMA.FTZ R33, R20, UR4, -R71.reuse ;  /* 0x0000000414217c23 */ /* 0x100fe20008010847 */
[----:B------:R-:W-:Y:S01]  /*1c580*/  FFMA.FTZ R71, R3, UR4, -R71 ;  /* 0x0000000403477c23 */ /* 0x000fe20008010847 */
[----:B---3--:R-:W3:Y:S01]  /*1c590*/  LDSM.16.MT88.4 R20, [R49+0x3c00] ;  /* 0x003c00003114783b */ /* 0x008ee20000004200 */
[----:B--2---:R-:W-:Y:S06]  /*1c5a0*/  F2FP.F16.F32.PACK_AB R132, R37, R36 ;  /* 0x000000242584723e */ /* 0x004fec00000000ff */
[----:B------:R-:W-:Y:S01]  /*1c5b0*/  MUFU.EX2 R3, R33 ;  /* 0x0000002100037308 */ /* 0x000fe20000000800 */
[C---:B------:R-:W-:Y:S09]  /*1c5c0*/  HMMA.16816.F32 R8, R24.reuse, R34, R8 ;  /* 0x000000221808723c */ /* 0x040ff20000001808 */
[----:B------:R-:W2:Y:S01]  /*1c5d0*/  MUFU.EX2 R192, R71 ;  /* 0x0000004700c07308 */ /* 0x000ea20000000800 */
[----:B----4-:R-:W-:Y:S01]  /*1c5e0*/  F2FP.F16.F32.PACK_AB R133, R38, R39 ;  /* 0x000000272685723e */ /* 0x010fe200000000ff */
[----:B------:R-:W-:Y:S01]  /*1c5f0*/  FADD.FTZ R75, R74, R75 ;  /* 0x0000004b4a4b7221 */ /* 0x000fe20000010000 */
[----:B------:R-:W-:Y:S01]  /*1c600*/  FADD.FTZ R70, R70, R67 ;  /* 0x0000004346467221 */ /* 0x000fe20000010000 */
[C---:B------:R-:W-:Y:S03]  /*1c610*/  HMMA.16816.F32 R12, R24.reuse, R28, R12 ;  /* 0x0000001c180c723c */ /* 0x040fe6000000180c */
[----:B-1----:R-:W-:Y:S01]  /*1c620*/  F2FP.F16.F32.PACK_AB R134, R191, R32 ;  /* 0x00000020bf86723e */ /* 0x002fe200000000ff */
[----:B------:R-:W-:Y:S01]  /*1c630*/  FADD.FTZ R68, R68, R75 ;  /* 0x0000004b44447221 */ /* 0x000fe20000010000 */
[----:B------:R-:W-:Y:S03]  /*1c640*/  FADD.FTZ R45, R45, R70 ;  /* 0x000000462d2d7221 */ /* 0x000fe60000010000 */
[----:B------:R-:W-:Y:S03]  /*1c650*/  HMMA.16816.F32 R16, R24, R30, R16 ;  /* 0x0000001e1810723c */ /* 0x000fe60000001810 */
[----:B--2---:R-:W-:Y:S01]  /*1c660*/  F2FP.F16.F32.PACK_AB R135, R192, R3 ;  /* 0x00000003c087723e */ /* 0x004fe200000000ff */
        /* <DEDUP_REMOVED lines=11> */
[C---:B---3--:R-:W-:Y:S03]  /*1c720*/  HMMA.16816.F32 R136, R132.reuse, R20, R12 ;  /* 0x000000148488723c */ /* 0x048fe6000000180c */
        /* <DEDUP_REMOVED lines=11> */
[----:B------:R-:W-:Y:S01]  /*1c7e0*/  FADD.FTZ R192, R192, R3 ;  /* 0x00000003c0c07221 */ /* 0x000fe20000010000 */
[----:B------:R-:W-:Y:S06]  /*1c7f0*/  @P0 BRA `(.L_x_1328) ;  /* 0xffffffac00540947 */ /* 0x000fec000383ffff */
.L_x_1324:
        /* <DEDUP_REMOVED lines=14> */
[----:B------:R-:W-:Y:S02]  /*1c8e0*/  LOP3.LUT R9, R150, 0xd8, RZ, 0xc0, !PT ;  /* 0x000000d896097812 */ /* 0x000fe400078ec0ff */
[----:B------:R-:W-:Y:S02]  /*1c8f0*/  LEA R6, R6, UR5, 0x2 ;  /* 0x0000000506067c11 */ /* 0x000fe4000f8e10ff */
[----:B------:R-:W-:Y:S01]  /*1c900*/  LOP3.LUT R9, R9, 0x18, R152, 0x78, !PT ;  /* 0x0000001809097812 */ /* 0x000fe200078e7898 */
[----:B------:R-:W3:Y:S01]  /*1c910*/  LDC R15, c[0x0][0x3e0] ;  /* 0x0000f800ff0f7b82 */ /* 0x000ee20000000800 */
[----:B------:R-:W-:Y:S01]  /*1c920*/  LOP3.LUT P2, RZ, R154, 0x3, RZ, 0xc0, !PT ;  /* 0x000000039aff7812 */ /* 0x000fe2000784c0ff */
[----:B-1----:R-:W-:Y:S01]  /*1c930*/  FADD.FTZ R8, R3, R192 ;  /* 0x000000c003087221 */ /* 0x002fe20000010000 */
[----:B------:R-:W-:-:S02]  /*1c940*/  LOP3.LUT R20, R9, 0xf24, R150, 0xf8, !PT ;  /* 0x00000f2409147812 */ /* 0x000fc400078ef896 */
[----:B------:R-:W-:Y:S01]  /*1c950*/  SHF.R.U32.HI R154, RZ, 0x2, R154 ;  /* 0x00000002ff9a7819 */ /* 0x000fe2000001169a */
[----:B--2---:R-:W-:Y:S01]  /*1c960*/  FADD.FTZ R10, R10, R191 ;  /* 0x000000bf0a0a7221 */ /* 0x004fe20000010000 */
[----:B------:R-:W1:Y:S01]  /*1c970*/  SHFL.BFLY PT, R3, R8, 0x1, 0x1f ;  /* 0x0c201f0008037f89 */ /* 0x000e6200000e0000 */
[----:B------:R-:W-:Y:S01]  /*1c980*/  LEA R20, R20, UR5, 0x2 ;  /* 0x0000000514147c11 */ /* 0x000fe2000f8e10ff */
[----:B------:R-:W2:Y:S01]  /*1c990*/  LDC.64 R12, c[0x0][0x430] ;  /* 0x00010c00ff0c7b82 */ /* 0x000ea20000000a00 */
[----:B------:R-:W4:Y:S01]  /*1c9a0*/  LDCU UR5, c[0x0][0x44c] ;  /* 0x00008980ff0577ac */ /* 0x000f220008000800 */
[----:B------:R-:W5:Y:S01]  /*1c9b0*/  SHFL.BFLY PT, R5, R10, 0x1, 0x1f ;  /* 0x0c201f000a057f89 */ /* 0x000f6200000e0000 */
[----:B---3--:R-:W-:Y:S02]  /*1c9c0*/  IMAD R18, R15, R18, UR4 ;  /* 0x000000040f127e24 */ /* 0x008fe4000f8e0212 */
[----:B-1----:R-:W-:Y:S01]  /*1c9d0*/  FADD.FTZ R3, R8, R3 ;  /* 0x0000000308037221 */ /* 0x002fe20000010000 */
[----:B--2---:R-:W-:-:S02]  /*1c9e0*/  IMAD R12, R12, UR8, R181 ;  /* 0x000000080c0c7c24 */ /* 0x004fc4000f8e02b5 */
[----:B-----5:R-:W-:Y:S02]  /*1c9f0*/  FADD.FTZ R14, R10, R5 ;  /* 0x000000050a0e7221 */ /* 0x020fe40000010000 */
[----:B------:R-:W-:Y:S01]  /*1ca00*/  FSETP.NE.FTZ.AND P0, PT, R3, RZ, PT ;  /* 0x000000ff0300720b */ /* 0x000fe20003f15000 */
[----:B------:R-:W1:Y:S01]  /*1ca10*/  MUFU.RCP R5, R3 ;  /* 0x0000000300057308 */ /* 0x000e620000001000 */
[----:B------:R-:W-:Y:S01]  /*1ca20*/  IMAD R15, R12, R15, R18 ;  /* 0x0000000f0c0f7224 */ /* 0x000fe200078e0212 */
[----:B------:R-:W-:Y:S02]  /*1ca30*/  MOV R12, 0xff800000 ;  /* 0xff800000000c7802 */ /* 0x000fe40000000f00 */
[----:B------:R-:W-:Y:S01]  /*1ca40*/  FSETP.NE.FTZ.AND P1, PT, R14, RZ, PT ;  /* 0x000000ff0e00720b */ /* 0x000fe20003f35000 */
[----:B------:R-:W-:-:S03]  /*1ca50*/  IMAD R13, R15, R13, R180 ;  /* 0x0000000d0f0d7224 */ /* 0x000fc600078e02b4 */
[----:B------:R-:W2:Y:S04]  /*1ca60*/  MUFU.RCP R7, R14 ;  /* 0x0000000e00077308 */ /* 0x000ea80000001000 */
[----:B------:R-:W3:Y:S04]  /*1ca70*/  @P0 LDC R17, c[0x0][0x458] ;  /* 0x00011600ff110b82 */ /* 0x000ee80000000800 */
[----:B------:R-:W5:Y:S01]  /*1ca80*/  @P0 MUFU.LG2 R3, R3 ;  /* 0x0000000300030308 */ /* 0x000f620000000c00 */
        /* <DEDUP_REMOVED lines=27> */
[----:B-----5:R-:W-:-:S02]  /*1cc40*/  @P0 FMUL.FTZ R3, R3, 0.69314718246459960938 ;  /* 0x3f31721803030820 */ /* 0x020fc40000410000 */
[----:B------:R-:W-:Y:S02]  /*1cc50*/  STS.64 [R4+0x20], R140 ;  /* 0x0000208c04007388 */ /* 0x000fe40000000a00 */
[----:B---3--:R-:W-:Y:S01]  /*1cc60*/  @P0 FFMA.FTZ R12, R0, R17, R3 ;  /* 0x00000011000c0223 */ /* 0x008fe20000010003 */
[----:B----4-:R-:W-:Y:S01]  /*1cc70*/  IMAD R0, R13, UR5, RZ ;  /* 0x000000050d007c24 */ /* 0x010fe2000f8e02ff */
[----:B------:R-:W-:Y:S04]  /*1cc80*/  STS.64 [R4+0x420], R142 ;  /* 0x0004208e04007388 */ /* 0x000fe80000000a00 */
[----:B------:R-:W-:Y:S04]  /*1cc90*/  STS.64 [R16+0x40], R136 ;  /* 0x0000408810007388 */ /* 0x000fe80000000a00 */
[----:B------:R3:W-:Y:S01]  /*1cca0*/  STS.64 [R16+0x440], R138 ;  /* 0x0004408a10007388 */ /* 0x0007e20000000a00 */
[----:B--2---:R-:W-:-:S03]  /*1ccb0*/  @P1 FMUL.FTZ R23, R14, 0.69314718246459960938 ;  /* 0x3f3172180e171820 */ /* 0x004fc60000410000 */
[----:B------:R-:W-:Y:S04]  /*1ccc0*/  STS.64 [R21+0x60], R132 ;  /* 0x0000608415007388 */ /* 0x000fe80000000a00 */
[----:B------:R2:W-:Y:S01]  /*1ccd0*/  STS.64 [R21+0x460], R134 ;  /* 0x0004608615007388 */ /* 0x0005e20000000a00 */
[----:B------:R-:W-:Y:S01]  /*1cce0*/  BAR.SYNC.DEFER_BLOCKING 0x0 ;  /* 0x0000000000007b1d */ /* 0x000fe20000010000 */
[----:B---3--:R-:W-:Y:S01]  /*1ccf0*/  MOV R16, 0xff800000 ;  /* 0xff80000000107802 */ /* 0x008fe20000000f00 */
[----:B-1----:R-:W-:Y:S01]  /*1cd00*/  @P1 FFMA.FTZ R16, R2, R19, R23 ;  /* 0x0000001302101223 */ /* 0x002fe20000010017 */
[----:B--2---:R-:W-:-:S03]  /*1cd10*/  LOP3.LUT R21, R152, 0x30, RZ, 0xc0, !PT ;  /* 0x0000003098157812 */ /* 0x004fc600078ec0ff */
[----:B------:R1:W2:Y:S01]  /*1cd20*/  LDS.128 R8, [R20] ;  /* 0x0000000014087984 */ /* 0x0002a20000000c00 */
[----:B------:R-:W-:-:S03]  /*1cd30*/  LOP3.LUT R154, R21, 0x7, R154, 0xf8, !PT ;  /* 0x00000007159a7812 */ /* 0x000fc600078ef89a */
[----:B------:R1:W3:Y:S01]  /*1cd40*/  LDS.128 R4, [R20+0x800] ;  /* 0x0008000014047984 */ /* 0x0002e20000000c00 */
        /* <DEDUP_REMOVED lines=12> */
.L_x_1330:
[----:B------:R-:W-:Y:S05]  /*1ce10*/  BSYNC.RECONVERGENT B0 ;  /* 0x0000000000007941 */ /* 0x000fea0003800200 */
.L_x_1329:
        /* <DEDUP_REMOVED lines=19> */
[----:B------:R2:W-:Y:S04]  /*1cf50*/  @!P4 STG.E.128 desc[UR6][R2.64], R8 ;  /* 0x000000080200c986 */ /* 0x0005e8000c101d06 */
[----:B---3--:R2:W-:Y:S04]  /*1cf60*/  @!P3 STG.E.128 desc[UR6][R2.64+0x800], R4 ;  /* 0x000800040200b986 */ /* 0x0085e8000c101d06 */
[----:B----4-:R2:W-:Y:S01]  /*1cf70*/  @!P2 STG.E.128 desc[UR6][R2.64+0x1000], R16 ;  /* 0x001000100200a986 */ /* 0x0105e2000c101d06 */
[----:B-1----:R-:W-:Y:S05]  /*1cf80*/  @P0 EXIT ;  /* 0x000000000000094d */ /* 0x002fea0003800000 */
[----:B------:R-:W-:Y:S01]  /*1cf90*/  STG.E.128 desc[UR6][R2.64+0x1800], R12 ;  /* 0x0018000c02007986 */ /* 0x000fe2000c101d06 */
[----:B------:R-:W-:Y:S05]  /*1cfa0*/  EXIT ;  /* 0x000000000000794d */ /* 0x000fea0003800000 */
.L_x_1331:
        /* <DEDUP_REMOVED lines=13> */
.L_x_4881:


//--------------------- .text._ZN5flash24flash_fwd_splitkv_kernelI23Flash_fwd_kernel_traitsILi32ELi64ELi256ELi4ELb0ELb0EN7cutlass6half_tE19Flash_kernel_traitsILi32ELi64ELi256ELi4ES3_EELb1ELb0ELb0ELb1ELb1ELb0ELb0ELb0EEEvNS_16Flash_fwd_paramsE --------------------------
	.section	.text._ZN5flash24flash_fwd_splitkv_kernelI23Flash_fwd_kernel_traitsILi32ELi64ELi256ELi4ELb0ELb0EN7cutlass6half_tE19Flash_kernel_traitsILi32ELi64ELi256ELi4ES3_EELb1ELb0ELb0ELb1ELb1ELb0ELb0ELb0EEEvNS_16Flash_fwd_paramsE,"ax",@progbits
	.align	128
        .global         _ZN5flash24flash_fwd_splitkv_kernelI23Flash_fwd_kernel_traitsILi32ELi64ELi256ELi4ELb0ELb0EN7cutlass6half_tE19Flash_kernel_traitsILi32ELi64ELi256ELi4ES3_EELb1ELb0ELb0ELb1ELb1ELb0ELb0ELb0EEEvNS_16Flash_fwd_paramsE
        .type           _ZN5flash24flash_fwd_splitkv_kernelI23Flash_fwd_kernel_traitsILi32ELi64ELi256ELi4ELb0ELb0EN7cutlass6half_tE19Flash_kernel_traitsILi32ELi64ELi256ELi4ES3_EELb1ELb0ELb0ELb1ELb1ELb0ELb0ELb0EEEvNS_16Flash_fwd_paramsE,@function
        .size           _ZN5flash24flash_fwd_splitkv_kernelI23Flash_fwd_kernel_traitsILi32ELi64ELi256ELi4ELb0ELb0EN7cutlass6half_tE19Flash_kernel_traitsILi32ELi64ELi256ELi4ES3_EELb1ELb0ELb0ELb1ELb1ELb0ELb0ELb0EEEvNS_16Flash_fwd_paramsE,(.L_x_4882 - _ZN5flash24flash_fwd_splitkv_kernelI23Flash_fwd_kernel_traitsILi32ELi64ELi256ELi4ELb0ELb0EN7cutlass6half_tE19Flash_kernel_traitsILi32ELi64ELi256ELi4ES3_EELb1ELb0ELb0ELb1ELb1ELb0ELb0ELb0EEEvNS_16Flash_fwd_paramsE)
        .other          _ZN5flash24flash_fwd_splitkv_kernelI23Flash_fwd_kernel_traitsILi32ELi64ELi256ELi4ELb0ELb0EN7cutlass6half_tE19Flash_kernel_traitsILi32ELi64ELi256ELi4ES3_EELb1ELb0ELb0ELb1ELb1ELb0ELb0ELb0EEEvNS_16Flash_fwd_paramsE,@"STO_CUDA_ENTRY STV_DEFAULT"
_ZN5flash24flash_fwd_splitkv_kernelI23Flash_fwd_kernel_traitsILi32ELi64ELi256ELi4ELb0ELb0EN7cutlass6half_tE19Flash_kernel_traitsILi32ELi64ELi256ELi4ES3_EELb1ELb0ELb0ELb1ELb1ELb0ELb0ELb0EEEvNS_16Flash_fwd_paramsE:
.text._ZN5flash24flash_fwd_splitkv_kernelI23Flash_fwd_kernel_traitsILi32ELi64ELi256ELi4ELb0ELb0EN7cutlass6half_tE19Flash_kernel_traitsILi32ELi64ELi256ELi4ES3_EELb1ELb0ELb0ELb1ELb1ELb0ELb0ELb0EEEvNS_16Flash_fwd_paramsE:
[----:B------:R-:W-:Y:S08]  /*0000*/  LDC R1, c[0x0][0x37c] ;  /* 0x0000df00ff017b82 */ /* 0x000ff00000000800 */
[----:B------:R-:W1:Y:S01]  /*0010*/  LDC.64 R2, c[0x0][0x478] ;  /* 0x00011e00ff027b82 */ /* 0x000e620000000a00 */
[----:B------:R-:W2:Y:S01]  /*0020*/  S2R R0, SR_CTAID.Y ;  /* 0x0000000000007919 */ /* 0x000ea20000002600 */
[----:B------:R-:W3:Y:S01]  /*0030*/  LDCU.64 UR24, c[0x0][0x358] ;  /* 0x00006b00ff1877ac */ /* 0x000ee20008000a00 */
[----:B------:R-:W-:-:S05]  /*0040*/  IMAD.MOV.U32 R17, RZ, RZ, RZ ;  /* 0x000000ffff117224 */ /* 0x000fca00078e00ff */
[----:B------:R-:W4:Y:S01]  /*0050*/  LDC.64 R4, c[0x0][0x470] ;  /* 0x00011c00ff047b82 */ /* 0x000f220000000a00 */
[----:B------:R-:W3:Y:S01]  /*0060*/  S2R R13, SR_CTAID.X ;  /* 0x00000000000d7919 */ /* 0x000ee20000002500 */
[----:B------:R-:W3:Y:S01]  /*0070*/  LDCU UR22, c[0x0][0x434] ;  /* 0x00008680ff1677ac */ /* 0x000ee20008000800 */
[----:B-1----:R-:W-:-:S04]  /*0080*/  ISETP.NE.U32.AND P2, PT, R2, RZ, PT ;  /* 0x000000ff0200720c */ /* 0x002fc80003f45070 */
[----:B------:R-:W-:Y:S02]  /*0090*/  ISETP.NE.AND.EX P2, PT, R3, RZ, PT, P2 ;  /* 0x000000ff0300720c */ /* 0x000fe40003f45320 */
[----:B----4-:R-:W-:-:S04]  /*00a0*/  ISETP.NE.U32.AND P0, PT, R4, RZ, PT ;  /* 0x000000ff0400720c */ /* 0x010fc80003f05070 */
[----:B------:R-:W-:-:S07]  /*00b0*/  ISETP.NE.AND.EX P0, PT, R5, RZ, PT, P0 ;  /* 0x000000ff0500720c */ /* 0x000fce0003f05300 */
[----:B------:R-:W2:Y:S08]  /*00c0*/  @P2 LDC.64 R2, c[0x0][0x478] ;  /* 0x00011e00ff022b82 */ /* 0x000eb00000000a00 */
[----:B------:R-:W1:Y:S01]  /*00d0*/  @P0 LDC.64 R4, c[0x0][0x470] ;  /* 0x00011c00ff040b82 */ /* 0x000e620000000a00 */
[----:B--2---:R-:W-:-:S07]  /*00e0*/  @P2 IMAD.WIDE.U32 R152, R0, 0x4, R2 ;  /* 0x0000000400982825 */ /* 0x004fce00078e0002 */
[----:B------:R-:W2:Y:S01]  /*00f0*/  @!P2 LDC.64 R2, c[0x0][0x438] ;  /* 0x00010e00ff02ab82 */ /* 0x000ea20000000a00 */
[----:B---3--:R3:W5:Y:S01]  /*0100*/  @P2 LDG.E R152, desc[UR24][R152.64] ;  /* 0x0000001898982981 */ /* 0x008762000c1e1900 */
[----:B-1----:R-:W-:-:S06]  /*0110*/  @P0 IMAD.WIDE.U32 R6, R0, 0x4, R4 ;  /* 0x0000000400060825 */ /* 0x002fcc00078e0004 */
[----:B------:R-:W1:Y:S01]  /*0120*/  @!P2 LDC.64 R4, c[0x0][0x488] ;  /* 0x00012200ff04ab82 */ /* 0x000e620000000a00 */
[----:B------:R-:W-:Y:S01]  /*0130*/  IMAD.SHL.U32 R157, R13, 0x40, RZ ;  /* 0x000000400d9d7824 */ /* 0x000fe200078e00ff */
[----:B------:R3:W5:Y:S04]  /*0140*/  @P0 LDG.E R17, desc[UR24][R6.64] ;  /* 0x0000001806110981 */ /* 0x000768000c1e1900 */
[----:B------:R-:W-:Y:S02]  /*0150*/  ISETP.GE.AND P1, PT, R157, UR22, PT ;  /* 0x000000169d007c0c */ /* 0x000fe4000bf26270 */
[----:B-1----:R-:W-:-:S11]  /*0160*/  @!P2 ISETP.NE.U32.AND P0, PT, R4, RZ, PT ;  /* 0x000000ff0400a20c */ /* 0x002fd60003f05070 */
[----:B--23--:R-:W-:Y:S05]  /*0170*/  @P1 EXIT ;  /* 0x000000000000194d */ /* 0x00cfea0003800000 */
[----:B------:R-:W1:Y:S01]  /*0180*/  LDC R156, c[0x0][0x508] ;  /* 0x00014200ff9c7b82 */ /* 0x000e620000000800 */
[----:B------:R-:W-:Y:S01]  /*0190*/  @!P2 ISETP.NE.AND.EX P0, PT, R5, RZ, PT, P0 ;  /* 0x000000ff0500a20c */ /* 0x000fe20003f05300 */
[----:B------:R-:W2:Y:S01]  /*01a0*/  LDCU UR5, c[0x0][0x438] ;  /* 0x00008700ff0577ac */ /* 0x000ea20008000800 */
[----:B-----5:R-:W-:Y:S01]  /*01b0*/  @P2 IMAD.IADD R152, R152, 0x1, -R17 ;  /* 0x0000000198982824 */ /* 0x020fe200078e0a11 */
[----:B------:R-:W3:Y:S01]  /*01c0*/  S2R R150, SR_TID.X ;  /* 0x0000000000967919 */ /* 0x000ee20000002100 */
[----:B------:R-:W-:-:S04]  /*01d0*/  @!P2 SEL R3, R3, RZ, P0 ;  /* 0x000000ff0303a207 */ /* 0x000fc80000000000 */
[----:B------:R-:W-:-:S05]  /*01e0*/  @!P2 IADD3 R152, PT, PT, R3, R2, -R17 ;  /* 0x000000020398a210 */ /* 0x000fca0007ffe811 */
[----:B------:R-:W-:-:S05]  /*01f0*/  VIADD R5, R152, 0xff ;  /* 0x000000ff98057836 */ /* 0x000fca0000000000 */
[----:B------:R-:W-:Y:S01]  /*0200*/  IADD3 R3, PT, PT, R5, -UR22, R157 ;  /* 0x8000001605037c10 */ /* 0x000fe2000fffe09d */
[----:B--2---:R-:W-:Y:S01]  /*0210*/  UIADD3 UR5, UPT, UPT, UR5, 0xff, URZ ;  /* 0x000000ff05057890 */ /* 0x004fe2000fffe0ff */
[----:B------:R-:W-:Y:S02]  /*0220*/  SHF.R.S32.HI R4, RZ, 0x1f, R5 ;  /* 0x0000001fff047819 */ /* 0x000fe40000011405 */
[----:B-1----:R-:W-:Y:S01]  /*0230*/  IADD3 R3, PT, PT, R3, 0x40, R156 ;  /* 0x0000004003037810 */ /* 0x002fe20007ffe09c */
[----:B------:R-:W-:Y:S01]  /*0240*/  USHF.R.S32.HI UR4, URZ, 0x1f, UR5 ;  /* 0x0000001fff047899 */ /* 0x000fe20008011405 */
[----:B------:R-:W-:Y:S02]  /*0250*/  LEA.HI R4, R4, R5, RZ, 0x8 ;  /* 0x0000000504047211 */ /* 0x000fe400078f40ff */
[----:B------:R-:W-:Y:S01]  /*0260*/  SHF.R.S32.HI R2, RZ, 0x1f, R3 ;  /* 0x0000001fff027819 */ /* 0x000fe20000011403 */
[----:B------:R-:W-:Y:S01]  /*0270*/  ULEA.HI UR4, UR4, UR5, URZ, 0x8 ;  /* 0x0000000504047291 */ /* 0x000fe2000f8f40ff */
[----:B------:R-:W-:-:S02]  /*0280*/  SHF.R.S32.HI R4, RZ, 0x8, R4 ;  /* 0x00000008ff047819 */ /* 0x000fc40000011404 */
[----:B------:R-:W-:Y:S01]  /*0290*/  LEA.HI R2, R2, R3, RZ, 0x8 ;  /* 0x0000000302027211 */ /* 0x000fe200078f40ff */
[----:B------:R-:W-:Y:S01]  /*02a0*/  USHF.R.S32.HI UR4, URZ, 0x8, UR4 ;  /* 0x00000008ff047899 */ /* 0x000fe20008011404 */
[----:B------:R-:W1:Y:S02]  /*02b0*/  S2R R3, SR_CTAID.Z ;  /* 0x0000000000037919 */ /* 0x000e640000002700 */
[----:B------:R-:W-:-:S04]  /*02c0*/  SHF.R.S32.HI R151, RZ, 0x8, R2 ;  /* 0x00000008ff977819 */ /* 0x000fc80000011402 */
[----:B------:R-:W-:-:S04]  /*02d0*/  VIMNMX3 R151, R4, UR4, R151, PT ;  /* 0x0000000404977c0f */ /* 0x000fc8000b800197 */
[----:B------:R-:W-:-:S13]  /*02e0*/  ISETP.GT.AND P0, PT, R151, RZ, PT ;  /* 0x000000ff9700720c */ /* 0x000fda0003f04270 */
[----:B---3--:R-:W-:Y:S05]  /*02f0*/  @P0 BRA `(.L_x_1332) ;  /* 0x0000000000b00947 */ /* 0x008fea0003800000 */
[----:B------:R-:W2:Y:S01]  /*0300*/  LDC.64 R4, c[0x0][0x408] ;  /* 0x00010200ff047b82 */ /* 0x000ea20000000a00 */
[----:B------:R-:W-:Y:S01]  /*0310*/  IMAD.SHL.U32 R6, R150, 0x8, RZ ;  /* 0x0000000896067824 */ /* 0x000fe200078e00ff */
[----:B------:R-:W3:Y:S01]  /*0320*/  LDCU.64 UR6, c[0x0][0x400] ;  /* 0x00008000ff0677ac */ /* 0x000ee20008000a00 */
[----:B------:R-:W-:Y:S01]  /*0330*/  IMAD.MOV.U32 R7, RZ, RZ, RZ ;  /* 0x000000ffff077224 */ /* 0x000fe200078e00ff */
[----:B------:R-:W-:Y:S02]  /*0340*/  SHF.R.U32.HI R2, RZ, 0x2, R150 ;  /* 0x00000002ff027819 */ /* 0x000fe40000011696 */
[----:B------:R-:W-:Y:S01]  /*0350*/  LOP3.LUT R6, R6, 0x18, RZ, 0xc0, !PT ;  /* 0x0000001806067812 */ /* 0x000fe200078ec0ff */
[----:B------:R-:W4:Y:S01]  /*0360*/  LDCU.64 UR4, c[0x0][0x410] ;  /* 0x00008200ff0477ac */ /* 0x000f220008000a00 */
[----:B------:R-:W-:Y:S01]  /*0370*/  LOP3.LUT P2, R150, R150, 0x3, RZ, 0xc0, !PT ;  /* 0x0000000396967812 */ /* 0x000fe2000784c0ff */
[----:B------:R-:W1:Y:S02]  /*0380*/  LDCU UR8, c[0x0][0x3e0] ;  /* 0x00007c00ff0877ac */ /* 0x000e640008000800 */
[----:B--2---:R-:W-:-:S04]  /*0390*/  IMAD.WIDE.U32 R6, R157, R4, R6 ;  /* 0x000000049d067225 */ /* 0x004fc800078e0006 */
[----:B------:R-:W-:Y:S02]  /*03a0*/  IMAD R7, R157, R5, R7 ;  /* 0x000000059d077224 */ /* 0x000fe400078e0207 */
[----:B------:R-:W-:-:S04]  /*03b0*/  IMAD.WIDE.U32 R10, R4, 0x40, RZ ;  /* 0x00000040040a7825 */ /* 0x000fc800078e00ff */
[----:B---3--:R-:W-:-:S04]  /*03c0*/  IMAD.WIDE.U32 R6, R0, UR6, R6 ;  /* 0x0000000600067c25 */ /* 0x008fc8000f8e0006 */
[C---:B------:R-:W-:Y:S01]  /*03d0*/  IMAD R7, R0.reuse, UR7, R7 ;  /* 0x0000000700077c24 */ /* 0x040fe2000f8e0207 */
[----:B------:R-:W2:Y:S01]  /*03e0*/  LDCU.64 UR6, c[0x0][0x3f0] ;  /* 0x00007e00ff0677ac */ /* 0x000ea20008000a00 */
[----:B-1----:R-:W-:Y:S02]  /*03f0*/  IMAD R0, R0, UR8, R3 ;  /* 0x0000000800007c24 */ /* 0x002fe4000f8e0203 */
[----:B----4-:R-:W-:-:S04]  /*0400*/  IMAD.WIDE.U32 R6, R3, UR4, R6 ;  /* 0x0000000403067c25 */ /* 0x010fc8000f8e0006 */
[----:B------:R-:W-:Y:S01]  /*0410*/  IMAD R7, R3, UR5, R7 ;  /* 0x0000000503077c24 */ /* 0x000fe2000f8e0207 */
[----:B------:R-:W1:Y:S01]  /*0420*/  LDCU.64 UR4, c[0x0][0x420] ;  /* 0x00008400ff0477ac */ /* 0x000e620008000a00 */
[----:B------:R-:W-:Y:S01]  /*0430*/  IADD3 R3, PT, PT, -R157, UR22, RZ ;  /* 0x000000169d037c10 */ /* 0x000fe2000fffe1ff */
[----:B------:R-:W-:Y:S02]  /*0440*/  IMAD R157, R0, UR22, R157 ;  /* 0x00000016009d7c24 */ /* 0x000fe4000f8e029d */
[C---:B------:R-:W-:Y:S01]  /*0450*/  IMAD.WIDE.U32 R6, R2.reuse, R4, R6 ;  /* 0x0000000402067225 */ /* 0x040fe200078e0006 */
[C---:B------:R-:W-:Y:S02]  /*0460*/  ISETP.GE.OR P2, PT, R2.reuse, R3, P2 ;  /* 0x000000030200720c */ /* 0x040fe40001746670 */
[----:B------:R-:W-:Y:S01]  /*0470*/  IADD3 R0, P0, PT, R157, R2, RZ ;  /* 0x000000029d007210 */ /* 0x000fe20007f1e0ff */
[C---:B------:R-:W-:Y:S01]  /*0480*/  IMAD R7, R2.reuse, R5, R7 ;  /* 0x0000000502077224 */ /* 0x040fe200078e0207 */
[----:B------:R-:W-:-:S02]  /*0490*/  IADD3 R2, PT, PT, R2, 0x20, RZ ;  /* 0x0000002002027810 */ /* 0x000fc40007ffe0ff */
[C---:B--2---:R-:W-:Y:S02]  /*04a0*/  LEA R8, P1, R6.reuse, UR6, 0x1 ;  /* 0x0000000606087c11 */ /* 0x044fe4000f8208ff */
[----:B------:R-:W-:Y:S02]  /*04b0*/  LEA.HI.X.SX32 R157, R157, RZ, 0x1, P0 ;  /* 0x000000ff9d9d7211 */ /* 0x000fe400000f0eff */
[----:B------:R-:W-:Y:S02]  /*04c0*/  LEA.HI.X R9, R6, UR7, R7, 0x1, P1 ;  /* 0x0000000706097c11 */ /* 0x000fe400088f0c07 */
[----:B------:R-:W-:Y:S02]  /*04d0*/  SHF.L.U32 R5, R5, 0x6, RZ ;  /* 0x0000000605057819 */ /* 0x000fe400000006ff */
[----:B-1----:R-:W-:Y:S01]  /*04e0*/  LEA R6, P0, R0, UR4, 0x2 ;  /* 0x0000000400067c11 */ /* 0x002fe2000f8010ff */
[----:B------:R1:W-:Y:S01]  /*04f0*/  STG.E.128 desc[UR24][R8.64], RZ ;  /* 0x000000ff08007986 */ /* 0x0003e2000c101d18 */
[----:B------:R-:W-:-:S02]  /*0500*/  IADD3 R10, P1, PT, R8, R10, RZ ;  /* 0x0000000a080a7210 */ /* 0x000fc40007f3e0ff */
[----:B------:R-:W-:Y:S02]  /*0510*/  LEA.HI.X R7, R0, UR5, R157, 0x2, P0 ;  /* 0x0000000500077c11 */ /* 0x000fe400080f149d */
[----:B------:R-:W-:Y:S02]  /*0520*/  ISETP.GE.AND P0, PT, R2, R3, PT ;  /* 0x000000030200720c */ /* 0x000fe40003f06270 */
[----:B------:R-:W-:Y:S01]  /*0530*/  IADD3.X R11, PT, PT, R9, R11, R5, P1, !PT ;  /* 0x0000000b090b7210 */ /* 0x000fe20000ffe405 */
[----:B------:R-:W-:Y:S01]  /*0540*/  @!P2 IMAD.MOV.U32 R5, RZ, RZ, 0x7f800000 ;  /* 0x7f800000ff05a424 */ /* 0x000fe200078e00ff */
[----:B------:R-:W-:-:S03]  /*0550*/  ISETP.NE.OR P0, PT, R150, RZ, P0 ;  /* 0x000000ff9600720c */ /* 0x000fc60000705670 */
[----:B------:R1:W-:Y:S04]  /*0560*/  STG.E.128 desc[UR24][R10.64], RZ ;  /* 0x000000ff0a007986 */ /* 0x0003e8000c101d18 */
[----:B------:R1:W-:Y:S06]  /*0570*/  @!P2 STG.E desc[UR24][R6.64], R5 ;  /* 0x000000050600a986 */ /* 0x0003ec000c101918 */
[----:B------:R-:W-:Y:S05]  /*0580*/  @P0 EXIT ;  /* 0x000000000000094d */ /* 0x000fea0003800000 */
[----:B------:R-:W-:-:S05]  /*0590*/  MOV R3, 0x7f800000 ;  /* 0x7f80000000037802 */ /* 0x000fca0000000f00 */
[----:B------:R-:W-:Y:S01]  /*05a0*/  STG.E desc[UR24][R6.64+0x80], R3 ;  /* 0x0000800306007986 */ /* 0x000fe2000c101918 */
[----:B------:R-:W-:Y:S05]  /*05b0*/  EXIT ;  /* 0x000000000000794d */ /* 0x000fea0003800000 */
.L_x_1332:
[----:B------:R-:W2:Y:S01]  /*05c0*/  LDCU.64 UR4, c[0x0][0x4d8] ;  /* 0x00009b00ff0477ac */ /* 0x000ea20008000a00 */
[----:B------:R-:W-:Y:S01]  /*05d0*/  MOV R6, R0 ;  /* 0x0000000000067202 */ /* 0x000fe20000000f00 */
[----:B--2---:R-:W-:-:S04]  /*05e0*/  UISETP.NE.U32.AND UP0, UPT, UR4, URZ, UPT ;  /* 0x000000ff0400728c */ /* 0x004fc8000bf05070 */
[----:B------:R-:W-:-:S09]  /*05f0*/  UISETP.NE.AND.EX UP0, UPT, UR5, URZ, UPT, UP0 ;  /* 0x000000ff0500728c */ /* 0x000fd2000bf05300 */
[----:B------:R-:W-:Y:S05]  /*0600*/  BRA.U !UP0, `(.L_x_1333) ;  /* 0x00000001080c7547 */ /* 0x000fea000b800000 */
[----:B------:R-:W2:Y:S02]  /*0610*/  LDC.64 R4, c[0x0][0x4d8] ;  /* 0x00013600ff047b82 */ /* 0x000ea40000000a00 */
[----:B--2---:R-:W-:-:S05]  /*0620*/  IMAD.WIDE.U32 R4, R0, 0x4, R4 ;  /* 0x0000000400047825 */ /* 0x004fca00078e0004 */
[----:B------:R2:W5:Y:S02]  /*0630*/  LDG.E R6, desc[UR24][R4.64] ;  /* 0x0000001804067981 */ /* 0x000564000c1e1900 */
.L_x_1333:
[----:B------:R-:W3:Y:S02]  /*0640*/  LDCU.64 UR6, c[0x0][0x4e0] ;  /* 0x00009c00ff0677ac */ /* 0x000ee40008000a00 */
[----:B---3--:R-:W-:-:S04]  /*0650*/  UISETP.NE.U32.AND UP0, UPT, UR6, URZ, UPT ;  /* 0x000000ff0600728c */ /* 0x008fc8000bf05070 */
[----:B------:R-:W-:-:S09]  /*0660*/  UISETP.NE.AND.EX UP0, UPT, UR7, URZ, UPT, UP0 ;  /* 0x000000ff0700728c */ /* 0x000fd2000bf05300 */
[----:B------:R-:W-:Y:S05]  /*0670*/  BRA.U !UP0, `(.L_x_1334) ;  /* 0x0000000508787547 */ /* 0x000fea000b800000 */
[----:B------:R-:W3:Y:S01]  /*0680*/  LDC R7, c[0x0][0x4f0] ;  /* 0x00013c00ff077b82 */ /* 0x000ee20000000800 */
[----:B------:R-:W-:Y:S01]  /*0690*/  MOV R8, RZ ;  /* 0x000000ff00087202 */ /* 0x000fe20000000f00 */
[----:B------:R-:W4:Y:S01]  /*06a0*/  LDCU.64 UR4, c[0x0][0x4e8] ;  /* 0x00009d00ff0477ac */ /* 0x000f220008000a00 */
[----:B------:R-:W-:Y:S01]  /*06b0*/  LEA R2, R151, 0xffffff00, 0x8 ;  /* 0xffffff0097027811 */ /* 0x000fe200078e40ff */
[----:B------:R-:W1:Y:S03]  /*06c0*/  LDCU.64 UR8, c[0x0][0x3a8] ;  /* 0x00007500ff0877ac */ /* 0x000e660008000a00 */
[----:B--2---:R-:W-:Y:S01]  /*06d0*/  IABS R4, R2 ;  /* 0x0000000200047213 */ /* 0x004fe20000000000 */
[----:B------:R-:W2:Y:S01]  /*06e0*/  LDCU.64 UR18, c[0x0][0x3a0] ;  /* 0x00007400ff1277ac */ /* 0x000ea20008000a00 */
[----:B------:R-:W2:Y:S01]  /*06f0*/  LDCU.64 UR16, c[0x0][0x3c0] ;  /* 0x00007800ff1077ac */ /* 0x000ea20008000a00 */
[----:B---3-5:R-:W-:-:S04]  /*0700*/  IABS R6, R7 ;  /* 0x0000000700067213 */ /* 0x028fc80000000000 */
[----:B------:R-:W3:Y:S08]  /*0710*/  I2F.RP R10, R6 ;  /* 0x00000006000a7306 */ /* 0x000ef00000209400 */
[----:B---3--:R-:W3:Y:S02]  /*0720*/  MUFU.RCP R9, R10 ;  /* 0x0000000a00097308 */ /* 0x008ee40000001000 */
[----:B---3--:R-:W-:-:S06]  /*0730*/  IADD3 R9, PT, PT, R9, 0xffffffe, RZ ;  /* 0x0ffffffe09097810 */ /* 0x008fcc0007ffe0ff */
[----:B------:R-:W3:Y:S02]  /*0740*/  F2I.FTZ.U32.TRUNC.NTZ R9, R9 ;  /* 0x0000000900097305 */ /* 0x000ee4000021f000 */
[----:B---3--:R-:W-:-:S04]  /*0750*/  IMAD.MOV R5, RZ, RZ, -R9 ;  /* 0x000000ffff057224 */ /* 0x008fc800078e0a09 */
[----:B------:R-:W-:-:S04]  /*0760*/  IMAD R5, R5, R6, RZ ;  /* 0x0000000605057224 */ /* 0x000fc800078e02ff */
[----:B------:R-:W-:-:S06]  /*0770*/  IMAD.HI.U32 R5, R9, R5, R8 ;  /* 0x0000000509057227 */ /* 0x000fcc00078e0008 */
[----:B------:R-:W-:-:S04]  /*0780*/  IMAD.HI.U32 R8, R5, R4, RZ ;  /* 0x0000000405087227 */ /* 0x000fc800078e00ff */
[----:B------:R-:W-:-:S04]  /*0790*/  IMAD.MOV R5, RZ, RZ, -R8 ;  /* 0x000000ffff057224 */ /* 0x000fc800078e0a08 */
[----:B------:R-:W-:Y:S01]  /*07a0*/  IMAD R5, R6, R5, R4 ;  /* 0x0000000506057224 */ /* 0x000fe200078e0204 */
[----:B------:R-:W-:-:S04]  /*07b0*/  LOP3.LUT R4, R2, R7, RZ, 0x3c, !PT ;  /* 0x0000000702047212 */ /* 0x000fc800078e3cff */
[----:B------:R-:W-:Y:S02]  /*07c0*/  ISETP.GT.U32.AND P2, PT, R6, R5, PT ;  /* 0x000000050600720c */ /* 0x000fe40003f44070 */
[----:B------:R-:W-:-:S11]  /*07d0*/  ISETP.GE.AND P1, PT, R4, RZ, PT ;  /* 0x000000ff0400720c */ /* 0x000fd60003f26270 */
[-C--:B------:R-:W-:Y:S01]  /*07e0*/  @!P2 IADD3 R5, PT, PT, R5, -R6.reuse, RZ ;  /* 0x800000060505a210 */ /* 0x080fe20007ffe0ff */
[----:B------:R-:W-:Y:S01]  /*07f0*/  @!P2 VIADD R8, R8, 0x1 ;  /* 0x000000010808a836 */ /* 0x000fe20000000000 */
[----:B------:R-:W-:Y:S02]  /*0800*/  ISETP.NE.AND P2, PT, R7, RZ, PT ;  /* 0x000000ff0700720c */ /* 0x000fe40003f45270 */
[----:B------:R-:W-:Y:S01]  /*0810*/  ISETP.GE.U32.AND P0, PT, R5, R6, PT ;  /* 0x000000060500720c */ /* 0x000fe20003f06070 */
[C---:B----4-:R-:W-:Y:S01]  /*0820*/  IMAD.WIDE.U32 R4, R0.reuse, UR4, RZ ;  /* 0x0000000400047c25 */ /* 0x050fe2000f8e00ff */
[----:B------:R-:W3:Y:S03]  /*0830*/  LDC R6, c[0x0][0x3e8] ;  /* 0x0000fa00ff067b82 */ /* 0x000ee60000000800 */
[----:B------:R-:W-:Y:S01]  /*0840*/  IMAD R221, R0, UR5, R5 ;  /* 0x0000000500dd7c24 */ /* 0x000fe2000f8e0205 */
[----:B------:R-:W-:Y:S01]  /*0850*/  MOV R10, RZ ;  /* 0x000000ff000a7202 */ /* 0x000fe20000000f00 */
[----:B------:R-:W4:Y:S06]  /*0860*/  LDCU.64 UR4, c[0x0][0x3b8] ;  /* 0x00007700ff0477ac */ /* 0x000f2c0008000a00 */
[----:B------:R-:W-:-:S02]  /*0870*/  @P0 IADD3 R8, PT, PT, R8, 0x1, RZ ;  /* 0x0000000108080810 */ /* 0x000fc40007ffe0ff */
[----:B------:R-:W-:Y:S02]  /*0880*/  LEA R220, P0, R4, UR6, 0x2 ;  /* 0x0000000604dc7c11 */ /* 0x000fe4000f8010ff */
[----:B------:R-:W-:Y:S02]  /*0890*/  @!P1 IADD3 R8, PT, PT, -R8, RZ, RZ ;  /* 0x000000ff08089210 */ /* 0x000fe40007ffe1ff */
[----:B------:R-:W-:Y:S02]  /*08a0*/  LEA.HI.X R221, R4, UR7, R221, 0x2, P0 ;  /* 0x0000000704dd7c11 */ /* 0x000fe400080f14dd */
[----:B------:R-:W-:-:S05]  /*08b0*/  @!P2 LOP3.LUT R8, RZ, R7, RZ, 0x33, !PT ;  /* 0x00000007ff08a212 */ /* 0x000fca00078e33ff */
[----:B------:R-:W-:-:S06]  /*08c0*/  IMAD.WIDE R14, R8, 0x4, R220 ;  /* 0x00000004080e7825 */ /* 0x000fcc00078e02dc */
[----:B------:R-:W2:Y:S01]  /*08d0*/  LDG.E R14, desc[UR24][R14.64] ;  /* 0x000000180e0e7981 */ /* 0x000ea2000c1e1900 */
[----:B---3--:R-:W-:Y:S01]  /*08e0*/  IABS R5, R6 ;  /* 0x0000000600057213 */ /* 0x008fe20000000000 */
[----:B------:R-:W-:Y:S01]  /*08f0*/  IMAD.MOV R8, RZ, RZ, -R8 ;  /* 0x000000ffff087224 */ /* 0x000fe200078e0a08 */
[----:B----4-:R-:W-:Y:S02]  /*0900*/  MOV R148, UR4 ;  /* 0x0000000400947c02 */ /* 0x010fe40008000f00 */
[----:B------:R-:W3:Y:S01]  /*0910*/  I2F.RP R12, R5 ;  /* 0x00000005000c7306 */ /* 0x000ee20000209400 */
[----:B------:R-:W-:Y:S01]  /*0920*/  IMAD R2, R7, R8, R2 ;  /* 0x0000000807027224 */ /* 0x000fe200078e0202 */
[----:B------:R-:W-:-:S06]  /*0930*/  MOV R149, UR5 ;  /* 0x0000000500957c02 */ /* 0x000fcc0008000f00 */
[----:B---3--:R-:W3:Y:S02]  /*0940*/  MUFU.RCP R11, R12 ;  /* 0x0000000c000b7308 */ /* 0x008ee40000001000 */
[----:B---3--:R-:W-:-:S06]  /*0950*/  VIADD R11, R11, 0xffffffe ;  /* 0x0ffffffe0b0b7836 */ /* 0x008fcc0000000000 */
[----:B------:R-:W3:Y:S02]  /*0960*/  F2I.FTZ.U32.TRUNC.NTZ R11, R11 ;  /* 0x0000000b000b7305 */ /* 0x000ee4000021f000 */
[----:B---3--:R-:W-:-:S05]  /*0970*/  IADD3 R4, PT, PT, RZ, -R11, RZ ;  /* 0x8000000bff047210 */ /* 0x008fca0007ffe0ff */
[----:B------:R-:W-:Y:S01]  /*0980*/  IMAD R9, R4, R5, RZ ;  /* 0x0000000504097224 */ /* 0x000fe200078e02ff */
[----:B-1----:R-:W-:-:S03]  /*0990*/  IABS R4, R3 ;  /* 0x0000000300047213 */ /* 0x002fc60000000000 */
[----:B------:R-:W-:-:S04]  /*09a0*/  IMAD.HI.U32 R10, R11, R9, R10 ;  /* 0x000000090b0a7227 */ /* 0x000fc800078e000a */
[----:B------:R-:W-:-:S04]  /*09b0*/  IMAD.MOV.U32 R9, RZ, RZ, R4 ;  /* 0x000000ffff097224 */ /* 0x000fc800078e0004 */
[----:B------:R-:W-:-:S05]  /*09c0*/  IMAD.HI.U32 R4, R10, R9, RZ ;  /* 0x000000090a047227 */ /* 0x000fca00078e00ff */
[----:B------:R-:W-:-:S05]  /*09d0*/  IADD3 R10, PT, PT, -R4, RZ, RZ ;  /* 0x000000ff040a7210 */ /* 0x000fca0007ffe1ff */
        /* <DEDUP_REMOVED lines=8> */
[----:B------:R-:W-:-:S06]  /*0a60*/  @P2 IADD3 R4, PT, PT, R4, 0x1, RZ ;  /* 0x0000000104042810 */ /* 0x000fcc0007ffe0ff */
[----:B------:R-:W-:Y:S01]  /*0a70*/  @!P0 IMAD.MOV R4, RZ, RZ, -R4 ;  /* 0x000000ffff048224 */ /* 0x000fe200078e0a04 */
[----:B------:R-:W-:Y:S02]  /*0a80*/  @!P1 LOP3.LUT R4, RZ, R6, RZ, 0x33, !PT ;  /* 0x00000006ff049212 */ /* 0x000fe400078e33ff */
[----:B--2---:R-:W-:-:S05]  /*0a90*/  SHF.R.S32.HI R8, RZ, 0x1f, R14 ;  /* 0x0000001fff087819 */ /* 0x004fca000001140e */
[C---:B------:R-:W-:Y:S02]  /*0aa0*/  IMAD R7, R8.reuse, UR8, RZ ;  /* 0x0000000808077c24 */ /* 0x040fe4000f8e02ff */
[----:B------:R-:W-:Y:S02]  /*0ab0*/  IMAD R5, R8, UR18, RZ ;  /* 0x0000001208057c24 */ /* 0x000fe4000f8e02ff */
[----:B------:R-:W-:-:S04]  /*0ac0*/  IMAD.WIDE.U32 R8, R14, UR8, RZ ;  /* 0x000000080e087c25 */ /* 0x000fc8000f8e00ff */
[C---:B------:R-:W-:Y:S01]  /*0ad0*/  IMAD R7, R14.reuse, UR9, R7 ;  /* 0x000000090e077c24 */ /* 0x040fe2000f8e0207 */
[----:B------:R-:W1:Y:S01]  /*0ae0*/  LDCU.128 UR8, c[0x0][0x3d0] ;  /* 0x00007a00ff0877ac */ /* 0x000e620008000c00 */
[C---:B------:R-:W-:Y:S01]  /*0af0*/  IMAD R10, R14.reuse, UR19, R5 ;  /* 0x000000130e0a7c24 */ /* 0x040fe2000f8e0205 */
[----:B------:R-:W-:Y:S01]  /*0b00*/  SHF.R.S32.HI R5, RZ, 0x1f, R2 ;  /* 0x0000001fff057819 */ /* 0x000fe20000011402 */
[----:B------:R-:W-:-:S04]  /*0b10*/  IMAD.WIDE.U32 R14, R14, UR18, RZ ;  /* 0x000000120e0e7c25 */ /* 0x000fc8000f8e00ff */
[----:B------:R-:W-:Y:S01]  /*0b20*/  IMAD R6, R5, R148, RZ ;  /* 0x0000009405067224 */ /* 0x000fe200078e02ff */
[----:B------:R-:W-:Y:S01]  /*0b30*/  IADD3 R15, PT, PT, R15, R10, RZ ;  /* 0x0000000a0f0f7210 */ /* 0x000fe20007ffe0ff */
[----:B------:R-:W-:Y:S02]  /*0b40*/  IMAD.IADD R9, R9, 0x1, R7 ;  /* 0x0000000109097824 */ /* 0x000fe400078e0207 */
[----:B------:R-:W-:Y:S02]  /*0b50*/  IMAD R5, R5, UR16, RZ ;  /* 0x0000001005057c24 */ /* 0x000fe4000f8e02ff */
[C---:B------:R-:W-:Y:S02]  /*0b60*/  IMAD R6, R2.reuse, R149, R6 ;  /* 0x0000009502067224 */ /* 0x040fe400078e0206 */
[----:B------:R-:W-:-:S04]  /*0b70*/  IMAD.WIDE.U32 R14, R2, R148, R14 ;  /* 0x00000094020e7225 */ /* 0x000fc800078e000e */
[C---:B------:R-:W-:Y:S01]  /*0b80*/  IMAD R5, R2.reuse, UR17, R5 ;  /* 0x0000001102057c24 */ /* 0x040fe2000f8e0205 */
[----:B------:R-:W-:Y:S01]  /*0b90*/  IADD3 R15, PT, PT, R15, R6, RZ ;  /* 0x000000060f0f7210 */ /* 0x000fe20007ffe0ff */
[----:B------:R-:W-:Y:S01]  /*0ba0*/  IMAD.WIDE.U32 R8, R2, UR16, R8 ;  /* 0x0000001002087c25 */ /* 0x000fe2000f8e0008 */
[----:B------:R-:W-:-:S03]  /*0bb0*/  SHF.R.S32.HI R2, RZ, 0x1f, R4 ;  /* 0x0000001fff027819 */ /* 0x000fc60000011404 */
[----:B------:R-:W-:Y:S02]  /*0bc0*/  IMAD.IADD R9, R9, 0x1, R5 ;  /* 0x0000000109097824 */ /* 0x000fe400078e0205 */
[C---:B-1----:R-:W-:Y:S02]  /*0bd0*/  IMAD R5, R2.reuse, UR8, RZ ;  /* 0x0000000802057c24 */ /* 0x042fe4000f8e02ff */
[----:B------:R-:W-:Y:S02]  /*0be0*/  IMAD R7, R2, UR10, RZ ;  /* 0x0000000a02077c24 */ /* 0x000fe4000f8e02ff */
[C---:B------:R-:W-:Y:S02]  /*0bf0*/  IMAD R5, R4.reuse, UR9, R5 ;  /* 0x0000000904057c24 */ /* 0x040fe4000f8e0205 */
[----:B------:R-:W-:-:S04]  /*0c00*/  IMAD.WIDE.U32 R14, R4, UR8, R14 ;  /* 0x00000008040e7c25 */ /* 0x000fc8000f8e000e */
[C---:B------:R-:W-:Y:S02]  /*0c10*/  IMAD R7, R4.reuse, UR11, R7 ;  /* 0x0000000b04077c24 */ /* 0x040fe4000f8e0207 */
[----:B------:R-:W-:Y:S01]  /*0c20*/  IMAD.WIDE.U32 R10, R4, UR10, R8 ;  /* 0x0000000a040a7c25 */ /* 0x000fe2000f8e0008 */
[----:B------:R-:W-:-:S04]  /*0c30*/  IADD3 R4, PT, PT, R15, R5, RZ ;  /* 0x000000050f047210 */ /* 0x000fc80007ffe0ff */
[----:B------:R-:W-:Y:S01]  /*0c40*/  IADD3 R2, PT, PT, R11, R7, RZ ;  /* 0x000000070b027210 */ /* 0x000fe20007ffe0ff */
[----:B------:R-:W-:Y:S06]  /*0c50*/  BRA `(.L_x_1335) ;  /* 0x0000000400107947 */ /* 0x000fec0003800000 */
.L_x_1334:
[----:B------:R-:W3:Y:S01]  /*0c60*/  LDC R8, c[0x0][0x3e8] ;  /* 0x0000fa00ff087b82 */ /* 0x000ee20000000800 */
[----:B-12---:R-:W-:Y:S01]  /*0c70*/  IABS R4, R3 ;  /* 0x0000000300047213 */ /* 0x006fe20000000000 */
[----:B------:R-:W1:Y:S01]  /*0c80*/  LDCU.64 UR16, c[0x0][0x3c0] ;  /* 0x00007800ff1077ac */ /* 0x000e620008000a00 */
[----:B------:R-:W-:Y:S02]  /*0c90*/  SHF.R.S32.HI R9, RZ, 0x1f, R17 ;  /* 0x0000001fff097819 */ /* 0x000fe40000011411 */
[----:B------:R-:W-:Y:S02]  /*0ca0*/  CS2R R220, SRZ ;  /* 0x0000000000dc7805 */ /* 0x000fe4000001ff00 */
[----:B-----5:R-:W-:Y:S01]  /*0cb0*/  SHF.R.S32.HI R11, RZ, 0x1f, R6 ;  /* 0x0000001fff0b7819 */ /* 0x020fe20000011406 */
[----:B------:R-:W2:Y:S01]  /*0cc0*/  LDCU.64 UR18, c[0x0][0x3a0] ;  /* 0x00007400ff1277ac */ /* 0x000ea20008000a00 */
[----:B------:R-:W4:Y:S01]  /*0cd0*/  LDC.64 R148, c[0x0][0x3b8] ;  /* 0x0000ee00ff947b82 */ /* 0x000f220000000a00 */
[----:B-1----:R-:W-:Y:S01]  /*0ce0*/  IMAD.WIDE.U32 R18, R17, UR16, RZ ;  /* 0x0000001011127c25 */ /* 0x002fe2000f8e00ff */
[----:B---3--:R-:W-:-:S04]  /*0cf0*/  IABS R10, R8 ;  /* 0x00000008000a7213 */ /* 0x008fc80000000000 */
[----:B------:R-:W1:Y:S01]  /*0d00*/  I2F.RP R7, R10 ;  /* 0x0000000a00077306 */ /* 0x000e620000209400 */
[----:B----4-:R-:W-:-:S07]  /*0d10*/  IMAD R12, R9, R148, RZ ;  /* 0x00000094090c7224 */ /* 0x010fce00078e02ff */
[----:B-1----:R-:W1:Y:S02]  /*0d20*/  MUFU.RCP R14, R7 ;  /* 0x00000007000e7308 */ /* 0x002e640000001000 */
[----:B-1----:R-:W-:-:S06]  /*0d30*/  IADD3 R14, PT, PT, R14, 0xffffffe, RZ ;  /* 0x0ffffffe0e0e7810 */ /* 0x002fcc0007ffe0ff */
[----:B------:R-:W1:Y:S02]  /*0d40*/  F2I.FTZ.U32.TRUNC.NTZ R15, R14 ;  /* 0x0000000e000f7305 */ /* 0x000e64000021f000 */
[----:B-1----:R-:W-:Y:S02]  /*0d50*/  IADD3 R2, PT, PT, RZ, -R15, RZ ;  /* 0x8000000fff027210 */ /* 0x002fe40007ffe0ff */
[----:B------:R-:W-:-:S03]  /*0d60*/  MOV R14, RZ ;  /* 0x000000ff000e7202 */ /* 0x000fc60000000f00 */
[----:B------:R-:W-:-:S04]  /*0d70*/  IMAD R5, R2, R10, RZ ;  /* 0x0000000a02057224 */ /* 0x000fc800078e02ff */
[----:B------:R-:W-:-:S04]  /*0d80*/  IMAD.HI.U32 R5, R15, R5, R14 ;  /* 0x000000050f057227 */ /* 0x000fc800078e000e */
[----:B------:R-:W-:Y:S02]  /*0d90*/  IMAD R14, R9, UR16, RZ ;  /* 0x00000010090e7c24 */ /* 0x000fe4000f8e02ff */
[----:B------:R-:W-:-:S04]  /*0da0*/  IMAD.HI.U32 R2, R5, R4, RZ ;  /* 0x0000000405027227 */ /* 0x000fc800078e00ff */
[C---:B------:R-:W-:Y:S01]  /*0db0*/  IMAD R14, R17.reuse, UR17, R14 ;  /* 0x00000011110e7c24 */ /* 0x040fe2000f8e020e */
[----:B------:R-:W-:Y:S01]  /*0dc0*/  IADD3 R7, PT, PT, -R2, RZ, RZ ;  /* 0x000000ff02077210 */ /* 0x000fe20007ffe1ff */
[C---:B------:R-:W-:Y:S02]  /*0dd0*/  IMAD R9, R17.reuse, R149, R12 ;  /* 0x0000009511097224 */ /* 0x040fe400078e020c */
[----:B------:R-:W-:-:S04]  /*0de0*/  IMAD.WIDE.U32 R16, R17, R148, RZ ;  /* 0x0000009411107225 */ /* 0x000fc800078e00ff */
[C---:B------:R-:W-:Y:S01]  /*0df0*/  IMAD R7, R10.reuse, R7, R4 ;  /* 0x000000070a077224 */ /* 0x040fe200078e0204 */
[----:B------:R-:W-:Y:S01]  /*0e00*/  IADD3 R17, PT, PT, R17, R9, RZ ;  /* 0x0000000911117210 */ /* 0x000fe20007ffe0ff */
[----:B------:R-:W1:Y:S01]  /*0e10*/  LDC.64 R4, c[0x0][0x3a8] ;  /* 0x0000ea00ff047b82 */ /* 0x000e620000000a00 */
[----:B------:R-:W-:Y:S01]  /*0e20*/  IMAD.IADD R15, R19, 0x1, R14 ;  /* 0x00000001130f7824 */ /* 0x000fe200078e020e */
[----:B------:R-:W-:Y:S02]  /*0e30*/  MOV R14, R18 ;  /* 0x00000012000e7202 */ /* 0x000fe40000000f00 */
[----:B------:R-:W-:Y:S01]  /*0e40*/  ISETP.GT.U32.AND P0, PT, R10, R7, PT ;  /* 0x000000070a00720c */ /* 0x000fe20003f04070 */
[----:B--2---:R-:W-:-:S12]  /*0e50*/  IMAD.WIDE.U32 R16, R6, UR18, R16 ;  /* 0x0000001206107c25 */ /* 0x004fd8000f8e0010 */
[-C--:B------:R-:W-:Y:S02]  /*0e60*/  @!P0 IADD3 R7, PT, PT, R7, -R10.reuse, RZ ;  /* 0x8000000a07078210 */ /* 0x080fe40007ffe0ff */
[----:B------:R-:W-:Y:S02]  /*0e70*/  @!P0 IADD3 R2, PT, PT, R2, 0x1, RZ ;  /* 0x0000000102028810 */ /* 0x000fe40007ffe0ff */
[----:B------:R-:W-:Y:S02]  /*0e80*/  ISETP.GE.U32.AND P2, PT, R7, R10, PT ;  /* 0x0000000a0700720c */ /* 0x000fe40003f46070 */
[----:B------:R-:W-:Y:S01]  /*0e90*/  LOP3.LUT R7, R3, R8, RZ, 0x3c, !PT ;  /* 0x0000000803077212 */ /* 0x000fe200078e3cff */
[C---:B-1----:R-:W-:Y:S01]  /*0ea0*/  IMAD R9, R11.reuse, R4, RZ ;  /* 0x000000040b097224 */ /* 0x042fe200078e02ff */
[----:B------:R-:W-:Y:S01]  /*0eb0*/  ISETP.NE.AND P0, PT, R8, RZ, PT ;  /* 0x000000ff0800720c */ /* 0x000fe20003f05270 */
[----:B------:R-:W-:Y:S01]  /*0ec0*/  IMAD R11, R11, UR18, RZ ;  /* 0x000000120b0b7c24 */ /* 0x000fe2000f8e02ff */
[----:B------:R-:W-:Y:S01]  /*0ed0*/  ISETP.GE.AND P1, PT, R7, RZ, PT ;  /* 0x000000ff0700720c */ /* 0x000fe20003f26270 */
[----:B------:R-:W-:-:S02]  /*0ee0*/  IMAD R9, R6, R5, R9 ;  /* 0x0000000506097224 */ /* 0x000fc400078e0209 */
[C---:B------:R-:W-:Y:S02]  /*0ef0*/  IMAD R10, R6.reuse, UR19, R11 ;  /* 0x00000013060a7c24 */ /* 0x040fe4000f8e020b */
[----:B------:R-:W-:Y:S02]  /*0f00*/  IMAD.WIDE.U32 R14, R6, R4, R14 ;  /* 0x00000004060e7225 */ /* 0x000fe400078e000e */
[----:B------:R-:W1:Y:S01]  /*0f10*/  LDC.64 R6, c[0x0][0x3d0] ;  /* 0x0000f400ff067b82 */ /* 0x000e620000000a00 */
[----:B------:R-:W-:Y:S01]  /*0f20*/  IADD3 R17, PT, PT, R17, R10, RZ ;  /* 0x0000000a11117210 */ /* 0x000fe20007ffe0ff */
[----:B------:R-:W-:Y:S01]  /*0f30*/  @P2 VIADD R2, R2, 0x1 ;  /* 0x0000000102022836 */ /* 0x000fe20000000000 */
[----:B------:R-:W-:Y:S02]  /*0f40*/  IADD3 R15, PT, PT, R15, R9, RZ ;  /* 0x000000090f0f7210 */ /* 0x000fe40007ffe0ff */
[----:B------:R-:W-:Y:S02]  /*0f50*/  LEA R9, R151, 0xffffff00, 0x8 ;  /* 0xffffff0097097811 */ /* 0x000fe400078e40ff */
[----:B------:R-:W-:Y:S01]  /*0f60*/  @!P1 IADD3 R2, PT, PT, -R2, RZ, RZ ;  /* 0x000000ff02029210 */ /* 0x000fe20007ffe1ff */
[----:B------:R-:W2:Y:S01]  /*0f70*/  LDC.64 R4, c[0x0][0x3d8] ;  /* 0x0000f600ff047b82 */ /* 0x000ea20000000a00 */
[----:B------:R-:W-:Y:S01]  /*0f80*/  @!P0 LOP3.LUT R2, RZ, R8, RZ, 0x33, !PT ;  /* 0x00000008ff028212 */ /* 0x000fe200078e33ff */
[----:B------:R-:W-:-:S02]  /*0f90*/  IMAD R8, R9, R149, RZ ;  /* 0x0000009509087224 */ /* 0x000fc400078e02ff */
[----:B------:R-:W-:Y:S01]  /*0fa0*/  IMAD.WIDE.U32 R16, R9, R148, R16 ;  /* 0x0000009409107225 */ /* 0x000fe200078e0010 */
[----:B------:R-:W-:-:S03]  /*0fb0*/  SHF.R.S32.HI R11, RZ, 0x1f, R2 ;  /* 0x0000001fff0b7819 */ /* 0x000fc60000011402 */
[----:B------:R-:W-:Y:S01]  /*0fc0*/  IMAD.WIDE.U32 R14, R9, UR16, R14 ;  /* 0x00000010090e7c25 */ /* 0x000fe2000f8e000e */
[----:B------:R-:W-:-:S03]  /*0fd0*/  IADD3 R17, PT, PT, R17, R8, RZ ;  /* 0x0000000811117210 */ /* 0x000fc60007ffe0ff */
[----:B------:R-:W-:Y:S02]  /*0fe0*/  IMAD R9, R9, UR17, RZ ;  /* 0x0000001109097c24 */ /* 0x000fe4000f8e02ff */
[-C--:B-1----:R-:W-:Y:S02]  /*0ff0*/  IMAD R8, R11, R6.reuse, RZ ;  /* 0x000000060b087224 */ /* 0x082fe400078e02ff */
[----:B------:R-:W-:Y:S02]  /*1000*/  IMAD.IADD R15, R15, 0x1, R9 ;  /* 0x000000010f0f7824 */ /* 0x000fe400078e0209 */
[C---:B------:R-:W-:Y:S02]  /*1010*/  IMAD R7, R2.reuse, R7, R8 ;  /* 0x0000000702077224 */ /* 0x040fe400078e0208 */
[----:B------:R-:W-:-:S04]  /*1020*/  IMAD.WIDE.U32 R16, R2, R6, R16 ;  /* 0x0000000602107225 */ /* 0x000fc800078e0010 */
[-C--:B--2---:R-:W-:Y:S02]  /*1030*/  IMAD R11, R11, R4.reuse, RZ ;  /* 0x000000040b0b7224 */ /* 0x084fe400078e02ff */
[C---:B------:R-:W-:Y:S01]  /*1040*/  IMAD.WIDE.U32 R8, R2.reuse, R4, R14 ;  /* 0x0000000402087225 */ /* 0x040fe200078e000e */
[----:B------:R-:W-:Y:S02]  /*1050*/  MOV R14, R16 ;  /* 0x00000010000e7202 */ /* 0x000fe40000000f00 */
[----:B------:R-:W-:Y:S01]  /*1060*/  IADD3 R4, PT, PT, R17, R7, RZ ;  /* 0x0000000711047210 */ /* 0x000fe20007ffe0ff */
[----:B------:R-:W-:Y:S01]  /*1070*/  IMAD R5, R2, R5, R11 ;  /* 0x0000000502057224 */ /* 0x000fe200078e020b */
[----:B------:R-:W-:-:S04]  /*1080*/  MOV R10, R8 ;  /* 0x00000008000a7202 */ /* 0x000fc80000000f00 */
[----:B------:R-:W-:-:S07]  /*1090*/  IADD3 R2, PT, PT, R9, R5, RZ ;  /* 0x0000000509027210 */ /* 0x000fce0007ffe0ff */
.L_x_1335:
[----:B------:R-:W1:Y:S01]  /*10a0*/  LDCU.128 UR12, c[0x0][0x390] ;  /* 0x00007200ff0c77ac */ /* 0x000e620008000c00 */
[C---:B------:R-:W-:Y:S01]  /*10b0*/  IMAD.SHL.U32 R212, R150.reuse, 0x8, RZ ;  /* 0x0000000896d47824 */ /* 0x040fe200078e00ff */
[----:B------:R-:W-:Y:S01]  /*10c0*/  LOP3.LUT R219, R150, 0x18, RZ, 0xc0, !PT ;  /* 0x0000001896db7812 */ /* 0x000fe200078ec0ff */
[----:B------:R-:W-:Y:S01]  /*10d0*/  IMAD.MOV.U32 R17, RZ, RZ, RZ ;  /* 0x000000ffff117224 */ /* 0x000fe200078e00ff */
[----:B------:R-:W2:Y:S01]  /*10e0*/  LDCU.64 UR4, c[0x0][0x3b0] ;  /* 0x00007600ff0477ac */ /* 0x000ea20008000a00 */
[----:B------:R-:W-:Y:S01]  /*10f0*/  SHF.R.U32.HI R158, RZ, 0x2, R150 ;  /* 0x00000002ff9e7819 */ /* 0x000fe20000011696 */
[----:B------:R-:W-:Y:S01]  /*1100*/  IMAD.MOV.U32 R159, RZ, RZ, RZ ;  /* 0x000000ffff9f7224 */ /* 0x000fe200078e00ff */
[C---:B------:R-:W-:Y:S01]  /*1110*/  LOP3.LUT R16, R212.reuse, 0x18, RZ, 0xc0, !PT ;  /* 0x00000018d4107812 */ /* 0x040fe200078ec0ff */
[----:B------:R-:W3:Y:S01]  /*1120*/  LDCU.64 UR20, c[0x0][0x3c8] ;  /* 0x00007900ff1477ac */ /* 0x000ee20008000a00 */
[----:B------:R-:W-:Y:S01]  /*1130*/  LOP3.LUT R8, R212, 0xd8, RZ, 0xc0, !PT ;  /* 0x000000d8d4087812 */ /* 0x000fe200078ec0ff */
[----:B------:R-:W-:Y:S01]  /*1140*/  IMAD.WIDE.U32 R12, R13, 0x40, R158 ;  /* 0x000000400d0c7825 */ /* 0x000fe200078e009e */
[C---:B------:R-:W-:Y:S01]  /*1150*/  IADD3 R14, P0, PT, R16.reuse, R14, RZ ;  /* 0x0000000e100e7210 */ /* 0x040fe20007f1e0ff */
[----:B------:R-:W4:Y:S01]  /*1160*/  LDCU.128 UR8, c[0x0][0x380] ;  /* 0x00007000ff0877ac */ /* 0x000f220008000c00 */
[----:B------:R-:W-:Y:S01]  /*1170*/  IADD3 R10, P2, PT, R16, R10, RZ ;  /* 0x0000000a100a7210 */ /* 0x000fe20007f5e0ff */
[----:B------:R-:W-:Y:S01]  /*1180*/  IMAD.SHL.U32 R153, R148, 0x40, RZ ;  /* 0x0000004094997824 */ /* 0x000fe200078e00ff */
[----:B------:R-:W-:Y:S01]  /*1190*/  LOP3.LUT R6, R212, 0x1f20, RZ, 0xc0, !PT ;  /* 0x00001f20d4067812 */ /* 0x000fe200078ec0ff */
[----:B------:R-:W-:Y:S01]  /*11a0*/  IMAD.X R15, RZ, RZ, R4, P0 ;  /* 0x000000ffff0f7224 */ /* 0x000fe200000e0604 */
[----:B------:R-:W-:Y:S01]  /*11b0*/  LOP3.LUT R227, R8, R219, RZ, 0x3c, !PT ;  /* 0x000000db08e37212 */ /* 0x000fe200078e3cff */
[----:B-1----:R-:W-:Y:S01]  /*11c0*/  IMAD.WIDE.U32 R16, R0, UR14, R16 ;  /* 0x0000000e00107c25 */ /* 0x002fe2000f8e0010 */
[----:B------:R-:W1:Y:S01]  /*11d0*/  S2UR UR14, SR_CgaCtaId ;  /* 0x00000000000e79c3 */ /* 0x000e620000008800 */
[----:B------:R-:W-:-:S02]  /*11e0*/  SHF.R.U32.HI R211, RZ, 0x1, R150 ;  /* 0x00000001ffd37819 */ /* 0x000fc40000011696 */
[----:B------:R-:W-:Y:S01]  /*11f0*/  IMAD R17, R0, UR15, R17 ;  /* 0x0000000f00117c24 */ /* 0x000fe2000f8e0211 */
[----:B--2---:R-:W-:Y:S01]  /*1200*/  USHF.L.U32 UR23, UR4, 0x5, URZ ;  /* 0x0000000504177899 */ /* 0x004fe200080006ff */
[----:B------:R-:W-:Y:S01]  /*1210*/  LOP3.LUT R227, R6, R227, RZ, 0xfc, !PT ;  /* 0x000000e306e37212 */ /* 0x000fe200078efcff */
[----:B------:R-:W-:Y:S01]  /*1220*/  USHF.L.U64.HI UR15, UR4, 0x5, UR5 ;  /* 0x00000005040f7899 */ /* 0x000fe20008010205 */
[----:B---3--:R-:W-:Y:S01]  /*1230*/  IMAD.WIDE.U32 R8, R3, UR20, R16 ;  /* 0x0000001403087c25 */ /* 0x008fe2000f8e0010 */
[----:B------:R-:W-:Y:S02]  /*1240*/  SHF.L.U64.HI R0, R148, 0x6, R149 ;  /* 0x0000000694007819 */ /* 0x000fe40000010295 */
[----:B------:R-:W-:Y:S01]  /*1250*/  LEA R218, R151, 0xffffff00, 0x8 ;  /* 0xffffff0097da7811 */ /* 0x000fe200078e40ff */
[----:B------:R-:W-:-:S04]  /*1260*/  IMAD.WIDE.U32 R4, R158, R148, R14 ;  /* 0x000000949e047225 */ /* 0x000fc800078e000e */
[----:B------:R-:W-:Y:S01]  /*1270*/  IMAD.U32 R6, RZ, RZ, UR23 ;  /* 0x00000017ff067e24 */ /* 0x000fe2000f8e00ff */
[----:B----4-:R-:W-:Y:S01]  /*1280*/  LEA R214, P0, R4, UR10, 0x1 ;  /* 0x0000000a04d67c11 */ /* 0x010fe2000f8008ff */
[----:B------:R-:W-:Y:S02]  /*1290*/  IMAD.U32 R7, RZ, RZ, UR15 ;  /* 0x0000000fff077e24 */ /* 0x000fe4000f8e00ff */
[----:B------:R-:W-:Y:S02]  /*12a0*/  IMAD R9, R3, UR21, R9 ;  /* 0x0000001503097c24 */ /* 0x000fe4000f8e0209 */
[----:B------:R-:W-:Y:S02]  /*12b0*/  IMAD R213, R158, R149, R5 ;  /* 0x000000959ed57224 */ /* 0x000fe400078e0205 */
[----:B------:R-:W-:Y:S02]  /*12c0*/  IMAD R3, R13, UR4, RZ ;  /* 0x000000040d037c24 */ /* 0x000fe4000f8e02ff */
[----:B------:R-:W-:Y:S01]  /*12d0*/  IMAD.WIDE.U32 R6, R12, UR4, R6 ;  /* 0x000000040c067c25 */ /* 0x000fe2000f8e0006 */
[----:B------:R-:W-:-:S03]  /*12e0*/  LEA.HI.X R213, R4, UR11, R213, 0x1, P0 ;  /* 0x0000000b04d57c11 */ /* 0x000fc600080f0cd5 */
[----:B------:R-:W-:Y:S01]  /*12f0*/  IMAD R3, R12, UR5, R3 ;  /* 0x000000050c037c24 */ /* 0x000fe2000f8e0203 */
[----:B------:R-:W-:Y:S01]  /*1300*/  IADD3 R4, P0, PT, R8, R6, RZ ;  /* 0x0000000608047210 */ /* 0x000fe20007f1e0ff */
[----:B------:R-:W-:Y:S01]  /*1310*/  IMAD.WIDE.U32 R12, R12, UR4, R8 ;  /* 0x000000040c0c7c25 */ /* 0x000fe2000f8e0008 */
[----:B------:R-:W-:Y:S01]  /*1320*/  UMOV UR5, 0x400 ;  /* 0x0000040000057882 */ /* 0x000fe20000000000 */
[----:B------:R-:W-:Y:S02]  /*1330*/  USHF.L.U32 UR4, UR16, 0x6, URZ ;  /* 0x0000000610047899 */ /* 0x000fe400080006ff */
[----:B------:R-:W-:Y:S01]  /*1340*/  IMAD.IADD R5, R13, 0x1, R3 ;  /* 0x000000010d057824 */ /* 0x000fe200078e0203 */
[----:B------:R-:W-:Y:S01]  /*1350*/  IADD3.X R3, PT, PT, R9, R3, R7, P0, !PT ;  /* 0x0000000309037210 */ /* 0x000fe200007fe407 */
[----:B-1----:R-:W-:Y:S01]  /*1360*/  ULEA UR5, UR14, UR5, 0x18 ;  /* 0x000000050e057291 */ /* 0x002fe2000f8ec0ff */
[----:B------:R-:W-:Y:S01]  /*1370*/  IADD3 R6, P0, PT, R153, R214, RZ ;  /* 0x000000d699067210 */ /* 0x000fe20007f1e0ff */
[--C-:B------:R-:W-:Y:S01]  /*1380*/  IMAD.MOV.U32 R215, RZ, RZ, R213.reuse ;  /* 0x000000ffffd77224 */ /* 0x100fe200078e00d5 */
[----:B------:R-:W-:Y:S01]  /*1390*/  LEA R8, P1, R12, UR8, 0x1 ;  /* 0x000000080c087c11 */ /* 0x000fe2000f8208ff */
[----:B------:R-:W-:Y:S01]  /*13a0*/  IMAD.X R11, RZ, RZ, R2, P2 ;  /* 0x000000ffff0b7224 */ /* 0x000fe200010e0602 */
[----:B------:R-:W-:Y:S01]  /*13b0*/  LOP3.LUT R2, R211, 0x8, RZ, 0xc0, !PT ;  /* 0x00000008d3027812 */ /* 0x000fe200078ec0ff */
[----:B------:R-:W-:Y:S01]  /*13c0*/  IMAD.X R7, R0, 0x1, R213, P0 ;  /* 0x0000000100077824 */ /* 0x000fe200000e06d5 */
[----:B------:R-:W-:Y:S01]  /*13d0*/  LEA.HI.X R9, R12, UR9, R5, 0x1, P1 ;  /* 0x000000090c097c11 */ /* 0x000fe200088f0c05 */
[----:B------:R-:W-:Y:S01]  /*13e0*/  IMAD.WIDE.U32 R10, R158, UR16, R10 ;  /* 0x000000109e0a7c25 */ /* 0x000fe2000f8e000a */
[-C--:B------:R-:W-:Y:S01]  /*13f0*/  IADD3 R14, P0, PT, R6, R153.reuse, RZ ;  /* 0x00000099060e7210 */ /* 0x080fe20007f1e0ff */
[----:B------:R-:W-:Y:S01]  /*1400*/  USHF.L.U64.HI UR16, UR16, 0x6, UR17 ;  /* 0x0000000610107899 */ /* 0x000fe20008010211 */
[----:B------:R-:W-:Y:S01]  /*1410*/  LEA R12, P1, R4, UR8, 0x1 ;  /* 0x00000008040c7c11 */ /* 0x000fe2000f8208ff */
[----:B------:R-:W-:Y:S01]  /*1420*/  IMAD R217, R158, UR17, R11 ;  /* 0x000000119ed97c24 */ /* 0x000fe2000f8e020b */
[----:B------:R-:W-:Y:S01]  /*1430*/  LEA R227, R227, UR5, 0x1 ;  /* 0x00000005e3e37c11 */ /* 0x000fe2000f8e08ff */
[--C-:B------:R-:W-:Y:S01]  /*1440*/  IMAD.X R15, R7, 0x1, R0.reuse, P0 ;  /* 0x00000001070f7824 */ /* 0x100fe200000e0600 */
[----:B------:R-:W-:Y:S01]  /*1450*/  LEA.HI.X R13, R4, UR9, R3, 0x1, P1 ;  /* 0x00000009040d7c11 */ /* 0x000fe200088f0c03 */
[----:B------:R-:W-:Y:S01]  /*1460*/  IMAD.SHL.U32 R209, R150, 0x4, RZ ;  /* 0x0000000496d17824 */ /* 0x000fe200078e00ff */
[-C--:B------:R-:W-:Y:S01]  /*1470*/  IADD3 R4, P0, PT, R14, R153.reuse, RZ ;  /* 0x000000990e047210 */ /* 0x080fe20007f1e0ff */
[----:B------:R-:W-:Y:S01]  /*1480*/  @!PT LDS RZ, [RZ] ;  /* 0x00000000fffff984 */ /* 0x000fe20000000800 */
[----:B------:R-:W-:Y:S01]  /*1490*/  @!PT LDS RZ, [RZ] ;  /* 0x00000000fffff984 */ /* 0x000fe20000000800 */
[----:B------:R-:W-:Y:S01]  /*14a0*/  @!PT LDS RZ, [RZ] ;  /* 0x00000000fffff984 */ /* 0x000fe20000000800 */
[----:B------:R-:W-:Y:S01]  /*14b0*/  LDGSTS.E.BYPASS.LTC128B.128 [R227], desc[UR24][R8.64] ;  /* 0x0000000008e37fae */ /* 0x000fe2000b981a18 */
[----:B------:R-:W-:Y:S01]  /*14c0*/  LEA R216, P1, R10, UR12, 0x1 ;  /* 0x0000000c0ad87c11 */ /* 0x000fe2000f8208ff */
[----:B------:R-:W-:Y:S01]  /*14d0*/  IMAD.SHL.U32 R210, R150, 0x10, RZ ;  /* 0x0000001096d27824 */ /* 0x000fe200078e00ff */
[----:B------:R-:W-:Y:S01]  /*14e0*/  LOP3.LUT R3, R209, 0x18, RZ, 0xc0, !PT ;  /* 0x00000018d1037812 */ /* 0x000fe200078ec0ff */
[--C-:B------:R-:W-:Y:S01]  /*14f0*/  IMAD.X R5, R15, 0x1, R0.reuse, P0 ;  /* 0x000000010f057824 */ /* 0x100fe200000e0600 */
[-C--:B------:R-:W-:Y:S01]  /*1500*/  IADD3 R18, P0, PT, R4, R153.reuse, RZ ;  /* 0x0000009904127210 */ /* 0x080fe20007f1e0ff */
[----:B------:R1:W-:Y:S01]  /*1510*/  LDGSTS.E.BYPASS.LTC128B.128 [R227+0x800], desc[UR24][R12.64] ;  /* 0x008000000ce37fae */ /* 0x0003e2000b981a18 */
[----:B------:R-:W-:Y:S01]  /*1520*/  LEA.HI.X R217, R10, UR13, R217, 0x1, P1 ;  /* 0x0000000d0ad97c11 */ /* 0x000fe200088f0cd9 */
[----:B------:R-:W-:Y:S01]  /*1530*/  IMAD.SHL.U32 R154, R150, 0x20, RZ ;  /* 0x00000020969a7824 */ /* 0x000fe200078e00ff */
[----:B------:R-:W-:Y:S01]  /*1540*/  LOP3.LUT R158, R158, 0x7, RZ, 0xc0, !PT ;  /* 0x000000079e9e7812 */ /* 0x000fe200078ec0ff */
[----:B------:R-:W-:Y:S01]  /*1550*/  IMAD.X R19, R5, 0x1, R0, P0 ;  /* 0x0000000105137824 */ /* 0x000fe200000e0600 */
[----:B------:R-:W-:Y:S01]  /*1560*/  IADD3 R16, P0, PT, R18, R153, RZ ;  /* 0x0000009912107210 */ /* 0x000fe20007f1e0ff */
[----:B------:R-:W-:Y:S01]  /*1570*/  LDGSTS.E.BYPASS.LTC128B.128 [R227+0x1000], desc[UR24][R214.64] ;  /* 0x01000000d6e37fae */ /* 0x000fe2000b981a18 */
[----:B------:R-:W-:Y:S01]  /*1580*/  LOP3.LUT R3, R3, 0xc0, R154, 0xf8, !PT ;  /* 0x000000c003037812 */ /* 0x000fe200078ef89a */
[----:B------:R-:W-:-:S02]  /*1590*/  IMAD.MOV.U32 R155, RZ, RZ, 0x20 ;  /* 0x00000020ff9b7424 */ /* 0x000fc400078e00ff */
[----:B------:R-:W-:Y:S01]  /*15a0*/  IMAD.X R17, R19, 0x1, R0, P0 ;  /* 0x0000000113117824 */ /* 0x000fe200000e0600 */
[----:B------:R2:W-:Y:S04]  /*15b0*/  LDGSTS.E.BYPASS.LTC128B.128 [R227+0x1800], desc[UR24][R6.64] ;  /* 0x0180000006e37fae */ /* 0x0005e8000b981a18 */
[----:B------:R-:W-:Y:S04]  /*15c0*/  LDGSTS.E.BYPASS.LTC128B.128 [R227+0x2000], desc[UR24][R14.64] ;  /* 0x020000000ee37fae */ /* 0x000fe8000b981a18 */
[----:B------:R3:W-:Y:S04]  /*15d0*/  LDGSTS.E.BYPASS.LTC128B.128 [R227+0x2800], desc[UR24][R4.64] ;  /* 0x0280000004e37fae */ /* 0x0007e8000b981a18 */
[----:B------:R-:W-:Y:S01]  /*15e0*/  LDGSTS.E.BYPASS.LTC128B.128 [R227+0x3000], desc[UR24][R18.64] ;  /* 0x0300000012e37fae */ /* 0x000fe2000b981a18 */
[----:B-1----:R-:W-:-:S03]  /*15f0*/  IADD3 R12, P0, PT, R16, R153, RZ ;  /* 0x00000099100c7210 */ /* 0x002fc60007f1e0ff */
[----:B------:R1:W-:Y:S02]  /*1600*/  LDGSTS.E.BYPASS.LTC128B.128 [R227+0x3800], desc[UR24][R16.64] ;  /* 0x0380000010e37fae */ /* 0x0003e4000b981a18 */
[----:B------:R-:W-:Y:S01]  /*1610*/  IMAD.X R13, R17, 0x1, R0, P0 ;  /* 0x00000001110d7824 */ /* 0x000fe200000e0600 */
[----:B------:R-:W-:-:S04]  /*1620*/  IADD3 R8, P0, PT, R12, R153, RZ ;  /* 0x000000990c087210 */ /* 0x000fc80007f1e0ff */
[----:B------:R4:W-:Y:S01]  /*1630*/  LDGSTS.E.BYPASS.LTC128B.128 [R227+0x4000], desc[UR24][R12.64] ;  /* 0x040000000ce37fae */ /* 0x0009e2000b981a18 */
[----:B------:R-:W-:Y:S01]  /*1640*/  IMAD.X R9, R13, 0x1, R0, P0 ;  /* 0x000000010d097824 */ /* 0x000fe200000e0600 */
[----:B------:R-:W-:-:S04]  /*1650*/  IADD3 R10, P0, PT, R216, UR4, RZ ;  /* 0x00000004d80a7c10 */ /* 0x000fc8000ff1e0ff */
[----:B------:R5:W-:Y:S01]  /*1660*/  LDGSTS.E.BYPASS.LTC128B.128 [R227+0x4800], desc[UR24][R8.64] ;  /* 0x0480000008e37fae */ /* 0x000be2000b981a18 */
[----:B------:R-:W-:Y:S02]  /*1670*/  IADD3.X R11, PT, PT, R217, UR16, RZ, P0, !PT ;  /* 0x00000010d90b7c10 */ /* 0x000fe400087fe4ff */
[----:B--2---:R-:W-:Y:S01]  /*1680*/  IADD3 R6, P0, PT, R10, UR4, RZ ;  /* 0x000000040a067c10 */ /* 0x004fe2000ff1e0ff */
[----:B------:R-:W0:Y:S01]  /*1690*/  LDGDEPBAR ;  /* 0x00000000000079af */ /* 0x000e220000000000 */
[C---:B---3--:R-:W-:Y:S02]  /*16a0*/  LOP3.LUT R5, R210.reuse, 0x100, RZ, 0xc0, !PT ;  /* 0x00000100d2057812 */ /* 0x048fe400078ec0ff */
[----:B------:R-:W-:Y:S02]  /*16b0*/  IADD3.X R7, PT, PT, R11, UR16, RZ, P0, !PT ;  /* 0x000000100b077c10 */ /* 0x000fe400087fe4ff */
[----:B------:R-:W-:Y:S02]  /*16c0*/  LOP3.LUT R5, R5, 0x20, R154, 0xf8, !PT ;  /* 0x0000002005057812 */ /* 0x000fe400078ef89a */
[----:B------:R-:W-:-:S02]  /*16d0*/  LOP3.LUT R210, R210, 0x3e00, RZ, 0xc0, !PT ;  /* 0x00003e00d2d27812 */ /* 0x000fc400078ec0ff */
[C---:B-1----:R-:W-:Y:S02]  /*16e0*/  LOP3.LUT R16, R3.reuse, 0x8, R150, 0x78, !PT ;  /* 0x0000000803107812 */ /* 0x042fe400078e7896 */
[----:B------:R-:W-:Y:S02]  /*16f0*/  LOP3.LUT R3, R3, R2, RZ, 0x3c, !PT ;  /* 0x0000000203037212 */ /* 0x000fe400078e3cff */
[----:B------:R-:W-:Y:S02]  /*1700*/  LOP3.LUT R16, R5, R16, RZ, 0xfc, !PT ;  /* 0x0000001005107212 */ /* 0x000fe400078efcff */
[----:B------:R-:W-:Y:S02]  /*1710*/  LOP3.LUT R2, R210, 0x120, R154, 0xf8, !PT ;  /* 0x00000120d2027812 */ /* 0x000fe400078ef89a */
[----:B----4-:R-:W-:Y:S02]  /*1720*/  IADD3 R12, P0, PT, R6, UR4, RZ ;  /* 0x00000004060c7c10 */ /* 0x010fe4000ff1e0ff */
[----:B------:R-:W-:-:S02]  /*1730*/  LOP3.LUT R2, R2, R3, RZ, 0xfc, !PT ;  /* 0x0000000302027212 */ /* 0x000fc400078efcff */
[----:B------:R-:W-:Y:S02]  /*1740*/  IADD3.X R13, PT, PT, R7, UR16, RZ, P0, !PT ;  /* 0x00000010070d7c10 */ /* 0x000fe400087fe4ff */
[----:B------:R-:W-:Y:S01]  /*1750*/  IADD3 R4, P0, PT, R12, UR4, RZ ;  /* 0x000000040c047c10 */ /* 0x000fe2000ff1e0ff */
[----:B------:R-:W-:-:S04]  /*1760*/  DEPBAR.LE SB0, 0x0 ;  /* 0x000080000000791a */ /* 0x000fc80000000000 */
[----:B------:R-:W-:Y:S01]  /*1770*/  BAR.SYNC.DEFER_BLOCKING 0x0 ;  /* 0x0000000000007b1d */ /* 0x000fe20000010000 */
[----:B------:R-:W-:Y:S02]  /*1780*/  IADD3.X R5, PT, PT, R13, UR16, RZ, P0, !PT ;  /* 0x000000100d057c10 */ /* 0x000fe400087fe4ff */
[----:B-----5:R-:W-:Y:S02]  /*1790*/  IADD3 R8, P0, PT, R4, UR4, RZ ;  /* 0x0000000404087c10 */ /* 0x020fe4000ff1e0ff */
[----:B------:R-:W-:Y:S02]  /*17a0*/  LEA R2, R2, UR5, 0x1 ;  /* 0x0000000502027c11 */ /* 0x000fe4000f8e08ff */
[----:B------:R-:W-:Y:S02]  /*17b0*/  IADD3.X R9, PT, PT, R5, UR16, RZ, P0, !PT ;  /* 0x0000001005097c10 */ /* 0x000fe400087fe4ff */
[----:B------:R-:W-:Y:S02]  /*17c0*/  IADD3 R20, P0, PT, R8, UR4, RZ ;  /* 0x0000000408147c10 */ /* 0x000fe4000ff1e0ff */
[----:B------:R-:W-:-:S02]  /*17d0*/  LEA R16, R16, UR5, 0x1 ;  /* 0x0000000510107c11 */ /* 0x000fc4000f8e08ff */
[----:B------:R-:W-:Y:S02]  /*17e0*/  IADD3.X R21, PT, PT, R9, UR16, RZ, P0, !PT ;  /* 0x0000001009157c10 */ /* 0x000fe400087fe4ff */
[----:B------:R-:W-:Y:S02]  /*17f0*/  IADD3 R18, P0, PT, R20, UR4, RZ ;  /* 0x0000000414127c10 */ /* 0x000fe4000ff1e0ff */
[----:B------:R-:W-:Y:S02]  /*1800*/  LOP3.LUT R3, R3, 0x120, R154, 0xf8, !PT ;  /* 0x0000012003037812 */ /* 0x000fe400078ef89a */
[----:B------:R-:W-:Y:S02]  /*1810*/  IADD3.X R19, PT, PT, R21, UR16, RZ, P0, !PT ;  /* 0x0000001015137c10 */ /* 0x000fe400087fe4ff */
[----:B------:R-:W-:Y:S01]  /*1820*/  LOP3.LUT P0, RZ, R150, 0x4, RZ, 0xc0, !PT ;  /* 0x0000000496ff7812 */ /* 0x000fe2000780c0ff */
[----:B------:R-:W-:Y:S01]  /*1830*/  @!PT LDS RZ, [RZ] ;  /* 0x00000000fffff984 */ /* 0x000fe20000000800 */
[----:B------:R-:W-:Y:S01]  /*1840*/  @!PT LDS RZ, [RZ] ;  /* 0x00000000fffff984 */ /* 0x000fe20000000800 */
[----:B------:R-:W-:Y:S01]  /*1850*/  @!PT LDS RZ, [RZ] ;  /* 0x00000000fffff984 */ /* 0x000fe20000000800 */
[----:B------:R-:W-:Y:S03]  /*1860*/  LDGSTS.E.BYPASS.LTC128B.128 [R227+0x5000], desc[UR24][R216.64] ;  /* 0x05000000d8e37fae */ /* 0x000fe6000b981a18 */
[----:B------:R-:W-:Y:S01]  /*1870*/  SEL R155, R155, 0xffffffe0, !P0 ;  /* 0xffffffe09b9b7807 */ /* 0x000fe20004000000 */
[----:B------:R-:W-:Y:S04]  /*1880*/  LDGSTS.E.BYPASS.LTC128B.128 [R227+0x5800], desc[UR24][R10.64] ;  /* 0x058000000ae37fae */ /* 0x000fe8000b981a18 */
[C---:B------:R-:W-:Y:S01]  /*1890*/  IMAD.IADD R140, R155.reuse, 0x1, R2 ;  /* 0x000000019b8c7824 */ /* 0x040fe200078e0202 */
[----:B------:R-:W-:Y:S04]  /*18a0*/  LDGSTS.E.BYPASS.LTC128B.128 [R227+0x6000], desc[UR24][R6.64] ;  /* 0x0600000006e37fae */ /* 0x000fe8000b981a18 */
[----:B------:R1:W-:Y:S04]  /*18b0*/  LDGSTS.E.BYPASS.LTC128B.128 [R227+0x6800], desc[UR24][R12.64] ;  /* 0x068000000ce37fae */ /* 0x0003e8000b981a18 */
[----:B------:R2:W-:Y:S04]  /*18c0*/  LDGSTS.E.BYPASS.LTC128B.128 [R227+0x7000], desc[UR24][R4.64] ;  /* 0x0700000004e37fae */ /* 0x0005e8000b981a18 */
[----:B------:R3:W-:Y:S04]  /*18d0*/  LDGSTS.E.BYPASS.LTC128B.128 [R227+0x7800], desc[UR24][R8.64] ;  /* 0x0780000008e37fae */ /* 0x0007e8000b981a18 */
[----:B------:R4:W-:Y:S04]  /*18e0*/  LDGSTS.E.BYPASS.LTC128B.128 [R227+0x8000], desc[UR24][R20.64] ;  /* 0x0800000014e37fae */ /* 0x0009e8000b981a18 */
[----:B------:R5:W-:Y:S04]  /*18f0*/  LDGSTS.E.BYPASS.LTC128B.128 [R227+0x8800], desc[UR24][R18.64] ;  /* 0x0880000012e37fae */ /* 0x000be8000b981a18 */
[----:B------:R-:W-:Y:S04]  /*1900*/  LDSM.16.M88.4 R132, [R16+0x4c00] ;  /* 0x004c00001084783b */ /* 0x000fe80000000200 */
[----:B------:R-:W-:Y:S04]  /*1910*/  LDSM.16.M88.4 R140, [R140] ;  /* 0x000000008c8c783b */ /* 0x000fe80000000200 */
[----:B-1----:R1:W-:Y:S04]  /*1920*/  LDSM.16.M88.4 R12, [R2] ;  /* 0x00000000020c783b */ /* 0x0023e80000000200 */
[----:B--2---:R-:W3:Y:S04]  /*1930*/  LDSM.16.M88.4 R4, [R16+0x1000] ;  /* 0x001000001004783b */ /* 0x004ee80000000200 */
[----:B------:R-:W2:Y:S04]  /*1940*/  LDSM.16.M88.4 R124, [R16+0x1400] ;  /* 0x00140000107c783b */ /* 0x000ea80000000200 */
[----:B------:R-:W-:Y:S04]  /*1950*/  LDSM.16.M88.4 R116, [R16+0x1800] ;  /* 0x001800001074783b */ /* 0x000fe80000000200 */
[----:B------:R-:W-:Y:S04]  /*1960*/  LDSM.16.M88.4 R108, [R16+0x1c00] ;  /* 0x001c0000106c783b */ /* 0x000fe80000000200 */
[----:B------:R-:W-:Y:S01]  /*1970*/  LDSM.16.M88.4 R100, [R16+0x2000] ;  /* 0x002000001064783b */ /* 0x000fe20000000200 */
[----:B-1----:R-:W-:-:S03]  /*1980*/  IMAD.IADD R2, R155, 0x1, R16 ;  /* 0x000000019b027824 */ /* 0x002fc600078e0210 */
[----:B------:R-:W-:Y:S04]  /*1990*/  LDSM.16.M88.4 R92, [R16+0x2400] ;  /* 0x00240000105c783b */ /* 0x000fe80000000200 */
[----:B------:R-:W1:Y:S04]  /*19a0*/  LDSM.16.M88.4 R144, [R2+0x1000] ;  /* 0x001000000290783b */ /* 0x000e680000000200 */
[----:B------:R-:W5:Y:S04]  /*19b0*/  LDSM.16.M88.4 R84, [R16+0x2800] ;  /* 0x002800001054783b */ /* 0x000f680000000200 */
[----:B------:R-:W5:Y:S04]  /*19c0*/  LDSM.16.M88.4 R76, [R16+0x2c00] ;  /* 0x002c0000104c783b */ /* 0x000f680000000200 */
[----:B------:R-:W5:Y:S04]  /*19d0*/  LDSM.16.M88.4 R68, [R16+0x3000] ;  /* 0x003000001044783b */ /* 0x000f680000000200 */
[----:B------:R-:W5:Y:S01]  /*19e0*/  LDSM.16.M88.4 R60, [R16+0x3400] ;  /* 0x00340000103c783b */ /* 0x000f620000000200 */
[C---:B---3--:R-:W-:Y:S03]  /*19f0*/  HMMA.16816.F32 R8, R12.reuse, R4, RZ ;  /* 0x000000040c08723c */ /* 0x048fe600000018ff */
[----:B------:R-:W3:Y:S04]  /*1a00*/  LDSM.16.M88.4 R52, [R16+0x3800] ;  /* 0x003800001034783b */ /* 0x000ee80000000200 */
[----:B------:R-:W3:Y:S01]  /*1a10*/  LDSM.16.M88.4 R44, [R16+0x3c00] ;  /* 0x003c0000102c783b */ /* 0x000ee20000000200 */
[C---:B------:R-:W-:Y:S03]  /*1a20*/  HMMA.16816.F32 R4, R12.reuse, R6, RZ ;  /* 0x000000060c04723c */ /* 0x040fe600000018ff */
[----:B------:R-:W3:Y:S04]  /*1a30*/  LDSM.16.M88.4 R36, [R16+0x4000] ;  /* 0x004000001024783b */ /* 0x000ee80000000200 */
[----:B------:R-:W3:Y:S01]  /*1a40*/  LDSM.16.M88.4 R28, [R16+0x4400] ;  /* 0x00440000101c783b */ /* 0x000ee20000000200 */
[----:B--2---:R-:W-:Y:S03]  /*1a50*/  HMMA.16816.F32 R128, R12, R124, RZ ;  /* 0x0000007c0c80723c */ /* 0x004fe600000018ff */
[----:B----4-:R5:W2:Y:S04]  /*1a60*/  LDSM.16.M88.4 R20, [R16+0x4800] ;  /* 0x004800001014783b */ /* 0x010aa80000000200 */
[----:B------:R-:W4:Y:S01]  /*1a70*/  LDSM.16.M88.4 R136, [R2+0x1400] ;  /* 0x001400000288783b */ /* 0x000f220000000200 */
[----:B-1----:R-:W-:Y:S03]  /*1a80*/  HMMA.16816.F32 R8, R140, R144, R8 ;  /* 0x000000908c08723c */ /* 0x002fe60000001808 */
[----:B------:R-:W0:Y:S05]  /*1a90*/  LDGDEPBAR ;  /* 0x00000000000079af */ /* 0x000e2a0000000000 */
[C---:B------:R-:W-:Y:S08]  /*1aa0*/  HMMA.16816.F32 R120, R12.reuse, R116, RZ ;  /* 0x000000740c78723c */ /* 0x040ff000000018ff */
[C---:B------:R-:W-:Y:S08]  /*1ab0*/  HMMA.16816.F32 R112, R12.reuse, R108, RZ ;  /* 0x0000006c0c70723c */ /* 0x040ff000000018ff */
[----:B-----5:R-:W-:Y:S01]  /*1ac0*/  HMMA.16816.F32 R16, R12, R132, RZ ;  /* 0x000000840c10723c */ /* 0x020fe200000018ff */
[----:B------:R-:W-:-:S04]  /*1ad0*/  LOP3.LUT R132, R211, 0x1f0, RZ, 0xc0, !PT ;  /* 0x000001f0d3847812 */ /* 0x000fc800078ec0ff */
[----:B------:R-:W-:Y:S01]  /*1ae0*/  IADD3 R133, PT, PT, R158, R132, R157 ;  /* 0x000000849e857210 */ /* 0x000fe20007ffe09d */
[----:B------:R-:W-:Y:S02]  /*1af0*/  IMAD.SHL.U32 R157, R150, 0x2, RZ ;  /* 0x00000002969d7824 */ /* 0x000fe400078e00ff */
[----:B------:R-:W-:Y:S01]  /*1b00*/  HMMA.16816.F32 R104, R12, R100, RZ ;  /* 0x000000640c68723c */ /* 0x000fe200000018ff */
[----:B------:R-:W-:Y:S02]  /*1b10*/  IADD3 R133, PT, PT, R152, -UR22, R133 ;  /* 0x8000001698857c10 */ /* 0x000fe4000fffe085 */
[----:B------:R-:W-:-:S03]  /*1b20*/  LOP3.LUT R157, R218, 0x6, R157, 0xf8, !PT ;  /* 0x00000006da9d7812 */ /* 0x000fc600078ef89d */
[----:B------:R-:W-:Y:S01]  /*1b30*/  IMAD.IADD R145, R133, 0x1, R156 ;  /* 0x0000000185917824 */ /* 0x000fe200078e029c */
[C---:B------:R-:W-:Y:S01]  /*1b40*/  LOP3.LUT R159, R157.reuse, 0x8, RZ, 0xfc, !PT ;  /* 0x000000089d9f7812 */ /* 0x040fe200078efcff */
[C---:B------:R-:W-:Y:S01]  /*1b50*/  HMMA.16816.F32 R96, R12.reuse, R92, RZ ;  /* 0x0000005c0c60723c */ /* 0x040fe200000018ff */
[----:B------:R-:W-:Y:S02]  /*1b60*/  LOP3.LUT R161, R157, 0x19, RZ, 0xfc, !PT ;  /* 0x000000199da17812 */ /* 0x000fe400078efcff */
[C-C-:B------:R-:W-:Y:S02]  /*1b70*/  VIADDMNMX R154, R145.reuse, 0x1, R152.reuse, PT ;  /* 0x00000001919a7846 */ /* 0x140fe40003800198 */
[----:B------:R-:W-:Y:S02]  /*1b80*/  VIADDMNMX R152, R145, 0x9, R152, PT ;  /* 0x0000000991987846 */ /* 0x000fe40003800198 */
[C---:B------:R-:W-:Y:S01]  /*1b90*/  LOP3.LUT R145, R157.reuse, 0x1, RZ, 0xfc, !PT ;  /* 0x000000019d917812 */ /* 0x040fe200078efcff */
[----:B------:R-:W-:Y:S01]  /*1ba0*/  HMMA.16816.F32 R88, R12, R84, RZ ;  /* 0x000000540c58723c */ /* 0x000fe200000018ff */
[----:B------:R-:W-:-:S02]  /*1bb0*/  ISETP.GE.AND P4, PT, R157, R152, PT ;  /* 0x000000989d00720c */ /* 0x000fc40003f86270 */
[C---:B------:R-:W-:Y:S02]  /*1bc0*/  ISETP.GE.AND P1, PT, R145.reuse, R154, PT ;  /* 0x0000009a9100720c */ /* 0x040fe40003f26270 */
[----:B------:R-:W-:Y:S02]  /*1bd0*/  ISETP.GE.AND P0, PT, R145, R152, PT ;  /* 0x000000989100720c */ /* 0x000fe40003f06270 */
[----:B------:R-:W-:Y:S01]  /*1be0*/  LOP3.LUT R145, R157, 0x10, RZ, 0xfc, !PT ;  /* 0x000000109d917812 */ /* 0x000fe200078efcff */
[----:B------:R-:W-:Y:S01]  /*1bf0*/  HMMA.16816.F32 R80, R12, R76, RZ ;  /* 0x0000004c0c50723c */ /* 0x000fe200000018ff */
[----:B------:R-:W-:Y:S02]  /*1c00*/  FSEL R10, R10, -INF , !P4 ;  /* 0xff8000000a0a7808 */ /* 0x000fe40006000000 */
[----:B------:R-:W-:Y:S02]  /*1c10*/  FSEL R9, R9, -INF , !P1 ;  /* 0xff80000009097808 */ /* 0x000fe40004800000 */
[----:B------:R-:W-:-:S02]  /*1c20*/  ISETP.GE.AND P4, PT, R145, R154, PT ;  /* 0x0000009a9100720c */ /* 0x000fc40003f86270 */
[----:B------:R-:W-:Y:S01]  /*1c30*/  ISETP.GE.AND P1, PT, R145, R152, PT ;  /* 0x000000989100720c */ /* 0x000fe20003f26270 */
[C---:B------:R-:W-:Y:S01]  /*1c40*/  HMMA.16816.F32 R72, R12.reuse, R68, RZ ;  /* 0x000000440c48723c */ /* 0x040fe200000018ff */
[C---:B------:R-:W-:Y:S02]  /*1c50*/  ISETP.GE.AND P3, PT, R159.reuse, R154, PT ;  /* 0x0000009a9f00720c */ /* 0x040fe40003f66270 */
[----:B------:R-:W-:Y:S02]  /*1c60*/  ISETP.GE.AND P5, PT, R159, R152, PT ;  /* 0x000000989f00720c */ /* 0x000fe40003fa6270 */
[----:B------:R-:W-:Y:S02]  /*1c70*/  FSEL R11, R11, -INF , !P0 ;  /* 0xff8000000b0b7808 */ /* 0x000fe40004000000 */
[C---:B------:R-:W-:Y:S01]  /*1c80*/  LOP3.LUT R159, R157.reuse, 0x18, RZ, 0xfc, !PT ;  /* 0x000000189d9f7812 */ /* 0x040fe200078efcff */
[C---:B------:R-:W-:Y:S08]  /*1c90*/  HMMA.16816.F32 R64, R12.reuse, R60, RZ ;  /* 0x0000003c0c40723c */ /* 0x040ff000000018ff */
[C---:B---3--:R-:W-:Y:S08]  /*1ca0*/  HMMA.16816.F32 R56, R12.reuse, R52, RZ ;  /* 0x000000340c38723c */ /* 0x048ff000000018ff */
[C---:B------:R-:W-:Y:S08]  /*1cb0*/  HMMA.16816.F32 R48, R12.reuse, R44, RZ ;  /* 0x0000002c0c30723c */ /* 0x040ff000000018ff */
[C---:B------:R-:W-:Y:S08]  /*1cc0*/  HMMA.16816.F32 R40, R12.reuse, R36, RZ ;  /* 0x000000240c28723c */ /* 0x040ff000000018ff */
[C---:B------:R-:W-:Y:S08]  /*1cd0*/  HMMA.16816.F32 R32, R12.reuse, R28, RZ ;  /* 0x0000001c0c20723c */ /* 0x040ff000000018ff */
        /* <DEDUP_REMOVED lines=17> */
[----:B------:R-:W-:Y:S01]  /*1df0*/  HMMA.16816.F32 R4, R140, R146, R4 ;  /* 0x000000928c04723c */ /* 0x000fe20000001804 */
[----:B------:R-:W-:-:S04]  /*1e00*/  LOP3.LUT R147, R157, 0x9, RZ, 0xfc, !PT ;  /* 0x000000099d937812 */ /* 0x000fc800078efcff */
[C---:B------:R-:W-:Y:S02]  /*1e10*/  ISETP.GE.AND P2, PT, R147.reuse, R154, PT ;  /* 0x0000009a9300720c */ /* 0x040fe40003f46270 */
[----:B------:R-:W-:Y:S01]  /*1e20*/  ISETP.GE.AND P6, PT, R147, R152, PT ;  /* 0x000000989300720c */ /* 0x000fe20003fc6270 */
[----:B----4-:R-:W-:Y:S01]  /*1e30*/  HMMA.16816.F32 R128, R140, R136, R128 ;  /* 0x000000888c80723c */ /* 0x010fe20000001880 */
[----:B------:R-:W2:Y:S01]  /*1e40*/  LDSM.16.M88.4 R144, [R2+0x1c00] ;  /* 0x001c00000290783b */ /* 0x000ea20000000200 */
[----:B------:R-:W-:-:S04]  /*1e50*/  LOP3.LUT R137, R157, 0x11, RZ, 0xfc, !PT ;  /* 0x000000119d897812 */ /* 0x000fc800078efcff */
[----:B------:R-:W-:Y:S02]  /*1e60*/  ISETP.GE.AND P0, PT, R137, R154, PT ;  /* 0x0000009a8900720c */ /* 0x000fe40003f06270 */
[----:B------:R-:W-:Y:S03]  /*1e70*/  HMMA.16816.F32 R124, R140, R138, R124 ;  /* 0x0000008a8c7c723c */ /* 0x000fe6000000187c */
[----:B------:R-:W-:Y:S02]  /*1e80*/  FSEL R138, R5, -INF , !P2 ;  /* 0xff800000058a7808 */ /* 0x000fe40005000000 */
[----:B------:R-:W-:Y:S02]  /*1e90*/  FSEL R136, R4, -INF , !P3 ;  /* 0xff80000004887808 */ /* 0x000fe40005800000 */
[----:B------:R-:W-:Y:S02]  /*1ea0*/  LOP3.LUT R5, R157, 0x20, RZ, 0xfc, !PT ;  /* 0x000000209d057812 */ /* 0x000fe400078efcff */
[----:B------:R-:W-:-:S02]  /*1eb0*/  ISETP.GE.AND P3, PT, R137, R152, PT ;  /* 0x000000988900720c */ /* 0x000fc40003f66270 */
[----:B------:R-:W-:Y:S02]  /*1ec0*/  FSEL R137, R6, -INF , !P5 ;  /* 0xff80000006897808 */ /* 0x000fe40006800000 */
[----:B------:R-:W-:Y:S02]  /*1ed0*/  ISETP.GE.AND P5, PT, R159, R154, PT ;  /* 0x0000009a9f00720c */ /* 0x000fe40003fa6270 */
[----:B------:R-:W-:Y:S01]  /*1ee0*/  FSEL R139, R7, -INF , !P6 ;  /* 0xff800000078b7808 */ /* 0x000fe20007000000 */
[----:B-1----:R-:W-:Y:S01]  /*1ef0*/  HMMA.16816.F32 R120, R140, R132, R120 ;  /* 0x000000848c78723c */ /* 0x002fe20000001878 */
[----:B------:R-:W-:Y:S02]  /*1f00*/  LOP3.LUT R133, R157, 0x21, RZ, 0xfc, !PT ;  /* 0x000000219d857812 */ /* 0x000fe400078efcff */
[----:B------:R-:W-:Y:S02]  /*1f10*/  FSEL R130, R130, -INF , !P1 ;  /* 0xff80000082827808 */ /* 0x000fe40004800000 */
[----:B------:R-:W-:-:S02]  /*1f20*/  FSEL R129, R129, -INF , !P0 ;  /* 0xff80000081817808 */ /* 0x000fc40004000000 */
[----:B------:R-:W-:Y:S01]  /*1f30*/  ISETP.GE.AND P2, PT, R159, R152, PT ;  /* 0x000000989f00720c */ /* 0x000fe20003f46270 */
[C---:B------:R-:W-:Y:S01]  /*1f40*/  HMMA.16816.F32 R116, R140.reuse, R134, R116 ;  /* 0x000000868c74723c */ /* 0x040fe20000001874 */
[-C--:B------:R-:W-:Y:S02]  /*1f50*/  ISETP.GE.AND P6, PT, R161, R154.reuse, PT ;  /* 0x0000009aa100720c */ /* 0x080fe40003fc6270 */
[C---:B------:R-:W-:Y:S02]  /*1f60*/  ISETP.GE.AND P1, PT, R5.reuse, R154, PT ;  /* 0x0000009a0500720c */ /* 0x040fe40003f26270 */
[----:B------:R-:W-:Y:S02]  /*1f70*/  ISETP.GE.AND P0, PT, R5, R152, PT ;  /* 0x000000980500720c */ /* 0x000fe40003f06270 */
[----:B------:R-:W-:Y:S01]  /*1f80*/  FSEL R159, R128, -INF , !P4 ;  /* 0xff800000809f7808 */ /* 0x000fe20006000000 */
[----:B--2---:R-:W-:Y:S01]  /*1f90*/  HMMA.16816.F32 R112, R140, R144, R112 ;  /* 0x000000908c70723c */ /* 0x004fe20000001870 */
[----:B------:R-:W1:Y:S01]  /*1fa0*/  LDSM.16.M88.4 R4, [R2+0x2000] ;  /* 0x002000000204783b */ /* 0x000e620000000200 */
[----:B------:R-:W-:-:S02]  /*1fb0*/  FSEL R131, R131, -INF , !P3 ;  /* 0xff80000083837808 */ /* 0x000fc40005800000 */
[----:B------:R-:W-:Y:S02]  /*1fc0*/  FSEL R128, R124, -INF , !P5 ;  /* 0xff8000007c807808 */ /* 0x000fe40006800000 */
[----:B------:R-:W-:Y:S02]  /*1fd0*/  ISETP.GE.AND P4, PT, R161, R152, PT ;  /* 0x00000098a100720c */ /* 0x000fe40003f86270 */
[C---:B------:R-:W-:Y:S01]  /*1fe0*/  ISETP.GE.AND P3, PT, R133.reuse, R154, PT ;  /* 0x0000009a8500720c */ /* 0x040fe20003f66270 */
[----:B------:R-:W-:Y:S01]  /*1ff0*/  HMMA.16816.F32 R108, R140, R146, R108 ;  /* 0x000000928c6c723c */ /* 0x000fe2000000186c */
[----:B------:R-:W-:Y:S02]  /*2000*/  ISETP.GE.AND P5, PT, R133, R152, PT ;  /* 0x000000988500720c */ /* 0x000fe40003fa6270 */
[C---:B------:R-:W-:Y:S02]  /*2010*/  LOP3.LUT R161, R157.reuse, 0x28, RZ, 0xfc, !PT ;  /* 0x000000289da17812 */ /* 0x040fe400078efcff */
[----:B------:R-:W-:-:S02]  /*2020*/  LOP3.LUT R135, R157, 0x29, RZ, 0xfc, !PT ;  /* 0x000000299d877812 */ /* 0x000fc400078efcff */
[----:B------:R-:W-:Y:S02]  /*2030*/  FSEL R133, R125, -INF , !P6 ;  /* 0xff8000007d857808 */ /* 0x000fe40007000000 */
[----:B------:R-:W-:Y:S02]  /*2040*/  LOP3.LUT R125, R157, 0x30, RZ, 0xfc, !PT ;  /* 0x000000309d7d7812 */ /* 0x000fe400078efcff */
[----:B------:R-:W-:Y:S02]  /*2050*/  FSEL R132, R126, -INF , !P2 ;  /* 0xff8000007e847808 */ /* 0x000fe40005000000 */
[----:B------:R-:W-:Y:S02]  /*2060*/  FSEL R134, R127, -INF , !P4 ;  /* 0xff8000007f867808 */ /* 0x000fe40006000000 */
[----:B------:R-:W-:Y:S02]  /*2070*/  FSEL R120, R120, -INF , !P1 ;  /* 0xff80000078787808 */ /* 0x000fe40004800000 */
[----:B------:R-:W-:-:S02]  /*2080*/  ISETP.GE.AND P2, PT, R161, R154, PT ;  /* 0x0000009aa100720c */ /* 0x000fc40003f46270 */
[C---:B------:R-:W-:Y:S02]  /*2090*/  ISETP.GE.AND P4, PT, R135.reuse, R154, PT ;  /* 0x0000009a8700720c */ /* 0x040fe40003f86270 */
[----:B------:R-:W-:Y:S02]  /*20a0*/  ISETP.GE.AND P1, PT, R135, R152, PT ;  /* 0x000000988700720c */ /* 0x000fe40003f26270 */
[----:B------:R-:W-:Y:S02]  /*20b0*/  LOP3.LUT R145, R157, 0x31, RZ, 0xfc, !PT ;  /* 0x000000319d917812 */ /* 0x000fe400078efcff */
[----:B------:R-:W-:Y:S02]  /*20c0*/  FSEL R135, R122, -INF , !P0 ;  /* 0xff8000007a877808 */ /* 0x000fe40004000000 */
[----:B------:R-:W-:Y:S02]  /*20d0*/  FSEL R121, R121, -INF , !P3 ;  /* 0xff80000079797808 */ /* 0x000fe40005800000 */
[----:B------:R-:W-:-:S02]  /*20e0*/  ISETP.GE.AND P0, PT, R125, R154, PT ;  /* 0x0000009a7d00720c */ /* 0x000fc40003f06270 */
[----:B------:R-:W-:Y:S01]  /*20f0*/  ISETP.GE.AND P3, PT, R125, R152, PT ;  /* 0x000000987d00720c */ /* 0x000fe20003f66270 */
[C---:B-1----:R-:W-:Y:S01]  /*2100*/  HMMA.16816.F32 R104, R140.reuse, R4, R104 ;  /* 0x000000048c68723c */ /* 0x042fe20000001868 */
[----:B------:R-:W1:Y:S01]  /*2110*/  LDSM.16.M88.4 R124, [R2+0x2400] ;  /* 0x00240000027c783b */ /* 0x000e620000000200 */
[----:B------:R-:W-:Y:S02]  /*2120*/  FSEL R123, R123, -INF , !P5 ;  /* 0xff8000007b7b7808 */ /* 0x000fe40006800000 */
[----:B------:R-:W-:Y:S02]  /*2130*/  FSEL R122, R116, -INF , !P2 ;  /* 0xff800000747a7808 */ /* 0x000fe40005000000 */
[C---:B------:R-:W-:Y:S02]  /*2140*/  ISETP.GE.AND P5, PT, R145.reuse, R154, PT ;  /* 0x0000009a9100720c */ /* 0x040fe40003fa6270 */
[----:B------:R-:W-:Y:S01]  /*2150*/  ISETP.GE.AND P2, PT, R145, R152, PT ;  /* 0x000000989100720c */ /* 0x000fe20003f46270 */
[----:B------:R-:W-:Y:S01]  /*2160*/  HMMA.16816.F32 R100, R140, R6, R100 ;  /* 0x000000068c64723c */ /* 0x000fe20000001864 */
[----:B------:R-:W-:-:S02]  /*2170*/  LOP3.LUT R147, R157, 0x39, RZ, 0xfc, !PT ;  /* 0x000000399d937812 */ /* 0x000fc400078efcff */
[----:B------:R-:W-:Y:S02]  /*2180*/  FSEL R145, R117, -INF , !P4 ;  /* 0xff80000075917808 */ /* 0x000fe40006000000 */
[----:B------:R-:W-:Y:S02]  /*2190*/  LOP3.LUT R117, R157, 0x40, RZ, 0xfc, !PT ;  /* 0x000000409d757812 */ /* 0x000fe400078efcff */
[----:B------:R-:W-:Y:S02]  /*21a0*/  ISETP.GE.AND P6, PT, R161, R152, PT ;  /* 0x00000098a100720c */ /* 0x000fe40003fc6270 */
[----:B------:R-:W-:Y:S02]  /*21b0*/  FSEL R146, R119, -INF , !P1 ;  /* 0xff80000077927808 */ /* 0x000fe40004800000 */
[----:B------:R-:W-:Y:S02]  /*21c0*/  FSEL R112, R112, -INF , !P0 ;  /* 0xff80000070707808 */ /* 0x000fe40004000000 */
[----:B------:R-:W-:-:S02]  /*21d0*/  ISETP.GE.AND P1, PT, R147, R154, PT ;  /* 0x0000009a9300720c */ /* 0x000fc40003f26270 */
[----:B------:R-:W-:Y:S02]  /*21e0*/  ISETP.GE.AND P0, PT, R147, R152, PT ;  /* 0x000000989300720c */ /* 0x000fe40003f06270 */
[----:B------:R-:W-:Y:S02]  /*21f0*/  FSEL R147, R114, -INF , !P3 ;  /* 0xff80000072937808 */ /* 0x000fe40005800000 */
[----:B------:R-:W-:Y:S02]  /*2200*/  FSEL R113, R113, -INF , !P5 ;  /* 0xff80000071717808 */ /* 0x000fe40006800000 */
[----:B------:R-:W-:Y:S02]  /*2210*/  FSEL R144, R118, -INF , !P6 ;  /* 0xff80000076907808 */ /* 0x000fe40007000000 */
[C---:B------:R-:W-:Y:S02]  /*2220*/  ISETP.GE.AND P3, PT, R117.reuse, R154, PT ;  /* 0x0000009a7500720c */ /* 0x040fe40003f66270 */
[----:B------:R-:W-:-:S02]  /*2230*/  ISETP.GE.AND P5, PT, R117, R152, PT ;  /* 0x000000987500720c */ /* 0x000fc40003fa6270 */
[----:B------:R-:W2:Y:S01]  /*2240*/  LDSM.16.M88.4 R116, [R2+0x2800] ;  /* 0x002800000274783b */ /* 0x000ea20000000200 */
[C---:B------:R-:W-:Y:S02]  /*2250*/  LOP3.LUT R161, R157.reuse, 0x38, RZ, 0xfc, !PT ;  /* 0x000000389da17812 */ /* 0x040fe400078efcff */
[----:B------:R-:W-:Y:S02]  /*2260*/  LOP3.LUT R5, R157, 0x41, RZ, 0xfc, !PT ;  /* 0x000000419d057812 */ /* 0x000fe400078efcff */
[----:B------:R-:W-:Y:S01]  /*2270*/  ISETP.GE.AND P6, PT, R161, R154, PT ;  /* 0x0000009aa100720c */ /* 0x000fe20003fc6270 */
[----:B-1----:R-:W-:Y:S01]  /*2280*/  HMMA.16816.F32 R96, R140, R124, R96 ;  /* 0x0000007c8c60723c */ /* 0x002fe20000001860 */
[----:B------:R-:W-:Y:S02]  /*2290*/  FSEL R115, R115, -INF , !P2 ;  /* 0xff80000073737808 */ /* 0x000fe40005000000 */
[----:B------:R-:W-:Y:S02]  /*22a0*/  FSEL R108, R108, -INF , !P6 ;  /* 0xff8000006c6c7808 */ /* 0x000fe40007000000 */
[----:B------:R-:W-:-:S02]  /*22b0*/  ISETP.GE.AND P4, PT, R161, R152, PT ;  /* 0x00000098a100720c */ /* 0x000fc40003f86270 */
[C---:B------:R-:W-:Y:S01]  /*22c0*/  ISETP.GE.AND P2, PT, R5.reuse, R154, PT ;  /* 0x0000009a0500720c */ /* 0x040fe20003f46270 */
[----:B------:R-:W-:Y:S01]  /*22d0*/  HMMA.16816.F32 R92, R140, R126, R92 ;  /* 0x0000007e8c5c723c */ /* 0x000fe2000000185c */
[----:B------:R-:W-:Y:S02]  /*22e0*/  ISETP.GE.AND P6, PT, R5, R152, PT ;  /* 0x000000980500720c */ /* 0x000fe40003fc6270 */
[----:B------:R-:W-:Y:S02]  /*22f0*/  LOP3.LUT R5, R157, 0x48, RZ, 0xfc, !PT ;  /* 0x000000489d057812 */ /* 0x000fe400078efcff */
[----:B------:R-:W-:Y:S02]  /*2300*/  FSEL R110, R110, -INF , !P4 ;  /* 0xff8000006e6e7808 */ /* 0x000fe40006000000 */
[----:B------:R-:W-:Y:S02]  /*2310*/  FSEL R109, R109, -INF , !P1 ;  /* 0xff8000006d6d7808 */ /* 0x000fe40004800000 */
[----:B------:R-:W-:-:S02]  /*2320*/  ISETP.GE.AND P4, PT, R5, R154, PT ;  /* 0x0000009a0500720c */ /* 0x000fc40003f86270 */
[----:B------:R-:W-:Y:S02]  /*2330*/  ISETP.GE.AND P1, PT, R5, R152, PT ;  /* 0x000000980500720c */ /* 0x000fe40003f26270 */
[C---:B------:R-:W-:Y:S02]  /*2340*/  LOP3.LUT R7, R157.reuse, 0x49, RZ, 0xfc, !PT ;  /* 0x000000499d077812 */ /* 0x040fe400078efcff */
[----:B------:R-:W-:Y:S02]  /*2350*/  LOP3.LUT R5, R157, 0x50, RZ, 0xfc, !PT ;  /* 0x000000509d057812 */ /* 0x000fe400078efcff */
[----:B------:R-:W-:Y:S02]  /*2360*/  FSEL R111, R111, -INF , !P0 ;  /* 0xff8000006f6f7808 */ /* 0x000fe40004000000 */
[----:B------:R-:W-:Y:S02]  /*2370*/  FSEL R104, R104, -INF , !P3 ;  /* 0xff80000068687808 */ /* 0x000fe40005800000 */
[----:B------:R-:W-:-:S02]  /*2380*/  LOP3.LUT R125, R157, 0x51, RZ, 0xfc, !PT ;  /* 0x000000519d7d7812 */ /* 0x000fc400078efcff */
[----:B------:R-:W-:Y:S02]  /*2390*/  FSEL R106, R106, -INF , !P5 ;  /* 0xff8000006a6a7808 */ /* 0x000fe40006800000 */
[----:B------:R-:W-:Y:S01]  /*23a0*/  FSEL R105, R105, -INF , !P2 ;  /* 0xff80000069697808 */ /* 0x000fe20005000000 */
[C---:B--2---:R-:W-:Y:S01]  /*23b0*/  HMMA.16816.F32 R88, R140.reuse, R116, R88 ;  /* 0x000000748c58723c */ /* 0x044fe20000001858 */
[C---:B------:R-:W-:Y:S02]  /*23c0*/  ISETP.GE.AND P0, PT, R7.reuse, R154, PT ;  /* 0x0000009a0700720c */ /* 0x040fe40003f06270 */
[----:B------:R-:W-:Y:S02]  /*23d0*/  ISETP.GE.AND P3, PT, R7, R152, PT ;  /* 0x000000980700720c */ /* 0x000fe40003f66270 */
[C---:B------:R-:W-:Y:S02]  /*23e0*/  ISETP.GE.AND P5, PT, R5.reuse, R154, PT ;  /* 0x0000009a0500720c */ /* 0x040fe40003fa6270 */
[----:B------:R-:W-:Y:S01]  /*23f0*/  ISETP.GE.AND P2, PT, R5, R152, PT ;  /* 0x000000980500720c */ /* 0x000fe20003f46270 */
[----:B------:R-:W-:Y:S01]  /*2400*/  HMMA.16816.F32 R84, R140, R118, R84 ;  /* 0x000000768c54723c */ /* 0x000fe20000001854 */
[----:B------:R-:W1:Y:S01]  /*2410*/  LDSM.16.M88.4 R4, [R2+0x2c00] ;  /* 0x002c00000204783b */ /* 0x000e620000000200 */
[----:B------:R-:W-:-:S02]  /*2420*/  FSEL R107, R107, -INF , !P6 ;  /* 0xff8000006b6b7808 */ /* 0x000fc40007000000 */
[----:B------:R-:W-:Y:S02]  /*2430*/  FSEL R114, R100, -INF , !P4 ;  /* 0xff80000064727808 */ /* 0x000fe40006000000 */
[C---:B------:R-:W-:Y:S02]  /*2440*/  ISETP.GE.AND P6, PT, R125.reuse, R154, PT ;  /* 0x0000009a7d00720c */ /* 0x040fe40003fc6270 */
[----:B------:R-:W-:Y:S02]  /*2450*/  ISETP.GE.AND P4, PT, R125, R152, PT ;  /* 0x000000987d00720c */ /* 0x000fe40003f86270 */
[----:B------:R-:W-:Y:S02]  /*2460*/  FSEL R125, R101, -INF , !P0 ;  /* 0xff800000657d7808 */ /* 0x000fe40004000000 */
[C---:B------:R-:W-:Y:S02]  /*2470*/  LOP3.LUT R101, R157.reuse, 0x60, RZ, 0xfc, !PT ;  /* 0x000000609d657812 */ /* 0x040fe400078efcff */
[----:B------:R-:W-:-:S02]  /*2480*/  LOP3.LUT R127, R157, 0x59, RZ, 0xfc, !PT ;  /* 0x000000599d7f7812 */ /* 0x000fc400078efcff */
[----:B------:R-:W-:Y:S02]  /*2490*/  FSEL R126, R103, -INF , !P3 ;  /* 0xff800000677e7808 */ /* 0x000fe40005800000 */
[----:B------:R-:W-:Y:S02]  /*24a0*/  FSEL R96, R96, -INF , !P5 ;  /* 0xff80000060607808 */ /* 0x000fe40006800000 */
[----:B------:R-:W-:Y:S02]  /*24b0*/  FSEL R117, R98, -INF , !P2 ;  /* 0xff80000062757808 */ /* 0x000fe40005000000 */
[----:B------:R-:W-:Y:S02]  /*24c0*/  FSEL R97, R97, -INF , !P6 ;  /* 0xff80000061617808 */ /* 0x000fe40007000000 */
[----:B------:R-:W-:Y:S02]  /*24d0*/  FSEL R124, R102, -INF , !P1 ;  /* 0xff800000667c7808 */ /* 0x000fe40004800000 */
[----:B------:R-:W-:-:S02]  /*24e0*/  ISETP.GE.AND P3, PT, R127, R154, PT ;  /* 0x0000009a7f00720c */ /* 0x000fc40003f66270 */
[----:B------:R-:W-:Y:S02]  /*24f0*/  ISETP.GE.AND P5, PT, R127, R152, PT ;  /* 0x000000987f00720c */ /* 0x000fe40003fa6270 */
[C---:B------:R-:W-:Y:S02]  /*2500*/  ISETP.GE.AND P2, PT, R101.reuse, R154, PT ;  /* 0x0000009a6500720c */ /* 0x040fe40003f46270 */
[----:B------:R-:W-:Y:S02]  /*2510*/  ISETP.GE.AND P6, PT, R101, R152, PT ;  /* 0x000000986500720c */ /* 0x000fe40003fc6270 */
[C---:B------:R-:W-:Y:S01]  /*2520*/  LOP3.LUT R127, R157.reuse, 0x61, RZ, 0xfc, !PT ;  /* 0x000000619d7f7812 */ /* 0x040fe200078efcff */
[----:B------:R-:W2:Y:S01]  /*2530*/  LDSM.16.M88.4 R100, [R2+0x3000] ;  /* 0x003000000264783b */ /* 0x000ea20000000200 */
[----:B------:R-:W-:Y:S02]  /*2540*/  LOP3.LUT R161, R157, 0x58, RZ, 0xfc, !PT ;  /* 0x000000589da17812 */ /* 0x000fe400078efcff */
[----:B------:R-:W-:-:S02]  /*2550*/  FSEL R99, R99, -INF , !P4 ;  /* 0xff80000063637808 */ /* 0x000fc40006000000 */
[----:B------:R-:W-:Y:S01]  /*2560*/  FSEL R118, R93, -INF , !P3 ;  /* 0xff8000005d767808 */ /* 0x000fe20005800000 */
[C---:B-1----:R-:W-:Y:S01]  /*2570*/  HMMA.16816.F32 R80, R140.reuse, R4, R80 ;  /* 0x000000048c50723c */ /* 0x042fe20000001850 */
[-C--:B------:R-:W-:Y:S02]  /*2580*/  ISETP.GE.AND P4, PT, R127, R154.reuse, PT ;  /* 0x0000009a7f00720c */ /* 0x080fe40003f86270 */
[----:B------:R-:W-:Y:S02]  /*2590*/  LOP3.LUT R93, R157, 0x70, RZ, 0xfc, !PT ;  /* 0x000000709d5d7812 */ /* 0x000fe400078efcff */
[C---:B------:R-:W-:Y:S02]  /*25a0*/  ISETP.GE.AND P1, PT, R161.reuse, R154, PT ;  /* 0x0000009aa100720c */ /* 0x040fe40003f26270 */
[----:B------:R-:W-:Y:S01]  /*25b0*/  ISETP.GE.AND P0, PT, R161, R152, PT ;  /* 0x00000098a100720c */ /* 0x000fe20003f06270 */
[----:B------:R-:W-:Y:S01]  /*25c0*/  HMMA.16816.F32 R76, R140, R6, R76 ;  /* 0x000000068c4c723c */ /* 0x000fe2000000184c */
[----:B------:R-:W-:-:S02]  /*25d0*/  FSEL R90, R90, -INF , !P6 ;  /* 0xff8000005a5a7808 */ /* 0x000fc40007000000 */
[----:B------:R-:W-:Y:S02]  /*25e0*/  FSEL R89, R89, -INF , !P4 ;  /* 0xff80000059597808 */ /* 0x000fe40006000000 */
[----:B------:R-:W-:Y:S02]  /*25f0*/  FSEL R98, R92, -INF , !P1 ;  /* 0xff8000005c627808 */ /* 0x000fe40004800000 */
[----:B------:R-:W-:Y:S02]  /*2600*/  FSEL R116, R94, -INF , !P0 ;  /* 0xff8000005e747808 */ /* 0x000fe40004000000 */
[----:B------:R-:W-:Y:S02]  /*2610*/  FSEL R119, R95, -INF , !P5 ;  /* 0xff8000005f777808 */ /* 0x000fe40006800000 */
[C---:B------:R-:W-:Y:S02]  /*2620*/  ISETP.GE.AND P6, PT, R93.reuse, R154, PT ;  /* 0x0000009a5d00720c */ /* 0x040fe40003fc6270 */
[----:B------:R-:W-:-:S02]  /*2630*/  ISETP.GE.AND P4, PT, R93, R152, PT ;  /* 0x000000985d00720c */ /* 0x000fc40003f86270 */
[----:B------:R-:W1:Y:S01]  /*2640*/  LDSM.16.M88.4 R92, [R2+0x3400] ;  /* 0x00340000025c783b */ /* 0x000e620000000200 */
[----:B------:R-:W-:Y:S02]  /*2650*/  ISETP.GE.AND P1, PT, R127, R152, PT ;  /* 0x000000987f00720c */ /* 0x000fe40003f26270 */
[C---:B------:R-:W-:Y:S02]  /*2660*/  LOP3.LUT R127, R157.reuse, 0x68, RZ, 0xfc, !PT ;  /* 0x000000689d7f7812 */ /* 0x040fe400078efcff */
[----:B------:R-:W-:Y:S02]  /*2670*/  LOP3.LUT R161, R157, 0x69, RZ, 0xfc, !PT ;  /* 0x000000699da17812 */ /* 0x000fe400078efcff */
[----:B------:R-:W-:Y:S02]  /*2680*/  ISETP.GE.AND P0, PT, R127, R154, PT ;  /* 0x0000009a7f00720c */ /* 0x000fe40003f06270 */
[----:B------:R-:W-:Y:S02]  /*2690*/  LOP3.LUT R5, R157, 0x71, RZ, 0xfc, !PT ;  /* 0x000000719d057812 */ /* 0x000fe400078efcff */
[----:B------:R-:W-:Y:S01]  /*26a0*/  FSEL R91, R91, -INF , !P1 ;  /* 0xff8000005b5b7808 */ /* 0x000fe20004800000 */
[----:B--2---:R-:W-:Y:S01]  /*26b0*/  HMMA.16816.F32 R72, R140, R100, R72 ;  /* 0x000000648c48723c */ /* 0x004fe20000001848 */
[----:B------:R-:W-:-:S02]  /*26c0*/  FSEL R84, R84, -INF , !P0 ;  /* 0xff80000054547808 */ /* 0x000fc40004000000 */
[----:B------:R-:W-:Y:S02]  /*26d0*/  ISETP.GE.AND P3, PT, R127, R152, PT ;  /* 0x000000987f00720c */ /* 0x000fe40003f66270 */
[-C--:B------:R-:W-:Y:S02]  /*26e0*/  ISETP.GE.AND P5, PT, R161, R154.reuse, PT ;  /* 0x0000009aa100720c */ /* 0x080fe40003fa6270 */
[C---:B------:R-:W-:Y:S01]  /*26f0*/  ISETP.GE.AND P1, PT, R5.reuse, R154, PT ;  /* 0x0000009a0500720c */ /* 0x040fe20003f26270 */
[----:B------:R-:W-:Y:S01]  /*2700*/  HMMA.16816.F32 R68, R140, R102, R68 ;  /* 0x000000668c44723c */ /* 0x000fe20000001844 */
[----:B------:R-:W-:Y:S02]  /*2710*/  ISETP.GE.AND P0, PT, R5, R152, PT ;  /* 0x000000980500720c */ /* 0x000fe40003f06270 */
[----:B------:R-:W-:Y:S02]  /*2720*/  LOP3.LUT R5, R157, 0x78, RZ, 0xfc, !PT ;  /* 0x000000789d057812 */ /* 0x000fe400078efcff */
[----:B------:R-:W-:-:S02]  /*2730*/  FSEL R86, R86, -INF , !P3 ;  /* 0xff80000056567808 */ /* 0x000fc40005800000 */
[----:B------:R-:W-:Y:S02]  /*2740*/  FSEL R85, R85, -INF , !P5 ;  /* 0xff80000055557808 */ /* 0x000fe40006800000 */
[----:B------:R-:W-:Y:S02]  /*2750*/  FSEL R127, R88, -INF , !P2 ;  /* 0xff800000587f7808 */ /* 0x000fe40005000000 */
[C---:B------:R-:W-:Y:S02]  /*2760*/  ISETP.GE.AND P3, PT, R5.reuse, R154, PT ;  /* 0x0000009a0500720c */ /* 0x040fe40003f66270 */
[-C--:B------:R-:W-:Y:S02]  /*2770*/  ISETP.GE.AND P5, PT, R5, R152.reuse, PT ;  /* 0x000000980500720c */ /* 0x080fe40003fa6270 */
[----:B------:R-:W-:Y:S02]  /*2780*/  ISETP.GE.AND P2, PT, R161, R152, PT ;  /* 0x00000098a100720c */ /* 0x000fe40003f46270 */
[----:B------:R-:W-:-:S02]  /*2790*/  LOP3.LUT R7, R157, 0x79, RZ, 0xfc, !PT ;  /* 0x000000799d077812 */ /* 0x000fc400078efcff */
[----:B------:R-:W-:Y:S01]  /*27a0*/  LOP3.LUT R5, R157, 0x80, RZ, 0xfc, !PT ;  /* 0x000000809d057812 */ /* 0x000fe200078efcff */
[C---:B-1----:R-:W-:Y:S01]  /*27b0*/  HMMA.16816.F32 R64, R140.reuse, R92, R64 ;  /* 0x0000005c8c40723c */ /* 0x042fe20000001840 */
[----:B------:R-:W-:Y:S02]  /*27c0*/  FSEL R87, R87, -INF , !P2 ;  /* 0xff80000057577808 */ /* 0x000fe40005000000 */
[----:B------:R-:W-:Y:S02]  /*27d0*/  FSEL R80, R80, -INF , !P6 ;  /* 0xff80000050507808 */ /* 0x000fe40007000000 */
[----:B------:R-:W-:Y:S02]  /*27e0*/  LOP3.LUT R101, R157, 0x81, RZ, 0xfc, !PT ;  /* 0x000000819d657812 */ /* 0x000fe400078efcff */
[----:B------:R-:W-:Y:S01]  /*27f0*/  FSEL R82, R82, -INF , !P4 ;  /* 0xff80000052527808 */ /* 0x000fe20006000000 */
[----:B------:R-:W-:Y:S01]  /*2800*/  HMMA.16816.F32 R60, R140, R94, R60 ;  /* 0x0000005e8c3c723c */ /* 0x000fe2000000183c */
[----:B------:R-:W-:-:S02]  /*2810*/  FSEL R81, R81, -INF , !P1 ;  /* 0xff80000051517808 */ /* 0x000fc40004800000 */
[C---:B------:R-:W-:Y:S02]  /*2820*/  ISETP.GE.AND P2, PT, R7.reuse, R154, PT ;  /* 0x0000009a0700720c */ /* 0x040fe40003f46270 */
[----:B------:R-:W-:Y:S02]  /*2830*/  ISETP.GE.AND P6, PT, R7, R152, PT ;  /* 0x000000980700720c */ /* 0x000fe40003fc6270 */
[C---:B------:R-:W-:Y:S02]  /*2840*/  ISETP.GE.AND P4, PT, R5.reuse, R154, PT ;  /* 0x0000009a0500720c */ /* 0x040fe40003f86270 */
[----:B------:R-:W-:Y:S02]  /*2850*/  ISETP.GE.AND P1, PT, R5, R152, PT ;  /* 0x000000980500720c */ /* 0x000fe40003f26270 */
[----:B------:R-:W1:Y:S01]  /*2860*/  LDSM.16.M88.4 R4, [R2+0x3800] ;  /* 0x003800000204783b */ /* 0x000e620000000200 */
[----:B------:R-:W-:Y:S02]  /*2870*/  FSEL R83, R83, -INF , !P0 ;  /* 0xff80000053537808 */ /* 0x000fe40004000000 */
[----:B------:R-:W-:-:S02]  /*2880*/  FSEL R88, R76, -INF , !P3 ;  /* 0xff8000004c587808 */ /* 0x000fc40005800000 */
[C---:B------:R-:W-:Y:S02]  /*2890*/  ISETP.GE.AND P0, PT, R101.reuse, R154, PT ;  /* 0x0000009a6500720c */ /* 0x040fe40003f06270 */
[----:B------:R-:W-:Y:S02]  /*28a0*/  ISETP.GE.AND P3, PT, R101, R152, PT ;  /* 0x000000986500720c */ /* 0x000fe40003f66270 */
[----:B------:R-:W-:Y:S02]  /*28b0*/  FSEL R101, R77, -INF , !P2 ;  /* 0xff8000004d657808 */ /* 0x000fe40005000000 */
[C---:B------:R-:W-:Y:S02]  /*28c0*/  LOP3.LUT R77, R157.reuse, 0x90, RZ, 0xfc, !PT ;  /* 0x000000909d4d7812 */ /* 0x040fe400078efcff */
[----:B------:R-:W-:Y:S02]  /*28d0*/  LOP3.LUT R103, R157, 0x89, RZ, 0xfc, !PT ;  /* 0x000000899d677812 */ /* 0x000fe400078efcff */
[----:B------:R-:W-:-:S02]  /*28e0*/  FSEL R102, R79, -INF , !P6 ;  /* 0xff8000004f667808 */ /* 0x000fc40007000000 */
[----:B------:R-:W-:Y:S02]  /*28f0*/  FSEL R72, R72, -INF , !P4 ;  /* 0xff80000048487808 */ /* 0x000fe40006000000 */
[----:B------:R-:W-:Y:S02]  /*2900*/  FSEL R93, R74, -INF , !P1 ;  /* 0xff8000004a5d7808 */ /* 0x000fe40004800000 */
[----:B------:R-:W-:Y:S02]  /*2910*/  FSEL R73, R73, -INF , !P0 ;  /* 0xff80000049497808 */ /* 0x000fe40004000000 */
[----:B------:R-:W-:Y:S02]  /*2920*/  FSEL R100, R78, -INF , !P5 ;  /* 0xff8000004e647808 */ /* 0x000fe40006800000 */
[C---:B------:R-:W-:Y:S02]  /*2930*/  ISETP.GE.AND P6, PT, R103.reuse, R154, PT ;  /* 0x0000009a6700720c */ /* 0x040fe40003fc6270 */
[----:B------:R-:W-:-:S02]  /*2940*/  ISETP.GE.AND P4, PT, R103, R152, PT ;  /* 0x000000986700720c */ /* 0x000fc40003f86270 */
[C---:B------:R-:W-:Y:S02]  /*2950*/  ISETP.GE.AND P1, PT, R77.reuse, R154, PT ;  /* 0x0000009a4d00720c */ /* 0x040fe40003f26270 */
[----:B------:R-:W-:Y:S02]  /*2960*/  ISETP.GE.AND P0, PT, R77, R152, PT ;  /* 0x000000984d00720c */ /* 0x000fe40003f06270 */
[C---:B------:R-:W-:Y:S01]  /*2970*/  LOP3.LUT R103, R157.reuse, 0x91, RZ, 0xfc, !PT ;  /* 0x000000919d677812 */ /* 0x040fe200078efcff */
[----:B------:R-:W2:Y:S01]  /*2980*/  LDSM.16.M88.4 R76, [R2+0x3c00] ;  /* 0x003c0000024c783b */ /* 0x000ea20000000200 */
[----:B------:R-:W-:Y:S02]  /*2990*/  LOP3.LUT R161, R157, 0x88, RZ, 0xfc, !PT ;  /* 0x000000889da17812 */ /* 0x000fe400078efcff */
[----:B------:R-:W-:Y:S02]  /*29a0*/  FSEL R75, R75, -INF , !P3 ;  /* 0xff8000004b4b7808 */ /* 0x000fe40005800000 */
[----:B------:R-:W-:Y:S01]  /*29b0*/  FSEL R94, R69, -INF , !P6 ;  /* 0xff800000455e7808 */ /* 0x000fe20007000000 */
[----:B-1----:R-:W-:Y:S01]  /*29c0*/  HMMA.16816.F32 R56, R140, R4, R56 ;  /* 0x000000048c38723c */ /* 0x002fe20000001838 */
[----:B------:R-:W-:-:S02]  /*29d0*/  ISETP.GE.AND P3, PT, R103, R154, PT ;  /* 0x0000009a6700720c */ /* 0x000fc40003f66270 */
[----:B------:R-:W-:Y:S02]  /*29e0*/  LOP3.LUT R69, R157, 0xa0, RZ, 0xfc, !PT ;  /* 0x000000a09d457812 */ /* 0x000fe400078efcff */
[C---:B------:R-:W-:Y:S02]  /*29f0*/  ISETP.GE.AND P5, PT, R161.reuse, R154, PT ;  /* 0x0000009aa100720c */ /* 0x040fe40003fa6270 */
[----:B------:R-:W-:Y:S01]  /*2a00*/  ISETP.GE.AND P2, PT, R161, R152, PT ;  /* 0x00000098a100720c */ /* 0x000fe20003f46270 */
[----:B------:R-:W-:Y:S01]  /*2a10*/  HMMA.16816.F32 R52, R140, R6, R52 ;  /* 0x000000068c34723c */ /* 0x000fe20000001834 */
[----:B------:R-:W-:Y:S02]  /*2a20*/  FSEL R66, R66, -INF , !P0 ;  /* 0xff80000042427808 */ /* 0x000fe40004000000 */
[----:B------:R-:W-:Y:S02]  /*2a30*/  FSEL R65, R65, -INF , !P3 ;  /* 0xff80000041417808 */ /* 0x000fe40005800000 */
[----:B------:R-:W-:-:S02]  /*2a40*/  FSEL R74, R68, -INF , !P5 ;  /* 0xff800000444a7808 */ /* 0x000fc40006800000 */
[----:B------:R-:W-:Y:S02]  /*2a50*/  FSEL R92, R70, -INF , !P2 ;  /* 0xff800000465c7808 */ /* 0x000fe40005000000 */
[----:B------:R-:W-:Y:S02]  /*2a60*/  FSEL R95, R71, -INF , !P4 ;  /* 0xff800000475f7808 */ /* 0x000fe40006000000 */
[C---:B------:R-:W-:Y:S02]  /*2a70*/  ISETP.GE.AND P0, PT, R69.reuse, R154, PT ;  /* 0x0000009a4500720c */ /* 0x040fe40003f06270 */
[-C--:B------:R-:W-:Y:S02]  /*2a80*/  ISETP.GE.AND P3, PT, R69, R152.reuse, PT ;  /* 0x000000984500720c */ /* 0x080fe40003f66270 */
[----:B------:R-:W1:Y:S01]  /*2a90*/  LDSM.16.M88.4 R68, [R2+0x4000] ;  /* 0x004000000244783b */ /* 0x000e620000000200 */
[----:B------:R-:W-:Y:S02]  /*2aa0*/  ISETP.GE.AND P5, PT, R103, R152, PT ;  /* 0x000000986700720c */ /* 0x000fe40003fa6270 */
[----:B------:R-:W-:-:S02]  /*2ab0*/  LOP3.LUT R103, R157, 0x98, RZ, 0xfc, !PT ;  /* 0x000000989d677812 */ /* 0x000fc400078efcff */
[----:B------:R-:W-:Y:S02]  /*2ac0*/  LOP3.LUT R161, R157, 0x99, RZ, 0xfc, !PT ;  /* 0x000000999da17812 */ /* 0x000fe400078efcff */
[----:B------:R-:W-:Y:S02]  /*2ad0*/  ISETP.GE.AND P2, PT, R103, R154, PT ;  /* 0x0000009a6700720c */ /* 0x000fe40003f46270 */
[----:B------:R-:W-:Y:S02]  /*2ae0*/  LOP3.LUT R5, R157, 0xa1, RZ, 0xfc, !PT ;  /* 0x000000a19d057812 */ /* 0x000fe400078efcff */
[----:B------:R-:W-:Y:S01]  /*2af0*/  FSEL R67, R67, -INF , !P5 ;  /* 0xff80000043437808 */ /* 0x000fe20006800000 */
[----:B--2---:R-:W-:Y:S01]  /*2b00*/  HMMA.16816.F32 R48, R140, R76, R48 ;  /* 0x0000004c8c30723c */ /* 0x004fe20000001830 */
[----:B------:R-:W-:Y:S02]  /*2b10*/  FSEL R60, R60, -INF , !P2 ;  /* 0xff8000003c3c7808 */ /* 0x000fe40005000000 */
[----:B------:R-:W-:-:S02]  /*2b20*/  ISETP.GE.AND P6, PT, R103, R152, PT ;  /* 0x000000986700720c */ /* 0x000fc40003fc6270 */
[-C--:B------:R-:W-:Y:S02]  /*2b30*/  ISETP.GE.AND P4, PT, R161, R154.reuse, PT ;  /* 0x0000009aa100720c */ /* 0x080fe40003f86270 */
[C---:B------:R-:W-:Y:S01]  /*2b40*/  ISETP.GE.AND P5, PT, R5.reuse, R154, PT ;  /* 0x0000009a0500720c */ /* 0x040fe20003fa6270 */
[----:B------:R-:W-:Y:S01]  /*2b50*/  HMMA.16816.F32 R44, R140, R78, R44 ;  /* 0x0000004e8c2c723c */ /* 0x000fe2000000182c */
[----:B------:R-:W-:Y:S02]  /*2b60*/  ISETP.GE.AND P2, PT, R5, R152, PT ;  /* 0x000000980500720c */ /* 0x000fe40003f46270 */
[----:B------:R-:W-:Y:S02]  /*2b70*/  LOP3.LUT R5, R157, 0xa8, RZ, 0xfc, !PT ;  /* 0x000000a89d057812 */ /* 0x000fe400078efcff */
[----:B------:R-:W-:Y:S02]  /*2b80*/  FSEL R62, R62, -INF , !P6 ;  /* 0xff8000003e3e7808 */ /* 0x000fe40007000000 */
[----:B------:R-:W-:-:S02]  /*2b90*/  FSEL R61, R61, -INF , !P4 ;  /* 0xff8000003d3d7808 */ /* 0x000fc40006000000 */
[----:B------:R-:W-:Y:S02]  /*2ba0*/  FSEL R103, R64, -INF , !P1 ;  /* 0xff80000040677808 */ /* 0x000fe40004800000 */
[C---:B------:R-:W-:Y:S02]  /*2bb0*/  ISETP.GE.AND P6, PT, R5.reuse, R154, PT ;  /* 0x0000009a0500720c */ /* 0x040fe40003fc6270 */
[-C--:B------:R-:W-:Y:S02]  /*2bc0*/  ISETP.GE.AND P4, PT, R5, R152.reuse, PT ;  /* 0x000000980500720c */ /* 0x080fe40003f86270 */
[----:B------:R-:W-:Y:S02]  /*2bd0*/  ISETP.GE.AND P1, PT, R161, R152, PT ;  /* 0x00000098a100720c */ /* 0x000fe40003f26270 */
[C---:B------:R-:W-:Y:S02]  /*2be0*/  LOP3.LUT R7, R157.reuse, 0xa9, RZ, 0xfc, !PT ;  /* 0x000000a99d077812 */ /* 0x040fe400078efcff */
[----:B------:R-:W-:Y:S01]  /*2bf0*/  LOP3.LUT R5, R157, 0xb0, RZ, 0xfc, !PT ;  /* 0x000000b09d057812 */ /* 0x000fe200078efcff */
[----:B-1----:R-:W-:Y:S01]  /*2c00*/  HMMA.16816.F32 R40, R140, R68, R40 ;  /* 0x000000448c28723c */ /* 0x002fe20000001828 */
[----:B------:R-:W-:-:S02]  /*2c10*/  FSEL R63, R63, -INF , !P1 ;  /* 0xff8000003f3f7808 */ /* 0x000fc40004800000 */
[----:B------:R-:W-:Y:S02]  /*2c20*/  FSEL R56, R56, -INF , !P0 ;  /* 0xff80000038387808 */ /* 0x000fe40004000000 */
[----:B------:R-:W-:Y:S02]  /*2c30*/  LOP3.LUT R77, R157, 0xb1, RZ, 0xfc, !PT ;  /* 0x000000b19d4d7812 */ /* 0x000fe400078efcff */
[----:B------:R-:W-:Y:S01]  /*2c40*/  FSEL R58, R58, -INF , !P3 ;  /* 0xff8000003a3a7808 */ /* 0x000fe20005800000 */
[----:B------:R-:W-:Y:S01]  /*2c50*/  HMMA.16816.F32 R36, R140, R70, R36 ;  /* 0x000000468c24723c */ /* 0x000fe20000001824 */
[----:B------:R-:W-:Y:S02]  /*2c60*/  FSEL R57, R57, -INF , !P5 ;  /* 0xff80000039397808 */ /* 0x000fe40006800000 */
[C---:B------:R-:W-:Y:S02]  /*2c70*/  ISETP.GE.AND P1, PT, R7.reuse, R154, PT ;  /* 0x0000009a0700720c */ /* 0x040fe40003f26270 */
[----:B------:R-:W-:-:S02]  /*2c80*/  ISETP.GE.AND P0, PT, R7, R152, PT ;  /* 0x000000980700720c */ /* 0x000fc40003f06270 */
[C---:B------:R-:W-:Y:S02]  /*2c90*/  ISETP.GE.AND P3, PT, R5.reuse, R154, PT ;  /* 0x0000009a0500720c */ /* 0x040fe40003f66270 */
[----:B------:R-:W-:Y:S02]  /*2ca0*/  ISETP.GE.AND P5, PT, R5, R152, PT ;  /* 0x000000980500720c */ /* 0x000fe40003fa6270 */
[----:B------:R-:W1:Y:S01]  /*2cb0*/  LDSM.16.M88.4 R4, [R2+0x4400] ;  /* 0x004400000204783b */ /* 0x000e620000000200 */
[----:B------:R-:W-:Y:S02]  /*2cc0*/  FSEL R59, R59, -INF , !P2 ;  /* 0xff8000003b3b7808 */ /* 0x000fe40005000000 */
[----:B------:R-:W-:Y:S02]  /*2cd0*/  FSEL R64, R52, -INF , !P6 ;  /* 0xff80000034407808 */ /* 0x000fe40007000000 */
[C---:B------:R-:W-:Y:S02]  /*2ce0*/  ISETP.GE.AND P2, PT, R77.reuse, R154, PT ;  /* 0x0000009a4d00720c */ /* 0x040fe40003f46270 */
[----:B------:R-:W-:-:S02]  /*2cf0*/  ISETP.GE.AND P6, PT, R77, R152, PT ;  /* 0x000000984d00720c */ /* 0x000fc40003fc6270 */
[----:B------:R-:W-:Y:S02]  /*2d00*/  FSEL R77, R53, -INF , !P1 ;  /* 0xff800000354d7808 */ /* 0x000fe40004800000 */
[C---:B------:R-:W-:Y:S02]  /*2d10*/  LOP3.LUT R53, R157.reuse, 0xc0, RZ, 0xfc, !PT ;  /* 0x000000c09d357812 */ /* 0x040fe400078efcff */
[----:B------:R-:W-:Y:S02]  /*2d20*/  LOP3.LUT R79, R157, 0xb9, RZ, 0xfc, !PT ;  /* 0x000000b99d4f7812 */ /* 0x000fe400078efcff */
[----:B------:R-:W-:Y:S02]  /*2d30*/  FSEL R78, R55, -INF , !P0 ;  /* 0xff800000374e7808 */ /* 0x000fe40004000000 */
[----:B------:R-:W-:Y:S02]  /*2d40*/  FSEL R48, R48, -INF , !P3 ;  /* 0xff80000030307808 */ /* 0x000fe40005800000 */
[----:B------:R-:W-:-:S02]  /*2d50*/  FSEL R69, R50, -INF , !P5 ;  /* 0xff80000032457808 */ /* 0x000fc40006800000 */
[----:B------:R-:W-:Y:S02]  /*2d60*/  FSEL R49, R49, -INF , !P2 ;  /* 0xff80000031317808 */ /* 0x000fe40005000000 */
[----:B------:R-:W-:Y:S02]  /*2d70*/  FSEL R76, R54, -INF , !P4 ;  /* 0xff800000364c7808 */ /* 0x000fe40006000000 */
[C---:B------:R-:W-:Y:S02]  /*2d80*/  ISETP.GE.AND P0, PT, R79.reuse, R154, PT ;  /* 0x0000009a4f00720c */ /* 0x040fe40003f06270 */
[----:B------:R-:W-:Y:S02]  /*2d90*/  ISETP.GE.AND P3, PT, R79, R152, PT ;  /* 0x000000984f00720c */ /* 0x000fe40003f66270 */
[C---:B------:R-:W-:Y:S02]  /*2da0*/  ISETP.GE.AND P5, PT, R53.reuse, R154, PT ;  /* 0x0000009a3500720c */ /* 0x040fe40003fa6270 */
[----:B------:R-:W-:-:S02]  /*2db0*/  ISETP.GE.AND P2, PT, R53, R152, PT ;  /* 0x000000983500720c */ /* 0x000fc40003f46270 */
[C---:B------:R-:W-:Y:S01]  /*2dc0*/  LOP3.LUT R79, R157.reuse, 0xc1, RZ, 0xfc, !PT ;  /* 0x000000c19d4f7812 */ /* 0x040fe200078efcff */
[----:B------:R-:W2:Y:S01]  /*2dd0*/  LDSM.16.M88.4 R52, [R2+0x4800] ;  /* 0x004800000234783b */ /* 0x000ea20000000200 */
[----:B------:R-:W-:Y:S02]  /*2de0*/  LOP3.LUT R161, R157, 0xb8, RZ, 0xfc, !PT ;  /* 0x000000b89da17812 */ /* 0x000fe400078efcff */
[----:B------:R-:W-:Y:S02]  /*2df0*/  FSEL R51, R51, -INF , !P6 ;  /* 0xff80000033337808 */ /* 0x000fe40007000000 */
[----:B------:R-:W-:Y:S01]  /*2e00*/  FSEL R70, R45, -INF , !P0 ;  /* 0xff8000002d467808 */ /* 0x000fe20004000000 */
[----:B-1----:R-:W-:Y:S01]  /*2e10*/  HMMA.16816.F32 R32, R140, R4, R32 ;  /* 0x000000048c20723c */ /* 0x002fe20000001820 */
[----:B------:R-:W-:Y:S02]  /*2e20*/  ISETP.GE.AND P6, PT, R79, R154, PT ;  /* 0x0000009a4f00720c */ /* 0x000fe40003fc6270 */
[----:B------:R-:W-:-:S02]  /*2e30*/  LOP3.LUT R45, R157, 0xd0, RZ, 0xfc, !PT ;  /* 0x000000d09d2d7812 */ /* 0x000fc400078efcff */
[C---:B------:R-:W-:Y:S02]  /*2e40*/  ISETP.GE.AND P4, PT, R161.reuse, R154, PT ;  /* 0x0000009aa100720c */ /* 0x040fe40003f86270 */
[----:B------:R-:W-:Y:S01]  /*2e50*/  ISETP.GE.AND P1, PT, R161, R152, PT ;  /* 0x00000098a100720c */ /* 0x000fe20003f26270 */
[----:B------:R-:W-:Y:S01]  /*2e60*/  HMMA.16816.F32 R28, R140, R6, R28 ;  /* 0x000000068c1c723c */ /* 0x000fe2000000181c */
[----:B------:R-:W-:Y:S02]  /*2e70*/  FSEL R42, R42, -INF , !P2 ;  /* 0xff8000002a2a7808 */ /* 0x000fe40005000000 */
[----:B------:R-:W-:Y:S02]  /*2e80*/  FSEL R41, R41, -INF , !P6 ;  /* 0xff80000029297808 */ /* 0x000fe40007000000 */
[----:B------:R-:W-:Y:S02]  /*2e90*/  FSEL R50, R44, -INF , !P4 ;  /* 0xff8000002c327808 */ /* 0x000fe40006000000 */
[----:B------:R-:W-:-:S02]  /*2ea0*/  FSEL R68, R46, -INF , !P1 ;  /* 0xff8000002e447808 */ /* 0x000fc40004800000 */
[----:B------:R-:W-:Y:S02]  /*2eb0*/  FSEL R71, R47, -INF , !P3 ;  /* 0xff8000002f477808 */ /* 0x000fe40005800000 */
[C---:B------:R-:W-:Y:S02]  /*2ec0*/  ISETP.GE.AND P2, PT, R45.reuse, R154, PT ;  /* 0x0000009a2d00720c */ /* 0x040fe40003f46270 */
[-C--:B------:R-:W-:Y:S02]  /*2ed0*/  ISETP.GE.AND P6, PT, R45, R152.reuse, PT ;  /* 0x000000982d00720c */ /* 0x080fe40003fc6270 */
[----:B------:R-:W1:Y:S01]  /*2ee0*/  LDSM.16.M88.4 R44, [R2+0x4c00] ;  /* 0x004c0000022c783b */ /* 0x000e620000000200 */
[----:B------:R-:W-:Y:S01]  /*2ef0*/  ISETP.GE.AND P4, PT, R79, R152, PT ;  /* 0x000000984f00720c */ /* 0x000fe20003f86270 */
[----:B------:R-:W-:-:S04]  /*2f00*/  DEPBAR.LE SB0, 0x0 ;  /* 0x000080000000791a */ /* 0x000fc80000000000 */
[C---:B------:R-:W-:Y:S02]  /*2f10*/  LOP3.LUT R79, R157.reuse, 0xc8, RZ, 0xfc, !PT ;  /* 0x000000c89d4f7812 */ /* 0x040fe400078efcff */
[----:B------:R-:W-:Y:S02]  /*2f20*/  LOP3.LUT R161, R157, 0xc9, RZ, 0xfc, !PT ;  /* 0x000000c99da17812 */ /* 0x000fe400078efcff */
[----:B------:R-:W-:Y:S01]  /*2f30*/  ISETP.GE.AND P1, PT, R79, R154, PT ;  /* 0x0000009a4f00720c */ /* 0x000fe20003f26270 */
[----:B--2---:R-:W-:Y:S01]  /*2f40*/  HMMA.16816.F32 R24, R140, R52, R24 ;  /* 0x000000348c18723c */ /* 0x004fe20000001818 */
[----:B------:R-:W-:Y:S02]  /*2f50*/  LOP3.LUT R5, R157, 0xd1, RZ, 0xfc, !PT ;  /* 0x000000d19d057812 */ /* 0x000fe400078efcff */
[----:B------:R-:W-:Y:S02]  /*2f60*/  ISETP.GE.AND P0, PT, R79, R152, PT ;  /* 0x000000984f00720c */ /* 0x000fe40003f06270 */
[----:B------:R-:W-:-:S02]  /*2f70*/  FSEL R79, R40, -INF , !P5 ;  /* 0xff800000284f7808 */ /* 0x000fc40006800000 */
[----:B------:R-:W-:Y:S01]  /*2f80*/  FSEL R43, R43, -INF , !P4 ;  /* 0xff8000002b2b7808 */ /* 0x000fe20006000000 */
[----:B------:R-:W-:Y:S01]  /*2f90*/  HMMA.16816.F32 R20, R140, R54, R20 ;  /* 0x000000368c14723c */ /* 0x000fe20000001814 */
[----:B------:R-:W-:Y:S02]  /*2fa0*/  FSEL R40, R36, -INF , !P1 ;  /* 0xff80000024287808 */ /* 0x000fe40004800000 */
[C---:B------:R-:W-:Y:S02]  /*2fb0*/  ISETP.GE.AND P3, PT, R161.reuse, R154, PT ;  /* 0x0000009aa100720c */ /* 0x040fe40003f66270 */
[----:B------:R-:W-:Y:S02]  /*2fc0*/  ISETP.GE.AND P5, PT, R161, R152, PT ;  /* 0x00000098a100720c */ /* 0x000fe40003fa6270 */
[C---:B------:R-:W-:Y:S02]  /*2fd0*/  ISETP.GE.AND P4, PT, R5.reuse, R154, PT ;  /* 0x0000009a0500720c */ /* 0x040fe40003f86270 */
[----:B------:R-:W-:-:S02]  /*2fe0*/  ISETP.GE.AND P1, PT, R5, R152, PT ;  /* 0x000000980500720c */ /* 0x000fc40003f26270 */
[C---:B------:R-:W-:Y:S02]  /*2ff0*/  LOP3.LUT R5, R157.reuse, 0xd8, RZ, 0xfc, !PT ;  /* 0x000000d89d057812 */ /* 0x040fe400078efcff */
[----:B------:R-:W-:Y:S02]  /*3000*/  LOP3.LUT R7, R157, 0xd9, RZ, 0xfc, !PT ;  /* 0x000000d99d077812 */ /* 0x000fe400078efcff */
[----:B------:R-:W-:Y:S02]  /*3010*/  FSEL R156, R38, -INF , !P0 ;  /* 0xff800000269c7808 */ /* 0x000fe40004000000 */
[----:B------:R-:W-:Y:S02]  /*3020*/  FSEL R158, R37, -INF , !P3 ;  /* 0xff800000259e7808 */ /* 0x000fe40005800000 */
[----:B------:R-:W-:Y:S02]  /*3030*/  FSEL R160, R39, -INF , !P5 ;  /* 0xff80000027a07808 */ /* 0x000fe40006800000 */
[----:B------:R-:W-:Y:S01]  /*3040*/  FSEL R161, R32, -INF , !P2 ;  /* 0xff80000020a17808 */ /* 0x000fe20005000000 */
[----:B-1----:R-:W-:Y:S01]  /*3050*/  HMMA.16816.F32 R16, R140, R44, R16 ;  /* 0x0000002c8c10723c */ /* 0x002fe20000001810 */
[----:B------:R-:W-:-:S02]  /*3060*/  ISETP.GE.AND P0, PT, R5, R154, PT ;  /* 0x0000009a0500720c */ /* 0x000fc40003f06270 */
[----:B------:R-:W-:Y:S02]  /*3070*/  ISETP.GE.AND P3, PT, R5, R152, PT ;  /* 0x000000980500720c */ /* 0x000fe40003f66270 */
[C---:B------:R-:W-:Y:S02]  /*3080*/  ISETP.GE.AND P5, PT, R7.reuse, R154, PT ;  /* 0x0000009a0700720c */ /* 0x040fe40003fa6270 */
[----:B------:R-:W-:Y:S01]  /*3090*/  ISETP.GE.AND P2, PT, R7, R152, PT ;  /* 0x000000980700720c */ /* 0x000fe20003f46270 */
[----:B------:R-:W-:Y:S01]  /*30a0*/  HMMA.16816.F32 R12, R140, R46, R12 ;  /* 0x0000002e8c0c723c */ /* 0x000fe2000000180c */
[C---:B------:R-:W-:Y:S02]  /*30b0*/  LOP3.LUT R5, R157.reuse, 0xe0, RZ, 0xfc, !PT ;  /* 0x000000e09d057812 */ /* 0x040fe400078efcff */
[----:B------:R-:W-:Y:S02]  /*30c0*/  LOP3.LUT R7, R157, 0xe1, RZ, 0xfc, !PT ;  /* 0x000000e19d077812 */ /* 0x000fe400078efcff */
[----:B------:R-:W-:-:S02]  /*30d0*/  FSEL R53, R34, -INF , !P6 ;  /* 0xff80000022357808 */ /* 0x000fc40007000000 */
[----:B------:R-:W-:Y:S02]  /*30e0*/  FSEL R162, R35, -INF , !P1 ;  /* 0xff80000023a27808 */ /* 0x000fe40004800000 */
[----:B------:R-:W-:Y:S01]  /*30f0*/  FSEL R163, R28, -INF , !P0 ;  /* 0xff8000001ca37808 */ /* 0x000fe20004000000 */
[----:B------:R-:W-:Y:S01]  /*3100*/  BAR.SYNC.DEFER_BLOCKING 0x0 ;  /* 0x0000000000007b1d */ /* 0x000fe20000010000 */
[-C--:B------:R-:W-:Y:S02]  /*3110*/  ISETP.GE.AND P6, PT, R5, R154.reuse, PT ;  /* 0x0000009a0500720c */ /* 0x080fe40003fc6270 */
[C---:B------:R-:W-:Y:S02]  /*3120*/  ISETP.GE.AND P1, PT, R7.reuse, R154, PT ;  /* 0x0000009a0700720c */ /* 0x040fe40003f26270 */
[----:B------:R-:W-:Y:S02]  /*3130*/  ISETP.GE.AND P0, PT, R7, R152, PT ;  /* 0x000000980700720c */ /* 0x000fe40003f06270 */
[----:B------:R-:W-:-:S02]  /*3140*/  LOP3.LUT R7, R157, 0xe9, RZ, 0xfc, !PT ;  /* 0x000000e99d077812 */ /* 0x000fc400078efcff */
[----:B------:R-:W-:Y:S02]  /*3150*/  FSEL R164, R31, -INF , !P2 ;  /* 0xff8000001fa47808 */ /* 0x000fe40005000000 */
[----:B------:R-:W-:Y:S02]  /*3160*/  FSEL R165, R24, -INF , !P6 ;  /* 0xff80000018a57808 */ /* 0x000fe40007000000 */
[----:B------:R-:W-:Y:S02]  /*3170*/  FSEL R52, R33, -INF , !P4 ;  /* 0xff80000021347808 */ /* 0x000fe40006000000 */
[C---:B------:R-:W-:Y:S02]  /*3180*/  ISETP.GE.AND P2, PT, R7.reuse, R154, PT ;  /* 0x0000009a0700720c */ /* 0x040fe40003f46270 */
[-C--:B------:R-:W-:Y:S02]  /*3190*/  ISETP.GE.AND P6, PT, R7, R152.reuse, PT ;  /* 0x000000980700720c */ /* 0x080fe40003fc6270 */
[----:B------:R-:W-:-:S02]  /*31a0*/  ISETP.GE.AND P4, PT, R5, R152, PT ;  /* 0x000000980500720c */ /* 0x000fc40003f86270 */
[C---:B------:R-:W-:Y:S02]  /*31b0*/  LOP3.LUT R7, R157.reuse, 0xf1, RZ, 0xfc, !PT ;  /* 0x000000f19d077812 */ /* 0x040fe400078efcff */
        /* <DEDUP_REMOVED lines=10> */
[----:B------:R-:W-:-:S02]  /*3260*/  FSEL R44, R25, -INF , !P1 ;  /* 0xff800000192c7808 */ /* 0x000fc40004800000 */
[----:B------:R-:W-:Y:S02]  /*3270*/  ISETP.NE.AND P0, PT, R151, 0x1, PT ;  /* 0x000000019700780c */ /* 0x000fe40003f05270 */
[C---:B------:R-:W-:Y:S02]  /*3280*/  ISETP.GE.AND P4, PT, R5.reuse, R154, PT ;  /* 0x0000009a0500720c */ /* 0x040fe40003f86270 */
[----:B------:R-:W-:Y:S02]  /*3290*/  ISETP.GE.AND P1, PT, R5, R152, PT ;  /* 0x000000980500720c */ /* 0x000fe40003f26270 */
[----:B------:R-:W-:Y:S02]  /*32a0*/  LOP3.LUT R5, R157, 0xf8, RZ, 0xfc, !PT ;  /* 0x000000f89d057812 */ /* 0x000fe400078efcff */
[----:B------:R-:W-:Y:S02]  /*32b0*/  FSEL R47, R22, -INF , !P5 ;  /* 0xff800000162f7808 */ /* 0x000fe40006800000 */
[----:B------:R-:W-:-:S02]  /*32c0*/  FSEL R46, R21, -INF , !P2 ;  /* 0xff800000152e7808 */ /* 0x000fc40005000000 */
[C---:B------:R-:W-:Y:S02]  /*32d0*/  ISETP.GE.AND P5, PT, R5.reuse, R154, PT ;  /* 0x0000009a0500720c */ /* 0x040fe40003fa6270 */
[----:B------:R-:W-:Y:S02]  /*32e0*/  ISETP.GE.AND P2, PT, R5, R152, PT ;  /* 0x000000980500720c */ /* 0x000fe40003f46270 */
[----:B------:R-:W-:Y:S02]  /*32f0*/  LOP3.LUT R5, R157, 0xf9, RZ, 0xfc, !PT ;  /* 0x000000f99d057812 */ /* 0x000fe400078efcff */
[----:B------:R-:W-:Y:S02]  /*3300*/  FSEL R167, R20, -INF , !P3 ;  /* 0xff80000014a77808 */ /* 0x000fe40005800000 */
[----:B------:R-:W-:Y:S02]  /*3310*/  FSEL R140, R23, -INF , !P6 ;  /* 0xff800000178c7808 */ /* 0x000fe40007000000 */
[----:B------:R-:W-:-:S02]  /*3320*/  FSEL R141, R16, -INF , !P4 ;  /* 0xff800000108d7808 */ /* 0x000fc40006000000 */
[----:B------:R-:W-:Y:S02]  /*3330*/  FSEL R143, R18, -INF , !P1 ;  /* 0xff800000128f7808 */ /* 0x000fe40004800000 */
[----:B------:R-:W-:Y:S02]  /*3340*/  ISETP.GE.AND P3, PT, R7, R152, PT ;  /* 0x000000980700720c */ /* 0x000fe40003f66270 */
[-C--:B------:R-:W-:Y:S02]  /*3350*/  ISETP.GE.AND P6, PT, R157, R154.reuse, PT ;  /* 0x0000009a9d00720c */ /* 0x080fe40003fc6270 */
[C---:B------:R-:W-:Y:S02]  /*3360*/  ISETP.GE.AND P4, PT, R5.reuse, R154, PT ;  /* 0x0000009a0500720c */ /* 0x040fe40003f86270 */
[----:B------:R-:W-:Y:S02]  /*3370*/  ISETP.GE.AND P1, PT, R5, R152, PT ;  /* 0x000000980500720c */ /* 0x000fe40003f26270 */
[----:B------:R-:W-:-:S02]  /*3380*/  FSEL R8, R8, -INF , !P6 ;  /* 0xff80000008087808 */ /* 0x000fc40007000000 */
[----:B------:R-:W-:Y:S02]  /*3390*/  FSEL R152, R19, -INF , !P3 ;  /* 0xff80000013987808 */ /* 0x000fe40005800000 */
[----:B------:R-:W-:Y:S02]  /*33a0*/  FSEL R157, R12, -INF , !P5 ;  /* 0xff8000000c9d7808 */ /* 0x000fe40006800000 */
[----:B------:R-:W-:Y:S02]  /*33b0*/  FSEL R169, R14, -INF , !P2 ;  /* 0xff8000000ea97808 */ /* 0x000fe40005000000 */
[----:B------:R-:W-:Y:S02]  /*33c0*/  FSEL R154, R13, -INF , !P4 ;  /* 0xff8000000d9a7808 */ /* 0x000fe40006000000 */
[----:B------:R-:W-:Y:S01]  /*33d0*/  FSEL R168, R15, -INF , !P1 ;  /* 0xff8000000fa87808 */ /* 0x000fe20004800000 */
[----:B------:R-:W-:Y:S06]  /*33e0*/  @!P0 BRA `(.L_x_1336) ;  /* 0x0000000400888947 */ /* 0x000fec0003800000 */
[----:B------:R-:W-:Y:S01]  /*33f0*/  UISETP.NE.U32.AND UP0, UPT, UR6, URZ, UPT ;  /* 0x000000ff0600728c */ /* 0x000fe2000bf05070 */
[C---:B------:R-:W-:Y:S02]  /*3400*/  SHF.L.U64.HI R12, R148.reuse, 0x5, R149 ;  /* 0x00000005940c7819 */ /* 0x040fe40000010295 */
[----:B------:R-:W-:Y:S01]  /*3410*/  SHF.L.U32 R15, R148, 0x5, RZ ;  /* 0x00000005940f7819 */ /* 0x000fe200000006ff */
        /* <DEDUP_REMOVED lines=10> */
.L_x_1337:
[----:B------:R-:W1:Y:S01]  /*34c0*/  LDC R5, c[0x0][0x4f0] ;  /* 0x00013c00ff057b82 */ /* 0x000e620000000800 */
[----:B------:R-:W-:Y:S02]  /*34d0*/  LEA R16, R151, 0xfffffe00, 0x8 ;  /* 0xfffffe0097107811 */ /* 0x000fe400078e40ff */
        /* <DEDUP_REMOVED lines=15> */
[----:B------:R-:W-:Y:S02]  /*35d0*/  IMAD.MOV R7, RZ, RZ, -R14 ;  /* 0x000000ffff077224 */ /* 0x000fe400078e0a0e */
[----:B------:R-:W-:Y:S02]  /*35e0*/  IMAD.MOV R13, RZ, RZ, -R17 ;  /* 0x000000ffff0d7224 */ /* 0x000fe400078e0a11 */
[C---:B------:R-:W-:Y:S02]  /*35f0*/  IMAD R7, R2.reuse, R7, R4 ;  /* 0x0000000702077224 */ /* 0x040fe400078e0204 */
[----:B------:R-:W-:-:S03]  /*3600*/  IMAD R13, R2, R13, R6 ;  /* 0x0000000d020d7224 */ /* 0x000fc600078e0206 */
        /* <DEDUP_REMOVED lines=8> */
[----:B------:R-:W-:Y:S02]  /*3690*/  ISETP.GE.U32.AND P6, PT, R13, R2, PT ;  /* 0x000000020d00720c */ /* 0x000fe40003fc6070 */
[----:B------:R-:W-:-:S02]  /*36a0*/  LOP3.LUT R2, R218, R5, RZ, 0x3c, !PT ;  /* 0x00000005da027212 */ /* 0x000fc400078e3cff */
[----:B------:R-:W-:Y:S02]  /*36b0*/  LOP3.LUT R7, RZ, R5, RZ, 0x33, !PT ;  /* 0x00000005ff077212 */ /* 0x000fe400078e33ff */
[----:B------:R-:W-:-:S03]  /*36c0*/  ISETP.GE.AND P3, PT, R2, RZ, PT ;  /* 0x000000ff0200720c */ /* 0x000fc60003f66270 */
[----:B------:R-:W-:-:S04]  /*36d0*/  @P5 VIADD R14, R14, 0x1 ;  /* 0x000000010e0e5836 */ /* 0x000fc80000000000 */
[----:B------:R-:W-:Y:S01]  /*36e0*/  @P6 IADD3 R17, PT, PT, R17, 0x1, RZ ;  /* 0x0000000111116810 */ /* 0x000fe20007ffe0ff */
[----:B------:R-:W-:-:S05]  /*36f0*/  @!P1 IMAD.MOV R14, RZ, RZ, -R14 ;  /* 0x000000ffff0e9224 */ /* 0x000fca00078e0a0e */
[----:B------:R-:W-:Y:S02]  /*3700*/  @!P3 IADD3 R17, PT, PT, -R17, RZ, RZ ;  /* 0x000000ff1111b210 */ /* 0x000fe40007ffe1ff */
[C---:B------:R-:W-:Y:S02]  /*3710*/  SEL R4, R7.reuse, R14, !P2 ;  /* 0x0000000e07047207 */ /* 0x040fe40005000000 */
[----:B------:R-:W-:-:S03]  /*3720*/  SEL R7, R7, R17, !P2 ;  /* 0x0000001107077207 */ /* 0x000fc60005000000 */
[----:B------:R-:W-:-:S04]  /*3730*/  IMAD.WIDE R18, R4, 0x4, R220 ;  /* 0x0000000404127825 */ /* 0x000fc800078e02dc */
[C---:B------:R-:W-:Y:S01]  /*3740*/  IMAD.WIDE R16, R7.reuse, 0x4, R220 ;  /* 0x0000000407107825 */ /* 0x040fe200078e02dc */
[----:B------:R-:W2:Y:S04]  /*3750*/  LDG.E R13, desc[UR24][R18.64] ;  /* 0x00000018120d7981 */ /* 0x000ea8000c1e1900 */
[----:B------:R-:W2:Y:S01]  /*3760*/  LDG.E R2, desc[UR24][R16.64] ;  /* 0x0000001810027981 */ /* 0x000ea2000c1e1900 */
[----:B------:R-:W-:-:S04]  /*3770*/  IMAD.IADD R4, R7, 0x1, -R4 ;  /* 0x0000000107047824 */ /* 0x000fc800078e0a04 */
[----:B------:R-:W-:-:S05]  /*3780*/  IMAD R5, R4, R5, -0x100 ;  /* 0xffffff0004057424 */ /* 0x000fca00078e0205 */
[----:B------:R-:W-:-:S05]  /*3790*/  SHF.R.S32.HI R7, RZ, 0x1f, R5 ;  /* 0x0000001fff077819 */ /* 0x000fca0000011405 */
[-C--:B------:R-:W-:Y:S02]  /*37a0*/  IMAD R4, R7, R148.reuse, RZ ;  /* 0x0000009407047224 */ /* 0x080fe400078e02ff */
[----:B------:R-:W-:-:S04]  /*37b0*/  IMAD.WIDE.U32 R6, R5, R148, RZ ;  /* 0x0000009405067225 */ /* 0x000fc800078e00ff */
[----:B------:R-:W-:-:S04]  /*37c0*/  IMAD R5, R5, R149, R4 ;  /* 0x0000009505057224 */ /* 0x000fc800078e0204 */
[----:B------:R-:W-:Y:S01]  /*37d0*/  IMAD.IADD R7, R7, 0x1, R5 ;  /* 0x0000000107077824 */ /* 0x000fe200078e0205 */
[----:B--2---:R-:W-:-:S04]  /*37e0*/  IADD3 R2, PT, PT, R13, -R2, RZ ;  /* 0x800000020d027210 */ /* 0x004fc80007ffe0ff */
[----:B------:R-:W-:Y:S01]  /*37f0*/  SHF.R.S32.HI R4, RZ, 0x1f, R2 ;  /* 0x0000001fff047819 */ /* 0x000fe20000011402 */
[----:B------:R-:W-:-:S04]  /*3800*/  IMAD.WIDE.U32 R6, R2, UR18, R6 ;  /* 0x0000001202067c25 */ /* 0x000fc8000f8e0006 */
[----:B------:R-:W-:Y:S01]  /*3810*/  IMAD R5, R4, UR18, RZ ;  /* 0x0000001204057c24 */ /* 0x000fe2000f8e02ff */
[----:B------:R-:W-:-:S03]  /*3820*/  LEA R214, P1, R6, R214, 0x1 ;  /* 0x000000d606d67211 */ /* 0x000fc600078208ff */
[----:B------:R-:W-:-:S05]  /*3830*/  IMAD R5, R2, UR19, R5 ;  /* 0x0000001302057c24 */ /* 0x000fca000f8e0205 */
[----:B------:R-:W-:-:S04]  /*3840*/  IADD3 R5, PT, PT, R7, R5, RZ ;  /* 0x0000000507057210 */ /* 0x000fc80007ffe0ff */
[----:B------:R-:W-:-:S07]  /*3850*/  LEA.HI.X R213, R6, R213, R5, 0x1, P1 ;  /* 0x000000d506d57211 */ /* 0x000fce00008f0c05 */
.L_x_1338:
[----:B------:R-:W-:Y:S01]  /*3860*/  LEA R6, P1, R15, R214, 0x1 ;  /* 0x000000d60f067211 */ /* 0x000fe200078208ff */
[----:B------:R-:W-:-:S03]  /*3870*/  IMAD.MOV.U32 R215, RZ, RZ, R213 ;  /* 0x000000ffffd77224 */ /* 0x000fc600078e00d5 */
[----:B------:R-:W-:Y:S02]  /*3880*/  IADD3 R4, P2, PT, R6, R153, RZ ;  /* 0x0000009906047210 */ /* 0x000fe40007f5e0ff */
[----:B------:R-:W-:Y:S01]  /*3890*/  LEA.HI.X R7, R15, R213, R12, 0x1, P1 ;  /* 0x000000d50f077211 */ /* 0x000fe200008f0c0c */
[----:B------:R-:W-:Y:S01]  /*38a0*/  @!PT LDS RZ, [RZ] ;  /* 0x00000000fffff984 */ /* 0x000fe20000000800 */
[----:B------:R-:W-:Y:S01]  /*38b0*/  @!PT LDS RZ, [RZ] ;  /* 0x00000000fffff984 */ /* 0x000fe20000000800 */
[----:B------:R-:W-:Y:S01]  /*38c0*/  @!PT LDS RZ, [RZ] ;  /* 0x00000000fffff984 */ /* 0x000fe20000000800 */
[----:B------:R1:W-:Y:S01]  /*38d0*/  LDGSTS.E.BYPASS.LTC128B.128 [R227+0x1000], desc[UR24][R214.64] ;  /* 0x01000000d6e37fae */ /* 0x0003e2000b981a18 */
[----:B------:R-:W-:-:S03]  /*38e0*/  IADD3 R16, P1, PT, R4, R153, RZ ;  /* 0x0000009904107210 */ /* 0x000fc60007f3e0ff */
[--C-:B------:R-:W-:Y:S01]  /*38f0*/  IMAD.X R5, R7, 0x1, R0.reuse, P2 ;  /* 0x0000000107057824 */ /* 0x100fe200010e0600 */
[-C--:B------:R-:W-:Y:S01]  /*3900*/  IADD3 R14, P2, PT, R16, R153.reuse, RZ ;  /* 0x00000099100e7210 */ /* 0x080fe20007f5e0ff */
[----:B------:R1:W-:Y:S02]  /*3910*/  LDGSTS.E.BYPASS.LTC128B.128 [R227+0x1800], desc[UR24][R6.64] ;  /* 0x0180000006e37fae */ /* 0x0003e4000b981a18 */
[--C-:B------:R-:W-:Y:S01]  /*3920*/  IMAD.X R17, R5, 0x1, R0.reuse, P1 ;  /* 0x0000000105117824 */ /* 0x100fe200008e0600 */
[-C--:B------:R-:W-:Y:S01]  /*3930*/  IADD3 R12, P1, PT, R14, R153.reuse, RZ ;  /* 0x000000990e0c7210 */ /* 0x080fe20007f3e0ff */
[----:B------:R1:W-:Y:S02]  /*3940*/  LDGSTS.E.BYPASS.LTC128B.128 [R227+0x2000], desc[UR24][R4.64] ;  /* 0x0200000004e37fae */ /* 0x0003e4000b981a18 */
[--C-:B------:R-:W-:Y:S01]  /*3950*/  IMAD.X R15, R17, 0x1, R0.reuse, P2 ;  /* 0x00000001110f7824 */ /* 0x100fe200010e0600 */
[-C--:B------:R-:W-:Y:S01]  /*3960*/  IADD3 R18, P2, PT, R12, R153.reuse, RZ ;  /* 0x000000990c127210 */ /* 0x080fe20007f5e0ff */
[----:B------:R1:W-:Y:S02]  /*3970*/  LDGSTS.E.BYPASS.LTC128B.128 [R227+0x2800], desc[UR24][R16.64] ;  /* 0x0280000010e37fae */ /* 0x0003e4000b981a18 */
[--C-:B------:R-:W-:Y:S01]  /*3980*/  IMAD.X R13, R15, 0x1, R0.reuse, P1 ;  /* 0x000000010f0d7824 */ /* 0x100fe200008e0600 */
[----:B------:R-:W-:Y:S01]  /*3990*/  IADD3 R20, P1, PT, R18, R153, RZ ;  /* 0x0000009912147210 */ /* 0x000fe20007f3e0ff */
[----:B------:R1:W-:Y:S02]  /*39a0*/  LDGSTS.E.BYPASS.LTC128B.128 [R227+0x3000], desc[UR24][R14.64] ;  /* 0x030000000ee37fae */ /* 0x0003e4000b981a18 */
[----:B------:R-:W-:-:S02]  /*39b0*/  IMAD.X R19, R13, 0x1, R0, P2 ;  /* 0x000000010d137824 */ /* 0x000fc400010e0600 */
[----:B------:R1:W-:Y:S02]  /*39c0*/  LDGSTS.E.BYPASS.LTC128B.128 [R227+0x3800], desc[UR24][R12.64] ;  /* 0x038000000ce37fae */ /* 0x0003e4000b981a18 */
[----:B------:R-:W-:Y:S02]  /*39d0*/  IMAD.X R21, R19, 0x1, R0, P1 ;  /* 0x0000000113157824 */ /* 0x000fe400008e0600 */
[----:B------:R1:W-:Y:S04]  /*39e0*/  LDGSTS.E.BYPASS.LTC128B.128 [R227+0x4000], desc[UR24][R18.64] ;  /* 0x0400000012e37fae */ /* 0x0003e8000b981a18 */
[----:B------:R1:W-:Y:S04]  /*39f0*/  LDGSTS.E.BYPASS.LTC128B.128 [R227+0x4800], desc[UR24][R20.64] ;  /* 0x0480000014e37fae */ /* 0x0003e8000b981a18 */
[----:B------:R-:W0:Y:S02]  /*3a00*/  LDGDEPBAR ;  /* 0x00000000000079af */ /* 0x000e240000000000 */
.L_x_1336:
[----:B-1----:R-:W-:Y:S01]  /*3a10*/  FMNMX3.FTZ R7, R8, R9, R136, !PT ;  /* 0x0000000908077276 */ /* 0x002fe20007810088 */
[----:B------:R-:W1:Y:S01]  /*3a20*/  LDCU UR4, c[0x0][0x45c] ;  /* 0x00008b80ff0477ac */ /* 0x000e620008000800 */
        /* <DEDUP_REMOVED lines=61> */
[----:B------:R-:W-:Y:S02]  /*3e00*/  FMNMX.FTZ R6, R154, R7, !PT ;  /* 0x000000079a067209 */ /* 0x000fe40007810000 */
[----:B------:R-:W-:Y:S02]  /*3e10*/  FMNMX.FTZ R4, R168, R5, !PT ;  /* 0x00000005a8047209 */ /* 0x000fe40007810000 */
[----:B------:R-:W-:Y:S01]  /*3e20*/  LEA R208, R3, UR5, 0x1 ;  /* 0x0000000503d07c11 */ /* 0x000fe2000f8e08ff */
[----:B------:R-:W2:Y:S03]  /*3e30*/  SHFL.BFLY PT, R7, R6, 0x2, 0x1f ;  /* 0x0c401f0006077f89 */ /* 0x000ea600000e0000 */
[----:B------:R-:W-:Y:S01]  /*3e40*/  IADD3 R155, PT, PT, R155, R208, RZ ;  /* 0x000000d09b9b7210 */ /* 0x000fe20007ffe0ff */
[----:B------:R-:W3:Y:S04]  /*3e50*/  SHFL.BFLY PT, R5, R4, 0x2, 0x1f ;  /* 0x0c401f0004057f89 */ /* 0x000ee800000e0000 */
[----:B------:R-:W-:Y:S01]  /*3e60*/  LDSM.16.MT88.4 R12, [R208+0x5400] ;  /* 0x00540000d00c783b */ /* 0x000fe20000004200 */
[----:B--2---:R-:W-:-:S02]  /*3e70*/  FMNMX.FTZ R7, R6, R7, !PT ;  /* 0x0000000706077209 */ /* 0x004fc40007810000 */
[----:B---3--:R-:W-:-:S03]  /*3e80*/  FMNMX.FTZ R5, R4, R5, !PT ;  /* 0x0000000504057209 */ /* 0x008fc60007810000 */
[----:B------:R-:W2:Y:S04]  /*3e90*/  SHFL.BFLY PT, R2, R7, 0x1, 0x1f ;  /* 0x0c201f0007027f89 */ /* 0x000ea800000e0000 */
[----:B------:R-:W3:Y:S01]  /*3ea0*/  SHFL.BFLY PT, R0, R5, 0x1, 0x1f ;  /* 0x0c201f0005007f89 */ /* 0x000ee200000e0000 */
[----:B--2---:R-:W-:Y:S02]  /*3eb0*/  FMNMX.FTZ R2, R7, R2, !PT ;  /* 0x0000000207027209 */ /* 0x004fe40007810000 */
[----:B---3--:R-:W-:-:S03]  /*3ec0*/  FMNMX.FTZ R0, R5, R0, !PT ;  /* 0x0000000005007209 */ /* 0x008fc60007810000 */
[C---:B-1----:R-:W-:Y:S01]  /*3ed0*/  FMUL.FTZ R149, R2.reuse, UR4 ;  /* 0x0000000402957c20 */ /* 0x042fe20008410000 */
[----:B------:R-:W-:Y:S01]  /*3ee0*/  FSETP.NEU.FTZ.AND P1, PT, R2, -INF , PT ;  /* 0xff8000000200780b */ /* 0x000fe20003f3d000 */
[----:B------:R-:W1:Y:S01]  /*3ef0*/  LDSM.16.MT88.4 R4, [R208+0x5000] ;  /* 0x00500000d004783b */ /* 0x000e620000004200 */
[C---:B------:R-:W-:Y:S02]  /*3f00*/  FMUL.FTZ R3, R0.reuse, UR4 ;  /* 0x0000000400037c20 */ /* 0x040fe40008410000 */
[----:B------:R-:W-:Y:S02]  /*3f10*/  FSEL R149, R149, RZ, P1 ;  /* 0x000000ff95957208 */ /* 0x000fe40000800000 */
[----:B------:R-:W-:-:S03]  /*3f20*/  FSETP.NEU.FTZ.AND P1, PT, R0, -INF , PT ;  /* 0xff8000000000780b */ /* 0x000fc60003f3d000 */
[--C-:B------:R-:W-:Y:S01]  /*3f30*/  FFMA.FTZ R171, R138, UR4, -R149.reuse ;  /* 0x000000048aab7c23 */ /* 0x100fe20008010895 */
[----:B------:R-:W-:Y:S01]  /*3f40*/  FSEL R3, R3, RZ, P1 ;  /* 0x000000ff03037208 */ /* 0x000fe20000800000 */
[--C-:B------:R-:W-:Y:S01]  /*3f50*/  FFMA.FTZ R148, R8, UR4, -R149.reuse ;  /* 0x0000000408947c23 */ /* 0x100fe20008010895 */
[--C-:B------:R-:W-:Y:S01]  /*3f60*/  FFMA.FTZ R153, R9, UR4, -R149.reuse ;  /* 0x0000000409997c23 */ /* 0x100fe20008010895 */
[--C-:B------:R-:W-:Y:S01]  /*3f70*/  FFMA.FTZ R136, R136, UR4, -R149.reuse ;  /* 0x0000000488887c23 */ /* 0x100fe20008010895 */
[----:B------:R-:W-:Y:S01]  /*3f80*/  FFMA.FTZ R159, R159, UR4, -R149 ;  /* 0x000000049f9f7c23 */ /* 0x000fe20008010895 */
[--C-:B------:R-:W-:Y:S01]  /*3f90*/  FFMA.FTZ R138, R10, UR4, -R3.reuse ;  /* 0x000000040a8a7c23 */ /* 0x100fe20008010803 */
[--C-:B------:R-:W-:Y:S01]  /*3fa0*/  FFMA.FTZ R16, R11, UR4, -R3.reuse ;  /* 0x000000040b107c23 */ /* 0x100fe20008010803 */
[--C-:B------:R-:W-:Y:S01]  /*3fb0*/  FFMA.FTZ R170, R137, UR4, -R3.reuse ;  /* 0x0000000489aa7c23 */ /* 0x100fe20008010803 */
[----:B------:R-:W2:Y:S01]  /*3fc0*/  LDSM.16.MT88.4 R8, [R155+0x5000] ;  /* 0x005000009b08783b */ /* 0x000ea20000004200 */
[----:B------:R-:W-:Y:S01]  /*3fd0*/  FFMA.FTZ R139, R139, UR4, -R3 ;  /* 0x000000048b8b7c23 */ /* 0x000fe20008010803 */
[----:B------:R-:W-:Y:S01]  /*3fe0*/  MUFU.EX2 R148, R148 ;  /* 0x0000009400947308 */ /* 0x000fe20000000800 */
[--C-:B------:R-:W-:Y:S01]  /*3ff0*/  FFMA.FTZ R25, R129, UR4, -R149.reuse ;  /* 0x0000000481197c23 */ /* 0x100fe20008010895 */
[--C-:B------:R-:W-:Y:S01]  /*4000*/  FFMA.FTZ R24, R128, UR4, -R149.reuse ;  /* 0x0000000480187c23 */ /* 0x100fe20008010895 */
[----:B------:R-:W-:Y:S01]  /*4010*/  FFMA.FTZ R28, R133, UR4, -R149 ;  /* 0x00000004851c7c23 */ /* 0x000fe20008010895 */
[----:B------:R-:W-:Y:S01]  /*4020*/  MUFU.EX2 R153, R153 ;  /* 0x0000009900997308 */ /* 0x000fe20000000800 */
[--C-:B------:R-:W-:Y:S01]  /*4030*/  FFMA.FTZ R32, R130, UR4, -R3.reuse ;  /* 0x0000000482207c23 */ /* 0x100fe20008010803 */
[--C-:B------:R-:W-:Y:S01]  /*4040*/  FFMA.FTZ R34, R131, UR4, -R3.reuse ;  /* 0x0000000483227c23 */ /* 0x100fe20008010803 */
[--C-:B------:R-:W-:Y:S01]  /*4050*/  FFMA.FTZ R33, R132, UR4, -R3.reuse ;  /* 0x0000000484217c23 */ /* 0x100fe20008010803 */
[----:B------:R-:W-:Y:S01]  /*4060*/  MUFU.EX2 R136, R136 ;  /* 0x0000008800887308 */ /* 0x000fe20000000800 */
[----:B------:R-:W-:Y:S01]  /*4070*/  FFMA.FTZ R36, R135, UR4, -R3 ;  /* 0x0000000487247c23 */ /* 0x000fe20008010803 */
[--C-:B------:R-:W-:Y:S01]  /*4080*/  FFMA.FTZ R120, R120, UR4, -R149.reuse ;  /* 0x0000000478787c23 */ /* 0x100fe20008010895 */
[--C-:B------:R-:W-:Y:S01]  /*4090*/  FFMA.FTZ R121, R121, UR4, -R149.reuse ;  /* 0x0000000479797c23 */ /* 0x100fe20008010895 */
[----:B------:R-:W3:Y:S01]  /*40a0*/  MUFU.EX2 R171, R171 ;  /* 0x000000ab00ab7308 */ /* 0x000ee20000000800 */
[--C-:B------:R-:W-:Y:S01]  /*40b0*/  FFMA.FTZ R122, R122, UR4, -R149.reuse ;  /* 0x000000047a7a7c23 */ /* 0x100fe20008010895 */
[----:B------:R-:W-:Y:S01]  /*40c0*/  FFMA.FTZ R145, R145, UR4, -R149 ;  /* 0x0000000491917c23 */ /* 0x000fe20008010895 */
[--C-:B------:R-:W-:Y:S01]  /*40d0*/  FFMA.FTZ R135, R144, UR4, -R3.reuse ;  /* 0x0000000490877c23 */ /* 0x100fe20008010803 */
[----:B------:R-:W-:Y:S01]  /*40e0*/  MUFU.EX2 R138, R138 ;  /* 0x0000008a008a7308 */ /* 0x000fe20000000800 */
[--C-:B------:R-:W-:Y:S01]  /*40f0*/  FFMA.FTZ R146, R146, UR4, -R3.reuse ;  /* 0x0000000492927c23 */ /* 0x100fe20008010803 */
[----:B------:R-:W-:Y:S01]  /*4100*/  FFMA.FTZ R172, R123, UR4, -R3 ;  /* 0x000000047bac7c23 */ /* 0x000fe20008010803 */
[--C-:B------:R-:W-:Y:S01]  /*4110*/  FFMA.FTZ R112, R112, UR4, -R149.reuse ;  /* 0x0000000470707c23 */ /* 0x100fe20008010895 */
[----:B------:R4:W5:Y:S01]  /*4120*/  MUFU.EX2 R137, R16 ;  /* 0x0000001000897308 */ /* 0x0009620000000800 */
[--C-:B------:R-:W-:Y:S01]  /*4130*/  FFMA.FTZ R113, R113, UR4, -R149.reuse ;  /* 0x0000000471717c23 */ /* 0x100fe20008010895 */
[--C-:B------:R-:W-:Y:S01]  /*4140*/  FFMA.FTZ R108, R108, UR4, -R149.reuse ;  /* 0x000000046c6c7c23 */ /* 0x100fe20008010895 */
[----:B------:R-:W-:Y:S01]  /*4150*/  FFMA.FTZ R109, R109, UR4, -R149 ;  /* 0x000000046d6d7c23 */ /* 0x000fe20008010895 */
[----:B------:R-:W-:Y:S01]  /*4160*/  MUFU.EX2 R170, R170 ;  /* 0x000000aa00aa7308 */ /* 0x000fe20000000800 */
[--C-:B------:R-:W-:Y:S01]  /*4170*/  FFMA.FTZ R147, R147, UR4, -R3.reuse ;  /* 0x0000000493937c23 */ /* 0x100fe20008010803 */
[----:B---3--:R-:W-:Y:S01]  /*4180*/  F2FP.F16.F32.PACK_AB R18, R171, R136 ;  /* 0x00000088ab12723e */ /* 0x008fe200000000ff */
[--C-:B------:R-:W-:Y:S01]  /*4190*/  FFMA.FTZ R174, R115, UR4, -R3.reuse ;  /* 0x0000000473ae7c23 */ /* 0x100fe20008010803 */
[----:B------:R-:W3:Y:S01]  /*41a0*/  MUFU.EX2 R139, R139 ;  /* 0x0000008b008b7308 */ /* 0x000ee20000000800 */
[----:B------:R-:W-:Y:S01]  /*41b0*/  FFMA.FTZ R173, R110, UR4, -R3 ;  /* 0x000000046ead7c23 */ /* 0x000fe20008010803 */
[--C-:B------:R-:W-:Y:S01]  /*41c0*/  FFMA.FTZ R104, R104, UR4, -R149.reuse ;  /* 0x0000000468687c23 */ /* 0x100fe20008010895 */
[--C-:B------:R-:W-:Y:S01]  /*41d0*/  FFMA.FTZ R105, R105, UR4, -R149.reuse ;  /* 0x0000000469697c23 */ /* 0x100fe20008010895 */
[----:B------:R1:W-:Y:S01]  /*41e0*/  MUFU.EX2 R129, R159 ;  /* 0x0000009f00817308 */ /* 0x0003e20000000800 */
[--C-:B------:R-:W-:Y:S01]  /*41f0*/  FFMA.FTZ R114, R114, UR4, -R149.reuse ;  /* 0x0000000472727c23 */ /* 0x100fe20008010895 */
[----:B----4-:R-:W-:Y:S01]  /*4200*/  F2FP.F16.F32.PACK_AB R16, R153, R148 ;  /* 0x000000949910723e */ /* 0x010fe200000000ff */
[----:B------:R-:W-:Y:S01]  /*4210*/  FFMA.FTZ R125, R125, UR4, -R149 ;  /* 0x000000047d7d7c23 */ /* 0x000fe20008010895 */
[----:B-----5:R-:W-:Y:S01]  /*4220*/  F2FP.F16.F32.PACK_AB R17, R137, R138 ;  /* 0x0000008a8911723e */ /* 0x020fe200000000ff */
[----:B------:R-:W4:Y:S01]  /*4230*/  MUFU.EX2 R128, R25 ;  /* 0x0000001900807308 */ /* 0x000f220000000800 */
[--C-:B------:R-:W-:Y:S01]  /*4240*/  FFMA.FTZ R106, R106, UR4, -R3.reuse ;  /* 0x000000046a6a7c23 */ /* 0x100fe20008010803 */
[--C-:B------:R-:W-:Y:S01]  /*4250*/  FFMA.FTZ R107, R107, UR4, -R3.reuse ;  /* 0x000000046b6b7c23 */ /* 0x100fe20008010803 */
[----:B------:R-:W-:Y:S01]  /*4260*/  FFMA.FTZ R124, R124, UR4, -R3 ;  /* 0x000000047c7c7c23 */ /* 0x000fe20008010803 */
[----:B------:R5:W-:Y:S01]  /*4270*/  MUFU.EX2 R133, R24 ;  /* 0x0000001800857308 */ /* 0x000be20000000800 */
[----:B---3--:R-:W-:Y:S01]  /*4280*/  F2FP.F16.F32.PACK_AB R19, R139, R170 ;  /* 0x000000aa8b13723e */ /* 0x008fe200000000ff */
[--C-:B------:R-:W-:Y:S01]  /*4290*/  FFMA.FTZ R96, R96, UR4, -R149.reuse ;  /* 0x0000000460607c23 */ /* 0x100fe20008010895 */
[----:B------:R-:W-:Y:S01]  /*42a0*/  FFMA.FTZ R97, R97, UR4, -R149 ;  /* 0x0000000461617c23 */ /* 0x000fe20008010895 */
[----:B------:R2:W-:Y:S01]  /*42b0*/  MUFU.EX2 R130, R28 ;  /* 0x0000001c00827308 */ /* 0x0005e20000000800 */
[----:B-1----:R-:W-:Y:S01]  /*42c0*/  FFMA.FTZ R159, R134, UR4, -R3 ;  /* 0x00000004869f7c23 */ /* 0x002fe20008010803 */
[----:B------:R-:W-:Y:S01]  /*42d0*/  FFMA.FTZ R98, R98, UR4, -R149 ;  /* 0x0000000462627c23 */ /* 0x000fe20008010895 */
[--C-:B------:R-:W-:Y:S01]  /*42e0*/  FFMA.FTZ R175, R119, UR4, -R3.reuse ;  /* 0x0000000477af7c23 */ /* 0x100fe20008010803 */
[C---:B------:R-:W-:Y:S01]  /*42f0*/  HMMA.16816.F32 R20, R16.reuse, R4, RZ ;  /* 0x000000041014723c */ /* 0x040fe200000018ff */
[----:B------:R-:W-:Y:S01]  /*4300*/  MUFU.EX2 R131, R32 ;  /* 0x0000002000837308 */ /* 0x000fe20000000800 */
[----:B------:R-:W-:Y:S01]  /*4310*/  FFMA.FTZ R119, R90, UR4, -R3 ;  /* 0x000000045a777c23 */ /* 0x000fe20008010803 */
[--C-:B------:R-:W-:Y:S01]  /*4320*/  FFMA.FTZ R80, R80, UR4, -R149.reuse ;  /* 0x0000000450507c23 */ /* 0x100fe20008010895 */
[--C-:B------:R-:W-:Y:S01]  /*4330*/  FFMA.FTZ R81, R81, UR4, -R149.reuse ;  /* 0x0000000451517c23 */ /* 0x100fe20008010895 */
[----:B------:R-:W1:Y:S01]  /*4340*/  MUFU.EX2 R132, R34 ;  /* 0x0000002200847308 */ /* 0x000e620000000800 */
[----:B-----5:R-:W3:Y:S01]  /*4350*/  LDSM.16.MT88.4 R24, [R155+0x5400] ;  /* 0x005400009b18783b */ /* 0x020ee20000004200 */
[--C-:B------:R-:W-:Y:S01]  /*4360*/  FFMA.FTZ R88, R88, UR4, -R149.reuse ;  /* 0x0000000458587c23 */ /* 0x100fe20008010895 */
[C---:B------:R-:W-:Y:S01]  /*4370*/  HMMA.16816.F32 R4, R16.reuse, R6, RZ ;  /* 0x000000061004723c */ /* 0x040fe200000018ff */
[----:B------:R5:W-:Y:S01]  /*4380*/  MUFU.EX2 R134, R33 ;  /* 0x0000002100867308 */ /* 0x000be20000000800 */
[----:B------:R-:W-:Y:S01]  /*4390*/  FFMA.FTZ R101, R101, UR4, -R149 ;  /* 0x0000000465657c23 */ /* 0x000fe20008010895 */
[--C-:B------:R-:W-:Y:S01]  /*43a0*/  FFMA.FTZ R82, R82, UR4, -R3.reuse ;  /* 0x0000000452527c23 */ /* 0x100fe20008010803 */
[--C-:B------:R-:W-:Y:S01]  /*43b0*/  FFMA.FTZ R83, R83, UR4, -R3.reuse ;  /* 0x0000000453537c23 */ /* 0x100fe20008010803 */
[----:B------:R-:W1:Y:S01]  /*43c0*/  MUFU.EX2 R159, R159 ;  /* 0x0000009f009f7308 */ /* 0x000e620000000800 */
[----:B------:R-:W-:Y:S01]  /*43d0*/  FFMA.FTZ R100, R100, UR4, -R3 ;  /* 0x0000000464647c23 */ /* 0x000fe20008010803 */
[--C-:B------:R-:W-:Y:S01]  /*43e0*/  FFMA.FTZ R72, R72, UR4, -R149.reuse ;  /* 0x0000000448487c23 */ /* 0x100fe20008010895 */
[C---:B--2---:R-:W-:Y:S01]  /*43f0*/  HMMA.16816.F32 R28, R16.reuse, R8, RZ ;  /* 0x00000008101c723c */ /* 0x044fe200000018ff */
[----:B------:R-:W-:Y:S01]  /*4400*/  MUFU.EX2 R120, R120 ;  /* 0x0000007800787308 */ /* 0x000fe20000000800 */
[--C-:B------:R-:W-:Y:S01]  /*4410*/  FFMA.FTZ R73, R73, UR4, -R149.reuse ;  /* 0x0000000449497c23 */ /* 0x100fe20008010895 */
[--C-:B------:R-:W-:Y:S01]  /*4420*/  FFMA.FTZ R74, R74, UR4, -R149.reuse ;  /* 0x000000044a4a7c23 */ /* 0x100fe20008010895 */
[----:B------:R-:W-:Y:S01]  /*4430*/  FFMA.FTZ R56, R56, UR4, -R149 ;  /* 0x0000000438387c23 */ /* 0x000fe20008010895 */
[----:B------:R-:W2:Y:S01]  /*4440*/  MUFU.EX2 R121, R121 ;  /* 0x0000007900797308 */ /* 0x000ea20000000800 */
[----:B------:R-:W-:Y:S01]  /*4450*/  FADD.FTZ R153, R148, R153 ;  /* 0x0000009994997221 */ /* 0x000fe20000010000 */
[----:B-----5:R-:W5:Y:S01]  /*4460*/  LDSM.16.MT88.4 R32, [R208+0x5800] ;  /* 0x00580000d020783b */ /* 0x020f620000004200 */
[----:B------:R-:W-:Y:S01]  /*4470*/  HMMA.16816.F32 R8, R16, R10, RZ ;  /* 0x0000000a1008723c */ /* 0x000fe200000018ff */
[----:B----4-:R-:W-:Y:S01]  /*4480*/  F2FP.F16.F32.PACK_AB R16, R128, R129 ;  /* 0x000000818010723e */ /* 0x010fe200000000ff */
[----:B------:R-:W-:Y:S01]  /*4490*/  MUFU.EX2 R122, R122 ;  /* 0x0000007a007a7308 */ /* 0x000fe20000000800 */
[----:B-1----:R-:W-:Y:S01]  /*44a0*/  F2FP.F16.F32.PACK_AB R17, R132, R131 ;  /* 0x000000838411723e */ /* 0x002fe200000000ff */
[----:B------:R-:W-:Y:S01]  /*44b0*/  FADD.FTZ R137, R138, R137 ;  /* 0x000000898a897221 */ /* 0x000fe20000010000 */
[----:B------:R-:W-:Y:S01]  /*44c0*/  F2FP.F16.F32.PACK_AB R18, R130, R133 ;  /* 0x000000858212723e */ /* 0x000fe200000000ff */
[----:B------:R-:W-:Y:S01]  /*44d0*/  MUFU.EX2 R145, R145 ;  /* 0x0000009100917308 */ /* 0x000fe20000000800 */
[----:B------:R-:W-:Y:S01]  /*44e0*/  F2FP.F16.F32.PACK_AB R19, R159, R134 ;  /* 0x000000869f13723e */ /* 0x000fe200000000ff */
[----:B------:R-:W-:Y:S01]  /*44f0*/  FADD.FTZ R136, R136, R153 ;  /* 0x0000009988887221 */ /* 0x000fe20000010000 */
[----:B------:R-:W-:Y:S01]  /*4500*/  FADD.FTZ R170, R170, R137 ;  /* 0x00000089aaaa7221 */ /* 0x000fe20000010000 */
[----:B------:R1:W-:Y:S01]  /*4510*/  MUFU.EX2 R123, R36 ;  /* 0x00000024007b7308 */ /* 0x0003e20000000800 */
[----:B------:R-:W-:Y:S01]  /*4520*/  FFMA.FTZ R50, R50, UR4, -R149 ;  /* 0x0000000432327c23 */ /* 0x000fe20008010895 */
[----:B------:R-:W-:Y:S01]  /*4530*/  FADD.FTZ R136, R171, R136 ;  /* 0x00000088ab887221 */ /* 0x000fe20000010000 */
[----:B------:R-:W-:Y:S01]  /*4540*/  FADD.FTZ R170, R139, R170 ;  /* 0x000000aa8baa7221 */ /* 0x000fe20000010000 */
[C---:B------:R-:W-:Y:S01]  /*4550*/  HMMA.16816.F32 R20, R16.reuse, R12, R20 ;  /* 0x0000000c1014723c */ /* 0x040fe20000001814 */
[----:B------:R4:W2:Y:S01]  /*4560*/  MUFU.EX2 R144, R172 ;  /* 0x000000ac00907308 */ /* 0x0008a20000000800 */
[----:B------:R-:W-:Y:S01]  /*4570*/  FADD.FTZ R129, R129, R136 ;  /* 0x0000008881817221 */ /* 0x000fe20000010000 */
[--C-:B------:R-:W-:Y:S01]  /*4580*/  FFMA.FTZ R68, R68, UR4, -R3.reuse ;  /* 0x0000000444447c23 */ /* 0x100fe20008010803 */
[----:B------:R-:W-:Y:S01]  /*4590*/  FFMA.FTZ R71, R71, UR4, -R3 ;  /* 0x0000000447477c23 */ /* 0x000fe20008010803 */
[----:B------:R-:W-:Y:S01]  /*45a0*/  MUFU.EX2 R135, R135 ;  /* 0x0000008700877308 */ /* 0x000fe20000000800 */
[----:B------:R-:W-:Y:S01]  /*45b0*/  FADD.FTZ R128, R128, R129 ;  /* 0x0000008180807221 */ /* 0x000fe20000010000 */
[--C-:B------:R-:W-:Y:S01]  /*45c0*/  FFMA.FTZ R70, R70, UR4, -R149.reuse ;  /* 0x0000000446467c23 */ /* 0x100fe20008010895 */
[C---:B------:R-:W-:Y:S01]  /*45d0*/  HMMA.16816.F32 R4, R16.reuse, R14, R4 ;  /* 0x0000000e1004723c */ /* 0x040fe20000001804 */
[----:B------:R-:W5:Y:S01]  /*45e0*/  LDSM.16.MT88.4 R12, [R155+0x5800] ;  /* 0x005800009b0c783b */ /* 0x000f620000004200 */
[----:B------:R-:W2:Y:S01]  /*45f0*/  MUFU.EX2 R146, R146 ;  /* 0x0000009200927308 */ /* 0x000ea20000000800 */
[----:B------:R-:W-:Y:S01]  /*4600*/  FADD.FTZ R133, R133, R128 ;  /* 0x0000008085857221 */ /* 0x000fe20000010000 */
[----:B------:R-:W-:Y:S01]  /*4610*/  FFMA.FTZ R79, R79, UR4, -R149 ;  /* 0x000000044f4f7c23 */ /* 0x000fe20008010895 */
[----:B-1----:R-:W1:Y:S01]  /*4620*/  LDSM.16.MT88.4 R36, [R208+0x5c00] ;  /* 0x005c0000d024783b */ /* 0x002e620000004200 */
[----:B------:R-:W-:Y:S01]  /*4630*/  MUFU.EX2 R112, R112 ;  /* 0x0000007000707308 */ /* 0x000fe20000000800 */
[----:B----4-:R-:W-:Y:S01]  /*4640*/  FFMA.FTZ R172, R111, UR4, -R3 ;  /* 0x000000046fac7c23 */ /* 0x010fe20008010803 */
[C---:B---3--:R-:W-:Y:S01]  /*4650*/  HMMA.16816.F32 R28, R16.reuse, R24, R28 ;  /* 0x00000018101c723c */ /* 0x048fe2000000181c */
[----:B------:R-:W-:Y:S01]  /*4660*/  FADD.FTZ R133, R130, R133 ;  /* 0x0000008582857221 */ /* 0x000fe20000010000 */
[----:B------:R-:W3:Y:S01]  /*4670*/  MUFU.EX2 R113, R113 ;  /* 0x0000007100717308 */ /* 0x000ee20000000800 */
[----:B------:R-:W-:Y:S01]  /*4680*/  FFMA.FTZ R40, R40, UR4, -R149 ;  /* 0x0000000428287c23 */ /* 0x000fe20008010895 */
[--C-:B------:R-:W-:Y:S01]  /*4690*/  FFMA.FTZ R162, R162, UR4, -R3.reuse ;  /* 0x00000004a2a27c23 */ /* 0x100fe20008010803 */
[----:B------:R-:W-:Y:S01]  /*46a0*/  FFMA.FTZ R47, R47, UR4, -R3 ;  /* 0x000000042f2f7c23 */ /* 0x000fe20008010803 */
[----:B------:R-:W-:Y:S01]  /*46b0*/  MUFU.EX2 R108, R108 ;  /* 0x0000006c006c7308 */ /* 0x000fe20000000800 */
[----:B------:R-:W-:Y:S01]  /*46c0*/  FFMA.FTZ R165, R165, UR4, -R149 ;  /* 0x00000004a5a57c23 */ /* 0x000fe20008010895 */
[----:B------:R-:W-:Y:S01]  /*46d0*/  HMMA.16816.F32 R8, R16, R26, R8 ;  /* 0x0000001a1008723c */ /* 0x000fe20000001808 */
[----:B--2---:R-:W-:Y:S01]  /*46e0*/  F2FP.F16.F32.PACK_AB R16, R121, R120 ;  /* 0x000000787910723e */ /* 0x004fe200000000ff */
[----:B------:R-:W2:Y:S01]  /*46f0*/  LDSM.16.MT88.4 R24, [R155+0x5c00] ;  /* 0x005c00009b18783b */ /* 0x000ea20000004200 */
[----:B------:R-:W-:Y:S01]  /*4700*/  F2FP.F16.F32.PACK_AB R17, R144, R123 ;  /* 0x0000007b9011723e */ /* 0x000fe200000000ff */
[----:B------:R-:W-:Y:S01]  /*4710*/  MUFU.EX2 R109, R109 ;  /* 0x0000006d006d7308 */ /* 0x000fe20000000800 */
[----:B------:R-:W-:Y:S01]  /*4720*/  F2FP.F16.F32.PACK_AB R18, R145, R122 ;  /* 0x0000007a9112723e */ /* 0x000fe200000000ff */
[----:B------:R-:W-:Y:S01]  /*4730*/  FADD.FTZ R120, R120, R133 ;  /* 0x0000008578787221 */ /* 0x000fe20000010000 */
[----:B------:R-:W-:Y:S01]  /*4740*/  F2FP.F16.F32.PACK_AB R19, R146, R135 ;  /* 0x000000879213723e */ /* 0x000fe200000000ff */
[----:B------:R4:W-:Y:S01]  /*4750*/  MUFU.EX2 R115, R147 ;  /* 0x0000009300737308 */ /* 0x0009e20000000800 */
[----:B------:R-:W-:Y:S01]  /*4760*/  FFMA.FTZ R167, R167, UR4, -R149 ;  /* 0x00000004a7a77c23 */ /* 0x000fe20008010895 */
[----:B------:R-:W-:Y:S01]  /*4770*/  FADD.FTZ R121, R121, R120 ;  /* 0x0000007879797221 */ /* 0x000fe20000010000 */
[--C-:B------:R-:W-:Y:S01]  /*4780*/  FFMA.FTZ R166, R166, UR4, -R3.reuse ;  /* 0x00000004a6a67c23 */ /* 0x100fe20008010803 */
[----:B------:R3:W1:Y:S01]  /*4790*/  MUFU.EX2 R110, R174 ;  /* 0x000000ae006e7308 */ /* 0x0006620000000800 */
[----:B------:R-:W-:Y:S01]  /*47a0*/  FFMA.FTZ R140, R140, UR4, -R3 ;  /* 0x000000048c8c7c23 */ /* 0x000fe20008010803 */
[C---:B-----5:R-:W-:Y:S01]  /*47b0*/  HMMA.16816.F32 R20, R16.reuse, R32, R20 ;  /* 0x000000201014723c */ /* 0x060fe20000001814 */
[----:B------:R-:W-:Y:S01]  /*47c0*/  FADD.FTZ R122, R122, R121 ;  /* 0x000000797a7a7221 */ /* 0x000fe20000010000 */
[----:B------:R5:W-:Y:S01]  /*47d0*/  MUFU.EX2 R111, R173 ;  /* 0x000000ad006f7308 */ /* 0x000be20000000800 */
[----:B------:R-:W-:Y:S01]  /*47e0*/  FFMA.FTZ R229, R154, UR4, -R149 ;  /* 0x000000049ae57c23 */ /* 0x000fe20008010895 */
[----:B------:R-:W-:Y:S01]  /*47f0*/  FFMA.FTZ R226, R168, UR4, -R3 ;  /* 0x00000004a8e27c23 */ /* 0x000fe20008010803 */
[----:B------:R-:W-:Y:S01]  /*4800*/  FADD.FTZ R145, R145, R122 ;  /* 0x0000007a91917221 */ /* 0x000fe20000010000 */
[----:B------:R-:W2:Y:S01]  /*4810*/  MUFU.EX2 R172, R172 ;  /* 0x000000ac00ac7308 */ /* 0x000ea20000000800 */
[----:B------:R-:W-:Y:S01]  /*4820*/  FFMA.FTZ R141, R141, UR4, -R149 ;  /* 0x000000048d8d7c23 */ /* 0x000fe20008010895 */
[C---:B------:R-:W-:Y:S01]  /*4830*/  HMMA.16816.F32 R4, R16.reuse, R34, R4 ;  /* 0x000000221004723c */ /* 0x040fe20000001804 */
[--C-:B----4-:R-:W-:Y:S01]  /*4840*/  FFMA.FTZ R147, R126, UR4, -R3.reuse ;  /* 0x000000047e937c23 */ /* 0x110fe20008010803 */
[----:B------:R-:W-:Y:S01]  /*4850*/  MUFU.EX2 R104, R104 ;  /* 0x0000006800687308 */ /* 0x000fe20000000800 */
[----:B------:R-:W-:Y:S01]  /*4860*/  LDSM.16.MT88.4 R32, [R155+0x6000] ;  /* 0x006000009b20783b */ /* 0x000fe20000004200 */
[--C-:B------:R-:W-:Y:S01]  /*4870*/  FFMA.FTZ R126, R99, UR4, -R3.reuse ;  /* 0x00000004637e7c23 */ /* 0x100fe20008010803 */
[--C-:B---3--:R-:W-:Y:S01]  /*4880*/  FFMA.FTZ R174, R91, UR4, -R3.reuse ;  /* 0x000000045bae7c23 */ /* 0x108fe20008010803 */
[----:B------:R-:W3:Y:S01]  /*4890*/  MUFU.EX2 R105, R105 ;  /* 0x0000006900697308 */ /* 0x000ee20000000800 */
[----:B------:R-:W-:Y:S01]  /*48a0*/  FFMA.FTZ R169, R169, UR4, -R3 ;  /* 0x00000004a9a97c23 */ /* 0x000fe20008010803 */
[C---:B------:R-:W-:Y:S01]  /*48b0*/  HMMA.16816.F32 R28, R16.reuse, R12, R28 ;  /* 0x0000000c101c723c */ /* 0x040fe2000000181c */
[----:B------:R-:W-:Y:S01]  /*48c0*/  F2FP.F16.F32.PACK_AB R12, R113, R112 ;  /* 0x00000070710c723e */ /* 0x000fe200000000ff */
[----:B------:R-:W-:Y:S01]  /*48d0*/  MUFU.EX2 R114, R114 ;  /* 0x0000007200727308 */ /* 0x000fe20000000800 */
[----:B-1----:R-:W-:Y:S01]  /*48e0*/  F2FP.F16.F32.PACK_AB R13, R110, R115 ;  /* 0x000000736e0d723e */ /* 0x002fe200000000ff */
[----:B-----5:R-:W-:Y:S01]  /*48f0*/  FFMA.FTZ R173, R89, UR4, -R149 ;  /* 0x0000000459ad7c23 */ /* 0x020fe20008010895 */
[----:B------:R-:W-:Y:S01]  /*4900*/  FADD.FTZ R112, R112, R145 ;  /* 0x0000009170707221 */ /* 0x000fe20000010000 */
[----:B------:R-:W-:Y:S01]  /*4910*/  MUFU.EX2 R125, R125 ;  /* 0x0000007d007d7308 */ /* 0x000fe20000000800 */
[----:B------:R-:W-:Y:S01]  /*4920*/  LDSM.16.MT88.4 R136, [R155+0x8c00] ;  /* 0x008c00009b88783b */ /* 0x000fe20000004200 */
[----:B------:R-:W-:Y:S01]  /*4930*/  HMMA.16816.F32 R8, R16, R14, R8 ;  /* 0x0000000e1008723c */ /* 0x000fe20000001808 */
[----:B------:R-:W-:Y:S01]  /*4940*/  F2FP.F16.F32.PACK_AB R14, R109, R108 ;  /* 0x0000006c6d0e723e */ /* 0x000fe200000000ff */
[----:B------:R-:W-:Y:S01]  /*4950*/  MUFU.EX2 R106, R106 ;  /* 0x0000006a006a7308 */ /* 0x000fe20000000800 */
[----:B------:R-:W1:Y:S01]  /*4960*/  LDSM.16.MT88.4 R16, [R208+0x6000] ;  /* 0x00600000d010783b */ /* 0x000e620000004200 */
[----:B--2---:R-:W-:Y:S01]  /*4970*/  F2FP.F16.F32.PACK_AB R15, R172, R111 ;  /* 0x0000006fac0f723e */ /* 0x004fe200000000ff */
[----:B------:R-:W-:Y:S01]  /*4980*/  FADD.FTZ R113, R113, R112 ;  /* 0x0000007071717221 */ /* 0x000fe20000010000 */
[----:B------:R-:W2:Y:S03]  /*4990*/  MUFU.EX2 R107, R107 ;  /* 0x0000006b006b7308 */ /* 0x000ea60000000800 */
[----:B------:R-:W-:Y:S01]  /*49a0*/  FADD.FTZ R108, R108, R113 ;  /* 0x000000716c6c7221 */ /* 0x000fe20000010000 */
[----:B------:R-:W-:Y:S01]  /*49b0*/  MUFU.EX2 R124, R124 ;  /* 0x0000007c007c7308 */ /* 0x000fe20000000800 */
[----:B------:R-:W-:Y:S01]  /*49c0*/  HMMA.16816.F32 R20, R12, R36, R20 ;  /* 0x000000240c14723c */ /* 0x000fe20000001814 */
[----:B------:R-:W-:Y:S01]  /*49d0*/  FFMA.FTZ R36, R118, UR4, -R149 ;  /* 0x0000000476247c23 */ /* 0x000fe20008010895 */
[--C-:B------:R-:W-:Y:S01]  /*49e0*/  FFMA.FTZ R118, R116, UR4, -R3.reuse ;  /* 0x0000000474767c23 */ /* 0x100fe20008010803 */
[----:B------:R-:W4:Y:S01]  /*49f0*/  MUFU.EX2 R147, R147 ;  /* 0x0000009300937308 */ /* 0x000f220000000800 */
[----:B------:R-:W-:Y:S01]  /*4a00*/  FFMA.FTZ R37, R117, UR4, -R3 ;  /* 0x0000000475257c23 */ /* 0x000fe20008010803 */
[----:B------:R-:W-:-:S02]  /*4a10*/  FADD.FTZ R109, R109, R108 ;  /* 0x0000006c6d6d7221 */ /* 0x000fc40000010000 */
[----:B------:R-:W-:Y:S01]  /*4a20*/  MUFU.EX2 R96, R96 ;  /* 0x0000006000607308 */ /* 0x000fe20000000800 */
[C---:B------:R-:W-:Y:S01]  /*4a30*/  HMMA.16816.F32 R4, R12.reuse, R38, R4 ;  /* 0x000000260c04723c */ /* 0x040fe20000001804 */
[----:B------:R-:W-:Y:S02]  /*4a40*/  FFMA.FTZ R38, R127, UR4, -R149 ;  /* 0x000000047f267c23 */ /* 0x000fe40008010895 */
[----:B------:R-:W5:Y:S04]  /*4a50*/  MUFU.EX2 R97, R97 ;  /* 0x0000006100617308 */ /* 0x000f680000000800 */
[----:B------:R-:W-:Y:S01]  /*4a60*/  MUFU.EX2 R98, R98 ;  /* 0x0000006200627308 */ /* 0x000fe20000000800 */
[C---:B------:R-:W-:Y:S03]  /*4a70*/  HMMA.16816.F32 R28, R12.reuse, R24, R28 ;  /* 0x000000180c1c723c */ /* 0x040fe6000000181c */
[----:B------:R-:W-:Y:S04]  /*4a80*/  MUFU.EX2 R127, R36 ;  /* 0x00000024007f7308 */ /* 0x000fe80000000800 */
[----:B------:R-:W-:Y:S01]  /*4a90*/  MUFU.EX2 R99, R37 ;  /* 0x0000002500637308 */ /* 0x000fe20000000800 */
[----:B------:R-:W-:Y:S01]  /*4aa0*/  HMMA.16816.F32 R8, R12, R26, R8 ;  /* 0x0000001a0c08723c */ /* 0x000fe20000001808 */
[----:B---3--:R-:W-:Y:S01]  /*4ab0*/  F2FP.F16.F32.PACK_AB R12, R105, R104 ;  /* 0x00000068690c723e */ /* 0x008fe200000000ff */
[----:B------:R-:W3:Y:S01]  /*4ac0*/  LDSM.16.MT88.4 R24, [R208+0x6400] ;  /* 0x00640000d018783b */ /* 0x000ee20000004200 */
[----:B--2---:R-:W-:Y:S01]  /*4ad0*/  F2FP.F16.F32.PACK_AB R13, R107, R106 ;  /* 0x0000006a6b0d723e */ /* 0x004fe200000000ff */
[----:B------:R2:W5:Y:S01]  /*4ae0*/  MUFU.EX2 R116, R126 ;  /* 0x0000007e00747308 */ /* 0x0005620000000800 */
[----:B------:R-:W-:Y:S01]  /*4af0*/  F2FP.F16.F32.PACK_AB R14, R125, R114 ;  /* 0x000000727d0e723e */ /* 0x000fe200000000ff */
[----:B------:R-:W-:Y:S01]  /*4b00*/  FADD.FTZ R104, R104, R109 ;  /* 0x0000006d68687221 */ /* 0x000fe20000010000 */
[----:B----4-:R-:W-:Y:S01]  /*4b10*/  F2FP.F16.F32.PACK_AB R15, R147, R124 ;  /* 0x0000007c930f723e */ /* 0x010fe200000000ff */
[----:B------:R-:W-:Y:S02]  /*4b20*/  MUFU.EX2 R118, R118 ;  /* 0x0000007600767308 */ /* 0x000fe40000000800 */
[----:B------:R-:W-:-:S02]  /*4b30*/  FADD.FTZ R105, R105, R104 ;  /* 0x0000006869697221 */ /* 0x000fc40000010000 */
[----:B------:R4:W5:Y:S02]  /*4b40*/  MUFU.EX2 R89, R175 ;  /* 0x000000af00597308 */ /* 0x0009640000000800 */
[C---:B-1----:R-:W-:Y:S01]  /*4b50*/  HMMA.16816.F32 R20, R12.reuse, R16, R20 ;  /* 0x000000100c14723c */ /* 0x042fe20000001814 */
[----:B------:R-:W-:Y:S01]  /*4b60*/  FADD.FTZ R114, R114, R105 ;  /* 0x0000006972727221 */ /* 0x000fe20000010000 */
[----:B------:R1:W-:Y:S01]  /*4b70*/  MUFU.EX2 R117, R38 ;  /* 0x0000002600757308 */ /* 0x0003e20000000800 */
[--C-:B--2---:R-:W-:Y:S02]  /*4b80*/  FFMA.FTZ R126, R87, UR4, -R3.reuse ;  /* 0x00000004577e7c23 */ /* 0x104fe40008010803 */
[----:B------:R-:W-:Y:S01]  /*4b90*/  FADD.FTZ R125, R125, R114 ;  /* 0x000000727d7d7221 */ /* 0x000fe20000010000 */
[----:B------:R2:W-:Y:S02]  /*4ba0*/  MUFU.EX2 R91, R119 ;  /* 0x00000077005b7308 */ /* 0x0005e40000000800 */
[----:B------:R-:W-:Y:S01]  /*4bb0*/  HMMA.16816.F32 R4, R12, R18, R4 ;  /* 0x000000120c04723c */ /* 0x000fe20000001804 */
[----:B------:R-:W3:Y:S01]  /*4bc0*/  LDSM.16.MT88.4 R16, [R155+0x6400] ;  /* 0x006400009b10783b */ /* 0x000ee20000004200 */
[----:B------:R-:W-:Y:S01]  /*4bd0*/  MUFU.EX2 R126, R126 ;  /* 0x0000007e007e7308 */ /* 0x000fe20000000800 */
[--C-:B----4-:R-:W-:Y:S01]  /*4be0*/  FFMA.FTZ R175, R95, UR4, -R3.reuse ;  /* 0x000000045faf7c23 */ /* 0x110fe20008010803 */
[----:B------:R-:W-:-:S02]  /*4bf0*/  FFMA.FTZ R95, R66, UR4, -R3 ;  /* 0x00000004425f7c23 */ /* 0x000fc40008010803 */
[----:B------:R-:W-:Y:S02]  /*4c00*/  MUFU.EX2 R80, R80 ;  /* 0x0000005000507308 */ /* 0x000fe40000000800 */
[C---:B------:R-:W-:Y:S01]  /*4c10*/  HMMA.16816.F32 R28, R12.reuse, R32, R28 ;  /* 0x000000200c1c723c */ /* 0x040fe2000000181c */
[----:B-1----:R-:W1:Y:S01]  /*4c20*/  LDSM.16.MT88.4 R36, [R208+0x6800] ;  /* 0x00680000d024783b */ /* 0x002e620000004200 */
[--C-:B------:R-:W-:Y:S01]  /*4c30*/  FFMA.FTZ R33, R84, UR4, -R149.reuse ;  /* 0x0000000454217c23 */ /* 0x100fe20008010895 */
[----:B------:R-:W-:Y:S01]  /*4c40*/  FFMA.FTZ R32, R85, UR4, -R149 ;  /* 0x0000000455207c23 */ /* 0x000fe20008010895 */
[----:B------:R4:W1:Y:S01]  /*4c50*/  MUFU.EX2 R84, R173 ;  /* 0x000000ad00547308 */ /* 0x0008620000000800 */
[--C-:B--2---:R-:W-:Y:S01]  /*4c60*/  FFMA.FTZ R119, R102, UR4, -R3.reuse ;  /* 0x0000000466777c23 */ /* 0x104fe20008010803 */
[----:B------:R-:W-:Y:S02]  /*4c70*/  FFMA.FTZ R102, R75, UR4, -R3 ;  /* 0x000000044b667c23 */ /* 0x000fe40008010803 */
[----:B------:R-:W-:Y:S01]  /*4c80*/  HMMA.16816.F32 R8, R12, R34, R8 ;  /* 0x000000220c08723c */ /* 0x000fe20000001808 */
[----:B------:R-:W-:Y:S01]  /*4c90*/  MUFU.EX2 R85, R33 ;  /* 0x0000002100557308 */ /* 0x000fe20000000800 */
[----:B-----5:R-:W-:Y:S01]  /*4ca0*/  F2FP.F16.F32.PACK_AB R12, R97, R96 ;  /* 0x00000060610c723e */ /* 0x020fe200000000ff */
[----:B------:R-:W-:Y:S01]  /*4cb0*/  FADD.FTZ R96, R96, R125 ;  /* 0x0000007d60607221 */ /* 0x000fe20000010000 */
[----:B------:R-:W-:Y:S01]  /*4cc0*/  F2FP.F16.F32.PACK_AB R13, R116, R99 ;  /* 0x00000063740d723e */ /* 0x000fe200000000ff */
[----:B------:R2:W-:Y:S01]  /*4cd0*/  MUFU.EX2 R90, R32 ;  /* 0x00000020005a7308 */ /* 0x0005e20000000800 */
[----:B------:R-:W-:Y:S01]  /*4ce0*/  F2FP.F16.F32.PACK_AB R14, R127, R98 ;  /* 0x000000627f0e723e */ /* 0x000fe200000000ff */
[----:B------:R-:W-:Y:S01]  /*4cf0*/  FADD.FTZ R97, R97, R96 ;  /* 0x0000006061617221 */ /* 0x000fe20000010000 */
[----:B------:R-:W-:Y:S01]  /*4d00*/  F2FP.F16.F32.PACK_AB R15, R89, R118 ;  /* 0x00000076590f723e */ /* 0x000fe200000000ff */
[----:B------:R-:W-:Y:S01]  /*4d10*/  MUFU.EX2 R81, R81 ;  /* 0x0000005100517308 */ /* 0x000fe20000000800 */
[----:B----4-:R-:W-:Y:S01]  /*4d20*/  FFMA.FTZ R173, R86, UR4, -R3 ;  /* 0x0000000456ad7c23 */ /* 0x010fe20008010803 */
[----:B------:R-:W-:-:S02]  /*4d30*/  FADD.FTZ R98, R98, R97 ;  /* 0x0000006162627221 */ /* 0x000fc40000010000 */
[----:B------:R4:W5:Y:S02]  /*4d40*/  MUFU.EX2 R86, R174 ;  /* 0x000000ae00567308 */ /* 0x0009640000000800 */
[C---:B---3--:R-:W-:Y:S01]  /*4d50*/  HMMA.16816.F32 R20, R12.reuse, R24, R20 ;  /* 0x000000180c14723c */ /* 0x048fe20000001814 */
[----:B------:R-:W-:Y:S01]  /*4d60*/  FADD.FTZ R98, R127, R98 ;  /* 0x000000627f627221 */ /* 0x000fe20000010000 */
[----:B------:R3:W5:Y:S01]  /*4d70*/  MUFU.EX2 R87, R173 ;  /* 0x000000ad00577308 */ /* 0x0007620000000800 */
[----:B--2---:R-:W2:Y:S03]  /*4d80*/  LDSM.16.MT88.4 R32, [R155+0x6800] ;  /* 0x006800009b20783b */ /* 0x004ea60000004200 */
[----:B------:R-:W-:Y:S02]  /*4d90*/  MUFU.EX2 R88, R88 ;  /* 0x0000005800587308 */ /* 0x000fe40000000800 */
[----:B------:R-:W-:Y:S01]  /*4da0*/  HMMA.16816.F32 R4, R12, R26, R4 ;  /* 0x0000001a0c04723c */ /* 0x000fe20000001804 */
[----:B------:R-:W-:Y:S01]  /*4db0*/  LDSM.16.MT88.4 R24, [R155+0x6c00] ;  /* 0x006c00009b18783b */ /* 0x000fe20000004200 */
[----:B------:R-:W-:Y:S01]  /*4dc0*/  MUFU.EX2 R101, R101 ;  /* 0x0000006500657308 */ /* 0x000fe20000000800 */
[----:B----4-:R-:W-:-:S03]  /*4dd0*/  FFMA.FTZ R174, R67, UR4, -R3 ;  /* 0x0000000443ae7c23 */ /* 0x010fc60008010803 */
[----:B------:R-:W-:Y:S02]  /*4de0*/  MUFU.EX2 R82, R82 ;  /* 0x0000005200527308 */ /* 0x000fe40000000800 */
[C---:B------:R-:W-:Y:S01]  /*4df0*/  HMMA.16816.F32 R28, R12.reuse, R16, R28 ;  /* 0x000000100c1c723c */ /* 0x040fe2000000181c */
[----:B---3--:R-:W-:Y:S01]  /*4e00*/  FFMA.FTZ R173, R65, UR4, -R149 ;  /* 0x0000000441ad7c23 */ /* 0x008fe20008010895 */
[----:B------:R-:W3:Y:S04]  /*4e10*/  MUFU.EX2 R83, R83 ;  /* 0x0000005300537308 */ /* 0x000ee80000000800 */
[----:B------:R-:W-:Y:S02]  /*4e20*/  MUFU.EX2 R100, R100 ;  /* 0x0000006400647308 */ /* 0x000fe40000000800 */
[----:B------:R-:W-:Y:S01]  /*4e30*/  HMMA.16816.F32 R8, R12, R18, R8 ;  /* 0x000000120c08723c */ /* 0x000fe20000001808 */
[----:B------:R-:W4:Y:S01]  /*4e40*/  LDSM.16.MT88.4 R16, [R208+0x6c00] ;  /* 0x006c0000d010783b */ /* 0x000f220000004200 */
[----:B-1----:R-:W-:Y:S01]  /*4e50*/  F2FP.F16.F32.PACK_AB R12, R84, R117 ;  /* 0x00000075540c723e */ /* 0x002fe200000000ff */
[----:B------:R-:W1:Y:S01]  /*4e60*/  MUFU.EX2 R119, R119 ;  /* 0x0000007700777308 */ /* 0x000e620000000800 */
[----:B-----5:R-:W-:Y:S01]  /*4e70*/  F2FP.F16.F32.PACK_AB R13, R86, R91 ;  /* 0x0000005b560d723e */ /* 0x020fe200000000ff */
[----:B------:R-:W-:Y:S01]  /*4e80*/  FADD.FTZ R117, R117, R98 ;  /* 0x0000006275757221 */ /* 0x000fe20000010000 */
[----:B------:R-:W-:Y:S01]  /*4e90*/  F2FP.F16.F32.PACK_AB R14, R90, R85 ;  /* 0x000000555a0e723e */ /* 0x000fe200000000ff */
[----:B------:R-:W-:Y:S01]  /*4ea0*/  MUFU.EX2 R72, R72 ;  /* 0x0000004800487308 */ /* 0x000fe20000000800 */
[----:B------:R-:W-:Y:S01]  /*4eb0*/  F2FP.F16.F32.PACK_AB R15, R126, R87 ;  /* 0x000000577e0f723e */ /* 0x000fe200000000ff */
[----:B------:R-:W-:-:S02]  /*4ec0*/  FADD.FTZ R84, R84, R117 ;  /* 0x0000007554547221 */ /* 0x000fc40000010000 */
[----:B------:R-:W5:Y:S02]  /*4ed0*/  MUFU.EX2 R73, R73 ;  /* 0x0000004900497308 */ /* 0x000f640000000800 */
[----:B------:R-:W-:Y:S02]  /*4ee0*/  FADD.FTZ R85, R85, R84 ;  /* 0x0000005455557221 */ /* 0x000fe40000010000 */
[----:B------:R-:W-:Y:S01]  /*4ef0*/  HMMA.16816.F32 R20, R12, R36, R20 ;  /* 0x000000240c14723c */ /* 0x000fe20000001814 */
[----:B------:R-:W-:Y:S01]  /*4f00*/  FFMA.FTZ R36, R94, UR4, -R149 ;  /* 0x000000045e247c23 */ /* 0x000fe20008010895 */
[--C-:B------:R-:W-:Y:S01]  /*4f10*/  FFMA.FTZ R94, R92, UR4, -R3.reuse ;  /* 0x000000045c5e7c23 */ /* 0x100fe20008010803 */
[----:B------:R-:W-:Y:S01]  /*4f20*/  FFMA.FTZ R37, R93, UR4, -R3 ;  /* 0x000000045d257c23 */ /* 0x000fe20008010803 */
[----:B------:R-:W-:Y:S01]  /*4f30*/  MUFU.EX2 R74, R74 ;  /* 0x0000004a004a7308 */ /* 0x000fe20000000800 */
[----:B------:R-:W-:-:S03]  /*4f40*/  FADD.FTZ R85, R90, R85 ;  /* 0x000000555a557221 */ /* 0x000fc60000010000 */
[C---:B------:R-:W-:Y:S01]  /*4f50*/  HMMA.16816.F32 R4, R12.reuse, R38, R4 ;  /* 0x000000260c04723c */ /* 0x040fe20000001804 */
[----:B------:R-:W-:Y:S01]  /*4f60*/  FFMA.FTZ R38, R103, UR4, -R149 ;  /* 0x0000000467267c23 */ /* 0x000fe20008010895 */
[----:B------:R-:W-:Y:S04]  /*4f70*/  MUFU.EX2 R75, R37 ;  /* 0x00000025004b7308 */ /* 0x000fe80000000800 */
[----:B------:R-:W-:Y:S02]  /*4f80*/  MUFU.EX2 R103, R36 ;  /* 0x0000002400677308 */ /* 0x000fe40000000800 */
[C---:B--2---:R-:W-:Y:S02]  /*4f90*/  HMMA.16816.F32 R28, R12.reuse, R32, R28 ;  /* 0x000000200c1c723c */ /* 0x044fe4000000181c */
[----:B------:R2:W-:Y:S04]  /*4fa0*/  MUFU.EX2 R93, R38 ;  /* 0x00000026005d7308 */ /* 0x0005e80000000800 */
[----:B------:R5:W4:Y:S02]  /*4fb0*/  MUFU.EX2 R92, R102 ;  /* 0x00000066005c7308 */ /* 0x000b240000000800 */
[----:B------:R-:W-:Y:S01]  /*4fc0*/  HMMA.16816.F32 R8, R12, R34, R8 ;  /* 0x000000220c08723c */ /* 0x000fe20000001808 */
[----:B------:R-:W4:Y:S01]  /*4fd0*/  LDSM.16.MT88.4 R32, [R208+0x7000] ;  /* 0x00700000d020783b */ /* 0x000f220000004200 */
[----:B------:R-:W-:Y:S01]  /*4fe0*/  F2FP.F16.F32.PACK_AB R12, R81, R80 ;  /* 0x00000050510c723e */ /* 0x000fe200000000ff */
[----:B------:R-:W-:Y:S01]  /*4ff0*/  MUFU.EX2 R94, R94 ;  /* 0x0000005e005e7308 */ /* 0x000fe20000000800 */
[----:B---3--:R-:W-:Y:S01]  /*5000*/  F2FP.F16.F32.PACK_AB R13, R83, R82 ;  /* 0x00000052530d723e */ /* 0x008fe200000000ff */
[----:B------:R-:W-:Y:S01]  /*5010*/  FADD.FTZ R80, R80, R85 ;  /* 0x0000005550507221 */ /* 0x000fe20000010000 */
[----:B------:R-:W-:Y:S01]  /*5020*/  F2FP.F16.F32.PACK_AB R14, R101, R88 ;  /* 0x00000058650e723e */ /* 0x000fe200000000ff */
[----:B------:R-:W3:Y:S01]  /*5030*/  MUFU.EX2 R65, R175 ;  /* 0x000000af00417308 */ /* 0x000ee20000000800 */
[----:B-1----:R-:W-:Y:S01]  /*5040*/  F2FP.F16.F32.PACK_AB R15, R119, R100 ;  /* 0x00000064770f723e */ /* 0x002fe200000000ff */
[----:B--2---:R-:W-:Y:S01]  /*5050*/  LDSM.16.MT88.4 R36, [R208+0x7400] ;  /* 0x00740000d024783b */ /* 0x004fe20000004200 */
[----:B------:R-:W-:Y:S01]  /*5060*/  FADD.FTZ R81, R81, R80 ;  /* 0x0000005051517221 */ /* 0x000fe20000010000 */
[----:B------:R-:W-:Y:S01]  /*5070*/  MUFU.EX2 R67, R95 ;  /* 0x0000005f00437308 */ /* 0x000fe20000000800 */
[----:B-----5:R-:W-:Y:S01]  /*5080*/  FFMA.FTZ R102, R63, UR4, -R3 ;  /* 0x000000043f667c23 */ /* 0x020fe20008010803 */
[----:B------:R-:W-:Y:S01]  /*5090*/  FFMA.FTZ R80, R46, UR4, -R149 ;  /* 0x000000042e507c23 */ /* 0x000fe20008010895 */
[----:B------:R-:W-:Y:S01]  /*50a0*/  FADD.FTZ R88, R88, R81 ;  /* 0x0000005158587221 */ /* 0x000fe20000010000 */
[----:B----4-:R-:W-:Y:S01]  /*50b0*/  HMMA.16816.F32 R20, R12, R16, R20 ;  /* 0x000000100c14723c */ /* 0x010fe20000001814 */
[----:B------:R-:W-:Y:S02]  /*50c0*/  MUFU.EX2 R56, R56 ;  /* 0x0000003800387308 */ /* 0x000fe40000000800 */
[----:B------:R-:W-:-:S02]  /*50d0*/  FADD.FTZ R101, R101, R88 ;  /* 0x0000005865657221 */ /* 0x000fc40000010000 */
[----:B------:R-:W-:Y:S03]  /*50e0*/  MUFU.EX2 R102, R102 ;  /* 0x0000006600667308 */ /* 0x000fe60000000800 */
[C---:B------:R-:W-:Y:S01]  /*50f0*/  HMMA.16816.F32 R4, R12.reuse, R18, R4 ;  /* 0x000000120c04723c */ /* 0x040fe20000001804 */
[----:B------:R-:W1:Y:S01]  /*5100*/  LDSM.16.MT88.4 R16, [R155+0x7000] ;  /* 0x007000009b10783b */ /* 0x000e620000004200 */
[----:B------:R-:W-:Y:S04]  /*5110*/  MUFU.EX2 R50, R50 ;  /* 0x0000003200327308 */ /* 0x000fe80000000800 */
[----:B------:R-:W-:Y:S02]  /*5120*/  MUFU.EX2 R68, R68 ;  /* 0x0000004400447308 */ /* 0x000fe40000000800 */
[C---:B------:R-:W-:Y:S01]  /*5130*/  HMMA.16816.F32 R28, R12.reuse, R24, R28 ;  /* 0x000000180c1c723c */ /* 0x040fe2000000181c */
[--C-:B------:R-:W-:Y:S01]  /*5140*/  FFMA.FTZ R25, R60, UR4, -R149.reuse ;  /* 0x000000043c197c23 */ /* 0x100fe20008010895 */
[----:B------:R-:W-:Y:S01]  /*5150*/  FFMA.FTZ R24, R61, UR4, -R149 ;  /* 0x000000043d187c23 */ /* 0x000fe20008010895 */
[----:B------:R2:W4:Y:S04]  /*5160*/  MUFU.EX2 R60, R173 ;  /* 0x000000ad003c7308 */ /* 0x0005280000000800 */
[----:B------:R-:W-:Y:S01]  /*5170*/  MUFU.EX2 R61, R25 ;  /* 0x00000019003d7308 */ /* 0x000fe20000000800 */
[----:B------:R-:W-:Y:S01]  /*5180*/  HMMA.16816.F32 R8, R12, R26, R8 ;  /* 0x0000001a0c08723c */ /* 0x000fe20000001808 */
[----:B------:R-:W-:Y:S01]  /*5190*/  F2FP.F16.F32.PACK_AB R12, R73, R72 ;  /* 0x00000048490c723e */ /* 0x000fe200000000ff */
[----:B------:R-:W-:Y:S01]  /*51a0*/  FADD.FTZ R72, R72, R101 ;  /* 0x0000006548487221 */ /* 0x000fe20000010000 */
[----:B------:R-:W-:Y:S01]  /*51b0*/  F2FP.F16.F32.PACK_AB R13, R92, R75 ;  /* 0x0000004b5c0d723e */ /* 0x000fe200000000ff */
[----:B------:R5:W-:Y:S01]  /*51c0*/  MUFU.EX2 R66, R24 ;  /* 0x0000001800427308 */ /* 0x000be20000000800 */
[----:B------:R-:W-:Y:S01]  /*51d0*/  F2FP.F16.F32.PACK_AB R14, R103, R74 ;  /* 0x0000004a670e723e */ /* 0x000fe200000000ff */
[----:B------:R-:W-:Y:S01]  /*51e0*/  FADD.FTZ R81, R73, R72 ;  /* 0x0000004849517221 */ /* 0x000fe20000010000 */
[----:B---3--:R-:W-:Y:S01]  /*51f0*/  F2FP.F16.F32.PACK_AB R15, R65, R94 ;  /* 0x0000005e410f723e */ /* 0x008fe200000000ff */
[----:B------:R-:W-:Y:S01]  /*5200*/  MUFU.EX2 R71, R71 ;  /* 0x0000004700477308 */ /* 0x000fe20000000800 */
[----:B--2---:R-:W-:Y:S01]  /*5210*/  FFMA.FTZ R173, R62, UR4, -R3 ;  /* 0x000000043ead7c23 */ /* 0x004fe20008010803 */
[----:B------:R-:W-:Y:S01]  /*5220*/  FADD.FTZ R74, R74, R81 ;  /* 0x000000514a4a7221 */ /* 0x000fe20000010000 */
[----:B------:R-:W-:Y:S01]  /*5230*/  FFMA.FTZ R72, R45, UR4, -R3 ;  /* 0x000000042d487c23 */ /* 0x000fe20008010803 */
[----:B------:R-:W2:Y:S02]  /*5240*/  MUFU.EX2 R62, R174 ;  /* 0x000000ae003e7308 */ /* 0x000ea40000000800 */
[C---:B------:R-:W-:Y:S01]  /*5250*/  HMMA.16816.F32 R20, R12.reuse, R32, R20 ;  /* 0x000000200c14723c */ /* 0x040fe20000001814 */
[--C-:B------:R-:W-:Y:S01]  /*5260*/  FFMA.FTZ R32, R57, UR4, -R149.reuse ;  /* 0x0000000439207c23 */ /* 0x100fe20008010895 */
[----:B------:R-:W3:Y:S01]  /*5270*/  MUFU.EX2 R63, R173 ;  /* 0x000000ad003f7308 */ /* 0x000ee20000000800 */
[----:B------:R-:W-:Y:S01]  /*5280*/  FFMA.FTZ R57, R77, UR4, -R149 ;  /* 0x000000044d397c23 */ /* 0x000fe20008010895 */
[----:B-----5:R-:W5:Y:S01]  /*5290*/  LDSM.16.MT88.4 R24, [R155+0x7400] ;  /* 0x007400009b18783b */ /* 0x020f620000004200 */
[----:B------:R-:W-:Y:S01]  /*52a0*/  FADD.FTZ R77, R131, R170 ;  /* 0x000000aa834d7221 */ /* 0x000fe20000010000 */
[----:B------:R-:W-:Y:S01]  /*52b0*/  MUFU.EX2 R40, R40 ;  /* 0x0000002800287308 */ /* 0x000fe20000000800 */
[----:B------:R-:W-:Y:S01]  /*52c0*/  FADD.FTZ R74, R103, R74 ;  /* 0x0000004a674a7221 */ /* 0x000fe20000010000 */
[C---:B------:R-:W-:Y:S01]  /*52d0*/  HMMA.16816.F32 R4, R12.reuse, R34, R4 ;  /* 0x000000220c04723c */ /* 0x040fe20000001804 */
[----:B------:R-:W-:Y:S01]  /*52e0*/  FADD.FTZ R77, R132, R77 ;  /* 0x0000004d844d7221 */ /* 0x000fe20000010000 */
[----:B------:R-:W-:Y:S03]  /*52f0*/  MUFU.EX2 R57, R57 ;  /* 0x0000003900397308 */ /* 0x000fe60000000800 */
[----:B------:R-:W-:Y:S01]  /*5300*/  FADD.FTZ R134, R134, R77 ;  /* 0x0000004d86867221 */ /* 0x000fe20000010000 */
[----:B------:R-:W-:Y:S01]  /*5310*/  FFMA.FTZ R77, R158, UR4, -R149 ;  /* 0x000000049e4d7c23 */ /* 0x000fe20008010895 */
[----:B------:R-:W-:Y:S01]  /*5320*/  MUFU.EX2 R46, R167 ;  /* 0x000000a7002e7308 */ /* 0x000fe20000000800 */
[----:B-1----:R-:W-:Y:S01]  /*5330*/  HMMA.16816.F32 R28, R12, R16, R28 ;  /* 0x000000100c1c723c */ /* 0x002fe2000000181c */
[----:B------:R-:W-:-:S02]  /*5340*/  FADD.FTZ R134, R159, R134 ;  /* 0x000000869f867221 */ /* 0x000fc40000010000 */
[----:B------:R-:W-:Y:S02]  /*5350*/  MUFU.EX2 R45, R80 ;  /* 0x00000050002d7308 */ /* 0x000fe40000000800 */
[----:B------:R-:W-:Y:S02]  /*5360*/  FADD.FTZ R123, R123, R134 ;  /* 0x000000867b7b7221 */ /* 0x000fe40000010000 */
[----:B------:R-:W-:Y:S01]  /*5370*/  MUFU.EX2 R77, R77 ;  /* 0x0000004d004d7308 */ /* 0x000fe20000000800 */
[----:B------:R-:W-:Y:S01]  /*5380*/  HMMA.16816.F32 R8, R12, R18, R8 ;  /* 0x000000120c08723c */ /* 0x000fe20000001808 */
[----:B------:R-:W1:Y:S01]  /*5390*/  LDSM.16.MT88.4 R16, [R208+0x7800] ;  /* 0x00780000d010783b */ /* 0x000e620000004200 */
[----:B----4-:R-:W-:Y:S01]  /*53a0*/  F2FP.F16.F32.PACK_AB R12, R60, R93 ;  /* 0x0000005d3c0c723e */ /* 0x010fe200000000ff */
[----:B------:R-:W-:Y:S01]  /*53b0*/  FADD.FTZ R144, R144, R123 ;  /* 0x0000007b90907221 */ /* 0x000fe20000010000 */
[----:B--2---:R-:W-:Y:S01]  /*53c0*/  F2FP.F16.F32.PACK_AB R13, R62, R67 ;  /* 0x000000433e0d723e */ /* 0x004fe200000000ff */
[----:B------:R-:W-:Y:S01]  /*53d0*/  FADD.FTZ R93, R93, R74 ;  /* 0x0000004a5d5d7221 */ /* 0x000fe20000010000 */
[----:B------:R-:W-:Y:S01]  /*53e0*/  F2FP.F16.F32.PACK_AB R14, R66, R61 ;  /* 0x0000003d420e723e */ /* 0x000fe200000000ff */
[----:B------:R-:W-:Y:S01]  /*53f0*/  FADD.FTZ R135, R135, R144 ;  /* 0x0000009087877221 */ /* 0x000fe20000010000 */
[----:B---3--:R-:W-:Y:S01]  /*5400*/  F2FP.F16.F32.PACK_AB R15, R102, R63 ;  /* 0x0000003f660f723e */ /* 0x008fe200000000ff */
[----:B------:R-:W-:Y:S01]  /*5410*/  FADD.FTZ R60, R60, R93 ;  /* 0x0000005d3c3c7221 */ /* 0x000fe20000010000 */
[----:B------:R-:W-:Y:S01]  /*5420*/  MUFU.EX2 R72, R72 ;  /* 0x0000004800487308 */ /* 0x000fe20000000800 */
[----:B------:R-:W-:-:S02]  /*5430*/  FADD.FTZ R146, R146, R135 ;  /* 0x0000008792927221 */ /* 0x000fc40000010000 */
[----:B------:R-:W-:Y:S01]  /*5440*/  LDSM.16.MT88.4 R132, [R208+0x8c00] ;  /* 0x008c0000d084783b */ /* 0x000fe20000004200 */
[----:B------:R-:W-:Y:S01]  /*5450*/  MUFU.EX2 R47, R47 ;  /* 0x0000002f002f7308 */ /* 0x000fe20000000800 */
[C---:B------:R-:W-:Y:S01]  /*5460*/  HMMA.16816.F32 R20, R12.reuse, R36, R20 ;  /* 0x000000240c14723c */ /* 0x040fe20000001814 */
[----:B------:R-:W-:Y:S01]  /*5470*/  FFMA.FTZ R36, R64, UR4, -R149 ;  /* 0x0000000440247c23 */ /* 0x000fe20008010895 */
[--C-:B------:R-:W-:Y:S01]  /*5480*/  FFMA.FTZ R64, R58, UR4, -R3.reuse ;  /* 0x000000043a407c23 */ /* 0x100fe20008010803 */
[----:B------:R-:W-:Y:S01]  /*5490*/  FFMA.FTZ R58, R76, UR4, -R3 ;  /* 0x000000044c3a7c23 */ /* 0x000fe20008010803 */
[----:B------:R2:W3:Y:S01]  /*54a0*/  MUFU.EX2 R37, R32 ;  /* 0x0000002000257308 */ /* 0x0004e20000000800 */
[--C-:B------:R-:W-:Y:S01]  /*54b0*/  FFMA.FTZ R76, R48, UR4, -R149.reuse ;  /* 0x00000004304c7c23 */ /* 0x100fe20008010895 */
[----:B------:R-:W-:Y:S01]  /*54c0*/  FFMA.FTZ R48, R49, UR4, -R149 ;  /* 0x0000000431307c23 */ /* 0x000fe20008010895 */
[----:B------:R-:W-:Y:S01]  /*54d0*/  FADD.FTZ R115, R115, R146 ;  /* 0x0000009273737221 */ /* 0x000fe20000010000 */
[C---:B------:R-:W-:Y:S01]  /*54e0*/  HMMA.16816.F32 R4, R12.reuse, R38, R4 ;  /* 0x000000260c04723c */ /* 0x040fe20000001804 */
[--C-:B------:R-:W-:Y:S01]  /*54f0*/  FFMA.FTZ R39, R59, UR4, -R3.reuse ;  /* 0x000000043b277c23 */ /* 0x100fe20008010803 */
[----:B------:R-:W-:Y:S01]  /*5500*/  FFMA.FTZ R59, R78, UR4, -R3 ;  /* 0x000000044e3b7c23 */ /* 0x000fe20008010803 */
[----:B------:R-:W4:Y:S01]  /*5510*/  MUFU.EX2 R36, R36 ;  /* 0x0000002400247308 */ /* 0x000f220000000800 */
[----:B------:R-:W-:Y:S01]  /*5520*/  FADD.FTZ R110, R110, R115 ;  /* 0x000000736e6e7221 */ /* 0x000fe20000010000 */
[--C-:B------:R-:W-:Y:S01]  /*5530*/  FFMA.FTZ R78, R42, UR4, -R3.reuse ;  /* 0x000000042a4e7c23 */ /* 0x100fe20008010803 */
[----:B------:R-:W-:Y:S01]  /*5540*/  FFMA.FTZ R42, R43, UR4, -R3 ;  /* 0x000000042b2a7c23 */ /* 0x000fe20008010803 */
[----:B------:R1:W-:Y:S01]  /*5550*/  MUFU.EX2 R38, R64 ;  /* 0x0000004000267308 */ /* 0x0003e20000000800 */
[----:B-----5:R-:W-:Y:S01]  /*5560*/  HMMA.16816.F32 R28, R12, R24, R28 ;  /* 0x000000180c1c723c */ /* 0x020fe2000000181c */
[----:B------:R-:W-:Y:S01]  /*5570*/  FADD.FTZ R111, R111, R110 ;  /* 0x0000006e6f6f7221 */ /* 0x000fe20000010000 */
[----:B--2---:R-:W2:Y:S01]  /*5580*/  LDSM.16.MT88.4 R32, [R155+0x7800] ;  /* 0x007800009b20783b */ /* 0x004ea20000004200 */
[----:B------:R-:W5:Y:S02]  /*5590*/  MUFU.EX2 R39, R39 ;  /* 0x0000002700277308 */ /* 0x000f640000000800 */
[----:B------:R-:W-:-:S02]  /*55a0*/  FADD.FTZ R111, R172, R111 ;  /* 0x0000006fac6f7221 */ /* 0x000fc40000010000 */
[----:B------:R-:W-:Y:S01]  /*55b0*/  MUFU.EX2 R58, R58 ;  /* 0x0000003a003a7308 */ /* 0x000fe20000000800 */
[----:B------:R-:W-:Y:S01]  /*55c0*/  HMMA.16816.F32 R8, R12, R26, R8 ;  /* 0x0000001a0c08723c */ /* 0x000fe20000001808 */
[----:B---3--:R-:W-:Y:S01]  /*55d0*/  F2FP.F16.F32.PACK_AB R12, R37, R56 ;  /* 0x00000038250c723e */ /* 0x008fe200000000ff */
[----:B------:R-:W3:Y:S01]  /*55e0*/  LDSM.16.MT88.4 R24, [R208+0x7c00] ;  /* 0x007c0000d018783b */ /* 0x000ee20000004200 */
[----:B------:R-:W5:Y:S01]  /*55f0*/  MUFU.EX2 R59, R59 ;  /* 0x0000003b003b7308 */ /* 0x000f620000000800 */
[----:B----4-:R-:W-:Y:S01]  /*5600*/  F2FP.F16.F32.PACK_AB R14, R57, R36 ;  /* 0x00000024390e723e */ /* 0x010fe200000000ff */
[----:B-1----:R-:W-:Y:S01]  /*5610*/  FFMA.FTZ R64, R51, UR4, -R3 ;  /* 0x0000000433407c23 */ /* 0x002fe20008010803 */
[----:B------:R-:W-:Y:S01]  /*5620*/  FADD.FTZ R106, R106, R111 ;  /* 0x0000006f6a6a7221 */ /* 0x000fe20000010000 */
[----:B------:R1:W-:Y:S01]  /*5630*/  MUFU.EX2 R49, R76 ;  /* 0x0000004c00317308 */ /* 0x0003e20000000800 */
[----:B-----5:R-:W-:Y:S02]  /*5640*/  F2FP.F16.F32.PACK_AB R13, R39, R38 ;  /* 0x00000026270d723e */ /* 0x020fe400000000ff */
[----:B------:R-:W-:Y:S01]  /*5650*/  FADD.FTZ R107, R107, R106 ;  /* 0x0000006a6b6b7221 */ /* 0x000fe20000010000 */
[----:B------:R-:W4:Y:S04]  /*5660*/  MUFU.EX2 R48, R48 ;  /* 0x0000003000307308 */ /* 0x000f280000000800 */
[----:B------:R-:W-:Y:S01]  /*5670*/  MUFU.EX2 R64, R64 ;  /* 0x0000004000407308 */ /* 0x000fe20000000800 */
[----:B------:R-:W-:-:S03]  /*5680*/  F2FP.F16.F32.PACK_AB R15, R59, R58 ;  /* 0x0000003a3b0f723e */ /* 0x000fc600000000ff */
[----:B------:R5:W-:Y:S01]  /*5690*/  MUFU.EX2 R43, R78 ;  /* 0x0000004e002b7308 */ /* 0x000be20000000800 */
[----:B-1----:R-:W-:-:S03]  /*56a0*/  FFMA.FTZ R76, R69, UR4, -R3 ;  /* 0x00000004454c7c23 */ /* 0x002fc60008010803 */
[----:B------:R1:W-:Y:S01]  /*56b0*/  MUFU.EX2 R69, R70 ;  /* 0x0000004600457308 */ /* 0x0003e20000000800 */
[C---:B------:R-:W-:Y:S03]  /*56c0*/  HMMA.16816.F32 R20, R12.reuse, R16, R20 ;  /* 0x000000100c14723c */ /* 0x040fe60000001814 */
[----:B------:R3:W3:Y:S04]  /*56d0*/  MUFU.EX2 R51, R76 ;  /* 0x0000004c00337308 */ /* 0x0006e80000000800 */
[----:B------:R-:W-:Y:S01]  /*56e0*/  MUFU.EX2 R42, R42 ;  /* 0x0000002a002a7308 */ /* 0x000fe20000000800 */
[----:B------:R-:W-:Y:S01]  /*56f0*/  HMMA.16816.F32 R4, R12, R18, R4 ;  /* 0x000000120c04723c */ /* 0x000fe20000001804 */
[----:B------:R-:W3:Y:S01]  /*5700*/  LDSM.16.MT88.4 R16, [R155+0x7c00] ;  /* 0x007c00009b10783b */ /* 0x000ee20000004200 */
[--C-:B-----5:R-:W-:Y:S01]  /*5710*/  FFMA.FTZ R78, R44, UR4, -R149.reuse ;  /* 0x000000042c4e7c23 */ /* 0x120fe20008010895 */
[----:B------:R-:W-:Y:S01]  /*5720*/  MUFU.EX2 R229, R229 ;  /* 0x000000e500e57308 */ /* 0x000fe20000000800 */
[----:B-1----:R-:W-:-:S03]  /*5730*/  FFMA.FTZ R70, R41, UR4, -R149 ;  /* 0x0000000429467c23 */ /* 0x002fc60008010895 */
[----:B------:R1:W-:Y:S01]  /*5740*/  MUFU.EX2 R41, R79 ;  /* 0x0000004f00297308 */ /* 0x0003e20000000800 */
[C---:B--2---:R-:W-:Y:S01]  /*5750*/  HMMA.16816.F32 R28, R12.reuse, R32, R28 ;  /* 0x000000200c1c723c */ /* 0x044fe2000000181c */
[----:B----4-:R-:W-:Y:S01]  /*5760*/  F2FP.F16.F32.PACK_AB R32, R48, R49 ;  /* 0x000000313020723e */ /* 0x010fe200000000ff */
[--C-:B---3--:R-:W-:Y:S01]  /*5770*/  FFMA.FTZ R76, R156, UR4, -R3.reuse ;  /* 0x000000049c4c7c23 */ /* 0x108fe20008010803 */
[----:B------:R-:W-:Y:S01]  /*5780*/  F2FP.F16.F32.PACK_AB R33, R64, R51 ;  /* 0x000000334021723e */ /* 0x000fe200000000ff */
[----:B------:R-:W2:Y:S04]  /*5790*/  MUFU.EX2 R70, R70 ;  /* 0x0000004600467308 */ /* 0x000ea80000000800 */
[----:B------:R-:W-:Y:S01]  /*57a0*/  HMMA.16816.F32 R8, R12, R34, R8 ;  /* 0x000000220c08723c */ /* 0x000fe20000001808 */
[----:B------:R-:W3:Y:S01]  /*57b0*/  LDSM.16.MT88.4 R12, [R208+0x8000] ;  /* 0x00800000d00c783b */ /* 0x000ee20000004200 */
[----:B------:R-:W-:Y:S01]  /*57c0*/  F2FP.F16.F32.PACK_AB R34, R69, R50 ;  /* 0x000000324522723e */ /* 0x000fe200000000ff */
[----:B------:R-:W-:Y:S01]  /*57d0*/  MUFU.EX2 R76, R76 ;  /* 0x0000004c004c7308 */ /* 0x000fe20000000800 */
[----:B------:R-:W-:Y:S01]  /*57e0*/  F2FP.F16.F32.PACK_AB R35, R71, R68 ;  /* 0x000000444723723e */ /* 0x000fe200000000ff */
[----:B-1----:R-:W-:-:S02]  /*57f0*/  FFMA.FTZ R79, R160, UR4, -R3 ;  /* 0x00000004a04f7c23 */ /* 0x002fc40008010803 */
[----:B------:R-:W-:Y:S04]  /*5800*/  MUFU.EX2 R44, R165 ;  /* 0x000000a5002c7308 */ /* 0x000fe80000000800 */
[----:B------:R-:W1:Y:S01]  /*5810*/  MUFU.EX2 R79, R79 ;  /* 0x0000004f004f7308 */ /* 0x000e620000000800 */
[C---:B------:R-:W-:Y:S03]  /*5820*/  HMMA.16816.F32 R20, R32.reuse, R24, R20 ;  /* 0x000000182014723c */ /* 0x040fe60000001814 */
[----:B------:R-:W-:Y:S05]  /*5830*/  MUFU.EX2 R226, R226 ;  /* 0x000000e200e27308 */ /* 0x000fea0000000800 */
[C---:B------:R-:W-:Y:S01]  /*5840*/  HMMA.16816.F32 R4, R32.reuse, R26, R4 ;  /* 0x0000001a2004723c */ /* 0x040fe20000001804 */
[----:B------:R-:W4:Y:S07]  /*5850*/  LDSM.16.MT88.4 R24, [R155+0x8000] ;  /* 0x008000009b18783b */ /* 0x000f2e0000004200 */
[----:B------:R-:W-:Y:S01]  /*5860*/  HMMA.16816.F32 R28, R32, R16, R28 ;  /* 0x00000010201c723c */ /* 0x000fe2000000181c */
[----:B--2---:R-:W-:-:S02]  /*5870*/  F2FP.F16.F32.PACK_AB R16, R70, R41 ;  /* 0x000000294610723e */ /* 0x004fc400000000ff */
[----:B------:R-:W-:-:S05]  /*5880*/  F2FP.F16.F32.PACK_AB R17, R42, R43 ;  /* 0x0000002b2a11723e */ /* 0x000fca00000000ff */
[----:B------:R-:W-:Y:S01]  /*5890*/  HMMA.16816.F32 R8, R32, R18, R8 ;  /* 0x000000122008723c */ /* 0x000fe20000001808 */
[----:B------:R-:W-:Y:S01]  /*58a0*/  FFMA.FTZ R33, R52, UR4, -R149 ;  /* 0x0000000434217c23 */ /* 0x000fe20008010895 */
[----:B------:R-:W-:Y:S01]  /*58b0*/  FADD.FTZ R52, R124, R107 ;  /* 0x0000006b7c347221 */ /* 0x000fe20000010000 */
[----:B------:R-:W-:Y:S01]  /*58c0*/  F2FP.F16.F32.PACK_AB R18, R77, R40 ;  /* 0x000000284d12723e */ /* 0x000fe200000000ff */
[--C-:B------:R-:W-:Y:S01]  /*58d0*/  FFMA.FTZ R35, R54, UR4, -R149.reuse ;  /* 0x0000000436237c23 */ /* 0x100fe20008010895 */
[----:B-1----:R-:W-:Y:S01]  /*58e0*/  F2FP.F16.F32.PACK_AB R19, R79, R76 ;  /* 0x0000004c4f13723e */ /* 0x002fe200000000ff */
[----:B------:R-:W-:Y:S01]  /*58f0*/  FADD.FTZ R52, R147, R52 ;  /* 0x0000003493347221 */ /* 0x000fe20000010000 */
[--C-:B------:R-:W-:Y:S01]  /*5900*/  FFMA.FTZ R34, R161, UR4, -R149.reuse ;  /* 0x00000004a1227c23 */ /* 0x100fe20008010895 */
[----:B------:R-:W-:Y:S01]  /*5910*/  FFMA.FTZ R32, R163, UR4, -R149 ;  /* 0x00000004a3207c23 */ /* 0x000fe20008010895 */
[--C-:B------:R-:W-:Y:S01]  /*5920*/  FFMA.FTZ R54, R164, UR4, -R3.reuse ;  /* 0x00000004a4367c23 */ /* 0x100fe20008010803 */
[----:B------:R-:W-:Y:S01]  /*5930*/  FADD.FTZ R99, R99, R52 ;  /* 0x0000003463637221 */ /* 0x000fe20000010000 */
[--C-:B------:R-:W-:Y:S01]  /*5940*/  FFMA.FTZ R52, R53, UR4, -R3.reuse ;  /* 0x0000000435347c23 */ /* 0x100fe20008010803 */
[C---:B---3--:R-:W-:Y:S01]  /*5950*/  HMMA.16816.F32 R20, R16.reuse, R12, R20 ;  /* 0x0000000c1014723c */ /* 0x048fe20000001814 */
[----:B------:R-:W-:Y:S01]  /*5960*/  FFMA.FTZ R53, R55, UR4, -R3 ;  /* 0x0000000437357c23 */ /* 0x000fe20008010803 */
[----:B------:R-:W-:Y:S01]  /*5970*/  FADD.FTZ R99, R116, R99 ;  /* 0x0000006374637221 */ /* 0x000fe20000010000 */
[----:B------:R-:W-:Y:S03]  /*5980*/  MUFU.EX2 R34, R34 ;  /* 0x0000002200227308 */ /* 0x000fe60000000800 */
[----:B------:R-:W-:Y:S01]  /*5990*/  FADD.FTZ R118, R118, R99 ;  /* 0x0000006376767221 */ /* 0x000fe20000010000 */
[----:B------:R-:W1:Y:S01]  /*59a0*/  MUFU.EX2 R33, R33 ;  /* 0x0000002100217308 */ /* 0x000e620000000800 */
[C---:B------:R-:W-:Y:S01]  /*59b0*/  HMMA.16816.F32 R4, R16.reuse, R14, R4 ;  /* 0x0000000e1004723c */ /* 0x040fe20000001804 */
[----:B------:R-:W2:Y:S01]  /*59c0*/  LDSM.16.MT88.4 R12, [R208+0x8400] ;  /* 0x00840000d00c783b */ /* 0x000ea20000004200 */
[----:B------:R-:W-:Y:S01]  /*59d0*/  FADD.FTZ R118, R89, R118 ;  /* 0x0000007659767221 */ /* 0x000fe20000010000 */
[----:B------:R-:W-:Y:S03]  /*59e0*/  MUFU.EX2 R32, R32 ;  /* 0x0000002000207308 */ /* 0x000fe60000000800 */
[----:B------:R-:W-:Y:S01]  /*59f0*/  FADD.FTZ R91, R91, R118 ;  /* 0x000000765b5b7221 */ /* 0x000fe20000010000 */
[----:B------:R-:W3:Y:S01]  /*5a00*/  MUFU.EX2 R35, R35 ;  /* 0x0000002300237308 */ /* 0x000ee20000000800 */
[C---:B----4-:R-:W-:Y:S02]  /*5a10*/  HMMA.16816.F32 R28, R16.reuse, R24, R28 ;  /* 0x00000018101c723c */ /* 0x050fe4000000181c */
[----:B------:R-:W-:Y:S01]  /*5a20*/  FADD.FTZ R86, R86, R91 ;  /* 0x0000005b56567221 */ /* 0x000fe20000010000 */
[----:B------:R-:W-:Y:S03]  /*5a30*/  MUFU.EX2 R52, R52 ;  /* 0x0000003400347308 */ /* 0x000fe60000000800 */
[----:B------:R-:W-:Y:S01]  /*5a40*/  FADD.FTZ R87, R87, R86 ;  /* 0x0000005657577221 */ /* 0x000fe20000010000 */
[----:B------:R-:W4:Y:S01]  /*5a50*/  MUFU.EX2 R55, R162 ;  /* 0x000000a200377308 */ /* 0x000f220000000800 */
[----:B------:R-:W-:Y:S01]  /*5a60*/  HMMA.16816.F32 R8, R16, R26, R8 ;  /* 0x0000001a1008723c */ /* 0x000fe20000001808 */
[----:B------:R-:W5:Y:S01]  /*5a70*/  LDSM.16.MT88.4 R24, [R155+0x8400] ;  /* 0x008400009b18783b */ /* 0x000f620000004200 */
[----:B------:R-:W-:Y:S01]  /*5a80*/  FADD.FTZ R87, R126, R87 ;  /* 0x000000577e577221 */ /* 0x000fe20000010000 */
[----:B------:R-:W-:Y:S01]  /*5a90*/  MUFU.EX2 R53, R53 ;  /* 0x0000003500357308 */ /* 0x000fe20000000800 */
[----:B-1----:R-:W-:-:S02]  /*5aa0*/  F2FP.F16.F32.PACK_AB R16, R33, R34 ;  /* 0x000000222110723e */ /* 0x002fc400000000ff */
[----:B------:R-:W-:Y:S01]  /*5ab0*/  FADD.FTZ R82, R82, R87 ;  /* 0x0000005752527221 */ /* 0x000fe20000010000 */
[----:B------:R-:W1:Y:S01]  /*5ac0*/  MUFU.EX2 R54, R54 ;  /* 0x0000003600367308 */ /* 0x000e620000000800 */
[----:B---3--:R-:W-:Y:S02]  /*5ad0*/  F2FP.F16.F32.PACK_AB R18, R35, R32 ;  /* 0x000000202312723e */ /* 0x008fe400000000ff */
[----:B------:R-:W-:Y:S01]  /*5ae0*/  FADD.FTZ R83, R83, R82 ;  /* 0x0000005253537221 */ /* 0x000fe20000010000 */
[----:B----4-:R-:W-:-:S03]  /*5af0*/  F2FP.F16.F32.PACK_AB R17, R55, R52 ;  /* 0x000000343711723e */ /* 0x010fc600000000ff */
[----:B------:R-:W-:-:S04]  /*5b00*/  FADD.FTZ R100, R100, R83 ;  /* 0x0000005364647221 */ /* 0x000fc80000010000 */
[----:B------:R-:W-:Y:S01]  /*5b10*/  FADD.FTZ R100, R119, R100 ;  /* 0x0000006477647221 */ /* 0x000fe20000010000 */
[----:B-1----:R-:W-:-:S07]  /*5b20*/  F2FP.F16.F32.PACK_AB R19, R54, R53 ;  /* 0x000000353613723e */ /* 0x002fce00000000ff */
[----:B--2---:R-:W-:Y:S01]  /*5b30*/  HMMA.16816.F32 R20, R16, R12, R20 ;  /* 0x0000000c1014723c */ /* 0x004fe20000001814 */
[----:B------:R-:W-:Y:S02]  /*5b40*/  FADD.FTZ R13, R75, R100 ;  /* 0x000000644b0d7221 */ /* 0x000fe40000010000 */
[----:B------:R-:W1:Y:S02]  /*5b50*/  MUFU.EX2 R75, R78 ;  /* 0x0000004e004b7308 */ /* 0x000e640000000800 */
[----:B------:R-:W-:-:S03]  /*5b60*/  FADD.FTZ R73, R92, R13 ;  /* 0x0000000d5c497221 */ /* 0x000fc60000010000 */
[----:B------:R-:W-:Y:S01]  /*5b70*/  HMMA.16816.F32 R4, R16, R14, R4 ;  /* 0x0000000e1004723c */ /* 0x000fe20000001804 */
[----:B------:R-:W2:Y:S01]  /*5b80*/  LDSM.16.MT88.4 R12, [R208+0x8800] ;  /* 0x00880000d00c783b */ /* 0x000ea20000004200 */
[----:B------:R-:W-:-:S04]  /*5b90*/  FADD.FTZ R94, R94, R73 ;  /* 0x000000495e5e7221 */ /* 0x000fc80000010000 */
[----:B------:R-:W-:Y:S02]  /*5ba0*/  FADD.FTZ R94, R65, R94 ;  /* 0x0000005e415e7221 */ /* 0x000fe40000010000 */
[C---:B-----5:R-:W-:Y:S01]  /*5bb0*/  HMMA.16816.F32 R28, R16.reuse, R24, R28 ;  /* 0x00000018101c723c */ /* 0x060fe2000000181c */
[----:B------:R-:W-:Y:S01]  /*5bc0*/  FADD.FTZ R25, R61, R60 ;  /* 0x0000003c3d197221 */ /* 0x000fe20000010000 */
[----:B------:R-:W-:Y:S01]  /*5bd0*/  FADD.FTZ R67, R67, R94 ;  /* 0x0000005e43437221 */ /* 0x000fe20000010000 */
[----:B------:R-:W3:Y:S01]  /*5be0*/  MUFU.EX2 R65, R166 ;  /* 0x000000a600417308 */ /* 0x000ee20000000800 */
[----:B-1----:R-:W-:Y:S01]  /*5bf0*/  F2FP.F16.F32.PACK_AB R24, R75, R44 ;  /* 0x0000002c4b18723e */ /* 0x002fe200000000ff */
[----:B------:R-:W-:Y:S01]  /*5c00*/  FADD.FTZ R25, R66, R25 ;  /* 0x0000001942197221 */ /* 0x000fe20000010000 */
[----:B------:R-:W-:Y:S01]  /*5c10*/  FADD.FTZ R62, R62, R67 ;  /* 0x000000433e3e7221 */ /* 0x000fe20000010000 */
[----:B------:R-:W1:Y:S01]  /*5c20*/  MUFU.EX2 R60, R140 ;  /* 0x0000008c003c7308 */ /* 0x000e620000000800 */
[----:B------:R-:W-:Y:S01]  /*5c30*/  HMMA.16816.F32 R8, R16, R26, R8 ;  /* 0x0000001a1008723c */ /* 0x000fe20000001808 */
[----:B------:R-:W-:Y:S01]  /*5c40*/  FADD.FTZ R56, R56, R25 ;  /* 0x0000001938387221 */ /* 0x000fe20000010000 */
[----:B------:R-:W-:Y:S01]  /*5c50*/  FADD.FTZ R61, R63, R62 ;  /* 0x0000003e3f3d7221 */ /* 0x000fe20000010000 */
[----:B------:R-:W-:Y:S01]  /*5c60*/  F2FP.F16.F32.PACK_AB R26, R45, R46 ;  /* 0x0000002e2d1a723e */ /* 0x000fe200000000ff */
[----:B------:R-:W4:Y:S01]  /*5c70*/  LDSM.16.MT88.4 R16, [R155+0x8800] ;  /* 0x008800009b10783b */ /* 0x000f220000004200 */
[----:B------:R-:W-:Y:S01]  /*5c80*/  FADD.FTZ R37, R37, R56 ;  /* 0x0000003825257221 */ /* 0x000fe20000010000 */
[----:B------:R-:W-:Y:S01]  /*5c90*/  FADD.FTZ R61, R102, R61 ;  /* 0x0000003d663d7221 */ /* 0x000fe20000010000 */
[----:B---3--:R-:W-:-:S03]  /*5ca0*/  F2FP.F16.F32.PACK_AB R25, R65, R72 ;  /* 0x000000484119723e */ /* 0x008fc600000000ff */
[----:B------:R-:W-:Y:S01]  /*5cb0*/  FADD.FTZ R38, R38, R61 ;  /* 0x0000003d26267221 */ /* 0x000fe20000010000 */
[----:B------:R-:W-:Y:S01]  /*5cc0*/  FADD.FTZ R36, R36, R37 ;  /* 0x0000002524247221 */ /* 0x000fe20000010000 */
[--C-:B------:R-:W-:Y:S01]  /*5cd0*/  FFMA.FTZ R37, R142, UR4, -R149.reuse ;  /* 0x000000048e257c23 */ /* 0x100fe20008010895 */
[----:B-1----:R-:W-:Y:S01]  /*5ce0*/  F2FP.F16.F32.PACK_AB R27, R60, R47 ;  /* 0x0000002f3c1b723e */ /* 0x002fe200000000ff */
[----:B------:R-:W-:Y:S01]  /*5cf0*/  FADD.FTZ R39, R39, R38 ;  /* 0x0000002627277221 */ /* 0x000fe20000010000 */
[----:B------:R-:W-:-:S03]  /*5d00*/  FFMA.FTZ R38, R157, UR4, -R149 ;  /* 0x000000049d267c23 */ /* 0x000fc60008010895 */
[----:B------:R-:W-:Y:S01]  /*5d10*/  FADD.FTZ R58, R58, R39 ;  /* 0x000000273a3a7221 */ /* 0x000fe20000010000 */
[----:B------:R-:W-:Y:S01]  /*5d20*/  FFMA.FTZ R39, R143, UR4, -R3 ;  /* 0x000000048f277c23 */ /* 0x000fe20008010803 */
[----:B------:R-:W-:Y:S02]  /*5d30*/  MUFU.EX2 R37, R37 ;  /* 0x0000002500257308 */ /* 0x000fe40000000800 */
[----:B------:R-:W-:Y:S02]  /*5d40*/  FADD.FTZ R58, R59, R58 ;  /* 0x0000003a3b3a7221 */ /* 0x000fe40000010000 */
[----:B------:R-:W1:Y:S01]  /*5d50*/  MUFU.EX2 R38, R38 ;  /* 0x0000002600267308 */ /* 0x000e620000000800 */
[C---:B--2---:R-:W-:Y:S01]  /*5d60*/  HMMA.16816.F32 R20, R24.reuse, R12, R20 ;  /* 0x0000000c1814723c */ /* 0x044fe20000001814 */
[----:B------:R-:W-:Y:S01]  /*5d70*/  FADD.FTZ R12, R57, R36 ;  /* 0x00000024390c7221 */ /* 0x000fe20000010000 */
[----:B------:R-:W-:Y:S01]  /*5d80*/  FADD.FTZ R51, R51, R58 ;  /* 0x0000003a33337221 */ /* 0x000fe20000010000 */
[----:B------:R-:W2:Y:S02]  /*5d90*/  MUFU.EX2 R36, R141 ;  /* 0x0000008d00247308 */ /* 0x000ea40000000800 */
[----:B------:R-:W-:Y:S01]  /*5da0*/  FADD.FTZ R49, R49, R12 ;  /* 0x0000000c31317221 */ /* 0x000fe20000010000 */
[----:B------:R-:W-:Y:S01]  /*5db0*/  FADD.FTZ R51, R64, R51 ;  /* 0x0000003340337221 */ /* 0x000fe20000010000 */
[----:B------:R-:W-:Y:S01]  /*5dc0*/  MUFU.EX2 R39, R39 ;  /* 0x0000002700277308 */ /* 0x000fe20000000800 */
[----:B------:R-:W-:Y:S01]  /*5dd0*/  HMMA.16816.F32 R4, R24, R14, R4 ;  /* 0x0000000e1804723c */ /* 0x000fe20000001804 */
[----:B------:R-:W-:Y:S01]  /*5de0*/  FADD.FTZ R49, R48, R49 ;  /* 0x0000003130317221 */ /* 0x000fe20000010000 */
[----:B------:R-:W-:Y:S01]  /*5df0*/  FADD.FTZ R68, R68, R51 ;  /* 0x0000003344447221 */ /* 0x000fe20000010000 */
[----:B------:R-:W-:-:S02]  /*5e00*/  FFMA.FTZ R48, R152, UR4, -R3 ;  /* 0x0000000498307c23 */ /* 0x000fc40008010803 */
[----:B------:R-:W-:Y:S01]  /*5e10*/  FADD.FTZ R50, R50, R49 ;  /* 0x0000003132327221 */ /* 0x000fe20000010000 */
[----:B------:R-:W-:Y:S01]  /*5e20*/  FADD.FTZ R68, R71, R68 ;  /* 0x0000004447447221 */ /* 0x000fe20000010000 */
[----:B------:R-:W3:Y:S01]  /*5e30*/  MUFU.EX2 R3, R169 ;  /* 0x000000a900037308 */ /* 0x000ee20000000800 */
[----:B-1----:R-:W-:Y:S01]  /*5e40*/  F2FP.F16.F32.PACK_AB R14, R229, R38 ;  /* 0x00000026e50e723e */ /* 0x002fe200000000ff */
[----:B------:R-:W-:Y:S01]  /*5e50*/  FADD.FTZ R50, R69, R50 ;  /* 0x0000003245327221 */ /* 0x000fe20000010000 */
[----:B------:R-:W-:Y:S01]  /*5e60*/  FADD.FTZ R43, R43, R68 ;  /* 0x000000442b2b7221 */ /* 0x000fe20000010000 */
[----:B------:R-:W1:Y:S01]  /*5e70*/  MUFU.EX2 R48, R48 ;  /* 0x0000003000307308 */ /* 0x000e620000000800 */
[----:B----4-:R-:W-:Y:S01]  /*5e80*/  HMMA.16816.F32 R28, R24, R16, R28 ;  /* 0x00000010181c723c */ /* 0x010fe2000000181c */
[----:B------:R-:W-:Y:S01]  /*5e90*/  FADD.FTZ R13, R41, R50 ;  /* 0x00000032290d7221 */ /* 0x000fe20000010000 */
[----:B------:R-:W-:Y:S01]  /*5ea0*/  FADD.FTZ R43, R42, R43 ;  /* 0x0000002b2a2b7221 */ /* 0x000fe20000010000 */
[----:B--2---:R-:W-:-:S02]  /*5eb0*/  F2FP.F16.F32.PACK_AB R12, R37, R36 ;  /* 0x00000024250c723e */ /* 0x004fc400000000ff */
[----:B------:R-:W-:Y:S01]  /*5ec0*/  FADD.FTZ R13, R70, R13 ;  /* 0x0000000d460d7221 */ /* 0x000fe20000010000 */
[----:B------:R-:W-:Y:S02]  /*5ed0*/  FADD.FTZ R76, R76, R43 ;  /* 0x0000002b4c4c7221 */ /* 0x000fe40000010000 */
[----:B------:R-:W-:Y:S01]  /*5ee0*/  HMMA.16816.F32 R8, R24, R18, R8 ;  /* 0x000000121808723c */ /* 0x000fe20000001808 */
[----:B------:R-:W-:Y:S01]  /*5ef0*/  FADD.FTZ R40, R40, R13 ;  /* 0x0000000d28287221 */ /* 0x000fe20000010000 */
[----:B------:R-:W-:Y:S01]  /*5f00*/  FADD.FTZ R79, R79, R76 ;  /* 0x0000004c4f4f7221 */ /* 0x000fe20000010000 */
[----:B---3--:R-:W-:Y:S02]  /*5f10*/  F2FP.F16.F32.PACK_AB R15, R226, R3 ;  /* 0x00000003e20f723e */ /* 0x008fe400000000ff */
[----:B------:R-:W-:Y:S01]  /*5f20*/  FADD.FTZ R77, R77, R40 ;  /* 0x000000284d4d7221 */ /* 0x000fe20000010000 */
[----:B------:R-:W-:Y:S01]  /*5f30*/  FADD.FTZ R16, R52, R79 ;  /* 0x0000004f34107221 */ /* 0x000fe20000010000 */
[----:B-1----:R-:W-:-:S02]  /*5f40*/  F2FP.F16.F32.PACK_AB R13, R48, R39 ;  /* 0x00000027300d723e */ /* 0x002fc400000000ff */
[----:B------:R-:W-:Y:S01]  /*5f50*/  FADD.FTZ R34, R34, R77 ;  /* 0x0000004d22227221 */ /* 0x000fe20000010000 */
[----:B------:R-:W-:-:S03]  /*5f60*/  FADD.FTZ R16, R55, R16 ;  /* 0x0000001037107221 */ /* 0x000fc60000010000 */
[----:B------:R-:W-:Y:S01]  /*5f70*/  FADD.FTZ R33, R33, R34 ;  /* 0x0000002221217221 */ /* 0x000fe20000010000 */
[----:B------:R-:W-:Y:S01]  /*5f80*/  FADD.FTZ R17, R53, R16 ;  /* 0x0000001035117221 */ /* 0x000fe20000010000 */
[----:B------:R-:W-:Y:S02]  /*5f90*/  HMMA.16816.F32 R144, R12, R132, R20 ;  /* 0x000000840c90723c */ /* 0x000fe40000001814 */
[----:B------:R-:W-:Y:S01]  /*5fa0*/  FADD.FTZ R32, R32, R33 ;  /* 0x0000002120207221 */ /* 0x000fe20000010000 */
[----:B------:R-:W-:-:S03]  /*5fb0*/  FADD.FTZ R17, R54, R17 ;  /* 0x0000001136117221 */ /* 0x000fc60000010000 */
[----:B------:R-:W-:Y:S02]  /*5fc0*/  FADD.FTZ R35, R35, R32 ;  /* 0x0000002023237221 */ /* 0x000fe40000010000 */
[----:B------:R-:W-:Y:S01]  /*5fd0*/  HMMA.16816.F32 R132, R12, R134, R4 ;  /* 0x000000860c84723c */ /* 0x000fe20000001804 */
[----:B------:R-:W-:Y:S01]  /*5fe0*/  FADD.FTZ R4, R72, R17 ;  /* 0x0000001148047221 */ /* 0x000fe20000010000 */
[----:B------:R-:W-:-:S03]  /*5ff0*/  FADD.FTZ R44, R44, R35 ;  /* 0x000000232c2c7221 */ /* 0x000fc60000010000 */
[----:B------:R-:W-:Y:S01]  /*6000*/  FADD.FTZ R4, R65, R4 ;  /* 0x0000000441047221 */ /* 0x000fe20000010000 */
        /* <DEDUP_REMOVED lines=15> */
[----:B------:R-:W-:Y:S06]  /*6100*/  @!P0 BRA `(.L_x_1339) ;  /* 0x0000003c00b88947 */ /* 0x000fec0003800000 */
[----:B------:R-:W1:Y:S01]  /*6110*/  S2UR UR5, SR_CgaCtaId ;  /* 0x00000000000579c3 */ /* 0x000e620000008800 */
[----:B------:R-:W-:Y:S01]  /*6120*/  UISETP.NE.U32.AND UP0, UPT, UR6, URZ, UPT ;  /* 0x000000ff0600728c */ /* 0x000fe2000bf05070 */
[----:B------:R-:W-:Y:S01]  /*6130*/  VIADD R225, R151, 0xfffffffe ;  /* 0xfffffffe97e17836 */ /* 0x000fe20000000000 */
[----:B------:R-:W-:Y:S01]  /*6140*/  MOV R3, R2 ;  /* 0x0000000200037202 */ /* 0x000fe20000000f00 */
[----:B------:R-:W-:Y:S01]  /*6150*/  IMAD.MOV.U32 R149, RZ, RZ, R0 ;  /* 0x000000ffff957224 */ /* 0x000fe200078e0000 */
[----:B------:R-:W-:Y:S01]  /*6160*/  UISETP.NE.AND.EX UP0, UPT, UR7, URZ, UPT, UP0 ;  /* 0x000000ff0700728c */ /* 0x000fe2000bf05300 */
[C---:B------:R-:W-:Y:S01]  /*6170*/  VIADD R224, R208.reuse, 0x5000 ;  /* 0x00005000d0e07836 */ /* 0x040fe20000000000 */
[----:B------:R-:W-:Y:S01]  /*6180*/  IADD3 R222, PT, PT, R208, 0x5020, RZ ;  /* 0x00005020d0de7810 */ /* 0x000fe20007ffe0ff */
[----:B------:R-:W-:Y:S01]  /*6190*/  UMOV UR10, 0x400 ;  /* 0x00000400000a7882 */ /* 0x000fe20000000000 */
[----:B------:R-:W-:Y:S01]  /*61a0*/  MOV R223, RZ ;  /* 0x000000ff00df7202 */ /* 0x000fe20000000f00 */
[----:B------:R-:W2:Y:S01]  /*61b0*/  LDCU UR4, c[0x0][0x45c] ;  /* 0x00008b80ff0477ac */ /* 0x000ea20008000800 */
[----:B------:R-:W-:Y:S01]  /*61c0*/  PLOP3.LUT P1, PT, PT, PT, UP0, 0x80, 0x8 ;  /* 0x000000000008781c */ /* 0x000fe20003f2f008 */
[----:B------:R-:W3:Y:S01]  /*61d0*/  LDCU.64 UR8, c[0x0][0x3a8] ;  /* 0x00007500ff0877ac */ /* 0x000ee20008000a00 */
[----:B------:R-:W4:Y:S01]  /*61e0*/  LDCU.64 UR6, c[0x0][0x3a0] ;  /* 0x00007400ff0677ac */ /* 0x000f220008000a00 */
[----:B-1----:R-:W-:-:S12]  /*61f0*/  ULEA UR5, UR5, UR10, 0x18 ;  /* 0x0000000a05057291 */ /* 0x002fd8000f8ec0ff */
.L_x_1343:
[----:B------:R-:W-:Y:S01]  /*6200*/  @!P1 IADD3 R5, P0, PT, RZ, -R223, RZ ;  /* 0x800000dfff059210 */ /* 0x000fe20007f1e0ff */
[----:B------:R-:W1:Y:S01]  /*6210*/  S2R R150, SR_TID.X ;  /* 0x0000000000967919 */ /* 0x000e620000002100 */
[----:B------:R-:W5:Y:S01]  /*6220*/  @!P1 LDC R124, c[0x0][0x3c0] ;  /* 0x0000f000ff7c9b82 */ /* 0x000f620000000800 */
[----:B------:R-:W-:Y:S07]  /*6230*/  DEPBAR.LE SB0, 0x0 ;  /* 0x000080000000791a */ /* 0x000fee0000000000 */
[----:B------:R-:W2:Y:S08]  /*6240*/  LDC R127, c[0x0][0x3c4] ;  /* 0x0000f100ff7f7b82 */ /* 0x000eb00000000800 */
[----:B------:R-:W-:Y:S01]  /*6250*/  BAR.SYNC.DEFER_BLOCKING 0x0 ;  /* 0x0000000000007b1d */ /* 0x000fe20000010000 */
[----:B------:R-:W-:Y:S01]  /*6260*/  IMAD.MOV.U32 R6, RZ, RZ, R216 ;  /* 0x000000ffff067224 */ /* 0x000fe200078e00d8 */
[----:B-1----:R-:W-:Y:S01]  /*6270*/  SHF.R.U32.HI R211, RZ, 0x1, R150 ;  /* 0x00000001ffd37819 */ /* 0x002fe20000011696 */
[----:B-----5:R-:W-:Y:S01]  /*6280*/  @!P1 IMAD.SHL.U32 R8, R124, 0x100, RZ ;  /* 0x000001007c089824 */ /* 0x020fe200078e00ff */
[C---:B------:R-:W-:Y:S01]  /*6290*/  LOP3.LUT R219, R150.reuse, 0x18, RZ, 0xc0, !PT ;  /* 0x0000001896db7812 */ /* 0x040fe200078ec0ff */
[C---:B------:R-:W-:Y:S01]  /*62a0*/  IMAD.SHL.U32 R210, R150.reuse, 0x10, RZ ;  /* 0x0000001096d27824 */ /* 0x040fe200078e00ff */
[----:B------:R-:W-:Y:S01]  /*62b0*/  LOP3.LUT R0, R211, 0x8, RZ, 0xc0, !PT ;  /* 0x00000008d3007812 */ /* 0x000fe200078ec0ff */
[----:B------:R-:W-:Y:S02]  /*62c0*/  @!P1 IMAD.X R8, RZ, RZ, ~R8, P0 ;  /* 0x000000ffff089224 */ /* 0x000fe400000e0e08 */
[----:B------:R-:W-:Y:S01]  /*62d0*/  IMAD.SHL.U32 R209, R150, 0x4, RZ ;  /* 0x0000000496d17824 */ /* 0x000fe200078e00ff */
[----:B------:R-:W-:Y:S01]  /*62e0*/  LOP3.LUT R4, R210, 0x100, RZ, 0xc0, !PT ;  /* 0x00000100d2047812 */ /* 0x000fe200078ec0ff */
[C---:B------:R-:W-:Y:S01]  /*62f0*/  IMAD.SHL.U32 R212, R150.reuse, 0x8, RZ ;  /* 0x0000000896d47824 */ /* 0x040fe200078e00ff */
[----:B------:R-:W-:Y:S01]  /*6300*/  @!P1 SHF.R.S64 R5, R5, 0x1f, R8 ;  /* 0x0000001f05059819 */ /* 0x000fe20000001008 */
[----:B------:R-:W-:Y:S01]  /*6310*/  IMAD.SHL.U32 R151, R150, 0x20, RZ ;  /* 0x0000002096977824 */ /* 0x000fe200078e00ff */
[----:B------:R-:W-:Y:S02]  /*6320*/  LOP3.LUT R2, R209, 0x18, RZ, 0xc0, !PT ;  /* 0x00000018d1027812 */ /* 0x000fe400078ec0ff */
[----:B------:R-:W-:Y:S01]  /*6330*/  @!P1 IADD3 R216, P0, PT, R216, R5, RZ ;  /* 0x00000005d8d89210 */ /* 0x000fe20007f1e0ff */
[----:B------:R-:W-:Y:S01]  /*6340*/  IMAD.MOV.U32 R5, RZ, RZ, R217 ;  /* 0x000000ffff057224 */ /* 0x000fe200078e00d9 */
[----:B------:R-:W-:Y:S02]  /*6350*/  LOP3.LUT R210, R210, 0x3e00, RZ, 0xc0, !PT ;  /* 0x00003e00d2d27812 */ /* 0x000fe400078ec0ff */
[----:B------:R-:W-:Y:S02]  /*6360*/  LOP3.LUT R126, R212, 0xd8, RZ, 0xc0, !PT ;  /* 0x000000d8d47e7812 */ /* 0x000fe400078ec0ff */
[--C-:B------:R-:W-:Y:S02]  /*6370*/  LOP3.LUT R2, R2, 0xc0, R151.reuse, 0xf8, !PT ;  /* 0x000000c002027812 */ /* 0x100fe400078ef897 */
[--C-:B------:R-:W-:Y:S02]  /*6380*/  LOP3.LUT R153, R4, 0x20, R151.reuse, 0xf8, !PT ;  /* 0x0000002004997812 */ /* 0x100fe400078ef897 */
[----:B------:R-:W-:Y:S02]  /*6390*/  @!P1 LEA.HI.X.SX32 R217, R8, R217, 0x1, P0 ;  /* 0x000000d908d99211 */ /* 0x000fe400000f0eff */
[----:B------:R-:W-:Y:S02]  /*63a0*/  LOP3.LUT R129, R212, 0x1f20, RZ, 0xc0, !PT ;  /* 0x00001f20d4817812 */ /* 0x000fe400078ec0ff */
[----:B------:R-:W-:Y:S02]  /*63b0*/  LOP3.LUT R126, R126, R219, RZ, 0x3c, !PT ;  /* 0x000000db7e7e7212 */ /* 0x000fe400078e3cff */
[----:B------:R-:W-:Y:S01]  /*63c0*/  LOP3.LUT R151, R210, 0x120, R151, 0xf8, !PT ;  /* 0x00000120d2977812 */ /* 0x000fe200078ef897 */
[----:B--2---:R-:W-:Y:S06]  /*63d0*/  @!P1 BRA `(.L_x_1340) ;  /* 0x0000000000f49947 */ /* 0x004fec0003800000 */
[----:B------:R-:W1:Y:S01]  /*63e0*/  LDC R7, c[0x0][0x4f0] ;  /* 0x00013c00ff077b82 */ /* 0x000e620000000800 */
[----:B------:R-:W-:Y:S07]  /*63f0*/  IABS R12, R218 ;  /* 0x000000da000c7213 */ /* 0x000fee0000000000 */
[----:B------:R-:W2:Y:S01]  /*6400*/  LDC.64 R124, c[0x0][0x3c0] ;  /* 0x0000f000ff7c7b82 */ /* 0x000ea20000000a00 */
        /* <DEDUP_REMOVED lines=24> */
[----:B------:R-:W-:Y:S01]  /*6590*/  @!P2 VIADD R13, R13, 0x1 ;  /* 0x000000010d0da836 */ /* 0x000fe20000000000 */
[----:B------:R-:W-:Y:S01]  /*65a0*/  ISETP.NE.AND P2, PT, R7, RZ, PT ;  /* 0x000000ff0700720c */ /* 0x000fe20003f45270 */
[----:B------:R-:W-:Y:S01]  /*65b0*/  @!P4 VIADD R14, R14, 0x1 ;  /* 0x000000010e0ec836 */ /* 0x000fe20000000000 */
[-C--:B------:R-:W-:Y:S02]  /*65c0*/  ISETP.GE.U32.AND P5, PT, R10, R4.reuse, PT ;  /* 0x000000040a00720c */ /* 0x080fe40003fa6070 */
[----:B------:R-:W-:Y:S02]  /*65d0*/  ISETP.GE.U32.AND P6, PT, R12, R4, PT ;  /* 0x000000040c00720c */ /* 0x000fe40003fc6070 */
[----:B------:R-:W-:Y:S04]  /*65e0*/  LOP3.LUT R4, R218, R7, RZ, 0x3c, !PT ;  /* 0x00000007da047212 */ /* 0x000fe800078e3cff */
[----:B------:R-:W-:Y:S05]  /*65f0*/  ISETP.GE.AND P3, PT, R4, RZ, PT ;  /* 0x000000ff0400720c */ /* 0x000fea0003f66270 */
        /* <DEDUP_REMOVED lines=20> */
[C---:B---3--:R-:W-:Y:S01]  /*6740*/  IMAD.WIDE.U32 R10, R9.reuse, UR8, R10 ;  /* 0x00000008090a7c25 */ /* 0x048fe2000f8e000a */
[----:B------:R-:W-:Y:S02]  /*6750*/  SHF.R.S32.HI R4, RZ, 0x1f, R9 ;  /* 0x0000001fff047819 */ /* 0x000fe40000011409 */
[----:B------:R-:W-:Y:S03]  /*6760*/  LEA R216, P0, R10, R6, 0x1 ;  /* 0x000000060ad87211 */ /* 0x000fe600078008ff */
[----:B------:R-:W-:Y:S04]  /*6770*/  IMAD R4, R4, UR8, RZ ;  /* 0x0000000804047c24 */ /* 0x000fe8000f8e02ff */
[----:B------:R-:W-:Y:S04]  /*6780*/  IMAD R4, R9, UR9, R4 ;  /* 0x0000000909047c24 */ /* 0x000fe8000f8e0204 */
[----:B------:R-:W-:Y:S05]  /*6790*/  IMAD.IADD R4, R11, 0x1, R4 ;  /* 0x000000010b047824 */ /* 0x000fea00078e0204 */
[----:B------:R-:W-:Y:S07]  /*67a0*/  LEA.HI.X R217, R10, R5, R4, 0x1, P0 ;  /* 0x000000050ad97211 */ /* 0x000fee00000f0c04 */
.L_x_1340:
[C---:B------:R-:W-:Y:S01]  /*67b0*/  IMAD.SHL.U32 R125, R124.reuse, 0x40, RZ ;  /* 0x000000407c7d7824 */ /* 0x040fe200078e00ff */
[----:B------:R-:W-:Y:S02]  /*67c0*/  LOP3.LUT R126, R129, R126, RZ, 0xfc, !PT ;  /* 0x0000007e817e7212 */ /* 0x000fe400078efcff */
[----:B------:R-:W-:Y:S02]  /*67d0*/  SHF.L.U64.HI R124, R124, 0x6, R127 ;  /* 0x000000067c7c7819 */ /* 0x000fe4000001027f */
[----:B------:R-:W-:Y:S02]  /*67e0*/  IADD3 R128, P0, PT, R125, R216, RZ ;  /* 0x000000d87d807210 */ /* 0x000fe40007f1e0ff */
[----:B------:R-:W-:Y:S02]  /*67f0*/  LEA R227, R126, UR5, 0x1 ;  /* 0x000000057ee37c11 */ /* 0x000fe4000f8e08ff */
[-C--:B------:R-:W-:Y:S01]  /*6800*/  IADD3 R126, P2, PT, R128, R125.reuse, RZ ;  /* 0x0000007d807e7210 */ /* 0x080fe20007f5e0ff */
[----:B------:R-:W-:Y:S01]  /*6810*/  IMAD.X R129, R124, 0x1, R217, P0 ;  /* 0x000000017c817824 */ /* 0x000fe200000e06d9 */
[----:B------:R-:W-:Y:S01]  /*6820*/  LOP3.LUT R148, R150, 0x8, RZ, 0xc0, !PT ;  /* 0x0000000896947812 */ /* 0x000fe200078ec0ff */
[----:B------:R-:W-:Y:S01]  /*6830*/  @!PT LDS RZ, [RZ] ;  /* 0x00000000fffff984 */ /* 0x000fe20000000800 */
[----:B------:R-:W-:Y:S01]  /*6840*/  @!PT LDS RZ, [RZ] ;  /* 0x00000000fffff984 */ /* 0x000fe20000000800 */
[----:B------:R-:W-:Y:S01]  /*6850*/  @!PT LDS RZ, [RZ] ;  /* 0x00000000fffff984 */ /* 0x000fe20000000800 */
[----:B------:R-:W-:Y:S01]  /*6860*/  LDGSTS.E.BYPASS.LTC128B.128 [R227+0x5000], desc[UR24][R216.64] ;  /* 0x05000000d8e37fae */ /* 0x000fe2000b981a18 */
[-C--:B------:R-:W-:Y:S01]  /*6870*/  IADD3 R232, P0, PT, R126, R125.reuse, RZ ;  /* 0x0000007d7ee87210 */ /* 0x080fe20007f1e0ff */
[----:B------:R-:W-:Y:S01]  /*6880*/  IMAD.X R127, R129, 0x1, R124, P2 ;  /* 0x00000001817f7824 */ /* 0x000fe200010e067c */
[-C--:B------:R-:W-:Y:S02]  /*6890*/  LOP3.LUT R0, R151, R2.reuse, R0, 0xf6, !PT ;  /* 0x0000000297007212 */ /* 0x080fe400078ef600 */
[----:B------:R-:W-:Y:S01]  /*68a0*/  LDGSTS.E.BYPASS.LTC128B.128 [R227+0x5800], desc[UR24][R128.64] ;  /* 0x0580000080e37fae */ /* 0x000fe2000b981a18 */
[-C--:B------:R-:W-:Y:S01]  /*68b0*/  IADD3 R230, P2, PT, R232, R125.reuse, RZ ;  /* 0x0000007de8e67210 */ /* 0x080fe20007f5e0ff */
[----:B------:R-:W-:Y:S01]  /*68c0*/  IMAD.X R233, R127, 0x1, R124, P0 ;  /* 0x000000017fe97824 */ /* 0x000fe200000e067c */
[----:B------:R-:W-:Y:S02]  /*68d0*/  LOP3.LUT R2, R153, R2, R148, 0xf6, !PT ;  /* 0x0000000299027212 */ /* 0x000fe400078ef694 */
[----:B------:R1:W-:Y:S01]  /*68e0*/  LDGSTS.E.BYPASS.LTC128B.128 [R227+0x6000], desc[UR24][R126.64] ;  /* 0x060000007ee37fae */ /* 0x0003e2000b981a18 */
[-C--:B------:R-:W-:Y:S01]  /*68f0*/  IADD3 R234, P0, PT, R230, R125.reuse, RZ ;  /* 0x0000007de6ea7210 */ /* 0x080fe20007f1e0ff */
[--C-:B------:R-:W-:Y:S01]  /*6900*/  IMAD.X R231, R233, 0x1, R124.reuse, P2 ;  /* 0x00000001e9e77824 */ /* 0x100fe200010e067c */
[----:B------:R-:W-:Y:S02]  /*6910*/  LEA R0, R0, UR5, 0x1 ;  /* 0x0000000500007c11 */ /* 0x000fe4000f8e08ff */
[----:B------:R-:W-:Y:S01]  /*6920*/  LDGSTS.E.BYPASS.LTC128B.128 [R227+0x6800], desc[UR24][R232.64] ;  /* 0x06800000e8e37fae */ /* 0x000fe2000b981a18 */
[-C--:B------:R-:W-:Y:S01]  /*6930*/  IADD3 R130, P2, PT, R234, R125.reuse, RZ ;  /* 0x0000007dea827210 */ /* 0x080fe20007f5e0ff */
[--C-:B------:R-:W-:Y:S01]  /*6940*/  IMAD.X R235, R231, 0x1, R124.reuse, P0 ;  /* 0x00000001e7eb7824 */ /* 0x100fe200000e067c */
[----:B------:R-:W-:Y:S02]  /*6950*/  LEA R2, R2, UR5, 0x1 ;  /* 0x0000000502027c11 */ /* 0x000fe4000f8e08ff */
[----:B------:R-:W-:Y:S01]  /*6960*/  LDGSTS.E.BYPASS.LTC128B.128 [R227+0x7000], desc[UR24][R230.64] ;  /* 0x07000000e6e37fae */ /* 0x000fe2000b981a18 */
[----:B------:R-:W-:Y:S01]  /*6970*/  IADD3 R236, P0, PT, R130, R125, RZ ;  /* 0x0000007d82ec7210 */ /* 0x000fe20007f1e0ff */
[--C-:B------:R-:W-:Y:S01]  /*6980*/  IMAD.X R131, R235, 0x1, R124.reuse, P2 ;  /* 0x00000001eb837824 */ /* 0x100fe200010e067c */
[----:B------:R-:W-:Y:S02]  /*6990*/  ISETP.NE.AND P2, PT, R225, RZ, PT ;  /* 0x000000ffe100720c */ /* 0x000fe40003f45270 */
[----:B------:R-:W-:Y:S01]  /*69a0*/  LDGSTS.E.BYPASS.LTC128B.128 [R227+0x7800], desc[UR24][R234.64] ;  /* 0x07800000eae37fae */ /* 0x000fe2000b981a18 */
[----:B------:R-:W-:Y:S02]  /*69b0*/  IMAD.MOV.U32 R151, RZ, RZ, 0x20 ;  /* 0x00000020ff977424 */ /* 0x000fe400078e00ff */
[----:B------:R-:W-:Y:S02]  /*69c0*/  IMAD.X R237, R131, 0x1, R124, P0 ;  /* 0x0000000183ed7824 */ /* 0x000fe400000e067c */
[----:B------:R2:W-:Y:S01]  /*69d0*/  LDGSTS.E.BYPASS.LTC128B.128 [R227+0x8000], desc[UR24][R130.64] ;  /* 0x0800000082e37fae */ /* 0x0005e2000b981a18 */
[----:B------:R-:W-:Y:S04]  /*69e0*/  LOP3.LUT P0, RZ, R150, 0x4, RZ, 0xc0, !PT ;  /* 0x0000000496ff7812 */ /* 0x000fe8000780c0ff */
[----:B------:R1:W-:Y:S01]  /*69f0*/  LDGSTS.E.BYPASS.LTC128B.128 [R227+0x8800], desc[UR24][R236.64] ;  /* 0x08800000ece37fae */ /* 0x0003e2000b981a18 */
[----:B------:R-:W-:Y:S04]  /*6a00*/  SEL R151, R151, 0xffffffe0, !P0 ;  /* 0xffffffe097977807 */ /* 0x000fe80004000000 */
[----:B------:R5:W-:Y:S01]  /*6a10*/  LDSM.16.M88.4 R152, [R0] ;  /* 0x000000000098783b */ /* 0x000be20000000200 */
[C---:B------:R-:W-:Y:S04]  /*6a20*/  IMAD.IADD R200, R151.reuse, 0x1, R0 ;  /* 0x0000000197c87824 */ /* 0x040fe800078e0200 */
[----:B------:R-:W3:Y:S05]  /*6a30*/  LDSM.16.M88.4 R156, [R2+0x1000] ;  /* 0x00100000029c783b */ /* 0x000eea0000000200 */
[----:B------:R-:W4:Y:S05]  /*6a40*/  LDSM.16.M88.4 R160, [R2+0x1400] ;  /* 0x0014000002a0783b */ /* 0x000f2a0000000200 */
[----:B------:R-:W2:Y:S05]  /*6a50*/  LDSM.16.M88.4 R164, [R2+0x1800] ;  /* 0x0018000002a4783b */ /* 0x000eaa0000000200 */
[----:B------:R-:W0:Y:S01]  /*6a60*/  LDGDEPBAR ;  /* 0x00000000000079af */ /* 0x000e220000000000 */
[----:B-----5:R-:W-:Y:S04]  /*6a70*/  IMAD.IADD R0, R151, 0x1, R2 ;  /* 0x0000000197007824 */ /* 0x020fe800078e0202 */
[----:B------:R-:W5:Y:S05]  /*6a80*/  LDSM.16.M88.4 R168, [R2+0x1c00] ;  /* 0x001c000002a8783b */ /* 0x000f6a0000000200 */
[----:B------:R-:W1:Y:S05]  /*6a90*/  LDSM.16.M88.4 R172, [R2+0x2000] ;  /* 0x0020000002ac783b */ /* 0x000e6a0000000200 */
[----:B------:R-:W-:Y:S05]  /*6aa0*/  LDSM.16.M88.4 R176, [R2+0x3000] ;  /* 0x0030000002b0783b */ /* 0x000fea0000000200 */
[----:B------:R-:W-:Y:S05]  /*6ab0*/  LDSM.16.M88.4 R180, [R2+0x3400] ;  /* 0x0034000002b4783b */ /* 0x000fea0000000200 */
[----:B------:R-:W-:Y:S01]  /*6ac0*/  LDSM.16.M88.4 R184, [R2+0x3c00] ;  /* 0x003c000002b8783b */ /* 0x000fe20000000200 */
[C---:B---3--:R-:W-:Y:S04]  /*6ad0*/  HMMA.16816.F32 R4, R152.reuse, R156, RZ ;  /* 0x0000009c9804723c */ /* 0x048fe800000018ff */
[----:B------:R-:W-:Y:S04]  /*6ae0*/  LDSM.16.M88.4 R188, [R2+0x4000] ;  /* 0x0040000002bc783b */ /* 0x000fe80000000200 */
[C---:B------:R-:W-:Y:S01]  /*6af0*/  HMMA.16816.F32 R8, R152.reuse, R158, RZ ;  /* 0x0000009e9808723c */ /* 0x040fe200000018ff */
[----:B------:R-:W3:Y:S05]  /*6b00*/  LDSM.16.M88.4 R156, [R2+0x2400] ;  /* 0x00240000029c783b */ /* 0x000eea0000000200 */
[----:B------:R-:W-:Y:S02]  /*6b10*/  LDSM.16.M88.4 R192, [R2+0x4800] ;  /* 0x0048000002c0783b */ /* 0x000fe40000000200 */
[C---:B----4-:R-:W-:Y:S03]  /*6b20*/  HMMA.16816.F32 R12, R152.reuse, R160, RZ ;  /* 0x000000a0980c723c */ /* 0x050fe600000018ff */
[----:B------:R-:W-:Y:S05]  /*6b30*/  LDSM.16.M88.4 R196, [R2+0x4c00] ;  /* 0x004c000002c4783b */ /* 0x000fea0000000200 */
[C---:B------:R-:W-:Y:S01]  /*6b40*/  HMMA.16816.F32 R16, R152.reuse, R162, RZ ;  /* 0x000000a29810723c */ /* 0x040fe200000018ff */
[----:B------:R-:W4:Y:S05]  /*6b50*/  LDSM.16.M88.4 R160, [R2+0x2800] ;  /* 0x0028000002a0783b */ /* 0x000f2a0000000200 */
[----:B------:R-:W-:Y:S02]  /*6b60*/  LDSM.16.M88.4 R200, [R200] ;  /* 0x00000000c8c8783b */ /* 0x000fe40000000200 */
[C---:B--2---:R-:W-:Y:S03]  /*6b70*/  HMMA.16816.F32 R20, R152.reuse, R164, RZ ;  /* 0x000000a49814723c */ /* 0x044fe600000018ff */
[----:B------:R-:W-:Y:S05]  /*6b80*/  LDSM.16.M88.4 R204, [R0+0x1000] ;  /* 0x0010000000cc783b */ /* 0x000fea0000000200 */
[C---:B------:R-:W-:Y:S01]  /*6b90*/  HMMA.16816.F32 R24, R152.reuse, R166, RZ ;  /* 0x000000a69818723c */ /* 0x040fe200000018ff */
[----:B------:R-:W2:Y:S07]  /*6ba0*/  LDSM.16.M88.4 R164, [R2+0x2c00] ;  /* 0x002c000002a4783b */ /* 0x000eae0000000200 */
[C---:B-----5:R-:W-:Y:S08]  /*6bb0*/  HMMA.16816.F32 R28, R152.reuse, R168, RZ ;  /* 0x000000a8981c723c */ /* 0x060ff000000018ff */
[C---:B------:R-:W-:Y:S01]  /*6bc0*/  HMMA.16816.F32 R32, R152.reuse, R170, RZ ;  /* 0x000000aa9820723c */ /* 0x040fe200000018ff */
[----:B------:R-:W5:Y:S07]  /*6bd0*/  LDSM.16.M88.4 R168, [R2+0x3800] ;  /* 0x0038000002a8783b */ /* 0x000f6e0000000200 */
[C---:B-1----:R-:W-:Y:S08]  /*6be0*/  HMMA.16816.F32 R36, R152.reuse, R172, RZ ;  /* 0x000000ac9824723c */ /* 0x042ff000000018ff */
[C---:B------:R-:W-:Y:S01]  /*6bf0*/  HMMA.16816.F32 R40, R152.reuse, R174, RZ ;  /* 0x000000ae9828723c */ /* 0x040fe200000018ff */
[----:B------:R-:W1:Y:S07]  /*6c00*/  LDSM.16.M88.4 R172, [R2+0x4400] ;  /* 0x0044000002ac783b */ /* 0x000e6e0000000200 */
[C---:B---3--:R-:W-:Y:S08]  /*6c10*/  HMMA.16816.F32 R44, R152.reuse, R156, RZ ;  /* 0x0000009c982c723c */ /* 0x048ff000000018ff */
[C---:B------:R-:W-:Y:S01]  /*6c20*/  HMMA.16816.F32 R48, R152.reuse, R158, RZ ;  /* 0x0000009e9830723c */ /* 0x040fe200000018ff */
[----:B------:R-:W3:Y:S07]  /*6c30*/  LDSM.16.M88.4 R156, [R0+0x1400] ;  /* 0x00140000009c783b */ /* 0x000eee0000000200 */
[C---:B----4-:R-:W-:Y:S08]  /*6c40*/  HMMA.16816.F32 R52, R152.reuse, R160, RZ ;  /* 0x000000a09834723c */ /* 0x050ff000000018ff */
[C---:B------:R-:W-:Y:S01]  /*6c50*/  HMMA.16816.F32 R56, R152.reuse, R162, RZ ;  /* 0x000000a29838723c */ /* 0x040fe200000018ff */
[----:B------:R-:W4:Y:S07]  /*6c60*/  LDSM.16.M88.4 R160, [R0+0x1800] ;  /* 0x0018000000a0783b */ /* 0x000f2e0000000200 */
[C---:B--2---:R-:W-:Y:S08]  /*6c70*/  HMMA.16816.F32 R60, R152.reuse, R164, RZ ;  /* 0x000000a4983c723c */ /* 0x044ff000000018ff */
        /* <DEDUP_REMOVED lines=17> */
[C---:B-1----:R-:W-:Y:S08]  /*6d90*/  HMMA.16816.F32 R108, R152.reuse, R172, RZ ;  /* 0x000000ac986c723c */ /* 0x042ff000000018ff */
[C---:B------:R-:W-:Y:S01]  /*6da0*/  HMMA.16816.F32 R112, R152.reuse, R174, RZ ;  /* 0x000000ae9870723c */ /* 0x040fe200000018ff */
[----:B------:R-:W-:Y:S07]  /*6db0*/  LDSM.16.M88.4 R172, [R0+0x2800] ;  /* 0x0028000000ac783b */ /* 0x000fee0000000200 */
[C---:B------:R-:W-:Y:S08]  /*6dc0*/  HMMA.16816.F32 R116, R152.reuse, R192, RZ ;  /* 0x000000c09874723c */ /* 0x040ff000000018ff */
[C---:B------:R-:W-:Y:S01]  /*6dd0*/  HMMA.16816.F32 R120, R152.reuse, R194, RZ ;  /* 0x000000c29878723c */ /* 0x040fe200000018ff */
[----:B------:R-:W-:Y:S07]  /*6de0*/  LDSM.16.M88.4 R192, [R0+0x4000] ;  /* 0x0040000000c0783b */ /* 0x000fee0000000200 */
[C---:B------:R-:W-:Y:S08]  /*6df0*/  HMMA.16816.F32 R124, R152.reuse, R196, RZ ;  /* 0x000000c4987c723c */ /* 0x040ff000000018ff */
[----:B------:R-:W-:Y:S01]  /*6e00*/  HMMA.16816.F32 R128, R152, R198, RZ ;  /* 0x000000c69880723c */ /* 0x000fe200000018ff */
[----:B------:R-:W1:Y:S05]  /*6e10*/  LDSM.16.M88.4 R152, [R0+0x1c00] ;  /* 0x001c00000098783b */ /* 0x000e6a0000000200 */
[----:B------:R-:W-:Y:S02]  /*6e20*/  LDSM.16.M88.4 R196, [R0+0x4400] ;  /* 0x0044000000c4783b */ /* 0x000fe40000000200 */
[C---:B------:R-:W-:Y:S08]  /*6e30*/  HMMA.16816.F32 R4, R200.reuse, R204, R4 ;  /* 0x000000ccc804723c */ /* 0x040ff00000001804 */
[C---:B------:R-:W-:Y:S01]  /*6e40*/  HMMA.16816.F32 R8, R200.reuse, R206, R8 ;  /* 0x000000cec808723c */ /* 0x040fe20000001808 */
[----:B------:R-:W-:Y:S07]  /*6e50*/  LDSM.16.M88.4 R204, [R0+0x4800] ;  /* 0x0048000000cc783b */ /* 0x000fee0000000200 */
[C---:B---3--:R-:W-:Y:S08]  /*6e60*/  HMMA.16816.F32 R12, R200.reuse, R156, R12 ;  /* 0x0000009cc80c723c */ /* 0x048ff0000000180c */
[C---:B------:R-:W-:Y:S01]  /*6e70*/  HMMA.16816.F32 R16, R200.reuse, R158, R16 ;  /* 0x0000009ec810723c */ /* 0x040fe20000001810 */
[----:B------:R-:W2:Y:S07]  /*6e80*/  LDSM.16.M88.4 R156, [R0+0x3400] ;  /* 0x00340000009c783b */ /* 0x000eae0000000200 */
[C---:B----4-:R-:W-:Y:S08]  /*6e90*/  HMMA.16816.F32 R20, R200.reuse, R160, R20 ;  /* 0x000000a0c814723c */ /* 0x050ff00000001814 */
[C---:B------:R-:W-:Y:S01]  /*6ea0*/  HMMA.16816.F32 R24, R200.reuse, R162, R24 ;  /* 0x000000a2c818723c */ /* 0x040fe20000001818 */
[----:B------:R-:W3:Y:S01]  /*6eb0*/  LDSM.16.M88.4 R160, [R0+0x4c00] ;  /* 0x004c000000a0783b */ /* 0x000ee20000000200 */
        /* <DEDUP_REMOVED lines=55> */
[----:B------:R-:W1:Y:S01]  /*7230*/  F2I.FTZ.U32.TRUNC.NTZ R155, R154 ;  /* 0x0000009a009b7305 */ /* 0x000e62000021f000 */
[----:B------:R-:W-:Y:S01]  /*7240*/  ISETP.GE.AND P2, PT, R159, RZ, PT ;  /* 0x000000ff9f00720c */ /* 0x000fe20003f46270 */
        /* <DEDUP_REMOVED lines=8> */
[C---:B------:R-:W-:Y:S01]  /*72d0*/  IMAD R152, R2.reuse, R157, R152 ;  /* 0x0000009d02987224 */ /* 0x040fe200078e0298 */
[----:B------:R-:W-:Y:S01]  /*72e0*/  LOP3.LUT R157, RZ, R0, RZ, 0x33, !PT ;  /* 0x00000000ff9d7212 */ /* 0x000fe200078e33ff */
[C---:B------:R-:W-:Y:S03]  /*72f0*/  IMAD R148, R2.reuse, R155, R148 ;  /* 0x0000009b02947224 */ /* 0x040fe600078e0294 */
        /* <DEDUP_REMOVED lines=8> */
[----:B------:R-:W-:Y:S01]  /*7380*/  ISETP.GE.U32.AND P5, PT, R148, R2, PT ;  /* 0x000000029400720c */ /* 0x000fe20003fa6070 */
[----:B------:R-:W1:Y:S01]  /*7390*/  LDC.64 R152, c[0x0][0x3b8] ;  /* 0x0000ee00ff987b82 */ /* 0x000e620000000a00 */
[----:B------:R-:W-:Y:S09]  /*73a0*/  ISETP.NE.AND P4, PT, R0, RZ, PT ;  /* 0x000000ff0000720c */ /* 0x000ff20003f85270 */
[----:B------:R-:W-:Y:S02]  /*73b0*/  @P6 IADD3 R156, PT, PT, R156, 0x1, RZ ;  /* 0x000000019c9c6810 */ /* 0x000fe40007ffe0ff */
[----:B------:R-:W-:Y:S03]  /*73c0*/  @P5 VIADD R154, R154, 0x1 ;  /* 0x000000019a9a5836 */ /* 0x000fe60000000000 */
        /* <DEDUP_REMOVED lines=25> */
.L_x_1342:
[C---:B------:R-:W-:Y:S01]  /*7560*/  IMAD.SHL.U32 R153, R152.reuse, 0x40, RZ ;  /* 0x0000004098997824 */ /* 0x040fe200078e00ff */
[----:B------:R-:W-:Y:S01]  /*7570*/  SHF.L.U64.HI R152, R152, 0x6, R151 ;  /* 0x0000000698987819 */ /* 0x000fe20000010297 */
[----:B------:R-:W-:Y:S03]  /*7580*/  IMAD.MOV.U32 R215, RZ, RZ, R213 ;  /* 0x000000ffffd77224 */ /* 0x000fe600078e00d5 */
[-C--:B------:R-:W-:Y:S02]  /*7590*/  IADD3 R154, P2, PT, R214, R153.reuse, RZ ;  /* 0x00000099d69a7210 */ /* 0x080fe40007f5e0ff */
[----:B------:R-:W-:Y:S01]  /*75a0*/  @!PT LDS RZ, [RZ] ;  /* 0x00000000fffff984 */ /* 0x000fe20000000800 */
[----:B------:R-:W-:Y:S01]  /*75b0*/  @!PT LDS RZ, [RZ] ;  /* 0x00000000fffff984 */ /* 0x000fe20000000800 */
[----:B------:R-:W-:Y:S01]  /*75c0*/  @!PT LDS RZ, [RZ] ;  /* 0x00000000fffff984 */ /* 0x000fe20000000800 */
[----:B------:R1:W-:Y:S02]  /*75d0*/  LDGSTS.E.BYPASS.LTC128B.128 [R227+0x1000], desc[UR24][R214.64] ;  /* 0x01000000d6e37fae */ /* 0x0003e4000b981a18 */
[-C--:B------:R-:W-:Y:S01]  /*75e0*/  IADD3 R160, P3, PT, R154, R153.reuse, RZ ;  /* 0x000000999aa07210 */ /* 0x080fe20007f7e0ff */
[--C-:B------:R-:W-:Y:S03]  /*75f0*/  IMAD.X R155, R213, 0x1, R152.reuse, P2 ;  /* 0x00000001d59b7824 */ /* 0x100fe600010e0698 */
[-C--:B------:R-:W-:Y:S01]  /*7600*/  IADD3 R158, P2, PT, R160, R153.reuse, RZ ;  /* 0x00000099a09e7210 */ /* 0x080fe20007f5e0ff */
[--C-:B------:R-:W-:Y:S01]  /*7610*/  IMAD.X R161, R155, 0x1, R152.reuse, P3 ;  /* 0x000000019ba17824 */ /* 0x100fe200018e0698 */
[----:B------:R1:W-:Y:S02]  /*7620*/  LDGSTS.E.BYPASS.LTC128B.128 [R227+0x1800], desc[UR24][R154.64] ;  /* 0x018000009ae37fae */ /* 0x0003e4000b981a18 */
[-C--:B------:R-:W-:Y:S02]  /*7630*/  IADD3 R156, P3, PT, R158, R153.reuse, RZ ;  /* 0x000000999e9c7210 */ /* 0x080fe40007f7e0ff */
[----:B------:R1:W-:Y:S01]  /*7640*/  LDGSTS.E.BYPASS.LTC128B.128 [R227+0x2000], desc[UR24][R160.64] ;  /* 0x02000000a0e37fae */ /* 0x0003e2000b981a18 */
[-C--:B------:R-:W-:Y:S02]  /*7650*/  IADD3.X R159, PT, PT, R161, R152.reuse, RZ, P2, !PT ;  /* 0x00000098a19f7210 */ /* 0x080fe400017fe4ff */
[-C--:B------:R-:W-:Y:S03]  /*7660*/  IADD3 R162, P2, PT, R156, R153.reuse, RZ ;  /* 0x000000999ca27210 */ /* 0x080fe60007f5e0ff */
[----:B------:R1:W-:Y:S01]  /*7670*/  LDGSTS.E.BYPASS.LTC128B.128 [R227+0x2800], desc[UR24][R158.64] ;  /* 0x028000009ee37fae */ /* 0x0003e2000b981a18 */
[--C-:B------:R-:W-:Y:S01]  /*7680*/  IMAD.X R157, R159, 0x1, R152.reuse, P3 ;  /* 0x000000019f9d7824 */ /* 0x100fe200018e0698 */
[-C--:B------:R-:W-:Y:S03]  /*7690*/  IADD3 R164, P3, PT, R162, R153.reuse, RZ ;  /* 0x00000099a2a47210 */ /* 0x080fe60007f7e0ff */
[--C-:B------:R-:W-:Y:S01]  /*76a0*/  IMAD.X R163, R157, 0x1, R152.reuse, P2 ;  /* 0x000000019da37824 */ /* 0x100fe200010e0698 */
[----:B------:R1:W-:Y:S01]  /*76b0*/  LDGSTS.E.BYPASS.LTC128B.128 [R227+0x3000], desc[UR24][R156.64] ;  /* 0x030000009ce37fae */ /* 0x0003e2000b981a18 */
[----:B------:R-:W-:Y:S03]  /*76c0*/  IADD3 R166, P2, PT, R164, R153, RZ ;  /* 0x00000099a4a67210 */ /* 0x000fe60007f5e0ff */
[----:B------:R1:W-:Y:S01]  /*76d0*/  LDGSTS.E.BYPASS.LTC128B.128 [R227+0x3800], desc[UR24][R162.64] ;  /* 0x03800000a2e37fae */ /* 0x0003e2000b981a18 */
[----:B------:R-:W-:Y:S05]  /*76e0*/  IADD3.X R165, PT, PT, R163, R152, RZ, P3, !PT ;  /* 0x00000098a3a57210 */ /* 0x000fea0001ffe4ff */
[----:B------:R1:W-:Y:S01]  /*76f0*/  LDGSTS.E.BYPASS.LTC128B.128 [R227+0x4000], desc[UR24][R164.64] ;  /* 0x04000000a4e37fae */ /* 0x0003e2000b981a18 */
[----:B------:R-:W-:Y:S05]  /*7700*/  IMAD.X R167, R165, 0x1, R152, P2 ;  /* 0x00000001a5a77824 */ /* 0x000fea00010e0698 */
[----:B------:R1:W-:Y:S04]  /*7710*/  LDGSTS.E.BYPASS.LTC128B.128 [R227+0x4800], desc[UR24][R166.64] ;  /* 0x04800000a6e37fae */ /* 0x0003e8000b981a18 */
[----:B------:R-:W0:Y:S02]  /*7720*/  LDGDEPBAR ;  /* 0x00000000000079af */ /* 0x000e240000000000 */
.L_x_1341:
        /* <DEDUP_REMOVED lines=91> */
[----:B------:R-:W-:Y:S01]  /*7ce0*/  MOV R6, R222 ;  /* 0x000000de00067202 */ /* 0x000fe20000000f00 */
[--C-:B------:R-:W-:Y:S07]  /*7cf0*/  FFMA.FTZ R167, R7, UR4, -R149.reuse ;  /* 0x0000000407a77c23 */ /* 0x100fee0008010895 */
[----:B------:R-:W-:Y:S01]  /*7d00*/  MUFU.EX2 R169, R169 ;  /* 0x000000a900a97308 */ /* 0x000fe20000000800 */
[----:B------:R-:W-:Y:S01]  /*7d10*/  @P0 IADD3 R6, PT, PT, R224, -0x20, RZ ;  /* 0xffffffe0e0060810 */ /* 0x000fe20007ffe0ff */
[--C-:B------:R-:W-:Y:S01]  /*7d20*/  FFMA.FTZ R7, R9, UR4, -R164.reuse ;  /* 0x0000000409077c23 */ /* 0x100fe200080108a4 */
[--C-:B------:R-:W-:Y:S01]  /*7d30*/  FFMA.FTZ R168, R10, UR4, -R149.reuse ;  /* 0x000000040aa87c23 */ /* 0x100fe20008010895 */
[--C-:B------:R-:W-:Y:S06]  /*7d40*/  FFMA.FTZ R151, R11, UR4, -R149.reuse ;  /* 0x000000040b977c23 */ /* 0x100fec0008010895 */
[----:B------:R-:W4:Y:S01]  /*7d50*/  MUFU.EX2 R165, R165 ;  /* 0x000000a500a57308 */ /* 0x000f220000000800 */
[----:B------:R-:W5:Y:S01]  /*7d60*/  LDSM.16.MT88.4 R156, [R6] ;  /* 0x00000000069c783b */ /* 0x000f620000004200 */
[C---:B-1----:R-:W-:Y:S01]  /*7d70*/  FMUL.FTZ R8, R148.reuse, R144 ;  /* 0x0000009094087220 */ /* 0x042fe20000410000 */
[C---:B------:R-:W-:Y:S07]  /*7d80*/  FMUL.FTZ R9, R148.reuse, R145 ;  /* 0x0000009194097220 */ /* 0x040fee0000410000 */
[----:B------:R-:W-:Y:S01]  /*7d90*/  MUFU.EX2 R170, R170 ;  /* 0x000000aa00aa7308 */ /* 0x000fe20000000800 */
[C---:B---3--:R-:W-:Y:S01]  /*7da0*/  FMUL.FTZ R10, R3.reuse, R146 ;  /* 0x00000092030a7220 */ /* 0x048fe20000410000 */
[C---:B------:R-:W-:Y:S01]  /*7db0*/  FMUL.FTZ R11, R3.reuse, R147 ;  /* 0x00000093030b7220 */ /* 0x040fe20000410000 */
[C---:B------:R-:W-:Y:S07]  /*7dc0*/  FMUL.FTZ R132, R148.reuse, R132 ;  /* 0x0000008494847220 */ /* 0x040fee0000410000 */
[----:B------:R-:W1:Y:S01]  /*7dd0*/  MUFU.EX2 R167, R167 ;  /* 0x000000a700a77308 */ /* 0x000e620000000800 */
[----:B------:R-:W-:Y:S01]  /*7de0*/  FMUL.FTZ R133, R148, R133 ;  /* 0x0000008594857220 */ /* 0x000fe20000410000 */
[C---:B------:R-:W-:Y:S01]  /*7df0*/  FMUL.FTZ R134, R3.reuse, R134 ;  /* 0x0000008603867220 */ /* 0x040fe20000410000 */
[----:B------:R-:W-:Y:S07]  /*7e00*/  FMUL.FTZ R135, R3, R135 ;  /* 0x0000008703877220 */ /* 0x000fee0000410000 */
[----:B------:R-:W-:Y:S01]  /*7e10*/  MUFU.EX2 R166, R166 ;  /* 0x000000a600a67308 */ /* 0x000fe20000000800 */
[--C-:B------:R-:W-:Y:S01]  /*7e20*/  FFMA.FTZ R171, R12, UR4, -R164.reuse ;  /* 0x000000040cab7c23 */ /* 0x100fe200080108a4 */
[----:B----4-:R-:W-:Y:S01]  /*7e30*/  F2FP.F16.F32.PACK_AB R144, R165, R169 ;  /* 0x000000a9a590723e */ /* 0x010fe200000000ff */
[--C-:B------:R-:W-:Y:S07]  /*7e40*/  FFMA.FTZ R174, R14, UR4, -R149.reuse ;  /* 0x000000040eae7c23 */ /* 0x100fee0008010895 */
[----:B------:R-:W3:Y:S01]  /*7e50*/  MUFU.EX2 R7, R7 ;  /* 0x0000000700077308 */ /* 0x000ee20000000800 */
[--C-:B------:R-:W-:Y:S01]  /*7e60*/  FFMA.FTZ R175, R15, UR4, -R149.reuse ;  /* 0x000000040faf7c23 */ /* 0x100fe20008010895 */
[----:B------:R-:W-:Y:S01]  /*7e70*/  FMUL.FTZ R12, R148, R140 ;  /* 0x0000008c940c7220 */ /* 0x000fe20000410000 */
[C---:B------:R-:W-:Y:S07]  /*7e80*/  FMUL.FTZ R14, R3.reuse, R142 ;  /* 0x0000008e030e7220 */ /* 0x040fee0000410000 */
[----:B------:R-:W-:Y:S01]  /*7e90*/  MUFU.EX2 R168, R168 ;  /* 0x000000a800a87308 */ /* 0x000fe20000000800 */
[----:B------:R-:W-:Y:S01]  /*7ea0*/  FMUL.FTZ R15, R3, R143 ;  /* 0x0000008f030f7220 */ /* 0x000fe20000410000 */
[----:B-1----:R-:W-:Y:S01]  /*7eb0*/  F2FP.F16.F32.PACK_AB R145, R167, R170 ;  /* 0x000000aaa791723e */ /* 0x002fe200000000ff */
[--C-:B------:R-:W-:Y:S07]  /*7ec0*/  FFMA.FTZ R172, R18, UR4, -R149.reuse ;  /* 0x0000000412ac7c23 */ /* 0x100fee0008010895 */
[----:B------:R-:W1:Y:S01]  /*7ed0*/  MUFU.EX2 R151, R151 ;  /* 0x0000009700977308 */ /* 0x000e620000000800 */
[--C-:B------:R-:W-:Y:S01]  /*7ee0*/  FFMA.FTZ R173, R19, UR4, -R149.reuse ;  /* 0x0000000413ad7c23 */ /* 0x100fe20008010895 */
[C---:B------:R-:W-:Y:S01]  /*7ef0*/  FMUL.FTZ R18, R3.reuse, R138 ;  /* 0x0000008a03127220 */ /* 0x040fe20000410000 */
[----:B------:R-:W-:Y:S07]  /*7f00*/  FMUL.FTZ R19, R3, R139 ;  /* 0x0000008b03137220 */ /* 0x000fee0000410000 */
[----:B------:R-:W-:Y:S01]  /*7f10*/  MUFU.EX2 R171, R171 ;  /* 0x000000ab00ab7308 */ /* 0x000fe20000000800 */
[--C-:B------:R-:W-:Y:S01]  /*7f20*/  FFMA.FTZ R176, R20, UR4, -R164.reuse ;  /* 0x0000000414b07c23 */ /* 0x100fe200080108a4 */
[----:B---3--:R-:W-:Y:S01]  /*7f30*/  F2FP.F16.F32.PACK_AB R146, R7, R166 ;  /* 0x000000a60792723e */ /* 0x008fe200000000ff */
[--C-:B------:R-:W-:Y:S07]  /*7f40*/  FFMA.FTZ R53, R53, UR4, -R164.reuse ;  /* 0x0000000435357c23 */ /* 0x100fee00080108a4 */
[----:B------:R-:W-:Y:S01]  /*7f50*/  MUFU.EX2 R174, R174 ;  /* 0x000000ae00ae7308 */ /* 0x000fe20000000800 */
        /* <DEDUP_REMOVED lines=12> */
[C---:B--2---:R-:W-:Y:S05]  /*8020*/  HMMA.16816.F32 R8, R144.reuse, R152, R8 ;  /* 0x000000989008723c */ /* 0x044fea0000001808 */
[--C-:B------:R-:W-:Y:S01]  /*8030*/  FFMA.FTZ R152, R13, UR4, -R164.reuse ;  /* 0x000000040d987c23 */ /* 0x100fe200080108a4 */
[----:B------:R-:W-:Y:S01]  /*8040*/  FMUL.FTZ R13, R148, R141 ;  /* 0x0000008d940d7220 */ /* 0x000fe20000410000 */
[--C-:B------:R-:W-:Y:S01]  /*8050*/  FFMA.FTZ R153, R17, UR4, -R164.reuse ;  /* 0x0000000411997c23 */ /* 0x100fe200080108a4 */
[C---:B------:R-:W-:Y:S01]  /*8060*/  HMMA.16816.F32 R132, R144.reuse, R154, R132 ;  /* 0x0000009a9084723c */ /* 0x040fe20000001884 */
[----:B------:R-:W1:Y:S01]  /*8070*/  LDSM.16.MT88.4 R140, [R6+0x400] ;  /* 0x00040000068c783b */ /* 0x000e620000004200 */
[----:B------:R-:W2:Y:S01]  /*8080*/  MUFU.EX2 R155, R175 ;  /* 0x000000af009b7308 */ /* 0x000ea20000000800 */
[--C-:B------:R-:W-:Y:S01]  /*8090*/  FFMA.FTZ R154, R16, UR4, -R164.reuse ;  /* 0x00000004109a7c23 */ /* 0x100fe200080108a4 */
[C---:B------:R-:W-:Y:S01]  /*80a0*/  FMUL.FTZ R16, R148.reuse, R136 ;  /* 0x0000008894107220 */ /* 0x040fe20000410000 */
[----:B------:R-:W-:Y:S07]  /*80b0*/  FMUL.FTZ R17, R148, R137 ;  /* 0x0000008994117220 */ /* 0x000fee0000410000 */
[----:B------:R-:W3:Y:S01]  /*80c0*/  MUFU.EX2 R152, R152 ;  /* 0x0000009800987308 */ /* 0x000ee20000000800 */
[--C-:B------:R-:W-:Y:S01]  /*80d0*/  FFMA.FTZ R82, R82, UR4, -R149.reuse ;  /* 0x0000000452527c23 */ /* 0x100fe20008010895 */
[C---:B-----5:R-:W-:Y:S08]  /*80e0*/  HMMA.16816.F32 R12, R144.reuse, R156, R12 ;  /* 0x0000009c900c723c */ /* 0x060ff0000000180c */
        /* <DEDUP_REMOVED lines=8> */
[----:B------:R-:W1:Y:S01]  /*8170*/  MUFU.EX2 R157, R173 ;  /* 0x000000ad009d7308 */ /* 0x000e620000000800 */
[----:B--2---:R-:W-:Y:S01]  /*8180*/  F2FP.F16.F32.PACK_AB R137, R155, R174 ;  /* 0x000000ae9b89723e */ /* 0x004fe200000000ff */
[--C-:B------:R-:W-:Y:S01]  /*8190*/  FFMA.FTZ R158, R25, UR4, -R164.reuse ;  /* 0x00000004199e7c23 */ /* 0x100fe200080108a4 */
[----:B---3--:R-:W-:Y:S01]  /*81a0*/  F2FP.F16.F32.PACK_AB R136, R152, R171 ;  /* 0x000000ab9888723e */ /* 0x008fe200000000ff */
[--C-:B------:R-:W-:Y:S06]  /*81b0*/  FFMA.FTZ R159, R21, UR4, -R164.reuse ;  /* 0x00000004159f7c23 */ /* 0x100fec00080108a4 */
[----:B------:R-:W-:Y:S01]  /*81c0*/  MUFU.EX2 R156, R156 ;  /* 0x0000009c009c7308 */ /* 0x000fe20000000800 */
[--C-:B------:R-:W-:Y:S01]  /*81d0*/  FFMA.FTZ R175, R30, UR4, -R149.reuse ;  /* 0x000000041eaf7c23 */ /* 0x100fe20008010895 */
[--C-:B------:R-:W-:Y:S01]  /*81e0*/  FFMA.FTZ R93, R93, UR4, -R164.reuse ;  /* 0x000000045d5d7c23 */ /* 0x100fe200080108a4 */
[--C-:B------:R-:W-:Y:S07]  /*81f0*/  FFMA.FTZ R94, R94, UR4, -R149.reuse ;  /* 0x000000045e5e7c23 */ /* 0x100fee0008010895 */
[----:B------:R-:W-:Y:S01]  /*8200*/  MUFU.EX2 R158, R158 ;  /* 0x0000009e009e7308 */ /* 0x000fe20000000800 */
[----:B----4-:R-:W-:Y:S01]  /*8210*/  F2FP.F16.F32.PACK_AB R138, R153, R154 ;  /* 0x0000009a998a723e */ /* 0x010fe200000000ff */
[--C-:B------:R-:W-:Y:S01]  /*8220*/  FFMA.FTZ R99, R99, UR4, -R149.reuse ;  /* 0x0000000463637c23 */ /* 0x100fe20008010895 */
[--C-:B------:R-:W-:Y:S07]  /*8230*/  FFMA.FTZ R103, R103, UR4, -R149.reuse ;  /* 0x0000000467677c23 */ /* 0x100fee0008010895 */
[----:B------:R-:W2:Y:S01]  /*8240*/  MUFU.EX2 R159, R159 ;  /* 0x0000009f009f7308 */ /* 0x000ea20000000800 */
[----:B-1----:R-:W-:Y:S01]  /*8250*/  F2FP.F16.F32.PACK_AB R139, R157, R172 ;  /* 0x000000ac9d8b723e */ /* 0x002fe200000000ff */
[--C-:B------:R-:W-:Y:S01]  /*8260*/  FFMA.FTZ R173, R22, UR4, -R149.reuse ;  /* 0x0000000416ad7c23 */ /* 0x100fe20008010895 */
[--C-:B------:R-:W-:Y:S01]  /*8270*/  FFMA.FTZ R105, R105, UR4, -R164.reuse ;  /* 0x0000000469697c23 */ /* 0x100fe200080108a4 */
[--C-:B------:R-:W-:Y:S01]  /*8280*/  FFMA.FTZ R106, R106, UR4, -R149.reuse ;  /* 0x000000046a6a7c23 */ /* 0x100fe20008010895 */
[--C-:B------:R-:W-:Y:S01]  /*8290*/  FFMA.FTZ R107, R107, UR4, -R149.reuse ;  /* 0x000000046b6b7c23 */ /* 0x100fe20008010895 */
[--C-:B------:R-:W-:Y:S01]  /*82a0*/  FFMA.FTZ R109, R109, UR4, -R164.reuse ;  /* 0x000000046d6d7c23 */ /* 0x100fe200080108a4 */
[--C-:B------:R-:W-:Y:S01]  /*82b0*/  FFMA.FTZ R110, R110, UR4, -R149.reuse ;  /* 0x000000046e6e7c23 */ /* 0x100fe20008010895 */
[C---:B------:R-:W-:Y:S02]  /*82c0*/  HMMA.16816.F32 R8, R136.reuse, R160, R8 ;  /* 0x000000a08808723c */ /* 0x040fe40000001808 */
[----:B------:R-:W1:Y:S03]  /*82d0*/  MUFU.EX2 R173, R173 ;  /* 0x000000ad00ad7308 */ /* 0x000e660000000800 */
[--C-:B------:R-:W-:Y:S01]  /*82e0*/  FFMA.FTZ R161, R24, UR4, -R164.reuse ;  /* 0x0000000418a17c23 */ /* 0x100fe200080108a4 */
[--C-:B------:R-:W-:Y:S01]  /*82f0*/  FFMA.FTZ R160, R26, UR4, -R149.reuse ;  /* 0x000000041aa07c23 */ /* 0x100fe20008010895 */
[----:B--2---:R-:W-:Y:S01]  /*8300*/  F2FP.F16.F32.PACK_AB R20, R159, R176 ;  /* 0x000000b09f14723e */ /* 0x004fe200000000ff */
[C---:B------:R-:W-:Y:S03]  /*8310*/  HMMA.16816.F32 R132, R136.reuse, R162, R132 ;  /* 0x000000a28884723c */ /* 0x040fe60000001884 */
[--C-:B------:R-:W-:Y:S01]  /*8320*/  FFMA.FTZ R163, R27, UR4, -R149.reuse ;  /* 0x000000041ba37c23 */ /* 0x100fe20008010895 */
[----:B------:R-:W2:Y:S01]  /*8330*/  MUFU.EX2 R161, R161 ;  /* 0x000000a100a17308 */ /* 0x000ea20000000800 */
[----:B------:R-:W3:Y:S01]  /*8340*/  LDSM.16.MT88.4 R24, [R6+0x800] ;  /* 0x000800000618783b */ /* 0x000ee20000004200 */
[--C-:B------:R-:W-:Y:S01]  /*8350*/  FFMA.FTZ R162, R31, UR4, -R149.reuse ;  /* 0x000000041fa27c23 */ /* 0x100fe20008010895 */
[----:B-1----:R-:W-:Y:S01]  /*8360*/  F2FP.F16.F32.PACK_AB R21, R156, R173 ;  /* 0x000000ad9c15723e */ /* 0x002fe200000000ff */
[C---:B------:R-:W-:Y:S06]  /*8370*/  HMMA.16816.F32 R12, R136.reuse, R140, R12 ;  /* 0x0000008c880c723c */ /* 0x040fec000000180c */
[----:B------:R-:W-:Y:S01]  /*8380*/  MUFU.EX2 R160, R160 ;  /* 0x000000a000a07308 */ /* 0x000fe20000000800 */
[--C-:B------:R-:W-:Y:S01]  /*8390*/  FFMA.FTZ R141, R28, UR4, -R164.reuse ;  /* 0x000000041c8d7c23 */ /* 0x100fe200080108a4 */
[--C-:B------:R-:W-:Y:S08]  /*83a0*/  FFMA.FTZ R140, R29, UR4, -R164.reuse ;  /* 0x000000041d8c7c23 */ /* 0x100ff000080108a4 */
[----:B------:R-:W1:Y:S01]  /*83b0*/  MUFU.EX2 R163, R163 ;  /* 0x000000a300a37308 */ /* 0x000e620000000800 */
[----:B------:R-:W4:Y:S01]  /*83c0*/  LDSM.16.MT88.4 R28, [R208+0x5c00] ;  /* 0x005c0000d01c783b */ /* 0x000f220000004200 */
[--C-:B------:R-:W-:Y:S01]  /*83d0*/  FFMA.FTZ R111, R111, UR4, -R149.reuse ;  /* 0x000000046f6f7c23 */ /* 0x100fe20008010895 */
[----:B------:R-:W-:Y:S07]  /*83e0*/  HMMA.16816.F32 R16, R136, R142, R16 ;  /* 0x0000008e8810723c */ /* 0x000fee0000001810 */
[----:B------:R-:W-:Y:S01]  /*83f0*/  MUFU.EX2 R141, R141 ;  /* 0x0000008d008d7308 */ /* 0x000fe20000000800 */
[----:B--2---:R-:W-:Y:S01]  /*8400*/  F2FP.F16.F32.PACK_AB R22, R158, R161 ;  /* 0x000000a19e16723e */ /* 0x004fe200000000ff */
[--C-:B------:R-:W-:Y:S01]  /*8410*/  FFMA.FTZ R137, R32, UR4, -R164.reuse ;  /* 0x0000000420897c23 */ /* 0x100fe200080108a4 */
[--C-:B------:R-:W-:Y:S01]  /*8420*/  FFMA.FTZ R136, R33, UR4, -R164.reuse ;  /* 0x0000000421887c23 */ /* 0x100fe200080108a4 */
[--C-:B------:R-:W-:Y:S01]  /*8430*/  FFMA.FTZ R138, R34, UR4, -R149.reuse ;  /* 0x00000004228a7c23 */ /* 0x100fe20008010895 */
[--C-:B------:R-:W-:Y:S05]  /*8440*/  FFMA.FTZ R139, R35, UR4, -R149.reuse ;  /* 0x00000004238b7c23 */ /* 0x100fea0008010895 */
[----:B------:R-:W2:Y:S01]  /*8450*/  MUFU.EX2 R140, R140 ;  /* 0x0000008c008c7308 */ /* 0x000ea20000000800 */
[----:B------:R-:W4:Y:S01]  /*8460*/  LDSM.16.MT88.4 R32, [R6+0xc00] ;  /* 0x000c00000620783b */ /* 0x000f220000004200 */
[--C-:B------:R-:W-:Y:S01]  /*8470*/  FFMA.FTZ R113, R113, UR4, -R164.reuse ;  /* 0x0000000471717c23 */ /* 0x100fe200080108a4 */
[----:B-1----:R-:W-:Y:S07]  /*8480*/  F2FP.F16.F32.PACK_AB R23, R163, R160 ;  /* 0x000000a0a317723e */ /* 0x002fee00000000ff */
[----:B------:R-:W-:Y:S01]  /*8490*/  MUFU.EX2 R143, R175 ;  /* 0x000000af008f7308 */ /* 0x000fe20000000800 */
[--C-:B------:R-:W-:Y:S01]  /*84a0*/  FFMA.FTZ R114, R114, UR4, -R149.reuse ;  /* 0x0000000472727c23 */ /* 0x100fe20008010895 */
[--C-:B------:R-:W-:Y:S01]  /*84b0*/  FFMA.FTZ R115, R115, UR4, -R149.reuse ;  /* 0x0000000473737c23 */ /* 0x100fe20008010895 */
[--C-:B------:R-:W-:Y:S07]  /*84c0*/  FFMA.FTZ R117, R117, UR4, -R164.reuse ;  /* 0x0000000475757c23 */ /* 0x100fee00080108a4 */
[----:B------:R-:W1:Y:S01]  /*84d0*/  MUFU.EX2 R142, R162 ;  /* 0x000000a2008e7308 */ /* 0x000e620000000800 */
[--C-:B------:R-:W-:Y:S01]  /*84e0*/  FFMA.FTZ R118, R118, UR4, -R149.reuse ;  /* 0x0000000476767c23 */ /* 0x100fe20008010895 */
[C---:B-----5:R-:W-:Y:S08]  /*84f0*/  HMMA.16816.F32 R8, R20.reuse, R144, R8 ;  /* 0x000000901408723c */ /* 0x060ff00000001808 */
[----:B------:R-:W-:Y:S01]  /*8500*/  MUFU.EX2 R137, R137 ;  /* 0x0000008900897308 */ /* 0x000fe20000000800 */
[--C-:B------:R-:W-:Y:S09]  /*8510*/  FFMA.FTZ R144, R39, UR4, -R149.reuse ;  /* 0x0000000427907c23 */ /* 0x100ff20008010895 */
[----:B------:R-:W5:Y:S01]  /*8520*/  MUFU.EX2 R136, R136 ;  /* 0x0000008800887308 */ /* 0x000f620000000800 */
        /* <DEDUP_REMOVED lines=8> */
[C---:B---3--:R-:W-:Y:S08]  /*85b0*/  HMMA.16816.F32 R12, R20.reuse, R24, R12 ;  /* 0x00000018140c723c */ /* 0x048ff0000000180c */
[----:B------:R3:W-:Y:S01]  /*85c0*/  MUFU.EX2 R37, R146 ;  /* 0x0000009200257308 */ /* 0x0007e20000000800 */
[--C-:B------:R-:W-:Y:S01]  /*85d0*/  FFMA.FTZ R40, R43, UR4, -R149.reuse ;  /* 0x000000042b287c23 */ /* 0x100fe20008010895 */
[--C-:B------:R-:W-:Y:S01]  /*85e0*/  FFMA.FTZ R147, R42, UR4, -R149.reuse ;  /* 0x000000042a937c23 */ /* 0x100fe20008010895 */
[--C-:B------:R-:W-:Y:S07]  /*85f0*/  FFMA.FTZ R42, R45, UR4, -R164.reuse ;  /* 0x000000042d2a7c23 */ /* 0x100fee00080108a4 */
[----:B------:R-:W4:Y:S01]  /*8600*/  MUFU.EX2 R36, R36 ;  /* 0x0000002400247308 */ /* 0x000f220000000800 */
[--C-:B------:R-:W-:Y:S01]  /*8610*/  FFMA.FTZ R45, R46, UR4, -R149.reuse ;  /* 0x000000042e2d7c23 */ /* 0x100fe20008010895 */
[----:B------:R-:W-:Y:S01]  /*8620*/  HMMA.16816.F32 R16, R20, R26, R16 ;  /* 0x0000001a1410723c */ /* 0x000fe20000001810 */
[----:B------:R-:W4:Y:S07]  /*8630*/  LDSM.16.MT88.4 R24, [R208+0x6000] ;  /* 0x00600000d018783b */ /* 0x000f2e0000004200 */
[----:B------:R-:W-:Y:S01]  /*8640*/  MUFU.EX2 R145, R145 ;  /* 0x0000009100917308 */ /* 0x000fe20000000800 */
[----:B--2---:R-:W-:Y:S01]  /*8650*/  F2FP.F16.F32.PACK_AB R20, R140, R141 ;  /* 0x0000008d8c14723e */ /* 0x004fe200000000ff */
[--C-:B------:R-:W-:Y:S01]  /*8660*/  FFMA.FTZ R46, R48, UR4, -R164.reuse ;  /* 0x00000004302e7c23 */ /* 0x100fe200080108a4 */
[----:B-1----:R-:W-:Y:S07]  /*8670*/  F2FP.F16.F32.PACK_AB R21, R142, R143 ;  /* 0x0000008f8e15723e */ /* 0x002fee00000000ff */
[----:B------:R-:W1:Y:S01]  /*8680*/  MUFU.EX2 R144, R144 ;  /* 0x0000009000907308 */ /* 0x000e620000000800 */
[----:B-----5:R-:W-:Y:S01]  /*8690*/  F2FP.F16.F32.PACK_AB R22, R136, R137 ;  /* 0x000000898816723e */ /* 0x020fe200000000ff */
[--C-:B---3--:R-:W-:Y:S01]  /*86a0*/  FFMA.FTZ R146, R44, UR4, -R164.reuse ;  /* 0x000000042c927c23 */ /* 0x108fe200080108a4 */
[----:B----4-:R-:W-:Y:S07]  /*86b0*/  F2FP.F16.F32.PACK_AB R23, R139, R138 ;  /* 0x0000008a8b17723e */ /* 0x010fee00000000ff */
        /* <DEDUP_REMOVED lines=19> */
[----:B------:R-:W-:Y:S01]  /*87f0*/  MUFU.EX2 R54, R54 ;  /* 0x0000003600367308 */ /* 0x000fe20000000800 */
[--C-:B------:R-:W-:Y:S01]  /*8800*/  FFMA.FTZ R59, R65, UR4, -R164.reuse ;  /* 0x00000004413b7c23 */ /* 0x100fe200080108a4 */
[C---:B------:R-:W-:Y:S08]  /*8810*/  HMMA.16816.F32 R12, R20.reuse, R32, R12 ;  /* 0x00000020140c723c */ /* 0x040ff0000000180c */
[----:B------:R-:W5:Y:S01]  /*8820*/  MUFU.EX2 R42, R42 ;  /* 0x0000002a002a7308 */ /* 0x000f620000000800 */
[--C-:B------:R-:W-:Y:S01]  /*8830*/  FFMA.FTZ R63, R67, UR4, -R149.reuse ;  /* 0x00000004433f7c23 */ /* 0x100fe20008010895 */
[--C-:B------:R-:W-:Y:S01]  /*8840*/  FFMA.FTZ R65, R68, UR4, -R164.reuse ;  /* 0x0000000444417c23 */ /* 0x100fe200080108a4 */
[--C-:B------:R-:W-:Y:S07]  /*8850*/  FFMA.FTZ R68, R69, UR4, -R164.reuse ;  /* 0x0000000445447c23 */ /* 0x100fee00080108a4 */
[----:B------:R-:W-:Y:S01]  /*8860*/  MUFU.EX2 R45, R45 ;  /* 0x0000002d002d7308 */ /* 0x000fe20000000800 */
[----:B------:R-:W-:Y:S01]  /*8870*/  FFMA.FTZ R67, R71, UR4, -R149 ;  /* 0x0000000447437c23 */ /* 0x000fe20008010895 */
[----:B------:R-:W-:Y:S01]  /*8880*/  HMMA.16816.F32 R16, R20, R34, R16 ;  /* 0x000000221410723c */ /* 0x000fe20000001810 */
[----:B------:R-:W5:Y:S07]  /*8890*/  LDSM.16.MT88.4 R32, [R208+0x6400] ;  /* 0x00640000d020783b */ /* 0x000f6e0000004200 */
[----:B------:R-:W5:Y:S01]  /*88a0*/  MUFU.EX2 R44, R44 ;  /* 0x0000002c002c7308 */ /* 0x000f620000000800 */
[----:B------:R-:W-:Y:S01]  /*88b0*/  F2FP.F16.F32.PACK_AB R20, R36, R37 ;  /* 0x000000252414723e */ /* 0x000fe200000000ff */
[----:B------:R-:W-:Y:S01]  /*88c0*/  FFMA.FTZ R169, R148, R229, R169 ;  /* 0x000000e594a97223 */ /* 0x000fe200000100a9 */
[----:B-1----:R-:W-:Y:S07]  /*88d0*/  F2FP.F16.F32.PACK_AB R21, R144, R145 ;  /* 0x000000919015723e */ /* 0x002fee00000000ff */
[----:B------:R-:W-:Y:S01]  /*88e0*/  MUFU.EX2 R46, R46 ;  /* 0x0000002e002e7308 */ /* 0x000fe20000000800 */
[----:B--2---:R-:W-:Y:S01]  /*88f0*/  F2FP.F16.F32.PACK_AB R22, R38, R41 ;  /* 0x000000292616723e */ /* 0x004fe200000000ff */
[----:B------:R-:W-:Y:S01]  /*8900*/  FADD.FTZ R169, R165, R169 ;  /* 0x000000a9a5a97221 */ /* 0x000fe20000010000 */
[----:B---3--:R-:W-:Y:S07]  /*8910*/  F2FP.F16.F32.PACK_AB R23, R40, R43 ;  /* 0x0000002b2817723e */ /* 0x008fee00000000ff */
[----:B------:R-:W1:Y:S01]  /*8920*/  MUFU.EX2 R47, R47 ;  /* 0x0000002f002f7308 */ /* 0x000e620000000800 */
[--C-:B------:R-:W-:Y:S01]  /*8930*/  FFMA.FTZ R120, R120, UR4, -R164.reuse ;  /* 0x0000000478787c23 */ /* 0x100fe200080108a4 */
[----:B------:R-:W-:Y:S01]  /*8940*/  FADD.FTZ R166, R166, R169 ;  /* 0x000000a9a6a67221 */ /* 0x000fe20000010000 */
[----:B------:R-:W-:Y:S07]  /*8950*/  FFMA.FTZ R121, R121, UR4, -R164 ;  /* 0x0000000479797c23 */ /* 0x000fee00080108a4 */
[----:B------:R-:W-:Y:S01]  /*8960*/  MUFU.EX2 R49, R49 ;  /* 0x0000003100317308 */ /* 0x000fe20000000800 */
[--C-:B------:R-:W-:Y:S01]  /*8970*/  FFMA.FTZ R122, R122, UR4, -R149.reuse ;  /* 0x000000047a7a7c23 */ /* 0x100fe20008010895 */
[C---:B------:R-:W-:Y:S08]  /*8980*/  HMMA.16816.F32 R8, R20.reuse, R24, R8 ;  /* 0x000000181408723c */ /* 0x040ff00000001808 */
[----:B------:R-:W2:Y:S01]  /*8990*/  MUFU.EX2 R48, R48 ;  /* 0x0000003000307308 */ /* 0x000ea20000000800 */
[----:B------:R-:W-:Y:S01]  /*89a0*/  FADD.FTZ R166, R7, R166 ;  /* 0x000000a607a67221 */ /* 0x000fe20000010000 */
[----:B------:R-:W-:Y:S01]  /*89b0*/  FFMA.FTZ R123, R123, UR4, -R149 ;  /* 0x000000047b7b7c23 */ /* 0x000fe20008010895 */
[----:B------:R-:W-:Y:S07]  /*89c0*/  FFMA.FTZ R170, R3, R226, R170 ;  /* 0x000000e203aa7223 */ /* 0x000fee00000100aa */
[----:B------:R3:W-:Y:S01]  /*89d0*/  MUFU.EX2 R7, R53 ;  /* 0x0000003500077308 */ /* 0x0007e20000000800 */
[----:B------:R-:W-:Y:S01]  /*89e0*/  FADD.FTZ R171, R171, R166 ;  /* 0x000000a6abab7221 */ /* 0x000fe20000010000 */
[C---:B------:R-:W-:Y:S01]  /*89f0*/  HMMA.16816.F32 R132, R20.reuse, R26, R132 ;  /* 0x0000001a1484723c */ /* 0x040fe20000001884 */
[----:B------:R-:W2:Y:S07]  /*8a00*/  LDSM.16.MT88.4 R24, [R6+0x1400] ;  /* 0x001400000618783b */ /* 0x000eae0000004200 */
[----:B------:R-:W2:Y:S01]  /*8a10*/  MUFU.EX2 R50, R50 ;  /* 0x0000003200327308 */ /* 0x000ea20000000800 */
[----:B------:R-:W-:Y:S01]  /*8a20*/  FADD.FTZ R171, R152, R171 ;  /* 0x000000ab98ab7221 */ /* 0x000fe20000010000 */
[----:B------:R-:W-:Y:S01]  /*8a30*/  FADD.FTZ R167, R167, R170 ;  /* 0x000000aaa7a77221 */ /* 0x000fe20000010000 */
[----:B------:R-:W-:Y:S07]  /*8a40*/  FFMA.FTZ R126, R126, UR4, -R149 ;  /* 0x000000047e7e7c23 */ /* 0x000fee0008010895 */
[----:B------:R-:W-:Y:S01]  /*8a50*/  MUFU.EX2 R52, R52 ;  /* 0x0000003400347308 */ /* 0x000fe20000000800 */
[----:B------:R-:W-:Y:S01]  /*8a60*/  FADD.FTZ R154, R154, R171 ;  /* 0x000000ab9a9a7221 */ /* 0x000fe20000010000 */
[C---:B----4-:R-:W-:Y:S08]  /*8a70*/  HMMA.16816.F32 R12, R20.reuse, R28, R12 ;  /* 0x0000001c140c723c */ /* 0x050ff0000000180c */
[----:B------:R-:W4:Y:S01]  /*8a80*/  MUFU.EX2 R51, R51 ;  /* 0x0000003300337308 */ /* 0x000f220000000800 */
[----:B------:R-:W-:Y:S01]  /*8a90*/  FADD.FTZ R153, R153, R154 ;  /* 0x0000009a99997221 */ /* 0x000fe20000010000 */
[--C-:B---3--:R-:W-:Y:S01]  /*8aa0*/  FFMA.FTZ R53, R57, UR4, -R164.reuse ;  /* 0x0000000439357c23 */ /* 0x108fe200080108a4 */
[--C-:B------:R-:W-:Y:S07]  /*8ab0*/  FFMA.FTZ R57, R60, UR4, -R164.reuse ;  /* 0x000000043c397c23 */ /* 0x100fee00080108a4 */
[----:B------:R-:W-:Y:S01]  /*8ac0*/  MUFU.EX2 R56, R56 ;  /* 0x0000003800387308 */ /* 0x000fe20000000800 */
[--C-:B------:R-:W-:Y:S01]  /*8ad0*/  FFMA.FTZ R60, R61, UR4, -R164.reuse ;  /* 0x000000043d3c7c23 */ /* 0x100fe200080108a4 */
[----:B------:R-:W-:Y:S01]  /*8ae0*/  HMMA.16816.F32 R16, R20, R30, R16 ;  /* 0x0000001e1410723c */ /* 0x000fe20000001810 */
[----:B------:R-:W3:Y:S07]  /*8af0*/  LDSM.16.MT88.4 R28, [R208+0x6800] ;  /* 0x00680000d01c783b */ /* 0x000eee0000004200 */
[----:B------:R-:W4:Y:S01]  /*8b00*/  MUFU.EX2 R53, R53 ;  /* 0x0000003500357308 */ /* 0x000f220000000800 */
[----:B-----5:R-:W-:Y:S01]  /*8b10*/  F2FP.F16.F32.PACK_AB R20, R42, R39 ;  /* 0x000000272a14723e */ /* 0x020fe200000000ff */
[--C-:B------:R-:W-:Y:S01]  /*8b20*/  FFMA.FTZ R61, R62, UR4, -R149.reuse ;  /* 0x000000043e3d7c23 */ /* 0x100fe20008010895 */
[----:B------:R-:W-:Y:S07]  /*8b30*/  F2FP.F16.F32.PACK_AB R21, R44, R45 ;  /* 0x0000002d2c15723e */ /* 0x000fee00000000ff */
[----:B------:R-:W5:Y:S01]  /*8b40*/  MUFU.EX2 R55, R55 ;  /* 0x0000003700377308 */ /* 0x000f620000000800 */
[----:B-1----:R-:W-:Y:S01]  /*8b50*/  F2FP.F16.F32.PACK_AB R22, R47, R46 ;  /* 0x0000002e2f16723e */ /* 0x002fe200000000ff */
[--C-:B------:R-:W-:Y:S01]  /*8b60*/  FFMA.FTZ R62, R64, UR4, -R164.reuse ;  /* 0x00000004403e7c23 */ /* 0x100fe200080108a4 */
[----:B--2---:R-:W-:Y:S07]  /*8b70*/  F2FP.F16.F32.PACK_AB R23, R48, R49 ;  /* 0x000000313017723e */ /* 0x004fee00000000ff */
[----:B------:R-:W-:Y:S01]  /*8b80*/  MUFU.EX2 R57, R57 ;  /* 0x0000003900397308 */ /* 0x000fe20000000800 */
[----:B------:R-:W-:Y:S01]  /*8b90*/  FFMA.FTZ R64, R66, UR4, -R149 ;  /* 0x0000000442407c23 */ /* 0x000fe20008010895 */
[----:B------:R-:W-:Y:S01]  /*8ba0*/  FFMA.FTZ R66, R73, UR4, -R164 ;  /* 0x0000000449427c23 */ /* 0x000fe200080108a4 */
[----:B------:R-:W-:Y:S07]  /*8bb0*/  FADD.FTZ R176, R176, R153 ;  /* 0x00000099b0b07221 */ /* 0x000fee0000010000 */
[----:B------:R-:W1:Y:S01]  /*8bc0*/  MUFU.EX2 R60, R60 ;  /* 0x0000003c003c7308 */ /* 0x000e620000000800 */
[----:B------:R-:W-:Y:S01]  /*8bd0*/  FADD.FTZ R168, R168, R167 ;  /* 0x000000a7a8a87221 */ /* 0x000fe20000010000 */
[C---:B------:R-:W-:Y:S08]  /*8be0*/  HMMA.16816.F32 R8, R20.reuse, R32, R8 ;  /* 0x000000201408723c */ /* 0x040ff00000001808 */
[----:B------:R-:W-:Y:S01]  /*8bf0*/  MUFU.EX2 R61, R61 ;  /* 0x0000003d003d7308 */ /* 0x000fe20000000800 */
[----:B------:R-:W-:Y:S01]  /*8c00*/  FADD.FTZ R176, R159, R176 ;  /* 0x000000b09fb07221 */ /* 0x000fe20000010000 */
[----:B------:R-:W-:Y:S01]  /*8c10*/  FADD.FTZ R151, R151, R168 ;  /* 0x000000a897977221 */ /* 0x000fe20000010000 */
[----:B------:R-:W-:Y:S07]  /*8c20*/  FFMA.FTZ R128, R128, UR4, -R164 ;  /* 0x0000000480807c23 */ /* 0x000fee00080108a4 */
[----:B------:R-:W2:Y:S01]  /*8c30*/  MUFU.EX2 R58, R58 ;  /* 0x0000003a003a7308 */ /* 0x000ea20000000800 */
[----:B------:R-:W-:Y:S01]  /*8c40*/  FADD.FTZ R161, R161, R176 ;  /* 0x000000b0a1a17221 */ /* 0x000fe20000010000 */
[C---:B------:R-:W-:Y:S01]  /*8c50*/  HMMA.16816.F32 R132, R20.reuse, R34, R132 ;  /* 0x000000221484723c */ /* 0x040fe20000001884 */
[----:B------:R-:W1:Y:S07]  /*8c60*/  LDSM.16.MT88.4 R32, [R6+0x1800] ;  /* 0x001800000620783b */ /* 0x000e6e0000004200 */
[----:B------:R-:W-:Y:S01]  /*8c70*/  MUFU.EX2 R62, R62 ;  /* 0x0000003e003e7308 */ /* 0x000fe20000000800 */
[----:B------:R-:W-:Y:S01]  /*8c80*/  FADD.FTZ R158, R158, R161 ;  /* 0x000000a19e9e7221 */ /* 0x000fe20000010000 */
[----:B------:R-:W-:Y:S01]  /*8c90*/  FADD.FTZ R174, R174, R151 ;  /* 0x00000097aeae7221 */ /* 0x000fe20000010000 */
[----:B------:R-:W-:Y:S07]  /*8ca0*/  FFMA.FTZ R130, R130, UR4, -R149 ;  /* 0x0000000482827c23 */ /* 0x000fee0008010895 */
[----:B------:R-:W2:Y:S01]  /*8cb0*/  MUFU.EX2 R59, R59 ;  /* 0x0000003b003b7308 */ /* 0x000ea20000000800 */
[----:B------:R-:W-:Y:S01]  /*8cc0*/  FADD.FTZ R141, R141, R158 ;  /* 0x0000009e8d8d7221 */ /* 0x000fe20000010000 */
[C---:B------:R-:W-:Y:S08]  /*8cd0*/  HMMA.16816.F32 R12, R20.reuse, R24, R12 ;  /* 0x00000018140c723c */ /* 0x040ff0000000180c */
[----:B------:R-:W-:Y:S01]  /*8ce0*/  MUFU.EX2 R64, R64 ;  /* 0x0000004000407308 */ /* 0x000fe20000000800 */
[----:B------:R-:W-:Y:S01]  /*8cf0*/  FADD.FTZ R140, R140, R141 ;  /* 0x0000008d8c8c7221 */ /* 0x000fe20000010000 */
[----:B------:R-:W-:Y:S01]  /*8d00*/  FADD.FTZ R155, R155, R174 ;  /* 0x000000ae9b9b7221 */ /* 0x000fe20000010000 */
[----:B------:R-:W-:Y:S07]  /*8d10*/  ISETP.GT.AND P0, PT, R225, RZ, PT ;  /* 0x000000ffe100720c */ /* 0x000fee0003f04270 */
[----:B------:R-:W2:Y:S01]  /*8d20*/  MUFU.EX2 R63, R63 ;  /* 0x0000003f003f7308 */ /* 0x000ea20000000800 */
[----:B------:R-:W-:Y:S01]  /*8d30*/  FADD.FTZ R137, R137, R140 ;  /* 0x0000008c89897221 */ /* 0x000fe20000010000 */
[----:B------:R-:W-:Y:S01]  /*8d40*/  HMMA.16816.F32 R16, R20, R26, R16 ;  /* 0x0000001a1410723c */ /* 0x000fe20000001810 */
[----:B------:R-:W2:Y:S07]  /*8d50*/  LDSM.16.MT88.4 R24, [R208+0x6c00] ;  /* 0x006c0000d018783b */ /* 0x000eae0000004200 */
[----:B------:R-:W-:Y:S01]  /*8d60*/  MUFU.EX2 R65, R65 ;  /* 0x0000004100417308 */ /* 0x000fe20000000800 */
[----:B------:R-:W-:Y:S01]  /*8d70*/  F2FP.F16.F32.PACK_AB R20, R7, R50 ;  /* 0x000000320714723e */ /* 0x000fe200000000ff */
[----:B------:R-:W-:Y:S01]  /*8d80*/  FADD.FTZ R146, R172, R155 ;  /* 0x0000009bac927221 */ /* 0x000fe20000010000 */
[----:B----4-:R-:W-:Y:S07]  /*8d90*/  F2FP.F16.F32.PACK_AB R21, R51, R52 ;  /* 0x000000343315723e */ /* 0x010fee00000000ff */
[----:B------:R-:W4:Y:S01]  /*8da0*/  MUFU.EX2 R68, R68 ;  /* 0x0000004400447308 */ /* 0x000f220000000800 */
[----:B------:R-:W-:Y:S01]  /*8db0*/  F2FP.F16.F32.PACK_AB R22, R53, R54 ;  /* 0x000000363516723e */ /* 0x000fe200000000ff */
[----:B------:R-:W-:Y:S01]  /*8dc0*/  FADD.FTZ R146, R157, R146 ;  /* 0x000000929d927221 */ /* 0x000fe20000010000 */
[----:B-----5:R-:W-:Y:S07]  /*8dd0*/  F2FP.F16.F32.PACK_AB R23, R55, R56 ;  /* 0x000000383717723e */ /* 0x020fee00000000ff */
[----:B------:R-:W5:Y:S01]  /*8de0*/  MUFU.EX2 R67, R67 ;  /* 0x0000004300437308 */ /* 0x000f620000000800 */
[----:B------:R-:W-:Y:S01]  /*8df0*/  FADD.FTZ R136, R136, R137 ;  /* 0x0000008988887221 */ /* 0x000fe20000010000 */
[----:B------:R-:W-:Y:S01]  /*8e00*/  FADD.FTZ R173, R173, R146 ;  /* 0x00000092adad7221 */ /* 0x000fe20000010000 */
[----:B------:R-:W-:Y:S07]  /*8e10*/  IADD3 R225, PT, PT, R225, -0x1, RZ ;  /* 0xffffffffe1e17810 */ /* 0x000fee0007ffe0ff */
[----:B------:R-:W-:Y:S01]  /*8e20*/  MUFU.EX2 R66, R66 ;  /* 0x0000004200427308 */ /* 0x000fe20000000800 */
[----:B------:R-:W-:Y:S01]  /*8e30*/  FADD.FTZ R71, R37, R136 ;  /* 0x0000008825477221 */ /* 0x000fe20000010000 */
[C---:B---3--:R-:W-:Y:S08]  /*8e40*/  HMMA.16816.F32 R8, R20.reuse, R28, R8 ;  /* 0x0000001c1408723c */ /* 0x048ff00000001808 */
[----:B------:R3:W-:Y:S01]  /*8e50*/  MUFU.EX2 R37, R74 ;  /* 0x0000004a00257308 */ /* 0x0007e20000000800 */
[----:B------:R-:W-:Y:S01]  /*8e60*/  FADD.FTZ R173, R156, R173 ;  /* 0x000000ad9cad7221 */ /* 0x000fe20000010000 */
[----:B------:R-:W-:Y:S03]  /*8e70*/  MOV R3, R2 ;  /* 0x0000000200037202 */ /* 0x000fe60000000f00 */
[----:B------:R-:W-:Y:S01]  /*8e80*/  FADD.FTZ R160, R160, R173 ;  /* 0x000000ada0a07221 */ /* 0x000fe20000010000 */
[C---:B------:R-:W-:Y:S01]  /*8e90*/  HMMA.16816.F32 R132, R20.reuse, R30, R132 ;  /* 0x0000001e1484723c */ /* 0x040fe20000001884 */
[----:B------:R-:W4:Y:S02]  /*8ea0*/  LDSM.16.MT88.4 R28, [R6+0x1c00] ;  /* 0x001c0000061c783b */ /* 0x000f240000004200 */
[----:B------:R-:W-:Y:S04]  /*8eb0*/  FADD.FTZ R160, R163, R160 ;  /* 0x000000a0a3a07221 */ /* 0x000fe80000010000 */
[----:B------:R-:W-:Y:S01]  /*8ec0*/  FADD.FTZ R143, R143, R160 ;  /* 0x000000a08f8f7221 */ /* 0x000fe20000010000 */
[C---:B-1----:R-:W-:Y:S03]  /*8ed0*/  HMMA.16816.F32 R12, R20.reuse, R32, R12 ;  /* 0x00000020140c723c */ /* 0x042fe6000000180c */
[----:B------:R-:W-:Y:S04]  /*8ee0*/  FADD.FTZ R69, R142, R143 ;  /* 0x0000008f8e457221 */ /* 0x000fe80000010000 */
[----:B------:R-:W-:Y:S01]  /*8ef0*/  FADD.FTZ R138, R138, R69 ;  /* 0x000000458a8a7221 */ /* 0x000fe20000010000 */
[----:B------:R-:W-:Y:S01]  /*8f00*/  HMMA.16816.F32 R16, R20, R34, R16 ;  /* 0x000000221410723c */ /* 0x000fe20000001810 */
[----:B------:R-:W1:Y:S02]  /*8f10*/  LDSM.16.MT88.4 R32, [R208+0x7000] ;  /* 0x00700000d020783b */ /* 0x000e640000004200 */
[----:B------:R-:W-:Y:S01]  /*8f20*/  F2FP.F16.F32.PACK_AB R20, R60, R57 ;  /* 0x000000393c14723e */ /* 0x000fe200000000ff */
[----:B------:R-:W-:Y:S01]  /*8f30*/  FFMA.FTZ R69, R72, UR4, -R164 ;  /* 0x0000000448457c23 */ /* 0x000fe200080108a4 */
[----:B--2---:R-:W-:Y:S01]  /*8f40*/  F2FP.F16.F32.PACK_AB R21, R58, R61 ;  /* 0x0000003d3a15723e */ /* 0x004fe200000000ff */
[----:B------:R-:W-:Y:S01]  /*8f50*/  FADD.FTZ R72, R36, R71 ;  /* 0x0000004724487221 */ /* 0x000fe20000010000 */
[----:B------:R-:W-:Y:S01]  /*8f60*/  F2FP.F16.F32.PACK_AB R22, R59, R62 ;  /* 0x0000003e3b16723e */ /* 0x000fe200000000ff */
[----:B------:R-:W-:Y:S01]  /*8f70*/  MUFU.EX2 R36, R75 ;  /* 0x0000004b00247308 */ /* 0x000fe20000000800 */
[----:B------:R-:W-:Y:S01]  /*8f80*/  F2FP.F16.F32.PACK_AB R23, R63, R64 ;  /* 0x000000403f17723e */ /* 0x000fe200000000ff */
[----:B------:R-:W-:Y:S01]  /*8f90*/  FADD.FTZ R41, R41, R72 ;  /* 0x0000004829297221 */ /* 0x000fe20000010000 */
[----:B------:R-:W-:Y:S07]  /*8fa0*/  FFMA.FTZ R71, R76, UR4, -R164 ;  /* 0x000000044c477c23 */ /* 0x000fee00080108a4 */
[----:B------:R-:W2:Y:S01]  /*8fb0*/  MUFU.EX2 R69, R69 ;  /* 0x0000004500457308 */ /* 0x000ea20000000800 */
[----:B------:R-:W-:Y:S01]  /*8fc0*/  FADD.FTZ R138, R139, R138 ;  /* 0x0000008a8b8a7221 */ /* 0x000fe20000010000 */
[----:B------:R-:W-:Y:S01]  /*8fd0*/  FADD.FTZ R38, R38, R41 ;  /* 0x0000002926267221 */ /* 0x000fe20000010000 */
[C---:B------:R-:W-:Y:S07]  /*8fe0*/  HMMA.16816.F32 R8, R20.reuse, R24, R8 ;  /* 0x000000181408723c */ /* 0x040fee0000001808 */
[----:B------:R-:W-:Y:S01]  /*8ff0*/  MUFU.EX2 R41, R78 ;  /* 0x0000004e00297308 */ /* 0x000fe20000000800 */
[----:B------:R-:W-:Y:S01]  /*9000*/  FADD.FTZ R39, R39, R38 ;  /* 0x0000002627277221 */ /* 0x000fe20000010000 */
[----:B------:R-:W-:Y:S08]  /*9010*/  FADD.FTZ R145, R145, R138 ;  /* 0x0000008a91917221 */ /* 0x000ff00000010000 */
[----:B------:R-:W-:Y:S01]  /*9020*/  MUFU.EX2 R71, R71 ;  /* 0x0000004700477308 */ /* 0x000fe20000000800 */
[----:B------:R-:W-:Y:S01]  /*9030*/  FADD.FTZ R39, R42, R39 ;  /* 0x000000272a277221 */ /* 0x000fe20000010000 */
[C---:B------:R-:W-:Y:S01]  /*9040*/  HMMA.16816.F32 R132, R20.reuse, R26, R132 ;  /* 0x0000001a1484723c */ /* 0x040fe20000001884 */
[----:B------:R-:W1:Y:S07]  /*9050*/  LDSM.16.MT88.4 R24, [R6+0x2000] ;  /* 0x002000000618783b */ /* 0x000e6e0000004200 */
[----:B------:R-:W1:Y:S01]  /*9060*/  MUFU.EX2 R72, R77 ;  /* 0x0000004d00487308 */ /* 0x000e620000000800 */
[----:B------:R-:W-:Y:S09]  /*9070*/  FADD.FTZ R144, R144, R145 ;  /* 0x0000009190907221 */ /* 0x000ff20000010000 */
[----:B------:R-:W-:Y:S01]  /*9080*/  MUFU.EX2 R38, R81 ;  /* 0x0000005100267308 */ /* 0x000fe20000000800 */
[----:B------:R-:W-:Y:S01]  /*9090*/  FADD.FTZ R43, R43, R144 ;  /* 0x000000902b2b7221 */ /* 0x000fe20000010000 */
[C---:B----4-:R-:W-:Y:S03]  /*90a0*/  HMMA.16816.F32 R12, R20.reuse, R28, R12 ;  /* 0x0000001c140c723c */ /* 0x050fe6000000180c */
[----:B---3--:R-:W-:Y:S01]  /*90b0*/  FADD.FTZ R74, R40, R43 ;  /* 0x0000002b284a7221 */ /* 0x008fe20000010000 */
[----:B------:R-:W-:Y:S04]  /*90c0*/  FFMA.FTZ R43, R80, UR4, -R164 ;  /* 0x00000004502b7c23 */ /* 0x000fe800080108a4 */
[----:B------:R-:W3:Y:S01]  /*90d0*/  MUFU.EX2 R40, R79 ;  /* 0x0000004f00287308 */ /* 0x000ee20000000800 */
[----:B------:R-:W-:Y:S01]  /*90e0*/  FADD.FTZ R45, R45, R74 ;  /* 0x0000004a2d2d7221 */ /* 0x000fe20000010000 */
[----:B------:R-:W-:Y:S01]  /*90f0*/  HMMA.16816.F32 R16, R20, R30, R16 ;  /* 0x0000001e1410723c */ /* 0x000fe20000001810 */
[----:B------:R-:W4:Y:S07]  /*9100*/  LDSM.16.MT88.4 R28, [R208+0x7400] ;  /* 0x00740000d01c783b */ /* 0x000f2e0000004200 */
[----:B------:R-:W3:Y:S01]  /*9110*/  MUFU.EX2 R43, R43 ;  /* 0x0000002b002b7308 */ /* 0x000ee20000000800 */
[----:B------:R-:W-:Y:S01]  /*9120*/  F2FP.F16.F32.PACK_AB R20, R68, R65 ;  /* 0x000000414414723e */ /* 0x000fe200000000ff */
[----:B------:R-:W-:Y:S01]  /*9130*/  FADD.FTZ R42, R44, R45 ;  /* 0x0000002d2c2a7221 */ /* 0x000fe20000010000 */
[----:B-----5:R-:W-:Y:S01]  /*9140*/  F2FP.F16.F32.PACK_AB R21, R67, R70 ;  /* 0x000000464315723e */ /* 0x020fe200000000ff */
[----:B------:R-:W-:Y:S01]  /*9150*/  FADD.FTZ R74, R46, R39 ;  /* 0x000000272e4a7221 */ /* 0x000fe20000010000 */
[----:B--2---:R-:W-:Y:S05]  /*9160*/  F2FP.F16.F32.PACK_AB R22, R66, R69 ;  /* 0x000000454216723e */ /* 0x004fea00000000ff */
[----:B------:R-:W-:Y:S01]  /*9170*/  MUFU.EX2 R44, R82 ;  /* 0x00000052002c7308 */ /* 0x000fe20000000800 */
[----:B------:R-:W-:Y:S01]  /*9180*/  F2FP.F16.F32.PACK_AB R23, R36, R37 ;  /* 0x000000252417723e */ /* 0x000fe200000000ff */
[----:B------:R-:W-:Y:S01]  /*9190*/  FADD.FTZ R47, R47, R74 ;  /* 0x0000004a2f2f7221 */ /* 0x000fe20000010000 */
[----:B------:R-:W-:Y:S07]  /*91a0*/  FFMA.FTZ R45, R85, UR4, -R164 ;  /* 0x00000004552d7c23 */ /* 0x000fee00080108a4 */
[----:B------:R-:W2:Y:S01]  /*91b0*/  MUFU.EX2 R39, R83 ;  /* 0x0000005300277308 */ /* 0x000ea20000000800 */
[----:B------:R-:W-:Y:S01]  /*91c0*/  FADD.FTZ R49, R49, R42 ;  /* 0x0000002a31317221 */ /* 0x000fe20000010000 */
[----:B------:R-:W-:Y:S01]  /*91d0*/  FADD.FTZ R50, R50, R47 ;  /* 0x0000002f32327221 */ /* 0x000fe20000010000 */
[--C-:B------:R-:W-:Y:S01]  /*91e0*/  FFMA.FTZ R42, R84, UR4, -R164.reuse ;  /* 0x00000004542a7c23 */ /* 0x100fe200080108a4 */
[C---:B-1----:R-:W-:Y:S06]  /*91f0*/  HMMA.16816.F32 R8, R20.reuse, R32, R8 ;  /* 0x000000201408723c */ /* 0x042fec0000001808 */
[----:B------:R-:W-:Y:S01]  /*9200*/  MUFU.EX2 R45, R45 ;  /* 0x0000002d002d7308 */ /* 0x000fe20000000800 */
[----:B------:R-:W-:Y:S01]  /*9210*/  FADD.FTZ R49, R48, R49 ;  /* 0x0000003130317221 */ /* 0x000fe20000010000 */
[----:B------:R-:W-:Y:S08]  /*9220*/  FFMA.FTZ R46, R87, UR4, -R149 ;  /* 0x00000004572e7c23 */ /* 0x000ff00008010895 */
[----:B------:R-:W1:Y:S01]  /*9230*/  MUFU.EX2 R42, R42 ;  /* 0x0000002a002a7308 */ /* 0x000e620000000800 */
[----:B------:R-:W-:Y:S01]  /*9240*/  FFMA.FTZ R48, R88, UR4, -R164 ;  /* 0x0000000458307c23 */ /* 0x000fe200080108a4 */
[----:B------:R-:W-:Y:S01]  /*9250*/  FADD.FTZ R52, R52, R49 ;  /* 0x0000003134347221 */ /* 0x000fe20000010000 */
[C---:B------:R-:W-:Y:S01]  /*9260*/  HMMA.16816.F32 R132, R20.reuse, R34, R132 ;  /* 0x000000221484723c */ /* 0x040fe20000001884 */
[----:B------:R-:W5:Y:S06]  /*9270*/  LDSM.16.MT88.4 R32, [R6+0x2400] ;  /* 0x002400000620783b */ /* 0x000f6c0000004200 */
[----:B------:R-:W-:Y:S01]  /*9280*/  MUFU.EX2 R47, R86 ;  /* 0x00000056002f7308 */ /* 0x000fe20000000800 */
[----:B------:R-:W-:Y:S01]  /*9290*/  FADD.FTZ R51, R51, R52 ;  /* 0x0000003433337221 */ /* 0x000fe20000010000 */
[----:B------:R-:W-:Y:S08]  /*92a0*/  FFMA.FTZ R49, R91, UR4, -R149 ;  /* 0x000000045b317c23 */ /* 0x000ff00008010895 */
[----:B------:R-:W1:Y:S01]  /*92b0*/  MUFU.EX2 R46, R46 ;  /* 0x0000002e002e7308 */ /* 0x000e620000000800 */
[C---:B------:R-:W-:Y:S09]  /*92c0*/  HMMA.16816.F32 R12, R20.reuse, R24, R12 ;  /* 0x00000018140c723c */ /* 0x040ff2000000180c */
[----:B------:R-:W-:Y:S10]  /*92d0*/  MUFU.EX2 R48, R48 ;  /* 0x0000003000307308 */ /* 0x000ff40000000800 */
[----:B------:R-:W-:Y:S01]  /*92e0*/  MUFU.EX2 R49, R49 ;  /* 0x0000003100317308 */ /* 0x000fe20000000800 */
[----:B------:R-:W-:Y:S01]  /*92f0*/  HMMA.16816.F32 R16, R20, R26, R16 ;  /* 0x0000001a1410723c */ /* 0x000fe20000001810 */
[----:B------:R-:W1:Y:S02]  /*9300*/  LDSM.16.MT88.4 R24, [R208+0x7800] ;  /* 0x00780000d018783b */ /* 0x000e640000004200 */
[----:B------:R-:W-:Y:S02]  /*9310*/  F2FP.F16.F32.PACK_AB R20, R72, R71 ;  /* 0x000000474814723e */ /* 0x000fe400000000ff */
[----:B---3--:R-:W-:Y:S02]  /*9320*/  F2FP.F16.F32.PACK_AB R21, R40, R41 ;  /* 0x000000292815723e */ /* 0x008fe400000000ff */
[----:B------:R-:W-:Y:S02]  /*9330*/  F2FP.F16.F32.PACK_AB R22, R38, R43 ;  /* 0x0000002b2616723e */ /* 0x000fe400000000ff */
[----:B--2---:R-:W-:Y:S07]  /*9340*/  F2FP.F16.F32.PACK_AB R23, R39, R44 ;  /* 0x0000002c2717723e */ /* 0x004fee00000000ff */
[C---:B----4-:R-:W-:Y:S03]  /*9350*/  HMMA.16816.F32 R8, R20.reuse, R28, R8 ;  /* 0x0000001c1408723c */ /* 0x050fe60000001808 */
[----:B------:R-:W-:Y:S02]  /*9360*/  FADD.FTZ R29, R7, R50 ;  /* 0x00000032071d7221 */ /* 0x000fe40000010000 */
[----:B------:R-:W2:Y:S02]  /*9370*/  MUFU.EX2 R7, R89 ;  /* 0x0000005900077308 */ /* 0x000ea40000000800 */
[----:B------:R-:W-:Y:S01]  /*9380*/  FADD.FTZ R52, R54, R29 ;  /* 0x0000001d36347221 */ /* 0x000fe20000010000 */
[C---:B------:R-:W-:Y:S01]  /*9390*/  HMMA.16816.F32 R132, R20.reuse, R30, R132 ;  /* 0x0000001e1484723c */ /* 0x040fe20000001884 */
[----:B------:R-:W3:Y:S06]  /*93a0*/  LDSM.16.MT88.4 R28, [R6+0x2800] ;  /* 0x00280000061c783b */ /* 0x000eec0000004200 */
[----:B------:R-:W4:Y:S01]  /*93b0*/  MUFU.EX2 R50, R90 ;  /* 0x0000005a00327308 */ /* 0x000f220000000800 */
[----:B------:R-:W-:Y:S01]  /*93c0*/  FADD.FTZ R54, R56, R51 ;  /* 0x0000003338367221 */ /* 0x000fe20000010000 */
[----:B------:R-:W-:Y:S01]  /*93d0*/  FFMA.FTZ R51, R92, UR4, -R164 ;  /* 0x000000045c337c23 */ /* 0x000fe200080108a4 */
[----:B------:R-:W-:Y:S01]  /*93e0*/  FADD.FTZ R52, R53, R52 ;  /* 0x0000003435347221 */ /* 0x000fe20000010000 */
[----:B------:R-:W-:Y:S01]  /*93f0*/  FFMA.FTZ R53, R95, UR4, -R149 ;  /* 0x000000045f357c23 */ /* 0x000fe20008010895 */
[----:B------:R-:W-:Y:S01]  /*9400*/  FADD.FTZ R54, R55, R54 ;  /* 0x0000003637367221 */ /* 0x000fe20000010000 */
[C---:B-----5:R-:W-:Y:S04]  /*9410*/  HMMA.16816.F32 R12, R20.reuse, R32, R12 ;  /* 0x00000020140c723c */ /* 0x060fe8000000180c */
[----:B------:R-:W-:Y:S01]  /*9420*/  MUFU.EX2 R51, R51 ;  /* 0x0000003300337308 */ /* 0x000fe20000000800 */
[----:B------:R-:W-:Y:S01]  /*9430*/  FADD.FTZ R61, R61, R54 ;  /* 0x000000363d3d7221 */ /* 0x000fe20000010000 */
[----:B------:R-:W-:Y:S01]  /*9440*/  FADD.FTZ R57, R57, R52 ;  /* 0x0000003439397221 */ /* 0x000fe20000010000 */
[--C-:B------:R-:W-:Y:S07]  /*9450*/  FFMA.FTZ R56, R96, UR4, -R164.reuse ;  /* 0x0000000460387c23 */ /* 0x100fee00080108a4 */
[----:B------:R-:W5:Y:S01]  /*9460*/  MUFU.EX2 R52, R93 ;  /* 0x0000005d00347308 */ /* 0x000f620000000800 */
[--C-:B------:R-:W-:Y:S01]  /*9470*/  FFMA.FTZ R55, R97, UR4, -R164.reuse ;  /* 0x0000000461377c23 */ /* 0x100fe200080108a4 */
[----:B------:R-:W-:Y:S01]  /*9480*/  HMMA.16816.F32 R16, R20, R34, R16 ;  /* 0x000000221410723c */ /* 0x000fe20000001810 */
[----:B------:R-:W5:Y:S07]  /*9490*/  LDSM.16.MT88.4 R32, [R208+0x7c00] ;  /* 0x007c0000d020783b */ /* 0x000f6e0000004200 */
[----:B------:R-:W-:Y:S01]  /*94a0*/  MUFU.EX2 R54, R94 ;  /* 0x0000005e00367308 */ /* 0x000fe20000000800 */
[----:B-1----:R-:W-:Y:S01]  /*94b0*/  F2FP.F16.F32.PACK_AB R20, R45, R42 ;  /* 0x0000002a2d14723e */ /* 0x002fe200000000ff */
[----:B------:R-:W-:Y:S01]  /*94c0*/  FADD.FTZ R61, R58, R61 ;  /* 0x0000003d3a3d7221 */ /* 0x000fe20000010000 */
[----:B------:R-:W-:Y:S01]  /*94d0*/  F2FP.F16.F32.PACK_AB R21, R46, R47 ;  /* 0x0000002f2e15723e */ /* 0x000fe200000000ff */
[----:B------:R-:W-:Y:S01]  /*94e0*/  FADD.FTZ R57, R60, R57 ;  /* 0x000000393c397221 */ /* 0x000fe20000010000 */
[----:B--2---:R-:W-:Y:S01]  /*94f0*/  F2FP.F16.F32.PACK_AB R22, R7, R48 ;  /* 0x000000300716723e */ /* 0x004fe200000000ff */
[----:B------:R-:W-:Y:S01]  /*9500*/  FFMA.FTZ R58, R98, UR4, -R149 ;  /* 0x00000004623a7c23 */ /* 0x000fe20008010895 */
[----:B----4-:R-:W-:Y:S03]  /*9510*/  F2FP.F16.F32.PACK_AB R23, R49, R50 ;  /* 0x000000323117723e */ /* 0x010fe600000000ff */
[----:B------:R-:W1:Y:S01]  /*9520*/  MUFU.EX2 R53, R53 ;  /* 0x0000003500357308 */ /* 0x000e620000000800 */
[----:B------:R-:W-:Y:S01]  /*9530*/  FADD.FTZ R62, R62, R57 ;  /* 0x000000393e3e7221 */ /* 0x000fe20000010000 */
[----:B------:R-:W-:Y:S01]  /*9540*/  FADD.FTZ R64, R64, R61 ;  /* 0x0000003d40407221 */ /* 0x000fe20000010000 */
[----:B------:R-:W-:Y:S07]  /*9550*/  FFMA.FTZ R60, R100, UR4, -R164 ;  /* 0x00000004643c7c23 */ /* 0x000fee00080108a4 */
[----:B------:R-:W-:Y:S01]  /*9560*/  MUFU.EX2 R56, R56 ;  /* 0x0000003800387308 */ /* 0x000fe20000000800 */
[----:B------:R-:W-:Y:S01]  /*9570*/  FADD.FTZ R62, R59, R62 ;  /* 0x0000003e3b3e7221 */ /* 0x000fe20000010000 */
[C---:B------:R-:W-:Y:S08]  /*9580*/  HMMA.16816.F32 R8, R20.reuse, R24, R8 ;  /* 0x000000181408723c */ /* 0x040ff00000001808 */
[----:B------:R-:W2:Y:S01]  /*9590*/  MUFU.EX2 R55, R55 ;  /* 0x0000003700377308 */ /* 0x000ea20000000800 */
[----:B------:R-:W-:Y:S01]  /*95a0*/  FADD.FTZ R65, R65, R62 ;  /* 0x0000003e41417221 */ /* 0x000fe20000010000 */
[----:B------:R-:W-:Y:S01]  /*95b0*/  FADD.FTZ R63, R63, R64 ;  /* 0x000000403f3f7221 */ /* 0x000fe20000010000 */
[--C-:B------:R-:W-:Y:S07]  /*95c0*/  FFMA.FTZ R59, R101, UR4, -R164.reuse ;  /* 0x00000004653b7c23 */ /* 0x100fee00080108a4 */
[----:B------:R-:W-:Y:S01]  /*95d0*/  MUFU.EX2 R58, R58 ;  /* 0x0000003a003a7308 */ /* 0x000fe20000000800 */
[----:B------:R-:W-:Y:S01]  /*95e0*/  FADD.FTZ R68, R68, R65 ;  /* 0x0000004144447221 */ /* 0x000fe20000010000 */
[C---:B------:R-:W-:Y:S01]  /*95f0*/  HMMA.16816.F32 R132, R20.reuse, R26, R132 ;  /* 0x0000001a1484723c */ /* 0x040fe20000001884 */
[----:B------:R-:W4:Y:S07]  /*9600*/  LDSM.16.MT88.4 R24, [R6+0x2c00] ;  /* 0x002c00000618783b */ /* 0x000f2e0000004200 */
[----:B------:R-:W2:Y:S01]  /*9610*/  MUFU.EX2 R57, R99 ;  /* 0x0000006300397308 */ /* 0x000ea20000000800 */
[----:B------:R-:W-:Y:S01]  /*9620*/  FADD.FTZ R64, R70, R63 ;  /* 0x0000003f46407221 */ /* 0x000fe20000010000 */
[----:B------:R-:W-:Y:S01]  /*9630*/  FFMA.FTZ R62, R102, UR4, -R149 ;  /* 0x00000004663e7c23 */ /* 0x000fe20008010895 */
[----:B------:R-:W-:Y:S07]  /*9640*/  FFMA.FTZ R61, R104, UR4, -R164 ;  /* 0x00000004683d7c23 */ /* 0x000fee00080108a4 */
[----:B------:R-:W-:Y:S01]  /*9650*/  MUFU.EX2 R60, R60 ;  /* 0x0000003c003c7308 */ /* 0x000fe20000000800 */
[----:B------:R-:W-:Y:S01]  /*9660*/  FADD.FTZ R64, R67, R64 ;  /* 0x0000004043407221 */ /* 0x000fe20000010000 */
[C---:B---3--:R-:W-:Y:S08]  /*9670*/  HMMA.16816.F32 R12, R20.reuse, R28, R12 ;  /* 0x0000001c140c723c */ /* 0x048ff0000000180c */
[----:B------:R-:W3:Y:S01]  /*9680*/  MUFU.EX2 R59, R59 ;  /* 0x0000003b003b7308 */ /* 0x000ee20000000800 */
[----:B------:R-:W-:Y:S01]  /*9690*/  FADD.FTZ R63, R37, R64 ;  /* 0x00000040253f7221 */ /* 0x000fe20000010000 */
[----:B------:R-:W-:Y:S08]  /*96a0*/  FADD.FTZ R69, R69, R68 ;  /* 0x0000004445457221 */ /* 0x000ff00000010000 */
[----:B------:R-:W-:Y:S01]  /*96b0*/  MUFU.EX2 R62, R62 ;  /* 0x0000003e003e7308 */ /* 0x000fe20000000800 */
[----:B------:R-:W-:Y:S01]  /*96c0*/  HMMA.16816.F32 R16, R20, R30, R16 ;  /* 0x0000001e1410723c */ /* 0x000fe20000001810 */
[----:B------:R-:W3:Y:S08]  /*96d0*/  LDSM.16.MT88.4 R28, [R208+0x8000] ;  /* 0x00800000d01c783b */ /* 0x000ef00000004200 */
[----:B------:R-:W3:Y:S01]  /*96e0*/  MUFU.EX2 R37, R103 ;  /* 0x0000006700257308 */ /* 0x000ee20000000800 */
[----:B-----5:R-:W-:Y:S01]  /*96f0*/  F2FP.F16.F32.PACK_AB R20, R52, R51 ;  /* 0x000000333414723e */ /* 0x020fe200000000ff */
[----:B------:R-:W-:Y:S01]  /*9700*/  FADD.FTZ R66, R66, R69 ;  /* 0x0000004542427221 */ /* 0x000fe20000010000 */
[----:B-1----:R-:W-:Y:S07]  /*9710*/  F2FP.F16.F32.PACK_AB R21, R53, R54 ;  /* 0x000000363515723e */ /* 0x002fee00000000ff */
[----:B------:R-:W-:Y:S01]  /*9720*/  MUFU.EX2 R61, R61 ;  /* 0x0000003d003d7308 */ /* 0x000fe20000000800 */
[----:B--2---:R-:W-:Y:S01]  /*9730*/  F2FP.F16.F32.PACK_AB R22, R55, R56 ;  /* 0x000000383716723e */ /* 0x004fe200000000ff */
[----:B------:R-:W-:Y:S01]  /*9740*/  FADD.FTZ R71, R71, R66 ;  /* 0x0000004247477221 */ /* 0x000fe20000010000 */
[----:B------:R-:W-:Y:S03]  /*9750*/  F2FP.F16.F32.PACK_AB R23, R57, R58 ;  /* 0x0000003a3917723e */ /* 0x000fe600000000ff */
[----:B------:R-:W-:Y:S04]  /*9760*/  FADD.FTZ R72, R72, R71 ;  /* 0x0000004748487221 */ /* 0x000fe80000010000 */
[C---:B------:R-:W-:Y:S03]  /*9770*/  HMMA.16816.F32 R8, R20.reuse, R32, R8 ;  /* 0x000000201408723c */ /* 0x040fe60000001808 */
[----:B------:R-:W-:Y:S01]  /*9780*/  FADD.FTZ R32, R36, R63 ;  /* 0x0000003f24207221 */ /* 0x000fe20000010000 */
[----:B------:R-:W-:Y:S01]  /*9790*/  FADD.FTZ R43, R43, R72 ;  /* 0x000000482b2b7221 */ /* 0x000fe20000010000 */
[----:B------:R-:W1:Y:S01]  /*97a0*/  MUFU.EX2 R36, R105 ;  /* 0x0000006900247308 */ /* 0x000e620000000800 */
[----:B------:R-:W-:Y:S01]  /*97b0*/  FFMA.FTZ R63, R108, UR4, -R164 ;  /* 0x000000046c3f7c23 */ /* 0x000fe200080108a4 */
[----:B------:R-:W-:Y:S01]  /*97c0*/  FADD.FTZ R65, R41, R32 ;  /* 0x0000002029417221 */ /* 0x000fe20000010000 */
[C---:B------:R-:W-:Y:S01]  /*97d0*/  HMMA.16816.F32 R132, R20.reuse, R34, R132 ;  /* 0x000000221484723c */ /* 0x040fe20000001884 */
[----:B------:R-:W2:Y:S06]  /*97e0*/  LDSM.16.MT88.4 R32, [R6+0x3000] ;  /* 0x003000000620783b */ /* 0x000eac0000004200 */
[----:B------:R-:W-:Y:S01]  /*97f0*/  MUFU.EX2 R41, R106 ;  /* 0x0000006a00297308 */ /* 0x000fe20000000800 */
[----:B------:R-:W-:Y:S09]  /*9800*/  FADD.FTZ R65, R40, R65 ;  /* 0x0000004128417221 */ /* 0x000ff20000010000 */
[----:B------:R-:W5:Y:S01]  /*9810*/  MUFU.EX2 R40, R107 ;  /* 0x0000006b00287308 */ /* 0x000f620000000800 */
[----:B------:R-:W-:Y:S01]  /*9820*/  FADD.FTZ R64, R44, R65 ;  /* 0x000000412c407221 */ /* 0x000fe20000010000 */
[C---:B----4-:R-:W-:Y:S08]  /*9830*/  HMMA.16816.F32 R12, R20.reuse, R24, R12 ;  /* 0x00000018140c723c */ /* 0x050ff0000000180c */
[----:B------:R-:W-:Y:S01]  /*9840*/  MUFU.EX2 R63, R63 ;  /* 0x0000003f003f7308 */ /* 0x000fe20000000800 */
[----:B------:R-:W-:Y:S01]  /*9850*/  FADD.FTZ R65, R38, R43 ;  /* 0x0000002b26417221 */ /* 0x000fe20000010000 */
[----:B------:R-:W-:Y:S01]  /*9860*/  FADD.FTZ R64, R39, R64 ;  /* 0x0000004027407221 */ /* 0x000fe20000010000 */
[----:B------:R-:W-:Y:S07]  /*9870*/  FFMA.FTZ R43, R112, UR4, -R164 ;  /* 0x00000004702b7c23 */ /* 0x000fee00080108a4 */
[----:B------:R-:W4:Y:S01]  /*9880*/  MUFU.EX2 R44, R109 ;  /* 0x0000006d002c7308 */ /* 0x000f220000000800 */
[----:B------:R-:W-:Y:S01]  /*9890*/  HMMA.16816.F32 R16, R20, R26, R16 ;  /* 0x0000001a1410723c */ /* 0x000fe20000001810 */
[----:B------:R-:W4:Y:S08]  /*98a0*/  LDSM.16.MT88.4 R24, [R208+0x8400] ;  /* 0x00840000d018783b */ /* 0x000f300000004200 */
[----:B------:R-:W-:Y:S01]  /*98b0*/  MUFU.EX2 R38, R110 ;  /* 0x0000006e00267308 */ /* 0x000fe20000000800 */
[----:B---3--:R-:W-:Y:S01]  /*98c0*/  F2FP.F16.F32.PACK_AB R20, R59, R60 ;  /* 0x0000003c3b14723e */ /* 0x008fe200000000ff */
[----:B------:R-:W-:Y:S01]  /*98d0*/  FADD.FTZ R47, R47, R64 ;  /* 0x000000402f2f7221 */ /* 0x000fe20000010000 */
[----:B------:R-:W-:Y:S07]  /*98e0*/  F2FP.F16.F32.PACK_AB R21, R37, R62 ;  /* 0x0000003e2515723e */ /* 0x000fee00000000ff */
[----:B------:R-:W3:Y:S01]  /*98f0*/  MUFU.EX2 R39, R111 ;  /* 0x0000006f00277308 */ /* 0x000ee20000000800 */
[----:B-1----:R-:W-:Y:S01]  /*9900*/  F2FP.F16.F32.PACK_AB R22, R36, R61 ;  /* 0x0000003d2416723e */ /* 0x002fe200000000ff */
[----:B------:R-:W-:Y:S01]  /*9910*/  FADD.FTZ R47, R46, R47 ;  /* 0x0000002f2e2f7221 */ /* 0x000fe20000010000 */
[----:B-----5:R-:W-:Y:S07]  /*9920*/  F2FP.F16.F32.PACK_AB R23, R40, R41 ;  /* 0x000000292817723e */ /* 0x020fee00000000ff */
[----:B------:R-:W-:Y:S01]  /*9930*/  MUFU.EX2 R43, R43 ;  /* 0x0000002b002b7308 */ /* 0x000fe20000000800 */
[----:B------:R-:W-:Y:S01]  /*9940*/  FADD.FTZ R64, R50, R47 ;  /* 0x0000002f32407221 */ /* 0x000fe20000010000 */
[----:B------:R-:W-:Y:S08]  /*9950*/  FFMA.FTZ R47, R116, UR4, -R164 ;  /* 0x00000004742f7c23 */ /* 0x000ff000080108a4 */
[----:B------:R-:W-:Y:S01]  /*9960*/  MUFU.EX2 R46, R115 ;  /* 0x00000073002e7308 */ /* 0x000fe20000000800 */
[----:B------:R-:W-:Y:S01]  /*9970*/  FFMA.FTZ R50, R119, UR4, -R149 ;  /* 0x0000000477327c23 */ /* 0x000fe20008010895 */
[C---:B------:R-:W-:Y:S03]  /*9980*/  HMMA.16816.F32 R8, R20.reuse, R28, R8 ;  /* 0x0000001c1408723c */ /* 0x040fe60000001808 */
[----:B------:R-:W-:Y:S05]  /*9990*/  FADD.FTZ R28, R42, R65 ;  /* 0x000000412a1c7221 */ /* 0x000fea0000010000 */
[----:B------:R-:W-:Y:S01]  /*99a0*/  MUFU.EX2 R47, R47 ;  /* 0x0000002f002f7308 */ /* 0x000fe20000000800 */
[----:B------:R-:W-:Y:S01]  /*99b0*/  FADD.FTZ R49, R49, R64 ;  /* 0x0000004031317221 */ /* 0x000fe20000010000 */
[----:B------:R-:W-:Y:S01]  /*99c0*/  FADD.FTZ R65, R45, R28 ;  /* 0x0000001c2d417221 */ /* 0x000fe20000010000 */
[C---:B------:R-:W-:Y:S01]  /*99d0*/  HMMA.16816.F32 R132, R20.reuse, R30, R132 ;  /* 0x0000001e1484723c */ /* 0x040fe20000001884 */
[----:B------:R-:W1:Y:S06]  /*99e0*/  LDSM.16.MT88.4 R28, [R6+0x3400] ;  /* 0x00340000061c783b */ /* 0x000e6c0000004200 */
[----:B------:R-:W5:Y:S01]  /*99f0*/  MUFU.EX2 R42, R113 ;  /* 0x00000071002a7308 */ /* 0x000f620000000800 */
[----:B------:R-:W-:Y:S01]  /*9a00*/  FADD.FTZ R48, R48, R65 ;  /* 0x0000004130307221 */ /* 0x000fe20000010000 */
[----:B------:R-:W-:Y:S08]  /*9a10*/  FADD.FTZ R54, R54, R49 ;  /* 0x0000003136367221 */ /* 0x000ff00000010000 */
[----:B------:R-:W5:Y:S01]  /*9a20*/  MUFU.EX2 R45, R114 ;  /* 0x00000072002d7308 */ /* 0x000f620000000800 */
[C---:B--2---:R-:W-:Y:S09]  /*9a30*/  HMMA.16816.F32 R12, R20.reuse, R32, R12 ;  /* 0x00000020140c723c */ /* 0x044ff2000000180c */
[----:B------:R-:W-:Y:S01]  /*9a40*/  MUFU.EX2 R50, R50 ;  /* 0x0000003200327308 */ /* 0x000fe20000000800 */
[----:B------:R-:W-:Y:S01]  /*9a50*/  FADD.FTZ R32, R7, R48 ;  /* 0x0000003007207221 */ /* 0x000fe20000010000 */
[----:B------:R-:W-:Y:S08]  /*9a60*/  FADD.FTZ R53, R53, R54 ;  /* 0x0000003635357221 */ /* 0x000ff00000010000 */
[----:B------:R-:W2:Y:S01]  /*9a70*/  MUFU.EX2 R48, R117 ;  /* 0x0000007500307308 */ /* 0x000ea20000000800 */
[----:B------:R-:W-:Y:S01]  /*9a80*/  FADD.FTZ R51, R51, R32 ;  /* 0x0000002033337221 */ /* 0x000fe20000010000 */
[----:B------:R-:W-:Y:S01]  /*9a90*/  HMMA.16816.F32 R16, R20, R34, R16 ;  /* 0x000000221410723c */ /* 0x000fe20000001810 */
[----:B------:R-:W2:Y:S07]  /*9aa0*/  LDSM.16.MT88.4 R32, [R208+0x8800] ;  /* 0x00880000d020783b */ /* 0x000eae0000004200 */
[----:B------:R-:W2:Y:S01]  /*9ab0*/  MUFU.EX2 R7, R118 ;  /* 0x0000007600077308 */ /* 0x000ea20000000800 */
[----:B----4-:R-:W-:Y:S01]  /*9ac0*/  F2FP.F16.F32.PACK_AB R20, R44, R63 ;  /* 0x0000003f2c14723e */ /* 0x010fe200000000ff */
[----:B------:R-:W-:Y:S01]  /*9ad0*/  FADD.FTZ R51, R52, R51 ;  /* 0x0000003334337221 */ /* 0x000fe20000010000 */
[----:B---3--:R-:W-:Y:S07]  /*9ae0*/  F2FP.F16.F32.PACK_AB R21, R39, R38 ;  /* 0x000000262715723e */ /* 0x008fee00000000ff */
[----:B------:R-:W-:Y:S01]  /*9af0*/  MUFU.EX2 R49, R120 ;  /* 0x0000007800317308 */ /* 0x000fe20000000800 */
[----:B-----5:R-:W-:Y:S01]  /*9b00*/  F2FP.F16.F32.PACK_AB R22, R42, R43 ;  /* 0x0000002b2a16723e */ /* 0x020fe200000000ff */
[----:B------:R-:W-:Y:S01]  /*9b10*/  FADD.FTZ R56, R56, R51 ;  /* 0x0000003338387221 */ /* 0x000fe20000010000 */
[----:B------:R-:W-:Y:S07]  /*9b20*/  F2FP.F16.F32.PACK_AB R23, R46, R45 ;  /* 0x0000002d2e17723e */ /* 0x000fee00000000ff */
[----:B------:R-:W3:Y:S01]  /*9b30*/  MUFU.EX2 R52, R121 ;  /* 0x0000007900347308 */ /* 0x000ee20000000800 */
[----:B------:R-:W-:Y:S01]  /*9b40*/  FADD.FTZ R58, R58, R53 ;  /* 0x000000353a3a7221 */ /* 0x000fe20000010000 */
[----:B------:R-:W-:Y:S01]  /*9b50*/  FADD.FTZ R55, R55, R56 ;  /* 0x0000003837377221 */ /* 0x000fe20000010000 */
[----:B------:R-:W-:Y:S07]  /*9b60*/  FFMA.FTZ R53, R124, UR4, -R164 ;  /* 0x000000047c357c23 */ /* 0x000fee00080108a4 */
[----:B------:R-:W-:Y:S01]  /*9b70*/  MUFU.EX2 R51, R122 ;  /* 0x0000007a00337308 */ /* 0x000fe20000000800 */
[----:B------:R-:W-:Y:S01]  /*9b80*/  FADD.FTZ R57, R57, R58 ;  /* 0x0000003a39397221 */ /* 0x000fe20000010000 */
[C---:B------:R-:W-:Y:S08]  /*9b90*/  HMMA.16816.F32 R8, R20.reuse, R24, R8 ;  /* 0x000000181408723c */ /* 0x040ff00000001808 */
[----:B------:R-:W4:Y:S01]  /*9ba0*/  MUFU.EX2 R54, R123 ;  /* 0x0000007b00367308 */ /* 0x000f220000000800 */
[----:B------:R-:W-:Y:S01]  /*9bb0*/  FADD.FTZ R60, R60, R55 ;  /* 0x000000373c3c7221 */ /* 0x000fe20000010000 */
[----:B------:R-:W-:Y:S01]  /*9bc0*/  FFMA.FTZ R56, R125, UR4, -R164 ;  /* 0x000000047d387c23 */ /* 0x000fe200080108a4 */
[----:B------:R-:W-:Y:S07]  /*9bd0*/  FFMA.FTZ R58, R127, UR4, -R149 ;  /* 0x000000047f3a7c23 */ /* 0x000fee0008010895 */
[----:B------:R-:W-:Y:S01]  /*9be0*/  MUFU.EX2 R53, R53 ;  /* 0x0000003500357308 */ /* 0x000fe20000000800 */
[----:B------:R-:W-:Y:S01]  /*9bf0*/  FADD.FTZ R60, R59, R60 ;  /* 0x0000003c3b3c7221 */ /* 0x000fe20000010000 */
[C---:B------:R-:W-:Y:S01]  /*9c00*/  HMMA.16816.F32 R132, R20.reuse, R26, R132 ;  /* 0x0000001a1484723c */ /* 0x040fe20000001884 */
[----:B------:R-:W5:Y:S07]  /*9c10*/  LDSM.16.MT88.4 R24, [R6+0x3800] ;  /* 0x003800000618783b */ /* 0x000f6e0000004200 */
[----:B------:R-:W4:Y:S01]  /*9c20*/  MUFU.EX2 R56, R56 ;  /* 0x0000003800387308 */ /* 0x000f220000000800 */
[----:B------:R-:W-:Y:S01]  /*9c30*/  FADD.FTZ R62, R62, R57 ;  /* 0x000000393e3e7221 */ /* 0x000fe20000010000 */
[----:B------:R-:W-:Y:S01]  /*9c40*/  FFMA.FTZ R164, R129, UR4, -R164 ;  /* 0x0000000481a47c23 */ /* 0x000fe200080108a4 */
[----:B------:R-:W-:Y:S01]  /*9c50*/  FADD.FTZ R61, R61, R60 ;  /* 0x0000003c3d3d7221 */ /* 0x000fe20000010000 */
[----:B------:R-:W-:Y:S01]  /*9c60*/  FFMA.FTZ R149, R131, UR4, -R149 ;  /* 0x0000000483957c23 */ /* 0x000fe20008010895 */
[----:B------:R-:W-:Y:S01]  /*9c70*/  FADD.FTZ R62, R37, R62 ;  /* 0x0000003e253e7221 */ /* 0x000fe20000010000 */
[C---:B-1----:R-:W-:Y:S04]  /*9c80*/  HMMA.16816.F32 R12, R20.reuse, R28, R12 ;  /* 0x0000001c140c723c */ /* 0x042fe8000000180c */
[----:B------:R-:W-:Y:S01]  /*9c90*/  MUFU.EX2 R55, R126 ;  /* 0x0000007e00377308 */ /* 0x000fe20000000800 */
[----:B------:R-:W-:Y:S01]  /*9ca0*/  FADD.FTZ R60, R36, R61 ;  /* 0x0000003d243c7221 */ /* 0x000fe20000010000 */
[----:B------:R-:W-:Y:S08]  /*9cb0*/  FADD.FTZ R41, R41, R62 ;  /* 0x0000003e29297221 */ /* 0x000ff00000010000 */
[----:B------:R-:W1:Y:S01]  /*9cc0*/  MUFU.EX2 R58, R58 ;  /* 0x0000003a003a7308 */ /* 0x000e620000000800 */
        /* <DEDUP_REMOVED lines=8> */
[----:B---3--:R-:W-:Y:S01]  /*9d50*/  F2FP.F16.F32.PACK_AB R22, R52, R49 ;  /* 0x000000313416723e */ /* 0x008fe200000000ff */
[----:B------:R-:W-:Y:S01]  /*9d60*/  FADD.FTZ R44, R44, R63 ;  /* 0x0000003f2c2c7221 */ /* 0x000fe20000010000 */
[----:B----4-:R-:W-:Y:S07]  /*9d70*/  F2FP.F16.F32.PACK_AB R23, R54, R51 ;  /* 0x000000333617723e */ /* 0x010fee00000000ff */
[----:B------:R-:W-:Y:S01]  /*9d80*/  MUFU.EX2 R36, R130 ;  /* 0x0000008200247308 */ /* 0x000fe20000000800 */
[----:B------:R-:W-:Y:S01]  /*9d90*/  F2FP.F16.F32.PACK_AB R136, R56, R53 ;  /* 0x000000353888723e */ /* 0x000fe200000000ff */
[----:B------:R-:W-:Y:S01]  /*9da0*/  FADD.FTZ R43, R43, R44 ;  /* 0x0000002c2b2b7221 */ /* 0x000fe20000010000 */
[----:B-1----:R-:W-:Y:S07]  /*9db0*/  F2FP.F16.F32.PACK_AB R137, R58, R55 ;  /* 0x000000373a89723e */ /* 0x002fee00000000ff */
[----:B------:R-:W1:Y:S01]  /*9dc0*/  MUFU.EX2 R149, R149 ;  /* 0x0000009500957308 */ /* 0x000e620000000800 */
[C---:B------:R-:W-:Y:S03]  /*9dd0*/  HMMA.16816.F32 R8, R20.reuse, R32, R8 ;  /* 0x000000201408723c */ /* 0x040fe60000001808 */
[----:B------:R-:W-:Y:S01]  /*9de0*/  FADD.FTZ R42, R42, R43 ;  /* 0x0000002b2a2a7221 */ /* 0x000fe20000010000 */
[----:B--2---:R-:W-:Y:S03]  /*9df0*/  F2FP.F16.F32.PACK_AB R138, R164, R37 ;  /* 0x00000025a48a723e */ /* 0x004fe600000000ff */
[----:B------:R-:W-:Y:S01]  /*9e00*/  FADD.FTZ R47, R47, R42 ;  /* 0x0000002a2f2f7221 */ /* 0x000fe20000010000 */
[C---:B------:R-:W-:Y:S01]  /*9e10*/  HMMA.16816.F32 R132, R20.reuse, R34, R132 ;  /* 0x000000221484723c */ /* 0x040fe20000001884 */
[----:B------:R-:W2:Y:S02]  /*9e20*/  LDSM.16.MT88.4 R32, [R6+0x3c00] ;  /* 0x003c00000620783b */ /* 0x000ea40000004200 */
[----:B------:R-:W-:Y:S01]  /*9e30*/  FADD.FTZ R48, R48, R47 ;  /* 0x0000002f30307221 */ /* 0x000fe20000010000 */
[----:B-1----:R-:W-:Y:S03]  /*9e40*/  F2FP.F16.F32.PACK_AB R139, R149, R36 ;  /* 0x00000024958b723e */ /* 0x002fe600000000ff */
        /* <DEDUP_REMOVED lines=16> */
[----:B------:R-:W-:Y:S01]  /*9f50*/  FADD.FTZ R229, R164, R37 ;  /* 0x00000025a4e57221 */ /* 0x000fe20000010000 */
[C---:B--2---:R-:W-:Y:S03]  /*9f60*/  HMMA.16816.F32 R140, R136.reuse, R32, R12 ;  /* 0x00000020888c723c */ /* 0x044fe6000000180c */
[----:B------:R-:W-:Y:S04]  /*9f70*/  FADD.FTZ R54, R54, R51 ;  /* 0x0000003336367221 */ /* 0x000fe80000010000 */
[----:B------:R-:W-:Y:S01]  /*9f80*/  FADD.FTZ R7, R55, R54 ;  /* 0x0000003637077221 */ /* 0x000fe20000010000 */
[----:B------:R-:W-:Y:S03]  /*9f90*/  HMMA.16816.F32 R136, R136, R34, R16 ;  /* 0x000000228888723c */ /* 0x000fe60000001810 */
[----:B------:R-:W-:Y:S04]  /*9fa0*/  FADD.FTZ R7, R58, R7 ;  /* 0x000000073a077221 */ /* 0x000fe80000010000 */
[----:B------:R-:W-:Y:S04]  /*9fb0*/  FADD.FTZ R36, R36, R7 ;  /* 0x0000000724247221 */ /* 0x000fe80000010000 */
[----:B------:R-:W-:Y:S01]  /*9fc0*/  FADD.FTZ R226, R149, R36 ;  /* 0x0000002495e27221 */ /* 0x000fe20000010000 */
[----:B------:R-:W-:Y:S01]  /*9fd0*/  MOV R149, R0 ;  /* 0x0000000000957202 */ /* 0x000fe20000000f00 */
[----:B------:R-:W-:Y:S07]  /*9fe0*/  @P0 BRA `(.L_x_1343) ;  /* 0xffffffc000840947 */ /* 0x000fee000383ffff */
.L_x_1339:
[----:B------:R-:W1:Y:S01]  /*9ff0*/  SHFL.BFLY PT, R4, R229, 0x2, 0x1f ;  /* 0x0c401f00e5047f89 */ /* 0x000e6200000e0000 */
[----:B------:R-:W-:Y:S01]  /*a000*/  SHF.L.U32 R5, R150, 0x1, RZ ;  /* 0x0000000196057819 */ /* 0x000fe200000006ff */
[----:B------:R-:W2:Y:S01]  /*a010*/  LDCU.U8 UR4, c[0x0][0x548] ;  /* 0x0000a900ff0477ac */ /* 0x000ea20008000000 */
[--C-:B------:R-:W-:Y:S01]  /*a020*/  LOP3.LUT R219, R219, 0xc0, R212.reuse, 0xf8, !PT ;  /* 0x000000c0dbdb7812 */ /* 0x100fe200078ef8d4 */
[----:B------:R-:W3:Y:S01]  /*a030*/  SHFL.BFLY PT, R3, R226, 0x2, 0x1f ;  /* 0x0c401f00e2037f89 */ /* 0x000ee200000e0000 */
[----:B------:R-:W-:Y:S01]  /*a040*/  LOP3.LUT R5, R210, 0x6, R5, 0xf8, !PT ;  /* 0x00000006d2057812 */ /* 0x000fe200078ef805 */
[----:B------:R-:W-:Y:S01]  /*a050*/  S2UR UR8, SR_CTAID.Y ;  /* 0x00000000000879c3 */ /* 0x000fe20000002600 */
[----:B------:R-:W-:Y:S01]  /*a060*/  LOP3.LUT R24, R212, 0x18, RZ, 0xc0, !PT ;  /* 0x00000018d4187812 */ /* 0x000fe200078ec0ff */
[----:B------:R-:W4:Y:S01]  /*a070*/  S2R R13, SR_CTAID.X ;  /* 0x00000000000d7919 */ /* 0x000f220000002500 */
[----:B------:R-:W-:Y:S01]  /*a080*/  LOP3.LUT R8, R5, 0x20, R212, 0xf8, !PT ;  /* 0x0000002005087812 */ /* 0x000fe200078ef8d4 */
[----:B------:R-:W-:Y:S01]  /*a090*/  BSSY.RECONVERGENT B0, `(.L_x_1344) ;  /* 0x0000066000007945 */ /* 0x000fe20003800200 */
[----:B------:R-:W-:-:S02]  /*a0a0*/  MOV R25, RZ ;  /* 0x000000ff00197202 */ /* 0x000fc40000000f00 */
[----:B------:R-:W-:Y:S01]  /*a0b0*/  LOP3.LUT R8, R8, R219, RZ, 0xfc, !PT ;  /* 0x000000db08087212 */ /* 0x000fe200078efcff */
[----:B------:R-:W5:Y:S01]  /*a0c0*/  S2UR UR7, SR_CTAID.Z ;  /* 0x00000000000779c3 */ /* 0x000f620000002700 */
[----:B------:R-:W-:Y:S01]  /*a0d0*/  MOV R22, 0x7f800000 ;  /* 0x7f80000000167802 */ /* 0x000fe20000000f00 */
[----:B--2---:R-:W-:Y:S01]  /*a0e0*/  UISETP.NE.AND UP0, UPT, UR4, URZ, UPT ;  /* 0x000000ff0400728c */ /* 0x004fe2000bf05270 */
[----:B------:R-:W2:Y:S01]  /*a0f0*/  LDCU UR4, c[0x0][0x434] ;  /* 0x00008680ff0477ac */ /* 0x000ea20008000800 */
[----:B-1----:R-:W-:Y:S01]  /*a100*/  FADD.FTZ R7, R4, R229 ;  /* 0x000000e504077221 */ /* 0x002fe20000010000 */
[----:B---3--:R-:W-:-:S04]  /*a110*/  FADD.FTZ R10, R3, R226 ;  /* 0x000000e2030a7221 */ /* 0x008fc80000010000 */
[----:B------:R-:W1:Y:S04]  /*a120*/  SHFL.BFLY PT, R12, R7, 0x1, 0x1f ;  /* 0x0c201f00070c7f89 */ /* 0x000e6800000e0000 */
[----:B------:R-:W5:Y:S01]  /*a130*/  @!UP0 LDCU UR9, c[0x0][0x3e0] ;  /* 0x00007c00ff0987ac */ /* 0x000f620008000800 */
[----:B------:R-:W3:Y:S01]  /*a140*/  SHFL.BFLY PT, R3, R10, 0x1, 0x1f ;  /* 0x0c201f000a037f89 */ /* 0x000ee200000e0000 */
[----:B----4-:R-:W-:Y:S01]  /*a150*/  SHF.L.U32 R20, R13, 0x6, RZ ;  /* 0x000000060d147819 */ /* 0x010fe200000006ff */
[----:B--2---:R-:W-:Y:S01]  /*a160*/  @!UP0 UMOV UR6, UR4 ;  /* 0x0000000400068c82 */ /* 0x004fe20008000000 */
[----:B-----5:R-:W-:Y:S01]  /*a170*/  @!UP0 UIMAD UR9, UR8, UR9, UR7 ;  /* 0x00000009080982a4 */ /* 0x020fe2000f8e0207 */
[----:B-1----:R-:W-:Y:S01]  /*a180*/  FADD.FTZ R12, R7, R12 ;  /* 0x0000000c070c7221 */ /* 0x002fe20000010000 */
[----:B------:R-:W-:Y:S01]  /*a190*/  LEA R7, R8, UR5, 0x1 ;  /* 0x0000000508077c11 */ /* 0x000fe2000f8e08ff */
[----:B------:R-:W1:Y:S01]  /*a1a0*/  @UP0 LDCU UR5, c[0x0][0x454] ;  /* 0x00008a80ff0507ac */ /* 0x000e620008000800 */
[----:B---3--:R-:W-:Y:S01]  /*a1b0*/  FADD.FTZ R3, R10, R3 ;  /* 0x000000030a037221 */ /* 0x008fe20000010000 */
[----:B------:R-:W2:Y:S01]  /*a1c0*/  MUFU.RCP R6, R12 ;  /* 0x0000000c00067308 */ /* 0x000ea20000001000 */
[----:B------:R-:W-:Y:S01]  /*a1d0*/  FSETP.NE.FTZ.AND P1, PT, R12, RZ, PT ;  /* 0x000000ff0c00720b */ /* 0x000fe20003f35000 */
[----:B------:R-:W-:-:S02]  /*a1e0*/  @!UP0 UIMAD UR9, UR9, UR6, URZ ;  /* 0x00000006090982a4 */ /* 0x000fc4000f8e02ff */
[----:B------:R-:W-:Y:S01]  /*a1f0*/  FSETP.NE.FTZ.AND P0, PT, R3, RZ, PT ;  /* 0x000000ff0300720b */ /* 0x000fe20003f15000 */
[----:B------:R-:W-:-:S03]  /*a200*/  @UP0 UMOV UR6, UR4 ;  /* 0x0000000400060c82 */ /* 0x000fc60008000000 */
[----:B------:R-:W3:Y:S06]  /*a210*/  MUFU.RCP R4, R3 ;  /* 0x0000000300047308 */ /* 0x000eec0000001000 */
[----:B------:R-:W4:Y:S01]  /*a220*/  @P1 LDC R15, c[0x0][0x458] ;  /* 0x00011600ff0f1b82 */ /* 0x000f220000000800 */
[----:B-1----:R-:W-:Y:S01]  /*a230*/  @UP0 UIMAD UR5, UR7, UR5, URZ ;  /* 0x00000005070502a4 */ /* 0x002fe2000f8e02ff */
[----:B------:R1:W-:Y:S01]  /*a240*/  @P1 MUFU.LG2 R14, R12 ;  /* 0x0000000c000e1308 */ /* 0x0003e20000000c00 */
[----:B--2---:R-:W-:Y:S02]  /*a250*/  FSEL R6, R6, 1, P1 ;  /* 0x3f80000006067808 */ /* 0x004fe40000800000 */
[----:B------:R-:W-:-:S03]  /*a260*/  @UP0 UIMAD UR9, UR8, UR6, UR5 ;  /* 0x00000006080902a4 */ /* 0x000fc6000f8e0205 */
[C---:B------:R-:W-:Y:S01]  /*a270*/  FMUL.FTZ R144, R6.reuse, R144 ;  /* 0x0000009006907220 */ /* 0x040fe20000410000 */
[C---:B------:R-:W-:Y:S01]  /*a280*/  FMUL.FTZ R145, R6.reuse, R145 ;  /* 0x0000009106917220 */ /* 0x040fe20000410000 */
[----:B------:R-:W-:Y:S01]  /*a290*/  FMUL.FTZ R132, R6, R132 ;  /* 0x0000008406847220 */ /* 0x000fe20000410000 */
[----:B---3--:R-:W-:Y:S01]  /*a2a0*/  FSEL R4, R4, 1, P0 ;  /* 0x3f80000004047808 */ /* 0x008fe20000000000 */
[C---:B------:R-:W-:Y:S01]  /*a2b0*/  FMUL.FTZ R133, R6.reuse, R133 ;  /* 0x0000008506857220 */ /* 0x040fe20000410000 */
[C---:B------:R-:W-:Y:S01]  /*a2c0*/  FMUL.FTZ R140, R6.reuse, R140 ;  /* 0x0000008c068c7220 */ /* 0x040fe20000410000 */
[C---:B------:R-:W-:Y:S01]  /*a2d0*/  FMUL.FTZ R141, R6.reuse, R141 ;  /* 0x0000008d068d7220 */ /* 0x040fe20000410000 */
[C---:B------:R-:W-:Y:S01]  /*a2e0*/  FMUL.FTZ R136, R6.reuse, R136 ;  /* 0x0000008806887220 */ /* 0x040fe20000410000 */
[----:B------:R-:W-:Y:S01]  /*a2f0*/  FMUL.FTZ R137, R6, R137 ;  /* 0x0000008906897220 */ /* 0x000fe20000410000 */
[C---:B------:R-:W-:Y:S01]  /*a300*/  FMUL.FTZ R146, R4.reuse, R146 ;  /* 0x0000009204927220 */ /* 0x040fe20000410000 */
[C---:B------:R-:W-:Y:S01]  /*a310*/  FMUL.FTZ R147, R4.reuse, R147 ;  /* 0x0000009304937220 */ /* 0x040fe20000410000 */
[C---:B------:R-:W-:Y:S01]  /*a320*/  LOP3.LUT R6, R209.reuse, 0x40, RZ, 0xc0, !PT ;  /* 0x00000040d1067812 */ /* 0x040fe200078ec0ff */
[C---:B------:R-:W-:Y:S01]  /*a330*/  FMUL.FTZ R134, R4.reuse, R134 ;  /* 0x0000008604867220 */ /* 0x040fe20000410000 */
[C---:B------:R-:W-:Y:S01]  /*a340*/  FMUL.FTZ R135, R4.reuse, R135 ;  /* 0x0000008704877220 */ /* 0x040fe20000410000 */
[C---:B------:R-:W-:Y:S01]  /*a350*/  FMUL.FTZ R142, R4.reuse, R142 ;  /* 0x0000008e048e7220 */ /* 0x040fe20000410000 */
[C---:B------:R-:W-:Y:S01]  /*a360*/  FMUL.FTZ R143, R4.reuse, R143 ;  /* 0x0000008f048f7220 */ /* 0x040fe20000410000 */
[C---:B------:R-:W-:Y:S01]  /*a370*/  FMUL.FTZ R138, R4.reuse, R138 ;  /* 0x0000008a048a7220 */ /* 0x040fe20000410000 */
[----:B------:R-:W-:Y:S01]  /*a380*/  FMUL.FTZ R139, R4, R139 ;  /* 0x0000008b048b7220 */ /* 0x000fe20000410000 */
[----:B------:R-:W-:Y:S01]  /*a390*/  LOP3.LUT R4, R209, 0x20, RZ, 0xc0, !PT ;  /* 0x00000020d1047812 */ /* 0x000fe200078ec0ff */
[----:B------:R-:W2:Y:S01]  /*a3a0*/  @P0 MUFU.LG2 R3, R3 ;  /* 0x0000000300030308 */ /* 0x000ea20000000c00 */
[----:B------:R-:W-:Y:S01]  /*a3b0*/  IADD3 R21, PT, PT, R7, -R6, RZ ;  /* 0x8000000607157210 */ /* 0x000fe20007ffe0ff */
[----:B-1----:R-:W1:Y:S01]  /*a3c0*/  LDC.64 R12, c[0x0][0x410] ;  /* 0x00010400ff0c7b82 */ /* 0x002e620000000a00 */
[----:B------:R-:W-:-:S02]  /*a3d0*/  F2FP.F16.F32.PACK_AB R144, R145, R144 ;  /* 0x000000909190723e */ /* 0x000fc400000000ff */
[----:B------:R-:W-:Y:S02]  /*a3e0*/  F2FP.F16.F32.PACK_AB R146, R147, R146 ;  /* 0x000000929392723e */ /* 0x000fe400000000ff */
[----:B------:R-:W-:Y:S01]  /*a3f0*/  F2FP.F16.F32.PACK_AB R132, R133, R132 ;  /* 0x000000848584723e */ /* 0x000fe200000000ff */
[----:B------:R-:W-:Y:S01]  /*a400*/  STS [R7], R144 ;  /* 0x0000009007007388 */ /* 0x000fe20000000800 */
[----:B------:R-:W-:Y:S02]  /*a410*/  F2FP.F16.F32.PACK_AB R134, R135, R134 ;  /* 0x000000868786723e */ /* 0x000fe400000000ff */
[----:B------:R-:W-:Y:S01]  /*a420*/  IADD3 R9, PT, PT, R7, -R4, RZ ;  /* 0x8000000407097210 */ /* 0x000fe20007ffe0ff */
[----:B------:R3:W-:Y:S01]  /*a430*/  STS [R7+0x200], R146 ;  /* 0x0002009207007388 */ /* 0x0007e20000000800 */
[----:B------:R-:W-:Y:S02]  /*a440*/  F2FP.F16.F32.PACK_AB R140, R141, R140 ;  /* 0x0000008c8d8c723e */ /* 0x000fe400000000ff */
[----:B------:R-:W-:Y:S01]  /*a450*/  F2FP.F16.F32.PACK_AB R142, R143, R142 ;  /* 0x0000008e8f8e723e */ /* 0x000fe200000000ff */
[----:B------:R-:W-:Y:S01]  /*a460*/  STS [R9+0x10], R132 ;  /* 0x0000108409007388 */ /* 0x000fe20000000800 */
[----:B------:R-:W-:Y:S01]  /*a470*/  F2FP.F16.F32.PACK_AB R136, R137, R136 ;  /* 0x000000888988723e */ /* 0x000fe200000000ff */
[----:B--2---:R-:W-:Y:S01]  /*a480*/  @P0 FMUL.FTZ R3, R3, 0.69314718246459960938 ;  /* 0x3f31721803030820 */ /* 0x004fe20000410000 */
[----:B------:R-:W-:Y:S01]  /*a490*/  F2FP.F16.F32.PACK_AB R138, R139, R138 ;  /* 0x0000008a8b8a723e */ /* 0x000fe200000000ff */
[----:B------:R-:W-:Y:S01]  /*a4a0*/  STS [R9+0x210], R134 ;  /* 0x0002108609007388 */ /* 0x000fe20000000800 */
[----:B------:R-:W-:-:S02]  /*a4b0*/  IADD3 R23, PT, PT, -R4, R21, RZ ;  /* 0x0000001504177210 */ /* 0x000fc40007ffe1ff */
[----:B------:R-:W2:Y:S01]  /*a4c0*/  LDC.64 R4, c[0x0][0x408] ;  /* 0x00010200ff047b82 */ /* 0x000ea20000000a00 */
[----:B------:R-:W-:Y:S04]  /*a4d0*/  STS [R21+0x20], R140 ;  /* 0x0000208c15007388 */ /* 0x000fe80000000800 */
[----:B------:R5:W-:Y:S04]  /*a4e0*/  STS [R21+0x220], R142 ;  /* 0x0002208e15007388 */ /* 0x000be80000000800 */
[----:B------:R-:W-:Y:S04]  /*a4f0*/  STS [R23+0x30], R136 ;  /* 0x0000308817007388 */ /* 0x000fe80000000800 */
[----:B------:R4:W-:Y:S01]  /*a500*/  STS [R23+0x230], R138 ;  /* 0x0002308a17007388 */ /* 0x0009e20000000800 */
[----:B---3--:R-:W3:Y:S08]  /*a510*/  LDC.64 R6, c[0x0][0x400] ;  /* 0x00010000ff067b82 */ /* 0x008ef00000000a00 */
[----:B------:R-:W-:Y:S01]  /*a520*/  BAR.SYNC.DEFER_BLOCKING 0x0 ;  /* 0x0000000000007b1d */ /* 0x000fe20000010000 */
[----:B--2---:R-:W-:-:S04]  /*a530*/  IMAD.WIDE.U32 R24, R20, R4, R24 ;  /* 0x0000000414187225 */ /* 0x004fc800078e0018 */
[----:B------:R-:W-:-:S03]  /*a540*/  IMAD R25, R20, R5, R25 ;  /* 0x0000000514197224 */ /* 0x000fc600078e0219 */
[----:B-----5:R-:W2:Y:S01]  /*a550*/  @P0 LDC R21, c[0x0][0x458] ;  /* 0x00011600ff150b82 */ /* 0x020ea20000000800 */
[----:B----4-:R-:W-:Y:S01]  /*a560*/  @P1 FMUL.FTZ R23, R14, 0.69314718246459960938 ;  /* 0x3f3172180e171820 */ /* 0x010fe20000410000 */
[----:B---3--:R-:W-:Y:S01]  /*a570*/  IMAD.WIDE.U32 R24, R6, UR8, R24 ;  /* 0x0000000806187c25 */ /* 0x008fe2000f8e0018 */
[----:B------:R3:W4:Y:S03]  /*a580*/  LDS.128 R8, [R227] ;  /* 0x00000000e3087984 */ /* 0x0007260000000c00 */
[----:B------:R-:W-:Y:S01]  /*a590*/  @P1 FFMA.FTZ R22, R2, R15, R23 ;  /* 0x0000000f02161223 */ /* 0x000fe20000010017 */
[----:B------:R-:W-:Y:S01]  /*a5a0*/  LOP3.LUT P1, RZ, R150, 0x3, RZ, 0xc0, !PT ;  /* 0x0000000396ff7812 */ /* 0x000fe2000782c0ff */
[----:B------:R-:W-:Y:S01]  /*a5b0*/  IMAD R15, R7, UR8, R25 ;  /* 0x00000008070f7c24 */ /* 0x000fe2000f8e0219 */
[----:B------:R3:W1:Y:S01]  /*a5c0*/  LDS.128 R16, [R227+0x800] ;  /* 0x00080000e3107984 */ /* 0x0006620000000c00 */
[----:B------:R-:W-:-:S02]  /*a5d0*/  MOV R2, 0x7f800000 ;  /* 0x7f80000000027802 */ /* 0x000fc40000000f00 */
[----:B------:R-:W-:Y:S01]  /*a5e0*/  SHF.R.U32.HI R150, RZ, 0x2, R150 ;  /* 0x00000002ff967819 */ /* 0x000fe20000011696 */
[----:B--2---:R-:W-:-:S07]  /*a5f0*/  @P0 FFMA.FTZ R2, R0, R21, R3 ;  /* 0x0000001500020223 */ /* 0x004fce0000010003 */
[----:B---34-:R-:W-:Y:S05]  /*a600*/  @P1 BRA `(.L_x_1345) ;  /* 0x0000000000381947 */ /* 0x018fea0003800000 */
[----:B------:R-:W2:Y:S01]  /*a610*/  LDCU.64 UR4, c[0x0][0x420] ;  /* 0x00008400ff0477ac */ /* 0x000ea20008000a00 */
[----:B------:R-:W-:Y:S01]  /*a620*/  LOP3.LUT R3, R211, 0x30, RZ, 0xc0, !PT ;  /* 0x00000030d3037812 */ /* 0x000fe200078ec0ff */
[C---:B------:R-:W-:Y:S01]  /*a630*/  VIADD R0, R20.reuse, UR9 ;  /* 0x0000000914007c36 */ /* 0x040fe20008000000 */
[----:B------:R-:W-:Y:S02]  /*a640*/  IADD3 R20, PT, PT, -R20, UR6, RZ ;  /* 0x0000000614147c10 */ /* 0x000fe4000fffe1ff */
[----:B------:R-:W-:-:S04]  /*a650*/  LOP3.LUT R3, R3, 0x7, R150, 0xf8, !PT ;  /* 0x0000000703037812 */ /* 0x000fc800078ef896 */
[C---:B------:R-:W-:Y:S01]  /*a660*/  IADD3 R6, P0, PT, R3.reuse, R0, RZ ;  /* 0x0000000003067210 */ /* 0x040fe20007f1e0ff */
[C---:B------:R-:W-:Y:S01]  /*a670*/  VIADD R7, R3.reuse, 0x8 ;  /* 0x0000000803077836 */ /* 0x040fe20000000000 */
[-C--:B------:R-:W-:Y:S02]  /*a680*/  ISETP.GE.AND P2, PT, R3, R20.reuse, PT ;  /* 0x000000140300720c */ /* 0x080fe40003f46270 */
[----:B------:R-:W-:Y:S02]  /*a690*/  LEA.HI.X.SX32 R3, R0, RZ, 0x1, P0 ;  /* 0x000000ff00037211 */ /* 0x000fe400000f0eff */
[----:B------:R-:W-:Y:S02]  /*a6a0*/  ISETP.GE.AND P1, PT, R7, R20, PT ;  /* 0x000000140700720c */ /* 0x000fe40003f26270 */
[----:B--2---:R-:W-:-:S04]  /*a6b0*/  LEA R20, P0, R6, UR4, 0x2 ;  /* 0x0000000406147c11 */ /* 0x004fc8000f8010ff */
[----:B------:R-:W-:-:S05]  /*a6c0*/  LEA.HI.X R21, R6, UR5, R3, 0x2, P0 ;  /* 0x0000000506157c11 */ /* 0x000fca00080f1403 */
[----:B------:R2:W-:Y:S04]  /*a6d0*/  @!P2 STG.E desc[UR24][R20.64], R22 ;  /* 0x000000161400a986 */ /* 0x0005e8000c101918 */
[----:B------:R2:W-:Y:S02]  /*a6e0*/  @!P1 STG.E desc[UR24][R20.64+0x20], R2 ;  /* 0x0000200214009986 */ /* 0x0005e4000c101918 */
.L_x_1345:
[----:B------:R-:W-:Y:S05]  /*a6f0*/  BSYNC.RECONVERGENT B0 ;  /* 0x0000000000007941 */ /* 0x000fea0003800200 */
.L_x_1344:
[----:B------:R-:W3:Y:S01]  /*a700*/  LDCU.64 UR4, c[0x0][0x3f0] ;  /* 0x00007e00ff0477ac */ /* 0x000ee20008000a00 */
[----:B------:R-:W-:-:S05]  /*a710*/  MOV R14, R24 ;  /* 0x00000018000e7202 */ /* 0x000fca0000000f00 */
[----:B-1----:R-:W-:-:S04]  /*a720*/  IMAD.WIDE.U32 R14, R12, UR7, R14 ;  /* 0x000000070c0e7c25 */ /* 0x002fc8000f8e000e */
[----:B------:R-:W-:Y:S02]  /*a730*/  IMAD R15, R13, UR7, R15 ;  /* 0x000000070d0f7c24 */ /* 0x000fe4000f8e020f */
[----:B--2---:R-:W-:-:S04]  /*a740*/  IMAD.WIDE.U32 R2, R150, R4, R14 ;  /* 0x0000000496027225 */ /* 0x004fc800078e000e */
[----:B------:R-:W-:Y:S01]  /*a750*/  IMAD R150, R150, R5, R3 ;  /* 0x0000000596967224 */ /* 0x000fe200078e0203 */
[----:B---3--:R-:W-:-:S04]  /*a760*/  LEA R6, P0, R2, UR4, 0x1 ;  /* 0x0000000402067c11 */ /* 0x008fc8000f8008ff */
[----:B------:R-:W-:Y:S02]  /*a770*/  LEA.HI.X R7, R2, UR5, R150, 0x1, P0 ;  /* 0x0000000502077c11 */ /* 0x000fe400080f0c96 */
[----:B------:R-:W-:-:S03]  /*a780*/  LEA R2, P0, R4, R6, 0x6 ;  /* 0x0000000604027211 */ /* 0x000fc600078030ff */
[----:B------:R-:W-:Y:S01]  /*a790*/  STG.E.128 desc[UR24][R6.64], R8 ;  /* 0x0000000806007986 */ /* 0x000fe2000c101d18 */
[----:B------:R-:W-:-:S05]  /*a7a0*/  LEA.HI.X R3, R4, R7, R5, 0x6, P0 ;  /* 0x0000000704037211 */ /* 0x000fca00000f3405 */
[----:B------:R-:W-:Y:S01]  /*a7b0*/  STG.E.128 desc[UR24][R2.64], R16 ;  /* 0x0000001002007986 */ /* 0x000fe2000c101d18 */
[----:B------:R-:W-:Y:S05]  /*a7c0*/  EXIT ;  /* 0x000000000000794d */ /* 0x000fea0003800000 */
.L_x_1346:
        /* <DEDUP_REMOVED lines=11> */
.L_x_4882:


//--------------------- .text._ZN5flash24flash_fwd_splitkv_kernelI23Flash_fwd_kernel_traitsILi32ELi64ELi256ELi4ELb0ELb0EN7cutlass6half_tE19Flash_kernel_traitsILi32ELi64ELi256ELi4ES3_EELb1ELb0ELb0ELb1ELb1ELb1ELb0ELb0EEEvNS_16Flash_fwd_paramsE --------------------------
	.section	.text._ZN5flash24flash_fwd_splitkv_kernelI23Flash_fwd_kernel_traitsILi32ELi64ELi256ELi4ELb0ELb0EN7cutlass6half_tE19Flash_kernel_traitsILi32ELi64ELi256ELi4ES3_EELb1ELb0ELb0ELb1ELb1ELb1ELb0ELb0EEEvNS_16Flash_fwd_paramsE,"ax",@progbits
	.align	128
        .global         _ZN5flash24flash_fwd_splitkv_kernelI23Flash_fwd_kernel_traitsILi32ELi64ELi256ELi4ELb0ELb0EN7cutlass6half_tE19Flash_kernel_traitsILi32ELi64ELi256ELi4ES3_EELb1ELb0ELb0ELb1ELb1ELb1ELb0ELb0EEEvNS_16Flash_fwd_paramsE
        .type           _ZN5flash24flash_fwd_splitkv_kernelI23Flash_fwd_kernel_traitsILi32ELi64ELi256ELi4ELb0ELb0EN7cutlass6half_tE19Flash_kernel_traitsILi32ELi64ELi256ELi4ES3_EELb1ELb0ELb0ELb1ELb1ELb1ELb0ELb0EEEvNS_16Flash_fwd_paramsE,@function
        .size           _ZN5flash24flash_fwd_splitkv_kernelI23Flash_fwd_kernel_traitsILi32ELi64ELi256ELi4ELb0ELb0EN7cutlass6half_tE19Flash_kernel_traitsILi32ELi64ELi256ELi4ES3_EELb1ELb0ELb0ELb1ELb1ELb1ELb0ELb0EEEvNS_16Flash_fwd_paramsE,(.L_x_4883 - _ZN5flash24flash_fwd_splitkv_kernelI23Flash_fwd_kernel_traitsILi32ELi64ELi256ELi4ELb0ELb0EN7cutlass6half_tE19Flash_kernel_traitsILi32ELi64ELi256ELi4ES3_EELb1ELb0ELb0ELb1ELb1ELb1ELb0ELb0EEEvNS_16Flash_fwd_paramsE)
        .other          _ZN5flash24flash_fwd_splitkv_kernelI23Flash_fwd_kernel_traitsILi32ELi64ELi256ELi4ELb0ELb0EN7cutlass6half_tE19Flash_kernel_traitsILi32ELi64ELi256ELi4ES3_EELb1ELb0ELb0ELb1ELb1ELb1ELb0ELb0EEEvNS_16Flash_fwd_paramsE,@"STO_CUDA_ENTRY STV_DEFAULT"
_ZN5flash24flash_fwd_splitkv_kernelI23Flash_fwd_kernel_traitsILi32ELi64ELi256ELi4ELb0ELb0EN7cutlass6half_tE19Flash_kernel_traitsILi32ELi64ELi256ELi4ES3_EELb1ELb0ELb0ELb1ELb1ELb1ELb0ELb0EEEvNS_16Flash_fwd_paramsE:
.text._ZN5flash24flash_fwd_splitkv_kernelI23Flash_fwd_kernel_traitsILi32ELi64ELi256ELi4ELb0ELb0EN7cutlass6half_tE19Flash_kernel_traitsILi32ELi64ELi256ELi4ES3_EELb1ELb0ELb0ELb1ELb1ELb1ELb0ELb0EEEvNS_16Flash_fwd_paramsE:
        /* <DEDUP_REMOVED lines=42> */
[----:B------:R-:W-:-:S03]  /*02a0*/  USHF.R.S32.HI UR4, URZ, 0x8, UR4 ;  /* 0x00000008ff047899 */ /* 0x000fc60008011404 */
[----:B------:R-:W-:-:S04]  /*02b0*/  SHF.R.S32.HI R3, RZ, 0x8, R2 ;  /* 0x00000008ff037819 */ /* 0x000fc80000011402 */
[----:B------:R-:W-:Y:S02]  /*02c0*/  VIMNMX3 R40, R4, UR4, R3, PT ;  /* 0x0000000404287c0f */ /* 0x000fe4000b800103 */
[----:B------:R-:W1:Y:S02]  /*02d0*/  S2R R3, SR_CTAID.Z ;  /* 0x0000000000037919 */ /* 0x000e640000002700 */
        /* <DEDUP_REMOVED lines=46> */
.L_x_1347:
        /* <DEDUP_REMOVED lines=8> */
.L_x_1348:
        /* <DEDUP_REMOVED lines=98> */
.L_x_1349:
        /* <DEDUP_REMOVED lines=68> */
.L_x_1350:
        /* <DEDUP_REMOVED lines=46> */
[----:B------:R-:W-:Y:S01]  /*1380*/  IMAD.X R11, RZ, RZ, R2, P2 ;  /* 0x000000ffff0b7224 */ /* 0x000fe200010e0602 */
[----:B------:R-:W-:Y:S01]  /*1390*/  LEA R8, P1, R12, UR8, 0x1 ;  /* 0x000000080c087c11 */ /* 0x000fe2000f8208ff */
[----:B------:R-:W-:Y:S01]  /*13a0*/  IMAD.SHL.U32 R228, R148, 0x4, RZ ;  /* 0x0000000494e47824 */ /* 0x000fe200078e00ff */
        /* <DEDUP_REMOVED lines=17> */
[----:B------:R-:W-:Y:S01]  /*14c0*/  IMAD.SHL.U32 R42, R148, 0x20, RZ ;  /* 0x00000020942a7824 */ /* 0x000fe200078e00ff */
[----:B------:R-:W-:Y:S01]  /*14d0*/  LEA R234, P1, R10, UR12, 0x1 ;  /* 0x0000000c0aea7c11 */ /* 0x000fe2000f8208ff */
[----:B------:R-:W-:Y:S01]  /*14e0*/  IMAD.MOV.U32 R81, RZ, RZ, 0x20 ;  /* 0x00000020ff517424 */ /* 0x000fe200078e00ff */
[----:B------:R1:W-:Y:S01]  /*14f0*/  LDGSTS.E.BYPASS.LTC128B.128 [R245+0x800], desc[UR24][R12.64] ;  /* 0x008000000cf57fae */ /* 0x0003e2000b981a18 */
[----:B------:R-:W-:Y:S01]  /*1500*/  IMAD.X R5, R15, 0x1, R0, P0 ;  /* 0x000000010f057824 */ /* 0x000fe200000e0600 */
[----:B------:R-:W-:-:S02]  /*1510*/  IADD3 R18, P0, PT, R4, R69, RZ ;  /* 0x0000004504127210 */ /* 0x000fc40007f1e0ff */
[----:B------:R-:W-:Y:S01]  /*1520*/  LDGSTS.E.BYPASS.LTC128B.128 [R245+0x1000], desc[UR24][R232.64] ;  /* 0x01000000e8f57fae */ /* 0x000fe2000b981a18 */
[----:B------:R-:W-:Y:S02]  /*1530*/  LOP3.LUT R3, R228, 0x18, RZ, 0xc0, !PT ;  /* 0x00000018e4037812 */ /* 0x000fe400078ec0ff */
[----:B------:R-:W-:Y:S01]  /*1540*/  IMAD.X R19, R5, 0x1, R0, P0 ;  /* 0x0000000105137824 */ /* 0x000fe200000e0600 */
[----:B------:R-:W-:Y:S01]  /*1550*/  IADD3 R16, P0, PT, R18, R69, RZ ;  /* 0x0000004512107210 */ /* 0x000fe20007f1e0ff */
[----:B------:R2:W-:Y:S01]  /*1560*/  LDGSTS.E.BYPASS.LTC128B.128 [R245+0x1800], desc[UR24][R6.64] ;  /* 0x0180000006f57fae */ /* 0x0005e2000b981a18 */
[----:B------:R-:W-:Y:S02]  /*1570*/  LEA.HI.X R235, R10, UR13, R235, 0x1, P1 ;  /* 0x0000000d0aeb7c11 */ /* 0x000fe400088f0ceb */
[----:B------:R-:W-:Y:S01]  /*1580*/  LOP3.LUT R3, R3, 0xc0, R42, 0xf8, !PT ;  /* 0x000000c003037812 */ /* 0x000fe200078ef82a */
[----:B------:R-:W-:Y:S01]  /*1590*/  IMAD.X R17, R19, 0x1, R0, P0 ;  /* 0x0000000113117824 */ /* 0x000fe200000e0600 */
[----:B------:R-:W-:Y:S02]  /*15a0*/  LDGSTS.E.BYPASS.LTC128B.128 [R245+0x2000], desc[UR24][R14.64] ;  /* 0x020000000ef57fae */ /* 0x000fe4000b981a18 */
[----:B------:R-:W-:-:S02]  /*15b0*/  LOP3.LUT R46, R3, 0x8, R148, 0x78, !PT ;  /* 0x00000008032e7812 */ /* 0x000fc400078e7894 */
[----:B------:R3:W-:Y:S01]  /*15c0*/  LDGSTS.E.BYPASS.LTC128B.128 [R245+0x2800], desc[UR24][R4.64] ;  /* 0x0280000004f57fae */ /* 0x0007e2000b981a18 */
[----:B------:R-:W-:-:S03]  /*15d0*/  LOP3.LUT R3, R3, R2, RZ, 0x3c, !PT ;  /* 0x0000000203037212 */ /* 0x000fc600078e3cff */
[----:B------:R-:W-:Y:S04]  /*15e0*/  LDGSTS.E.BYPASS.LTC128B.128 [R245+0x3000], desc[UR24][R18.64] ;  /* 0x0300000012f57fae */ /* 0x000fe8000b981a18 */
[----:B------:R-:W-:Y:S01]  /*15f0*/  LDGSTS.E.BYPASS.LTC128B.128 [R245+0x3800], desc[UR24][R16.64] ;  /* 0x0380000010f57fae */ /* 0x000fe2000b981a18 */
[----:B-1----:R-:W-:-:S05]  /*1600*/  IADD3 R12, P0, PT, R16, R69, RZ ;  /* 0x00000045100c7210 */ /* 0x002fca0007f1e0ff */
[----:B------:R-:W-:Y:S01]  /*1610*/  IMAD.X R13, R17, 0x1, R0, P0 ;  /* 0x00000001110d7824 */ /* 0x000fe200000e0600 */
[----:B------:R-:W-:-:S04]  /*1620*/  IADD3 R8, P0, PT, R12, R69, RZ ;  /* 0x000000450c087210 */ /* 0x000fc80007f1e0ff */
[----:B------:R1:W-:Y:S01]  /*1630*/  LDGSTS.E.BYPASS.LTC128B.128 [R245+0x4000], desc[UR24][R12.64] ;  /* 0x040000000cf57fae */ /* 0x0003e2000b981a18 */
[----:B------:R-:W-:Y:S01]  /*1640*/  IMAD.X R9, R13, 0x1, R0, P0 ;  /* 0x000000010d097824 */ /* 0x000fe200000e0600 */
[----:B--2---:R-:W-:-:S04]  /*1650*/  IADD3 R6, P0, PT, R234, UR4, RZ ;  /* 0x00000004ea067c10 */ /* 0x004fc8000ff1e0ff */
[----:B------:R2:W-:Y:S01]  /*1660*/  LDGSTS.E.BYPASS.LTC128B.128 [R245+0x4800], desc[UR24][R8.64] ;  /* 0x0480000008f57fae */ /* 0x0005e2000b981a18 */
[----:B------:R-:W-:Y:S02]  /*1670*/  IADD3.X R7, PT, PT, R235, UR6, RZ, P0, !PT ;  /* 0x00000006eb077c10 */ /* 0x000fe400087fe4ff */
[----:B---3--:R-:W-:Y:S01]  /*1680*/  LOP3.LUT R5, R229, 0x100, RZ, 0xc0, !PT ;  /* 0x00000100e5057812 */ /* 0x008fe200078ec0ff */
[----:B------:R-:W0:Y:S01]  /*1690*/  LDGDEPBAR ;  /* 0x00000000000079af */ /* 0x000e220000000000 */
[----:B------:R-:W-:Y:S02]  /*16a0*/  IADD3 R4, P0, PT, R6, UR4, RZ ;  /* 0x0000000406047c10 */ /* 0x000fe4000ff1e0ff */
[----:B------:R-:W-:Y:S02]  /*16b0*/  LOP3.LUT R5, R5, 0x20, R42, 0xf8, !PT ;  /* 0x0000002005057812 */ /* 0x000fe400078ef82a */
[----:B------:R-:W-:Y:S02]  /*16c0*/  LOP3.LUT R229, R229, 0x3e00, RZ, 0xc0, !PT ;  /* 0x00003e00e5e57812 */ /* 0x000fe400078ec0ff */
[----:B------:R-:W-:-:S02]  /*16d0*/  LOP3.LUT R46, R5, R46, RZ, 0xfc, !PT ;  /* 0x0000002e052e7212 */ /* 0x000fc400078efcff */
[----:B------:R-:W-:Y:S02]  /*16e0*/  IADD3.X R5, PT, PT, R7, UR6, RZ, P0, !PT ;  /* 0x0000000607057c10 */ /* 0x000fe400087fe4ff */
[----:B------:R-:W-:Y:S02]  /*16f0*/  LOP3.LUT R2, R229, 0x120, R42, 0xf8, !PT ;  /* 0x00000120e5027812 */ /* 0x000fe400078ef82a */
[----:B------:R-:W-:Y:S02]  /*1700*/  LEA R46, R46, UR5, 0x1 ;  /* 0x000000052e2e7c11 */ /* 0x000fe4000f8e08ff */
[----:B------:R-:W-:Y:S02]  /*1710*/  LOP3.LUT R2, R2, R3, RZ, 0xfc, !PT ;  /* 0x0000000302027212 */ /* 0x000fe400078efcff */
[----:B-1----:R-:W-:Y:S02]  /*1720*/  IADD3 R12, P0, PT, R4, UR4, RZ ;  /* 0x00000004040c7c10 */ /* 0x002fe4000ff1e0ff */
[----:B------:R-:W-:-:S02]  /*1730*/  LEA R2, R2, UR5, 0x1 ;  /* 0x0000000502027c11 */ /* 0x000fc4000f8e08ff */
[----:B------:R-:W-:Y:S02]  /*1740*/  IADD3.X R13, PT, PT, R5, UR6, RZ, P0, !PT ;  /* 0x00000006050d7c10 */ /* 0x000fe400087fe4ff */
[----:B------:R-:W-:Y:S01]  /*1750*/  IADD3 R10, P0, PT, R12, UR4, RZ ;  /* 0x000000040c0a7c10 */ /* 0x000fe2000ff1e0ff */
[----:B------:R-:W-:-:S04]  /*1760*/  DEPBAR.LE SB0, 0x0 ;  /* 0x000080000000791a */ /* 0x000fc80000000000 */
[----:B------:R-:W-:Y:S01]  /*1770*/  BAR.SYNC.DEFER_BLOCKING 0x0 ;  /* 0x0000000000007b1d */ /* 0x000fe20000010000 */
[----:B------:R-:W-:Y:S02]  /*1780*/  IADD3.X R11, PT, PT, R13, UR6, RZ, P0, !PT ;  /* 0x000000060d0b7c10 */ /* 0x000fe400087fe4ff */
[----:B--2---:R-:W-:Y:S02]  /*1790*/  IADD3 R8, P0, PT, R10, UR4, RZ ;  /* 0x000000040a087c10 */ /* 0x004fe4000ff1e0ff */
[----:B------:R-:W-:Y:S02]  /*17a0*/  LOP3.LUT R3, R3, 0x120, R42, 0xf8, !PT ;  /* 0x0000012003037812 */ /* 0x000fe400078ef82a */
[----:B------:R-:W-:Y:S02]  /*17b0*/  IADD3.X R9, PT, PT, R11, UR6, RZ, P0, !PT ;  /* 0x000000060b097c10 */ /* 0x000fe400087fe4ff */
[----:B------:R-:W-:-:S04]  /*17c0*/  IADD3 R18, P0, PT, R8, UR4, RZ ;  /* 0x0000000408127c10 */ /* 0x000fc8000ff1e0ff */
[----:B------:R-:W-:Y:S02]  /*17d0*/  IADD3.X R19, PT, PT, R9, UR6, RZ, P0, !PT ;  /* 0x0000000609137c10 */ /* 0x000fe400087fe4ff */
[----:B------:R-:W-:Y:S01]  /*17e0*/  IADD3 R16, P0, PT, R18, UR4, RZ ;  /* 0x0000000412107c10 */ /* 0x000fe2000ff1e0ff */
[----:B------:R-:W1:Y:S03]  /*17f0*/  LDCU UR4, c[0x0][0x50c] ;  /* 0x0000a180ff0477ac */ /* 0x000e660008000800 */
        /* <DEDUP_REMOVED lines=9> */
[----:B------:R2:W-:Y:S04]  /*1890*/  LDGSTS.E.BYPASS.LTC128B.128 [R245+0x6000], desc[UR24][R4.64] ;  /* 0x0600000004f57fae */ /* 0x0005e8000b981a18 */
[----:B------:R3:W-:Y:S04]  /*18a0*/  LDGSTS.E.BYPASS.LTC128B.128 [R245+0x6800], desc[UR24][R12.64] ;  /* 0x068000000cf57fae */ /* 0x0007e8000b981a18 */
[----:B------:R-:W-:Y:S04]  /*18b0*/  LDGSTS.E.BYPASS.LTC128B.128 [R245+0x7000], desc[UR24][R10.64] ;  /* 0x070000000af57fae */ /* 0x000fe8000b981a18 */
[----:B------:R4:W-:Y:S04]  /*18c0*/  LDGSTS.E.BYPASS.LTC128B.128 [R245+0x7800], desc[UR24][R8.64] ;  /* 0x0780000008f57fae */ /* 0x0009e8000b981a18 */
[----:B------:R-:W-:Y:S04]  /*18d0*/  LDGSTS.E.BYPASS.LTC128B.128 [R245+0x8000], desc[UR24][R18.64] ;  /* 0x0800000012f57fae */ /* 0x000fe8000b981a18 */
[----:B------:R5:W-:Y:S04]  /*18e0*/  LDGSTS.E.BYPASS.LTC128B.128 [R245+0x8800], desc[UR24][R16.64] ;  /* 0x0880000010f57fae */ /* 0x000be8000b981a18 */
[----:B------:R-:W-:Y:S04]  /*18f0*/  LDSM.16.M88.4 R20, [R46+0x1000] ;  /* 0x001000002e14783b */ /* 0x000fe80000000200 */
[----:B--2---:R-:W2:Y:S01]  /*1900*/  LDSM.16.M88.4 R4, [R2] ;  /* 0x000000000204783b */ /* 0x004ea20000000200 */
[----:B---3--:R-:W-:-:S03]  /*1910*/  IMAD.IADD R12, R81, 0x1, R2 ;  /* 0x00000001510c7824 */ /* 0x008fc600078e0202 */
[----:B------:R-:W5:Y:S04]  /*1920*/  LDSM.16.M88.4 R24, [R46+0x1400] ;  /* 0x001400002e18783b */ /* 0x000f680000000200 */
[----:B------:R-:W-:Y:S04]  /*1930*/  LDSM.16.M88.4 R48, [R44+0x1400] ;  /* 0x001400002c30783b */ /* 0x000fe80000000200 */
[----:B------:R-:W-:Y:S04]  /*1940*/  LDSM.16.M88.4 R12, [R12] ;  /* 0x000000000c0c783b */ /* 0x000fe80000000200 */
[----:B----4-:R-:W3:Y:S04]  /*1950*/  LDSM.16.M88.4 R8, [R44+0x1000] ;  /* 0x001000002c08783b */ /* 0x010ee80000000200 */
[----:B------:R-:W0:Y:S01]  /*1960*/  LDGDEPBAR ;  /* 0x00000000000079af */ /* 0x000e220000000000 */
[C---:B--2---:R-:W-:Y:S08]  /*1970*/  HMMA.16816.F32 R28, R4.reuse, R20, RZ ;  /* 0x00000014041c723c */ /* 0x044ff000000018ff */
[C---:B------:R-:W-:Y:S08]  /*1980*/  HMMA.16816.F32 R20, R4.reuse, R22, RZ ;  /* 0x000000160414723c */ /* 0x040ff000000018ff */
[----:B-----5:R-:W-:Y:S08]  /*1990*/  HMMA.16816.F32 R16, R4, R24, RZ ;  /* 0x000000180410723c */ /* 0x020ff000000018ff */
[C---:B---3--:R-:W-:Y:S08]  /*19a0*/  HMMA.16816.F32 R28, R12.reuse, R8, R28 ;  /* 0x000000080c1c723c */ /* 0x048ff0000000181c */
[----:B------:R-:W-:Y:S01]  /*19b0*/  HMMA.16816.F32 R20, R12, R10, R20 ;  /* 0x0000000a0c14723c */ /* 0x000fe20000001814 */
[----:B------:R-:W2:Y:S07]  /*19c0*/  LDSM.16.M88.4 R8, [R46+0x1800] ;  /* 0x001800002e08783b */ /* 0x000eae0000000200 */
[----:B------:R-:W-:Y:S03]  /*19d0*/  HMMA.16816.F32 R24, R4, R26, RZ ;  /* 0x0000001a0418723c */ /* 0x000fe600000018ff */
[----:B-1----:R-:W-:Y:S01]  /*19e0*/  FMUL.FTZ R2, R28, UR4 ;  /* 0x000000041c027c20 */ /* 0x002fe20008410000 */
[----:B------:R-:W-:Y:S01]  /*19f0*/  FMUL.FTZ R47, R29, UR4 ;  /* 0x000000041d2f7c20 */ /* 0x000fe20008410000 */
[----:B------:R-:W-:Y:S01]  /*1a00*/  FMUL.FTZ R83, R30, UR4 ;  /* 0x000000041e537c20 */ /* 0x000fe20008410000 */
[----:B------:R-:W-:-:S02]  /*1a10*/  FMUL.FTZ R119, R31, UR4 ;  /* 0x000000041f777c20 */ /* 0x000fc40008410000 */
[----:B------:R-:W-:Y:S01]  /*1a20*/  HMMA.16816.F32 R16, R12, R48, R16 ;  /* 0x000000300c10723c */ /* 0x000fe20000001810 */
[----:B------:R-:W1:Y:S01]  /*1a30*/  LDSM.16.M88.4 R28, [R44+0x1800] ;  /* 0x001800002c1c783b */ /* 0x000e620000000200 */
[----:B------:R-:W3:Y:S01]  /*1a40*/  MUFU.TANH R47, R47 ;  /* 0x0000002f002f7308 */ /* 0x000ee20000002400 */
[----:B------:R-:W-:Y:S01]  /*1a50*/  FMUL.FTZ R20, R20, UR4 ;  /* 0x0000000414147c20 */ /* 0x000fe20008410000 */
[----:B------:R-:W-:Y:S01]  /*1a60*/  FMUL.FTZ R21, R21, UR4 ;  /* 0x0000000415157c20 */ /* 0x000fe20008410000 */
[----:B------:R-:W-:Y:S01]  /*1a70*/  FMUL.FTZ R22, R22, UR4 ;  /* 0x0000000416167c20 */ /* 0x000fe20008410000 */
[----:B------:R-:W-:-:S04]  /*1a80*/  FMUL.FTZ R108, R23, UR4 ;  /* 0x00000004176c7c20 */ /* 0x000fc80008410000 */
[----:B------:R-:W-:Y:S02]  /*1a90*/  MUFU.TANH R89, R20 ;  /* 0x0000001400597308 */ /* 0x000fe40000002400 */
[----:B------:R-:W-:Y:S01]  /*1aa0*/  HMMA.16816.F32 R24, R12, R50, R24 ;  /* 0x000000320c18723c */ /* 0x000fe20000001818 */
[----:B------:R-:W-:Y:S05]  /*1ab0*/  LDSM.16.M88.4 R48, [R44+0x2000] ;  /* 0x002000002c30783b */ /* 0x000fea0000000200 */
[----:B------:R-:W-:Y:S01]  /*1ac0*/  MUFU.TANH R110, R21 ;  /* 0x00000015006e7308 */ /* 0x000fe20000002400 */
[----:B------:R-:W-:Y:S01]  /*1ad0*/  FMUL.FTZ R16, R16, UR4 ;  /* 0x0000000410107c20 */ /* 0x000fe20008410000 */
[----:B------:R-:W-:Y:S01]  /*1ae0*/  FMUL.FTZ R17, R17, UR4 ;  /* 0x0000000411117c20 */ /* 0x000fe20008410000 */
[----:B------:R-:W-:Y:S01]  /*1af0*/  FMUL.FTZ R18, R18, UR4 ;  /* 0x0000000412127c20 */ /* 0x000fe20008410000 */
[----:B------:R-:W-:Y:S01]  /*1b00*/  FMUL.FTZ R74, R19, UR4 ;  /* 0x00000004134a7c20 */ /* 0x000fe20008410000 */
[C---:B--2---:R-:W-:Y:S03]  /*1b10*/  HMMA.16816.F32 R36, R4.reuse, R8, RZ ;  /* 0x000000080424723c */ /* 0x044fe600000018ff */
[----:B------:R2:W-:Y:S05]  /*1b20*/  MUFU.TANH R79, R22 ;  /* 0x00000016004f7308 */ /* 0x0005ea0000002400 */
[----:B------:R-:W-:Y:S01]  /*1b30*/  FMUL.FTZ R24, R24, UR4 ;  /* 0x0000000418187c20 */ /* 0x000fe20008410000 */
[----:B------:R-:W-:Y:S01]  /*1b40*/  FMUL.FTZ R25, R25, UR4 ;  /* 0x0000000419197c20 */ /* 0x000fe20008410000 */
[----:B------:R-:W-:Y:S01]  /*1b50*/  HMMA.16816.F32 R8, R4, R10, RZ ;  /* 0x0000000a0408723c */ /* 0x000fe200000018ff */
[----:B------:R-:W-:Y:S01]  /*1b60*/  MUFU.TANH R118, R16 ;  /* 0x0000001000767308 */ /* 0x000fe20000002400 */
[----:B------:R-:W-:Y:S01]  /*1b70*/  FMUL.FTZ R116, R26, UR4 ;  /* 0x000000041a747c20 */ /* 0x000fe20008410000 */
[----:B------:R-:W-:-:S06]  /*1b80*/  FMUL.FTZ R115, R27, UR4 ;  /* 0x000000041b737c20 */ /* 0x000fcc0008410000 */
[----:B------:R-:W-:Y:S01]  /*1b90*/  MUFU.TANH R104, R17 ;  /* 0x0000001100687308 */ /* 0x000fe20000002400 */
[----:B--2---:R-:W2:Y:S01]  /*1ba0*/  LDSM.16.M88.4 R20, [R46+0x1c00] ;  /* 0x001c00002e14783b */ /* 0x004ea20000000200 */
[C---:B-1----:R-:W-:Y:S06]  /*1bb0*/  HMMA.16816.F32 R36, R12.reuse, R28, R36 ;  /* 0x0000001c0c24723c */ /* 0x042fec0000001824 */
[----:B------:R1:W-:Y:S03]  /*1bc0*/  MUFU.TANH R98, R18 ;  /* 0x0000001200627308 */ /* 0x0003e60000002400 */
[----:B------:R-:W-:Y:S05]  /*1bd0*/  HMMA.16816.F32 R8, R12, R30, R8 ;  /* 0x0000001e0c08723c */ /* 0x000fea0000001808 */
[----:B------:R-:W-:Y:S05]  /*1be0*/  MUFU.TANH R117, R24 ;  /* 0x0000001800757308 */ /* 0x000fea0000002400 */
[----:B------:R-:W-:Y:S01]  /*1bf0*/  FMUL.FTZ R37, R37, UR4 ;  /* 0x0000000425257c20 */ /* 0x000fe20008410000 */
[----:B------:R-:W-:-:S02]  /*1c00*/  FMUL.FTZ R38, R38, UR4 ;  /* 0x0000000426267c20 */ /* 0x000fc40008410000 */
[----:B------:R4:W-:Y:S01]  /*1c10*/  MUFU.TANH R90, R25 ;  /* 0x00000019005a7308 */ /* 0x0009e20000002400 */
[----:B------:R-:W-:Y:S01]  /*1c20*/  FMUL.FTZ R39, R39, UR4 ;  /* 0x0000000427277c20 */ /* 0x000fe20008410000 */
[----:B-1----:R-:W1:Y:S01]  /*1c30*/  LDSM.16.M88.4 R16, [R44+0x1c00] ;  /* 0x001c00002c10783b */ /* 0x002e620000000200 */
[----:B------:R-:W-:-:S03]  /*1c40*/  FMUL.FTZ R35, R36, UR4 ;  /* 0x0000000424237c20 */ /* 0x000fc60008410000 */
[----:B------:R-:W-:Y:S01]  /*1c50*/  FMUL.FTZ R8, R8, UR4 ;  /* 0x0000000408087c20 */ /* 0x000fe20008410000 */
[----:B------:R-:W-:Y:S01]  /*1c60*/  FMUL.FTZ R34, R9, UR4 ;  /* 0x0000000409227c20 */ /* 0x000fe20008410000 */
[----:B------:R-:W-:Y:S01]  /*1c70*/  FMUL.FTZ R72, R10, UR4 ;  /* 0x000000040a487c20 */ /* 0x000fe20008410000 */
[----:B------:R-:W-:Y:S01]  /*1c80*/  FMUL.FTZ R71, R11, UR4 ;  /* 0x000000040b477c20 */ /* 0x000fe20008410000 */
[----:B------:R5:W-:Y:S01]  /*1c90*/  MUFU.TANH R78, R8 ;  /* 0x00000008004e7308 */ /* 0x000be20000002400 */
[----:B----4-:R-:W4:Y:S01]  /*1ca0*/  LDSM.16.M88.4 R24, [R46+0x2000] ;  /* 0x002000002e18783b */ /* 0x010f220000000200 */
[C---:B--2---:R-:W-:Y:S06]  /*1cb0*/  HMMA.16816.F32 R28, R4.reuse, R20, RZ ;  /* 0x00000014041c723c */ /* 0x044fec00000018ff */
[----:B------:R-:W-:Y:S02]  /*1cc0*/  MUFU.TANH R80, R37 ;  /* 0x0000002500507308 */ /* 0x000fe40000002400 */
[----:B------:R-:W-:Y:S01]  /*1cd0*/  HMMA.16816.F32 R20, R4, R22, RZ ;  /* 0x000000160414723c */ /* 0x000fe200000018ff */
[----:B-----5:R-:W2:Y:S05]  /*1ce0*/  LDSM.16.M88.4 R8, [R46+0x2400] ;  /* 0x002400002e08783b */ /* 0x020eaa0000000200 */
[----:B------:R-:W-:Y:S08]  /*1cf0*/  MUFU.TANH R76, R38 ;  /* 0x00000026004c7308 */ /* 0x000ff00000002400 */
[----:B------:R2:W-:Y:S01]  /*1d00*/  MUFU.TANH R73, R39 ;  /* 0x0000002700497308 */ /* 0x0005e20000002400 */
[C---:B-1----:R-:W-:Y:S07]  /*1d10*/  HMMA.16816.F32 R28, R12.reuse, R16, R28 ;  /* 0x000000100c1c723c */ /* 0x042fee000000181c */
[----:B------:R-:W-:Y:S01]  /*1d20*/  MUFU.TANH R83, R83 ;  /* 0x0000005300537308 */ /* 0x000fe20000002400 */
[----:B------:R-:W-:Y:S07]  /*1d30*/  HMMA.16816.F32 R20, R12, R18, R20 ;  /* 0x000000120c14723c */ /* 0x000fee0000001814 */
[----:B------:R-:W1:Y:S01]  /*1d40*/  MUFU.TANH R119, R119 ;  /* 0x0000007700777308 */ /* 0x000e620000002400 */
[C---:B----4-:R-:W-:Y:S03]  /*1d50*/  HMMA.16816.F32 R16, R4.reuse, R24, RZ ;  /* 0x000000180410723c */ /* 0x050fe600000018ff */
[----:B------:R-:W-:Y:S01]  /*1d60*/  FMUL.FTZ R28, R28, UR4 ;  /* 0x000000041c1c7c20 */ /* 0x000fe20008410000 */
[----:B------:R-:W-:Y:S01]  /*1d70*/  FMUL.FTZ R70, R29, UR4 ;  /* 0x000000041d467c20 */ /* 0x000fe20008410000 */
[----:B------:R-:W-:Y:S01]  /*1d80*/  FMUL.FTZ R85, R30, UR4 ;  /* 0x000000041e557c20 */ /* 0x000fe20008410000 */
[----:B------:R-:W-:Y:S01]  /*1d90*/  FMUL.FTZ R114, R31, UR4 ;  /* 0x000000041f727c20 */ /* 0x000fe20008410000 */
[----:B------:R4:W-:Y:S01]  /*1da0*/  MUFU.TANH R77, R28 ;  /* 0x0000001c004d7308 */ /* 0x0009e20000002400 */
[C---:B------:R-:W-:Y:S03]  /*1db0*/  HMMA.16816.F32 R24, R4.reuse, R26, RZ ;  /* 0x0000001a0418723c */ /* 0x040fe600000018ff */
[----:B------:R-:W-:Y:S01]  /*1dc0*/  FMUL.FTZ R20, R20, UR4 ;  /* 0x0000000414147c20 */ /* 0x000fe20008410000 */
[----:B------:R-:W-:Y:S01]  /*1dd0*/  FMUL.FTZ R21, R21, UR4 ;  /* 0x0000000415157c20 */ /* 0x000fe20008410000 */
[----:B------:R-:W-:Y:S01]  /*1de0*/  FMUL.FTZ R22, R22, UR4 ;  /* 0x0000000416167c20 */ /* 0x000fe20008410000 */
[----:B------:R-:W-:Y:S01]  /*1df0*/  FMUL.FTZ R113, R23, UR4 ;  /* 0x0000000417717c20 */ /* 0x000fe20008410000 */
[----:B------:R-:W-:Y:S01]  /*1e00*/  MUFU.TANH R87, R20 ;  /* 0x0000001400577308 */ /* 0x000fe20000002400 */
[----:B--2---:R-:W-:Y:S07]  /*1e10*/  HMMA.16816.F32 R36, R4, R8, RZ ;  /* 0x000000080424723c */ /* 0x004fee00000018ff */
[----:B------:R-:W-:Y:S01]  /*1e20*/  MUFU.TANH R92, R21 ;  /* 0x00000015005c7308 */ /* 0x000fe20000002400 */
[----:B------:R-:W-:Y:S01]  /*1e30*/  HMMA.16816.F32 R16, R12, R48, R16 ;  /* 0x000000300c10723c */ /* 0x000fe20000001810 */
[----:B----4-:R-:W2:Y:S06]  /*1e40*/  LDSM.16.M88.4 R28, [R44+0x2400] ;  /* 0x002400002c1c783b */ /* 0x010eac0000000200 */
[----:B------:R4:W-:Y:S01]  /*1e50*/  MUFU.TANH R97, R22 ;  /* 0x0000001600617308 */ /* 0x0009e20000002400 */
[----:B------:R-:W-:Y:S07]  /*1e60*/  HMMA.16816.F32 R8, R4, R10, RZ ;  /* 0x0000000a0408723c */ /* 0x000fee00000018ff */
[----:B------:R-:W5:Y:S01]  /*1e70*/  MUFU.TANH R108, R108 ;  /* 0x0000006c006c7308 */ /* 0x000f620000002400 */
[C---:B------:R-:W-:Y:S01]  /*1e80*/  HMMA.16816.F32 R24, R12.reuse, R50, R24 ;  /* 0x000000320c18723c */ /* 0x040fe20000001818 */
[----:B------:R-:W-:Y:S02]  /*1e90*/  LDSM.16.M88.4 R48, [R44+0x2c00] ;  /* 0x002c00002c30783b */ /* 0x000fe40000000200 */
[----:B------:R-:W-:Y:S01]  /*1ea0*/  FMUL.FTZ R16, R16, UR4 ;  /* 0x0000000410107c20 */ /* 0x000fe20008410000 */
[----:B------:R-:W-:Y:S01]  /*1eb0*/  FMUL.FTZ R17, R17, UR4 ;  /* 0x0000000411117c20 */ /* 0x000fe20008410000 */
[----:B------:R-:W-:Y:S01]  /*1ec0*/  FMUL.FTZ R18, R18, UR4 ;  /* 0x0000000412127c20 */ /* 0x000fe20008410000 */
[----:B------:R-:W-:Y:S01]  /*1ed0*/  FMUL.FTZ R109, R19, UR4 ;  /* 0x00000004136d7c20 */ /* 0x000fe20008410000 */
[----:B------:R-:W-:Y:S01]  /*1ee0*/  MUFU.TANH R105, R16 ;  /* 0x0000001000697308 */ /* 0x000fe20000002400 */
[----:B----4-:R-:W4:Y:S07]  /*1ef0*/  LDSM.16.M88.4 R20, [R46+0x2800] ;  /* 0x002800002e14783b */ /* 0x010f2e0000000200 */
[----:B------:R-:W-:Y:S04]  /*1f00*/  MUFU.TANH R111, R17 ;  /* 0x00000011006f7308 */ /* 0x000fe80000002400 */
[----:B------:R-:W-:Y:S01]  /*1f10*/  FMUL.FTZ R24, R24, UR4 ;  /* 0x0000000418187c20 */ /* 0x000fe20008410000 */
[----:B------:R-:W-:Y:S01]  /*1f20*/  FMUL.FTZ R25, R25, UR4 ;  /* 0x0000000419197c20 */ /* 0x000fe20008410000 */
[----:B------:R-:W-:Y:S01]  /*1f30*/  FMUL.FTZ R106, R26, UR4 ;  /* 0x000000041a6a7c20 */ /* 0x000fe20008410000 */
[----:B------:R-:W-:Y:S01]  /*1f40*/  FMUL.FTZ R102, R27, UR4 ;  /* 0x000000041b667c20 */ /* 0x000fe20008410000 */
[----:B------:R3:W-:Y:S01]  /*1f50*/  MUFU.TANH R112, R18 ;  /* 0x0000001200707308 */ /* 0x0007e20000002400 */
[C---:B--2---:R-:W-:Y:S07]  /*1f60*/  HMMA.16816.F32 R36, R12.reuse, R28, R36 ;  /* 0x0000001c0c24723c */ /* 0x044fee0000001824 */
[----:B------:R-:W-:Y:S01]  /*1f70*/  MUFU.TANH R107, R24 ;  /* 0x00000018006b7308 */ /* 0x000fe20000002400 */
[----:B------:R-:W-:Y:S01]  /*1f80*/  HMMA.16816.F32 R8, R12, R30, R8 ;  /* 0x0000001e0c08723c */ /* 0x000fe20000001808 */
[----:B------:R-:W2:Y:S06]  /*1f90*/  LDSM.16.M88.4 R28, [R46+0x2c00] ;  /* 0x002c00002e1c783b */ /* 0x000eac0000000200 */
[----:B------:R4:W-:Y:S01]  /*1fa0*/  MUFU.TANH R103, R25 ;  /* 0x0000001900677308 */ /* 0x0009e20000002400 */
[----:B---3--:R-:W3:Y:S03]  /*1fb0*/  LDSM.16.M88.4 R16, [R44+0x2800] ;  /* 0x002800002c10783b */ /* 0x008ee60000000200 */
[----:B------:R-:W-:Y:S01]  /*1fc0*/  FMUL.FTZ R36, R36, UR4 ;  /* 0x0000000424247c20 */ /* 0x000fe20008410000 */
[----:B------:R-:W-:Y:S01]  /*1fd0*/  FMUL.FTZ R37, R37, UR4 ;  /* 0x0000000425257c20 */ /* 0x000fe20008410000 */
[----:B------:R-:W-:Y:S01]  /*1fe0*/  FMUL.FTZ R38, R38, UR4 ;  /* 0x0000000426267c20 */ /* 0x000fe20008410000 */
[----:B------:R-:W-:Y:S01]  /*1ff0*/  FMUL.FTZ R39, R39, UR4 ;  /* 0x0000000427277c20 */ /* 0x000fe20008410000 */
[----:B------:R-:W-:Y:S04]  /*2000*/  MUFU.TANH R101, R36 ;  /* 0x0000002400657308 */ /* 0x000fe80000002400 */
[----:B------:R-:W-:Y:S01]  /*2010*/  FMUL.FTZ R8, R8, UR4 ;  /* 0x0000000408087c20 */ /* 0x000fe20008410000 */
[----:B------:R-:W-:Y:S01]  /*2020*/  FMUL.FTZ R93, R9, UR4 ;  /* 0x00000004095d7c20 */ /* 0x000fe20008410000 */
[----:B------:R-:W-:Y:S01]  /*2030*/  FMUL.FTZ R94, R10, UR4 ;  /* 0x000000040a5e7c20 */ /* 0x000fe20008410000 */
[----:B------:R-:W-:Y:S01]  /*2040*/  FMUL.FTZ R91, R11, UR4 ;  /* 0x000000040b5b7c20 */ /* 0x000fe20008410000 */
[----:B------:R2:W-:Y:S01]  /*2050*/  MUFU.TANH R95, R8 ;  /* 0x00000008005f7308 */ /* 0x0005e20000002400 */
[C---:B----4-:R-:W-:Y:S07]  /*2060*/  HMMA.16816.F32 R24, R4.reuse, R20, RZ ;  /* 0x000000140418723c */ /* 0x050fee00000018ff */
[----:B------:R-:W-:Y:S01]  /*2070*/  MUFU.TANH R99, R37 ;  /* 0x0000002500637308 */ /* 0x000fe20000002400 */
[C---:B------:R-:W-:Y:S07]  /*2080*/  HMMA.16816.F32 R20, R4.reuse, R22, RZ ;  /* 0x000000160414723c */ /* 0x040fee00000018ff */
[----:B------:R-:W-:Y:S01]  /*2090*/  MUFU.TANH R100, R38 ;  /* 0x0000002600647308 */ /* 0x000fe20000002400 */
[----:B--2---:R-:W-:Y:S07]  /*20a0*/  HMMA.16816.F32 R8, R4, R28, RZ ;  /* 0x0000001c0408723c */ /* 0x004fee00000018ff */
[----:B------:R2:W-:Y:S01]  /*20b0*/  MUFU.TANH R96, R39 ;  /* 0x0000002700607308 */ /* 0x0005e20000002400 */
[C---:B---3--:R-:W-:Y:S07]  /*20c0*/  HMMA.16816.F32 R24, R12.reuse, R16, R24 ;  /* 0x000000100c18723c */ /* 0x048fee0000001818 */
[----:B------:R-:W3:Y:S01]  /*20d0*/  MUFU.TANH R74, R74 ;  /* 0x0000004a004a7308 */ /* 0x000ee20000002400 */
[C---:B------:R-:W-:Y:S01]  /*20e0*/  HMMA.16816.F32 R20, R12.reuse, R18, R20 ;  /* 0x000000120c14723c */ /* 0x040fe20000001814 */
[----:B------:R-:W4:Y:S06]  /*20f0*/  LDSM.16.M88.4 R16, [R46+0x3000] ;  /* 0x003000002e10783b */ /* 0x000f2c0000000200 */
[----:B------:R-:W3:Y:S01]  /*2100*/  MUFU.TANH R115, R115 ;  /* 0x0000007300737308 */ /* 0x000ee20000002400 */
[----:B--2---:R-:W2:Y:S01]  /*2110*/  LDSM.16.M88.4 R36, [R44+0x3000] ;  /* 0x003000002c24783b */ /* 0x004ea20000000200 */
[----:B------:R-:W-:Y:S02]  /*2120*/  HMMA.16816.F32 R8, R12, R48, R8 ;  /* 0x000000300c08723c */ /* 0x000fe40000001808 */
[----:B------:R-:W-:Y:S01]  /*2130*/  FMUL.FTZ R24, R24, UR4 ;  /* 0x0000000418187c20 */ /* 0x000fe20008410000 */
[----:B------:R-:W-:Y:S01]  /*2140*/  FMUL.FTZ R25, R25, UR4 ;  /* 0x0000000419197c20 */ /* 0x000fe20008410000 */
[----:B------:R-:W-:Y:S01]  /*2150*/  FMUL.FTZ R26, R26, UR4 ;  /* 0x000000041a1a7c20 */ /* 0x000fe20008410000 */
[----:B------:R-:W-:Y:S01]  /*2160*/  FMUL.FTZ R27, R27, UR4 ;  /* 0x000000041b1b7c20 */ /* 0x000fe20008410000 */
[----:B------:R-:W-:Y:S02]  /*2170*/  MUFU.TANH R88, R24 ;  /* 0x0000001800587308 */ /* 0x000fe40000002400 */
[----:B------:R-:W-:Y:S02]  /*2180*/  HMMA.16816.F32 R28, R4, R30, RZ ;  /* 0x0000001e041c723c */ /* 0x000fe400000018ff */
[----:B------:R-:W-:Y:S01]  /*2190*/  FMUL.FTZ R20, R20, UR4 ;  /* 0x0000000414147c20 */ /* 0x000fe20008410000 */
[----:B------:R-:W-:Y:S01]  /*21a0*/  FMUL.FTZ R21, R21, UR4 ;  /* 0x0000000415157c20 */ /* 0x000fe20008410000 */
[----:B------:R-:W-:Y:S01]  /*21b0*/  FMUL.FTZ R22, R22, UR4 ;  /* 0x0000000416167c20 */ /* 0x000fe20008410000 */
[----:B------:R-:W-:Y:S01]  /*21c0*/  FMUL.FTZ R66, R23, UR4 ;  /* 0x0000000417427c20 */ /* 0x000fe20008410000 */
[----:B------:R-:W-:Y:S05]  /*21d0*/  MUFU.TANH R75, R20 ;  /* 0x00000014004b7308 */ /* 0x000fea0000002400 */
[----:B------:R-:W-:Y:S01]  /*21e0*/  FMUL.FTZ R8, R8, UR4 ;  /* 0x0000000408087c20 */ /* 0x000fe20008410000 */
[----:B------:R-:W-:Y:S01]  /*21f0*/  FMUL.FTZ R9, R9, UR4 ;  /* 0x0000000409097c20 */ /* 0x000fe20008410000 */
[----:B------:R-:W-:Y:S01]  /*2200*/  FMUL.FTZ R10, R10, UR4 ;  /* 0x000000040a0a7c20 */ /* 0x000fe20008410000 */
[----:B------:R-:W-:Y:S01]  /*2210*/  MUFU.TANH R67, R21 ;  /* 0x0000001500437308 */ /* 0x000fe20000002400 */
[----:B------:R-:W-:-:S05]  /*2220*/  FMUL.FTZ R62, R11, UR4 ;  /* 0x000000040b3e7c20 */ /* 0x000fca0008410000 */
[----:B------:R-:W-:Y:S02]  /*2230*/  HMMA.16816.F32 R28, R12, R50, R28 ;  /* 0x000000320c1c723c */ /* 0x000fe4000000181c */
[----:B------:R1:W-:Y:S08]  /*2240*/  MUFU.TANH R68, R22 ;  /* 0x0000001600447308 */ /* 0x0003f00000002400 */
[----:B------:R-:W-:Y:S08]  /*2250*/  MUFU.TANH R84, R25 ;  /* 0x0000001900547308 */ /* 0x000ff00000002400 */
[----:B------:R-:W-:Y:S01]  /*2260*/  MUFU.TANH R86, R26 ;  /* 0x0000001a00567308 */ /* 0x000fe20000002400 */
[----:B------:R-:W-:Y:S01]  /*2270*/  FMUL.FTZ R28, R28, UR4 ;  /* 0x000000041c1c7c20 */ /* 0x000fe20008410000 */
[----:B-1----:R-:W1:Y:S01]  /*2280*/  LDSM.16.M88.4 R20, [R46+0x3400] ;  /* 0x003400002e14783b */ /* 0x002e620000000200 */
[----:B------:R-:W-:Y:S01]  /*2290*/  FMUL.FTZ R29, R29, UR4 ;  /* 0x000000041d1d7c20 */ /* 0x000fe20008410000 */
[----:B------:R-:W-:Y:S01]  /*22a0*/  FMUL.FTZ R60, R30, UR4 ;  /* 0x000000041e3c7c20 */ /* 0x000fe20008410000 */
[----:B------:R-:W-:-:S03]  /*22b0*/  FMUL.FTZ R58, R31, UR4 ;  /* 0x000000041f3a7c20 */ /* 0x000fc60008410000 */
[----:B------:R4:W-:Y:S08]  /*22c0*/  MUFU.TANH R82, R27 ;  /* 0x0000001b00527308 */ /* 0x0009f00000002400 */
[----:B------:R-:W-:Y:S08]  /*22d0*/  MUFU.TANH R65, R8 ;  /* 0x0000000800417308 */ /* 0x000ff00000002400 */
[----:B------:R-:W-:Y:S01]  /*22e0*/  MUFU.TANH R63, R9 ;  /* 0x00000009003f7308 */ /* 0x000fe20000002400 */
[C---:B----4-:R-:W-:Y:S07]  /*22f0*/  HMMA.16816.F32 R24, R4.reuse, R16, RZ ;  /* 0x000000100418723c */ /* 0x050fee00000018ff */
[----:B------:R4:W-:Y:S01]  /*2300*/  MUFU.TANH R64, R10 ;  /* 0x0000000a00407308 */ /* 0x0009e20000002400 */
[----:B------:R-:W-:Y:S07]  /*2310*/  HMMA.16816.F32 R16, R4, R18, RZ ;  /* 0x000000120410723c */ /* 0x000fee00000018ff */
[----:B------:R-:W-:Y:S05]  /*2320*/  MUFU.TANH R61, R28 ;  /* 0x0000001c003d7308 */ /* 0x000fea0000002400 */
[C---:B--2---:R-:W-:Y:S03]  /*2330*/  HMMA.16816.F32 R24, R12.reuse, R36, R24 ;  /* 0x000000240c18723c */ /* 0x044fe60000001818 */
[----:B------:R1:W-:Y:S01]  /*2340*/  MUFU.TANH R59, R29 ;  /* 0x0000001d003b7308 */ /* 0x0003e20000002400 */
[----:B----4-:R-:W2:Y:S04]  /*2350*/  LDSM.16.M88.4 R8, [R44+0x3400] ;  /* 0x003400002c08783b */ /* 0x010ea80000000200 */
[----:B------:R-:W-:Y:S03]  /*2360*/  HMMA.16816.F32 R16, R12, R38, R16 ;  /* 0x000000260c10723c */ /* 0x000fe60000001810 */
[----:B------:R-:W4:Y:S08]  /*2370*/  MUFU.TANH R35, R35 ;  /* 0x0000002300237308 */ /* 0x000f300000002400 */
[----:B------:R-:W4:Y:S01]  /*2380*/  MUFU.TANH R116, R116 ;  /* 0x0000007400747308 */ /* 0x000f220000002400 */
[----:B------:R-:W-:Y:S01]  /*2390*/  FMUL.FTZ R24, R24, UR4 ;  /* 0x0000000418187c20 */ /* 0x000fe20008410000 */
[----:B------:R-:W-:Y:S01]  /*23a0*/  FMUL.FTZ R25, R25, UR4 ;  /* 0x0000000419197c20 */ /* 0x000fe20008410000 */
[----:B-1----:R-:W-:Y:S01]  /*23b0*/  HMMA.16816.F32 R28, R4, R20, RZ ;  /* 0x00000014041c723c */ /* 0x002fe200000018ff */
[----:B------:R-:W-:Y:S01]  /*23c0*/  FMUL.FTZ R56, R26, UR4 ;  /* 0x000000041a387c20 */ /* 0x000fe20008410000 */
[----:B------:R-:W-:-:S03]  /*23d0*/  FMUL.FTZ R54, R27, UR4 ;  /* 0x000000041b367c20 */ /* 0x000fc60008410000 */
[----:B------:R-:W-:Y:S01]  /*23e0*/  MUFU.TANH R57, R24 ;  /* 0x0000001800397308 */ /* 0x000fe20000002400 */
[----:B------:R-:W-:Y:S01]  /*23f0*/  FMUL.FTZ R16, R16, UR4 ;  /* 0x0000000410107c20 */ /* 0x000fe20008410000 */
[----:B------:R-:W-:Y:S01]  /*2400*/  FMUL.FTZ R17, R17, UR4 ;  /* 0x0000000411117c20 */ /* 0x000fe20008410000 */
[----:B------:R-:W-:Y:S01]  /*2410*/  HMMA.16816.F32 R20, R4, R22, RZ ;  /* 0x000000160414723c */ /* 0x000fe200000018ff */
[----:B------:R-:W-:Y:S01]  /*2420*/  FMUL.FTZ R18, R18, UR4 ;  /* 0x0000000412127c20 */ /* 0x000fe20008410000 */
[----:B------:R-:W-:-:S03]  /*2430*/  FMUL.FTZ R50, R19, UR4 ;  /* 0x0000000413327c20 */ /* 0x000fc60008410000 */
[----:B------:R1:W-:Y:S08]  /*2440*/  MUFU.TANH R55, R25 ;  /* 0x0000001900377308 */ /* 0x0003f00000002400 */
[----:B------:R-:W-:Y:S01]  /*2450*/  MUFU.TANH R53, R16 ;  /* 0x0000001000357308 */ /* 0x000fe20000002400 */
[----:B--2---:R-:W-:Y:S01]  /*2460*/  HMMA.16816.F32 R28, R12, R8, R28 ;  /* 0x000000080c1c723c */ /* 0x004fe2000000181c */
[----:B------:R-:W-:-:S02]  /*2470*/  LOP3.LUT R8, R120, 0x7, RZ, 0xc0, !PT ;  /* 0x0000000778087812 */ /* 0x000fc400078ec0ff */
[----:B------:R-:W-:-:S04]  /*2480*/  LOP3.LUT R9, R230, 0x1f0, RZ, 0xc0, !PT ;  /* 0x000001f0e6097812 */ /* 0x000fc800078ec0ff */
[----:B------:R-:W-:Y:S01]  /*2490*/  MUFU.TANH R51, R17 ;  /* 0x0000001100337308 */ /* 0x000fe20000002400 */
[----:B------:R-:W-:Y:S01]  /*24a0*/  IADD3 R8, PT, PT, R8, R9, R45 ;  /* 0x0000000908087210 */ /* 0x000fe20007ffe02d */
[----:B-1----:R-:W1:Y:S01]  /*24b0*/  LDSM.16.M88.4 R24, [R46+0x3800] ;  /* 0x003800002e18783b */ /* 0x002e620000000200 */
[----:B------:R-:W-:Y:S01]  /*24c0*/  IMAD.SHL.U32 R9, R148, 0x2, RZ ;  /* 0x0000000294097824 */ /* 0x000fe200078e00ff */
[----:B------:R-:W-:Y:S01]  /*24d0*/  HMMA.16816.F32 R20, R12, R10, R20 ;  /* 0x0000000a0c14723c */ /* 0x000fe20000001814 */
[----:B------:R-:W-:-:S03]  /*24e0*/  IADD3 R8, PT, PT, R41, -UR22, R8 ;  /* 0x8000001629087c10 */ /* 0x000fc6000fffe008 */
[----:B------:R2:W-:Y:S02]  /*24f0*/  MUFU.TANH R52, R18 ;  /* 0x0000001200347308 */ /* 0x0005e40000002400 */
[----:B------:R-:W-:Y:S01]  /*2500*/  IMAD.IADD R8, R8, 0x1, R43 ;  /* 0x0000000108087824 */ /* 0x000fe200078e022b */
[----:B------:R-:W-:Y:S01]  /*2510*/  LOP3.LUT R43, R236, 0x6, R9, 0xf8, !PT ;  /* 0x00000006ec2b7812 */ /* 0x000fe200078ef809 */
[----:B------:R-:W-:Y:S01]  /*2520*/  FMUL.FTZ R28, R28, UR4 ;  /* 0x000000041c1c7c20 */ /* 0x000fe20008410000 */
[----:B------:R-:W-:Y:S02]  /*2530*/  FMUL.FTZ R29, R29, UR4 ;  /* 0x000000041d1d7c20 */ /* 0x000fe40008410000 */
[--C-:B------:R-:W-:Y:S01]  /*2540*/  VIADDMNMX R42, R8, 0x1, R41.reuse, PT ;  /* 0x00000001082a7846 */ /* 0x100fe20003800129 */
[----:B------:R-:W-:Y:S01]  /*2550*/  FMUL.FTZ R30, R30, UR4 ;  /* 0x000000041e1e7c20 */ /* 0x000fe20008410000 */
[----:B------:R-:W-:Y:S01]  /*2560*/  VIADDMNMX R41, R8, 0x9, R41, PT ;  /* 0x0000000908297846 */ /* 0x000fe20003800129 */
[----:B------:R5:W-:Y:S01]  /*2570*/  MUFU.TANH R49, R28 ;  /* 0x0000001c00317308 */ /* 0x000be20000002400 */
[----:B------:R-:W-:Y:S01]  /*2580*/  LOP3.LUT R9, R43, 0x1, RZ, 0xfc, !PT ;  /* 0x000000012b097812 */ /* 0x000fe200078efcff */
[----:B------:R-:W-:Y:S01]  /*2590*/  FMUL.FTZ R31, R31, UR4 ;  /* 0x000000041f1f7c20 */ /* 0x000fe20008410000 */
[----:B------:R-:W-:-:S02]  /*25a0*/  LOP3.LUT R8, R43, 0x8, RZ, 0xfc, !PT ;  /* 0x000000082b087812 */ /* 0x000fc400078efcff */
[-C--:B------:R-:W-:Y:S01]  /*25b0*/  ISETP.GE.AND P1, PT, R9, R42.reuse, PT ;  /* 0x0000002a0900720c */ /* 0x080fe20003f26270 */
[----:B------:R-:W-:Y:S01]  /*25c0*/  FMUL.FTZ R21, R21, UR4 ;  /* 0x0000000415157c20 */ /* 0x000fe20008410000 */
[-C--:B------:R-:W-:Y:S01]  /*25d0*/  ISETP.GE.AND P0, PT, R9, R41.reuse, PT ;  /* 0x000000290900720c */ /* 0x080fe20003f06270 */
[----:B--2---:R-:W2:Y:S01]  /*25e0*/  LDSM.16.M88.4 R16, [R44+0x3800] ;  /* 0x003800002c10783b */ /* 0x004ea20000000200 */
[C---:B------:R-:W-:Y:S01]  /*25f0*/  ISETP.GE.AND P3, PT, R8.reuse, R42, PT ;  /* 0x0000002a0800720c */ /* 0x040fe20003f66270 */
[----:B------:R-:W-:Y:S01]  /*2600*/  MUFU.TANH R45, R29 ;  /* 0x0000001d002d7308 */ /* 0x000fe20000002400 */
[-C--:B------:R-:W-:Y:S01]  /*2610*/  ISETP.GE.AND P5, PT, R8, R41.reuse, PT ;  /* 0x000000290800720c */ /* 0x080fe20003fa6270 */
[----:B------:R-:W-:Y:S01]  /*2620*/  FMUL.FTZ R22, R22, UR4 ;  /* 0x0000000416167c20 */ /* 0x000fe20008410000 */
[----:B------:R-:W-:Y:S01]  /*2630*/  FSEL R124, R47, -INF , !P1 ;  /* 0xff8000002f7c7808 */ /* 0x000fe20004800000 */
[----:B------:R-:W-:Y:S01]  /*2640*/  FMUL.FTZ R154, R23, UR4 ;  /* 0x00000004179a7c20 */ /* 0x000fe20008410000 */
[----:B------:R-:W-:-:S02]  /*2650*/  ISETP.GE.AND P4, PT, R43, R41, PT ;  /* 0x000000292b00720c */ /* 0x000fc40003f86270 */
[----:B------:R-:W-:Y:S01]  /*2660*/  FSEL R122, R119, -INF , !P0 ;  /* 0xff800000777a7808 */ /* 0x000fe20004000000 */
[----:B------:R-:W-:Y:S01]  /*2670*/  MUFU.TANH R172, R30 ;  /* 0x0000001e00ac7308 */ /* 0x000fe20000002400 */
[----:B-----5:R-:W-:Y:S02]  /*2680*/  LOP3.LUT R28, R43, 0x9, RZ, 0xfc, !PT ;  /* 0x000000092b1c7812 */ /* 0x020fe400078efcff */
[----:B------:R-:W-:Y:S02]  /*2690*/  FSEL R83, R83, -INF , !P4 ;  /* 0xff80000053537808 */ /* 0x000fe40006000000 */
[C---:B------:R-:W-:Y:S01]  /*26a0*/  ISETP.GE.AND P2, PT, R28.reuse, R42, PT ;  /* 0x0000002a1c00720c */ /* 0x040fe20003f46270 */
[----:B-1----:R-:W-:Y:S01]  /*26b0*/  HMMA.16816.F32 R8, R4, R24, RZ ;  /* 0x000000180408723c */ /* 0x002fe200000018ff */
[----:B------:R-:W-:Y:S01]  /*26c0*/  ISETP.GE.AND P6, PT, R28, R41, PT ;  /* 0x000000291c00720c */ /* 0x000fe20003fc6270 */
[----:B------:R-:W-:Y:S01]  /*26d0*/  FMUL.FTZ R28, R20, UR4 ;  /* 0x00000004141c7c20 */ /* 0x000fe20008410000 */
[----:B------:R-:W-:Y:S01]  /*26e0*/  MUFU.TANH R48, R31 ;  /* 0x0000001f00307308 */ /* 0x000fe20000002400 */
[----:B------:R-:W-:-:S02]  /*26f0*/  LOP3.LUT R25, R43, 0x10, RZ, 0xfc, !PT ;  /* 0x000000102b197812 */ /* 0x000fc400078efcff */
[C---:B------:R-:W-:Y:S02]  /*2700*/  LOP3.LUT R24, R43.reuse, 0x11, RZ, 0xfc, !PT ;  /* 0x000000112b187812 */ /* 0x040fe400078efcff */
[----:B------:R-:W-:Y:S02]  /*2710*/  LOP3.LUT R20, R43, 0x18, RZ, 0xfc, !PT ;  /* 0x000000182b147812 */ /* 0x000fe400078efcff */
[----:B------:R-:W-:Y:S01]  /*2720*/  FSEL R89, R89, -INF , !P3 ;  /* 0xff80000059597808 */ /* 0x000fe20005800000 */
[----:B------:R1:W-:Y:S01]  /*2730*/  MUFU.TANH R47, R28 ;  /* 0x0000001c002f7308 */ /* 0x0003e20000002400 */
[CC--:B------:R-:W-:Y:S02]  /*2740*/  ISETP.GE.AND P4, PT, R25.reuse, R42.reuse, PT ;  /* 0x0000002a1900720c */ /* 0x0c0fe40003f86270 */
[----:B------:R-:W-:Y:S02]  /*2750*/  ISETP.GE.AND P1, PT, R25, R41, PT ;  /* 0x000000291900720c */ /* 0x000fe40003f26270 */
[----:B------:R-:W-:-:S02]  /*2760*/  ISETP.GE.AND P0, PT, R24, R42, PT ;  /* 0x0000002a1800720c */ /* 0x000fc40003f06270 */
[-C--:B------:R-:W-:Y:S01]  /*2770*/  ISETP.GE.AND P3, PT, R24, R41.reuse, PT ;  /* 0x000000291800720c */ /* 0x080fe20003f66270 */
[----:B------:R-:W-:Y:S01]  /*2780*/  MUFU.TANH R174, R21 ;  /* 0x0000001500ae7308 */ /* 0x000fe20000002400 */
[----:B------:R-:W-:Y:S01]  /*2790*/  FSEL R79, R79, -INF , !P5 ;  /* 0xff8000004f4f7808 */ /* 0x000fe20006800000 */
[----:B------:R-:W-:Y:S01]  /*27a0*/  HMMA.16816.F32 R24, R4, R26, RZ ;  /* 0x0000001a0418723c */ /* 0x000fe200000018ff */
[----:B------:R-:W-:Y:S02]  /*27b0*/  FSEL R110, R110, -INF , !P2 ;  /* 0xff8000006e6e7808 */ /* 0x000fe40005000000 */
[C---:B------:R-:W-:Y:S02]  /*27c0*/  ISETP.GE.AND P5, PT, R20.reuse, R42, PT ;  /* 0x0000002a1400720c */ /* 0x040fe40003fa6270 */
[----:B------:R-:W-:Y:S01]  /*27d0*/  ISETP.GE.AND P2, PT, R20, R41, PT ;  /* 0x000000291400720c */ /* 0x000fe20003f46270 */
[----:B------:R5:W-:Y:S01]  /*27e0*/  MUFU.TANH R156, R22 ;  /* 0x00000016009c7308 */ /* 0x000be20000002400 */
[----:B------:R-:W-:Y:S01]  /*27f0*/  FSEL R108, R108, -INF , !P6 ;  /* 0xff8000006c6c7808 */ /* 0x000fe20007000000 */
[----:B-1----:R-:W1:Y:S01]  /*2800*/  LDSM.16.M88.4 R28, [R46+0x3c00] ;  /* 0x003c00002e1c783b */ /* 0x002e620000000200 */
[----:B--2---:R-:W-:Y:S01]  /*2810*/  HMMA.16816.F32 R8, R12, R16, R8 ;  /* 0x000000100c08723c */ /* 0x004fe20000001808 */
[----:B------:R-:W-:-:S02]  /*2820*/  LOP3.LUT R16, R43, 0x19, RZ, 0xfc, !PT ;  /* 0x000000192b107812 */ /* 0x000fc400078efcff */
[----:B------:R-:W-:Y:S02]  /*2830*/  LOP3.LUT R17, R43, 0x20, RZ, 0xfc, !PT ;  /* 0x000000202b117812 */ /* 0x000fe400078efcff */
[----:B------:R-:W-:Y:S01]  /*2840*/  MUFU.TANH R34, R34 ;  /* 0x0000002200227308 */ /* 0x000fe20000002400 */
[----:B------:R-:W-:Y:S02]  /*2850*/  FSEL R39, R118, -INF , !P4 ;  /* 0xff80000076277808 */ /* 0x000fe40006000000 */
[----:B------:R-:W-:Y:S02]  /*2860*/  FSEL R98, R98, -INF , !P1 ;  /* 0xff80000062627808 */ /* 0x000fe40004800000 */
[CC--:B------:R-:W-:Y:S01]  /*2870*/  ISETP.GE.AND P6, PT, R16.reuse, R42.reuse, PT ;  /* 0x0000002a1000720c */ /* 0x0c0fe20003fc6270 */
[----:B------:R-:W-:Y:S01]  /*2880*/  HMMA.16816.F32 R24, R12, R18, R24 ;  /* 0x000000120c18723c */ /* 0x000fe20000001818 */
[----:B------:R-:W-:Y:S01]  /*2890*/  ISETP.GE.AND P4, PT, R16, R41, PT ;  /* 0x000000291000720c */ /* 0x000fe20003f86270 */
[----:B------:R-:W2:Y:S01]  /*28a0*/  MUFU.TANH R72, R72 ;  /* 0x0000004800487308 */ /* 0x000ea20000002400 */
[----:B------:R-:W-:Y:S01]  /*28b0*/  ISETP.GE.AND P1, PT, R17, R42, PT ;  /* 0x0000002a1100720c */ /* 0x000fe20003f26270 */
[----:B-----5:R-:W5:Y:S01]  /*28c0*/  LDSM.16.M88.4 R20, [R44+0x3c00] ;  /* 0x003c00002c14783b */ /* 0x020f620000000200 */
[----:B------:R-:W-:-:S02]  /*28d0*/  LOP3.LUT R16, R43, 0x21, RZ, 0xfc, !PT ;  /* 0x000000212b107812 */ /* 0x000fc400078efcff */
[----:B------:R-:W-:Y:S01]  /*28e0*/  FSEL R104, R104, -INF , !P0 ;  /* 0xff80000068687808 */ /* 0x000fe20004000000 */
[----:B------:R-:W-:Y:S01]  /*28f0*/  FMUL.FTZ R140, R8, UR4 ;  /* 0x00000004088c7c20 */ /* 0x000fe20008410000 */
[----:B------:R-:W-:Y:S01]  /*2900*/  LOP3.LUT R8, R43, 0x29, RZ, 0xfc, !PT ;  /* 0x000000292b087812 */ /* 0x000fe200078efcff */
[----:B------:R-:W1:Y:S01]  /*2910*/  MUFU.TANH R71, R71 ;  /* 0x0000004700477308 */ /* 0x000e620000002400 */
[----:B---3--:R-:W-:Y:S01]  /*2920*/  FSEL R74, R74, -INF , !P3 ;  /* 0xff8000004a4a7808 */ /* 0x008fe20005800000 */
[----:B------:R-:W-:Y:S01]  /*2930*/  FMUL.FTZ R9, R9, UR4 ;  /* 0x0000000409097c20 */ /* 0x000fe20008410000 */
[----:B------:R-:W-:Y:S01]  /*2940*/  FSEL R37, R117, -INF , !P5 ;  /* 0xff80000075257808 */ /* 0x000fe20006800000 */
[----:B------:R-:W-:Y:S01]  /*2950*/  FMUL.FTZ R10, R10, UR4 ;  /* 0x000000040a0a7c20 */ /* 0x000fe20008410000 */
[----:B------:R-:W-:Y:S01]  /*2960*/  FSEL R36, R115, -INF , !P4 ;  /* 0xff80000073247808 */ /* 0x000fe20006000000 */
[----:B------:R-:W-:Y:S01]  /*2970*/  FMUL.FTZ R11, R11, UR4 ;  /* 0x000000040b0b7c20 */ /* 0x000fe20008410000 */
[----:B----4-:R-:W-:Y:S01]  /*2980*/  FSEL R35, R35, -INF , !P1 ;  /* 0xff80000023237808 */ /* 0x010fe20004800000 */
[----:B------:R3:W-:Y:S01]  /*2990*/  MUFU.TANH R138, R9 ;  /* 0x00000009008a7308 */ /* 0x0007e20000002400 */
[-C--:B------:R-:W-:Y:S01]  /*29a0*/  ISETP.GE.AND P0, PT, R17, R41.reuse, PT ;  /* 0x000000291100720c */ /* 0x080fe20003f06270 */
[----:B------:R-:W-:Y:S01]  /*29b0*/  FMUL.FTZ R24, R24, UR4 ;  /* 0x0000000418187c20 */ /* 0x000fe20008410000 */
[CC--:B------:R-:W-:Y:S01]  /*29c0*/  ISETP.GE.AND P3, PT, R16.reuse, R42.reuse, PT ;  /* 0x0000002a1000720c */ /* 0x0c0fe20003f66270 */
[----:B------:R-:W-:Y:S01]  /*29d0*/  FMUL.FTZ R25, R25, UR4 ;  /* 0x0000000419197c20 */ /* 0x000fe20008410000 */
[-C--:B------:R-:W-:Y:S01]  /*29e0*/  ISETP.GE.AND P5, PT, R16, R41.reuse, PT ;  /* 0x000000291000720c */ /* 0x080fe20003fa6270 */
[----:B------:R-:W-:Y:S01]  /*29f0*/  FMUL.FTZ R26, R26, UR4 ;  /* 0x000000041a1a7c20 */ /* 0x000fe20008410000 */
[C---:B------:R-:W-:Y:S01]  /*2a00*/  ISETP.GE.AND P4, PT, R8.reuse, R42, PT ;  /* 0x0000002a0800720c */ /* 0x040fe20003f86270 */
[----:B------:R-:W-:Y:S01]  /*2a10*/  MUFU.TANH R132, R10 ;  /* 0x0000000a00847308 */ /* 0x000fe20000002400 */
[----:B------:R-:W-:Y:S01]  /*2a20*/  ISETP.GE.AND P1, PT, R8, R41, PT ;  /* 0x000000290800720c */ /* 0x000fe20003f26270 */
[----:B------:R-:W-:Y:S01]  /*2a30*/  FMUL.FTZ R126, R27, UR4 ;  /* 0x000000041b7e7c20 */ /* 0x000fe20008410000 */
[----:B------:R-:W-:-:S02]  /*2a40*/  LOP3.LUT R16, R43, 0x28, RZ, 0xfc, !PT ;  /* 0x000000282b107812 */ /* 0x000fc400078efcff */
[----:B------:R-:W-:Y:S02]  /*2a50*/  LOP3.LUT R8, R43, 0x30, RZ, 0xfc, !PT ;  /* 0x000000302b087812 */ /* 0x000fe400078efcff */
[----:B------:R-:W-:Y:S01]  /*2a60*/  FSEL R90, R90, -INF , !P6 ;  /* 0xff8000005a5a7808 */ /* 0x000fe20007000000 */
[----:B------:R4:W-:Y:S01]  /*2a70*/  MUFU.TANH R130, R11 ;  /* 0x0000000b00827308 */ /* 0x0009e20000002400 */
[----:B------:R-:W-:Y:S02]  /*2a80*/  FSEL R76, R76, -INF , !P0 ;  /* 0xff8000004c4c7808 */ /* 0x000fe40004000000 */
[----:B------:R-:W-:Y:S02]  /*2a90*/  FSEL R80, R80, -INF , !P3 ;  /* 0xff80000050507808 */ /* 0x000fe40005800000 */
[-C--:B------:R-:W-:Y:S02]  /*2aa0*/  ISETP.GE.AND P6, PT, R16, R41.reuse, PT ;  /* 0x000000291000720c */ /* 0x080fe40003fc6270 */
[C---:B------:R-:W-:Y:S01]  /*2ab0*/  ISETP.GE.AND P0, PT, R8.reuse, R42, PT ;  /* 0x0000002a0800720c */ /* 0x040fe20003f06270 */
[----:B------:R-:W-:Y:S01]  /*2ac0*/  MUFU.TANH R70, R70 ;  /* 0x0000004600467308 */ /* 0x000fe20000002400 */
[----:B------:R-:W-:-:S02]  /*2ad0*/  ISETP.GE.AND P3, PT, R8, R41, PT ;  /* 0x000000290800720c */ /* 0x000fc40003f66270 */
[----:B------:R-:W-:Y:S02]  /*2ae0*/  LOP3.LUT R8, R43, 0x38, RZ, 0xfc, !PT ;  /* 0x000000382b087812 */ /* 0x000fe400078efcff */
[----:B------:R-:W-:Y:S02]  /*2af0*/  FSEL R38, R116, -INF , !P2 ;  /* 0xff80000074267808 */ /* 0x000fe40005000000 */
[-C--:B------:R-:W-:Y:S01]  /*2b00*/  ISETP.GE.AND P2, PT, R16, R42.reuse, PT ;  /* 0x0000002a1000720c */ /* 0x080fe20003f46270 */
[----:B------:R-:W4:Y:S01]  /*2b10*/  MUFU.TANH R85, R85 ;  /* 0x0000005500557308 */ /* 0x000f220000002400 */
[----:B--2---:R-:W-:Y:S01]  /*2b20*/  FSEL R72, R72, -INF , !P6 ;  /* 0xff80000048487808 */ /* 0x004fe20007000000 */
[----:B-1----:R-:W-:Y:S01]  /*2b30*/  HMMA.16816.F32 R16, R4, R28, RZ ;  /* 0x0000001c0410723c */ /* 0x002fe200000018ff */
[----:B------:R-:W-:Y:S02]  /*2b40*/  FSEL R34, R34, -INF , !P4 ;  /* 0xff80000022227808 */ /* 0x000fe40006000000 */
[----:B------:R-:W-:-:S02]  /*2b50*/  ISETP.GE.AND P6, PT, R8, R42, PT ;  /* 0x0000002a0800720c */ /* 0x000fc40003fc6270 */
[----:B------:R-:W-:Y:S01]  /*2b60*/  ISETP.GE.AND P4, PT, R8, R41, PT ;  /* 0x000000290800720c */ /* 0x000fe20003f86270 */
[----:B------:R-:W1:Y:S01]  /*2b70*/  MUFU.TANH R114, R114 ;  /* 0x0000007200727308 */ /* 0x000e620000002400 */
[C---:B---3--:R-:W-:Y:S01]  /*2b80*/  LOP3.LUT R9, R43.reuse, 0x31, RZ, 0xfc, !PT ;  /* 0x000000312b097812 */ /* 0x048fe200078efcff */
[----:B------:R-:W-:Y:S01]  /*2b90*/  HMMA.16816.F32 R28, R4, R30, RZ ;  /* 0x0000001e041c723c */ /* 0x000fe200000018ff */
[----:B------:R-:W-:Y:S02]  /*2ba0*/  LOP3.LUT R8, R43, 0x39, RZ, 0xfc, !PT ;  /* 0x000000392b087812 */ /* 0x000fe400078efcff */
[----:B------:R-:W-:Y:S02]  /*2bb0*/  FSEL R73, R73, -INF , !P5 ;  /* 0xff80000049497808 */ /* 0x000fe40006800000 */
[----:B------:R-:W-:Y:S01]  /*2bc0*/  FSEL R78, R78, -INF , !P2 ;  /* 0xff8000004e4e7808 */ /* 0x000fe20005000000 */
[----:B------:R-:W-:Y:S01]  /*2bd0*/  MUFU.TANH R136, R24 ;  /* 0x0000001800887308 */ /* 0x000fe20000002400 */
[----:B------:R-:W-:-:S02]  /*2be0*/  FSEL R71, R71, -INF , !P1 ;  /* 0xff80000047477808 */ /* 0x000fc40004800000 */
[----:B------:R-:W-:Y:S02]  /*2bf0*/  FSEL R77, R77, -INF , !P0 ;  /* 0xff8000004d4d7808 */ /* 0x000fe40004000000 */
[CC--:B------:R-:W-:Y:S01]  /*2c00*/  ISETP.GE.AND P5, PT, R9.reuse, R42.reuse, PT ;  /* 0x0000002a0900720c */ /* 0x0c0fe20003fa6270 */
[C---:B-----5:R-:W-:Y:S01]  /*2c10*/  HMMA.16816.F32 R16, R12.reuse, R20, R16 ;  /* 0x000000140c10723c */ /* 0x060fe20000001810 */
[-C--:B------:R-:W-:Y:S01]  /*2c20*/  ISETP.GE.AND P2, PT, R9, R41.reuse, PT ;  /* 0x000000290900720c */ /* 0x080fe20003f46270 */
[----:B------:R-:W-:Y:S01]  /*2c30*/  MUFU.TANH R134, R25 ;  /* 0x0000001900867308 */ /* 0x000fe20000002400 */
[C---:B------:R-:W-:Y:S02]  /*2c40*/  ISETP.GE.AND P1, PT, R8.reuse, R42, PT ;  /* 0x0000002a0800720c */ /* 0x040fe40003f26270 */
[----:B------:R-:W-:Y:S02]  /*2c50*/  ISETP.GE.AND P0, PT, R8, R41, PT ;  /* 0x000000290800720c */ /* 0x000fe40003f06270 */
[----:B----4-:R-:W2:Y:S01]  /*2c60*/  LDSM.16.M88.4 R8, [R46+0x4000] ;  /* 0x004000002e08783b */ /* 0x010ea20000000200 */
[----:B------:R-:W-:Y:S01]  /*2c70*/  LOP3.LUT R20, R43, 0x40, RZ, 0xfc, !PT ;  /* 0x000000402b147812 */ /* 0x000fe200078efcff */
[----:B------:R-:W-:Y:S01]  /*2c80*/  HMMA.16816.F32 R28, R12, R22, R28 ;  /* 0x000000160c1c723c */ /* 0x000fe2000000181c */
[----:B------:R3:W-:Y:S01]  /*2c90*/  MUFU.TANH R128, R26 ;  /* 0x0000001a00807308 */ /* 0x0007e20000002400 */
[----:B------:R-:W-:-:S02]  /*2ca0*/  FSEL R85, R85, -INF , !P3 ;  /* 0xff80000055557808 */ /* 0x000fc40005800000 */
[----:B------:R-:W-:Y:S02]  /*2cb0*/  FSEL R70, R70, -INF , !P5 ;  /* 0xff80000046467808 */ /* 0x000fe40006800000 */
[C---:B------:R-:W-:Y:S02]  /*2cc0*/  LOP3.LUT R21, R43.reuse, 0x41, RZ, 0xfc, !PT ;  /* 0x000000412b157812 */ /* 0x040fe400078efcff */
[CC--:B------:R-:W-:Y:S01]  /*2cd0*/  ISETP.GE.AND P3, PT, R20.reuse, R42.reuse, PT ;  /* 0x0000002a1400720c */ /* 0x0c0fe20003f66270 */
[----:B------:R-:W4:Y:S01]  /*2ce0*/  MUFU.TANH R113, R113 ;  /* 0x0000007100717308 */ /* 0x000f220000002400 */
[-C--:B------:R-:W-:Y:S01]  /*2cf0*/  ISETP.GE.AND P5, PT, R20, R41.reuse, PT ;  /* 0x000000291400720c */ /* 0x080fe20003fa6270 */
[----:B------:R-:W-:Y:S01]  /*2d00*/  FMUL.FTZ R120, R16, UR4 ;  /* 0x0000000410787c20 */ /* 0x000fe20008410000 */
[----:B------:R-:W-:Y:S01]  /*2d10*/  LOP3.LUT R20, R43, 0x48, RZ, 0xfc, !PT ;  /* 0x000000482b147812 */ /* 0x000fe200078efcff */
[----:B------:R-:W-:Y:S01]  /*2d20*/  FMUL.FTZ R17, R17, UR4 ;  /* 0x0000000411117c20 */ /* 0x000fe20008410000 */
[----:B-1----:R-:W-:Y:S01]  /*2d30*/  FSEL R116, R114, -INF , !P2 ;  /* 0xff80000072747808 */ /* 0x002fe20005000000 */
[----:B------:R-:W-:Y:S01]  /*2d40*/  FMUL.FTZ R18, R18, UR4 ;  /* 0x0000000412127c20 */ /* 0x000fe20008410000 */
[-C--:B------:R-:W-:Y:S01]  /*2d50*/  ISETP.GE.AND P2, PT, R21, R42.reuse, PT ;  /* 0x0000002a1500720c */ /* 0x080fe20003f46270 */
[----:B------:R-:W1:Y:S01]  /*2d60*/  MUFU.TANH R109, R109 ;  /* 0x0000006d006d7308 */ /* 0x000e620000002400 */
[----:B------:R-:W-:Y:S01]  /*2d70*/  FSEL R97, R97, -INF , !P4 ;  /* 0xff80000061617808 */ /* 0x000fe20006000000 */
[----:B---3--:R-:W3:Y:S01]  /*2d80*/  LDSM.16.M88.4 R24, [R44+0x4000] ;  /* 0x004000002c18783b */ /* 0x008ee20000000200 */
[----:B------:R-:W-:Y:S01]  /*2d90*/  FSEL R92, R92, -INF , !P1 ;  /* 0xff8000005c5c7808 */ /* 0x000fe20004800000 */
[----:B------:R-:W-:Y:S01]  /*2da0*/  FMUL.FTZ R19, R19, UR4 ;  /* 0x0000000413137c20 */ /* 0x000fe20008410000 */
[----:B------:R-:W-:Y:S01]  /*2db0*/  LOP3.LUT R16, R43, 0x50, RZ, 0xfc, !PT ;  /* 0x000000502b107812 */ /* 0x000fe200078efcff */
[----:B------:R-:W-:Y:S01]  /*2dc0*/  FMUL.FTZ R28, R28, UR4 ;  /* 0x000000041c1c7c20 */ /* 0x000fe20008410000 */
[C---:B------:R-:W-:Y:S01]  /*2dd0*/  ISETP.GE.AND P4, PT, R20.reuse, R42, PT ;  /* 0x0000002a1400720c */ /* 0x040fe20003f86270 */
[----:B------:R-:W5:Y:S01]  /*2de0*/  MUFU.TANH R102, R102 ;  /* 0x0000006600667308 */ /* 0x000f620000002400 */
[----:B------:R-:W-:Y:S01]  /*2df0*/  ISETP.GE.AND P1, PT, R20, R41, PT ;  /* 0x000000291400720c */ /* 0x000fe20003f26270 */
[----:B------:R-:W-:Y:S01]  /*2e00*/  FMUL.FTZ R29, R29, UR4 ;  /* 0x000000041d1d7c20 */ /* 0x000fe20008410000 */
[----:B------:R-:W-:Y:S01]  /*2e10*/  LOP3.LUT R20, R43, 0x49, RZ, 0xfc, !PT ;  /* 0x000000492b147812 */ /* 0x000fe200078efcff */
[----:B------:R-:W-:Y:S01]  /*2e20*/  FMUL.FTZ R30, R30, UR4 ;  /* 0x000000041e1e7c20 */ /* 0x000fe20008410000 */
[----:B------:R-:W-:-:S02]  /*2e30*/  FSEL R250, R112, -INF , !P5 ;  /* 0xff80000070fa7808 */ /* 0x000fc40006800000 */
[----:B------:R-:W-:Y:S01]  /*2e40*/  FSEL R252, R111, -INF , !P2 ;  /* 0xff8000006ffc7808 */ /* 0x000fe20005000000 */
[----:B------:R-:W3:Y:S01]  /*2e50*/  MUFU.TANH R106, R106 ;  /* 0x0000006a006a7308 */ /* 0x000ee20000002400 */
[----:B------:R-:W-:Y:S02]  /*2e60*/  FSEL R87, R87, -INF , !P6 ;  /* 0xff80000057577808 */ /* 0x000fe40007000000 */
[C---:B------:R-:W-:Y:S02]  /*2e70*/  ISETP.GE.AND P5, PT, R16.reuse, R42, PT ;  /* 0x0000002a1000720c */ /* 0x040fe40003fa6270 */
[-C--:B------:R-:W-:Y:S02]  /*2e80*/  ISETP.GE.AND P2, PT, R16, R41.reuse, PT ;  /* 0x000000291000720c */ /* 0x080fe40003f46270 */
[----:B------:R-:W-:Y:S01]  /*2e90*/  ISETP.GE.AND P6, PT, R21, R41, PT ;  /* 0x000000291500720c */ /* 0x000fe20003fc6270 */
[----:B------:R-:W-:Y:S01]  /*2ea0*/  MUFU.TANH R114, R17 ;  /* 0x0000001100727308 */ /* 0x000fe20000002400 */
[----:B----4-:R-:W-:-:S02]  /*2eb0*/  FSEL R118, R113, -INF , !P0 ;  /* 0xff80000071767808 */ /* 0x010fc40004000000 */
[----:B------:R-:W-:Y:S02]  /*2ec0*/  FSEL R105, R105, -INF , !P3 ;  /* 0xff80000069697808 */ /* 0x000fe40005800000 */
[----:B------:R-:W-:Y:S02]  /*2ed0*/  LOP3.LUT R16, R43, 0x51, RZ, 0xfc, !PT ;  /* 0x000000512b107812 */ /* 0x000fe400078efcff */
[C---:B------:R-:W-:Y:S01]  /*2ee0*/  ISETP.GE.AND P0, PT, R20.reuse, R42, PT ;  /* 0x0000002a1400720c */ /* 0x040fe20003f06270 */
[----:B------:R-:W-:Y:S01]  /*2ef0*/  MUFU.TANH R111, R18 ;  /* 0x00000012006f7308 */ /* 0x000fe20000002400 */
[----:B------:R-:W-:Y:S02]  /*2f00*/  ISETP.GE.AND P3, PT, R20, R41, PT ;  /* 0x000000291400720c */ /* 0x000fe40003f66270 */
[----:B--2---:R-:W-:Y:S01]  /*2f10*/  HMMA.16816.F32 R20, R4, R8, RZ ;  /* 0x000000080414723c */ /* 0x004fe200000018ff */
[----:B-1----:R-:W-:Y:S02]  /*2f20*/  FSEL R146, R109, -INF , !P6 ;  /* 0xff8000006d927808 */ /* 0x002fe40007000000 */
[----:B------:R-:W-:-:S02]  /*2f30*/  FSEL R144, R107, -INF , !P4 ;  /* 0xff8000006b907808 */ /* 0x000fc40006000000 */
[CC--:B------:R-:W-:Y:S01]  /*2f40*/  ISETP.GE.AND P6, PT, R16.reuse, R42.reuse, PT ;  /* 0x0000002a1000720c */ /* 0x0c0fe20003fc6270 */
[----:B------:R1:W-:Y:S01]  /*2f50*/  MUFU.TANH R107, R19 ;  /* 0x00000013006b7308 */ /* 0x0003e20000002400 */
[----:B------:R-:W-:Y:S02]  /*2f60*/  ISETP.GE.AND P4, PT, R16, R41, PT ;  /* 0x000000291000720c */ /* 0x000fe40003f86270 */
[----:B------:R-:W-:Y:S02]  /*2f70*/  LOP3.LUT R8, R43, 0x59, RZ, 0xfc, !PT ;  /* 0x000000592b087812 */ /* 0x000fe400078efcff */
[----:B-----5:R-:W-:Y:S02]  /*2f80*/  FSEL R152, R102, -INF , !P3 ;  /* 0xff80000066987808 */ /* 0x020fe40005800000 */
[----:B------:R-:W-:Y:S01]  /*2f90*/  FSEL R246, R101, -INF , !P5 ;  /* 0xff80000065f67808 */ /* 0x000fe20006800000 */
[----:B------:R-:W-:Y:S01]  /*2fa0*/  MUFU.TANH R93, R93 ;  /* 0x0000005d005d7308 */ /* 0x000fe20000002400 */
[----:B------:R-:W-:-:S02]  /*2fb0*/  ISETP.GE.AND P3, PT, R8, R42, PT ;  /* 0x0000002a0800720c */ /* 0x000fc40003f66270 */
[----:B------:R-:W-:Y:S02]  /*2fc0*/  ISETP.GE.AND P5, PT, R8, R41, PT ;  /* 0x000000290800720c */ /* 0x000fe40003fa6270 */
[C---:B------:R-:W-:Y:S01]  /*2fd0*/  LOP3.LUT R9, R43.reuse, 0x58, RZ, 0xfc, !PT ;  /* 0x000000582b097812 */ /* 0x040fe200078efcff */
[----:B---3--:R-:W-:Y:S01]  /*2fe0*/  HMMA.16816.F32 R20, R12, R24, R20 ;  /* 0x000000180c14723c */ /* 0x008fe20000001814 */
[----:B------:R-:W-:Y:S01]  /*2ff0*/  LOP3.LUT R8, R43, 0x60, RZ, 0xfc, !PT ;  /* 0x000000602b087812 */ /* 0x000fe200078efcff */
[----:B------:R-:W2:Y:S01]  /*3000*/  MUFU.TANH R94, R94 ;  /* 0x0000005e005e7308 */ /* 0x000ea20000002400 */
[----:B------:R-:W-:Y:S01]  /*3010*/  FSEL R248, R106, -INF , !P1 ;  /* 0xff8000006af87808 */ /* 0x000fe20004800000 */
[----:B-1----:R-:W1:Y:S01]  /*3020*/  LDSM.16.M88.4 R16, [R46+0x4400] ;  /* 0x004400002e10783b */ /* 0x002e620000000200 */
[----:B------:R-:W-:Y:S02]  /*3030*/  FSEL R142, R103, -INF , !P0 ;  /* 0xff800000678e7808 */ /* 0x000fe40004000000 */
[----:B------:R-:W-:Y:S01]  /*3040*/  FSEL R226, R100, -INF , !P2 ;  /* 0xff80000064e27808 */ /* 0x000fe20005000000 */
[----:B------:R-:W-:Y:S01]  /*3050*/  FMUL.FTZ R100, R31, UR4 ;  /* 0x000000041f647c20 */ /* 0x000fe20008410000 */
[----:B------:R-:W-:Y:S01]  /*3060*/  FSEL R158, R99, -INF , !P6 ;  /* 0xff800000639e7808 */ /* 0x000fe20007000000 */
[----:B------:R-:W3:Y:S01]  /*3070*/  MUFU.TANH R91, R91 ;  /* 0x0000005b005b7308 */ /* 0x000ee20000002400 */
[----:B------:R-:W-:-:S02]  /*3080*/  ISETP.GE.AND P1, PT, R9, R42, PT ;  /* 0x0000002a0900720c */ /* 0x000fc40003f26270 */
[-C--:B------:R-:W-:Y:S02]  /*3090*/  ISETP.GE.AND P0, PT, R9, R41.reuse, PT ;  /* 0x000000290900720c */ /* 0x080fe40003f06270 */
[CC--:B------:R-:W-:Y:S02]  /*30a0*/  ISETP.GE.AND P2, PT, R8.reuse, R42.reuse, PT ;  /* 0x0000002a0800720c */ /* 0x0c0fe40003f46270 */
[----:B------:R-:W-:Y:S01]  /*30b0*/  ISETP.GE.AND P6, PT, R8, R41, PT ;  /* 0x000000290800720c */ /* 0x000fe20003fc6270 */
[----:B------:R-:W-:Y:S01]  /*30c0*/  MUFU.TANH R112, R28 ;  /* 0x0000001c00707308 */ /* 0x000fe20000002400 */
[----:B------:R-:W-:Y:S01]  /*30d0*/  HMMA.16816.F32 R8, R4, R10, RZ ;  /* 0x0000000a0408723c */ /* 0x000fe200000018ff */
[----:B------:R-:W-:Y:S01]  /*30e0*/  LOP3.LUT R24, R43, 0x61, RZ, 0xfc, !PT ;  /* 0x000000612b187812 */ /* 0x000fe200078efcff */
[----:B------:R-:W-:Y:S01]  /*30f0*/  FMUL.FTZ R21, R21, UR4 ;  /* 0x0000000415157c20 */ /* 0x000fe20008410000 */
[----:B------:R-:W-:Y:S01]  /*3100*/  FSEL R224, R96, -INF , !P4 ;  /* 0xff80000060e07808 */ /* 0x000fe20006000000 */
[----:B------:R-:W-:Y:S01]  /*3110*/  FMUL.FTZ R22, R22, UR4 ;  /* 0x0000000416167c20 */ /* 0x000fe20008410000 */
[----:B------:R-:W-:Y:S01]  /*3120*/  FSEL R244, R95, -INF , !P1 ;  /* 0xff8000005ff47808 */ /* 0x000fe20004800000 */
[----:B------:R-:W-:Y:S01]  /*3130*/  FMUL.FTZ R23, R23, UR4 ;  /* 0x0000000417177c20 */ /* 0x000fe20008410000 */
[----:B------:R-:W-:Y:S01]  /*3140*/  MUFU.TANH R106, R29 ;  /* 0x0000001d006a7308 */ /* 0x000fe20000002400 */
[----:B------:R-:W-:-:S02]  /*3150*/  ISETP.GE.AND P4, PT, R24, R42, PT ;  /* 0x0000002a1800720c */ /* 0x000fc40003f86270 */
[----:B------:R-:W-:Y:S02]  /*3160*/  ISETP.GE.AND P1, PT, R24, R41, PT ;  /* 0x000000291800720c */ /* 0x000fe40003f26270 */
[C---:B------:R-:W-:Y:S02]  /*3170*/  LOP3.LUT R25, R43.reuse, 0x68, RZ, 0xfc, !PT ;  /* 0x000000682b197812 */ /* 0x040fe400078efcff */
[----:B------:R-:W-:Y:S01]  /*3180*/  LOP3.LUT R24, R43, 0x69, RZ, 0xfc, !PT ;  /* 0x000000692b187812 */ /* 0x000fe200078efcff */
[----:B------:R4:W-:Y:S01]  /*3190*/  MUFU.TANH R99, R30 ;  /* 0x0000001e00637308 */ /* 0x0009e20000002400 */
[----:B--2---:R-:W-:Y:S02]  /*31a0*/  FSEL R164, R94, -INF , !P0 ;  /* 0xff8000005ea47808 */ /* 0x004fe40004000000 */
[----:B------:R-:W-:Y:S02]  /*31b0*/  FSEL R242, R93, -INF , !P3 ;  /* 0xff8000005df27808 */ /* 0x000fe40005800000 */
[----:B---3--:R-:W-:Y:S01]  /*31c0*/  FSEL R162, R91, -INF , !P5 ;  /* 0xff8000005ba27808 */ /* 0x008fe20006800000 */
[----:B------:R-:W-:Y:S01]  /*31d0*/  HMMA.16816.F32 R8, R12, R26, R8 ;  /* 0x0000001a0c08723c */ /* 0x000fe20000001808 */
[----:B------:R-:W-:Y:S01]  /*31e0*/  FSEL R160, R88, -INF , !P2 ;  /* 0xff80000058a07808 */ /* 0x000fe20005000000 */
[----:B------:R-:W2:Y:S01]  /*31f0*/  MUFU.TANH R66, R66 ;  /* 0x0000004200427308 */ /* 0x000ea20000002400 */
[----:B------:R-:W-:-:S02]  /*3200*/  ISETP.GE.AND P0, PT, R25, R42, PT ;  /* 0x0000002a1900720c */ /* 0x000fc40003f06270 */
[-C--:B------:R-:W-:Y:S01]  /*3210*/  ISETP.GE.AND P3, PT, R25, R41.reuse, PT ;  /* 0x000000291900720c */ /* 0x080fe20003f66270 */
[----:B------:R-:W-:Y:S01]  /*3220*/  FMUL.FTZ R25, R20, UR4 ;  /* 0x0000000414197c20 */ /* 0x000fe20008410000 */
[C---:B------:R-:W-:Y:S02]  /*3230*/  ISETP.GE.AND P5, PT, R24.reuse, R42, PT ;  /* 0x0000002a1800720c */ /* 0x040fe40003fa6270 */
[----:B------:R-:W-:Y:S01]  /*3240*/  ISETP.GE.AND P2, PT, R24, R41, PT ;  /* 0x000000291800720c */ /* 0x000fe20003f46270 */
[----:B------:R1:W-:Y:S01]  /*3250*/  MUFU.TANH R91, R25 ;  /* 0x00000019005b7308 */ /* 0x0003e20000002400 */
[----:B------:R-:W-:Y:S01]  /*3260*/  LOP3.LUT R24, R43, 0x70, RZ, 0xfc, !PT ;  /* 0x000000702b187812 */ /* 0x000fe200078efcff */
[----:B----4-:R-:W3:Y:S01]  /*3270*/  LDSM.16.M88.4 R28, [R44+0x4400] ;  /* 0x004400002c1c783b */ /* 0x010ee20000000200 */
[----:B------:R-:W-:Y:S02]  /*3280*/  FSEL R220, R86, -INF , !P6 ;  /* 0xff80000056dc7808 */ /* 0x000fe40007000000 */
[----:B------:R-:W-:-:S02]  /*3290*/  FSEL R222, R84, -INF , !P4 ;  /* 0xff80000054de7808 */ /* 0x000fc40006000000 */
[CC--:B------:R-:W-:Y:S01]  /*32a0*/  ISETP.GE.AND P6, PT, R24.reuse, R42.reuse, PT ;  /* 0x0000002a1800720c */ /* 0x0c0fe20003fc6270 */
[----:B------:R-:W4:Y:S01]  /*32b0*/  MUFU.TANH R62, R62 ;  /* 0x0000003e003e7308 */ /* 0x000f220000002400 */
[-C--:B------:R-:W-:Y:S01]  /*32c0*/  ISETP.GE.AND P4, PT, R24, R41.reuse, PT ;  /* 0x000000291800720c */ /* 0x080fe20003f86270 */
[----:B------:R-:W-:Y:S01]  /*32d0*/  FMUL.FTZ R84, R8, UR4 ;  /* 0x0000000408547c20 */ /* 0x000fe20008410000 */
[----:B------:R-:W-:Y:S01]  /*32e0*/  LOP3.LUT R20, R43, 0x71, RZ, 0xfc, !PT ;  /* 0x000000712b147812 */ /* 0x000fe200078efcff */
[----:B------:R-:W-:Y:S01]  /*32f0*/  FMUL.FTZ R9, R9, UR4 ;  /* 0x0000000409097c20 */ /* 0x000fe20008410000 */
[----:B------:R-:W-:Y:S01]  /*3300*/  FSEL R178, R82, -INF , !P1 ;  /* 0xff80000052b27808 */ /* 0x000fe20004800000 */
[----:B------:R-:W-:Y:S01]  /*3310*/  FMUL.FTZ R10, R10, UR4 ;  /* 0x000000040a0a7c20 */ /* 0x000fe20008410000 */
[----:B------:R-:W-:Y:S01]  /*3320*/  FSEL R168, R75, -INF , !P0 ;  /* 0xff8000004ba87808 */ /* 0x000fe20004000000 */
[----:B------:R-:W5:Y:S01]  /*3330*/  MUFU.TANH R60, R60 ;  /* 0x0000003c003c7308 */ /* 0x000f620000002400 */
[C---:B------:R-:W-:Y:S01]  /*3340*/  ISETP.GE.AND P1, PT, R20.reuse, R42, PT ;  /* 0x0000002a1400720c */ /* 0x040fe20003f26270 */
[----:B-1----:R-:W-:Y:S01]  /*3350*/  HMMA.16816.F32 R24, R4, R16, RZ ;  /* 0x000000100418723c */ /* 0x002fe200000018ff */
[----:B------:R-:W-:-:S02]  /*3360*/  ISETP.GE.AND P0, PT, R20, R41, PT ;  /* 0x000000291400720c */ /* 0x000fc40003f06270 */
[----:B------:R-:W-:Y:S02]  /*3370*/  LOP3.LUT R20, R43, 0x78, RZ, 0xfc, !PT ;  /* 0x000000782b147812 */ /* 0x000fe400078efcff */
[----:B------:R-:W-:Y:S01]  /*3380*/  FSEL R218, R68, -INF , !P3 ;  /* 0xff80000044da7808 */ /* 0x000fe20005800000 */
[----:B------:R-:W-:Y:S01]  /*3390*/  MUFU.TANH R86, R21 ;  /* 0x0000001500567308 */ /* 0x000fe20000002400 */
[----:B------:R-:W-:Y:S02]  /*33a0*/  FSEL R166, R67, -INF , !P5 ;  /* 0xff80000043a67808 */ /* 0x000fe40006800000 */
[C---:B------:R-:W-:Y:S02]  /*33b0*/  ISETP.GE.AND P3, PT, R20.reuse, R42, PT ;  /* 0x0000002a1400720c */ /* 0x040fe40003f66270 */
[----:B------:R-:W-:Y:S02]  /*33c0*/  ISETP.GE.AND P5, PT, R20, R41, PT ;  /* 0x000000291400720c */ /* 0x000fe40003fa6270 */
[C---:B------:R-:W-:Y:S01]  /*33d0*/  LOP3.LUT R17, R43.reuse, 0x79, RZ, 0xfc, !PT ;  /* 0x000000792b117812 */ /* 0x040fe200078efcff */
[----:B------:R-:W-:Y:S01]  /*33e0*/  MUFU.TANH R75, R22 ;  /* 0x00000016004b7308 */ /* 0x000fe20000002400 */
[----:B------:R-:W-:-:S02]  /*33f0*/  LOP3.LUT R8, R43, 0x81, RZ, 0xfc, !PT ;  /* 0x000000812b087812 */ /* 0x000fc400078efcff */
[----:B------:R-:W-:Y:S02]  /*3400*/  LOP3.LUT R16, R43, 0x80, RZ, 0xfc, !PT ;  /* 0x000000802b107812 */ /* 0x000fe400078efcff */
[----:B--2---:R-:W-:Y:S02]  /*3410*/  FSEL R180, R66, -INF , !P2 ;  /* 0xff80000042b47808 */ /* 0x004fe40005000000 */
[----:B----4-:R-:W-:Y:S01]  /*3420*/  FSEL R206, R62, -INF , !P0 ;  /* 0xff8000003ece7808 */ /* 0x010fe20004000000 */
[----:B------:R1:W-:Y:S01]  /*3430*/  MUFU.TANH R67, R23 ;  /* 0x0000001700437308 */ /* 0x0003e20000002400 */
[----:B------:R-:W-:Y:S01]  /*3440*/  FSEL R202, R61, -INF , !P3 ;  /* 0xff8000003dca7808 */ /* 0x000fe20005800000 */
[----:B---3--:R-:W-:Y:S01]  /*3450*/  HMMA.16816.F32 R24, R12, R28, R24 ;  /* 0x0000001c0c18723c */ /* 0x008fe20000001818 */
[----:B------:R-:W-:Y:S01]  /*3460*/  ISETP.GE.AND P2, PT, R17, R42, PT ;  /* 0x0000002a1100720c */ /* 0x000fe20003f46270 */
[----:B------:R-:W-:Y:S01]  /*3470*/  FMUL.FTZ R29, R11, UR4 ;  /* 0x000000040b1d7c20 */ /* 0x000fe20008410000 */
[----:B------:R-:W-:-:S02]  /*3480*/  FSEL R216, R65, -INF , !P6 ;  /* 0xff80000041d87808 */ /* 0x000fc40007000000 */
[----:B------:R-:W-:Y:S01]  /*3490*/  FSEL R212, R64, -INF , !P4 ;  /* 0xff80000040d47808 */ /* 0x000fe20006000000 */
[----:B------:R-:W2:Y:S01]  /*34a0*/  MUFU.TANH R58, R58 ;  /* 0x0000003a003a7308 */ /* 0x000ea20000002400 */
[----:B------:R-:W-:Y:S02]  /*34b0*/  FSEL R214, R63, -INF , !P1 ;  /* 0xff8000003fd67808 */ /* 0x000fe40004800000 */
[CC--:B------:R-:W-:Y:S02]  /*34c0*/  ISETP.GE.AND P0, PT, R8.reuse, R42.reuse, PT ;  /* 0x0000002a0800720c */ /* 0x0c0fe40003f06270 */
[-C--:B------:R-:W-:Y:S02]  /*34d0*/  ISETP.GE.AND P3, PT, R8, R41.reuse, PT ;  /* 0x000000290800720c */ /* 0x080fe40003f66270 */
[-C--:B------:R-:W-:Y:S01]  /*34e0*/  ISETP.GE.AND P6, PT, R17, R41.reuse, PT ;  /* 0x000000291100720c */ /* 0x080fe20003fc6270 */
[----:B------:R-:W3:Y:S01]  /*34f0*/  MUFU.TANH R56, R56 ;  /* 0x0000003800387308 */ /* 0x000ee20000002400 */
[C---:B------:R-:W-:Y:S01]  /*3500*/  ISETP.GE.AND P4, PT, R16.reuse, R42, PT ;  /* 0x0000002a1000720c */ /* 0x040fe20003f86270 */
[----:B-1----:R-:W1:Y:S01]  /*3510*/  LDSM.16.M88.4 R20, [R46+0x4800] ;  /* 0x004800002e14783b */ /* 0x002e620000000200 */
[----:B------:R-:W-:-:S02]  /*3520*/  ISETP.GE.AND P1, PT, R16, R41, PT ;  /* 0x000000291000720c */ /* 0x000fc40003f26270 */
[----:B------:R-:W-:Y:S01]  /*3530*/  LOP3.LUT R8, R43, 0x88, RZ, 0xfc, !PT ;  /* 0x000000882b087812 */ /* 0x000fe200078efcff */
[----:B------:R-:W-:Y:S01]  /*3540*/  HMMA.16816.F32 R16, R4, R18, RZ ;  /* 0x000000120410723c */ /* 0x000fe200000018ff */
[----:B-----5:R-:W-:Y:S01]  /*3550*/  FSEL R210, R60, -INF , !P5 ;  /* 0xff8000003cd27808 */ /* 0x020fe20006800000 */
[----:B------:R-:W4:Y:S01]  /*3560*/  MUFU.TANH R50, R50 ;  /* 0x0000003200327308 */ /* 0x000f220000002400 */
[----:B------:R-:W-:Y:S01]  /*3570*/  FSEL R200, R59, -INF , !P2 ;  /* 0xff8000003bc87808 */ /* 0x000fe20005000000 */
[----:B------:R-:W-:Y:S01]  /*3580*/  FMUL.FTZ R68, R24, UR4 ;  /* 0x0000000418447c20 */ /* 0x000fe20008410000 */
[C---:B------:R-:W-:Y:S01]  /*3590*/  ISETP.GE.AND P5, PT, R8.reuse, R42, PT ;  /* 0x0000002a0800720c */ /* 0x040fe20003fa6270 */
[----:B------:R-:W-:Y:S01]  /*35a0*/  FMUL.FTZ R25, R25, UR4 ;  /* 0x0000000419197c20 */ /* 0x000fe20008410000 */
[----:B------:R-:W-:Y:S01]  /*35b0*/  ISETP.GE.AND P2, PT, R8, R41, PT ;  /* 0x000000290800720c */ /* 0x000fe20003f46270 */
[----:B------:R-:W-:Y:S01]  /*35c0*/  FMUL.FTZ R26, R26, UR4 ;  /* 0x000000041a1a7c20 */ /* 0x000fe20008410000 */
[----:B------:R-:W-:Y:S01]  /*35d0*/  LOP3.LUT R8, R43, 0x89, RZ, 0xfc, !PT ;  /* 0x000000892b087812 */ /* 0x000fe200078efcff */
[----:B------:R-:W-:Y:S01]  /*35e0*/  MUFU.TANH R82, R9 ;  /* 0x0000000900527308 */ /* 0x000fe20000002400 */
[----:B--2---:R-:W-:Y:S01]  /*35f0*/  FSEL R208, R58, -INF , !P6 ;  /* 0xff8000003ad07808 */ /* 0x004fe20007000000 */
[----:B------:R-:W-:Y:S01]  /*3600*/  FMUL.FTZ R27, R27, UR4 ;  /* 0x000000041b1b7c20 */ /* 0x000fe20008410000 */
[----:B------:R-:W-:-:S02]  /*3610*/  FSEL R204, R57, -INF , !P4 ;  /* 0xff80000039cc7808 */ /* 0x000fc40006000000 */
[C---:B------:R-:W-:Y:S02]  /*3620*/  ISETP.GE.AND P6, PT, R8.reuse, R42, PT ;  /* 0x0000002a0800720c */ /* 0x040fe40003fc6270 */
[----:B------:R-:W-:Y:S01]  /*3630*/  ISETP.GE.AND P4, PT, R8, R41, PT ;  /* 0x000000290800720c */ /* 0x000fe20003f86270 */
[----:B------:R2:W-:Y:S01]  /*3640*/  MUFU.TANH R61, R10 ;  /* 0x0000000a003d7308 */ /* 0x0005e20000002400 */
[C---:B------:R-:W-:Y:S01]  /*3650*/  LOP3.LUT R24, R43.reuse, 0x98, RZ, 0xfc, !PT ;  /* 0x000000982b187812 */ /* 0x040fe200078efcff */
[----:B------:R-:W-:Y:S01]  /*3660*/  HMMA.16816.F32 R16, R12, R30, R16 ;  /* 0x0000001e0c10723c */ /* 0x000fe20000001810 */
[----:B------:R-:W-:Y:S02]  /*3670*/  LOP3.LUT R28, R43, 0x90, RZ, 0xfc, !PT ;  /* 0x000000902b1c7812 */ /* 0x000fe400078efcff */
[----:B------:R-:W-:Y:S02]  /*3680*/  FSEL R184, R52, -INF , !P2 ;  /* 0xff80000034b87808 */ /* 0x000fe40005000000 */
[----:B------:R-:W-:Y:S01]  /*3690*/  FSEL R194, R51, -INF , !P6 ;  /* 0xff80000033c27808 */ /* 0x000fe20007000000 */
[----:B------:R-:W5:Y:S01]  /*36a0*/  MUFU.TANH R54, R54 ;  /* 0x0000003600367308 */ /* 0x000f620000002400 */
[----:B---3--:R-:W-:-:S02]  /*36b0*/  FSEL R190, R56, -INF , !P1 ;  /* 0xff80000038be7808 */ /* 0x008fc40004800000 */
[CC--:B------:R-:W-:Y:S02]  /*36c0*/  ISETP.GE.AND P2, PT, R24.reuse, R42.reuse, PT ;  /* 0x0000002a1800720c */ /* 0x0c0fe40003f46270 */
[-C--:B------:R-:W-:Y:S02]  /*36d0*/  ISETP.GE.AND P6, PT, R24, R41.reuse, PT ;  /* 0x000000291800720c */ /* 0x080fe40003fc6270 */
[CC--:B------:R-:W-:Y:S01]  /*36e0*/  ISETP.GE.AND P1, PT, R28.reuse, R42.reuse, PT ;  /* 0x0000002a1c00720c */ /* 0x0c0fe20003f26270 */
[----:B------:R-:W-:Y:S01]  /*36f0*/  MUFU.TANH R57, R25 ;  /* 0x0000001900397308 */ /* 0x000fe20000002400 */
[----:B------:R-:W-:Y:S01]  /*3700*/  LOP3.LUT R24, R43, 0x99, RZ, 0xfc, !PT ;  /* 0x000000992b187812 */ /* 0x000fe200078efcff */
[----:B--2---:R-:W2:Y:S01]  /*3710*/  LDSM.16.M88.4 R8, [R44+0x4800] ;  /* 0x004800002c08783b */ /* 0x004ea20000000200 */
[----:B------:R-:W-:Y:S02]  /*3720*/  FSEL R198, R55, -INF , !P0 ;  /* 0xff80000037c67808 */ /* 0x000fe40004000000 */
[-C--:B------:R-:W-:Y:S01]  /*3730*/  ISETP.GE.AND P0, PT, R28, R41.reuse, PT ;  /* 0x000000291c00720c */ /* 0x080fe20003f06270 */
[----:B------:R-:W-:Y:S01]  /*3740*/  FMUL.FTZ R66, R16, UR4 ;  /* 0x0000000410427c20 */ /* 0x000fe20008410000 */
[----:B----4-:R-:W-:Y:S01]  /*3750*/  FSEL R182, R50, -INF , !P4 ;  /* 0xff80000032b67808 */ /* 0x010fe20006000000 */
[----:B------:R-:W-:Y:S01]  /*3760*/  MUFU.TANH R52, R26 ;  /* 0x0000001a00347308 */ /* 0x000fe20000002400 */
[----:B------:R-:W-:Y:S01]  /*3770*/  FSEL R192, R49, -INF , !P1 ;  /* 0xff80000031c07808 */ /* 0x000fe20004800000 */
[----:B------:R-:W-:Y:S01]  /*3780*/  FMUL.FTZ R17, R17, UR4 ;  /* 0x0000000411117c20 */ /* 0x000fe20008410000 */
[----:B------:R-:W-:Y:S01]  /*3790*/  LOP3.LUT R28, R43, 0x91, RZ, 0xfc, !PT ;  /* 0x000000912b1c7812 */ /* 0x000fe200078efcff */
[----:B------:R-:W-:Y:S01]  /*37a0*/  FMUL.FTZ R18, R18, UR4 ;  /* 0x0000000412127c20 */ /* 0x000fe20008410000 */
[C---:B------:R-:W-:Y:S01]  /*37b0*/  ISETP.GE.AND P4, PT, R24.reuse, R42, PT ;  /* 0x0000002a1800720c */ /* 0x040fe20003f86270 */
[----:B------:R-:W-:Y:S01]  /*37c0*/  FMUL.FTZ R49, R19, UR4 ;  /* 0x0000000413317c20 */ /* 0x000fe20008410000 */
[----:B------:R-:W-:Y:S01]  /*37d0*/  ISETP.GE.AND P1, PT, R24, R41, PT ;  /* 0x000000291800720c */ /* 0x000fe20003f26270 */
[----:B------:R3:W-:Y:S01]  /*37e0*/  MUFU.TANH R51, R27 ;  /* 0x0000001b00337308 */ /* 0x0007e20000002400 */
[----:B-----5:R-:W-:-:S02]  /*37f0*/  FSEL R188, R54, -INF , !P3 ;  /* 0xff80000036bc7808 */ /* 0x020fc40005800000 */
[----:B------:R-:W-:Y:S02]  /*3800*/  FSEL R196, R53, -INF , !P5 ;  /* 0xff80000035c47808 */ /* 0x000fe40006800000 */
[C---:B------:R-:W-:Y:S02]  /*3810*/  ISETP.GE.AND P3, PT, R28.reuse, R42, PT ;  /* 0x0000002a1c00720c */ /* 0x040fe40003f66270 */
[----:B------:R-:W-:Y:S01]  /*3820*/  ISETP.GE.AND P5, PT, R28, R41, PT ;  /* 0x000000291c00720c */ /* 0x000fe20003fa6270 */
[----:B------:R1:W-:Y:S01]  /*3830*/  MUFU.TANH R59, R29 ;  /* 0x0000001d003b7308 */ /* 0x0003e20000002400 */
[----:B------:R-:W-:Y:S02]  /*3840*/  LOP3.LUT R16, R43, 0xa8, RZ, 0xfc, !PT ;  /* 0x000000a82b107812 */ /* 0x000fe400078efcff */
[----:B------:R-:W-:Y:S02]  /*3850*/  FSEL R172, R172, -INF , !P0 ;  /* 0xff800000acac7808 */ /* 0x000fe40004000000 */
[----:B------:R-:W-:-:S02]  /*3860*/  FSEL R186, R45, -INF , !P3 ;  /* 0xff8000002dba7808 */ /* 0x000fc40005800000 */
[----:B------:R-:W-:Y:S01]  /*3870*/  FSEL R170, R48, -INF , !P5 ;  /* 0xff80000030aa7808 */ /* 0x000fe20006800000 */
[----:B------:R-:W4:Y:S01]  /*3880*/  MUFU.TANH R154, R154 ;  /* 0x0000009a009a7308 */ /* 0x000f220000002400 */
[----:B------:R-:W-:Y:S01]  /*3890*/  FSEL R176, R47, -INF , !P2 ;  /* 0xff8000002fb07808 */ /* 0x000fe20005000000 */
[----:B---3--:R-:W3:Y:S01]  /*38a0*/  LDSM.16.M88.4 R24, [R46+0x4c00] ;  /* 0x004c00002e18783b */ /* 0x008ee20000000200 */
[----:B------:R-:W-:Y:S02]  /*38b0*/  FSEL R156, R156, -INF , !P6 ;  /* 0xff8000009c9c7808 */ /* 0x000fe40007000000 */
[----:B------:R-:W-:Y:S02]  /*38c0*/  FSEL R174, R174, -INF , !P4 ;  /* 0xff800000aeae7808 */ /* 0x000fe40006000000 */
[C---:B------:R-:W-:Y:S01]  /*38d0*/  ISETP.GE.AND P6, PT, R16.reuse, R42, PT ;  /* 0x0000002a1000720c */ /* 0x040fe20003fc6270 */
[----:B------:R-:W5:Y:S01]  /*38e0*/  MUFU.TANH R140, R140 ;  /* 0x0000008c008c7308 */ /* 0x000f620000002400 */
[----:B------:R-:W-:Y:S01]  /*38f0*/  ISETP.GE.AND P4, PT, R16, R41, PT ;  /* 0x000000291000720c */ /* 0x000fe20003f86270 */
[----:B-1----:R-:W-:Y:S01]  /*3900*/  HMMA.16816.F32 R28, R4, R20, RZ ;  /* 0x00000014041c723c */ /* 0x002fe200000018ff */
[----:B------:R-:W-:-:S02]  /*3910*/  LOP3.LUT R21, R43, 0xa0, RZ, 0xfc, !PT ;  /* 0x000000a02b157812 */ /* 0x000fc400078efcff */
[----:B------:R-:W-:Y:S02]  /*3920*/  LOP3.LUT R20, R43, 0xa1, RZ, 0xfc, !PT ;  /* 0x000000a12b147812 */ /* 0x000fe400078efcff */
[CC--:B------:R-:W-:Y:S01]  /*3930*/  ISETP.GE.AND P0, PT, R21.reuse, R42.reuse, PT ;  /* 0x0000002a1500720c */ /* 0x0c0fe20003f06270 */
[----:B------:R-:W-:Y:S01]  /*3940*/  MUFU.TANH R65, R17 ;  /* 0x0000001100417308 */ /* 0x000fe20000002400 */
[-C--:B------:R-:W-:Y:S02]  /*3950*/  ISETP.GE.AND P3, PT, R21, R41.reuse, PT ;  /* 0x000000291500720c */ /* 0x080fe40003f66270 */
[C---:B------:R-:W-:Y:S02]  /*3960*/  ISETP.GE.AND P5, PT, R20.reuse, R42, PT ;  /* 0x0000002a1400720c */ /* 0x040fe40003fa6270 */
[----:B------:R-:W-:Y:S02]  /*3970*/  ISETP.GE.AND P2, PT, R20, R41, PT ;  /* 0x000000291400720c */ /* 0x000fe40003f46270 */
[----:B------:R-:W-:Y:S01]  /*3980*/  HMMA.16816.F32 R20, R4, R22, RZ ;  /* 0x000000160414723c */ /* 0x000fe200000018ff */
[----:B------:R1:W-:Y:S01]  /*3990*/  MUFU.TANH R50, R18 ;  /* 0x0000001200327308 */ /* 0x0003e20000002400 */
[----:B----4-:R-:W-:-:S02]  /*39a0*/  FSEL R154, R154, -INF , !P1 ;  /* 0xff8000009a9a7808 */ /* 0x010fc40004800000 */
[----:B-----5:R-:W-:Y:S02]  /*39b0*/  FSEL R140, R140, -INF , !P0 ;  /* 0xff8000008c8c7808 */ /* 0x020fe40004000000 */
[----:B------:R-:W-:Y:S02]  /*39c0*/  FSEL R132, R132, -INF , !P3 ;  /* 0xff80000084847808 */ /* 0x000fe40005800000 */
[----:B--2---:R-:W-:Y:S01]  /*39d0*/  HMMA.16816.F32 R28, R12, R8, R28 ;  /* 0x000000080c1c723c */ /* 0x004fe2000000181c */
[----:B------:R-:W2:Y:S01]  /*39e0*/  MUFU.TANH R126, R126 ;  /* 0x0000007e007e7308 */ /* 0x000ea20000002400 */
[C---:B------:R-:W-:Y:S02]  /*39f0*/  LOP3.LUT R8, R43.reuse, 0xa9, RZ, 0xfc, !PT ;  /* 0x000000a92b087812 */ /* 0x040fe400078efcff */
[----:B------:R-:W-:Y:S02]  /*3a00*/  LOP3.LUT R9, R43, 0xb0, RZ, 0xfc, !PT ;  /* 0x000000b02b097812 */ /* 0x000fe400078efcff */
[----:B------:R-:W-:-:S02]  /*3a10*/  ISETP.GE.AND P1, PT, R8, R42, PT ;  /* 0x0000002a0800720c */ /* 0x000fc40003f26270 */
[----:B------:R-:W-:Y:S01]  /*3a20*/  ISETP.GE.AND P0, PT, R8, R41, PT ;  /* 0x000000290800720c */ /* 0x000fe20003f06270 */
[----:B------:R-:W4:Y:S01]  /*3a30*/  MUFU.TANH R120, R120 ;  /* 0x0000007800787308 */ /* 0x000f220000002400 */
[----:B------:R-:W-:Y:S01]  /*3a40*/  LOP3.LUT R8, R43, 0xb1, RZ, 0xfc, !PT ;  /* 0x000000b12b087812 */ /* 0x000fe200078efcff */
[----:B-1----:R-:W1:Y:S01]  /*3a50*/  LDSM.16.M88.4 R16, [R44+0x4c00] ;  /* 0x004c00002c10783b */ /* 0x002e620000000200 */
[----:B------:R-:W-:Y:S01]  /*3a60*/  FSEL R138, R138, -INF , !P5 ;  /* 0xff8000008a8a7808 */ /* 0x000fe20006800000 */
[----:B------:R-:W-:Y:S01]  /*3a70*/  HMMA.16816.F32 R20, R12, R10, R20 ;  /* 0x0000000a0c14723c */ /* 0x000fe20000001814 */
[----:B------:R-:W-:Y:S01]  /*3a80*/  FSEL R130, R130, -INF , !P2 ;  /* 0xff80000082827808 */ /* 0x000fe20005000000 */
[----:B------:R-:W-:-:S04]  /*3a90*/  DEPBAR.LE SB0, 0x0 ;  /* 0x000080000000791a */ /* 0x000fc80000000000 */
[----:B------:R-:W-:Y:S01]  /*3aa0*/  FSEL R136, R136, -INF , !P6 ;  /* 0xff80000088887808 */ /* 0x000fe20007000000 */
[----:B------:R-:W5:Y:S01]  /*3ab0*/  MUFU.TANH R84, R84 ;  /* 0x0000005400547308 */ /* 0x000f620000002400 */
[CC--:B------:R-:W-:Y:S01]  /*3ac0*/  ISETP.GE.AND P3, PT, R9.reuse, R42.reuse, PT ;  /* 0x0000002a0900720c */ /* 0x0c0fe20003f66270 */
[----:B------:R-:W-:Y:S01]  /*3ad0*/  FMUL.FTZ R28, R28, UR4 ;  /* 0x000000041c1c7c20 */ /* 0x000fe20008410000 */
[-C--:B------:R-:W-:Y:S01]  /*3ae0*/  ISETP.GE.AND P5, PT, R9, R41.reuse, PT ;  /* 0x000000290900720c */ /* 0x080fe20003fa6270 */
[----:B------:R-:W-:Y:S01]  /*3af0*/  FMUL.FTZ R31, R31, UR4 ;  /* 0x000000041f1f7c20 */ /* 0x000fe20008410000 */
[CC--:B------:R-:W-:Y:S01]  /*3b00*/  ISETP.GE.AND P2, PT, R8.reuse, R42.reuse, PT ;  /* 0x0000002a0800720c */ /* 0x0c0fe20003f46270 */
[----:B------:R-:W-:Y:S01]  /*3b10*/  FMUL.FTZ R29, R29, UR4 ;  /* 0x000000041d1d7c20 */ /* 0x000fe20008410000 */
[----:B------:R-:W-:Y:S01]  /*3b20*/  ISETP.GE.AND P6, PT, R8, R41, PT ;  /* 0x000000290800720c */ /* 0x000fe20003fc6270 */
[----:B------:R5:W-:Y:S01]  /*3b30*/  MUFU.TANH R64, R28 ;  /* 0x0000001c00407308 */ /* 0x000be20000002400 */
[C---:B------:R-:W-:Y:S01]  /*3b40*/  LOP3.LUT R9, R43.reuse, 0xb8, RZ, 0xfc, !PT ;  /* 0x000000b82b097812 */ /* 0x040fe200078efcff */
[----:B------:R-:W-:Y:S01]  /*3b50*/  FMUL.FTZ R30, R30, UR4 ;  /* 0x000000041e1e7c20 */ /* 0x000fe20008410000 */
[----:B------:R-:W-:Y:S01]  /*3b60*/  LOP3.LUT R8, R43, 0xb9, RZ, 0xfc, !PT ;  /* 0x000000b92b087812 */ /* 0x000fe200078efcff */
[----:B------:R-:W-:Y:S01]  /*3b70*/  FMUL.FTZ R20, R20, UR4 ;  /* 0x0000000414147c20 */ /* 0x000fe20008410000 */
[----:B------:R-:W-:Y:S01]  /*3b80*/  FSEL R128, R128, -INF , !P4 ;  /* 0xff80000080807808 */ /* 0x000fe20006000000 */
[----:B------:R-:W-:Y:S01]  /*3b90*/  FMUL.FTZ R21, R21, UR4 ;  /* 0x0000000415157c20 */ /* 0x000fe20008410000 */
[----:B------:R-:W-:Y:S01]  /*3ba0*/  FSEL R134, R134, -INF , !P1 ;  /* 0xff80000086867808 */ /* 0x000fe20004800000 */
[----:B------:R1:W1:Y:S01]  /*3bb0*/  MUFU.TANH R95, R100 ;  /* 0x00000064005f7308 */ /* 0x0002620000002400 */
[----:B--2---:R-:W-:Y:S01]  /*3bc0*/  FSEL R126, R126, -INF , !P0 ;  /* 0xff8000007e7e7808 */ /* 0x004fe20004000000 */
[----:B------:R-:W-:Y:S01]  /*3bd0*/  FMUL.FTZ R22, R22, UR4 ;  /* 0x0000000416167c20 */ /* 0x000fe20008410000 */
[----:B----4-:R-:W-:Y:S01]  /*3be0*/  FSEL R120, R120, -INF , !P3 ;  /* 0xff80000078787808 */ /* 0x010fe20005800000 */
[----:B------:R-:W-:Y:S01]  /*3bf0*/  FMUL.FTZ R23, R23, UR4 ;  /* 0x0000000417177c20 */ /* 0x000fe20008410000 */
[----:B------:R-:W-:-:S02]  /*3c00*/  ISETP.GE.AND P4, PT, R9, R42, PT ;  /* 0x0000002a0900720c */ /* 0x000fc40003f86270 */
[-C--:B------:R-:W-:Y:S01]  /*3c10*/  ISETP.GE.AND P1, PT, R9, R41.reuse, PT ;  /* 0x000000290900720c */ /* 0x080fe20003f26270 */
[----:B------:R-:W2:Y:S01]  /*3c20*/  MUFU.TANH R66, R66 ;  /* 0x0000004200427308 */ /* 0x000ea20000002400 */
[C---:B------:R-:W-:Y:S02]  /*3c30*/  ISETP.GE.AND P0, PT, R8.reuse, R42, PT ;  /* 0x0000002a0800720c */ /* 0x040fe40003f06270 */
[----:B------:R-:W-:Y:S02]  /*3c40*/  ISETP.GE.AND P3, PT, R8, R41, PT ;  /* 0x000000290800720c */ /* 0x000fe40003f66270 */
[----:B---3--:R-:W-:Y:S01]  /*3c50*/  HMMA.16816.F32 R8, R4, R24, RZ ;  /* 0x000000180408723c */ /* 0x008fe200000018ff */
[C---:B-----5:R-:W-:Y:S02]  /*3c60*/  LOP3.LUT R28, R43.reuse, 0xc0, RZ, 0xfc, !PT ;  /* 0x000000c02b1c7812 */ /* 0x060fe400078efcff */
[----:B------:R-:W-:Y:S01]  /*3c70*/  LOP3.LUT R25, R43, 0xc1, RZ, 0xfc, !PT ;  /* 0x000000c12b197812 */ /* 0x000fe200078efcff */
[----:B------:R-:W3:Y:S01]  /*3c80*/  MUFU.TANH R68, R68 ;  /* 0x0000004400447308 */ /* 0x000ee20000002400 */
[----:B------:R-:W-:-:S02]  /*3c90*/  FSEL R114, R114, -INF , !P2 ;  /* 0xff80000072727808 */ /* 0x000fc40005000000 */
[----:B-1----:R-:W-:Y:S01]  /*3ca0*/  FSEL R100, R107, -INF , !P6 ;  /* 0xff8000006b647808 */ /* 0x002fe20007000000 */
[----:B------:R-:W-:Y:S01]  /*3cb0*/  HMMA.16816.F32 R4, R4, R26, RZ ;  /* 0x0000001a0404723c */ /* 0x000fe200000018ff */
[----:B------:R-:W-:Y:S02]  /*3cc0*/  ISETP.GE.AND P2, PT, R28, R41, PT ;  /* 0x000000291c00720c */ /* 0x000fe40003f46270 */
[----:B------:R-:W-:Y:S01]  /*3cd0*/  ISETP.GE.AND P6, PT, R25, R42, PT ;  /* 0x0000002a1900720c */ /* 0x000fe20003fc6270 */
[----:B------:R-:W1:Y:S01]  /*3ce0*/  MUFU.TANH R47, R31 ;  /* 0x0000001f002f7308 */ /* 0x000e620000002400 */
[----:B------:R-:W-:Y:S02]  /*3cf0*/  LOP3.LUT R24, R43, 0xc8, RZ, 0xfc, !PT ;  /* 0x000000c82b187812 */ /* 0x000fe400078efcff */
[----:B------:R-:W-:Y:S02]  /*3d00*/  FSEL R112, R112, -INF , !P4 ;  /* 0xff80000070707808 */ /* 0x000fe40006000000 */
[----:B------:R-:W-:-:S02]  /*3d10*/  FSEL R96, R99, -INF , !P1 ;  /* 0xff80000063607808 */ /* 0x000fc40004800000 */
[----:B------:R-:W-:Y:S01]  /*3d20*/  FSEL R56, R75, -INF , !P2 ;  /* 0xff8000004b387808 */ /* 0x000fe20005000000 */
[C---:B------:R-:W-:Y:S01]  /*3d30*/  HMMA.16816.F32 R8, R12.reuse, R16, R8 ;  /* 0x000000100c08723c */ /* 0x040fe20000001808 */
[----:B------:R-:W-:Y:S01]  /*3d40*/  LOP3.LUT R17, R43, 0xd0, RZ, 0xfc, !PT ;  /* 0x000000d02b117812 */ /* 0x000fe200078efcff */
[----:B------:R-:W4:Y:S01]  /*3d50*/  MUFU.TANH R62, R20 ;  /* 0x00000014003e7308 */ /* 0x000f220000002400 */
[----:B------:R-:W-:Y:S02]  /*3d60*/  FSEL R86, R86, -INF , !P6 ;  /* 0xff80000056567808 */ /* 0x000fe40007000000 */
[-C--:B------:R-:W-:Y:S02]  /*3d70*/  ISETP.GE.AND P4, PT, R25, R41.reuse, PT ;  /* 0x000000291900720c */ /* 0x080fe40003f86270 */
[-C--:B------:R-:W-:Y:S01]  /*3d80*/  ISETP.GE.AND P1, PT, R24, R42.reuse, PT ;  /* 0x0000002a1800720c */ /* 0x080fe20003f26270 */
[----:B------:R-:W-:Y:S01]  /*3d90*/  HMMA.16816.F32 R4, R12, R18, R4 ;  /* 0x000000120c04723c */ /* 0x000fe20000001804 */
[C---:B------:R-:W-:Y:S01]  /*3da0*/  ISETP.GE.AND P2, PT, R17.reuse, R42, PT ;  /* 0x0000002a1100720c */ /* 0x040fe20003f46270 */
[----:B------:R-:W-:Y:S01]  /*3db0*/  MUFU.TANH R49, R49 ;  /* 0x0000003100317308 */ /* 0x000fe20000002400 */
[----:B------:R-:W-:-:S02]  /*3dc0*/  ISETP.GE.AND P6, PT, R17, R41, PT ;  /* 0x000000291100720c */ /* 0x000fc40003fc6270 */
[----:B------:R-:W-:Y:S02]  /*3dd0*/  LOP3.LUT R17, R43, 0xd1, RZ, 0xfc, !PT ;  /* 0x000000d12b117812 */ /* 0x000fe400078efcff */
[----:B------:R-:W-:Y:S02]  /*3de0*/  FSEL R106, R106, -INF , !P0 ;  /* 0xff8000006a6a7808 */ /* 0x000fe40004000000 */
[----:B------:R-:W-:Y:S01]  /*3df0*/  FSEL R55, R67, -INF , !P4 ;  /* 0xff80000043377808 */ /* 0x000fe20006000000 */
[----:B------:R-:W-:Y:S01]  /*3e00*/  MUFU.TANH R63, R29 ;  /* 0x0000001d003f7308 */ /* 0x000fe20000002400 */
[----:B------:R-:W-:Y:S01]  /*3e10*/  FSEL R84, R84, -INF , !P1 ;  /* 0xff80000054547808 */ /* 0x000fe20004800000 */
[----:B------:R-:W-:Y:S01]  /*3e20*/  FMUL.FTZ R44, R10, UR4 ;  /* 0x000000040a2c7c20 */ /* 0x000fe20008410000 */
[----:B------:R-:W-:Y:S01]  /*3e30*/  FSEL R102, R111, -INF , !P5 ;  /* 0xff8000006f667808 */ /* 0x000fe20006800000 */
[----:B------:R-:W-:Y:S01]  /*3e40*/  FMUL.FTZ R9, R9, UR4 ;  /* 0x0000000409097c20 */ /* 0x000fe20008410000 */
[-C--:B------:R-:W-:Y:S01]  /*3e50*/  ISETP.GE.AND P0, PT, R24, R41.reuse, PT ;  /* 0x000000291800720c */ /* 0x080fe20003f06270 */
[----:B------:R-:W-:Y:S01]  /*3e60*/  FMUL.FTZ R60, R8, UR4 ;  /* 0x00000004083c7c20 */ /* 0x000fe20008410000 */
[CC--:B------:R-:W-:Y:S01]  /*3e70*/  ISETP.GE.AND P4, PT, R17.reuse, R42.reuse, PT ;  /* 0x0000002a1100720c */ /* 0x0c0fe20003f86270 */
[----:B------:R-:W-:Y:S01]  /*3e80*/  MUFU.TANH R48, R30 ;  /* 0x0000001e00307308 */ /* 0x000fe20000002400 */
[----:B------:R-:W-:Y:S01]  /*3e90*/  ISETP.GE.AND P1, PT, R17, R41, PT ;  /* 0x000000291100720c */ /* 0x000fe20003f26270 */
[----:B------:R-:W-:Y:S01]  /*3ea0*/  FMUL.FTZ R58, R4, UR4 ;  /* 0x00000004043a7c20 */ /* 0x000fe20008410000 */
[----:B------:R-:W-:-:S02]  /*3eb0*/  ISETP.GE.AND P5, PT, R28, R42, PT ;  /* 0x0000002a1c00720c */ /* 0x000fc40003fa6270 */
[C---:B------:R-:W-:Y:S02]  /*3ec0*/  LOP3.LUT R24, R43.reuse, 0xc9, RZ, 0xfc, !PT ;  /* 0x000000c92b187812 */ /* 0x040fe400078efcff */
[----:B------:R-:W-:Y:S01]  /*3ed0*/  LOP3.LUT R17, R43, 0xd8, RZ, 0xfc, !PT ;  /* 0x000000d82b117812 */ /* 0x000fe200078efcff */
[----:B------:R-:W-:Y:S01]  /*3ee0*/  MUFU.TANH R16, R21 ;  /* 0x0000001500107308 */ /* 0x000fe20000002400 */
[----:B------:R-:W-:Y:S02]  /*3ef0*/  FSEL R94, R95, -INF , !P3 ;  /* 0xff8000005f5e7808 */ /* 0x000fe40005800000 */
[----:B------:R-:W-:Y:S02]  /*3f00*/  FSEL R54, R61, -INF , !P0 ;  /* 0xff8000003d367808 */ /* 0x000fe40004000000 */
[-C--:B------:R-:W-:Y:S02]  /*3f10*/  ISETP.GE.AND P3, PT, R24, R42.reuse, PT ;  /* 0x0000002a1800720c */ /* 0x080fe40003f66270 */
[----:B------:R-:W-:Y:S01]  /*3f20*/  FSEL R88, R91, -INF , !P5 ;  /* 0xff8000005b587808 */ /* 0x000fe20006800000 */
[----:B------:R-:W-:Y:S01]  /*3f30*/  MUFU.TANH R46, R22 ;  /* 0x00000016002e7308 */ /* 0x000fe20000002400 */
[----:B------:R-:W-:-:S02]  /*3f40*/  ISETP.GE.AND P0, PT, R17, R42, PT ;  /* 0x0000002a1100720c */ /* 0x000fc40003f06270 */
[-C--:B------:R-:W-:Y:S02]  /*3f50*/  ISETP.GE.AND P5, PT, R24, R41.reuse, PT ;  /* 0x000000291800720c */ /* 0x080fe40003fa6270 */
[----:B------:R-:W-:Y:S02]  /*3f60*/  LOP3.LUT R10, R43, 0xe1, RZ, 0xfc, !PT ;  /* 0x000000e12b0a7812 */ /* 0x000fe400078efcff */
[----:B------:R-:W-:Y:S01]  /*3f70*/  FSEL R82, R82, -INF , !P3 ;  /* 0xff80000052527808 */ /* 0x000fe20005800000 */
[----:B------:R-:W-:Y:S01]  /*3f80*/  MUFU.TANH R45, R23 ;  /* 0x00000017002d7308 */ /* 0x000fe20000002400 */
[----:B------:R-:W-:Y:S02]  /*3f90*/  FSEL R51, R51, -INF , !P1 ;  /* 0xff80000033337808 */ /* 0x000fe40004800000 */
[----:B--2---:R-:W-:Y:S02]  /*3fa0*/  FSEL R66, R66, -INF , !P0 ;  /* 0xff80000042427808 */ /* 0x004fe40004000000 */
[----:B------:R-:W-:-:S02]  /*3fb0*/  ISETP.GE.AND P3, PT, R17, R41, PT ;  /* 0x000000291100720c */ /* 0x000fc40003f66270 */
[----:B------:R-:W-:Y:S01]  /*3fc0*/  FSEL R53, R59, -INF , !P5 ;  /* 0xff8000003b357808 */ /* 0x000fe20006800000 */
[----:B------:R-:W-:Y:S01]  /*3fd0*/  MUFU.TANH R60, R60 ;  /* 0x0000003c003c7308 */ /* 0x000fe20000002400 */
[C---:B------:R-:W-:Y:S02]  /*3fe0*/  ISETP.GE.AND P1, PT, R10.reuse, R42, PT ;  /* 0x0000002a0a00720c */ /* 0x040fe40003f26270 */
[----:B------:R-:W-:Y:S02]  /*3ff0*/  ISETP.GE.AND P0, PT, R10, R41, PT ;  /* 0x000000290a00720c */ /* 0x000fe40003f06270 */
[C---:B------:R-:W-:Y:S02]  /*4000*/  LOP3.LUT R8, R43.reuse, 0xd9, RZ, 0xfc, !PT ;  /* 0x000000d92b087812 */ /* 0x040fe400078efcff */
[----:B------:R-:W-:Y:S01]  /*4010*/  LOP3.LUT R10, R43, 0xe8, RZ, 0xfc, !PT ;  /* 0x000000e82b0a7812 */ /* 0x000fe200078efcff */
[----:B------:R2:W5:Y:S01]  /*4020*/  MUFU.TANH R59, R9 ;  /* 0x00000009003b7308 */ /* 0x0005620000002400 */
[----:B---3--:R-:W-:-:S02]  /*4030*/  FSEL R68, R68, -INF , !P2 ;  /* 0xff80000044447808 */ /* 0x008fc40005000000 */
[----:B------:R-:W-:Y:S02]  /*4040*/  FSEL R50, R50, -INF , !P3 ;  /* 0xff80000032327808 */ /* 0x000fe40005800000 */
[CC--:B------:R-:W-:Y:S02]  /*4050*/  ISETP.GE.AND P5, PT, R8.reuse, R42.reuse, PT ;  /* 0x0000002a0800720c */ /* 0x0c0fe40003fa6270 */
[----:B------:R-:W-:Y:S01]  /*4060*/  ISETP.GE.AND P2, PT, R8, R41, PT ;  /* 0x000000290800720c */ /* 0x000fe20003f46270 */
[----:B------:R-:W3:Y:S01]  /*4070*/  MUFU.TANH R44, R44 ;  /* 0x0000002c002c7308 */ /* 0x000ee20000002400 */
[----:B------:R-:W-:Y:S02]  /*4080*/  ISETP.GE.AND P3, PT, R10, R42, PT ;  /* 0x0000002a0a00720c */ /* 0x000fe40003f66270 */
[C---:B------:R-:W-:Y:S02]  /*4090*/  LOP3.LUT R8, R43.reuse, 0xe0, RZ, 0xfc, !PT ;  /* 0x000000e02b087812 */ /* 0x040fe400078efcff */
[----:B------:R-:W-:-:S02]  /*40a0*/  LOP3.LUT R4, R43, 0xf1, RZ, 0xfc, !PT ;  /* 0x000000f12b047812 */ /* 0x000fc400078efcff */
[----:B------:R-:W-:Y:S01]  /*40b0*/  FSEL R52, R52, -INF , !P6 ;  /* 0xff80000034347808 */ /* 0x000fe20007000000 */
[----:B------:R-:W-:Y:S01]  /*40c0*/  MUFU.TANH R2, R2 ;  /* 0x0000000200027308 */ /* 0x000fe20000002400 */
[----:B------:R-:W-:Y:S01]  /*40d0*/  FSEL R67, R57, -INF , !P4 ;  /* 0xff80000039437808 */ /* 0x000fe20006000000 */
[----:B------:R-:W-:Y:S01]  /*40e0*/  FMUL.FTZ R57, R5, UR4 ;  /* 0x0000000405397c20 */ /* 0x000fe20008410000 */
[----:B-1----:R-:W-:Y:S01]  /*40f0*/  FSEL R47, R47, -INF , !P0 ;  /* 0xff8000002f2f7808 */ /* 0x002fe20004000000 */
[----:B------:R-:W-:Y:S01]  /*4100*/  FMUL.FTZ R5, R6, UR4 ;  /* 0x0000000406057c20 */ /* 0x000fe20008410000 */
[----:B----4-:R-:W-:Y:S02]  /*4110*/  FSEL R62, R62, -INF , !P3 ;  /* 0xff8000003e3e7808 */ /* 0x010fe40005800000 */
[CC--:B------:R-:W-:Y:S01]  /*4120*/  ISETP.GE.AND P6, PT, R8.reuse, R42.reuse, PT ;  /* 0x0000002a0800720c */ /* 0x0c0fe20003fc6270 */
[----:B------:R-:W-:Y:S01]  /*4130*/  MUFU.TANH R58, R58 ;  /* 0x0000003a003a7308 */ /* 0x000fe20000002400 */
[----:B------:R-:W-:Y:S01]  /*4140*/  ISETP.GE.AND P4, PT, R8, R41, PT ;  /* 0x000000290800720c */ /* 0x000fe20003f86270 */
[----:B------:R-:W-:Y:S01]  /*4150*/  FMUL.FTZ R8, R11, UR4 ;  /* 0x000000040b087c20 */ /* 0x000fe20008410000 */
[----:B------:R-:W-:-:S02]  /*4160*/  ISETP.GE.AND P0, PT, R4, R42, PT ;  /* 0x0000002a0400720c */ /* 0x000fc40003f06270 */
[----:B------:R-:W-:Y:S01]  /*4170*/  ISETP.GE.AND P3, PT, R4, R41, PT ;  /* 0x000000290400720c */ /* 0x000fe20003f66270 */
[----:B------:R-:W-:Y:S01]  /*4180*/  FMUL.FTZ R4, R7, UR4 ;  /* 0x0000000407047c20 */ /* 0x000fe20008410000 */
[----:B--2---:R-:W-:Y:S01]  /*4190*/  LOP3.LUT R9, R43, 0xe9, RZ, 0xfc, !PT ;  /* 0x000000e92b097812 */ /* 0x004fe200078efcff */
[----:B------:R-:W1:Y:S01]  /*41a0*/  MUFU.TANH R8, R8 ;  /* 0x0000000800087308 */ /* 0x000e620000002400 */
[----:B-----5:R-:W-:Y:S02]  /*41b0*/  FSEL R59, R59, -INF , !P0 ;  /* 0xff8000003b3b7808 */ /* 0x020fe40004000000 */
[----:B------:R-:W-:Y:S02]  /*41c0*/  FSEL R65, R65, -INF , !P5 ;  /* 0xff80000041417808 */ /* 0x000fe40006800000 */
[----:B------:R-:W-:Y:S02]  /*41d0*/  FSEL R49, R49, -INF , !P2 ;  /* 0xff80000031317808 */ /* 0x000fe40005000000 */
[----:B------:R-:W-:Y:S01]  /*41e0*/  FSEL R64, R64, -INF , !P6 ;  /* 0xff80000040407808 */ /* 0x000fe20007000000 */
[----:B------:R-:W-:Y:S01]  /*41f0*/  MUFU.TANH R57, R57 ;  /* 0x0000003900397308 */ /* 0x000fe20000002400 */
[----:B------:R-:W-:-:S02]  /*4200*/  ISETP.NE.AND P0, PT, R40, 0x1, PT ;  /* 0x000000012800780c */ /* 0x000fc40003f05270 */
[-C--:B------:R-:W-:Y:S02]  /*4210*/  ISETP.GE.AND P5, PT, R10, R41.reuse, PT ;  /* 0x000000290a00720c */ /* 0x080fe40003fa6270 */
[C---:B------:R-:W-:Y:S02]  /*4220*/  ISETP.GE.AND P2, PT, R9.reuse, R42, PT ;  /* 0x0000002a0900720c */ /* 0x040fe40003f46270 */
[----:B------:R-:W-:Y:S01]  /*4230*/  ISETP.GE.AND P6, PT, R9, R41, PT ;  /* 0x000000290900720c */ /* 0x000fe20003fc6270 */
[----:B------:R-:W2:Y:S01]  /*4240*/  MUFU.TANH R5, R5 ;  /* 0x0000000500057308 */ /* 0x000ea20000002400 */
[C---:B------:R-:W-:Y:S02]  /*4250*/  LOP3.LUT R9, R43.reuse, 0xf0, RZ, 0xfc, !PT ;  /* 0x000000f02b097812 */ /* 0x040fe400078efcff */
[----:B------:R-:W-:Y:S02]  /*4260*/  LOP3.LUT R6, R43, 0xf8, RZ, 0xfc, !PT ;  /* 0x000000f82b067812 */ /* 0x000fe400078efcff */
[----:B------:R-:W-:-:S02]  /*4270*/  FSEL R48, R48, -INF , !P4 ;  /* 0xff80000030307808 */ /* 0x000fc40006000000 */
[----:B------:R-:W-:Y:S01]  /*4280*/  FSEL R63, R63, -INF , !P1 ;  /* 0xff8000003f3f7808 */ /* 0x000fe20004800000 */
[----:B------:R-:W4:Y:S01]  /*4290*/  MUFU.TANH R4, R4 ;  /* 0x0000000400047308 */ /* 0x000f220000002400 */
[----:B------:R-:W-:Y:S02]  /*42a0*/  FSEL R46, R46, -INF , !P5 ;  /* 0xff8000002e2e7808 */ /* 0x000fe40006800000 */
[----:B------:R-:W-:Y:S01]  /*42b0*/  FSEL R61, R16, -INF , !P2 ;  /* 0xff800000103d7808 */ /* 0x000fe20005000000 */
[----:B------:R-:W-:Y:S01]  /*42c0*/  BAR.SYNC.DEFER_BLOCKING 0x0 ;  /* 0x0000000000007b1d */ /* 0x000fe20000010000 */
[CC--:B------:R-:W-:Y:S02]  /*42d0*/  ISETP.GE.AND P4, PT, R9.reuse, R42.reuse, PT ;  /* 0x0000002a0900720c */ /* 0x0c0fe40003f86270 */
[----:B------:R-:W-:Y:S02]  /*42e0*/  ISETP.GE.AND P1, PT, R9, R41, PT ;  /* 0x000000290900720c */ /* 0x000fe40003f26270 */
[----:B------:R-:W-:-:S02]  /*42f0*/  ISETP.GE.AND P5, PT, R6, R42, PT ;  /* 0x0000002a0600720c */ /* 0x000fc40003fa6270 */
[----:B------:R-:W-:Y:S02]  /*4300*/  ISETP.GE.AND P2, PT, R6, R41, PT ;  /* 0x000000290600720c */ /* 0x000fe40003f46270 */
[----:B------:R-:W-:Y:S02]  /*4310*/  LOP3.LUT R6, R43, 0xf9, RZ, 0xfc, !PT ;  /* 0x000000f92b067812 */ /* 0x000fe400078efcff */
[----:B------:R-:W-:Y:S02]  /*4320*/  FSEL R45, R45, -INF , !P6 ;  /* 0xff8000002d2d7808 */ /* 0x000fe40007000000 */
[----:B------:R-:W-:Y:S02]  /*4330*/  FSEL R60, R60, -INF , !P4 ;  /* 0xff8000003c3c7808 */ /* 0x000fe40006000000 */
[----:B---3--:R-:W-:Y:S02]  /*4340*/  FSEL R44, R44, -INF , !P1 ;  /* 0xff8000002c2c7808 */ /* 0x008fe40004800000 */
[----:B------:R-:W-:-:S02]  /*4350*/  ISETP.GE.AND P6, PT, R43, R42, PT ;  /* 0x0000002a2b00720c */ /* 0x000fc40003fc6270 */
[C---:B------:R-:W-:Y:S02]  /*4360*/  ISETP.GE.AND P4, PT, R6.reuse, R42, PT ;  /* 0x0000002a0600720c */ /* 0x040fe40003f86270 */
[----:B------:R-:W-:Y:S02]  /*4370*/  ISETP.GE.AND P1, PT, R6, R41, PT ;  /* 0x000000290600720c */ /* 0x000fe40003f26270 */
[----:B-1----:R-:W-:Y:S02]  /*4380*/  FSEL R43, R8, -INF , !P3 ;  /* 0xff800000082b7808 */ /* 0x002fe40005800000 */
[----:B------:R-:W-:Y:S02]  /*4390*/  FSEL R58, R58, -INF , !P5 ;  /* 0xff8000003a3a7808 */ /* 0x000fe40006800000 */
[----:B--2---:R-:W-:Y:S02]  /*43a0*/  FSEL R42, R5, -INF , !P2 ;  /* 0xff800000052a7808 */ /* 0x004fe40005000000 */
[----:B------:R-:W-:-:S02]  /*43b0*/  FSEL R6, R2, -INF , !P6 ;  /* 0xff80000002067808 */ /* 0x000fc40007000000 */
[----:B------:R-:W-:Y:S02]  /*43c0*/  FSEL R57, R57, -INF , !P4 ;  /* 0xff80000039397808 */ /* 0x000fe40006000000 */
[----:B----4-:R-:W-:Y:S01]  /*43d0*/  FSEL R41, R4, -INF , !P1 ;  /* 0xff80000004297808 */ /* 0x010fe20004800000 */
        /* <DEDUP_REMOVED lines=14> */
.L_x_1352:
        /* <DEDUP_REMOVED lines=40> */
[C---:B------:R-:W-:Y:S02]  /*4740*/  IMAD.WIDE R12, R7.reuse, 0x4, R240 ;  /* 0x00000004070c7825 */ /* 0x040fe400078e02f0 */
[----:B------:R-:W2:Y:S04]  /*4750*/  LDG.E R9, desc[UR24][R8.64] ;  /* 0x0000001808097981 */ /* 0x000ea8000c1e1900 */
[----:B------:R-:W2:Y:S01]  /*4760*/  LDG.E R2, desc[UR24][R12.64] ;  /* 0x000000180c027981 */ /* 0x000ea2000c1e1900 */
[----:B------:R-:W-:-:S04]  /*4770*/  IMAD.IADD R4, R7, 0x1, -R4 ;  /* 0x0000000107047824 */ /* 0x000fc800078e0a04 */
[----:B------:R-:W-:-:S04]  /*4780*/  IMAD R5, R4, R5, -0x100 ;  /* 0xffffff0004057424 */ /* 0x000fc800078e0205 */
[----:B------:R-:W-:Y:S01]  /*4790*/  IMAD.WIDE.U32 R14, R5, R32, RZ ;  /* 0x00000020050e7225 */ /* 0x000fe200078e00ff */
[----:B------:R-:W-:-:S05]  /*47a0*/  SHF.R.S32.HI R7, RZ, 0x1f, R5 ;  /* 0x0000001fff077819 */ /* 0x000fca0000011405 */
[----:B------:R-:W-:-:S04]  /*47b0*/  IMAD R4, R7, R32, RZ ;  /* 0x0000002007047224 */ /* 0x000fc800078e02ff */
        /* <DEDUP_REMOVED lines=10> */
.L_x_1353:
[C---:B------:R-:W-:Y:S01]  /*4860*/  LEA R8, P1, R11.reuse, R232, 0x1 ;  /* 0x000000e80b087211 */ /* 0x040fe200078208ff */
[----:B------:R-:W-:Y:S01]  /*4870*/  @!PT LDS RZ, [RZ] ;  /* 0x00000000fffff984 */ /* 0x000fe20000000800 */
[----:B------:R-:W-:Y:S01]  /*4880*/  @!PT LDS RZ, [RZ] ;  /* 0x00000000fffff984 */ /* 0x000fe20000000800 */
[----:B------:R-:W-:Y:S01]  /*4890*/  @!PT LDS RZ, [RZ] ;  /* 0x00000000fffff984 */ /* 0x000fe20000000800 */
[----:B------:R1:W-:Y:S03]  /*48a0*/  LDGSTS.E.BYPASS.LTC128B.128 [R245+0x1000], desc[UR24][R232.64] ;  /* 0x01000000e8f57fae */ /* 0x0003e6000b981a18 */
[----:B------:R-:W-:Y:S02]  /*48b0*/  IADD3 R4, P2, PT, R8, R69, RZ ;  /* 0x0000004508047210 */ /* 0x000fe40007f5e0ff */
[----:B------:R-:W-:Y:S02]  /*48c0*/  LEA.HI.X R9, R11, R233, R10, 0x1, P1 ;  /* 0x000000e90b097211 */ /* 0x000fe400008f0c0a */
        /* <DEDUP_REMOVED lines=19> */
.L_x_1351:
        /* <DEDUP_REMOVED lines=70> */
[----:B--2---:R-:W-:-:S03]  /*4e60*/  FMNMX.FTZ R7, R8, R7, !PT ;  /* 0x0000000708077209 */ /* 0x004fc60007810000 */
[----:B------:R-:W-:Y:S01]  /*4e70*/  LDSM.16.MT88.4 R8, [R150+0x5400] ;  /* 0x005400009608783b */ /* 0x000fe20000004200 */
[----:B---3--:R-:W-:-:S03]  /*4e80*/  FMNMX.FTZ R5, R4, R5, !PT ;  /* 0x0000000504057209 */ /* 0x008fc60007810000 */
[----:B------:R-:W2:Y:S04]  /*4e90*/  SHFL.BFLY PT, R2, R7, 0x1, 0x1f ;  /* 0x0c201f0007027f89 */ /* 0x000ea800000e0000 */
[----:B------:R-:W3:Y:S01]  /*4ea0*/  SHFL.BFLY PT, R0, R5, 0x1, 0x1f ;  /* 0x0c201f0005007f89 */ /* 0x000ee200000e0000 */
[----:B--2---:R-:W-:-:S04]  /*4eb0*/  FMNMX.FTZ R2, R7, R2, !PT ;  /* 0x0000000207027209 */ /* 0x004fc80007810000 */
[C---:B------:R-:W-:Y:S01]  /*4ec0*/  FSETP.NEU.FTZ.AND P1, PT, R2.reuse, -INF , PT ;  /* 0xff8000000200780b */ /* 0x040fe20003f3d000 */
[----:B-1----:R-:W-:Y:S01]  /*4ed0*/  FMUL.FTZ R69, R2, UR4 ;  /* 0x0000000402457c20 */ /* 0x002fe20008410000 */
[----:B---3--:R-:W-:-:S04]  /*4ee0*/  FMNMX.FTZ R0, R5, R0, !PT ;  /* 0x0000000005007209 */ /* 0x008fc80007810000 */
[----:B------:R-:W-:Y:S01]  /*4ef0*/  FSEL R69, R69, RZ, P1 ;  /* 0x000000ff45457208 */ /* 0x000fe20000800000 */
[C---:B------:R-:W-:Y:S01]  /*4f00*/  FMUL.FTZ R75, R0.reuse, UR4 ;  /* 0x00000004004b7c20 */ /* 0x040fe20008410000 */
[----:B------:R-:W-:-:S03]  /*4f10*/  FSETP.NEU.FTZ.AND P1, PT, R0, -INF , PT ;  /* 0xff8000000000780b */ /* 0x000fc60003f3d000 */
[--C-:B------:R-:W-:Y:S01]  /*4f20*/  FFMA.FTZ R6, R6, UR4, -R69.reuse ;  /* 0x0000000406067c23 */ /* 0x100fe20008010845 */
[----:B------:R-:W-:Y:S01]  /*4f30*/  FSEL R75, R75, RZ, P1 ;  /* 0x000000ff4b4b7208 */ /* 0x000fe20000800000 */
[--C-:B------:R-:W-:Y:S01]  /*4f40*/  FFMA.FTZ R103, R124, UR4, -R69.reuse ;  /* 0x000000047c677c23 */ /* 0x100fe20008010845 */
[--C-:B------:R-:W-:Y:S01]  /*4f50*/  FFMA.FTZ R95, R110, UR4, -R69.reuse ;  /* 0x000000046e5f7c23 */ /* 0x100fe20008010845 */
[----:B------:R1:W-:Y:S01]  /*4f60*/  MUFU.EX2 R124, R6 ;  /* 0x00000006007c7308 */ /* 0x0003e20000000800 */
[----:B------:R-:W-:Y:S01]  /*4f70*/  FFMA.FTZ R89, R89, UR4, -R69 ;  /* 0x0000000459597c23 */ /* 0x000fe20008010845 */
[--C-:B------:R-:W-:Y:S01]  /*4f80*/  FFMA.FTZ R101, R122, UR4, -R75.reuse ;  /* 0x000000047a657c23 */ /* 0x100fe2000801084b */
[--C-:B------:R-:W-:Y:S01]  /*4f90*/  FFMA.FTZ R93, R108, UR4, -R75.reuse ;  /* 0x000000046c5d7c23 */ /* 0x100fe2000801084b */
[--C-:B------:R-:W-:Y:S01]  /*4fa0*/  FFMA.FTZ R83, R83, UR4, -R75.reuse ;  /* 0x0000000453537c23 */ /* 0x100fe2000801084b */
[----:B------:R-:W-:Y:S01]  /*4fb0*/  FFMA.FTZ R79, R79, UR4, -R75 ;  /* 0x000000044f4f7c23 */ /* 0x000fe2000801084b */
[----:B------:R-:W2:Y:S01]  /*4fc0*/  MUFU.EX2 R103, R103 ;  /* 0x0000006700677308 */ /* 0x000ea20000000800 */
[--C-:B------:R-:W-:Y:S01]  /*4fd0*/  FFMA.FTZ R39, R39, UR4, -R69.reuse ;  /* 0x0000000427277c23 */ /* 0x100fe20008010845 */
[--C-:B------:R-:W-:Y:S01]  /*4fe0*/  FFMA.FTZ R37, R37, UR4, -R69.reuse ;  /* 0x0000000425257c23 */ /* 0x100fe20008010845 */
[--C-:B------:R-:W-:Y:S01]  /*4ff0*/  FFMA.FTZ R91, R104, UR4, -R69.reuse ;  /* 0x00000004685b7c23 */ /* 0x100fe20008010845 */
[----:B------:R3:W-:Y:S01]  /*5000*/  MUFU.EX2 R110, R89 ;  /* 0x00000059006e7308 */ /* 0x0007e20000000800 */
[----:B------:R-:W-:Y:S01]  /*5010*/  FFMA.FTZ R81, R90, UR4, -R69 ;  /* 0x000000045a517c23 */ /* 0x000fe20008010845 */
[----:B------:R-:W-:Y:S01]  /*5020*/  FFMA.FTZ R98, R98, UR4, -R75 ;  /* 0x0000000462627c23 */ /* 0x000fe2000801084b */
[--C-:B------:R-:W-:Y:S01]  /*5030*/  FFMA.FTZ R28, R35, UR4, -R69.reuse ;  /* 0x00000004231c7c23 */ /* 0x100fe20008010845 */
[----:B-1----:R-:W1:Y:S01]  /*5040*/  LDSM.16.MT88.4 R4, [R3+0x5000] ;  /* 0x005000000304783b */ /* 0x002e620000004200 */
[----:B------:R-:W4:Y:S01]  /*5050*/  MUFU.EX2 R95, R95 ;  /* 0x0000005f005f7308 */ /* 0x000f220000000800 */
[--C-:B------:R-:W-:Y:S01]  /*5060*/  FFMA.FTZ R107, R34, UR4, -R69.reuse ;  /* 0x00000004226b7c23 */ /* 0x100fe20008010845 */
[----:B------:R-:W-:Y:S01]  /*5070*/  FFMA.FTZ R78, R78, UR4, -R69 ;  /* 0x000000044e4e7c23 */ /* 0x000fe20008010845 */
[----:B------:R-:W-:Y:S01]  /*5080*/  LDSM.16.MT88.4 R32, [R150+0x5800] ;  /* 0x005800009620783b */ /* 0x000fe20000004200 */
[----:B------:R5:W-:Y:S01]  /*5090*/  MUFU.EX2 R122, R83 ;  /* 0x00000053007a7308 */ /* 0x000be20000000800 */
[----:B--2---:R-:W-:Y:S01]  /*50a0*/  F2FP.F16.F32.PACK_AB R12, R103, R124 ;  /* 0x0000007c670c723e */ /* 0x004fe200000000ff */
[--C-:B------:R-:W-:Y:S01]  /*50b0*/  FFMA.FTZ R99, R73, UR4, -R75.reuse ;  /* 0x0000000449637c23 */ /* 0x100fe2000801084b */
[--C-:B------:R-:W-:Y:S01]  /*50c0*/  FFMA.FTZ R117, R72, UR4, -R75.reuse ;  /* 0x0000000448757c23 */ /* 0x100fe2000801084b */
[----:B------:R-:W2:Y:S01]  /*50d0*/  MUFU.EX2 R101, R101 ;  /* 0x0000006500657308 */ /* 0x000ea20000000800 */
[--C-:B---3--:R-:W-:Y:S01]  /*50e0*/  FFMA.FTZ R89, R74, UR4, -R75.reuse ;  /* 0x000000044a597c23 */ /* 0x108fe2000801084b */
[--C-:B------:R-:W-:Y:S01]  /*50f0*/  FFMA.FTZ R74, R36, UR4, -R75.reuse ;  /* 0x00000004244a7c23 */ /* 0x100fe2000801084b */
[----:B------:R-:W-:Y:S01]  /*5100*/  FFMA.FTZ R115, R71, UR4, -R75 ;  /* 0x0000000447737c23 */ /* 0x000fe2000801084b */
[----:B------:R3:W-:Y:S01]  /*5110*/  MUFU.EX2 R108, R79 ;  /* 0x0000004f006c7308 */ /* 0x0007e20000000800 */
[----:B------:R-:W-:Y:S01]  /*5120*/  FFMA.FTZ R109, R70, UR4, -R69 ;  /* 0x00000004466d7c23 */ /* 0x000fe20008010845 */
[----:B----4-:R-:W-:Y:S01]  /*5130*/  F2FP.F16.F32.PACK_AB R14, R95, R110 ;  /* 0x0000006e5f0e723e */ /* 0x010fe200000000ff */
[--C-:B------:R-:W-:Y:S01]  /*5140*/  FFMA.FTZ R97, R97, UR4, -R75.reuse ;  /* 0x0000000461617c23 */ /* 0x100fe2000801084b */
[----:B------:R-:W4:Y:S01]  /*5150*/  MUFU.EX2 R93, R93 ;  /* 0x0000005d005d7308 */ /* 0x000f220000000800 */
[--C-:B------:R-:W-:Y:S01]  /*5160*/  FFMA.FTZ R118, R118, UR4, -R75.reuse ;  /* 0x0000000476767c23 */ /* 0x100fe2000801084b */
[----:B-----5:R-:W-:Y:S01]  /*5170*/  FFMA.FTZ R83, R38, UR4, -R75 ;  /* 0x0000000426537c23 */ /* 0x020fe2000801084b */
[--C-:B------:R-:W-:Y:S01]  /*5180*/  FFMA.FTZ R113, R87, UR4, -R69.reuse ;  /* 0x0000000457717c23 */ /* 0x100fe20008010845 */
[----:B------:R-:W-:Y:S01]  /*5190*/  MUFU.EX2 R104, R39 ;  /* 0x0000002700687308 */ /* 0x000fe20000000800 */
[--C-:B------:R-:W-:Y:S01]  /*51a0*/  FFMA.FTZ R111, R92, UR4, -R69.reuse ;  /* 0x000000045c6f7c23 */ /* 0x100fe20008010845 */
[----:B--2---:R-:W-:Y:S01]  /*51b0*/  F2FP.F16.F32.PACK_AB R13, R101, R122 ;  /* 0x0000007a650d723e */ /* 0x004fe200000000ff */
[----:B------:R-:W-:Y:S01]  /*51c0*/  FFMA.FTZ R105, R105, UR4, -R69 ;  /* 0x0000000469697c23 */ /* 0x000fe20008010845 */
[----:B------:R2:W-:Y:S01]  /*51d0*/  MUFU.EX2 R90, R37 ;  /* 0x00000025005a7308 */ /* 0x0005e20000000800 */
[----:B------:R-:W-:Y:S01]  /*51e0*/  FFMA.FTZ R152, R152, UR4, -R75 ;  /* 0x0000000498987c23 */ /* 0x000fe2000801084b */
[--C-:B---3--:R-:W-:Y:S01]  /*51f0*/  FFMA.FTZ R79, R80, UR4, -R69.reuse ;  /* 0x00000004504f7c23 */ /* 0x108fe20008010845 */
[----:B------:R-:W-:Y:S01]  /*5200*/  FFMA.FTZ R252, R252, UR4, -R69 ;  /* 0x00000004fcfc7c23 */ /* 0x000fe20008010845 */
[----:B------:R-:W3:Y:S01]  /*5210*/  MUFU.EX2 R91, R91 ;  /* 0x0000005b005b7308 */ /* 0x000ee20000000800 */
[--C-:B------:R-:W-:Y:S01]  /*5220*/  FFMA.FTZ R250, R250, UR4, -R75.reuse ;  /* 0x00000004fafa7c23 */ /* 0x100fe2000801084b */
        /* <DEDUP_REMOVED lines=8> */
[----:B--2---:R-:W2:Y:S01]  /*52b0*/  LDSM.16.MT88.4 R36, [R3+0x5400] ;  /* 0x005400000324783b */ /* 0x004ea20000004200 */
[----:B------:R-:W-:Y:S01]  /*52c0*/  FFMA.FTZ R125, R164, UR4, -R75 ;  /* 0x00000004a47d7c23 */ /* 0x000fe2000801084b */
[----:B------:R-:W4:Y:S01]  /*52d0*/  MUFU.EX2 R89, R89 ;  /* 0x0000005900597308 */ /* 0x000f220000000800 */
[--C-:B------:R-:W-:Y:S01]  /*52e0*/  FFMA.FTZ R119, R160, UR4, -R69.reuse ;  /* 0x00000004a0777c23 */ /* 0x100fe20008010845 */
[----:B------:R-:W-:Y:S01]  /*52f0*/  FFMA.FTZ R123, R166, UR4, -R69 ;  /* 0x00000004a67b7c23 */ /* 0x000fe20008010845 */
[--C-:B------:R-:W-:Y:S01]  /*5300*/  FFMA.FTZ R127, R178, UR4, -R75.reuse ;  /* 0x00000004b27f7c23 */ /* 0x100fe2000801084b */
[----:B------:R-:W-:Y:S01]  /*5310*/  MUFU.EX2 R83, R83 ;  /* 0x0000005300537308 */ /* 0x000fe20000000800 */
[C---:B------:R-:W-:Y:S01]  /*5320*/  HMMA.16816.F32 R20, R12.reuse, R22, RZ ;  /* 0x000000160c14723c */ /* 0x040fe200000018ff */
[----:B------:R-:W-:Y:S01]  /*5330*/  FFMA.FTZ R180, R180, UR4, -R75 ;  /* 0x00000004b4b47c23 */ /* 0x000fe2000801084b */
[----:B------:R-:W-:Y:S01]  /*5340*/  FFMA.FTZ R222, R222, UR4, -R69 ;  /* 0x00000004dede7c23 */ /* 0x000fe20008010845 */
[----:B------:R-:W5:Y:S01]  /*5350*/  MUFU.EX2 R74, R74 ;  /* 0x0000004a004a7308 */ /* 0x000f620000000800 */
[----:B------:R-:W-:Y:S01]  /*5360*/  FFMA.FTZ R220, R220, UR4, -R75 ;  /* 0x00000004dcdc7c23 */ /* 0x000fe2000801084b */
[--C-:B------:R-:W-:Y:S01]  /*5370*/  FFMA.FTZ R129, R216, UR4, -R69.reuse ;  /* 0x00000004d8817c23 */ /* 0x100fe20008010845 */
[----:B------:R-:W-:Y:S01]  /*5380*/  FFMA.FTZ R131, R200, UR4, -R69 ;  /* 0x00000004c8837c23 */ /* 0x000fe20008010845 */
[----:B------:R5:W-:Y:S01]  /*5390*/  MUFU.EX2 R80, R28 ;  /* 0x0000001c00507308 */ /* 0x000be20000000800 */
[C---:B-1----:R-:W-:Y:S01]  /*53a0*/  HMMA.16816.F32 R16, R12.reuse, R4, RZ ;  /* 0x000000040c10723c */ /* 0x042fe200000018ff */
[----:B---3--:R-:W-:Y:S01]  /*53b0*/  F2FP.F16.F32.PACK_AB R4, R91, R104 ;  /* 0x000000685b04723e */ /* 0x008fe200000000ff */
[--C-:B------:R-:W-:Y:S01]  /*53c0*/  FFMA.FTZ R135, R206, UR4, -R75.reuse ;  /* 0x00000004ce877c23 */ /* 0x100fe2000801084b */
[----:B----4-:R-:W-:Y:S01]  /*53d0*/  F2FP.F16.F32.PACK_AB R5, R89, R98 ;  /* 0x000000625905723e */ /* 0x010fe200000000ff */
[----:B------:R-:W1:Y:S01]  /*53e0*/  MUFU.EX2 R79, R79 ;  /* 0x0000004f004f7308 */ /* 0x000e620000000800 */
[--C-:B------:R-:W-:Y:S01]  /*53f0*/  FFMA.FTZ R133, R210, UR4, -R75.reuse ;  /* 0x00000004d2857c23 */ /* 0x100fe2000801084b */
[----:B------:R-:W-:Y:S01]  /*5400*/  FFMA.FTZ R208, R208, UR4, -R75 ;  /* 0x00000004d0d07c23 */ /* 0x000fe2000801084b */
[----:B------:R-:W-:Y:S01]  /*5410*/  FFMA.FTZ R214, R214, UR4, -R69 ;  /* 0x00000004d6d67c23 */ /* 0x000fe20008010845 */
[----:B------:R-:W-:Y:S01]  /*5420*/  HMMA.16816.F32 R12, R12, R6, RZ ;  /* 0x000000060c0c723c */ /* 0x000fe200000018ff */
[----:B------:R-:W-:Y:S01]  /*5430*/  F2FP.F16.F32.PACK_AB R6, R81, R90 ;  /* 0x0000005a5106723e */ /* 0x000fe200000000ff */
[----:B------:R-:W-:Y:S01]  /*5440*/  MUFU.EX2 R78, R78 ;  /* 0x0000004e004e7308 */ /* 0x000fe20000000800 */
[----:B-----5:R-:W-:Y:S01]  /*5450*/  F2FP.F16.F32.PACK_AB R7, R74, R83 ;  /* 0x000000534a07723e */ /* 0x020fe200000000ff */
[----:B------:R-:W-:Y:S01]  /*5460*/  FFMA.FTZ R212, R212, UR4, -R75 ;  /* 0x00000004d4d47c23 */ /* 0x000fe2000801084b */
[----:B------:R-:W3:Y:S01]  /*5470*/  LDSM.16.MT88.4 R28, [R3+0x5800] ;  /* 0x00580000031c783b */ /* 0x000ee20000004200 */
[----:B------:R4:W-:Y:S01]  /*5480*/  MUFU.EX2 R72, R99 ;  /* 0x0000006300487308 */ /* 0x0009e20000000800 */
[--C-:B------:R-:W-:Y:S01]  /*5490*/  FFMA.FTZ R137, R204, UR4, -R69.reuse ;  /* 0x00000004cc897c23 */ /* 0x100fe20008010845 */
[----:B------:R-:W-:Y:S01]  /*54a0*/  FFMA.FTZ R139, R196, UR4, -R69 ;  /* 0x00000004c48b7c23 */ /* 0x000fe20008010845 */
[----:B------:R-:W-:Y:S01]  /*54b0*/  FFMA.FTZ R143, R190, UR4, -R75 ;  /* 0x00000004be8f7c23 */ /* 0x000fe2000801084b */
[C---:B------:R-:W-:Y:S01]  /*54c0*/  HMMA.16816.F32 R24, R4.reuse, R8, R24 ;  /* 0x000000080418723c */ /* 0x040fe20000001818 */
[----:B------:R-:W-:Y:S01]  /*54d0*/  FFMA.FTZ R9, R77, UR4, -R69 ;  /* 0x000000044d097c23 */ /* 0x000fe20008010845 */
[--C-:B------:R-:W-:Y:S01]  /*54e0*/  FFMA.FTZ R8, R76, UR4, -R75.reuse ;  /* 0x000000044c087c23 */ /* 0x100fe2000801084b */
[----:B------:R5:W-:Y:S01]  /*54f0*/  MUFU.EX2 R77, R107 ;  /* 0x0000006b004d7308 */ /* 0x000be20000000800 */
[--C-:B------:R-:W-:Y:S01]  /*5500*/  FFMA.FTZ R145, R184, UR4, -R75.reuse ;  /* 0x00000004b8917c23 */ /* 0x100fe2000801084b */
[----:B------:R-:W-:Y:S01]  /*5510*/  FFMA.FTZ R182, R182, UR4, -R75 ;  /* 0x00000004b6b67c23 */ /* 0x000fe2000801084b */
[--C-:B------:R-:W-:Y:S01]  /*5520*/  FFMA.FTZ R198, R198, UR4, -R69.reuse ;  /* 0x00000004c6c67c23 */ /* 0x100fe20008010845 */
[----:B------:R-:W-:Y:S01]  /*5530*/  MUFU.EX2 R76, R9 ;  /* 0x00000009004c7308 */ /* 0x000fe20000000800 */
[C---:B------:R-:W-:Y:S01]  /*5540*/  HMMA.16816.F32 R20, R4.reuse, R10, R20 ;  /* 0x0000000a0414723c */ /* 0x040fe20000001814 */
[----:B------:R-:W-:Y:S01]  /*5550*/  FFMA.FTZ R194, R194, UR4, -R69 ;  /* 0x00000004c2c27c23 */ /* 0x000fe20008010845 */
[--C-:B----4-:R-:W-:Y:S01]  /*5560*/  FFMA.FTZ R99, R116, UR4, -R75.reuse ;  /* 0x0000000474637c23 */ /* 0x110fe2000801084b */
[----:B------:R4:W4:Y:S01]  /*5570*/  MUFU.EX2 R73, R8 ;  /* 0x0000000800497308 */ /* 0x0009220000000800 */
[----:B------:R-:W-:Y:S01]  /*5580*/  FFMA.FTZ R188, R188, UR4, -R75 ;  /* 0x00000004bcbc7c23 */ /* 0x000fe2000801084b */
[--C-:B------:R-:W-:Y:S01]  /*5590*/  FFMA.FTZ R141, R192, UR4, -R69.reuse ;  /* 0x00000004c08d7c23 */ /* 0x100fe20008010845 */
[----:B------:R-:W-:Y:S01]  /*55a0*/  FFMA.FTZ R147, R176, UR4, -R69 ;  /* 0x00000004b0937c23 */ /* 0x000fe20008010845 */
[----:B------:R4:W-:Y:S01]  /*55b0*/  MUFU.EX2 R71, R117 ;  /* 0x0000007500477308 */ /* 0x0009e20000000800 */
[C---:B--2---:R-:W-:Y:S01]  /*55c0*/  HMMA.16816.F32 R16, R4.reuse, R36, R16 ;  /* 0x000000240410723c */ /* 0x044fe20000001810 */
[----:B-1----:R-:W-:Y:S01]  /*55d0*/  F2FP.F16.F32.PACK_AB R36, R79, R80 ;  /* 0x000000504f24723e */ /* 0x002fe200000000ff */
[--C-:B-----5:R-:W-:Y:S01]  /*55e0*/  FFMA.FTZ R107, R85, UR4, -R75.reuse ;  /* 0x00000004556b7c23 */ /* 0x120fe2000801084b */
[----:B------:R-:W1:Y:S01]  /*55f0*/  MUFU.EX2 R70, R115 ;  /* 0x0000007300467308 */ /* 0x000e620000000800 */
[--C-:B------:R-:W-:Y:S01]  /*5600*/  FFMA.FTZ R149, R172, UR4, -R75.reuse ;  /* 0x00000004ac957c23 */ /* 0x100fe2000801084b */
[--C-:B------:R-:W-:Y:S01]  /*5610*/  FFMA.FTZ R151, R156, UR4, -R75.reuse ;  /* 0x000000049c977c23 */ /* 0x100fe2000801084b */
[--C-:B------:R-:W-:Y:S01]  /*5620*/  FFMA.FTZ R154, R154, UR4, -R75.reuse ;  /* 0x000000049a9a7c23 */ /* 0x100fe2000801084b */
[----:B------:R2:W5:Y:S01]  /*5630*/  MUFU.EX2 R87, R109 ;  /* 0x0000006d00577308 */ /* 0x0005620000000800 */
[----:B------:R-:W-:Y:S01]  /*5640*/  HMMA.16816.F32 R12, R4, R38, R12 ;  /* 0x00000026040c723c */ /* 0x000fe2000000180c */
[----:B----4-:R-:W4:Y:S01]  /*5650*/  LDSM.16.MT88.4 R8, [R150+0x5c00] ;  /* 0x005c00009608783b */ /* 0x010f220000004200 */
[----:B------:R-:W-:Y:S01]  /*5660*/  F2FP.F16.F32.PACK_AB R37, R72, R73 ;  /* 0x000000494825723e */ /* 0x000fe200000000ff */
[----:B------:R3:W-:Y:S01]  /*5670*/  MUFU.EX2 R92, R113 ;  /* 0x00000071005c7308 */ /* 0x0007e20000000800 */
[----:B------:R-:W-:Y:S01]  /*5680*/  F2FP.F16.F32.PACK_AB R38, R77, R78 ;  /* 0x0000004e4d26723e */ /* 0x000fe200000000ff */
[----:B------:R-:W4:Y:S01]  /*5690*/  LDSM.16.MT88.4 R4, [R3+0x5c00] ;  /* 0x005c00000304783b */ /* 0x000f220000004200 */
[----:B------:R-:W-:Y:S01]  /*56a0*/  FFMA.FTZ R117, R226, UR4, -R75 ;  /* 0x00000004e2757c23 */ /* 0x000fe2000801084b */
[----:B------:R3:W3:Y:S01]  /*56b0*/  MUFU.EX2 R85, R111 ;  /* 0x0000006f00557308 */ /* 0x0006e20000000800 */
[--C-:B------:R-:W-:Y:S01]  /*56c0*/  FFMA.FTZ R186, R186, UR4, -R69.reuse ;  /* 0x00000004baba7c23 */ /* 0x100fe20008010845 */
[----:B-1----:R-:W-:Y:S01]  /*56d0*/  F2FP.F16.F32.PACK_AB R39, R70, R71 ;  /* 0x000000474627723e */ /* 0x002fe200000000ff */
[--C-:B------:R-:W-:Y:S01]  /*56e0*/  FFMA.FTZ R115, R158, UR4, -R69.reuse ;  /* 0x000000049e737c23 */ /* 0x100fe20008010845 */
[----:B------:R1:W-:Y:S01]  /*56f0*/  MUFU.EX2 R116, R107 ;  /* 0x0000006b00747308 */ /* 0x0003e20000000800 */
[----:B------:R-:W-:Y:S01]  /*5700*/  FFMA.FTZ R174, R174, UR4, -R69 ;  /* 0x00000004aeae7c23 */ /* 0x000fe20008010845 */
[--C-:B--2---:R-:W-:Y:S01]  /*5710*/  FFMA.FTZ R109, R248, UR4, -R75.reuse ;  /* 0x00000004f86d7c23 */ /* 0x104fe2000801084b */
[----:B------:R-:W-:Y:S01]  /*5720*/  FFMA.FTZ R170, R170, UR4, -R75 ;  /* 0x00000004aaaa7c23 */ /* 0x000fe2000801084b */
[----:B------:R-:W2:Y:S01]  /*5730*/  MUFU.EX2 R99, R99 ;  /* 0x0000006300637308 */ /* 0x000ea20000000800 */
[C---:B------:R-:W-:Y:S01]  /*5740*/  HMMA.16816.F32 R24, R36.reuse, R32, R24 ;  /* 0x000000202418723c */ /* 0x040fe20000001818 */
[----:B-----5:R-:W-:Y:S01]  /*5750*/  F2FP.F16.F32.PACK_AB R32, R87, R76 ;  /* 0x0000004c5720723e */ /* 0x020fe200000000ff */
[--C-:B---3--:R-:W-:Y:S01]  /*5760*/  FFMA.FTZ R113, R244, UR4, -R69.reuse ;  /* 0x00000004f4717c23 */ /* 0x108fe20008010845 */
[----:B------:R-:W-:Y:S01]  /*5770*/  MUFU.EX2 R97, R97 ;  /* 0x0000006100617308 */ /* 0x000fe20000000800 */
[----:B------:R-:W-:Y:S01]  /*5780*/  FFMA.FTZ R153, R134, UR4, -R69 ;  /* 0x0000000486997c23 */ /* 0x000fe20008010845 */
[--C-:B------:R-:W-:Y:S01]  /*5790*/  FFMA.FTZ R111, R146, UR4, -R75.reuse ;  /* 0x00000004926f7c23 */ /* 0x100fe2000801084b */
[----:B------:R-:W-:Y:S01]  /*57a0*/  FFMA.FTZ R155, R126, UR4, -R75 ;  /* 0x000000047e9b7c23 */ /* 0x000fe2000801084b */
[----:B------:R-:W3:Y:S01]  /*57b0*/  MUFU.EX2 R118, R118 ;  /* 0x0000007600767308 */ /* 0x000ee20000000800 */
[C---:B------:R-:W-:Y:S01]  /*57c0*/  HMMA.16816.F32 R20, R36.reuse, R34, R20 ;  /* 0x000000222414723c */ /* 0x040fe20000001814 */
[----:B------:R-:W-:Y:S01]  /*57d0*/  F2FP.F16.F32.PACK_AB R34, R85, R92 ;  /* 0x0000005c5522723e */ /* 0x000fe200000000ff */
[--C-:B-1----:R-:W-:Y:S01]  /*57e0*/  FFMA.FTZ R107, R142, UR4, -R69.reuse ;  /* 0x000000048e6b7c23 */ /* 0x102fe20008010845 */
[----:B------:R-:W-:Y:S01]  /*57f0*/  MUFU.EX2 R105, R105 ;  /* 0x0000006900697308 */ /* 0x000fe20000000800 */
[----:B------:R-:W-:Y:S01]  /*5800*/  FFMA.FTZ R140, R140, UR4, -R69 ;  /* 0x000000048c8c7c23 */ /* 0x000fe20008010845 */
[----:B--2---:R-:W-:Y:S01]  /*5810*/  F2FP.F16.F32.PACK_AB R33, R99, R116 ;  /* 0x000000746321723e */ /* 0x004fe200000000ff */
[--C-:B------:R-:W-:Y:S01]  /*5820*/  FFMA.FTZ R132, R132, UR4, -R75.reuse ;  /* 0x0000000484847c23 */ /* 0x100fe2000801084b */
[----:B------:R-:W-:Y:S01]  /*5830*/  MUFU.EX2 R146, R250 ;  /* 0x000000fa00927308 */ /* 0x000fe20000000800 */
[C---:B------:R-:W-:Y:S01]  /*5840*/  HMMA.16816.F32 R16, R36.reuse, R28, R16 ;  /* 0x0000001c2410723c */ /* 0x040fe20000001810 */
[----:B------:R-:W-:Y:S01]  /*5850*/  FFMA.FTZ R128, R128, UR4, -R75 ;  /* 0x0000000480807c23 */ /* 0x000fe2000801084b */
[----:B------:R-:W-:Y:S01]  /*5860*/  FADD.FTZ R103, R124, R103 ;  /* 0x000000677c677221 */ /* 0x000fe20000010000 */
[----:B------:R-:W-:Y:S01]  /*5870*/  MUFU.EX2 R107, R107 ;  /* 0x0000006b006b7308 */ /* 0x000fe20000000800 */
[----:B------:R-:W-:Y:S01]  /*5880*/  FADD.FTZ R157, R122, R101 ;  /* 0x000000657a9d7221 */ /* 0x000fe20000010000 */
[----:B---3--:R-:W-:Y:S01]  /*5890*/  F2FP.F16.F32.PACK_AB R35, R118, R97 ;  /* 0x000000617623723e */ /* 0x008fe200000000ff */
[----:B------:R-:W-:Y:S01]  /*58a0*/  FADD.FTZ R110, R110, R103 ;  /* 0x000000676e6e7221 */ /* 0x000fe20000010000 */
[----:B------:R-:W-:Y:S01]  /*58b0*/  MUFU.EX2 R111, R111 ;  /* 0x0000006f006f7308 */ /* 0x000fe20000000800 */
[----:B------:R-:W-:Y:S01]  /*58c0*/  HMMA.16816.F32 R28, R36, R30, R12 ;  /* 0x0000001e241c723c */ /* 0x000fe2000000180c */
[----:B------:R-:W1:Y:S01]  /*58d0*/  LDSM.16.MT88.4 R12, [R150+0x6000] ;  /* 0x00600000960c783b */ /* 0x000e620000004200 */
[----:B------:R-:W-:Y:S01]  /*58e0*/  FFMA.FTZ R36, R144, UR4, -R69 ;  /* 0x0000000490247c23 */ /* 0x000fe20008010845 */
[----:B------:R-:W-:Y:S01]  /*58f0*/  MUFU.EX2 R109, R109 ;  /* 0x0000006d006d7308 */ /* 0x000fe20000000800 */
[----:B------:R-:W-:Y:S01]  /*5900*/  FADD.FTZ R108, R108, R157 ;  /* 0x0000009d6c6c7221 */ /* 0x000fe20000010000 */
[--C-:B------:R-:W-:Y:S01]  /*5910*/  FFMA.FTZ R120, R120, UR4, -R69.reuse ;  /* 0x0000000478787c23 */ /* 0x100fe20008010845 */
[----:B------:R-:W-:Y:S01]  /*5920*/  FADD.FTZ R95, R95, R110 ;  /* 0x0000006e5f5f7221 */ /* 0x000fe20000010000 */
[----:B------:R-:W2:Y:S01]  /*5930*/  MUFU.EX2 R144, R252 ;  /* 0x000000fc00907308 */ /* 0x000ea20000000800 */
[C---:B----4-:R-:W-:Y:S01]  /*5940*/  HMMA.16816.F32 R24, R32.reuse, R8, R24 ;  /* 0x000000082018723c */ /* 0x050fe20000001818 */
[--C-:B------:R-:W-:Y:S01]  /*5950*/  FFMA.FTZ R101, R114, UR4, -R69.reuse ;  /* 0x0000000472657c23 */ /* 0x100fe20008010845 */
[----:B------:R-:W-:Y:S01]  /*5960*/  FFMA.FTZ R114, R112, UR4, -R69 ;  /* 0x0000000470727c23 */ /* 0x000fe20008010845 */
[----:B------:R-:W3:Y:S01]  /*5970*/  MUFU.EX2 R142, R36 ;  /* 0x00000024008e7308 */ /* 0x000ee20000000800 */
[----:B------:R-:W-:Y:S01]  /*5980*/  FFMA.FTZ R94, R94, UR4, -R75 ;  /* 0x000000045e5e7c23 */ /* 0x000fe2000801084b */
[----:B------:R-:W-:Y:S01]  /*5990*/  FADD.FTZ R104, R104, R95 ;  /* 0x0000005f68687221 */ /* 0x000fe20000010000 */
[----:B------:R-:W-:Y:S01]  /*59a0*/  FFMA.FTZ R106, R106, UR4, -R69 ;  /* 0x000000046a6a7c23 */ /* 0x000fe20008010845 */
[----:B------:R-:W4:Y:S01]  /*59b0*/  MUFU.EX2 R152, R152 ;  /* 0x0000009800987308 */ /* 0x000f220000000800 */
[C---:B------:R-:W-:Y:S01]  /*59c0*/  HMMA.16816.F32 R20, R32.reuse, R10, R20 ;  /* 0x0000000a2014723c */ /* 0x040fe20000001814 */
[----:B------:R-:W5:Y:S01]  /*59d0*/  LDSM.16.MT88.4 R8, [R3+0x6000] ;  /* 0x006000000308783b */ /* 0x000f620000004200 */
[----:B------:R-:W-:Y:S01]  /*59e0*/  FFMA.FTZ R100, R100, UR4, -R75 ;  /* 0x0000000464647c23 */ /* 0x000fe2000801084b */
[----:B------:R-:W-:Y:S01]  /*59f0*/  MUFU.EX2 R158, R246 ;  /* 0x000000f6009e7308 */ /* 0x000fe20000000800 */
[----:B------:R-:W-:Y:S01]  /*5a00*/  FADD.FTZ R95, R91, R104 ;  /* 0x000000685b5f7221 */ /* 0x000fe20000010000 */
[----:B------:R-:W-:Y:S01]  /*5a10*/  FFMA.FTZ R104, R88, UR4, -R69 ;  /* 0x0000000458687c23 */ /* 0x000fe20008010845 */
[----:B------:R-:W-:Y:S01]  /*5a20*/  FFMA.FTZ R56, R56, UR4, -R75 ;  /* 0x0000000438387c23 */ /* 0x000fe2000801084b */
[----:B------:R-:W5:Y:S01]  /*5a30*/  MUFU.EX2 R115, R115 ;  /* 0x0000007300737308 */ /* 0x000f620000000800 */
[C---:B------:R-:W-:Y:S01]  /*5a40*/  HMMA.16816.F32 R16, R32.reuse, R4, R16 ;  /* 0x000000042010723c */ /* 0x040fe20000001810 */
[----:B------:R-:W-:Y:S01]  /*5a50*/  FADD.FTZ R90, R90, R95 ;  /* 0x0000005f5a5a7221 */ /* 0x000fe20000010000 */
[--C-:B------:R-:W-:Y:S01]  /*5a60*/  FFMA.FTZ R88, R86, UR4, -R69.reuse ;  /* 0x0000000456587c23 */ /* 0x100fe20008010845 */
[----:B------:R-:W-:Y:S01]  /*5a70*/  MUFU.EX2 R113, R113 ;  /* 0x0000007100717308 */ /* 0x000fe20000000800 */
[----:B------:R-:W-:Y:S01]  /*5a80*/  FFMA.FTZ R86, R82, UR4, -R69 ;  /* 0x0000000452567c23 */ /* 0x000fe20008010845 */
[----:B------:R-:W-:Y:S01]  /*5a90*/  FADD.FTZ R95, R81, R90 ;  /* 0x0000005a515f7221 */ /* 0x000fe20000010000 */
[----:B------:R-:W-:Y:S01]  /*5aa0*/  FFMA.FTZ R52, R52, UR4, -R75 ;  /* 0x0000000434347c23 */ /* 0x000fe2000801084b */
[----:B------:R-:W-:Y:S01]  /*5ab0*/  MUFU.EX2 R160, R242 ;  /* 0x000000f200a07308 */ /* 0x000fe20000000800 */
[----:B------:R-:W-:Y:S01]  /*5ac0*/  HMMA.16816.F32 R28, R32, R6, R28 ;  /* 0x00000006201c723c */ /* 0x000fe2000000181c */
[----:B------:R-:W5:Y:S01]  /*5ad0*/  LDSM.16.MT88.4 R4, [R150+0x6400] ;  /* 0x006400009604783b */ /* 0x000f620000004200 */
[----:B--2---:R-:W-:Y:S01]  /*5ae0*/  F2FP.F16.F32.PACK_AB R32, R144, R105 ;  /* 0x000000699020723e */ /* 0x004fe200000000ff */
[----:B------:R-:W-:Y:S01]  /*5af0*/  MUFU.EX2 R117, R117 ;  /* 0x0000007500757308 */ /* 0x000fe20000000800 */
[----:B------:R-:W-:Y:S01]  /*5b00*/  F2FP.F16.F32.PACK_AB R33, R111, R146 ;  /* 0x000000926f21723e */ /* 0x000fe200000000ff */
[----:B------:R-:W-:Y:S01]  /*5b10*/  FADD.FTZ R80, R80, R95 ;  /* 0x0000005f50507221 */ /* 0x000fe20000010000 */
[----:B---3--:R-:W-:Y:S01]  /*5b20*/  F2FP.F16.F32.PACK_AB R34, R107, R142 ;  /* 0x0000008e6b22723e */ /* 0x008fe200000000ff */
[----:B------:R-:W2:Y:S01]  /*5b30*/  MUFU.EX2 R164, R224 ;  /* 0x000000e000a47308 */ /* 0x000ea20000000800 */
[----:B----4-:R-:W-:Y:S01]  /*5b40*/  F2FP.F16.F32.PACK_AB R35, R152, R109 ;  /* 0x0000006d9823723e */ /* 0x010fe200000000ff */
[----:B------:R-:W-:Y:S01]  /*5b50*/  FADD.FTZ R79, R79, R80 ;  /* 0x000000504f4f7221 */ /* 0x000fe20000010000 */
[--C-:B------:R-:W-:Y:S01]  /*5b60*/  FFMA.FTZ R64, R64, UR4, -R69.reuse ;  /* 0x0000000440407c23 */ /* 0x100fe20008010845 */
[----:B------:R3:W-:Y:S01]  /*5b70*/  MUFU.EX2 R162, R125 ;  /* 0x0000007d00a27308 */ /* 0x0007e20000000800 */
[----:B------:R-:W-:Y:S01]  /*5b80*/  FFMA.FTZ R247, R57, UR4, -R69 ;  /* 0x0000000439f77c23 */ /* 0x000fe20008010845 */
[----:B------:R-:W-:Y:S01]  /*5b90*/  FADD.FTZ R78, R78, R79 ;  /* 0x0000004f4e4e7221 */ /* 0x000fe20000010000 */
[----:B------:R-:W-:Y:S01]  /*5ba0*/  FFMA.FTZ R244, R41, UR4, -R75 ;  /* 0x0000000429f47c23 */ /* 0x000fe2000801084b */
[----:B-1----:R-:W-:Y:S01]  /*5bb0*/  HMMA.16816.F32 R24, R32, R12, R24 ;  /* 0x0000000c2018723c */ /* 0x002fe20000001818 */
[----:B------:R-:W1:Y:S01]  /*5bc0*/  MUFU.EX2 R121, R121 ;  /* 0x0000007900797308 */ /* 0x000e620000000800 */
[----:B------:R-:W-:Y:S01]  /*5bd0*/  FADD.FTZ R77, R77, R78 ;  /* 0x0000004e4d4d7221 */ /* 0x000fe20000010000 */
[----:B------:R-:W-:-:S02]  /*5be0*/  FFMA.FTZ R58, R58, UR4, -R69 ;  /* 0x000000043a3a7c23 */ /* 0x000fc40008010845 */
[----:B------:R-:W-:Y:S01]  /*5bf0*/  MUFU.EX2 R119, R119 ;  /* 0x0000007700777308 */ /* 0x000fe20000000800 */
[----:B------:R-:W-:Y:S02]  /*5c00*/  FADD.FTZ R76, R76, R77 ;  /* 0x0000004d4c4c7221 */ /* 0x000fe40000010000 */
[----:B------:R-:W-:Y:S01]  /*5c10*/  HMMA.16816.F32 R20, R32, R14, R20 ;  /* 0x0000000e2014723c */ /* 0x000fe20000001814 */
[----:B------:R-:W4:Y:S01]  /*5c20*/  LDSM.16.MT88.4 R12, [R3+0x6400] ;  /* 0x00640000030c783b */ /* 0x000f220000004200 */
[----:B---3--:R-:W-:Y:S01]  /*5c30*/  FFMA.FTZ R125, R218, UR4, -R75 ;  /* 0x00000004da7d7c23 */ /* 0x008fe2000801084b */
[----:B------:R-:W-:Y:S01]  /*5c40*/  MUFU.EX2 R123, R123 ;  /* 0x0000007b007b7308 */ /* 0x000fe20000000800 */
[----:B------:R-:W-:-:S03]  /*5c50*/  FADD.FTZ R87, R87, R76 ;  /* 0x0000004c57577221 */ /* 0x000fc60000010000 */
[----:B------:R-:W-:Y:S01]  /*5c60*/  MUFU.EX2 R178, R220 ;  /* 0x000000dc00b27308 */ /* 0x000fe20000000800 */
[----:B-----5:R-:W-:Y:S01]  /*5c70*/  HMMA.16816.F32 R36, R32, R8, R16 ;  /* 0x000000082024723c */ /* 0x020fe20000001810 */
[----:B------:R-:W3:Y:S01]  /*5c80*/  LDSM.16.MT88.4 R16, [R150+0x6800] ;  /* 0x006800009610783b */ /* 0x000ee20000004200 */
[----:B------:R-:W-:Y:S01]  /*5c90*/  FFMA.FTZ R8, R168, UR4, -R69 ;  /* 0x00000004a8087c23 */ /* 0x000fe20008010845 */
[----:B------:R-:W-:Y:S01]  /*5ca0*/  MUFU.EX2 R127, R127 ;  /* 0x0000007f007f7308 */ /* 0x000fe20000000800 */
[----:B------:R-:W-:-:S03]  /*5cb0*/  FADD.FTZ R92, R92, R87 ;  /* 0x000000575c5c7221 */ /* 0x000fc60000010000 */
[----:B------:R5:W-:Y:S01]  /*5cc0*/  MUFU.EX2 R166, R8 ;  /* 0x0000000800a67308 */ /* 0x000be20000000800 */
[----:B------:R-:W-:Y:S01]  /*5cd0*/  HMMA.16816.F32 R28, R32, R10, R28 ;  /* 0x0000000a201c723c */ /* 0x000fe2000000181c */
[----:B------:R-:W-:Y:S01]  /*5ce0*/  F2FP.F16.F32.PACK_AB R32, R115, R158 ;  /* 0x0000009e7320723e */ /* 0x000fe200000000ff */
[----:B------:R-:W-:Y:S01]  /*5cf0*/  FADD.FTZ R92, R85, R92 ;  /* 0x0000005c555c7221 */ /* 0x000fe20000010000 */
[----:B--2---:R-:W-:Y:S01]  /*5d00*/  F2FP.F16.F32.PACK_AB R33, R164, R117 ;  /* 0x00000075a421723e */ /* 0x004fe200000000ff */
[----:B------:R-:W2:Y:S01]  /*5d10*/  MUFU.EX2 R168, R222 ;  /* 0x000000de00a87308 */ /* 0x000ea20000000800 */
[----:B------:R-:W-:Y:S02]  /*5d20*/  F2FP.F16.F32.PACK_AB R34, R160, R113 ;  /* 0x00000071a022723e */ /* 0x000fe400000000ff */
[----:B-1----:R-:W-:Y:S01]  /*5d30*/  F2FP.F16.F32.PACK_AB R35, R121, R162 ;  /* 0x000000a27923723e */ /* 0x002fe200000000ff */
[----:B------:R-:W-:Y:S04]  /*5d40*/  MUFU.EX2 R125, R125 ;  /* 0x0000007d007d7308 */ /* 0x000fe80000000800 */
[----:B------:R-:W1:Y:S01]  /*5d50*/  MUFU.EX2 R180, R180 ;  /* 0x000000b400b47308 */ /* 0x000e620000000800 */
[----:B-----5:R-:W5:Y:S01]  /*5d60*/  LDSM.16.MT88.4 R8, [R3+0x6800] ;  /* 0x006800000308783b */ /* 0x020f620000004200 */
[C---:B------:R-:W-:Y:S02]  /*5d70*/  HMMA.16816.F32 R24, R32.reuse, R4, R24 ;  /* 0x000000042018723c */ /* 0x040fe40000001818 */
[----:B------:R-:W-:Y:S04]  /*5d80*/  MUFU.EX2 R129, R129 ;  /* 0x0000008100817308 */ /* 0x000fe80000000800 */
[----:B------:R-:W-:Y:S02]  /*5d90*/  MUFU.EX2 R131, R131 ;  /* 0x0000008300837308 */ /* 0x000fe40000000800 */
[C---:B------:R-:W-:Y:S01]  /*5da0*/  HMMA.16816.F32 R20, R32.reuse, R6, R20 ;  /* 0x000000062014723c */ /* 0x040fe20000001814 */
[----:B------:R-:W5:Y:S01]  /*5db0*/  LDSM.16.MT88.4 R4, [R150+0x6c00] ;  /* 0x006c00009604783b */ /* 0x000f620000004200 */
[----:B------:R-:W-:Y:S04]  /*5dc0*/  MUFU.EX2 R206, R212 ;  /* 0x000000d400ce7308 */ /* 0x000fe80000000800 */
[----:B------:R-:W-:Y:S02]  /*5dd0*/  MUFU.EX2 R135, R135 ;  /* 0x0000008700877308 */ /* 0x000fe40000000800 */
[----:B----4-:R-:W-:Y:S01]  /*5de0*/  HMMA.16816.F32 R36, R32, R12, R36 ;  /* 0x0000000c2024723c */ /* 0x010fe20000001824 */
[----:B--2---:R-:W-:Y:S01]  /*5df0*/  F2FP.F16.F32.PACK_AB R12, R168, R119 ;  /* 0x00000077a80c723e */ /* 0x004fe200000000ff */
[----:B------:R-:W-:Y:S01]  /*5e00*/  MUFU.EX2 R133, R133 ;  /* 0x0000008500857308 */ /* 0x000fe20000000800 */
[----:B------:R-:W-:-:S03]  /*5e10*/  F2FP.F16.F32.PACK_AB R13, R127, R178 ;  /* 0x000000b27f0d723e */ /* 0x000fc600000000ff */
[----:B------:R-:W-:Y:S02]  /*5e20*/  MUFU.EX2 R208, R208 ;  /* 0x000000d000d07308 */ /* 0x000fe40000000800 */
[----:B------:R-:W-:Y:S01]  /*5e30*/  HMMA.16816.F32 R28, R32, R14, R28 ;  /* 0x0000000e201c723c */ /* 0x000fe2000000181c */
[----:B------:R-:W-:Y:S01]  /*5e40*/  F2FP.F16.F32.PACK_AB R14, R123, R166 ;  /* 0x000000a67b0e723e */ /* 0x000fe200000000ff */
[----:B------:R-:W-:Y:S01]  /*5e50*/  FFMA.FTZ R32, R202, UR4, -R69 ;  /* 0x00000004ca207c23 */ /* 0x000fe20008010845 */
[----:B-1----:R-:W-:Y:S01]  /*5e60*/  F2FP.F16.F32.PACK_AB R15, R180, R125 ;  /* 0x0000007db40f723e */ /* 0x002fe200000000ff */
[----:B------:R-:W1:Y:S04]  /*5e70*/  MUFU.EX2 R202, R214 ;  /* 0x000000d600ca7308 */ /* 0x000e680000000800 */
[----:B------:R2:W4:Y:S02]  /*5e80*/  MUFU.EX2 R200, R32 ;  /* 0x0000002000c87308 */ /* 0x0005240000000800 */
[C---:B---3--:R-:W-:Y:S02]  /*5e90*/  HMMA.16816.F32 R24, R12.reuse, R16, R24 ;  /* 0x000000100c18723c */ /* 0x048fe40000001818 */
[----:B------:R-:W-:Y:S04]  /*5ea0*/  MUFU.EX2 R137, R137 ;  /* 0x0000008900897308 */ /* 0x000fe80000000800 */
[----:B------:R-:W3:Y:S02]  /*5eb0*/  MUFU.EX2 R196, R198 ;  /* 0x000000c600c47308 */ /* 0x000ee40000000800 */
[C---:B------:R-:W-:Y:S01]  /*5ec0*/  HMMA.16816.F32 R20, R12.reuse, R18, R20 ;  /* 0x000000120c14723c */ /* 0x040fe20000001814 */
[----:B------:R-:W3:Y:S01]  /*5ed0*/  LDSM.16.MT88.4 R16, [R3+0x6c00] ;  /* 0x006c00000310783b */ /* 0x000ee20000004200 */
[----:B------:R-:W-:Y:S03]  /*5ee0*/  MUFU.EX2 R139, R139 ;  /* 0x0000008b008b7308 */ /* 0x000fe60000000800 */
[----:B--2---:R-:W-:Y:S01]  /*5ef0*/  LDSM.16.MT88.4 R32, [R150+0x7400] ;  /* 0x007400009620783b */ /* 0x004fe20000004200 */
[----:B------:R-:W-:Y:S02]  /*5f00*/  MUFU.EX2 R192, R194 ;  /* 0x000000c200c07308 */ /* 0x000fe40000000800 */
[C---:B-----5:R-:W-:Y:S02]  /*5f10*/  HMMA.16816.F32 R36, R12.reuse, R8, R36 ;  /* 0x000000080c24723c */ /* 0x060fe40000001824 */
[----:B------:R-:W-:Y:S04]  /*5f20*/  MUFU.EX2 R143, R143 ;  /* 0x0000008f008f7308 */ /* 0x000fe80000000800 */
[----:B------:R-:W2:Y:S02]  /*5f30*/  MUFU.EX2 R184, R188 ;  /* 0x000000bc00b87308 */ /* 0x000ea40000000800 */
[----:B------:R-:W-:Y:S01]  /*5f40*/  HMMA.16816.F32 R28, R12, R10, R28 ;  /* 0x0000000a0c1c723c */ /* 0x000fe2000000181c */
[----:B-1----:R-:W-:Y:S01]  /*5f50*/  F2FP.F16.F32.PACK_AB R12, R202, R129 ;  /* 0x00000081ca0c723e */ /* 0x002fe200000000ff */
[----:B------:R-:W1:Y:S01]  /*5f60*/  LDSM.16.MT88.4 R8, [R150+0x7000] ;  /* 0x007000009608783b */ /* 0x000e620000004200 */
[----:B------:R-:W-:Y:S01]  /*5f70*/  F2FP.F16.F32.PACK_AB R13, R135, R206 ;  /* 0x000000ce870d723e */ /* 0x000fe200000000ff */
[----:B------:R-:W-:Y:S01]  /*5f80*/  MUFU.EX2 R145, R145 ;  /* 0x0000009100917308 */ /* 0x000fe20000000800 */
[----:B----4-:R-:W-:-:S02]  /*5f90*/  F2FP.F16.F32.PACK_AB R14, R131, R200 ;  /* 0x000000c8830e723e */ /* 0x010fc400000000ff */
[----:B------:R-:W-:Y:S01]  /*5fa0*/  F2FP.F16.F32.PACK_AB R15, R208, R133 ;  /* 0x00000085d00f723e */ /* 0x000fe200000000ff */
[----:B------:R-:W4:Y:S04]  /*5fb0*/  MUFU.EX2 R182, R182 ;  /* 0x000000b600b67308 */ /* 0x000f280000000800 */
[----:B------:R-:W-:Y:S02]  /*5fc0*/  MUFU.EX2 R141, R141 ;  /* 0x0000008d008d7308 */ /* 0x000fe40000000800 */
[C---:B------:R-:W-:Y:S02]  /*5fd0*/  HMMA.16816.F32 R24, R12.reuse, R4, R24 ;  /* 0x000000040c18723c */ /* 0x040fe40000001818 */
[----:B------:R-:W5:Y:S04]  /*5fe0*/  MUFU.EX2 R176, R186 ;  /* 0x000000ba00b07308 */ /* 0x000f680000000800 */
[----:B------:R-:W-:Y:S02]  /*5ff0*/  MUFU.EX2 R147, R147 ;  /* 0x0000009300937308 */ /* 0x000fe40000000800 */
[C---:B------:R-:W-:Y:S01]  /*6000*/  HMMA.16816.F32 R20, R12.reuse, R6, R20 ;  /* 0x000000060c14723c */ /* 0x040fe20000001814 */
[----:B------:R-:W5:Y:S01]  /*6010*/  LDSM.16.MT88.4 R4, [R3+0x7000] ;  /* 0x007000000304783b */ /* 0x000f620000004200 */
[----:B------:R-:W-:Y:S04]  /*6020*/  MUFU.EX2 R172, R174 ;  /* 0x000000ae00ac7308 */ /* 0x000fe80000000800 */
[----:B------:R-:W-:Y:S02]  /*6030*/  MUFU.EX2 R149, R149 ;  /* 0x0000009500957308 */ /* 0x000fe40000000800 */
[----:B---3--:R-:W-:Y:S01]  /*6040*/  HMMA.16816.F32 R36, R12, R16, R36 ;  /* 0x000000100c24723c */ /* 0x008fe20000001824 */
[----:B------:R-:W-:Y:S01]  /*6050*/  F2FP.F16.F32.PACK_AB R16, R196, R137 ;  /* 0x00000089c410723e */ /* 0x000fe200000000ff */
[----:B------:R-:W3:Y:S01]  /*6060*/  MUFU.EX2 R156, R170 ;  /* 0x000000aa009c7308 */ /* 0x000ee20000000800 */
[----:B--2---:R-:W-:-:S03]  /*6070*/  F2FP.F16.F32.PACK_AB R17, R184, R143 ;  /* 0x0000008fb811723e */ /* 0x004fc600000000ff */
[----:B------:R-:W-:Y:S02]  /*6080*/  MUFU.EX2 R151, R151 ;  /* 0x0000009700977308 */ /* 0x000fe40000000800 */
[----:B------:R-:W-:Y:S01]  /*6090*/  HMMA.16816.F32 R28, R12, R18, R28 ;  /* 0x000000120c1c723c */ /* 0x000fe2000000181c */
[----:B------:R-:W-:Y:S01]  /*60a0*/  F2FP.F16.F32.PACK_AB R18, R192, R139 ;  /* 0x0000008bc012723e */ /* 0x000fe200000000ff */
[----:B------:R-:W2:Y:S01]  /*60b0*/  LDSM.16.MT88.4 R12, [R3+0x7400] ;  /* 0x00740000030c783b */ /* 0x000ea20000004200 */
[----:B----4-:R-:W-:Y:S01]  /*60c0*/  F2FP.F16.F32.PACK_AB R19, R182, R145 ;  /* 0x00000091b613723e */ /* 0x010fe200000000ff */
[----:B------:R-:W4:Y:S04]  /*60d0*/  MUFU.EX2 R154, R154 ;  /* 0x0000009a009a7308 */ /* 0x000f280000000800 */
[----:B------:R-:W-:Y:S02]  /*60e0*/  MUFU.EX2 R153, R153 ;  /* 0x0000009900997308 */ /* 0x000fe40000000800 */
[----:B-1----:R-:W-:Y:S01]  /*60f0*/  HMMA.16816.F32 R24, R16, R8, R24 ;  /* 0x000000081018723c */ /* 0x002fe20000001818 */
[----:B-----5:R-:W-:Y:S01]  /*6100*/  F2FP.F16.F32.PACK_AB R8, R176, R141 ;  /* 0x0000008db008723e */ /* 0x020fe200000000ff */
[----:B------:R-:W-:Y:S01]  /*6110*/  MUFU.EX2 R126, R128 ;  /* 0x00000080007e7308 */ /* 0x000fe20000000800 */
[----:B---3--:R-:W-:-:S03]  /*6120*/  F2FP.F16.F32.PACK_AB R9, R156, R149 ;  /* 0x000000959c09723e */ /* 0x008fc600000000ff */
[----:B------:R-:W-:Y:S02]  /*6130*/  MUFU.EX2 R155, R155 ;  /* 0x0000009b009b7308 */ /* 0x000fe40000000800 */
[----:B------:R-:W-:Y:S01]  /*6140*/  HMMA.16816.F32 R20, R16, R10, R20 ;  /* 0x0000000a1014723c */ /* 0x000fe20000001814 */
[----:B------:R-:W-:Y:S01]  /*6150*/  F2FP.F16.F32.PACK_AB R10, R172, R147 ;  /* 0x00000093ac0a723e */ /* 0x000fe200000000ff */
[----:B------:R1:W-:Y:S01]  /*6160*/  MUFU.EX2 R112, R120 ;  /* 0x0000007800707308 */ /* 0x0003e20000000800 */
[----:B----4-:R-:W-:-:S03]  /*6170*/  F2FP.F16.F32.PACK_AB R11, R154, R151 ;  /* 0x000000979a0b723e */ /* 0x010fc600000000ff */
[----:B------:R-:W-:Y:S02]  /*6180*/  MUFU.EX2 R101, R101 ;  /* 0x0000006500657308 */ /* 0x000fe40000000800 */
[C---:B------:R-:W-:Y:S02]  /*6190*/  HMMA.16816.F32 R36, R16.reuse, R4, R36 ;  /* 0x000000041024723c */ /* 0x040fe40000001824 */
[----:B------:R-:W-:Y:S04]  /*61a0*/  MUFU.EX2 R103, R114 ;  /* 0x0000007200677308 */ /* 0x000fe80000000800 */
[----:B------:R-:W-:Y:S02]  /*61b0*/  MUFU.EX2 R94, R94 ;  /* 0x0000005e005e7308 */ /* 0x000fe40000000800 */
[----:B------:R-:W-:Y:S01]  /*61c0*/  HMMA.16816.F32 R28, R16, R6, R28 ;  /* 0x00000006101c723c */ /* 0x000fe2000000181c */
[----:B------:R-:W3:Y:S01]  /*61d0*/  LDSM.16.MT88.4 R4, [R150+0x7800] ;  /* 0x007800009604783b */ /* 0x000ee20000004200 */
[----:B------:R-:W-:Y:S01]  /*61e0*/  FFMA.FTZ R16, R138, UR4, -R69 ;  /* 0x000000048a107c23 */ /* 0x000fe20008010845 */
[----:B-1----:R-:W-:Y:S01]  /*61f0*/  FFMA.FTZ R120, R102, UR4, -R75 ;  /* 0x0000000466787c23 */ /* 0x002fe2000801084b */
[----:B------:R-:W-:Y:S04]  /*6200*/  MUFU.EX2 R138, R140 ;  /* 0x0000008c008a7308 */ /* 0x000fe80000000800 */
[C---:B------:R-:W-:Y:S01]  /*6210*/  HMMA.16816.F32 R24, R8.reuse, R32, R24 ;  /* 0x000000200818723c */ /* 0x040fe20000001818 */
[----:B------:R-:W-:Y:S01]  /*6220*/  FFMA.FTZ R32, R136, UR4, -R69 ;  /* 0x0000000488207c23 */ /* 0x000fe20008010845 */
[----:B------:R1:W4:Y:S04]  /*6230*/  MUFU.EX2 R33, R16 ;  /* 0x0000001000217308 */ /* 0x0003280000000800 */
[----:B------:R-:W-:Y:S02]  /*6240*/  MUFU.EX2 R102, R106 ;  /* 0x0000006a00667308 */ /* 0x000fe40000000800 */
[C---:B------:R-:W-:Y:S01]  /*6250*/  HMMA.16816.F32 R20, R8.reuse, R34, R20 ;  /* 0x000000220814723c */ /* 0x040fe20000001814 */
[----:B------:R-:W-:Y:S01]  /*6260*/  FFMA.FTZ R35, R130, UR4, -R75 ;  /* 0x0000000482237c23 */ /* 0x000fe2000801084b */
[----:B------:R-:W5:Y:S04]  /*6270*/  MUFU.EX2 R32, R32 ;  /* 0x0000002000207308 */ /* 0x000f680000000800 */
[----:B------:R-:W-:Y:S01]  /*6280*/  MUFU.EX2 R34, R132 ;  /* 0x0000008400227308 */ /* 0x000fe20000000800 */
[----:B-1----:R-:W1:Y:S01]  /*6290*/  LDSM.16.MT88.4 R16, [R3+0x7800] ;  /* 0x007800000310783b */ /* 0x002e620000004200 */
[----:B--2---:R-:W-:Y:S02]  /*62a0*/  HMMA.16816.F32 R36, R8, R12, R36 ;  /* 0x0000000c0824723c */ /* 0x004fe40000001824 */
[----:B------:R-:W2:Y:S01]  /*62b0*/  MUFU.EX2 R35, R35 ;  /* 0x0000002300237308 */ /* 0x000ea20000000800 */
[----:B----4-:R-:W-:-:S03]  /*62c0*/  F2FP.F16.F32.PACK_AB R12, R33, R138 ;  /* 0x0000008a210c723e */ /* 0x010fc600000000ff */
[----:B------:R-:W-:Y:S02]  /*62d0*/  MUFU.EX2 R81, R86 ;  /* 0x0000005600517308 */ /* 0x000fe40000000800 */
[----:B------:R-:W-:Y:S01]  /*62e0*/  HMMA.16816.F32 R28, R8, R14, R28 ;  /* 0x0000000e081c723c */ /* 0x000fe2000000181c */
[----:B------:R-:W4:Y:S01]  /*62f0*/  LDSM.16.MT88.4 R8, [R150+0x7c00] ;  /* 0x007c00009608783b */ /* 0x000f220000004200 */
[----:B-----5:R-:W-:Y:S01]  /*6300*/  F2FP.F16.F32.PACK_AB R14, R153, R32 ;  /* 0x00000020990e723e */ /* 0x020fe200000000ff */
[----:B------:R-:W-:Y:S01]  /*6310*/  MUFU.EX2 R247, R247 ;  /* 0x000000f700f77308 */ /* 0x000fe20000000800 */
[----:B------:R-:W-:Y:S02]  /*6320*/  F2FP.F16.F32.PACK_AB R15, R155, R126 ;  /* 0x0000007e9b0f723e */ /* 0x000fe400000000ff */
[----:B--2---:R-:W-:Y:S01]  /*6330*/  F2FP.F16.F32.PACK_AB R13, R35, R34 ;  /* 0x00000022230d723e */ /* 0x004fe200000000ff */
[----:B------:R-:W-:Y:S06]  /*6340*/  MUFU.EX2 R244, R244 ;  /* 0x000000f400f47308 */ /* 0x000fec0000000800 */
[----:B---3--:R-:W-:Y:S01]  /*6350*/  HMMA.16816.F32 R24, R12, R4, R24 ;  /* 0x000000040c18723c */ /* 0x008fe20000001818 */
[----:B------:R-:W-:Y:S01]  /*6360*/  FADD.FTZ R5, R93, R108 ;  /* 0x0000006c5d057221 */ /* 0x000fe20000010000 */
[----:B------:R-:W-:Y:S01]  /*6370*/  FFMA.FTZ R108, R96, UR4, -R75 ;  /* 0x00000004606c7c23 */ /* 0x000fe2000801084b */
[----:B------:R-:W-:Y:S02]  /*6380*/  MUFU.EX2 R93, R120 ;  /* 0x00000078005d7308 */ /* 0x000fe40000000800 */
[----:B------:R-:W-:-:S02]  /*6390*/  FADD.FTZ R98, R98, R5 ;  /* 0x0000000562627221 */ /* 0x000fc40000010000 */
[----:B------:R-:W2:Y:S01]  /*63a0*/  MUFU.EX2 R96, R100 ;  /* 0x0000006400607308 */ /* 0x000ea20000000800 */
[C---:B------:R-:W-:Y:S01]  /*63b0*/  HMMA.16816.F32 R20, R12.reuse, R6, R20 ;  /* 0x000000060c14723c */ /* 0x040fe20000001814 */
[----:B------:R-:W3:Y:S01]  /*63c0*/  LDSM.16.MT88.4 R4, [R3+0x7c00] ;  /* 0x007c00000304783b */ /* 0x000ee20000004200 */
[----:B------:R-:W-:Y:S01]  /*63d0*/  FADD.FTZ R98, R89, R98 ;  /* 0x0000006259627221 */ /* 0x000fe20000010000 */
[----:B------:R-:W5:Y:S03]  /*63e0*/  MUFU.EX2 R91, R108 ;  /* 0x0000006c005b7308 */ /* 0x000f660000000800 */
[----:B------:R-:W-:Y:S01]  /*63f0*/  FADD.FTZ R89, R83, R98 ;  /* 0x0000006253597221 */ /* 0x000fe20000010000 */
[----:B------:R-:W-:Y:S01]  /*6400*/  FFMA.FTZ R98, R84, UR4, -R69 ;  /* 0x0000000454627c23 */ /* 0x000fe20008010845 */
[----:B------:R-:W-:Y:S01]  /*6410*/  MUFU.EX2 R83, R104 ;  /* 0x0000006800537308 */ /* 0x000fe20000000800 */
[----:B-1----:R-:W-:Y:S01]  /*6420*/  HMMA.16816.F32 R36, R12, R16, R36 ;  /* 0x000000100c24723c */ /* 0x002fe20000001824 */
[----:B------:R-:W-:Y:S01]  /*6430*/  FADD.FTZ R74, R74, R89 ;  /* 0x000000594a4a7221 */ /* 0x000fe20000010000 */
[----:B------:R-:W-:Y:S01]  /*6440*/  F2FP.F16.F32.PACK_AB R16, R101, R112 ;  /* 0x000000706510723e */ /* 0x000fe200000000ff */
[----:B------:R-:W1:Y:S01]  /*6450*/  MUFU.EX2 R84, R88 ;  /* 0x0000005800547308 */ /* 0x000e620000000800 */
[----:B--2---:R-:W-:Y:S01]  /*6460*/  F2FP.F16.F32.PACK_AB R17, R96, R93 ;  /* 0x0000005d6011723e */ /* 0x004fe200000000ff */
[----:B------:R-:W-:-:S02]  /*6470*/  FADD.FTZ R73, R73, R74 ;  /* 0x0000004a49497221 */ /* 0x000fc40000010000 */
[----:B------:R-:W-:Y:S01]  /*6480*/  MUFU.EX2 R82, R98 ;  /* 0x0000006200527308 */ /* 0x000fe20000000800 */
[----:B------:R-:W-:Y:S01]  /*6490*/  HMMA.16816.F32 R28, R12, R18, R28 ;  /* 0x000000120c1c723c */ /* 0x000fe2000000181c */
[----:B------:R-:W2:Y:S01]  /*64a0*/  LDSM.16.MT88.4 R12, [R150+0x8000] ;  /* 0x00800000960c783b */ /* 0x000ea20000004200 */
[----:B------:R-:W-:Y:S01]  /*64b0*/  F2FP.F16.F32.PACK_AB R18, R102, R103 ;  /* 0x000000676612723e */ /* 0x000fe200000000ff */
[----:B------:R-:W-:Y:S01]  /*64c0*/  FADD.FTZ R72, R72, R73 ;  /* 0x0000004948487221 */ /* 0x000fe20000010000 */
[----:B-----5:R-:W-:-:S03]  /*64d0*/  F2FP.F16.F32.PACK_AB R19, R94, R91 ;  /* 0x0000005b5e13723e */ /* 0x020fc600000000ff */
[----:B------:R-:W-:-:S04]  /*64e0*/  FADD.FTZ R71, R71, R72 ;  /* 0x0000004847477221 */ /* 0x000fc80000010000 */
[----:B----4-:R-:W-:Y:S01]  /*64f0*/  HMMA.16816.F32 R24, R16, R8, R24 ;  /* 0x000000081018723c */ /* 0x010fe20000001818 */
[--C-:B------:R-:W-:Y:S01]  /*6500*/  FFMA.FTZ R8, R55, UR4, -R75.reuse ;  /* 0x0000000437087c23 */ /* 0x100fe2000801084b */
[----:B------:R-:W-:Y:S01]  /*6510*/  FFMA.FTZ R9, R54, UR4, -R75 ;  /* 0x0000000436097c23 */ /* 0x000fe2000801084b */
[----:B------:R-:W-:Y:S01]  /*6520*/  MUFU.EX2 R55, R56 ;  /* 0x0000003800377308 */ /* 0x000fe20000000800 */
[----:B------:R-:W-:-:S03]  /*6530*/  FADD.FTZ R71, R70, R71 ;  /* 0x0000004746477221 */ /* 0x000fc60000010000 */
[----:B------:R-:W4:Y:S01]  /*6540*/  MUFU.EX2 R54, R8 ;  /* 0x0000000800367308 */ /* 0x000f220000000800 */
[C---:B------:R-:W-:Y:S01]  /*6550*/  HMMA.16816.F32 R20, R16.reuse, R10, R20 ;  /* 0x0000000a1014723c */ /* 0x040fe20000001814 */
[----:B------:R-:W-:Y:S01]  /*6560*/  FFMA.FTZ R10, R53, UR4, -R75 ;  /* 0x00000004350a7c23 */ /* 0x000fe2000801084b */
[----:B------:R-:W-:Y:S01]  /*6570*/  FADD.FTZ R116, R116, R71 ;  /* 0x0000004774747221 */ /* 0x000fe20000010000 */
[----:B------:R-:W-:Y:S03]  /*6580*/  MUFU.EX2 R53, R9 ;  /* 0x0000000900357308 */ /* 0x000fe60000000800 */
[----:B------:R-:W-:Y:S01]  /*6590*/  FADD.FTZ R116, R99, R116 ;  /* 0x0000007463747221 */ /* 0x000fe20000010000 */
[----:B------:R-:W5:Y:S01]  /*65a0*/  MUFU.EX2 R56, R10 ;  /* 0x0000000a00387308 */ /* 0x000f620000000800 */
[----:B---3--:R-:W-:Y:S01]  /*65b0*/  HMMA.16816.F32 R36, R16, R4, R36 ;  /* 0x000000041024723c */ /* 0x008fe20000001824 */
[----:B-1----:R-:W-:Y:S01]  /*65c0*/  F2FP.F16.F32.PACK_AB R4, R84, R83 ;  /* 0x000000535404723e */ /* 0x002fe200000000ff */
[----:B------:R-:W-:Y:S01]  /*65d0*/  FADD.FTZ R97, R97, R116 ;  /* 0x0000007461617221 */ /* 0x000fe20000010000 */
[----:B----4-:R-:W-:-:S03]  /*65e0*/  F2FP.F16.F32.PACK_AB R5, R54, R55 ;  /* 0x000000373605723e */ /* 0x010fc600000000ff */
[----:B------:R-:W-:Y:S02]  /*65f0*/  FADD.FTZ R97, R118, R97 ;  /* 0x0000006176617221 */ /* 0x000fe40000010000 */
[----:B------:R-:W-:Y:S01]  /*6600*/  HMMA.16816.F32 R28, R16, R6, R28 ;  /* 0x00000006101c723c */ /* 0x000fe2000000181c */
[----:B------:R-:W-:Y:S01]  /*6610*/  F2FP.F16.F32.PACK_AB R6, R81, R82 ;  /* 0x000000525106723e */ /* 0x000fe200000000ff */
[----:B------:R-:W-:Y:S01]  /*6620*/  FADD.FTZ R146, R146, R97 ;  /* 0x0000006192927221 */ /* 0x000fe20000010000 */
[--C-:B------:R-:W-:Y:S01]  /*6630*/  FFMA.FTZ R18, R68, UR4, -R69.reuse ;  /* 0x0000000444127c23 */ /* 0x100fe20008010845 */
[--C-:B------:R-:W-:Y:S01]  /*6640*/  FFMA.FTZ R17, R67, UR4, -R69.reuse ;  /* 0x0000000443117c23 */ /* 0x100fe20008010845 */
[----:B-----5:R-:W-:Y:S01]  /*6650*/  F2FP.F16.F32.PACK_AB R7, R56, R53 ;  /* 0x000000353807723e */ /* 0x020fe200000000ff */
[----:B------:R-:W-:Y:S01]  /*6660*/  FADD.FTZ R146, R111, R146 ;  /* 0x000000926f927221 */ /* 0x000fe20000010000 */
[----:B------:R-:W1:Y:S01]  /*6670*/  LDSM.16.MT88.4 R8, [R3+0x8000] ;  /* 0x008000000308783b */ /* 0x000e620000004200 */
[--C-:B------:R-:W-:Y:S01]  /*6680*/  FFMA.FTZ R16, R66, UR4, -R69.reuse ;  /* 0x0000000442107c23 */ /* 0x100fe20008010845 */
[----:B------:R-:W-:Y:S01]  /*6690*/  FFMA.FTZ R19, R65, UR4, -R69 ;  /* 0x0000000441137c23 */ /* 0x000fe20008010845 */
[----:B------:R-:W-:Y:S01]  /*66a0*/  FADD.FTZ R109, R109, R146 ;  /* 0x000000926d6d7221 */ /* 0x000fe20000010000 */
[----:B------:R-:W-:Y:S01]  /*66b0*/  FFMA.FTZ R65, R51, UR4, -R75 ;  /* 0x0000000433417c23 */ /* 0x000fe2000801084b */
[C---:B--2---:R-:W-:Y:S01]  /*66c0*/  HMMA.16816.F32 R24, R4.reuse, R12, R24 ;  /* 0x0000000c0418723c */ /* 0x044fe20000001818 */
[----:B------:R-:W-:Y:S01]  /*66d0*/  FADD.FTZ R13, R105, R92 ;  /* 0x0000005c690d7221 */ /* 0x000fe20000010000 */
[----:B------:R-:W-:Y:S01]  /*66e0*/  FADD.FTZ R152, R152, R109 ;  /* 0x0000006d98987221 */ /* 0x000fe20000010000 */
[--C-:B------:R-:W-:Y:S01]  /*66f0*/  FFMA.FTZ R66, R50, UR4, -R75.reuse ;  /* 0x0000000432427c23 */ /* 0x100fe2000801084b */
[----:B------:R-:W-:Y:S01]  /*6700*/  FFMA.FTZ R67, R49, UR4, -R75 ;  /* 0x0000000431437c23 */ /* 0x000fe2000801084b */
[----:B------:R-:W-:Y:S01]  /*6710*/  FADD.FTZ R13, R144, R13 ;  /* 0x0000000d900d7221 */ /* 0x000fe20000010000 */
[----:B------:R-:W-:Y:S01]  /*6720*/  FADD.FTZ R117, R117, R152 ;  /* 0x0000009875757221 */ /* 0x000fe20000010000 */
[----:B------:R-:W-:Y:S01]  /*6730*/  MUFU.EX2 R51, R52 ;  /* 0x0000003400337308 */ /* 0x000fe20000000800 */
[C---:B------:R-:W-:Y:S01]  /*6740*/  HMMA.16816.F32 R20, R4.reuse, R14, R20 ;  /* 0x0000000e0414723c */ /* 0x040fe20000001814 */
[----:B------:R-:W-:Y:S01]  /*6750*/  FADD.FTZ R142, R142, R13 ;  /* 0x0000000d8e8e7221 */ /* 0x000fe20000010000 */
[----:B------:R-:W-:Y:S01]  /*6760*/  FADD.FTZ R117, R164, R117 ;  /* 0x00000075a4757221 */ /* 0x000fe20000010000 */
[----:B------:R-:W-:Y:S01]  /*6770*/  MUFU.EX2 R18, R18 ;  /* 0x0000001200127308 */ /* 0x000fe20000000800 */
[----:B------:R-:W2:Y:S01]  /*6780*/  LDSM.16.MT88.4 R12, [R150+0x8400] ;  /* 0x00840000960c783b */ /* 0x000ea20000004200 */
[----:B------:R-:W-:Y:S01]  /*6790*/  FADD.FTZ R107, R107, R142 ;  /* 0x0000008e6b6b7221 */ /* 0x000fe20000010000 */
[----:B------:R-:W-:Y:S01]  /*67a0*/  FADD.FTZ R162, R162, R117 ;  /* 0x00000075a2a27221 */ /* 0x000fe20000010000 */
[----:B------:R-:W3:Y:S01]  /*67b0*/  MUFU.EX2 R17, R17 ;  /* 0x0000001100117308 */ /* 0x000ee20000000800 */
[----:B------:R-:W-:Y:S01]  /*67c0*/  FFMA.FTZ R68, R46, UR4, -R75 ;  /* 0x000000042e447c23 */ /* 0x000fe2000801084b */
[----:B------:R-:W-:Y:S01]  /*67d0*/  FADD.FTZ R158, R158, R107 ;  /* 0x0000006b9e9e7221 */ /* 0x000fe20000010000 */
[----:B------:R-:W-:Y:S01]  /*67e0*/  FADD.FTZ R121, R121, R162 ;  /* 0x000000a279797221 */ /* 0x000fe20000010000 */
[----:B------:R-:W-:Y:S02]  /*67f0*/  MUFU.EX2 R16, R16 ;  /* 0x0000001000107308 */ /* 0x000fe40000000800 */
[----:B------:R-:W-:Y:S01]  /*6800*/  FADD.FTZ R158, R115, R158 ;  /* 0x0000009e739e7221 */ /* 0x000fe20000010000 */
[----:B------:R-:W-:Y:S01]  /*6810*/  FADD.FTZ R178, R178, R121 ;  /* 0x00000079b2b27221 */ /* 0x000fe20000010000 */
[----:B------:R-:W-:Y:S02]  /*6820*/  MUFU.EX2 R19, R19 ;  /* 0x0000001300137308 */ /* 0x000fe40000000800 */
[----:B------:R-:W-:Y:S01]  /*6830*/  FADD.FTZ R113, R113, R158 ;  /* 0x0000009e71717221 */ /* 0x000fe20000010000 */
[----:B------:R-:W-:Y:S01]  /*6840*/  FADD.FTZ R178, R127, R178 ;  /* 0x000000b27fb27221 */ /* 0x000fe20000010000 */
[----:B------:R4:W5:Y:S02]  /*6850*/  MUFU.EX2 R50, R65 ;  /* 0x0000004100327308 */ /* 0x0009640000000800 */
[----:B------:R-:W-:Y:S01]  /*6860*/  FADD.FTZ R160, R160, R113 ;  /* 0x00000071a0a07221 */ /* 0x000fe20000010000 */
[----:B------:R-:W-:Y:S01]  /*6870*/  FADD.FTZ R125, R125, R178 ;  /* 0x000000b27d7d7221 */ /* 0x000fe20000010000 */
[----:B------:R5:W-:Y:S02]  /*6880*/  MUFU.EX2 R49, R66 ;  /* 0x0000004200317308 */ /* 0x000be40000000800 */
[----:B------:R-:W-:Y:S01]  /*6890*/  FADD.FTZ R119, R119, R160 ;  /* 0x000000a077777221 */ /* 0x000fe20000010000 */
[----:B------:R-:W-:Y:S01]  /*68a0*/  FADD.FTZ R125, R180, R125 ;  /* 0x0000007db47d7221 */ /* 0x000fe20000010000 */
[----:B-1----:R-:W-:Y:S01]  /*68b0*/  HMMA.16816.F32 R36, R4, R8, R36 ;  /* 0x000000080424723c */ /* 0x002fe20000001824 */
[----:B------:R-:W1:Y:S01]  /*68c0*/  MUFU.EX2 R52, R67 ;  /* 0x0000004300347308 */ /* 0x000e620000000800 */
[----:B------:R-:W-:Y:S01]  /*68d0*/  FADD.FTZ R119, R168, R119 ;  /* 0x00000077a8777221 */ /* 0x000fe20000010000 */
[----:B------:R-:W-:-:S03]  /*68e0*/  FADD.FTZ R206, R206, R125 ;  /* 0x0000007dcece7221 */ /* 0x000fc60000010000 */
[----:B------:R-:W-:Y:S01]  /*68f0*/  FADD.FTZ R166, R166, R119 ;  /* 0x00000077a6a67221 */ /* 0x000fe20000010000 */
[----:B------:R-:W-:Y:S01]  /*6900*/  FADD.FTZ R206, R135, R206 ;  /* 0x000000ce87ce7221 */ /* 0x000fe20000010000 */
[----:B------:R-:W-:Y:S01]  /*6910*/  HMMA.16816.F32 R28, R4, R10, R28 ;  /* 0x0000000a041c723c */ /* 0x000fe2000000181c */
[----:B------:R-:W2:Y:S01]  /*6920*/  LDSM.16.MT88.4 R8, [R3+0x8400] ;  /* 0x008400000308783b */ /* 0x000ea20000004200 */
[----:B------:R-:W-:Y:S01]  /*6930*/  FADD.FTZ R166, R123, R166 ;  /* 0x000000a67ba67221 */ /* 0x000fe20000010000 */
[----:B------:R-:W-:Y:S01]  /*6940*/  FADD.FTZ R133, R133, R206 ;  /* 0x000000ce85857221 */ /* 0x000fe20000010000 */
[----:B---3--:R-:W-:Y:S01]  /*6950*/  F2FP.F16.F32.PACK_AB R4, R17, R18 ;  /* 0x000000121104723e */ /* 0x008fe200000000ff */
[----:B----4-:R-:W-:Y:S01]  /*6960*/  FFMA.FTZ R65, R63, UR4, -R69 ;  /* 0x000000043f417c23 */ /* 0x010fe20008010845 */
[----:B------:R-:W-:Y:S01]  /*6970*/  FADD.FTZ R129, R129, R166 ;  /* 0x000000a681817221 */ /* 0x000fe20000010000 */
[----:B------:R-:W-:Y:S01]  /*6980*/  FADD.FTZ R208, R208, R133 ;  /* 0x00000085d0d07221 */ /* 0x000fe20000010000 */
[----:B-----5:R-:W-:Y:S01]  /*6990*/  F2FP.F16.F32.PACK_AB R5, R50, R51 ;  /* 0x000000333205723e */ /* 0x020fe200000000ff */
[----:B------:R-:W-:Y:S01]  /*69a0*/  FFMA.FTZ R66, R62, UR4, -R69 ;  /* 0x000000043e427c23 */ /* 0x000fe20008010845 */
[----:B------:R-:W-:Y:S01]  /*69b0*/  FADD.FTZ R129, R202, R129 ;  /* 0x00000081ca817221 */ /* 0x000fe20000010000 */
[----:B------:R-:W-:Y:S01]  /*69c0*/  FADD.FTZ R143, R143, R208 ;  /* 0x000000d08f8f7221 */ /* 0x000fe20000010000 */
[----:B------:R-:W-:Y:S01]  /*69d0*/  F2FP.F16.F32.PACK_AB R6, R19, R16 ;  /* 0x000000101306723e */ /* 0x000fe200000000ff */
[----:B------:R3:W-:Y:S01]  /*69e0*/  MUFU.EX2 R62, R65 ;  /* 0x00000041003e7308 */ /* 0x0007e20000000800 */
[----:B------:R-:W-:Y:S01]  /*69f0*/  FADD.FTZ R200, R200, R129 ;  /* 0x00000081c8c87221 */ /* 0x000fe20000010000 */
[----:B------:R-:W-:Y:S01]  /*6a00*/  FADD.FTZ R184, R184, R143 ;  /* 0x0000008fb8b87221 */ /* 0x000fe20000010000 */
[----:B-1----:R-:W-:Y:S01]  /*6a10*/  F2FP.F16.F32.PACK_AB R7, R52, R49 ;  /* 0x000000313407723e */ /* 0x002fe200000000ff */
[----:B------:R1:W4:Y:S01]  /*6a20*/  MUFU.EX2 R63, R64 ;  /* 0x00000040003f7308 */ /* 0x0003220000000800 */
[----:B------:R-:W-:Y:S01]  /*6a30*/  FADD.FTZ R200, R131, R200 ;  /* 0x000000c883c87221 */ /* 0x000fe20000010000 */
[----:B------:R-:W-:Y:S01]  /*6a40*/  FADD.FTZ R145, R145, R184 ;  /* 0x000000b891917221 */ /* 0x000fe20000010000 */
[----:B------:R-:W-:Y:S01]  /*6a50*/  FFMA.FTZ R67, R61, UR4, -R69 ;  /* 0x000000043d437c23 */ /* 0x000fe20008010845 */
[----:B------:R-:W-:Y:S01]  /*6a60*/  LDSM.16.MT88.4 R132, [R3+0x8c00] ;  /* 0x008c00000384783b */ /* 0x000fe20000004200 */
[----:B------:R-:W-:Y:S01]  /*6a70*/  FADD.FTZ R137, R137, R200 ;  /* 0x000000c889897221 */ /* 0x000fe20000010000 */
[----:B------:R-:W-:Y:S01]  /*6a80*/  FADD.FTZ R182, R182, R145 ;  /* 0x00000091b6b67221 */ /* 0x000fe20000010000 */
[----:B--2---:R-:W-:Y:S01]  /*6a90*/  HMMA.16816.F32 R24, R4, R12, R24 ;  /* 0x0000000c0418723c */ /* 0x004fe20000001818 */
[----:B------:R2:W-:Y:S01]  /*6aa0*/  MUFU.EX2 R61, R66 ;  /* 0x00000042003d7308 */ /* 0x0005e20000000800 */
[----:B------:R-:W-:Y:S01]  /*6ab0*/  FADD.FTZ R196, R196, R137 ;  /* 0x00000089c4c47221 */ /* 0x000fe20000010000 */
[----:B------:R-:W-:Y:S01]  /*6ac0*/  FADD.FTZ R149, R149, R182 ;  /* 0x000000b695957221 */ /* 0x000fe20000010000 */
[----:B---3--:R-:W-:-:S02]  /*6ad0*/  FFMA.FTZ R65, R47, UR4, -R75 ;  /* 0x000000042f417c23 */ /* 0x008fc4000801084b */
[----:B------:R-:W-:Y:S01]  /*6ae0*/  FADD.FTZ R139, R139, R196 ;  /* 0x000000c48b8b7221 */ /* 0x000fe20000010000 */
[----:B------:R-:W-:Y:S01]  /*6af0*/  FADD.FTZ R156, R156, R149 ;  /* 0x000000959c9c7221 */ /* 0x000fe20000010000 */
[----:B------:R3:W-:Y:S01]  /*6b00*/  MUFU.EX2 R46, R65 ;  /* 0x00000041002e7308 */ /* 0x0007e20000000800 */
[C---:B------:R-:W-:Y:S01]  /*6b10*/  HMMA.16816.F32 R20, R4.reuse, R14, R20 ;  /* 0x0000000e0414723c */ /* 0x040fe20000001814 */
[----:B------:R-:W-:Y:S01]  /*6b20*/  FADD.FTZ R192, R192, R139 ;  /* 0x0000008bc0c07221 */ /* 0x000fe20000010000 */
[----:B------:R-:W-:Y:S01]  /*6b30*/  FADD.FTZ R151, R151, R156 ;  /* 0x0000009c97977221 */ /* 0x000fe20000010000 */
[----:B------:R-:W5:Y:S01]  /*6b40*/  LDSM.16.MT88.4 R12, [R150+0x8800] ;  /* 0x00880000960c783b */ /* 0x000f620000004200 */
[--C-:B-1----:R-:W-:Y:S01]  /*6b50*/  FFMA.FTZ R64, R48, UR4, -R75.reuse ;  /* 0x0000000430407c23 */ /* 0x102fe2000801084b */
[----:B------:R-:W-:Y:S01]  /*6b60*/  FADD.FTZ R141, R141, R192 ;  /* 0x000000c08d8d7221 */ /* 0x000fe20000010000 */
[----:B--2---:R-:W-:Y:S01]  /*6b70*/  FFMA.FTZ R66, R45, UR4, -R75 ;  /* 0x000000042d427c23 */ /* 0x004fe2000801084b */
[----:B------:R-:W1:Y:S01]  /*6b80*/  MUFU.EX2 R48, R67 ;  /* 0x0000004300307308 */ /* 0x000e620000000800 */
[C---:B------:R-:W-:Y:S01]  /*6b90*/  HMMA.16816.F32 R36, R4.reuse, R8, R36 ;  /* 0x000000080424723c */ /* 0x040fe20000001824 */
[----:B------:R-:W-:Y:S01]  /*6ba0*/  FADD.FTZ R176, R176, R141 ;  /* 0x0000008db0b07221 */ /* 0x000fe20000010000 */
[----:B----4-:R-:W-:Y:S01]  /*6bb0*/  F2FP.F16.F32.PACK_AB R8, R62, R63 ;  /* 0x0000003f3e08723e */ /* 0x010fe200000000ff */
[----:B------:R-:W2:Y:S01]  /*6bc0*/  MUFU.EX2 R47, R64 ;  /* 0x00000040002f7308 */ /* 0x000ea20000000800 */
[----:B------:R-:W-:Y:S01]  /*6bd0*/  LDSM.16.MT88.4 R140, [R150+0x8c00] ;  /* 0x008c0000968c783b */ /* 0x000fe20000004200 */
[----:B------:R-:W-:Y:S01]  /*6be0*/  FADD.FTZ R9, R147, R176 ;  /* 0x000000b093097221 */ /* 0x000fe20000010000 */
[----:B---3--:R-:W-:Y:S01]  /*6bf0*/  FADD.FTZ R65, R154, R151 ;  /* 0x000000979a417221 */ /* 0x008fe20000010000 */
[----:B------:R-:W-:Y:S01]  /*6c00*/  MUFU.EX2 R45, R68 ;  /* 0x00000044002d7308 */ /* 0x000fe20000000800 */
[----:B------:R-:W-:Y:S01]  /*6c10*/  HMMA.16816.F32 R28, R4, R10, R28 ;  /* 0x0000000a041c723c */ /* 0x000fe2000000181c */
[----:B------:R-:W-:Y:S01]  /*6c20*/  FADD.FTZ R9, R172, R9 ;  /* 0x00000009ac097221 */ /* 0x000fe20000010000 */
[----:B------:R-:W-:Y:S01]  /*6c30*/  FADD.FTZ R34, R34, R65 ;  /* 0x0000004122227221 */ /* 0x000fe20000010000 */
[----:B------:R-:W3:Y:S01]  /*6c40*/  LDSM.16.MT88.4 R4, [R3+0x8800] ;  /* 0x008800000304783b */ /* 0x000ee20000004200 */
[----:B------:R-:W4:Y:S01]  /*6c50*/  MUFU.EX2 R64, R66 ;  /* 0x0000004200407308 */ /* 0x000f220000000800 */
[----:B------:R-:W-:Y:S01]  /*6c60*/  FADD.FTZ R138, R138, R9 ;  /* 0x000000098a8a7221 */ /* 0x000fe20000010000 */
[----:B------:R-:W-:Y:S01]  /*6c70*/  FADD.FTZ R35, R35, R34 ;  /* 0x0000002223237221 */ /* 0x000fe20000010000 */
[----:B-1----:R-:W-:-:S02]  /*6c80*/  F2FP.F16.F32.PACK_AB R10, R48, R61 ;  /* 0x0000003d300a723e */ /* 0x002fc400000000ff */
[----:B------:R-:W-:Y:S01]  /*6c90*/  FADD.FTZ R33, R33, R138 ;  /* 0x0000008a21217221 */ /* 0x000fe20000010000 */
[----:B------:R-:W-:Y:S01]  /*6ca0*/  FADD.FTZ R126, R126, R35 ;  /* 0x000000237e7e7221 */ /* 0x000fe20000010000 */
[----:B--2---:R-:W-:Y:S02]  /*6cb0*/  F2FP.F16.F32.PACK_AB R9, R46, R47 ;  /* 0x0000002f2e09723e */ /* 0x004fe400000000ff */
[----:B------:R-:W-:Y:S01]  /*6cc0*/  FADD.FTZ R32, R32, R33 ;  /* 0x0000002120207221 */ /* 0x000fe20000010000 */
[----:B------:R-:W-:Y:S01]  /*6cd0*/  FADD.FTZ R126, R155, R126 ;  /* 0x0000007e9b7e7221 */ /* 0x000fe20000010000 */
[--C-:B------:R-:W-:Y:S02]  /*6ce0*/  FFMA.FTZ R33, R42, UR4, -R75.reuse ;  /* 0x000000042a217c23 */ /* 0x100fe4000801084b */
[----:B------:R-:W-:Y:S01]  /*6cf0*/  FADD.FTZ R153, R153, R32 ;  /* 0x0000002099997221 */ /* 0x000fe20000010000 */
[----:B------:R-:W-:Y:S01]  /*6d00*/  FADD.FTZ R93, R93, R126 ;  /* 0x0000007e5d5d7221 */ /* 0x000fe20000010000 */
[----:B----4-:R-:W-:Y:S01]  /*6d10*/  F2FP.F16.F32.PACK_AB R11, R64, R45 ;  /* 0x0000002d400b723e */ /* 0x010fe200000000ff */
[----:B------:R-:W-:Y:S01]  /*6d20*/  FFMA.FTZ R32, R43, UR4, -R75 ;  /* 0x000000042b207c23 */ /* 0x000fe2000801084b */
[----:B------:R-:W-:Y:S01]  /*6d30*/  FADD.FTZ R112, R112, R153 ;  /* 0x0000009970707221 */ /* 0x000fe20000010000 */
[----:B------:R-:W-:Y:S01]  /*6d40*/  FADD.FTZ R96, R96, R93 ;  /* 0x0000005d60607221 */ /* 0x000fe20000010000 */
[----:B------:R-:W1:Y:S02]  /*6d50*/  MUFU.EX2 R33, R33 ;  /* 0x0000002100217308 */ /* 0x000e640000000800 */
[----:B------:R-:W-:Y:S01]  /*6d60*/  FADD.FTZ R112, R101, R112 ;  /* 0x0000007065707221 */ /* 0x000fe20000010000 */
[----:B------:R-:W-:Y:S01]  /*6d70*/  FADD.FTZ R91, R91, R96 ;  /* 0x000000605b5b7221 */ /* 0x000fe20000010000 */
[C---:B-----5:R-:W-:Y:S01]  /*6d80*/  HMMA.16816.F32 R24, R8.reuse, R12, R24 ;  /* 0x0000000c0818723c */ /* 0x060fe20000001818 */
[----:B------:R-:W-:Y:S01]  /*6d90*/  FFMA.FTZ R12, R60, UR4, -R69 ;  /* 0x000000043c0c7c23 */ /* 0x000fe20008010845 */
[----:B------:R-:W-:Y:S01]  /*6da0*/  FADD.FTZ R103, R103, R112 ;  /* 0x0000007067677221 */ /* 0x000fe20000010000 */
[----:B------:R-:W-:Y:S01]  /*6db0*/  FADD.FTZ R94, R94, R91 ;  /* 0x0000005b5e5e7221 */ /* 0x000fe20000010000 */
[----:B------:R-:W-:Y:S01]  /*6dc0*/  FFMA.FTZ R13, R59, UR4, -R69 ;  /* 0x000000043b0d7c23 */ /* 0x000fe20008010845 */
[----:B------:R-:W-:Y:S01]  /*6dd0*/  MUFU.EX2 R32, R32 ;  /* 0x0000002000207308 */ /* 0x000fe20000000800 */
[----:B------:R-:W-:Y:S01]  /*6de0*/  FADD.FTZ R102, R102, R103 ;  /* 0x0000006766667221 */ /* 0x000fe20000010000 */
[----:B------:R-:W-:Y:S01]  /*6df0*/  FADD.FTZ R55, R55, R94 ;  /* 0x0000005e37377221 */ /* 0x000fe20000010000 */
[C---:B------:R-:W-:Y:S01]  /*6e00*/  HMMA.16816.F32 R20, R8.reuse, R14, R20 ;  /* 0x0000000e0814723c */ /* 0x040fe20000001814 */
[----:B------:R-:W-:Y:S01]  /*6e10*/  FFMA.FTZ R15, R44, UR4, -R75 ;  /* 0x000000042c0f7c23 */ /* 0x000fe2000801084b */
[----:B------:R-:W-:Y:S01]  /*6e20*/  FADD.FTZ R35, R83, R102 ;  /* 0x0000006653237221 */ /* 0x000fe20000010000 */
[----:B------:R-:W-:Y:S01]  /*6e30*/  FADD.FTZ R54, R54, R55 ;  /* 0x0000003736367221 */ /* 0x000fe20000010000 */
[----:B------:R-:W-:Y:S02]  /*6e40*/  MUFU.EX2 R12, R12 ;  /* 0x0000000c000c7308 */ /* 0x000fe40000000800 */
[----:B------:R-:W-:Y:S01]  /*6e50*/  FADD.FTZ R35, R84, R35 ;  /* 0x0000002354237221 */ /* 0x000fe20000010000 */
        /* <DEDUP_REMOVED lines=14> */
[----:B------:R-:W-:Y:S01]  /*6f40*/  FADD.FTZ R49, R49, R50 ;  /* 0x0000003231317221 */ /* 0x000fe20000010000 */
[----:B--2---:R-:W-:-:S02]  /*6f50*/  F2FP.F16.F32.PACK_AB R4, R13, R12 ;  /* 0x0000000c0d04723e */ /* 0x004fc400000000ff */
[----:B------:R-:W-:Y:S01]  /*6f60*/  FADD.FTZ R8, R16, R17 ;  /* 0x0000001110087221 */ /* 0x000fe20000010000 */
[----:B------:R-:W-:Y:S01]  /*6f70*/  FADD.FTZ R52, R52, R49 ;  /* 0x0000003134347221 */ /* 0x000fe20000010000 */
[----:B---3--:R-:W-:Y:S02]  /*6f80*/  F2FP.F16.F32.PACK_AB R5, R32, R15 ;  /* 0x0000000f2005723e */ /* 0x008fe400000000ff */
[----:B------:R-:W-:Y:S01]  /*6f90*/  FADD.FTZ R8, R19, R8 ;  /* 0x0000000813087221 */ /* 0x000fe20000010000 */
[----:B------:R-:W-:Y:S01]  /*6fa0*/  FADD.FTZ R47, R47, R52 ;  /* 0x000000342f2f7221 */ /* 0x000fe20000010000 */
[----:B----4-:R-:W-:Y:S02]  /*6fb0*/  F2FP.F16.F32.PACK_AB R6, R247, R14 ;  /* 0x0000000ef706723e */ /* 0x010fe400000000ff */
        /* <DEDUP_REMOVED lines=19> */
[----:B------:R-:W-:-:S04]  /*70f0*/  NOP ;  /* 0x0000000000007918 */ /* 0x000fc80000000000 */
[----:B------:R-:W-:-:S15]  /*7100*/  @!P0 BRA `(.L_x_1354) ;  /* 0x0000004c00b48947 */ /* 0x000fde0003800000 */
        /* <DEDUP_REMOVED lines=12> */
[----:B------:R-:W3:Y:S01]  /*71d0*/  LDCU UR4, c[0x0][0x45c] ;  /* 0x00008b80ff0477ac */ /* 0x000ee20008000800 */
[----:B------:R-:W4:Y:S01]  /*71e0*/  LDCU.64 UR8, c[0x0][0x3a8] ;  /* 0x00007500ff0877ac */ /* 0x000f220008000a00 */
[----:B------:R-:W2:Y:S01]  /*71f0*/  LDCU.64 UR6, c[0x0][0x3a0] ;  /* 0x00007400ff0677ac */ /* 0x000ea20008000a00 */
[----:B-1----:R-:W-:-:S12]  /*7200*/  ULEA UR5, UR5, UR11, 0x18 ;  /* 0x0000000b05057291 */ /* 0x002fd8000f8ec0ff */
.L_x_1358:
        /* <DEDUP_REMOVED lines=10> */
[----:B------:R-:W-:Y:S01]  /*72b0*/  IMAD.SHL.U32 R229, R148, 0x10, RZ ;  /* 0x0000001094e57824 */ /* 0x000fe200078e00ff */
[----:B------:R-:W-:Y:S01]  /*72c0*/  LOP3.LUT R0, R230, 0x8, RZ, 0xc0, !PT ;  /* 0x00000008e6007812 */ /* 0x000fe200078ec0ff */
[----:B------:R-:W-:Y:S02]  /*72d0*/  @!P1 IMAD.X R8, RZ, RZ, ~R8, P0 ;  /* 0x000000ffff089224 */ /* 0x000fe400000e0e08 */
[C---:B------:R-:W-:Y:S01]  /*72e0*/  IMAD.SHL.U32 R231, R148.reuse, 0x8, RZ ;  /* 0x0000000894e77824 */ /* 0x040fe200078e00ff */
[----:B------:R-:W-:Y:S01]  /*72f0*/  LOP3.LUT R155, R229, 0x100, RZ, 0xc0, !PT ;  /* 0x00000100e59b7812 */ /* 0x000fe200078ec0ff */
[C---:B------:R-:W-:Y:S01]  /*7300*/  IMAD.SHL.U32 R228, R148.reuse, 0x4, RZ ;  /* 0x0000000494e47824 */ /* 0x040fe200078e00ff */
[----:B------:R-:W-:Y:S01]  /*7310*/  @!P1 SHF.R.S64 R5, R5, 0x1f, R8 ;  /* 0x0000001f05059819 */ /* 0x000fe20000001008 */
[----:B------:R-:W-:Y:S01]  /*7320*/  IMAD.SHL.U32 R4, R148, 0x20, RZ ;  /* 0x0000002094047824 */ /* 0x000fe200078e00ff */
[----:B------:R-:W-:Y:S02]  /*7330*/  LOP3.LUT R229, R229, 0x3e00, RZ, 0xc0, !PT ;  /* 0x00003e00e5e57812 */ /* 0x000fe400078ec0ff */
[----:B------:R-:W-:Y:S01]  /*7340*/  @!P1 IADD3 R234, P0, PT, R234, R5, RZ ;  /* 0x00000005eaea9210 */ /* 0x000fe20007f1e0ff */
[----:B------:R-:W-:Y:S01]  /*7350*/  IMAD.MOV.U32 R5, RZ, RZ, R235 ;  /* 0x000000ffff057224 */ /* 0x000fe200078e00eb */
[C---:B------:R-:W-:Y:S02]  /*7360*/  LOP3.LUT R7, R231.reuse, 0xd8, RZ, 0xc0, !PT ;  /* 0x000000d8e7077812 */ /* 0x040fe400078ec0ff */
[----:B------:R-:W-:Y:S02]  /*7370*/  LOP3.LUT R3, R228, 0x18, RZ, 0xc0, !PT ;  /* 0x00000018e4037812 */ /* 0x000fe400078ec0ff */
[----:B------:R-:W-:Y:S02]  /*7380*/  @!P1 LEA.HI.X.SX32 R235, R8, R235, 0x1, P0 ;  /* 0x000000eb08eb9211 */ /* 0x000fe400000f0eff */
[----:B------:R-:W-:Y:S02]  /*7390*/  LOP3.LUT R17, R231, 0x1f20, RZ, 0xc0, !PT ;  /* 0x00001f20e7117812 */ /* 0x000fe400078ec0ff */
[----:B------:R-:W-:Y:S02]  /*73a0*/  LOP3.LUT R14, R7, R238, RZ, 0x3c, !PT ;  /* 0x000000ee070e7212 */ /* 0x000fe400078e3cff */
[--C-:B------:R-:W-:Y:S02]  /*73b0*/  LOP3.LUT R2, R3, 0xc0, R4.reuse, 0xf8, !PT ;  /* 0x000000c003027812 */ /* 0x100fe400078ef804 */
[--C-:B------:R-:W-:Y:S02]  /*73c0*/  LOP3.LUT R155, R155, 0x20, R4.reuse, 0xf8, !PT ;  /* 0x000000209b9b7812 */ /* 0x100fe400078ef804 */
[----:B------:R-:W-:Y:S01]  /*73d0*/  LOP3.LUT R153, R229, 0x120, R4, 0xf8, !PT ;  /* 0x00000120e5997812 */ /* 0x000fe200078ef804 */
[----:B--2---:R-:W-:Y:S06]  /*73e0*/  @!P1 BRA `(.L_x_1355) ;  /* 0x0000000000f49947 */ /* 0x004fec0003800000 */
        /* <DEDUP_REMOVED lines=30> */
[-C--:B------:R-:W-:Y:S02]  /*75d0*/  LOP3.LUT R4, R236, R3.reuse, RZ, 0x3c, !PT ;  /* 0x00000003ec047212 */ /* 0x080fe400078e3cff */
[----:B------:R-:W-:Y:S02]  /*75e0*/  LOP3.LUT R9, RZ, R3, RZ, 0x33, !PT ;  /* 0x00000003ff097212 */ /* 0x000fe400078e33ff */
        /* <DEDUP_REMOVED lines=22> */
[----:B----4-:R-:W-:Y:S01]  /*7750*/  IMAD.WIDE.U32 R10, R7, UR8, R10 ;  /* 0x00000008070a7c25 */ /* 0x010fe2000f8e000a */
[----:B------:R-:W-:Y:S02]  /*7760*/  SHF.R.S32.HI R3, RZ, 0x1f, R7 ;  /* 0x0000001fff037819 */ /* 0x000fe40000011407 */
[C---:B------:R-:W-:Y:S03]  /*7770*/  LEA R234, P0, R10.reuse, R6, 0x1 ;  /* 0x000000060aea7211 */ /* 0x040fe600078008ff */
[----:B------:R-:W-:Y:S04]  /*7780*/  IMAD R4, R3, UR8, RZ ;  /* 0x0000000803047c24 */ /* 0x000fe8000f8e02ff */
[----:B------:R-:W-:Y:S04]  /*7790*/  IMAD R4, R7, UR9, R4 ;  /* 0x0000000907047c24 */ /* 0x000fe8000f8e0204 */
[----:B------:R-:W-:Y:S05]  /*77a0*/  IMAD.IADD R4, R11, 0x1, R4 ;  /* 0x000000010b047824 */ /* 0x000fea00078e0204 */
[----:B------:R-:W-:Y:S07]  /*77b0*/  LEA.HI.X R235, R10, R5, R4, 0x1, P0 ;  /* 0x000000050aeb7211 */ /* 0x000fee00000f0c04 */
.L_x_1355:
[----:B------:R-:W-:Y:S02]  /*77c0*/  LOP3.LUT R152, R148, 0x8, RZ, 0xc0, !PT ;  /* 0x0000000894987812 */ /* 0x000fe400078ec0ff */
[-C--:B------:R-:W-:Y:S02]  /*77d0*/  LOP3.LUT R0, R153, R2.reuse, R0, 0xf6, !PT ;  /* 0x0000000299007212 */ /* 0x080fe400078ef600 */
[----:B------:R-:W-:Y:S02]  /*77e0*/  LOP3.LUT R2, R155, R2, R152, 0xf6, !PT ;  /* 0x000000029b027212 */ /* 0x000fe400078ef698 */
[----:B------:R-:W-:Y:S02]  /*77f0*/  LEA R220, R0, UR5, 0x1 ;  /* 0x0000000500dc7c11 */ /* 0x000fe4000f8e08ff */
[----:B------:R-:W-:Y:S02]  /*7800*/  LEA R2, R2, UR5, 0x1 ;  /* 0x0000000502027c11 */ /* 0x000fe4000f8e08ff */
[----:B------:R-:W-:Y:S02]  /*7810*/  LOP3.LUT R14, R17, R14, RZ, 0xfc, !PT ;  /* 0x0000000e110e7212 */ /* 0x000fe400078efcff */
[----:B------:R-:W-:Y:S02]  /*7820*/  MOV R213, 0x20 ;  /* 0x0000002000d57802 */ /* 0x000fe40000000f00 */
[----:B------:R-:W-:Y:S02]  /*7830*/  LEA R245, R14, UR5, 0x1 ;  /* 0x000000050ef57c11 */ /* 0x000fe4000f8e08ff */
[C---:B------:R-:W-:Y:S02]  /*7840*/  SHF.L.U32 R3, R12.reuse, 0x6, RZ ;  /* 0x000000060c037819 */ /* 0x040fe400000006ff */
[----:B------:R-:W-:Y:S01]  /*7850*/  SHF.L.U64.HI R12, R12, 0x6, R15 ;  /* 0x000000060c0c7819 */ /* 0x000fe2000001020f */
[----:B------:R-:W-:Y:S01]  /*7860*/  @!PT LDS RZ, [RZ] ;  /* 0x00000000fffff984 */ /* 0x000fe20000000800 */
[----:B------:R-:W-:Y:S01]  /*7870*/  @!PT LDS RZ, [RZ] ;  /* 0x00000000fffff984 */ /* 0x000fe20000000800 */
[----:B------:R-:W-:Y:S01]  /*7880*/  @!PT LDS RZ, [RZ] ;  /* 0x00000000fffff984 */ /* 0x000fe20000000800 */
[----:B------:R-:W-:Y:S01]  /*7890*/  LDGSTS.E.BYPASS.LTC128B.128 [R245+0x5000], desc[UR24][R234.64] ;  /* 0x05000000eaf57fae */ /* 0x000fe2000b981a18 */
[----:B------:R-:W-:Y:S04]  /*78a0*/  IADD3 R16, P0, PT, R3, R234, RZ ;  /* 0x000000ea03107210 */ /* 0x000fe80007f1e0ff */
[----:B------:R-:W-:Y:S02]  /*78b0*/  IADD3.X R17, PT, PT, R12, R235, RZ, P0, !PT ;  /* 0x000000eb0c117210 */ /* 0x000fe400007fe4ff */
[-C--:B------:R-:W-:Y:S03]  /*78c0*/  IADD3 R14, P2, PT, R16, R3.reuse, RZ ;  /* 0x00000003100e7210 */ /* 0x080fe60007f5e0ff */
[----:B------:R-:W-:Y:S01]  /*78d0*/  LDGSTS.E.BYPASS.LTC128B.128 [R245+0x5800], desc[UR24][R16.64] ;  /* 0x0580000010f57fae */ /* 0x000fe2000b981a18 */
[-C--:B------:R-:W-:Y:S02]  /*78e0*/  IADD3.X R15, PT, PT, R17, R12.reuse, RZ, P2, !PT ;  /* 0x0000000c110f7210 */ /* 0x080fe400017fe4ff */
[-C--:B------:R-:W-:Y:S04]  /*78f0*/  IADD3 R22, P0, PT, R14, R3.reuse, RZ ;  /* 0x000000030e167210 */ /* 0x080fe80007f1e0ff */
[-C--:B------:R-:W-:Y:S01]  /*7900*/  IADD3.X R23, PT, PT, R15, R12.reuse, RZ, P0, !PT ;  /* 0x0000000c0f177210 */ /* 0x080fe200007fe4ff */
[----:B------:R1:W-:Y:S01]  /*7910*/  LDGSTS.E.BYPASS.LTC128B.128 [R245+0x6000], desc[UR24][R14.64] ;  /* 0x060000000ef57fae */ /* 0x0003e2000b981a18 */
[-C--:B------:R-:W-:Y:S04]  /*7920*/  IADD3 R20, P2, PT, R22, R3.reuse, RZ ;  /* 0x0000000316147210 */ /* 0x080fe80007f5e0ff */
[-C--:B------:R-:W-:Y:S02]  /*7930*/  IADD3.X R21, PT, PT, R23, R12.reuse, RZ, P2, !PT ;  /* 0x0000000c17157210 */ /* 0x080fe400017fe4ff */
[-C--:B------:R-:W-:Y:S01]  /*7940*/  IADD3 R24, P0, PT, R20, R3.reuse, RZ ;  /* 0x0000000314187210 */ /* 0x080fe20007f1e0ff */
[----:B------:R-:W-:Y:S03]  /*7950*/  LDGSTS.E.BYPASS.LTC128B.128 [R245+0x6800], desc[UR24][R22.64] ;  /* 0x0680000016f57fae */ /* 0x000fe6000b981a18 */
[-C--:B------:R-:W-:Y:S02]  /*7960*/  IADD3.X R25, PT, PT, R21, R12.reuse, RZ, P0, !PT ;  /* 0x0000000c15197210 */ /* 0x080fe400007fe4ff */
[-C--:B------:R-:W-:Y:S03]  /*7970*/  IADD3 R18, P2, PT, R24, R3.reuse, RZ ;  /* 0x0000000318127210 */ /* 0x080fe60007f5e0ff */
[----:B------:R-:W-:Y:S01]  /*7980*/  LDGSTS.E.BYPASS.LTC128B.128 [R245+0x7000], desc[UR24][R20.64] ;  /* 0x0700000014f57fae */ /* 0x000fe2000b981a18 */
[-C--:B------:R-:W-:Y:S02]  /*7990*/  IADD3.X R19, PT, PT, R25, R12.reuse, RZ, P2, !PT ;  /* 0x0000000c19137210 */ /* 0x080fe400017fe4ff */
[----:B------:R-:W-:Y:S02]  /*79a0*/  IADD3 R26, P0, PT, R18, R3, RZ ;  /* 0x00000003121a7210 */ /* 0x000fe40007f1e0ff */
[----:B------:R-:W-:Y:S02]  /*79b0*/  ISETP.NE.AND P2, PT, R243, RZ, PT ;  /* 0x000000fff300720c */ /* 0x000fe40003f45270 */
[----:B------:R-:W-:Y:S01]  /*79c0*/  IADD3.X R27, PT, PT, R19, R12, RZ, P0, !PT ;  /* 0x0000000c131b7210 */ /* 0x000fe200007fe4ff */
[----:B------:R-:W-:Y:S01]  /*79d0*/  LDGSTS.E.BYPASS.LTC128B.128 [R245+0x7800], desc[UR24][R24.64] ;  /* 0x0780000018f57fae */ /* 0x000fe2000b981a18 */
[----:B------:R-:W-:Y:S04]  /*79e0*/  LOP3.LUT P0, RZ, R148, 0x4, RZ, 0xc0, !PT ;  /* 0x0000000494ff7812 */ /* 0x000fe8000780c0ff */
[----:B------:R-:W-:Y:S03]  /*79f0*/  SEL R213, R213, 0xffffffe0, !P0 ;  /* 0xffffffe0d5d57807 */ /* 0x000fe60004000000 */
[----:B------:R2:W-:Y:S01]  /*7a00*/  LDGSTS.E.BYPASS.LTC128B.128 [R245+0x8000], desc[UR24][R18.64] ;  /* 0x0800000012f57fae */ /* 0x0005e2000b981a18 */
[C---:B------:R-:W-:Y:S07]  /*7a10*/  IADD3 R0, PT, PT, R213.reuse, R2, RZ ;  /* 0x00000002d5007210 */ /* 0x040fee0007ffe0ff */
[----:B------:R5:W-:Y:S08]  /*7a20*/  LDGSTS.E.BYPASS.LTC128B.128 [R245+0x8800], desc[UR24][R26.64] ;  /* 0x088000001af57fae */ /* 0x000bf0000b981a18 */
[----:B------:R3:W-:Y:S08]  /*7a30*/  LDSM.16.M88.4 R152, [R220] ;  /* 0x00000000dc98783b */ /* 0x0007f00000000200 */
[----:B------:R-:W0:Y:S08]  /*7a40*/  LDGDEPBAR ;  /* 0x00000000000079af */ /* 0x000e300000000000 */
[----:B------:R-:W4:Y:S08]  /*7a50*/  LDSM.16.M88.4 R156, [R2+0x1000] ;  /* 0x00100000029c783b */ /* 0x000f300000000200 */
[----:B------:R-:W1:Y:S01]  /*7a60*/  LDSM.16.M88.4 R160, [R2+0x1400] ;  /* 0x0014000002a0783b */ /* 0x000e620000000200 */
[----:B---3--:R-:W-:Y:S07]  /*7a70*/  IADD3 R220, PT, PT, R213, R220, RZ ;  /* 0x000000dcd5dc7210 */ /* 0x008fee0007ffe0ff */
[----:B------:R-:W3:Y:S08]  /*7a80*/  LDSM.16.M88.4 R164, [R2+0x1800] ;  /* 0x0018000002a4783b */ /* 0x000ef00000000200 */
[----:B------:R-:W5:Y:S08]  /*7a90*/  LDSM.16.M88.4 R168, [R2+0x1c00] ;  /* 0x001c000002a8783b */ /* 0x000f700000000200 */
        /* <DEDUP_REMOVED lines=12> */
[----:B------:R-:W-:Y:S08]  /*7b60*/  LDSM.16.M88.4 R220, [R220] ;  /* 0x00000000dcdc783b */ /* 0x000ff00000000200 */
[----:B------:R-:W5:Y:S01]  /*7b70*/  LDSM.16.M88.4 R224, [R0+0x1000] ;  /* 0x0010000000e0783b */ /* 0x000f620000000200 */
[C---:B----4-:R-:W-:Y:S08]  /*7b80*/  HMMA.16816.F32 R4, R152.reuse, R156, RZ ;  /* 0x0000009c9804723c */ /* 0x050ff000000018ff */
[C---:B------:R-:W-:Y:S01]  /*7b90*/  HMMA.16816.F32 R8, R152.reuse, R158, RZ ;  /* 0x0000009e9808723c */ /* 0x040fe200000018ff */
[----:B------:R-:W-:Y:S07]  /*7ba0*/  LDSM.16.M88.4 R156, [R0+0x1800] ;  /* 0x00180000009c783b */ /* 0x000fee0000000200 */
[C---:B-1----:R-:W-:Y:S08]  /*7bb0*/  HMMA.16816.F32 R12, R152.reuse, R160, RZ ;  /* 0x000000a0980c723c */ /* 0x042ff000000018ff */
[C---:B--2---:R-:W-:Y:S08]  /*7bc0*/  HMMA.16816.F32 R16, R152.reuse, R162, RZ ;  /* 0x000000a29810723c */ /* 0x044ff000000018ff */
[C---:B---3--:R-:W-:Y:S08]  /*7bd0*/  HMMA.16816.F32 R20, R152.reuse, R164, RZ ;  /* 0x000000a49814723c */ /* 0x048ff000000018ff */
        /* <DEDUP_REMOVED lines=33> */
[----:B------:R-:W-:Y:S01]  /*7df0*/  FMUL.FTZ R249, R5, UR10 ;  /* 0x0000000a05f97c20 */ /* 0x000fe20008410000 */
[----:B------:R2:W3:Y:S04]  /*7e00*/  MUFU.TANH R224, R3 ;  /* 0x0000000300e07308 */ /* 0x0004e80000002400 */
[----:B------:R-:W-:Y:S01]  /*7e10*/  FMUL.FTZ R250, R9, UR10 ;  /* 0x0000000a09fa7c20 */ /* 0x000fe20008410000 */
[----:B------:R-:W-:Y:S05]  /*7e20*/  FMUL.FTZ R246, R8, UR10 ;  /* 0x0000000a08f67c20 */ /* 0x000fea0008410000 */
[----:B------:R4:W2:Y:S01]  /*7e30*/  MUFU.TANH R212, R251 ;  /* 0x000000fb00d47308 */ /* 0x0008a20000002400 */
[C---:B-1----:R-:W-:Y:S09]  /*7e40*/  HMMA.16816.F32 R12, R220.reuse, R152, R12 ;  /* 0x00000098dc0c723c */ /* 0x042ff2000000180c */
[----:B------:R1:W1:Y:S01]  /*7e50*/  MUFU.TANH R213, R250 ;  /* 0x000000fa00d57308 */ /* 0x0002620000002400 */
[C---:B------:R-:W-:Y:S09]  /*7e60*/  HMMA.16816.F32 R16, R220.reuse, R154, R16 ;  /* 0x0000009adc10723c */ /* 0x040ff20000001810 */
[----:B------:R5:W3:Y:S01]  /*7e70*/  MUFU.TANH R8, R246 ;  /* 0x000000f600087308 */ /* 0x000ae20000002400 */
[C---:B------:R-:W-:Y:S03]  /*7e80*/  HMMA.16816.F32 R20, R220.reuse, R156, R20 ;  /* 0x0000009cdc14723c */ /* 0x040fe60000001814 */
[----:B--2---:R-:W-:Y:S01]  /*7e90*/  FMUL.FTZ R3, R12, UR10 ;  /* 0x0000000a0c037c20 */ /* 0x004fe20008410000 */
[----:B------:R-:W-:Y:S01]  /*7ea0*/  FMUL.FTZ R252, R13, UR10 ;  /* 0x0000000a0dfc7c20 */ /* 0x000fe20008410000 */
[----:B----4-:R-:W-:Y:S04]  /*7eb0*/  FMUL.FTZ R251, R14, UR10 ;  /* 0x0000000a0efb7c20 */ /* 0x010fe80008410000 */
[----:B------:R2:W4:Y:S01]  /*7ec0*/  MUFU.TANH R6, R248 ;  /* 0x000000f800067308 */ /* 0x0005220000002400 */
[----:B-1----:R-:W-:Y:S01]  /*7ed0*/  FMUL.FTZ R250, R15, UR10 ;  /* 0x0000000a0ffa7c20 */ /* 0x002fe20008410000 */
[C---:B------:R-:W-:Y:S01]  /*7ee0*/  HMMA.16816.F32 R24, R220.reuse, R158, R24 ;  /* 0x0000009edc18723c */ /* 0x040fe20000001818 */
[----:B------:R-:W1:Y:S02]  /*7ef0*/  LDSM.16.M88.4 R12, [R0+0x1c00] ;  /* 0x001c0000000c783b */ /* 0x000e640000000200 */
[----:B------:R-:W-:Y:S01]  /*7f00*/  FMUL.FTZ R17, R17, UR10 ;  /* 0x0000000a11117c20 */ /* 0x000fe20008410000 */
[----:B------:R-:W-:Y:S04]  /*7f10*/  FMUL.FTZ R18, R18, UR10 ;  /* 0x0000000a12127c20 */ /* 0x000fe80008410000 */
[----:B------:R3:W1:Y:S01]  /*7f20*/  MUFU.TANH R216, R249 ;  /* 0x000000f900d87308 */ /* 0x0006620000002400 */
[----:B------:R-:W-:Y:S01]  /*7f30*/  FMUL.FTZ R19, R19, UR10 ;  /* 0x0000000a13137c20 */ /* 0x000fe20008410000 */
[----:B-----5:R-:W-:Y:S01]  /*7f40*/  FMUL.FTZ R246, R16, UR10 ;  /* 0x0000000a10f67c20 */ /* 0x020fe20008410000 */
[----:B------:R-:W-:Y:S01]  /*7f50*/  FMUL.FTZ R20, R20, UR10 ;  /* 0x0000000a14147c20 */ /* 0x000fe20008410000 */
[----:B------:R-:W-:Y:S01]  /*7f60*/  FMUL.FTZ R21, R21, UR10 ;  /* 0x0000000a15157c20 */ /* 0x000fe20008410000 */
[----:B------:R-:W-:Y:S05]  /*7f70*/  FMUL.FTZ R22, R22, UR10 ;  /* 0x0000000a16167c20 */ /* 0x000fea0008410000 */
[----:B------:R-:W1:Y:S01]  /*7f80*/  MUFU.TANH R208, R17 ;  /* 0x0000001100d07308 */ /* 0x000e620000002400 */
[----:B------:R-:W-:Y:S01]  /*7f90*/  FMUL.FTZ R23, R23, UR10 ;  /* 0x0000000a17177c20 */ /* 0x000fe20008410000 */
[----:B--2---:R-:W-:Y:S01]  /*7fa0*/  FMUL.FTZ R248, R11, UR10 ;  /* 0x0000000a0bf87c20 */ /* 0x004fe20008410000 */
[----:B------:R-:W-:Y:S01]  /*7fb0*/  FMUL.FTZ R27, R27, UR10 ;  /* 0x0000000a1b1b7c20 */ /* 0x000fe20008410000 */
[----:B------:R-:W-:Y:S06]  /*7fc0*/  FMUL.FTZ R25, R25, UR10 ;  /* 0x0000000a19197c20 */ /* 0x000fec0008410000 */
[----:B------:R-:W2:Y:S01]  /*7fd0*/  MUFU.TANH R188, R18 ;  /* 0x0000001200bc7308 */ /* 0x000ea20000002400 */
[----:B------:R-:W-:Y:S01]  /*7fe0*/  FMUL.FTZ R26, R26, UR10 ;  /* 0x0000000a1a1a7c20 */ /* 0x000fe20008410000 */
[----:B---3--:R-:W-:Y:S08]  /*7ff0*/  FMUL.FTZ R249, R10, UR10 ;  /* 0x0000000a0af97c20 */ /* 0x008ff00008410000 */
[----:B------:R3:W2:Y:S10]  /*8000*/  MUFU.TANH R192, R19 ;  /* 0x0000001300c07308 */ /* 0x0006b40000002400 */
[----:B------:R5:W2:Y:S01]  /*8010*/  MUFU.TANH R11, R3 ;  /* 0x00000003000b7308 */ /* 0x000aa20000002400 */
[C---:B-1----:R-:W-:Y:S09]  /*8020*/  HMMA.16816.F32 R28, R220.reuse, R12, R28 ;  /* 0x0000000cdc1c723c */ /* 0x042ff2000000181c */
[----:B------:R-:W1:Y:S01]  /*8030*/  MUFU.TANH R200, R246 ;  /* 0x000000f600c87308 */ /* 0x000e620000002400 */
[----:B---3--:R-:W3:Y:S01]  /*8040*/  LDSM.16.M88.4 R16, [R0+0x2000] ;  /* 0x002000000010783b */ /* 0x008ee20000000200 */
[C---:B------:R-:W-:Y:S08]  /*8050*/  HMMA.16816.F32 R32, R220.reuse, R14, R32 ;  /* 0x0000000edc20723c */ /* 0x040ff00000001820 */
[----:B------:R-:W1:Y:S01]  /*8060*/  MUFU.TANH R10, R249 ;  /* 0x000000f9000a7308 */ /* 0x000e620000002400 */
[----:B------:R-:W4:Y:S01]  /*8070*/  LDSM.16.M88.4 R12, [R0+0x2400] ;  /* 0x00240000000c783b */ /* 0x000f220000000200 */
[----:B-----5:R-:W-:Y:S01]  /*8080*/  FMUL.FTZ R3, R24, UR10 ;  /* 0x0000000a18037c20 */ /* 0x020fe20008410000 */
        /* <DEDUP_REMOVED lines=8> */
[----:B------:R-:W-:Y:S08]  /*8110*/  FMUL.FTZ R35, R35, UR10 ;  /* 0x0000000a23237c20 */ /* 0x000ff00008410000 */
[----:B------:R-:W1:Y:S01]  /*8120*/  MUFU.TANH R196, R252 ;  /* 0x000000fc00c47308 */ /* 0x000e620000002400 */
[----:B-----5:R-:W-:Y:S09]  /*8130*/  FMUL.FTZ R3, R32, UR10 ;  /* 0x0000000a20037c20 */ /* 0x020ff20008410000 */
[----:B------:R5:W1:Y:S01]  /*8140*/  MUFU.TANH R205, R3 ;  /* 0x0000000300cd7308 */ /* 0x000a620000002400 */
[C---:B---3--:R-:W-:Y:S09]  /*8150*/  HMMA.16816.F32 R36, R220.reuse, R16, R36 ;  /* 0x00000010dc24723c */ /* 0x048ff20000001824 */
[----:B------:R-:W3:Y:S01]  /*8160*/  MUFU.TANH R204, R251 ;  /* 0x000000fb00cc7308 */ /* 0x000ee20000002400 */
[C---:B------:R-:W-:Y:S01]  /*8170*/  HMMA.16816.F32 R40, R220.reuse, R18, R40 ;  /* 0x00000012dc28723c */ /* 0x040fe20000001828 */
[----:B------:R-:W2:Y:S08]  /*8180*/  LDSM.16.M88.4 R16, [R0+0x2800] ;  /* 0x002800000010783b */ /* 0x000eb00000000200 */
        /* <DEDUP_REMOVED lines=9> */
[----:B-----5:R-:W-:Y:S01]  /*8220*/  FMUL.FTZ R3, R40, UR10 ;  /* 0x0000000a28037c20 */ /* 0x020fe20008410000 */
[----:B------:R-:W-:Y:S01]  /*8230*/  FMUL.FTZ R41, R41, UR10 ;  /* 0x0000000a29297c20 */ /* 0x000fe20008410000 */
[----:B------:R-:W-:Y:S03]  /*8240*/  FMUL.FTZ R42, R42, UR10 ;  /* 0x0000000a2a2a7c20 */ /* 0x000fe60008410000 */
[----:B------:R-:W1:Y:S01]  /*8250*/  MUFU.TANH R168, R20 ;  /* 0x0000001400a87308 */ /* 0x000e620000002400 */
[----:B------:R-:W-:Y:S01]  /*8260*/  FMUL.FTZ R43, R43, UR10 ;  /* 0x0000000a2b2b7c20 */ /* 0x000fe20008410000 */
[----:B------:R-:W-:Y:S01]  /*8270*/  FMUL.FTZ R44, R44, UR10 ;  /* 0x0000000a2c2c7c20 */ /* 0x000fe20008410000 */
[----:B------:R-:W-:Y:S07]  /*8280*/  FMUL.FTZ R45, R45, UR10 ;  /* 0x0000000a2d2d7c20 */ /* 0x000fee0008410000 */
[----:B------:R5:W1:Y:S01]  /*8290*/  MUFU.TANH R153, R3 ;  /* 0x0000000300997308 */ /* 0x000a620000002400 */
[----:B------:R-:W-:Y:S01]  /*82a0*/  FMUL.FTZ R49, R49, UR10 ;  /* 0x0000000a31317c20 */ /* 0x000fe20008410000 */
[----:B------:R-:W-:Y:S01]  /*82b0*/  FMUL.FTZ R50, R50, UR10 ;  /* 0x0000000a32327c20 */ /* 0x000fe20008410000 */
[----:B------:R-:W-:Y:S07]  /*82c0*/  FMUL.FTZ R51, R51, UR10 ;  /* 0x0000000a33337c20 */ /* 0x000fee0008410000 */
[----:B------:R-:W1:Y:S01]  /*82d0*/  MUFU.TANH R176, R21 ;  /* 0x0000001500b07308 */ /* 0x000e620000002400 */
[C---:B--2---:R-:W-:Y:S09]  /*82e0*/  HMMA.16816.F32 R52, R220.reuse, R16, R52 ;  /* 0x00000010dc34723c */ /* 0x044ff20000001834 */
[----:B------:R-:W2:Y:S01]  /*82f0*/  MUFU.TANH R209, R22 ;  /* 0x0000001600d17308 */ /* 0x000ea20000002400 */
[----:B-----5:R-:W-:Y:S01]  /*8300*/  FMUL.FTZ R3, R48, UR10 ;  /* 0x0000000a30037c20 */ /* 0x020fe20008410000 */
[C---:B------:R-:W-:Y:S01]  /*8310*/  HMMA.16816.F32 R56, R220.reuse, R18, R56 ;  /* 0x00000012dc38723c */ /* 0x040fe20000001838 */
[----:B------:R-:W5:Y:S07]  /*8320*/  LDSM.16.M88.4 R16, [R0+0x3000] ;  /* 0x003000000010783b */ /* 0x000f6e0000000200 */
[----:B------:R4:W1:Y:S01]  /*8330*/  MUFU.TANH R197, R3 ;  /* 0x0000000300c57308 */ /* 0x0008620000002400 */
[C---:B---3--:R-:W-:Y:S03]  /*8340*/  HMMA.16816.F32 R60, R220.reuse, R12, R60 ;  /* 0x0000000cdc3c723c */ /* 0x048fe6000000183c */
[----:B------:R-:W-:Y:S01]  /*8350*/  FMUL.FTZ R52, R52, UR10 ;  /* 0x0000000a34347c20 */ /* 0x000fe20008410000 */
[----:B------:R-:W-:Y:S05]  /*8360*/  FMUL.FTZ R54, R54, UR10 ;  /* 0x0000000a36367c20 */ /* 0x000fea0008410000 */
[----:B------:R3:W1:Y:S01]  /*8370*/  MUFU.TANH R155, R25 ;  /* 0x00000019009b7308 */ /* 0x0006620000002400 */
[----:B------:R-:W-:Y:S01]  /*8380*/  FMUL.FTZ R55, R55, UR10 ;  /* 0x0000000a37377c20 */ /* 0x000fe20008410000 */
[----:B------:R-:W-:Y:S01]  /*8390*/  FMUL.FTZ R27, R53, UR10 ;  /* 0x0000000a351b7c20 */ /* 0x000fe20008410000 */
[C---:B------:R-:W-:Y:S01]  /*83a0*/  HMMA.16816.F32 R64, R220.reuse, R14, R64 ;  /* 0x0000000edc40723c */ /* 0x040fe20000001840 */
[----:B------:R-:W2:Y:S02]  /*83b0*/  LDSM.16.M88.4 R12, [R0+0x3400] ;  /* 0x00340000000c783b */ /* 0x000ea40000000200 */
[----:B------:R-:W-:Y:S01]  /*83c0*/  FMUL.FTZ R57, R57, UR10 ;  /* 0x0000000a39397c20 */ /* 0x000fe20008410000 */
[----:B------:R-:W-:Y:S03]  /*83d0*/  FMUL.FTZ R58, R58, UR10 ;  /* 0x0000000a3a3a7c20 */ /* 0x000fe60008410000 */
[----:B------:R1:W1:Y:S01]  /*83e0*/  MUFU.TANH R164, R26 ;  /* 0x0000001a00a47308 */ /* 0x0002620000002400 */
[----:B------:R-:W-:Y:S01]  /*83f0*/  FMUL.FTZ R59, R59, UR10 ;  /* 0x0000000a3b3b7c20 */ /* 0x000fe20008410000 */
[----:B----4-:R-:W-:Y:S01]  /*8400*/  FMUL.FTZ R3, R56, UR10 ;  /* 0x0000000a38037c20 */ /* 0x010fe20008410000 */
[----:B------:R-:W-:Y:S01]  /*8410*/  FMUL.FTZ R60, R60, UR10 ;  /* 0x0000000a3c3c7c20 */ /* 0x000fe20008410000 */
[----:B------:R-:W-:Y:S06]  /*8420*/  FMUL.FTZ R62, R62, UR10 ;  /* 0x0000000a3e3e7c20 */ /* 0x000fec0008410000 */
[----:B------:R4:W2:Y:S01]  /*8430*/  MUFU.TANH R185, R3 ;  /* 0x0000000300b97308 */ /* 0x0008a20000002400 */
[----:B------:R-:W-:Y:S01]  /*8440*/  FMUL.FTZ R63, R63, UR10 ;  /* 0x0000000a3f3f7c20 */ /* 0x000fe20008410000 */
[----:B---3--:R-:W-:Y:S01]  /*8450*/  FMUL.FTZ R25, R47, UR10 ;  /* 0x0000000a2f197c20 */ /* 0x008fe20008410000 */
[----:B------:R-:W-:Y:S01]  /*8460*/  FMUL.FTZ R61, R61, UR10 ;  /* 0x0000000a3d3d7c20 */ /* 0x000fe20008410000 */
[----:B------:R-:W-:Y:S01]  /*8470*/  FMUL.FTZ R65, R65, UR10 ;  /* 0x0000000a41417c20 */ /* 0x000fe20008410000 */
[----:B------:R-:W-:Y:S05]  /*8480*/  FMUL.FTZ R67, R67, UR10 ;  /* 0x0000000a43437c20 */ /* 0x000fea0008410000 */
[----:B------:R-:W3:Y:S01]  /*8490*/  MUFU.TANH R189, R49 ;  /* 0x0000003100bd7308 */ /* 0x000ee20000002400 */
[----:B------:R-:W-:Y:S01]  /*84a0*/  FMUL.FTZ R66, R66, UR10 ;  /* 0x0000000a42427c20 */ /* 0x000fe20008410000 */
[----:B-1----:R-:W-:Y:S01]  /*84b0*/  FMUL.FTZ R26, R46, UR10 ;  /* 0x0000000a2e1a7c20 */ /* 0x002fe20008410000 */
[C---:B-----5:R-:W-:Y:S07]  /*84c0*/  HMMA.16816.F32 R68, R220.reuse, R16, R68 ;  /* 0x00000010dc44723c */ /* 0x060fee0000001844 */
[----:B------:R-:W1:Y:S01]  /*84d0*/  MUFU.TANH R218, R50 ;  /* 0x0000003200da7308 */ /* 0x000e620000002400 */
[----:B----4-:R-:W-:Y:S01]  /*84e0*/  FMUL.FTZ R3, R64, UR10 ;  /* 0x0000000a40037c20 */ /* 0x010fe20008410000 */
[C---:B------:R-:W-:Y:S01]  /*84f0*/  HMMA.16816.F32 R72, R220.reuse, R18, R72 ;  /* 0x00000012dc48723c */ /* 0x040fe20000001848 */
[----:B------:R-:W4:Y:S07]  /*8500*/  LDSM.16.M88.4 R16, [R0+0x3800] ;  /* 0x003800000010783b */ /* 0x000f2e0000000200 */
[----:B------:R5:W1:Y:S01]  /*8510*/  MUFU.TANH R177, R3 ;  /* 0x0000000300b17308 */ /* 0x000a620000002400 */
[C---:B--2---:R-:W-:Y:S03]  /*8520*/  HMMA.16816.F32 R76, R220.reuse, R12, R76 ;  /* 0x0000000cdc4c723c */ /* 0x044fe6000000184c */
[----:B------:R-:W-:Y:S06]  /*8530*/  FMUL.FTZ R68, R68, UR10 ;  /* 0x0000000a44447c20 */ /* 0x000fec0008410000 */
[----:B------:R-:W2:Y:S01]  /*8540*/  MUFU.TANH R226, R51 ;  /* 0x0000003300e27308 */ /* 0x000ea20000002400 */
[----:B------:R-:W-:Y:S01]  /*8550*/  FMUL.FTZ R69, R69, UR10 ;  /* 0x0000000a45457c20 */ /* 0x000fe20008410000 */
[----:B------:R-:W-:Y:S01]  /*8560*/  FMUL.FTZ R70, R70, UR10 ;  /* 0x0000000a46467c20 */ /* 0x000fe20008410000 */
[----:B------:R-:W-:Y:S01]  /*8570*/  FMUL.FTZ R71, R71, UR10 ;  /* 0x0000000a47477c20 */ /* 0x000fe20008410000 */
[C---:B------:R-:W-:Y:S01]  /*8580*/  HMMA.16816.F32 R80, R220.reuse, R14, R80 ;  /* 0x0000000edc50723c */ /* 0x040fe20000001850 */
[----:B------:R-:W3:Y:S02]  /*8590*/  LDSM.16.M88.4 R12, [R0+0x3c00] ;  /* 0x003c0000000c783b */ /* 0x000ee40000000200 */
[----:B------:R-:W-:Y:S03]  /*85a0*/  FMUL.FTZ R73, R73, UR10 ;  /* 0x0000000a49497c20 */ /* 0x000fe60008410000 */
[----:B------:R-:W1:Y:S01]  /*85b0*/  MUFU.TANH R191, R52 ;  /* 0x0000003400bf7308 */ /* 0x000e620000002400 */
[----:B------:R-:W-:Y:S01]  /*85c0*/  FMUL.FTZ R74, R74, UR10 ;  /* 0x0000000a4a4a7c20 */ /* 0x000fe20008410000 */
        /* <DEDUP_REMOVED lines=11> */
[C---:B----4-:R-:W-:Y:S07]  /*8680*/  HMMA.16816.F32 R84, R220.reuse, R16, R84 ;  /* 0x00000010dc54723c */ /* 0x050fee0000001854 */
[----:B------:R-:W4:Y:S01]  /*8690*/  MUFU.TANH R210, R55 ;  /* 0x0000003700d27308 */ /* 0x000f220000002400 */
[----:B-----5:R-:W-:Y:S01]  /*86a0*/  FMUL.FTZ R3, R80, UR10 ;  /* 0x0000000a50037c20 */ /* 0x020fe20008410000 */
[C---:B------:R-:W-:Y:S01]  /*86b0*/  HMMA.16816.F32 R88, R220.reuse, R18, R88 ;  /* 0x00000012dc58723c */ /* 0x040fe20000001858 */
[----:B------:R-:W5:Y:S07]  /*86c0*/  LDSM.16.M88.4 R16, [R0+0x4000] ;  /* 0x004000000010783b */ /* 0x000f6e0000000200 */
[----:B------:R-:W1:Y:S01]  /*86d0*/  MUFU.TANH R187, R57 ;  /* 0x0000003900bb7308 */ /* 0x000e620000002400 */
[C---:B---3--:R-:W-:Y:S09]  /*86e0*/  HMMA.16816.F32 R92, R220.reuse, R12, R92 ;  /* 0x0000000cdc5c723c */ /* 0x048ff2000000185c */
[----:B------:R-:W3:Y:S01]  /*86f0*/  MUFU.TANH R202, R58 ;  /* 0x0000003a00ca7308 */ /* 0x000ee20000002400 */
[----:B------:R-:W-:Y:S01]  /*8700*/  FMUL.FTZ R84, R84, UR10 ;  /* 0x0000000a54547c20 */ /* 0x000fe20008410000 */
[----:B------:R-:W-:Y:S01]  /*8710*/  FMUL.FTZ R85, R85, UR10 ;  /* 0x0000000a55557c20 */ /* 0x000fe20008410000 */
[----:B------:R-:W-:Y:S01]  /*8720*/  FMUL.FTZ R86, R86, UR10 ;  /* 0x0000000a56567c20 */ /* 0x000fe20008410000 */
[----:B------:R-:W-:Y:S01]  /*8730*/  FMUL.FTZ R246, R87, UR10 ;  /* 0x0000000a57f67c20 */ /* 0x000fe20008410000 */
[C---:B------:R-:W-:Y:S01]  /*8740*/  HMMA.16816.F32 R96, R220.reuse, R14, R96 ;  /* 0x0000000edc60723c */ /* 0x040fe20000001860 */
[----:B------:R-:W2:Y:S04]  /*8750*/  LDSM.16.M88.4 R12, [R0+0x4400] ;  /* 0x00440000000c783b */ /* 0x000ea80000000200 */
[----:B------:R-:W1:Y:S01]  /*8760*/  MUFU.TANH R206, R59 ;  /* 0x0000003b00ce7308 */ /* 0x000e620000002400 */
[----:B------:R-:W-:Y:S01]  /*8770*/  FMUL.FTZ R87, R88, UR10 ;  /* 0x0000000a58577c20 */ /* 0x000fe20008410000 */
[----:B------:R-:W-:Y:S01]  /*8780*/  FMUL.FTZ R88, R90, UR10 ;  /* 0x0000000a5a587c20 */ /* 0x000fe20008410000 */
[----:B------:R-:W-:Y:S01]  /*8790*/  FMUL.FTZ R89, R89, UR10 ;  /* 0x0000000a59597c20 */ /* 0x000fe20008410000 */
[----:B------:R-:W-:Y:S06]  /*87a0*/  FMUL.FTZ R90, R91, UR10 ;  /* 0x0000000a5b5a7c20 */ /* 0x000fec0008410000 */
[----:B------:R-:W1:Y:S10]  /*87b0*/  MUFU.TANH R183, R60 ;  /* 0x0000003c00b77308 */ /* 0x000e740000002400 */
[----:B------:R-:W1:Y:S01]  /*87c0*/  MUFU.TANH R198, R62 ;  /* 0x0000003e00c67308 */ /* 0x000e620000002400 */
[----:B------:R-:W-:Y:S01]  /*87d0*/  FMUL.FTZ R80, R98, UR10 ;  /* 0x0000000a62507c20 */ /* 0x000fe20008410000 */
[C---:B-----5:R-:W-:Y:S08]  /*87e0*/  HMMA.16816.F32 R100, R220.reuse, R16, R100 ;  /* 0x00000010dc64723c */ /* 0x060ff00000001864 */
[----:B------:R5:W1:Y:S01]  /*87f0*/  MUFU.TANH R194, R63 ;  /* 0x0000003f00c27308 */ /* 0x000a620000002400 */
[C---:B------:R-:W-:Y:S01]  /*8800*/  HMMA.16816.F32 R104, R220.reuse, R18, R104 ;  /* 0x00000012dc68723c */ /* 0x040fe20000001868 */
[----:B------:R-:W4:Y:S08]  /*8810*/  LDSM.16.M88.4 R16, [R0+0x4800] ;  /* 0x004800000010783b */ /* 0x000f300000000200 */
[----:B------:R3:W1:Y:S01]  /*8820*/  MUFU.TANH R179, R65 ;  /* 0x0000004100b37308 */ /* 0x0006620000002400 */
[C---:B--2---:R-:W-:Y:S09]  /*8830*/  HMMA.16816.F32 R108, R220.reuse, R12, R108 ;  /* 0x0000000cdc6c723c */ /* 0x044ff2000000186c */
[----:B------:R-:W2:Y:S01]  /*8840*/  MUFU.TANH R190, R67 ;  /* 0x0000004300be7308 */ /* 0x000ea20000002400 */
[C---:B------:R-:W-:Y:S01]  /*8850*/  HMMA.16816.F32 R112, R220.reuse, R14, R112 ;  /* 0x0000000edc70723c */ /* 0x040fe20000001870 */
[----:B------:R-:W1:Y:S08]  /*8860*/  LDSM.16.M88.4 R12, [R0+0x4c00] ;  /* 0x004c0000000c783b */ /* 0x000e700000000200 */
[----:B------:R2:W1:Y:S01]  /*8870*/  MUFU.TANH R175, R68 ;  /* 0x0000004400af7308 */ /* 0x0004620000002400 */
[----:B------:R-:W-:Y:S04]  /*8880*/  DEPBAR.LE SB0, 0x0 ;  /* 0x000080000000791a */ /* 0x000fe80000000000 */
[----:B------:R-:W-:Y:S05]  /*8890*/  FMUL.FTZ R72, R106, UR10 ;  /* 0x0000000a6a487c20 */ /* 0x000fea0008410000 */
[----:B------:R1:W1:Y:S01]  /*88a0*/  MUFU.TANH R173, R69 ;  /* 0x0000004500ad7308 */ /* 0x0002620000002400 */
[----:B------:R-:W-:Y:S01]  /*88b0*/  BAR.SYNC.DEFER_BLOCKING 0x0 ;  /* 0x0000000000007b1d */ /* 0x000fe20000010000 */
[----:B-----5:R-:W-:Y:S08]  /*88c0*/  FMUL.FTZ R63, R108, UR10 ;  /* 0x0000000a6c3f7c20 */ /* 0x020ff00008410000 */
[----:B------:R5:W5:Y:S01]  /*88d0*/  MUFU.TANH R182, R70 ;  /* 0x0000004600b67308 */ /* 0x000b620000002400 */
[----:B---3--:R-:W-:Y:S01]  /*88e0*/  FMUL.FTZ R65, R112, UR10 ;  /* 0x0000000a70417c20 */ /* 0x008fe20008410000 */
[----:B--2---:R-:W-:Y:S01]  /*88f0*/  FMUL.FTZ R68, R111, UR10 ;  /* 0x0000000a6f447c20 */ /* 0x004fe20008410000 */
[----:B------:R-:W-:Y:S01]  /*8900*/  FMUL.FTZ R67, R113, UR10 ;  /* 0x0000000a71437c20 */ /* 0x000fe20008410000 */
[----:B------:R-:W-:Y:S01]  /*8910*/  FMUL.FTZ R60, R114, UR10 ;  /* 0x0000000a723c7c20 */ /* 0x000fe20008410000 */
[----:B------:R-:W-:Y:S01]  /*8920*/  FMUL.FTZ R64, R115, UR10 ;  /* 0x0000000a73407c20 */ /* 0x000fe20008410000 */
[C---:B----4-:R-:W-:Y:S04]  /*8930*/  HMMA.16816.F32 R116, R220.reuse, R16, R116 ;  /* 0x00000010dc74723c */ /* 0x050fe80000001874 */
[----:B------:R2:W3:Y:S01]  /*8940*/  MUFU.TANH R178, R71 ;  /* 0x0000004700b27308 */ /* 0x0004e20000002400 */
[----:B-1----:R-:W-:Y:S03]  /*8950*/  FMUL.FTZ R69, R109, UR10 ;  /* 0x0000000a6d457c20 */ /* 0x002fe60008410000 */
[C---:B------:R-:W-:Y:S06]  /*8960*/  HMMA.16816.F32 R120, R220.reuse, R18, R120 ;  /* 0x00000012dc78723c */ /* 0x040fec0000001878 */
[----:B------:R1:W4:Y:S01]  /*8970*/  MUFU.TANH R171, R73 ;  /* 0x0000004900ab7308 */ /* 0x0003220000002400 */
[----:B-----5:R-:W-:Y:S01]  /*8980*/  FMUL.FTZ R70, R110, UR10 ;  /* 0x0000000a6e467c20 */ /* 0x020fe20008410000 */
[C---:B------:R-:W-:Y:S08]  /*8990*/  HMMA.16816.F32 R124, R220.reuse, R12, R124 ;  /* 0x0000000cdc7c723c */ /* 0x040ff0000000187c */
[----:B------:R5:W3:Y:S01]  /*89a0*/  MUFU.TANH R170, R74 ;  /* 0x0000004a00aa7308 */ /* 0x000ae20000002400 */
[----:B--2---:R-:W-:Y:S01]  /*89b0*/  FMUL.FTZ R71, R104, UR10 ;  /* 0x0000000a68477c20 */ /* 0x004fe20008410000 */
[----:B------:R-:W-:Y:S01]  /*89c0*/  FMUL.FTZ R59, R116, UR10 ;  /* 0x0000000a743b7c20 */ /* 0x000fe20008410000 */
[----:B------:R-:W-:Y:S01]  /*89d0*/  FMUL.FTZ R62, R117, UR10 ;  /* 0x0000000a753e7c20 */ /* 0x000fe20008410000 */
[----:B------:R-:W-:Y:S01]  /*89e0*/  FMUL.FTZ R57, R118, UR10 ;  /* 0x0000000a76397c20 */ /* 0x000fe20008410000 */
[----:B------:R-:W-:Y:S01]  /*89f0*/  FMUL.FTZ R58, R119, UR10 ;  /* 0x0000000a773a7c20 */ /* 0x000fe20008410000 */
[----:B------:R-:W-:Y:S04]  /*8a00*/  HMMA.16816.F32 R128, R220, R14, R128 ;  /* 0x0000000edc80723c */ /* 0x000fe80000001880 */
        /* <DEDUP_REMOVED lines=20> */
[----:B-----5:R-:W-:Y:S09]  /*8b50*/  FMUL.FTZ R77, R100, UR10 ;  /* 0x0000000a644d7c20 */ /* 0x020ff20008410000 */
[----:B------:R5:W3:Y:S01]  /*8b60*/  MUFU.TANH R161, R3 ;  /* 0x0000000300a17308 */ /* 0x000ae20000002400 */
[----:B--2---:R-:W-:Y:S09]  /*8b70*/  FMUL.FTZ R78, R102, UR10 ;  /* 0x0000000a664e7c20 */ /* 0x004ff20008410000 */
        /* <DEDUP_REMOVED lines=107> */
[----:B------:R-:W2:Y:S01]  /*9230*/  F2I.FTZ.U32.TRUNC.NTZ R17, R16 ;  /* 0x0000001000117305 */ /* 0x000ea2000021f000 */
[----:B------:R-:W-:Y:S01]  /*9240*/  ISETP.GE.AND P2, PT, R15, RZ, PT ;  /* 0x000000ff0f00720c */ /* 0x000fe20003f46270 */
        /* <DEDUP_REMOVED lines=20> */
[----:B------:R-:W-:Y:S01]  /*9390*/  ISETP.NE.AND P4, PT, R0, RZ, PT ;  /* 0x000000ff0000720c */ /* 0x000fe20003f85270 */
[----:B------:R-:W2:Y:S08]  /*93a0*/  LDC.64 R4, c[0x0][0x3b8] ;  /* 0x0000ee00ff047b82 */ /* 0x000eb00000000a00 */
[----:B------:R-:W-:Y:S02]  /*93b0*/  @P6 IADD3 R16, PT, PT, R16, 0x1, RZ ;  /* 0x0000000110106810 */ /* 0x000fe40007ffe0ff */
[----:B------:R-:W-:Y:S03]  /*93c0*/  @P5 VIADD R14, R14, 0x1 ;  /* 0x000000010e0e5836 */ /* 0x000fe60000000000 */
[----:B------:R-:W-:Y:S02]  /*93d0*/  @!P3 IMAD.MOV R16, RZ, RZ, -R16 ;  /* 0x000000ffff10b224 */ /* 0x000fe400078e0a10 */
[----:B------:R-:W-:Y:S05]  /*93e0*/  @!P2 IMAD.MOV R14, RZ, RZ, -R14 ;  /* 0x000000ffff0ea224 */ /* 0x000fea00078e0a0e */
[C---:B------:R-:W-:Y:S02]  /*93f0*/  SEL R15, R13.reuse, R14, !P4 ;  /* 0x0000000e0d0f7207 */ /* 0x040fe40006000000 */
[----:B------:R-:W-:Y:S02]  /*9400*/  SEL R13, R13, R16, !P4 ;  /* 0x000000100d0d7207 */ /* 0x000fe40006000000 */
[-C--:B-1----:R-:W-:Y:S02]  /*9410*/  LEA R28, P3, R15, R240.reuse, 0x2 ;  /* 0x000000f00f1c7211 */ /* 0x082fe400078610ff */
[----:B------:R-:W-:Y:S02]  /*9420*/  LEA R18, P2, R13, R240, 0x2 ;  /* 0x000000f00d127211 */ /* 0x000fe400078410ff */
[-C--:B------:R-:W-:Y:S02]  /*9430*/  LEA.HI.X.SX32 R29, R15, R241.reuse, 0x2, P3 ;  /* 0x000000f10f1d7211 */ /* 0x080fe400018f16ff */
[C---:B------:R-:W-:Y:S02]  /*9440*/  LEA.HI.X.SX32 R19, R13.reuse, R241, 0x2, P2 ;  /* 0x000000f10d137211 */ /* 0x040fe400010f16ff */
[----:B------:R-:W-:Y:S01]  /*9450*/  IADD3 R13, PT, PT, R13, -R15, RZ ;  /* 0x8000000f0d0d7210 */ /* 0x000fe20007ffe0ff */
[----:B------:R-:W3:Y:S04]  /*9460*/  LDG.E R9, desc[UR24][R28.64] ;  /* 0x000000181c097981 */ /* 0x000ee8000c1e1900 */
        /* <DEDUP_REMOVED lines=15> */
.L_x_1357:
[----:B------:R-:W-:Y:S01]  /*9560*/  @!PT LDS RZ, [RZ] ;  /* 0x00000000fffff984 */ /* 0x000fe20000000800 */
[----:B------:R-:W-:Y:S01]  /*9570*/  @!PT LDS RZ, [RZ] ;  /* 0x00000000fffff984 */ /* 0x000fe20000000800 */
[----:B------:R-:W-:Y:S01]  /*9580*/  @!PT LDS RZ, [RZ] ;  /* 0x00000000fffff984 */ /* 0x000fe20000000800 */
[----:B------:R2:W-:Y:S01]  /*9590*/  LDGSTS.E.BYPASS.LTC128B.128 [R245+0x1000], desc[UR24][R232.64] ;  /* 0x01000000e8f57fae */ /* 0x0005e2000b981a18 */
[C---:B------:R-:W-:Y:S01]  /*95a0*/  IMAD.SHL.U32 R5, R4.reuse, 0x40, RZ ;  /* 0x0000004004057824 */ /* 0x040fe200078e00ff */
[----:B------:R-:W-:Y:S04]  /*95b0*/  SHF.L.U64.HI R4, R4, 0x6, R7 ;  /* 0x0000000604047819 */ /* 0x000fe80000010207 */
[-C--:B------:R-:W-:Y:S04]  /*95c0*/  IADD3 R12, P2, PT, R232, R5.reuse, RZ ;  /* 0x00000005e80c7210 */ /* 0x080fe80007f5e0ff */
[-C--:B------:R-:W-:Y:S01]  /*95d0*/  IADD3 R18, P3, PT, R12, R5.reuse, RZ ;  /* 0x000000050c127210 */ /* 0x080fe20007f7e0ff */
[--C-:B------:R-:W-:Y:S03]  /*95e0*/  IMAD.X R13, R233, 0x1, R4.reuse, P2 ;  /* 0x00000001e90d7824 */ /* 0x100fe600010e0604 */
[-C--:B------:R-:W-:Y:S01]  /*95f0*/  IADD3 R16, P2, PT, R18, R5.reuse, RZ ;  /* 0x0000000512107210 */ /* 0x080fe20007f5e0ff */
[--C-:B------:R-:W-:Y:S01]  /*9600*/  IMAD.X R19, R13, 0x1, R4.reuse, P3 ;  /* 0x000000010d137824 */ /* 0x100fe200018e0604 */
[----:B------:R2:W-:Y:S02]  /*9610*/  LDGSTS.E.BYPASS.LTC128B.128 [R245+0x1800], desc[UR24][R12.64] ;  /* 0x018000000cf57fae */ /* 0x0005e4000b981a18 */
[-C--:B------:R-:W-:Y:S01]  /*9620*/  IADD3 R14, P3, PT, R16, R5.reuse, RZ ;  /* 0x00000005100e7210 */ /* 0x080fe20007f7e0ff */
[--C-:B------:R-:W-:Y:S01]  /*9630*/  IMAD.X R17, R19, 0x1, R4.reuse, P2 ;  /* 0x0000000113117824 */ /* 0x100fe200010e0604 */
[----:B------:R2:W-:Y:S02]  /*9640*/  LDGSTS.E.BYPASS.LTC128B.128 [R245+0x2000], desc[UR24][R18.64] ;  /* 0x0200000012f57fae */ /* 0x0005e4000b981a18 */
[-C--:B-1----:R-:W-:Y:S01]  /*9650*/  IADD3 R28, P2, PT, R14, R5.reuse, RZ ;  /* 0x000000050e1c7210 */ /* 0x082fe20007f5e0ff */
[--C-:B------:R-:W-:Y:S01]  /*9660*/  IMAD.X R15, R17, 0x1, R4.reuse, P3 ;  /* 0x00000001110f7824 */ /* 0x100fe200018e0604 */
[----:B------:R2:W-:Y:S02]  /*9670*/  LDGSTS.E.BYPASS.LTC128B.128 [R245+0x2800], desc[UR24][R16.64] ;  /* 0x0280000010f57fae */ /* 0x0005e4000b981a18 */
[-C--:B------:R-:W-:Y:S01]  /*9680*/  IADD3 R30, P3, PT, R28, R5.reuse, RZ ;  /* 0x000000051c1e7210 */ /* 0x080fe20007f7e0ff */
[--C-:B------:R-:W-:Y:S01]  /*9690*/  IMAD.X R29, R15, 0x1, R4.reuse, P2 ;  /* 0x000000010f1d7824 */ /* 0x100fe200010e0604 */
[----:B------:R2:W-:Y:S02]  /*96a0*/  LDGSTS.E.BYPASS.LTC128B.128 [R245+0x3000], desc[UR24][R14.64] ;  /* 0x030000000ef57fae */ /* 0x0005e4000b981a18 */
[----:B------:R-:W-:Y:S01]  /*96b0*/  IADD3 R32, P2, PT, R30, R5, RZ ;  /* 0x000000051e207210 */ /* 0x000fe20007f5e0ff */
[--C-:B------:R-:W-:Y:S01]  /*96c0*/  IMAD.X R31, R29, 0x1, R4.reuse, P3 ;  /* 0x000000011d1f7824 */ /* 0x100fe200018e0604 */
[----:B------:R2:W-:Y:S03]  /*96d0*/  LDGSTS.E.BYPASS.LTC128B.128 [R245+0x3800], desc[UR24][R28.64] ;  /* 0x038000001cf57fae */ /* 0x0005e6000b981a18 */
[----:B------:R-:W-:Y:S01]  /*96e0*/  IMAD.X R33, R31, 0x1, R4, P2 ;  /* 0x000000011f217824 */ /* 0x000fe200010e0604 */
[----:B------:R2:W-:Y:S04]  /*96f0*/  LDGSTS.E.BYPASS.LTC128B.128 [R245+0x4000], desc[UR24][R30.64] ;  /* 0x040000001ef57fae */ /* 0x0005e8000b981a18 */
[----:B------:R2:W-:Y:S04]  /*9700*/  LDGSTS.E.BYPASS.LTC128B.128 [R245+0x4800], desc[UR24][R32.64] ;  /* 0x0480000020f57fae */ /* 0x0005e8000b981a18 */
[----:B------:R-:W0:Y:S02]  /*9710*/  LDGDEPBAR ;  /* 0x00000000000079af */ /* 0x000e240000000000 */
.L_x_1356:
[----:B------:R-:W-:Y:S01]  /*9720*/  FMNMX3.FTZ R5, R149, R224, R216, !PT ;  /* 0x000000e095057276 */ /* 0x000fe200078100d8 */
[----:B-1----:R-:W-:Y:S01]  /*9730*/  LDSM.16.MT88.4 R36, [R150+0x5400] ;  /* 0x005400009624783b */ /* 0x002fe20000004200 */
[----:B------:R-:W-:Y:S02]  /*9740*/  FMNMX3.FTZ R7, R151, R6, R212, !PT ;  /* 0x0000000697077276 */ /* 0x000fe400078100d4 */
[----:B------:R-:W-:Y:S02]  /*9750*/  FMNMX3.FTZ R5, R5, R8, R213, !PT ;  /* 0x0000000805057276 */ /* 0x000fe400078100d5 */
[----:B------:R-:W-:Y:S02]  /*9760*/  FMNMX3.FTZ R7, R7, R10, R152, !PT ;  /* 0x0000000a07077276 */ /* 0x000fe40007810098 */
[----:B------:R-:W-:Y:S01]  /*9770*/  FMNMX3.FTZ R5, R5, R11, R196, !PT ;  /* 0x0000000b05057276 */ /* 0x000fe200078100c4 */
[----:B------:R-:W-:Y:S01]  /*9780*/  LDSM.16.MT88.4 R44, [R150+0x6000] ;  /* 0x00600000962c783b */ /* 0x000fe20000004200 */
        /* <DEDUP_REMOVED lines=59> */
[----:B------:R-:W-:Y:S01]  /*9b40*/  MOV R48, R237 ;  /* 0x000000ed00307202 */ /* 0x000fe20000000f00 */
[----:B------:R-:W1:Y:S01]  /*9b50*/  SHFL.BFLY PT, R5, R4, 0x2, 0x1f ;  /* 0x0c401f0004057f89 */ /* 0x000e6200000e0000 */
[----:B------:R-:W-:Y:S02]  /*9b60*/  @P0 IADD3 R48, PT, PT, R242, -0x20, RZ ;  /* 0xffffffe0f2300810 */ /* 0x000fe40007ffe0ff */
[C---:B------:R-:W-:Y:S05]  /*9b70*/  ISETP.GT.AND P0, PT, R243.reuse, RZ, PT ;  /* 0x000000fff300720c */ /* 0x040fea0003f04270 */
[----:B------:R-:W3:Y:S01]  /*9b80*/  SHFL.BFLY PT, R0, R9, 0x2, 0x1f ;  /* 0x0c401f0009007f89 */ /* 0x000ee200000e0000 */
[----:B------:R-:W-:Y:S02]  /*9b90*/  IADD3 R243, PT, PT, R243, -0x1, RZ ;  /* 0xfffffffff3f37810 */ /* 0x000fe40007ffe0ff */
[----:B------:R-:W-:Y:S05]  /*9ba0*/  IADD3 R236, PT, PT, R236, -0x100, RZ ;  /* 0xffffff00ecec7810 */ /* 0x000fea0007ffe0ff */
[----:B--2---:R-:W-:Y:S08]  /*9bb0*/  LDSM.16.MT88.4 R32, [R48] ;  /* 0x000000003020783b */ /* 0x004ff00000004200 */
[----:B------:R-:W-:Y:S01]  /*9bc0*/  LDSM.16.MT88.4 R40, [R48+0x400] ;  /* 0x000400003028783b */ /* 0x000fe20000004200 */
[----:B-1----:R-:W-:Y:S02]  /*9bd0*/  FMNMX.FTZ R12, R4, R5, !PT ;  /* 0x00000005040c7209 */ /* 0x002fe40007810000 */
[----:B---3--:R-:W-:Y:S05]  /*9be0*/  FMNMX.FTZ R7, R9, R0, !PT ;  /* 0x0000000009077209 */ /* 0x008fea0007810000 */
[----:B------:R-:W1:Y:S08]  /*9bf0*/  SHFL.BFLY PT, R5, R12, 0x1, 0x1f ;  /* 0x0c201f000c057f89 */ /* 0x000e7000000e0000 */
[----:B------:R-:W2:Y:S01]  /*9c00*/  SHFL.BFLY PT, R0, R7, 0x1, 0x1f ;  /* 0x0c201f0007007f89 */ /* 0x000ea200000e0000 */
[----:B-1----:R-:W-:Y:S07]  /*9c10*/  FMNMX.FTZ R2, R12, R5, !PT ;  /* 0x000000050c027209 */ /* 0x002fee0007810000 */
[----:B------:R-:W1:Y:S01]  /*9c20*/  LDSM.16.MT88.4 R12, [R150+0x5000] ;  /* 0x00500000960c783b */ /* 0x000e620000004200 */
[----:B--2---:R-:W-:Y:S01]  /*9c30*/  FMNMX.FTZ R0, R7, R0, !PT ;  /* 0x0000000007007209 */ /* 0x004fe20007810000 */
[C---:B------:R-:W-:Y:S01]  /*9c40*/  FMUL.FTZ R66, R2.reuse, UR4 ;  /* 0x0000000402427c20 */ /* 0x040fe20008410000 */
[C---:B------:R-:W-:Y:S01]  /*9c50*/  FSETP.NEU.FTZ.AND P2, PT, R2.reuse, -INF , PT ;  /* 0xff8000000200780b */ /* 0x040fe20003f5d000 */
[----:B------:R-:W-:Y:S01]  /*9c60*/  FADD.FTZ R5, -R2, R149 ;  /* 0x0000009502057221 */ /* 0x000fe20000010100 */
[----:B------:R-:W-:Y:S01]  /*9c70*/  MOV R149, R2 ;  /* 0x0000000200957202 */ /* 0x000fe20000000f00 */
[----:B------:R-:W-:Y:S01]  /*9c80*/  FMUL.FTZ R61, R0, UR4 ;  /* 0x00000004003d7c20 */ /* 0x000fe20008410000 */
[----:B------:R-:W-:Y:S01]  /*9c90*/  FSEL R66, R66, RZ, P2 ;  /* 0x000000ff42427208 */ /* 0x000fe20001000000 */
[C---:B------:R-:W-:Y:S01]  /*9ca0*/  FADD.FTZ R4, -R0.reuse, R151 ;  /* 0x0000009700047221 */ /* 0x040fe20000010100 */
[----:B------:R-:W-:Y:S01]  /*9cb0*/  FSETP.NEU.FTZ.AND P2, PT, R0, -INF , PT ;  /* 0xff8000000000780b */ /* 0x000fe20003f5d000 */
[----:B------:R-:W-:Y:S01]  /*9cc0*/  FMUL.FTZ R24, R5, UR4 ;  /* 0x0000000405187c20 */ /* 0x000fe20008410000 */
[----:B------:R-:W-:Y:S01]  /*9cd0*/  MOV R151, R0 ;  /* 0x0000000000977202 */ /* 0x000fe20000000f00 */
[--C-:B------:R-:W-:Y:S01]  /*9ce0*/  FFMA.FTZ R94, R8, UR4, -R66.reuse ;  /* 0x00000004085e7c23 */ /* 0x100fe20008010842 */
[----:B------:R-:W-:Y:S01]  /*9cf0*/  FSEL R61, R61, RZ, P2 ;  /* 0x000000ff3d3d7208 */ /* 0x000fe20001000000 */
[----:B------:R-:W-:Y:S01]  /*9d00*/  FMUL.FTZ R23, R4, UR4 ;  /* 0x0000000404177c20 */ /* 0x000fe20008410000 */
[--C-:B------:R-:W-:Y:S01]  /*9d10*/  FFMA.FTZ R91, R213, UR4, -R66.reuse ;  /* 0x00000004d55b7c23 */ /* 0x100fe20008010842 */
[----:B------:R-:W2:Y:S01]  /*9d20*/  MUFU.EX2 R24, R24 ;  /* 0x0000001800187308 */ /* 0x000ea20000000800 */
[--C-:B------:R-:W-:Y:S01]  /*9d30*/  FFMA.FTZ R103, R224, UR4, -R66.reuse ;  /* 0x00000004e0677c23 */ /* 0x100fe20008010842 */
        /* <DEDUP_REMOVED lines=10> */
[----:B------:R-:W-:Y:S01]  /*9de0*/  MUFU.EX2 R94, R94 ;  /* 0x0000005e005e7308 */ /* 0x000fe20000000800 */
[--C-:B------:R-:W-:Y:S01]  /*9df0*/  FFMA.FTZ R101, R200, UR4, -R66.reuse ;  /* 0x00000004c8657c23 */ /* 0x100fe20008010842 */
[C---:B--2---:R-:W-:Y:S01]  /*9e00*/  FMUL.FTZ R4, R24.reuse, R144 ;  /* 0x0000009018047220 */ /* 0x044fe20000410000 */
[C---:B------:R-:W-:Y:S07]  /*9e10*/  FMUL.FTZ R5, R24.reuse, R145 ;  /* 0x0000009118057220 */ /* 0x040fee0000410000 */
[----:B------:R-:W2:Y:S01]  /*9e20*/  MUFU.EX2 R91, R91 ;  /* 0x0000005b005b7308 */ /* 0x000ea20000000800 */
[C---:B------:R-:W-:Y:S01]  /*9e30*/  FMUL.FTZ R8, R24.reuse, R140 ;  /* 0x0000008c18087220 */ /* 0x040fe20000410000 */
[C---:B---3--:R-:W-:Y:S01]  /*9e40*/  FMUL.FTZ R6, R23.reuse, R146 ;  /* 0x0000009217067220 */ /* 0x048fe20000410000 */
[C---:B------:R-:W-:Y:S07]  /*9e50*/  FMUL.FTZ R7, R23.reuse, R147 ;  /* 0x0000009317077220 */ /* 0x040fee0000410000 */
[----:B------:R-:W3:Y:S01]  /*9e60*/  MUFU.EX2 R97, R97 ;  /* 0x0000006100617308 */ /* 0x000ee20000000800 */
[----:B------:R-:W-:Y:S01]  /*9e70*/  FMUL.FTZ R9, R24, R141 ;  /* 0x0000008d18097220 */ /* 0x000fe20000410000 */
[C---:B------:R-:W-:Y:S01]  /*9e80*/  FMUL.FTZ R10, R23.reuse, R142 ;  /* 0x0000008e170a7220 */ /* 0x040fe20000410000 */
[----:B------:R-:W-:Y:S07]  /*9e90*/  FMUL.FTZ R11, R23, R143 ;  /* 0x0000008f170b7220 */ /* 0x000fee0000410000 */
[----:B------:R-:W-:Y:S01]  /*9ea0*/  MUFU.EX2 R98, R98 ;  /* 0x0000006200627308 */ /* 0x000fe20000000800 */
[--C-:B------:R-:W-:Y:S01]  /*9eb0*/  FFMA.FTZ R105, R188, UR4, -R61.reuse ;  /* 0x00000004bc697c23 */ /* 0x100fe2000801083d */
[--C-:B------:R-:W-:Y:S01]  /*9ec0*/  FFMA.FTZ R102, R204, UR4, -R61.reuse ;  /* 0x00000004cc667c23 */ /* 0x100fe2000801083d */
[--C-:B------:R-:W-:Y:S07]  /*9ed0*/  FFMA.FTZ R96, R208, UR4, -R66.reuse ;  /* 0x00000004d0607c23 */ /* 0x100fee0008010842 */
[----:B------:R-:W4:Y:S01]  /*9ee0*/  MUFU.EX2 R93, R93 ;  /* 0x0000005d005d7308 */ /* 0x000f220000000800 */
[--C-:B------:R-:W-:Y:S01]  /*9ef0*/  FFMA.FTZ R100, R192, UR4, -R61.reuse ;  /* 0x00000004c0647c23 */ /* 0x100fe2000801083d */
[----:B--2---:R-:W-:Y:S01]  /*9f00*/  F2FP.F16.F32.PACK_AB R30, R91, R94 ;  /* 0x0000005e5b1e723e */ /* 0x004fe200000000ff */
[C---:B------:R-:W-:Y:S07]  /*9f10*/  FMUL.FTZ R16, R24.reuse, R132 ;  /* 0x0000008418107220 */ /* 0x040fee0000410000 */
[----:B------:R-:W-:Y:S01]  /*9f20*/  MUFU.EX2 R95, R95 ;  /* 0x0000005f005f7308 */ /* 0x000fe20000000800 */
[----:B------:R-:W-:Y:S01]  /*9f30*/  FMUL.FTZ R17, R24, R133 ;  /* 0x0000008518117220 */ /* 0x000fe20000410000 */
[----:B---3--:R-:W-:Y:S01]  /*9f40*/  F2FP.F16.F32.PACK_AB R28, R97, R103 ;  /* 0x00000067611c723e */ /* 0x008fe200000000ff */
[C---:B------:R-:W-:Y:S07]  /*9f50*/  FMUL.FTZ R18, R23.reuse, R134 ;  /* 0x0000008617127220 */ /* 0x040fee0000410000 */
[----:B------:R-:W2:Y:S01]  /*9f60*/  MUFU.EX2 R92, R92 ;  /* 0x0000005c005c7308 */ /* 0x000ea20000000800 */
[----:B------:R-:W-:Y:S01]  /*9f70*/  FMUL.FTZ R19, R23, R135 ;  /* 0x0000008717137220 */ /* 0x000fe20000410000 */
[----:B------:R-:W-:Y:S01]  /*9f80*/  LDSM.16.MT88.4 R140, [R150+0x8c00] ;  /* 0x008c0000968c783b */ /* 0x000fe20000004200 */
[--C-:B------:R-:W-:Y:S07]  /*9f90*/  FFMA.FTZ R22, R22, UR4, -R61.reuse ;  /* 0x0000000416167c23 */ /* 0x100fee000801083d */
[----:B------:R-:W-:Y:S01]  /*9fa0*/  MUFU.EX2 R104, R104 ;  /* 0x0000006800687308 */ /* 0x000fe20000000800 */
[--C-:B------:R-:W-:Y:S01]  /*9fb0*/  FFMA.FTZ R125, R217, UR4, -R61.reuse ;  /* 0x00000004d97d7c23 */ /* 0x100fe2000801083d */
[----:B----4-:R-:W-:Y:S01]  /*9fc0*/  F2FP.F16.F32.PACK_AB R29, R93, R98 ;  /* 0x000000625d1d723e */ /* 0x010fe200000000ff */
[--C-:B------:R-:W-:Y:S07]  /*9fd0*/  FFMA.FTZ R129, R227, UR4, -R61.reuse ;  /* 0x00000004e3817c23 */ /* 0x100fee000801083d */
[----:B------:R-:W3:Y:S01]  /*9fe0*/  MUFU.EX2 R99, R99 ;  /* 0x0000006300637308 */ /* 0x000ee20000000800 */
[--C-:B------:R-:W-:Y:S01]  /*9ff0*/  FFMA.FTZ R122, R225, UR4, -R66.reuse ;  /* 0x00000004e17a7c23 */ /* 0x100fe20008010842 */
[--C-:B------:R-:W-:Y:S01]  /*a000*/  FFMA.FTZ R119, R157, UR4, -R66.reuse ;  /* 0x000000049d777c23 */ /* 0x100fe20008010842 */
[--C-:B------:R-:W-:Y:S07]  /*a010*/  FFMA.FTZ R128, R203, UR4, -R61.reuse ;  /* 0x00000004cb807c23 */ /* 0x100fee000801083d */
[----:B------:R-:W-:Y:S01]  /*a020*/  MUFU.EX2 R107, R107 ;  /* 0x0000006b006b7308 */ /* 0x000fe20000000800 */
[--C-:B------:R-:W-:Y:S01]  /*a030*/  FFMA.FTZ R123, R199, UR4, -R61.reuse ;  /* 0x00000004c77b7c23 */ /* 0x100fe2000801083d */
[----:B--2---:R-:W-:Y:S01]  /*a040*/  F2FP.F16.F32.PACK_AB R31, R92, R95 ;  /* 0x0000005f5c1f723e */ /* 0x004fe200000000ff */
        /* <DEDUP_REMOVED lines=14> */
[----:B------:R-:W1:Y:S01]  /*a130*/  MUFU.EX2 R102, R102 ;  /* 0x0000006600667308 */ /* 0x000e620000000800 */
[--C-:B------:R-:W-:Y:S01]  /*a140*/  FFMA.FTZ R133, R193, UR4, -R66.reuse ;  /* 0x00000004c1857c23 */ /* 0x100fe20008010842 */
[--C-:B------:R-:W-:Y:S01]  /*a150*/  FFMA.FTZ R135, R26, UR4, -R61.reuse ;  /* 0x000000041a877c23 */ /* 0x100fe2000801083d */
[--C-:B------:R-:W-:Y:S07]  /*a160*/  FFMA.FTZ R130, R25, UR4, -R61.reuse ;  /* 0x0000000419827c23 */ /* 0x100fee000801083d */
[----:B------:R-:W2:Y:S01]  /*a170*/  MUFU.EX2 R96, R96 ;  /* 0x0000006000607308 */ /* 0x000ea20000000800 */
[----:B------:R-:W-:Y:S01]  /*a180*/  FFMA.FTZ R132, R218, UR4, -R61 ;  /* 0x00000004da847c23 */ /* 0x000fe2000801083d */
[C---:B------:R-:W-:Y:S08]  /*a190*/  HMMA.16816.F32 R12, R28.reuse, R32, R12 ;  /* 0x000000201c0c723c */ /* 0x040ff0000000180c */
[----:B------:R-:W4:Y:S01]  /*a1a0*/  MUFU.EX2 R100, R100 ;  /* 0x0000006400647308 */ /* 0x000f220000000800 */
[----:B------:R-:W-:Y:S01]  /*a1b0*/  FFMA.FTZ R103, R24, R247, R103 ;  /* 0x000000f718677223 */ /* 0x000fe20000010067 */
[----:B------:R-:W-:Y:S01]  /*a1c0*/  FFMA.FTZ R134, R27, UR4, -R66 ;  /* 0x000000041b867c23 */ /* 0x000fe20008010842 */
[----:B------:R-:W-:Y:S07]  /*a1d0*/  FFMA.FTZ R98, R23, R244, R98 ;  /* 0x000000f417627223 */ /* 0x000fee0000010062 */
[----:B------:R-:W-:Y:S01]  /*a1e0*/  MUFU.EX2 R122, R122 ;  /* 0x0000007a007a7308 */ /* 0x000fe20000000800 */
[----:B------:R-:W-:Y:S01]  /*a1f0*/  FADD.FTZ R103, R97, R103 ;  /* 0x0000006761677221 */ /* 0x000fe20000010000 */
[----:B------:R-:W-:Y:S01]  /*a200*/  HMMA.16816.F32 R16, R28, R34, R16 ;  /* 0x000000221c10723c */ /* 0x000fe20000001810 */
[----:B------:R-:W5:Y:S07]  /*a210*/  LDSM.16.MT88.4 R32, [R150+0x5800] ;  /* 0x005800009620783b */ /* 0x000f6e0000004200 */
[----:B------:R-:W-:Y:S01]  /*a220*/  MUFU.EX2 R119, R119 ;  /* 0x0000007700777308 */ /* 0x000fe20000000800 */
[----:B---3--:R-:W-:Y:S01]  /*a230*/  F2FP.F16.F32.PACK_AB R28, R99, R104 ;  /* 0x00000068631c723e */ /* 0x008fe200000000ff */
[--C-:B------:R-:W-:Y:S01]  /*a240*/  FFMA.FTZ R106, R168, UR4, -R66.reuse ;  /* 0x00000004a86a7c23 */ /* 0x100fe20008010842 */
[----:B-1----:R-:W-:Y:S01]  /*a250*/  F2FP.F16.F32.PACK_AB R29, R107, R102 ;  /* 0x000000666b1d723e */ /* 0x002fe200000000ff */
[--C-:B------:R-:W-:Y:S01]  /*a260*/  FFMA.FTZ R109, R176, UR4, -R66.reuse ;  /* 0x00000004b06d7c23 */ /* 0x100fe20008010842 */
[----:B--2---:R-:W-:Y:S01]  /*a270*/  F2FP.F16.F32.PACK_AB R30, R96, R101 ;  /* 0x00000065601e723e */ /* 0x004fe200000000ff */
        /* <DEDUP_REMOVED lines=12> */
[--C-:B------:R-:W-:Y:S01]  /*a340*/  FFMA.FTZ R112, R155, UR4, -R66.reuse ;  /* 0x000000049b707c23 */ /* 0x100fe20008010842 */
[--C-:B------:R-:W-:Y:S01]  /*a350*/  FFMA.FTZ R115, R164, UR4, -R61.reuse ;  /* 0x00000004a4737c23 */ /* 0x100fe2000801083d */
[--C-:B------:R-:W-:Y:S01]  /*a360*/  FFMA.FTZ R108, R172, UR4, -R61.reuse ;  /* 0x00000004ac6c7c23 */ /* 0x100fe2000801083d */
[C---:B------:R-:W-:Y:S01]  /*a370*/  HMMA.16816.F32 R8, R28.reuse, R38, R8 ;  /* 0x000000261c08723c */ /* 0x040fe20000001808 */
[----:B------:R-:W1:Y:S03]  /*a380*/  LDSM.16.MT88.4 R36, [R48+0x800] ;  /* 0x000800003024783b */ /* 0x000e660000004200 */
        /* <DEDUP_REMOVED lines=34> */
[----:B------:R-:W-:Y:S07]  /*a5b0*/  FFMA.FTZ R67, R67, UR4, -R66 ;  /* 0x0000000443437c23 */ /* 0x000fee0008010842 */
[----:B------:R-:W2:Y:S01]  /*a5c0*/  MUFU.EX2 R114, R114 ;  /* 0x0000007200727308 */ /* 0x000ea20000000800 */
[--C-:B------:R-:W-:Y:S01]  /*a5d0*/  FFMA.FTZ R64, R64, UR4, -R61.reuse ;  /* 0x0000000440407c23 */ /* 0x100fe2000801083d */
[----:B------:R-:W-:Y:S01]  /*a5e0*/  FADD.FTZ R98, R93, R98 ;  /* 0x000000625d627221 */ /* 0x000fe20000010000 */
[--C-:B------:R-:W-:Y:S07]  /*a5f0*/  FFMA.FTZ R93, R187, UR4, -R66.reuse ;  /* 0x00000004bb5d7c23 */ /* 0x100fee0008010842 */
[----:B------:R-:W4:Y:S01]  /*a600*/  MUFU.EX2 R116, R116 ;  /* 0x0000007400747308 */ /* 0x000f220000000800 */
[----:B------:R-:W-:Y:S01]  /*a610*/  FFMA.FTZ R59, R59, UR4, -R66 ;  /* 0x000000043b3b7c23 */ /* 0x000fe20008010842 */
[----:B---3--:R-:W-:Y:S01]  /*a620*/  F2FP.F16.F32.PACK_AB R31, R108, R115 ;  /* 0x000000736c1f723e */ /* 0x008fe200000000ff */
[----:B------:R-:W-:Y:S07]  /*a630*/  FADD.FTZ R95, R95, R98 ;  /* 0x000000625f5f7221 */ /* 0x000fee0000010000 */
[----:B------:R-:W-:Y:S01]  /*a640*/  MUFU.EX2 R127, R127 ;  /* 0x0000007f007f7308 */ /* 0x000fe20000000800 */
[--C-:B------:R-:W-:Y:S01]  /*a650*/  FFMA.FTZ R98, R190, UR4, -R61.reuse ;  /* 0x00000004be627c23 */ /* 0x100fe2000801083d */
[----:B------:R-:W-:Y:S01]  /*a660*/  FFMA.FTZ R57, R57, UR4, -R61 ;  /* 0x0000000439397c23 */ /* 0x000fe2000801083d */
        /* <DEDUP_REMOVED lines=9> */
[----:B------:R-:W3:Y:S08]  /*a700*/  LDSM.16.MT88.4 R32, [R48+0xc00] ;  /* 0x000c00003020783b */ /* 0x000ef00000004200 */
[----:B------:R-:W-:Y:S01]  /*a710*/  MUFU.EX2 R117, R117 ;  /* 0x0000007500757308 */ /* 0x000fe20000000800 */
[--C-:B------:R-:W-:Y:S09]  /*a720*/  FFMA.FTZ R49, R49, UR4, -R66.reuse ;  /* 0x0000000431317c23 */ /* 0x100ff20008010842 */
[----:B------:R-:W5:Y:S01]  /*a730*/  MUFU.EX2 R120, R120 ;  /* 0x0000007800787308 */ /* 0x000f620000000800 */
[C---:B-1----:R-:W-:Y:S09]  /*a740*/  HMMA.16816.F32 R12, R28.reuse, R36, R12 ;  /* 0x000000241c0c723c */ /* 0x042ff2000000180c */
[----:B------:R-:W1:Y:S10]  /*a750*/  MUFU.EX2 R118, R118 ;  /* 0x0000007600767308 */ /* 0x000e740000000800 */
[----:B------:R-:W-:Y:S01]  /*a760*/  MUFU.EX2 R130, R130 ;  /* 0x0000008200827308 */ /* 0x000fe20000000800 */
[----:B------:R-:W-:Y:S01]  /*a770*/  HMMA.16816.F32 R16, R28, R38, R16 ;  /* 0x000000261c10723c */ /* 0x000fe20000001810 */
[----:B------:R-:W3:Y:S02]  /*a780*/  LDSM.16.MT88.4 R36, [R48+0x1000] ;  /* 0x001000003024783b */ /* 0x000ee40000004200 */
[----:B--2---:R-:W-:Y:S06]  /*a790*/  F2FP.F16.F32.PACK_AB R28, R114, R121 ;  /* 0x00000079721c723e */ /* 0x004fec00000000ff */
[----:B------:R-:W-:Y:S01]  /*a7a0*/  MUFU.EX2 R132, R132 ;  /* 0x0000008400847308 */ /* 0x000fe20000000800 */
[----:B----4-:R-:W-:Y:S02]  /*a7b0*/  F2FP.F16.F32.PACK_AB R29, R125, R116 ;  /* 0x000000747d1d723e */ /* 0x010fe400000000ff */
[----:B-----5:R-:W-:Y:S07]  /*a7c0*/  F2FP.F16.F32.PACK_AB R30, R120, R117 ;  /* 0x00000075781e723e */ /* 0x020fee00000000ff */
[----:B------:R-:W-:Y:S01]  /*a7d0*/  MUFU.EX2 R23, R214 ;  /* 0x000000d600177308 */ /* 0x000fe20000000800 */
[----:B-1----:R-:W-:Y:S09]  /*a7e0*/  F2FP.F16.F32.PACK_AB R31, R118, R129 ;  /* 0x00000081761f723e */ /* 0x002ff200000000ff */
[----:B------:R-:W-:Y:S01]  /*a7f0*/  MUFU.EX2 R136, R136 ;  /* 0x0000008800887308 */ /* 0x000fe20000000800 */
[C---:B------:R-:W-:Y:S09]  /*a800*/  HMMA.16816.F32 R4, R28.reuse, R40, R4 ;  /* 0x000000281c04723c */ /* 0x040ff20000001804 */
[----:B------:R-:W-:Y:S10]  /*a810*/  MUFU.EX2 R92, R92 ;  /* 0x0000005c005c7308 */ /* 0x000ff40000000800 */
[----:B------:R-:W1:Y:S01]  /*a820*/  MUFU.EX2 R135, R135 ;  /* 0x0000008700877308 */ /* 0x000e620000000800 */
[C---:B------:R-:W-:Y:S01]  /*a830*/  HMMA.16816.F32 R8, R28.reuse, R42, R8 ;  /* 0x0000002a1c08723c */ /* 0x040fe20000001808 */
[----:B------:R-:W-:Y:S08]  /*a840*/  LDSM.16.MT88.4 R40, [R48+0x1400] ;  /* 0x001400003028783b */ /* 0x000ff00000004200 */
[----:B------:R-:W-:Y:S10]  /*a850*/  MUFU.EX2 R137, R137 ;  /* 0x0000008900897308 */ /* 0x000ff40000000800 */
[----:B------:R-:W-:Y:S01]  /*a860*/  MUFU.EX2 R134, R134 ;  /* 0x0000008600867308 */ /* 0x000fe20000000800 */
[C---:B---3--:R-:W-:Y:S09]  /*a870*/  HMMA.16816.F32 R12, R28.reuse, R32, R12 ;  /* 0x000000201c0c723c */ /* 0x048ff2000000180c */
[----:B------:R-:W-:Y:S01]  /*a880*/  MUFU.EX2 R93, R93 ;  /* 0x0000005d005d7308 */ /* 0x000fe20000000800 */
[----:B-1----:R-:W-:Y:S09]  /*a890*/  F2FP.F16.F32.PACK_AB R25, R130, R135 ;  /* 0x000000878219723e */ /* 0x002ff200000000ff */
[----:B------:R-:W-:Y:S01]  /*a8a0*/  MUFU.EX2 R97, R97 ;  /* 0x0000006100617308 */ /* 0x000fe20000000800 */
[----:B------:R-:W-:Y:S01]  /*a8b0*/  HMMA.16816.F32 R16, R28, R34, R16 ;  /* 0x000000221c10723c */ /* 0x000fe20000001810 */
[----:B------:R-:W1:Y:S08]  /*a8c0*/  LDSM.16.MT88.4 R32, [R150+0x6400] ;  /* 0x006400009620783b */ /* 0x000e700000004200 */
        /* <DEDUP_REMOVED lines=9> */
[----:B------:R-:W2:Y:S01]  /*a960*/  MUFU.EX2 R44, R195 ;  /* 0x000000c3002c7308 */ /* 0x000ea20000000800 */
[----:B------:R-:W-:Y:S09]  /*a970*/  FFMA.FTZ R45, R226, UR4, -R61 ;  /* 0x00000004e22d7c23 */ /* 0x000ff2000801083d */
[----:B------:R-:W-:Y:S01]  /*a980*/  MUFU.EX2 R71, R71 ;  /* 0x0000004700477308 */ /* 0x000fe20000000800 */
[C---:B------:R-:W-:Y:S09]  /*a990*/  HMMA.16816.F32 R8, R28.reuse, R46, R8 ;  /* 0x0000002e1c08723c */ /* 0x040ff20000001808 */
[----:B------:R-:W-:Y:S01]  /*a9a0*/  MUFU.EX2 R47, R197 ;  /* 0x000000c5002f7308 */ /* 0x000fe20000000800 */
[--C-:B------:R-:W-:Y:S09]  /*a9b0*/  FFMA.FTZ R46, R189, UR4, -R66.reuse ;  /* 0x00000004bd2e7c23 */ /* 0x100ff20008010842 */
[----:B------:R-:W3:Y:S01]  /*a9c0*/  MUFU.EX2 R45, R45 ;  /* 0x0000002d002d7308 */ /* 0x000ee20000000800 */
[C---:B------:R-:W-:Y:S09]  /*a9d0*/  HMMA.16816.F32 R12, R28.reuse, R36, R12 ;  /* 0x000000241c0c723c */ /* 0x040ff2000000180c */
[----:B------:R-:W4:Y:S01]  /*a9e0*/  MUFU.EX2 R46, R46 ;  /* 0x0000002e002e7308 */ /* 0x000f220000000800 */
[----:B--2---:R-:W-:Y:S09]  /*a9f0*/  F2FP.F16.F32.PACK_AB R24, R44, R133 ;  /* 0x000000852c18723e */ /* 0x004ff200000000ff */
[----:B------:R-:W-:Y:S01]  /*aa00*/  MUFU.EX2 R59, R59 ;  /* 0x0000003b003b7308 */ /* 0x000fe20000000800 */
[----:B------:R-:W-:Y:S01]  /*aa10*/  HMMA.16816.F32 R16, R28, R38, R16 ;  /* 0x000000261c10723c */ /* 0x000fe20000001810 */
[----:B------:R-:W2:Y:S08]  /*aa20*/  LDSM.16.MT88.4 R28, [R150+0x6800] ;  /* 0x00680000961c783b */ /* 0x000eb00000004200 */
[----:B------:R-:W-:Y:S01]  /*aa30*/  MUFU.EX2 R57, R57 ;  /* 0x0000003900397308 */ /* 0x000fe20000000800 */
[----:B------:R-:W-:Y:S01]  /*aa40*/  FADD.FTZ R38, R102, R95 ;  /* 0x0000005f66267221 */ /* 0x000fe20000010000 */
[----:B---3--:R-:W-:Y:S01]  /*aa50*/  F2FP.F16.F32.PACK_AB R27, R45, R132 ;  /* 0x000000842d1b723e */ /* 0x008fe200000000ff */
[----:B------:R-:W-:Y:S01]  /*aa60*/  FFMA.FTZ R95, R177, UR4, -R66 ;  /* 0x00000004b15f7c23 */ /* 0x000fe20008010842 */
[----:B------:R-:W-:Y:S01]  /*aa70*/  FFMA.FTZ R102, R182, UR4, -R61 ;  /* 0x00000004b6667c23 */ /* 0x000fe2000801083d */
[----:B------:R-:W-:Y:S01]  /*aa80*/  FADD.FTZ R38, R107, R38 ;  /* 0x000000266b267221 */ /* 0x000fe20000010000 */
[----:B----4-:R-:W-:Y:S04]  /*aa90*/  F2FP.F16.F32.PACK_AB R26, R46, R47 ;  /* 0x0000002f2e1a723e */ /* 0x010fe800000000ff */
[----:B------:R-:W-:Y:S01]  /*aaa0*/  MUFU.EX2 R53, R53 ;  /* 0x0000003500357308 */ /* 0x000fe20000000800 */
[----:B------:R-:W-:Y:S09]  /*aab0*/  FADD.FTZ R105, R105, R38 ;  /* 0x0000002669697221 */ /* 0x000ff20000010000 */
[----:B------:R-:W-:Y:S01]  /*aac0*/  MUFU.EX2 R95, R95 ;  /* 0x0000005f005f7308 */ /* 0x000fe20000000800 */
[C---:B-1----:R-:W-:Y:S09]  /*aad0*/  HMMA.16816.F32 R4, R24.reuse, R32, R4 ;  /* 0x000000201804723c */ /* 0x042ff20000001804 */
[----:B------:R-:W-:Y:S01]  /*aae0*/  MUFU.EX2 R102, R102 ;  /* 0x0000006600667308 */ /* 0x000fe20000000800 */
[----:B------:R-:W-:Y:S01]  /*aaf0*/  FADD.FTZ R32, R94, R103 ;  /* 0x000000675e207221 */ /* 0x000fe20000010000 */
[----:B------:R-:W-:Y:S08]  /*ab00*/  FFMA.FTZ R103, R171, UR4, -R66 ;  /* 0x00000004ab677c23 */ /* 0x000ff00008010842 */
[----:B------:R-:W1:Y:S01]  /*ab10*/  MUFU.EX2 R94, R185 ;  /* 0x000000b9005e7308 */ /* 0x000e620000000800 */
[C---:B------:R-:W-:Y:S03]  /*ab20*/  HMMA.16816.F32 R8, R24.reuse, R34, R8 ;  /* 0x000000221808723c */ /* 0x040fe60000001808 */
[----:B------:R-:W-:Y:S06]  /*ab30*/  FADD.FTZ R33, R91, R32 ;  /* 0x000000205b217221 */ /* 0x000fec0000010000 */
[----:B------:R-:W-:Y:S01]  /*ab40*/  MUFU.EX2 R103, R103 ;  /* 0x0000006700677308 */ /* 0x000fe20000000800 */
[----:B------:R-:W-:Y:S01]  /*ab50*/  FADD.FTZ R105, R100, R105 ;  /* 0x0000006964697221 */ /* 0x000fe20000010000 */
[----:B------:R-:W-:Y:S01]  /*ab60*/  FADD.FTZ R36, R104, R33 ;  /* 0x0000002168247221 */ /* 0x000fe20000010000 */
[C---:B------:R-:W-:Y:S01]  /*ab70*/  HMMA.16816.F32 R12, R24.reuse, R40, R12 ;  /* 0x00000028180c723c */ /* 0x040fe2000000180c */
[----:B------:R-:W3:Y:S06]  /*ab80*/  LDSM.16.MT88.4 R32, [R48+0x1800] ;  /* 0x001800003020783b */ /* 0x000eec0000004200 */
[----:B------:R-:W-:Y:S01]  /*ab90*/  MUFU.EX2 R40, R206 ;  /* 0x000000ce00287308 */ /* 0x000fe20000000800 */
[----:B------:R-:W-:Y:S01]  /*aba0*/  FADD.FTZ R36, R99, R36 ;  /* 0x0000002463247221 */ /* 0x000fe20000010000 */
[----:B------:R-:W-:Y:S01]  /*abb0*/  FFMA.FTZ R41, R181, UR4, -R66 ;  /* 0x00000004b5297c23 */ /* 0x000fe20008010842 */
[----:B------:R-:W-:Y:S07]  /*abc0*/  FADD.FTZ R100, R110, R105 ;  /* 0x000000696e647221 */ /* 0x000fee0000010000 */
[----:B------:R-:W4:Y:S01]  /*abd0*/  MUFU.EX2 R91, R202 ;  /* 0x000000ca005b7308 */ /* 0x000f220000000800 */
[----:B------:R-:W-:Y:S01]  /*abe0*/  FADD.FTZ R101, R101, R36 ;  /* 0x0000002465657221 */ /* 0x000fe20000010000 */
[----:B------:R-:W-:Y:S01]  /*abf0*/  HMMA.16816.F32 R16, R24, R42, R16 ;  /* 0x0000002a1810723c */ /* 0x000fe20000001810 */
[----:B------:R-:W5:Y:S07]  /*ac00*/  LDSM.16.MT88.4 R36, [R150+0x6c00] ;  /* 0x006c00009624783b */ /* 0x000f6e0000004200 */
[----:B------:R-:W-:Y:S01]  /*ac10*/  MUFU.EX2 R42, R183 ;  /* 0x000000b7002a7308 */ /* 0x000fe20000000800 */
[----:B------:R-:W-:Y:S01]  /*ac20*/  F2FP.F16.F32.PACK_AB R24, R134, R137 ;  /* 0x000000898618723e */ /* 0x000fe200000000ff */
[----:B------:R-:W-:Y:S01]  /*ac30*/  FADD.FTZ R101, R96, R101 ;  /* 0x0000006560657221 */ /* 0x000fe20000010000 */
[----:B------:R-:W-:Y:S01]  /*ac40*/  F2FP.F16.F32.PACK_AB R25, R136, R23 ;  /* 0x000000178819723e */ /* 0x000fe200000000ff */
[--C-:B------:R-:W-:Y:S01]  /*ac50*/  FFMA.FTZ R43, R194, UR4, -R61.reuse ;  /* 0x00000004c22b7c23 */ /* 0x100fe2000801083d */
[----:B-1----:R-:W-:Y:S01]  /*ac60*/  F2FP.F16.F32.PACK_AB R26, R93, R94 ;  /* 0x0000005e5d1a723e */ /* 0x002fe200000000ff */
[----:B------:R-:W-:Y:S04]  /*ac70*/  FFMA.FTZ R96, R179, UR4, -R66 ;  /* 0x00000004b3607c23 */ /* 0x000fe80008010842 */
[----:B------:R-:W1:Y:S01]  /*ac80*/  MUFU.EX2 R41, R41 ;  /* 0x0000002900297308 */ /* 0x000e620000000800 */
[----:B------:R-:W-:Y:S01]  /*ac90*/  FADD.FTZ R100, R113, R100 ;  /* 0x0000006471647221 */ /* 0x000fe20000010000 */
[----:B------:R-:W-:Y:S01]  /*aca0*/  FFMA.FTZ R110, R166, UR4, -R61 ;  /* 0x00000004a66e7c23 */ /* 0x000fe2000801083d */
[----:B----4-:R-:W-:Y:S07]  /*acb0*/  F2FP.F16.F32.PACK_AB R27, R40, R91 ;  /* 0x0000005b281b723e */ /* 0x010fee00000000ff */
[----:B------:R-:W4:Y:S01]  /*acc0*/  MUFU.EX2 R43, R43 ;  /* 0x0000002b002b7308 */ /* 0x000f220000000800 */
[----:B------:R-:W-:Y:S01]  /*acd0*/  FADD.FTZ R115, R115, R100 ;  /* 0x0000006473737221 */ /* 0x000fe20000010000 */
[--C-:B------:R-:W-:Y:S01]  /*ace0*/  FFMA.FTZ R100, R175, UR4, -R66.reuse ;  /* 0x00000004af647c23 */ /* 0x100fe20008010842 */
[--C-:B------:R-:W-:Y:S07]  /*acf0*/  FFMA.FTZ R99, R173, UR4, -R66.reuse ;  /* 0x00000004ad637c23 */ /* 0x100fee0008010842 */
[----:B------:R-:W-:Y:S01]  /*ad00*/  MUFU.EX2 R110, R110 ;  /* 0x0000006e006e7308 */ /* 0x000fe20000000800 */
[----:B------:R-:W-:Y:S01]  /*ad10*/  FADD.FTZ R115, R108, R115 ;  /* 0x000000736c737221 */ /* 0x000fe20000010000 */
[C---:B--2---:R-:W-:Y:S08]  /*ad20*/  HMMA.16816.F32 R4, R24.reuse, R28, R4 ;  /* 0x0000001c1804723c */ /* 0x044ff00000001804 */
[----:B------:R-:W2:Y:S01]  /*ad30*/  MUFU.EX2 R96, R96 ;  /* 0x0000006000607308 */ /* 0x000ea20000000800 */
[--C-:B------:R-:W-:Y:S01]  /*ad40*/  FFMA.FTZ R104, R169, UR4, -R66.reuse ;  /* 0x00000004a9687c23 */ /* 0x100fe20008010842 */
[--C-:B------:R-:W-:Y:S01]  /*ad50*/  FFMA.FTZ R105, R170, UR4, -R61.reuse ;  /* 0x00000004aa697c23 */ /* 0x100fe2000801083d */
[----:B------:R-:W-:Y:S07]  /*ad60*/  FFMA.FTZ R108, R167, UR4, -R66 ;  /* 0x00000004a76c7c23 */ /* 0x000fee0008010842 */
[----:B------:R-:W-:Y:S01]  /*ad70*/  MUFU.EX2 R100, R100 ;  /* 0x0000006400647308 */ /* 0x000fe20000000800 */
[----:B------:R-:W-:Y:S01]  /*ad80*/  FFMA.FTZ R113, R252, UR4, -R61 ;  /* 0x00000004fc717c23 */ /* 0x000fe2000801083d */
[C---:B------:R-:W-:Y:S01]  /*ad90*/  HMMA.16816.F32 R8, R24.reuse, R30, R8 ;  /* 0x0000001e1808723c */ /* 0x040fe20000001808 */
[----:B------:R-:W5:Y:S07]  /*ada0*/  LDSM.16.MT88.4 R28, [R48+0x1c00] ;  /* 0x001c0000301c783b */ /* 0x000f6e0000004200 */
[----:B------:R-:W5:Y:S01]  /*adb0*/  MUFU.EX2 R99, R99 ;  /* 0x0000006300637308 */ /* 0x000f620000000800 */
[----:B------:R-:W-:Y:S01]  /*adc0*/  FADD.FTZ R106, R106, R101 ;  /* 0x000000656a6a7221 */ /* 0x000fe20000010000 */
[--C-:B------:R-:W-:Y:S08]  /*add0*/  FFMA.FTZ R101, R178, UR4, -R61.reuse ;  /* 0x00000004b2657c23 */ /* 0x100ff0000801083d */
[----:B------:R-:W-:Y:S01]  /*ade0*/  MUFU.EX2 R104, R104 ;  /* 0x0000006800687308 */ /* 0x000fe20000000800 */
[----:B------:R-:W-:Y:S01]  /*adf0*/  FADD.FTZ R106, R109, R106 ;  /* 0x0000006a6d6a7221 */ /* 0x000fe20000010000 */
[C---:B---3--:R-:W-:Y:S08]  /*ae00*/  HMMA.16816.F32 R12, R24.reuse, R32, R12 ;  /* 0x00000020180c723c */ /* 0x048ff0000000180c */
[----:B------:R-:W3:Y:S01]  /*ae10*/  MUFU.EX2 R101, R101 ;  /* 0x0000006500657308 */ /* 0x000ee20000000800 */
[----:B------:R-:W-:Y:S01]  /*ae20*/  FADD.FTZ R111, R111, R106 ;  /* 0x0000006a6f6f7221 */ /* 0x000fe20000010000 */
[--C-:B------:R-:W-:Y:S01]  /*ae30*/  FFMA.FTZ R106, R174, UR4, -R61.reuse ;  /* 0x00000004ae6a7c23 */ /* 0x100fe2000801083d */
[----:B------:R-:W-:Y:S07]  /*ae40*/  FFMA.FTZ R109, R162, UR4, -R61 ;  /* 0x00000004a26d7c23 */ /* 0x000fee000801083d */
[----:B------:R-:W-:Y:S01]  /*ae50*/  MUFU.EX2 R105, R105 ;  /* 0x0000006900697308 */ /* 0x000fe20000000800 */
[----:B------:R-:W-:Y:S01]  /*ae60*/  FADD.FTZ R112, R112, R111 ;  /* 0x0000006f70707221 */ /* 0x000fe20000010000 */
[----:B------:R-:W-:Y:S01]  /*ae70*/  HMMA.16816.F32 R16, R24, R34, R16 ;  /* 0x000000221810723c */ /* 0x000fe20000001810 */
[----:B------:R-:W3:Y:S07]  /*ae80*/  LDSM.16.MT88.4 R32, [R150+0x7000] ;  /* 0x007000009620783b */ /* 0x000eee0000004200 */
[----:B------:R-:W3:Y:S01]  /*ae90*/  MUFU.EX2 R106, R106 ;  /* 0x0000006a006a7308 */ /* 0x000ee20000000800 */
[----:B-1----:R-:W-:Y:S01]  /*aea0*/  F2FP.F16.F32.PACK_AB R24, R41, R42 ;  /* 0x0000002a2918723e */ /* 0x002fe200000000ff */
[----:B------:R-:W-:Y:S01]  /*aeb0*/  FADD.FTZ R121, R121, R112 ;  /* 0x0000007079797221 */ /* 0x000fe20000010000 */
[----:B----4-:R-:W-:Y:S07]  /*aec0*/  F2FP.F16.F32.PACK_AB R25, R43, R92 ;  /* 0x0000005c2b19723e */ /* 0x010fee00000000ff */
[----:B------:R-:W-:Y:S01]  /*aed0*/  MUFU.EX2 R108, R108 ;  /* 0x0000006c006c7308 */ /* 0x000fe20000000800 */
[----:B--2---:R-:W-:Y:S01]  /*aee0*/  F2FP.F16.F32.PACK_AB R26, R96, R95 ;  /* 0x0000005f601a723e */ /* 0x004fe200000000ff */
[----:B------:R-:W-:Y:S01]  /*aef0*/  FADD.FTZ R114, R114, R121 ;  /* 0x0000007972727221 */ /* 0x000fe20000010000 */
[----:B------:R-:W-:Y:S07]  /*af00*/  F2FP.F16.F32.PACK_AB R27, R98, R97 ;  /* 0x00000061621b723e */ /* 0x000fee00000000ff */
[----:B------:R-:W-:Y:S01]  /*af10*/  MUFU.EX2 R109, R109 ;  /* 0x0000006d006d7308 */ /* 0x000fe20000000800 */
[--C-:B------:R-:W-:Y:S01]  /*af20*/  FFMA.FTZ R112, R161, UR4, -R66.reuse ;  /* 0x00000004a1707c23 */ /* 0x100fe20008010842 */
[----:B------:R-:W-:Y:S01]  /*af30*/  FFMA.FTZ R111, R163, UR4, -R66 ;  /* 0x00000004a36f7c23 */ /* 0x000fe20008010842 */
[----:B------:R-:W-:Y:S07]  /*af40*/  FADD.FTZ R107, R117, R114 ;  /* 0x00000072756b7221 */ /* 0x000fee0000010000 */
[----:B------:R-:W-:Y:S01]  /*af50*/  MUFU.EX2 R113, R113 ;  /* 0x0000007100717308 */ /* 0x000fe20000000800 */
[----:B------:R-:W-:Y:S01]  /*af60*/  FFMA.FTZ R114, R250, UR4, -R61 ;  /* 0x00000004fa727c23 */ /* 0x000fe2000801083d */
[C---:B-----5:R-:W-:Y:S08]  /*af70*/  HMMA.16816.F32 R4, R24.reuse, R36, R4 ;  /* 0x000000241804723c */ /* 0x060ff00000001804 */
[----:B------:R-:W-:Y:S01]  /*af80*/  MUFU.EX2 R112, R112 ;  /* 0x0000007000707308 */ /* 0x000fe20000000800 */
[----:B------:R-:W-:Y:S01]  /*af90*/  FADD.FTZ R36, R116, R115 ;  /* 0x0000007374247221 */ /* 0x000fe20000010000 */
[----:B------:R-:W-:Y:S08]  /*afa0*/  FADD.FTZ R107, R120, R107 ;  /* 0x0000006b786b7221 */ /* 0x000ff00000010000 */
[----:B------:R-:W-:Y:S01]  /*afb0*/  MUFU.EX2 R111, R111 ;  /* 0x0000006f006f7308 */ /* 0x000fe20000000800 */
[----:B------:R-:W-:Y:S01]  /*afc0*/  FADD.FTZ R36, R125, R36 ;  /* 0x000000247d247221 */ /* 0x000fe20000010000 */
[C---:B------:R-:W-:Y:S08]  /*afd0*/  HMMA.16816.F32 R8, R24.reuse, R38, R8 ;  /* 0x000000261808723c */ /* 0x040ff00000001808 */
[----:B------:R-:W-:Y:S01]  /*afe0*/  MUFU.EX2 R114, R114 ;  /* 0x0000007200727308 */ /* 0x000fe20000000800 */
[----:B------:R-:W-:Y:S01]  /*aff0*/  FADD.FTZ R129, R129, R36 ;  /* 0x0000002481817221 */ /* 0x000fe20000010000 */
[----:B------:R-:W-:Y:S01]  /*b000*/  FADD.FTZ R122, R122, R107 ;  /* 0x0000006b7a7a7221 */ /* 0x000fe20000010000 */
[----:B------:R-:W1:Y:S01]  /*b010*/  LDSM.16.MT88.4 R36, [R48+0x2000] ;  /* 0x002000003024783b */ /* 0x000e620000004200 */
[----:B------:R-:W-:Y:S01]  /*b020*/  FFMA.FTZ R107, R165, UR4, -R66 ;  /* 0x00000004a56b7c23 */ /* 0x000fe20008010842 */
[----:B------:R-:W-:Y:S01]  /*b030*/  FADD.FTZ R129, R118, R129 ;  /* 0x0000008176817221 */ /* 0x000fe20000010000 */
[C---:B------:R-:W-:Y:S03]  /*b040*/  HMMA.16816.F32 R12, R24.reuse, R28, R12 ;  /* 0x0000001c180c723c */ /* 0x040fe6000000180c */
[----:B------:R-:W-:Y:S01]  /*b050*/  FADD.FTZ R119, R119, R122 ;  /* 0x0000007a77777221 */ /* 0x000fe20000010000 */
[----:B------:R-:W2:Y:S01]  /*b060*/  MUFU.EX2 R107, R107 ;  /* 0x0000006b006b7308 */ /* 0x000ea20000000800 */
[----:B------:R-:W-:Y:S03]  /*b070*/  FADD.FTZ R128, R128, R129 ;  /* 0x0000008180807221 */ /* 0x000fe60000010000 */
[----:B------:R-:W-:Y:S01]  /*b080*/  HMMA.16816.F32 R16, R24, R30, R16 ;  /* 0x0000001e1810723c */ /* 0x000fe20000001810 */
[----:B------:R-:W4:Y:S02]  /*b090*/  LDSM.16.MT88.4 R28, [R150+0x7400] ;  /* 0x00740000961c783b */ /* 0x000f240000004200 */
[----:B------:R-:W-:Y:S01]  /*b0a0*/  F2FP.F16.F32.PACK_AB R24, R99, R100 ;  /* 0x000000646318723e */ /* 0x000fe200000000ff */
[----:B------:R-:W-:Y:S01]  /*b0b0*/  FADD.FTZ R123, R123, R128 ;  /* 0x000000807b7b7221 */ /* 0x000fe20000010000 */
[----:B---3--:R-:W-:Y:S02]  /*b0c0*/  F2FP.F16.F32.PACK_AB R25, R101, R102 ;  /* 0x000000666519723e */ /* 0x008fe400000000ff */
[----:B------:R-:W-:Y:S01]  /*b0d0*/  F2FP.F16.F32.PACK_AB R26, R103, R104 ;  /* 0x00000068671a723e */ /* 0x000fe200000000ff */
[----:B------:R-:W-:Y:S01]  /*b0e0*/  FADD.FTZ R126, R126, R123 ;  /* 0x0000007b7e7e7221 */ /* 0x000fe20000010000 */
[----:B------:R-:W-:Y:S03]  /*b0f0*/  F2FP.F16.F32.PACK_AB R27, R106, R105 ;  /* 0x000000696a1b723e */ /* 0x000fe600000000ff */
[----:B------:R-:W-:Y:S04]  /*b100*/  FADD.FTZ R126, R131, R126 ;  /* 0x0000007e837e7221 */ /* 0x000fe80000010000 */
[C---:B------:R-:W-:Y:S03]  /*b110*/  HMMA.16816.F32 R4, R24.reuse, R32, R4 ;  /* 0x000000201804723c */ /* 0x040fe60000001804 */
[----:B------:R-:W-:Y:S01]  /*b120*/  FADD.FTZ R32, R124, R119 ;  /* 0x000000777c207221 */ /* 0x000fe20000010000 */
[----:B------:R-:W-:Y:S03]  /*b130*/  FADD.FTZ R135, R135, R126 ;  /* 0x0000007e87877221 */ /* 0x000fe60000010000 */
[----:B------:R-:W-:Y:S01]  /*b140*/  FADD.FTZ R32, R127, R32 ;  /* 0x000000207f207221 */ /* 0x000fe20000010000 */
[C---:B------:R-:W-:Y:S03]  /*b150*/  HMMA.16816.F32 R8, R24.reuse, R34, R8 ;  /* 0x000000221808723c */ /* 0x040fe60000001808 */
[----:B------:R-:W-:Y:S02]  /*b160*/  FADD.FTZ R133, R133, R32 ;  /* 0x0000002085857221 */ /* 0x000fe40000010000 */
[----:B------:R-:W3:Y:S02]  /*b170*/  LDSM.16.MT88.4 R32, [R48+0x2400] ;  /* 0x002400003020783b */ /* 0x000ee40000004200 */
[----:B------:R-:W-:Y:S01]  /*b180*/  FADD.FTZ R44, R44, R133 ;  /* 0x000000852c2c7221 */ /* 0x000fe20000010000 */
[C---:B-1----:R-:W-:Y:S03]  /*b190*/  HMMA.16816.F32 R12, R24.reuse, R36, R12 ;  /* 0x00000024180c723c */ /* 0x042fe6000000180c */
[----:B------:R-:W-:Y:S01]  /*b1a0*/  FADD.FTZ R37, R130, R135 ;  /* 0x0000008782257221 */ /* 0x000fe20000010000 */
[----:B------:R-:W-:Y:S01]  /*b1b0*/  FADD.FTZ R115, R47, R44 ;  /* 0x0000002c2f737221 */ /* 0x000fe20000010000 */
[--C-:B------:R-:W-:Y:S01]  /*b1c0*/  FFMA.FTZ R44, R249, UR4, -R66.reuse ;  /* 0x00000004f92c7c23 */ /* 0x100fe20008010842 */
[----:B------:R-:W-:Y:S01]  /*b1d0*/  FFMA.FTZ R47, R251, UR4, -R66 ;  /* 0x00000004fb2f7c23 */ /* 0x000fe20008010842 */
[----:B------:R-:W-:Y:S01]  /*b1e0*/  FADD.FTZ R132, R132, R37 ;  /* 0x0000002584847221 */ /* 0x000fe20000010000 */
[----:B------:R-:W-:Y:S01]  /*b1f0*/  HMMA.16816.F32 R16, R24, R38, R16 ;  /* 0x000000261810723c */ /* 0x000fe20000001810 */
[----:B------:R-:W1:Y:S02]  /*b200*/  LDSM.16.MT88.4 R36, [R150+0x7800] ;  /* 0x007800009624783b */ /* 0x000e640000004200 */
[----:B--2---:R-:W-:Y:S01]  /*b210*/  F2FP.F16.F32.PACK_AB R24, R107, R108 ;  /* 0x0000006c6b18723e */ /* 0x004fe200000000ff */
[----:B------:R-:W-:Y:S01]  /*b220*/  FADD.FTZ R132, R45, R132 ;  /* 0x000000842d847221 */ /* 0x000fe20000010000 */
[----:B------:R-:W-:Y:S01]  /*b230*/  F2FP.F16.F32.PACK_AB R25, R109, R110 ;  /* 0x0000006e6d19723e */ /* 0x000fe200000000ff */
[----:B------:R-:W-:Y:S01]  /*b240*/  FADD.FTZ R116, R46, R115 ;  /* 0x000000732e747221 */ /* 0x000fe20000010000 */
[----:B------:R-:W-:Y:S01]  /*b250*/  F2FP.F16.F32.PACK_AB R26, R111, R112 ;  /* 0x000000706f1a723e */ /* 0x000fe200000000ff */
[--C-:B------:R-:W-:Y:S01]  /*b260*/  FFMA.FTZ R45, R88, UR4, -R61.reuse ;  /* 0x00000004582d7c23 */ /* 0x100fe2000801083d */
[----:B------:R-:W-:Y:S01]  /*b270*/  F2FP.F16.F32.PACK_AB R27, R113, R114 ;  /* 0x00000072711b723e */ /* 0x000fe200000000ff */
[----:B------:R-:W-:Y:S01]  /*b280*/  MUFU.EX2 R44, R44 ;  /* 0x0000002c002c7308 */ /* 0x000fe20000000800 */
[----:B------:R-:W-:Y:S01]  /*b290*/  FFMA.FTZ R115, R87, UR4, -R66 ;  /* 0x0000000457737c23 */ /* 0x000fe20008010842 */
[----:B------:R-:W-:Y:S01]  /*b2a0*/  FADD.FTZ R137, R137, R116 ;  /* 0x0000007489897221 */ /* 0x000fe20000010000 */
[--C-:B------:R-:W-:Y:S07]  /*b2b0*/  FFMA.FTZ R88, R90, UR4, -R61.reuse ;  /* 0x000000045a587c23 */ /* 0x100fee000801083d */
[----:B------:R-:W2:Y:S01]  /*b2c0*/  MUFU.EX2 R47, R47 ;  /* 0x0000002f002f7308 */ /* 0x000ea20000000800 */
[----:B------:R-:W-:Y:S01]  /*b2d0*/  FFMA.FTZ R90, R86, UR4, -R61 ;  /* 0x00000004565a7c23 */ /* 0x000fe2000801083d */
[C---:B----4-:R-:W-:Y:S08]  /*b2e0*/  HMMA.16816.F32 R4, R24.reuse, R28, R4 ;  /* 0x0000001c1804723c */ /* 0x050ff00000001804 */
[----:B------:R-:W-:Y:S01]  /*b2f0*/  MUFU.EX2 R116, R115 ;  /* 0x0000007300747308 */ /* 0x000fe20000000800 */
[----:B------:R-:W-:Y:S01]  /*b300*/  FADD.FTZ R29, R23, R132 ;  /* 0x00000084171d7221 */ /* 0x000fe20000010000 */
[----:B------:R-:W-:Y:S08]  /*b310*/  FADD.FTZ R137, R134, R137 ;  /* 0x0000008986897221 */ /* 0x000ff00000010000 */
[----:B------:R4:W-:Y:S01]  /*b320*/  MUFU.EX2 R23, R89 ;  /* 0x0000005900177308 */ /* 0x0009e20000000800 */
[----:B------:R-:W-:Y:S01]  /*b330*/  FADD.FTZ R136, R136, R29 ;  /* 0x0000001d88887221 */ /* 0x000fe20000010000 */
[C---:B------:R-:W-:Y:S01]  /*b340*/  HMMA.16816.F32 R8, R24.reuse, R30, R8 ;  /* 0x0000001e1808723c */ /* 0x040fe20000001808 */
[----:B------:R-:W5:Y:S07]  /*b350*/  LDSM.16.MT88.4 R28, [R48+0x2800] ;  /* 0x00280000301c783b */ /* 0x000f6e0000004200 */
[----:B------:R-:W-:Y:S01]  /*b360*/  MUFU.EX2 R46, R248 ;  /* 0x000000f8002e7308 */ /* 0x000fe20000000800 */
[----:B------:R-:W-:Y:S09]  /*b370*/  FADD.FTZ R94, R94, R137 ;  /* 0x000000895e5e7221 */ /* 0x000ff20000010000 */
[----:B------:R-:W1:Y:S01]  /*b380*/  MUFU.EX2 R87, R246 ;  /* 0x000000f600577308 */ /* 0x000e620000000800 */
[----:B------:R-:W-:Y:S01]  /*b390*/  FADD.FTZ R93, R93, R94 ;  /* 0x0000005e5d5d7221 */ /* 0x000fe20000010000 */
[C---:B---3--:R-:W-:Y:S08]  /*b3a0*/  HMMA.16816.F32 R12, R24.reuse, R32, R12 ;  /* 0x00000020180c723c */ /* 0x048ff0000000180c */
[----:B------:R-:W-:Y:S01]  /*b3b0*/  MUFU.EX2 R45, R45 ;  /* 0x0000002d002d7308 */ /* 0x000fe20000000800 */
[----:B------:R-:W-:Y:S01]  /*b3c0*/  FADD.FTZ R33, R91, R136 ;  /* 0x000000885b217221 */ /* 0x000fe20000010000 */
[----:B----4-:R-:W-:Y:S01]  /*b3d0*/  FFMA.FTZ R89, R85, UR4, -R66 ;  /* 0x0000000455597c23 */ /* 0x010fe20008010842 */
[----:B------:R-:W-:Y:S07]  /*b3e0*/  FADD.FTZ R86, R42, R93 ;  /* 0x0000005d2a567221 */ /* 0x000fee0000010000 */
[----:B------:R-:W3:Y:S01]  /*b3f0*/  MUFU.EX2 R88, R88 ;  /* 0x0000005800587308 */ /* 0x000ee20000000800 */
[----:B------:R-:W-:Y:S01]  /*b400*/  FADD.FTZ R33, R40, R33 ;  /* 0x0000002128217221 */ /* 0x000fe20000010000 */
[----:B------:R-:W-:Y:S08]  /*b410*/  HMMA.16816.F32 R16, R24, R34, R16 ;  /* 0x000000221810723c */ /* 0x000ff00000001810 */
[----:B------:R-:W-:Y:S01]  /*b420*/  MUFU.EX2 R42, R90 ;  /* 0x0000005a002a7308 */ /* 0x000fe20000000800 */
[----:B------:R-:W-:Y:S01]  /*b430*/  FADD.FTZ R92, R92, R33 ;  /* 0x000000215c5c7221 */ /* 0x000fe20000010000 */
[----:B--2---:R-:W-:Y:S01]  /*b440*/  F2FP.F16.F32.PACK_AB R24, R44, R47 ;  /* 0x0000002f2c18723e */ /* 0x004fe200000000ff */
[----:B------:R-:W2:Y:S01]  /*b450*/  LDSM.16.MT88.4 R32, [R150+0x7c00] ;  /* 0x007c00009620783b */ /* 0x000ea20000004200 */
[----:B-1----:R-:W-:Y:S01]  /*b460*/  F2FP.F16.F32.PACK_AB R25, R87, R46 ;  /* 0x0000002e5719723e */ /* 0x002fe200000000ff */
[----:B------:R-:W-:Y:S01]  /*b470*/  FADD.FTZ R92, R43, R92 ;  /* 0x0000005c2b5c7221 */ /* 0x000fe20000010000 */
[----:B------:R-:W-:Y:S01]  /*b480*/  F2FP.F16.F32.PACK_AB R26, R23, R116 ;  /* 0x00000074171a723e */ /* 0x000fe200000000ff */
[----:B------:R-:W-:Y:S01]  /*b490*/  FADD.FTZ R86, R41, R86 ;  /* 0x0000005629567221 */ /* 0x000fe20000010000 */
[----:B------:R-:W-:Y:S01]  /*b4a0*/  FFMA.FTZ R41, R81, UR4, -R66 ;  /* 0x0000000451297c23 */ /* 0x000fe20008010842 */
[----:B------:R-:W-:Y:S01]  /*b4b0*/  FADD.FTZ R81, R97, R92 ;  /* 0x0000005c61517221 */ /* 0x000fe20000010000 */
[----:B---3--:R-:W-:Y:S01]  /*b4c0*/  F2FP.F16.F32.PACK_AB R27, R88, R45 ;  /* 0x0000002d581b723e */ /* 0x008fe200000000ff */
[--C-:B------:R-:W-:Y:S01]  /*b4d0*/  FFMA.FTZ R40, R83, UR4, -R66.reuse ;  /* 0x0000000453287c23 */ /* 0x100fe20008010842 */
[--C-:B------:R-:W-:Y:S01]  /*b4e0*/  FFMA.FTZ R85, R84, UR4, -R61.reuse ;  /* 0x0000000454557c23 */ /* 0x100fe2000801083d */
[----:B------:R-:W-:Y:S01]  /*b4f0*/  MUFU.EX2 R83, R89 ;  /* 0x0000005900537308 */ /* 0x000fe20000000800 */
[----:B------:R-:W-:Y:S01]  /*b500*/  FFMA.FTZ R84, R79, UR4, -R66 ;  /* 0x000000044f547c23 */ /* 0x000fe20008010842 */
[--C-:B------:R-:W-:Y:S01]  /*b510*/  FFMA.FTZ R43, R82, UR4, -R61.reuse ;  /* 0x00000004522b7c23 */ /* 0x100fe2000801083d */
[----:B------:R-:W-:Y:S01]  /*b520*/  FFMA.FTZ R82, R72, UR4, -R61 ;  /* 0x0000000448527c23 */ /* 0x000fe2000801083d */
[C---:B------:R-:W-:Y:S06]  /*b530*/  HMMA.16816.F32 R4, R24.reuse, R36, R4 ;  /* 0x000000241804723c */ /* 0x040fec0000001804 */
[----:B------:R-:W1:Y:S01]  /*b540*/  MUFU.EX2 R40, R40 ;  /* 0x0000002800287308 */ /* 0x000e620000000800 */
[----:B------:R-:W-:Y:S01]  /*b550*/  FADD.FTZ R81, R98, R81 ;  /* 0x0000005162517221 */ /* 0x000fe20000010000 */
[----:B------:R-:W-:Y:S08]  /*b560*/  FADD.FTZ R95, R95, R86 ;  /* 0x000000565f5f7221 */ /* 0x000ff00000010000 */
[----:B------:R-:W3:Y:S01]  /*b570*/  MUFU.EX2 R79, R85 ;  /* 0x00000055004f7308 */ /* 0x000ee20000000800 */
[----:B------:R-:W-:Y:S01]  /*b580*/  FADD.FTZ R102, R102, R81 ;  /* 0x0000005166667221 */ /* 0x000fe20000010000 */
[C---:B------:R-:W-:Y:S01]  /*b590*/  HMMA.16816.F32 R8, R24.reuse, R38, R8 ;  /* 0x000000261808723c */ /* 0x040fe20000001808 */
[----:B------:R-:W4:Y:S07]  /*b5a0*/  LDSM.16.MT88.4 R36, [R48+0x2c00] ;  /* 0x002c00003024783b */ /* 0x000f2e0000004200 */
[----:B------:R-:W-:Y:S01]  /*b5b0*/  MUFU.EX2 R84, R84 ;  /* 0x0000005400547308 */ /* 0x000fe20000000800 */
[----:B------:R-:W-:Y:S01]  /*b5c0*/  FFMA.FTZ R81, R77, UR4, -R66 ;  /* 0x000000044d517c23 */ /* 0x000fe20008010842 */
[----:B------:R-:W-:Y:S01]  /*b5d0*/  FFMA.FTZ R77, R78, UR4, -R61 ;  /* 0x000000044e4d7c23 */ /* 0x000fe2000801083d */
[----:B------:R-:W-:Y:S07]  /*b5e0*/  FADD.FTZ R102, R101, R102 ;  /* 0x0000006665667221 */ /* 0x000fee0000010000 */
[----:B------:R-:W2:Y:S01]  /*b5f0*/  MUFU.EX2 R41, R41 ;  /* 0x0000002900297308 */ /* 0x000ea20000000800 */
[----:B------:R-:W-:Y:S01]  /*b600*/  FADD.FTZ R95, R96, R95 ;  /* 0x0000005f605f7221 */ /* 0x000fe20000010000 */
[C---:B-----5:R-:W-:Y:S08]  /*b610*/  HMMA.16816.F32 R12, R24.reuse, R28, R12 ;  /* 0x0000001c180c723c */ /* 0x060ff0000000180c */
[----:B------:R5:W-:Y:S01]  /*b620*/  MUFU.EX2 R78, R81 ;  /* 0x00000051004e7308 */ /* 0x000be20000000800 */
[----:B------:R-:W-:Y:S09]  /*b630*/  FADD.FTZ R100, R100, R95 ;  /* 0x0000005f64647221 */ /* 0x000ff20000010000 */
[----:B------:R-:W4:Y:S01]  /*b640*/  MUFU.EX2 R43, R43 ;  /* 0x0000002b002b7308 */ /* 0x000f220000000800 */
[----:B------:R-:W-:Y:S01]  /*b650*/  FADD.FTZ R99, R99, R100 ;  /* 0x0000006463637221 */ /* 0x000fe20000010000 */
[----:B------:R-:W-:Y:S01]  /*b660*/  HMMA.16816.F32 R16, R24, R30, R16 ;  /* 0x0000001e1810723c */ /* 0x000fe20000001810 */
[----:B------:R-:W4:Y:S07]  /*b670*/  LDSM.16.MT88.4 R28, [R150+0x8000] ;  /* 0x00800000961c783b */ /* 0x000f2e0000004200 */
[----:B------:R-:W4:Y:S01]  /*b680*/  MUFU.EX2 R77, R77 ;  /* 0x0000004d004d7308 */ /* 0x000f220000000800 */
[----:B-1----:R-:W-:Y:S01]  /*b690*/  F2FP.F16.F32.PACK_AB R24, R40, R83 ;  /* 0x000000532818723e */ /* 0x002fe200000000ff */
[----:B------:R-:W-:Y:S01]  /*b6a0*/  FADD.FTZ R104, R104, R99 ;  /* 0x0000006368687221 */ /* 0x000fe20000010000 */
[----:B---3--:R-:W-:Y:S02]  /*b6b0*/  F2FP.F16.F32.PACK_AB R25, R79, R42 ;  /* 0x0000002a4f19723e */ /* 0x008fe400000000ff */
[----:B--2---:R-:W-:Y:S01]  /*b6c0*/  F2FP.F16.F32.PACK_AB R26, R41, R84 ;  /* 0x00000054291a723e */ /* 0x004fe200000000ff */
[----:B-----5:R-:W-:Y:S01]  /*b6d0*/  FFMA.FTZ R81, R73, UR4, -R66 ;  /* 0x0000000449517c23 */ /* 0x020fe20008010842 */
[----:B------:R-:W-:Y:S01]  /*b6e0*/  FFMA.FTZ R73, R74, UR4, -R61 ;  /* 0x000000044a497c23 */ /* 0x000fe2000801083d */
[----:B------:R-:W-:Y:S02]  /*b6f0*/  FADD.FTZ R103, R103, R104 ;  /* 0x0000006867677221 */ /* 0x000fe40000010000 */
[----:B------:R1:W-:Y:S01]  /*b700*/  MUFU.EX2 R74, R82 ;  /* 0x00000052004a7308 */ /* 0x0003e20000000800 */
[----:B----4-:R-:W-:Y:S01]  /*b710*/  F2FP.F16.F32.PACK_AB R27, R43, R80 ;  /* 0x000000502b1b723e */ /* 0x010fe200000000ff */
[----:B------:R-:W-:Y:S08]  /*b720*/  FADD.FTZ R108, R108, R103 ;  /* 0x000000676c6c7221 */ /* 0x000ff00000010000 */
[----:B------:R2:W3:Y:S01]  /*b730*/  MUFU.EX2 R72, R81 ;  /* 0x0000005100487308 */ /* 0x0004e20000000800 */
[----:B------:R-:W-:Y:S01]  /*b740*/  FADD.FTZ R107, R107, R108 ;  /* 0x0000006c6b6b7221 */ /* 0x000fe20000010000 */
[C---:B------:R-:W-:Y:S08]  /*b750*/  HMMA.16816.F32 R4, R24.reuse, R32, R4 ;  /* 0x000000201804723c */ /* 0x040ff00000001804 */
[----:B------:R-:W4:Y:S01]  /*b760*/  MUFU.EX2 R73, R73 ;  /* 0x0000004900497308 */ /* 0x000f220000000800 */
[----:B------:R-:W-:Y:S01]  /*b770*/  FADD.FTZ R33, R105, R102 ;  /* 0x0000006669217221 */ /* 0x000fe20000010000 */
[----:B------:R-:W-:Y:S01]  /*b780*/  FADD.FTZ R112, R112, R107 ;  /* 0x0000006b70707221 */ /* 0x000fe20000010000 */
[----:B-1----:R-:W-:Y:S02]  /*b790*/  FFMA.FTZ R82, R70, UR4, -R61 ;  /* 0x0000000446527c23 */ /* 0x002fe4000801083d */
[----:B------:R-:W-:Y:S01]  /*b7a0*/  FADD.FTZ R33, R106, R33 ;  /* 0x000000216a217221 */ /* 0x000fe20000010000 */
[C---:B------:R-:W-:Y:S03]  /*b7b0*/  HMMA.16816.F32 R8, R24.reuse, R34, R8 ;  /* 0x000000221808723c */ /* 0x040fe60000001808 */
[----:B------:R-:W-:Y:S01]  /*b7c0*/  FADD.FTZ R110, R110, R33 ;  /* 0x000000216e6e7221 */ /* 0x000fe20000010000 */
[----:B--2---:R-:W-:Y:S01]  /*b7d0*/  FFMA.FTZ R81, R63, UR4, -R66 ;  /* 0x000000043f517c23 */ /* 0x004fe20008010842 */
[----:B------:R-:W1:Y:S01]  /*b7e0*/  LDSM.16.MT88.4 R32, [R48+0x3000] ;  /* 0x003000003020783b */ /* 0x000e620000004200 */
[----:B------:R-:W-:Y:S01]  /*b7f0*/  FADD.FTZ R112, R111, R112 ;  /* 0x000000706f707221 */ /* 0x000fe20000010000 */
[----:B------:R-:W-:Y:S01]  /*b800*/  FFMA.FTZ R63, R69, UR4, -R66 ;  /* 0x00000004453f7c23 */ /* 0x000fe20008010842 */
[C---:B------:R-:W-:Y:S01]  /*b810*/  HMMA.16816.F32 R12, R24.reuse, R36, R12 ;  /* 0x00000024180c723c */ /* 0x040fe2000000180c */
[----:B------:R2:W-:Y:S02]  /*b820*/  MUFU.EX2 R70, R81 ;  /* 0x0000005100467308 */ /* 0x0005e40000000800 */
[----:B------:R-:W-:Y:S01]  /*b830*/  FFMA.FTZ R69, R68, UR4, -R61 ;  /* 0x0000000444457c23 */ /* 0x000fe2000801083d */
[----:B------:R-:W-:Y:S07]  /*b840*/  FADD.FTZ R109, R109, R110 ;  /* 0x0000006e6d6d7221 */ /* 0x000fee0000010000 */
[----:B------:R5:W-:Y:S01]  /*b850*/  MUFU.EX2 R68, R82 ;  /* 0x0000005200447308 */ /* 0x000be20000000800 */
[----:B------:R-:W-:Y:S01]  /*b860*/  HMMA.16816.F32 R16, R24, R38, R16 ;  /* 0x000000261810723c */ /* 0x000fe20000001810 */
[----:B------:R-:W1:Y:S08]  /*b870*/  LDSM.16.MT88.4 R36, [R150+0x8400] ;  /* 0x008400009624783b */ /* 0x000e700000004200 */
[----:B------:R-:W1:Y:S01]  /*b880*/  MUFU.EX2 R63, R63 ;  /* 0x0000003f003f7308 */ /* 0x000e620000000800 */
[----:B------:R-:W-:Y:S01]  /*b890*/  F2FP.F16.F32.PACK_AB R24, R75, R78 ;  /* 0x0000004e4b18723e */ /* 0x000fe200000000ff */
[----:B------:R-:W-:Y:S01]  /*b8a0*/  FADD.FTZ R114, R114, R109 ;  /* 0x0000006d72727221 */ /* 0x000fe20000010000 */
[----:B------:R-:W-:Y:S02]  /*b8b0*/  F2FP.F16.F32.PACK_AB R25, R76, R77 ;  /* 0x0000004d4c19723e */ /* 0x000fe400000000ff */
[----:B---3--:R-:W-:Y:S01]  /*b8c0*/  F2FP.F16.F32.PACK_AB R26, R72, R71 ;  /* 0x00000047481a723e */ /* 0x008fe200000000ff */
[----:B--2---:R-:W-:Y:S01]  /*b8d0*/  FFMA.FTZ R81, R65, UR4, -R66 ;  /* 0x0000000441517c23 */ /* 0x004fe20008010842 */
[----:B----4-:R-:W-:Y:S03]  /*b8e0*/  F2FP.F16.F32.PACK_AB R27, R73, R74 ;  /* 0x0000004a491b723e */ /* 0x010fe600000000ff */
[----:B------:R2:W3:Y:S01]  /*b8f0*/  MUFU.EX2 R65, R69 ;  /* 0x0000004500417308 */ /* 0x0004e20000000800 */
[----:B------:R-:W-:Y:S01]  /*b900*/  FADD.FTZ R113, R113, R114 ;  /* 0x0000007271717221 */ /* 0x000fe20000010000 */
[----:B-----5:R-:W-:Y:S03]  /*b910*/  FFMA.FTZ R82, R60, UR4, -R61 ;  /* 0x000000043c527c23 */ /* 0x020fe6000801083d */
[----:B------:R-:W-:Y:S01]  /*b920*/  FADD.FTZ R46, R46, R113 ;  /* 0x000000712e2e7221 */ /* 0x000fe20000010000 */
[C---:B------:R-:W-:Y:S03]  /*b930*/  HMMA.16816.F32 R4, R24.reuse, R28, R4 ;  /* 0x0000001c1804723c */ /* 0x040fe60000001804 */
[----:B------:R-:W-:Y:S01]  /*b940*/  FADD.FTZ R29, R47, R112 ;  /* 0x000000702f1d7221 */ /* 0x000fe20000010000 */
[----:B------:R-:W-:Y:S01]  /*b950*/  FADD.FTZ R60, R87, R46 ;  /* 0x0000002e573c7221 */ /* 0x000fe20000010000 */
[----:B------:R-:W-:Y:S02]  /*b960*/  MUFU.EX2 R47, R81 ;  /* 0x00000051002f7308 */ /* 0x000fe40000000800 */
[----:B------:R-:W-:Y:S01]  /*b970*/  FADD.FTZ R29, R44, R29 ;  /* 0x0000001d2c1d7221 */ /* 0x000fe20000010000 */
[C---:B------:R-:W-:Y:S07]  /*b980*/  HMMA.16816.F32 R8, R24.reuse, R30, R8 ;  /* 0x0000001e1808723c */ /* 0x040fee0000001808 */
[----:B------:R-:W4:Y:S01]  /*b990*/  MUFU.EX2 R44, R67 ;  /* 0x00000043002c7308 */ /* 0x000f220000000800 */
[----:B------:R-:W-:Y:S01]  /*b9a0*/  FADD.FTZ R116, R116, R29 ;  /* 0x0000001d74747221 */ /* 0x000fe20000010000 */
[----:B--2---:R-:W-:Y:S01]  /*b9b0*/  FADD.FTZ R69, R45, R60 ;  /* 0x0000003c2d457221 */ /* 0x004fe20000010000 */
[----:B------:R-:W2:Y:S07]  /*b9c0*/  LDSM.16.MT88.4 R28, [R48+0x3400] ;  /* 0x00340000301c783b */ /* 0x000eae0000004200 */
[----:B------:R-:W-:Y:S01]  /*b9d0*/  MUFU.EX2 R46, R82 ;  /* 0x00000052002e7308 */ /* 0x000fe20000000800 */
[----:B------:R-:W-:Y:S01]  /*b9e0*/  FFMA.FTZ R60, R56, UR4, -R66 ;  /* 0x00000004383c7c23 */ /* 0x000fe20008010842 */
[C---:B-1----:R-:W-:Y:S08]  /*b9f0*/  HMMA.16816.F32 R12, R24.reuse, R32, R12 ;  /* 0x00000020180c723c */ /* 0x042ff0000000180c */
[----:B------:R-:W1:Y:S01]  /*ba00*/  MUFU.EX2 R45, R64 ;  /* 0x00000040002d7308 */ /* 0x000e620000000800 */
[----:B------:R-:W-:Y:S01]  /*ba10*/  FADD.FTZ R32, R23, R116 ;  /* 0x0000007417207221 */ /* 0x000fe20000010000 */
[----:B------:R-:W-:Y:S01]  /*ba20*/  FADD.FTZ R23, R88, R69 ;  /* 0x0000004558177221 */ /* 0x000fe20000010000 */
[----:B------:R-:W-:Y:S02]  /*ba30*/  FFMA.FTZ R69, R62, UR4, -R66 ;  /* 0x000000043e457c23 */ /* 0x000fe40008010842 */
[----:B------:R-:W-:Y:S01]  /*ba40*/  FADD.FTZ R83, R83, R32 ;  /* 0x0000002053537221 */ /* 0x000fe20000010000 */
[----:B------:R-:W-:Y:S01]  /*ba50*/  HMMA.16816.F32 R16, R24, R34, R16 ;  /* 0x000000221810723c */ /* 0x000fe20000001810 */
[----:B------:R-:W5:Y:S02]  /*ba60*/  LDSM.16.MT88.4 R32, [R150+0x8800] ;  /* 0x008800009620783b */ /* 0x000f640000004200 */
[----:B------:R-:W-:Y:S01]  /*ba70*/  F2FP.F16.F32.PACK_AB R24, R63, R70 ;  /* 0x000000463f18723e */ /* 0x000fe200000000ff */
[----:B------:R-:W-:Y:S01]  /*ba80*/  FADD.FTZ R83, R40, R83 ;  /* 0x0000005328537221 */ /* 0x000fe20000010000 */
[----:B---3--:R-:W-:Y:S01]  /*ba90*/  F2FP.F16.F32.PACK_AB R25, R65, R68 ;  /* 0x000000444119723e */ /* 0x008fe200000000ff */
[--C-:B------:R-:W-:Y:S01]  /*baa0*/  FFMA.FTZ R40, R55, UR4, -R61.reuse ;  /* 0x0000000437287c23 */ /* 0x100fe2000801083d */
[----:B----4-:R-:W-:Y:S01]  /*bab0*/  F2FP.F16.F32.PACK_AB R26, R44, R47 ;  /* 0x0000002f2c1a723e */ /* 0x010fe200000000ff */
[----:B------:R-:W-:Y:S01]  /*bac0*/  FFMA.FTZ R67, R58, UR4, -R61 ;  /* 0x000000043a437c23 */ /* 0x000fe2000801083d */
[----:B-1----:R-:W-:Y:S01]  /*bad0*/  F2FP.F16.F32.PACK_AB R27, R45, R46 ;  /* 0x0000002e2d1b723e */ /* 0x002fe200000000ff */
[----:B------:R-:W-:Y:S01]  /*bae0*/  FADD.FTZ R62, R42, R23 ;  /* 0x000000172a3e7221 */ /* 0x000fe20000010000 */
[----:B------:R-:W-:Y:S01]  /*baf0*/  FFMA.FTZ R23, R51, UR4, -R66 ;  /* 0x0000000433177c23 */ /* 0x000fe20008010842 */
[----:B------:R-:W-:Y:S01]  /*bb00*/  FADD.FTZ R84, R84, R83 ;  /* 0x0000005354547221 */ /* 0x000fe20000010000 */
[----:B------:R-:W1:Y:S01]  /*bb10*/  MUFU.EX2 R58, R69 ;  /* 0x00000045003a7308 */ /* 0x000e620000000800 */
[----:B------:R-:W-:Y:S02]  /*bb20*/  FADD.FTZ R79, R79, R62 ;  /* 0x0000003e4f4f7221 */ /* 0x000fe40000010000 */
[C---:B------:R-:W-:Y:S07]  /*bb30*/  HMMA.16816.F32 R4, R24.reuse, R36, R4 ;  /* 0x000000241804723c */ /* 0x040fee0000001804 */
[----:B------:R-:W3:Y:S01]  /*bb40*/  MUFU.EX2 R56, R67 ;  /* 0x0000004300387308 */ /* 0x000ee20000000800 */
[----:B------:R-:W-:Y:S01]  /*bb50*/  FADD.FTZ R41, R41, R84 ;  /* 0x0000005429297221 */ /* 0x000fe20000010000 */
[----:B------:R-:W-:Y:S08]  /*bb60*/  FADD.FTZ R80, R80, R79 ;  /* 0x0000004f50507221 */ /* 0x000ff00000010000 */
[----:B------:R-:W4:Y:S01]  /*bb70*/  MUFU.EX2 R42, R60 ;  /* 0x0000003c002a7308 */ /* 0x000f220000000800 */
[----:B------:R-:W-:Y:S01]  /*bb80*/  FADD.FTZ R78, R78, R41 ;  /* 0x000000294e4e7221 */ /* 0x000fe20000010000 */
[C---:B------:R-:W-:Y:S01]  /*bb90*/  HMMA.16816.F32 R8, R24.reuse, R38, R8 ;  /* 0x000000261808723c */ /* 0x040fe20000001808 */
[----:B------:R-:W5:Y:S07]  /*bba0*/  LDSM.16.MT88.4 R36, [R48+0x3800] ;  /* 0x003800003024783b */ /* 0x000f6e0000004200 */
[----:B------:R-:W-:Y:S01]  /*bbb0*/  MUFU.EX2 R40, R40 ;  /* 0x0000002800287308 */ /* 0x000fe20000000800 */
[--C-:B------:R-:W-:Y:S01]  /*bbc0*/  FFMA.FTZ R41, R20, UR4, -R61.reuse ;  /* 0x0000000414297c23 */ /* 0x100fe2000801083d */
[----:B------:R-:W-:Y:S01]  /*bbd0*/  FADD.FTZ R80, R43, R80 ;  /* 0x000000502b507221 */ /* 0x000fe20000010000 */
[----:B------:R-:W-:Y:S07]  /*bbe0*/  FADD.FTZ R78, R75, R78 ;  /* 0x0000004e4b4e7221 */ /* 0x000fee0000010000 */
[----:B------:R-:W4:Y:S01]  /*bbf0*/  MUFU.EX2 R51, R52 ;  /* 0x0000003400337308 */ /* 0x000f220000000800 */
[C---:B--2---:R-:W-:Y:S09]  /*bc00*/  HMMA.16816.F32 R12, R24.reuse, R28, R12 ;  /* 0x0000001c180c723c */ /* 0x044ff2000000180c */
[----:B------:R-:W-:Y:S01]  /*bc10*/  MUFU.EX2 R28, R23 ;  /* 0x00000017001c7308 */ /* 0x000fe20000000800 */
[--C-:B------:R-:W-:Y:S01]  /*bc20*/  FFMA.FTZ R29, R54, UR4, -R66.reuse ;  /* 0x00000004361d7c23 */ /* 0x100fe20008010842 */
[----:B------:R-:W-:Y:S01]  /*bc30*/  FFMA.FTZ R66, R50, UR4, -R66 ;  /* 0x0000000432427c23 */ /* 0x000fe20008010842 */
[----:B------:R-:W-:Y:S01]  /*bc40*/  FADD.FTZ R77, R77, R80 ;  /* 0x000000504d4d7221 */ /* 0x000fe20000010000 */
[----:B------:R-:W-:Y:S06]  /*bc50*/  HMMA.16816.F32 R16, R24, R30, R16 ;  /* 0x0000001e1810723c */ /* 0x000fec0000001810 */
[----:B------:R2:W-:Y:S01]  /*bc60*/  MUFU.EX2 R30, R22 ;  /* 0x00000016001e7308 */ /* 0x0005e20000000800 */
[----:B-1----:R-:W-:Y:S01]  /*bc70*/  F2FP.F16.F32.PACK_AB R24, R58, R59 ;  /* 0x0000003b3a18723e */ /* 0x002fe200000000ff */
[--C-:B------:R-:W-:Y:S01]  /*bc80*/  FFMA.FTZ R31, R21, UR4, -R61.reuse ;  /* 0x00000004151f7c23 */ /* 0x100fe2000801083d */
[----:B---3--:R-:W-:Y:S01]  /*bc90*/  F2FP.F16.F32.PACK_AB R25, R56, R57 ;  /* 0x000000393819723e */ /* 0x008fe200000000ff */
[----:B------:R-:W-:Y:S01]  /*bca0*/  FFMA.FTZ R61, R3, UR4, -R61 ;  /* 0x00000004033d7c23 */ /* 0x000fe2000801083d */
[----:B----4-:R-:W-:Y:S05]  /*bcb0*/  F2FP.F16.F32.PACK_AB R26, R53, R42 ;  /* 0x0000002a351a723e */ /* 0x010fea00000000ff */
[----:B------:R-:W1:Y:S01]  /*bcc0*/  MUFU.EX2 R29, R29 ;  /* 0x0000001d001d7308 */ /* 0x000e620000000800 */
[----:B------:R-:W-:Y:S01]  /*bcd0*/  F2FP.F16.F32.PACK_AB R27, R51, R40 ;  /* 0x00000028331b723e */ /* 0x000fe200000000ff */
[----:B------:R-:W-:Y:S08]  /*bce0*/  FADD.FTZ R77, R76, R77 ;  /* 0x0000004d4c4d7221 */ /* 0x000ff00000010000 */
[----:B------:R-:W3:Y:S01]  /*bcf0*/  MUFU.EX2 R31, R31 ;  /* 0x0000001f001f7308 */ /* 0x000ee20000000800 */
[----:B------:R-:W-:Y:S01]  /*bd00*/  FADD.FTZ R74, R74, R77 ;  /* 0x0000004d4a4a7221 */ /* 0x000fe20000010000 */
[----:B--2---:R-:W2:Y:S01]  /*bd10*/  LDSM.16.MT88.4 R20, [R48+0x3c00] ;  /* 0x003c00003014783b */ /* 0x004ea20000004200 */
[C---:B-----5:R-:W-:Y:S07]  /*bd20*/  HMMA.16816.F32 R4, R24.reuse, R32, R4 ;  /* 0x000000201804723c */ /* 0x060fee0000001804 */
[----:B------:R-:W-:Y:S01]  /*bd30*/  MUFU.EX2 R32, R49 ;  /* 0x0000003100207308 */ /* 0x000fe20000000800 */
[----:B------:R-:W-:Y:S01]  /*bd40*/  FADD.FTZ R33, R71, R78 ;  /* 0x0000004e47217221 */ /* 0x000fe20000010000 */
[----:B------:R-:W-:Y:S08]  /*bd50*/  FADD.FTZ R73, R73, R74 ;  /* 0x0000004a49497221 */ /* 0x000ff00000010000 */
[----:B------:R-:W4:Y:S01]  /*bd60*/  MUFU.EX2 R247, R66 ;  /* 0x0000004200f77308 */ /* 0x000f220000000800 */
[----:B-1----:R-:W-:Y:S01]  /*bd70*/  F2FP.F16.F32.PACK_AB R132, R29, R28 ;  /* 0x0000001c1d84723e */ /* 0x002fe200000000ff */
[----:B------:R-:W-:Y:S01]  /*bd80*/  FADD.FTZ R33, R72, R33 ;  /* 0x0000002148217221 */ /* 0x000fe20000010000 */
[C---:B------:R-:W-:Y:S07]  /*bd90*/  HMMA.16816.F32 R8, R24.reuse, R34, R8 ;  /* 0x000000221808723c */ /* 0x040fee0000001808 */
[----:B------:R-:W-:Y:S01]  /*bda0*/  MUFU.EX2 R3, R41 ;  /* 0x0000002900037308 */ /* 0x000fe20000000800 */
[----:B---3--:R-:W-:Y:S01]  /*bdb0*/  F2FP.F16.F32.PACK_AB R133, R31, R30 ;  /* 0x0000001e1f85723e */ /* 0x008fe200000000ff */
[----:B------:R-:W-:Y:S08]  /*bdc0*/  FADD.FTZ R70, R70, R33 ;  /* 0x0000002146467221 */ /* 0x000ff00000010000 */
[----:B------:R-:W1:Y:S01]  /*bdd0*/  MUFU.EX2 R244, R61 ;  /* 0x0000003d00f47308 */ /* 0x000e620000000800 */
[----:B------:R-:W-:Y:S01]  /*bde0*/  FADD.FTZ R68, R68, R73 ;  /* 0x0000004944447221 */ /* 0x000fe20000010000 */
[C---:B------:R-:W-:Y:S03]  /*bdf0*/  HMMA.16816.F32 R12, R24.reuse, R36, R12 ;  /* 0x00000024180c723c */ /* 0x040fe6000000180c */
        /* <DEDUP_REMOVED lines=16> */
[C---:B--2---:R-:W-:Y:S03]  /*bf00*/  HMMA.16816.F32 R136, R132.reuse, R20, R12 ;  /* 0x000000148488723c */ /* 0x044fe6000000180c */
        /* <DEDUP_REMOVED lines=13> */
.L_x_1354:
[----:B------:R-:W1:Y:S01]  /*bfe0*/  SHFL.BFLY PT, R4, R247, 0x2, 0x1f ;  /* 0x0c401f00f7047f89 */ /* 0x000e6200000e0000 */
[----:B------:R-:W-:Y:S01]  /*bff0*/  LOP3.LUT R238, R238, 0xc0, R231, 0xf8, !PT ;  /* 0x000000c0eeee7812 */ /* 0x000fe200078ef8e7 */
[----:B------:R-:W2:Y:S01]  /*c000*/  LDCU.U8 UR4, c[0x0][0x548] ;  /* 0x0000a900ff0477ac */ /* 0x000ea20008000000 */
[----:B------:R-:W-:Y:S01]  /*c010*/  S2UR UR8, SR_CTAID.Y ;  /* 0x00000000000879c3 */ /* 0x000fe20000002600 */
[----:B------:R-:W3:Y:S01]  /*c020*/  SHFL.BFLY PT, R3, R244, 0x2, 0x1f ;  /* 0x0c401f00f4037f89 */ /* 0x000ee200000e0000 */
[----:B------:R-:W-:Y:S01]  /*c030*/  LOP3.LUT R24, R231, 0x18, RZ, 0xc0, !PT ;  /* 0x00000018e7187812 */ /* 0x000fe200078ec0ff */
[----:B------:R-:W-:Y:S01]  /*c040*/  BSSY.RECONVERGENT B0, `(.L_x_1359) ;  /* 0x000006a000007945 */ /* 0x000fe20003800200 */
[----:B------:R-:W-:Y:S01]  /*c050*/  MOV R25, RZ ;  /* 0x000000ff00197202 */ /* 0x000fe20000000f00 */
[----:B------:R-:W4:Y:S01]  /*c060*/  S2R R13, SR_CTAID.X ;  /* 0x00000000000d7919 */ /* 0x000f220000002500 */
[----:B------:R-:W-:Y:S02]  /*c070*/  MOV R22, 0x7f800000 ;  /* 0x7f80000000167802 */ /* 0x000fe40000000f00 */
[----:B------:R-:W5:Y:S01]  /*c080*/  S2UR UR7, SR_CTAID.Z ;  /* 0x00000000000779c3 */ /* 0x000f620000002700 */
[----:B--2---:R-:W-:Y:S01]  /*c090*/  UISETP.NE.AND UP0, UPT, UR4, URZ, UPT ;  /* 0x000000ff0400728c */ /* 0x004fe2000bf05270 */
[----:B------:R-:W2:Y:S01]  /*c0a0*/  LDCU UR4, c[0x0][0x434] ;  /* 0x00008680ff0477ac */ /* 0x000ea20008000800 */
[----:B-1----:R-:W-:Y:S01]  /*c0b0*/  FADD.FTZ R9, R4, R247 ;  /* 0x000000f704097221 */ /* 0x002fe20000010000 */
[----:B------:R-:W-:Y:S01]  /*c0c0*/  SHF.L.U32 R4, R148, 0x1, RZ ;  /* 0x0000000194047819 */ /* 0x000fe200000006ff */
[----:B---3--:R-:W-:-:S03]  /*c0d0*/  FADD.FTZ R8, R3, R244 ;  /* 0x000000f403087221 */ /* 0x008fc60000010000 */
[----:B------:R-:W1:Y:S01]  /*c0e0*/  SHFL.BFLY PT, R12, R9, 0x1, 0x1f ;  /* 0x0c201f00090c7f89 */ /* 0x000e6200000e0000 */
[----:B------:R-:W-:-:S03]  /*c0f0*/  LOP3.LUT R4, R229, 0x6, R4, 0xf8, !PT ;  /* 0x00000006e5047812 */ /* 0x000fc600078ef804 */
[----:B------:R-:W5:Y:S01]  /*c100*/  @!UP0 LDCU UR9, c[0x0][0x3e0] ;  /* 0x00007c00ff0987ac */ /* 0x000f620008000800 */
[----:B------:R-:W3:Y:S01]  /*c110*/  SHFL.BFLY PT, R3, R8, 0x1, 0x1f ;  /* 0x0c201f0008037f89 */ /* 0x000ee200000e0000 */
[----:B------:R-:W-:Y:S02]  /*c120*/  LOP3.LUT R7, R4, 0x20, R231, 0xf8, !PT ;  /* 0x0000002004077812 */ /* 0x000fe400078ef8e7 */
[C---:B------:R-:W-:Y:S02]  /*c130*/  LOP3.LUT R4, R228.reuse, 0x20, RZ, 0xc0, !PT ;  /* 0x00000020e4047812 */ /* 0x040fe400078ec0ff */
[----:B------:R-:W-:Y:S02]  /*c140*/  LOP3.LUT R7, R7, R238, RZ, 0xfc, !PT ;  /* 0x000000ee07077212 */ /* 0x000fe400078efcff */
[----:B------:R-:W-:Y:S01]  /*c150*/  LOP3.LUT R228, R228, 0x40, RZ, 0xc0, !PT ;  /* 0x00000040e4e47812 */ /* 0x000fe200078ec0ff */
[----:B--2---:R-:W-:Y:S01]  /*c160*/  @!UP0 UMOV UR6, UR4 ;  /* 0x0000000400068c82 */ /* 0x004fe20008000000 */
[----:B------:R-:W-:Y:S01]  /*c170*/  LEA R7, R7, UR5, 0x1 ;  /* 0x0000000507077c11 */ /* 0x000fe2000f8e08ff */
[----:B------:R-:W2:Y:S01]  /*c180*/  @UP0 LDCU UR5, c[0x0][0x454] ;  /* 0x00008a80ff0507ac */ /* 0x000ea20008000800 */
[----:B----4-:R-:W-:-:S02]  /*c190*/  SHF.L.U32 R20, R13, 0x6, RZ ;  /* 0x000000060d147819 */ /* 0x010fc400000006ff */
[----:B------:R-:W-:Y:S01]  /*c1a0*/  IADD3 R21, PT, PT, R7, -R228, RZ ;  /* 0x800000e407157210 */ /* 0x000fe20007ffe0ff */
[----:B-----5:R-:W-:-:S03]  /*c1b0*/  @!UP0 UIMAD UR9, UR8, UR9, UR7 ;  /* 0x00000009080982a4 */ /* 0x020fc6000f8e0207 */
[----:B------:R-:W-:Y:S01]  /*c1c0*/  IADD3 R23, PT, PT, -R4, R21, RZ ;  /* 0x0000001504177210 */ /* 0x000fe20007ffe1ff */
[----:B-1----:R-:W-:Y:S01]  /*c1d0*/  FADD.FTZ R12, R9, R12 ;  /* 0x0000000c090c7221 */ /* 0x002fe20000010000 */
[----:B------:R-:W-:Y:S01]  /*c1e0*/  IADD3 R9, PT, PT, R7, -R4, RZ ;  /* 0x8000000407097210 */ /* 0x000fe20007ffe0ff */
[----:B------:R-:W-:Y:S01]  /*c1f0*/  @!UP0 UIMAD UR9, UR9, UR6, URZ ;  /* 0x00000006090982a4 */ /* 0x000fe2000f8e02ff */
[----:B---3--:R-:W-:Y:S01]  /*c200*/  FADD.FTZ R3, R8, R3 ;  /* 0x0000000308037221 */ /* 0x008fe20000010000 */
[----:B------:R-:W1:Y:S01]  /*c210*/  MUFU.RCP R6, R12 ;  /* 0x0000000c00067308 */ /* 0x000e620000001000 */
[----:B------:R-:W-:Y:S01]  /*c220*/  FSETP.NE.FTZ.AND P1, PT, R12, RZ, PT ;  /* 0x000000ff0c00720b */ /* 0x000fe20003f35000 */
[----:B------:R-:W-:Y:S01]  /*c230*/  @UP0 UMOV UR6, UR4 ;  /* 0x0000000400060c82 */ /* 0x000fe20008000000 */
[----:B--2---:R-:W-:Y:S01]  /*c240*/  @UP0 UIMAD UR5, UR7, UR5, URZ ;  /* 0x00000005070502a4 */ /* 0x004fe2000f8e02ff */
[----:B------:R-:W-:-:S03]  /*c250*/  FSETP.NE.FTZ.AND P0, PT, R3, RZ, PT ;  /* 0x000000ff0300720b */ /* 0x000fc60003f15000 */
[----:B------:R-:W-:Y:S01]  /*c260*/  @UP0 UIMAD UR9, UR8, UR6, UR5 ;  /* 0x00000006080902a4 */ /* 0x000fe2000f8e0205 */
[----:B------:R-:W2:Y:S06]  /*c270*/  MUFU.RCP R5, R3 ;  /* 0x0000000300057308 */ /* 0x000eac0000001000 */
[----:B------:R-:W3:Y:S02]  /*c280*/  @P1 LDC R15, c[0x0][0x458] ;  /* 0x00011600ff0f1b82 */ /* 0x000ee40000000800 */
[----:B------:R4:W-:Y:S01]  /*c290*/  @P1 MUFU.LG2 R14, R12 ;  /* 0x0000000c000e1308 */ /* 0x0009e20000000c00 */
[----:B-1----:R-:W-:-:S05]  /*c2a0*/  FSEL R6, R6, 1, P1 ;  /* 0x3f80000006067808 */ /* 0x002fca0000800000 */
[C---:B------:R-:W-:Y:S01]  /*c2b0*/  FMUL.FTZ R144, R6.reuse, R144 ;  /* 0x0000009006907220 */ /* 0x040fe20000410000 */
[C---:B------:R-:W-:Y:S01]  /*c2c0*/  FMUL.FTZ R145, R6.reuse, R145 ;  /* 0x0000009106917220 */ /* 0x040fe20000410000 */
[C---:B------:R-:W-:Y:S01]  /*c2d0*/  FMUL.FTZ R140, R6.reuse, R140 ;  /* 0x0000008c068c7220 */ /* 0x040fe20000410000 */
[----:B--2---:R-:W-:Y:S01]  /*c2e0*/  FSEL R5, R5, 1, P0 ;  /* 0x3f80000005057808 */ /* 0x004fe20000000000 */
[C---:B------:R-:W-:Y:S01]  /*c2f0*/  FMUL.FTZ R141, R6.reuse, R141 ;  /* 0x0000008d068d7220 */ /* 0x040fe20000410000 */
        /* <DEDUP_REMOVED lines=11> */
[----:B------:R-:W-:Y:S01]  /*c3b0*/  FMUL.FTZ R5, R5, R135 ;  /* 0x0000008705057220 */ /* 0x000fe20000410000 */
[----:B------:R-:W-:Y:S01]  /*c3c0*/  F2FP.F16.F32.PACK_AB R144, R145, R144 ;  /* 0x000000909190723e */ /* 0x000fe200000000ff */
[----:B------:R-:W1:Y:S01]  /*c3d0*/  @P0 MUFU.LG2 R3, R3 ;  /* 0x0000000300030308 */ /* 0x000e620000000c00 */
[----:B------:R-:W-:Y:S01]  /*c3e0*/  F2FP.F16.F32.PACK_AB R146, R147, R146 ;  /* 0x000000929392723e */ /* 0x000fe200000000ff */
[----:B----4-:R-:W2:Y:S01]  /*c3f0*/  LDC.64 R12, c[0x0][0x410] ;  /* 0x00010400ff0c7b82 */ /* 0x010ea20000000a00 */
[----:B------:R-:W-:Y:S01]  /*c400*/  F2FP.F16.F32.PACK_AB R140, R141, R140 ;  /* 0x0000008c8d8c723e */ /* 0x000fe200000000ff */
[----:B------:R-:W-:Y:S01]  /*c410*/  STS [R7], R144 ;  /* 0x0000009007007388 */ /* 0x000fe20000000800 */
[----:B------:R-:W-:-:S02]  /*c420*/  F2FP.F16.F32.PACK_AB R142, R143, R142 ;  /* 0x0000008e8f8e723e */ /* 0x000fc400000000ff */
[----:B------:R-:W-:Y:S01]  /*c430*/  F2FP.F16.F32.PACK_AB R136, R137, R136 ;  /* 0x000000888988723e */ /* 0x000fe200000000ff */
[----:B------:R4:W-:Y:S01]  /*c440*/  STS [R7+0x200], R146 ;  /* 0x0002009207007388 */ /* 0x0009e20000000800 */
[----:B------:R-:W-:Y:S02]  /*c450*/  F2FP.F16.F32.PACK_AB R138, R139, R138 ;  /* 0x0000008a8b8a723e */ /* 0x000fe400000000ff */
[----:B------:R-:W-:Y:S01]  /*c460*/  F2FP.F16.F32.PACK_AB R132, R133, R132 ;  /* 0x000000848584723e */ /* 0x000fe200000000ff */
[----:B------:R-:W-:Y:S01]  /*c470*/  STS [R9+0x10], R140 ;  /* 0x0000108c09007388 */ /* 0x000fe20000000800 */
[----:B------:R-:W-:Y:S02]  /*c480*/  F2FP.F16.F32.PACK_AB R134, R5, R134 ;  /* 0x000000860586723e */ /* 0x000fe400000000ff */
[----:B------:R-:W5:Y:S01]  /*c490*/  LDC.64 R4, c[0x0][0x408] ;  /* 0x00010200ff047b82 */ /* 0x000f620000000a00 */
[----:B------:R-:W-:Y:S01]  /*c4a0*/  STS [R9+0x210], R142 ;  /* 0x0002108e09007388 */ /* 0x000fe20000000800 */
[----:B-1----:R-:W-:-:S03]  /*c4b0*/  @P0 FMUL.FTZ R3, R3, 0.69314718246459960938 ;  /* 0x3f31721803030820 */ /* 0x002fc60000410000 */
[----:B------:R-:W-:Y:S04]  /*c4c0*/  STS [R21+0x20], R136 ;  /* 0x0000208815007388 */ /* 0x000fe80000000800 */
[----:B------:R1:W-:Y:S04]  /*c4d0*/  STS [R21+0x220], R138 ;  /* 0x0002208a15007388 */ /* 0x0003e80000000800 */
[----:B------:R-:W-:Y:S04]  /*c4e0*/  STS [R23+0x30], R132 ;  /* 0x0000308417007388 */ /* 0x000fe80000000800 */
[----:B------:R3:W-:Y:S01]  /*c4f0*/  STS [R23+0x230], R134 ;  /* 0x0002308617007388 */ /* 0x0007e20000000800 */
[----:B----4-:R-:W4:Y:S08]  /*c500*/  LDC.64 R6, c[0x0][0x400] ;  /* 0x00010000ff067b82 */ /* 0x010f300000000a00 */
[----:B------:R-:W-:Y:S01]  /*c510*/  BAR.SYNC.DEFER_BLOCKING 0x0 ;  /* 0x0000000000007b1d */ /* 0x000fe20000010000 */
[----:B-----5:R-:W-:-:S04]  /*c520*/  IMAD.WIDE.U32 R24, R20, R4, R24 ;  /* 0x0000000414187225 */ /* 0x020fc800078e0018 */
[----:B------:R-:W-:-:S03]  /*c530*/  IMAD R25, R20, R5, R25 ;  /* 0x0000000514197224 */ /* 0x000fc600078e0219 */
[----:B-1----:R-:W1:Y:S01]  /*c540*/  @P0 LDC R21, c[0x0][0x458] ;  /* 0x00011600ff150b82 */ /* 0x002e620000000800 */
[----:B---3--:R-:W-:Y:S01]  /*c550*/  @P1 FMUL.FTZ R23, R14, 0.69314718246459960938 ;  /* 0x3f3172180e171820 */ /* 0x008fe20000410000 */
[----:B----4-:R-:W-:Y:S01]  /*c560*/  IMAD.WIDE.U32 R24, R6, UR8, R24 ;  /* 0x0000000806187c25 */ /* 0x010fe2000f8e0018 */
[----:B------:R3:W4:Y:S03]  /*c570*/  LDS.128 R8, [R245] ;  /* 0x00000000f5087984 */ /* 0x0007260000000c00 */
[----:B------:R-:W-:Y:S01]  /*c580*/  @P1 FFMA.FTZ R22, R2, R15, R23 ;  /* 0x0000000f02161223 */ /* 0x000fe20000010017 */
[----:B------:R-:W-:Y:S01]  /*c590*/  LOP3.LUT P1, RZ, R148, 0x3, RZ, 0xc0, !PT ;  /* 0x0000000394ff7812 */ /* 0x000fe2000782c0ff */
[----:B------:R-:W-:Y:S01]  /*c5a0*/  IMAD R15, R7, UR8, R25 ;  /* 0x00000008070f7c24 */ /* 0x000fe2000f8e0219 */
[----:B------:R3:W2:Y:S01]  /*c5b0*/  LDS.128 R16, [R245+0x800] ;  /* 0x00080000f5107984 */ /* 0x0006a20000000c00 */
[----:B------:R-:W-:-:S02]  /*c5c0*/  MOV R2, 0x7f800000 ;  /* 0x7f80000000027802 */ /* 0x000fc40000000f00 */
[----:B------:R-:W-:Y:S01]  /*c5d0*/  SHF.R.U32.HI R148, RZ, 0x2, R148 ;  /* 0x00000002ff947819 */ /* 0x000fe20000011694 */
[----:B-1----:R-:W-:-:S07]  /*c5e0*/  @P0 FFMA.FTZ R2, R0, R21, R3 ;  /* 0x0000001500020223 */ /* 0x002fce0000010003 */
[----:B---3--:R-:W-:Y:S05]  /*c5f0*/  @P1 BRA `(.L_x_1360) ;  /* 0x0000000000381947 */ /* 0x008fea0003800000 */
[----:B------:R-:W1:Y:S01]  /*c600*/  LDCU.64 UR4, c[0x0][0x420] ;  /* 0x00008400ff0477ac */ /* 0x000e620008000a00 */
        /* <DEDUP_REMOVED lines=13> */
.L_x_1360:
[----:B------:R-:W-:Y:S05]  /*c6e0*/  BSYNC.RECONVERGENT B0 ;  /* 0x0000000000007941 */ /* 0x000fea0003800200 */
.L_x_1359:
[----:B------:R-:W3:Y:S01]  /*c6f0*/  LDCU.64 UR4, c[0x0][0x3f0] ;  /* 0x00007e00ff0477ac */ /* 0x000ee20008000a00 */
[----:B------:R-:W-:-:S05]  /*c700*/  MOV R14, R24 ;  /* 0x00000018000e7202 */ /* 0x000fca0000000f00 */
[----:B--2---:R-:W-:-:S04]  /*c710*/  IMAD.WIDE.U32 R14, R12, UR7, R14 ;  /* 0x000000070c0e7c25 */ /* 0x004fc8000f8e000e */
[----:B------:R-:W-:Y:S02]  /*c720*/  IMAD R15, R13, UR7, R15 ;  /* 0x000000070d0f7c24 */ /* 0x000fe4000f8e020f */
[----:B-1----:R-:W-:-:S04]  /*c730*/  IMAD.WIDE.U32 R2, R148, R4, R14 ;  /* 0x0000000494027225 */ /* 0x002fc800078e000e */
[----:B------:R-:W-:Y:S01]  /*c740*/  IMAD R148, R148, R5, R3 ;  /* 0x0000000594947224 */ /* 0x000fe200078e0203 */
[----:B---3--:R-:W-:-:S04]  /*c750*/  LEA R6, P0, R2, UR4, 0x1 ;  /* 0x0000000402067c11 */ /* 0x008fc8000f8008ff */
[----:B------:R-:W-:Y:S02]  /*c760*/  LEA.HI.X R7, R2, UR5, R148, 0x1, P0 ;  /* 0x0000000502077c11 */ /* 0x000fe400080f0c94 */
[----:B------:R-:W-:-:S03]  /*c770*/  LEA R2, P0, R4, R6, 0x6 ;  /* 0x0000000604027211 */ /* 0x000fc600078030ff */
[----:B----4-:R-:W-:Y:S01]  /*c780*/  STG.E.128 desc[UR24][R6.64], R8 ;  /* 0x0000000806007986 */ /* 0x010fe2000c101d18 */
[----:B------:R-:W-:-:S05]  /*c790*/  LEA.HI.X R3, R4, R7, R5, 0x6, P0 ;  /* 0x0000000704037211 */ /* 0x000fca00000f3405 */
[----:B------:R-:W-:Y:S01]  /*c7a0*/  STG.E.128 desc[UR24][R2.64], R16 ;  /* 0x0000001002007986 */ /* 0x000fe2000c101d18 */
[----:B------:R-:W-:Y:S05]  /*c7b0*/  EXIT ;  /* 0x000000000000794d */ /* 0x000fea0003800000 */
.L_x_1361:
        /* <DEDUP_REMOVED lines=12> */
.L_x_4883:


//--------------------- .text._ZN5flash24flash_fwd_splitkv_kernelI23Flash_fwd_kernel_traitsILi32ELi64ELi256ELi4ELb0ELb0EN7cutlass6half_tE19Flash_kernel_traitsILi32ELi64ELi256ELi4ES3_EELb1ELb0ELb0ELb1ELb1ELb0ELb1ELb0EEEvNS_16Flash_fwd_paramsE --------------------------
	.section	.text._ZN5flash24flash_fwd_splitkv_kernelI23Flash_fwd_kernel_traitsILi32ELi64ELi256ELi4ELb0ELb0EN7cutlass6half_tE19Flash_kernel_traitsILi32ELi64ELi256ELi4ES3_EELb1ELb0ELb0ELb1ELb1ELb0ELb1ELb0EEEvNS_16Flash_fwd_paramsE,"ax",@progbits
	.align	128
        .global         _ZN5flash24flash_fwd_splitkv_kernelI23Flash_fwd_kernel_traitsILi32ELi64ELi256ELi4ELb0ELb0EN7cutlass6half_tE19Flash_kernel_traitsILi32ELi64ELi256ELi4ES3_EELb1ELb0ELb0ELb1ELb1ELb0ELb1ELb0EEEvNS_16Flash_fwd_paramsE
        .type           _ZN5flash24flash_fwd_splitkv_kernelI23Flash_fwd_kernel_traitsILi32ELi64ELi256ELi4ELb0ELb0EN7cutlass6half_tE19Flash_kernel_traitsILi32ELi64ELi256ELi4ES3_EELb1ELb0ELb0ELb1ELb1ELb0ELb1ELb0EEEvNS_16Flash_fwd_paramsE,@function
        .size           _ZN5flash24flash_fwd_splitkv_kernelI23Flash_fwd_kernel_traitsILi32ELi64ELi256ELi4ELb0ELb0EN7cutlass6half_tE19Flash_kernel_traitsILi32ELi64ELi256ELi4ES3_EELb1ELb0ELb0ELb1ELb1ELb0ELb1ELb0EEEvNS_16Flash_fwd_paramsE,(.L_x_4884 - _ZN5flash24flash_fwd_splitkv_kernelI23Flash_fwd_kernel_traitsILi32ELi64ELi256ELi4ELb0ELb0EN7cutlass6half_tE19Flash_kernel_traitsILi32ELi64ELi256ELi4ES3_EELb1ELb0ELb0ELb1ELb1ELb0ELb1ELb0EEEvNS_16Flash_fwd_paramsE)
        .other          _ZN5flash24flash_fwd_splitkv_kernelI23Flash_fwd_kernel_traitsILi32ELi64ELi256ELi4ELb0ELb0EN7cutlass6half_tE19Flash_kernel_traitsILi32ELi64ELi256ELi4ES3_EELb1ELb0ELb0ELb1ELb1ELb0ELb1ELb0EEEvNS_16Flash_fwd_paramsE,@"STO_CUDA_ENTRY STV_DEFAULT"
_ZN5flash24flash_fwd_splitkv_kernelI23Flash_fwd_kernel_traitsILi32ELi64ELi256ELi4ELb0ELb0EN7cutlass6half_tE19Flash_kernel_traitsILi32ELi64ELi256ELi4ES3_EELb1ELb0ELb0ELb1ELb1ELb0ELb1ELb0EEEvNS_16Flash_fwd_paramsE:
.text._ZN5flash24flash_fwd_splitkv_kernelI23Flash_fwd_kernel_traitsILi32ELi64ELi256ELi4ELb0ELb0EN7cutlass6half_tE19Flash_kernel_traitsILi32ELi64ELi256ELi4ES3_EELb1ELb0ELb0ELb1ELb1ELb0ELb1ELb0EEEvNS_16Flash_fwd_paramsE:
[----:B------:R-:W-:Y:S08]  /*0000*/  LDC R1, c[0x0][0x37c] ;  /* 0x0000df00ff017b82 */ /* 0x000ff00000000800 */
[----:B------:R-:W1:Y:S01]  /*0010*/  LDC R7, c[0x0][0x3e0] ;  /* 0x0000f800ff077b82 */ /* 0x000e620000000800 */
[----:B------:R-:W2:Y:S07]  /*0020*/  LDCU.64 UR24, c[0x0][0x358] ;  /* 0x00006b00ff1877ac */ /* 0x000eae0008000a00 */
[----:B------:R-:W3:Y:S08]  /*0030*/  S2UR UR4, SR_CTAID.Z ;  /* 0x00000000000479c3 */ /* 0x000ef00000002700 */
[----:B------:R-:W4:Y:S08]  /*0040*/  LDC.64 R2, c[0x0][0x478] ;  /* 0x00011e00ff027b82 */ /* 0x000f300000000a00 */
[----:B------:R-:W2:Y:S01]  /*0050*/  LDC.64 R4, c[0x0][0x470] ;  /* 0x00011c00ff047b82 */ /* 0x000ea20000000a00 */
[----:B-1----:R-:W1:Y:S01]  /*0060*/  I2F.U32.RP R6, R7 ;  /* 0x0000000700067306 */ /* 0x002e620000209000 */
[----:B------:R-:W-:Y:S01]  /*0070*/  ISETP.NE.U32.AND P2, PT, R7, RZ, PT ;  /* 0x000000ff0700720c */ /* 0x000fe20003f45070 */
[----:B------:R-:W3:Y:S01]  /*0080*/  S2R R15, SR_CTAID.X ;  /* 0x00000000000f7919 */ /* 0x000ee20000002500 */
[----:B------:R-:W3:Y:S01]  /*0090*/  LDCU UR22, c[0x0][0x434] ;  /* 0x00008680ff1677ac */ /* 0x000ee20008000800 */
[----:B------:R-:W-:-:S04]  /*00a0*/  IMAD.MOV.U32 R19, RZ, RZ, RZ ;  /* 0x000000ffff137224 */ /* 0x000fc800078e00ff */
[----:B-1----:R-:W1:Y:S01]  /*00b0*/  MUFU.RCP R8, R6 ;  /* 0x0000000600087308 */ /* 0x002e620000001000 */
[----:B----4-:R-:W-:-:S04]  /*00c0*/  ISETP.NE.U32.AND P0, PT, R2, RZ, PT ;  /* 0x000000ff0200720c */ /* 0x010fc80003f05070 */
[----:B------:R-:W-:Y:S02]  /*00d0*/  ISETP.NE.AND.EX P0, PT, R3, RZ, PT, P0 ;  /* 0x000000ff0300720c */ /* 0x000fe40003f05300 */
[----:B--2---:R-:W-:-:S04]  /*00e0*/  ISETP.NE.U32.AND P1, PT, R4, RZ, PT ;  /* 0x000000ff0400720c */ /* 0x004fc80003f25070 */
[----:B------:R-:W-:Y:S01]  /*00f0*/  ISETP.NE.AND.EX P1, PT, R5, RZ, PT, P1 ;  /* 0x000000ff0500720c */ /* 0x000fe20003f25310 */
[----:B-1----:R-:W-:-:S06]  /*0100*/  VIADD R8, R8, 0xffffffe ;  /* 0x0ffffffe08087836 */ /* 0x002fcc0000000000 */
[----:B------:R-:W1:Y:S01]  /*0110*/  @P0 LDC.64 R2, c[0x0][0x478] ;  /* 0x00011e00ff020b82 */ /* 0x000e620000000a00 */
[----:B------:R-:W2:Y:S07]  /*0120*/  F2I.FTZ.U32.TRUNC.NTZ R9, R8 ;  /* 0x0000000800097305 */ /* 0x000eae000021f000 */
[----:B------:R-:W4:Y:S01]  /*0130*/  @P1 LDC.64 R4, c[0x0][0x470] ;  /* 0x00011c00ff041b82 */ /* 0x000f220000000a00 */
[----:B--2---:R-:W-:Y:S01]  /*0140*/  IMAD.MOV R0, RZ, RZ, -R9 ;  /* 0x000000ffff007224 */ /* 0x004fe200078e0a09 */
[----:B------:R-:W-:-:S03]  /*0150*/  MOV R8, RZ ;  /* 0x000000ff00087202 */ /* 0x000fc60000000f00 */
[----:B------:R-:W-:-:S04]  /*0160*/  IMAD R11, R0, R7, RZ ;  /* 0x00000007000b7224 */ /* 0x000fc800078e02ff */
[----:B------:R-:W-:-:S06]  /*0170*/  IMAD.HI.U32 R11, R9, R11, R8 ;  /* 0x0000000b090b7227 */ /* 0x000fcc00078e0008 */
[----:B---3--:R-:W-:-:S04]  /*0180*/  IMAD.HI.U32 R223, R11, UR4, RZ ;  /* 0x000000040bdf7c27 */ /* 0x008fc8000f8e00ff */
[----:B------:R-:W-:-:S04]  /*0190*/  IMAD.MOV R0, RZ, RZ, -R223 ;  /* 0x000000ffff007224 */ /* 0x000fc800078e0adf */
[----:B------:R-:W-:-:S05]  /*01a0*/  IMAD R0, R7, R0, UR4 ;  /* 0x0000000407007e24 */ /* 0x000fca000f8e0200 */
[----:B------:R-:W-:-:S13]  /*01b0*/  ISETP.GE.U32.AND P4, PT, R0, R7, PT ;  /* 0x000000070000720c */ /* 0x000fda0003f86070 */
[----:B------:R-:W-:Y:S01]  /*01c0*/  @P4 IADD3 R0, PT, PT, R0, -R7, RZ ;  /* 0x8000000700004210 */ /* 0x000fe20007ffe0ff */
[----:B------:R-:W-:-:S03]  /*01d0*/  @P4 VIADD R223, R223, 0x1 ;  /* 0x00000001dfdf4836 */ /* 0x000fc60000000000 */
[----:B------:R-:W-:-:S13]  /*01e0*/  ISETP.GE.U32.AND P3, PT, R0, R7, PT ;  /* 0x000000070000720c */ /* 0x000fda0003f66070 */
[----:B------:R-:W-:Y:S02]  /*01f0*/  @P3 IADD3 R223, PT, PT, R223, 0x1, RZ ;  /* 0x00000001dfdf3810 */ /* 0x000fe40007ffe0ff */
[----:B------:R-:W-:-:S05]  /*0200*/  @!P2 LOP3.LUT R223, RZ, R7, RZ, 0x33, !PT ;  /* 0x00000007ffdfa212 */ /* 0x000fca00078e33ff */
[----:B-1----:R-:W-:Y:S01]  /*0210*/  @P0 IMAD.WIDE.U32 R2, R223, 0x4, R2 ;  /* 0x00000004df020825 */ /* 0x002fe200078e0002 */
[----:B------:R-:W-:-:S03]  /*0220*/  SHF.L.U32 R158, R15, 0x6, RZ ;  /* 0x000000060f9e7819 */ /* 0x000fc600000006ff */
[----:B----4-:R-:W-:Y:S01]  /*0230*/  @P1 IMAD.WIDE.U32 R4, R223, 0x4, R4 ;  /* 0x00000004df041825 */ /* 0x010fe200078e0004 */
[----:B------:R1:W5:Y:S04]  /*0240*/  @P0 LDG.E R14, desc[UR24][R2.64] ;  /* 0x00000018020e0981 */ /* 0x000368000c1e1900 */
[----:B------:R1:W5:Y:S01]  /*0250*/  @P1 LDG.E R19, desc[UR24][R4.64] ;  /* 0x0000001804131981 */ /* 0x000362000c1e1900 */
[----:B------:R-:W-:Y:S01]  /*0260*/  ISETP.GE.AND P1, PT, R158, UR22, PT ;  /* 0x000000169e007c0c */ /* 0x000fe2000bf26270 */
[----:B------:R-:W-:-:S04]  /*0270*/  IMAD.MOV R10, RZ, RZ, -R223 ;  /* 0x000000ffff0a7224 */ /* 0x000fc800078e0adf */
[----:B------:R-:W-:-:S08]  /*0280*/  IMAD R10, R7, R10, UR4 ;  /* 0x00000004070a7e24 */ /* 0x000fd0000f8e020a */
[----:B------:R-:W-:Y:S05]  /*0290*/  @P1 EXIT ;  /* 0x000000000000194d */ /* 0x000fea0003800000 */
[----:B------:R-:W2:Y:S01]  /*02a0*/  LDC R6, c[0x0][0x374] ;  /* 0x0000dd00ff067b82 */ /* 0x000ea20000000800 */
[----:B-----5:R-:W-:Y:S01]  /*02b0*/  @P0 IMAD.IADD R155, R14, 0x1, -R19 ;  /* 0x000000010e9b0824 */ /* 0x020fe200078e0a13 */
[----:B------:R-:W3:Y:S06]  /*02c0*/  S2R R208, SR_TID.X ;  /* 0x0000000000d07919 */ /* 0x000eec0000002100 */
[----:B------:R-:W4:Y:S08]  /*02d0*/  LDC R0, c[0x0][0x438] ;  /* 0x00010e00ff007b82 */ /* 0x000f300000000800 */
[----:B------:R-:W3:Y:S01]  /*02e0*/  LDC R157, c[0x0][0x508] ;  /* 0x00014200ff9d7b82 */ /* 0x000ee20000000800 */
[----:B--2---:R-:W-:-:S02]  /*02f0*/  IABS R9, R6 ;  /* 0x0000000600097213 */ /* 0x004fc40000000000 */
[----:B-1----:R-:W-:Y:S02]  /*0300*/  IABS R3, R6 ;  /* 0x0000000600037213 */ /* 0x002fe40000000000 */
[----:B------:R-:W1:Y:S03]  /*0310*/  I2F.RP R2, R9 ;  /* 0x0000000900027306 */ /* 0x000e660000209400 */
[----:B------:R-:W-:Y:S02]  /*0320*/  IMAD.MOV R3, RZ, RZ, -R3 ;  /* 0x000000ffff037224 */ /* 0x000fe400078e0a03 */
[----:B----4-:R-:W-:-:S05]  /*0330*/  VIADD R0, R0, 0xff ;  /* 0x000000ff00007836 */ /* 0x010fca0000000000 */
[----:B------:R-:W-:-:S04]  /*0340*/  SHF.R.S32.HI R11, RZ, 0x1f, R0 ;  /* 0x0000001fff0b7819 */ /* 0x000fc80000011400 */
[----:B------:R-:W-:Y:S01]  /*0350*/  LEA.HI R11, R11, R0, RZ, 0x8 ;  /* 0x000000000b0b7211 */ /* 0x000fe200078f40ff */
[----:B-1----:R-:W1:Y:S03]  /*0360*/  MUFU.RCP R4, R2 ;  /* 0x0000000200047308 */ /* 0x002e660000001000 */
[----:B------:R-:W-:-:S05]  /*0370*/  LEA.HI.SX32 R11, R11, R6, 0x18 ;  /* 0x000000060b0b7211 */ /* 0x000fca00078fc2ff */
[----:B------:R-:W-:-:S05]  /*0380*/  VIADD R11, R11, 0xffffffff ;  /* 0xffffffff0b0b7836 */ /* 0x000fca0000000000 */
[----:B------:R-:W-:Y:S02]  /*0390*/  IABS R12, R11 ;  /* 0x0000000b000c7213 */ /* 0x000fe40000000000 */
[----:B------:R-:W-:Y:S01]  /*03a0*/  LOP3.LUT R11, R11, R6, RZ, 0x3c, !PT ;  /* 0x000000060b0b7212 */ /* 0x000fe200078e3cff */
[----:B-1----:R-:W-:-:S04]  /*03b0*/  VIADD R4, R4, 0xffffffe ;  /* 0x0ffffffe04047836 */ /* 0x002fc80000000000 */
[----:B------:R-:W1:Y:S02]  /*03c0*/  F2I.FTZ.U32.TRUNC.NTZ R5, R4 ;  /* 0x0000000400057305 */ /* 0x000e64000021f000 */
[--C-:B-1----:R-:W-:Y:S02]  /*03d0*/  IMAD.MOV R0, RZ, RZ, -R5.reuse ;  /* 0x000000ffff007224 */ /* 0x102fe400078e0a05 */
[----:B------:R-:W-:Y:S02]  /*03e0*/  IMAD.MOV.U32 R4, RZ, RZ, RZ ;  /* 0x000000ffff047224 */ /* 0x000fe400078e00ff */
[----:B------:R-:W-:Y:S02]  /*03f0*/  IMAD R13, R0, R9, RZ ;  /* 0x00000009000d7224 */ /* 0x000fe400078e02ff */
[----:B------:R-:W1:Y:S02]  /*0400*/  S2R R0, SR_CTAID.Y ;  /* 0x0000000000007919 */ /* 0x000e640000002600 */
[----:B------:R-:W-:-:S02]  /*0410*/  IMAD.HI.U32 R13, R5, R13, R4 ;  /* 0x0000000d050d7227 */ /* 0x000fc400078e0004 */
[----:B------:R-:W2:Y:S04]  /*0420*/  @!P0 LDC.64 R4, c[0x0][0x488] ;  /* 0x00012200ff048b82 */ /* 0x000ea80000000a00 */
[----:B------:R-:W-:-:S04]  /*0430*/  IMAD.HI.U32 R8, R13, R12, RZ ;  /* 0x0000000c0d087227 */ /* 0x000fc800078e00ff */
[----:B------:R-:W-:Y:S02]  /*0440*/  IMAD R12, R8, R3, R12 ;  /* 0x00000003080c7224 */ /* 0x000fe400078e020c */
[----:B------:R-:W4:Y:S03]  /*0450*/  @!P0 LDC.64 R2, c[0x0][0x438] ;  /* 0x00010e00ff028b82 */ /* 0x000f260000000a00 */
[----:B------:R-:W-:Y:S02]  /*0460*/  ISETP.GT.U32.AND P2, PT, R9, R12, PT ;  /* 0x0000000c0900720c */ /* 0x000fe40003f44070 */
[----:B--2---:R-:W-:-:S11]  /*0470*/  @!P0 ISETP.NE.U32.AND P1, PT, R4, RZ, PT ;  /* 0x000000ff0400820c */ /* 0x004fd60003f25070 */
[----:B------:R-:W-:Y:S01]  /*0480*/  @!P2 IMAD.IADD R12, R12, 0x1, -R9 ;  /* 0x000000010c0ca824 */ /* 0x000fe200078e0a09 */
[----:B------:R-:W-:Y:S01]  /*0490*/  @!P0 ISETP.NE.AND.EX P1, PT, R5, RZ, PT, P1 ;  /* 0x000000ff0500820c */ /* 0x000fe20003f25310 */
[----:B------:R-:W-:-:S03]  /*04a0*/  @!P2 VIADD R8, R8, 0x1 ;  /* 0x000000010808a836 */ /* 0x000fc60000000000 */
[----:B------:R-:W-:Y:S02]  /*04b0*/  ISETP.GE.U32.AND P3, PT, R12, R9, PT ;  /* 0x000000090c00720c */ /* 0x000fe40003f66070 */
[----:B----4-:R-:W-:Y:S02]  /*04c0*/  @!P0 SEL R3, R3, RZ, P1 ;  /* 0x000000ff03038207 */ /* 0x010fe40000800000 */
[----:B------:R-:W-:Y:S02]  /*04d0*/  ISETP.GE.AND P1, PT, R11, RZ, PT ;  /* 0x000000ff0b00720c */ /* 0x000fe40003f26270 */
[----:B------:R-:W-:Y:S02]  /*04e0*/  @!P0 IADD3 R155, PT, PT, R3, R2, -R19 ;  /* 0x00000002039b8210 */ /* 0x000fe40007ffe813 */
[----:B------:R-:W-:-:S03]  /*04f0*/  ISETP.NE.AND P0, PT, R6, RZ, PT ;  /* 0x000000ff0600720c */ /* 0x000fc60003f05270 */
[----:B------:R-:W-:Y:S02]  /*0500*/  VIADD R3, R155, 0xff ;  /* 0x000000ff9b037836 */ /* 0x000fe40000000000 */
[----:B------:R-:W-:-:S03]  /*0510*/  @P3 VIADD R8, R8, 0x1 ;  /* 0x0000000108083836 */ /* 0x000fc60000000000 */
[----:B------:R-:W-:Y:S01]  /*0520*/  IADD3 R2, PT, PT, R3, -UR22, R158 ;  /* 0x8000001603027c10 */ /* 0x000fe2000fffe09e */
[----:B------:R-:W-:Y:S01]  /*0530*/  @!P1 IMAD.MOV R8, RZ, RZ, -R8 ;  /* 0x000000ffff089224 */ /* 0x000fe200078e0a08 */
[----:B------:R-:W-:Y:S02]  /*0540*/  SHF.R.S32.HI R4, RZ, 0x1f, R3 ;  /* 0x0000001fff047819 */ /* 0x000fe40000011403 */
[----:B---3--:R-:W-:Y:S02]  /*0550*/  IADD3 R2, PT, PT, R2, 0x40, R157 ;  /* 0x0000004002027810 */ /* 0x008fe40007ffe09d */
[----:B------:R-:W-:Y:S02]  /*0560*/  @!P0 LOP3.LUT R8, RZ, R6, RZ, 0x33, !PT ;  /* 0x00000006ff088212 */ /* 0x000fe400078e33ff */
[----:B------:R-:W-:Y:S02]  /*0570*/  SHF.R.S32.HI R5, RZ, 0x1f, R2 ;  /* 0x0000001fff057819 */ /* 0x000fe40000011402 */
[----:B------:R-:W-:Y:S01]  /*0580*/  LEA.HI R4, R4, R3, RZ, 0x8 ;  /* 0x0000000304047211 */ /* 0x000fe200078f40ff */
[----:B-1----:R-:W-:Y:S01]  /*0590*/  IMAD R212, R8, R0, RZ ;  /* 0x0000000008d47224 */ /* 0x002fe200078e02ff */
[----:B------:R-:W-:-:S02]  /*05a0*/  LEA.HI R5, R5, R2, RZ, 0x8 ;  /* 0x0000000205057211 */ /* 0x000fc400078f40ff */
[----:B------:R-:W-:Y:S02]  /*05b0*/  SHF.R.S32.HI R3, RZ, 0x8, R4 ;  /* 0x00000008ff037819 */ /* 0x000fe40000011404 */
[----:B------:R-:W-:Y:S02]  /*05c0*/  SHF.R.S32.HI R5, RZ, 0x8, R5 ;  /* 0x00000008ff057819 */ /* 0x000fe40000011405 */
[----:B------:R-:W-:-:S04]  /*05d0*/  VIADDMNMX R8, R212, R8, R3, PT ;  /* 0x00000008d4087246 */ /* 0x000fc80003800103 */
[----:B------:R-:W-:-:S04]  /*05e0*/  VIMNMX R151, PT, PT, R8, R5, PT ;  /* 0x0000000508977248 */ /* 0x000fc80003fe0100 */
[----:B------:R-:W-:-:S13]  /*05f0*/  ISETP.GE.AND P0, PT, R212, R151, PT ;  /* 0x00000097d400720c */ /* 0x000fda0003f06270 */
[----:B------:R-:W-:Y:S05]  /*0600*/  @!P0 BRA `(.L_x_1362) ;  /* 0x0000000000ac8947 */ /* 0x000fea0003800000 */
[----:B------:R-:W1:Y:S01]  /*0610*/  LDC R2, c[0x0][0x430] ;  /* 0x00010c00ff027b82 */ /* 0x000e620000000800 */
[----:B------:R-:W2:Y:S01]  /*0620*/  LDCU UR8, c[0x0][0x44c] ;  /* 0x00008980ff0877ac */ /* 0x000ea20008000800 */
[----:B------:R-:W-:Y:S02]  /*0630*/  IADD3 R3, PT, PT, -R158, UR22, RZ ;  /* 0x000000169e037c10 */ /* 0x000fe4000fffe1ff */
[----:B------:R-:W-:Y:S01]  /*0640*/  LOP3.LUT P4, R4, R208, 0x7, RZ, 0xc0, !PT ;  /* 0x00000007d0047812 */ /* 0x000fe2000788c0ff */
[----:B------:R-:W3:Y:S01]  /*0650*/  LDCU.64 UR4, c[0x0][0x428] ;  /* 0x00008500ff0477ac */ /* 0x000ee20008000a00 */
[----:B------:R-:W4:Y:S01]  /*0660*/  LDCU.64 UR6, c[0x0][0x3f8] ;  /* 0x00007f00ff0677ac */ /* 0x000f220008000a00 */
[----:B-1----:R-:W-:Y:S01]  /*0670*/  IMAD R2, R0, R2, R223 ;  /* 0x0000000200027224 */ /* 0x002fe200078e02df */
[----:B------:R-:W-:-:S03]  /*0680*/  SHF.R.U32.HI R0, RZ, 0x3, R208 ;  /* 0x00000003ff007819 */ /* 0x000fc600000116d0 */
[----:B------:R-:W-:Y:S01]  /*0690*/  IMAD R7, R2, R7, R10 ;  /* 0x0000000702077224 */ /* 0x000fe200078e020a */
[CC--:B------:R-:W-:Y:S01]  /*06a0*/  ISETP.GE.OR P4, PT, R0.reuse, R3.reuse, P4 ;  /* 0x000000030000720c */ /* 0x0c0fe20002786670 */
[C---:B------:R-:W-:Y:S02]  /*06b0*/  VIADD R2, R0.reuse, 0x20 ;  /* 0x0000002000027836 */ /* 0x040fe40000000000 */
[----:B------:R-:W-:Y:S02]  /*06c0*/  IMAD R7, R7, UR22, R158 ;  /* 0x0000001607077c24 */ /* 0x000fe4000f8e029e */
[----:B------:R-:W-:Y:S01]  /*06d0*/  VIADD R6, R0, 0x10 ;  /* 0x0000001000067836 */ /* 0x000fe20000000000 */
[-C--:B------:R-:W-:Y:S01]  /*06e0*/  ISETP.GE.AND P2, PT, R2, R3.reuse, PT ;  /* 0x000000030200720c */ /* 0x080fe20003f46270 */
[C---:B--2---:R-:W-:Y:S01]  /*06f0*/  IMAD R5, R7.reuse, UR8, RZ ;  /* 0x0000000807057c24 */ /* 0x044fe2000f8e02ff */
[----:B------:R-:W-:Y:S01]  /*0700*/  IADD3 R2, P0, PT, R7, R0, RZ ;  /* 0x0000000007027210 */ /* 0x000fe20007f1e0ff */
[----:B------:R-:W-:Y:S01]  /*0710*/  VIADD R0, R0, 0x30 ;  /* 0x0000003000007836 */ /* 0x000fe20000000000 */
[----:B------:R-:W-:-:S02]  /*0720*/  ISETP.GE.AND P3, PT, R6, R3, PT ;  /* 0x000000030600720c */ /* 0x000fc40003f66270 */
[----:B------:R-:W-:Y:S01]  /*0730*/  LEA.HI.X.SX32 R7, R7, RZ, 0x1, P0 ;  /* 0x000000ff07077211 */ /* 0x000fe200000f0eff */
[----:B------:R-:W-:Y:S01]  /*0740*/  @!P4 IMAD.MOV.U32 R13, RZ, RZ, -0x800000 ;  /* 0xff800000ff0dc424 */ /* 0x000fe200078e00ff */
[----:B---3--:R-:W-:Y:S02]  /*0750*/  LEA R6, P0, R2, UR4, 0x2 ;  /* 0x0000000402067c11 */ /* 0x008fe4000f8010ff */
[C---:B------:R-:W-:Y:S02]  /*0760*/  ISETP.NE.OR P3, PT, R4.reuse, RZ, P3 ;  /* 0x000000ff0400720c */ /* 0x040fe40001f65670 */
[----:B------:R-:W-:Y:S02]  /*0770*/  ISETP.NE.OR P2, PT, R4, RZ, P2 ;  /* 0x000000ff0400720c */ /* 0x000fe40001745670 */
[----:B------:R-:W-:Y:S02]  /*0780*/  LEA.HI.X R7, R2, UR5, R7, 0x2, P0 ;  /* 0x0000000502077c11 */ /* 0x000fe400080f1407 */
[----:B------:R-:W-:-:S02]  /*0790*/  ISETP.GE.AND P0, PT, R0, R3, PT ;  /* 0x000000030000720c */ /* 0x000fc40003f06270 */
[----:B------:R-:W-:Y:S02]  /*07a0*/  LEA R208, P1, R208, R5, 0x2 ;  /* 0x00000005d0d07211 */ /* 0x000fe400078210ff */
[----:B------:R-:W-:Y:S02]  /*07b0*/  ISETP.NE.OR P0, PT, R4, RZ, P0 ;  /* 0x000000ff0400720c */ /* 0x000fe40000705670 */
[----:B------:R-:W-:Y:S01]  /*07c0*/  LEA.HI.X.SX32 R5, R5, RZ, 0x1, P1 ;  /* 0x000000ff05057211 */ /* 0x000fe200008f0eff */
[----:B------:R-:W-:Y:S01]  /*07d0*/  @!P3 IMAD.MOV.U32 R11, RZ, RZ, -0x800000 ;  /* 0xff800000ff0bb424 */ /* 0x000fe200078e00ff */
[----:B----4-:R-:W-:-:S04]  /*07e0*/  LEA R8, P1, R208, UR6, 0x2 ;  /* 0x00000006d0087c11 */ /* 0x010fc8000f8210ff */
[----:B------:R-:W-:Y:S01]  /*07f0*/  LEA.HI.X R9, R208, UR7, R5, 0x2, P1 ;  /* 0x00000007d0097c11 */ /* 0x000fe200088f1405 */
[----:B------:R-:W-:-:S04]  /*0800*/  @!P2 IMAD.MOV.U32 R5, RZ, RZ, -0x800000 ;  /* 0xff800000ff05a424 */ /* 0x000fc800078e00ff */
[----:B------:R1:W-:Y:S04]  /*0810*/  STG.E.128 desc[UR24][R8.64], RZ ;  /* 0x000000ff08007986 */ /* 0x0003e8000c101d18 */
[----:B------:R1:W-:Y:S04]  /*0820*/  STG.E.128 desc[UR24][R8.64+0x800], RZ ;  /* 0x000800ff08007986 */ /* 0x0003e8000c101d18 */
[----:B------:R1:W-:Y:S04]  /*0830*/  STG.E.128 desc[UR24][R8.64+0x1000], RZ ;  /* 0x001000ff08007986 */ /* 0x0003e8000c101d18 */
[----:B------:R1:W-:Y:S04]  /*0840*/  STG.E.128 desc[UR24][R8.64+0x1800], RZ ;  /* 0x001800ff08007986 */ /* 0x0003e8000c101d18 */
[----:B------:R1:W-:Y:S04]  /*0850*/  @!P4 STG.E desc[UR24][R6.64], R13 ;  /* 0x0000000d0600c986 */ /* 0x0003e8000c101918 */
[----:B------:R1:W-:Y:S04]  /*0860*/  @!P3 STG.E desc[UR24][R6.64+0x40], R11 ;  /* 0x0000400b0600b986 */ /* 0x0003e8000c101918 */
[----:B------:R1:W-:Y:S01]  /*0870*/  @!P2 STG.E desc[UR24][R6.64+0x80], R5 ;  /* 0x000080050600a986 */ /* 0x0003e2000c101918 */
[----:B------:R-:W-:Y:S05]  /*0880*/  @P0 EXIT ;  /* 0x000000000000094d */ /* 0x000fea0003800000 */
[----:B------:R-:W-:-:S05]  /*0890*/  MOV R3, 0xff800000 ;  /* 0xff80000000037802 */ /* 0x000fca0000000f00 */
[----:B------:R-:W-:Y:S01]  /*08a0*/  STG.E desc[UR24][R6.64+0xc0], R3 ;  /* 0x0000c00306007986 */ /* 0x000fe2000c101918 */
[----:B------:R-:W-:Y:S05]  /*08b0*/  EXIT ;  /* 0x000000000000794d */ /* 0x000fea0003800000 */
.L_x_1362:
[----:B------:R-:W1:Y:S01]  /*08c0*/  LDCU.64 UR4, c[0x0][0x4d8] ;  /* 0x00009b00ff0477ac */ /* 0x000e620008000a00 */
[----:B------:R-:W-:Y:S01]  /*08d0*/  MOV R4, R223 ;  /* 0x000000df00047202 */ /* 0x000fe20000000f00 */
[----:B-1----:R-:W-:-:S04]  /*08e0*/  UISETP.NE.U32.AND UP0, UPT, UR4, URZ, UPT ;  /* 0x000000ff0400728c */ /* 0x002fc8000bf05070 */
[----:B------:R-:W-:-:S09]  /*08f0*/  UISETP.NE.AND.EX UP0, UPT, UR5, URZ, UPT, UP0 ;  /* 0x000000ff0500728c */ /* 0x000fd2000bf05300 */
[----:B------:R-:W-:Y:S05]  /*0900*/  BRA.U !UP0, `(.L_x_1363) ;  /* 0x00000001080c7547 */ /* 0x000fea000b800000 */
[----:B------:R-:W1:Y:S02]  /*0910*/  LDC.64 R2, c[0x0][0x4d8] ;  /* 0x00013600ff027b82 */ /* 0x000e640000000a00 */
[----:B-1----:R-:W-:-:S05]  /*0920*/  IMAD.WIDE.U32 R2, R223, 0x4, R2 ;  /* 0x00000004df027825 */ /* 0x002fca00078e0002 */
[----:B------:R1:W5:Y:S02]  /*0930*/  LDG.E R4, desc[UR24][R2.64] ;  /* 0x0000001802047981 */ /* 0x000364000c1e1900 */
.L_x_1363:
[----:B------:R-:W2:Y:S02]  /*0940*/  LDCU.64 UR6, c[0x0][0x4e0] ;  /* 0x00009c00ff0677ac */ /* 0x000ea40008000a00 */
[----:B--2---:R-:W-:-:S04]  /*0950*/  UISETP.NE.U32.AND UP0, UPT, UR6, URZ, UPT ;  /* 0x000000ff0600728c */ /* 0x004fc8000bf05070 */
[----:B------:R-:W-:-:S09]  /*0960*/  UISETP.NE.AND.EX UP0, UPT, UR7, URZ, UPT, UP0 ;  /* 0x000000ff0700728c */ /* 0x000fd2000bf05300 */
[----:B------:R-:W-:Y:S05]  /*0970*/  BRA.U !UP0, `(.L_x_1364) ;  /* 0x0000000508787547 */ /* 0x000fea000b800000 */
[----:B------:R-:W2:Y:S01]  /*0980*/  LDC R7, c[0x0][0x4f0] ;  /* 0x00013c00ff077b82 */ /* 0x000ea20000000800 */
[----:B------:R-:W-:Y:S01]  /*0990*/  LEA R0, R151, 0xffffff00, 0x8 ;  /* 0xffffff0097007811 */ /* 0x000fe200078e40ff */
[----:B------:R-:W3:Y:S03]  /*09a0*/  LDCU.64 UR4, c[0x0][0x4e8] ;  /* 0x00009d00ff0477ac */ /* 0x000ee60008000a00 */
[----:B-1----:R-:W-:Y:S01]  /*09b0*/  IABS R2, R0 ;  /* 0x0000000000027213 */ /* 0x002fe20000000000 */
[----:B------:R-:W1:Y:S01]  /*09c0*/  LDCU.64 UR8, c[0x0][0x3a8] ;  /* 0x00007500ff0877ac */ /* 0x000e620008000a00 */
[----:B------:R-:W4:Y:S01]  /*09d0*/  LDCU.64 UR18, c[0x0][0x3a0] ;  /* 0x00007400ff1277ac */ /* 0x000f220008000a00 */
[----:B------:R-:W4:Y:S01]  /*09e0*/  LDCU.64 UR16, c[0x0][0x3c0] ;  /* 0x00007800ff1077ac */ /* 0x000f220008000a00 */
[----:B--2--5:R-:W-:-:S04]  /*09f0*/  IABS R4, R7 ;  /* 0x0000000700047213 */ /* 0x024fc80000000000 */
[----:B------:R-:W2:Y:S08]  /*0a00*/  I2F.RP R5, R4 ;  /* 0x0000000400057306 */ /* 0x000eb00000209400 */
[----:B--2---:R-:W2:Y:S02]  /*0a10*/  MUFU.RCP R8, R5 ;  /* 0x0000000500087308 */ /* 0x004ea40000001000 */
[----:B--2---:R-:W-:-:S06]  /*0a20*/  IADD3 R8, PT, PT, R8, 0xffffffe, RZ ;  /* 0x0ffffffe08087810 */ /* 0x004fcc0007ffe0ff */
[----:B------:R-:W2:Y:S02]  /*0a30*/  F2I.FTZ.U32.TRUNC.NTZ R9, R8 ;  /* 0x0000000800097305 */ /* 0x000ea4000021f000 */
[----:B--2---:R-:W-:Y:S01]  /*0a40*/  IMAD.MOV R3, RZ, RZ, -R9 ;  /* 0x000000ffff037224 */ /* 0x004fe200078e0a09 */
        /* <DEDUP_REMOVED lines=13> */
[----:B---3--:R-:W-:-:S04]  /*0b20*/  IMAD.WIDE.U32 R2, R223, UR4, RZ ;  /* 0x00000004df027c25 */ /* 0x008fc8000f8e00ff */
[----:B------:R-:W-:Y:S01]  /*0b30*/  IMAD R225, R223, UR5, R3 ;  /* 0x00000005dfe17c24 */ /* 0x000fe2000f8e0203 */
[----:B------:R-:W2:Y:S07]  /*0b40*/  LDCU.64 UR4, c[0x0][0x3b8] ;  /* 0x00007700ff0477ac */ /* 0x000eae0008000a00 */
[----:B------:R-:W-:Y:S02]  /*0b50*/  @P0 IADD3 R5, PT, PT, R5, 0x1, RZ ;  /* 0x0000000105050810 */ /* 0x000fe40007ffe0ff */
[----:B------:R-:W-:-:S02]  /*0b60*/  LEA R224, P0, R2, UR6, 0x2 ;  /* 0x0000000602e07c11 */ /* 0x000fc4000f8010ff */
[----:B------:R-:W-:Y:S02]  /*0b70*/  MOV R4, R5 ;  /* 0x0000000500047202 */ /* 0x000fe40000000f00 */
[----:B------:R-:W-:Y:S01]  /*0b80*/  LEA.HI.X R225, R2, UR7, R225, 0x2, P0 ;  /* 0x0000000702e17c11 */ /* 0x000fe200080f14e1 */
[----:B------:R-:W3:Y:S02]  /*0b90*/  LDC R5, c[0x0][0x3e8] ;  /* 0x0000fa00ff057b82 */ /* 0x000ee40000000800 */
[----:B------:R-:W-:Y:S01]  /*0ba0*/  @!P1 IMAD.MOV R4, RZ, RZ, -R4 ;  /* 0x000000ffff049224 */ /* 0x000fe200078e0a04 */
[----:B------:R-:W-:-:S05]  /*0bb0*/  @!P2 LOP3.LUT R4, RZ, R7, RZ, 0x33, !PT ;  /* 0x00000007ff04a212 */ /* 0x000fca00078e33ff */
[----:B------:R-:W-:-:S05]  /*0bc0*/  IMAD.WIDE R16, R4, 0x4, R224 ;  /* 0x0000000404107825 */ /* 0x000fca00078e02e0 */
[----:B------:R-:W4:Y:S01]  /*0bd0*/  LDG.E R12, desc[UR24][R16.64] ;  /* 0x00000018100c7981 */ /* 0x000f22000c1e1900 */
[----:B------:R-:W-:Y:S01]  /*0be0*/  IMAD.MOV R4, RZ, RZ, -R4 ;  /* 0x000000ffff047224 */ /* 0x000fe200078e0a04 */
[----:B--2---:R-:W-:Y:S02]  /*0bf0*/  MOV R148, UR4 ;  /* 0x0000000400947c02 */ /* 0x004fe40008000f00 */
[----:B------:R-:W-:Y:S01]  /*0c00*/  MOV R149, UR5 ;  /* 0x0000000500957c02 */ /* 0x000fe20008000f00 */
[----:B------:R-:W-:Y:S01]  /*0c10*/  IMAD R0, R7, R4, R0 ;  /* 0x0000000407007224 */ /* 0x000fe200078e0200 */
[----:B---3--:R-:W-:-:S04]  /*0c20*/  IABS R3, R5 ;  /* 0x0000000500037213 */ /* 0x008fc80000000000 */
[----:B------:R-:W2:Y:S08]  /*0c30*/  I2F.RP R13, R3 ;  /* 0x00000003000d7306 */ /* 0x000eb00000209400 */
[----:B--2---:R-:W2:Y:S02]  /*0c40*/  MUFU.RCP R11, R13 ;  /* 0x0000000d000b7308 */ /* 0x004ea40000001000 */
[----:B--2---:R-:W-:-:S06]  /*0c50*/  IADD3 R11, PT, PT, R11, 0xffffffe, RZ ;  /* 0x0ffffffe0b0b7810 */ /* 0x004fcc0007ffe0ff */
[----:B------:R-:W2:Y:S02]  /*0c60*/  F2I.FTZ.U32.TRUNC.NTZ R9, R11 ;  /* 0x0000000b00097305 */ /* 0x000ea4000021f000 */
[----:B--2---:R-:W-:-:S05]  /*0c70*/  IADD3 R2, PT, PT, RZ, -R9, RZ ;  /* 0x80000009ff027210 */ /* 0x004fca0007ffe0ff */
        /* <DEDUP_REMOVED lines=17> */
[----:B----4-:R-:W-:Y:S01]  /*0d90*/  SHF.R.S32.HI R4, RZ, 0x1f, R12 ;  /* 0x0000001fff047819 */ /* 0x010fe2000001140c */
[----:B-1----:R-:W-:-:S04]  /*0da0*/  IMAD.WIDE.U32 R6, R12, UR8, RZ ;  /* 0x000000080c067c25 */ /* 0x002fc8000f8e00ff */
[C---:B------:R-:W-:Y:S02]  /*0db0*/  IMAD R9, R4.reuse, UR8, RZ ;  /* 0x0000000804097c24 */ /* 0x040fe4000f8e02ff */
[----:B------:R-:W-:Y:S02]  /*0dc0*/  IMAD R3, R4, UR18, RZ ;  /* 0x0000001204037c24 */ /* 0x000fe4000f8e02ff */
[C---:B------:R-:W-:Y:S01]  /*0dd0*/  IMAD R4, R12.reuse, UR9, R9 ;  /* 0x000000090c047c24 */ /* 0x040fe2000f8e0209 */
[----:B------:R-:W1:Y:S01]  /*0de0*/  LDCU.128 UR8, c[0x0][0x3d0] ;  /* 0x00007a00ff0877ac */ /* 0x000e620008000c00 */
[C---:B------:R-:W-:Y:S01]  /*0df0*/  IMAD R8, R12.reuse, UR19, R3 ;  /* 0x000000130c087c24 */ /* 0x040fe2000f8e0203 */
[----:B------:R-:W-:Y:S01]  /*0e00*/  SHF.R.S32.HI R3, RZ, 0x1f, R0 ;  /* 0x0000001fff037819 */ /* 0x000fe20000011400 */
[----:B------:R-:W-:-:S04]  /*0e10*/  IMAD.WIDE.U32 R12, R12, UR18, RZ ;  /* 0x000000120c0c7c25 */ /* 0x000fc8000f8e00ff */
[----:B------:R-:W-:Y:S01]  /*0e20*/  IMAD.IADD R7, R7, 0x1, R4 ;  /* 0x0000000107077824 */ /* 0x000fe200078e0204 */
[----:B------:R-:W-:Y:S01]  /*0e30*/  IADD3 R13, PT, PT, R13, R8, RZ ;  /* 0x000000080d0d7210 */ /* 0x000fe20007ffe0ff */
[CC--:B------:R-:W-:Y:S02]  /*0e40*/  IMAD R4, R3.reuse, R148.reuse, RZ ;  /* 0x0000009403047224 */ /* 0x0c0fe400078e02ff */
        /* <DEDUP_REMOVED lines=12> */
[C---:B------:R-:W-:Y:S01]  /*0f10*/  IMAD R5, R2.reuse, UR11, R5 ;  /* 0x0000000b02057c24 */ /* 0x040fe2000f8e0205 */
[----:B------:R-:W-:Y:S01]  /*0f20*/  IADD3 R0, PT, PT, R9, R3, RZ ;  /* 0x0000000309007210 */ /* 0x000fe20007ffe0ff */
[----:B------:R-:W-:-:S05]  /*0f30*/  IMAD.WIDE.U32 R12, R2, UR10, R6 ;  /* 0x0000000a020c7c25 */ /* 0x000fca000f8e0006 */
[----:B------:R-:W-:Y:S01]  /*0f40*/  IADD3 R3, PT, PT, R13, R5, RZ ;  /* 0x000000050d037210 */ /* 0x000fe20007ffe0ff */
[----:B------:R-:W-:Y:S06]  /*0f50*/  BRA `(.L_x_1365) ;  /* 0x0000000400187947 */ /* 0x000fec0003800000 */
.L_x_1364:
[----:B------:R-:W2:Y:S01]  /*0f60*/  LDC R7, c[0x0][0x3e8] ;  /* 0x0000fa00ff077b82 */ /* 0x000ea20000000800 */
[----:B------:R-:W-:Y:S01]  /*0f70*/  IABS R6, R10 ;  /* 0x0000000a00067213 */ /* 0x000fe20000000000 */
[----:B------:R-:W3:Y:S01]  /*0f80*/  LDCU.64 UR16, c[0x0][0x3c0] ;  /* 0x00007800ff1077ac */ /* 0x000ee20008000a00 */
[----:B------:R-:W-:Y:S02]  /*0f90*/  SHF.R.S32.HI R9, RZ, 0x1f, R19 ;  /* 0x0000001fff097819 */ /* 0x000fe40000011413 */
[----:B------:R-:W-:Y:S01]  /*0fa0*/  CS2R R224, SRZ ;  /* 0x0000000000e07805 */ /* 0x000fe2000001ff00 */
[----:B------:R-:W4:Y:S02]  /*0fb0*/  LDCU.64 UR18, c[0x0][0x3a0] ;  /* 0x00007400ff1277ac */ /* 0x000f240008000a00 */
[----:B------:R-:W1:Y:S01]  /*0fc0*/  LDC.64 R148, c[0x0][0x3b8] ;  /* 0x0000ee00ff947b82 */ /* 0x000e620000000a00 */
[----:B---3--:R-:W-:Y:S02]  /*0fd0*/  IMAD R12, R9, UR16, RZ ;  /* 0x00000010090c7c24 */ /* 0x008fe4000f8e02ff */
[----:B------:R-:W-:Y:S01]  /*0fe0*/  IMAD.WIDE.U32 R20, R19, UR16, RZ ;  /* 0x0000001013147c25 */ /* 0x000fe2000f8e00ff */
[----:B--2---:R-:W-:-:S03]  /*0ff0*/  IABS R8, R7 ;  /* 0x0000000700087213 */ /* 0x004fc60000000000 */
[----:B------:R-:W-:Y:S01]  /*1000*/  IMAD R12, R19, UR17, R12 ;  /* 0x00000011130c7c24 */ /* 0x000fe2000f8e020c */
[----:B------:R-:W2:Y:S04]  /*1010*/  I2F.RP R5, R8 ;  /* 0x0000000800057306 */ /* 0x000ea80000209400 */
[----:B------:R-:W-:Y:S01]  /*1020*/  IADD3 R13, PT, PT, R21, R12, RZ ;  /* 0x0000000c150d7210 */ /* 0x000fe20007ffe0ff */
[----:B-1----:R-:W-:Y:S01]  /*1030*/  IMAD R16, R9, R148, RZ ;  /* 0x0000009409107224 */ /* 0x002fe200078e02ff */
[----:B-----5:R-:W-:Y:S02]  /*1040*/  SHF.R.S32.HI R9, RZ, 0x1f, R4 ;  /* 0x0000001fff097819 */ /* 0x020fe40000011404 */
[----:B------:R-:W-:Y:S01]  /*1050*/  MOV R12, R20 ;  /* 0x00000014000c7202 */ /* 0x000fe20000000f00 */
[----:B------:R-:W-:-:S02]  /*1060*/  IMAD R16, R19, R149, R16 ;  /* 0x0000009513107224 */ /* 0x000fc400078e0210 */
[----:B------:R-:W-:Y:S01]  /*1070*/  IMAD.WIDE.U32 R18, R19, R148, RZ ;  /* 0x0000009413127225 */ /* 0x000fe200078e00ff */
[----:B--2---:R-:W1:Y:S04]  /*1080*/  MUFU.RCP R2, R5 ;  /* 0x0000000500027308 */ /* 0x004e680000001000 */
[----:B------:R-:W-:Y:S01]  /*1090*/  IADD3 R17, PT, PT, R19, R16, RZ ;  /* 0x0000001013117210 */ /* 0x000fe20007ffe0ff */
[----:B------:R-:W-:-:S04]  /*10a0*/  IMAD.MOV.U32 R16, RZ, RZ, R18 ;  /* 0x000000ffff107224 */ /* 0x000fc800078e0012 */
[----:B----4-:R-:W-:Y:S01]  /*10b0*/  IMAD.WIDE.U32 R16, R4, UR18, R16 ;  /* 0x0000001204107c25 */ /* 0x010fe2000f8e0010 */
[----:B-1----:R-:W-:-:S04]  /*10c0*/  IADD3 R2, PT, PT, R2, 0xffffffe, RZ ;  /* 0x0ffffffe02027810 */ /* 0x002fc80007ffe0ff */
[----:B------:R-:W1:Y:S02]  /*10d0*/  F2I.FTZ.U32.TRUNC.NTZ R3, R2 ;  /* 0x0000000200037305 */ /* 0x000e64000021f000 */
[----:B-1----:R-:W-:Y:S02]  /*10e0*/  IADD3 R0, PT, PT, RZ, -R3, RZ ;  /* 0x80000003ff007210 */ /* 0x002fe40007ffe0ff */
[----:B------:R-:W-:-:S03]  /*10f0*/  MOV R2, RZ ;  /* 0x000000ff00027202 */ /* 0x000fc60000000f00 */
[----:B------:R-:W-:-:S04]  /*1100*/  IMAD R0, R0, R8, RZ ;  /* 0x0000000800007224 */ /* 0x000fc800078e02ff */
[----:B------:R-:W-:-:S06]  /*1110*/  IMAD.HI.U32 R3, R3, R0, R2 ;  /* 0x0000000003037227 */ /* 0x000fcc00078e0002 */
[----:B------:R-:W-:Y:S02]  /*1120*/  IMAD.HI.U32 R0, R3, R6, RZ ;  /* 0x0000000603007227 */ /* 0x000fe400078e00ff */
[----:B------:R-:W1:Y:S03]  /*1130*/  LDC.64 R2, c[0x0][0x3a8] ;  /* 0x0000ea00ff027b82 */ /* 0x000e660000000a00 */
[----:B------:R-:W-:-:S05]  /*1140*/  IADD3 R5, PT, PT, -R0, RZ, RZ ;  /* 0x000000ff00057210 */ /* 0x000fca0007ffe1ff */
[----:B------:R-:W-:-:S05]  /*1150*/  IMAD R5, R8, R5, R6 ;  /* 0x0000000508057224 */ /* 0x000fca00078e0206 */
[----:B------:R-:W-:Y:S01]  /*1160*/  ISETP.GT.U32.AND P0, PT, R8, R5, PT ;  /* 0x000000050800720c */ /* 0x000fe20003f04070 */
[----:B-1----:R-:W-:-:S12]  /*1170*/  IMAD R6, R9, R2, RZ ;  /* 0x0000000209067224 */ /* 0x002fd800078e02ff */
[----:B------:R-:W-:Y:S01]  /*1180*/  @!P0 IADD3 R5, PT, PT, R5, -R8, RZ ;  /* 0x8000000805058210 */ /* 0x000fe20007ffe0ff */
[----:B------:R-:W-:Y:S01]  /*1190*/  IMAD R9, R9, UR18, RZ ;  /* 0x0000001209097c24 */ /* 0x000fe2000f8e02ff */
[----:B------:R-:W-:Y:S01]  /*11a0*/  @!P0 IADD3 R0, PT, PT, R0, 0x1, RZ ;  /* 0x0000000100008810 */ /* 0x000fe20007ffe0ff */
[----:B------:R-:W-:Y:S01]  /*11b0*/  IMAD R6, R4, R3, R6 ;  /* 0x0000000304067224 */ /* 0x000fe200078e0206 */
[----:B------:R-:W-:Y:S01]  /*11c0*/  LOP3.LUT R3, R10, R7, RZ, 0x3c, !PT ;  /* 0x000000070a037212 */ /* 0x000fe200078e3cff */
[C---:B------:R-:W-:Y:S01]  /*11d0*/  IMAD.WIDE.U32 R12, R4.reuse, R2, R12 ;  /* 0x00000002040c7225 */ /* 0x040fe200078e000c */
[----:B------:R-:W-:Y:S02]  /*11e0*/  ISETP.GE.U32.AND P2, PT, R5, R8, PT ;  /* 0x000000080500720c */ /* 0x000fe40003f46070 */
[----:B------:R-:W-:Y:S01]  /*11f0*/  ISETP.GE.AND P1, PT, R3, RZ, PT ;  /* 0x000000ff0300720c */ /* 0x000fe20003f26270 */
[----:B------:R-:W-:Y:S01]  /*1200*/  IMAD R8, R4, UR19, R9 ;  /* 0x0000001304087c24 */ /* 0x000fe2000f8e0209 */
[----:B------:R-:W1:Y:S01]  /*1210*/  LDC.64 R2, c[0x0][0x3d8] ;  /* 0x0000f600ff027b82 */ /* 0x000e620000000a00 */
[----:B------:R-:W-:-:S02]  /*1220*/  ISETP.NE.AND P0, PT, R7, RZ, PT ;  /* 0x000000ff0700720c */ /* 0x000fc40003f05270 */
[----:B------:R-:W-:Y:S02]  /*1230*/  LEA R9, R151, 0xffffff00, 0x8 ;  /* 0xffffff0097097811 */ /* 0x000fe400078e40ff */
[----:B------:R-:W-:Y:S02]  /*1240*/  IADD3 R13, PT, PT, R13, R6, RZ ;  /* 0x000000060d0d7210 */ /* 0x000fe40007ffe0ff */
[----:B------:R-:W-:Y:S01]  /*1250*/  SHF.R.S32.HI R11, RZ, 0x1f, R9 ;  /* 0x0000001fff0b7819 */ /* 0x000fe20000011409 */
[----:B------:R-:W2:Y:S01]  /*1260*/  LDC.64 R4, c[0x0][0x3d0] ;  /* 0x0000f400ff047b82 */ /* 0x000ea20000000a00 */
[----:B------:R-:W-:Y:S01]  /*1270*/  @P2 IADD3 R0, PT, PT, R0, 0x1, RZ ;  /* 0x0000000100002810 */ /* 0x000fe20007ffe0ff */
[----:B------:R-:W-:Y:S01]  /*1280*/  IMAD.WIDE.U32 R12, R9, UR16, R12 ;  /* 0x00000010090c7c25 */ /* 0x000fe2000f8e000c */
[----:B------:R-:W-:-:S03]  /*1290*/  IADD3 R17, PT, PT, R17, R8, RZ ;  /* 0x0000000811117210 */ /* 0x000fc60007ffe0ff */
[C---:B------:R-:W-:Y:S02]  /*12a0*/  IMAD R6, R11.reuse, UR16, RZ ;  /* 0x000000100b067c24 */ /* 0x040fe4000f8e02ff */
[----:B------:R-:W-:Y:S01]  /*12b0*/  @!P1 IMAD.MOV R0, RZ, RZ, -R0 ;  /* 0x000000ffff009224 */ /* 0x000fe200078e0a00 */
[----:B------:R-:W-:Y:S01]  /*12c0*/  @!P0 LOP3.LUT R0, RZ, R7, RZ, 0x33, !PT ;  /* 0x00000007ff008212 */ /* 0x000fe200078e33ff */
[-C--:B------:R-:W-:Y:S02]  /*12d0*/  IMAD R8, R11, R148.reuse, RZ ;  /* 0x000000940b087224 */ /* 0x080fe400078e02ff */
[C---:B------:R-:W-:Y:S01]  /*12e0*/  IMAD R6, R9.reuse, UR17, R6 ;  /* 0x0000001109067c24 */ /* 0x040fe2000f8e0206 */
[----:B------:R-:W-:Y:S01]  /*12f0*/  SHF.R.S32.HI R7, RZ, 0x1f, R0 ;  /* 0x0000001fff077819 */ /* 0x000fe20000011400 */
[C---:B------:R-:W-:Y:S02]  /*1300*/  IMAD R8, R9.reuse, R149, R8 ;  /* 0x0000009509087224 */ /* 0x040fe400078e0208 */
[----:B------:R-:W-:Y:S01]  /*1310*/  IMAD.WIDE.U32 R16, R9, R148, R16 ;  /* 0x0000009409107225 */ /* 0x000fe200078e0010 */
[----:B------:R-:W-:-:S04]  /*1320*/  IADD3 R13, PT, PT, R13, R6, RZ ;  /* 0x000000060d0d7210 */ /* 0x000fc80007ffe0ff */
[----:B------:R-:W-:Y:S01]  /*1330*/  IADD3 R17, PT, PT, R17, R8, RZ ;  /* 0x0000000811117210 */ /* 0x000fe20007ffe0ff */
[----:B-1----:R-:W-:-:S04]  /*1340*/  IMAD.WIDE.U32 R12, R0, R2, R12 ;  /* 0x00000002000c7225 */ /* 0x002fc800078e000c */
[C---:B--2---:R-:W-:Y:S02]  /*1350*/  IMAD R6, R7.reuse, R4, RZ ;  /* 0x0000000407067224 */ /* 0x044fe400078e02ff */
[----:B------:R-:W-:Y:S02]  /*1360*/  IMAD R7, R7, R2, RZ ;  /* 0x0000000207077224 */ /* 0x000fe400078e02ff */
[----:B------:R-:W-:-:S04]  /*1370*/  IMAD.WIDE.U32 R8, R0, R4, R16 ;  /* 0x0000000400087225 */ /* 0x000fc800078e0010 */
[C---:B------:R-:W-:Y:S02]  /*1380*/  IMAD R5, R0.reuse, R5, R6 ;  /* 0x0000000500057224 */ /* 0x040fe400078e0206 */
[----:B------:R-:W-:-:S03]  /*1390*/  IMAD R3, R0, R3, R7 ;  /* 0x0000000300037224 */ /* 0x000fc600078e0207 */
[----:B------:R-:W-:Y:S02]  /*13a0*/  IADD3 R0, PT, PT, R9, R5, RZ ;  /* 0x0000000509007210 */ /* 0x000fe40007ffe0ff */
[----:B------:R-:W-:-:S07]  /*13b0*/  IADD3 R3, PT, PT, R13, R3, RZ ;  /* 0x000000030d037210 */ /* 0x000fce0007ffe0ff */
.L_x_1365:
[----:B------:R-:W1:Y:S01]  /*13c0*/  LDCU.128 UR12, c[0x0][0x390] ;  /* 0x00007200ff0c77ac */ /* 0x000e620008000c00 */
[C---:B------:R-:W-:Y:S01]  /*13d0*/  IMAD.SHL.U32 R221, R208.reuse, 0x8, RZ ;  /* 0x00000008d0dd7824 */ /* 0x040fe200078e00ff */
[----:B------:R-:W-:Y:S01]  /*13e0*/  LOP3.LUT R218, R208, 0x18, RZ, 0xc0, !PT ;  /* 0x00000018d0da7812 */ /* 0x000fe200078ec0ff */
[----:B------:R-:W-:Y:S01]  /*13f0*/  IMAD.MOV.U32 R17, RZ, RZ, RZ ;  /* 0x000000ffff117224 */ /* 0x000fe200078e00ff */
[----:B------:R-:W2:Y:S01]  /*1400*/  LDCU.64 UR20, c[0x0][0x3c8] ;  /* 0x00007900ff1477ac */ /* 0x000ea20008000a00 */
[----:B------:R-:W-:Y:S01]  /*1410*/  SHF.R.S32.HI R2, RZ, 0x1f, R10 ;  /* 0x0000001fff027819 */ /* 0x000fe2000001140a */
[----:B------:R-:W3:Y:S01]  /*1420*/  S2UR UR23, SR_CgaCtaId ;  /* 0x00000000001779c3 */ /* 0x000ee20000008800 */
[C---:B------:R-:W-:Y:S01]  /*1430*/  LOP3.LUT R16, R221.reuse, 0x18, RZ, 0xc0, !PT ;  /* 0x00000018dd107812 */ /* 0x040fe200078ec0ff */
[----:B------:R-:W4:Y:S01]  /*1440*/  LDCU.64 UR4, c[0x0][0x3b0] ;  /* 0x00007600ff0477ac */ /* 0x000f220008000a00 */
[C---:B------:R-:W-:Y:S01]  /*1450*/  LOP3.LUT R7, R221.reuse, 0xd8, RZ, 0xc0, !PT ;  /* 0x000000d8dd077812 */ /* 0x040fe200078ec0ff */
[----:B------:R-:W-:Y:S01]  /*1460*/  IMAD.MOV.U32 R161, RZ, RZ, RZ ;  /* 0x000000ffffa17224 */ /* 0x000fe200078e00ff */
[----:B------:R-:W-:Y:S01]  /*1470*/  LOP3.LUT R5, R221, 0x1f20, RZ, 0xc0, !PT ;  /* 0x00001f20dd057812 */ /* 0x000fe200078ec0ff */
[----:B------:R-:W5:Y:S01]  /*1480*/  LDCU.128 UR8, c[0x0][0x380] ;  /* 0x00007000ff0877ac */ /* 0x000f620008000c00 */
[----:B------:R-:W-:Y:S01]  /*1490*/  IADD3 R8, P0, PT, R16, R8, RZ ;  /* 0x0000000810087210 */ /* 0x000fe20007f1e0ff */
[----:B------:R-:W-:Y:S01]  /*14a0*/  IMAD.SHL.U32 R153, R148, 0x40, RZ ;  /* 0x0000004094997824 */ /* 0x000fe200078e00ff */
[----:B------:R-:W-:Y:S01]  /*14b0*/  IADD3 R12, P2, PT, R16, R12, RZ ;  /* 0x0000000c100c7210 */ /* 0x000fe20007f5e0ff */
[----:B------:R-:W-:Y:S01]  /*14c0*/  IMAD.SHL.U32 R150, R208, 0x4, RZ ;  /* 0x00000004d0967824 */ /* 0x000fe200078e00ff */
[----:B------:R-:W-:Y:S01]  /*14d0*/  LOP3.LUT R6, R7, R218, RZ, 0x3c, !PT ;  /* 0x000000da07067212 */ /* 0x000fe200078e3cff */
[----:B-1----:R-:W-:Y:S01]  /*14e0*/  IMAD.WIDE.U32 R16, R223, UR14, R16 ;  /* 0x0000000edf107c25 */ /* 0x002fe2000f8e0010 */
[----:B------:R-:W-:-:S02]  /*14f0*/  SHF.R.U32.HI R160, RZ, 0x2, R208 ;  /* 0x00000002ffa07819 */ /* 0x000fc400000116d0 */
[----:B------:R-:W-:Y:S01]  /*1500*/  LOP3.LUT R6, R5, R6, RZ, 0xfc, !PT ;  /* 0x0000000605067212 */ /* 0x000fe200078efcff */
[----:B------:R-:W-:Y:S01]  /*1510*/  IMAD R17, R223, UR15, R17 ;  /* 0x0000000fdf117c24 */ /* 0x000fe2000f8e0211 */
[----:B------:R-:W-:Y:S01]  /*1520*/  SHF.R.U32.HI R211, RZ, 0x1, R208 ;  /* 0x00000001ffd37819 */ /* 0x000fe200000116d0 */
[----:B--2---:R-:W-:Y:S01]  /*1530*/  IMAD R5, R2, UR20, RZ ;  /* 0x0000001402057c24 */ /* 0x004fe2000f8e02ff */
[----:B----4-:R-:W-:Y:S01]  /*1540*/  USHF.L.U32 UR15, UR4, 0x5, URZ ;  /* 0x00000005040f7899 */ /* 0x010fe200080006ff */
[----:B------:R-:W-:Y:S01]  /*1550*/  IMAD.X R9, RZ, RZ, R0, P0 ;  /* 0x000000ffff097224 */ /* 0x000fe200000e0600 */
[----:B------:R-:W-:Y:S01]  /*1560*/  USHF.L.U64.HI UR14, UR4, 0x5, UR5 ;  /* 0x00000005040e7899 */ /* 0x000fe20008010205 */
[----:B------:R-:W-:Y:S01]  /*1570*/  IMAD R5, R10, UR21, R5 ;  /* 0x000000150a057c24 */ /* 0x000fe2000f8e0205 */
[----:B------:R-:W-:Y:S01]  /*1580*/  SHF.L.U64.HI R0, R148, 0x6, R149 ;  /* 0x0000000694007819 */ /* 0x000fe20000010295 */
[----:B------:R-:W-:Y:S01]  /*1590*/  IMAD.WIDE.U32 R14, R15, 0x40, R160 ;  /* 0x000000400f0e7825 */ /* 0x000fe200078e00a0 */
[----:B------:R-:W-:-:S03]  /*15a0*/  LOP3.LUT R161, R160, 0x7, RZ, 0xc0, !PT ;  /* 0x00000007a0a17812 */ /* 0x000fc600078ec0ff */
[----:B------:R-:W-:-:S04]  /*15b0*/  IMAD.WIDE.U32 R10, R10, UR20, R16 ;  /* 0x000000140a0a7c25 */ /* 0x000fc8000f8e0010 */
[----:B------:R-:W-:-:S04]  /*15c0*/  IMAD.WIDE.U32 R16, R160, R148, R8 ;  /* 0x00000094a0107225 */ /* 0x000fc800078e0008 */
[----:B------:R-:W-:Y:S01]  /*15d0*/  IMAD.U32 R8, RZ, RZ, UR15 ;  /* 0x0000000fff087e24 */ /* 0x000fe2000f8e00ff */
[----:B-----5:R-:W-:Y:S01]  /*15e0*/  LEA R214, P0, R16, UR10, 0x1 ;  /* 0x0000000a10d67c11 */ /* 0x020fe2000f8008ff */
[----:B------:R-:W-:Y:S02]  /*15f0*/  IMAD.U32 R9, RZ, RZ, UR14 ;  /* 0x0000000eff097e24 */ /* 0x000fe4000f8e00ff */
[----:B------:R-:W-:Y:S02]  /*1600*/  IMAD R4, R15, UR4, RZ ;  /* 0x000000040f047c24 */ /* 0x000fe4000f8e02ff */
[----:B------:R-:W-:Y:S02]  /*1610*/  IMAD R213, R160, R149, R17 ;  /* 0x00000095a0d57224 */ /* 0x000fe400078e0211 */
[----:B------:R-:W-:Y:S02]  /*1620*/  IMAD.IADD R11, R11, 0x1, R5 ;  /* 0x000000010b0b7824 */ /* 0x000fe400078e0205 */
        /* <DEDUP_REMOVED lines=8> */
[----:B---3--:R-:W-:Y:S01]  /*16b0*/  ULEA UR5, UR23, UR5, 0x18 ;  /* 0x0000000517057291 */ /* 0x008fe2000f8ec0ff */
[----:B------:R-:W-:Y:S01]  /*16c0*/  IADD3.X R4, PT, PT, R11, R4, R9, P0, !PT ;  /* 0x000000040b047210 */ /* 0x000fe200007fe409 */
[----:B------:R-:W-:Y:S01]  /*16d0*/  IMAD.MOV.U32 R215, RZ, RZ, R213 ;  /* 0x000000ffffd77224 */ /* 0x000fe200078e00d5 */
[----:B------:R-:W-:Y:S01]  /*16e0*/  LEA R10, P1, R14, UR8, 0x1 ;  /* 0x000000080e0a7c11 */ /* 0x000fe2000f8208ff */
[----:B------:R-:W-:Y:S01]  /*16f0*/  IMAD.X R13, RZ, RZ, R3, P2 ;  /* 0x000000ffff0d7224 */ /* 0x000fe200010e0603 */
[----:B------:R-:W-:Y:S01]  /*1700*/  IADD3 R8, P0, PT, R153, R214, RZ ;  /* 0x000000d699087210 */ /* 0x000fe20007f1e0ff */
[----:B------:R-:W-:Y:S01]  /*1710*/  IMAD.SHL.U32 R156, R208, 0x20, RZ ;  /* 0x00000020d09c7824 */ /* 0x000fe200078e00ff */
[----:B------:R-:W-:Y:S01]  /*1720*/  LEA.HI.X R11, R14, UR9, R2, 0x1, P1 ;  /* 0x000000090e0b7c11 */ /* 0x000fe200088f0c02 */
[----:B------:R-:W-:Y:S01]  /*1730*/  IMAD.WIDE.U32 R12, R160, UR16, R12 ;  /* 0x00000010a00c7c25 */ /* 0x000fe2000f8e000c */
[----:B------:R-:W-:Y:S01]  /*1740*/  LEA R2, R6, UR5, 0x1 ;  /* 0x0000000506027c11 */ /* 0x000fe2000f8e08ff */
[----:B------:R-:W-:Y:S01]  /*1750*/  USHF.L.U64.HI UR16, UR16, 0x6, UR17 ;  /* 0x0000000610107899 */ /* 0x000fe20008010211 */
[C---:B------:R-:W-:Y:S01]  /*1760*/  LEA R14, P1, R5.reuse, UR8, 0x1 ;  /* 0x00000008050e7c11 */ /* 0x040fe2000f8208ff */
[----:B------:R-:W-:Y:S01]  /*1770*/  IMAD.X R9, R0, 0x1, R213, P0 ;  /* 0x0000000100097824 */ /* 0x000fe200000e06d5 */
[-C--:B------:R-:W-:Y:S01]  /*1780*/  IADD3 R6, P0, PT, R8, R153.reuse, RZ ;  /* 0x0000009908067210 */ /* 0x080fe20007f1e0ff */
[----:B------:R-:W-:Y:S01]  /*1790*/  @!PT LDS RZ, [RZ] ;  /* 0x00000000fffff984 */ /* 0x000fe20000000800 */
[----:B------:R-:W-:Y:S01]  /*17a0*/  @!PT LDS RZ, [RZ] ;  /* 0x00000000fffff984 */ /* 0x000fe20000000800 */
[----:B------:R-:W-:Y:S01]  /*17b0*/  @!PT LDS RZ, [RZ] ;  /* 0x00000000fffff984 */ /* 0x000fe20000000800 */
[----:B------:R-:W-:Y:S01]  /*17c0*/  LDGSTS.E.BYPASS.LTC128B.128 [R2], desc[UR24][R10.64] ;  /* 0x000000000a027fae */ /* 0x000fe2000b981a18 */
[----:B------:R-:W-:Y:S01]  /*17d0*/  LEA.HI.X R15, R5, UR9, R4, 0x1, P1 ;  /* 0x00000009050f7c11 */ /* 0x000fe200088f0c04 */
[----:B------:R-:W-:Y:S01]  /*17e0*/  IMAD R217, R160, UR17, R13 ;  /* 0x00000011a0d97c24 */ /* 0x000fe2000f8e020d */
[----:B------:R-:W-:Y:S01]  /*17f0*/  LEA R216, P1, R12, UR12, 0x1 ;  /* 0x0000000c0cd87c11 */ /* 0x000fe2000f8208ff */
        /* <DEDUP_REMOVED lines=12> */
[----:B------:R-:W-:Y:S01]  /*18c0*/  IADD3 R16, P0, PT, R18, R153, RZ ;  /* 0x0000009912107210 */ /* 0x000fe20007f1e0ff */
[----:B------:R-:W-:Y:S01]  /*18d0*/  LDGSTS.E.BYPASS.LTC128B.128 [R2+0x1800], desc[UR24][R8.64] ;  /* 0x0180000008027fae */ /* 0x000fe2000b981a18 */
[----:B------:R-:W-:-:S03]  /*18e0*/  VIADD R219, R151, 0xffffffff ;  /* 0xffffffff97db7836 */ /* 0x000fc60000000000 */
[----:B------:R-:W-:Y:S01]  /*18f0*/  IMAD.X R17, R19, 0x1, R0, P0 ;  /* 0x0000000113117824 */ /* 0x000fe200000e0600 */
[----:B------:R2:W-:Y:S01]  /*1900*/  LDGSTS.E.BYPASS.LTC128B.128 [R2+0x2000], desc[UR24][R6.64] ;  /* 0x0200000006027fae */ /* 0x0005e2000b981a18 */
[----:B------:R-:W-:-:S03]  /*1910*/  IMAD.SHL.U32 R227, R219, 0x100, RZ ;  /* 0x00000100dbe37824 */ /* 0x000fc600078e00ff */
[----:B------:R3:W-:Y:S04]  /*1920*/  LDGSTS.E.BYPASS.LTC128B.128 [R2+0x2800], desc[UR24][R4.64] ;  /* 0x0280000004027fae */ /* 0x0007e8000b981a18 */
[----:B------:R-:W-:Y:S01]  /*1930*/  LDGSTS.E.BYPASS.LTC128B.128 [R2+0x3000], desc[UR24][R18.64] ;  /* 0x0300000012027fae */ /* 0x000fe2000b981a18 */
[----:B-1----:R-:W-:-:S03]  /*1940*/  IADD3 R14, P0, PT, R16, R153, RZ ;  /* 0x00000099100e7210 */ /* 0x002fc60007f1e0ff */
[----:B------:R1:W-:Y:S02]  /*1950*/  LDGSTS.E.BYPASS.LTC128B.128 [R2+0x3800], desc[UR24][R16.64] ;  /* 0x0380000010027fae */ /* 0x0003e4000b981a18 */
[----:B------:R-:W-:Y:S01]  /*1960*/  IMAD.X R15, R17, 0x1, R0, P0 ;  /* 0x00000001110f7824 */ /* 0x000fe200000e0600 */
[----:B------:R-:W-:-:S04]  /*1970*/  IADD3 R10, P0, PT, R14, R153, RZ ;  /* 0x000000990e0a7210 */ /* 0x000fc80007f1e0ff */
[----:B------:R-:W-:Y:S01]  /*1980*/  LDGSTS.E.BYPASS.LTC128B.128 [R2+0x4000], desc[UR24][R14.64] ;  /* 0x040000000e027fae */ /* 0x000fe2000b981a18 */
[----:B------:R-:W-:Y:S01]  /*1990*/  IMAD.X R11, R15, 0x1, R0, P0 ;  /* 0x000000010f0b7824 */ /* 0x000fe200000e0600 */
[----:B------:R-:W-:-:S04]  /*19a0*/  IADD3 R12, P0, PT, R216, UR4, RZ ;  /* 0x00000004d80c7c10 */ /* 0x000fc8000ff1e0ff */
[----:B------:R4:W-:Y:S01]  /*19b0*/  LDGSTS.E.BYPASS.LTC128B.128 [R2+0x4800], desc[UR24][R10.64] ;  /* 0x048000000a027fae */ /* 0x0009e2000b981a18 */
[----:B------:R-:W-:Y:S02]  /*19c0*/  IADD3.X R13, PT, PT, R217, UR16, RZ, P0, !PT ;  /* 0x00000010d90d7c10 */ /* 0x000fe400087fe4ff */
[----:B--2---:R-:W-:Y:S01]  /*19d0*/  LOP3.LUT R6, R211, 0x8, RZ, 0xc0, !PT ;  /* 0x00000008d3067812 */ /* 0x004fe200078ec0ff */
[----:B------:R-:W0:Y:S01]  /*19e0*/  LDGDEPBAR ;  /* 0x00000000000079af */ /* 0x000e220000000000 */
[C---:B---3--:R-:W-:Y:S02]  /*19f0*/  LOP3.LUT R5, R210.reuse, 0x100, RZ, 0xc0, !PT ;  /* 0x00000100d2057812 */ /* 0x048fe400078ec0ff */
[----:B------:R-:W-:Y:S02]  /*1a00*/  LOP3.LUT R210, R210, 0x3e00, RZ, 0xc0, !PT ;  /* 0x00003e00d2d27812 */ /* 0x000fe400078ec0ff */
[----:B------:R-:W-:Y:S02]  /*1a10*/  LOP3.LUT R4, R5, 0x20, R156, 0xf8, !PT ;  /* 0x0000002005047812 */ /* 0x000fe400078ef89c */
[----:B-1----:R-:W-:-:S02]  /*1a20*/  LOP3.LUT R17, R3, 0x8, R208, 0x78, !PT ;  /* 0x0000000803117812 */ /* 0x002fc400078e78d0 */
[----:B------:R-:W-:Y:S02]  /*1a30*/  LOP3.LUT R3, R3, R6, RZ, 0x3c, !PT ;  /* 0x0000000603037212 */ /* 0x000fe400078e3cff */
[----:B------:R-:W-:Y:S02]  /*1a40*/  LOP3.LUT R17, R4, R17, RZ, 0xfc, !PT ;  /* 0x0000001104117212 */ /* 0x000fe400078efcff */
[--C-:B------:R-:W-:Y:S02]  /*1a50*/  LOP3.LUT R4, R210, 0x120, R156.reuse, 0xf8, !PT ;  /* 0x00000120d2047812 */ /* 0x100fe400078ef89c */
[----:B------:R-:W-:Y:S02]  /*1a60*/  LEA R17, R17, UR5, 0x1 ;  /* 0x0000000511117c11 */ /* 0x000fe4000f8e08ff */
[----:B------:R-:W-:Y:S02]  /*1a70*/  LOP3.LUT R19, R4, R3, RZ, 0xfc, !PT ;  /* 0x0000000304137212 */ /* 0x000fe400078efcff */
[----:B------:R-:W-:-:S02]  /*1a80*/  LOP3.LUT R3, R3, 0x120, R156, 0xf8, !PT ;  /* 0x0000012003037812 */ /* 0x000fc400078ef89c */
[----:B----4-:R-:W-:Y:S01]  /*1a90*/  IADD3 R10, P0, PT, R12, UR4, RZ ;  /* 0x000000040c0a7c10 */ /* 0x010fe2000ff1e0ff */
[----:B------:R-:W-:-:S04]  /*1aa0*/  DEPBAR.LE SB0, 0x0 ;  /* 0x000080000000791a */ /* 0x000fc80000000000 */
[----:B------:R-:W-:Y:S01]  /*1ab0*/  BAR.SYNC.DEFER_BLOCKING 0x0 ;  /* 0x0000000000007b1d */ /* 0x000fe20000010000 */
[----:B------:R-:W-:Y:S02]  /*1ac0*/  IADD3.X R11, PT, PT, R13, UR16, RZ, P0, !PT ;  /* 0x000000100d0b7c10 */ /* 0x000fe400087fe4ff */
[----:B------:R-:W-:Y:S02]  /*1ad0*/  IADD3 R14, P0, PT, R10, UR4, RZ ;  /* 0x000000040a0e7c10 */ /* 0x000fe4000ff1e0ff */
[----:B------:R-:W-:Y:S02]  /*1ae0*/  LEA R19, R19, UR5, 0x1 ;  /* 0x0000000513137c11 */ /* 0x000fe4000f8e08ff */
[----:B------:R-:W-:Y:S02]  /*1af0*/  IADD3.X R15, PT, PT, R11, UR16, RZ, P0, !PT ;  /* 0x000000100b0f7c10 */ /* 0x000fe400087fe4ff */
[----:B------:R-:W-:-:S04]  /*1b00*/  IADD3 R6, P0, PT, R14, UR4, RZ ;  /* 0x000000040e067c10 */ /* 0x000fc8000ff1e0ff */
[----:B------:R-:W-:Y:S02]  /*1b10*/  IADD3.X R7, PT, PT, R15, UR16, RZ, P0, !PT ;  /* 0x000000100f077c10 */ /* 0x000fe400087fe4ff */
[----:B------:R-:W-:-:S04]  /*1b20*/  IADD3 R8, P0, PT, R6, UR4, RZ ;  /* 0x0000000406087c10 */ /* 0x000fc8000ff1e0ff */
[----:B------:R-:W-:Y:S02]  /*1b30*/  IADD3.X R9, PT, PT, R7, UR16, RZ, P0, !PT ;  /* 0x0000001007097c10 */ /* 0x000fe400087fe4ff */
[----:B------:R-:W-:Y:S01]  /*1b40*/  IADD3 R22, P0, PT, R8, UR4, RZ ;  /* 0x0000000408167c10 */ /* 0x000fe2000ff1e0ff */
[----:B------:R-:W-:Y:S01]  /*1b50*/  @!PT LDS RZ, [RZ] ;  /* 0x00000000fffff984 */ /* 0x000fe20000000800 */
[----:B------:R-:W-:Y:S01]  /*1b60*/  @!PT LDS RZ, [RZ] ;  /* 0x00000000fffff984 */ /* 0x000fe20000000800 */
[----:B------:R-:W-:Y:S01]  /*1b70*/  @!PT LDS RZ, [RZ] ;  /* 0x00000000fffff984 */ /* 0x000fe20000000800 */
[----:B------:R-:W-:Y:S03]  /*1b80*/  LDGSTS.E.BYPASS.LTC128B.128 [R2+0x5000], desc[UR24][R216.64] ;  /* 0x05000000d8027fae */ /* 0x000fe6000b981a18 */
[----:B------:R-:W-:Y:S02]  /*1b90*/  IADD3.X R23, PT, PT, R9, UR16, RZ, P0, !PT ;  /* 0x0000001009177c10 */ /* 0x000fe400087fe4ff */
[----:B------:R-:W-:Y:S01]  /*1ba0*/  IADD3 R20, P0, PT, R22, UR4, RZ ;  /* 0x0000000416147c10 */ /* 0x000fe2000ff1e0ff */
[----:B------:R-:W-:Y:S03]  /*1bb0*/  LDGSTS.E.BYPASS.LTC128B.128 [R2+0x5800], desc[UR24][R12.64] ;  /* 0x058000000c027fae */ /* 0x000fe6000b981a18 */
[----:B------:R-:W-:Y:S01]  /*1bc0*/  IADD3.X R21, PT, PT, R23, UR16, RZ, P0, !PT ;  /* 0x0000001017157c10 */ /* 0x000fe200087fe4ff */
[----:B------:R-:W-:Y:S01]  /*1bd0*/  LDGSTS.E.BYPASS.LTC128B.128 [R2+0x6000], desc[UR24][R10.64] ;  /* 0x060000000a027fae */ /* 0x000fe2000b981a18 */
[----:B------:R-:W-:-:S03]  /*1be0*/  LOP3.LUT P0, RZ, R208, 0x4, RZ, 0xc0, !PT ;  /* 0x00000004d0ff7812 */ /* 0x000fc6000780c0ff */
[----:B------:R1:W-:Y:S01]  /*1bf0*/  LDGSTS.E.BYPASS.LTC128B.128 [R2+0x6800], desc[UR24][R14.64] ;  /* 0x068000000e027fae */ /* 0x0003e2000b981a18 */
[----:B------:R-:W-:-:S03]  /*1c00*/  SEL R152, R152, 0xffffffe0, !P0 ;  /* 0xffffffe098987807 */ /* 0x000fc60004000000 */
[----:B------:R2:W-:Y:S02]  /*1c10*/  LDGSTS.E.BYPASS.LTC128B.128 [R2+0x7000], desc[UR24][R6.64] ;  /* 0x0700000006027fae */ /* 0x0005e4000b981a18 */
[C---:B------:R-:W-:Y:S02]  /*1c20*/  IMAD.IADD R140, R152.reuse, 0x1, R19 ;  /* 0x00000001988c7824 */ /* 0x040fe400078e0213 */
[----:B------:R3:W-:Y:S01]  /*1c30*/  LDGSTS.E.BYPASS.LTC128B.128 [R2+0x7800], desc[UR24][R8.64] ;  /* 0x0780000008027fae */ /* 0x0007e2000b981a18 */
[----:B------:R-:W-:-:S03]  /*1c40*/  IMAD.IADD R154, R152, 0x1, R17 ;  /* 0x00000001989a7824 */ /* 0x000fc600078e0211 */
[----:B------:R-:W-:Y:S04]  /*1c50*/  LDGSTS.E.BYPASS.LTC128B.128 [R2+0x8000], desc[UR24][R22.64] ;  /* 0x0800000016027fae */ /* 0x000fe8000b981a18 */
[----:B------:R4:W-:Y:S04]  /*1c60*/  LDGSTS.E.BYPASS.LTC128B.128 [R2+0x8800], desc[UR24][R20.64] ;  /* 0x0880000014027fae */ /* 0x0009e8000b981a18 */
[----:B------:R-:W-:Y:S04]  /*1c70*/  LDSM.16.M88.4 R132, [R17+0x4c00] ;  /* 0x004c00001184783b */ /* 0x000fe80000000200 */
[----:B------:R-:W-:Y:S04]  /*1c80*/  LDSM.16.M88.4 R124, [R17+0x1400] ;  /* 0x00140000117c783b */ /* 0x000fe80000000200 */
[----:B-1----:R-:W1:Y:S04]  /*1c90*/  LDSM.16.M88.4 R12, [R19] ;  /* 0x00000000130c783b */ /* 0x002e680000000200 */
[----:B--2---:R-:W3:Y:S04]  /*1ca0*/  LDSM.16.M88.4 R4, [R17+0x1000] ;  /* 0x001000001104783b */ /* 0x004ee80000000200 */
[----:B------:R-:W2:Y:S04]  /*1cb0*/  LDSM.16.M88.4 R116, [R17+0x1800] ;  /* 0x001800001174783b */ /* 0x000ea80000000200 */
[----:B------:R-:W5:Y:S04]  /*1cc0*/  LDSM.16.M88.4 R108, [R17+0x1c00] ;  /* 0x001c0000116c783b */ /* 0x000f680000000200 */
[----:B------:R-:W5:Y:S04]  /*1cd0*/  LDSM.16.M88.4 R100, [R17+0x2000] ;  /* 0x002000001164783b */ /* 0x000f680000000200 */
[----:B------:R-:W5:Y:S04]  /*1ce0*/  LDSM.16.M88.4 R92, [R17+0x2400] ;  /* 0x00240000115c783b */ /* 0x000f680000000200 */
[----:B------:R-:W5:Y:S04]  /*1cf0*/  LDSM.16.M88.4 R84, [R17+0x2800] ;  /* 0x002800001154783b */ /* 0x000f680000000200 */
[----:B------:R-:W5:Y:S04]  /*1d00*/  LDSM.16.M88.4 R76, [R17+0x2c00] ;  /* 0x002c0000114c783b */ /* 0x000f680000000200 */
[----:B------:R-:W5:Y:S04]  /*1d10*/  LDSM.16.M88.4 R68, [R17+0x3000] ;  /* 0x003000001144783b */ /* 0x000f680000000200 */
[----:B------:R-:W5:Y:S04]  /*1d20*/  LDSM.16.M88.4 R60, [R17+0x3400] ;  /* 0x00340000113c783b */ /* 0x000f680000000200 */
[----:B------:R-:W5:Y:S01]  /*1d30*/  LDSM.16.M88.4 R52, [R17+0x3800] ;  /* 0x003800001134783b */ /* 0x000f620000000200 */
[C---:B-1----:R-:W-:Y:S03]  /*1d40*/  HMMA.16816.F32 R128, R12.reuse, R124, RZ ;  /* 0x0000007c0c80723c */ /* 0x042fe600000018ff */
[----:B------:R-:W1:Y:S04]  /*1d50*/  LDSM.16.M88.4 R44, [R17+0x3c00] ;  /* 0x003c0000112c783b */ /* 0x000e680000000200 */
[----:B------:R-:W1:Y:S01]  /*1d60*/  LDSM.16.M88.4 R36, [R17+0x4000] ;  /* 0x004000001124783b */ /* 0x000e620000000200 */
[C---:B---3--:R-:W-:Y:S03]  /*1d70*/  HMMA.16816.F32 R8, R12.reuse, R4, RZ ;  /* 0x000000040c08723c */ /* 0x048fe600000018ff */
[----:B------:R-:W3:Y:S04]  /*1d80*/  LDSM.16.M88.4 R28, [R17+0x4400] ;  /* 0x00440000111c783b */ /* 0x000ee80000000200 */
[----:B----4-:R4:W3:Y:S01]  /*1d90*/  LDSM.16.M88.4 R20, [R17+0x4800] ;  /* 0x004800001114783b */ /* 0x0108e20000000200 */
[C---:B------:R-:W-:Y:S03]  /*1da0*/  HMMA.16816.F32 R4, R12.reuse, R6, RZ ;  /* 0x000000060c04723c */ /* 0x040fe600000018ff */
[----:B------:R-:W-:Y:S04]  /*1db0*/  LDSM.16.M88.4 R140, [R140] ;  /* 0x000000008c8c783b */ /* 0x000fe80000000200 */
[----:B------:R-:W3:Y:S01]  /*1dc0*/  LDSM.16.M88.4 R144, [R154+0x1000] ;  /* 0x001000009a90783b */ /* 0x000ee20000000200 */
[C---:B--2---:R-:W-:Y:S03]  /*1dd0*/  HMMA.16816.F32 R120, R12.reuse, R116, RZ ;  /* 0x000000740c78723c */ /* 0x044fe600000018ff */
[----:B------:R-:W2:Y:S04]  /*1de0*/  LDSM.16.M88.4 R136, [R154+0x1400] ;  /* 0x001400009a88783b */ /* 0x000ea80000000200 */
[----:B------:R-:W0:Y:S01]  /*1df0*/  LDGDEPBAR ;  /* 0x00000000000079af */ /* 0x000e220000000000 */
[C---:B-----5:R-:W-:Y:S08]  /*1e00*/  HMMA.16816.F32 R112, R12.reuse, R108, RZ ;  /* 0x0000006c0c70723c */ /* 0x060ff000000018ff */
[----:B----4-:R-:W-:Y:S01]  /*1e10*/  HMMA.16816.F32 R16, R12, R132, RZ ;  /* 0x000000840c10723c */ /* 0x010fe200000018ff */
[----:B------:R-:W-:-:S04]  /*1e20*/  LOP3.LUT R132, R211, 0x1f0, RZ, 0xc0, !PT ;  /* 0x000001f0d3847812 */ /* 0x000fc800078ec0ff */
[----:B------:R-:W-:Y:S01]  /*1e30*/  IADD3 R132, PT, PT, R161, R132, R158 ;  /* 0x00000084a1847210 */ /* 0x000fe20007ffe09e */
[----:B------:R-:W-:Y:S02]  /*1e40*/  IMAD.SHL.U32 R158, R208, 0x2, RZ ;  /* 0x00000002d09e7824 */ /* 0x000fe400078e00ff */
[----:B------:R-:W-:Y:S01]  /*1e50*/  HMMA.16816.F32 R104, R12, R100, RZ ;  /* 0x000000640c68723c */ /* 0x000fe200000018ff */
[----:B------:R-:W-:-:S07]  /*1e60*/  IADD3 R132, PT, PT, R155, -UR22, R132 ;  /* 0x800000169b847c10 */ /* 0x000fce000fffe084 */
[C---:B------:R-:W-:Y:S08]  /*1e70*/  HMMA.16816.F32 R96, R12.reuse, R92, RZ ;  /* 0x0000005c0c60723c */ /* 0x040ff000000018ff */
[C---:B------:R-:W-:Y:S08]  /*1e80*/  HMMA.16816.F32 R88, R12.reuse, R84, RZ ;  /* 0x000000540c58723c */ /* 0x040ff000000018ff */
[C---:B------:R-:W-:Y:S08]  /*1e90*/  HMMA.16816.F32 R80, R12.reuse, R76, RZ ;  /* 0x0000004c0c50723c */ /* 0x040ff000000018ff */
[C---:B------:R-:W-:Y:S08]  /*1ea0*/  HMMA.16816.F32 R72, R12.reuse, R68, RZ ;  /* 0x000000440c48723c */ /* 0x040ff000000018ff */
[C---:B------:R-:W-:Y:S08]  /*1eb0*/  HMMA.16816.F32 R64, R12.reuse, R60, RZ ;  /* 0x0000003c0c40723c */ /* 0x040ff000000018ff */
[C---:B------:R-:W-:Y:S08]  /*1ec0*/  HMMA.16816.F32 R56, R12.reuse, R52, RZ ;  /* 0x000000340c38723c */ /* 0x040ff000000018ff */
[C---:B-1----:R-:W-:Y:S08]  /*1ed0*/  HMMA.16816.F32 R48, R12.reuse, R44, RZ ;  /* 0x0000002c0c30723c */ /* 0x042ff000000018ff */
[C---:B------:R-:W-:Y:S08]  /*1ee0*/  HMMA.16816.F32 R40, R12.reuse, R36, RZ ;  /* 0x000000240c28723c */ /* 0x040ff000000018ff */
[C---:B---3--:R-:W-:Y:S08]  /*1ef0*/  HMMA.16816.F32 R32, R12.reuse, R28, RZ ;  /* 0x0000001c0c20723c */ /* 0x048ff000000018ff */
[----:B------:R-:W-:Y:S08]  /*1f00*/  HMMA.16816.F32 R24, R12, R20, RZ ;  /* 0x000000140c18723c */ /* 0x000ff000000018ff */
[----:B------:R-:W-:Y:S01]  /*1f10*/  HMMA.16816.F32 R8, R140, R144, R8 ;  /* 0x000000908c08723c */ /* 0x000fe20000001808 */
[----:B------:R-:W-:Y:S01]  /*1f20*/  IMAD.IADD R144, R132, 0x1, R157 ;  /* 0x0000000184907824 */ /* 0x000fe200078e029d */
[----:B------:R-:W-:-:S04]  /*1f30*/  LOP3.LUT R157, R227, 0x6, R158, 0xf8, !PT ;  /* 0x00000006e39d7812 */ /* 0x000fc800078ef89e */
[C-C-:B------:R-:W-:Y:S02]  /*1f40*/  VIADDMNMX R156, R144.reuse, 0x1, R155.reuse, PT ;  /* 0x00000001909c7846 */ /* 0x140fe4000380019b */
[C---:B------:R-:W-:Y:S01]  /*1f50*/  HMMA.16816.F32 R124, R12.reuse, R126, RZ ;  /* 0x0000007e0c7c723c */ /* 0x040fe200000018ff */
[----:B------:R-:W-:Y:S02]  /*1f60*/  VIADDMNMX R155, R144, 0x9, R155, PT ;  /* 0x00000009909b7846 */ /* 0x000fe4000380019b */
[C---:B------:R-:W-:Y:S02]  /*1f70*/  LOP3.LUT R144, R157.reuse, 0x1, RZ, 0xfc, !PT ;  /* 0x000000019d907812 */ /* 0x040fe400078efcff */
[----:B------:R-:W-:Y:S02]  /*1f80*/  LOP3.LUT R145, R157, 0x9, RZ, 0xfc, !PT ;  /* 0x000000099d917812 */ /* 0x000fe400078efcff */
[C---:B------:R-:W-:Y:S01]  /*1f90*/  ISETP.GE.AND P1, PT, R144.reuse, R156, PT ;  /* 0x0000009c9000720c */ /* 0x040fe20003f26270 */
[----:B------:R-:W-:Y:S01]  /*1fa0*/  HMMA.16816.F32 R116, R12, R118, RZ ;  /* 0x000000760c74723c */ /* 0x000fe200000018ff */
[----:B------:R-:W-:-:S02]  /*1fb0*/  ISETP.GE.AND P0, PT, R144, R155, PT ;  /* 0x0000009b9000720c */ /* 0x000fc40003f06270 */
[CC--:B------:R-:W-:Y:S02]  /*1fc0*/  ISETP.GE.AND P4, PT, R157.reuse, R155.reuse, PT ;  /* 0x0000009b9d00720c */ /* 0x0c0fe40003f86270 */
[----:B------:R-:W-:Y:S02]  /*1fd0*/  LOP3.LUT R144, R157, 0x10, RZ, 0xfc, !PT ;  /* 0x000000109d907812 */ /* 0x000fe400078efcff */
[----:B------:R-:W-:Y:S01]  /*1fe0*/  FSEL R10, R10, -INF , !P4 ;  /* 0xff8000000a0a7808 */ /* 0x000fe20006000000 */
[----:B------:R-:W-:Y:S01]  /*1ff0*/  HMMA.16816.F32 R108, R12, R110, RZ ;  /* 0x0000006e0c6c723c */ /* 0x000fe200000018ff */
[----:B------:R-:W-:Y:S02]  /*2000*/  FSEL R9, R9, -INF , !P1 ;  /* 0xff80000009097808 */ /* 0x000fe40004800000 */
[C---:B------:R-:W-:Y:S02]  /*2010*/  ISETP.GE.AND P2, PT, R145.reuse, R156, PT ;  /* 0x0000009c9100720c */ /* 0x040fe40003f46270 */
[----:B------:R-:W-:-:S02]  /*2020*/  ISETP.GE.AND P6, PT, R145, R155, PT ;  /* 0x0000009b9100720c */ /* 0x000fc40003fc6270 */
[C---:B------:R-:W-:Y:S01]  /*2030*/  ISETP.GE.AND P4, PT, R144.reuse, R156, PT ;  /* 0x0000009c9000720c */ /* 0x040fe20003f86270 */
[----:B------:R-:W-:Y:S01]  /*2040*/  HMMA.16816.F32 R100, R12, R102, RZ ;  /* 0x000000660c64723c */ /* 0x000fe200000018ff */
[----:B------:R-:W-:Y:S02]  /*2050*/  ISETP.GE.AND P1, PT, R144, R155, PT ;  /* 0x0000009b9000720c */ /* 0x000fe40003f26270 */
[----:B------:R-:W-:Y:S02]  /*2060*/  FSEL R11, R11, -INF , !P0 ;  /* 0xff8000000b0b7808 */ /* 0x000fe40004000000 */
[----:B------:R-:W-:-:S03]  /*2070*/  LOP3.LUT R158, R157, 0x19, RZ, 0xfc, !PT ;  /* 0x000000199d9e7812 */ /* 0x000fc600078efcff */
        /* <DEDUP_REMOVED lines=16> */
[----:B--2---:R-:W-:Y:S01]  /*2180*/  HMMA.16816.F32 R128, R140, R136, R128 ;  /* 0x000000888c80723c */ /* 0x004fe20000001880 */
[----:B------:R-:W2:Y:S01]  /*2190*/  LDSM.16.M88.4 R144, [R154+0x1c00] ;  /* 0x001c00009a90783b */ /* 0x000ea20000000200 */
[----:B------:R-:W-:-:S04]  /*21a0*/  LOP3.LUT R137, R157, 0x11, RZ, 0xfc, !PT ;  /* 0x000000119d897812 */ /* 0x000fc800078efcff */
[----:B------:R-:W-:Y:S02]  /*21b0*/  ISETP.GE.AND P0, PT, R137, R156, PT ;  /* 0x0000009c8900720c */ /* 0x000fe40003f06270 */
[----:B------:R-:W-:Y:S03]  /*21c0*/  HMMA.16816.F32 R124, R140, R138, R124 ;  /* 0x0000008a8c7c723c */ /* 0x000fe6000000187c */
[----:B------:R-:W-:Y:S02]  /*21d0*/  FSEL R136, R4, -INF , !P3 ;  /* 0xff80000004887808 */ /* 0x000fe40005800000 */
[----:B------:R-:W-:Y:S02]  /*21e0*/  LOP3.LUT R4, R157, 0x18, RZ, 0xfc, !PT ;  /* 0x000000189d047812 */ /* 0x000fe400078efcff */
[----:B------:R-:W-:Y:S02]  /*21f0*/  ISETP.GE.AND P3, PT, R137, R155, PT ;  /* 0x0000009b8900720c */ /* 0x000fe40003f66270 */
[----:B------:R-:W-:-:S02]  /*2200*/  FSEL R137, R6, -INF , !P5 ;  /* 0xff80000006897808 */ /* 0x000fc40006800000 */
[----:B------:R-:W-:Y:S02]  /*2210*/  FSEL R138, R5, -INF , !P2 ;  /* 0xff800000058a7808 */ /* 0x000fe40005000000 */
[C---:B------:R-:W-:Y:S02]  /*2220*/  ISETP.GE.AND P5, PT, R4.reuse, R156, PT ;  /* 0x0000009c0400720c */ /* 0x040fe40003fa6270 */
[----:B------:R-:W-:Y:S01]  /*2230*/  ISETP.GE.AND P2, PT, R4, R155, PT ;  /* 0x0000009b0400720c */ /* 0x000fe20003f46270 */
[----:B-1----:R-:W-:Y:S01]  /*2240*/  HMMA.16816.F32 R120, R140, R132, R120 ;  /* 0x000000848c78723c */ /* 0x002fe20000001878 */
[----:B------:R-:W-:Y:S02]  /*2250*/  LOP3.LUT R4, R157, 0x20, RZ, 0xfc, !PT ;  /* 0x000000209d047812 */ /* 0x000fe400078efcff */
[----:B------:R-:W-:Y:S02]  /*2260*/  FSEL R139, R7, -INF , !P6 ;  /* 0xff800000078b7808 */ /* 0x000fe40007000000 */
[----:B------:R-:W-:-:S02]  /*2270*/  FSEL R159, R128, -INF , !P4 ;  /* 0xff800000809f7808 */ /* 0x000fc40006000000 */
[----:B------:R-:W-:Y:S01]  /*2280*/  LOP3.LUT R132, R157, 0x21, RZ, 0xfc, !PT ;  /* 0x000000219d847812 */ /* 0x000fe200078efcff */
[C---:B------:R-:W-:Y:S01]  /*2290*/  HMMA.16816.F32 R116, R140.reuse, R134, R116 ;  /* 0x000000868c74723c */ /* 0x040fe20000001874 */
[-C--:B------:R-:W-:Y:S02]  /*22a0*/  ISETP.GE.AND P6, PT, R158, R156.reuse, PT ;  /* 0x0000009c9e00720c */ /* 0x080fe40003fc6270 */
[----:B------:R-:W-:Y:S02]  /*22b0*/  FSEL R130, R130, -INF , !P1 ;  /* 0xff80000082827808 */ /* 0x000fe40004800000 */
[----:B------:R-:W-:Y:S02]  /*22c0*/  FSEL R129, R129, -INF , !P0 ;  /* 0xff80000081817808 */ /* 0x000fe40004000000 */
[----:B------:R-:W-:Y:S01]  /*22d0*/  FSEL R128, R124, -INF , !P5 ;  /* 0xff8000007c807808 */ /* 0x000fe20006800000 */
[----:B--2---:R-:W-:Y:S01]  /*22e0*/  HMMA.16816.F32 R112, R140, R144, R112 ;  /* 0x000000908c70723c */ /* 0x004fe20000001870 */
[----:B------:R-:W-:-:S02]  /*22f0*/  ISETP.GE.AND P1, PT, R4, R156, PT ;  /* 0x0000009c0400720c */ /* 0x000fc40003f26270 */
[-C--:B------:R-:W-:Y:S02]  /*2300*/  ISETP.GE.AND P0, PT, R4, R155.reuse, PT ;  /* 0x0000009b0400720c */ /* 0x080fe40003f06270 */
[----:B------:R-:W-:Y:S01]  /*2310*/  LOP3.LUT R124, R157, 0x28, RZ, 0xfc, !PT ;  /* 0x000000289d7c7812 */ /* 0x000fe200078efcff */
[----:B------:R-:W1:Y:S01]  /*2320*/  LDSM.16.M88.4 R4, [R154+0x2000] ;  /* 0x002000009a04783b */ /* 0x000e620000000200 */
[----:B------:R-:W-:Y:S01]  /*2330*/  FSEL R131, R131, -INF , !P3 ;  /* 0xff80000083837808 */ /* 0x000fe20005800000 */
[----:B------:R-:W-:Y:S01]  /*2340*/  HMMA.16816.F32 R108, R140, R146, R108 ;  /* 0x000000928c6c723c */ /* 0x000fe2000000186c */
[C---:B------:R-:W-:Y:S02]  /*2350*/  ISETP.GE.AND P3, PT, R132.reuse, R156, PT ;  /* 0x0000009c8400720c */ /* 0x040fe40003f66270 */
[-C--:B------:R-:W-:Y:S02]  /*2360*/  ISETP.GE.AND P5, PT, R132, R155.reuse, PT ;  /* 0x0000009b8400720c */ /* 0x080fe40003fa6270 */
[----:B------:R-:W-:-:S02]  /*2370*/  ISETP.GE.AND P4, PT, R158, R155, PT ;  /* 0x0000009b9e00720c */ /* 0x000fc40003f86270 */
[----:B------:R-:W-:Y:S02]  /*2380*/  FSEL R132, R126, -INF , !P2 ;  /* 0xff8000007e847808 */ /* 0x000fe40005000000 */
[----:B------:R-:W-:Y:S02]  /*2390*/  FSEL R133, R125, -INF , !P6 ;  /* 0xff8000007d857808 */ /* 0x000fe40007000000 */
[C---:B------:R-:W-:Y:S02]  /*23a0*/  LOP3.LUT R135, R157.reuse, 0x29, RZ, 0xfc, !PT ;  /* 0x000000299d877812 */ /* 0x040fe400078efcff */
[C---:B------:R-:W-:Y:S02]  /*23b0*/  ISETP.GE.AND P2, PT, R124.reuse, R156, PT ;  /* 0x0000009c7c00720c */ /* 0x040fe40003f46270 */
[----:B------:R-:W-:Y:S02]  /*23c0*/  ISETP.GE.AND P6, PT, R124, R155, PT ;  /* 0x0000009b7c00720c */ /* 0x000fe40003fc6270 */
[----:B------:R-:W-:-:S02]  /*23d0*/  LOP3.LUT R124, R157, 0x30, RZ, 0xfc, !PT ;  /* 0x000000309d7c7812 */ /* 0x000fc400078efcff */
[----:B------:R-:W-:Y:S02]  /*23e0*/  FSEL R134, R127, -INF , !P4 ;  /* 0xff8000007f867808 */ /* 0x000fe40006000000 */
[----:B------:R-:W-:Y:S02]  /*23f0*/  FSEL R120, R120, -INF , !P1 ;  /* 0xff80000078787808 */ /* 0x000fe40004800000 */
[C---:B------:R-:W-:Y:S02]  /*2400*/  ISETP.GE.AND P4, PT, R135.reuse, R156, PT ;  /* 0x0000009c8700720c */ /* 0x040fe40003f86270 */
[----:B------:R-:W-:Y:S02]  /*2410*/  ISETP.GE.AND P1, PT, R135, R155, PT ;  /* 0x0000009b8700720c */ /* 0x000fe40003f26270 */
[----:B------:R-:W-:Y:S02]  /*2420*/  FSEL R135, R122, -INF , !P0 ;  /* 0xff8000007a877808 */ /* 0x000fe40004000000 */
[----:B------:R-:W-:-:S02]  /*2430*/  FSEL R121, R121, -INF , !P3 ;  /* 0xff80000079797808 */ /* 0x000fc40005800000 */
[C---:B------:R-:W-:Y:S02]  /*2440*/  ISETP.GE.AND P0, PT, R124.reuse, R156, PT ;  /* 0x0000009c7c00720c */ /* 0x040fe40003f06270 */
[----:B------:R-:W-:Y:S02]  /*2450*/  ISETP.GE.AND P3, PT, R124, R155, PT ;  /* 0x0000009b7c00720c */ /* 0x000fe40003f66270 */
[----:B------:R-:W2:Y:S01]  /*2460*/  LDSM.16.M88.4 R124, [R154+0x2400] ;  /* 0x002400009a7c783b */ /* 0x000ea20000000200 */
[C---:B------:R-:W-:Y:S02]  /*2470*/  LOP3.LUT R144, R157.reuse, 0x31, RZ, 0xfc, !PT ;  /* 0x000000319d907812 */ /* 0x040fe400078efcff */
[----:B------:R-:W-:Y:S01]  /*2480*/  FSEL R122, R116, -INF , !P2 ;  /* 0xff800000747a7808 */ /* 0x000fe20005000000 */
[----:B-1----:R-:W-:Y:S01]  /*2490*/  HMMA.16816.F32 R104, R140, R4, R104 ;  /* 0x000000048c68723c */ /* 0x002fe20000001868 */
[----:B------:R-:W-:Y:S02]  /*24a0*/  LOP3.LUT R116, R157, 0x38, RZ, 0xfc, !PT ;  /* 0x000000389d747812 */ /* 0x000fe400078efcff */
[----:B------:R-:W-:-:S02]  /*24b0*/  FSEL R123, R123, -INF , !P5 ;  /* 0xff8000007b7b7808 */ /* 0x000fc40006800000 */
[CC--:B------:R-:W-:Y:S02]  /*24c0*/  ISETP.GE.AND P5, PT, R144.reuse, R156.reuse, PT ;  /* 0x0000009c9000720c */ /* 0x0c0fe40003fa6270 */
[----:B------:R-:W-:Y:S01]  /*24d0*/  ISETP.GE.AND P2, PT, R144, R155, PT ;  /* 0x0000009b9000720c */ /* 0x000fe20003f46270 */
[----:B------:R-:W-:Y:S01]  /*24e0*/  HMMA.16816.F32 R100, R140, R6, R100 ;  /* 0x000000068c64723c */ /* 0x000fe20000001864 */
[----:B------:R-:W-:Y:S02]  /*24f0*/  FSEL R144, R118, -INF , !P6 ;  /* 0xff80000076907808 */ /* 0x000fe40007000000 */
[----:B------:R-:W-:Y:S02]  /*2500*/  FSEL R145, R117, -INF , !P4 ;  /* 0xff80000075917808 */ /* 0x000fe40006000000 */
[----:B------:R-:W-:Y:S02]  /*2510*/  LOP3.LUT R147, R157, 0x39, RZ, 0xfc, !PT ;  /* 0x000000399d937812 */ /* 0x000fe400078efcff */
[----:B------:R-:W-:-:S02]  /*2520*/  ISETP.GE.AND P6, PT, R116, R156, PT ;  /* 0x0000009c7400720c */ /* 0x000fc40003fc6270 */
[-C--:B------:R-:W-:Y:S02]  /*2530*/  ISETP.GE.AND P4, PT, R116, R155.reuse, PT ;  /* 0x0000009b7400720c */ /* 0x080fe40003f86270 */
[----:B------:R-:W-:Y:S02]  /*2540*/  LOP3.LUT R116, R157, 0x40, RZ, 0xfc, !PT ;  /* 0x000000409d747812 */ /* 0x000fe400078efcff */
[----:B------:R-:W-:Y:S02]  /*2550*/  FSEL R146, R119, -INF , !P1 ;  /* 0xff80000077927808 */ /* 0x000fe40004800000 */
[----:B------:R-:W-:Y:S02]  /*2560*/  FSEL R112, R112, -INF , !P0 ;  /* 0xff80000070707808 */ /* 0x000fe40004000000 */
[C---:B------:R-:W-:Y:S02]  /*2570*/  ISETP.GE.AND P1, PT, R147.reuse, R156, PT ;  /* 0x0000009c9300720c */ /* 0x040fe40003f26270 */
[----:B------:R-:W-:-:S02]  /*2580*/  ISETP.GE.AND P0, PT, R147, R155, PT ;  /* 0x0000009b9300720c */ /* 0x000fc40003f06270 */
[----:B------:R-:W-:Y:S02]  /*2590*/  FSEL R147, R114, -INF , !P3 ;  /* 0xff80000072937808 */ /* 0x000fe40005800000 */
[----:B------:R-:W-:Y:S02]  /*25a0*/  FSEL R113, R113, -INF , !P5 ;  /* 0xff80000071717808 */ /* 0x000fe40006800000 */
[C---:B------:R-:W-:Y:S02]  /*25b0*/  ISETP.GE.AND P3, PT, R116.reuse, R156, PT ;  /* 0x0000009c7400720c */ /* 0x040fe40003f66270 */
[----:B------:R-:W-:Y:S01]  /*25c0*/  ISETP.GE.AND P5, PT, R116, R155, PT ;  /* 0x0000009b7400720c */ /* 0x000fe20003fa6270 */
[----:B--2---:R-:W-:Y:S01]  /*25d0*/  HMMA.16816.F32 R96, R140, R124, R96 ;  /* 0x0000007c8c60723c */ /* 0x004fe20000001860 */
[----:B------:R-:W1:Y:S01]  /*25e0*/  LDSM.16.M88.4 R116, [R154+0x2800] ;  /* 0x002800009a74783b */ /* 0x000e620000000200 */
[----:B------:R-:W-:Y:S02]  /*25f0*/  LOP3.LUT R4, R157, 0x41, RZ, 0xfc, !PT ;  /* 0x000000419d047812 */ /* 0x000fe400078efcff */
[----:B------:R-:W-:-:S02]  /*2600*/  FSEL R115, R115, -INF , !P2 ;  /* 0xff80000073737808 */ /* 0x000fc40005000000 */
[----:B------:R-:W-:Y:S02]  /*2610*/  FSEL R108, R108, -INF , !P6 ;  /* 0xff8000006c6c7808 */ /* 0x000fe40007000000 */
[C---:B------:R-:W-:Y:S01]  /*2620*/  ISETP.GE.AND P2, PT, R4.reuse, R156, PT ;  /* 0x0000009c0400720c */ /* 0x040fe20003f46270 */
[----:B------:R-:W-:Y:S01]  /*2630*/  HMMA.16816.F32 R92, R140, R126, R92 ;  /* 0x0000007e8c5c723c */ /* 0x000fe2000000185c */
[----:B------:R-:W-:Y:S02]  /*2640*/  ISETP.GE.AND P6, PT, R4, R155, PT ;  /* 0x0000009b0400720c */ /* 0x000fe40003fc6270 */
[----:B------:R-:W-:Y:S02]  /*2650*/  LOP3.LUT R4, R157, 0x48, RZ, 0xfc, !PT ;  /* 0x000000489d047812 */ /* 0x000fe400078efcff */
[----:B------:R-:W-:Y:S02]  /*2660*/  FSEL R110, R110, -INF , !P4 ;  /* 0xff8000006e6e7808 */ /* 0x000fe40006000000 */
[----:B------:R-:W-:-:S02]  /*2670*/  FSEL R109, R109, -INF , !P1 ;  /* 0xff8000006d6d7808 */ /* 0x000fc40004800000 */
[C---:B------:R-:W-:Y:S02]  /*2680*/  ISETP.GE.AND P4, PT, R4.reuse, R156, PT ;  /* 0x0000009c0400720c */ /* 0x040fe40003f86270 */
[----:B------:R-:W-:Y:S02]  /*2690*/  ISETP.GE.AND P1, PT, R4, R155, PT ;  /* 0x0000009b0400720c */ /* 0x000fe40003f26270 */
[C---:B------:R-:W-:Y:S02]  /*26a0*/  LOP3.LUT R5, R157.reuse, 0x49, RZ, 0xfc, !PT ;  /* 0x000000499d057812 */ /* 0x040fe400078efcff */
[----:B------:R-:W-:Y:S02]  /*26b0*/  LOP3.LUT R4, R157, 0x50, RZ, 0xfc, !PT ;  /* 0x000000509d047812 */ /* 0x000fe400078efcff */
[----:B------:R-:W-:Y:S02]  /*26c0*/  FSEL R111, R111, -INF , !P0 ;  /* 0xff8000006f6f7808 */ /* 0x000fe40004000000 */
[----:B------:R-:W-:-:S02]  /*26d0*/  LOP3.LUT R124, R157, 0x51, RZ, 0xfc, !PT ;  /* 0x000000519d7c7812 */ /* 0x000fc400078efcff */
[-C--:B------:R-:W-:Y:S02]  /*26e0*/  ISETP.GE.AND P0, PT, R5, R156.reuse, PT ;  /* 0x0000009c0500720c */ /* 0x080fe40003f06270 */
[----:B------:R-:W-:Y:S02]  /*26f0*/  FSEL R104, R104, -INF , !P3 ;  /* 0xff80000068687808 */ /* 0x000fe40005800000 */
[----:B------:R-:W-:Y:S02]  /*2700*/  FSEL R106, R106, -INF , !P5 ;  /* 0xff8000006a6a7808 */ /* 0x000fe40006800000 */
[----:B------:R-:W-:Y:S02]  /*2710*/  FSEL R105, R105, -INF , !P2 ;  /* 0xff80000069697808 */ /* 0x000fe40005000000 */
[----:B------:R-:W-:Y:S02]  /*2720*/  FSEL R114, R100, -INF , !P4 ;  /* 0xff80000064727808 */ /* 0x000fe40006000000 */
[----:B------:R-:W-:Y:S01]  /*2730*/  ISETP.GE.AND P3, PT, R5, R155, PT ;  /* 0x0000009b0500720c */ /* 0x000fe20003f66270 */
[----:B-1----:R-:W-:Y:S01]  /*2740*/  HMMA.16816.F32 R88, R140, R116, R88 ;  /* 0x000000748c58723c */ /* 0x002fe20000001858 */
[----:B------:R-:W-:-:S02]  /*2750*/  ISETP.GE.AND P5, PT, R4, R156, PT ;  /* 0x0000009c0400720c */ /* 0x000fc40003fa6270 */
[-C--:B------:R-:W-:Y:S02]  /*2760*/  ISETP.GE.AND P2, PT, R4, R155.reuse, PT ;  /* 0x0000009b0400720c */ /* 0x080fe40003f46270 */
[----:B------:R-:W-:Y:S01]  /*2770*/  LOP3.LUT R100, R157, 0x58, RZ, 0xfc, !PT ;  /* 0x000000589d647812 */ /* 0x000fe200078efcff */
[----:B------:R-:W1:Y:S01]  /*2780*/  LDSM.16.M88.4 R4, [R154+0x2c00] ;  /* 0x002c00009a04783b */ /* 0x000e620000000200 */
[----:B------:R-:W-:Y:S01]  /*2790*/  FSEL R107, R107, -INF , !P6 ;  /* 0xff8000006b6b7808 */ /* 0x000fe20007000000 */
[----:B------:R-:W-:Y:S01]  /*27a0*/  HMMA.16816.F32 R84, R140, R118, R84 ;  /* 0x000000768c54723c */ /* 0x000fe20000001854 */
[C---:B------:R-:W-:Y:S02]  /*27b0*/  ISETP.GE.AND P6, PT, R124.reuse, R156, PT ;  /* 0x0000009c7c00720c */ /* 0x040fe40003fc6270 */
[----:B------:R-:W-:Y:S02]  /*27c0*/  ISETP.GE.AND P4, PT, R124, R155, PT ;  /* 0x0000009b7c00720c */ /* 0x000fe40003f86270 */
[----:B------:R-:W-:-:S02]  /*27d0*/  FSEL R124, R102, -INF , !P1 ;  /* 0xff800000667c7808 */ /* 0x000fc40004800000 */
[----:B------:R-:W-:Y:S02]  /*27e0*/  FSEL R125, R101, -INF , !P0 ;  /* 0xff800000657d7808 */ /* 0x000fe40004000000 */
[C---:B------:R-:W-:Y:S02]  /*27f0*/  ISETP.GE.AND P1, PT, R100.reuse, R156, PT ;  /* 0x0000009c6400720c */ /* 0x040fe40003f26270 */
[----:B------:R-:W-:Y:S02]  /*2800*/  ISETP.GE.AND P0, PT, R100, R155, PT ;  /* 0x0000009b6400720c */ /* 0x000fe40003f06270 */
[----:B------:R-:W-:Y:S02]  /*2810*/  LOP3.LUT R100, R157, 0x60, RZ, 0xfc, !PT ;  /* 0x000000609d647812 */ /* 0x000fe400078efcff */
[----:B------:R-:W-:Y:S02]  /*2820*/  FSEL R117, R98, -INF , !P2 ;  /* 0xff80000062757808 */ /* 0x000fe40005000000 */
[----:B------:R-:W-:-:S02]  /*2830*/  FSEL R97, R97, -INF , !P6 ;  /* 0xff80000061617808 */ /* 0x000fc40007000000 */
[----:B------:R-:W-:Y:S02]  /*2840*/  FSEL R126, R103, -INF , !P3 ;  /* 0xff800000677e7808 */ /* 0x000fe40005800000 */
[C---:B------:R-:W-:Y:S02]  /*2850*/  ISETP.GE.AND P2, PT, R100.reuse, R156, PT ;  /* 0x0000009c6400720c */ /* 0x040fe40003f46270 */
[----:B------:R-:W-:Y:S02]  /*2860*/  ISETP.GE.AND P6, PT, R100, R155, PT ;  /* 0x0000009b6400720c */ /* 0x000fe40003fc6270 */
[----:B------:R-:W2:Y:S01]  /*2870*/  LDSM.16.M88.4 R100, [R154+0x3000] ;  /* 0x003000009a64783b */ /* 0x000ea20000000200 */
[C---:B------:R-:W-:Y:S02]  /*2880*/  LOP3.LUT R127, R157.reuse, 0x59, RZ, 0xfc, !PT ;  /* 0x000000599d7f7812 */ /* 0x040fe400078efcff */
[----:B------:R-:W-:Y:S02]  /*2890*/  LOP3.LUT R116, R157, 0x61, RZ, 0xfc, !PT ;  /* 0x000000619d747812 */ /* 0x000fe400078efcff */
[----:B------:R-:W-:-:S02]  /*28a0*/  FSEL R98, R92, -INF , !P1 ;  /* 0xff8000005c627808 */ /* 0x000fc40004800000 */
[-C--:B------:R-:W-:Y:S02]  /*28b0*/  ISETP.GE.AND P3, PT, R127, R156.reuse, PT ;  /* 0x0000009c7f00720c */ /* 0x080fe40003f66270 */
[----:B------:R-:W-:Y:S02]  /*28c0*/  FSEL R96, R96, -INF , !P5 ;  /* 0xff80000060607808 */ /* 0x000fe40006800000 */
[----:B------:R-:W-:Y:S02]  /*28d0*/  LOP3.LUT R92, R157, 0x68, RZ, 0xfc, !PT ;  /* 0x000000689d5c7812 */ /* 0x000fe400078efcff */
[----:B------:R-:W-:Y:S01]  /*28e0*/  ISETP.GE.AND P5, PT, R127, R155, PT ;  /* 0x0000009b7f00720c */ /* 0x000fe20003fa6270 */
[----:B-1----:R-:W-:Y:S01]  /*28f0*/  HMMA.16816.F32 R80, R140, R4, R80 ;  /* 0x000000048c50723c */ /* 0x002fe20000001850 */
[----:B------:R-:W-:Y:S02]  /*2900*/  FSEL R99, R99, -INF , !P4 ;  /* 0xff80000063637808 */ /* 0x000fe40006000000 */
[----:B------:R-:W-:-:S02]  /*2910*/  ISETP.GE.AND P4, PT, R116, R156, PT ;  /* 0x0000009c7400720c */ /* 0x000fc40003f86270 */
[-C--:B------:R-:W-:Y:S02]  /*2920*/  ISETP.GE.AND P1, PT, R116, R155.reuse, PT ;  /* 0x0000009b7400720c */ /* 0x080fe40003f26270 */
[----:B------:R-:W-:Y:S01]  /*2930*/  FSEL R116, R94, -INF , !P0 ;  /* 0xff8000005e747808 */ /* 0x000fe20004000000 */
[----:B------:R-:W-:Y:S01]  /*2940*/  HMMA.16816.F32 R76, R140, R6, R76 ;  /* 0x000000068c4c723c */ /* 0x000fe2000000184c */
[----:B------:R-:W-:Y:S02]  /*2950*/  FSEL R118, R93, -INF , !P3 ;  /* 0xff8000005d767808 */ /* 0x000fe40005800000 */
[C---:B------:R-:W-:Y:S02]  /*2960*/  ISETP.GE.AND P0, PT, R92.reuse, R156, PT ;  /* 0x0000009c5c00720c */ /* 0x040fe40003f06270 */
[----:B------:R-:W-:Y:S02]  /*2970*/  ISETP.GE.AND P3, PT, R92, R155, PT ;  /* 0x0000009b5c00720c */ /* 0x000fe40003f66270 */
[----:B------:R-:W-:-:S02]  /*2980*/  FSEL R119, R95, -INF , !P5 ;  /* 0xff8000005f777808 */ /* 0x000fc40006800000 */
[----:B------:R-:W1:Y:S01]  /*2990*/  LDSM.16.M88.4 R92, [R154+0x3400] ;  /* 0x003400009a5c783b */ /* 0x000e620000000200 */
[C---:B------:R-:W-:Y:S02]  /*29a0*/  LOP3.LUT R158, R157.reuse, 0x69, RZ, 0xfc, !PT ;  /* 0x000000699d9e7812 */ /* 0x040fe400078efcff */
[----:B------:R-:W-:Y:S02]  /*29b0*/  LOP3.LUT R4, R157, 0x71, RZ, 0xfc, !PT ;  /* 0x000000719d047812 */ /* 0x000fe400078efcff */
[----:B------:R-:W-:Y:S02]  /*29c0*/  FSEL R91, R91, -INF , !P1 ;  /* 0xff8000005b5b7808 */ /* 0x000fe40004800000 */
[----:B------:R-:W-:Y:S02]  /*29d0*/  FSEL R84, R84, -INF , !P0 ;  /* 0xff80000054547808 */ /* 0x000fe40004000000 */
[-C--:B------:R-:W-:Y:S01]  /*29e0*/  ISETP.GE.AND P5, PT, R158, R156.reuse, PT ;  /* 0x0000009c9e00720c */ /* 0x080fe20003fa6270 */
[----:B--2---:R-:W-:Y:S01]  /*29f0*/  HMMA.16816.F32 R72, R140, R100, R72 ;  /* 0x000000648c48723c */ /* 0x004fe20000001848 */
[----:B------:R-:W-:-:S02]  /*2a00*/  ISETP.GE.AND P1, PT, R4, R156, PT ;  /* 0x0000009c0400720c */ /* 0x000fc40003f26270 */
[----:B------:R-:W-:Y:S02]  /*2a10*/  ISETP.GE.AND P0, PT, R4, R155, PT ;  /* 0x0000009b0400720c */ /* 0x000fe40003f06270 */
[----:B------:R-:W-:Y:S02]  /*2a20*/  FSEL R127, R88, -INF , !P2 ;  /* 0xff800000587f7808 */ /* 0x000fe40005000000 */
[C---:B------:R-:W-:Y:S01]  /*2a30*/  LOP3.LUT R4, R157.reuse, 0x78, RZ, 0xfc, !PT ;  /* 0x000000789d047812 */ /* 0x040fe200078efcff */
[----:B------:R-:W-:Y:S01]  /*2a40*/  HMMA.16816.F32 R68, R140, R102, R68 ;  /* 0x000000668c44723c */ /* 0x000fe20000001844 */
[----:B------:R-:W-:Y:S02]  /*2a50*/  LOP3.LUT R88, R157, 0x70, RZ, 0xfc, !PT ;  /* 0x000000709d587812 */ /* 0x000fe400078efcff */
[----:B------:R-:W-:Y:S02]  /*2a60*/  FSEL R86, R86, -INF , !P3 ;  /* 0xff80000056567808 */ /* 0x000fe40005800000 */
[----:B------:R-:W-:-:S02]  /*2a70*/  FSEL R85, R85, -INF , !P5 ;  /* 0xff80000055557808 */ /* 0x000fc40006800000 */
[-C--:B------:R-:W-:Y:S02]  /*2a80*/  ISETP.GE.AND P2, PT, R158, R155.reuse, PT ;  /* 0x0000009b9e00720c */ /* 0x080fe40003f46270 */
[----:B------:R-:W-:Y:S02]  /*2a90*/  FSEL R90, R90, -INF , !P6 ;  /* 0xff8000005a5a7808 */ /* 0x000fe40007000000 */
[----:B------:R-:W-:Y:S02]  /*2aa0*/  FSEL R89, R89, -INF , !P4 ;  /* 0xff80000059597808 */ /* 0x000fe40006000000 */
[CC--:B------:R-:W-:Y:S02]  /*2ab0*/  ISETP.GE.AND P3, PT, R4.reuse, R156.reuse, PT ;  /* 0x0000009c0400720c */ /* 0x0c0fe40003f66270 */
[----:B------:R-:W-:Y:S02]  /*2ac0*/  ISETP.GE.AND P5, PT, R4, R155, PT ;  /* 0x0000009b0400720c */ /* 0x000fe40003fa6270 */
[----:B------:R-:W-:-:S02]  /*2ad0*/  ISETP.GE.AND P6, PT, R88, R156, PT ;  /* 0x0000009c5800720c */ /* 0x000fc40003fc6270 */
[----:B------:R-:W-:Y:S02]  /*2ae0*/  ISETP.GE.AND P4, PT, R88, R155, PT ;  /* 0x0000009b5800720c */ /* 0x000fe40003f86270 */
[C---:B------:R-:W-:Y:S01]  /*2af0*/  LOP3.LUT R5, R157.reuse, 0x79, RZ, 0xfc, !PT ;  /* 0x000000799d057812 */ /* 0x040fe200078efcff */
[C---:B-1----:R-:W-:Y:S01]  /*2b00*/  HMMA.16816.F32 R64, R140.reuse, R92, R64 ;  /* 0x0000005c8c40723c */ /* 0x042fe20000001840 */
[----:B------:R-:W-:Y:S02]  /*2b10*/  LOP3.LUT R4, R157, 0x80, RZ, 0xfc, !PT ;  /* 0x000000809d047812 */ /* 0x000fe400078efcff */
[----:B------:R-:W-:Y:S02]  /*2b20*/  FSEL R87, R87, -INF , !P2 ;  /* 0xff80000057577808 */ /* 0x000fe40005000000 */
[----:B------:R-:W-:Y:S02]  /*2b30*/  LOP3.LUT R100, R157, 0x81, RZ, 0xfc, !PT ;  /* 0x000000819d647812 */ /* 0x000fe400078efcff */
[----:B------:R-:W-:Y:S01]  /*2b40*/  ISETP.GE.AND P2, PT, R5, R156, PT ;  /* 0x0000009c0500720c */ /* 0x000fe20003f46270 */
[----:B------:R-:W-:Y:S01]  /*2b50*/  HMMA.16816.F32 R60, R140, R94, R60 ;  /* 0x0000005e8c3c723c */ /* 0x000fe2000000183c */
[----:B------:R-:W-:-:S02]  /*2b60*/  FSEL R80, R80, -INF , !P6 ;  /* 0xff80000050507808 */ /* 0x000fc40007000000 */
[----:B------:R-:W-:Y:S02]  /*2b70*/  FSEL R82, R82, -INF , !P4 ;  /* 0xff80000052527808 */ /* 0x000fe40006000000 */
[----:B------:R-:W-:Y:S02]  /*2b80*/  FSEL R81, R81, -INF , !P1 ;  /* 0xff80000051517808 */ /* 0x000fe40004800000 */
[----:B------:R-:W-:Y:S02]  /*2b90*/  FSEL R88, R76, -INF , !P3 ;  /* 0xff8000004c587808 */ /* 0x000fe40005800000 */
[-C--:B------:R-:W-:Y:S02]  /*2ba0*/  ISETP.GE.AND P6, PT, R5, R155.reuse, PT ;  /* 0x0000009b0500720c */ /* 0x080fe40003fc6270 */
[C---:B------:R-:W-:Y:S02]  /*2bb0*/  ISETP.GE.AND P4, PT, R4.reuse, R156, PT ;  /* 0x0000009c0400720c */ /* 0x040fe40003f86270 */
[----:B------:R-:W-:-:S02]  /*2bc0*/  ISETP.GE.AND P1, PT, R4, R155, PT ;  /* 0x0000009b0400720c */ /* 0x000fc40003f26270 */
[----:B------:R-:W-:Y:S01]  /*2bd0*/  LOP3.LUT R76, R157, 0x88, RZ, 0xfc, !PT ;  /* 0x000000889d4c7812 */ /* 0x000fe200078efcff */
[----:B------:R-:W1:Y:S01]  /*2be0*/  LDSM.16.M88.4 R4, [R154+0x3800] ;  /* 0x003800009a04783b */ /* 0x000e620000000200 */
[----:B------:R-:W-:Y:S02]  /*2bf0*/  FSEL R83, R83, -INF , !P0 ;  /* 0xff80000053537808 */ /* 0x000fe40004000000 */
[C---:B------:R-:W-:Y:S02]  /*2c00*/  ISETP.GE.AND P0, PT, R100.reuse, R156, PT ;  /* 0x0000009c6400720c */ /* 0x040fe40003f06270 */
[----:B------:R-:W-:Y:S02]  /*2c10*/  ISETP.GE.AND P3, PT, R100, R155, PT ;  /* 0x0000009b6400720c */ /* 0x000fe40003f66270 */
        /* <DEDUP_REMOVED lines=8> */
[CC--:B------:R-:W-:Y:S02]  /*2ca0*/  ISETP.GE.AND P1, PT, R76.reuse, R156.reuse, PT ;  /* 0x0000009c4c00720c */ /* 0x0c0fe40003f26270 */
[----:B------:R-:W-:Y:S02]  /*2cb0*/  ISETP.GE.AND P0, PT, R76, R155, PT ;  /* 0x0000009b4c00720c */ /* 0x000fe40003f06270 */
[----:B------:R-:W2:Y:S01]  /*2cc0*/  LDSM.16.M88.4 R76, [R154+0x3c00] ;  /* 0x003c00009a4c783b */ /* 0x000ea20000000200 */
[C---:B------:R-:W-:Y:S02]  /*2cd0*/  LOP3.LUT R103, R157.reuse, 0x89, RZ, 0xfc, !PT ;  /* 0x000000899d677812 */ /* 0x040fe400078efcff */
[----:B------:R-:W-:Y:S02]  /*2ce0*/  LOP3.LUT R92, R157, 0x91, RZ, 0xfc, !PT ;  /* 0x000000919d5c7812 */ /* 0x000fe400078efcff */
[----:B------:R-:W-:Y:S02]  /*2cf0*/  FSEL R74, R68, -INF , !P5 ;  /* 0xff800000444a7808 */ /* 0x000fe40006800000 */
[----:B------:R-:W-:-:S02]  /*2d00*/  ISETP.GE.AND P6, PT, R103, R156, PT ;  /* 0x0000009c6700720c */ /* 0x000fc40003fc6270 */
[----:B------:R-:W-:Y:S02]  /*2d10*/  FSEL R72, R72, -INF , !P4 ;  /* 0xff80000048487808 */ /* 0x000fe40006000000 */
[----:B------:R-:W-:Y:S02]  /*2d20*/  LOP3.LUT R68, R157, 0x98, RZ, 0xfc, !PT ;  /* 0x000000989d447812 */ /* 0x000fe400078efcff */
[-C--:B------:R-:W-:Y:S01]  /*2d30*/  ISETP.GE.AND P4, PT, R103, R155.reuse, PT ;  /* 0x0000009b6700720c */ /* 0x080fe20003f86270 */
[----:B-1----:R-:W-:Y:S01]  /*2d40*/  HMMA.16816.F32 R56, R140, R4, R56 ;  /* 0x000000048c38723c */ /* 0x002fe20000001838 */
[----:B------:R-:W-:Y:S02]  /*2d50*/  FSEL R75, R75, -INF , !P3 ;  /* 0xff8000004b4b7808 */ /* 0x000fe40005800000 */
[C---:B------:R-:W-:Y:S02]  /*2d60*/  ISETP.GE.AND P3, PT, R92.reuse, R156, PT ;  /* 0x0000009c5c00720c */ /* 0x040fe40003f66270 */
[----:B------:R-:W-:-:S02]  /*2d70*/  ISETP.GE.AND P5, PT, R92, R155, PT ;  /* 0x0000009b5c00720c */ /* 0x000fc40003fa6270 */
[----:B------:R-:W-:Y:S01]  /*2d80*/  FSEL R92, R70, -INF , !P2 ;  /* 0xff800000465c7808 */ /* 0x000fe20005000000 */
[----:B------:R-:W-:Y:S01]  /*2d90*/  HMMA.16816.F32 R52, R140, R6, R52 ;  /* 0x000000068c34723c */ /* 0x000fe20000001834 */
[----:B------:R-:W-:Y:S02]  /*2da0*/  FSEL R94, R69, -INF , !P6 ;  /* 0xff800000455e7808 */ /* 0x000fe40007000000 */
[C---:B------:R-:W-:Y:S02]  /*2db0*/  ISETP.GE.AND P2, PT, R68.reuse, R156, PT ;  /* 0x0000009c4400720c */ /* 0x040fe40003f46270 */
[----:B------:R-:W-:Y:S02]  /*2dc0*/  ISETP.GE.AND P6, PT, R68, R155, PT ;  /* 0x0000009b4400720c */ /* 0x000fe40003fc6270 */
[----:B------:R-:W-:Y:S02]  /*2dd0*/  FSEL R95, R71, -INF , !P4 ;  /* 0xff800000475f7808 */ /* 0x000fe40006000000 */
[----:B------:R-:W1:Y:S01]  /*2de0*/  LDSM.16.M88.4 R68, [R154+0x4000] ;  /* 0x004000009a44783b */ /* 0x000e620000000200 */
[----:B------:R-:W-:-:S02]  /*2df0*/  LOP3.LUT R158, R157, 0x99, RZ, 0xfc, !PT ;  /* 0x000000999d9e7812 */ /* 0x000fc400078efcff */
[----:B------:R-:W-:Y:S02]  /*2e00*/  LOP3.LUT R4, R157, 0xa1, RZ, 0xfc, !PT ;  /* 0x000000a19d047812 */ /* 0x000fe400078efcff */
[----:B------:R-:W-:Y:S02]  /*2e10*/  FSEL R67, R67, -INF , !P5 ;  /* 0xff80000043437808 */ /* 0x000fe40006800000 */
[----:B------:R-:W-:Y:S02]  /*2e20*/  FSEL R60, R60, -INF , !P2 ;  /* 0xff8000003c3c7808 */ /* 0x000fe40005000000 */
[-C--:B------:R-:W-:Y:S01]  /*2e30*/  ISETP.GE.AND P4, PT, R158, R156.reuse, PT ;  /* 0x0000009c9e00720c */ /* 0x080fe20003f86270 */
[----:B--2---:R-:W-:Y:S01]  /*2e40*/  HMMA.16816.F32 R48, R140, R76, R48 ;  /* 0x0000004c8c30723c */ /* 0x004fe20000001830 */
[C---:B------:R-:W-:Y:S02]  /*2e50*/  ISETP.GE.AND P5, PT, R4.reuse, R156, PT ;  /* 0x0000009c0400720c */ /* 0x040fe40003fa6270 */
[----:B------:R-:W-:-:S02]  /*2e60*/  ISETP.GE.AND P2, PT, R4, R155, PT ;  /* 0x0000009b0400720c */ /* 0x000fc40003f46270 */
[----:B------:R-:W-:Y:S02]  /*2e70*/  FSEL R103, R64, -INF , !P1 ;  /* 0xff80000040677808 */ /* 0x000fe40004800000 */
[C---:B------:R-:W-:Y:S01]  /*2e80*/  LOP3.LUT R4, R157.reuse, 0xa8, RZ, 0xfc, !PT ;  /* 0x000000a89d047812 */ /* 0x040fe200078efcff */
[----:B------:R-:W-:Y:S01]  /*2e90*/  HMMA.16816.F32 R44, R140, R78, R44 ;  /* 0x0000004e8c2c723c */ /* 0x000fe2000000182c */
[----:B------:R-:W-:Y:S02]  /*2ea0*/  LOP3.LUT R64, R157, 0xa0, RZ, 0xfc, !PT ;  /* 0x000000a09d407812 */ /* 0x000fe400078efcff */
[----:B------:R-:W-:Y:S02]  /*2eb0*/  FSEL R62, R62, -INF , !P6 ;  /* 0xff8000003e3e7808 */ /* 0x000fe40007000000 */
[----:B------:R-:W-:Y:S02]  /*2ec0*/  FSEL R61, R61, -INF , !P4 ;  /* 0xff8000003d3d7808 */ /* 0x000fe40006000000 */
[----:B------:R-:W-:-:S02]  /*2ed0*/  ISETP.GE.AND P1, PT, R158, R155, PT ;  /* 0x0000009b9e00720c */ /* 0x000fc40003f26270 */
[----:B------:R-:W-:Y:S02]  /*2ee0*/  FSEL R66, R66, -INF , !P0 ;  /* 0xff80000042427808 */ /* 0x000fe40004000000 */
[----:B------:R-:W-:Y:S02]  /*2ef0*/  FSEL R65, R65, -INF , !P3 ;  /* 0xff80000041417808 */ /* 0x000fe40005800000 */
[CC--:B------:R-:W-:Y:S02]  /*2f00*/  ISETP.GE.AND P6, PT, R4.reuse, R156.reuse, PT ;  /* 0x0000009c0400720c */ /* 0x0c0fe40003fc6270 */
[-C--:B------:R-:W-:Y:S02]  /*2f10*/  ISETP.GE.AND P4, PT, R4, R155.reuse, PT ;  /* 0x0000009b0400720c */ /* 0x080fe40003f86270 */
[C---:B------:R-:W-:Y:S02]  /*2f20*/  ISETP.GE.AND P0, PT, R64.reuse, R156, PT ;  /* 0x0000009c4000720c */ /* 0x040fe40003f06270 */
[----:B------:R-:W-:-:S02]  /*2f30*/  ISETP.GE.AND P3, PT, R64, R155, PT ;  /* 0x0000009b4000720c */ /* 0x000fc40003f66270 */
        /* <DEDUP_REMOVED lines=29> */
[C---:B------:R-:W-:Y:S01]  /*3110*/  LOP3.LUT R79, R157.reuse, 0xb9, RZ, 0xfc, !PT ;  /* 0x000000b99d4f7812 */ /* 0x040fe200078efcff */
[----:B------:R-:W2:Y:S01]  /*3120*/  LDSM.16.M88.4 R52, [R154+0x4800] ;  /* 0x004800009a34783b */ /* 0x000ea20000000200 */
        /* <DEDUP_REMOVED lines=16> */
[----:B------:R1:W3:Y:S01]  /*3230*/  LDSM.16.M88.4 R44, [R154+0x4c00] ;  /* 0x004c00009a2c783b */ /* 0x0002e20000000200 */
[----:B------:R-:W-:Y:S01]  /*3240*/  FSEL R79, R40, -INF , !P5 ;  /* 0xff800000284f7808 */ /* 0x000fe20006800000 */
[----:B------:R-:W-:-:S04]  /*3250*/  DEPBAR.LE SB0, 0x0 ;  /* 0x000080000000791a */ /* 0x000fc80000000000 */
[C---:B------:R-:W-:Y:S02]  /*3260*/  LOP3.LUT R40, R157.reuse, 0xd0, RZ, 0xfc, !PT ;  /* 0x000000d09d287812 */ /* 0x040fe400078efcff */
[C---:B------:R-:W-:Y:S02]  /*3270*/  LOP3.LUT R158, R157.reuse, 0xc9, RZ, 0xfc, !PT ;  /* 0x000000c99d9e7812 */ /* 0x040fe400078efcff */
[----:B------:R-:W-:Y:S01]  /*3280*/  LOP3.LUT R4, R157, 0xd1, RZ, 0xfc, !PT ;  /* 0x000000d19d047812 */ /* 0x000fe200078efcff */
[----:B--2---:R-:W-:Y:S01]  /*3290*/  HMMA.16816.F32 R24, R140, R52, R24 ;  /* 0x000000348c18723c */ /* 0x004fe20000001818 */
[----:B------:R-:W-:Y:S02]  /*32a0*/  FSEL R42, R42, -INF , !P2 ;  /* 0xff8000002a2a7808 */ /* 0x000fe40005000000 */
[----:B------:R-:W-:Y:S02]  /*32b0*/  FSEL R41, R41, -INF , !P6 ;  /* 0xff80000029297808 */ /* 0x000fe40007000000 */
[----:B------:R-:W-:-:S02]  /*32c0*/  ISETP.GE.AND P2, PT, R40, R156, PT ;  /* 0x0000009c2800720c */ /* 0x000fc40003f46270 */
[-C--:B------:R-:W-:Y:S01]  /*32d0*/  ISETP.GE.AND P6, PT, R40, R155.reuse, PT ;  /* 0x0000009b2800720c */ /* 0x080fe20003fc6270 */
[----:B------:R-:W-:Y:S01]  /*32e0*/  HMMA.16816.F32 R20, R140, R54, R20 ;  /* 0x000000368c14723c */ /* 0x000fe20000001814 */
[----:B------:R-:W-:Y:S02]  /*32f0*/  FSEL R43, R43, -INF , !P4 ;  /* 0xff8000002b2b7808 */ /* 0x000fe40006000000 */
[----:B------:R-:W-:Y:S02]  /*3300*/  FSEL R40, R36, -INF , !P1 ;  /* 0xff80000024287808 */ /* 0x000fe40004800000 */
[CC--:B------:R-:W-:Y:S02]  /*3310*/  ISETP.GE.AND P3, PT, R158.reuse, R156.reuse, PT ;  /* 0x0000009c9e00720c */ /* 0x0c0fe40003f66270 */
[----:B------:R-:W-:Y:S02]  /*3320*/  ISETP.GE.AND P5, PT, R158, R155, PT ;  /* 0x0000009b9e00720c */ /* 0x000fe40003fa6270 */
[----:B------:R-:W-:-:S02]  /*3330*/  ISETP.GE.AND P4, PT, R4, R156, PT ;  /* 0x0000009c0400720c */ /* 0x000fc40003f86270 */
[----:B------:R-:W-:Y:S02]  /*3340*/  ISETP.GE.AND P1, PT, R4, R155, PT ;  /* 0x0000009b0400720c */ /* 0x000fe40003f26270 */
[C---:B------:R-:W-:Y:S02]  /*3350*/  LOP3.LUT R4, R157.reuse, 0xd8, RZ, 0xfc, !PT ;  /* 0x000000d89d047812 */ /* 0x040fe400078efcff */
[----:B------:R-:W-:Y:S02]  /*3360*/  LOP3.LUT R5, R157, 0xd9, RZ, 0xfc, !PT ;  /* 0x000000d99d057812 */ /* 0x000fe400078efcff */
[----:B------:R-:W-:Y:S02]  /*3370*/  FSEL R158, R38, -INF , !P0 ;  /* 0xff800000269e7808 */ /* 0x000fe40004000000 */
[----:B------:R-:W-:Y:S02]  /*3380*/  FSEL R160, R37, -INF , !P3 ;  /* 0xff80000025a07808 */ /* 0x000fe40005800000 */
[----:B-1----:R-:W-:Y:S01]  /*3390*/  FSEL R154, R39, -INF , !P5 ;  /* 0xff800000279a7808 */ /* 0x002fe20006800000 */
[----:B---3--:R-:W-:Y:S01]  /*33a0*/  HMMA.16816.F32 R16, R140, R44, R16 ;  /* 0x0000002c8c10723c */ /* 0x008fe20000001810 */
[----:B------:R-:W-:-:S02]  /*33b0*/  FSEL R161, R32, -INF , !P2 ;  /* 0xff80000020a17808 */ /* 0x000fc40005000000 */
[CC--:B------:R-:W-:Y:S02]  /*33c0*/  ISETP.GE.AND P0, PT, R4.reuse, R156.reuse, PT ;  /* 0x0000009c0400720c */ /* 0x0c0fe40003f06270 */
[-C--:B------:R-:W-:Y:S02]  /*33d0*/  ISETP.GE.AND P3, PT, R4, R155.reuse, PT ;  /* 0x0000009b0400720c */ /* 0x080fe40003f66270 */
[C---:B------:R-:W-:Y:S01]  /*33e0*/  ISETP.GE.AND P5, PT, R5.reuse, R156, PT ;  /* 0x0000009c0500720c */ /* 0x040fe20003fa6270 */
[----:B------:R-:W-:Y:S01]  /*33f0*/  HMMA.16816.F32 R12, R140, R46, R12 ;  /* 0x0000002e8c0c723c */ /* 0x000fe2000000180c */
[----:B------:R-:W-:Y:S02]  /*3400*/  ISETP.GE.AND P2, PT, R5, R155, PT ;  /* 0x0000009b0500720c */ /* 0x000fe40003f46270 */
[C---:B------:R-:W-:Y:S02]  /*3410*/  LOP3.LUT R4, R157.reuse, 0xe0, RZ, 0xfc, !PT ;  /* 0x000000e09d047812 */ /* 0x040fe400078efcff */
[----:B------:R-:W-:-:S02]  /*3420*/  LOP3.LUT R5, R157, 0xe1, RZ, 0xfc, !PT ;  /* 0x000000e19d057812 */ /* 0x000fc400078efcff */
[----:B------:R-:W-:Y:S02]  /*3430*/  FSEL R53, R34, -INF , !P6 ;  /* 0xff80000022357808 */ /* 0x000fe40007000000 */
[----:B------:R-:W-:Y:S02]  /*3440*/  FSEL R162, R35, -INF , !P1 ;  /* 0xff80000023a27808 */ /* 0x000fe40004800000 */
[----:B------:R-:W-:Y:S01]  /*3450*/  FSEL R163, R28, -INF , !P0 ;  /* 0xff8000001ca37808 */ /* 0x000fe20004000000 */
[----:B------:R-:W-:Y:S01]  /*3460*/  BAR.SYNC.DEFER_BLOCKING 0x0 ;  /* 0x0000000000007b1d */ /* 0x000fe20000010000 */
[-C--:B------:R-:W-:Y:S02]  /*3470*/  ISETP.GE.AND P6, PT, R4, R156.reuse, PT ;  /* 0x0000009c0400720c */ /* 0x080fe40003fc6270 */
[C---:B------:R-:W-:Y:S02]  /*3480*/  ISETP.GE.AND P1, PT, R5.reuse, R156, PT ;  /* 0x0000009c0500720c */ /* 0x040fe40003f26270 */
[----:B------:R-:W-:-:S02]  /*3490*/  ISETP.GE.AND P0, PT, R5, R155, PT ;  /* 0x0000009b0500720c */ /* 0x000fc40003f06270 */
[----:B------:R-:W-:Y:S02]  /*34a0*/  LOP3.LUT R5, R157, 0xe9, RZ, 0xfc, !PT ;  /* 0x000000e99d057812 */ /* 0x000fe400078efcff */
[----:B------:R-:W-:Y:S02]  /*34b0*/  FSEL R164, R31, -INF , !P2 ;  /* 0xff8000001fa47808 */ /* 0x000fe40005000000 */
[----:B------:R-:W-:Y:S02]  /*34c0*/  FSEL R165, R24, -INF , !P6 ;  /* 0xff80000018a57808 */ /* 0x000fe40007000000 */
[----:B------:R-:W-:Y:S02]  /*34d0*/  FSEL R52, R33, -INF , !P4 ;  /* 0xff80000021347808 */ /* 0x000fe40006000000 */
[C---:B------:R-:W-:Y:S02]  /*34e0*/  ISETP.GE.AND P2, PT, R5.reuse, R156, PT ;  /* 0x0000009c0500720c */ /* 0x040fe40003f46270 */
[----:B------:R-:W-:-:S02]  /*34f0*/  ISETP.GE.AND P6, PT, R5, R155, PT ;  /* 0x0000009b0500720c */ /* 0x000fc40003fc6270 */
[----:B------:R-:W-:Y:S02]  /*3500*/  ISETP.GE.AND P4, PT, R4, R155, PT ;  /* 0x0000009b0400720c */ /* 0x000fe40003f86270 */
[C---:B------:R-:W-:Y:S02]  /*3510*/  LOP3.LUT R5, R157.reuse, 0xf1, RZ, 0xfc, !PT ;  /* 0x000000f19d057812 */ /* 0x040fe400078efcff */
[----:B------:R-:W-:Y:S02]  /*3520*/  LOP3.LUT R4, R157, 0xe8, RZ, 0xfc, !PT ;  /* 0x000000e89d047812 */ /* 0x000fe400078efcff */
[----:B------:R-:W-:Y:S02]  /*3530*/  FSEL R166, R27, -INF , !P0 ;  /* 0xff8000001ba67808 */ /* 0x000fe40004000000 */
[----:B------:R-:W-:Y:S02]  /*3540*/  FSEL R55, R30, -INF , !P3 ;  /* 0xff8000001e377808 */ /* 0x000fe40005800000 */
[----:B------:R-:W-:-:S02]  /*3550*/  FSEL R54, R29, -INF , !P5 ;  /* 0xff8000001d367808 */ /* 0x000fc40006800000 */
[-C--:B------:R-:W-:Y:S02]  /*3560*/  ISETP.GE.AND P0, PT, R5, R156.reuse, PT ;  /* 0x0000009c0500720c */ /* 0x080fe40003f06270 */
[C---:B------:R-:W-:Y:S02]  /*3570*/  ISETP.GE.AND P3, PT, R4.reuse, R156, PT ;  /* 0x0000009c0400720c */ /* 0x040fe40003f66270 */
[----:B------:R-:W-:Y:S02]  /*3580*/  ISETP.GE.AND P5, PT, R4, R155, PT ;  /* 0x0000009b0400720c */ /* 0x000fe40003fa6270 */
[----:B------:R-:W-:Y:S02]  /*3590*/  LOP3.LUT R4, R157, 0xf0, RZ, 0xfc, !PT ;  /* 0x000000f09d047812 */ /* 0x000fe400078efcff */
[----:B------:R-:W-:Y:S02]  /*35a0*/  FSEL R142, R17, -INF , !P0 ;  /* 0xff800000118e7808 */ /* 0x000fe40004000000 */
[----:B------:R-:W-:-:S02]  /*35b0*/  FSEL R45, R26, -INF , !P4 ;  /* 0xff8000001a2d7808 */ /* 0x000fc40006000000 */
[----:B------:R-:W-:Y:S02]  /*35c0*/  FSEL R44, R25, -INF , !P1 ;  /* 0xff800000192c7808 */ /* 0x000fe40004800000 */
[----:B------:R-:W-:Y:S02]  /*35d0*/  ISETP.GT.AND P0, PT, R219, R212, PT ;  /* 0x000000d4db00720c */ /* 0x000fe40003f04270 */
[C---:B------:R-:W-:Y:S02]  /*35e0*/  ISETP.GE.AND P4, PT, R4.reuse, R156, PT ;  /* 0x0000009c0400720c */ /* 0x040fe40003f86270 */
[----:B------:R-:W-:Y:S02]  /*35f0*/  ISETP.GE.AND P1, PT, R4, R155, PT ;  /* 0x0000009b0400720c */ /* 0x000fe40003f26270 */
[----:B------:R-:W-:Y:S02]  /*3600*/  LOP3.LUT R4, R157, 0xf8, RZ, 0xfc, !PT ;  /* 0x000000f89d047812 */ /* 0x000fe400078efcff */
        /* <DEDUP_REMOVED lines=8> */
[----:B------:R-:W-:Y:S02]  /*3690*/  FSEL R143, R18, -INF , !P1 ;  /* 0xff800000128f7808 */ /* 0x000fe40004800000 */
[-C--:B------:R-:W-:Y:S02]  /*36a0*/  ISETP.GE.AND P3, PT, R5, R155.reuse, PT ;  /* 0x0000009b0500720c */ /* 0x080fe40003f66270 */
[-C--:B------:R-:W-:Y:S02]  /*36b0*/  ISETP.GE.AND P6, PT, R157, R156.reuse, PT ;  /* 0x0000009c9d00720c */ /* 0x080fe40003fc6270 */
[C---:B------:R-:W-:Y:S02]  /*36c0*/  ISETP.GE.AND P4, PT, R4.reuse, R156, PT ;  /* 0x0000009c0400720c */ /* 0x040fe40003f86270 */
[----:B------:R-:W-:-:S02]  /*36d0*/  ISETP.GE.AND P1, PT, R4, R155, PT ;  /* 0x0000009b0400720c */ /* 0x000fc40003f26270 */
[----:B------:R-:W-:Y:S02]  /*36e0*/  FSEL R8, R8, -INF , !P6 ;  /* 0xff80000008087808 */ /* 0x000fe40007000000 */
        /* <DEDUP_REMOVED lines=19> */
.L_x_1367:
[----:B------:R-:W1:Y:S01]  /*3820*/  LDC R6, c[0x0][0x4f0] ;  /* 0x00013c00ff067b82 */ /* 0x000e620000000800 */
[----:B------:R-:W-:Y:S02]  /*3830*/  IADD3 R17, PT, PT, R227, -0x100, RZ ;  /* 0xffffff00e3117810 */ /* 0x000fe40007ffe0ff */
        /* <DEDUP_REMOVED lines=56> */
.L_x_1368:
        /* <DEDUP_REMOVED lines=27> */
.L_x_1366:
        /* <DEDUP_REMOVED lines=66> */
[----:B------:R-:W2:Y:S01]  /*4190*/  SHFL.BFLY PT, R7, R6, 0x2, 0x1f ;  /* 0x0c401f0006077f89 */ /* 0x000ea200000e0000 */
[----:B------:R-:W-:-:S02]  /*41a0*/  IADD3 R151, PT, PT, R151, -0x2, RZ ;  /* 0xfffffffe97977810 */ /* 0x000fc40007ffe0ff */
[----:B------:R-:W-:Y:S01]  /*41b0*/  IADD3 R152, PT, PT, R152, R209, RZ ;  /* 0x000000d198987210 */ /* 0x000fe20007ffe0ff */
[----:B------:R-:W3:Y:S01]  /*41c0*/  SHFL.BFLY PT, R5, R4, 0x2, 0x1f ;  /* 0x0c401f0004057f89 */ /* 0x000ee200000e0000 */
[----:B--2---:R-:W-:Y:S02]  /*41d0*/  FMNMX.FTZ R7, R6, R7, !PT ;  /* 0x0000000706077209 */ /* 0x004fe40007810000 */
        /* <DEDUP_REMOVED lines=15> */
[----:B------:R2:W-:Y:S01]  /*42d0*/  MUFU.EX2 R136, R9 ;  /* 0x0000000900887308 */ /* 0x0005e20000000800 */
        /* <DEDUP_REMOVED lines=9> */
[----:B------:R3:W-:Y:S01]  /*4370*/  MUFU.EX2 R138, R12 ;  /* 0x0000000c008a7308 */ /* 0x0007e20000000800 */
[--C-:B------:R-:W-:Y:S01]  /*4380*/  FFMA.FTZ R28, R133, UR4, -R149.reuse ;  /* 0x00000004851c7c23 */ /* 0x100fe20008010895 */
[--C-:B------:R-:W-:Y:S01]  /*4390*/  FFMA.FTZ R32, R130, UR4, -R148.reuse ;  /* 0x0000000482207c23 */ /* 0x100fe20008010894 */
[--C-:B------:R-:W-:Y:S01]  /*43a0*/  FFMA.FTZ R34, R131, UR4, -R148.reuse ;  /* 0x0000000483227c23 */ /* 0x100fe20008010894 */
[----:B--2---:R-:W2:Y:S01]  /*43b0*/  LDSM.16.MT88.4 R8, [R152+0x5000] ;  /* 0x005000009808783b */ /* 0x004ea20000004200 */
[----:B------:R-:W4:Y:S01]  /*43c0*/  MUFU.EX2 R153, R153 ;  /* 0x0000009900997308 */ /* 0x000f220000000800 */
[--C-:B------:R-:W-:Y:S01]  /*43d0*/  FFMA.FTZ R33, R132, UR4, -R148.reuse ;  /* 0x0000000484217c23 */ /* 0x100fe20008010894 */
[--C-:B------:R-:W-:Y:S01]  /*43e0*/  FFMA.FTZ R36, R135, UR4, -R148.reuse ;  /* 0x0000000487247c23 */ /* 0x100fe20008010894 */
[--C-:B------:R-:W-:Y:S01]  /*43f0*/  FFMA.FTZ R120, R120, UR4, -R149.reuse ;  /* 0x0000000478787c23 */ /* 0x100fe20008010895 */
[----:B------:R-:W-:Y:S01]  /*4400*/  MUFU.EX2 R170, R170 ;  /* 0x000000aa00aa7308 */ /* 0x000fe20000000800 */
[--C-:B------:R-:W-:Y:S01]  /*4410*/  FFMA.FTZ R121, R121, UR4, -R149.reuse ;  /* 0x0000000479797c23 */ /* 0x100fe20008010895 */
[--C-:B------:R-:W-:Y:S01]  /*4420*/  FFMA.FTZ R122, R122, UR4, -R149.reuse ;  /* 0x000000047a7a7c23 */ /* 0x100fe20008010895 */
[--C-:B------:R-:W-:Y:S01]  /*4430*/  FFMA.FTZ R145, R145, UR4, -R149.reuse ;  /* 0x0000000491917c23 */ /* 0x100fe20008010895 */
[----:B------:R5:W1:Y:S01]  /*4440*/  MUFU.EX2 R137, R16 ;  /* 0x0000001000897308 */ /* 0x000a620000000800 */
[----:B---3--:R-:W3:Y:S01]  /*4450*/  LDSM.16.MT88.4 R12, [R209+0x5400] ;  /* 0x00540000d10c783b */ /* 0x008ee20000004200 */
        /* <DEDUP_REMOVED lines=12> */
[----:B-----5:R-:W-:Y:S01]  /*4520*/  F2FP.F16.F32.PACK_AB R16, R136, R3 ;  /* 0x000000038810723e */ /* 0x020fe200000000ff */
[--C-:B------:R-:W-:Y:S01]  /*4530*/  FFMA.FTZ R147, R147, UR4, -R148.reuse ;  /* 0x0000000493937c23 */ /* 0x100fe20008010894 */
[----:B-1----:R-:W-:Y:S01]  /*4540*/  F2FP.F16.F32.PACK_AB R17, R137, R170 ;  /* 0x000000aa8911723e */ /* 0x002fe200000000ff */
[----:B------:R-:W1:Y:S01]  /*4550*/  MUFU.EX2 R128, R25 ;  /* 0x0000001900807308 */ /* 0x000e620000000800 */
[--C-:B------:R-:W-:Y:S01]  /*4560*/  FFMA.FTZ R173, R115, UR4, -R148.reuse ;  /* 0x0000000473ad7c23 */ /* 0x100fe20008010894 */
[--C-:B------:R-:W-:Y:S01]  /*4570*/  FFMA.FTZ R104, R104, UR4, -R149.reuse ;  /* 0x0000000468687c23 */ /* 0x100fe20008010895 */
[--C-:B------:R-:W-:Y:S01]  /*4580*/  FFMA.FTZ R105, R105, UR4, -R149.reuse ;  /* 0x0000000469697c23 */ /* 0x100fe20008010895 */
[----:B------:R5:W-:Y:S01]  /*4590*/  MUFU.EX2 R133, R24 ;  /* 0x0000001800857308 */ /* 0x000be20000000800 */
[----:B----4-:R-:W-:Y:S01]  /*45a0*/  F2FP.F16.F32.PACK_AB R19, R139, R172 ;  /* 0x000000ac8b13723e */ /* 0x010fe200000000ff */
[--C-:B------:R-:W-:Y:S01]  /*45b0*/  FFMA.FTZ R114, R114, UR4, -R149.reuse ;  /* 0x0000000472727c23 */ /* 0x100fe20008010895 */
[--C-:B------:R-:W-:Y:S01]  /*45c0*/  FFMA.FTZ R125, R125, UR4, -R149.reuse ;  /* 0x000000047d7d7c23 */ /* 0x100fe20008010895 */
[----:B------:R2:W-:Y:S01]  /*45d0*/  MUFU.EX2 R130, R28 ;  /* 0x0000001c00827308 */ /* 0x0005e20000000800 */
[--C-:B------:R-:W-:Y:S01]  /*45e0*/  FFMA.FTZ R159, R134, UR4, -R148.reuse ;  /* 0x00000004869f7c23 */ /* 0x100fe20008010894 */
[--C-:B------:R-:W-:Y:S01]  /*45f0*/  FFMA.FTZ R106, R106, UR4, -R148.reuse ;  /* 0x000000046a6a7c23 */ /* 0x100fe20008010894 */
[--C-:B------:R-:W-:Y:S01]  /*4600*/  FFMA.FTZ R107, R107, UR4, -R148.reuse ;  /* 0x000000046b6b7c23 */ /* 0x100fe20008010894 */
[C---:B------:R-:W-:Y:S01]  /*4610*/  HMMA.16816.F32 R20, R16.reuse, R4, RZ ;  /* 0x000000041014723c */ /* 0x040fe200000018ff */
[----:B------:R-:W-:Y:S01]  /*4620*/  MUFU.EX2 R131, R32 ;  /* 0x0000002000837308 */ /* 0x000fe20000000800 */
[--C-:B------:R-:W-:Y:S01]  /*4630*/  FFMA.FTZ R124, R124, UR4, -R148.reuse ;  /* 0x000000047c7c7c23 */ /* 0x100fe20008010894 */
[--C-:B------:R-:W-:Y:S01]  /*4640*/  FFMA.FTZ R96, R96, UR4, -R149.reuse ;  /* 0x0000000460607c23 */ /* 0x100fe20008010895 */
[--C-:B------:R-:W-:Y:S01]  /*4650*/  FFMA.FTZ R97, R97, UR4, -R149.reuse ;  /* 0x0000000461617c23 */ /* 0x100fe20008010895 */
[----:B------:R-:W4:Y:S01]  /*4660*/  MUFU.EX2 R132, R34 ;  /* 0x0000002200847308 */ /* 0x000f220000000800 */
[----:B-----5:R-:W5:Y:S01]  /*4670*/  LDSM.16.MT88.4 R24, [R152+0x5400] ;  /* 0x005400009818783b */ /* 0x020f620000004200 */
[--C-:B------:R-:W-:Y:S01]  /*4680*/  FFMA.FTZ R98, R98, UR4, -R149.reuse ;  /* 0x0000000462627c23 */ /* 0x100fe20008010895 */
[C---:B------:R-:W-:Y:S01]  /*4690*/  HMMA.16816.F32 R4, R16.reuse, R6, RZ ;  /* 0x000000061004723c */ /* 0x040fe200000018ff */
[----:B------:R1:W-:Y:S01]  /*46a0*/  MUFU.EX2 R134, R33 ;  /* 0x0000002100867308 */ /* 0x0003e20000000800 */
[--C-:B------:R-:W-:Y:S01]  /*46b0*/  FFMA.FTZ R175, R119, UR4, -R148.reuse ;  /* 0x0000000477af7c23 */ /* 0x100fe20008010894 */
[--C-:B------:R-:W-:Y:S01]  /*46c0*/  FFMA.FTZ R119, R90, UR4, -R148.reuse ;  /* 0x000000045a777c23 */ /* 0x100fe20008010894 */
[--C-:B------:R-:W-:Y:S01]  /*46d0*/  FFMA.FTZ R80, R80, UR4, -R149.reuse ;  /* 0x0000000450507c23 */ /* 0x100fe20008010895 */
[----:B------:R-:W3:Y:S01]  /*46e0*/  MUFU.EX2 R159, R159 ;  /* 0x0000009f009f7308 */ /* 0x000ee20000000800 */
[--C-:B------:R-:W-:Y:S01]  /*46f0*/  FFMA.FTZ R81, R81, UR4, -R149.reuse ;  /* 0x0000000451517c23 */ /* 0x100fe20008010895 */
[--C-:B------:R-:W-:Y:S01]  /*4700*/  FFMA.FTZ R88, R88, UR4, -R149.reuse ;  /* 0x0000000458587c23 */ /* 0x100fe20008010895 */
[C---:B--2---:R-:W-:Y:S01]  /*4710*/  HMMA.16816.F32 R28, R16.reuse, R8, RZ ;  /* 0x00000008101c723c */ /* 0x044fe200000018ff */
[----:B------:R-:W-:Y:S01]  /*4720*/  MUFU.EX2 R120, R120 ;  /* 0x0000007800787308 */ /* 0x000fe20000000800 */
[--C-:B------:R-:W-:Y:S01]  /*4730*/  FFMA.FTZ R101, R101, UR4, -R149.reuse ;  /* 0x0000000465657c23 */ /* 0x100fe20008010895 */
[--C-:B------:R-:W-:Y:S01]  /*4740*/  FFMA.FTZ R82, R82, UR4, -R148.reuse ;  /* 0x0000000452527c23 */ /* 0x100fe20008010894 */
[--C-:B------:R-:W-:Y:S01]  /*4750*/  FFMA.FTZ R83, R83, UR4, -R148.reuse ;  /* 0x0000000453537c23 */ /* 0x100fe20008010894 */
[----:B------:R-:W2:Y:S01]  /*4760*/  MUFU.EX2 R121, R121 ;  /* 0x0000007900797308 */ /* 0x000ea20000000800 */
[--C-:B------:R-:W-:Y:S01]  /*4770*/  FFMA.FTZ R100, R100, UR4, -R148.reuse ;  /* 0x0000000464647c23 */ /* 0x100fe20008010894 */
[----:B-1----:R-:W1:Y:S01]  /*4780*/  LDSM.16.MT88.4 R32, [R209+0x5800] ;  /* 0x00580000d120783b */ /* 0x002e620000004200 */
[----:B------:R-:W-:Y:S01]  /*4790*/  HMMA.16816.F32 R8, R16, R10, RZ ;  /* 0x0000000a1008723c */ /* 0x000fe200000018ff */
[----:B------:R-:W-:Y:S01]  /*47a0*/  F2FP.F16.F32.PACK_AB R16, R128, R129 ;  /* 0x000000818010723e */ /* 0x000fe200000000ff */
[----:B------:R-:W-:Y:S01]  /*47b0*/  MUFU.EX2 R122, R122 ;  /* 0x0000007a007a7308 */ /* 0x000fe20000000800 */
[----:B----4-:R-:W-:Y:S01]  /*47c0*/  F2FP.F16.F32.PACK_AB R17, R132, R131 ;  /* 0x000000838411723e */ /* 0x010fe200000000ff */
[--C-:B------:R-:W-:Y:S01]  /*47d0*/  FFMA.FTZ R72, R72, UR4, -R149.reuse ;  /* 0x0000000448487c23 */ /* 0x100fe20008010895 */
[----:B------:R-:W-:Y:S01]  /*47e0*/  F2FP.F16.F32.PACK_AB R18, R130, R133 ;  /* 0x000000858212723e */ /* 0x000fe200000000ff */
[----:B------:R-:W-:Y:S01]  /*47f0*/  MUFU.EX2 R145, R145 ;  /* 0x0000009100917308 */ /* 0x000fe20000000800 */
[----:B---3--:R-:W-:Y:S01]  /*4800*/  F2FP.F16.F32.PACK_AB R19, R159, R134 ;  /* 0x000000869f13723e */ /* 0x008fe200000000ff */
[--C-:B------:R-:W-:Y:S01]  /*4810*/  FFMA.FTZ R73, R73, UR4, -R149.reuse ;  /* 0x0000000449497c23 */ /* 0x100fe20008010895 */
[--C-:B------:R-:W-:Y:S01]  /*4820*/  FFMA.FTZ R74, R74, UR4, -R149.reuse ;  /* 0x000000044a4a7c23 */ /* 0x100fe20008010895 */
[----:B------:R3:W-:Y:S01]  /*4830*/  MUFU.EX2 R123, R36 ;  /* 0x00000024007b7308 */ /* 0x0007e20000000800 */
[----:B------:R-:W-:Y:S01]  /*4840*/  FFMA.FTZ R56, R56, UR4, -R149 ;  /* 0x0000000438387c23 */ /* 0x000fe20008010895 */
[----:B------:R-:W-:Y:S01]  /*4850*/  FADD.FTZ R137, R170, R137 ;  /* 0x00000089aa897221 */ /* 0x000fe20000010000 */
[----:B------:R-:W-:Y:S01]  /*4860*/  FFMA.FTZ R48, R48, UR4, -R149 ;  /* 0x0000000430307c23 */ /* 0x000fe20008010895 */
        /* <DEDUP_REMOVED lines=9> */
[----:B------:R-:W1:Y:S01]  /*4900*/  LDSM.16.MT88.4 R12, [R152+0x5800] ;  /* 0x00580000980c783b */ /* 0x000e620000004200 */
[----:B------:R-:W2:Y:S01]  /*4910*/  MUFU.EX2 R146, R146 ;  /* 0x0000009200927308 */ /* 0x000ea20000000800 */
[----:B------:R-:W-:Y:S01]  /*4920*/  FADD.FTZ R131, R131, R172 ;  /* 0x000000ac83837221 */ /* 0x000fe20000010000 */
[--C-:B------:R-:W-:Y:S01]  /*4930*/  FFMA.FTZ R79, R79, UR4, -R149.reuse ;  /* 0x000000044f4f7c23 */ /* 0x100fe20008010895 */
[----:B---3--:R-:W3:Y:S01]  /*4940*/  LDSM.16.MT88.4 R36, [R209+0x5c00] ;  /* 0x005c0000d124783b */ /* 0x008ee20000004200 */
[----:B------:R-:W-:Y:S01]  /*4950*/  MUFU.EX2 R112, R112 ;  /* 0x0000007000707308 */ /* 0x000fe20000000800 */
[--C-:B----4-:R-:W-:Y:S01]  /*4960*/  FFMA.FTZ R171, R110, UR4, -R148.reuse ;  /* 0x000000046eab7c23 */ /* 0x110fe20008010894 */
[C---:B-----5:R-:W-:Y:S01]  /*4970*/  HMMA.16816.F32 R28, R16.reuse, R24, R28 ;  /* 0x00000018101c723c */ /* 0x060fe2000000181c */
[--C-:B------:R-:W-:Y:S01]  /*4980*/  FFMA.FTZ R154, R154, UR4, -R148.reuse ;  /* 0x000000049a9a7c23 */ /* 0x100fe20008010894 */
[----:B------:R-:W4:Y:S01]  /*4990*/  MUFU.EX2 R113, R113 ;  /* 0x0000007100717308 */ /* 0x000f220000000800 */
[--C-:B------:R-:W-:Y:S01]  /*49a0*/  FFMA.FTZ R162, R162, UR4, -R148.reuse ;  /* 0x00000004a2a27c23 */ /* 0x100fe20008010894 */
[--C-:B------:R-:W-:Y:S01]  /*49b0*/  FFMA.FTZ R47, R47, UR4, -R148.reuse ;  /* 0x000000042f2f7c23 */ /* 0x100fe20008010894 */
[--C-:B------:R-:W-:Y:S01]  /*49c0*/  FFMA.FTZ R165, R165, UR4, -R149.reuse ;  /* 0x00000004a5a57c23 */ /* 0x100fe20008010895 */
[----:B------:R-:W-:Y:S01]  /*49d0*/  MUFU.EX2 R108, R108 ;  /* 0x0000006c006c7308 */ /* 0x000fe20000000800 */
[--C-:B------:R-:W-:Y:S01]  /*49e0*/  FFMA.FTZ R167, R167, UR4, -R149.reuse ;  /* 0x00000004a7a77c23 */ /* 0x100fe20008010895 */
[----:B------:R-:W-:Y:S01]  /*49f0*/  HMMA.16816.F32 R8, R16, R26, R8 ;  /* 0x0000001a1008723c */ /* 0x000fe20000001808 */
[----:B--2---:R-:W-:Y:S01]  /*4a00*/  F2FP.F16.F32.PACK_AB R16, R121, R120 ;  /* 0x000000787910723e */ /* 0x004fe200000000ff */
[----:B------:R-:W2:Y:S01]  /*4a10*/  LDSM.16.MT88.4 R24, [R152+0x5c00] ;  /* 0x005c00009818783b */ /* 0x000ea20000004200 */
[----:B------:R-:W-:Y:S01]  /*4a20*/  F2FP.F16.F32.PACK_AB R17, R144, R123 ;  /* 0x0000007b9011723e */ /* 0x000fe200000000ff */
[----:B------:R-:W-:Y:S01]  /*4a30*/  MUFU.EX2 R109, R109 ;  /* 0x0000006d006d7308 */ /* 0x000fe20000000800 */
[----:B------:R-:W-:Y:S01]  /*4a40*/  F2FP.F16.F32.PACK_AB R18, R145, R122 ;  /* 0x0000007a9112723e */ /* 0x000fe200000000ff */
[--C-:B------:R-:W-:Y:S01]  /*4a50*/  FFMA.FTZ R166, R166, UR4, -R148.reuse ;  /* 0x00000004a6a67c23 */ /* 0x100fe20008010894 */
[----:B------:R-:W-:Y:S01]  /*4a60*/  F2FP.F16.F32.PACK_AB R19, R146, R135 ;  /* 0x000000879213723e */ /* 0x000fe200000000ff */
[----:B------:R5:W-:Y:S01]  /*4a70*/  MUFU.EX2 R115, R147 ;  /* 0x0000009300737308 */ /* 0x000be20000000800 */
[--C-:B------:R-:W-:Y:S01]  /*4a80*/  FFMA.FTZ R140, R140, UR4, -R148.reuse ;  /* 0x000000048c8c7c23 */ /* 0x100fe20008010894 */
[--C-:B------:R-:W-:Y:S01]  /*4a90*/  FFMA.FTZ R228, R169, UR4, -R148.reuse ;  /* 0x00000004a9e47c23 */ /* 0x100fe20008010894 */
[--C-:B------:R-:W-:Y:S01]  /*4aa0*/  FFMA.FTZ R141, R141, UR4, -R149.reuse ;  /* 0x000000048d8d7c23 */ /* 0x100fe20008010895 */
[----:B------:R4:W3:Y:S01]  /*4ab0*/  MUFU.EX2 R110, R173 ;  /* 0x000000ad006e7308 */ /* 0x0008e20000000800 */
[----:B------:R-:W-:Y:S01]  /*4ac0*/  FFMA.FTZ R157, R157, UR4, -R149 ;  /* 0x000000049d9d7c23 */ /* 0x000fe20008010895 */
[----:B-1----:R-:W-:Y:S01]  /*4ad0*/  HMMA.16816.F32 R20, R16, R32, R20 ;  /* 0x000000201014723c */ /* 0x002fe20000001814 */
[----:B------:R-:W-:Y:S01]  /*4ae0*/  FFMA.FTZ R156, R156, UR4, -R148 ;  /* 0x000000049c9c7c23 */ /* 0x000fe20008010894 */
[----:B------:R1:W-:Y:S01]  /*4af0*/  MUFU.EX2 R111, R171 ;  /* 0x000000ab006f7308 */ /* 0x0003e20000000800 */
[----:B------:R-:W-:-:S03]  /*4b00*/  ISETP.GE.AND P0, PT, R151, R212, PT ;  /* 0x000000d49700720c */ /* 0x000fc60003f06270 */
[----:B------:R-:W1:Y:S02]  /*4b10*/  MUFU.EX2 R174, R174 ;  /* 0x000000ae00ae7308 */ /* 0x000e640000000800 */
[C---:B------:R-:W-:Y:S01]  /*4b20*/  HMMA.16816.F32 R4, R16.reuse, R34, R4 ;  /* 0x000000221004723c */ /* 0x040fe20000001804 */
[--C-:B-----5:R-:W-:Y:S01]  /*4b30*/  FFMA.FTZ R147, R126, UR4, -R148.reuse ;  /* 0x000000047e937c23 */ /* 0x120fe20008010894 */
[----:B------:R-:W-:Y:S01]  /*4b40*/  MUFU.EX2 R104, R104 ;  /* 0x0000006800687308 */ /* 0x000fe20000000800 */
[----:B------:R-:W-:Y:S01]  /*4b50*/  LDSM.16.MT88.4 R32, [R152+0x6000] ;  /* 0x006000009820783b */ /* 0x000fe20000004200 */
[--C-:B------:R-:W-:Y:S01]  /*4b60*/  FFMA.FTZ R126, R99, UR4, -R148.reuse ;  /* 0x00000004637e7c23 */ /* 0x100fe20008010894 */
[----:B----4-:R-:W-:Y:S01]  /*4b70*/  FFMA.FTZ R173, R91, UR4, -R148 ;  /* 0x000000045bad7c23 */ /* 0x010fe20008010894 */
[----:B------:R-:W4:Y:S02]  /*4b80*/  MUFU.EX2 R105, R105 ;  /* 0x0000006900697308 */ /* 0x000f240000000800 */
[----:B------:R-:W-:Y:S01]  /*4b90*/  HMMA.16816.F32 R28, R16, R12, R28 ;  /* 0x0000000c101c723c */ /* 0x000fe2000000181c */
[----:B------:R-:W-:Y:S01]  /*4ba0*/  F2FP.F16.F32.PACK_AB R12, R113, R112 ;  /* 0x00000070710c723e */ /* 0x000fe200000000ff */
[----:B------:R-:W-:Y:S01]  /*4bb0*/  MUFU.EX2 R114, R114 ;  /* 0x0000007200727308 */ /* 0x000fe20000000800 */
[----:B---3--:R-:W-:Y:S01]  /*4bc0*/  F2FP.F16.F32.PACK_AB R13, R110, R115 ;  /* 0x000000736e0d723e */ /* 0x008fe200000000ff */
[----:B-1----:R-:W-:-:S02]  /*4bd0*/  FFMA.FTZ R171, R89, UR4, -R149 ;  /* 0x0000000459ab7c23 */ /* 0x002fc40008010895 */
[----:B------:R-:W-:Y:S02]  /*4be0*/  MUFU.EX2 R125, R125 ;  /* 0x0000007d007d7308 */ /* 0x000fe40000000800 */
[----:B------:R-:W-:Y:S01]  /*4bf0*/  HMMA.16816.F32 R8, R16, R14, R8 ;  /* 0x0000000e1008723c */ /* 0x000fe20000001808 */
[----:B------:R-:W1:Y:S01]  /*4c00*/  LDSM.16.MT88.4 R16, [R209+0x6000] ;  /* 0x00600000d110783b */ /* 0x000e620000004200 */
[----:B------:R-:W-:Y:S01]  /*4c10*/  F2FP.F16.F32.PACK_AB R14, R109, R108 ;  /* 0x0000006c6d0e723e */ /* 0x000fe200000000ff */
[----:B------:R-:W-:Y:S01]  /*4c20*/  MUFU.EX2 R106, R106 ;  /* 0x0000006a006a7308 */ /* 0x000fe20000000800 */
[----:B------:R-:W-:-:S03]  /*4c30*/  F2FP.F16.F32.PACK_AB R15, R174, R111 ;  /* 0x0000006fae0f723e */ /* 0x000fc600000000ff */
[----:B------:R-:W3:Y:S04]  /*4c40*/  MUFU.EX2 R107, R107 ;  /* 0x0000006b006b7308 */ /* 0x000ee80000000800 */
[----:B------:R-:W-:Y:S01]  /*4c50*/  MUFU.EX2 R124, R124 ;  /* 0x0000007c007c7308 */ /* 0x000fe20000000800 */
[----:B------:R-:W-:Y:S01]  /*4c60*/  HMMA.16816.F32 R20, R12, R36, R20 ;  /* 0x000000240c14723c */ /* 0x000fe20000001814 */
[----:B------:R-:W-:Y:S01]  /*4c70*/  FFMA.FTZ R36, R118, UR4, -R149 ;  /* 0x0000000476247c23 */ /* 0x000fe20008010895 */
[--C-:B------:R-:W-:Y:S01]  /*4c80*/  FFMA.FTZ R118, R116, UR4, -R148.reuse ;  /* 0x0000000474767c23 */ /* 0x100fe20008010894 */
[----:B------:R-:W5:Y:S01]  /*4c90*/  MUFU.EX2 R147, R147 ;  /* 0x0000009300937308 */ /* 0x000f620000000800 */
[----:B------:R-:W-:-:S03]  /*4ca0*/  FFMA.FTZ R37, R117, UR4, -R148 ;  /* 0x0000000475257c23 */ /* 0x000fc60008010894 */
[----:B------:R-:W-:Y:S01]  /*4cb0*/  MUFU.EX2 R96, R96 ;  /* 0x0000006000607308 */ /* 0x000fe20000000800 */
[C---:B------:R-:W-:Y:S01]  /*4cc0*/  HMMA.16816.F32 R4, R12.reuse, R38, R4 ;  /* 0x000000260c04723c */ /* 0x040fe20000001804 */
[----:B------:R-:W-:Y:S02]  /*4cd0*/  FFMA.FTZ R38, R127, UR4, -R149 ;  /* 0x000000047f267c23 */ /* 0x000fe40008010895 */
[----:B------:R-:W1:Y:S04]  /*4ce0*/  MUFU.EX2 R97, R97 ;  /* 0x0000006100617308 */ /* 0x000e680000000800 */
[----:B------:R-:W-:Y:S01]  /*4cf0*/  MUFU.EX2 R98, R98 ;  /* 0x0000006200627308 */ /* 0x000fe20000000800 */
[C---:B--2---:R-:W-:Y:S03]  /*4d00*/  HMMA.16816.F32 R28, R12.reuse, R24, R28 ;  /* 0x000000180c1c723c */ /* 0x044fe6000000181c */
[----:B------:R-:W-:Y:S04]  /*4d10*/  MUFU.EX2 R127, R36 ;  /* 0x00000024007f7308 */ /* 0x000fe80000000800 */
[----:B------:R-:W-:Y:S01]  /*4d20*/  MUFU.EX2 R99, R37 ;  /* 0x0000002500637308 */ /* 0x000fe20000000800 */
[----:B------:R-:W-:Y:S01]  /*4d30*/  HMMA.16816.F32 R8, R12, R26, R8 ;  /* 0x0000001a0c08723c */ /* 0x000fe20000001808 */
[----:B----4-:R-:W-:Y:S01]  /*4d40*/  F2FP.F16.F32.PACK_AB R12, R105, R104 ;  /* 0x00000068690c723e */ /* 0x010fe200000000ff */
[----:B------:R-:W2:Y:S01]  /*4d50*/  LDSM.16.MT88.4 R24, [R209+0x6400] ;  /* 0x00640000d118783b */ /* 0x000ea20000004200 */
[----:B---3--:R-:W-:Y:S01]  /*4d60*/  F2FP.F16.F32.PACK_AB R13, R107, R106 ;  /* 0x0000006a6b0d723e */ /* 0x008fe200000000ff */
[----:B------:R3:W4:Y:S01]  /*4d70*/  MUFU.EX2 R116, R126 ;  /* 0x0000007e00747308 */ /* 0x0007220000000800 */
[----:B------:R-:W-:-:S02]  /*4d80*/  F2FP.F16.F32.PACK_AB R14, R125, R114 ;  /* 0x000000727d0e723e */ /* 0x000fc400000000ff */
[----:B-----5:R-:W-:Y:S01]  /*4d90*/  F2FP.F16.F32.PACK_AB R15, R147, R124 ;  /* 0x0000007c930f723e */ /* 0x020fe200000000ff */
[----:B------:R-:W-:Y:S04]  /*4da0*/  MUFU.EX2 R118, R118 ;  /* 0x0000007600767308 */ /* 0x000fe80000000800 */
[----:B------:R5:W4:Y:S02]  /*4db0*/  MUFU.EX2 R89, R175 ;  /* 0x000000af00597308 */ /* 0x000b240000000800 */
[----:B-1----:R-:W-:Y:S02]  /*4dc0*/  HMMA.16816.F32 R20, R12, R16, R20 ;  /* 0x000000100c14723c */ /* 0x002fe40000001814 */
[----:B------:R1:W-:Y:S01]  /*4dd0*/  MUFU.EX2 R117, R38 ;  /* 0x0000002600757308 */ /* 0x0003e20000000800 */
[----:B---3--:R-:W-:-:S03]  /*4de0*/  FFMA.FTZ R126, R87, UR4, -R148 ;  /* 0x00000004577e7c23 */ /* 0x008fc60008010894 */
[----:B------:R3:W-:Y:S02]  /*4df0*/  MUFU.EX2 R91, R119 ;  /* 0x00000077005b7308 */ /* 0x0007e40000000800 */
[C---:B------:R-:W-:Y:S01]  /*4e00*/  HMMA.16816.F32 R4, R12.reuse, R18, R4 ;  /* 0x000000120c04723c */ /* 0x040fe20000001804 */
[----:B------:R-:W2:Y:S01]  /*4e10*/  LDSM.16.MT88.4 R16, [R152+0x6400] ;  /* 0x006400009810783b */ /* 0x000ea20000004200 */
[----:B------:R-:W-:Y:S01]  /*4e20*/  MUFU.EX2 R126, R126 ;  /* 0x0000007e007e7308 */ /* 0x000fe20000000800 */
[--C-:B-----5:R-:W-:Y:S01]  /*4e30*/  FFMA.FTZ R175, R95, UR4, -R148.reuse ;  /* 0x000000045faf7c23 */ /* 0x120fe20008010894 */
[--C-:B------:R-:W-:Y:S02]  /*4e40*/  FFMA.FTZ R95, R66, UR4, -R148.reuse ;  /* 0x00000004425f7c23 */ /* 0x100fe40008010894 */
[----:B------:R-:W-:Y:S02]  /*4e50*/  MUFU.EX2 R80, R80 ;  /* 0x0000005000507308 */ /* 0x000fe40000000800 */
[----:B------:R-:W-:Y:S01]  /*4e60*/  HMMA.16816.F32 R28, R12, R32, R28 ;  /* 0x000000200c1c723c */ /* 0x000fe2000000181c */
[----:B-1----:R-:W1:Y:S01]  /*4e70*/  LDSM.16.MT88.4 R36, [R209+0x6800] ;  /* 0x00680000d124783b */ /* 0x002e620000004200 */
[--C-:B------:R-:W-:Y:S01]  /*4e80*/  FFMA.FTZ R33, R84, UR4, -R149.reuse ;  /* 0x0000000454217c23 */ /* 0x100fe20008010895 */
[----:B------:R-:W-:Y:S01]  /*4e90*/  FFMA.FTZ R32, R85, UR4, -R149 ;  /* 0x0000000455207c23 */ /* 0x000fe20008010895 */
[----:B------:R5:W1:Y:S01]  /*4ea0*/  MUFU.EX2 R84, R171 ;  /* 0x000000ab00547308 */ /* 0x000a620000000800 */
[--C-:B---3--:R-:W-:Y:S01]  /*4eb0*/  FFMA.FTZ R119, R102, UR4, -R148.reuse ;  /* 0x0000000466777c23 */ /* 0x108fe20008010894 */
[----:B------:R-:W-:-:S02]  /*4ec0*/  FFMA.FTZ R102, R75, UR4, -R148 ;  /* 0x000000044b667c23 */ /* 0x000fc40008010894 */
[----:B------:R-:W-:Y:S01]  /*4ed0*/  HMMA.16816.F32 R8, R12, R34, R8 ;  /* 0x000000220c08723c */ /* 0x000fe20000001808 */
[----:B------:R-:W-:Y:S01]  /*4ee0*/  MUFU.EX2 R85, R33 ;  /* 0x0000002100557308 */ /* 0x000fe20000000800 */
[----:B------:R-:W-:Y:S02]  /*4ef0*/  F2FP.F16.F32.PACK_AB R12, R97, R96 ;  /* 0x00000060610c723e */ /* 0x000fe400000000ff */
[----:B----4-:R-:W-:Y:S01]  /*4f00*/  F2FP.F16.F32.PACK_AB R13, R116, R99 ;  /* 0x00000063740d723e */ /* 0x010fe200000000ff */
[----:B------:R3:W-:Y:S01]  /*4f10*/  MUFU.EX2 R90, R32 ;  /* 0x00000020005a7308 */ /* 0x0007e20000000800 */
[----:B------:R-:W-:Y:S02]  /*4f20*/  F2FP.F16.F32.PACK_AB R14, R127, R98 ;  /* 0x000000627f0e723e */ /* 0x000fe400000000ff */
[----:B------:R-:W-:Y:S01]  /*4f30*/  F2FP.F16.F32.PACK_AB R15, R89, R118 ;  /* 0x00000076590f723e */ /* 0x000fe200000000ff */
[----:B------:R-:W-:Y:S01]  /*4f40*/  MUFU.EX2 R81, R81 ;  /* 0x0000005100517308 */ /* 0x000fe20000000800 */
[----:B-----5:R-:W-:-:S03]  /*4f50*/  FFMA.FTZ R171, R86, UR4, -R148 ;  /* 0x0000000456ab7c23 */ /* 0x020fc60008010894 */
[----:B------:R4:W5:Y:S02]  /*4f60*/  MUFU.EX2 R86, R173 ;  /* 0x000000ad00567308 */ /* 0x0009640000000800 */
[C---:B--2---:R-:W-:Y:S02]  /*4f70*/  HMMA.16816.F32 R20, R12.reuse, R24, R20 ;  /* 0x000000180c14723c */ /* 0x044fe40000001814 */
[----:B------:R2:W5:Y:S01]  /*4f80*/  MUFU.EX2 R87, R171 ;  /* 0x000000ab00577308 */ /* 0x0005620000000800 */
[----:B---3--:R-:W3:Y:S03]  /*4f90*/  LDSM.16.MT88.4 R32, [R152+0x6800] ;  /* 0x006800009820783b */ /* 0x008ee60000004200 */
[----:B------:R-:W-:Y:S02]  /*4fa0*/  MUFU.EX2 R88, R88 ;  /* 0x0000005800587308 */ /* 0x000fe40000000800 */
[----:B------:R-:W-:Y:S01]  /*4fb0*/  HMMA.16816.F32 R4, R12, R26, R4 ;  /* 0x0000001a0c04723c */ /* 0x000fe20000001804 */
[----:B------:R-:W-:Y:S01]  /*4fc0*/  LDSM.16.MT88.4 R24, [R152+0x6c00] ;  /* 0x006c00009818783b */ /* 0x000fe20000004200 */
[----:B------:R-:W-:Y:S01]  /*4fd0*/  MUFU.EX2 R101, R101 ;  /* 0x0000006500657308 */ /* 0x000fe20000000800 */
[----:B----4-:R-:W-:-:S03]  /*4fe0*/  FFMA.FTZ R173, R67, UR4, -R148 ;  /* 0x0000000443ad7c23 */ /* 0x010fc60008010894 */
[----:B------:R-:W-:Y:S02]  /*4ff0*/  MUFU.EX2 R82, R82 ;  /* 0x0000005200527308 */ /* 0x000fe40000000800 */
[C---:B------:R-:W-:Y:S01]  /*5000*/  HMMA.16816.F32 R28, R12.reuse, R16, R28 ;  /* 0x000000100c1c723c */ /* 0x040fe2000000181c */
[----:B--2---:R-:W-:Y:S01]  /*5010*/  FFMA.FTZ R171, R65, UR4, -R149 ;  /* 0x0000000441ab7c23 */ /* 0x004fe20008010895 */
[----:B------:R-:W2:Y:S04]  /*5020*/  MUFU.EX2 R83, R83 ;  /* 0x0000005300537308 */ /* 0x000ea80000000800 */
[----:B------:R-:W-:Y:S02]  /*5030*/  MUFU.EX2 R100, R100 ;  /* 0x0000006400647308 */ /* 0x000fe40000000800 */
[----:B------:R-:W-:Y:S01]  /*5040*/  HMMA.16816.F32 R8, R12, R18, R8 ;  /* 0x000000120c08723c */ /* 0x000fe20000001808 */
[----:B------:R-:W4:Y:S01]  /*5050*/  LDSM.16.MT88.4 R16, [R209+0x6c00] ;  /* 0x006c0000d110783b */ /* 0x000f220000004200 */
[----:B-1----:R-:W-:Y:S01]  /*5060*/  F2FP.F16.F32.PACK_AB R12, R84, R117 ;  /* 0x00000075540c723e */ /* 0x002fe200000000ff */
[----:B------:R-:W1:Y:S01]  /*5070*/  MUFU.EX2 R119, R119 ;  /* 0x0000007700777308 */ /* 0x000e620000000800 */
[----:B-----5:R-:W-:-:S02]  /*5080*/  F2FP.F16.F32.PACK_AB R13, R86, R91 ;  /* 0x0000005b560d723e */ /* 0x020fc400000000ff */
[----:B------:R-:W-:Y:S01]  /*5090*/  F2FP.F16.F32.PACK_AB R14, R90, R85 ;  /* 0x000000555a0e723e */ /* 0x000fe200000000ff */
[----:B------:R-:W-:Y:S01]  /*50a0*/  MUFU.EX2 R72, R72 ;  /* 0x0000004800487308 */ /* 0x000fe20000000800 */
[----:B------:R-:W-:-:S03]  /*50b0*/  F2FP.F16.F32.PACK_AB R15, R126, R87 ;  /* 0x000000577e0f723e */ /* 0x000fc600000000ff */
[----:B------:R-:W5:Y:S04]  /*50c0*/  MUFU.EX2 R73, R73 ;  /* 0x0000004900497308 */ /* 0x000f680000000800 */
[C---:B------:R-:W-:Y:S01]  /*50d0*/  HMMA.16816.F32 R20, R12.reuse, R36, R20 ;  /* 0x000000240c14723c */ /* 0x040fe20000001814 */
[--C-:B------:R-:W-:Y:S01]  /*50e0*/  FFMA.FTZ R36, R94, UR4, -R149.reuse ;  /* 0x000000045e247c23 */ /* 0x100fe20008010895 */
[--C-:B------:R-:W-:Y:S01]  /*50f0*/  FFMA.FTZ R94, R92, UR4, -R148.reuse ;  /* 0x000000045c5e7c23 */ /* 0x100fe20008010894 */
[----:B------:R-:W-:Y:S01]  /*5100*/  FFMA.FTZ R37, R93, UR4, -R148 ;  /* 0x000000045d257c23 */ /* 0x000fe20008010894 */
[----:B------:R-:W-:Y:S04]  /*5110*/  MUFU.EX2 R74, R74 ;  /* 0x0000004a004a7308 */ /* 0x000fe80000000800 */
[C---:B------:R-:W-:Y:S01]  /*5120*/  HMMA.16816.F32 R4, R12.reuse, R38, R4 ;  /* 0x000000260c04723c */ /* 0x040fe20000001804 */
[----:B------:R-:W-:Y:S01]  /*5130*/  FFMA.FTZ R38, R103, UR4, -R149 ;  /* 0x0000000467267c23 */ /* 0x000fe20008010895 */
[----:B------:R-:W-:Y:S04]  /*5140*/  MUFU.EX2 R75, R37 ;  /* 0x00000025004b7308 */ /* 0x000fe80000000800 */
[----:B------:R-:W-:Y:S02]  /*5150*/  MUFU.EX2 R103, R36 ;  /* 0x0000002400677308 */ /* 0x000fe40000000800 */
[C---:B---3--:R-:W-:Y:S02]  /*5160*/  HMMA.16816.F32 R28, R12.reuse, R32, R28 ;  /* 0x000000200c1c723c */ /* 0x048fe4000000181c */
[----:B------:R3:W-:Y:S04]  /*5170*/  MUFU.EX2 R93, R38 ;  /* 0x00000026005d7308 */ /* 0x0007e80000000800 */
[----:B------:R5:W4:Y:S02]  /*5180*/  MUFU.EX2 R92, R102 ;  /* 0x00000066005c7308 */ /* 0x000b240000000800 */
[----:B------:R-:W-:Y:S01]  /*5190*/  HMMA.16816.F32 R8, R12, R34, R8 ;  /* 0x000000220c08723c */ /* 0x000fe20000001808 */
[----:B------:R-:W-:Y:S01]  /*51a0*/  F2FP.F16.F32.PACK_AB R12, R81, R80 ;  /* 0x00000050510c723e */ /* 0x000fe200000000ff */
[----:B------:R-:W4:Y:S01]  /*51b0*/  LDSM.16.MT88.4 R32, [R209+0x7000] ;  /* 0x00700000d120783b */ /* 0x000f220000004200 */
[----:B--2---:R-:W-:Y:S01]  /*51c0*/  F2FP.F16.F32.PACK_AB R13, R83, R82 ;  /* 0x00000052530d723e */ /* 0x004fe200000000ff */
[----:B------:R-:W-:Y:S01]  /*51d0*/  MUFU.EX2 R94, R94 ;  /* 0x0000005e005e7308 */ /* 0x000fe20000000800 */
[----:B------:R-:W-:-:S02]  /*51e0*/  F2FP.F16.F32.PACK_AB R14, R101, R88 ;  /* 0x00000058650e723e */ /* 0x000fc400000000ff */
[----:B-1----:R-:W-:Y:S01]  /*51f0*/  F2FP.F16.F32.PACK_AB R15, R119, R100 ;  /* 0x00000064770f723e */ /* 0x002fe200000000ff */
[----:B------:R-:W1:Y:S01]  /*5200*/  MUFU.EX2 R65, R175 ;  /* 0x000000af00417308 */ /* 0x000e620000000800 */
[----:B---3--:R-:W-:Y:S01]  /*5210*/  LDSM.16.MT88.4 R36, [R209+0x7400] ;  /* 0x00740000d124783b */ /* 0x008fe20000004200 */
[----:B-----5:R-:W-:Y:S02]  /*5220*/  FFMA.FTZ R102, R63, UR4, -R148 ;  /* 0x000000043f667c23 */ /* 0x020fe40008010894 */
[----:B------:R-:W-:Y:S02]  /*5230*/  MUFU.EX2 R67, R95 ;  /* 0x0000005f00437308 */ /* 0x000fe40000000800 */
[C---:B----4-:R-:W-:Y:S02]  /*5240*/  HMMA.16816.F32 R20, R12.reuse, R16, R20 ;  /* 0x000000100c14723c */ /* 0x050fe40000001814 */
[----:B------:R-:W-:Y:S04]  /*5250*/  MUFU.EX2 R56, R56 ;  /* 0x0000003800387308 */ /* 0x000fe80000000800 */
[----:B------:R-:W-:Y:S02]  /*5260*/  MUFU.EX2 R102, R102 ;  /* 0x0000006600667308 */ /* 0x000fe40000000800 */
[C---:B------:R-:W-:Y:S01]  /*5270*/  HMMA.16816.F32 R4, R12.reuse, R18, R4 ;  /* 0x000000120c04723c */ /* 0x040fe20000001804 */
[----:B------:R-:W2:Y:S01]  /*5280*/  LDSM.16.MT88.4 R16, [R152+0x7000] ;  /* 0x007000009810783b */ /* 0x000ea20000004200 */
        /* <DEDUP_REMOVED lines=8> */
[----:B------:R-:W-:-:S02]  /*5310*/  F2FP.F16.F32.PACK_AB R12, R73, R72 ;  /* 0x00000048490c723e */ /* 0x000fc400000000ff */
[----:B------:R5:W-:Y:S01]  /*5320*/  MUFU.EX2 R66, R24 ;  /* 0x0000001800427308 */ /* 0x000be20000000800 */
[----:B------:R-:W-:Y:S02]  /*5330*/  F2FP.F16.F32.PACK_AB R13, R92, R75 ;  /* 0x0000004b5c0d723e */ /* 0x000fe400000000ff */
[----:B------:R-:W-:Y:S01]  /*5340*/  F2FP.F16.F32.PACK_AB R14, R103, R74 ;  /* 0x0000004a670e723e */ /* 0x000fe200000000ff */
[----:B------:R-:W-:Y:S01]  /*5350*/  MUFU.EX2 R40, R40 ;  /* 0x0000002800287308 */ /* 0x000fe20000000800 */
[----:B-1----:R-:W-:Y:S01]  /*5360*/  F2FP.F16.F32.PACK_AB R15, R65, R94 ;  /* 0x0000005e410f723e */ /* 0x002fe200000000ff */
[--C-:B---3--:R-:W-:Y:S02]  /*5370*/  FFMA.FTZ R171, R62, UR4, -R148.reuse ;  /* 0x000000043eab7c23 */ /* 0x108fe40008010894 */
[----:B------:R-:W1:Y:S04]  /*5380*/  MUFU.EX2 R62, R173 ;  /* 0x000000ad003e7308 */ /* 0x000e680000000800 */
[----:B------:R-:W3:Y:S01]  /*5390*/  MUFU.EX2 R63, R171 ;  /* 0x000000ab003f7308 */ /* 0x000ee20000000800 */
[C---:B------:R-:W-:Y:S01]  /*53a0*/  HMMA.16816.F32 R20, R12.reuse, R32, R20 ;  /* 0x000000200c14723c */ /* 0x040fe20000001814 */
[----:B-----5:R-:W5:Y:S01]  /*53b0*/  LDSM.16.MT88.4 R24, [R152+0x7400] ;  /* 0x007400009818783b */ /* 0x020f620000004200 */
[--C-:B------:R-:W-:Y:S01]  /*53c0*/  FFMA.FTZ R32, R57, UR4, -R149.reuse ;  /* 0x0000000439207c23 */ /* 0x100fe20008010895 */
[----:B------:R-:W-:Y:S01]  /*53d0*/  FFMA.FTZ R57, R77, UR4, -R149 ;  /* 0x000000044d397c23 */ /* 0x000fe20008010895 */
[--C-:B------:R-:W-:Y:S01]  /*53e0*/  FFMA.FTZ R77, R42, UR4, -R148.reuse ;  /* 0x000000042a4d7c23 */ /* 0x100fe20008010894 */
[----:B------:R-:W-:Y:S01]  /*53f0*/  FFMA.FTZ R42, R43, UR4, -R148 ;  /* 0x000000042b2a7c23 */ /* 0x000fe20008010894 */
[----:B------:R-:W-:Y:S02]  /*5400*/  MUFU.EX2 R47, R47 ;  /* 0x0000002f002f7308 */ /* 0x000fe40000000800 */
[C---:B------:R-:W-:Y:S02]  /*5410*/  HMMA.16816.F32 R4, R12.reuse, R34, R4 ;  /* 0x000000220c04723c */ /* 0x040fe40000001804 */
[----:B------:R-:W-:Y:S04]  /*5420*/  MUFU.EX2 R57, R57 ;  /* 0x0000003900397308 */ /* 0x000fe80000000800 */
[----:B------:R-:W-:Y:S02]  /*5430*/  MUFU.EX2 R43, R77 ;  /* 0x0000004d002b7308 */ /* 0x000fe40000000800 */
[C---:B--2---:R-:W-:Y:S02]  /*5440*/  HMMA.16816.F32 R28, R12.reuse, R16, R28 ;  /* 0x000000100c1c723c */ /* 0x044fe4000000181c */
[----:B------:R-:W-:Y:S04]  /*5450*/  MUFU.EX2 R42, R42 ;  /* 0x0000002a002a7308 */ /* 0x000fe80000000800 */
[----:B------:R-:W-:Y:S02]  /*5460*/  MUFU.EX2 R77, R154 ;  /* 0x0000009a004d7308 */ /* 0x000fe40000000800 */
[----:B------:R-:W-:Y:S01]  /*5470*/  HMMA.16816.F32 R8, R12, R18, R8 ;  /* 0x000000120c08723c */ /* 0x000fe20000001808 */
[----:B------:R-:W2:Y:S01]  /*5480*/  LDSM.16.MT88.4 R16, [R209+0x7800] ;  /* 0x00780000d110783b */ /* 0x000ea20000004200 */
[----:B----4-:R-:W-:Y:S01]  /*5490*/  F2FP.F16.F32.PACK_AB R12, R60, R93 ;  /* 0x0000005d3c0c723e */ /* 0x010fe200000000ff */
[----:B------:R-:W-:Y:S01]  /*54a0*/  MUFU.EX2 R228, R228 ;  /* 0x000000e400e47308 */ /* 0x000fe20000000800 */
[----:B-1----:R-:W-:-:S02]  /*54b0*/  F2FP.F16.F32.PACK_AB R13, R62, R67 ;  /* 0x000000433e0d723e */ /* 0x002fc400000000ff */
[----:B------:R-:W-:Y:S02]  /*54c0*/  F2FP.F16.F32.PACK_AB R14, R66, R61 ;  /* 0x0000003d420e723e */ /* 0x000fe400000000ff */
[----:B---3--:R-:W-:-:S07]  /*54d0*/  F2FP.F16.F32.PACK_AB R15, R102, R63 ;  /* 0x0000003f660f723e */ /* 0x008fce00000000ff */
[C---:B------:R-:W-:Y:S01]  /*54e0*/  HMMA.16816.F32 R20, R12.reuse, R36, R20 ;  /* 0x000000240c14723c */ /* 0x040fe20000001814 */
[----:B------:R-:W-:Y:S01]  /*54f0*/  FFMA.FTZ R36, R64, UR4, -R149 ;  /* 0x0000000440247c23 */ /* 0x000fe20008010895 */
[--C-:B------:R-:W-:Y:S01]  /*5500*/  FFMA.FTZ R64, R58, UR4, -R148.reuse ;  /* 0x000000043a407c23 */ /* 0x100fe20008010894 */
[--C-:B------:R-:W-:Y:S01]  /*5510*/  FFMA.FTZ R58, R76, UR4, -R148.reuse ;  /* 0x000000044c3a7c23 */ /* 0x100fe20008010894 */
[----:B------:R1:W3:Y:S01]  /*5520*/  MUFU.EX2 R37, R32 ;  /* 0x0000002000257308 */ /* 0x0002e20000000800 */
[--C-:B------:R-:W-:Y:S01]  /*5530*/  FFMA.FTZ R76, R71, UR4, -R148.reuse ;  /* 0x00000004474c7c23 */ /* 0x100fe20008010894 */
[----:B------:R-:W-:Y:S02]  /*5540*/  FADD.FTZ R71, R132, R131 ;  /* 0x0000008384477221 */ /* 0x000fe40000010000 */
[C---:B------:R-:W-:Y:S01]  /*5550*/  HMMA.16816.F32 R4, R12.reuse, R38, R4 ;  /* 0x000000260c04723c */ /* 0x040fe20000001804 */
[--C-:B------:R-:W-:Y:S01]  /*5560*/  FFMA.FTZ R39, R59, UR4, -R148.reuse ;  /* 0x000000043b277c23 */ /* 0x100fe20008010894 */
[----:B------:R-:W-:Y:S01]  /*5570*/  FFMA.FTZ R59, R78, UR4, -R148 ;  /* 0x000000044e3b7c23 */ /* 0x000fe20008010894 */
[----:B------:R-:W4:Y:S01]  /*5580*/  MUFU.EX2 R36, R36 ;  /* 0x0000002400247308 */ /* 0x000f220000000800 */
[----:B------:R-:W-:Y:S01]  /*5590*/  FADD.FTZ R134, R134, R71 ;  /* 0x0000004786867221 */ /* 0x000fe20000010000 */
[--C-:B------:R-:W-:Y:S01]  /*55a0*/  FFMA.FTZ R71, R160, UR4, -R149.reuse ;  /* 0x00000004a0477c23 */ /* 0x100fe20008010895 */
[----:B------:R-:W-:Y:S01]  /*55b0*/  FFMA.FTZ R78, R44, UR4, -R149 ;  /* 0x000000042c4e7c23 */ /* 0x000fe20008010895 */
[----:B------:R-:W-:Y:S01]  /*55c0*/  MUFU.EX2 R38, R64 ;  /* 0x0000004000267308 */ /* 0x000fe20000000800 */
[C---:B-----5:R-:W-:Y:S01]  /*55d0*/  HMMA.16816.F32 R28, R12.reuse, R24, R28 ;  /* 0x000000180c1c723c */ /* 0x060fe2000000181c */
[----:B------:R-:W-:Y:S01]  /*55e0*/  FADD.FTZ R25, R3, R136 ;  /* 0x0000008803197221 */ /* 0x000fe20000010000 */
[----:B-1----:R-:W1:Y:S01]  /*55f0*/  LDSM.16.MT88.4 R32, [R152+0x7800] ;  /* 0x007800009820783b */ /* 0x002e620000004200 */
[----:B------:R-:W5:Y:S01]  /*5600*/  MUFU.EX2 R39, R39 ;  /* 0x0000002700277308 */ /* 0x000f620000000800 */
[----:B------:R-:W-:Y:S01]  /*5610*/  FADD.FTZ R134, R159, R134 ;  /* 0x000000869f867221 */ /* 0x000fe20000010000 */
[----:B------:R-:W-:Y:S01]  /*5620*/  FADD.FTZ R138, R138, R25 ;  /* 0x000000198a8a7221 */ /* 0x000fe20000010000 */
[--C-:B------:R-:W-:Y:S01]  /*5630*/  FFMA.FTZ R3, R49, UR4, -R149.reuse ;  /* 0x0000000431037c23 */ /* 0x100fe20008010895 */
[----:B------:R-:W-:Y:S01]  /*5640*/  MUFU.EX2 R58, R58 ;  /* 0x0000003a003a7308 */ /* 0x000fe20000000800 */
[----:B------:R-:W-:Y:S01]  /*5650*/  HMMA.16816.F32 R8, R12, R26, R8 ;  /* 0x0000001a0c08723c */ /* 0x000fe20000001808 */
[----:B------:R-:W-:Y:S01]  /*5660*/  FADD.FTZ R138, R153, R138 ;  /* 0x0000008a998a7221 */ /* 0x000fe20000010000 */
[----:B---3--:R-:W-:Y:S01]  /*5670*/  F2FP.F16.F32.PACK_AB R12, R37, R56 ;  /* 0x00000038250c723e */ /* 0x008fe200000000ff */
[----:B------:R-:W3:Y:S01]  /*5680*/  MUFU.EX2 R59, R59 ;  /* 0x0000003b003b7308 */ /* 0x000ee20000000800 */
[----:B----4-:R-:W-:Y:S01]  /*5690*/  F2FP.F16.F32.PACK_AB R14, R57, R36 ;  /* 0x00000024390e723e */ /* 0x010fe200000000ff */
[----:B------:R-:W-:Y:S01]  /*56a0*/  FADD.FTZ R129, R129, R138 ;  /* 0x0000008a81817221 */ /* 0x000fe20000010000 */
[----:B------:R-:W4:Y:S01]  /*56b0*/  LDSM.16.MT88.4 R24, [R209+0x7c00] ;  /* 0x007c0000d118783b */ /* 0x000f220000004200 */
[----:B------:R-:W-:Y:S01]  /*56c0*/  FADD.FTZ R123, R123, R134 ;  /* 0x000000867b7b7221 */ /* 0x000fe20000010000 */
[----:B------:R-:W-:Y:S01]  /*56d0*/  FFMA.FTZ R49, R50, UR4, -R149 ;  /* 0x0000000432317c23 */ /* 0x000fe20008010895 */
[----:B------:R-:W-:Y:S01]  /*56e0*/  FADD.FTZ R128, R128, R129 ;  /* 0x0000008180807221 */ /* 0x000fe20000010000 */
[----:B-----5:R-:W-:Y:S01]  /*56f0*/  F2FP.F16.F32.PACK_AB R13, R39, R38 ;  /* 0x00000026270d723e */ /* 0x020fe200000000ff */
[----:B------:R-:W-:Y:S01]  /*5700*/  FADD.FTZ R144, R144, R123 ;  /* 0x0000007b90907221 */ /* 0x000fe20000010000 */
[----:B------:R-:W-:Y:S01]  /*5710*/  FFMA.FTZ R50, R70, UR4, -R149 ;  /* 0x0000000446327c23 */ /* 0x000fe20008010895 */
[----:B------:R-:W-:Y:S01]  /*5720*/  FADD.FTZ R133, R133, R128 ;  /* 0x0000008085857221 */ /* 0x000fe20000010000 */
[----:B------:R-:W-:Y:S01]  /*5730*/  FFMA.FTZ R64, R51, UR4, -R148 ;  /* 0x0000000433407c23 */ /* 0x000fe20008010894 */
[----:B------:R-:W-:Y:S01]  /*5740*/  FADD.FTZ R135, R135, R144 ;  /* 0x0000009087877221 */ /* 0x000fe20000010000 */
[----:B------:R-:W-:Y:S01]  /*5750*/  MUFU.EX2 R51, R69 ;  /* 0x0000004500337308 */ /* 0x000fe20000000800 */
[----:B---3--:R-:W-:Y:S01]  /*5760*/  F2FP.F16.F32.PACK_AB R15, R59, R58 ;  /* 0x0000003a3b0f723e */ /* 0x008fe200000000ff */
[----:B------:R-:W-:Y:S01]  /*5770*/  FADD.FTZ R133, R130, R133 ;  /* 0x0000008582857221 */ /* 0x000fe20000010000 */
[----:B------:R-:W-:Y:S01]  /*5780*/  FADD.FTZ R146, R146, R135 ;  /* 0x0000008792927221 */ /* 0x000fe20000010000 */
[----:B------:R-:W3:Y:S01]  /*5790*/  MUFU.EX2 R3, R3 ;  /* 0x0000000300037308 */ /* 0x000ee20000000800 */
[----:B------:R-:W-:Y:S01]  /*57a0*/  FFMA.FTZ R70, R41, UR4, -R149 ;  /* 0x0000000429467c23 */ /* 0x000fe20008010895 */
[----:B------:R-:W-:Y:S01]  /*57b0*/  FADD.FTZ R120, R120, R133 ;  /* 0x0000008578787221 */ /* 0x000fe20000010000 */
[----:B------:R-:W-:Y:S01]  /*57c0*/  FADD.FTZ R115, R115, R146 ;  /* 0x0000009273737221 */ /* 0x000fe20000010000 */
[C---:B--2---:R-:W-:Y:S01]  /*57d0*/  HMMA.16816.F32 R20, R12.reuse, R16, R20 ;  /* 0x000000100c14723c */ /* 0x044fe20000001814 */
[----:B------:R-:W-:Y:S01]  /*57e0*/  MUFU.EX2 R49, R49 ;  /* 0x0000003100317308 */ /* 0x000fe20000000800 */
[----:B------:R-:W-:Y:S01]  /*57f0*/  FADD.FTZ R121, R121, R120 ;  /* 0x0000007879797221 */ /* 0x000fe20000010000 */
[----:B------:R-:W-:Y:S01]  /*5800*/  FADD.FTZ R110, R110, R115 ;  /* 0x000000736e6e7221 */ /* 0x000fe20000010000 */
[----:B------:R-:W-:Y:S01]  /*5810*/  LDSM.16.MT88.4 R132, [R209+0x8c00] ;  /* 0x008c0000d184783b */ /* 0x000fe20000004200 */
[----:B------:R-:W-:Y:S01]  /*5820*/  MUFU.EX2 R50, R50 ;  /* 0x0000003200327308 */ /* 0x000fe20000000800 */
[----:B------:R-:W-:Y:S01]  /*5830*/  FADD.FTZ R122, R122, R121 ;  /* 0x000000797a7a7221 */ /* 0x000fe20000010000 */
[----:B------:R-:W-:Y:S01]  /*5840*/  FADD.FTZ R111, R111, R110 ;  /* 0x0000006e6f6f7221 */ /* 0x000fe20000010000 */
[C---:B------:R-:W-:Y:S01]  /*5850*/  HMMA.16816.F32 R4, R12.reuse, R18, R4 ;  /* 0x000000120c04723c */ /* 0x040fe20000001804 */
[----:B------:R-:W2:Y:S01]  /*5860*/  LDSM.16.MT88.4 R16, [R152+0x7c00] ;  /* 0x007c00009810783b */ /* 0x000ea20000004200 */
[----:B------:R-:W-:Y:S01]  /*5870*/  FADD.FTZ R145, R145, R122 ;  /* 0x0000007a91917221 */ /* 0x000fe20000010000 */
[----:B------:R-:W5:Y:S01]  /*5880*/  MUFU.EX2 R64, R64 ;  /* 0x0000004000407308 */ /* 0x000f620000000800 */
[----:B------:R-:W-:Y:S01]  /*5890*/  FADD.FTZ R111, R174, R111 ;  /* 0x0000006fae6f7221 */ /* 0x000fe20000010000 */
[----:B------:R-:W-:Y:S01]  /*58a0*/  LDSM.16.MT88.4 R136, [R152+0x8c00] ;  /* 0x008c00009888783b */ /* 0x000fe20000004200 */
[----:B------:R-:W-:Y:S01]  /*58b0*/  FADD.FTZ R112, R112, R145 ;  /* 0x0000009170707221 */ /* 0x000fe20000010000 */
[----:B------:R4:W4:Y:S01]  /*58c0*/  MUFU.EX2 R69, R76 ;  /* 0x0000004c00457308 */ /* 0x0009220000000800 */
[C---:B-1----:R-:W-:Y:S01]  /*58d0*/  HMMA.16816.F32 R28, R12.reuse, R32, R28 ;  /* 0x000000200c1c723c */ /* 0x042fe2000000181c */
[----:B---3--:R-:W-:Y:S01]  /*58e0*/  F2FP.F16.F32.PACK_AB R32, R3, R48 ;  /* 0x000000300320723e */ /* 0x008fe200000000ff */
[----:B------:R-:W-:Y:S01]  /*58f0*/  FADD.FTZ R113, R113, R112 ;  /* 0x0000007071717221 */ /* 0x000fe20000010000 */
[----:B------:R-:W-:Y:S01]  /*5900*/  FADD.FTZ R106, R106, R111 ;  /* 0x0000006f6a6a7221 */ /* 0x000fe20000010000 */
[----:B------:R-:W-:Y:S02]  /*5910*/  MUFU.EX2 R41, R79 ;  /* 0x0000004f00297308 */ /* 0x000fe40000000800 */
[----:B------:R-:W-:Y:S01]  /*5920*/  FADD.FTZ R108, R108, R113 ;  /* 0x000000716c6c7221 */ /* 0x000fe20000010000 */
[----:B------:R-:W-:Y:S01]  /*5930*/  FADD.FTZ R107, R107, R106 ;  /* 0x0000006a6b6b7221 */ /* 0x000fe20000010000 */
[----:B------:R-:W-:Y:S01]  /*5940*/  HMMA.16816.F32 R8, R12, R34, R8 ;  /* 0x000000220c08723c */ /* 0x000fe20000001808 */
[----:B------:R-:W1:Y:S01]  /*5950*/  LDSM.16.MT88.4 R12, [R209+0x8000] ;  /* 0x00800000d10c783b */ /* 0x000e620000004200 */
[----:B-----5:R-:W-:Y:S01]  /*5960*/  F2FP.F16.F32.PACK_AB R33, R64, R51 ;  /* 0x000000334021723e */ /* 0x020fe200000000ff */
[----:B------:R-:W-:Y:S01]  /*5970*/  FADD.FTZ R109, R109, R108 ;  /* 0x0000006c6d6d7221 */ /* 0x000fe20000010000 */
[----:B------:R-:W-:Y:S01]  /*5980*/  F2FP.F16.F32.PACK_AB R34, R50, R49 ;  /* 0x000000313222723e */ /* 0x000fe200000000ff */
[----:B----4-:R-:W-:Y:S01]  /*5990*/  FFMA.FTZ R76, R158, UR4, -R148 ;  /* 0x000000049e4c7c23 */ /* 0x010fe20008010894 */
[----:B------:R-:W-:Y:S01]  /*59a0*/  F2FP.F16.F32.PACK_AB R35, R69, R68 ;  /* 0x000000444523723e */ /* 0x000fe200000000ff */
[----:B------:R-:W-:Y:S01]  /*59b0*/  FADD.FTZ R104, R104, R109 ;  /* 0x0000006d68687221 */ /* 0x000fe20000010000 */
[----:B------:R-:W3:Y:S03]  /*59c0*/  MUFU.EX2 R70, R70 ;  /* 0x0000004600467308 */ /* 0x000ee60000000800 */
[----:B------:R-:W-:Y:S01]  /*59d0*/  FADD.FTZ R105, R105, R104 ;  /* 0x0000006869697221 */ /* 0x000fe20000010000 */
[----:B------:R-:W4:Y:S01]  /*59e0*/  MUFU.EX2 R71, R71 ;  /* 0x0000004700477308 */ /* 0x000f220000000800 */
[C---:B------:R-:W-:Y:S02]  /*59f0*/  HMMA.16816.F32 R20, R32.reuse, R24, R20 ;  /* 0x000000182014723c */ /* 0x040fe40000001814 */
[----:B------:R-:W-:Y:S01]  /*5a00*/  FADD.FTZ R114, R114, R105 ;  /* 0x0000006972727221 */ /* 0x000fe20000010000 */
[----:B------:R-:W5:Y:S03]  /*5a10*/  MUFU.EX2 R76, R76 ;  /* 0x0000004c004c7308 */ /* 0x000f660000000800 */
[----:B------:R-:W-:Y:S01]  /*5a20*/  FADD.FTZ R125, R125, R114 ;  /* 0x000000727d7d7221 */ /* 0x000fe20000010000 */
[----:B------:R-:W-:Y:S01]  /*5a30*/  MUFU.EX2 R44, R165 ;  /* 0x000000a5002c7308 */ /* 0x000fe20000000800 */
[----:B------:R-:W-:Y:S01]  /*5a40*/  HMMA.16816.F32 R4, R32, R26, R4 ;  /* 0x0000001a2004723c */ /* 0x000fe20000001804 */
[----:B------:R-:W1:Y:S01]  /*5a50*/  LDSM.16.MT88.4 R24, [R152+0x8000] ;  /* 0x008000009818783b */ /* 0x000e620000004200 */
[----:B------:R-:W-:-:S04]  /*5a60*/  FADD.FTZ R96, R96, R125 ;  /* 0x0000007d60607221 */ /* 0x000fc80000010000 */
[----:B------:R-:W-:Y:S02]  /*5a70*/  FADD.FTZ R97, R97, R96 ;  /* 0x0000006061617221 */ /* 0x000fe40000010000 */
[----:B--2---:R-:W-:Y:S01]  /*5a80*/  HMMA.16816.F32 R28, R32, R16, R28 ;  /* 0x00000010201c723c */ /* 0x004fe2000000181c */
[----:B---3--:R-:W-:Y:S01]  /*5a90*/  F2FP.F16.F32.PACK_AB R16, R70, R41 ;  /* 0x000000294610723e */ /* 0x008fe200000000ff */
[----:B------:R-:W-:Y:S01]  /*5aa0*/  FADD.FTZ R98, R98, R97 ;  /* 0x0000006162627221 */ /* 0x000fe20000010000 */
[----:B------:R-:W-:-:S03]  /*5ab0*/  F2FP.F16.F32.PACK_AB R17, R42, R43 ;  /* 0x0000002b2a11723e */ /* 0x000fc600000000ff */
[----:B------:R-:W-:Y:S02]  /*5ac0*/  FADD.FTZ R98, R127, R98 ;  /* 0x000000627f627221 */ /* 0x000fe40000010000 */
[----:B------:R-:W-:Y:S01]  /*5ad0*/  HMMA.16816.F32 R8, R32, R18, R8 ;  /* 0x000000122008723c */ /* 0x000fe20000001808 */
[----:B------:R-:W-:Y:S01]  /*5ae0*/  FFMA.FTZ R33, R52, UR4, -R149 ;  /* 0x0000000434217c23 */ /* 0x000fe20008010895 */
[----:B------:R-:W-:Y:S01]  /*5af0*/  FADD.FTZ R52, R124, R107 ;  /* 0x0000006b7c347221 */ /* 0x000fe20000010000 */
[----:B----4-:R-:W-:Y:S01]  /*5b00*/  F2FP.F16.F32.PACK_AB R18, R71, R40 ;  /* 0x000000284712723e */ /* 0x010fe200000000ff */
[----:B------:R-:W-:Y:S01]  /*5b10*/  FADD.FTZ R117, R117, R98 ;  /* 0x0000006275757221 */ /* 0x000fe20000010000 */
[----:B-----5:R-:W-:Y:S01]  /*5b20*/  F2FP.F16.F32.PACK_AB R19, R77, R76 ;  /* 0x0000004c4d13723e */ /* 0x020fe200000000ff */
[----:B------:R-:W-:Y:S01]  /*5b30*/  FADD.FTZ R52, R147, R52 ;  /* 0x0000003493347221 */ /* 0x000fe20000010000 */
[----:B------:R-:W-:Y:S01]  /*5b40*/  FFMA.FTZ R35, R54, UR4, -R149 ;  /* 0x0000000436237c23 */ /* 0x000fe20008010895 */
[----:B------:R-:W-:Y:S01]  /*5b50*/  FADD.FTZ R84, R84, R117 ;  /* 0x0000007554547221 */ /* 0x000fe20000010000 */
[--C-:B------:R-:W-:Y:S01]  /*5b60*/  FFMA.FTZ R34, R161, UR4, -R149.reuse ;  /* 0x00000004a1227c23 */ /* 0x100fe20008010895 */
[----:B------:R-:W-:Y:S01]  /*5b70*/  FADD.FTZ R99, R99, R52 ;  /* 0x0000003463637221 */ /* 0x000fe20000010000 */
[--C-:B------:R-:W-:Y:S01]  /*5b80*/  FFMA.FTZ R52, R53, UR4, -R148.reuse ;  /* 0x0000000435347c23 */ /* 0x100fe20008010894 */
[C---:B-1----:R-:W-:Y:S01]  /*5b90*/  HMMA.16816.F32 R20, R16.reuse, R12, R20 ;  /* 0x0000000c1014723c */ /* 0x042fe20000001814 */
[----:B------:R-:W-:Y:S01]  /*5ba0*/  FFMA.FTZ R32, R163, UR4, -R149 ;  /* 0x00000004a3207c23 */ /* 0x000fe20008010895 */
[----:B------:R-:W-:Y:S01]  /*5bb0*/  FADD.FTZ R99, R116, R99 ;  /* 0x0000006374637221 */ /* 0x000fe20000010000 */
[--C-:B------:R-:W-:Y:S01]  /*5bc0*/  FFMA.FTZ R53, R55, UR4, -R148.reuse ;  /* 0x0000000437357c23 */ /* 0x100fe20008010894 */
[----:B------:R-:W-:Y:S01]  /*5bd0*/  FFMA.FTZ R54, R164, UR4, -R148 ;  /* 0x00000004a4367c23 */ /* 0x000fe20008010894 */
[----:B------:R-:W-:Y:S01]  /*5be0*/  FADD.FTZ R85, R85, R84 ;  /* 0x0000005455557221 */ /* 0x000fe20000010000 */
[----:B------:R-:W-:Y:S01]  /*5bf0*/  FADD.FTZ R118, R118, R99 ;  /* 0x0000006376767221 */ /* 0x000fe20000010000 */
[----:B------:R-:W-:Y:S01]  /*5c00*/  MUFU.EX2 R34, R34 ;  /* 0x0000002200227308 */ /* 0x000fe20000000800 */
[----:B------:R-:W-:Y:S01]  /*5c10*/  HMMA.16816.F32 R4, R16, R14, R4 ;  /* 0x0000000e1004723c */ /* 0x000fe20000001804 */
[----:B------:R-:W1:Y:S01]  /*5c20*/  LDSM.16.MT88.4 R12, [R209+0x8400] ;  /* 0x00840000d10c783b */ /* 0x000e620000004200 */
[----:B------:R-:W-:Y:S01]  /*5c30*/  FADD.FTZ R118, R89, R118 ;  /* 0x0000007659767221 */ /* 0x000fe20000010000 */
[----:B------:R-:W2:Y:S01]  /*5c40*/  MUFU.EX2 R33, R33 ;  /* 0x0000002100217308 */ /* 0x000ea20000000800 */
[----:B------:R-:W-:-:S02]  /*5c50*/  FADD.FTZ R85, R90, R85 ;  /* 0x000000555a557221 */ /* 0x000fc40000010000 */
[----:B------:R-:W-:Y:S01]  /*5c60*/  FADD.FTZ R91, R91, R118 ;  /* 0x000000765b5b7221 */ /* 0x000fe20000010000 */
[----:B------:R-:W-:Y:S01]  /*5c70*/  MUFU.EX2 R32, R32 ;  /* 0x0000002000207308 */ /* 0x000fe20000000800 */
[C---:B------:R-:W-:Y:S01]  /*5c80*/  HMMA.16816.F32 R28, R16.reuse, R24, R28 ;  /* 0x00000018101c723c */ /* 0x040fe2000000181c */
[----:B------:R-:W-:Y:S01]  /*5c90*/  FADD.FTZ R80, R80, R85 ;  /* 0x0000005550507221 */ /* 0x000fe20000010000 */
[----:B------:R-:W-:Y:S01]  /*5ca0*/  FADD.FTZ R86, R86, R91 ;  /* 0x0000005b56567221 */ /* 0x000fe20000010000 */
[----:B------:R-:W3:Y:S02]  /*5cb0*/  MUFU.EX2 R35, R35 ;  /* 0x0000002300237308 */ /* 0x000ee40000000800 */
[----:B------:R-:W-:Y:S01]  /*5cc0*/  FADD.FTZ R81, R81, R80 ;  /* 0x0000005051517221 */ /* 0x000fe20000010000 */
[----:B------:R-:W-:Y:S01]  /*5cd0*/  FADD.FTZ R87, R87, R86 ;  /* 0x0000005657577221 */ /* 0x000fe20000010000 */
[----:B------:R-:W-:Y:S01]  /*5ce0*/  MUFU.EX2 R52, R52 ;  /* 0x0000003400347308 */ /* 0x000fe20000000800 */
[----:B------:R-:W-:Y:S01]  /*5cf0*/  HMMA.16816.F32 R8, R16, R26, R8 ;  /* 0x0000001a1008723c */ /* 0x000fe20000001808 */
[----:B------:R-:W4:Y:S01]  /*5d00*/  LDSM.16.MT88.4 R24, [R152+0x8400] ;  /* 0x008400009818783b */ /* 0x000f220000004200 */
[----:B------:R-:W-:Y:S01]  /*5d10*/  FADD.FTZ R87, R126, R87 ;  /* 0x000000577e577221 */ /* 0x000fe20000010000 */
[----:B------:R-:W5:Y:S01]  /*5d20*/  MUFU.EX2 R55, R162 ;  /* 0x000000a200377308 */ /* 0x000f620000000800 */
[----:B------:R-:W-:Y:S01]  /*5d30*/  FADD.FTZ R88, R88, R81 ;  /* 0x0000005158587221 */ /* 0x000fe20000010000 */
[----:B--2---:R-:W-:Y:S01]  /*5d40*/  F2FP.F16.F32.PACK_AB R16, R33, R34 ;  /* 0x000000222110723e */ /* 0x004fe200000000ff */
[----:B------:R-:W-:Y:S01]  /*5d50*/  FADD.FTZ R82, R82, R87 ;  /* 0x0000005752527221 */ /* 0x000fe20000010000 */
[----:B------:R-:W-:Y:S01]  /*5d60*/  MUFU.EX2 R53, R53 ;  /* 0x0000003500357308 */ /* 0x000fe20000000800 */
[----:B------:R-:W-:Y:S01]  /*5d70*/  FADD.FTZ R101, R101, R88 ;  /* 0x0000005865657221 */ /* 0x000fe20000010000 */
[----:B---3--:R-:W-:Y:S01]  /*5d80*/  F2FP.F16.F32.PACK_AB R18, R35, R32 ;  /* 0x000000202312723e */ /* 0x008fe200000000ff */
[----:B------:R-:W-:Y:S01]  /*5d90*/  FADD.FTZ R83, R83, R82 ;  /* 0x0000005253537221 */ /* 0x000fe20000010000 */
[----:B------:R-:W2:Y:S01]  /*5da0*/  MUFU.EX2 R54, R54 ;  /* 0x0000003600367308 */ /* 0x000ea20000000800 */
[----:B------:R-:W-:Y:S01]  /*5db0*/  FADD.FTZ R72, R72, R101 ;  /* 0x0000006548487221 */ /* 0x000fe20000010000 */
[----:B------:R-:W-:Y:S01]  /*5dc0*/  FFMA.FTZ R80, R46, UR4, -R149 ;  /* 0x000000042e507c23 */ /* 0x000fe20008010895 */
[----:B------:R-:W-:Y:S01]  /*5dd0*/  FADD.FTZ R100, R100, R83 ;  /* 0x0000005364647221 */ /* 0x000fe20000010000 */
[----:B------:R-:W-:Y:S01]  /*5de0*/  MUFU.EX2 R46, R167 ;  /* 0x000000a7002e7308 */ /* 0x000fe20000000800 */
[----:B------:R-:W-:Y:S01]  /*5df0*/  FADD.FTZ R79, R73, R72 ;  /* 0x00000048494f7221 */ /* 0x000fe20000010000 */
[----:B-----5:R-:W-:Y:S01]  /*5e00*/  F2FP.F16.F32.PACK_AB R17, R55, R52 ;  /* 0x000000343711723e */ /* 0x020fe200000000ff */
[----:B------:R-:W-:Y:S01]  /*5e10*/  FADD.FTZ R100, R119, R100 ;  /* 0x0000006477647221 */ /* 0x000fe20000010000 */
[----:B------:R-:W-:Y:S01]  /*5e20*/  FFMA.FTZ R72, R45, UR4, -R148 ;  /* 0x000000042d487c23 */ /* 0x000fe20008010894 */
[----:B------:R-:W-:Y:S01]  /*5e30*/  FADD.FTZ R74, R74, R79 ;  /* 0x0000004f4a4a7221 */ /* 0x000fe20000010000 */
[----:B------:R-:W-:Y:S03]  /*5e40*/  MUFU.EX2 R45, R80 ;  /* 0x00000050002d7308 */ /* 0x000fe60000000800 */
[----:B------:R-:W-:Y:S01]  /*5e50*/  FADD.FTZ R74, R103, R74 ;  /* 0x0000004a674a7221 */ /* 0x000fe20000010000 */
[----:B--2---:R-:W-:Y:S01]  /*5e60*/  F2FP.F16.F32.PACK_AB R19, R54, R53 ;  /* 0x000000353613723e */ /* 0x004fe200000000ff */
[----:B------:R-:W-:Y:S02]  /*5e70*/  MUFU.EX2 R72, R72 ;  /* 0x0000004800487308 */ /* 0x000fe40000000800 */
[----:B------:R-:W-:-:S04]  /*5e80*/  FADD.FTZ R93, R93, R74 ;  /* 0x0000004a5d5d7221 */ /* 0x000fc80000010000 */
[----:B-1----:R-:W-:Y:S01]  /*5e90*/  HMMA.16816.F32 R20, R16, R12, R20 ;  /* 0x0000000c1014723c */ /* 0x002fe20000001814 */
[----:B------:R-:W-:Y:S01]  /*5ea0*/  FADD.FTZ R13, R75, R100 ;  /* 0x000000644b0d7221 */ /* 0x000fe20000010000 */
[----:B------:R-:W-:Y:S01]  /*5eb0*/  FADD.FTZ R60, R60, R93 ;  /* 0x0000005d3c3c7221 */ /* 0x000fe20000010000 */
[----:B------:R-:W1:Y:S02]  /*5ec0*/  MUFU.EX2 R75, R78 ;  /* 0x0000004e004b7308 */ /* 0x000e640000000800 */
[----:B------:R-:W-:-:S03]  /*5ed0*/  FADD.FTZ R73, R92, R13 ;  /* 0x0000000d5c497221 */ /* 0x000fc60000010000 */
[C---:B------:R-:W-:Y:S01]  /*5ee0*/  HMMA.16816.F32 R4, R16.reuse, R14, R4 ;  /* 0x0000000e1004723c */ /* 0x040fe20000001804 */
[----:B------:R-:W-:Y:S01]  /*5ef0*/  FADD.FTZ R94, R94, R73 ;  /* 0x000000495e5e7221 */ /* 0x000fe20000010000 */
[----:B------:R-:W2:Y:S03]  /*5f00*/  LDSM.16.MT88.4 R12, [R209+0x8800] ;  /* 0x00880000d10c783b */ /* 0x000ea60000004200 */
[----:B------:R-:W-:Y:S02]  /*5f10*/  FADD.FTZ R94, R65, R94 ;  /* 0x0000005e415e7221 */ /* 0x000fe40000010000 */
[----:B------:R-:W3:Y:S01]  /*5f20*/  MUFU.EX2 R65, R166 ;  /* 0x000000a600417308 */ /* 0x000ee20000000800 */
[----:B----4-:R-:W-:Y:S01]  /*5f30*/  HMMA.16816.F32 R28, R16, R24, R28 ;  /* 0x00000018101c723c */ /* 0x010fe2000000181c */
[----:B------:R-:W-:Y:S01]  /*5f40*/  FADD.FTZ R67, R67, R94 ;  /* 0x0000005e43437221 */ /* 0x000fe20000010000 */
[----:B------:R-:W-:Y:S01]  /*5f50*/  FADD.FTZ R25, R61, R60 ;  /* 0x0000003c3d197221 */ /* 0x000fe20000010000 */
[----:B-1----:R-:W-:Y:S01]  /*5f60*/  F2FP.F16.F32.PACK_AB R24, R75, R44 ;  /* 0x0000002c4b18723e */ /* 0x002fe200000000ff */
[----:B------:R-:W1:Y:S01]  /*5f70*/  MUFU.EX2 R60, R140 ;  /* 0x0000008c003c7308 */ /* 0x000e620000000800 */
[----:B------:R-:W-:Y:S01]  /*5f80*/  FADD.FTZ R62, R62, R67 ;  /* 0x000000433e3e7221 */ /* 0x000fe20000010000 */
[----:B------:R-:W-:-:S02]  /*5f90*/  FADD.FTZ R25, R66, R25 ;  /* 0x0000001942197221 */ /* 0x000fc40000010000 */
[----:B------:R-:W-:Y:S01]  /*5fa0*/  HMMA.16816.F32 R8, R16, R26, R8 ;  /* 0x0000001a1008723c */ /* 0x000fe20000001808 */
[----:B------:R-:W-:Y:S01]  /*5fb0*/  FADD.FTZ R61, R63, R62 ;  /* 0x0000003e3f3d7221 */ /* 0x000fe20000010000 */
[----:B------:R-:W-:Y:S01]  /*5fc0*/  FADD.FTZ R56, R56, R25 ;  /* 0x0000001938387221 */ /* 0x000fe20000010000 */
[----:B------:R-:W4:Y:S01]  /*5fd0*/  LDSM.16.MT88.4 R16, [R152+0x8800] ;  /* 0x008800009810783b */ /* 0x000f220000004200 */
[----:B------:R-:W-:Y:S01]  /*5fe0*/  F2FP.F16.F32.PACK_AB R26, R45, R46 ;  /* 0x0000002e2d1a723e */ /* 0x000fe200000000ff */
[----:B------:R-:W-:Y:S01]  /*5ff0*/  FADD.FTZ R61, R102, R61 ;  /* 0x0000003d663d7221 */ /* 0x000fe20000010000 */
[----:B------:R-:W-:Y:S01]  /*6000*/  FADD.FTZ R37, R37, R56 ;  /* 0x0000003825257221 */ /* 0x000fe20000010000 */
[----:B---3--:R-:W-:Y:S02]  /*6010*/  F2FP.F16.F32.PACK_AB R25, R65, R72 ;  /* 0x000000484119723e */ /* 0x008fe400000000ff */
[----:B------:R-:W-:Y:S01]  /*6020*/  FADD.FTZ R38, R38, R61 ;  /* 0x0000003d26267221 */ /* 0x000fe20000010000 */
[----:B------:R-:W-:Y:S01]  /*6030*/  FADD.FTZ R36, R36, R37 ;  /* 0x0000002524247221 */ /* 0x000fe20000010000 */
[----:B-1----:R-:W-:Y:S01]  /*6040*/  F2FP.F16.F32.PACK_AB R27, R60, R47 ;  /* 0x0000002f3c1b723e */ /* 0x002fe200000000ff */
        /* <DEDUP_REMOVED lines=8> */
[----:B------:R-:W1:Y:S01]  /*60d0*/  MUFU.EX2 R37, R37 ;  /* 0x0000002500257308 */ /* 0x000e620000000800 */
        /* <DEDUP_REMOVED lines=9> */
[----:B------:R-:W2:Y:S02]  /*6170*/  MUFU.EX2 R38, R38 ;  /* 0x0000002600267308 */ /* 0x000ea40000000800 */
[----:B------:R-:W-:Y:S01]  /*6180*/  FADD.FTZ R68, R68, R51 ;  /* 0x0000003344447221 */ /* 0x000fe20000010000 */
[----:B------:R-:W-:Y:S01]  /*6190*/  FADD.FTZ R13, R41, R50 ;  /* 0x00000032290d7221 */ /* 0x000fe20000010000 */
[----:B------:R-:W-:Y:S01]  /*61a0*/  MUFU.EX2 R39, R39 ;  /* 0x0000002700277308 */ /* 0x000fe20000000800 */
[C---:B------:R-:W-:Y:S01]  /*61b0*/  HMMA.16816.F32 R4, R24.reuse, R14, R4 ;  /* 0x0000000e1804723c */ /* 0x040fe20000001804 */
        /* <DEDUP_REMOVED lines=26> */
[----:B------:R-:W-:-:S03]  /*6360*/  FADD.FTZ R75, R75, R44 ;  /* 0x0000002c4b4b7221 */ /* 0x000fc60000010000 */
        /* <DEDUP_REMOVED lines=15> */
[----:B------:R-:W-:-:S04]  /*6460*/  FADD.FTZ R41, R41, R48 ;  /* 0x0000003029297221 */ /* 0x000fc80000010000 */
[----:B------:R-:W-:Y:S01]  /*6470*/  FADD.FTZ R228, R228, R41 ;  /* 0x00000029e4e47221 */ /* 0x000fe20000010000 */
[----:B------:R-:W-:Y:S06]  /*6480*/  @!P0 BRA `(.L_x_1369) ;  /* 0x0000003c00b48947 */ /* 0x000fec0003800000 */
[----:B------:R-:W1:Y:S01]  /*6490*/  S2UR UR5, SR_CgaCtaId ;  /* 0x00000000000579c3 */ /* 0x000e620000008800 */
[----:B------:R-:W-:Y:S01]  /*64a0*/  UISETP.NE.U32.AND UP0, UPT, UR6, URZ, UPT ;  /* 0x000000ff0600728c */ /* 0x000fe2000bf05070 */
[----:B------:R-:W-:Y:S01]  /*64b0*/  IMAD.MOV.U32 R149, RZ, RZ, R0 ;  /* 0x000000ffff957224 */ /* 0x000fe200078e0000 */
[----:B------:R-:W-:Y:S01]  /*64c0*/  MOV R3, R2 ;  /* 0x0000000200037202 */ /* 0x000fe20000000f00 */
[C---:B------:R-:W-:Y:S01]  /*64d0*/  VIADD R226, R209.reuse, 0x5000 ;  /* 0x00005000d1e27836 */ /* 0x040fe20000000000 */
[----:B------:R-:W-:Y:S01]  /*64e0*/  UISETP.NE.AND.EX UP0, UPT, UR7, URZ, UPT, UP0 ;  /* 0x000000ff0700728c */ /* 0x000fe2000bf05300 */
[----:B------:R-:W-:Y:S01]  /*64f0*/  IADD3 R220, PT, PT, R209, 0x5020, RZ ;  /* 0x00005020d1dc7810 */ /* 0x000fe20007ffe0ff */
[----:B------:R-:W-:Y:S01]  /*6500*/  IMAD.MOV.U32 R222, RZ, RZ, RZ ;  /* 0x000000ffffde7224 */ /* 0x000fe200078e00ff */
[----:B------:R-:W-:Y:S01]  /*6510*/  UMOV UR10, 0x400 ;  /* 0x00000400000a7882 */ /* 0x000fe20000000000 */
[----:B------:R-:W2:Y:S02]  /*6520*/  LDCU UR4, c[0x0][0x45c] ;  /* 0x00008b80ff0477ac */ /* 0x000ea40008000800 */
[----:B------:R-:W-:Y:S01]  /*6530*/  PLOP3.LUT P1, PT, PT, PT, UP0, 0x80, 0x8 ;  /* 0x000000000008781c */ /* 0x000fe20003f2f008 */
[----:B------:R-:W3:Y:S01]  /*6540*/  LDCU.64 UR8, c[0x0][0x3a8] ;  /* 0x00007500ff0877ac */ /* 0x000ee20008000a00 */
[----:B------:R-:W4:Y:S01]  /*6550*/  LDCU.64 UR6, c[0x0][0x3a0] ;  /* 0x00007400ff0677ac */ /* 0x000f220008000a00 */
[----:B-1----:R-:W-:-:S12]  /*6560*/  ULEA UR5, UR5, UR10, 0x18 ;  /* 0x0000000a05057291 */ /* 0x002fd8000f8ec0ff */
.L_x_1373:
        /* <DEDUP_REMOVED lines=22> */
[C---:B------:R-:W-:Y:S02]  /*66d0*/  LOP3.LUT R7, R221.reuse, 0xd8, RZ, 0xc0, !PT ;  /* 0x000000d8dd077812 */ /* 0x040fe400078ec0ff */
[--C-:B------:R-:W-:Y:S02]  /*66e0*/  LOP3.LUT R2, R2, 0xc0, R151.reuse, 0xf8, !PT ;  /* 0x000000c002027812 */ /* 0x100fe400078ef897 */
[--C-:B------:R-:W-:Y:S02]  /*66f0*/  LOP3.LUT R153, R4, 0x20, R151.reuse, 0xf8, !PT ;  /* 0x0000002004997812 */ /* 0x100fe400078ef897 */
[----:B------:R-:W-:Y:S02]  /*6700*/  @!P1 LEA.HI.X.SX32 R217, R8, R217, 0x1, P0 ;  /* 0x000000d908d99211 */ /* 0x000fe400000f0eff */
[----:B------:R-:W-:Y:S02]  /*6710*/  LOP3.LUT R129, R221, 0x1f20, RZ, 0xc0, !PT ;  /* 0x00001f20dd817812 */ /* 0x000fe400078ec0ff */
[----:B------:R-:W-:Y:S02]  /*6720*/  LOP3.LUT R126, R7, R218, RZ, 0x3c, !PT ;  /* 0x000000da077e7212 */ /* 0x000fe400078e3cff */
[----:B------:R-:W-:Y:S01]  /*6730*/  LOP3.LUT R151, R210, 0x120, R151, 0xf8, !PT ;  /* 0x00000120d2977812 */ /* 0x000fe200078ef897 */
[----:B--2---:R-:W-:Y:S06]  /*6740*/  @!P1 BRA `(.L_x_1370) ;  /* 0x0000000000f49947 */ /* 0x004fec0003800000 */
[----:B------:R-:W-:Y:S01]  /*6750*/  VIADD R9, R227, 0xffffff00 ;  /* 0xffffff00e3097836 */ /* 0x000fe20000000000 */
[----:B------:R-:W1:Y:S01]  /*6760*/  LDC R4, c[0x0][0x4f0] ;  /* 0x00013c00ff047b82 */ /* 0x000e620000000800 */
[----:B------:R-:W-:Y:S03]  /*6770*/  IABS R11, R227 ;  /* 0x000000e3000b7213 */ /* 0x000fe60000000000 */
[----:B------:R-:W-:Y:S04]  /*6780*/  IABS R10, R9 ;  /* 0x00000009000a7213 */ /* 0x000fe80000000000 */
[----:B------:R-:W2:Y:S01]  /*6790*/  LDC.64 R124, c[0x0][0x3c0] ;  /* 0x0000f000ff7c7b82 */ /* 0x000ea20000000a00 */
[-C--:B-1----:R-:W-:Y:S02]  /*67a0*/  IABS R7, R4.reuse ;  /* 0x0000000400077213 */ /* 0x082fe40000000000 */
[-C--:B------:R-:W-:Y:S02]  /*67b0*/  LOP3.LUT R9, R9, R4.reuse, RZ, 0x3c, !PT ;  /* 0x0000000409097212 */ /* 0x080fe400078e3cff */
[----:B------:R-:W1:Y:S02]  /*67c0*/  I2F.RP R8, R7 ;  /* 0x0000000700087306 */ /* 0x000e640000209400 */
[----:B------:R-:W-:Y:S02]  /*67d0*/  ISETP.GE.AND P0, PT, R9, RZ, PT ;  /* 0x000000ff0900720c */ /* 0x000fe40003f06270 */
[----:B------:R-:W-:Y:S06]  /*67e0*/  LOP3.LUT R9, RZ, R4, RZ, 0x33, !PT ;  /* 0x00000004ff097212 */ /* 0x000fec00078e33ff */
        /* <DEDUP_REMOVED lines=51> */
.L_x_1370:
[C---:B------:R-:W-:Y:S01]  /*6b20*/  IMAD.SHL.U32 R125, R124.reuse, 0x40, RZ ;  /* 0x000000407c7d7824 */ /* 0x040fe200078e00ff */
[----:B------:R-:W-:Y:S01]  /*6b30*/  LOP3.LUT R126, R129, R126, RZ, 0xfc, !PT ;  /* 0x0000007e817e7212 */ /* 0x000fe200078efcff */
[----:B------:R-:W-:Y:S01]  /*6b40*/  VIADD R219, R219, 0xffffffff ;  /* 0xffffffffdbdb7836 */ /* 0x000fe20000000000 */
        /* <DEDUP_REMOVED lines=28> */
[----:B------:R-:W-:Y:S02]  /*6d10*/  ISETP.GT.AND P2, PT, R219, R212, PT ;  /* 0x000000d4db00720c */ /* 0x000fe40003f44270 */
        /* <DEDUP_REMOVED lines=188> */
.L_x_1372:
        /* <DEDUP_REMOVED lines=29> */
.L_x_1371:
        /* <DEDUP_REMOVED lines=651> */
.L_x_1369:
[----:B------:R-:W1:Y:S01]  /*a360*/  SHFL.BFLY PT, R3, R228, 0x2, 0x1f ;  /* 0x0c401f00e4037f89 */ /* 0x000e6200000e0000 */
[----:B------:R-:W-:Y:S01]  /*a370*/  SHF.L.U32 R5, R208, 0x1, RZ ;  /* 0x00000001d0057819 */ /* 0x000fe200000006ff */
[----:B------:R-:W2:Y:S01]  /*a380*/  S2UR UR4, SR_CTAID.Y ;  /* 0x00000000000479c3 */ /* 0x000ea20000002600 */
[----:B------:R-:W-:Y:S01]  /*a390*/  LOP3.LUT R218, R218, 0xc0, R221, 0xf8, !PT ;  /* 0x000000c0dada7812 */ /* 0x000fe200078ef8dd */
[----:B------:R-:W3:Y:S01]  /*a3a0*/  SHFL.BFLY PT, R4, R229, 0x2, 0x1f ;  /* 0x0c401f00e5047f89 */ /* 0x000ee200000e0000 */
[----:B------:R-:W-:Y:S01]  /*a3b0*/  LOP3.LUT R210, R210, 0x6, R5, 0xf8, !PT ;  /* 0x00000006d2d27812 */ /* 0x000fe200078ef805 */
[----:B------:R-:W-:Y:S04]  /*a3c0*/  BSSY.RECONVERGENT B0, `(.L_x_1374) ;  /* 0x000005d000007945 */ /* 0x000fe80003800200 */
[----:B------:R-:W-:Y:S01]  /*a3d0*/  BAR.SYNC.DEFER_BLOCKING 0x0 ;  /* 0x0000000000007b1d */ /* 0x000fe20000010000 */
[----:B------:R-:W-:-:S02]  /*a3e0*/  LOP3.LUT R5, R210, 0x20, R221, 0xf8, !PT ;  /* 0x00000020d2057812 */ /* 0x000fc400078ef8dd */
[----:B------:R-:W-:Y:S02]  /*a3f0*/  LOP3.LUT P2, RZ, R208, 0x3, RZ, 0xc0, !PT ;  /* 0x00000003d0ff7812 */ /* 0x000fe4000784c0ff */
[----:B------:R-:W-:-:S03]  /*a400*/  LOP3.LUT R5, R5, R218, RZ, 0xfc, !PT ;  /* 0x000000da05057212 */ /* 0x000fc600078efcff */
[----:B------:R-:W2:Y:S01]  /*a410*/  LDC.64 R20, c[0x0][0x430] ;  /* 0x00010c00ff147b82 */ /* 0x000ea20000000a00 */
[----:B------:R-:W-:Y:S02]  /*a420*/  SHF.R.U32.HI R208, RZ, 0x2, R208 ;  /* 0x00000002ffd07819 */ /* 0x000fe400000116d0 */
[----:B------:R-:W-:-:S05]  /*a430*/  LEA R5, R5, UR5, 0x2 ;  /* 0x0000000505057c11 */ /* 0x000fca000f8e10ff */
[----:B------:R-:W4:Y:S01]  /*a440*/  S2UR UR6, SR_CTAID.Z ;  /* 0x00000000000679c3 */ /* 0x000f220000002700 */
[----:B-1----:R-:W-:Y:S01]  /*a450*/  FADD.FTZ R8, R3, R228 ;  /* 0x000000e403087221 */ /* 0x002fe20000010000 */
[----:B---3--:R-:W-:-:S04]  /*a460*/  FADD.FTZ R7, R4, R229 ;  /* 0x000000e504077221 */ /* 0x008fc80000010000 */
[----:B------:R-:W1:Y:S02]  /*a470*/  SHFL.BFLY PT, R3, R8, 0x1, 0x1f ;  /* 0x0c201f0008037f89 */ /* 0x000e6400000e0000 */
[----:B------:R-:W4:Y:S02]  /*a480*/  LDC R23, c[0x0][0x3e0] ;  /* 0x0000f800ff177b82 */ /* 0x000f240000000800 */
[----:B------:R-:W3:Y:S01]  /*a490*/  SHFL.BFLY PT, R22, R7, 0x1, 0x1f ;  /* 0x0c201f0007167f89 */ /* 0x000ee200000e0000 */
[----:B--2---:R-:W-:Y:S01]  /*a4a0*/  IMAD R20, R20, UR4, R223 ;  /* 0x0000000414147c24 */ /* 0x004fe2000f8e02df */
[----:B------:R-:W2:Y:S01]  /*a4b0*/  LDCU UR4, c[0x0][0x44c] ;  /* 0x00008980ff0477ac */ /* 0x000ea20008000800 */
[----:B-1----:R-:W-:Y:S01]  /*a4c0*/  FADD.FTZ R3, R8, R3 ;  /* 0x0000000308037221 */ /* 0x002fe20000010000 */
[----:B---3--:R-:W-:-:S03]  /*a4d0*/  FADD.FTZ R22, R7, R22 ;  /* 0x0000001607167221 */ /* 0x008fc60000010000 */
[----:B------:R-:W1:Y:S01]  /*a4e0*/  MUFU.RCP R4, R3 ;  /* 0x0000000300047308 */ /* 0x000e620000001000 */
[----:B------:R-:W-:Y:S02]  /*a4f0*/  FSETP.NE.FTZ.AND P0, PT, R3, RZ, PT ;  /* 0x000000ff0300720b */ /* 0x000fe40003f15000 */
[----:B------:R-:W-:-:S05]  /*a500*/  FSETP.NE.FTZ.AND P1, PT, R22, RZ, PT ;  /* 0x000000ff1600720b */ /* 0x000fca0003f35000 */
[----:B------:R-:W3:Y:S06]  /*a510*/  MUFU.RCP R6, R22 ;  /* 0x0000001600067308 */ /* 0x000eec0000001000 */
[----:B------:R-:W5:Y:S02]  /*a520*/  @P0 LDC R25, c[0x0][0x458] ;  /* 0x00011600ff190b82 */ /* 0x000f640000000800 */
[----:B------:R-:W4:Y:S01]  /*a530*/  @P0 MUFU.LG2 R3, R3 ;  /* 0x0000000300030308 */ /* 0x000f220000000c00 */
[----:B-1----:R-:W-:-:S05]  /*a540*/  FSEL R4, R4, 1, P0 ;  /* 0x3f80000004047808 */ /* 0x002fca0000000000 */
[----:B------:R-:W1:Y:S01]  /*a550*/  @P1 LDC R27, c[0x0][0x458] ;  /* 0x00011600ff1b1b82 */ /* 0x000e620000000800 */
        /* <DEDUP_REMOVED lines=21> */
[----:B------:R-:W3:Y:S01]  /*a6b0*/  @P1 MUFU.LG2 R22, R22 ;  /* 0x0000001600161308 */ /* 0x000ee20000000c00 */
[----:B------:R-:W-:Y:S01]  /*a6c0*/  IADD3 R7, PT, PT, R5, -R6, RZ ;  /* 0x8000000605077210 */ /* 0x000fe20007ffe0ff */
[----:B------:R-:W-:Y:S01]  /*a6d0*/  STS.64 [R5+0x400], R146 ;  /* 0x0004009205007388 */ /* 0x000fe20000000a00 */
[----:B------:R-:W-:Y:S01]  /*a6e0*/  IADD3 R24, PT, PT, -R6, R9, RZ ;  /* 0x0000000906187210 */ /* 0x000fe20007ffe1ff */
[----:B----4-:R-:W-:Y:S01]  /*a6f0*/  @P0 FMUL.FTZ R3, R3, 0.69314718246459960938 ;  /* 0x3f31721803030820 */ /* 0x010fe20000410000 */
[----:B------:R-:W-:Y:S01]  /*a700*/  LOP3.LUT R4, R150, 0xd8, RZ, 0xc0, !PT ;  /* 0x000000d896047812 */ /* 0x000fe200078ec0ff */
[----:B------:R-:W-:Y:S03]  /*a710*/  STS.64 [R7+0x20], R132 ;  /* 0x0000208407007388 */ /* 0x000fe60000000a00 */
[----:B------:R-:W-:Y:S01]  /*a720*/  LOP3.LUT R11, R4, 0x18, R211, 0x78, !PT ;  /* 0x00000018040b7812 */ /* 0x000fe200078e78d3 */
[----:B------:R-:W-:Y:S01]  /*a730*/  STS.64 [R7+0x420], R134 ;  /* 0x0004208607007388 */ /* 0x000fe20000000a00 */
[----:B------:R-:W-:-:S02]  /*a740*/  LOP3.LUT R211, R211, 0x30, RZ, 0xc0, !PT ;  /* 0x00000030d3d37812 */ /* 0x000fc400078ec0ff */
[----:B------:R-:W-:Y:S01]  /*a750*/  LOP3.LUT R11, R11, 0xf24, R150, 0xf8, !PT ;  /* 0x00000f240b0b7812 */ /* 0x000fe200078ef896 */
[----:B------:R-:W-:Y:S01]  /*a760*/  STS.64 [R9+0x40], R140 ;  /* 0x0000408c09007388 */ /* 0x000fe20000000a00 */
[----:B------:R-:W-:Y:S02]  /*a770*/  LOP3.LUT R211, R211, 0x7, R208, 0xf8, !PT ;  /* 0x00000007d3d37812 */ /* 0x000fe400078ef8d0 */
[----:B------:R-:W-:Y:S01]  /*a780*/  LEA R26, R11, UR5, 0x2 ;  /* 0x000000050b1a7c11 */ /* 0x000fe2000f8e10ff */
[----:B------:R-:W-:Y:S01]  /*a790*/  STS.64 [R9+0x440], R142 ;  /* 0x0004408e09007388 */ /* 0x000fe20000000a00 */
[----:B------:R-:W4:Y:S01]  /*a7a0*/  S2UR UR5, SR_CTAID.X ;  /* 0x00000000000579c3 */ /* 0x000f220000002500 */
[----:B---3--:R-:W-:Y:S02]  /*a7b0*/  @P1 FMUL.FTZ R29, R22, 0.69314718246459960938 ;  /* 0x3f317218161d1820 */ /* 0x008fe40000410000 */
[----:B------:R-:W-:Y:S04]  /*a7c0*/  STS.64 [R24+0x60], R136 ;  /* 0x0000608818007388 */ /* 0x000fe80000000a00 */
[----:B------:R3:W-:Y:S01]  /*a7d0*/  STS.64 [R24+0x460], R138 ;  /* 0x0004608a18007388 */ /* 0x0007e20000000a00 */
[----:B------:R-:W-:Y:S01]  /*a7e0*/  BAR.SYNC.DEFER_BLOCKING 0x0 ;  /* 0x0000000000007b1d */ /* 0x000fe20000010000 */
[----:B---3--:R-:W-:-:S05]  /*a7f0*/  IADD3 R24, PT, PT, -R223, RZ, RZ ;  /* 0x000000ffdf187210 */ /* 0x008fca0007ffe1ff */
[----:B------:R3:W3:Y:S04]  /*a800*/  LDS.128 R16, [R26] ;  /* 0x000000001a107984 */ /* 0x0006e80000000c00 */
[----:B------:R3:W3:Y:S01]  /*a810*/  LDS.128 R12, [R26+0x800] ;  /* 0x000800001a0c7984 */ /* 0x0006e20000000c00 */
[----:B------:R-:W-:Y:S01]  /*a820*/  IMAD R24, R23, R24, UR6 ;  /* 0x0000000617187e24 */ /* 0x000fe2000f8e0218 */
[----:B----4-:R-:W-:Y:S02]  /*a830*/  USHF.L.U32 UR6, UR5, 0x6, URZ ;  /* 0x0000000605067899 */ /* 0x010fe400080006ff */
[----:B------:R4:W3:Y:S01]  /*a840*/  LDS.128 R8, [R26+0x1000] ;  /* 0x001000001a087984 */ /* 0x0008e20000000c00 */
[----:B------:R-:W-:Y:S01]  /*a850*/  IMAD R20, R20, R23, R24 ;  /* 0x0000001714147224 */ /* 0x000fe200078e0218 */
[----:B------:R-:W-:Y:S01]  /*a860*/  MOV R23, 0xff800000 ;  /* 0xff80000000177802 */ /* 0x000fe20000000f00 */
[----:B-----5:R-:W-:Y:S01]  /*a870*/  @P0 FFMA.FTZ R23, R0, R25, R3 ;  /* 0x0000001900170223 */ /* 0x020fe20000010003 */
[----:B------:R4:W3:Y:S01]  /*a880*/  LDS.128 R4, [R26+0x1800] ;  /* 0x001800001a047984 */ /* 0x0008e20000000c00 */
[----:B------:R-:W-:Y:S01]  /*a890*/  IMAD R20, R20, R21, UR6 ;  /* 0x0000000614147e24 */ /* 0x000fe2000f8e0215 */
[----:B------:R-:W-:Y:S01]  /*a8a0*/  MOV R24, 0xff800000 ;  /* 0xff80000000187802 */ /* 0x000fe20000000f00 */
[----:B-1----:R-:W-:-:S02]  /*a8b0*/  @P1 FFMA.FTZ R24, R2, R27, R29 ;  /* 0x0000001b02181223 */ /* 0x002fc4000001001d */
[----:B--2---:R-:W-:Y:S01]  /*a8c0*/  IMAD R0, R20, UR4, RZ ;  /* 0x0000000414007c24 */ /* 0x004fe2000f8e02ff */
[----:B------:R-:W-:Y:S06]  /*a8d0*/  @P2 BRA `(.L_x_1375) ;  /* 0x00000000002c2947 */ /* 0x000fec0003800000 */
[----:B------:R-:W1:Y:S01]  /*a8e0*/  LDCU.64 UR4, c[0x0][0x428] ;  /* 0x00008500ff0477ac */ /* 0x000e620008000a00 */
[----:B------:R-:W-:Y:S01]  /*a8f0*/  VIADD R2, R21, -UR6 ;  /* 0x8000000615027c36 */ /* 0x000fe20008000000 */
[----:B------:R-:W-:Y:S01]  /*a900*/  IADD3 R3, P0, PT, R20, R211, RZ ;  /* 0x000000d314037210 */ /* 0x000fe20007f1e0ff */
[----:B------:R-:W-:-:S03]  /*a910*/  VIADD R21, R211, 0x8 ;  /* 0x00000008d3157836 */ /* 0x000fc60000000000 */
[-C--:B------:R-:W-:Y:S02]  /*a920*/  ISETP.GE.AND P2, PT, R211, R2.reuse, PT ;  /* 0x00000002d300720c */ /* 0x080fe40003f46270 */
[----:B------:R-:W-:Y:S02]  /*a930*/  ISETP.GE.AND P1, PT, R21, R2, PT ;  /* 0x000000021500720c */ /* 0x000fe40003f26270 */
[----:B------:R-:W-:Y:S02]  /*a940*/  LEA.HI.X.SX32 R20, R20, RZ, 0x1, P0 ;  /* 0x000000ff14147211 */ /* 0x000fe400000f0eff */
[----:B-1----:R-:W-:-:S04]  /*a950*/  LEA R2, P0, R3, UR4, 0x2 ;  /* 0x0000000403027c11 */ /* 0x002fc8000f8010ff */
[----:B------:R-:W-:-:S05]  /*a960*/  LEA.HI.X R3, R3, UR5, R20, 0x2, P0 ;  /* 0x0000000503037c11 */ /* 0x000fca00080f1414 */
[----:B------:R1:W-:Y:S04]  /*a970*/  @!P2 STG.E desc[UR24][R2.64], R24 ;  /* 0x000000180200a986 */ /* 0x0003e8000c101918 */
[----:B------:R1:W-:Y:S02]  /*a980*/  @!P1 STG.E desc[UR24][R2.64+0x20], R23 ;  /* 0x0000201702009986 */ /* 0x0003e4000c101918 */
.L_x_1375:
[----:B------:R-:W-:Y:S05]  /*a990*/  BSYNC.RECONVERGENT B0 ;  /* 0x0000000000007941 */ /* 0x000fea0003800200 */
.L_x_1374:
[----:B------:R-:W2:Y:S01]  /*a9a0*/  LDCU.64 UR4, c[0x0][0x3f8] ;  /* 0x00007f00ff0477ac */ /* 0x000ea20008000a00 */
[----:B-1----:R-:W-:-:S04]  /*a9b0*/  LOP3.LUT R3, R150, 0xffc, RZ, 0xc0, !PT ;  /* 0x00000ffc96037812 */ /* 0x002fc800078ec0ff */
[----:B------:R-:W-:-:S04]  /*a9c0*/  IADD3 R2, P0, PT, R0, R3, RZ ;  /* 0x0000000300027210 */ /* 0x000fc80007f1e0ff */
[----:B------:R-:W-:Y:S02]  /*a9d0*/  LEA.HI.X.SX32 R3, R0, RZ, 0x1, P0 ;  /* 0x000000ff00037211 */ /* 0x000fe400000f0eff */
[----:B--2---:R-:W-:-:S04]  /*a9e0*/  LEA R20, P0, R2, UR4, 0x2 ;  /* 0x0000000402147c11 */ /* 0x004fc8000f8010ff */
[----:B------:R-:W-:-:S05]  /*a9f0*/  LEA.HI.X R21, R2, UR5, R3, 0x2, P0 ;  /* 0x0000000502157c11 */ /* 0x000fca00080f1403 */
[----:B---3--:R-:W-:Y:S04]  /*aa00*/  STG.E.128 desc[UR24][R20.64], R16 ;  /* 0x0000001014007986 */ /* 0x008fe8000c101d18 */
[----:B------:R-:W-:Y:S04]  /*aa10*/  STG.E.128 desc[UR24][R20.64+0x800], R12 ;  /* 0x0008000c14007986 */ /* 0x000fe8000c101d18 */
[----:B------:R-:W-:Y:S04]  /*aa20*/  STG.E.128 desc[UR24][R20.64+0x1000], R8 ;  /* 0x0010000814007986 */ /* 0x000fe8000c101d18 */
[----:B------:R-:W-:Y:S01]  /*aa30*/  STG.E.128 desc[UR24][R20.64+0x1800], R4 ;  /* 0x0018000414007986 */ /* 0x000fe2000c101d18 */
[----:B------:R-:W-:Y:S05]  /*aa40*/  EXIT ;  /* 0x000000000000794d */ /* 0x000fea0003800000 */
.L_x_1376:
        /* <DEDUP_REMOVED lines=11> */
.L_x_4884:


//--------------------- .text._ZN5flash24flash_fwd_splitkv_kernelI23Flash_fwd_kernel_traitsILi32ELi64ELi256ELi4ELb0ELb0EN7cutlass6half_tE19Flash_kernel_traitsILi32ELi64ELi256ELi4ES3_EELb1ELb0ELb0ELb1ELb1ELb1ELb1ELb0EEEvNS_16Flash_fwd_paramsE --------------------------
	.section	.text._ZN5flash24flash_fwd_splitkv_kernelI23Flash_fwd_kernel_traitsILi32ELi64ELi256ELi4ELb0ELb0EN7cutlass6half_tE19Flash_kernel_traitsILi32ELi64ELi256ELi4ES3_EELb1ELb0ELb0ELb1ELb1ELb1ELb1ELb0EEEvNS_16Flash_fwd_paramsE,"ax",@progbits
	.align	128
        .global         _ZN5flash24flash_fwd_splitkv_kernelI23Flash_fwd_kernel_traitsILi32ELi64ELi256ELi4ELb0ELb0EN7cutlass6half_tE19Flash_kernel_traitsILi32ELi64ELi256ELi4ES3_EELb1ELb0ELb0ELb1ELb1ELb1ELb1ELb0EEEvNS_16Flash_fwd_paramsE
        .type           _ZN5flash24flash_fwd_splitkv_kernelI23Flash_fwd_kernel_traitsILi32ELi64ELi256ELi4ELb0ELb0EN7cutlass6half_tE19Flash_kernel_traitsILi32ELi64ELi256ELi4ES3_EELb1ELb0ELb0ELb1ELb1ELb1ELb1ELb0EEEvNS_16Flash_fwd_paramsE,@function
        .size           _ZN5flash24flash_fwd_splitkv_kernelI23Flash_fwd_kernel_traitsILi32ELi64ELi256ELi4ELb0ELb0EN7cutlass6half_tE19Flash_kernel_traitsILi32ELi64ELi256ELi4ES3_EELb1ELb0ELb0ELb1ELb1ELb1ELb1ELb0EEEvNS_16Flash_fwd_paramsE,(.L_x_4885 - _ZN5flash24flash_fwd_splitkv_kernelI23Flash_fwd_kernel_traitsILi32ELi64ELi256ELi4ELb0ELb0EN7cutlass6half_tE19Flash_kernel_traitsILi32ELi64ELi256ELi4ES3_EELb1ELb0ELb0ELb1ELb1ELb1ELb1ELb0EEEvNS_16Flash_fwd_paramsE)
        .other          _ZN5flash24flash_fwd_splitkv_kernelI23Flash_fwd_kernel_traitsILi32ELi64ELi256ELi4ELb0ELb0EN7cutlass6half_tE19Flash_kernel_traitsILi32ELi64ELi256ELi4ES3_EELb1ELb0ELb0ELb1ELb1ELb1ELb1ELb0EEEvNS_16Flash_fwd_paramsE,@"STO_CUDA_ENTRY STV_DEFAULT"
_ZN5flash24flash_fwd_splitkv_kernelI23Flash_fwd_kernel_traitsILi32ELi64ELi256ELi4ELb0ELb0EN7cutlass6half_tE19Flash_kernel_traitsILi32ELi64ELi256ELi4ES3_EELb1ELb0ELb0ELb1ELb1ELb1ELb1ELb0EEEvNS_16Flash_fwd_paramsE:
.text._ZN5flash24flash_fwd_splitkv_kernelI23Flash_fwd_kernel_traitsILi32ELi64ELi256ELi4ELb0ELb0EN7cutlass6half_tE19Flash_kernel_traitsILi32ELi64ELi256ELi4ES3_EELb1ELb0ELb0ELb1ELb1ELb1ELb1ELb0EEEvNS_16Flash_fwd_paramsE:
[----:B------:R-:W1:Y:S08]  /*0000*/  LDC R1, c[0x0][0x37c] ;  /* 0x0000df00ff017b82 */ /* 0x000e700000000800 */
[----:B------:R-:W2:Y:S01]  /*0010*/  LDC R7, c[0x0][0x3e0] ;  /* 0x0000f800ff077b82 */ /* 0x000ea20000000800 */
[----:B------:R-:W3:Y:S01]  /*0020*/  LDCU.64 UR24, c[0x0][0x358] ;  /* 0x00006b00ff1877ac */ /* 0x000ee20008000a00 */
[----:B-1----:R-:W-:-:S06]  /*0030*/  VIADD R1, R1, 0xfffffff8 ;  /* 0xfffffff801017836 */ /* 0x002fcc0000000000 */
[----:B------:R-:W1:Y:S08]  /*0040*/  S2UR UR4, SR_CTAID.Z ;  /* 0x00000000000479c3 */ /* 0x000e700000002700 */
[----:B------:R-:W4:Y:S08]  /*0050*/  LDC.64 R2, c[0x0][0x478] ;  /* 0x00011e00ff027b82 */ /* 0x000f300000000a00 */
[----:B------:R-:W3:Y:S01]  /*0060*/  LDC.64 R4, c[0x0][0x470] ;  /* 0x00011c00ff047b82 */ /* 0x000ee20000000a00 */
[----:B--2---:R-:W2:Y:S01]  /*0070*/  I2F.U32.RP R6, R7 ;  /* 0x0000000700067306 */ /* 0x004ea20000209000 */
[----:B------:R-:W-:Y:S01]  /*0080*/  ISETP.NE.U32.AND P2, PT, R7, RZ, PT ;  /* 0x000000ff0700720c */ /* 0x000fe20003f45070 */
[----:B------:R-:W1:Y:S01]  /*0090*/  S2R R15, SR_CTAID.X ;  /* 0x00000000000f7919 */ /* 0x000e620000002500 */
[----:B------:R-:W1:Y:S01]  /*00a0*/  LDCU UR22, c[0x0][0x434] ;  /* 0x00008680ff1677ac */ /* 0x000e620008000800 */
[----:B------:R-:W-:-:S04]  /*00b0*/  IMAD.MOV.U32 R19, RZ, RZ, RZ ;  /* 0x000000ffff137224 */ /* 0x000fc800078e00ff */
[----:B--2---:R-:W2:Y:S01]  /*00c0*/  MUFU.RCP R8, R6 ;  /* 0x0000000600087308 */ /* 0x004ea20000001000 */
[----:B----4-:R-:W-:-:S04]  /*00d0*/  ISETP.NE.U32.AND P0, PT, R2, RZ, PT ;  /* 0x000000ff0200720c */ /* 0x010fc80003f05070 */
[----:B------:R-:W-:Y:S02]  /*00e0*/  ISETP.NE.AND.EX P0, PT, R3, RZ, PT, P0 ;  /* 0x000000ff0300720c */ /* 0x000fe40003f05300 */
[----:B---3--:R-:W-:-:S04]  /*00f0*/  ISETP.NE.U32.AND P1, PT, R4, RZ, PT ;  /* 0x000000ff0400720c */ /* 0x008fc80003f25070 */
[----:B------:R-:W-:Y:S02]  /*0100*/  ISETP.NE.AND.EX P1, PT, R5, RZ, PT, P1 ;  /* 0x000000ff0500720c */ /* 0x000fe40003f25310 */
[----:B--2---:R-:W-:-:S05]  /*0110*/  IADD3 R8, PT, PT, R8, 0xffffffe, RZ ;  /* 0x0ffffffe08087810 */ /* 0x004fca0007ffe0ff */
[----:B------:R-:W2:Y:S01]  /*0120*/  @P0 LDC.64 R2, c[0x0][0x478] ;  /* 0x00011e00ff020b82 */ /* 0x000ea20000000a00 */
[----:B------:R-:W3:Y:S07]  /*0130*/  F2I.FTZ.U32.TRUNC.NTZ R9, R8 ;  /* 0x0000000800097305 */ /* 0x000eee000021f000 */
[----:B------:R-:W4:Y:S01]  /*0140*/  @P1 LDC.64 R4, c[0x0][0x470] ;  /* 0x00011c00ff041b82 */ /* 0x000f220000000a00 */
[----:B---3--:R-:W-:Y:S01]  /*0150*/  IMAD.MOV R0, RZ, RZ, -R9 ;  /* 0x000000ffff007224 */ /* 0x008fe200078e0a09 */
[----:B------:R-:W-:-:S03]  /*0160*/  MOV R8, RZ ;  /* 0x000000ff00087202 */ /* 0x000fc60000000f00 */
[----:B------:R-:W-:-:S04]  /*0170*/  IMAD R11, R0, R7, RZ ;  /* 0x00000007000b7224 */ /* 0x000fc800078e02ff */
[----:B------:R-:W-:-:S06]  /*0180*/  IMAD.HI.U32 R11, R9, R11, R8 ;  /* 0x0000000b090b7227 */ /* 0x000fcc00078e0008 */
[----:B-1----:R-:W-:-:S04]  /*0190*/  IMAD.HI.U32 R239, R11, UR4, RZ ;  /* 0x000000040bef7c27 */ /* 0x002fc8000f8e00ff */
        /* <DEDUP_REMOVED lines=8> */
[----:B--2---:R-:W-:Y:S01]  /*0220*/  @P0 IMAD.WIDE.U32 R2, R239, 0x4, R2 ;  /* 0x00000004ef020825 */ /* 0x004fe200078e0002 */
        /* <DEDUP_REMOVED lines=106> */
.L_x_1377:
        /* <DEDUP_REMOVED lines=8> */
.L_x_1378:
        /* <DEDUP_REMOVED lines=98> */
.L_x_1379:
        /* <DEDUP_REMOVED lines=70> */
.L_x_1380:
        /* <DEDUP_REMOVED lines=29> */
[----:B------:R-:W-:-:S04]  /*15a0*/  IMAD.WIDE.U32 R14, R15, 0x40, R122 ;  /* 0x000000400f0e7825 */ /* 0x000fc800078e007a */
        /* <DEDUP_REMOVED lines=18> */
[----:B------:R-:W-:Y:S01]  /*16d0*/  IMAD.X R13, RZ, RZ, R3, P2 ;  /* 0x000000ffff0d7224 */ /* 0x000fe200010e0603 */
[----:B------:R-:W-:Y:S01]  /*16e0*/  LEA R10, P1, R14, UR8, 0x1 ;  /* 0x000000080e0a7c11 */ /* 0x000fe2000f8208ff */
[----:B------:R-:W-:Y:S01]  /*16f0*/  IMAD.SHL.U32 R229, R150, 0x10, RZ ;  /* 0x0000001096e57824 */ /* 0x000fe200078e00ff */
[----:B------:R-:W-:Y:S01]  /*1700*/  IADD3 R8, P0, PT, R73, R232, RZ ;  /* 0x000000e849087210 */ /* 0x000fe20007f1e0ff */
[----:B------:R-:W-:Y:S01]  /*1710*/  IMAD.WIDE.U32 R12, R122, UR6, R12 ;  /* 0x000000067a0c7c25 */ /* 0x000fe2000f8e000c */
[----:B------:R-:W-:Y:S01]  /*1720*/  LEA.HI.X R11, R14, UR9, R2, 0x1, P1 ;  /* 0x000000090e0b7c11 */ /* 0x000fe200088f0c02 */
[----:B------:R-:W-:Y:S01]  /*1730*/  USHF.L.U64.HI UR6, UR6, 0x6, UR7 ;  /* 0x0000000606067899 */ /* 0x000fe20008010207 */
[----:B------:R-:W-:Y:S01]  /*1740*/  LEA R2, R6, UR5, 0x1 ;  /* 0x0000000506027c11 */ /* 0x000fe2000f8e08ff */
[----:B------:R-:W-:Y:S01]  /*1750*/  IMAD.X R9, R0, 0x1, R233, P0 ;  /* 0x0000000100097824 */ /* 0x000fe200000e06e9 */
[-C--:B------:R-:W-:Y:S01]  /*1760*/  IADD3 R6, P0, PT, R8, R73.reuse, RZ ;  /* 0x0000004908067210 */ /* 0x080fe20007f1e0ff */
[----:B------:R-:W-:Y:S01]  /*1770*/  IMAD R235, R122, UR7, R13 ;  /* 0x000000077aeb7c24 */ /* 0x000fe2000f8e020d */
[----:B------:R-:W-:Y:S01]  /*1780*/  LEA R14, P1, R5, UR8, 0x1 ;  /* 0x00000008050e7c11 */ /* 0x000fe2000f8208ff */
[----:B------:R-:W-:Y:S01]  /*1790*/  @!PT LDS RZ, [RZ] ;  /* 0x00000000fffff984 */ /* 0x000fe20000000800 */
[----:B------:R-:W-:Y:S01]  /*17a0*/  @!PT LDS RZ, [RZ] ;  /* 0x00000000fffff984 */ /* 0x000fe20000000800 */
[----:B------:R-:W-:Y:S01]  /*17b0*/  @!PT LDS RZ, [RZ] ;  /* 0x00000000fffff984 */ /* 0x000fe20000000800 */
[----:B------:R-:W-:Y:S01]  /*17c0*/  LDGSTS.E.BYPASS.LTC128B.128 [R2], desc[UR24][R10.64] ;  /* 0x000000000a027fae */ /* 0x000fe2000b981a18 */
[----:B------:R-:W-:Y:S01]  /*17d0*/  IMAD.SHL.U32 R120, R150, 0x20, RZ ;  /* 0x0000002096787824 */ /* 0x000fe200078e00ff */
[----:B------:R-:W-:Y:S01]  /*17e0*/  LOP3.LUT R3, R148, 0x18, RZ, 0xc0, !PT ;  /* 0x0000001894037812 */ /* 0x000fe200078ec0ff */
[----:B------:R-:W-:Y:S01]  /*17f0*/  IMAD.X R7, R9, 0x1, R0, P0 ;  /* 0x0000000109077824 */ /* 0x000fe200000e0600 */
[----:B------:R-:W-:Y:S01]  /*1800*/  LEA.HI.X R15, R5, UR9, R4, 0x1, P1 ;  /* 0x00000009050f7c11 */ /* 0x000fe200088f0c04 */
[----:B------:R-:W-:Y:S01]  /*1810*/  IMAD.MOV.U32 R79, RZ, RZ, 0x20 ;  /* 0x00000020ff4f7424 */ /* 0x000fe200078e00ff */
[-C--:B------:R-:W-:Y:S01]  /*1820*/  IADD3 R4, P0, PT, R6, R73.reuse, RZ ;  /* 0x0000004906047210 */ /* 0x080fe20007f1e0ff */
[----:B------:R-:W-:Y:S01]  /*1830*/  VIADD R236, R40, 0xffffffff ;  /* 0xffffffff28ec7836 */ /* 0x000fe20000000000 */
[----:B------:R-:W-:Y:S01]  /*1840*/  LEA R234, P1, R12, UR12, 0x1 ;  /* 0x0000000c0cea7c11 */ /* 0x000fe2000f8208ff */
[----:B------:R1:W-:Y:S01]  /*1850*/  LDGSTS.E.BYPASS.LTC128B.128 [R2+0x800], desc[UR24][R14.64] ;  /* 0x008000000e027fae */ /* 0x0003e2000b981a18 */
[----:B------:R-:W-:Y:S01]  /*1860*/  LOP3.LUT R3, R3, 0xc0, R120, 0xf8, !PT ;  /* 0x000000c003037812 */ /* 0x000fe200078ef878 */
[----:B------:R-:W-:Y:S01]  /*1870*/  IMAD.X R5, R7, 0x1, R0, P0 ;  /* 0x0000000107057824 */ /* 0x000fe200000e0600 */
[-C--:B------:R-:W-:Y:S01]  /*1880*/  IADD3 R18, P0, PT, R4, R73.reuse, RZ ;  /* 0x0000004904127210 */ /* 0x080fe20007f1e0ff */
[----:B------:R-:W-:Y:S01]  /*1890*/  LDGSTS.E.BYPASS.LTC128B.128 [R2+0x1000], desc[UR24][R232.64] ;  /* 0x01000000e8027fae */ /* 0x000fe2000b981a18 */
[----:B------:R-:W-:Y:S01]  /*18a0*/  LEA.HI.X R235, R12, UR13, R235, 0x1, P1 ;  /* 0x0000000d0ceb7c11 */ /* 0x000fe200088f0ceb */
[----:B------:R-:W-:Y:S01]  /*18b0*/  IMAD.SHL.U32 R245, R236, 0x100, RZ ;  /* 0x00000100ecf57824 */ /* 0x000fe200078e00ff */
[----:B------:R-:W-:Y:S01]  /*18c0*/  LOP3.LUT R46, R3, 0x8, R150, 0x78, !PT ;  /* 0x00000008032e7812 */ /* 0x000fe200078e7896 */
[--C-:B------:R-:W-:Y:S01]  /*18d0*/  IMAD.X R19, R5, 0x1, R0.reuse, P0 ;  /* 0x0000000105137824 */ /* 0x100fe200000e0600 */
[-C--:B------:R-:W-:Y:S01]  /*18e0*/  IADD3 R16, P0, PT, R18, R73.reuse, RZ ;  /* 0x0000004912107210 */ /* 0x080fe20007f1e0ff */
[----:B------:R2:W-:Y:S04]  /*18f0*/  LDGSTS.E.BYPASS.LTC128B.128 [R2+0x1800], desc[UR24][R8.64] ;  /* 0x0180000008027fae */ /* 0x0005e8000b981a18 */
[----:B------:R-:W-:Y:S01]  /*1900*/  IMAD.X R17, R19, 0x1, R0, P0 ;  /* 0x0000000113117824 */ /* 0x000fe200000e0600 */
[----:B------:R3:W-:Y:S04]  /*1910*/  LDGSTS.E.BYPASS.LTC128B.128 [R2+0x2000], desc[UR24][R6.64] ;  /* 0x0200000006027fae */ /* 0x0007e8000b981a18 */
        /* <DEDUP_REMOVED lines=8> */
[----:B--2---:R-:W-:Y:S02]  /*19a0*/  LOP3.LUT R8, R230, 0x8, RZ, 0xc0, !PT ;  /* 0x00000008e6087812 */ /* 0x004fe400078ec0ff */
[----:B---3--:R-:W-:Y:S02]  /*19b0*/  IADD3 R6, P0, PT, R234, UR4, RZ ;  /* 0x00000004ea067c10 */ /* 0x008fe4000ff1e0ff */
[----:B------:R2:W-:Y:S01]  /*19c0*/  LDGSTS.E.BYPASS.LTC128B.128 [R2+0x4800], desc[UR24][R10.64] ;  /* 0x048000000a027fae */ /* 0x0005e2000b981a18 */
[----:B------:R-:W-:Y:S02]  /*19d0*/  LOP3.LUT R3, R3, R8, RZ, 0x3c, !PT ;  /* 0x0000000803037212 */ /* 0x000fe400078e3cff */
[----:B----4-:R-:W-:Y:S01]  /*19e0*/  LOP3.LUT R5, R229, 0x100, RZ, 0xc0, !PT ;  /* 0x00000100e5057812 */ /* 0x010fe200078ec0ff */
[----:B------:R-:W0:Y:S01]  /*19f0*/  LDGDEPBAR ;  /* 0x00000000000079af */ /* 0x000e220000000000 */
[----:B------:R-:W-:-:S02]  /*1a00*/  IADD3.X R7, PT, PT, R235, UR6, RZ, P0, !PT ;  /* 0x00000006eb077c10 */ /* 0x000fc400087fe4ff */
[----:B------:R-:W-:Y:S02]  /*1a10*/  LOP3.LUT R5, R5, 0x20, R120, 0xf8, !PT ;  /* 0x0000002005057812 */ /* 0x000fe400078ef878 */
[----:B------:R-:W-:Y:S02]  /*1a20*/  IADD3 R4, P0, PT, R6, UR4, RZ ;  /* 0x0000000406047c10 */ /* 0x000fe4000ff1e0ff */
[----:B------:R-:W-:Y:S02]  /*1a30*/  LOP3.LUT R46, R5, R46, RZ, 0xfc, !PT ;  /* 0x0000002e052e7212 */ /* 0x000fe400078efcff */
[----:B------:R-:W-:Y:S02]  /*1a40*/  IADD3.X R5, PT, PT, R7, UR6, RZ, P0, !PT ;  /* 0x0000000607057c10 */ /* 0x000fe400087fe4ff */
[----:B------:R-:W-:Y:S02]  /*1a50*/  IADD3 R12, P0, PT, R4, UR4, RZ ;  /* 0x00000004040c7c10 */ /* 0x000fe4000ff1e0ff */
[----:B------:R-:W-:-:S02]  /*1a60*/  LOP3.LUT R229, R229, 0x3e00, RZ, 0xc0, !PT ;  /* 0x00003e00e5e57812 */ /* 0x000fc400078ec0ff */
[----:B------:R-:W-:Y:S02]  /*1a70*/  IADD3.X R13, PT, PT, R5, UR6, RZ, P0, !PT ;  /* 0x00000006050d7c10 */ /* 0x000fe400087fe4ff */
[----:B-1----:R-:W-:Y:S02]  /*1a80*/  LOP3.LUT R16, R229, 0x120, R120, 0xf8, !PT ;  /* 0x00000120e5107812 */ /* 0x002fe400078ef878 */
[----:B------:R-:W-:Y:S02]  /*1a90*/  LEA R46, R46, UR5, 0x1 ;  /* 0x000000052e2e7c11 */ /* 0x000fe4000f8e08ff */
[----:B------:R-:W-:Y:S02]  /*1aa0*/  LOP3.LUT R16, R16, R3, RZ, 0xfc, !PT ;  /* 0x0000000310107212 */ /* 0x000fe400078efcff */
[----:B--2---:R-:W-:Y:S01]  /*1ab0*/  IADD3 R10, P0, PT, R12, UR4, RZ ;  /* 0x000000040c0a7c10 */ /* 0x004fe2000ff1e0ff */
[----:B------:R-:W-:-:S04]  /*1ac0*/  DEPBAR.LE SB0, 0x0 ;  /* 0x000080000000791a */ /* 0x000fc80000000000 */
[----:B------:R-:W-:Y:S01]  /*1ad0*/  BAR.SYNC.DEFER_BLOCKING 0x0 ;  /* 0x0000000000007b1d */ /* 0x000fe20000010000 */
[----:B------:R-:W-:Y:S02]  /*1ae0*/  IADD3.X R11, PT, PT, R13, UR6, RZ, P0, !PT ;  /* 0x000000060d0b7c10 */ /* 0x000fe400087fe4ff */
[----:B------:R-:W-:Y:S02]  /*1af0*/  IADD3 R8, P0, PT, R10, UR4, RZ ;  /* 0x000000040a087c10 */ /* 0x000fe4000ff1e0ff */
[----:B------:R-:W-:Y:S02]  /*1b00*/  LEA R16, R16, UR5, 0x1 ;  /* 0x0000000510107c11 */ /* 0x000fe4000f8e08ff */
[----:B------:R-:W-:Y:S02]  /*1b10*/  IADD3.X R9, PT, PT, R11, UR6, RZ, P0, !PT ;  /* 0x000000060b097c10 */ /* 0x000fe400087fe4ff */
[----:B------:R-:W-:Y:S02]  /*1b20*/  IADD3 R24, P0, PT, R8, UR4, RZ ;  /* 0x0000000408187c10 */ /* 0x000fe4000ff1e0ff */
[----:B------:R-:W-:-:S02]  /*1b30*/  LOP3.LUT R3, R3, 0x120, R120, 0xf8, !PT ;  /* 0x0000012003037812 */ /* 0x000fc400078ef878 */
        /* <DEDUP_REMOVED lines=16> */
[----:B------:R5:W-:Y:S04]  /*1c40*/  LDGSTS.E.BYPASS.LTC128B.128 [R2+0x8000], desc[UR24][R24.64] ;  /* 0x0800000018027fae */ /* 0x000be8000b981a18 */
[----:B------:R1:W-:Y:S04]  /*1c50*/  LDGSTS.E.BYPASS.LTC128B.128 [R2+0x8800], desc[UR24][R18.64] ;  /* 0x0880000012027fae */ /* 0x0003e8000b981a18 */
[----:B------:R-:W-:Y:S04]  /*1c60*/  LDSM.16.M88.4 R20, [R46+0x1000] ;  /* 0x001000002e14783b */ /* 0x000fe80000000200 */
[----:B--2---:R-:W2:Y:S01]  /*1c70*/  LDSM.16.M88.4 R4, [R16] ;  /* 0x000000001004783b */ /* 0x004ea20000000200 */
[----:B---3--:R-:W-:-:S03]  /*1c80*/  IMAD.IADD R12, R79, 0x1, R16 ;  /* 0x000000014f0c7824 */ /* 0x008fc600078e0210 */
[----:B------:R-:W-:Y:S04]  /*1c90*/  LDSM.16.M88.4 R48, [R45+0x1400] ;  /* 0x001400002d30783b */ /* 0x000fe80000000200 */
[----:B------:R-:W0:Y:S04]  /*1ca0*/  LDGDEPBAR ;  /* 0x00000000000079af */ /* 0x000e280000000000 */
[----:B------:R-:W-:Y:S04]  /*1cb0*/  LDSM.16.M88.4 R12, [R12] ;  /* 0x000000000c0c783b */ /* 0x000fe80000000200 */
[----:B----4-:R-:W3:Y:S04]  /*1cc0*/  LDSM.16.M88.4 R8, [R45+0x1000] ;  /* 0x001000002d08783b */ /* 0x010ee80000000200 */
[----:B-----5:R-:W1:Y:S01]  /*1cd0*/  LDSM.16.M88.4 R24, [R46+0x1400] ;  /* 0x001400002e18783b */ /* 0x020e620000000200 */
[C---:B--2---:R-:W-:Y:S08]  /*1ce0*/  HMMA.16816.F32 R28, R4.reuse, R20, RZ ;  /* 0x00000014041c723c */ /* 0x044ff000000018ff */
[----:B------:R-:W-:-:S12]  /*1cf0*/  HMMA.16816.F32 R20, R4, R22, RZ ;  /* 0x000000160414723c */ /* 0x000fd800000018ff */
[C---:B---3--:R-:W-:Y:S08]  /*1d00*/  HMMA.16816.F32 R28, R12.reuse, R8, R28 ;  /* 0x000000080c1c723c */ /* 0x048ff0000000181c */
[----:B------:R-:W-:Y:S01]  /*1d10*/  HMMA.16816.F32 R20, R12, R10, R20 ;  /* 0x0000000a0c14723c */ /* 0x000fe20000001814 */
[----:B------:R-:W2:Y:S07]  /*1d20*/  LDSM.16.M88.4 R8, [R46+0x1800] ;  /* 0x001800002e08783b */ /* 0x000eae0000000200 */
[C---:B-1----:R-:W-:Y:S03]  /*1d30*/  HMMA.16816.F32 R16, R4.reuse, R24, RZ ;  /* 0x000000180410723c */ /* 0x042fe600000018ff */
        /* <DEDUP_REMOVED lines=11> */
[C---:B------:R-:W-:Y:S03]  /*1df0*/  HMMA.16816.F32 R16, R12.reuse, R48, R16 ;  /* 0x000000300c10723c */ /* 0x040fe60000001810 */
[----:B------:R-:W-:Y:S01]  /*1e00*/  MUFU.TANH R108, R21 ;  /* 0x00000015006c7308 */ /* 0x000fe20000002400 */
[----:B-1----:R-:W1:Y:S04]  /*1e10*/  LDSM.16.M88.4 R28, [R45+0x1800] ;  /* 0x001800002d1c783b */ /* 0x002e680000000200 */
[----:B------:R-:W-:Y:S01]  /*1e20*/  HMMA.16816.F32 R24, R12, R50, R24 ;  /* 0x000000320c18723c */ /* 0x000fe20000001818 */
[----:B------:R-:W-:Y:S02]  /*1e30*/  LDSM.16.M88.4 R48, [R45+0x2000] ;  /* 0x002000002d30783b */ /* 0x000fe40000000200 */
[----:B------:R3:W-:Y:S05]  /*1e40*/  MUFU.TANH R77, R22 ;  /* 0x00000016004d7308 */ /* 0x0007ea0000002400 */
[C---:B--2---:R-:W-:Y:S03]  /*1e50*/  HMMA.16816.F32 R36, R4.reuse, R8, RZ ;  /* 0x000000080424723c */ /* 0x044fe600000018ff */
        /* <DEDUP_REMOVED lines=8> */
[----:B---3--:R-:W2:Y:S01]  /*1ee0*/  LDSM.16.M88.4 R20, [R46+0x1c00] ;  /* 0x001c00002e14783b */ /* 0x008ea20000000200 */
[----:B------:R-:W-:Y:S01]  /*1ef0*/  FMUL.FTZ R114, R26, UR4 ;  /* 0x000000041a727c20 */ /* 0x000fe20008410000 */
[----:B------:R-:W-:Y:S01]  /*1f00*/  MUFU.TANH R115, R17 ;  /* 0x0000001100737308 */ /* 0x000fe20000002400 */
[----:B------:R-:W-:-:S07]  /*1f10*/  FMUL.FTZ R113, R27, UR4 ;  /* 0x000000041b717c20 */ /* 0x000fce0008410000 */
[----:B------:R3:W-:Y:S01]  /*1f20*/  MUFU.TANH R90, R18 ;  /* 0x00000012005a7308 */ /* 0x0007e20000002400 */
[C---:B-1----:R-:W-:Y:S07]  /*1f30*/  HMMA.16816.F32 R36, R12.reuse, R28, R36 ;  /* 0x0000001c0c24723c */ /* 0x042fee0000001824 */
[----:B------:R-:W-:Y:S01]  /*1f40*/  MUFU.TANH R92, R24 ;  /* 0x00000018005c7308 */ /* 0x000fe20000002400 */
[----:B------:R-:W-:Y:S07]  /*1f50*/  HMMA.16816.F32 R8, R12, R30, R8 ;  /* 0x0000001e0c08723c */ /* 0x000fee0000001808 */
[----:B------:R1:W-:Y:S01]  /*1f60*/  MUFU.TANH R84, R25 ;  /* 0x0000001900547308 */ /* 0x0003e20000002400 */
[----:B---3--:R-:W3:Y:S07]  /*1f70*/  LDSM.16.M88.4 R16, [R45+0x1c00] ;  /* 0x001c00002d10783b */ /* 0x008eee0000000200 */
[----:B------:R-:W-:Y:S01]  /*1f80*/  MUFU.TANH R118, R118 ;  /* 0x0000007600767308 */ /* 0x000fe20000002400 */
[----:B------:R-:W-:Y:S01]  /*1f90*/  FMUL.FTZ R37, R37, UR4 ;  /* 0x0000000425257c20 */ /* 0x000fe20008410000 */
[----:B------:R-:W-:Y:S01]  /*1fa0*/  FMUL.FTZ R38, R38, UR4 ;  /* 0x0000000426267c20 */ /* 0x000fe20008410000 */
[----:B------:R-:W-:Y:S01]  /*1fb0*/  FMUL.FTZ R39, R39, UR4 ;  /* 0x0000000427277c20 */ /* 0x000fe20008410000 */
[----:B------:R-:W-:Y:S01]  /*1fc0*/  FMUL.FTZ R35, R36, UR4 ;  /* 0x0000000424237c20 */ /* 0x000fe20008410000 */
[C---:B--2---:R-:W-:Y:S03]  /*1fd0*/  HMMA.16816.F32 R28, R4.reuse, R20, RZ ;  /* 0x00000014041c723c */ /* 0x044fe600000018ff */
[----:B------:R-:W-:Y:S01]  /*1fe0*/  MUFU.TANH R78, R37 ;  /* 0x00000025004e7308 */ /* 0x000fe20000002400 */
[----:B------:R-:W-:Y:S01]  /*1ff0*/  FMUL.FTZ R8, R8, UR4 ;  /* 0x0000000408087c20 */ /* 0x000fe20008410000 */
[----:B-1----:R-:W1:Y:S01]  /*2000*/  LDSM.16.M88.4 R24, [R46+0x2000] ;  /* 0x002000002e18783b */ /* 0x002e620000000200 */
[----:B------:R-:W-:Y:S01]  /*2010*/  FMUL.FTZ R34, R9, UR4 ;  /* 0x0000000409227c20 */ /* 0x000fe20008410000 */
[----:B------:R-:W-:Y:S01]  /*2020*/  FMUL.FTZ R87, R10, UR4 ;  /* 0x000000040a577c20 */ /* 0x000fe20008410000 */
[----:B------:R-:W-:Y:S01]  /*2030*/  FMUL.FTZ R85, R11, UR4 ;  /* 0x000000040b557c20 */ /* 0x000fe20008410000 */
[----:B------:R-:W-:Y:S02]  /*2040*/  HMMA.16816.F32 R20, R4, R22, RZ ;  /* 0x000000160414723c */ /* 0x000fe400000018ff */
[----:B------:R2:W-:Y:S08]  /*2050*/  MUFU.TANH R76, R8 ;  /* 0x00000008004c7308 */ /* 0x0005f00000002400 */
[----:B------:R-:W-:Y:S08]  /*2060*/  MUFU.TANH R81, R38 ;  /* 0x0000002600517308 */ /* 0x000ff00000002400 */
[----:B------:R-:W-:Y:S01]  /*2070*/  MUFU.TANH R80, R39 ;  /* 0x0000002700507308 */ /* 0x000fe20000002400 */
[C---:B---3--:R-:W-:Y:S01]  /*2080*/  HMMA.16816.F32 R28, R12.reuse, R16, R28 ;  /* 0x000000100c1c723c */ /* 0x048fe2000000181c */
[----:B--2---:R-:W2:Y:S06]  /*2090*/  LDSM.16.M88.4 R8, [R46+0x2400] ;  /* 0x002400002e08783b */ /* 0x004eac0000000200 */
[----:B------:R-:W3:Y:S01]  /*20a0*/  MUFU.TANH R89, R89 ;  /* 0x0000005900597308 */ /* 0x000ee20000002400 */
[----:B------:R-:W-:Y:S07]  /*20b0*/  HMMA.16816.F32 R20, R12, R18, R20 ;  /* 0x000000120c14723c */ /* 0x000fee0000001814 */
[----:B------:R-:W4:Y:S01]  /*20c0*/  MUFU.TANH R116, R116 ;  /* 0x0000007400747308 */ /* 0x000f220000002400 */
        /* <DEDUP_REMOVED lines=12> */
[----:B------:R-:W-:Y:S03]  /*2190*/  HMMA.16816.F32 R16, R12, R48, R16 ;  /* 0x000000300c10723c */ /* 0x000fe60000001810 */
[----:B------:R-:W-:Y:S01]  /*21a0*/  MUFU.TANH R99, R21 ;  /* 0x0000001500637308 */ /* 0x000fe20000002400 */
[----:B-1----:R-:W1:Y:S04]  /*21b0*/  LDSM.16.M88.4 R28, [R45+0x2400] ;  /* 0x002400002d1c783b */ /* 0x002e680000000200 */
[C---:B--2---:R-:W-:Y:S03]  /*21c0*/  HMMA.16816.F32 R36, R4.reuse, R8, RZ ;  /* 0x000000080424723c */ /* 0x044fe600000018ff */
[----:B------:R2:W-:Y:S05]  /*21d0*/  MUFU.TANH R112, R22 ;  /* 0x0000001600707308 */ /* 0x0005ea0000002400 */
[----:B------:R-:W-:Y:S03]  /*21e0*/  HMMA.16816.F32 R8, R4, R10, RZ ;  /* 0x0000000a0408723c */ /* 0x000fe600000018ff */
[----:B------:R-:W-:Y:S01]  /*21f0*/  FMUL.FTZ R16, R16, UR4 ;  /* 0x0000000410107c20 */ /* 0x000fe20008410000 */
[----:B------:R-:W-:Y:S01]  /*2200*/  FMUL.FTZ R17, R17, UR4 ;  /* 0x0000000411117c20 */ /* 0x000fe20008410000 */
[----:B------:R-:W-:Y:S01]  /*2210*/  FMUL.FTZ R18, R18, UR4 ;  /* 0x0000000412127c20 */ /* 0x000fe20008410000 */
[----:B------:R-:W-:Y:S01]  /*2220*/  FMUL.FTZ R105, R19, UR4 ;  /* 0x0000000413697c20 */ /* 0x000fe20008410000 */
[----:B------:R-:W-:Y:S01]  /*2230*/  MUFU.TANH R110, R16 ;  /* 0x00000010006e7308 */ /* 0x000fe20000002400 */
[C---:B------:R-:W-:Y:S01]  /*2240*/  HMMA.16816.F32 R24, R12.reuse, R50, R24 ;  /* 0x000000320c18723c */ /* 0x040fe20000001818 */
[----:B------:R-:W-:Y:S04]  /*2250*/  LDSM.16.M88.4 R48, [R45+0x2c00] ;  /* 0x002c00002d30783b */ /* 0x000fe80000000200 */
[----:B--2---:R-:W2:Y:S02]  /*2260*/  LDSM.16.M88.4 R20, [R46+0x2800] ;  /* 0x002800002e14783b */ /* 0x004ea40000000200 */
[----:B------:R-:W-:Y:S08]  /*2270*/  MUFU.TANH R107, R17 ;  /* 0x00000011006b7308 */ /* 0x000ff00000002400 */
[----:B------:R5:W-:Y:S04]  /*2280*/  MUFU.TANH R109, R18 ;  /* 0x00000012006d7308 */ /* 0x000be80000002400 */
[----:B------:R-:W-:Y:S01]  /*2290*/  FMUL.FTZ R24, R24, UR4 ;  /* 0x0000000418187c20 */ /* 0x000fe20008410000 */
[----:B------:R-:W-:Y:S01]  /*22a0*/  FMUL.FTZ R25, R25, UR4 ;  /* 0x0000000419197c20 */ /* 0x000fe20008410000 */
[----:B-1----:R-:W-:Y:S01]  /*22b0*/  HMMA.16816.F32 R36, R12, R28, R36 ;  /* 0x0000001c0c24723c */ /* 0x002fe20000001824 */
[----:B------:R-:W-:Y:S01]  /*22c0*/  FMUL.FTZ R102, R26, UR4 ;  /* 0x000000041a667c20 */ /* 0x000fe20008410000 */
[----:B------:R-:W-:Y:S01]  /*22d0*/  MUFU.TANH R103, R24 ;  /* 0x0000001800677308 */ /* 0x000fe20000002400 */
[----:B------:R-:W-:-:S05]  /*22e0*/  FMUL.FTZ R97, R27, UR4 ;  /* 0x000000041b617c20 */ /* 0x000fca0008410000 */
[----:B------:R-:W-:Y:S01]  /*22f0*/  HMMA.16816.F32 R8, R12, R30, R8 ;  /* 0x0000001e0c08723c */ /* 0x000fe20000001808 */
[----:B------:R-:W1:Y:S01]  /*2300*/  LDSM.16.M88.4 R28, [R46+0x2c00] ;  /* 0x002c00002e1c783b */ /* 0x000e620000000200 */
[----:B------:R2:W-:Y:S03]  /*2310*/  MUFU.TANH R101, R25 ;  /* 0x0000001900657308 */ /* 0x0005e60000002400 */
[----:B-----5:R-:W5:Y:S05]  /*2320*/  LDSM.16.M88.4 R16, [R45+0x2800] ;  /* 0x002800002d10783b */ /* 0x020f6a0000000200 */
[----:B------:R-:W4:Y:S01]  /*2330*/  MUFU.TANH R106, R106 ;  /* 0x0000006a006a7308 */ /* 0x000f220000002400 */
[----:B------:R-:W-:Y:S01]  /*2340*/  FMUL.FTZ R36, R36, UR4 ;  /* 0x0000000424247c20 */ /* 0x000fe20008410000 */
[----:B------:R-:W-:Y:S01]  /*2350*/  FMUL.FTZ R37, R37, UR4 ;  /* 0x0000000425257c20 */ /* 0x000fe20008410000 */
[----:B------:R-:W-:Y:S01]  /*2360*/  FMUL.FTZ R38, R38, UR4 ;  /* 0x0000000426267c20 */ /* 0x000fe20008410000 */
[----:B------:R-:W-:-:S04]  /*2370*/  FMUL.FTZ R39, R39, UR4 ;  /* 0x0000000427277c20 */ /* 0x000fc80008410000 */
[----:B------:R-:W-:Y:S01]  /*2380*/  MUFU.TANH R96, R36 ;  /* 0x0000002400607308 */ /* 0x000fe20000002400 */
[----:B------:R-:W-:Y:S01]  /*2390*/  FMUL.FTZ R8, R8, UR4 ;  /* 0x0000000408087c20 */ /* 0x000fe20008410000 */
[----:B--2---:R-:W-:Y:S01]  /*23a0*/  HMMA.16816.F32 R24, R4, R20, RZ ;  /* 0x000000140418723c */ /* 0x004fe200000018ff */
[----:B------:R-:W-:Y:S01]  /*23b0*/  FMUL.FTZ R75, R9, UR4 ;  /* 0x00000004094b7c20 */ /* 0x000fe20008410000 */
[----:B------:R-:W-:Y:S01]  /*23c0*/  FMUL.FTZ R86, R10, UR4 ;  /* 0x000000040a567c20 */ /* 0x000fe20008410000 */
[----:B------:R-:W-:-:S03]  /*23d0*/  FMUL.FTZ R72, R11, UR4 ;  /* 0x000000040b487c20 */ /* 0x000fc60008410000 */
[----:B------:R1:W-:Y:S02]  /*23e0*/  MUFU.TANH R88, R8 ;  /* 0x0000000800587308 */ /* 0x0003e40000002400 */
[C---:B------:R-:W-:Y:S06]  /*23f0*/  HMMA.16816.F32 R20, R4.reuse, R22, RZ ;  /* 0x000000160414723c */ /* 0x040fec00000018ff */
[----:B------:R-:W-:Y:S08]  /*2400*/  MUFU.TANH R94, R37 ;  /* 0x00000025005e7308 */ /* 0x000ff00000002400 */
[----:B------:R-:W-:Y:S01]  /*2410*/  MUFU.TANH R95, R38 ;  /* 0x00000026005f7308 */ /* 0x000fe20000002400 */
[----:B-1----:R-:W-:Y:S07]  /*2420*/  HMMA.16816.F32 R8, R4, R28, RZ ;  /* 0x0000001c0408723c */ /* 0x002fee00000018ff */
[----:B------:R1:W-:Y:S01]  /*2430*/  MUFU.TANH R93, R39 ;  /* 0x00000027005d7308 */ /* 0x0003e20000002400 */
[C---:B-----5:R-:W-:Y:S07]  /*2440*/  HMMA.16816.F32 R24, R12.reuse, R16, R24 ;  /* 0x000000100c18723c */ /* 0x060fee0000001818 */
[----:B------:R-:W2:Y:S01]  /*2450*/  MUFU.TANH R74, R74 ;  /* 0x0000004a004a7308 */ /* 0x000ea20000002400 */
[C---:B------:R-:W-:Y:S01]  /*2460*/  HMMA.16816.F32 R20, R12.reuse, R18, R20 ;  /* 0x000000120c14723c */ /* 0x040fe20000001814 */
[----:B------:R-:W5:Y:S06]  /*2470*/  LDSM.16.M88.4 R16, [R46+0x3000] ;  /* 0x003000002e10783b */ /* 0x000f6c0000000200 */
[----:B------:R-:W2:Y:S01]  /*2480*/  MUFU.TANH R113, R113 ;  /* 0x0000007100717308 */ /* 0x000ea20000002400 */
[----:B-1----:R-:W1:Y:S01]  /*2490*/  LDSM.16.M88.4 R36, [R45+0x3000] ;  /* 0x003000002d24783b */ /* 0x002e620000000200 */
        /* <DEDUP_REMOVED lines=22> */
[----:B---3--:R-:W3:Y:S01]  /*2600*/  LDSM.16.M88.4 R20, [R46+0x3400] ;  /* 0x003400002e14783b */ /* 0x008ee20000000200 */
[----:B------:R-:W-:Y:S01]  /*2610*/  FMUL.FTZ R29, R29, UR4 ;  /* 0x000000041d1d7c20 */ /* 0x000fe20008410000 */
[----:B------:R-:W-:Y:S01]  /*2620*/  FMUL.FTZ R58, R30, UR4 ;  /* 0x000000041e3a7c20 */ /* 0x000fe20008410000 */
[----:B------:R-:W-:-:S03]  /*2630*/  FMUL.FTZ R56, R31, UR4 ;  /* 0x000000041f387c20 */ /* 0x000fc60008410000 */
[----:B------:R5:W-:Y:S08]  /*2640*/  MUFU.TANH R68, R27 ;  /* 0x0000001b00447308 */ /* 0x000bf00000002400 */
[----:B------:R-:W-:Y:S08]  /*2650*/  MUFU.TANH R63, R8 ;  /* 0x00000008003f7308 */ /* 0x000ff00000002400 */
[----:B------:R-:W-:Y:S01]  /*2660*/  MUFU.TANH R61, R9 ;  /* 0x00000009003d7308 */ /* 0x000fe20000002400 */
[C---:B-----5:R-:W-:Y:S07]  /*2670*/  HMMA.16816.F32 R24, R4.reuse, R16, RZ ;  /* 0x000000100418723c */ /* 0x060fee00000018ff */
[----:B------:R5:W-:Y:S01]  /*2680*/  MUFU.TANH R62, R10 ;  /* 0x0000000a003e7308 */ /* 0x000be20000002400 */
[----:B------:R-:W-:Y:S07]  /*2690*/  HMMA.16816.F32 R16, R4, R18, RZ ;  /* 0x000000120410723c */ /* 0x000fee00000018ff */
[----:B------:R-:W-:Y:S05]  /*26a0*/  MUFU.TANH R59, R28 ;  /* 0x0000001c003b7308 */ /* 0x000fea0000002400 */
[C---:B-1----:R-:W-:Y:S03]  /*26b0*/  HMMA.16816.F32 R24, R12.reuse, R36, R24 ;  /* 0x000000240c18723c */ /* 0x042fe60000001818 */
[----:B------:R3:W-:Y:S01]  /*26c0*/  MUFU.TANH R57, R29 ;  /* 0x0000001d00397308 */ /* 0x0007e20000002400 */
[----:B-----5:R-:W1:Y:S04]  /*26d0*/  LDSM.16.M88.4 R8, [R45+0x3400] ;  /* 0x003400002d08783b */ /* 0x020e680000000200 */
[----:B------:R-:W-:Y:S03]  /*26e0*/  HMMA.16816.F32 R16, R12, R38, R16 ;  /* 0x000000260c10723c */ /* 0x000fe60000001810 */
[----:B------:R-:W5:Y:S08]  /*26f0*/  MUFU.TANH R35, R35 ;  /* 0x0000002300237308 */ /* 0x000f700000002400 */
[----:B------:R-:W5:Y:S01]  /*2700*/  MUFU.TANH R114, R114 ;  /* 0x0000007200727308 */ /* 0x000f620000002400 */
[----:B------:R-:W-:Y:S01]  /*2710*/  FMUL.FTZ R24, R24, UR4 ;  /* 0x0000000418187c20 */ /* 0x000fe20008410000 */
[----:B------:R-:W-:Y:S01]  /*2720*/  FMUL.FTZ R25, R25, UR4 ;  /* 0x0000000419197c20 */ /* 0x000fe20008410000 */
[----:B---3--:R-:W-:Y:S01]  /*2730*/  HMMA.16816.F32 R28, R4, R20, RZ ;  /* 0x00000014041c723c */ /* 0x008fe200000018ff */
[----:B------:R-:W-:Y:S01]  /*2740*/  FMUL.FTZ R54, R26, UR4 ;  /* 0x000000041a367c20 */ /* 0x000fe20008410000 */
[----:B------:R-:W-:-:S03]  /*2750*/  FMUL.FTZ R52, R27, UR4 ;  /* 0x000000041b347c20 */ /* 0x000fc60008410000 */
[----:B------:R-:W-:Y:S01]  /*2760*/  MUFU.TANH R55, R24 ;  /* 0x0000001800377308 */ /* 0x000fe20000002400 */
[----:B------:R-:W-:Y:S01]  /*2770*/  FMUL.FTZ R16, R16, UR4 ;  /* 0x0000000410107c20 */ /* 0x000fe20008410000 */
[----:B------:R-:W-:Y:S01]  /*2780*/  FMUL.FTZ R17, R17, UR4 ;  /* 0x0000000411117c20 */ /* 0x000fe20008410000 */
[----:B------:R-:W-:Y:S01]  /*2790*/  FMUL.FTZ R18, R18, UR4 ;  /* 0x0000000412127c20 */ /* 0x000fe20008410000 */
[----:B------:R-:W-:Y:S01]  /*27a0*/  HMMA.16816.F32 R20, R4, R22, RZ ;  /* 0x000000160414723c */ /* 0x000fe200000018ff */
[----:B------:R-:W-:-:S03]  /*27b0*/  FMUL.FTZ R48, R19, UR4 ;  /* 0x0000000413307c20 */ /* 0x000fc60008410000 */
[----:B------:R3:W-:Y:S08]  /*27c0*/  MUFU.TANH R53, R25 ;  /* 0x0000001900357308 */ /* 0x0007f00000002400 */
[----:B------:R-:W-:Y:S01]  /*27d0*/  MUFU.TANH R51, R16 ;  /* 0x0000001000337308 */ /* 0x000fe20000002400 */
[----:B-1----:R-:W-:Y:S01]  /*27e0*/  HMMA.16816.F32 R28, R12, R8, R28 ;  /* 0x000000080c1c723c */ /* 0x002fe2000000181c */
[----:B------:R-:W-:-:S02]  /*27f0*/  LOP3.LUT R9, R122, 0x7, RZ, 0xc0, !PT ;  /* 0x000000077a097812 */ /* 0x000fc400078ec0ff */
[----:B------:R-:W-:-:S04]  /*2800*/  LOP3.LUT R8, R230, 0x1f0, RZ, 0xc0, !PT ;  /* 0x000001f0e6087812 */ /* 0x000fc800078ec0ff */
[----:B------:R-:W-:Y:S01]  /*2810*/  MUFU.TANH R49, R17 ;  /* 0x0000001100317308 */ /* 0x000fe20000002400 */
[----:B------:R-:W-:Y:S01]  /*2820*/  IADD3 R9, PT, PT, R9, R8, R44 ;  /* 0x0000000809097210 */ /* 0x000fe20007ffe02c */
[----:B---3--:R-:W1:Y:S01]  /*2830*/  LDSM.16.M88.4 R24, [R46+0x3800] ;  /* 0x003800002e18783b */ /* 0x008e620000000200 */
[----:B------:R-:W-:Y:S01]  /*2840*/  IMAD.SHL.U32 R44, R150, 0x2, RZ ;  /* 0x00000002962c7824 */ /* 0x000fe200078e00ff */
[----:B------:R-:W-:Y:S01]  /*2850*/  HMMA.16816.F32 R20, R12, R10, R20 ;  /* 0x0000000a0c14723c */ /* 0x000fe20000001814 */
[----:B------:R-:W-:-:S03]  /*2860*/  IADD3 R8, PT, PT, R42, -UR22, R9 ;  /* 0x800000162a087c10 */ /* 0x000fc6000fffe009 */
[----:B------:R3:W-:Y:S01]  /*2870*/  MUFU.TANH R50, R18 ;  /* 0x0000001200327308 */ /* 0x0007e20000002400 */
[----:B------:R-:W-:Y:S01]  /*2880*/  LOP3.LUT R44, R245, 0x6, R44, 0xf8, !PT ;  /* 0x00000006f52c7812 */ /* 0x000fe200078ef82c */
[----:B------:R-:W-:-:S03]  /*2890*/  IMAD.IADD R9, R8, 0x1, R43 ;  /* 0x0000000108097824 */ /* 0x000fc600078e022b */
[----:B------:R-:W-:Y:S01]  /*28a0*/  LOP3.LUT R8, R44, 0x1, RZ, 0xfc, !PT ;  /* 0x000000012c087812 */ /* 0x000fe200078efcff */
[----:B------:R-:W-:Y:S01]  /*28b0*/  FMUL.FTZ R28, R28, UR4 ;  /* 0x000000041c1c7c20 */ /* 0x000fe20008410000 */
[--C-:B------:R-:W-:Y:S01]  /*28c0*/  VIADDMNMX R43, R9, 0x1, R42.reuse, PT ;  /* 0x00000001092b7846 */ /* 0x100fe2000380012a */
[----:B------:R-:W-:Y:S01]  /*28d0*/  FMUL.FTZ R29, R29, UR4 ;  /* 0x000000041d1d7c20 */ /* 0x000fe20008410000 */
[----:B------:R-:W-:Y:S01]  /*28e0*/  VIADDMNMX R42, R9, 0x9, R42, PT ;  /* 0x00000009092a7846 */ /* 0x000fe2000380012a */
[----:B------:R4:W-:Y:S01]  /*28f0*/  MUFU.TANH R47, R28 ;  /* 0x0000001c002f7308 */ /* 0x0009e20000002400 */
[----:B------:R-:W-:Y:S01]  /*2900*/  LOP3.LUT R9, R44, 0x8, RZ, 0xfc, !PT ;  /* 0x000000082c097812 */ /* 0x000fe200078efcff */
[----:B------:R-:W-:Y:S01]  /*2910*/  FMUL.FTZ R30, R30, UR4 ;  /* 0x000000041e1e7c20 */ /* 0x000fe20008410000 */
[CC--:B------:R-:W-:Y:S01]  /*2920*/  ISETP.GE.AND P1, PT, R8.reuse, R43.reuse, PT ;  /* 0x0000002b0800720c */ /* 0x0c0fe20003f26270 */
[----:B------:R-:W-:Y:S01]  /*2930*/  FMUL.FTZ R31, R31, UR4 ;  /* 0x000000041f1f7c20 */ /* 0x000fe20008410000 */
[-C--:B------:R-:W-:Y:S01]  /*2940*/  ISETP.GE.AND P0, PT, R8, R42.reuse, PT ;  /* 0x0000002a0800720c */ /* 0x080fe20003f06270 */
[----:B------:R-:W-:Y:S01]  /*2950*/  FMUL.FTZ R174, R20, UR4 ;  /* 0x0000000414ae7c20 */ /* 0x000fe20008410000 */
[C---:B------:R-:W-:Y:S01]  /*2960*/  ISETP.GE.AND P3, PT, R9.reuse, R43, PT ;  /* 0x0000002b0900720c */ /* 0x040fe20003f66270 */
[----:B---3--:R-:W3:Y:S01]  /*2970*/  LDSM.16.M88.4 R16, [R45+0x3800] ;  /* 0x003800002d10783b */ /* 0x008ee20000000200 */
[-C--:B------:R-:W-:Y:S01]  /*2980*/  ISETP.GE.AND P5, PT, R9, R42.reuse, PT ;  /* 0x0000002a0900720c */ /* 0x080fe20003fa6270 */
[----:B------:R-:W-:Y:S01]  /*2990*/  MUFU.TANH R182, R29 ;  /* 0x0000001d00b67308 */ /* 0x000fe20000002400 */
[C---:B------:R-:W-:Y:S01]  /*29a0*/  ISETP.GE.AND P4, PT, R44.reuse, R42, PT ;  /* 0x0000002a2c00720c */ /* 0x040fe20003f86270 */
[----:B------:R-:W-:Y:S01]  /*29b0*/  FMUL.FTZ R21, R21, UR4 ;  /* 0x0000000415157c20 */ /* 0x000fe20008410000 */
[----:B------:R-:W-:Y:S01]  /*29c0*/  LOP3.LUT R20, R44, 0x18, RZ, 0xfc, !PT ;  /* 0x000000182c147812 */ /* 0x000fe200078efcff */
[----:B------:R-:W-:Y:S01]  /*29d0*/  FMUL.FTZ R22, R22, UR4 ;  /* 0x0000000416167c20 */ /* 0x000fe20008410000 */
[----:B------:R-:W-:Y:S01]  /*29e0*/  FSEL R89, R89, -INF , !P4 ;  /* 0xff80000059597808 */ /* 0x000fe20006000000 */
[----:B------:R-:W-:Y:S01]  /*29f0*/  FMUL.FTZ R158, R23, UR4 ;  /* 0x00000004179e7c20 */ /* 0x000fe20008410000 */
[----:B------:R-:W-:Y:S01]  /*2a00*/  FSEL R118, R118, -INF , !P1 ;  /* 0xff80000076767808 */ /* 0x000fe20004800000 */
[----:B------:R-:W-:Y:S01]  /*2a10*/  MUFU.TANH R168, R30 ;  /* 0x0000001e00a87308 */ /* 0x000fe20000002400 */
[----:B----4-:R-:W-:-:S02]  /*2a20*/  LOP3.LUT R28, R44, 0x9, RZ, 0xfc, !PT ;  /* 0x000000092c1c7812 */ /* 0x010fc400078efcff */
[----:B------:R-:W-:Y:S02]  /*2a30*/  FSEL R116, R116, -INF , !P0 ;  /* 0xff80000074747808 */ /* 0x000fe40004000000 */
[C---:B------:R-:W-:Y:S01]  /*2a40*/  ISETP.GE.AND P2, PT, R28.reuse, R43, PT ;  /* 0x0000002b1c00720c */ /* 0x040fe20003f46270 */
[----:B-1----:R-:W-:Y:S01]  /*2a50*/  HMMA.16816.F32 R8, R4, R24, RZ ;  /* 0x000000180408723c */ /* 0x002fe200000018ff */
[----:B------:R-:W-:Y:S01]  /*2a60*/  ISETP.GE.AND P6, PT, R28, R42, PT ;  /* 0x0000002a1c00720c */ /* 0x000fe20003fc6270 */
[----:B------:R1:W-:Y:S01]  /*2a70*/  MUFU.TANH R166, R31 ;  /* 0x0000001f00a67308 */ /* 0x0003e20000002400 */
[C---:B------:R-:W-:Y:S02]  /*2a80*/  LOP3.LUT R25, R44.reuse, 0x10, RZ, 0xfc, !PT ;  /* 0x000000102c197812 */ /* 0x040fe400078efcff */
[----:B------:R-:W-:Y:S02]  /*2a90*/  LOP3.LUT R24, R44, 0x11, RZ, 0xfc, !PT ;  /* 0x000000112c187812 */ /* 0x000fe400078efcff */
[----:B------:R-:W-:-:S02]  /*2aa0*/  FSEL R91, R91, -INF , !P3 ;  /* 0xff8000005b5b7808 */ /* 0x000fc40005800000 */
[CC--:B------:R-:W-:Y:S01]  /*2ab0*/  ISETP.GE.AND P4, PT, R25.reuse, R43.reuse, PT ;  /* 0x0000002b1900720c */ /* 0x0c0fe20003f86270 */
[----:B------:R-:W-:Y:S01]  /*2ac0*/  MUFU.TANH R170, R21 ;  /* 0x0000001500aa7308 */ /* 0x000fe20000002400 */
[-C--:B------:R-:W-:Y:S02]  /*2ad0*/  ISETP.GE.AND P1, PT, R25, R42.reuse, PT ;  /* 0x0000002a1900720c */ /* 0x080fe40003f26270 */
[CC--:B------:R-:W-:Y:S02]  /*2ae0*/  ISETP.GE.AND P0, PT, R24.reuse, R43.reuse, PT ;  /* 0x0000002b1800720c */ /* 0x0c0fe40003f06270 */
[-C--:B------:R-:W-:Y:S02]  /*2af0*/  ISETP.GE.AND P3, PT, R24, R42.reuse, PT ;  /* 0x0000002a1800720c */ /* 0x080fe40003f66270 */
[----:B------:R-:W-:Y:S01]  /*2b00*/  FSEL R77, R77, -INF , !P5 ;  /* 0xff8000004d4d7808 */ /* 0x000fe20006800000 */
[----:B------:R-:W-:Y:S01]  /*2b10*/  HMMA.16816.F32 R24, R4, R26, RZ ;  /* 0x0000001a0418723c */ /* 0x000fe200000018ff */
[----:B------:R-:W-:Y:S01]  /*2b20*/  FSEL R108, R108, -INF , !P2 ;  /* 0xff8000006c6c7808 */ /* 0x000fe20005000000 */
[----:B-1----:R-:W1:Y:S01]  /*2b30*/  LDSM.16.M88.4 R28, [R46+0x3c00] ;  /* 0x003c00002e1c783b */ /* 0x002e620000000200 */
[C---:B------:R-:W-:Y:S01]  /*2b40*/  ISETP.GE.AND P5, PT, R20.reuse, R43, PT ;  /* 0x0000002b1400720c */ /* 0x040fe20003fa6270 */
[----:B------:R4:W-:Y:S01]  /*2b50*/  MUFU.TANH R160, R22 ;  /* 0x0000001600a07308 */ /* 0x0009e20000002400 */
[----:B------:R-:W-:-:S02]  /*2b60*/  ISETP.GE.AND P2, PT, R20, R42, PT ;  /* 0x0000002a1400720c */ /* 0x000fc40003f46270 */
[----:B------:R-:W-:Y:S01]  /*2b70*/  FSEL R106, R106, -INF , !P6 ;  /* 0xff8000006a6a7808 */ /* 0x000fe20007000000 */
[----:B---3--:R-:W-:Y:S01]  /*2b80*/  HMMA.16816.F32 R8, R12, R16, R8 ;  /* 0x000000100c08723c */ /* 0x008fe20000001808 */
[C---:B------:R-:W-:Y:S02]  /*2b90*/  LOP3.LUT R16, R44.reuse, 0x19, RZ, 0xfc, !PT ;  /* 0x000000192c107812 */ /* 0x040fe400078efcff */
[----:B------:R-:W-:Y:S01]  /*2ba0*/  LOP3.LUT R17, R44, 0x20, RZ, 0xfc, !PT ;  /* 0x000000202c117812 */ /* 0x000fe200078efcff */
[----:B------:R-:W-:Y:S01]  /*2bb0*/  MUFU.TANH R34, R34 ;  /* 0x0000002200227308 */ /* 0x000fe20000002400 */
[----:B------:R-:W-:Y:S02]  /*2bc0*/  FSEL R39, R117, -INF , !P4 ;  /* 0xff80000075277808 */ /* 0x000fe40006000000 */
[----:B------:R-:W-:Y:S02]  /*2bd0*/  FSEL R90, R90, -INF , !P1 ;  /* 0xff8000005a5a7808 */ /* 0x000fe40004800000 */
[----:B------:R-:W-:-:S02]  /*2be0*/  ISETP.GE.AND P6, PT, R16, R43, PT ;  /* 0x0000002b1000720c */ /* 0x000fc40003fc6270 */
[-C--:B------:R-:W-:Y:S01]  /*2bf0*/  ISETP.GE.AND P4, PT, R16, R42.reuse, PT ;  /* 0x0000002a1000720c */ /* 0x080fe20003f86270 */
[----:B------:R-:W3:Y:S01]  /*2c00*/  MUFU.TANH R87, R87 ;  /* 0x0000005700577308 */ /* 0x000ee20000002400 */
[----:B------:R-:W-:Y:S01]  /*2c10*/  ISETP.GE.AND P1, PT, R17, R43, PT ;  /* 0x0000002b1100720c */ /* 0x000fe20003f26270 */
[----:B----4-:R-:W4:Y:S01]  /*2c20*/  LDSM.16.M88.4 R20, [R45+0x3c00] ;  /* 0x003c00002d14783b */ /* 0x010f220000000200 */
[----:B------:R-:W-:Y:S01]  /*2c30*/  LOP3.LUT R16, R44, 0x21, RZ, 0xfc, !PT ;  /* 0x000000212c107812 */ /* 0x000fe200078efcff */
[----:B------:R-:W-:Y:S01]  /*2c40*/  HMMA.16816.F32 R24, R12, R18, R24 ;  /* 0x000000120c18723c */ /* 0x000fe20000001818 */
[----:B------:R-:W-:Y:S02]  /*2c50*/  FSEL R37, R115, -INF , !P0 ;  /* 0xff80000073257808 */ /* 0x000fe40004000000 */
[----:B------:R-:W-:Y:S01]  /*2c60*/  FMUL.FTZ R136, R8, UR4 ;  /* 0x0000000408887c20 */ /* 0x000fe20008410000 */
[----:B------:R-:W-:Y:S01]  /*2c70*/  LOP3.LUT R8, R44, 0x29, RZ, 0xfc, !PT ;  /* 0x000000292c087812 */ /* 0x000fe200078efcff */
[----:B------:R-:W1:Y:S01]  /*2c80*/  MUFU.TANH R85, R85 ;  /* 0x0000005500557308 */ /* 0x000e620000002400 */
[----:B--2---:R-:W-:Y:S01]  /*2c90*/  FSEL R74, R74, -INF , !P3 ;  /* 0xff8000004a4a7808 */ /* 0x004fe20005800000 */
[----:B------:R-:W-:Y:S01]  /*2ca0*/  FMUL.FTZ R9, R9, UR4 ;  /* 0x0000000409097c20 */ /* 0x000fe20008410000 */
[----:B------:R-:W-:Y:S01]  /*2cb0*/  FSEL R92, R92, -INF , !P5 ;  /* 0xff8000005c5c7808 */ /* 0x000fe20006800000 */
[----:B------:R-:W-:Y:S01]  /*2cc0*/  FMUL.FTZ R10, R10, UR4 ;  /* 0x000000040a0a7c20 */ /* 0x000fe20008410000 */
[----:B------:R-:W-:Y:S01]  /*2cd0*/  FSEL R36, R113, -INF , !P4 ;  /* 0xff80000071247808 */ /* 0x000fe20006000000 */
[----:B------:R-:W-:Y:S01]  /*2ce0*/  FMUL.FTZ R11, R11, UR4 ;  /* 0x000000040b0b7c20 */ /* 0x000fe20008410000 */
[----:B-----5:R-:W-:Y:S01]  /*2cf0*/  FSEL R35, R35, -INF , !P1 ;  /* 0xff80000023237808 */ /* 0x020fe20004800000 */
[----:B------:R2:W-:Y:S01]  /*2d00*/  MUFU.TANH R134, R9 ;  /* 0x0000000900867308 */ /* 0x0005e20000002400 */
[----:B------:R-:W-:-:S02]  /*2d10*/  ISETP.GE.AND P0, PT, R17, R42, PT ;  /* 0x0000002a1100720c */ /* 0x000fc40003f06270 */
[CC--:B------:R-:W-:Y:S02]  /*2d20*/  ISETP.GE.AND P3, PT, R16.reuse, R43.reuse, PT ;  /* 0x0000002b1000720c */ /* 0x0c0fe40003f66270 */
[-C--:B------:R-:W-:Y:S01]  /*2d30*/  ISETP.GE.AND P5, PT, R16, R42.reuse, PT ;  /* 0x0000002a1000720c */ /* 0x080fe20003fa6270 */
[----:B------:R-:W-:Y:S01]  /*2d40*/  FMUL.FTZ R24, R24, UR4 ;  /* 0x0000000418187c20 */ /* 0x000fe20008410000 */
[C---:B------:R-:W-:Y:S01]  /*2d50*/  ISETP.GE.AND P4, PT, R8.reuse, R43, PT ;  /* 0x0000002b0800720c */ /* 0x040fe20003f86270 */
[----:B------:R-:W-:Y:S01]  /*2d60*/  MUFU.TANH R128, R10 ;  /* 0x0000000a00807308 */ /* 0x000fe20000002400 */
[----:B------:R-:W-:Y:S01]  /*2d70*/  ISETP.GE.AND P1, PT, R8, R42, PT ;  /* 0x0000002a0800720c */ /* 0x000fe20003f26270 */
[----:B------:R-:W-:Y:S01]  /*2d80*/  FMUL.FTZ R25, R25, UR4 ;  /* 0x0000000419197c20 */ /* 0x000fe20008410000 */
[----:B------:R-:W-:Y:S01]  /*2d90*/  LOP3.LUT R16, R44, 0x28, RZ, 0xfc, !PT ;  /* 0x000000282c107812 */ /* 0x000fe200078efcff */
[----:B------:R-:W-:Y:S01]  /*2da0*/  FMUL.FTZ R26, R26, UR4 ;  /* 0x000000041a1a7c20 */ /* 0x000fe20008410000 */
[----:B------:R-:W-:Y:S01]  /*2db0*/  LOP3.LUT R8, R44, 0x30, RZ, 0xfc, !PT ;  /* 0x000000302c087812 */ /* 0x000fe200078efcff */
[----:B------:R-:W-:Y:S01]  /*2dc0*/  FMUL.FTZ R122, R27, UR4 ;  /* 0x000000041b7a7c20 */ /* 0x000fe20008410000 */
[----:B------:R-:W-:Y:S01]  /*2dd0*/  FSEL R84, R84, -INF , !P6 ;  /* 0xff80000054547808 */ /* 0x000fe20007000000 */
[----:B------:R5:W-:Y:S01]  /*2de0*/  MUFU.TANH R126, R11 ;  /* 0x0000000b007e7308 */ /* 0x000be20000002400 */
[----:B------:R-:W-:-:S02]  /*2df0*/  FSEL R81, R81, -INF , !P0 ;  /* 0xff80000051517808 */ /* 0x000fc40004000000 */
[----:B------:R-:W-:Y:S02]  /*2e00*/  FSEL R78, R78, -INF , !P3 ;  /* 0xff8000004e4e7808 */ /* 0x000fe40005800000 */
[-C--:B------:R-:W-:Y:S02]  /*2e10*/  ISETP.GE.AND P6, PT, R16, R42.reuse, PT ;  /* 0x0000002a1000720c */ /* 0x080fe40003fc6270 */
[C---:B------:R-:W-:Y:S01]  /*2e20*/  ISETP.GE.AND P0, PT, R8.reuse, R43, PT ;  /* 0x0000002b0800720c */ /* 0x040fe20003f06270 */
[----:B------:R-:W-:Y:S01]  /*2e30*/  MUFU.TANH R82, R82 ;  /* 0x0000005200527308 */ /* 0x000fe20000002400 */
[----:B------:R-:W-:Y:S02]  /*2e40*/  ISETP.GE.AND P3, PT, R8, R42, PT ;  /* 0x0000002a0800720c */ /* 0x000fe40003f66270 */
[----:B------:R-:W-:Y:S02]  /*2e50*/  LOP3.LUT R8, R44, 0x38, RZ, 0xfc, !PT ;  /* 0x000000382c087812 */ /* 0x000fe400078efcff */
[----:B------:R-:W-:-:S02]  /*2e60*/  FSEL R38, R114, -INF , !P2 ;  /* 0xff80000072267808 */ /* 0x000fc40005000000 */
[-C--:B------:R-:W-:Y:S01]  /*2e70*/  ISETP.GE.AND P2, PT, R16, R43.reuse, PT ;  /* 0x0000002b1000720c */ /* 0x080fe20003f46270 */
[----:B------:R-:W5:Y:S01]  /*2e80*/  MUFU.TANH R98, R98 ;  /* 0x0000006200627308 */ /* 0x000f620000002400 */
[----:B---3--:R-:W-:Y:S01]  /*2e90*/  FSEL R87, R87, -INF , !P6 ;  /* 0xff80000057577808 */ /* 0x008fe20007000000 */
[C---:B-1----:R-:W-:Y:S01]  /*2ea0*/  HMMA.16816.F32 R16, R4.reuse, R28, RZ ;  /* 0x0000001c0410723c */ /* 0x042fe200000018ff */
[----:B------:R-:W-:Y:S02]  /*2eb0*/  FSEL R34, R34, -INF , !P4 ;  /* 0xff80000022227808 */ /* 0x000fe40006000000 */
[C---:B------:R-:W-:Y:S02]  /*2ec0*/  ISETP.GE.AND P6, PT, R8.reuse, R43, PT ;  /* 0x0000002b0800720c */ /* 0x040fe40003fc6270 */
[----:B------:R-:W-:Y:S01]  /*2ed0*/  ISETP.GE.AND P4, PT, R8, R42, PT ;  /* 0x0000002a0800720c */ /* 0x000fe20003f86270 */
[----:B------:R-:W1:Y:S01]  /*2ee0*/  MUFU.TANH R104, R104 ;  /* 0x0000006800687308 */ /* 0x000e620000002400 */
[C---:B--2---:R-:W-:Y:S01]  /*2ef0*/  LOP3.LUT R9, R44.reuse, 0x31, RZ, 0xfc, !PT ;  /* 0x000000312c097812 */ /* 0x044fe200078efcff */
[----:B------:R-:W-:Y:S01]  /*2f00*/  HMMA.16816.F32 R28, R4, R30, RZ ;  /* 0x0000001e041c723c */ /* 0x000fe200000018ff */
[----:B------:R-:W-:-:S02]  /*2f10*/  LOP3.LUT R8, R44, 0x39, RZ, 0xfc, !PT ;  /* 0x000000392c087812 */ /* 0x000fc400078efcff */
[----:B------:R-:W-:Y:S02]  /*2f20*/  FSEL R80, R80, -INF , !P5 ;  /* 0xff80000050507808 */ /* 0x000fe40006800000 */
[----:B------:R-:W-:Y:S01]  /*2f30*/  FSEL R76, R76, -INF , !P2 ;  /* 0xff8000004c4c7808 */ /* 0x000fe20005000000 */
[----:B------:R-:W-:Y:S01]  /*2f40*/  MUFU.TANH R132, R24 ;  /* 0x0000001800847308 */ /* 0x000fe20000002400 */
[----:B------:R-:W-:Y:S02]  /*2f50*/  FSEL R85, R85, -INF , !P1 ;  /* 0xff80000055557808 */ /* 0x000fe40004800000 */
[----:B------:R-:W-:Y:S02]  /*2f60*/  FSEL R83, R83, -INF , !P0 ;  /* 0xff80000053537808 */ /* 0x000fe40004000000 */
[CC--:B------:R-:W-:Y:S01]  /*2f70*/  ISETP.GE.AND P5, PT, R9.reuse, R43.reuse, PT ;  /* 0x0000002b0900720c */ /* 0x0c0fe20003fa6270 */
[----:B----4-:R-:W-:Y:S01]  /*2f80*/  HMMA.16816.F32 R16, R12, R20, R16 ;  /* 0x000000140c10723c */ /* 0x010fe20000001810 */
[----:B------:R-:W-:Y:S01]  /*2f90*/  ISETP.GE.AND P2, PT, R9, R42, PT ;  /* 0x0000002a0900720c */ /* 0x000fe20003f46270 */
[----:B------:R-:W-:Y:S01]  /*2fa0*/  MUFU.TANH R130, R25 ;  /* 0x0000001900827308 */ /* 0x000fe20000002400 */
[----:B------:R-:W-:-:S02]  /*2fb0*/  ISETP.GE.AND P1, PT, R8, R43, PT ;  /* 0x0000002b0800720c */ /* 0x000fc40003f26270 */
[----:B------:R-:W-:Y:S02]  /*2fc0*/  ISETP.GE.AND P0, PT, R8, R42, PT ;  /* 0x0000002a0800720c */ /* 0x000fe40003f06270 */
[----:B-----5:R-:W2:Y:S01]  /*2fd0*/  LDSM.16.M88.4 R8, [R46+0x4000] ;  /* 0x004000002e08783b */ /* 0x020ea20000000200 */
[----:B------:R-:W-:Y:S01]  /*2fe0*/  LOP3.LUT R20, R44, 0x40, RZ, 0xfc, !PT ;  /* 0x000000402c147812 */ /* 0x000fe200078efcff */
[----:B------:R-:W-:Y:S01]  /*2ff0*/  HMMA.16816.F32 R28, R12, R22, R28 ;  /* 0x000000160c1c723c */ /* 0x000fe2000000181c */
[----:B------:R3:W-:Y:S01]  /*3000*/  MUFU.TANH R124, R26 ;  /* 0x0000001a007c7308 */ /* 0x0007e20000002400 */
[----:B------:R-:W-:Y:S02]  /*3010*/  FSEL R98, R98, -INF , !P3 ;  /* 0xff80000062627808 */ /* 0x000fe40005800000 */
[----:B------:R-:W-:Y:S02]  /*3020*/  FSEL R82, R82, -INF , !P5 ;  /* 0xff80000052527808 */ /* 0x000fe40006800000 */
[----:B------:R-:W-:-:S02]  /*3030*/  LOP3.LUT R21, R44, 0x41, RZ, 0xfc, !PT ;  /* 0x000000412c157812 */ /* 0x000fc400078efcff */
        /* <DEDUP_REMOVED lines=55> */
[----:B------:R-:W-:-:S02]  /*33b0*/  FSEL R222, R95, -INF , !P2 ;  /* 0xff8000005fde7808 */ /* 0x000fc40005000000 */
[----:B------:R-:W-:Y:S01]  /*33c0*/  FSEL R146, R94, -INF , !P6 ;  /* 0xff8000005e927808 */ /* 0x000fe20007000000 */
[----:B------:R-:W3:Y:S01]  /*33d0*/  MUFU.TANH R72, R72 ;  /* 0x0000004800487308 */ /* 0x000ee20000002400 */
[-C--:B------:R-:W-:Y:S01]  /*33e0*/  ISETP.GE.AND P1, PT, R9, R43.reuse, PT ;  /* 0x0000002b0900720c */ /* 0x080fe20003f26270 */
[----:B------:R-:W-:Y:S01]  /*33f0*/  FMUL.FTZ R94, R31, UR4 ;  /* 0x000000041f5e7c20 */ /* 0x000fe20008410000 */
        /* <DEDUP_REMOVED lines=85> */
[----:B------:R-:W5:Y:S01]  /*3950*/  MUFU.TANH R48, R48 ;  /* 0x0000003000307308 */ /* 0x000f620000002400 */
[----:B--2---:R-:W-:Y:S01]  /*3960*/  FSEL R204, R56, -INF , !P6 ;  /* 0xff80000038cc7808 */ /* 0x004fe20007000000 */
[----:B------:R-:W-:Y:S01]  /*3970*/  FMUL.FTZ R27, R27, UR4 ;  /* 0x000000041b1b7c20 */ /* 0x000fe20008410000 */
[----:B------:R-:W-:-:S02]  /*3980*/  FSEL R200, R55, -INF , !P4 ;  /* 0xff80000037c87808 */ /* 0x000fc40006000000 */
[C---:B------:R-:W-:Y:S02]  /*3990*/  ISETP.GE.AND P6, PT, R8.reuse, R43, PT ;  /* 0x0000002b0800720c */ /* 0x040fe40003fc6270 */
[----:B------:R-:W-:Y:S01]  /*39a0*/  ISETP.GE.AND P4, PT, R8, R42, PT ;  /* 0x0000002a0800720c */ /* 0x000fe20003f86270 */
[----:B------:R-:W-:Y:S01]  /*39b0*/  MUFU.TANH R69, R9 ;  /* 0x0000000900457308 */ /* 0x000fe20000002400 */
[C---:B------:R-:W-:Y:S01]  /*39c0*/  LOP3.LUT R24, R44.reuse, 0x98, RZ, 0xfc, !PT ;  /* 0x000000982c187812 */ /* 0x040fe200078efcff */
[----:B------:R-:W-:Y:S01]  /*39d0*/  HMMA.16816.F32 R16, R12, R30, R16 ;  /* 0x0000001e0c10723c */ /* 0x000fe20000001810 */
[----:B------:R-:W-:Y:S02]  /*39e0*/  LOP3.LUT R28, R44, 0x90, RZ, 0xfc, !PT ;  /* 0x000000902c1c7812 */ /* 0x000fe400078efcff */
[----:B------:R-:W-:Y:S02]  /*39f0*/  FSEL R180, R50, -INF , !P2 ;  /* 0xff80000032b47808 */ /* 0x000fe40005000000 */
[----:B------:R-:W-:Y:S01]  /*3a00*/  FSEL R190, R49, -INF , !P6 ;  /* 0xff80000031be7808 */ /* 0x000fe20007000000 */
[----:B------:R2:W-:Y:S01]  /*3a10*/  MUFU.TANH R59, R10 ;  /* 0x0000000a003b7308 */ /* 0x0005e20000002400 */
[----:B---3--:R-:W-:-:S02]  /*3a20*/  FSEL R186, R54, -INF , !P1 ;  /* 0xff80000036ba7808 */ /* 0x008fc40004800000 */
[CC--:B------:R-:W-:Y:S02]  /*3a30*/  ISETP.GE.AND P2, PT, R24.reuse, R43.reuse, PT ;  /* 0x0000002b1800720c */ /* 0x0c0fe40003f46270 */
[-C--:B------:R-:W-:Y:S02]  /*3a40*/  ISETP.GE.AND P6, PT, R24, R42.reuse, PT ;  /* 0x0000002a1800720c */ /* 0x080fe40003fc6270 */
[-C--:B------:R-:W-:Y:S01]  /*3a50*/  ISETP.GE.AND P1, PT, R28, R43.reuse, PT ;  /* 0x0000002b1c00720c */ /* 0x080fe20003f26270 */
[----:B------:R-:W3:Y:S01]  /*3a60*/  MUFU.TANH R174, R174 ;  /* 0x000000ae00ae7308 */ /* 0x000ee20000002400 */
[----:B------:R-:W-:Y:S02]  /*3a70*/  LOP3.LUT R24, R44, 0x99, RZ, 0xfc, !PT ;  /* 0x000000992c187812 */ /* 0x000fe400078efcff */
[----:B------:R-:W-:Y:S02]  /*3a80*/  FSEL R194, R53, -INF , !P0 ;  /* 0xff80000035c27808 */ /* 0x000fe40004000000 */
[-C--:B------:R-:W-:Y:S01]  /*3a90*/  ISETP.GE.AND P0, PT, R28, R42.reuse, PT ;  /* 0x0000002a1c00720c */ /* 0x080fe20003f06270 */
[----:B------:R-:W-:Y:S01]  /*3aa0*/  FMUL.FTZ R66, R16, UR4 ;  /* 0x0000000410427c20 */ /* 0x000fe20008410000 */
[----:B----4-:R-:W-:Y:S01]  /*3ab0*/  FSEL R184, R52, -INF , !P3 ;  /* 0xff80000034b87808 */ /* 0x010fe20005800000 */
[----:B------:R-:W-:Y:S01]  /*3ac0*/  MUFU.TANH R58, R25 ;  /* 0x00000019003a7308 */ /* 0x000fe20000002400 */
[----:B------:R-:W-:Y:S01]  /*3ad0*/  FSEL R192, R51, -INF , !P5 ;  /* 0xff80000033c07808 */ /* 0x000fe20006800000 */
[----:B--2---:R-:W2:Y:S01]  /*3ae0*/  LDSM.16.M88.4 R8, [R45+0x4800] ;  /* 0x004800002d08783b */ /* 0x004ea20000000200 */
[----:B-----5:R-:W-:Y:S01]  /*3af0*/  FSEL R178, R48, -INF , !P4 ;  /* 0xff80000030b27808 */ /* 0x020fe20006000000 */
[----:B------:R-:W-:Y:S01]  /*3b00*/  FMUL.FTZ R17, R17, UR4 ;  /* 0x0000000411117c20 */ /* 0x000fe20008410000 */
[----:B------:R-:W-:Y:S01]  /*3b10*/  FSEL R188, R47, -INF , !P1 ;  /* 0xff8000002fbc7808 */ /* 0x000fe20004800000 */
[----:B------:R-:W-:Y:S01]  /*3b20*/  FMUL.FTZ R18, R18, UR4 ;  /* 0x0000000412127c20 */ /* 0x000fe20008410000 */
[----:B------:R-:W-:Y:S01]  /*3b30*/  LOP3.LUT R28, R44, 0x91, RZ, 0xfc, !PT ;  /* 0x000000912c1c7812 */ /* 0x000fe200078efcff */
[----:B------:R-:W-:Y:S01]  /*3b40*/  MUFU.TANH R52, R26 ;  /* 0x0000001a00347308 */ /* 0x000fe20000002400 */
[C---:B------:R-:W-:Y:S01]  /*3b50*/  ISETP.GE.AND P4, PT, R24.reuse, R43, PT ;  /* 0x0000002b1800720c */ /* 0x040fe20003f86270 */
[----:B------:R-:W-:Y:S01]  /*3b60*/  FMUL.FTZ R49, R19, UR4 ;  /* 0x0000000413317c20 */ /* 0x000fe20008410000 */
[----:B------:R-:W-:-:S02]  /*3b70*/  ISETP.GE.AND P1, PT, R24, R42, PT ;  /* 0x0000002a1800720c */ /* 0x000fc40003f26270 */
[C---:B------:R-:W-:Y:S02]  /*3b80*/  ISETP.GE.AND P3, PT, R28.reuse, R43, PT ;  /* 0x0000002b1c00720c */ /* 0x040fe40003f66270 */
[----:B------:R-:W-:Y:S01]  /*3b90*/  ISETP.GE.AND P5, PT, R28, R42, PT ;  /* 0x0000002a1c00720c */ /* 0x000fe20003fa6270 */
[----:B------:R4:W-:Y:S01]  /*3ba0*/  MUFU.TANH R51, R27 ;  /* 0x0000001b00337308 */ /* 0x0009e20000002400 */
[----:B------:R-:W-:Y:S02]  /*3bb0*/  LOP3.LUT R16, R44, 0xa8, RZ, 0xfc, !PT ;  /* 0x000000a82c107812 */ /* 0x000fe400078efcff */
[----:B------:R-:W-:Y:S02]  /*3bc0*/  FSEL R168, R168, -INF , !P0 ;  /* 0xff800000a8a87808 */ /* 0x000fe40004000000 */
[----:B------:R-:W-:Y:S02]  /*3bd0*/  FSEL R182, R182, -INF , !P3 ;  /* 0xff800000b6b67808 */ /* 0x000fe40005800000 */
[----:B------:R-:W-:Y:S01]  /*3be0*/  FSEL R166, R166, -INF , !P5 ;  /* 0xff800000a6a67808 */ /* 0x000fe20006800000 */
[----:B------:R1:W-:Y:S01]  /*3bf0*/  MUFU.TANH R57, R29 ;  /* 0x0000001d00397308 */ /* 0x0003e20000002400 */
[----:B---3--:R-:W-:-:S02]  /*3c00*/  FSEL R174, R174, -INF , !P2 ;  /* 0xff800000aeae7808 */ /* 0x008fc40005000000 */
[----:B------:R-:W-:Y:S02]  /*3c10*/  FSEL R160, R160, -INF , !P6 ;  /* 0xff800000a0a07808 */ /* 0x000fe40007000000 */
[----:B------:R-:W-:Y:S02]  /*3c20*/  FSEL R170, R170, -INF , !P4 ;  /* 0xff800000aaaa7808 */ /* 0x000fe40006000000 */
[C---:B------:R-:W-:Y:S01]  /*3c30*/  ISETP.GE.AND P6, PT, R16.reuse, R43, PT ;  /* 0x0000002b1000720c */ /* 0x040fe20003fc6270 */
[----:B------:R-:W3:Y:S01]  /*3c40*/  MUFU.TANH R158, R158 ;  /* 0x0000009e009e7308 */ /* 0x000ee20000002400 */
[----:B------:R-:W-:Y:S01]  /*3c50*/  ISETP.GE.AND P4, PT, R16, R42, PT ;  /* 0x0000002a1000720c */ /* 0x000fe20003f86270 */
[----:B----4-:R-:W4:Y:S01]  /*3c60*/  LDSM.16.M88.4 R24, [R46+0x4c00] ;  /* 0x004c00002e18783b */ /* 0x010f220000000200 */
[----:B------:R-:W-:Y:S02]  /*3c70*/  FSEL R132, R132, -INF , !P6 ;  /* 0xff80000084847808 */ /* 0x000fe40007000000 */
[----:B------:R-:W-:-:S03]  /*3c80*/  FSEL R124, R124, -INF , !P4 ;  /* 0xff8000007c7c7808 */ /* 0x000fc60006000000 */
[----:B------:R-:W5:Y:S01]  /*3c90*/  MUFU.TANH R136, R136 ;  /* 0x0000008800887308 */ /* 0x000f620000002400 */
[----:B-1----:R-:W-:Y:S01]  /*3ca0*/  HMMA.16816.F32 R28, R4, R20, RZ ;  /* 0x00000014041c723c */ /* 0x002fe200000018ff */
[C---:B------:R-:W-:Y:S02]  /*3cb0*/  LOP3.LUT R21, R44.reuse, 0xa0, RZ, 0xfc, !PT ;  /* 0x000000a02c157812 */ /* 0x040fe400078efcff */
[----:B------:R-:W-:Y:S02]  /*3cc0*/  LOP3.LUT R20, R44, 0xa1, RZ, 0xfc, !PT ;  /* 0x000000a12c147812 */ /* 0x000fe400078efcff */
[CC--:B------:R-:W-:Y:S02]  /*3cd0*/  ISETP.GE.AND P0, PT, R21.reuse, R43.reuse, PT ;  /* 0x0000002b1500720c */ /* 0x0c0fe40003f06270 */
[----:B------:R-:W-:Y:S01]  /*3ce0*/  MUFU.TANH R47, R17 ;  /* 0x00000011002f7308 */ /* 0x000fe20000002400 */
[----:B------:R-:W-:Y:S02]  /*3cf0*/  ISETP.GE.AND P3, PT, R21, R42, PT ;  /* 0x0000002a1500720c */ /* 0x000fe40003f66270 */
[----:B------:R-:W-:-:S02]  /*3d00*/  ISETP.GE.AND P5, PT, R20, R43, PT ;  /* 0x0000002b1400720c */ /* 0x000fc40003fa6270 */
[----:B------:R-:W-:Y:S02]  /*3d10*/  ISETP.GE.AND P2, PT, R20, R42, PT ;  /* 0x0000002a1400720c */ /* 0x000fe40003f46270 */
[----:B------:R-:W-:Y:S01]  /*3d20*/  HMMA.16816.F32 R20, R4, R22, RZ ;  /* 0x000000160414723c */ /* 0x000fe200000018ff */
[----:B------:R1:W-:Y:S01]  /*3d30*/  MUFU.TANH R50, R18 ;  /* 0x0000001200327308 */ /* 0x0003e20000002400 */
[----:B---3--:R-:W-:Y:S02]  /*3d40*/  FSEL R158, R158, -INF , !P1 ;  /* 0xff8000009e9e7808 */ /* 0x008fe40004800000 */
[----:B-----5:R-:W-:Y:S02]  /*3d50*/  FSEL R136, R136, -INF , !P0 ;  /* 0xff80000088887808 */ /* 0x020fe40004000000 */
[----:B------:R-:W-:Y:S02]  /*3d60*/  FSEL R128, R128, -INF , !P3 ;  /* 0xff80000080807808 */ /* 0x000fe40005800000 */
[----:B--2---:R-:W-:Y:S01]  /*3d70*/  HMMA.16816.F32 R28, R12, R8, R28 ;  /* 0x000000080c1c723c */ /* 0x004fe2000000181c */
[----:B------:R-:W2:Y:S01]  /*3d80*/  MUFU.TANH R122, R122 ;  /* 0x0000007a007a7308 */ /* 0x000ea20000002400 */
[----:B------:R-:W-:-:S02]  /*3d90*/  LOP3.LUT R8, R44, 0xa9, RZ, 0xfc, !PT ;  /* 0x000000a92c087812 */ /* 0x000fc400078efcff */
[----:B------:R-:W-:Y:S02]  /*3da0*/  LOP3.LUT R9, R44, 0xb0, RZ, 0xfc, !PT ;  /* 0x000000b02c097812 */ /* 0x000fe400078efcff */
[C---:B------:R-:W-:Y:S02]  /*3db0*/  ISETP.GE.AND P1, PT, R8.reuse, R43, PT ;  /* 0x0000002b0800720c */ /* 0x040fe40003f26270 */
[----:B------:R-:W-:Y:S01]  /*3dc0*/  ISETP.GE.AND P0, PT, R8, R42, PT ;  /* 0x0000002a0800720c */ /* 0x000fe20003f06270 */
[----:B------:R-:W3:Y:S01]  /*3dd0*/  MUFU.TANH R114, R114 ;  /* 0x0000007200727308 */ /* 0x000ee20000002400 */
[----:B------:R-:W-:Y:S01]  /*3de0*/  LOP3.LUT R8, R44, 0xb1, RZ, 0xfc, !PT ;  /* 0x000000b12c087812 */ /* 0x000fe200078efcff */
[----:B-1----:R-:W1:Y:S01]  /*3df0*/  LDSM.16.M88.4 R16, [R45+0x4c00] ;  /* 0x004c00002d10783b */ /* 0x002e620000000200 */
[----:B------:R-:W-:Y:S01]  /*3e00*/  FSEL R134, R134, -INF , !P5 ;  /* 0xff80000086867808 */ /* 0x000fe20006800000 */
[----:B------:R-:W-:Y:S01]  /*3e10*/  HMMA.16816.F32 R20, R12, R10, R20 ;  /* 0x0000000a0c14723c */ /* 0x000fe20000001814 */
[----:B------:R-:W-:Y:S01]  /*3e20*/  FSEL R126, R126, -INF , !P2 ;  /* 0xff8000007e7e7808 */ /* 0x000fe20005000000 */
[----:B------:R-:W-:-:S04]  /*3e30*/  DEPBAR.LE SB0, 0x0 ;  /* 0x000080000000791a */ /* 0x000fc80000000000 */
[CC--:B------:R-:W-:Y:S01]  /*3e40*/  ISETP.GE.AND P3, PT, R9.reuse, R43.reuse, PT ;  /* 0x0000002b0900720c */ /* 0x0c0fe20003f66270 */
[----:B------:R-:W-:Y:S01]  /*3e50*/  FMUL.FTZ R28, R28, UR4 ;  /* 0x000000041c1c7c20 */ /* 0x000fe20008410000 */
[-C--:B------:R-:W-:Y:S01]  /*3e60*/  ISETP.GE.AND P5, PT, R9, R42.reuse, PT ;  /* 0x0000002a0900720c */ /* 0x080fe20003fa6270 */
[----:B------:R-:W5:Y:S01]  /*3e70*/  MUFU.TANH R93, R94 ;  /* 0x0000005e005d7308 */ /* 0x000f620000002400 */
[CC--:B------:R-:W-:Y:S01]  /*3e80*/  ISETP.GE.AND P2, PT, R8.reuse, R43.reuse, PT ;  /* 0x0000002b0800720c */ /* 0x0c0fe20003f46270 */
[----:B------:R-:W-:Y:S01]  /*3e90*/  FMUL.FTZ R29, R29, UR4 ;  /* 0x000000041d1d7c20 */ /* 0x000fe20008410000 */
[-C--:B------:R-:W-:Y:S01]  /*3ea0*/  ISETP.GE.AND P6, PT, R8, R42.reuse, PT ;  /* 0x0000002a0800720c */ /* 0x080fe20003fc6270 */
[----:B------:R-:W-:Y:S01]  /*3eb0*/  FMUL.FTZ R30, R30, UR4 ;  /* 0x000000041e1e7c20 */ /* 0x000fe20008410000 */
[C---:B------:R-:W-:Y:S02]  /*3ec0*/  LOP3.LUT R9, R44.reuse, 0xb8, RZ, 0xfc, !PT ;  /* 0x000000b82c097812 */ /* 0x040fe400078efcff */
[----:B------:R-:W-:Y:S01]  /*3ed0*/  LOP3.LUT R8, R44, 0xb9, RZ, 0xfc, !PT ;  /* 0x000000b92c087812 */ /* 0x000fe200078efcff */
[----:B------:R5:W-:Y:S01]  /*3ee0*/  MUFU.TANH R64, R28 ;  /* 0x0000001c00407308 */ /* 0x000be20000002400 */
[----:B------:R-:W-:Y:S01]  /*3ef0*/  FSEL R130, R130, -INF , !P1 ;  /* 0xff80000082827808 */ /* 0x000fe20004800000 */
[----:B------:R-:W-:Y:S01]  /*3f00*/  FMUL.FTZ R20, R20, UR4 ;  /* 0x0000000414147c20 */ /* 0x000fe20008410000 */
[----:B--2---:R-:W-:Y:S01]  /*3f10*/  FSEL R122, R122, -INF , !P0 ;  /* 0xff8000007a7a7808 */ /* 0x004fe20004000000 */
[----:B------:R-:W-:Y:S01]  /*3f20*/  FMUL.FTZ R21, R21, UR4 ;  /* 0x0000000415157c20 */ /* 0x000fe20008410000 */
[----:B---3--:R-:W-:Y:S01]  /*3f30*/  FSEL R114, R114, -INF , !P3 ;  /* 0xff80000072727808 */ /* 0x008fe20005800000 */
[----:B------:R-:W-:Y:S01]  /*3f40*/  FMUL.FTZ R22, R22, UR4 ;  /* 0x0000000416167c20 */ /* 0x000fe20008410000 */
[CC--:B------:R-:W-:Y:S01]  /*3f50*/  ISETP.GE.AND P4, PT, R9.reuse, R43.reuse, PT ;  /* 0x0000002b0900720c */ /* 0x0c0fe20003f86270 */
[----:B------:R-:W2:Y:S01]  /*3f60*/  MUFU.TANH R70, R70 ;  /* 0x0000004600467308 */ /* 0x000ea20000002400 */
[----:B------:R-:W-:Y:S01]  /*3f70*/  ISETP.GE.AND P1, PT, R9, R42, PT ;  /* 0x0000002a0900720c */ /* 0x000fe20003f26270 */
[----:B------:R-:W-:Y:S01]  /*3f80*/  FMUL.FTZ R23, R23, UR4 ;  /* 0x0000000417177c20 */ /* 0x000fe20008410000 */
[----:B------:R-:W-:-:S02]  /*3f90*/  ISETP.GE.AND P0, PT, R8, R43, PT ;  /* 0x0000002b0800720c */ /* 0x000fc40003f06270 */
[-C--:B------:R-:W-:Y:S02]  /*3fa0*/  ISETP.GE.AND P3, PT, R8, R42.reuse, PT ;  /* 0x0000002a0800720c */ /* 0x080fe40003f66270 */
[C---:B----4-:R-:W-:Y:S01]  /*3fb0*/  HMMA.16816.F32 R8, R4.reuse, R24, RZ ;  /* 0x000000180408723c */ /* 0x050fe200000018ff */
[----:B------:R-:W-:Y:S01]  /*3fc0*/  FSEL R96, R107, -INF , !P5 ;  /* 0xff8000006b607808 */ /* 0x000fe20006800000 */
[----:B------:R-:W-:Y:S01]  /*3fd0*/  FMUL.FTZ R24, R31, UR4 ;  /* 0x000000041f187c20 */ /* 0x000fe20008410000 */
[----:B-----5:R-:W-:Y:S01]  /*3fe0*/  LOP3.LUT R28, R44, 0xc0, RZ, 0xfc, !PT ;  /* 0x000000c02c1c7812 */ /* 0x020fe200078efcff */
[----:B------:R-:W3:Y:S01]  /*3ff0*/  MUFU.TANH R68, R68 ;  /* 0x0000004400447308 */ /* 0x000ee20000002400 */
[----:B------:R-:W-:Y:S02]  /*4000*/  FSEL R112, R112, -INF , !P2 ;  /* 0xff80000070707808 */ /* 0x000fe40005000000 */
[C---:B------:R-:W-:Y:S01]  /*4010*/  ISETP.GE.AND P5, PT, R28.reuse, R43, PT ;  /* 0x0000002b1c00720c */ /* 0x040fe20003fa6270 */
[----:B------:R-:W-:Y:S01]  /*4020*/  HMMA.16816.F32 R4, R4, R26, RZ ;  /* 0x0000001a0404723c */ /* 0x000fe200000018ff */
[----:B------:R-:W-:-:S02]  /*4030*/  ISETP.GE.AND P2, PT, R28, R42, PT ;  /* 0x0000002a1c00720c */ /* 0x000fc40003f46270 */
[----:B------:R-:W-:Y:S01]  /*4040*/  LOP3.LUT R28, R44, 0xc1, RZ, 0xfc, !PT ;  /* 0x000000c12c1c7812 */ /* 0x000fe200078efcff */
[----:B------:R-:W4:Y:S01]  /*4050*/  MUFU.TANH R66, R66 ;  /* 0x0000004200427308 */ /* 0x000f220000002400 */
[----:B------:R-:W-:Y:S02]  /*4060*/  FSEL R94, R103, -INF , !P6 ;  /* 0xff800000675e7808 */ /* 0x000fe40007000000 */
[----:B------:R-:W-:Y:S02]  /*4070*/  ISETP.GE.AND P6, PT, R28, R43, PT ;  /* 0x0000002b1c00720c */ /* 0x000fe40003fc6270 */
[----:B------:R-:W-:Y:S02]  /*4080*/  LOP3.LUT R25, R44, 0xc8, RZ, 0xfc, !PT ;  /* 0x000000c82c197812 */ /* 0x000fe400078efcff */
[----:B------:R-:W-:Y:S01]  /*4090*/  FSEL R110, R110, -INF , !P4 ;  /* 0xff8000006e6e7808 */ /* 0x000fe20006000000 */
[----:B-1----:R-:W-:Y:S01]  /*40a0*/  HMMA.16816.F32 R8, R12, R16, R8 ;  /* 0x000000100c08723c */ /* 0x002fe20000001808 */
[----:B------:R-:W-:Y:S01]  /*40b0*/  LOP3.LUT R16, R44, 0xd0, RZ, 0xfc, !PT ;  /* 0x000000d02c107812 */ /* 0x000fe200078efcff */
[----:B------:R-:W1:Y:S01]  /*40c0*/  MUFU.TANH R24, R24 ;  /* 0x0000001800187308 */ /* 0x000e620000002400 */
[----:B------:R-:W-:-:S02]  /*40d0*/  FSEL R88, R95, -INF , !P1 ;  /* 0xff8000005f587808 */ /* 0x000fc40004800000 */
[----:B------:R-:W-:Y:S02]  /*40e0*/  FSEL R56, R67, -INF , !P2 ;  /* 0xff80000043387808 */ /* 0x000fe40005000000 */
[----:B------:R-:W-:Y:S01]  /*40f0*/  FSEL R71, R71, -INF , !P6 ;  /* 0xff80000047477808 */ /* 0x000fe20007000000 */
[----:B------:R-:W-:Y:S01]  /*4100*/  HMMA.16816.F32 R4, R12, R18, R4 ;  /* 0x000000120c04723c */ /* 0x000fe20000001804 */
[-C--:B------:R-:W-:Y:S01]  /*4110*/  ISETP.GE.AND P4, PT, R28, R42.reuse, PT ;  /* 0x0000002a1c00720c */ /* 0x080fe20003f86270 */
[----:B------:R-:W5:Y:S01]  /*4120*/  MUFU.TANH R62, R20 ;  /* 0x00000014003e7308 */ /* 0x000f620000002400 */
[-C--:B------:R-:W-:Y:S02]  /*4130*/  ISETP.GE.AND P1, PT, R25, R43.reuse, PT ;  /* 0x0000002b1900720c */ /* 0x080fe40003f26270 */
[C---:B------:R-:W-:Y:S02]  /*4140*/  ISETP.GE.AND P2, PT, R16.reuse, R43, PT ;  /* 0x0000002b1000720c */ /* 0x040fe40003f46270 */
[----:B------:R-:W-:-:S02]  /*4150*/  ISETP.GE.AND P6, PT, R16, R42, PT ;  /* 0x0000002a1000720c */ /* 0x000fc40003fc6270 */
[C---:B------:R-:W-:Y:S01]  /*4160*/  LOP3.LUT R17, R44.reuse, 0xc9, RZ, 0xfc, !PT ;  /* 0x000000c92c117812 */ /* 0x040fe200078efcff */
[----:B------:R-:W-:Y:S01]  /*4170*/  MUFU.TANH R49, R49 ;  /* 0x0000003100317308 */ /* 0x000fe20000002400 */
[----:B------:R-:W-:Y:S01]  /*4180*/  LOP3.LUT R16, R44, 0xd1, RZ, 0xfc, !PT ;  /* 0x000000d12c107812 */ /* 0x000fe200078efcff */
[----:B------:R-:W-:Y:S01]  /*4190*/  FMUL.FTZ R9, R9, UR4 ;  /* 0x0000000409097c20 */ /* 0x000fe20008410000 */
[----:B------:R-:W-:Y:S01]  /*41a0*/  FSEL R102, R102, -INF , !P0 ;  /* 0xff80000066667808 */ /* 0x000fe20004000000 */
[----:B------:R-:W-:Y:S01]  /*41b0*/  FMUL.FTZ R60, R8, UR4 ;  /* 0x00000004083c7c20 */ /* 0x000fe20008410000 */
[----:B------:R-:W-:Y:S01]  /*41c0*/  FSEL R86, R93, -INF , !P3 ;  /* 0xff8000005d567808 */ /* 0x000fe20005800000 */
[----:B------:R-:W-:Y:S01]  /*41d0*/  FMUL.FTZ R13, R10, UR4 ;  /* 0x000000040a0d7c20 */ /* 0x000fe20008410000 */
[----:B------:R-:W-:Y:S01]  /*41e0*/  FSEL R55, R65, -INF , !P4 ;  /* 0xff80000041377808 */ /* 0x000fe20006000000 */
[----:B------:R-:W-:Y:S01]  /*41f0*/  FMUL.FTZ R12, R11, UR4 ;  /* 0x000000040b0c7c20 */ /* 0x000fe20008410000 */
[----:B--2---:R-:W-:Y:S01]  /*4200*/  FSEL R70, R70, -INF , !P1 ;  /* 0xff80000046467808 */ /* 0x004fe20004800000 */
[----:B------:R-:W-:Y:S01]  /*4210*/  MUFU.TANH R63, R29 ;  /* 0x0000001d003f7308 */ /* 0x000fe20000002400 */
[----:B------:R-:W-:-:S02]  /*4220*/  ISETP.GE.AND P0, PT, R25, R42, PT ;  /* 0x0000002a1900720c */ /* 0x000fc40003f06270 */
[CC--:B------:R-:W-:Y:S02]  /*4230*/  ISETP.GE.AND P3, PT, R17.reuse, R43.reuse, PT ;  /* 0x0000002b1100720c */ /* 0x0c0fe40003f66270 */
[C---:B------:R-:W-:Y:S02]  /*4240*/  ISETP.GE.AND P4, PT, R16.reuse, R43, PT ;  /* 0x0000002b1000720c */ /* 0x040fe40003f86270 */
[-C--:B------:R-:W-:Y:S01]  /*4250*/  ISETP.GE.AND P1, PT, R16, R42.reuse, PT ;  /* 0x0000002a1000720c */ /* 0x080fe20003f26270 */
[----:B------:R-:W-:Y:S01]  /*4260*/  MUFU.TANH R48, R30 ;  /* 0x0000001e00307308 */ /* 0x000fe20000002400 */
[----:B------:R-:W-:Y:S02]  /*4270*/  LOP3.LUT R16, R44, 0xd8, RZ, 0xfc, !PT ;  /* 0x000000d82c107812 */ /* 0x000fe400078efcff */
[----:B------:R-:W-:Y:S02]  /*4280*/  FSEL R72, R72, -INF , !P5 ;  /* 0xff80000048487808 */ /* 0x000fe40006800000 */
[----:B------:R-:W-:-:S02]  /*4290*/  ISETP.GE.AND P5, PT, R17, R42, PT ;  /* 0x0000002a1100720c */ /* 0x000fc40003fa6270 */
[----:B------:R-:W-:Y:S01]  /*42a0*/  FSEL R54, R59, -INF , !P0 ;  /* 0xff8000003b367808 */ /* 0x000fe20004000000 */
[----:B------:R-:W-:Y:S01]  /*42b0*/  MUFU.TANH R61, R21 ;  /* 0x00000015003d7308 */ /* 0x000fe20000002400 */
[----:B------:R-:W-:Y:S02]  /*42c0*/  FSEL R69, R69, -INF , !P3 ;  /* 0xff80000045457808 */ /* 0x000fe40005800000 */
[----:B------:R-:W-:Y:S02]  /*42d0*/  LOP3.LUT R8, R44, 0xd9, RZ, 0xfc, !PT ;  /* 0x000000d92c087812 */ /* 0x000fe400078efcff */
[C---:B------:R-:W-:Y:S02]  /*42e0*/  ISETP.GE.AND P0, PT, R16.reuse, R43, PT ;  /* 0x0000002b1000720c */ /* 0x040fe40003f06270 */
[----:B------:R-:W-:Y:S01]  /*42f0*/  ISETP.GE.AND P3, PT, R16, R42, PT ;  /* 0x0000002a1000720c */ /* 0x000fe20003f66270 */
[----:B------:R-:W2:Y:S01]  /*4300*/  MUFU.TANH R59, R9 ;  /* 0x00000009003b7308 */ /* 0x000ea20000002400 */
[----:B------:R-:W-:-:S02]  /*4310*/  LOP3.LUT R10, R44, 0xe1, RZ, 0xfc, !PT ;  /* 0x000000e12c0a7812 */ /* 0x000fc400078efcff */
[----:B------:R-:W-:Y:S02]  /*4320*/  LOP3.LUT R11, R44, 0xe8, RZ, 0xfc, !PT ;  /* 0x000000e82c0b7812 */ /* 0x000fe400078efcff */
[----:B------:R-:W-:Y:S01]  /*4330*/  FSEL R53, R57, -INF , !P5 ;  /* 0xff80000039357808 */ /* 0x000fe20006800000 */
[----:B------:R-:W-:Y:S01]  /*4340*/  FMUL.FTZ R57, R5, UR4 ;  /* 0x0000000405397c20 */ /* 0x000fe20008410000 */
[----:B------:R-:W-:Y:S01]  /*4350*/  ISETP.GE.AND P5, PT, R8, R43, PT ;  /* 0x0000002b0800720c */ /* 0x000fe20003fa6270 */
[----:B------:R-:W2:Y:S01]  /*4360*/  MUFU.TANH R46, R22 ;  /* 0x00000016002e7308 */ /* 0x000ea20000002400 */
[----:B---3--:R-:W-:Y:S01]  /*4370*/  FSEL R68, R68, -INF , !P2 ;  /* 0xff80000044447808 */ /* 0x008fe20005000000 */
[----:B------:R-:W-:Y:S01]  /*4380*/  FMUL.FTZ R5, R6, UR4 ;  /* 0x0000000406057c20 */ /* 0x000fe20008410000 */
[----:B------:R-:W-:Y:S01]  /*4390*/  FSEL R67, R58, -INF , !P4 ;  /* 0xff8000003a437808 */ /* 0x000fe20006000000 */
[----:B------:R-:W-:Y:S01]  /*43a0*/  FMUL.FTZ R58, R4, UR4 ;  /* 0x00000004043a7c20 */ /* 0x000fe20008410000 */
[----:B----4-:R-:W-:-:S02]  /*43b0*/  FSEL R66, R66, -INF , !P0 ;  /* 0xff80000042427808 */ /* 0x010fc40004000000 */
[----:B------:R-:W-:Y:S01]  /*43c0*/  FSEL R50, R50, -INF , !P3 ;  /* 0xff80000032327808 */ /* 0x000fe20005800000 */
[----:B------:R-:W3:Y:S01]  /*43d0*/  MUFU.TANH R45, R23 ;  /* 0x00000017002d7308 */ /* 0x000ee20000002400 */
[-C--:B------:R-:W-:Y:S02]  /*43e0*/  ISETP.GE.AND P2, PT, R8, R42.reuse, PT ;  /* 0x0000002a0800720c */ /* 0x080fe40003f46270 */
[----:B------:R-:W-:Y:S02]  /*43f0*/  ISETP.GE.AND P0, PT, R10, R42, PT ;  /* 0x0000002a0a00720c */ /* 0x000fe40003f06270 */
[----:B------:R-:W-:Y:S02]  /*4400*/  ISETP.GE.AND P3, PT, R11, R43, PT ;  /* 0x0000002b0b00720c */ /* 0x000fe40003f66270 */
[C---:B------:R-:W-:Y:S01]  /*4410*/  LOP3.LUT R8, R44.reuse, 0xe0, RZ, 0xfc, !PT ;  /* 0x000000e02c087812 */ /* 0x040fe200078efcff */
[----:B------:R-:W4:Y:S01]  /*4420*/  MUFU.TANH R60, R60 ;  /* 0x0000003c003c7308 */ /* 0x000f220000002400 */
[----:B------:R-:W-:-:S02]  /*4430*/  LOP3.LUT R4, R44, 0xf1, RZ, 0xfc, !PT ;  /* 0x000000f12c047812 */ /* 0x000fc400078efcff */
[----:B------:R-:W-:Y:S02]  /*4440*/  FSEL R65, R47, -INF , !P5 ;  /* 0xff8000002f417808 */ /* 0x000fe40006800000 */
[----:B-1----:R-:W-:Y:S02]  /*4450*/  FSEL R47, R24, -INF , !P0 ;  /* 0xff800000182f7808 */ /* 0x002fe40004000000 */
[----:B-----5:R-:W-:Y:S01]  /*4460*/  FSEL R62, R62, -INF , !P3 ;  /* 0xff8000003e3e7808 */ /* 0x020fe20005800000 */
[----:B------:R-:W-:Y:S01]  /*4470*/  MUFU.TANH R9, R12 ;  /* 0x0000000c00097308 */ /* 0x000fe20000002400 */
[----:B------:R-:W-:Y:S02]  /*4480*/  FSEL R52, R52, -INF , !P6 ;  /* 0xff80000034347808 */ /* 0x000fe40007000000 */
[CC--:B------:R-:W-:Y:S02]  /*4490*/  ISETP.GE.AND P0, PT, R4.reuse, R43.reuse, PT ;  /* 0x0000002b0400720c */ /* 0x0c0fe40003f06270 */
[-C--:B------:R-:W-:Y:S01]  /*44a0*/  ISETP.GE.AND P3, PT, R4, R42.reuse, PT ;  /* 0x0000002a0400720c */ /* 0x080fe20003f66270 */
[----:B------:R-:W-:Y:S01]  /*44b0*/  FMUL.FTZ R4, R7, UR4 ;  /* 0x0000000407047c20 */ /* 0x000fe20008410000 */
[C---:B------:R-:W-:Y:S01]  /*44c0*/  ISETP.GE.AND P6, PT, R8.reuse, R43, PT ;  /* 0x0000002b0800720c */ /* 0x040fe20003fc6270 */
[----:B------:R-:W-:Y:S01]  /*44d0*/  MUFU.TANH R58, R58 ;  /* 0x0000003a003a7308 */ /* 0x000fe20000002400 */
[----:B------:R-:W-:-:S02]  /*44e0*/  ISETP.GE.AND P4, PT, R8, R42, PT ;  /* 0x0000002a0800720c */ /* 0x000fc40003f86270 */
[----:B------:R-:W-:Y:S02]  /*44f0*/  FSEL R51, R51, -INF , !P1 ;  /* 0xff80000033337808 */ /* 0x000fe40004800000 */
[----:B------:R-:W-:Y:S02]  /*4500*/  ISETP.GE.AND P1, PT, R10, R43, PT ;  /* 0x0000002b0a00720c */ /* 0x000fe40003f26270 */
[----:B------:R-:W-:Y:S01]  /*4510*/  LOP3.LUT R10, R44, 0xe9, RZ, 0xfc, !PT ;  /* 0x000000e92c0a7812 */ /* 0x000fe200078efcff */
[----:B------:R-:W1:Y:S01]  /*4520*/  MUFU.TANH R8, R13 ;  /* 0x0000000d00087308 */ /* 0x000e620000002400 */
[----:B--2---:R-:W-:Y:S02]  /*4530*/  FSEL R59, R59, -INF , !P0 ;  /* 0xff8000003b3b7808 */ /* 0x004fe40004000000 */
[----:B------:R-:W-:Y:S02]  /*4540*/  FSEL R49, R49, -INF , !P2 ;  /* 0xff80000031317808 */ /* 0x000fe40005000000 */
[----:B------:R-:W-:-:S02]  /*4550*/  FSEL R64, R64, -INF , !P6 ;  /* 0xff80000040407808 */ /* 0x000fc40007000000 */
[----:B------:R-:W-:Y:S01]  /*4560*/  ISETP.GT.AND P0, PT, R236, R231, PT ;  /* 0x000000e7ec00720c */ /* 0x000fe20003f04270 */
[----:B------:R-:W-:Y:S01]  /*4570*/  MUFU.TANH R57, R57 ;  /* 0x0000003900397308 */ /* 0x000fe20000002400 */
[-C--:B------:R-:W-:Y:S02]  /*4580*/  ISETP.GE.AND P5, PT, R11, R42.reuse, PT ;  /* 0x0000002a0b00720c */ /* 0x080fe40003fa6270 */
[C---:B------:R-:W-:Y:S02]  /*4590*/  ISETP.GE.AND P2, PT, R10.reuse, R43, PT ;  /* 0x0000002b0a00720c */ /* 0x040fe40003f46270 */
[----:B------:R-:W-:Y:S02]  /*45a0*/  ISETP.GE.AND P6, PT, R10, R42, PT ;  /* 0x0000002a0a00720c */ /* 0x000fe40003fc6270 */
[C---:B------:R-:W-:Y:S01]  /*45b0*/  LOP3.LUT R10, R44.reuse, 0xf0, RZ, 0xfc, !PT ;  /* 0x000000f02c0a7812 */ /* 0x040fe200078efcff */
[----:B------:R-:W2:Y:S01]  /*45c0*/  MUFU.TANH R5, R5 ;  /* 0x0000000500057308 */ /* 0x000ea20000002400 */
[----:B------:R-:W-:-:S02]  /*45d0*/  LOP3.LUT R6, R44, 0xf8, RZ, 0xfc, !PT ;  /* 0x000000f82c067812 */ /* 0x000fc400078efcff */
[----:B------:R-:W-:Y:S02]  /*45e0*/  FSEL R48, R48, -INF , !P4 ;  /* 0xff80000030307808 */ /* 0x000fe40006000000 */
[----:B------:R-:W-:Y:S02]  /*45f0*/  FSEL R63, R63, -INF , !P1 ;  /* 0xff8000003f3f7808 */ /* 0x000fe40004800000 */
[----:B------:R-:W-:Y:S01]  /*4600*/  FSEL R46, R46, -INF , !P5 ;  /* 0xff8000002e2e7808 */ /* 0x000fe20006800000 */
[----:B------:R-:W5:Y:S01]  /*4610*/  MUFU.TANH R4, R4 ;  /* 0x0000000400047308 */ /* 0x000f620000002400 */
[----:B------:R-:W-:Y:S01]  /*4620*/  FSEL R61, R61, -INF , !P2 ;  /* 0xff8000003d3d7808 */ /* 0x000fe20005000000 */
[----:B------:R-:W-:Y:S01]  /*4630*/  BAR.SYNC.DEFER_BLOCKING 0x0 ;  /* 0x0000000000007b1d */ /* 0x000fe20000010000 */
[C---:B------:R-:W-:Y:S02]  /*4640*/  ISETP.GE.AND P4, PT, R10.reuse, R43, PT ;  /* 0x0000002b0a00720c */ /* 0x040fe40003f86270 */
[----:B------:R-:W-:-:S02]  /*4650*/  ISETP.GE.AND P1, PT, R10, R42, PT ;  /* 0x0000002a0a00720c */ /* 0x000fc40003f26270 */
[CC--:B------:R-:W-:Y:S02]  /*4660*/  ISETP.GE.AND P5, PT, R6.reuse, R43.reuse, PT ;  /* 0x0000002b0600720c */ /* 0x0c0fe40003fa6270 */
[----:B------:R-:W-:Y:S02]  /*4670*/  ISETP.GE.AND P2, PT, R6, R42, PT ;  /* 0x0000002a0600720c */ /* 0x000fe40003f46270 */
[C---:B------:R-:W-:Y:S02]  /*4680*/  LOP3.LUT R6, R44.reuse, 0xf9, RZ, 0xfc, !PT ;  /* 0x000000f92c067812 */ /* 0x040fe400078efcff */
[----:B---3--:R-:W-:Y:S02]  /*4690*/  FSEL R45, R45, -INF , !P6 ;  /* 0xff8000002d2d7808 */ /* 0x008fe40007000000 */
[----:B------:R-:W-:Y:S02]  /*46a0*/  ISETP.GE.AND P6, PT, R44, R43, PT ;  /* 0x0000002b2c00720c */ /* 0x000fe40003fc6270 */
[----:B----4-:R-:W-:-:S02]  /*46b0*/  FSEL R60, R60, -INF , !P4 ;  /* 0xff8000003c3c7808 */ /* 0x010fc40006000000 */
[----:B-1----:R-:W-:Y:S02]  /*46c0*/  FSEL R44, R8, -INF , !P1 ;  /* 0xff800000082c7808 */ /* 0x002fe40004800000 */
[C---:B------:R-:W-:Y:S02]  /*46d0*/  ISETP.GE.AND P4, PT, R6.reuse, R43, PT ;  /* 0x0000002b0600720c */ /* 0x040fe40003f86270 */
[----:B------:R-:W-:Y:S02]  /*46e0*/  ISETP.GE.AND P1, PT, R6, R42, PT ;  /* 0x0000002a0600720c */ /* 0x000fe40003f26270 */
[----:B------:R-:W-:Y:S02]  /*46f0*/  FSEL R6, R41, -INF , !P6 ;  /* 0xff80000029067808 */ /* 0x000fe40007000000 */
[----:B------:R-:W-:Y:S02]  /*4700*/  FSEL R43, R9, -INF , !P3 ;  /* 0xff800000092b7808 */ /* 0x000fe40005800000 */
[----:B------:R-:W-:-:S02]  /*4710*/  FSEL R58, R58, -INF , !P5 ;  /* 0xff8000003a3a7808 */ /* 0x000fc40006800000 */
[----:B--2---:R-:W-:Y:S02]  /*4720*/  FSEL R42, R5, -INF , !P2 ;  /* 0xff800000052a7808 */ /* 0x004fe40005000000 */
[----:B------:R-:W-:Y:S02]  /*4730*/  FSEL R57, R57, -INF , !P4 ;  /* 0xff80000039397808 */ /* 0x000fe40006000000 */
[----:B-----5:R-:W-:Y:S01]  /*4740*/  FSEL R41, R4, -INF , !P1 ;  /* 0xff80000004297808 */ /* 0x020fe20004800000 */
        /* <DEDUP_REMOVED lines=14> */
.L_x_1382:
        /* <DEDUP_REMOVED lines=58> */
.L_x_1383:
        /* <DEDUP_REMOVED lines=26> */
.L_x_1381:
[----:B------:R-:W-:Y:S01]  /*4d70*/  FMNMX3.FTZ R7, R6, R118, R91, !PT ;  /* 0x0000007606077276 */ /* 0x000fe2000781005b */
[----:B------:R-:W2:Y:S01]  /*4d80*/  LDCU UR4, c[0x0][0x45c] ;  /* 0x00008b80ff0477ac */ /* 0x000ea20008000800 */
[----:B-1----:R-:W-:Y:S02]  /*4d90*/  FMNMX3.FTZ R5, R89, R116, R77, !PT ;  /* 0x0000007459057276 */ /* 0x002fe4000781004d */
        /* <DEDUP_REMOVED lines=63> */
[----:B------:R-:W1:Y:S01]  /*5190*/  SHFL.BFLY PT, R7, R8, 0x2, 0x1f ;  /* 0x0c401f0008077f89 */ /* 0x000e6200000e0000 */
[----:B------:R-:W-:-:S02]  /*51a0*/  IADD3 R40, PT, PT, R40, -0x2, RZ ;  /* 0xfffffffe28287810 */ /* 0x000fc40007ffe0ff */
[----:B------:R-:W-:Y:S01]  /*51b0*/  IADD3 R3, PT, PT, R79, R228, RZ ;  /* 0x000000e44f037210 */ /* 0x000fe20007ffe0ff */
[----:B------:R-:W3:Y:S04]  /*51c0*/  SHFL.BFLY PT, R5, R4, 0x2, 0x1f ;  /* 0x0c401f0004057f89 */ /* 0x000ee800000e0000 */
[----:B------:R-:W-:Y:S01]  /*51d0*/  LDSM.16.MT88.4 R20, [R228+0x5000] ;  /* 0x00500000e414783b */ /* 0x000fe20000004200 */
[----:B-1----:R-:W-:-:S03]  /*51e0*/  FMNMX.FTZ R7, R8, R7, !PT ;  /* 0x0000000708077209 */ /* 0x002fc60007810000 */
[----:B------:R-:W-:Y:S01]  /*51f0*/  LDSM.16.MT88.4 R8, [R228+0x5400] ;  /* 0x00540000e408783b */ /* 0x000fe20000004200 */
[----:B---3--:R-:W-:-:S03]  /*5200*/  FMNMX.FTZ R5, R4, R5, !PT ;  /* 0x0000000504057209 */ /* 0x008fc60007810000 */
[----:B------:R-:W1:Y:S04]  /*5210*/  SHFL.BFLY PT, R2, R7, 0x1, 0x1f ;  /* 0x0c201f0007027f89 */ /* 0x000e6800000e0000 */
[----:B------:R-:W3:Y:S01]  /*5220*/  SHFL.BFLY PT, R0, R5, 0x1, 0x1f ;  /* 0x0c201f0005007f89 */ /* 0x000ee200000e0000 */
[----:B-1----:R-:W-:-:S04]  /*5230*/  FMNMX.FTZ R2, R7, R2, !PT ;  /* 0x0000000207027209 */ /* 0x002fc80007810000 */
[C---:B------:R-:W-:Y:S01]  /*5240*/  FSETP.NEU.FTZ.AND P0, PT, R2.reuse, -INF , PT ;  /* 0xff8000000200780b */ /* 0x040fe20003f1d000 */
[----:B--2---:R-:W-:Y:S01]  /*5250*/  FMUL.FTZ R73, R2, UR4 ;  /* 0x0000000402497c20 */ /* 0x004fe20008410000 */
        /* <DEDUP_REMOVED lines=19> */
[--C-:B------:R-:W-:Y:S01]  /*5390*/  FFMA.FTZ R16, R92, UR4, -R73.reuse ;  /* 0x000000045c107c23 */ /* 0x100fe20008010849 */
[--C-:B------:R-:W-:Y:S01]  /*53a0*/  FFMA.FTZ R28, R35, UR4, -R73.reuse ;  /* 0x00000004231c7c23 */ /* 0x100fe20008010849 */
[--C-:B------:R-:W-:Y:S01]  /*53b0*/  FFMA.FTZ R103, R34, UR4, -R73.reuse ;  /* 0x0000000422677c23 */ /* 0x100fe20008010849 */
[----:B-1----:R-:W1:Y:S01]  /*53c0*/  LDSM.16.MT88.4 R4, [R3+0x5000] ;  /* 0x005000000304783b */ /* 0x002e620000004200 */
[----:B------:R-:W4:Y:S01]  /*53d0*/  MUFU.EX2 R97, R97 ;  /* 0x0000006100617308 */ /* 0x000f220000000800 */
[----:B------:R-:W-:Y:S01]  /*53e0*/  FFMA.FTZ R76, R76, UR4, -R73 ;  /* 0x000000044c4c7c23 */ /* 0x000fe20008010849 */
[--C-:B------:R-:W-:Y:S01]  /*53f0*/  FFMA.FTZ R101, R80, UR4, -R75.reuse ;  /* 0x0000000450657c23 */ /* 0x100fe2000801084b */
        /* <DEDUP_REMOVED lines=8> */
[--C-:B------:R-:W-:Y:S01]  /*5480*/  FFMA.FTZ R74, R36, UR4, -R75.reuse ;  /* 0x00000004244a7c23 */ /* 0x100fe2000801084b */
[----:B------:R3:W-:Y:S01]  /*5490*/  MUFU.EX2 R106, R77 ;  /* 0x0000004d006a7308 */ /* 0x0007e20000000800 */
[----:B------:R-:W-:Y:S01]  /*54a0*/  FFMA.FTZ R120, R120, UR4, -R75 ;  /* 0x0000000478787c23 */ /* 0x000fe2000801084b */
[----:B----4-:R-:W-:Y:S01]  /*54b0*/  F2FP.F16.F32.PACK_AB R14, R97, R108 ;  /* 0x0000006c610e723e */ /* 0x010fe200000000ff */
[--C-:B------:R-:W-:Y:S01]  /*54c0*/  FFMA.FTZ R113, R100, UR4, -R73.reuse ;  /* 0x0000000464717c23 */ /* 0x100fe20008010849 */
[----:B------:R-:W4:Y:S01]  /*54d0*/  MUFU.EX2 R93, R93 ;  /* 0x0000005d005d7308 */ /* 0x000f220000000800 */
[----:B------:R-:W-:Y:S01]  /*54e0*/  FFMA.FTZ R111, R99, UR4, -R73 ;  /* 0x00000004636f7c23 */ /* 0x000fe20008010849 */
[--C-:B-----5:R-:W-:Y:S01]  /*54f0*/  FFMA.FTZ R89, R38, UR4, -R75.reuse ;  /* 0x0000000426597c23 */ /* 0x120fe2000801084b */
[--C-:B------:R-:W-:Y:S01]  /*5500*/  FFMA.FTZ R109, R98, UR4, -R75.reuse ;  /* 0x00000004626d7c23 */ /* 0x100fe2000801084b */
[----:B------:R5:W-:Y:S01]  /*5510*/  MUFU.EX2 R92, R37 ;  /* 0x00000025005c7308 */ /* 0x000be20000000800 */
[----:B------:R-:W-:Y:S01]  /*5520*/  FFMA.FTZ R144, R144, UR4, -R75 ;  /* 0x0000000490907c23 */ /* 0x000fe2000801084b */
[----:B--2---:R-:W-:Y:S01]  /*5530*/  F2FP.F16.F32.PACK_AB R13, R105, R116 ;  /* 0x00000074690d723e */ /* 0x004fe200000000ff */
[----:B------:R-:W-:Y:S01]  /*5540*/  FFMA.FTZ R248, R248, UR4, -R73 ;  /* 0x00000004f8f87c23 */ /* 0x000fe20008010849 */
[----:B------:R-:W2:Y:S01]  /*5550*/  MUFU.EX2 R95, R95 ;  /* 0x0000005f005f7308 */ /* 0x000ea20000000800 */
[----:B------:R-:W-:Y:S01]  /*5560*/  FFMA.FTZ R246, R246, UR4, -R75 ;  /* 0x00000004f6f67c23 */ /* 0x000fe2000801084b */
[--C-:B---3--:R-:W-:Y:S01]  /*5570*/  FFMA.FTZ R77, R78, UR4, -R73.reuse ;  /* 0x000000044e4d7c23 */ /* 0x108fe20008010849 */
[----:B------:R-:W-:Y:S01]  /*5580*/  FFMA.FTZ R119, R146, UR4, -R73 ;  /* 0x0000000492777c23 */ /* 0x000fe20008010849 */
[----:B------:R1:W-:Y:S01]  /*5590*/  MUFU.EX2 R84, R16 ;  /* 0x0000001000547308 */ /* 0x0003e20000000800 */
[--C-:B------:R-:W-:Y:S01]  /*55a0*/  FFMA.FTZ R121, R222, UR4, -R75.reuse ;  /* 0x00000004de797c23 */ /* 0x100fe2000801084b */
[----:B----4-:R-:W-:Y:S01]  /*55b0*/  F2FP.F16.F32.PACK_AB R15, R93, R106 ;  /* 0x0000006a5d0f723e */ /* 0x010fe200000000ff */
[----:B------:R-:W-:Y:S01]  /*55c0*/  FFMA.FTZ R125, R154, UR4, -R75 ;  /* 0x000000049a7d7c23 */ /* 0x000fe2000801084b */
[----:B------:R-:W-:Y:S01]  /*55d0*/  MUFU.EX2 R79, R79 ;  /* 0x0000004f004f7308 */ /* 0x000fe20000000800 */
[--C-:B------:R-:W-:Y:S01]  /*55e0*/  FFMA.FTZ R242, R242, UR4, -R73.reuse ;  /* 0x00000004f2f27c23 */ /* 0x100fe20008010849 */
[----:B-----5:R-:W3:Y:S01]  /*55f0*/  LDSM.16.MT88.4 R36, [R3+0x5400] ;  /* 0x005400000324783b */ /* 0x020ee20000004200 */
[----:B------:R-:W-:Y:S01]  /*5600*/  FFMA.FTZ R224, R224, UR4, -R73 ;  /* 0x00000004e0e07c23 */ /* 0x000fe20008010849 */
[----:B------:R-:W-:Y:S01]  /*5610*/  MUFU.EX2 R91, R91 ;  /* 0x0000005b005b7308 */ /* 0x000fe20000000800 */
[C---:B------:R-:W-:Y:S01]  /*5620*/  HMMA.16816.F32 R24, R12.reuse, R20, RZ ;  /* 0x000000140c18723c */ /* 0x040fe200000018ff */
[--C-:B------:R-:W-:Y:S01]  /*5630*/  FFMA.FTZ R220, R220, UR4, -R75.reuse ;  /* 0x00000004dcdc7c23 */ /* 0x100fe2000801084b */
        /* <DEDUP_REMOVED lines=15> */
[----:B--2---:R-:W-:Y:S01]  /*5730*/  F2FP.F16.F32.PACK_AB R4, R92, R95 ;  /* 0x0000005f5c04723e */ /* 0x004fe200000000ff */
        /* <DEDUP_REMOVED lines=11> */
[----:B------:R-:W2:Y:S01]  /*57f0*/  LDSM.16.MT88.4 R28, [R3+0x5800] ;  /* 0x00580000031c783b */ /* 0x000ea20000004200 */
        /* <DEDUP_REMOVED lines=18> */
[--C-:B------:R-:W-:Y:S01]  /*5920*/  FFMA.FTZ R151, R174, UR4, -R73.reuse ;  /* 0x00000004ae977c23 */ /* 0x100fe20008010849 */
[----:B------:R4:W-:Y:S01]  /*5930*/  MUFU.EX2 R85, R115 ;  /* 0x0000007300557308 */ /* 0x0009e20000000800 */
[C---:B---3--:R-:W-:Y:S01]  /*5940*/  HMMA.16816.F32 R16, R4.reuse, R36, R16 ;  /* 0x000000240410723c */ /* 0x048fe20000001810 */
[----:B-----5:R-:W-:Y:S01]  /*5950*/  FFMA.FTZ R103, R82, UR4, -R73 ;  /* 0x0000000452677c23 */ /* 0x020fe20008010849 */
[----:B-1----:R-:W-:Y:S01]  /*5960*/  F2FP.F16.F32.PACK_AB R36, R77, R78 ;  /* 0x0000004e4d24723e */ /* 0x002fe200000000ff */
[----:B------:R-:W1:Y:S01]  /*5970*/  MUFU.EX2 R82, R117 ;  /* 0x0000007500527308 */ /* 0x000e620000000800 */
[--C-:B------:R-:W-:Y:S01]  /*5980*/  FFMA.FTZ R153, R168, UR4, -R75.reuse ;  /* 0x00000004a8997c23 */ /* 0x100fe2000801084b */
[--C-:B------:R-:W-:Y:S01]  /*5990*/  FFMA.FTZ R155, R160, UR4, -R75.reuse ;  /* 0x00000004a09b7c23 */ /* 0x100fe2000801084b */
[--C-:B------:R-:W-:Y:S01]  /*59a0*/  FFMA.FTZ R158, R158, UR4, -R75.reuse ;  /* 0x000000049e9e7c23 */ /* 0x100fe2000801084b */
[----:B------:R-:W3:Y:S01]  /*59b0*/  MUFU.EX2 R100, R103 ;  /* 0x0000006700647308 */ /* 0x000ee20000000800 */
[----:B------:R-:W-:Y:S01]  /*59c0*/  HMMA.16816.F32 R12, R4, R38, R12 ;  /* 0x00000026040c723c */ /* 0x000fe2000000180c */
[----:B----4-:R-:W4:Y:S01]  /*59d0*/  LDSM.16.MT88.4 R8, [R228+0x5c00] ;  /* 0x005c0000e408783b */ /* 0x010f220000004200 */
[----:B------:R-:W-:Y:S01]  /*59e0*/  F2FP.F16.F32.PACK_AB R37, R87, R80 ;  /* 0x000000505725723e */ /* 0x000fe200000000ff */
[----:B------:R5:W-:Y:S01]  /*59f0*/  MUFU.EX2 R99, R113 ;  /* 0x0000007100637308 */ /* 0x000be20000000800 */
[----:B------:R-:W-:Y:S01]  /*5a00*/  F2FP.F16.F32.PACK_AB R38, R83, R76 ;  /* 0x0000004c5326723e */ /* 0x000fe200000000ff */
[----:B------:R-:W-:Y:S01]  /*5a10*/  FFMA.FTZ R115, R104, UR4, -R75 ;  /* 0x0000000468737c23 */ /* 0x000fe2000801084b */
[----:B------:R-:W4:Y:S01]  /*5a20*/  LDSM.16.MT88.4 R4, [R3+0x5c00] ;  /* 0x005c00000304783b */ /* 0x000f220000004200 */
[----:B------:R2:W2:Y:S01]  /*5a30*/  MUFU.EX2 R98, R111 ;  /* 0x0000006f00627308 */ /* 0x0004a20000000800 */
[--C-:B------:R-:W-:Y:S01]  /*5a40*/  FFMA.FTZ R182, R182, UR4, -R73.reuse ;  /* 0x00000004b6b67c23 */ /* 0x100fe20008010849 */
[----:B-1----:R-:W-:Y:S01]  /*5a50*/  F2FP.F16.F32.PACK_AB R39, R82, R85 ;  /* 0x000000555227723e */ /* 0x002fe200000000ff */
[--C-:B------:R-:W-:Y:S01]  /*5a60*/  FFMA.FTZ R117, R226, UR4, -R73.reuse ;  /* 0x00000004e2757c23 */ /* 0x100fe20008010849 */
[----:B------:R1:W-:Y:S01]  /*5a70*/  MUFU.EX2 R104, R109 ;  /* 0x0000006d00687308 */ /* 0x0003e20000000800 */
[----:B------:R-:W-:Y:S01]  /*5a80*/  FFMA.FTZ R170, R170, UR4, -R73 ;  /* 0x00000004aaaa7c23 */ /* 0x000fe20008010849 */
[----:B------:R-:W-:Y:S01]  /*5a90*/  FFMA.FTZ R166, R166, UR4, -R75 ;  /* 0x00000004a6a67c23 */ /* 0x000fe2000801084b */
[----:B------:R-:W-:Y:S01]  /*5aa0*/  FFMA.FTZ R157, R130, UR4, -R73 ;  /* 0x00000004829d7c23 */ /* 0x000fe20008010849 */
[----:B------:R-:W1:Y:S01]  /*5ab0*/  MUFU.EX2 R103, R115 ;  /* 0x0000007300677308 */ /* 0x000e620000000800 */
[C---:B------:R-:W-:Y:S01]  /*5ac0*/  HMMA.16816.F32 R24, R36.reuse, R32, R24 ;  /* 0x000000202418723c */ /* 0x040fe20000001818 */
[----:B---3--:R-:W-:Y:S01]  /*5ad0*/  F2FP.F16.F32.PACK_AB R32, R100, R81 ;  /* 0x000000516420723e */ /* 0x008fe200000000ff */
[--C-:B-----5:R-:W-:Y:S01]  /*5ae0*/  FFMA.FTZ R113, R244, UR4, -R75.reuse ;  /* 0x00000004f4717c23 */ /* 0x120fe2000801084b */
[----:B------:R-:W-:Y:S01]  /*5af0*/  MUFU.EX2 R101, R101 ;  /* 0x0000006500657308 */ /* 0x000fe20000000800 */
[----:B------:R-:W-:Y:S01]  /*5b00*/  FFMA.FTZ R159, R122, UR4, -R75 ;  /* 0x000000047a9f7c23 */ /* 0x000fe2000801084b */
[--C-:B--2---:R-:W-:Y:S01]  /*5b10*/  FFMA.FTZ R111, R138, UR4, -R73.reuse ;  /* 0x000000048a6f7c23 */ /* 0x104fe20008010849 */
[--C-:B------:R-:W-:Y:S01]  /*5b20*/  FFMA.FTZ R136, R136, UR4, -R73.reuse ;  /* 0x0000000488887c23 */ /* 0x100fe20008010849 */
[----:B------:R-:W2:Y:S01]  /*5b30*/  MUFU.EX2 R120, R120 ;  /* 0x0000007800787308 */ /* 0x000ea20000000800 */
[C---:B------:R-:W-:Y:S01]  /*5b40*/  HMMA.16816.F32 R20, R36.reuse, R34, R20 ;  /* 0x000000222414723c */ /* 0x040fe20000001814 */
[----:B------:R-:W-:Y:S01]  /*5b50*/  F2FP.F16.F32.PACK_AB R34, R98, R99 ;  /* 0x000000636222723e */ /* 0x000fe200000000ff */
[----:B-1----:R-:W-:Y:S01]  /*5b60*/  FFMA.FTZ R109, R250, UR4, -R73 ;  /* 0x00000004fa6d7c23 */ /* 0x002fe20008010849 */
[----:B------:R-:W-:Y:S01]  /*5b70*/  MUFU.EX2 R111, R111 ;  /* 0x0000006f006f7308 */ /* 0x000fe20000000800 */
[--C-:B------:R-:W-:Y:S01]  /*5b80*/  FFMA.FTZ R128, R128, UR4, -R75.reuse ;  /* 0x0000000480807c23 */ /* 0x100fe2000801084b */
[----:B------:R-:W-:Y:S01]  /*5b90*/  F2FP.F16.F32.PACK_AB R33, R103, R104 ;  /* 0x000000686721723e */ /* 0x000fe200000000ff */
[--C-:B------:R-:W-:Y:S01]  /*5ba0*/  FFMA.FTZ R115, R142, UR4, -R75.reuse ;  /* 0x000000048e737c23 */ /* 0x100fe2000801084b */
[----:B------:R-:W-:Y:S01]  /*5bb0*/  MUFU.EX2 R113, R113 ;  /* 0x0000007100717308 */ /* 0x000fe20000000800 */
[C---:B------:R-:W-:Y:S01]  /*5bc0*/  HMMA.16816.F32 R16, R36.reuse, R28, R16 ;  /* 0x0000001c2410723c */ /* 0x040fe20000001810 */
[----:B------:R-:W-:Y:S01]  /*5bd0*/  FFMA.FTZ R124, R124, UR4, -R75 ;  /* 0x000000047c7c7c23 */ /* 0x000fe2000801084b */
[----:B------:R-:W-:Y:S01]  /*5be0*/  FADD.FTZ R161, R116, R105 ;  /* 0x0000006974a17221 */ /* 0x000fe20000010000 */
[----:B------:R-:W-:Y:S01]  /*5bf0*/  MUFU.EX2 R109, R109 ;  /* 0x0000006d006d7308 */ /* 0x000fe20000000800 */
[----:B------:R-:W-:Y:S01]  /*5c00*/  FADD.FTZ R107, R118, R107 ;  /* 0x0000006b766b7221 */ /* 0x000fe20000010000 */
[----:B--2---:R-:W-:Y:S01]  /*5c10*/  F2FP.F16.F32.PACK_AB R35, R120, R101 ;  /* 0x000000657823723e */ /* 0x004fe200000000ff */
[----:B------:R-:W-:Y:S01]  /*5c20*/  FADD.FTZ R106, R106, R161 ;  /* 0x000000a16a6a7221 */ /* 0x000fe20000010000 */
[----:B------:R-:W-:Y:S01]  /*5c30*/  MUFU.EX2 R142, R246 ;  /* 0x000000f6008e7308 */ /* 0x000fe20000000800 */
[----:B------:R-:W-:Y:S01]  /*5c40*/  HMMA.16816.F32 R28, R36, R30, R12 ;  /* 0x0000001e241c723c */ /* 0x000fe2000000180c */
[----:B------:R-:W1:Y:S01]  /*5c50*/  LDSM.16.MT88.4 R12, [R228+0x6000] ;  /* 0x00600000e40c783b */ /* 0x000e620000004200 */
[----:B------:R-:W-:Y:S01]  /*5c60*/  FFMA.FTZ R36, R140, UR4, -R73 ;  /* 0x000000048c247c23 */ /* 0x000fe20008010849 */
[----:B------:R-:W-:Y:S01]  /*5c70*/  MUFU.EX2 R115, R115 ;  /* 0x0000007300737308 */ /* 0x000fe20000000800 */
[----:B------:R-:W-:Y:S01]  /*5c80*/  FADD.FTZ R106, R93, R106 ;  /* 0x0000006a5d6a7221 */ /* 0x000fe20000010000 */
[----:B------:R-:W-:Y:S01]  /*5c90*/  FADD.FTZ R108, R108, R107 ;  /* 0x0000006b6c6c7221 */ /* 0x000fe20000010000 */
[--C-:B------:R-:W-:Y:S01]  /*5ca0*/  FFMA.FTZ R105, R112, UR4, -R73.reuse ;  /* 0x0000000470697c23 */ /* 0x100fe20008010849 */
[----:B------:R-:W2:Y:S01]  /*5cb0*/  MUFU.EX2 R140, R248 ;  /* 0x000000f8008c7308 */ /* 0x000ea20000000800 */
[C---:B----4-:R-:W-:Y:S01]  /*5cc0*/  HMMA.16816.F32 R24, R32.reuse, R8, R24 ;  /* 0x000000082018723c */ /* 0x050fe20000001818 */
[--C-:B------:R-:W-:Y:S01]  /*5cd0*/  FFMA.FTZ R107, R102, UR4, -R73.reuse ;  /* 0x00000004666b7c23 */ /* 0x100fe20008010849 */
[----:B------:R-:W-:Y:S01]  /*5ce0*/  FADD.FTZ R108, R97, R108 ;  /* 0x0000006c616c7221 */ /* 0x000fe20000010000 */
[----:B------:R-:W3:Y:S01]  /*5cf0*/  MUFU.EX2 R138, R36 ;  /* 0x00000024008a7308 */ /* 0x000ee20000000800 */
[--C-:B------:R-:W-:Y:S01]  /*5d00*/  FFMA.FTZ R114, R114, UR4, -R73.reuse ;  /* 0x0000000472727c23 */ /* 0x100fe20008010849 */
[----:B------:R-:W-:Y:S01]  /*5d10*/  FFMA.FTZ R112, R110, UR4, -R73 ;  /* 0x000000046e707c23 */ /* 0x000fe20008010849 */
[--C-:B------:R-:W-:Y:S01]  /*5d20*/  FFMA.FTZ R96, R96, UR4, -R75.reuse ;  /* 0x0000000460607c23 */ /* 0x100fe2000801084b */
[----:B------:R-:W4:Y:S01]  /*5d30*/  MUFU.EX2 R144, R144 ;  /* 0x0000009000907308 */ /* 0x000f220000000800 */
[C---:B------:R-:W-:Y:S01]  /*5d40*/  HMMA.16816.F32 R20, R32.reuse, R10, R20 ;  /* 0x0000000a2014723c */ /* 0x040fe20000001814 */
[----:B------:R-:W5:Y:S01]  /*5d50*/  LDSM.16.MT88.4 R8, [R3+0x6000] ;  /* 0x006000000308783b */ /* 0x000f620000004200 */
[--C-:B------:R-:W-:Y:S01]  /*5d60*/  FFMA.FTZ R94, R94, UR4, -R75.reuse ;  /* 0x000000045e5e7c23 */ /* 0x100fe2000801084b */
[----:B------:R-:W-:Y:S01]  /*5d70*/  MUFU.EX2 R146, R242 ;  /* 0x000000f200927308 */ /* 0x000fe20000000800 */
[----:B------:R-:W-:Y:S01]  /*5d80*/  FFMA.FTZ R97, R88, UR4, -R75 ;  /* 0x0000000458617c23 */ /* 0x000fe2000801084b */
[----:B------:R-:W-:Y:S01]  /*5d90*/  FADD.FTZ R95, R95, R108 ;  /* 0x0000006c5f5f7221 */ /* 0x000fe20000010000 */
[----:B------:R-:W-:Y:S01]  /*5da0*/  FFMA.FTZ R72, R72, UR4, -R73 ;  /* 0x0000000448487c23 */ /* 0x000fe20008010849 */
[----:B------:R-:W5:Y:S01]  /*5db0*/  MUFU.EX2 R119, R119 ;  /* 0x0000007700777308 */ /* 0x000f620000000800 */
[C---:B------:R-:W-:Y:S01]  /*5dc0*/  HMMA.16816.F32 R16, R32.reuse, R4, R16 ;  /* 0x000000042010723c */ /* 0x040fe20000001810 */
[----:B------:R-:W-:Y:S01]  /*5dd0*/  FADD.FTZ R95, R92, R95 ;  /* 0x0000005f5c5f7221 */ /* 0x000fe20000010000 */
[----:B------:R-:W-:Y:S01]  /*5de0*/  FFMA.FTZ R92, R71, UR4, -R73 ;  /* 0x00000004475c7c23 */ /* 0x000fe20008010849 */
        /* <DEDUP_REMOVED lines=15> */
[----:B------:R-:W-:Y:S01]  /*5ee0*/  FFMA.FTZ R247, R57, UR4, -R73 ;  /* 0x0000000439f77c23 */ /* 0x000fe20008010849 */
[----:B------:R3:W-:Y:S01]  /*5ef0*/  MUFU.EX2 R154, R129 ;  /* 0x00000081009a7308 */ /* 0x0007e20000000800 */
[----:B------:R-:W-:Y:S01]  /*5f00*/  FFMA.FTZ R246, R41, UR4, -R75 ;  /* 0x0000000429f67c23 */ /* 0x000fe2000801084b */
[----:B------:R-:W-:Y:S01]  /*5f10*/  FADD.FTZ R77, R77, R78 ;  /* 0x0000004e4d4d7221 */ /* 0x000fe20000010000 */
[----:B------:R-:W-:Y:S01]  /*5f20*/  FFMA.FTZ R58, R58, UR4, -R73 ;  /* 0x000000043a3a7c23 */ /* 0x000fe20008010849 */
[----:B-1----:R-:W-:Y:S01]  /*5f30*/  HMMA.16816.F32 R24, R32, R12, R24 ;  /* 0x0000000c2018723c */ /* 0x002fe20000001818 */
[----:B------:R-:W1:Y:S01]  /*5f40*/  MUFU.EX2 R125, R125 ;  /* 0x0000007d007d7308 */ /* 0x000e620000000800 */
[----:B------:R-:W-:Y:S01]  /*5f50*/  FADD.FTZ R76, R76, R77 ;  /* 0x0000004d4c4c7221 */ /* 0x000fe20000010000 */
[----:B------:R-:W-:-:S02]  /*5f60*/  ISETP.GE.AND P0, PT, R40, R231, PT ;  /* 0x000000e72800720c */ /* 0x000fc40003f06270 */
        /* <DEDUP_REMOVED lines=19> */
[----:B------:R-:W-:Y:S01]  /*60a0*/  F2FP.F16.F32.PACK_AB R34, R152, R117 ;  /* 0x000000759822723e */ /* 0x000fe200000000ff */
[----:B------:R-:W-:Y:S01]  /*60b0*/  FADD.FTZ R98, R98, R99 ;  /* 0x0000006362627221 */ /* 0x000fe20000010000 */
        /* <DEDUP_REMOVED lines=67> */
[----:B------:R-:W-:Y:S01]  /*64f0*/  MUFU.EX2 R110, R114 ;  /* 0x00000072006e7308 */ /* 0x000fe20000000800 */
[----:B----4-:R-:W-:-:S03]  /*6500*/  F2FP.F16.F32.PACK_AB R11, R158, R155 ;  /* 0x0000009b9e0b723e */ /* 0x010fc600000000ff */
[----:B------:R-:W-:Y:S02]  /*6510*/  MUFU.EX2 R105, R105 ;  /* 0x0000006900697308 */ /* 0x000fe40000000800 */
[C---:B------:R-:W-:Y:S02]  /*6520*/  HMMA.16816.F32 R36, R16.reuse, R4, R36 ;  /* 0x000000041024723c */ /* 0x040fe40000001824 */
        /* <DEDUP_REMOVED lines=14> */
[----:B------:R-:W1:Y:S01]  /*6610*/  MUFU.EX2 R35, R35 ;  /* 0x0000002300237308 */ /* 0x000e620000000800 */
[C---:B--2---:R-:W-:Y:S01]  /*6620*/  HMMA.16816.F32 R36, R8.reuse, R12, R36 ;  /* 0x0000000c0824723c */ /* 0x044fe20000001824 */
[----:B---3--:R-:W2:Y:S01]  /*6630*/  LDSM.16.MT88.4 R16, [R3+0x7800] ;  /* 0x007800000310783b */ /* 0x008ea20000004200 */
[----:B----4-:R-:W-:Y:S01]  /*6640*/  F2FP.F16.F32.PACK_AB R12, R33, R134 ;  /* 0x00000086210c723e */ /* 0x010fe200000000ff */
[----:B------:R3:W4:Y:S04]  /*6650*/  MUFU.EX2 R88, R94 ;  /* 0x0000005e00587308 */ /* 0x0007280000000800 */
[----:B------:R4:W-:Y:S01]  /*6660*/  MUFU.EX2 R71, R72 ;  /* 0x0000004800477308 */ /* 0x0009e20000000800 */
[----:B------:R-:W-:Y:S01]  /*6670*/  HMMA.16816.F32 R28, R8, R14, R28 ;  /* 0x0000000e081c723c */ /* 0x000fe2000000181c */
[----:B------:R-:W2:Y:S01]  /*6680*/  LDSM.16.MT88.4 R8, [R228+0x7c00] ;  /* 0x007c0000e408783b */ /* 0x000ea20000004200 */
[----:B-----5:R-:W-:Y:S01]  /*6690*/  F2FP.F16.F32.PACK_AB R14, R157, R32 ;  /* 0x000000209d0e723e */ /* 0x020fe200000000ff */
[----:B------:R-:W-:Y:S01]  /*66a0*/  MUFU.EX2 R247, R247 ;  /* 0x000000f700f77308 */ /* 0x000fe20000000800 */
[----:B------:R-:W-:-:S02]  /*66b0*/  F2FP.F16.F32.PACK_AB R15, R159, R122 ;  /* 0x0000007a9f0f723e */ /* 0x000fc400000000ff */
[----:B-1----:R-:W-:Y:S01]  /*66c0*/  F2FP.F16.F32.PACK_AB R13, R35, R34 ;  /* 0x00000022230d723e */ /* 0x002fe200000000ff */
[----:B------:R-:W-:Y:S01]  /*66d0*/  MUFU.EX2 R246, R246 ;  /* 0x000000f600f67308 */ /* 0x000fe20000000800 */
[----:B---3--:R-:W-:-:S03]  /*66e0*/  FFMA.FTZ R94, R70, UR4, -R73 ;  /* 0x00000004465e7c23 */ /* 0x008fc60008010849 */
[----:B------:R-:W-:Y:S02]  /*66f0*/  MUFU.EX2 R70, R92 ;  /* 0x0000005c00467308 */ /* 0x000fe40000000800 */
[----:B------:R-:W-:Y:S01]  /*6700*/  HMMA.16816.F32 R24, R12, R4, R24 ;  /* 0x000000040c18723c */ /* 0x000fe20000001818 */
[----:B------:R-:W-:Y:S01]  /*6710*/  FADD.FTZ R5, R91, R106 ;  /* 0x0000006a5b057221 */ /* 0x000fe20000010000 */
[--C-:B------:R-:W-:Y:S01]  /*6720*/  FFMA.FTZ R91, R86, UR4, -R75.reuse ;  /* 0x00000004565b7c23 */ /* 0x100fe2000801084b */
[----:B----4-:R-:W-:Y:S01]  /*6730*/  FFMA.FTZ R72, R56, UR4, -R75 ;  /* 0x0000000438487c23 */ /* 0x010fe2000801084b */
[----:B------:R-:W-:Y:S01]  /*6740*/  MUFU.EX2 R86, R97 ;  /* 0x0000006100567308 */ /* 0x000fe20000000800 */
[----:B------:R-:W-:-:S03]  /*6750*/  FADD.FTZ R90, R90, R5 ;  /* 0x000000055a5a7221 */ /* 0x000fc60000010000 */
[----:B------:R-:W-:Y:S01]  /*6760*/  HMMA.16816.F32 R20, R12, R6, R20 ;  /* 0x000000060c14723c */ /* 0x000fe20000001814 */
[----:B------:R-:W1:Y:S01]  /*6770*/  LDSM.16.MT88.4 R4, [R3+0x7c00] ;  /* 0x007c00000304783b */ /* 0x000e620000004200 */
[----:B------:R-:W3:Y:S01]  /*6780*/  MUFU.EX2 R91, R91 ;  /* 0x0000005b005b7308 */ /* 0x000ee20000000800 */
[----:B------:R-:W-:Y:S01]  /*6790*/  FADD.FTZ R89, R89, R90 ;  /* 0x0000005a59597221 */ /* 0x000fe20000010000 */
[----:B------:R-:W-:Y:S02]  /*67a0*/  FFMA.FTZ R90, R69, UR4, -R73 ;  /* 0x00000004455a7c23 */ /* 0x000fe40008010849 */
[----:B------:R-:W-:Y:S01]  /*67b0*/  MUFU.EX2 R69, R94 ;  /* 0x0000005e00457308 */ /* 0x000fe20000000800 */
[----:B------:R-:W-:-:S03]  /*67c0*/  FADD.FTZ R89, R74, R89 ;  /* 0x000000594a597221 */ /* 0x000fc60000010000 */
[----:B------:R-:W-:Y:S01]  /*67d0*/  MUFU.EX2 R56, R90 ;  /* 0x0000005a00387308 */ /* 0x000fe20000000800 */
[----:B------:R-:W-:Y:S01]  /*67e0*/  FADD.FTZ R80, R80, R89 ;  /* 0x0000005950507221 */ /* 0x000fe20000010000 */
[----:B--2---:R-:W-:Y:S01]  /*67f0*/  HMMA.16816.F32 R36, R12, R16, R36 ;  /* 0x000000100c24723c */ /* 0x004fe20000001824 */
[----:B------:R-:W-:Y:S02]  /*6800*/  F2FP.F16.F32.PACK_AB R16, R105, R110 ;  /* 0x0000006e6910723e */ /* 0x000fe400000000ff */
[----:B------:R-:W-:Y:S01]  /*6810*/  F2FP.F16.F32.PACK_AB R17, R88, R93 ;  /* 0x0000005d5811723e */ /* 0x000fe200000000ff */
[----:B------:R-:W-:-:S04]  /*6820*/  FADD.FTZ R80, R87, R80 ;  /* 0x0000005057507221 */ /* 0x000fc80000010000 */
[----:B------:R-:W-:Y:S01]  /*6830*/  HMMA.16816.F32 R28, R12, R18, R28 ;  /* 0x000000120c1c723c */ /* 0x000fe2000000181c */
[----:B------:R-:W2:Y:S01]  /*6840*/  LDSM.16.MT88.4 R12, [R228+0x8000] ;  /* 0x00800000e40c783b */ /* 0x000ea20000004200 */
[----:B------:R-:W-:Y:S01]  /*6850*/  F2FP.F16.F32.PACK_AB R18, R107, R102 ;  /* 0x000000666b12723e */ /* 0x000fe200000000ff */
[----:B------:R-:W-:Y:S01]  /*6860*/  FADD.FTZ R85, R85, R80 ;  /* 0x0000005055557221 */ /* 0x000fe20000010000 */
[----:B---3--:R-:W-:-:S03]  /*6870*/  F2FP.F16.F32.PACK_AB R19, R91, R86 ;  /* 0x000000565b13723e */ /* 0x008fc600000000ff */
[----:B------:R-:W-:-:S04]  /*6880*/  FADD.FTZ R85, R82, R85 ;  /* 0x0000005552557221 */ /* 0x000fc80000010000 */
[----:B------:R-:W-:Y:S01]  /*6890*/  HMMA.16816.F32 R24, R16, R8, R24 ;  /* 0x000000081018723c */ /* 0x000fe20000001818 */
        /* <DEDUP_REMOVED lines=8> */
[----:B------:R-:W-:Y:S03]  /*6920*/  MUFU.EX2 R53, R9 ;  /* 0x0000000900357308 */ /* 0x000fe60000000800 */
[----:B------:R-:W-:Y:S01]  /*6930*/  FADD.FTZ R101, R101, R104 ;  /* 0x0000006865657221 */ /* 0x000fe20000010000 */
[----:B------:R-:W4:Y:S01]  /*6940*/  MUFU.EX2 R72, R10 ;  /* 0x0000000a00487308 */ /* 0x000f220000000800 */
[----:B-1----:R-:W-:Y:S01]  /*6950*/  HMMA.16816.F32 R36, R16, R4, R36 ;  /* 0x000000041024723c */ /* 0x002fe20000001824 */
[----:B------:R-:W-:Y:S01]  /*6960*/  F2FP.F16.F32.PACK_AB R4, R70, R71 ;  /* 0x000000474604723e */ /* 0x000fe200000000ff */
[----:B------:R-:W-:Y:S01]  /*6970*/  FADD.FTZ R101, R120, R101 ;  /* 0x0000006578657221 */ /* 0x000fe20000010000 */
[----:B---3--:R-:W-:-:S03]  /*6980*/  F2FP.F16.F32.PACK_AB R5, R54, R55 ;  /* 0x000000373605723e */ /* 0x008fc600000000ff */
[----:B------:R-:W-:Y:S02]  /*6990*/  FADD.FTZ R142, R142, R101 ;  /* 0x000000658e8e7221 */ /* 0x000fe40000010000 */
[----:B------:R-:W-:Y:S01]  /*69a0*/  HMMA.16816.F32 R28, R16, R6, R28 ;  /* 0x00000006101c723c */ /* 0x000fe2000000181c */
[----:B------:R-:W-:Y:S01]  /*69b0*/  F2FP.F16.F32.PACK_AB R6, R56, R69 ;  /* 0x000000453806723e */ /* 0x000fe200000000ff */
[----:B------:R-:W-:Y:S01]  /*69c0*/  FADD.FTZ R142, R115, R142 ;  /* 0x0000008e738e7221 */ /* 0x000fe20000010000 */
[--C-:B------:R-:W-:Y:S01]  /*69d0*/  FFMA.FTZ R18, R68, UR4, -R73.reuse ;  /* 0x0000000444127c23 */ /* 0x100fe20008010849 */
[--C-:B------:R-:W-:Y:S01]  /*69e0*/  FFMA.FTZ R17, R67, UR4, -R73.reuse ;  /* 0x0000000443117c23 */ /* 0x100fe20008010849 */
[----:B----4-:R-:W-:Y:S01]  /*69f0*/  F2FP.F16.F32.PACK_AB R7, R72, R53 ;  /* 0x000000354807723e */ /* 0x010fe200000000ff */
[----:B------:R-:W1:Y:S01]  /*6a00*/  LDSM.16.MT88.4 R8, [R3+0x8000] ;  /* 0x008000000308783b */ /* 0x000e620000004200 */
[----:B------:R-:W-:Y:S01]  /*6a10*/  FADD.FTZ R113, R113, R142 ;  /* 0x0000008e71717221 */ /* 0x000fe20000010000 */
[--C-:B------:R-:W-:Y:S01]  /*6a20*/  FFMA.FTZ R16, R66, UR4, -R73.reuse ;  /* 0x0000000442107c23 */ /* 0x100fe20008010849 */
[----:B------:R-:W-:Y:S01]  /*6a30*/  FFMA.FTZ R19, R65, UR4, -R73 ;  /* 0x0000000441137c23 */ /* 0x000fe20008010849 */
        /* <DEDUP_REMOVED lines=12> */
[----:B------:R-:W-:Y:S01]  /*6b00*/  MUFU.EX2 R18, R18 ;  /* 0x0000001200127308 */ /* 0x000fe20000000800 */
[----:B------:R-:W-:Y:S01]  /*6b10*/  FADD.FTZ R154, R154, R121 ;  /* 0x000000799a9a7221 */ /* 0x000fe20000010000 */
[----:B------:R-:W2:Y:S01]  /*6b20*/  LDSM.16.MT88.4 R12, [R228+0x8400] ;  /* 0x00840000e40c783b */ /* 0x000ea20000004200 */
[----:B------:R-:W-:Y:S01]  /*6b30*/  FADD.FTZ R111, R111, R138 ;  /* 0x0000008a6f6f7221 */ /* 0x000fe20000010000 */
[----:B------:R-:W3:Y:S01]  /*6b40*/  MUFU.EX2 R17, R17 ;  /* 0x0000001100117308 */ /* 0x000ee20000000800 */
[----:B------:R-:W-:Y:S01]  /*6b50*/  FADD.FTZ R125, R125, R154 ;  /* 0x0000009a7d7d7221 */ /* 0x000fe20000010000 */
[----:B------:R-:W-:Y:S01]  /*6b60*/  FFMA.FTZ R68, R46, UR4, -R75 ;  /* 0x000000042e447c23 */ /* 0x000fe2000801084b */
[----:B------:R-:W-:Y:S01]  /*6b70*/  FADD.FTZ R146, R146, R111 ;  /* 0x0000006f92927221 */ /* 0x000fe20000010000 */
[----:B------:R-:W-:Y:S01]  /*6b80*/  MUFU.EX2 R16, R16 ;  /* 0x0000001000107308 */ /* 0x000fe20000000800 */
[----:B------:R-:W-:-:S02]  /*6b90*/  FADD.FTZ R172, R172, R125 ;  /* 0x0000007dacac7221 */ /* 0x000fc40000010000 */
[----:B------:R-:W-:Y:S01]  /*6ba0*/  FADD.FTZ R146, R119, R146 ;  /* 0x0000009277927221 */ /* 0x000fe20000010000 */
[----:B------:R-:W-:Y:S01]  /*6bb0*/  MUFU.EX2 R19, R19 ;  /* 0x0000001300137308 */ /* 0x000fe20000000800 */
[----:B------:R-:W-:Y:S02]  /*6bc0*/  FADD.FTZ R172, R131, R172 ;  /* 0x000000ac83ac7221 */ /* 0x000fe40000010000 */
[----:B------:R-:W-:Y:S01]  /*6bd0*/  FADD.FTZ R117, R117, R146 ;  /* 0x0000009275757221 */ /* 0x000fe20000010000 */
[----:B------:R4:W5:Y:S01]  /*6be0*/  MUFU.EX2 R50, R65 ;  /* 0x0000004100327308 */ /* 0x0009620000000800 */
[----:B------:R-:W-:Y:S02]  /*6bf0*/  FADD.FTZ R129, R129, R172 ;  /* 0x000000ac81817221 */ /* 0x000fe40000010000 */
[----:B------:R-:W-:Y:S01]  /*6c00*/  FADD.FTZ R152, R152, R117 ;  /* 0x0000007598987221 */ /* 0x000fe20000010000 */
[----:B------:R5:W-:Y:S01]  /*6c10*/  MUFU.EX2 R49, R66 ;  /* 0x0000004200317308 */ /* 0x000be20000000800 */
[----:B------:R-:W-:-:S02]  /*6c20*/  FADD.FTZ R129, R176, R129 ;  /* 0x00000081b0817221 */ /* 0x000fc40000010000 */
[----:B------:R-:W-:Y:S01]  /*6c30*/  FADD.FTZ R123, R123, R152 ;  /* 0x000000987b7b7221 */ /* 0x000fe20000010000 */
[C---:B-1----:R-:W-:Y:S01]  /*6c40*/  HMMA.16816.F32 R36, R4.reuse, R8, R36 ;  /* 0x000000080424723c */ /* 0x042fe20000001824 */
[----:B------:R-:W-:Y:S01]  /*6c50*/  FADD.FTZ R202, R202, R129 ;  /* 0x00000081caca7221 */ /* 0x000fe20000010000 */
[----:B------:R-:W1:Y:S01]  /*6c60*/  MUFU.EX2 R52, R67 ;  /* 0x0000004300347308 */ /* 0x000e620000000800 */
[----:B------:R-:W-:Y:S02]  /*6c70*/  FADD.FTZ R123, R164, R123 ;  /* 0x0000007ba47b7221 */ /* 0x000fe40000010000 */
[----:B------:R-:W-:Y:S01]  /*6c80*/  FADD.FTZ R202, R139, R202 ;  /* 0x000000ca8bca7221 */ /* 0x000fe20000010000 */
[----:B----4-:R-:W-:Y:S01]  /*6c90*/  FFMA.FTZ R65, R63, UR4, -R73 ;  /* 0x000000043f417c23 */ /* 0x010fe20008010849 */
[----:B------:R-:W-:Y:S01]  /*6ca0*/  FADD.FTZ R162, R162, R123 ;  /* 0x0000007ba2a27221 */ /* 0x000fe20000010000 */
[----:B------:R-:W-:Y:S01]  /*6cb0*/  HMMA.16816.F32 R28, R4, R10, R28 ;  /* 0x0000000a041c723c */ /* 0x000fe2000000181c */
[----:B------:R-:W4:Y:S01]  /*6cc0*/  LDSM.16.MT88.4 R8, [R3+0x8400] ;  /* 0x008400000308783b */ /* 0x000f220000004200 */
[----:B------:R-:W-:Y:S01]  /*6cd0*/  FADD.FTZ R137, R137, R202 ;  /* 0x000000ca89897221 */ /* 0x000fe20000010000 */
[----:B------:R-:W-:Y:S01]  /*6ce0*/  FADD.FTZ R162, R127, R162 ;  /* 0x000000a27fa27221 */ /* 0x000fe20000010000 */
[----:B---3--:R-:W-:Y:S01]  /*6cf0*/  F2FP.F16.F32.PACK_AB R4, R17, R18 ;  /* 0x000000121104723e */ /* 0x008fe200000000ff */
[----:B-----5:R-:W-:Y:S01]  /*6d00*/  FFMA.FTZ R66, R62, UR4, -R73 ;  /* 0x000000043e427c23 */ /* 0x020fe20008010849 */
[----:B------:R-:W-:Y:S01]  /*6d10*/  FADD.FTZ R204, R204, R137 ;  /* 0x00000089cccc7221 */ /* 0x000fe20000010000 */
[----:B------:R-:W-:Y:S01]  /*6d20*/  FADD.FTZ R133, R133, R162 ;  /* 0x000000a285857221 */ /* 0x000fe20000010000 */
[----:B------:R-:W-:Y:S01]  /*6d30*/  F2FP.F16.F32.PACK_AB R5, R50, R51 ;  /* 0x000000333205723e */ /* 0x000fe200000000ff */
[----:B------:R3:W-:Y:S01]  /*6d40*/  MUFU.EX2 R62, R65 ;  /* 0x00000041003e7308 */ /* 0x0007e20000000800 */
[----:B------:R-:W-:Y:S01]  /*6d50*/  FADD.FTZ R147, R147, R204 ;  /* 0x000000cc93937221 */ /* 0x000fe20000010000 */
[----:B------:R-:W-:Y:S01]  /*6d60*/  FADD.FTZ R133, R198, R133 ;  /* 0x00000085c6857221 */ /* 0x000fe20000010000 */
[----:B------:R-:W-:Y:S01]  /*6d70*/  F2FP.F16.F32.PACK_AB R6, R19, R16 ;  /* 0x000000101306723e */ /* 0x000fe200000000ff */
[----:B------:R5:W4:Y:S01]  /*6d80*/  MUFU.EX2 R63, R64 ;  /* 0x00000040003f7308 */ /* 0x000b220000000800 */
[----:B------:R-:W-:Y:S01]  /*6d90*/  FADD.FTZ R180, R180, R147 ;  /* 0x00000093b4b47221 */ /* 0x000fe20000010000 */
[----:B------:R-:W-:Y:S01]  /*6da0*/  FADD.FTZ R196, R196, R133 ;  /* 0x00000085c4c47221 */ /* 0x000fe20000010000 */
[----:B-1----:R-:W-:Y:S01]  /*6db0*/  F2FP.F16.F32.PACK_AB R7, R52, R49 ;  /* 0x000000313407723e */ /* 0x002fe200000000ff */
[----:B------:R-:W-:Y:S01]  /*6dc0*/  FFMA.FTZ R67, R61, UR4, -R73 ;  /* 0x000000043d437c23 */ /* 0x000fe20008010849 */
[----:B------:R-:W-:Y:S01]  /*6dd0*/  FADD.FTZ R149, R149, R180 ;  /* 0x000000b495957221 */ /* 0x000fe20000010000 */
[----:B------:R-:W-:Y:S01]  /*6de0*/  FADD.FTZ R196, R135, R196 ;  /* 0x000000c487c47221 */ /* 0x000fe20000010000 */
[----:B------:R1:W-:Y:S02]  /*6df0*/  MUFU.EX2 R61, R66 ;  /* 0x00000042003d7308 */ /* 0x0003e40000000800 */
[----:B------:R-:W-:Y:S01]  /*6e00*/  FADD.FTZ R178, R178, R149 ;  /* 0x00000095b2b27221 */ /* 0x000fe20000010000 */
[----:B------:R-:W-:Y:S01]  /*6e10*/  FADD.FTZ R141, R141, R196 ;  /* 0x000000c48d8d7221 */ /* 0x000fe20000010000 */
[----:B---3--:R-:W-:Y:S01]  /*6e20*/  FFMA.FTZ R65, R47, UR4, -R75 ;  /* 0x000000042f417c23 */ /* 0x008fe2000801084b */
[C---:B--2---:R-:W-:Y:S01]  /*6e30*/  HMMA.16816.F32 R24, R4.reuse, R12, R24 ;  /* 0x0000000c0418723c */ /* 0x044fe20000001818 */
[----:B------:R-:W-:Y:S01]  /*6e40*/  FADD.FTZ R153, R153, R178 ;  /* 0x000000b299997221 */ /* 0x000fe20000010000 */
[----:B------:R-:W-:Y:S01]  /*6e50*/  FADD.FTZ R192, R192, R141 ;  /* 0x0000008dc0c07221 */ /* 0x000fe20000010000 */
[----:B------:R2:W-:Y:S01]  /*6e60*/  MUFU.EX2 R46, R65 ;  /* 0x00000041002e7308 */ /* 0x0005e20000000800 */
[----:B-----5:R-:W-:Y:S01]  /*6e70*/  FFMA.FTZ R64, R48, UR4, -R75 ;  /* 0x0000000430407c23 */ /* 0x020fe2000801084b */
[----:B------:R-:W-:Y:S01]  /*6e80*/  FADD.FTZ R160, R160, R153 ;  /* 0x00000099a0a07221 */ /* 0x000fe20000010000 */
[----:B------:R-:W-:Y:S01]  /*6e90*/  FADD.FTZ R143, R143, R192 ;  /* 0x000000c08f8f7221 */ /* 0x000fe20000010000 */
[----:B------:R-:W3:Y:S01]  /*6ea0*/  MUFU.EX2 R48, R67 ;  /* 0x0000004300307308 */ /* 0x000ee20000000800 */
[----:B------:R-:W-:Y:S01]  /*6eb0*/  HMMA.16816.F32 R20, R4, R14, R20 ;  /* 0x0000000e0414723c */ /* 0x000fe20000001814 */
[----:B------:R-:W-:Y:S01]  /*6ec0*/  FADD.FTZ R155, R155, R160 ;  /* 0x000000a09b9b7221 */ /* 0x000fe20000010000 */
[----:B------:R-:W-:Y:S01]  /*6ed0*/  FADD.FTZ R188, R188, R143 ;  /* 0x0000008fbcbc7221 */ /* 0x000fe20000010000 */
[----:B-1----:R-:W-:Y:S01]  /*6ee0*/  FFMA.FTZ R66, R45, UR4, -R75 ;  /* 0x000000042d427c23 */ /* 0x002fe2000801084b */
[----:B------:R-:W1:Y:S01]  /*6ef0*/  LDSM.16.MT88.4 R12, [R228+0x8800] ;  /* 0x00880000e40c783b */ /* 0x000e620000004200 */
[----:B------:R-:W5:Y:S01]  /*6f00*/  MUFU.EX2 R47, R64 ;  /* 0x00000040002f7308 */ /* 0x000f620000000800 */
[----:B------:R-:W-:-:S02]  /*6f10*/  FADD.FTZ R145, R145, R188 ;  /* 0x000000bc91917221 */ /* 0x000fc40000010000 */
[C---:B----4-:R-:W-:Y:S01]  /*6f20*/  HMMA.16816.F32 R36, R4.reuse, R8, R36 ;  /* 0x000000080424723c */ /* 0x050fe20000001824 */
[----:B--2---:R-:W-:Y:S01]  /*6f30*/  FADD.FTZ R65, R158, R155 ;  /* 0x0000009b9e417221 */ /* 0x004fe20000010000 */
[----:B------:R-:W-:Y:S01]  /*6f40*/  FADD.FTZ R174, R174, R145 ;  /* 0x00000091aeae7221 */ /* 0x000fe20000010000 */
[----:B------:R-:W-:Y:S01]  /*6f50*/  MUFU.EX2 R45, R68 ;  /* 0x00000044002d7308 */ /* 0x000fe20000000800 */
[----:B------:R-:W-:Y:S01]  /*6f60*/  F2FP.F16.F32.PACK_AB R8, R62, R63 ;  /* 0x0000003f3e08723e */ /* 0x000fe200000000ff */
[----:B------:R-:W-:Y:S01]  /*6f70*/  FADD.FTZ R34, R34, R65 ;  /* 0x0000004122227221 */ /* 0x000fe20000010000 */
[----:B------:R-:W-:Y:S01]  /*6f80*/  FADD.FTZ R9, R151, R174 ;  /* 0x000000ae97097221 */ /* 0x000fe20000010000 */
[----:B------:R-:W2:Y:S01]  /*6f90*/  MUFU.EX2 R64, R66 ;  /* 0x0000004200407308 */ /* 0x000ea20000000800 */
[----:B------:R-:W-:Y:S01]  /*6fa0*/  HMMA.16816.F32 R28, R4, R10, R28 ;  /* 0x0000000a041c723c */ /* 0x000fe2000000181c */
[----:B------:R-:W4:Y:S01]  /*6fb0*/  LDSM.16.MT88.4 R4, [R3+0x8800] ;  /* 0x008800000304783b */ /* 0x000f220000004200 */
[----:B------:R-:W-:Y:S01]  /*6fc0*/  FADD.FTZ R9, R168, R9 ;  /* 0x00000009a8097221 */ /* 0x000fe20000010000 */
[----:B------:R-:W-:Y:S01]  /*6fd0*/  FADD.FTZ R35, R35, R34 ;  /* 0x0000002223237221 */ /* 0x000fe20000010000 */
[----:B---3--:R-:W-:Y:S01]  /*6fe0*/  F2FP.F16.F32.PACK_AB R10, R48, R61 ;  /* 0x0000003d300a723e */ /* 0x008fe200000000ff */
[----:B------:R-:W3:Y:S01]  /*6ff0*/  LDSM.16.MT88.4 R140, [R228+0x8c00] ;  /* 0x008c0000e48c783b */ /* 0x000ee20000004200 */
[----:B------:R-:W-:Y:S01]  /*7000*/  FADD.FTZ R134, R134, R9 ;  /* 0x0000000986867221 */ /* 0x000fe20000010000 */
[----:B------:R-:W-:Y:S01]  /*7010*/  FADD.FTZ R122, R122, R35 ;  /* 0x000000237a7a7221 */ /* 0x000fe20000010000 */
[----:B-----5:R-:W-:-:S02]  /*7020*/  F2FP.F16.F32.PACK_AB R9, R46, R47 ;  /* 0x0000002f2e09723e */ /* 0x020fc400000000ff */
[----:B------:R-:W-:Y:S01]  /*7030*/  FADD.FTZ R33, R33, R134 ;  /* 0x0000008621217221 */ /* 0x000fe20000010000 */
[----:B------:R-:W-:Y:S01]  /*7040*/  FADD.FTZ R122, R159, R122 ;  /* 0x0000007a9f7a7221 */ /* 0x000fe20000010000 */
[----:B------:R5:W5:Y:S01]  /*7050*/  LDSM.16.MT88.4 R132, [R3+0x8c00] ;  /* 0x008c00000384783b */ /* 0x000b620000004200 */
[----:B--2---:R-:W-:Y:S01]  /*7060*/  F2FP.F16.F32.PACK_AB R11, R64, R45 ;  /* 0x0000002d400b723e */ /* 0x004fe200000000ff */
[----:B------:R-:W-:Y:S01]  /*7070*/  FADD.FTZ R32, R32, R33 ;  /* 0x0000002120207221 */ /* 0x000fe20000010000 */
[----:B------:R-:W-:Y:S01]  /*7080*/  FADD.FTZ R93, R93, R122 ;  /* 0x0000007a5d5d7221 */ /* 0x000fe20000010000 */
[----:B------:R-:W-:Y:S02]  /*7090*/  FFMA.FTZ R33, R42, UR4, -R75 ;  /* 0x000000042a217c23 */ /* 0x000fe4000801084b */
[----:B------:R-:W-:Y:S01]  /*70a0*/  FADD.FTZ R157, R157, R32 ;  /* 0x000000209d9d7221 */ /* 0x000fe20000010000 */
[----:B------:R-:W-:Y:S01]  /*70b0*/  FADD.FTZ R93, R88, R93 ;  /* 0x0000005d585d7221 */ /* 0x000fe20000010000 */
[----:B------:R-:W-:-:S02]  /*70c0*/  FFMA.FTZ R32, R43, UR4, -R75 ;  /* 0x000000042b207c23 */ /* 0x000fc4000801084b */
[----:B------:R-:W-:Y:S01]  /*70d0*/  FADD.FTZ R110, R110, R157 ;  /* 0x0000009d6e6e7221 */ /* 0x000fe20000010000 */
[----:B------:R-:W-:Y:S01]  /*70e0*/  FADD.FTZ R86, R86, R93 ;  /* 0x0000005d56567221 */ /* 0x000fe20000010000 */
[----:B------:R-:W2:Y:S02]  /*70f0*/  MUFU.EX2 R33, R33 ;  /* 0x0000002100217308 */ /* 0x000ea40000000800 */
[----:B------:R-:W-:Y:S01]  /*7100*/  FADD.FTZ R105, R105, R110 ;  /* 0x0000006e69697221 */ /* 0x000fe20000010000 */
[----:B------:R-:W-:Y:S01]  /*7110*/  FADD.FTZ R86, R91, R86 ;  /* 0x000000565b567221 */ /* 0x000fe20000010000 */
[C---:B-1----:R-:W-:Y:S01]  /*7120*/  HMMA.16816.F32 R24, R8.reuse, R12, R24 ;  /* 0x0000000c0818723c */ /* 0x042fe20000001818 */
        /* <DEDUP_REMOVED lines=18> */
[----:B------:R-:W4:Y:S01]  /*7250*/  MUFU.EX2 R15, R15 ;  /* 0x0000000f000f7308 */ /* 0x000f220000000800 */
[----:B------:R-:W-:Y:S01]  /*7260*/  FADD.FTZ R5, R56, R5 ;  /* 0x0000000538057221 */ /* 0x000fe20000010000 */
[----:B------:R-:W-:Y:S01]  /*7270*/  FADD.FTZ R50, R50, R51 ;  /* 0x0000003332327221 */ /* 0x000fe20000010000 */
[----:B------:R-:W-:Y:S01]  /*7280*/  HMMA.16816.F32 R28, R8, R6, R28 ;  /* 0x00000006081c723c */ /* 0x000fe2000000181c */
[----:B------:R-:W3:Y:S01]  /*7290*/  MUFU.EX2 R14, R58 ;  /* 0x0000003a000e7308 */ /* 0x000ee20000000800 */
[----:B------:R-:W-:Y:S01]  /*72a0*/  FADD.FTZ R18, R18, R5 ;  /* 0x0000000512127221 */ /* 0x000fe20000010000 */
[----:B------:R-:W-:Y:S01]  /*72b0*/  FADD.FTZ R49, R49, R50 ;  /* 0x0000003231317221 */ /* 0x000fe20000010000 */
[----:B--2---:R-:W-:Y:S02]  /*72c0*/  F2FP.F16.F32.PACK_AB R7, R246, R33 ;  /* 0x00000021f607723e */ /* 0x004fe400000000ff */
[----:B------:R-:W-:Y:S01]  /*72d0*/  FADD.FTZ R17, R17, R18 ;  /* 0x0000001211117221 */ /* 0x000fe20000010000 */
[----:B------:R-:W-:Y:S01]  /*72e0*/  FADD.FTZ R52, R52, R49 ;  /* 0x0000003134347221 */ /* 0x000fe20000010000 */
[----:B-1----:R-:W-:-:S02]  /*72f0*/  F2FP.F16.F32.PACK_AB R4, R13, R12 ;  /* 0x0000000c0d04723e */ /* 0x002fc400000000ff */
        /* <DEDUP_REMOVED lines=11> */
[----:B-----5:R-:W-:Y:S01]  /*73b0*/  FADD.FTZ R3, R61, R62 ;  /* 0x0000003e3d037221 */ /* 0x020fe20000010000 */
        /* <DEDUP_REMOVED lines=9> */
[----:B------:R-:W-:-:S04]  /*7450*/  FADD.FTZ R14, R14, R13 ;  /* 0x0000000d0e0e7221 */ /* 0x000fc80000010000 */
[----:B------:R-:W-:Y:S02]  /*7460*/  FADD.FTZ R247, R247, R14 ;  /* 0x0000000ef7f77221 */ /* 0x000fe40000010000 */
[----:B------:R-:W-:Y:S01]  /*7470*/  HMMA.16816.F32 R132, R4, R134, R28 ;  /* 0x000000860484723c */ /* 0x000fe2000000181c */
[----:B------:R-:W-:-:S04]  /*7480*/  NOP ;  /* 0x0000000000007918 */ /* 0x000fc80000000000 */
[----:B------:R-:W-:-:S15]  /*7490*/  @!P0 BRA `(.L_x_1384) ;  /* 0x0000004c00c08947 */ /* 0x000fde0003800000 */
        /* <DEDUP_REMOVED lines=15> */
.L_x_1388:
        /* <DEDUP_REMOVED lines=39> */
[-C--:B------:R-:W-:Y:S04]  /*7800*/  LOP3.LUT R7, R7, R4.reuse, RZ, 0x3c, !PT ;  /* 0x0000000407077212 */ /* 0x080fe800078e3cff */
[----:B------:R-:W-:Y:S02]  /*7810*/  ISETP.GE.AND P0, PT, R7, RZ, PT ;  /* 0x000000ff0700720c */ /* 0x000fe40003f06270 */
[----:B------:R-:W-:Y:S01]  /*7820*/  LOP3.LUT R7, RZ, R4, RZ, 0x33, !PT ;  /* 0x00000004ff077212 */ /* 0x000fe200078e33ff */
        /* <DEDUP_REMOVED lines=49> */
.L_x_1385:
        /* <DEDUP_REMOVED lines=14> */
[----:B------:R-:W-:Y:S02]  /*7c20*/  IADD3 R16, P0, PT, R3, R234, RZ ;  /* 0x000000ea03107210 */ /* 0x000fe40007f1e0ff */
[----:B------:R-:W-:Y:S02]  /*7c30*/  IADD3 R236, PT, PT, R236, -0x1, RZ ;  /* 0xffffffffecec7810 */ /* 0x000fe40007ffe0ff */
        /* <DEDUP_REMOVED lines=16> */
[----:B------:R-:W-:Y:S02]  /*7d40*/  ISETP.GT.AND P2, PT, R236, R231, PT ;  /* 0x000000e7ec00720c */ /* 0x000fe40003f44270 */
        /* <DEDUP_REMOVED lines=68> */
[----:B------:R-:W2:Y:S04]  /*8190*/  MUFU.TANH R2, R3 ;  /* 0x0000000300027308 */ /* 0x000ea80000002400 */
[----:B------:R-:W-:Y:S01]  /*81a0*/  FMUL.FTZ R252, R9, UR10 ;  /* 0x0000000a09fc7c20 */ /* 0x000fe20008410000 */
[----:B------:R-:W-:Y:S05]  /*81b0*/  FMUL.FTZ R248, R8, UR10 ;  /* 0x0000000a08f87c20 */ /* 0x000fea0008410000 */
[----:B------:R3:W-:Y:S01]  /*81c0*/  MUFU.TANH R6, R249 ;  /* 0x000000f900067308 */ /* 0x0007e20000002400 */
[C---:B-1----:R-:W-:Y:S09]  /*81d0*/  HMMA.16816.F32 R12, R220.reuse, R152, R12 ;  /* 0x00000098dc0c723c */ /* 0x042ff2000000180c */
[----:B------:R1:W-:Y:S01]  /*81e0*/  MUFU.TANH R152, R252 ;  /* 0x000000fc00987308 */ /* 0x0003e20000002400 */
[----:B--2---:R-:W-:Y:S01]  /*81f0*/  STL [R1], R2 ;  /* 0x0000000201007387 */ /* 0x004fe20000100800 */
[C---:B------:R-:W-:Y:S08]  /*8200*/  HMMA.16816.F32 R16, R220.reuse, R154, R16 ;  /* 0x0000009adc10723c */ /* 0x040ff00000001810 */
[----:B------:R2:W-:Y:S01]  /*8210*/  MUFU.TANH R8, R248 ;  /* 0x000000f800087308 */ /* 0x0005e20000002400 */
[----:B---3--:R-:W-:Y:S01]  /*8220*/  FMUL.FTZ R249, R11, UR10 ;  /* 0x0000000a0bf97c20 */ /* 0x008fe20008410000 */
[C---:B------:R-:W-:Y:S03]  /*8230*/  HMMA.16816.F32 R20, R220.reuse, R156, R20 ;  /* 0x0000009cdc14723c */ /* 0x040fe60000001814 */
[----:B------:R-:W-:Y:S01]  /*8240*/  FMUL.FTZ R3, R12, UR10 ;  /* 0x0000000a0c037c20 */ /* 0x000fe20008410000 */
[----:B------:R-:W-:Y:S04]  /*8250*/  FMUL.FTZ R7, R13, UR10 ;  /* 0x0000000a0d077c20 */ /* 0x000fe80008410000 */
[----:B------:R3:W-:Y:S01]  /*8260*/  MUFU.TANH R224, R250 ;  /* 0x000000fa00e07308 */ /* 0x0007e20000002400 */
[----:B------:R-:W-:Y:S01]  /*8270*/  FMUL.FTZ R5, R14, UR10 ;  /* 0x0000000a0e057c20 */ /* 0x000fe20008410000 */
[----:B-1----:R-:W-:Y:S01]  /*8280*/  FMUL.FTZ R252, R15, UR10 ;  /* 0x0000000a0ffc7c20 */ /* 0x002fe20008410000 */
[C---:B------:R-:W-:Y:S01]  /*8290*/  HMMA.16816.F32 R24, R220.reuse, R158, R24 ;  /* 0x0000009edc18723c */ /* 0x040fe20000001818 */
[----:B------:R-:W1:Y:S02]  /*82a0*/  LDSM.16.M88.4 R12, [R0+0x1c00] ;  /* 0x001c0000000c783b */ /* 0x000e640000000200 */
[----:B------:R-:W-:Y:S01]  /*82b0*/  FMUL.FTZ R17, R17, UR10 ;  /* 0x0000000a11117c20 */ /* 0x000fe20008410000 */
[----:B------:R-:W-:Y:S03]  /*82c0*/  FMUL.FTZ R18, R18, UR10 ;  /* 0x0000000a12127c20 */ /* 0x000fe60008410000 */
[----:B------:R4:W-:Y:S01]  /*82d0*/  MUFU.TANH R11, R3 ;  /* 0x00000003000b7308 */ /* 0x0009e20000002400 */
[----:B------:R-:W-:Y:S01]  /*82e0*/  FMUL.FTZ R19, R19, UR10 ;  /* 0x0000000a13137c20 */ /* 0x000fe20008410000 */
[----:B--2---:R-:W-:Y:S01]  /*82f0*/  FMUL.FTZ R248, R16, UR10 ;  /* 0x0000000a10f87c20 */ /* 0x004fe20008410000 */
[----:B------:R-:W-:Y:S01]  /*8300*/  FMUL.FTZ R20, R20, UR10 ;  /* 0x0000000a14147c20 */ /* 0x000fe20008410000 */
[----:B------:R-:W-:Y:S06]  /*8310*/  FMUL.FTZ R21, R21, UR10 ;  /* 0x0000000a15157c20 */ /* 0x000fec0008410000 */
[----:B------:R-:W-:Y:S01]  /*8320*/  MUFU.TANH R213, R17 ;  /* 0x0000001100d57308 */ /* 0x000fe20000002400 */
[----:B------:R-:W-:Y:S01]  /*8330*/  FMUL.FTZ R22, R22, UR10 ;  /* 0x0000000a16167c20 */ /* 0x000fe20008410000 */
[----:B---3--:R-:W-:Y:S01]  /*8340*/  FMUL.FTZ R250, R10, UR10 ;  /* 0x0000000a0afa7c20 */ /* 0x008fe20008410000 */
[----:B------:R-:W-:Y:S01]  /*8350*/  FMUL.FTZ R23, R23, UR10 ;  /* 0x0000000a17177c20 */ /* 0x000fe20008410000 */
[----:B------:R-:W-:Y:S01]  /*8360*/  FMUL.FTZ R26, R26, UR10 ;  /* 0x0000000a1a1a7c20 */ /* 0x000fe20008410000 */
[----:B------:R-:W-:Y:S05]  /*8370*/  FMUL.FTZ R27, R27, UR10 ;  /* 0x0000000a1b1b7c20 */ /* 0x000fea0008410000 */
[----:B------:R-:W-:Y:S01]  /*8380*/  MUFU.TANH R196, R18 ;  /* 0x0000001200c47308 */ /* 0x000fe20000002400 */
[----:B------:R-:W-:Y:S01]  /*8390*/  FMUL.FTZ R25, R25, UR10 ;  /* 0x0000000a19197c20 */ /* 0x000fe20008410000 */
[----:B----4-:R-:W-:Y:S08]  /*83a0*/  FMUL.FTZ R3, R24, UR10 ;  /* 0x0000000a18037c20 */ /* 0x010ff00008410000 */
[----:B------:R2:W-:Y:S10]  /*83b0*/  MUFU.TANH R200, R19 ;  /* 0x0000001300c87308 */ /* 0x0005f40000002400 */
[----:B------:R3:W-:Y:S01]  /*83c0*/  MUFU.TANH R188, R3 ;  /* 0x0000000300bc7308 */ /* 0x0007e20000002400 */
[C---:B-1----:R-:W-:Y:S09]  /*83d0*/  HMMA.16816.F32 R28, R220.reuse, R12, R28 ;  /* 0x0000000cdc1c723c */ /* 0x042ff2000000181c */
[----:B------:R-:W-:Y:S01]  /*83e0*/  MUFU.TANH R208, R248 ;  /* 0x000000f800d07308 */ /* 0x000fe20000002400 */
[----:B--2---:R-:W1:Y:S01]  /*83f0*/  LDSM.16.M88.4 R16, [R0+0x2000] ;  /* 0x002000000010783b */ /* 0x004e620000000200 */
[C---:B------:R-:W-:Y:S08]  /*8400*/  HMMA.16816.F32 R32, R220.reuse, R14, R32 ;  /* 0x0000000edc20723c */ /* 0x040ff00000001820 */
[----:B------:R-:W-:Y:S01]  /*8410*/  MUFU.TANH R216, R161 ;  /* 0x000000a100d87308 */ /* 0x000fe20000002400 */
[----:B------:R-:W2:Y:S01]  /*8420*/  LDSM.16.M88.4 R12, [R0+0x2400] ;  /* 0x00240000000c783b */ /* 0x000ea20000000200 */
[----:B------:R-:W-:Y:S08]  /*8430*/  FMUL.FTZ R28, R28, UR10 ;  /* 0x0000000a1c1c7c20 */ /* 0x000ff00008410000 */
[----:B------:R-:W-:Y:S01]  /*8440*/  MUFU.TANH R10, R250 ;  /* 0x000000fa000a7308 */ /* 0x000fe20000002400 */
[----:B------:R-:W-:Y:S01]  /*8450*/  FMUL.FTZ R29, R29, UR10 ;  /* 0x0000000a1d1d7c20 */ /* 0x000fe20008410000 */
[----:B------:R-:W-:Y:S01]  /*8460*/  FMUL.FTZ R30, R30, UR10 ;  /* 0x0000000a1e1e7c20 */ /* 0x000fe20008410000 */
[----:B------:R-:W-:Y:S01]  /*8470*/  FMUL.FTZ R31, R31, UR10 ;  /* 0x0000000a1f1f7c20 */ /* 0x000fe20008410000 */
[----:B---3--:R-:W-:Y:S06]  /*8480*/  FMUL.FTZ R3, R32, UR10 ;  /* 0x0000000a20037c20 */ /* 0x008fec0008410000 */
[----:B------:R-:W3:Y:S01]  /*8490*/  MUFU.TANH R2, R249 ;  /* 0x000000f900027308 */ /* 0x000ee20000002400 */
[----:B------:R-:W-:Y:S01]  /*84a0*/  FMUL.FTZ R33, R33, UR10 ;  /* 0x0000000a21217c20 */ /* 0x000fe20008410000 */
[----:B------:R-:W-:Y:S01]  /*84b0*/  FMUL.FTZ R34, R34, UR10 ;  /* 0x0000000a22227c20 */ /* 0x000fe20008410000 */
[----:B------:R-:W-:Y:S07]  /*84c0*/  FMUL.FTZ R35, R35, UR10 ;  /* 0x0000000a23237c20 */ /* 0x000fee0008410000 */
[----:B------:R4:W2:Y:S10]  /*84d0*/  MUFU.TANH R209, R3 ;  /* 0x0000000300d17308 */ /* 0x0008b40000002400 */
[----:B------:R-:W2:Y:S01]  /*84e0*/  MUFU.TANH R192, R252 ;  /* 0x000000fc00c07308 */ /* 0x000ea20000002400 */
[----:B---3--:R-:W-:Y:S01]  /*84f0*/  STL [R1+0x4], R2 ;  /* 0x0000040201007387 */ /* 0x008fe20000100800 */
[C---:B-1----:R-:W-:Y:S08]  /*8500*/  HMMA.16816.F32 R36, R220.reuse, R16, R36 ;  /* 0x00000010dc24723c */ /* 0x042ff00000001824 */
[----:B------:R-:W1:Y:S01]  /*8510*/  MUFU.TANH R172, R26 ;  /* 0x0000001a00ac7308 */ /* 0x000e620000002400 */
[C---:B------:R-:W-:Y:S01]  /*8520*/  HMMA.16816.F32 R40, R220.reuse, R18, R40 ;  /* 0x00000012dc28723c */ /* 0x040fe20000001828 */
[----:B------:R-:W3:Y:S08]  /*8530*/  LDSM.16.M88.4 R16, [R0+0x2800] ;  /* 0x002800000010783b */ /* 0x000ef00000000200 */
[----:B------:R-:W1:Y:S01]  /*8540*/  MUFU.TANH R180, R27 ;  /* 0x0000001b00b47308 */ /* 0x000e620000002400 */
[C---:B--2---:R-:W-:Y:S03]  /*8550*/  HMMA.16816.F32 R44, R220.reuse, R12, R44 ;  /* 0x0000000cdc2c723c */ /* 0x044fe6000000182c */
[----:B------:R-:W-:Y:S01]  /*8560*/  FMUL.FTZ R36, R36, UR10 ;  /* 0x0000000a24247c20 */ /* 0x000fe20008410000 */
[----:B------:R-:W-:Y:S05]  /*8570*/  FMUL.FTZ R37, R37, UR10 ;  /* 0x0000000a25257c20 */ /* 0x000fea0008410000 */
[----:B------:R-:W2:Y:S01]  /*8580*/  MUFU.TANH R176, R20 ;  /* 0x0000001400b07308 */ /* 0x000ea20000002400 */
[----:B------:R-:W-:Y:S01]  /*8590*/  FMUL.FTZ R38, R38, UR10 ;  /* 0x0000000a26267c20 */ /* 0x000fe20008410000 */
[----:B------:R-:W-:Y:S01]  /*85a0*/  FMUL.FTZ R39, R39, UR10 ;  /* 0x0000000a27277c20 */ /* 0x000fe20008410000 */
[C---:B------:R-:W-:Y:S01]  /*85b0*/  HMMA.16816.F32 R48, R220.reuse, R14, R48 ;  /* 0x0000000edc30723c */ /* 0x040fe20000001830 */
[----:B------:R-:W5:Y:S02]  /*85c0*/  LDSM.16.M88.4 R12, [R0+0x2c00] ;  /* 0x002c0000000c783b */ /* 0x000f640000000200 */
[----:B----4-:R-:W-:Y:S01]  /*85d0*/  FMUL.FTZ R3, R40, UR10 ;  /* 0x0000000a28037c20 */ /* 0x010fe20008410000 */
[----:B------:R-:W-:Y:S03]  /*85e0*/  FMUL.FTZ R41, R41, UR10 ;  /* 0x0000000a29297c20 */ /* 0x000fe60008410000 */
[----:B------:R-:W4:Y:S01]  /*85f0*/  MUFU.TANH R184, R21 ;  /* 0x0000001500b87308 */ /* 0x000f220000002400 */
[----:B------:R-:W-:Y:S01]  /*8600*/  FMUL.FTZ R42, R42, UR10 ;  /* 0x0000000a2a2a7c20 */ /* 0x000fe20008410000 */
[----:B------:R-:W-:Y:S01]  /*8610*/  FMUL.FTZ R43, R43, UR10 ;  /* 0x0000000a2b2b7c20 */ /* 0x000fe20008410000 */
[----:B------:R-:W-:Y:S01]  /*8620*/  FMUL.FTZ R44, R44, UR10 ;  /* 0x0000000a2c2c7c20 */ /* 0x000fe20008410000 */
[----:B------:R-:W-:Y:S06]  /*8630*/  FMUL.FTZ R45, R45, UR10 ;  /* 0x0000000a2d2d7c20 */ /* 0x000fec0008410000 */
[----:B------:R1:W1:Y:S01]  /*8640*/  MUFU.TANH R160, R3 ;  /* 0x0000000300a07308 */ /* 0x0002620000002400 */
[----:B------:R-:W-:Y:S01]  /*8650*/  FMUL.FTZ R46, R46, UR10 ;  /* 0x0000000a2e2e7c20 */ /* 0x000fe20008410000 */
[----:B------:R-:W-:Y:S01]  /*8660*/  FMUL.FTZ R47, R47, UR10 ;  /* 0x0000000a2f2f7c20 */ /* 0x000fe20008410000 */
[----:B------:R-:W-:Y:S01]  /*8670*/  FMUL.FTZ R49, R49, UR10 ;  /* 0x0000000a31317c20 */ /* 0x000fe20008410000 */
[----:B------:R-:W-:Y:S06]  /*8680*/  FMUL.FTZ R50, R50, UR10 ;  /* 0x0000000a32327c20 */ /* 0x000fec0008410000 */
[----:B------:R-:W2:Y:S01]  /*8690*/  MUFU.TANH R215, R22 ;  /* 0x0000001600d77308 */ /* 0x000ea20000002400 */
[----:B------:R-:W-:Y:S01]  /*86a0*/  FMUL.FTZ R51, R51, UR10 ;  /* 0x0000000a33337c20 */ /* 0x000fe20008410000 */
[C---:B---3--:R-:W-:Y:S08]  /*86b0*/  HMMA.16816.F32 R52, R220.reuse, R16, R52 ;  /* 0x00000010dc34723c */ /* 0x048ff00000001834 */
[----:B------:R-:W3:Y:S01]  /*86c0*/  MUFU.TANH R164, R25 ;  /* 0x0000001900a47308 */ /* 0x000ee20000002400 */
[----:B-1----:R-:W-:Y:S01]  /*86d0*/  FMUL.FTZ R3, R48, UR10 ;  /* 0x0000000a30037c20 */ /* 0x002fe20008410000 */
[C---:B------:R-:W-:Y:S01]  /*86e0*/  HMMA.16816.F32 R56, R220.reuse, R18, R56 ;  /* 0x00000012dc38723c */ /* 0x040fe20000001838 */
[----:B------:R-:W1:Y:S07]  /*86f0*/  LDSM.16.M88.4 R16, [R0+0x3000] ;  /* 0x003000000010783b */ /* 0x000e6e0000000200 */
[----:B------:R4:W1:Y:S01]  /*8700*/  MUFU.TANH R199, R3 ;  /* 0x0000000300c77308 */ /* 0x0008620000002400 */
[C---:B-----5:R-:W-:Y:S03]  /*8710*/  HMMA.16816.F32 R60, R220.reuse, R12, R60 ;  /* 0x0000000cdc3c723c */ /* 0x060fe6000000183c */
[----:B------:R-:W-:Y:S06]  /*8720*/  FMUL.FTZ R52, R52, UR10 ;  /* 0x0000000a34347c20 */ /* 0x000fec0008410000 */
[----:B------:R-:W1:Y:S01]  /*8730*/  MUFU.TANH R189, R49 ;  /* 0x0000003100bd7308 */ /* 0x000e620000002400 */
[----:B------:R-:W-:Y:S01]  /*8740*/  FMUL.FTZ R53, R53, UR10 ;  /* 0x0000000a35357c20 */ /* 0x000fe20008410000 */
[----:B------:R-:W-:Y:S01]  /*8750*/  FMUL.FTZ R54, R54, UR10 ;  /* 0x0000000a36367c20 */ /* 0x000fe20008410000 */
[----:B------:R-:W-:Y:S01]  /*8760*/  FMUL.FTZ R55, R55, UR10 ;  /* 0x0000000a37377c20 */ /* 0x000fe20008410000 */
[C---:B------:R-:W-:Y:S01]  /*8770*/  HMMA.16816.F32 R64, R220.reuse, R14, R64 ;  /* 0x0000000edc40723c */ /* 0x040fe20000001840 */
[----:B------:R-:W5:Y:S02]  /*8780*/  LDSM.16.M88.4 R12, [R0+0x3400] ;  /* 0x00340000000c783b */ /* 0x000f640000000200 */
[----:B------:R-:W-:Y:S03]  /*8790*/  FMUL.FTZ R57, R57, UR10 ;  /* 0x0000000a39397c20 */ /* 0x000fe60008410000 */
[----:B------:R-:W1:Y:S01]  /*87a0*/  MUFU.TANH R158, R50 ;  /* 0x00000032009e7308 */ /* 0x000e620000002400 */
[----:B------:R-:W-:Y:S01]  /*87b0*/  FMUL.FTZ R58, R58, UR10 ;  /* 0x0000000a3a3a7c20 */ /* 0x000fe20008410000 */
[----:B----4-:R-:W-:Y:S01]  /*87c0*/  FMUL.FTZ R3, R56, UR10 ;  /* 0x0000000a38037c20 */ /* 0x010fe20008410000 */
[----:B------:R-:W-:Y:S01]  /*87d0*/  FMUL.FTZ R59, R59, UR10 ;  /* 0x0000000a3b3b7c20 */ /* 0x000fe20008410000 */
[----:B------:R-:W-:Y:S06]  /*87e0*/  FMUL.FTZ R63, R63, UR10 ;  /* 0x0000000a3f3f7c20 */ /* 0x000fec0008410000 */
[----:B------:R4:W2:Y:S01]  /*87f0*/  MUFU.TANH R183, R3 ;  /* 0x0000000300b77308 */ /* 0x0008a20000002400 */
[----:B------:R-:W-:Y:S01]  /*8800*/  FMUL.FTZ R27, R60, UR10 ;  /* 0x0000000a3c1b7c20 */ /* 0x000fe20008410000 */
[----:B------:R-:W-:Y:S01]  /*8810*/  FMUL.FTZ R26, R62, UR10 ;  /* 0x0000000a3e1a7c20 */ /* 0x000fe20008410000 */
[----:B------:R-:W-:Y:S01]  /*8820*/  FMUL.FTZ R25, R61, UR10 ;  /* 0x0000000a3d197c20 */ /* 0x000fe20008410000 */
[----:B------:R-:W-:Y:S06]  /*8830*/  FMUL.FTZ R65, R65, UR10 ;  /* 0x0000000a41417c20 */ /* 0x000fec0008410000 */
[----:B------:R-:W2:Y:S01]  /*8840*/  MUFU.TANH R195, R51 ;  /* 0x0000003300c37308 */ /* 0x000ea20000002400 */
[----:B------:R-:W-:Y:S01]  /*8850*/  FMUL.FTZ R67, R67, UR10 ;  /* 0x0000000a43437c20 */ /* 0x000fe20008410000 */
[----:B------:R-:W-:Y:S01]  /*8860*/  FMUL.FTZ R66, R66, UR10 ;  /* 0x0000000a42427c20 */ /* 0x000fe20008410000 */
[C---:B-1----:R-:W-:Y:S07]  /*8870*/  HMMA.16816.F32 R68, R220.reuse, R16, R68 ;  /* 0x00000010dc44723c */ /* 0x042fee0000001844 */
[----:B------:R-:W1:Y:S01]  /*8880*/  MUFU.TANH R191, R52 ;  /* 0x0000003400bf7308 */ /* 0x000e620000002400 */
[----:B----4-:R-:W-:Y:S01]  /*8890*/  FMUL.FTZ R3, R64, UR10 ;  /* 0x0000000a40037c20 */ /* 0x010fe20008410000 */
[C---:B------:R-:W-:Y:S01]  /*88a0*/  HMMA.16816.F32 R72, R220.reuse, R18, R72 ;  /* 0x00000012dc48723c */ /* 0x040fe20000001848 */
[----:B------:R-:W4:Y:S07]  /*88b0*/  LDSM.16.M88.4 R16, [R0+0x3800] ;  /* 0x003800000010783b */ /* 0x000f2e0000000200 */
[----:B------:R3:W1:Y:S01]  /*88c0*/  MUFU.TANH R179, R3 ;  /* 0x0000000300b37308 */ /* 0x0006620000002400 */
[C---:B-----5:R-:W-:Y:S09]  /*88d0*/  HMMA.16816.F32 R76, R220.reuse, R12, R76 ;  /* 0x0000000cdc4c723c */ /* 0x060ff2000000184c */
[----:B------:R-:W1:Y:S01]  /*88e0*/  MUFU.TANH R187, R53 ;  /* 0x0000003500bb7308 */ /* 0x000e620000002400 */
[----:B------:R-:W-:Y:S01]  /*88f0*/  FMUL.FTZ R68, R68, UR10 ;  /* 0x0000000a44447c20 */ /* 0x000fe20008410000 */
[----:B------:R-:W-:Y:S01]  /*8900*/  FMUL.FTZ R69, R69, UR10 ;  /* 0x0000000a45457c20 */ /* 0x000fe20008410000 */
[----:B------:R-:W-:Y:S01]  /*8910*/  FMUL.FTZ R70, R70, UR10 ;  /* 0x0000000a46467c20 */ /* 0x000fe20008410000 */
[----:B------:R-:W-:Y:S01]  /*8920*/  FMUL.FTZ R71, R71, UR10 ;  /* 0x0000000a47477c20 */ /* 0x000fe20008410000 */
[C---:B------:R-:W-:Y:S01]  /*8930*/  HMMA.16816.F32 R80, R220.reuse, R14, R80 ;  /* 0x0000000edc50723c */ /* 0x040fe20000001850 */
[----:B------:R-:W5:Y:S04]  /*8940*/  LDSM.16.M88.4 R12, [R0+0x3c00] ;  /* 0x003c0000000c783b */ /* 0x000f680000000200 */
[----:B------:R-:W1:Y:S01]  /*8950*/  MUFU.TANH R226, R54 ;  /* 0x0000003600e27308 */ /* 0x000e620000002400 */
[----:B------:R-:W-:Y:S01]  /*8960*/  FMUL.FTZ R73, R73, UR10 ;  /* 0x0000000a49497c20 */ /* 0x000fe20008410000 */
[----:B---3--:R-:W-:Y:S01]  /*8970*/  FMUL.FTZ R3, R72, UR10 ;  /* 0x0000000a48037c20 */ /* 0x008fe20008410000 */
        /* <DEDUP_REMOVED lines=11> */
[C---:B----4-:R-:W-:Y:S06]  /*8a30*/  HMMA.16816.F32 R84, R220.reuse, R16, R84 ;  /* 0x00000010dc54723c */ /* 0x050fec0000001854 */
[----:B------:R-:W4:Y:S01]  /*8a40*/  MUFU.TANH R185, R57 ;  /* 0x0000003900b97308 */ /* 0x000f220000002400 */
[----:B---3--:R-:W-:Y:S01]  /*8a50*/  FMUL.FTZ R3, R80, UR10 ;  /* 0x0000000a50037c20 */ /* 0x008fe20008410000 */
[C---:B------:R-:W-:Y:S01]  /*8a60*/  HMMA.16816.F32 R88, R220.reuse, R18, R88 ;  /* 0x00000012dc58723c */ /* 0x040fe20000001858 */
[----:B------:R-:W3:Y:S07]  /*8a70*/  LDSM.16.M88.4 R16, [R0+0x4000] ;  /* 0x004000000010783b */ /* 0x000eee0000000200 */
[----:B------:R-:W1:Y:S01]  /*8a80*/  MUFU.TANH R202, R58 ;  /* 0x0000003a00ca7308 */ /* 0x000e620000002400 */
        /* <DEDUP_REMOVED lines=8> */
[----:B------:R2:W1:Y:S01]  /*8b10*/  MUFU.TANH R198, R63 ;  /* 0x0000003f00c67308 */ /* 0x0004620000002400 */
[----:B------:R-:W-:Y:S01]  /*8b20*/  FMUL.FTZ R87, R88, UR10 ;  /* 0x0000000a58577c20 */ /* 0x000fe20008410000 */
[----:B------:R-:W-:Y:S01]  /*8b30*/  FMUL.FTZ R88, R90, UR10 ;  /* 0x0000000a5a587c20 */ /* 0x000fe20008410000 */
[----:B------:R-:W-:Y:S01]  /*8b40*/  FMUL.FTZ R89, R89, UR10 ;  /* 0x0000000a59597c20 */ /* 0x000fe20008410000 */
[----:B------:R-:W-:Y:S06]  /*8b50*/  FMUL.FTZ R90, R91, UR10 ;  /* 0x0000000a5b5a7c20 */ /* 0x000fec0008410000 */
[----:B------:R-:W1:Y:S10]  /*8b60*/  MUFU.TANH R181, R65 ;  /* 0x0000004100b57308 */ /* 0x000e740000002400 */
[----:B------:R-:W1:Y:S01]  /*8b70*/  MUFU.TANH R194, R67 ;  /* 0x0000004300c27308 */ /* 0x000e620000002400 */
[----:B------:R-:W-:Y:S01]  /*8b80*/  FMUL.FTZ R80, R98, UR10 ;  /* 0x0000000a62507c20 */ /* 0x000fe20008410000 */
[C---:B---3--:R-:W-:Y:S08]  /*8b90*/  HMMA.16816.F32 R100, R220.reuse, R16, R100 ;  /* 0x00000010dc64723c */ /* 0x048ff00000001864 */
[----:B------:R-:W3:Y:S01]  /*8ba0*/  MUFU.TANH R177, R68 ;  /* 0x0000004400b17308 */ /* 0x000ee20000002400 */
[C---:B------:R-:W-:Y:S09]  /*8bb0*/  HMMA.16816.F32 R104, R220.reuse, R18, R104 ;  /* 0x00000012dc68723c */ /* 0x040ff20000001868 */
[----:B------:R4:W1:Y:S01]  /*8bc0*/  MUFU.TANH R175, R69 ;  /* 0x0000004500af7308 */ /* 0x0008620000002400 */
[----:B------:R-:W3:Y:S01]  /*8bd0*/  LDSM.16.M88.4 R16, [R0+0x4800] ;  /* 0x004800000010783b */ /* 0x000ee20000000200 */
[C---:B-----5:R-:W-:Y:S08]  /*8be0*/  HMMA.16816.F32 R108, R220.reuse, R12, R108 ;  /* 0x0000000cdc6c723c */ /* 0x060ff0000000186c */
[----:B------:R5:W1:Y:S01]  /*8bf0*/  MUFU.TANH R186, R70 ;  /* 0x0000004600ba7308 */ /* 0x000a620000002400 */
[C---:B------:R-:W-:Y:S09]  /*8c00*/  HMMA.16816.F32 R112, R220.reuse, R14, R112 ;  /* 0x0000000edc70723c */ /* 0x040ff20000001870 */
[----:B------:R1:W1:Y:S01]  /*8c10*/  MUFU.TANH R182, R71 ;  /* 0x0000004700b67308 */ /* 0x0002620000002400 */
[----:B------:R-:W3:Y:S01]  /*8c20*/  LDSM.16.M88.4 R12, [R0+0x4c00] ;  /* 0x004c0000000c783b */ /* 0x000ee20000000200 */
[----:B------:R-:W-:Y:S04]  /*8c30*/  DEPBAR.LE SB0, 0x0 ;  /* 0x000080000000791a */ /* 0x000fe80000000000 */
[----:B------:R-:W-:Y:S04]  /*8c40*/  FMUL.FTZ R72, R106, UR10 ;  /* 0x0000000a6a487c20 */ /* 0x000fe80008410000 */
[----:B------:R3:W3:Y:S01]  /*8c50*/  MUFU.TANH R173, R73 ;  /* 0x0000004900ad7308 */ /* 0x0006e20000002400 */
[----:B------:R-:W-:Y:S01]  /*8c60*/  BAR.SYNC.DEFER_BLOCKING 0x0 ;  /* 0x0000000000007b1d */ /* 0x000fe20000010000 */
[----:B--2---:R-:W-:Y:S01]  /*8c70*/  FMUL.FTZ R63, R108, UR10 ;  /* 0x0000000a6c3f7c20 */ /* 0x004fe20008410000 */
[----:B----4-:R-:W-:Y:S01]  /*8c80*/  FMUL.FTZ R69, R109, UR10 ;  /* 0x0000000a6d457c20 */ /* 0x010fe20008410000 */
[----:B-----5:R-:W-:Y:S01]  /*8c90*/  FMUL.FTZ R70, R110, UR10 ;  /* 0x0000000a6e467c20 */ /* 0x020fe20008410000 */
[----:B------:R-:W-:Y:S05]  /*8ca0*/  FMUL.FTZ R68, R111, UR10 ;  /* 0x0000000a6f447c20 */ /* 0x000fea0008410000 */
[----:B------:R2:W4:Y:S01]  /*8cb0*/  MUFU.TANH R174, R74 ;  /* 0x0000004a00ae7308 */ /* 0x0005220000002400 */
[----:B-1----:R-:W-:Y:S01]  /*8cc0*/  FMUL.FTZ R71, R104, UR10 ;  /* 0x0000000a68477c20 */ /* 0x002fe20008410000 */
[----:B------:R-:W-:Y:S01]  /*8cd0*/  FMUL.FTZ R65, R112, UR10 ;  /* 0x0000000a70417c20 */ /* 0x000fe20008410000 */
[----:B------:R-:W-:Y:S01]  /*8ce0*/  FMUL.FTZ R67, R113, UR10 ;  /* 0x0000000a71437c20 */ /* 0x000fe20008410000 */
[----:B------:R-:W-:Y:S01]  /*8cf0*/  FMUL.FTZ R60, R114, UR10 ;  /* 0x0000000a723c7c20 */ /* 0x000fe20008410000 */
[----:B------:R-:W-:Y:S05]  /*8d00*/  FMUL.FTZ R64, R115, UR10 ;  /* 0x0000000a73407c20 */ /* 0x000fea0008410000 */
[----:B------:R1:W1:Y:S01]  /*8d10*/  MUFU.TANH R178, R75 ;  /* 0x0000004b00b27308 */ /* 0x0002620000002400 */
[C---:B---3--:R-:W-:Y:S05]  /*8d20*/  HMMA.16816.F32 R116, R220.reuse, R16, R116 ;  /* 0x00000010dc74723c */ /* 0x048fea0000001874 */
[----:B------:R-:W-:Y:S04]  /*8d30*/  FMUL.FTZ R73, R105, UR10 ;  /* 0x0000000a69497c20 */ /* 0x000fe80008410000 */
[----:B------:R3:W3:Y:S01]  /*8d40*/  MUFU.TANH R169, R76 ;  /* 0x0000004c00a97308 */ /* 0x0006e20000002400 */
[C---:B------:R-:W-:Y:S03]  /*8d50*/  HMMA.16816.F32 R120, R220.reuse, R18, R120 ;  /* 0x00000012dc78723c */ /* 0x040fe60000001878 */
[----:B--2---:R-:W-:Y:S06]  /*8d60*/  FMUL.FTZ R74, R107, UR10 ;  /* 0x0000000a6b4a7c20 */ /* 0x004fec0008410000 */
[----:B------:R2:W2:Y:S01]  /*8d70*/  MUFU.TANH R167, R77 ;  /* 0x0000004d00a77308 */ /* 0x0004a20000002400 */
[C---:B------:R-:W-:Y:S03]  /*8d80*/  HMMA.16816.F32 R124, R220.reuse, R12, R124 ;  /* 0x0000000cdc7c723c */ /* 0x040fe6000000187c */
[----:B-1----:R-:W-:Y:S01]  /*8d90*/  FMUL.FTZ R75, R101, UR10 ;  /* 0x0000000a654b7c20 */ /* 0x002fe20008410000 */
[----:B------:R-:W-:Y:S01]  /*8da0*/  FMUL.FTZ R59, R116, UR10 ;  /* 0x0000000a743b7c20 */ /* 0x000fe20008410000 */
[----:B------:R-:W-:Y:S01]  /*8db0*/  FMUL.FTZ R62, R117, UR10 ;  /* 0x0000000a753e7c20 */ /* 0x000fe20008410000 */
[----:B------:R-:W-:Y:S03]  /*8dc0*/  FMUL.FTZ R57, R118, UR10 ;  /* 0x0000000a76397c20 */ /* 0x000fe60008410000 */
[----:B------:R1:W1:Y:S01]  /*8dd0*/  MUFU.TANH R170, R78 ;  /* 0x0000004e00aa7308 */ /* 0x0002620000002400 */
[----:B------:R-:W-:Y:S03]  /*8de0*/  HMMA.16816.F32 R128, R220, R14, R128 ;  /* 0x0000000edc80723c */ /* 0x000fe60000001880 */
[----:B---3--:R-:W-:Y:S01]  /*8df0*/  FMUL.FTZ R76, R103, UR10 ;  /* 0x0000000a674c7c20 */ /* 0x008fe20008410000 */
        /* <DEDUP_REMOVED lines=8> */
[----:B------:R-:W-:Y:S01]  /*8e80*/  FMUL.FTZ R54, R125, UR10 ;  /* 0x0000000a7d367c20 */ /* 0x000fe20008410000 */
[----:B------:R-:W-:Y:S01]  /*8e90*/  FMUL.FTZ R22, R126, UR10 ;  /* 0x0000000a7e167c20 */ /* 0x000fe20008410000 */
[----:B------:R-:W-:Y:S03]  /*8ea0*/  FMUL.FTZ R21, R127, UR10 ;  /* 0x0000000a7f157c20 */ /* 0x000fe60008410000 */
[----:B------:R2:W2:Y:S01]  /*8eb0*/  MUFU.TANH R163, R3 ;  /* 0x0000000300a37308 */ /* 0x0004a20000002400 */
[----:B-1----:R-:W-:Y:S01]  /*8ec0*/  FMUL.FTZ R78, R102, UR10 ;  /* 0x0000000a664e7c20 */ /* 0x002fe20008410000 */
[----:B------:R-:W-:Y:S01]  /*8ed0*/  FMUL.FTZ R49, R128, UR10 ;  /* 0x0000000a80317c20 */ /* 0x000fe20008410000 */
[----:B------:R-:W-:Y:S01]  /*8ee0*/  FMUL.FTZ R50, R129, UR10 ;  /* 0x0000000a81327c20 */ /* 0x000fe20008410000 */
[----:B------:R-:W-:Y:S06]  /*8ef0*/  FMUL.FTZ R20, R130, UR10 ;  /* 0x0000000a82147c20 */ /* 0x000fec0008410000 */
        /* <DEDUP_REMOVED lines=14> */
[----:B------:R3:W1:Y:S01]  /*8fe0*/  MUFU.TANH R212, R5 ;  /* 0x0000000500d47308 */ /* 0x0006620000002400 */
[----:B--2---:R-:W-:Y:S09]  /*8ff0*/  FMUL.FTZ R86, R94, UR10 ;  /* 0x0000000a5e567c20 */ /* 0x004ff20008410000 */
[----:B------:R3:W2:Y:S10]  /*9000*/  MUFU.TANH R227, R23 ;  /* 0x0000001700e37308 */ /* 0x0006b40000002400 */
        /* <DEDUP_REMOVED lines=69> */
[----:B-1----:R-:W1:Y:S01]  /*9460*/  LDC R7, c[0x0][0x3bc] ;  /* 0x0000ef00ff077b82 */ /* 0x002e620000000800 */
        /* <DEDUP_REMOVED lines=11> */
[----:B-1----:R-:W-:Y:S08]  /*9520*/  @!P1 BRA `(.L_x_1387) ;  /* 0x0000000000f89947 */ /* 0x002ff00003800000 */
        /* <DEDUP_REMOVED lines=34> */
[----:B------:R-:W1:Y:S08]  /*9750*/  LDC.64 R4, c[0x0][0x3b8] ;  /* 0x0000ee00ff047b82 */ /* 0x000e700000000a00 */
        /* <DEDUP_REMOVED lines=27> */
.L_x_1387:
        /* <DEDUP_REMOVED lines=28> */
.L_x_1386:
[----:B--2---:R-:W1:Y:S01]  /*9ad0*/  LDL.LU R13, [R1] ;  /* 0x00000000010d7983 */ /* 0x004e620000300800 */
[----:B------:R-:W-:Y:S02]  /*9ae0*/  FMNMX3.FTZ R5, R151, R6, R216, !PT ;  /* 0x0000000697057276 */ /* 0x000fe400078100d8 */
[----:B------:R-:W-:Y:S01]  /*9af0*/  MOV R48, R242 ;  /* 0x000000f200307202 */ /* 0x000fe20000000f00 */
[----:B------:R-:W2:Y:S01]  /*9b00*/  LDL.LU R16, [R1+0x4] ;  /* 0x0000040001107983 */ /* 0x000ea20000300800 */
[----:B------:R-:W-:Y:S02]  /*9b10*/  @P0 IADD3 R48, PT, PT, R244, -0x20, RZ ;  /* 0xffffffe0f4300810 */ /* 0x000fe40007ffe0ff */
[----:B------:R-:W-:Y:S01]  /*9b20*/  ISETP.GT.AND P0, PT, R236, R231, PT ;  /* 0x000000e7ec00720c */ /* 0x000fe20003f04270 */
[----:B------:R-:W-:Y:S01]  /*9b30*/  LDSM.16.MT88.4 R36, [R228+0x5400] ;  /* 0x00540000e424783b */ /* 0x000fe20000004200 */
[----:B------:R-:W-:Y:S07]  /*9b40*/  IADD3 R245, PT, PT, R245, -0x100, RZ ;  /* 0xffffff00f5f57810 */ /* 0x000fee0007ffe0ff */
[----:B------:R-:W-:Y:S08]  /*9b50*/  LDSM.16.MT88.4 R32, [R48] ;  /* 0x000000003020783b */ /* 0x000ff00000004200 */
[----:B------:R-:W-:Y:S08]  /*9b60*/  LDSM.16.MT88.4 R40, [R48+0x400] ;  /* 0x000400003028783b */ /* 0x000ff00000004200 */
[----:B------:R-:W-:Y:S01]  /*9b70*/  LDSM.16.MT88.4 R44, [R228+0x6000] ;  /* 0x00600000e42c783b */ /* 0x000fe20000004200 */
[----:B--2---:R-:W-:Y:S02]  /*9b80*/  FMNMX3.FTZ R5, R5, R10, R16, !PT ;  /* 0x0000000a05057276 */ /* 0x004fe40007810010 */
        /* <DEDUP_REMOVED lines=85> */
[----:B------:R-:W3:Y:S01]  /*a0e0*/  LDSM.16.MT88.4 R12, [R228+0x5000] ;  /* 0x00500000e40c783b */ /* 0x000ee20000004200 */
[--C-:B------:R-:W-:Y:S01]  /*a0f0*/  FFMA.FTZ R96, R8, UR4, -R66.reuse ;  /* 0x0000000408607c23 */ /* 0x100fe20008010842 */
[--C-:B------:R-:W-:Y:S07]  /*a100*/  FFMA.FTZ R92, R224, UR4, -R66.reuse ;  /* 0x00000004e05c7c23 */ /* 0x100fee0008010842 */
[----:B------:R-:W-:Y:S01]  /*a110*/  MUFU.EX2 R97, R97 ;  /* 0x0000006100617308 */ /* 0x000fe20000000800 */
[--C-:B------:R-:W-:Y:S01]  /*a120*/  FFMA.FTZ R94, R10, UR4, -R61.reuse ;  /* 0x000000040a5e7c23 */ /* 0x100fe2000801083d */
[--C-:B------:R-:W-:Y:S01]  /*a130*/  FFMA.FTZ R95, R216, UR4, -R61.reuse ;  /* 0x00000004d85f7c23 */ /* 0x100fe2000801083d */
[--C-:B------:R-:W-:Y:S01]  /*a140*/  FFMA.FTZ R93, R16, UR4, -R61.reuse ;  /* 0x00000004105d7c23 */ /* 0x100fe2000801083d */
[--C-:B------:R-:W-:Y:S01]  /*a150*/  FFMA.FTZ R100, R6, UR4, -R61.reuse ;  /* 0x0000000406647c23 */ /* 0x100fe2000801083d */
[--C-:B------:R-:W-:Y:S05]  /*a160*/  FFMA.FTZ R91, R152, UR4, -R66.reuse ;  /* 0x00000004985b7c23 */ /* 0x100fea0008010842 */
[----:B------:R-:W4:Y:S01]  /*a170*/  MUFU.EX2 R92, R92 ;  /* 0x0000005c005c7308 */ /* 0x000f220000000800 */
[C---:B-1----:R-:W-:Y:S01]  /*a180*/  FMUL.FTZ R6, R23.reuse, R146 ;  /* 0x0000009217067220 */ /* 0x042fe20000410000 */
[----:B------:R-:W-:Y:S01]  /*a190*/  FMUL.FTZ R7, R23, R147 ;  /* 0x0000009317077220 */ /* 0x000fe20000410000 */
[--C-:B------:R-:W-:Y:S07]  /*a1a0*/  FFMA.FTZ R101, R11, UR4, -R66.reuse ;  /* 0x000000040b657c23 */ /* 0x100fee0008010842 */
[----:B------:R-:W-:Y:S01]  /*a1b0*/  MUFU.EX2 R95, R95 ;  /* 0x0000005f005f7308 */ /* 0x000fe20000000800 */
[C---:B--2---:R-:W-:Y:S01]  /*a1c0*/  FMUL.FTZ R4, R24.reuse, R144 ;  /* 0x0000009018047220 */ /* 0x044fe20000410000 */
[C---:B------:R-:W-:Y:S01]  /*a1d0*/  FMUL.FTZ R5, R24.reuse, R145 ;  /* 0x0000009118057220 */ /* 0x040fe20000410000 */
[C---:B------:R-:W-:Y:S07]  /*a1e0*/  FMUL.FTZ R8, R24.reuse, R140 ;  /* 0x0000008c18087220 */ /* 0x040fee0000410000 */
[----:B------:R-:W-:Y:S01]  /*a1f0*/  MUFU.EX2 R94, R94 ;  /* 0x0000005e005e7308 */ /* 0x000fe20000000800 */
[----:B------:R-:W-:Y:S01]  /*a200*/  FMUL.FTZ R9, R24, R141 ;  /* 0x0000008d18097220 */ /* 0x000fe20000410000 */
[C---:B------:R-:W-:Y:S01]  /*a210*/  FMUL.FTZ R10, R23.reuse, R142 ;  /* 0x0000008e170a7220 */ /* 0x040fe20000410000 */
[----:B------:R-:W-:Y:S07]  /*a220*/  FMUL.FTZ R11, R23, R143 ;  /* 0x0000008f170b7220 */ /* 0x000fee0000410000 */
[----:B------:R-:W1:Y:S01]  /*a230*/  MUFU.EX2 R100, R100 ;  /* 0x0000006400647308 */ /* 0x000e620000000800 */
[--C-:B------:R-:W-:Y:S01]  /*a240*/  FFMA.FTZ R102, R204, UR4, -R66.reuse ;  /* 0x00000004cc667c23 */ /* 0x100fe20008010842 */
[----:B----4-:R-:W-:Y:S01]  /*a250*/  F2FP.F16.F32.PACK_AB R28, R92, R97 ;  /* 0x000000615c1c723e */ /* 0x010fe200000000ff */
[--C-:B------:R-:W-:Y:S07]  /*a260*/  FFMA.FTZ R106, R212, UR4, -R61.reuse ;  /* 0x00000004d46a7c23 */ /* 0x100fee000801083d */
[----:B------:R-:W-:Y:S01]  /*a270*/  MUFU.EX2 R96, R96 ;  /* 0x0000006000607308 */ /* 0x000fe20000000800 */
[--C-:B------:R-:W-:Y:S01]  /*a280*/  FFMA.FTZ R103, R192, UR4, -R61.reuse ;  /* 0x00000004c0677c23 */ /* 0x100fe2000801083d */
[--C-:B------:R-:W-:Y:S01]  /*a290*/  FFMA.FTZ R105, R208, UR4, -R66.reuse ;  /* 0x00000004d0697c23 */ /* 0x100fe20008010842 */
[----:B------:R-:W-:Y:S07]  /*a2a0*/  FFMA.FTZ R98, R213, UR4, -R66 ;  /* 0x00000004d5627c23 */ /* 0x000fee0008010842 */
[----:B------:R-:W2:Y:S01]  /*a2b0*/  MUFU.EX2 R91, R91 ;  /* 0x0000005b005b7308 */ /* 0x000ea20000000800 */
[--C-:B------:R-:W-:Y:S01]  /*a2c0*/  FFMA.FTZ R99, R196, UR4, -R61.reuse ;  /* 0x00000004c4637c23 */ /* 0x100fe2000801083d */
[--C-:B------:R-:W-:Y:S01]  /*a2d0*/  FFMA.FTZ R104, R200, UR4, -R61.reuse ;  /* 0x00000004c8687c23 */ /* 0x100fe2000801083d */
[C---:B------:R-:W-:Y:S07]  /*a2e0*/  FMUL.FTZ R16, R24.reuse, R132 ;  /* 0x0000008418107220 */ /* 0x040fee0000410000 */
[----:B------:R-:W4:Y:S01]  /*a2f0*/  MUFU.EX2 R93, R93 ;  /* 0x0000005d005d7308 */ /* 0x000f220000000800 */
[----:B------:R-:W-:Y:S01]  /*a300*/  FMUL.FTZ R17, R24, R133 ;  /* 0x0000008518117220 */ /* 0x000fe20000410000 */
[----:B-1----:R-:W-:Y:S01]  /*a310*/  F2FP.F16.F32.PACK_AB R29, R95, R100 ;  /* 0x000000645f1d723e */ /* 0x002fe200000000ff */
[C---:B------:R-:W-:Y:S07]  /*a320*/  FMUL.FTZ R18, R23.reuse, R134 ;  /* 0x0000008617127220 */ /* 0x040fee0000410000 */
[----:B------:R-:W-:Y:S01]  /*a330*/  MUFU.EX2 R101, R101 ;  /* 0x0000006500657308 */ /* 0x000fe20000000800 */
[C---:B------:R-:W-:Y:S01]  /*a340*/  FMUL.FTZ R19, R23.reuse, R135 ;  /* 0x0000008717137220 */ /* 0x040fe20000410000 */
[----:B------:R-:W-:Y:S01]  /*a350*/  LDSM.16.MT88.4 R140, [R228+0x8c00] ;  /* 0x008c0000e48c783b */ /* 0x000fe20000004200 */
[--C-:B------:R-:W-:Y:S07]  /*a360*/  FFMA.FTZ R22, R22, UR4, -R61.reuse ;  /* 0x0000000416167c23 */ /* 0x100fee000801083d */
[----:B------:R-:W1:Y:S01]  /*a370*/  MUFU.EX2 R102, R102 ;  /* 0x0000006600667308 */ /* 0x000e620000000800 */
[----:B------:R-:W-:Y:S01]  /*a380*/  FFMA.FTZ R100, R23, R246, R100 ;  /* 0x000000f617647223 */ /* 0x000fe20000010064 */
[----:B--2---:R-:W-:Y:S01]  /*a390*/  F2FP.F16.F32.PACK_AB R30, R91, R96 ;  /* 0x000000605b1e723e */ /* 0x004fe200000000ff */
        /* <DEDUP_REMOVED lines=512> */
.L_x_1384:
        /* <DEDUP_REMOVED lines=10> */
[----:B------:R-:W-:-:S03]  /*c440*/  SHF.R.U32.HI R150, RZ, 0x2, R150 ;  /* 0x00000002ff967819 */ /* 0x000fc60000011696 */
[----:B------:R-:W2:Y:S08]  /*c450*/  LDC.64 R20, c[0x0][0x430] ;  /* 0x00010c00ff147b82 */ /* 0x000eb00000000a00 */
        /* <DEDUP_REMOVED lines=9> */
[----:B------:R-:W-:-:S03]  /*c4f0*/  LOP3.LUT R9, R148, 0xd8, RZ, 0xc0, !PT ;  /* 0x000000d894097812 */ /* 0x000fc600078ec0ff */
[----:B------:R-:W1:Y:S01]  /*c500*/  MUFU.RCP R5, R22 ;  /* 0x0000001600057308 */ /* 0x000e620000001000 */
[----:B---3--:R-:W-:Y:S01]  /*c510*/  FADD.FTZ R3, R10, R3 ;  /* 0x000000030a037221 */ /* 0x008fe20000010000 */
[----:B------:R-:W-:Y:S02]  /*c520*/  FSETP.NE.FTZ.AND P1, PT, R22, RZ, PT ;  /* 0x000000ff1600720b */ /* 0x000fe40003f35000 */
[----:B------:R-:W-:Y:S02]  /*c530*/  LOP3.LUT R9, R9, 0x18, R230, 0x78, !PT ;  /* 0x0000001809097812 */ /* 0x000fe400078e78e6 */
[----:B------:R-:W-:Y:S02]  /*c540*/  FSETP.NE.FTZ.AND P0, PT, R3, RZ, PT ;  /* 0x000000ff0300720b */ /* 0x000fe40003f15000 */
[----:B------:R-:W3:Y:S01]  /*c550*/  MUFU.RCP R4, R3 ;  /* 0x0000000300047308 */ /* 0x000ee20000001000 */
[----:B------:R-:W-:-:S04]  /*c560*/  LOP3.LUT R9, R9, 0xf24, R148, 0xf8, !PT ;  /* 0x00000f2409097812 */ /* 0x000fc800078ef894 */
[----:B------:R-:W-:Y:S02]  /*c570*/  LEA R26, R9, UR5, 0x2 ;  /* 0x00000005091a7c11 */ /* 0x000fe4000f8e10ff */
[----:B------:R-:W5:Y:S01]  /*c580*/  @P1 LDC R27, c[0x0][0x458] ;  /* 0x00011600ff1b1b82 */ /* 0x000f620000000800 */
[----:B------:R-:W4:Y:S01]  /*c590*/  @P1 MUFU.LG2 R22, R22 ;  /* 0x0000001600161308 */ /* 0x000f220000000c00 */
[----:B-1----:R-:W-:Y:S02]  /*c5a0*/  FSEL R6, R5, 1, P1 ;  /* 0x3f80000005067808 */ /* 0x002fe40000800000 */
[----:B------:R-:W-:-:S03]  /*c5b0*/  LOP3.LUT R5, R7, R8, RZ, 0xfc, !PT ;  /* 0x0000000807057212 */ /* 0x000fc600078efcff */
        /* <DEDUP_REMOVED lines=9> */
[----:B------:R-:W1:Y:S01]  /*c650*/  @P0 LDC R25, c[0x0][0x458] ;  /* 0x00011600ff190b82 */ /* 0x000e620000000800 */
[----:B---3--:R-:W-:Y:S01]  /*c660*/  FSEL R4, R4, 1, P0 ;  /* 0x3f80000004047808 */ /* 0x008fe20000000000 */
[----:B------:R-:W3:Y:S01]  /*c670*/  @P0 MUFU.LG2 R3, R3 ;  /* 0x0000000300030308 */ /* 0x000ee20000000c00 */
[----:B------:R-:W-:Y:S01]  /*c680*/  LEA R5, R5, UR5, 0x2 ;  /* 0x0000000505057c11 */ /* 0x000fe2000f8e10ff */
[----:B----4-:R-:W-:Y:S01]  /*c690*/  @P1 FMUL.FTZ R29, R22, 0.69314718246459960938 ;  /* 0x3f317218161d1820 */ /* 0x010fe20000410000 */
[----:B------:R-:W-:Y:S01]  /*c6a0*/  LOP3.LUT R238, R238, 0x80, RZ, 0xc0, !PT ;  /* 0x00000080eeee7812 */ /* 0x000fe200078ec0ff */
[C---:B------:R-:W-:Y:S01]  /*c6b0*/  FMUL.FTZ R146, R4.reuse, R146 ;  /* 0x0000009204927220 */ /* 0x040fe20000410000 */
[C---:B------:R-:W-:Y:S01]  /*c6c0*/  FMUL.FTZ R147, R4.reuse, R147 ;  /* 0x0000009304937220 */ /* 0x040fe20000410000 */
[----:B------:R-:W4:Y:S01]  /*c6d0*/  S2UR UR5, SR_CTAID.X ;  /* 0x00000000000579c3 */ /* 0x000f220000002500 */
[C---:B------:R-:W-:Y:S01]  /*c6e0*/  IADD3 R7, PT, PT, R5.reuse, -R238, RZ ;  /* 0x800000ee05077210 */ /* 0x040fe20007ffe0ff */
[C---:B------:R-:W-:Y:S01]  /*c6f0*/  FMUL.FTZ R142, R4.reuse, R142 ;  /* 0x0000008e048e7220 */ /* 0x040fe20000410000 */
[C---:B------:R-:W-:Y:S01]  /*c700*/  FMUL.FTZ R143, R4.reuse, R143 ;  /* 0x0000008f048f7220 */ /* 0x040fe20000410000 */
[C---:B------:R-:W-:Y:S01]  /*c710*/  FMUL.FTZ R138, R4.reuse, R138 ;  /* 0x0000008a048a7220 */ /* 0x040fe20000410000 */
[C---:B------:R-:W-:Y:S01]  /*c720*/  FMUL.FTZ R139, R4.reuse, R139 ;  /* 0x0000008b048b7220 */ /* 0x040fe20000410000 */
[C---:B------:R-:W-:Y:S01]  /*c730*/  FMUL.FTZ R134, R4.reuse, R134 ;  /* 0x0000008604867220 */ /* 0x040fe20000410000 */
[----:B------:R-:W-:Y:S01]  /*c740*/  FMUL.FTZ R135, R4, R135 ;  /* 0x0000008704877220 */ /* 0x000fe20000410000 */
[----:B------:R-:W-:Y:S01]  /*c750*/  IADD3 R4, PT, PT, R5, -R6, RZ ;  /* 0x8000000605047210 */ /* 0x000fe20007ffe0ff */
[----:B------:R-:W-:Y:S01]  /*c760*/  STS.64 [R5], R144 ;  /* 0x0000009005007388 */ /* 0x000fe20000000a00 */
[----:B------:R-:W-:Y:S01]  /*c770*/  IADD3 R24, PT, PT, -R6, R7, RZ ;  /* 0x0000000706187210 */ /* 0x000fe20007ffe1ff */
[----:B---3--:R-:W-:-:S02]  /*c780*/  @P0 FMUL.FTZ R3, R3, 0.69314718246459960938 ;  /* 0x3f31721803030820 */ /* 0x008fc40000410000 */
[----:B------:R-:W-:Y:S04]  /*c790*/  STS.64 [R5+0x400], R146 ;  /* 0x0004009205007388 */ /* 0x000fe80000000a00 */
[----:B------:R-:W-:Y:S04]  /*c7a0*/  STS.64 [R4+0x20], R140 ;  /* 0x0000208c04007388 */ /* 0x000fe80000000a00 */
[----:B------:R-:W-:Y:S04]  /*c7b0*/  STS.64 [R4+0x420], R142 ;  /* 0x0004208e04007388 */ /* 0x000fe80000000a00 */
[----:B------:R-:W-:Y:S04]  /*c7c0*/  STS.64 [R7+0x40], R136 ;  /* 0x0000408807007388 */ /* 0x000fe80000000a00 */
[----:B------:R-:W-:Y:S04]  /*c7d0*/  STS.64 [R7+0x440], R138 ;  /* 0x0004408a07007388 */ /* 0x000fe80000000a00 */
[----:B------:R-:W-:Y:S04]  /*c7e0*/  STS.64 [R24+0x60], R132 ;  /* 0x0000608418007388 */ /* 0x000fe80000000a00 */
[----:B------:R3:W-:Y:S01]  /*c7f0*/  STS.64 [R24+0x460], R134 ;  /* 0x0004608618007388 */ /* 0x0007e20000000a00 */
[----:B------:R-:W-:Y:S01]  /*c800*/  BAR.SYNC.DEFER_BLOCKING 0x0 ;  /* 0x0000000000007b1d */ /* 0x000fe20000010000 */
[----:B---3--:R-:W-:-:S05]  /*c810*/  IADD3 R24, PT, PT, -R239, RZ, RZ ;  /* 0x000000ffef187210 */ /* 0x008fca0007ffe1ff */
[----:B------:R-:W3:Y:S01]  /*c820*/  LDS.128 R16, [R26] ;  /* 0x000000001a107984 */ /* 0x000ee20000000c00 */
[----:B------:R-:W-:Y:S01]  /*c830*/  IMAD R24, R23, R24, UR6 ;  /* 0x0000000617187e24 */ /* 0x000fe2000f8e0218 */
[----:B----4-:R-:W-:Y:S02]  /*c840*/  USHF.L.U32 UR6, UR5, 0x6, URZ ;  /* 0x0000000605067899 */ /* 0x010fe400080006ff */
[----:B------:R-:W4:Y:S01]  /*c850*/  LDS.128 R12, [R26+0x800] ;  /* 0x000800001a0c7984 */ /* 0x000f220000000c00 */
[----:B------:R-:W-:Y:S01]  /*c860*/  IMAD R20, R20, R23, R24 ;  /* 0x0000001714147224 */ /* 0x000fe200078e0218 */
[----:B------:R-:W-:Y:S01]  /*c870*/  MOV R24, 0xff800000 ;  /* 0xff80000000187802 */ /* 0x000fe20000000f00 */
[----:B-1----:R-:W-:Y:S01]  /*c880*/  @P0 FFMA.FTZ R24, R0, R25, R3 ;  /* 0x0000001900180223 */ /* 0x002fe20000010003 */
[----:B------:R-:W-:Y:S01]  /*c890*/  LOP3.LUT R23, R230, 0x30, RZ, 0xc0, !PT ;  /* 0x00000030e6177812 */ /* 0x000fe200078ec0ff */
[----:B------:R-:W-:Y:S01]  /*c8a0*/  IMAD R20, R20, R21, UR6 ;  /* 0x0000000614147e24 */ /* 0x000fe2000f8e0215 */
[----:B------:R-:W1:Y:S02]  /*c8b0*/  LDS.128 R8, [R26+0x1000] ;  /* 0x001000001a087984 */ /* 0x000e640000000c00 */
[----:B------:R-:W-:Y:S01]  /*c8c0*/  LOP3.LUT R23, R23, 0x7, R150, 0xf8, !PT ;  /* 0x0000000717177812 */ /* 0x000fe200078ef896 */
[----:B--2---:R-:W-:Y:S01]  /*c8d0*/  IMAD R0, R20, UR4, RZ ;  /* 0x0000000414007c24 */ /* 0x004fe2000f8e02ff */
[----:B------:R2:W1:Y:S02]  /*c8e0*/  LDS.128 R4, [R26+0x1800] ;  /* 0x001800001a047984 */ /* 0x0004640000000c00 */
[----:B--2---:R-:W-:Y:S01]  /*c8f0*/  MOV R26, 0xff800000 ;  /* 0xff800000001a7802 */ /* 0x004fe20000000f00 */
[----:B-----5:R-:W-:Y:S01]  /*c900*/  @P1 FFMA.FTZ R26, R2, R27, R29 ;  /* 0x0000001b021a1223 */ /* 0x020fe2000001001d */
[----:B---3--:R-:W-:Y:S06]  /*c910*/  @P2 BRA `(.L_x_1390) ;  /* 0x00000000002c2947 */ /* 0x008fec0003800000 */
[----:B------:R-:W2:Y:S01]  /*c920*/  LDCU.64 UR4, c[0x0][0x428] ;  /* 0x00008500ff0477ac */ /* 0x000ea20008000a00 */
[----:B------:R-:W-:Y:S01]  /*c930*/  VIADD R2, R21, -UR6 ;  /* 0x8000000615027c36 */ /* 0x000fe20008000000 */
[----:B------:R-:W-:Y:S01]  /*c940*/  IADD3 R3, P0, PT, R20, R23, RZ ;  /* 0x0000001714037210 */ /* 0x000fe20007f1e0ff */
[----:B------:R-:W-:-:S03]  /*c950*/  VIADD R21, R23, 0x8 ;  /* 0x0000000817157836 */ /* 0x000fc60000000000 */
[-C--:B------:R-:W-:Y:S02]  /*c960*/  ISETP.GE.AND P2, PT, R23, R2.reuse, PT ;  /* 0x000000021700720c */ /* 0x080fe40003f46270 */
[----:B------:R-:W-:Y:S02]  /*c970*/  ISETP.GE.AND P1, PT, R21, R2, PT ;  /* 0x000000021500720c */ /* 0x000fe40003f26270 */
[----:B------:R-:W-:Y:S02]  /*c980*/  LEA.HI.X.SX32 R20, R20, RZ, 0x1, P0 ;  /* 0x000000ff14147211 */ /* 0x000fe400000f0eff */
[----:B--2---:R-:W-:-:S04]  /*c990*/  LEA R2, P0, R3, UR4, 0x2 ;  /* 0x0000000403027c11 */ /* 0x004fc8000f8010ff */
[----:B------:R-:W-:-:S05]  /*c9a0*/  LEA.HI.X R3, R3, UR5, R20, 0x2, P0 ;  /* 0x0000000503037c11 */ /* 0x000fca00080f1414 */
[----:B------:R2:W-:Y:S04]  /*c9b0*/  @!P2 STG.E desc[UR24][R2.64], R26 ;  /* 0x0000001a0200a986 */ /* 0x0005e8000c101918 */
[----:B------:R2:W-:Y:S02]  /*c9c0*/  @!P1 STG.E desc[UR24][R2.64+0x20], R24 ;  /* 0x0000201802009986 */ /* 0x0005e4000c101918 */
.L_x_1390:
[----:B------:R-:W-:Y:S05]  /*c9d0*/  BSYNC.RECONVERGENT B0 ;  /* 0x0000000000007941 */ /* 0x000fea0003800200 */
.L_x_1389:
[----:B------:R-:W3:Y:S01]  /*c9e0*/  LDCU.64 UR4, c[0x0][0x3f8] ;  /* 0x00007f00ff0477ac */ /* 0x000ee20008000a00 */
[----:B--2---:R-:W-:-:S04]  /*c9f0*/  LOP3.LUT R3, R148, 0xffc, RZ, 0xc0, !PT ;  /* 0x00000ffc94037812 */ /* 0x004fc800078ec0ff */
[----:B------:R-:W-:-:S04]  /*ca00*/  IADD3 R2, P0, PT, R0, R3, RZ ;  /* 0x0000000300027210 */ /* 0x000fc80007f1e0ff */
[----:B------:R-:W-:Y:S02]  /*ca10*/  LEA.HI.X.SX32 R3, R0, RZ, 0x1, P0 ;  /* 0x000000ff00037211 */ /* 0x000fe400000f0eff */
[----:B---3--:R-:W-:-:S04]  /*ca20*/  LEA R20, P0, R2, UR4, 0x2 ;  /* 0x0000000402147c11 */ /* 0x008fc8000f8010ff */
[----:B------:R-:W-:-:S05]  /*ca30*/  LEA.HI.X R21, R2, UR5, R3, 0x2, P0 ;  /* 0x0000000502157c11 */ /* 0x000fca00080f1403 */
[----:B------:R-:W-:Y:S04]  /*ca40*/  STG.E.128 desc[UR24][R20.64], R16 ;  /* 0x0000001014007986 */ /* 0x000fe8000c101d18 */
[----:B----4-:R-:W-:Y:S04]  /*ca50*/  STG.E.128 desc[UR24][R20.64+0x800], R12 ;  /* 0x0008000c14007986 */ /* 0x010fe8000c101d18 */
[----:B-1----:R-:W-:Y:S04]  /*ca60*/  STG.E.128 desc[UR24][R20.64+0x1000], R8 ;  /* 0x0010000814007986 */ /* 0x002fe8000c101d18 */
[----:B------:R-:W-:Y:S01]  /*ca70*/  STG.E.128 desc[UR24][R20.64+0x1800], R4 ;  /* 0x0018000414007986 */ /* 0x000fe2000c101d18 */
[----:B------:R-:W-:Y:S05]  /*ca80*/  EXIT ;  /* 0x000000000000794d */ /* 0x000fea0003800000 */
.L_x_1391:
        /* <DEDUP_REMOVED lines=15> */
.L_x_4885:


//--------------------- .text._ZN5flash24flash_fwd_splitkv_kernelI23Flash_fwd_kernel_traitsILi32ELi64ELi256ELi4ELb0ELb0EN7cutlass6half_tE19Flash_kernel_traitsILi32ELi64ELi256ELi4ES3_EELb1ELb0ELb0ELb0ELb1ELb0ELb0ELb0EEEvNS_16Flash_fwd_paramsE --------------------------
	.section	.text._ZN5flash24flash_fwd_splitkv_kernelI23Flash_fwd_kernel_traitsILi32ELi64ELi256ELi4ELb0ELb0EN7cutlass6half_tE19Flash_kernel_traitsILi32ELi64ELi256ELi4ES3_EELb1ELb0ELb0ELb0ELb1ELb0ELb0ELb0EEEvNS_16Flash_fwd_paramsE,"ax",@progbits
	.align	128
        .global         _ZN5flash24flash_fwd_splitkv_kernelI23Flash_fwd_kernel_traitsILi32ELi64ELi256ELi4ELb0ELb0EN7cutlass6half_tE19Flash_kernel_traitsILi32ELi64ELi256ELi4ES3_EELb1ELb0ELb0ELb0ELb1ELb0ELb0ELb0EEEvNS_16Flash_fwd_paramsE
        .type           _ZN5flash24flash_fwd_splitkv_kernelI23Flash_fwd_kernel_traitsILi32ELi64ELi256ELi4ELb0ELb0EN7cutlass6half_tE19Flash_kernel_traitsILi32ELi64ELi256ELi4ES3_EELb1ELb0ELb0ELb0ELb1ELb0ELb0ELb0EEEvNS_16Flash_fwd_paramsE,@function
        .size           _ZN5flash24flash_fwd_splitkv_kernelI23Flash_fwd_kernel_traitsILi32ELi64ELi256ELi4ELb0ELb0EN7cutlass6half_tE19Flash_kernel_traitsILi32ELi64ELi256ELi4ES3_EELb1ELb0ELb0ELb0ELb1ELb0ELb0ELb0EEEvNS_16Flash_fwd_paramsE,(.L_x_4886 - _ZN5flash24flash_fwd_splitkv_kernelI23Flash_fwd_kernel_traitsILi32ELi64ELi256ELi4ELb0ELb0EN7cutlass6half_tE19Flash_kernel_traitsILi32ELi64ELi256ELi4ES3_EELb1ELb0ELb0ELb0ELb1ELb0ELb0ELb0EEEvNS_16Flash_fwd_paramsE)
        .other          _ZN5flash24flash_fwd_splitkv_kernelI23Flash_fwd_kernel_traitsILi32ELi64ELi256ELi4ELb0ELb0EN7cutlass6half_tE19Flash_kernel_traitsILi32ELi64ELi256ELi4ES3_EELb1ELb0ELb0ELb0ELb1ELb0ELb0ELb0EEEvNS_16Flash_fwd_paramsE,@"STO_CUDA_ENTRY STV_DEFAULT"
_ZN5flash24flash_fwd_splitkv_kernelI23Flash_fwd_kernel_traitsILi32ELi64ELi256ELi4ELb0ELb0EN7cutlass6half_tE19Flash_kernel_traitsILi32ELi64ELi256ELi4ES3_EELb1ELb0ELb0ELb0ELb1ELb0ELb0ELb0EEEvNS_16Flash_fwd_paramsE:
.text._ZN5flash24flash_fwd_splitkv_kernelI23Flash_fwd_kernel_traitsILi32ELi64ELi256ELi4ELb0ELb0EN7cutlass6half_tE19Flash_kernel_traitsILi32ELi64ELi256ELi4ES3_EELb1ELb0ELb0ELb0ELb1ELb0ELb0ELb0EEEvNS_16Flash_fwd_paramsE:
        /* <DEDUP_REMOVED lines=14> */
[C---:B--2---:R-:W-:Y:S01]  /*00e0*/  IMAD.WIDE.U32 R2, R219.reuse, 0x4, R4 ;  /* 0x00000004db027825 */ /* 0x044fe200078e0004 */
[----:B---3--:R-:W-:Y:S02]  /*00f0*/  ISETP.NE.U32.AND P3, PT, RZ, UR6, PT ;  /* 0x00000006ff007c0c */ /* 0x008fe4000bf65070 */
[----:B------:R-:W-:Y:S01]  /*0100*/  ISETP.NE.AND.EX P2, PT, RZ, UR5, PT, P2 ;  /* 0x00000005ff007c0c */ /* 0x000fe2000bf45320 */
[----:B------:R-:W-:Y:S01]  /*0110*/  IMAD.SHL.U32 R9, R219, 0x4, RZ ;  /* 0x00000004db097824 */ /* 0x000fe200078e00ff */
[----:B------:R-:W-:-:S03]  /*0120*/  ISETP.NE.AND.EX P3, PT, RZ, UR7, PT, P3 ;  /* 0x00000007ff007c0c */ /* 0x000fc6000bf65330 */
[----:B------:R-:W2:Y:S04]  /*0130*/  @P0 LDG.E R218, desc[UR16][R2.64] ;  /* 0x0000001002da0981 */ /* 0x000ea8000c1e1900 */
[----:B------:R1:W2:Y:S01]  /*0140*/  @P4 LDG.E R15, desc[UR16][R2.64+0x4] ;  /* 0x00000410020f4981 */ /* 0x0002a2000c1e1900 */
[----:B------:R-:W-:Y:S01]  /*0150*/  SHF.R.U32.HI R8, RZ, 0x1e, R219 ;  /* 0x0000001eff087819 */ /* 0x000fe200000116db */
[----:B------:R-:W-:Y:S02]  /*0160*/  IMAD.MOV.U32 R0, RZ, RZ, RZ ;  /* 0x000000ffff007224 */ /* 0x000fe400078e00ff */
[C---:B------:R-:W-:Y:S01]  /*0170*/  @P2 IADD3 R4, P0, PT, R9.reuse, UR4, RZ ;  /* 0x0000000409042c10 */ /* 0x040fe2000ff1e0ff */
[----:B------:R-:W3:Y:S01]  /*0180*/  LDCU.U8 UR4, c[0x0][0x532] ;  /* 0x0000a640ff0477ac */ /* 0x000ee20008000000 */
[----:B------:R-:W4:Y:S01]  /*0190*/  S2R R29, SR_CTAID.X ;  /* 0x00000000001d7919 */ /* 0x000f220000002500 */
[----:B------:R-:W-:-:S02]  /*01a0*/  @P3 IADD3 R16, P1, PT, R9, UR6, RZ ;  /* 0x0000000609103c10 */ /* 0x000fc4000ff3e0ff */
[C---:B------:R-:W-:Y:S02]  /*01b0*/  @P2 IADD3.X R5, PT, PT, R8.reuse, UR5, RZ, P0, !PT ;  /* 0x0000000508052c10 */ /* 0x040fe400087fe4ff */
[----:B------:R-:W-:Y:S02]  /*01c0*/  IADD3 R12, P0, PT, R9, R6, RZ ;  /* 0x00000006090c7210 */ /* 0x000fe40007f1e0ff */
[C---:B------:R-:W-:Y:S01]  /*01d0*/  @P3 IADD3.X R17, PT, PT, R8.reuse, UR7, RZ, P1, !PT ;  /* 0x0000000708113c10 */ /* 0x040fe20008ffe4ff */
[----:B------:R-:W2:Y:S01]  /*01e0*/  @!P4 LDC R199, c[0x0][0x434] ;  /* 0x00010d00ffc7cb82 */ /* 0x000ea20000000800 */
[----:B------:R2:W5:Y:S01]  /*01f0*/  @P2 LDG.E R11, desc[UR16][R4.64] ;  /* 0x00000010040b2981 */ /* 0x000562000c1e1900 */
[----:B------:R-:W-:Y:S01]  /*0200*/  IMAD.X R13, R8, 0x1, R7, P0 ;  /* 0x00000001080d7824 */ /* 0x000fe200000e0607 */
[----:B------:R-:W-:Y:S02]  /*0210*/  ISETP.NE.U32.AND P0, PT, R6, RZ, PT ;  /* 0x000000ff0600720c */ /* 0x000fe40003f05070 */
[----:B------:R2:W5:Y:S02]  /*0220*/  @P3 LDG.E R0, desc[UR16][R16.64] ;  /* 0x0000001010003981 */ /* 0x000564000c1e1900 */
[----:B------:R-:W-:-:S02]  /*0230*/  ISETP.NE.AND.EX P0, PT, R7, RZ, PT, P0 ;  /* 0x000000ff0700720c */ /* 0x000fc40003f05300 */
[----:B---3--:R-:W-:Y:S02]  /*0240*/  ISETP.NE.AND P1, PT, RZ, UR4, PT ;  /* 0x00000004ff007c0c */ /* 0x008fe4000bf25270 */
[----:B------:R-:W-:Y:S01]  /*0250*/  ISETP.EQ.U32.AND P3, PT, R6, RZ, PT ;  /* 0x000000ff0600720c */ /* 0x000fe20003f62070 */
[----:B-1----:R-:W1:Y:S03]  /*0260*/  @!P2 LDC R2, c[0x0][0x43c] ;  /* 0x00010f00ff02ab82 */ /* 0x002e660000000800 */
[----:B------:R-:W-:-:S05]  /*0270*/  ISETP.EQ.OR.EX P3, PT, R7, RZ, !P1, P3 ;  /* 0x000000ff0700720c */ /* 0x000fca0004f62730 */
[----:B------:R-:W3:Y:S08]  /*0280*/  @!P0 LDC R7, c[0x0][0x438] ;  /* 0x00010e00ff078b82 */ /* 0x000ef00000000800 */
[----:B------:R-:W1:Y:S01]  /*0290*/  @!P2 LDC.64 R4, c[0x0][0x488] ;  /* 0x00012200ff04ab82 */ /* 0x000e620000000a00 */
[----:B------:R-:W-:Y:S02]  /*02a0*/  IMAD.MOV.U32 R3, RZ, RZ, -0x1 ;  /* 0xffffffffff037424 */ /* 0x000fe400078e00ff */
[----:B----4-:R-:W-:-:S04]  /*02b0*/  IMAD.SHL.U32 R220, R29, 0x40, RZ ;  /* 0x000000401ddc7824 */ /* 0x010fc800078e00ff */
[----:B------:R4:W5:Y:S01]  /*02c0*/  @!P3 LDG.E R3, desc[UR16][R12.64] ;  /* 0x000000100c03b981 */ /* 0x000962000c1e1900 */
[----:B--2---:R-:W-:-:S05]  /*02d0*/  @P4 IMAD.IADD R199, R15, 0x1, -R218 ;  /* 0x000000010fc74824 */ /* 0x004fca00078e0ada */
[----:B------:R-:W-:Y:S01]  /*02e0*/  ISETP.GT.AND P3, PT, R199, R220, PT ;  /* 0x000000dcc700720c */ /* 0x000fe20003f64270 */
[----:B-1-34-:R-:W-:-:S12]  /*02f0*/  @!P0 BRA `(.L_x_1392) ;  /* 0x00000000000c8947 */ /* 0x01afd80003800000 */
[----:B------:R-:W2:Y:S02]  /*0300*/  @P1 LDG.E R6, desc[UR16][R12.64+0x4] ;  /* 0x000004100c061981 */ /* 0x000ea4000c1e1900 */
[----:B--2--5:R-:W-:-:S06]  /*0310*/  @P1 IADD3 R7, PT, PT, R6, -R3, RZ ;  /* 0x8000000306071210 */ /* 0x024fcc0007ffe0ff */
[----:B------:R1:W5:Y:S02]  /*0320*/  @!P1 LDG.E R7, desc[UR16][R12.64] ;  /* 0x000000100c079981 */ /* 0x000364000c1e1900 */
.L_x_1392:
[----:B------:R-:W-:Y:S01]  /*0330*/  @!P2 ISETP.NE.U32.AND P0, PT, R4, RZ, PT ;  /* 0x000000ff0400a20c */ /* 0x000fe20003f05070 */
[----:B------:R-:W-:-:S12]  /*0340*/  @!P3 EXIT ;  /* 0x000000000000b94d */ /* 0x000fd80003800000 */
[----:B------:R-:W2:Y:S01]  /*0350*/  LDCU UR5, c[0x0][0x438] ;  /* 0x00008700ff0577ac */ /* 0x000ea20008000800 */
[----:B------:R-:W-:Y:S01]  /*0360*/  @!P2 ISETP.NE.AND.EX P0, PT, R5, RZ, PT, P0 ;  /* 0x000000ff0500a20c */ /* 0x000fe20003f05300 */
[----:B-----5:R-:W-:Y:S01]  /*0370*/  @P2 IMAD.IADD R196, R11, 0x1, -R0 ;  /* 0x000000010bc42824 */ /* 0x020fe200078e0a00 */
[----:B------:R-:W3:Y:S01]  /*0380*/  S2R R10, SR_CTAID.Z ;  /* 0x00000000000a7919 */ /* 0x000ee20000002700 */
[----:B------:R-:W4:Y:S01]  /*0390*/  LDCU UR14, c[0x0][0x508] ;  /* 0x0000a100ff0e77ac */ /* 0x000f220008000800 */
[----:B------:R-:W-:-:S04]  /*03a0*/  @!P2 SEL R2, R2, RZ, P0 ;  /* 0x000000ff0202a207 */ /* 0x000fc80000000000 */
[----:B------:R-:W-:Y:S01]  /*03b0*/  @!P2 IADD3 R196, PT, PT, R2, R7, -R0 ;  /* 0x0000000702c4a210 */ /* 0x000fe20007ffe800 */
[----:B------:R-:W-:-:S04]  /*03c0*/  VIADD R2, R29, 0x1 ;  /* 0x000000011d027836 */ /* 0x000fc80000000000 */
[----:B------:R-:W-:Y:S02]  /*03d0*/  VIADD R7, R196, 0xff ;  /* 0x000000ffc4077836 */ /* 0x000fe40000000000 */
[----:B------:R-:W-:Y:S01]  /*03e0*/  IMAD R2, R2, 0x40, -R199 ;  /* 0x0000004002027824 */ /* 0x000fe200078e0ac7 */
[----:B--2---:R-:W-:Y:S02]  /*03f0*/  UIADD3 UR5, UPT, UPT, UR5, 0xff, URZ ;  /* 0x000000ff05057890 */ /* 0x004fe4000fffe0ff */
[----:B------:R-:W-:Y:S02]  /*0400*/  SHF.R.S32.HI R6, RZ, 0x1f, R7 ;  /* 0x0000001fff067819 */ /* 0x000fe40000011407 */
[----:B----4-:R-:W-:Y:S01]  /*0410*/  IADD3 R5, PT, PT, R7, UR14, R2 ;  /* 0x0000000e07057c10 */ /* 0x010fe2000fffe002 */
[----:B------:R-:W-:Y:S01]  /*0420*/  USHF.R.S32.HI UR4, URZ, 0x1f, UR5 ;  /* 0x0000001fff047899 */ /* 0x000fe20008011405 */
[----:B------:R-:W-:Y:S01]  /*0430*/  LEA.HI R6, R6, R7, RZ, 0x8 ;  /* 0x0000000706067211 */ /* 0x000fe200078f40ff */
[----:B------:R-:W2:Y:S01]  /*0440*/  S2R R2, SR_TID.X ;  /* 0x0000000000027919 */ /* 0x000ea20000002100 */
[----:B------:R-:W-:Y:S01]  /*0450*/  SHF.R.S32.HI R4, RZ, 0x1f, R5 ;  /* 0x0000001fff047819 */ /* 0x000fe20000011405 */
[----:B------:R-:W-:Y:S01]  /*0460*/  ULEA.HI UR4, UR4, UR5, URZ, 0x8 ;  /* 0x0000000504047291 */ /* 0x000fe2000f8f40ff */
[----:B------:R-:W-:-:S02]  /*0470*/  SHF.R.S32.HI R6, RZ, 0x8, R6 ;  /* 0x00000008ff067819 */ /* 0x000fc40000011406 */
[----:B------:R-:W-:Y:S01]  /*0480*/  LEA.HI R4, R4, R5, RZ, 0x8 ;  /* 0x0000000504047211 */ /* 0x000fe200078f40ff */
[----:B------:R-:W-:-:S03]  /*0490*/  USHF.R.S32.HI UR4, URZ, 0x8, UR4 ;  /* 0x00000008ff047899 */ /* 0x000fc60008011404 */
[----:B------:R-:W-:-:S04]  /*04a0*/  SHF.R.S32.HI R5, RZ, 0x8, R4 ;  /* 0x00000008ff057819 */ /* 0x000fc80000011404 */
[----:B------:R-:W-:-:S04]  /*04b0*/  VIMNMX3 R194, R6, UR4, R5, PT ;  /* 0x0000000406c27c0f */ /* 0x000fc8000b800105 */
[----:B------:R-:W-:-:S13]  /*04c0*/  ISETP.GT.AND P0, PT, R194, RZ, PT ;  /* 0x000000ffc200720c */ /* 0x000fda0003f04270 */
[----:B---3--:R-:W-:Y:S05]  /*04d0*/  @P0 BRA `(.L_x_1393) ;  /* 0x0000000000fc0947 */ /* 0x008fea0003800000 */
[----:B------:R-:W-:Y:S01]  /*04e0*/  ISETP.NE.AND P0, PT, R218, -0x1, PT ;  /* 0xffffffffda00780c */ /* 0x000fe20003f05270 */
[----:B------:R-:W1:Y:S01]  /*04f0*/  LDC.64 R4, c[0x0][0x408] ;  /* 0x00010200ff047b82 */ /* 0x000e620000000a00 */
[----:B------:R-:W-:Y:S01]  /*0500*/  IADD3 R199, PT, PT, -R220, R199, RZ ;  /* 0x000000c7dcc77210 */ /* 0x000fe20007ffe1ff */
[----:B------:R-:W-:Y:S01]  /*0510*/  IMAD.MOV.U32 R9, RZ, RZ, RZ ;  /* 0x000000ffff097224 */ /* 0x000fe200078e00ff */
[----:B--2---:R-:W-:Y:S01]  /*0520*/  SHF.R.U32.HI R0, RZ, 0x2, R2 ;  /* 0x00000002ff007819 */ /* 0x004fe20000011602 */
[----:B------:R-:W2:Y:S01]  /*0530*/  LDCU.64 UR4, c[0x0][0x410] ;  /* 0x00008200ff0477ac */ /* 0x000ea20008000a00 */
[----:B------:R-:W-:Y:S01]  /*0540*/  SHF.L.U32 R8, R2, 0x3, RZ ;  /* 0x0000000302087819 */ /* 0x000fe200000006ff */
[----:B------:R-:W-:Y:S01]  /*0550*/  BSSY.RECONVERGENT B0, `(.L_x_1394) ;  /* 0x0000029000007945 */ /* 0x000fe20003800200 */
[----:B------:R-:W-:Y:S01]  /*0560*/  ISETP.GE.AND P2, PT, R0, R199, PT ;  /* 0x000000c70000720c */ /* 0x000fe20003f46270 */
[----:B------:R-:W3:Y:S01]  /*0570*/  LDCU UR6, c[0x0][0x3e0] ;  /* 0x00007c00ff0677ac */ /* 0x000ee20008000800 */
[----:B------:R-:W-:-:S03]  /*0580*/  LOP3.LUT R8, R8, 0x18, RZ, 0xc0, !PT ;  /* 0x0000001808087812 */ /* 0x000fc600078ec0ff */
[----:B------:R-:W4:Y:S01]  /*0590*/  @!P0 LDC.64 R6, c[0x0][0x400] ;  /* 0x00010000ff068b82 */ /* 0x000f220000000a00 */
[----:B-1----:R-:W-:-:S04]  /*05a0*/  @P0 IMAD.WIDE.U32 R12, R218, R4, RZ ;  /* 0x00000004da0c0225 */ /* 0x002fc800078e00ff */
[----:B----4-:R-:W-:-:S04]  /*05b0*/  @!P0 IMAD.WIDE.U32 R14, R219, R6, RZ ;  /* 0x00000006db0e8225 */ /* 0x010fc800078e00ff */
[C---:B------:R-:W-:Y:S01]  /*05c0*/  @!P0 IMAD R3, R219.reuse, R7, R15 ;  /* 0x00000007db038224 */ /* 0x040fe200078e020f */
[----:B------:R-:W-:Y:S01]  /*05d0*/  @!P0 MOV R6, R14 ;  /* 0x0000000e00068202 */ /* 0x000fe20000000f00 */
[----:B------:R-:W-:Y:S01]  /*05e0*/  IMAD.WIDE.U32 R14, R220, R4, R8 ;  /* 0x00000004dc0e7225 */ /* 0x000fe200078e0008 */
[----:B------:R-:W-:Y:S02]  /*05f0*/  @P0 MOV R6, R12 ;  /* 0x0000000c00060202 */ /* 0x000fe40000000f00 */
[----:B------:R-:W-:Y:S01]  /*0600*/  IADD3 R12, PT, PT, R0, 0x20, RZ ;  /* 0x00000020000c7810 */ /* 0x000fe20007ffe0ff */
[-C--:B------:R-:W-:Y:S01]  /*0610*/  @P0 IMAD R3, R218, R5.reuse, R13 ;  /* 0x00000005da030224 */ /* 0x080fe200078e020d */
[----:B------:R-:W-:Y:S01]  /*0620*/  IADD3 R14, P0, PT, R6, R14, RZ ;  /* 0x0000000e060e7210 */ /* 0x000fe20007f1e0ff */
[----:B------:R-:W-:Y:S01]  /*0630*/  IMAD R8, R220, R5, R15 ;  /* 0x00000005dc087224 */ /* 0x000fe200078e020f */
[----:B------:R-:W1:Y:S01]  /*0640*/  @!P2 LDC.64 R6, c[0x0][0x3f0] ;  /* 0x0000fc00ff06ab82 */ /* 0x000e620000000a00 */
[----:B------:R-:W-:Y:S01]  /*0650*/  ISETP.GE.AND P1, PT, R12, R199, PT ;  /* 0x000000c70c00720c */ /* 0x000fe20003f26270 */
[----:B---3--:R-:W-:-:S02]  /*0660*/  IMAD R219, R219, UR6, R10 ;  /* 0x00000006dbdb7c24 */ /* 0x008fc4000f8e020a */
[----:B------:R-:W-:Y:S02]  /*0670*/  IMAD.X R15, R3, 0x1, R8, P0 ;  /* 0x00000001030f7824 */ /* 0x000fe400000e0608 */
[C---:B--2---:R-:W-:Y:S01]  /*0680*/  IMAD.WIDE.U32 R14, R10.reuse, UR4, R14 ;  /* 0x000000040a0e7c25 */ /* 0x044fe2000f8e000e */
[----:B------:R-:W2:Y:S03]  /*0690*/  LDCU UR4, c[0x0][0x434] ;  /* 0x00008680ff0477ac */ /* 0x000ea60008000800 */
[----:B------:R-:W-:Y:S01]  /*06a0*/  IMAD R17, R10, UR5, R15 ;  /* 0x000000050a117c24 */ /* 0x000fe2000f8e020f */
[----:B------:R-:W-:-:S05]  /*06b0*/  @!P2 MOV R16, R14 ;  /* 0x0000000e0010a202 */ /* 0x000fca0000000f00 */
[----:B------:R-:W-:-:S04]  /*06c0*/  @!P2 IMAD.WIDE.U32 R18, R0, R4, R16 ;  /* 0x000000040012a225 */ /* 0x000fc800078e0010 */
[----:B------:R-:W-:Y:S01]  /*06d0*/  @!P2 IMAD R8, R0, R5, R19 ;  /* 0x000000050008a224 */ /* 0x000fe200078e0213 */
[----:B-1----:R-:W-:Y:S01]  /*06e0*/  @!P2 LEA R6, P0, R18, R6, 0x1 ;  /* 0x000000061206a211 */ /* 0x002fe200078008ff */
[----:B--2---:R-:W-:-:S03]  /*06f0*/  IMAD R219, R219, UR4, R220 ;  /* 0x00000004dbdb7c24 */ /* 0x004fc6000f8e02dc */
[----:B------:R-:W-:-:S05]  /*0700*/  @!P2 LEA.HI.X R7, R18, R7, R8, 0x1, P0 ;  /* 0x000000071207a211 */ /* 0x000fca00000f0c08 */
[----:B------:R1:W-:Y:S01]  /*0710*/  @!P2 STG.E.128 desc[UR16][R6.64], RZ ;  /* 0x000000ff0600a986 */ /* 0x0003e2000c101d10 */
[----:B------:R-:W-:Y:S05]  /*0720*/  @P1 BRA `(.L_x_1395) ;  /* 0x00000000002c1947 */ /* 0x000fea0003800000 */
[----:B------:R-:W2:Y:S01]  /*0730*/  LDCU.64 UR4, c[0x0][0x3f0] ;  /* 0x00007e00ff0477ac */ /* 0x000ea20008000a00 */
[----:B------:R-:W-:Y:S02]  /*0740*/  IADD3 R3, P0, PT, R0, 0x20, RZ ;  /* 0x0000002000037810 */ /* 0x000fe40007f1e0ff */
[----:B------:R-:W-:Y:S02]  /*0750*/  MOV R15, R17 ;  /* 0x00000011000f7202 */ /* 0x000fe40000000f00 */
[----:B-1----:R-:W-:Y:S01]  /*0760*/  IADD3.X R7, PT, PT, RZ, RZ, RZ, P0, !PT ;  /* 0x000000ffff077210 */ /* 0x002fe200007fe4ff */
[----:B------:R-:W-:-:S04]  /*0770*/  IMAD.WIDE.U32 R14, R3, R4, R14 ;  /* 0x00000004030e7225 */ /* 0x000fc800078e000e */
[----:B------:R-:W-:-:S04]  /*0780*/  IMAD R6, R7, R4, RZ ;  /* 0x0000000407067224 */ /* 0x000fc800078e02ff */
[----:B------:R-:W-:Y:S01]  /*0790*/  IMAD R3, R3, R5, R6 ;  /* 0x0000000503037224 */ /* 0x000fe200078e0206 */
[----:B--2---:R-:W-:-:S04]  /*07a0*/  LEA R4, P0, R14, UR4, 0x1 ;  /* 0x000000040e047c11 */ /* 0x004fc8000f8008ff */
[----:B------:R-:W-:-:S04]  /*07b0*/  IADD3 R3, PT, PT, R15, R3, RZ ;  /* 0x000000030f037210 */ /* 0x000fc80007ffe0ff */
[----:B------:R-:W-:-:S05]  /*07c0*/  LEA.HI.X R5, R14, UR5, R3, 0x1, P0 ;  /* 0x000000050e057c11 */ /* 0x000fca00080f0c03 */
[----:B------:R2:W-:Y:S02]  /*07d0*/  STG.E.128 desc[UR16][R4.64], RZ ;  /* 0x000000ff04007986 */ /* 0x0005e4000c101d10 */
.L_x_1395:
[----:B------:R-:W-:Y:S05]  /*07e0*/  BSYNC.RECONVERGENT B0 ;  /* 0x0000000000007941 */ /* 0x000fea0003800200 */
.L_x_1394:
[----:B------:R-:W2:Y:S01]  /*07f0*/  LDCU.64 UR4, c[0x0][0x420] ;  /* 0x00008400ff0477ac */ /* 0x000ea20008000a00 */
[----:B------:R-:W-:-:S04]  /*0800*/  LOP3.LUT P2, R2, R2, 0x3, RZ, 0xc0, !PT ;  /* 0x0000000302027812 */ /* 0x000fc8000784c0ff */
[----:B------:R-:W-:Y:S02]  /*0810*/  ISETP.GE.OR P2, PT, R0, R199, P2 ;  /* 0x000000c70000720c */ /* 0x000fe40001746670 */
[C---:B------:R-:W-:Y:S02]  /*0820*/  IADD3 R0, P0, PT, R219.reuse, R0, RZ ;  /* 0x00000000db007210 */ /* 0x040fe40007f1e0ff */
[----:B------:R-:W-:Y:S02]  /*0830*/  ISETP.NE.OR P1, PT, R2, RZ, P1 ;  /* 0x000000ff0200720c */ /* 0x000fe40000f25670 */
[----:B------:R-:W-:Y:S02]  /*0840*/  LEA.HI.X.SX32 R219, R219, RZ, 0x1, P0 ;  /* 0x000000ffdbdb7211 */ /* 0x000fe400000f0eff */
[----:B--2---:R-:W-:-:S05]  /*0850*/  LEA R4, P0, R0, UR4, 0x2 ;  /* 0x0000000400047c11 */ /* 0x004fca000f8010ff */
[----:B------:R-:W-:Y:S01]  /*0860*/  @!P2 IMAD.MOV.U32 R3, RZ, RZ, 0x7f800000 ;  /* 0x7f800000ff03a424 */ /* 0x000fe200078e00ff */
[----:B------:R-:W-:-:S05]  /*0870*/  LEA.HI.X R5, R0, UR5, R219, 0x2, P0 ;  /* 0x0000000500057c11 */ /* 0x000fca00080f14db */
[----:B------:R2:W-:Y:S01]  /*0880*/  @!P2 STG.E desc[UR16][R4.64], R3 ;  /* 0x000000030400a986 */ /* 0x0005e2000c101910 */
[----:B------:R-:W-:Y:S05]  /*0890*/  @P1 EXIT ;  /* 0x000000000000194d */ /* 0x000fea0003800000 */
[----:B--2---:R-:W-:-:S05]  /*08a0*/  MOV R3, 0x7f800000 ;  /* 0x7f80000000037802 */ /* 0x004fca0000000f00 */
[----:B------:R-:W-:Y:S01]  /*08b0*/  STG.E desc[UR16][R4.64+0x80], R3 ;  /* 0x0000800304007986 */ /* 0x000fe2000c101910 */
[----:B------:R-:W-:Y:S05]  /*08c0*/  EXIT ;  /* 0x000000000000794d */ /* 0x000fea0003800000 */
.L_x_1393:
[----:B------:R-:W3:Y:S01]  /*08d0*/  LDCU.64 UR4, c[0x0][0x4d8] ;  /* 0x00009b00ff0477ac */ /* 0x000ee20008000a00 */
[----:B------:R-:W-:Y:S01]  /*08e0*/  MOV R4, R219 ;  /* 0x000000db00047202 */ /* 0x000fe20000000f00 */
[----:B------:R-:W4:Y:S01]  /*08f0*/  LDCU.64 UR8, c[0x0][0x4e0] ;  /* 0x00009c00ff0877ac */ /* 0x000f220008000a00 */
[----:B---3--:R-:W-:-:S04]  /*0900*/  UISETP.NE.U32.AND UP0, UPT, UR4, URZ, UPT ;  /* 0x000000ff0400728c */ /* 0x008fc8000bf05070 */
[----:B------:R-:W-:Y:S02]  /*0910*/  UISETP.NE.AND.EX UP0, UPT, UR5, URZ, UPT, UP0 ;  /* 0x000000ff0500728c */ /* 0x000fe4000bf05300 */
[----:B----4-:R-:W-:-:S04]  /*0920*/  UISETP.NE.U32.AND UP1, UPT, UR8, URZ, UPT ;  /* 0x000000ff0800728c */ /* 0x010fc8000bf25070 */
[----:B------:R-:W-:-:S03]  /*0930*/  UISETP.NE.AND.EX UP1, UPT, UR9, URZ, UPT, UP1 ;  /* 0x000000ff0900728c */ /* 0x000fc6000bf25310 */
[----:B------:R-:W-:Y:S08]  /*0940*/  BRA.U !UP0, `(.L_x_1396) ;  /* 0x00000001080c7547 */ /* 0x000ff0000b800000 */
[----:B------:R-:W-:-:S04]  /*0950*/  IADD3 R4, P0, PT, R9, UR4, RZ ;  /* 0x0000000409047c10 */ /* 0x000fc8000ff1e0ff */
[----:B------:R-:W-:-:S05]  /*0960*/  IADD3.X R5, PT, PT, R8, UR5, RZ, P0, !PT ;  /* 0x0000000508057c10 */ /* 0x000fca00087fe4ff */
[----:B------:R3:W5:Y:S04]  /*0970*/  LDG.E R4, desc[UR16][R4.64] ;  /* 0x0000001004047981 */ /* 0x000768000c1e1900 */
.L_x_1396:
[----:B------:R-:W-:Y:S05]  /*0980*/  BRA.U !UP1, `(.L_x_1397) ;  /* 0x0000000509807547 */ /* 0x000fea000b800000 */
[----:B-1----:R-:W3:Y:S01]  /*0990*/  LDC R13, c[0x0][0x4f0] ;  /* 0x00013c00ff0d7b82 */ /* 0x002ee20000000800 */
[----:B------:R-:W-:Y:S01]  /*09a0*/  LEA R0, R194, 0xffffff00, 0x8 ;  /* 0xffffff00c2007811 */ /* 0x000fe200078e40ff */
[----:B------:R-:W1:Y:S03]  /*09b0*/  LDCU.64 UR4, c[0x0][0x4e8] ;  /* 0x00009d00ff0477ac */ /* 0x000e660008000a00 */
[----:B------:R-:W-:Y:S01]  /*09c0*/  IABS R3, R0 ;  /* 0x0000000000037213 */ /* 0x000fe20000000000 */
[----:B------:R-:W4:Y:S01]  /*09d0*/  LDCU.64 UR6, c[0x0][0x3a0] ;  /* 0x00007400ff0677ac */ /* 0x000f220008000a00 */
[----:B------:R-:W2:Y:S01]  /*09e0*/  LDCU.64 UR12, c[0x0][0x3b8] ;  /* 0x00007700ff0c77ac */ /* 0x000ea20008000a00 */
[----:B------:R-:W4:Y:S01]  /*09f0*/  LDCU.64 UR10, c[0x0][0x3c0] ;  /* 0x00007800ff0a77ac */ /* 0x000f220008000a00 */
[----:B---3--:R-:W-:-:S04]  /*0a00*/  IABS R5, R13 ;  /* 0x0000000d00057213 */ /* 0x008fc80000000000 */
[----:B------:R-:W3:Y:S08]  /*0a10*/  I2F.RP R8, R5 ;  /* 0x0000000500087306 */ /* 0x000ef00000209400 */
[----:B---3--:R-:W3:Y:S02]  /*0a20*/  MUFU.RCP R6, R8 ;  /* 0x0000000800067308 */ /* 0x008ee40000001000 */
[----:B---3--:R-:W-:-:S06]  /*0a30*/  IADD3 R6, PT, PT, R6, 0xffffffe, RZ ;  /* 0x0ffffffe06067810 */ /* 0x008fcc0007ffe0ff */
[----:B------:R-:W3:Y:S02]  /*0a40*/  F2I.FTZ.U32.TRUNC.NTZ R7, R6 ;  /* 0x0000000600077305 */ /* 0x000ee4000021f000 */
[----:B---3-5:R-:W-:Y:S01]  /*0a50*/  IMAD.MOV R4, RZ, RZ, -R7 ;  /* 0x000000ffff047224 */ /* 0x028fe200078e0a07 */
        /* <DEDUP_REMOVED lines=9> */
[----:B------:R-:W3:Y:S09]  /*0af0*/  LDC R3, c[0x0][0x3e8] ;  /* 0x0000fa00ff037b82 */ /* 0x000ef20000000800 */
[----:B------:R-:W-:Y:S01]  /*0b00*/  @!P2 IADD3 R4, PT, PT, R4, -R5, RZ ;  /* 0x800000050404a210 */ /* 0x000fe20007ffe0ff */
[----:B------:R-:W-:Y:S01]  /*0b10*/  @!P2 VIADD R7, R7, 0x1 ;  /* 0x000000010707a836 */ /* 0x000fe20000000000 */
[----:B------:R-:W-:-:S02]  /*0b20*/  ISETP.NE.AND P2, PT, R13, RZ, PT ;  /* 0x000000ff0d00720c */ /* 0x000fc40003f45270 */
[----:B------:R-:W-:Y:S01]  /*0b30*/  ISETP.GE.U32.AND P0, PT, R4, R5, PT ;  /* 0x000000050400720c */ /* 0x000fe20003f06070 */
[----:B-1----:R-:W-:-:S04]  /*0b40*/  IMAD.WIDE.U32 R4, R219, UR4, RZ ;  /* 0x00000004db047c25 */ /* 0x002fc8000f8e00ff */
[----:B------:R-:W-:Y:S01]  /*0b50*/  IMAD R229, R219, UR5, R5 ;  /* 0x00000005dbe57c24 */ /* 0x000fe2000f8e0205 */
[----:B------:R-:W1:Y:S07]  /*0b60*/  LDCU.64 UR4, c[0x0][0x3a8] ;  /* 0x00007500ff0477ac */ /* 0x000e6e0008000a00 */
[----:B------:R-:W-:Y:S02]  /*0b70*/  @P0 IADD3 R7, PT, PT, R7, 0x1, RZ ;  /* 0x0000000107070810 */ /* 0x000fe40007ffe0ff */
[----:B------:R-:W-:-:S03]  /*0b80*/  LEA R228, P0, R4, UR8, 0x2 ;  /* 0x0000000804e47c11 */ /* 0x000fc6000f8010ff */
[----:B------:R-:W-:Y:S01]  /*0b90*/  @!P1 IMAD.MOV R7, RZ, RZ, -R7 ;  /* 0x000000ffff079224 */ /* 0x000fe200078e0a07 */
[----:B------:R-:W-:Y:S02]  /*0ba0*/  LEA.HI.X R229, R4, UR9, R229, 0x2, P0 ;  /* 0x0000000904e57c11 */ /* 0x000fe400080f14e5 */
[----:B------:R-:W-:-:S05]  /*0bb0*/  @!P2 LOP3.LUT R7, RZ, R13, RZ, 0x33, !PT ;  /* 0x0000000dff07a212 */ /* 0x000fca00078e33ff */
[----:B------:R-:W-:-:S05]  /*0bc0*/  IMAD.WIDE R16, R7, 0x4, R228 ;  /* 0x0000000407107825 */ /* 0x000fca00078e02e4 */
[----:B------:R-:W2:Y:S01]  /*0bd0*/  LDG.E R6, desc[UR16][R16.64] ;  /* 0x0000001010067981 */ /* 0x000ea2000c1e1900 */
[----:B---3--:R-:W-:Y:S01]  /*0be0*/  IABS R4, R3 ;  /* 0x0000000300047213 */ /* 0x008fe20000000000 */
[----:B------:R-:W-:Y:S01]  /*0bf0*/  IMAD.MOV R7, RZ, RZ, -R7 ;  /* 0x000000ffff077224 */ /* 0x000fe200078e0a07 */
[----:B----4-:R-:W-:Y:S01]  /*0c00*/  MOV R192, UR10 ;  /* 0x0000000a00c07c02 */ /* 0x010fe20008000f00 */
[----:B--2---:R-:W-:Y:S01]  /*0c10*/  IMAD.U32 R148, RZ, RZ, UR12 ;  /* 0x0000000cff947e24 */ /* 0x004fe2000f8e00ff */
[----:B------:R-:W2:Y:S01]  /*0c20*/  I2F.RP R9, R4 ;  /* 0x0000000400097306 */ /* 0x000ea20000209400 */
[----:B------:R-:W-:Y:S01]  /*0c30*/  IMAD R0, R13, R7, R0 ;  /* 0x000000070d007224 */ /* 0x000fe200078e0200 */
[----:B------:R-:W-:Y:S01]  /*0c40*/  MOV R193, UR11 ;  /* 0x0000000b00c17c02 */ /* 0x000fe20008000f00 */
[----:B------:R-:W-:-:S05]  /*0c50*/  IMAD.U32 R149, RZ, RZ, UR13 ;  /* 0x0000000dff957e24 */ /* 0x000fca000f8e00ff */
[----:B--2---:R-:W2:Y:S02]  /*0c60*/  MUFU.RCP R14, R9 ;  /* 0x00000009000e7308 */ /* 0x004ea40000001000 */
[----:B--2---:R-:W-:-:S06]  /*0c70*/  IADD3 R14, PT, PT, R14, 0xffffffe, RZ ;  /* 0x0ffffffe0e0e7810 */ /* 0x004fcc0007ffe0ff */
[----:B------:R-:W2:Y:S02]  /*0c80*/  F2I.FTZ.U32.TRUNC.NTZ R15, R14 ;  /* 0x0000000e000f7305 */ /* 0x000ea4000021f000 */
[----:B--2---:R-:W-:Y:S01]  /*0c90*/  IADD3 R5, PT, PT, RZ, -R15, RZ ;  /* 0x8000000fff057210 */ /* 0x004fe20007ffe0ff */
        /* <DEDUP_REMOVED lines=42> */
[----:B------:R-:W-:Y:S01]  /*0f40*/  IMAD R0, R5, UR7, R0 ;  /* 0x0000000705007c24 */ /* 0x000fe2000f8e0200 */
[----:B------:R-:W-:Y:S01]  /*0f50*/  IADD3 R8, PT, PT, R17, R4, RZ ;  /* 0x0000000411087210 */ /* 0x000fe20007ffe0ff */
[----:B------:R-:W-:-:S05]  /*0f60*/  IMAD.WIDE.U32 R14, R5, UR6, R6 ;  /* 0x00000006050e7c25 */ /* 0x000fca000f8e0006 */
[----:B------:R-:W-:Y:S01]  /*0f70*/  IADD3 R0, PT, PT, R15, R0, RZ ;  /* 0x000000000f007210 */ /* 0x000fe20007ffe0ff */
[----:B------:R-:W-:Y:S06]  /*0f80*/  BRA `(.L_x_1398) ;  /* 0x0000000400507947 */ /* 0x000fec0003800000 */
.L_x_1397:
[----:B------:R-:W-:-:S13]  /*0f90*/  ISETP.NE.AND P0, PT, R3, -0x1, PT ;  /* 0xffffffff0300780c */ /* 0x000fda0003f05270 */
[----:B------:R-:W-:Y:S05]  /*0fa0*/  @P0 BRA `(.L_x_1399) ;  /* 0x0000000000340947 */ /* 0x000fea0003800000 */
[----:B------:R-:W4:Y:S01]  /*0fb0*/  LDC.64 R148, c[0x0][0x3b8] ;  /* 0x0000ee00ff947b82 */ /* 0x000f220000000a00 */
[----:B------:R-:W1:Y:S01]  /*0fc0*/  LDCU.64 UR4, c[0x0][0x3a0] ;  /* 0x00007400ff0477ac */ /* 0x000e620008000a00 */
[----:B---3--:R-:W-:-:S05]  /*0fd0*/  SHF.R.S32.HI R5, RZ, 0x1f, R0 ;  /* 0x0000001fff057819 */ /* 0x008fca0000011400 */
[-C--:B----4-:R-:W-:Y:S01]  /*0fe0*/  IMAD R6, R5, R148.reuse, RZ ;  /* 0x0000009405067224 */ /* 0x090fe200078e02ff */
[----:B-----5:R-:W-:Y:S01]  /*0ff0*/  SHF.R.S32.HI R5, RZ, 0x1f, R4 ;  /* 0x0000001fff057819 */ /* 0x020fe20000011404 */
[----:B------:R-:W-:-:S04]  /*1000*/  IMAD.WIDE.U32 R8, R0, R148, RZ ;  /* 0x0000009400087225 */ /* 0x000fc800078e00ff */
[----:B------:R-:W-:Y:S02]  /*1010*/  IMAD R6, R0, R149, R6 ;  /* 0x0000009500067224 */ /* 0x000fe400078e0206 */
[----:B-1----:R-:W-:-:S03]  /*1020*/  IMAD R5, R5, UR4, RZ ;  /* 0x0000000405057c24 */ /* 0x002fc6000f8e02ff */
[----:B------:R-:W-:Y:S01]  /*1030*/  IADD3 R9, PT, PT, R9, R6, RZ ;  /* 0x0000000609097210 */ /* 0x000fe20007ffe0ff */
[C---:B------:R-:W-:Y:S02]  /*1040*/  IMAD R5, R4.reuse, UR5, R5 ;  /* 0x0000000504057c24 */ /* 0x040fe4000f8e0205 */
[----:B------:R-:W-:-:S05]  /*1050*/  IMAD.WIDE.U32 R8, R4, UR4, R8 ;  /* 0x0000000404087c25 */ /* 0x000fca000f8e0008 */
[----:B------:R-:W-:Y:S01]  /*1060*/  IADD3 R9, PT, PT, R9, R5, RZ ;  /* 0x0000000509097210 */ /* 0x000fe20007ffe0ff */
[----:B------:R-:W-:Y:S05]  /*1070*/  BRA `(.L_x_1400) ;  /* 0x0000000000187947 */ /* 0x000fea0003800000 */
.L_x_1399:
[----:B------:R-:W4:Y:S01]  /*1080*/  LDC.64 R148, c[0x0][0x3b8] ;  /* 0x0000ee00ff947b82 */ /* 0x000f220000000a00 */
[----:B------:R-:W-:-:S05]  /*1090*/  IADD3 R6, PT, PT, R0, R3, RZ ;  /* 0x0000000300067210 */ /* 0x000fca0007ffe0ff */
[C---:B----4-:R-:W-:Y:S02]  /*10a0*/  IMAD R9, R6.reuse, R149, RZ ;  /* 0x0000009506097224 */ /* 0x050fe400078e02ff */
[----:B------:R-:W-:-:S05]  /*10b0*/  IMAD.WIDE.U32 R6, R6, R148, RZ ;  /* 0x0000009406067225 */ /* 0x000fca00078e00ff */
[----:B------:R-:W-:Y:S02]  /*10c0*/  IADD3 R9, PT, PT, R7, R9, RZ ;  /* 0x0000000907097210 */ /* 0x000fe40007ffe0ff */
[----:B------:R-:W-:Y:S02]  /*10d0*/  MOV R8, R6 ;  /* 0x0000000600087202 */ /* 0x000fe40000000f00 */
.L_x_1400:
[----:B------:R-:W-:Y:S05]  /*10e0*/  @P0 BRA `(.L_x_1401) ;  /* 0x0000000000340947 */ /* 0x000fea0003800000 */
[----:B------:R-:W4:Y:S01]  /*10f0*/  LDC.64 R192, c[0x0][0x3c0] ;  /* 0x0000f000ffc07b82 */ /* 0x000f220000000a00 */
[----:B------:R-:W1:Y:S01]  /*1100*/  LDCU.64 UR4, c[0x0][0x3a8] ;  /* 0x00007500ff0477ac */ /* 0x000e620008000a00 */
[----:B---3--:R-:W-:Y:S02]  /*1110*/  SHF.R.S32.HI R5, RZ, 0x1f, R0 ;  /* 0x0000001fff057819 */ /* 0x008fe40000011400 */
[----:B-----5:R-:W-:-:S05]  /*1120*/  SHF.R.S32.HI R3, RZ, 0x1f, R4 ;  /* 0x0000001fff037819 */ /* 0x020fca0000011404 */
[----:B-1----:R-:W-:-:S04]  /*1130*/  IMAD R3, R3, UR4, RZ ;  /* 0x0000000403037c24 */ /* 0x002fc8000f8e02ff */
[----:B------:R-:W-:Y:S02]  /*1140*/  IMAD R3, R4, UR5, R3 ;  /* 0x0000000504037c24 */ /* 0x000fe4000f8e0203 */
[-C--:B----4-:R-:W-:Y:S02]  /*1150*/  IMAD R5, R5, R192.reuse, RZ ;  /* 0x000000c005057224 */ /* 0x090fe400078e02ff */
[----:B------:R-:W-:-:S04]  /*1160*/  IMAD.WIDE.U32 R6, R0, R192, RZ ;  /* 0x000000c000067225 */ /* 0x000fc800078e00ff */
[----:B------:R-:W-:-:S05]  /*1170*/  IMAD R5, R0, R193, R5 ;  /* 0x000000c100057224 */ /* 0x000fca00078e0205 */
[----:B------:R-:W-:-:S03]  /*1180*/  IADD3 R7, PT, PT, R7, R5, RZ ;  /* 0x0000000507077210 */ /* 0x000fc60007ffe0ff */
[----:B------:R-:W-:-:S05]  /*1190*/  IMAD.WIDE.U32 R12, R4, UR4, R6 ;  /* 0x00000004040c7c25 */ /* 0x000fca000f8e0006 */
[----:B------:R-:W-:Y:S01]  /*11a0*/  IADD3 R11, PT, PT, R13, R3, RZ ;  /* 0x000000030d0b7210 */ /* 0x000fe20007ffe0ff */
[----:B------:R-:W-:Y:S06]  /*11b0*/  BRA `(.L_x_1402) ;  /* 0x0000000000147947 */ /* 0x000fec0003800000 */
.L_x_1401:
[----:B------:R-:W4:Y:S01]  /*11c0*/  LDC.64 R192, c[0x0][0x3c0] ;  /* 0x0000f000ffc07b82 */ /* 0x000f220000000a00 */
[----:B------:R-:W-:-:S05]  /*11d0*/  IADD3 R0, PT, PT, R0, R3, RZ ;  /* 0x0000000300007210 */ /* 0x000fca0007ffe0ff */
[C---:B----4-:R-:W-:Y:S02]  /*11e0*/  IMAD R11, R0.reuse, R193, RZ ;  /* 0x000000c1000b7224 */ /* 0x050fe400078e02ff */
[----:B-1----:R-:W-:-:S05]  /*11f0*/  IMAD.WIDE.U32 R12, R0, R192, RZ ;  /* 0x000000c0000c7225 */ /* 0x002fca00078e00ff */
[----:B------:R-:W-:-:S07]  /*1200*/  IADD3 R11, PT, PT, R13, R11, RZ ;  /* 0x0000000b0d0b7210 */ /* 0x000fce0007ffe0ff */
.L_x_1402:
[----:B------:R-:W1:Y:S01]  /*1210*/  LDC R3, c[0x0][0x3e8] ;  /* 0x0000fa00ff037b82 */ /* 0x000e620000000800 */
[----:B------:R-:W-:Y:S02]  /*1220*/  MOV R15, R11 ;  /* 0x0000000b000f7202 */ /* 0x000fe40000000f00 */
[----:B------:R-:W-:Y:S02]  /*1230*/  CS2R R228, SRZ ;  /* 0x0000000000e47805 */ /* 0x000fe4000001ff00 */
[----:B-1----:R-:W-:-:S04]  /*1240*/  IABS R0, R3 ;  /* 0x0000000300007213 */ /* 0x002fc80000000000 */
[----:B------:R-:W1:Y:S08]  /*1250*/  I2F.RP R14, R0 ;  /* 0x00000000000e7306 */ /* 0x000e700000209400 */
[----:B-1----:R-:W1:Y:S02]  /*1260*/  MUFU.RCP R6, R14 ;  /* 0x0000000e00067308 */ /* 0x002e640000001000 */
[----:B-1----:R-:W-:-:S02]  /*1270*/  IADD3 R6, PT, PT, R6, 0xffffffe, RZ ;  /* 0x0ffffffe06067810 */ /* 0x002fc40007ffe0ff */
[----:B------:R-:W-:-:S04]  /*1280*/  MOV R14, R12 ;  /* 0x0000000c000e7202 */ /* 0x000fc80000000f00 */
[----:B------:R-:W1:Y:S02]  /*1290*/  F2I.FTZ.U32.TRUNC.NTZ R7, R6 ;  /* 0x0000000600077305 */ /* 0x000e64000021f000 */
[----:B-1---5:R-:W-:Y:S01]  /*12a0*/  IMAD.MOV R4, RZ, RZ, -R7 ;  /* 0x000000ffff047224 */ /* 0x022fe200078e0a07 */
[----:B------:R-:W-:-:S03]  /*12b0*/  MOV R6, RZ ;  /* 0x000000ff00067202 */ /* 0x000fc60000000f00 */
[----:B---3--:R-:W-:Y:S01]  /*12c0*/  IMAD R5, R4, R0, RZ ;  /* 0x0000000004057224 */ /* 0x008fe200078e02ff */
[----:B------:R-:W-:-:S03]  /*12d0*/  IABS R4, R10 ;  /* 0x0000000a00047213 */ /* 0x000fc60000000000 */
[----:B------:R-:W-:Y:S02]  /*12e0*/  IMAD.HI.U32 R5, R7, R5, R6 ;  /* 0x0000000507057227 */ /* 0x000fe400078e0006 */
[----:B------:R-:W1:Y:S04]  /*12f0*/  LDC.64 R6, c[0x0][0x3d8] ;  /* 0x0000f600ff067b82 */ /* 0x000e680000000a00 */
[----:B------:R-:W-:-:S04]  /*1300*/  IMAD.HI.U32 R13, R5, R4, RZ ;  /* 0x00000004050d7227 */ /* 0x000fc800078e00ff */
[----:B------:R-:W-:-:S04]  /*1310*/  IMAD.MOV R5, RZ, RZ, -R13 ;  /* 0x000000ffff057224 */ /* 0x000fc800078e0a0d */
[----:B------:R-:W-:-:S05]  /*1320*/  IMAD R5, R0, R5, R4 ;  /* 0x0000000500057224 */ /* 0x000fca00078e0204 */
[----:B------:R-:W-:-:S13]  /*1330*/  ISETP.GT.U32.AND P0, PT, R0, R5, PT ;  /* 0x000000050000720c */ /* 0x000fda0003f04070 */
[-C--:B------:R-:W-:Y:S01]  /*1340*/  @!P0 IADD3 R5, PT, PT, R5, -R0.reuse, RZ ;  /* 0x8000000005058210 */ /* 0x080fe20007ffe0ff */
[----:B------:R-:W-:Y:S01]  /*1350*/  @!P0 VIADD R13, R13, 0x1 ;  /* 0x000000010d0d8836 */ /* 0x000fe20000000000 */
[----:B------:R-:W-:Y:S02]  /*1360*/  ISETP.NE.AND P0, PT, R3, RZ, PT ;  /* 0x000000ff0300720c */ /* 0x000fe40003f05270 */
[----:B------:R-:W-:Y:S02]  /*1370*/  ISETP.GE.U32.AND P2, PT, R5, R0, PT ;  /* 0x000000000500720c */ /* 0x000fe40003f46070 */
[----:B------:R-:W-:Y:S01]  /*1380*/  LOP3.LUT R0, R10, R3, RZ, 0x3c, !PT ;  /* 0x000000030a007212 */ /* 0x000fe200078e3cff */
[----:B------:R-:W3:Y:S03]  /*1390*/  LDC.64 R4, c[0x0][0x3d0] ;  /* 0x0000f400ff047b82 */ /* 0x000ee60000000a00 */
[----:B------:R-:W-:-:S02]  /*13a0*/  ISETP.GE.AND P1, PT, R0, RZ, PT ;  /* 0x000000ff0000720c */ /* 0x000fc40003f26270 */
[----:B------:R-:W-:-:S05]  /*13b0*/  LEA R0, R194, 0xffffff00, 0x8 ;  /* 0xffffff00c2007811 */ /* 0x000fca00078e40ff */
[----:B------:R-:W-:Y:S01]  /*13c0*/  @P2 IADD3 R13, PT, PT, R13, 0x1, RZ ;  /* 0x000000010d0d2810 */ /* 0x000fe20007ffe0ff */
[----:B------:R-:W-:-:S04]  /*13d0*/  IMAD.WIDE.U32 R14, R0, R192, R14 ;  /* 0x000000c0000e7225 */ /* 0x000fc800078e000e */
[----:B------:R-:W-:-:S04]  /*13e0*/  IMAD.WIDE.U32 R8, R0, R148, R8 ;  /* 0x0000009400087225 */ /* 0x000fc800078e0008 */
[----:B------:R-:W-:Y:S01]  /*13f0*/  @!P1 IMAD.MOV R13, RZ, RZ, -R13 ;  /* 0x000000ffff0d9224 */ /* 0x000fe200078e0a0d */
[----:B------:R-:W-:Y:S01]  /*1400*/  @!P0 LOP3.LUT R13, RZ, R3, RZ, 0x33, !PT ;  /* 0x00000003ff0d8212 */ /* 0x000fe200078e33ff */
[C---:B------:R-:W-:Y:S02]  /*1410*/  IMAD R15, R0.reuse, R193, R15 ;  /* 0x000000c1000f7224 */ /* 0x040fe400078e020f */
[----:B------:R-:W-:Y:S01]  /*1420*/  IMAD R17, R0, R149, R9 ;  /* 0x0000009500117224 */ /* 0x000fe200078e0209 */
[----:B------:R-:W-:Y:S01]  /*1430*/  SHF.R.S32.HI R3, RZ, 0x1f, R13 ;  /* 0x0000001fff037819 */ /* 0x000fe2000001140d */
[----:B------:R-:W-:Y:S02]  /*1440*/  IMAD.MOV.U32 R16, RZ, RZ, R8 ;  /* 0x000000ffff107224 */ /* 0x000fe400078e0008 */
[----:B-1----:R-:W-:-:S04]  /*1450*/  IMAD.WIDE.U32 R14, R13, R6, R14 ;  /* 0x000000060d0e7225 */ /* 0x002fc800078e000e */
[C---:B------:R-:W-:Y:S02]  /*1460*/  IMAD R0, R3.reuse, R6, RZ ;  /* 0x0000000603007224 */ /* 0x040fe400078e02ff */
[-C--:B---3--:R-:W-:Y:S02]  /*1470*/  IMAD R8, R3, R4.reuse, RZ ;  /* 0x0000000403087224 */ /* 0x088fe400078e02ff */
[C---:B------:R-:W-:Y:S02]  /*1480*/  IMAD R0, R13.reuse, R7, R0 ;  /* 0x000000070d007224 */ /* 0x040fe400078e0200 */
[----:B------:R-:W-:-:S03]  /*1490*/  IMAD.WIDE.U32 R16, R13, R4, R16 ;  /* 0x000000040d107225 */ /* 0x000fc600078e0010 */
[----:B------:R-:W-:Y:S01]  /*14a0*/  IADD3 R0, PT, PT, R15, R0, RZ ;  /* 0x000000000f007210 */ /* 0x000fe20007ffe0ff */
[----:B------:R-:W-:-:S05]  /*14b0*/  IMAD R5, R13, R5, R8 ;  /* 0x000000050d057224 */ /* 0x000fca00078e0208 */
[----:B------:R-:W-:-:S07]  /*14c0*/  IADD3 R8, PT, PT, R17, R5, RZ ;  /* 0x0000000511087210 */ /* 0x000fce0007ffe0ff */
.L_x_1398:
[----:B------:R-:W-:Y:S01]  /*14d0*/  ISETP.NE.AND P0, PT, R218, -0x1, PT ;  /* 0xffffffffda00780c */ /* 0x000fe20003f05270 */
[----:B------:R-:W-:Y:S01]  /*14e0*/  IMAD.IADD R213, R199, 0x1, -R220 ;  /* 0x00000001c7d57824 */ /* 0x000fe200078e0adc */
[----:B--2---:R-:W-:Y:S01]  /*14f0*/  SHF.R.U32.HI R222, RZ, 0x2, R2 ;  /* 0x00000002ffde7819 */ /* 0x004fe20000011602 */
[----:B------:R-:W-:Y:S01]  /*1500*/  IMAD.SHL.U32 R221, R2, 0x8, RZ ;  /* 0x0000000802dd7824 */ /* 0x000fe200078e00ff */
[----:B------:R-:W1:Y:S01]  /*1510*/  LDCU.64 UR6, c[0x0][0x388] ;  /* 0x00007100ff0677ac */ /* 0x000e620008000a00 */
[----:B------:R-:W-:Y:S01]  /*1520*/  IMAD.MOV.U32 R223, RZ, RZ, RZ ;  /* 0x000000ffffdf7224 */ /* 0x000fe200078e00ff */
[C---:B------:R-:W-:Y:S01]  /*1530*/  ISETP.GE.AND P4, PT, R222.reuse, R213, PT ;  /* 0x000000d5de00720c */ /* 0x040fe20003f86270 */
[----:B------:R-:W-:Y:S01]  /*1540*/  VIADD R12, R222, 0x20 ;  /* 0x00000020de0c7836 */ /* 0x000fe20000000000 */
[----:B------:R-:W-:Y:S01]  /*1550*/  LOP3.LUT R3, R221, 0x18, RZ, 0xc0, !PT ;  /* 0x00000018dd037812 */ /* 0x000fe200078ec0ff */
[----:B------:R-:W2:Y:S01]  /*1560*/  LDCU.64 UR4, c[0x0][0x3c8] ;  /* 0x00007900ff0477ac */ /* 0x000ea20008000a00 */
[----:B------:R-:W-:Y:S01]  /*1570*/  IMAD.WIDE.U32 R28, R29, 0x40, R222 ;  /* 0x000000401d1c7825 */ /* 0x000fe200078e00de */
[----:B------:R-:W-:-:S02]  /*1580*/  SHF.L.U32 R151, R194, 0x8, RZ ;  /* 0x00000008c2977819 */ /* 0x000fc400000006ff */
[----:B------:R-:W3:Y:S01]  /*1590*/  @P0 LDC.64 R4, c[0x0][0x3b0] ;  /* 0x0000ec00ff040b82 */ /* 0x000ee20000000a00 */
[----:B------:R-:W-:Y:S01]  /*15a0*/  ISETP.GE.AND P3, PT, R12, R213, PT ;  /* 0x000000d50c00720c */ /* 0x000fe20003f66270 */
[----:B------:R-:W-:Y:S01]  /*15b0*/  IMAD.SHL.U32 R13, R148, 0x20, RZ ;  /* 0x00000020940d7824 */ /* 0x000fe200078e00ff */
[----:B------:R-:W-:Y:S01]  /*15c0*/  IADD3 R16, P1, PT, R3, R16, RZ ;  /* 0x0000001003107210 */ /* 0x000fe20007f3e0ff */
[----:B------:R-:W-:Y:S01]  /*15d0*/  VIADD R195, R151, 0xffffff00 ;  /* 0xffffff0097c37836 */ /* 0x000fe20000000000 */
[----:B------:R-:W-:Y:S02]  /*15e0*/  SHF.L.U32 R197, R2, 0x5, RZ ;  /* 0x0000000502c57819 */ /* 0x000fe400000006ff */
[----:B------:R-:W-:Y:S01]  /*15f0*/  SHF.R.U32.HI R198, RZ, 0x1, R2 ;  /* 0x00000001ffc67819 */ /* 0x000fe20000011602 */
[----:B------:R-:W4:Y:S01]  /*1600*/  @!P0 LDC.64 R6, c[0x0][0x398] ;  /* 0x0000e600ff068b82 */ /* 0x000f220000000a00 */
[----:B------:R-:W-:-:S05]  /*1610*/  IMAD.X R17, RZ, RZ, R8, P1 ;  /* 0x000000ffff117224 */ /* 0x000fca00008e0608 */
[----:B------:R-:W-:Y:S02]  /*1620*/  @!P3 IADD3 R15, P1, PT, R28, 0x20, RZ ;  /* 0x000000201c0fb810 */ /* 0x000fe40007f3e0ff */
[----:B------:R-:W5:Y:S01]  /*1630*/  @!P4 LDC.64 R8, c[0x0][0x3b0] ;  /* 0x0000ec00ff08cb82 */ /* 0x000f620000000a00 */
[----:B---3--:R-:W-:-:S04]  /*1640*/  @P0 IMAD.WIDE.U32 R18, R218, R4, RZ ;  /* 0x00000004da120225 */ /* 0x008fc800078e00ff */
[----:B----4-:R-:W-:-:S04]  /*1650*/  @!P0 IMAD.WIDE.U32 R26, R219, R6, RZ ;  /* 0x00000006db1a8225 */ /* 0x010fc800078e00ff */
[----:B------:R-:W-:Y:S02]  /*1660*/  @P0 IMAD.MOV.U32 R26, RZ, RZ, R18 ;  /* 0x000000ffff1a0224 */ /* 0x000fe400078e0012 */
[----:B------:R-:W-:Y:S02]  /*1670*/  @!P0 IMAD R7, R219, R7, R27 ;  /* 0x00000007db078224 */ /* 0x000fe400078e021b */
[----:B------:R-:W-:Y:S01]  /*1680*/  @P0 IMAD R7, R218, R5, R19 ;  /* 0x00000005da070224 */ /* 0x000fe200078e0213 */
[----:B------:R-:W-:Y:S01]  /*1690*/  IADD3 R26, P0, PT, R3, R26, RZ ;  /* 0x0000001a031a7210 */ /* 0x000fe20007f1e0ff */
[----:B------:R-:W-:Y:S01]  /*16a0*/  IMAD.WIDE.U32 R4, R222, R148, R16 ;  /* 0x00000094de047225 */ /* 0x000fe200078e0010 */
[----:B------:R-:W-:-:S03]  /*16b0*/  SHF.L.U64.HI R16, R148, 0x5, R149 ;  /* 0x0000000594107819 */ /* 0x000fc60000010295 */
[----:B------:R-:W-:Y:S01]  /*16c0*/  IMAD.X R27, RZ, RZ, R7, P0 ;  /* 0x000000ffff1b7224 */ /* 0x000fe200000e0607 */
[----:B-1----:R-:W-:Y:S01]  /*16d0*/  LEA R214, P0, R4, UR6, 0x1 ;  /* 0x0000000604d67c11 */ /* 0x002fe2000f8008ff */
[----:B------:R-:W1:Y:S01]  /*16e0*/  @!P3 LDC.64 R6, c[0x0][0x3b0] ;  /* 0x0000ec00ff06bb82 */ /* 0x000e620000000a00 */
[----:B------:R-:W-:Y:S01]  /*16f0*/  IMAD R215, R222, R149, R5 ;  /* 0x00000095ded77224 */ /* 0x000fe200078e0205 */
[----:B------:R-:W-:Y:S01]  /*1700*/  LOP3.LUT R5, R221, 0xd8, RZ, 0xc0, !PT ;  /* 0x000000d8dd057812 */ /* 0x000fe200078ec0ff */
[----:B--2---:R-:W-:-:S03]  /*1710*/  IMAD.WIDE.U32 R26, R10, UR4, R26 ;  /* 0x000000040a1a7c25 */ /* 0x004fc6000f8e001a */
[----:B------:R-:W-:Y:S01]  /*1720*/  LEA.HI.X R215, R4, UR7, R215, 0x1, P0 ;  /* 0x0000000704d77c11 */ /* 0x000fe200080f0cd7 */
[----:B------:R-:W-:Y:S01]  /*1730*/  IMAD R27, R10, UR5, R27 ;  /* 0x000000050a1b7c24 */ /* 0x000fe2000f8e021b */
[----:B------:R-:W-:Y:S01]  /*1740*/  LOP3.LUT R18, R5, 0x18, R2, 0x78, !PT ;  /* 0x0000001805127812 */ /* 0x000fe200078e7802 */
[----:B------:R-:W2:Y:S01]  /*1750*/  @!P4 LDC.64 R10, c[0x0][0x380] ;  /* 0x0000e000ff0acb82 */ /* 0x000ea20000000a00 */
[C---:B------:R-:W-:Y:S01]  /*1760*/  LEA R22, P0, R13.reuse, R214, 0x1 ;  /* 0x000000d60d167211 */ /* 0x040fe200078008ff */
[----:B------:R-:W-:Y:S01]  /*1770*/  @!P3 IMAD.MOV.U32 R24, RZ, RZ, R26 ;  /* 0x000000ffff18b224 */ /* 0x000fe200078e001a */
[----:B------:R-:W-:Y:S01]  /*1780*/  LOP3.LUT R221, R18, 0x1f20, R221, 0xf8, !PT ;  /* 0x00001f2012dd7812 */ /* 0x000fe200078ef8dd */
[----:B------:R-:W-:Y:S01]  /*1790*/  @!P3 IMAD.MOV.U32 R25, RZ, RZ, R27 ;  /* 0x000000ffff19b224 */ /* 0x000fe200078e001b */
[----:B------:R-:W-:Y:S01]  /*17a0*/  LEA.HI.X R23, R13, R215, R16, 0x1, P0 ;  /* 0x000000d70d177211 */ /* 0x000fe200000f0c10 */
[----:B------:R-:W-:Y:S01]  /*17b0*/  @!P3 IMAD.X R13, RZ, RZ, R29, P1 ;  /* 0x000000ffff0db224 */ /* 0x000fe200008e061d */
[----:B------:R-:W-:Y:S01]  /*17c0*/  UMOV UR5, 0x400 ;  /* 0x0000040000057882 */ /* 0x000fe20000000000 */
[----:B------:R-:W3:Y:S01]  /*17d0*/  @!P3 LDC.64 R4, c[0x0][0x380] ;  /* 0x0000e000ff04bb82 */ /* 0x000ee20000000a00 */
[----:B------:R-:W-:Y:S01]  /*17e0*/  VIADD R16, R222, 0x40 ;  /* 0x00000040de107836 */ /* 0x000fe20000000000 */
[----:B------:R-:W4:Y:S01]  /*17f0*/  LDCU.64 UR6, c[0x0][0x390] ;  /* 0x00007200ff0677ac */ /* 0x000f220008000a00 */
[----:B-----5:R-:W-:-:S02]  /*1800*/  @!P4 IMAD R20, R29, R8, RZ ;  /* 0x000000081d14c224 */ /* 0x020fc400078e02ff */
[----:B------:R-:W-:-:S03]  /*1810*/  @!P4 IMAD.WIDE.U32 R26, R28, R8, R26 ;  /* 0x000000081c1ac225 */ /* 0x000fc600078e001a */
[----:B------:R-:W5:Y:S01]  /*1820*/  S2UR UR4, SR_CgaCtaId ;  /* 0x00000000000479c3 */ /* 0x000f620000008800 */
[-C--:B-1----:R-:W-:Y:S02]  /*1830*/  @!P3 IMAD R18, R13, R6.reuse, RZ ;  /* 0x000000060d12b224 */ /* 0x082fe400078e02ff */
[----:B------:R-:W-:Y:S02]  /*1840*/  IMAD.IADD R13, R196, 0x1, -R195 ;  /* 0x00000001c40d7824 */ /* 0x000fe400078e0ac3 */
[----:B------:R-:W-:Y:S02]  /*1850*/  @!P4 IMAD R9, R28, R9, R20 ;  /* 0x000000091c09c224 */ /* 0x000fe400078e0214 */
[C---:B------:R-:W-:Y:S01]  /*1860*/  @!P3 IMAD R7, R15.reuse, R7, R18 ;  /* 0x000000070f07b224 */ /* 0x040fe200078e0212 */
[----:B------:R-:W-:Y:S01]  /*1870*/  ISETP.GE.AND P5, PT, R16, R13, PT ;  /* 0x0000000d1000720c */ /* 0x000fe20003fa6270 */
[----:B------:R-:W-:Y:S01]  /*1880*/  @!P3 IMAD.WIDE.U32 R24, R15, R6, R24 ;  /* 0x000000060f18b225 */ /* 0x000fe200078e0018 */
[----:B--2---:R-:W-:-:S02]  /*1890*/  @!P4 LEA R10, P0, R26, R10, 0x1 ;  /* 0x0000000a1a0ac211 */ /* 0x004fc400078008ff */
[----:B------:R-:W-:Y:S01]  /*18a0*/  ISETP.GE.AND P2, PT, R12, R13, PT ;  /* 0x0000000d0c00720c */ /* 0x000fe20003f46270 */
[----:B------:R-:W-:Y:S01]  /*18b0*/  @!P4 IMAD.IADD R9, R27, 0x1, R9 ;  /* 0x000000011b09c824 */ /* 0x000fe200078e0209 */
[----:B------:R-:W-:Y:S01]  /*18c0*/  @!P3 IADD3 R6, PT, PT, R25, R7, RZ ;  /* 0x000000071906b210 */ /* 0x000fe20007ffe0ff */
[----:B------:R-:W-:Y:S01]  /*18d0*/  IMAD.WIDE.U32 R18, R148, 0x40, RZ ;  /* 0x0000004094127825 */ /* 0x000fe200078e00ff */
[----:B---3--:R-:W-:Y:S02]  /*18e0*/  @!P3 LEA R20, P1, R24, R4, 0x1 ;  /* 0x000000041814b211 */ /* 0x008fe400078208ff */
[----:B------:R-:W-:Y:S01]  /*18f0*/  @!P4 LEA.HI.X R11, R26, R11, R9, 0x1, P0 ;  /* 0x0000000b1a0bc211 */ /* 0x000fe200000f0c09 */
[----:B------:R-:W-:Y:S01]  /*1900*/  VIADD R4, R222, 0x60 ;  /* 0x00000060de047836 */ /* 0x000fe20000000000 */
[----:B------:R-:W-:Y:S01]  /*1910*/  @!P3 LEA.HI.X R21, R24, R5, R6, 0x1, P1 ;  /* 0x000000051815b211 */ /* 0x000fe200008f0c06 */
[----:B------:R-:W-:Y:S01]  /*1920*/  IMAD.SHL.U32 R5, R149, 0x40, RZ ;  /* 0x0000004095057824 */ /* 0x000fe200078e00ff */
[C---:B------:R-:W-:Y:S01]  /*1930*/  ISETP.GE.AND P0, PT, R222.reuse, R13, PT ;  /* 0x0000000dde00720c */ /* 0x040fe20003f06270 */
[----:B------:R-:W-:Y:S01]  /*1940*/  VIADD R8, R222, 0xc0 ;  /* 0x000000c0de087836 */ /* 0x000fe20000000000 */
[----:B-----5:R-:W-:Y:S01]  /*1950*/  ULEA UR4, UR4, UR5, 0x18 ;  /* 0x0000000504047291 */ /* 0x020fe2000f8ec0ff */
[----:B------:R-:W-:Y:S01]  /*1960*/  @!P5 IADD3 R28, P1, PT, R22, R18, RZ ;  /* 0x00000012161cd210 */ /* 0x000fe20007f3e0ff */
[----:B------:R-:W-:-:S02]  /*1970*/  VIADD R18, R222, 0x80 ;  /* 0x00000080de127836 */ /* 0x000fc40000000000 */
[----:B------:R-:W-:Y:S01]  /*1980*/  VIADD R6, R222, 0xe0 ;  /* 0x000000e0de067836 */ /* 0x000fe20000000000 */
[----:B------:R-:W-:Y:S02]  /*1990*/  @!P5 IADD3.X R29, PT, PT, R23, R19, R5, P1, !PT ;  /* 0x00000013171dd210 */ /* 0x000fe40000ffe405 */
[----:B------:R-:W-:Y:S02]  /*19a0*/  LEA R221, R221, UR4, 0x1 ;  /* 0x00000004dddd7c11 */ /* 0x000fe4000f8e08ff */
[-C--:B------:R-:W-:Y:S02]  /*19b0*/  ISETP.GE.AND P1, PT, R4, R13.reuse, PT ;  /* 0x0000000d0400720c */ /* 0x080fe40003f26270 */
[-C--:B------:R-:W-:Y:S01]  /*19c0*/  ISETP.GE.AND P6, PT, R18, R13.reuse, PT ;  /* 0x0000000d1200720c */ /* 0x080fe20003fc6270 */
[----:B------:R-:W-:Y:S01]  /*19d0*/  @!PT LDS RZ, [RZ] ;  /* 0x00000000fffff984 */ /* 0x000fe20000000800 */
[----:B------:R-:W-:Y:S01]  /*19e0*/  @!PT LDS RZ, [RZ] ;  /* 0x00000000fffff984 */ /* 0x000fe20000000800 */
[----:B------:R-:W-:Y:S01]  /*19f0*/  @!PT LDS RZ, [RZ] ;  /* 0x00000000fffff984 */ /* 0x000fe20000000800 */
[----:B------:R1:W-:Y:S01]  /*1a00*/  @!P4 LDGSTS.E.BYPASS.LTC128B.128 [R221], desc[UR16][R10.64] ;  /* 0x000000000addcfae */ /* 0x0003e2000b981a10 */
[----:B------:R-:W-:-:S03]  /*1a10*/  ISETP.GE.AND P4, PT, R8, R13, PT ;  /* 0x0000000d0800720c */ /* 0x000fc60003f86270 */
[----:B------:R2:W-:Y:S01]  /*1a20*/  @!P3 LDGSTS.E.BYPASS.LTC128B.128 [R221+0x800], desc[UR16][R20.64] ;  /* 0x0080000014ddbfae */ /* 0x0005e2000b981a10 */
[----:B------:R-:W-:-:S03]  /*1a30*/  ISETP.GE.AND P3, PT, R6, R13, PT ;  /* 0x0000000d0600720c */ /* 0x000fc60003f66270 */
[----:B------:R-:W-:Y:S04]  /*1a40*/  @!P0 LDGSTS.E.BYPASS.LTC128B.128 [R221+0x1000], desc[UR16][R214.64] ;  /* 0x01000000d6dd8fae */ /* 0x000fe8000b981a10 */
[----:B------:R3:W-:Y:S01]  /*1a50*/  @!P2 LDGSTS.E.BYPASS.LTC128B.128 [R221+0x1800], desc[UR16][R22.64] ;  /* 0x0180000016ddafae */ /* 0x0007e2000b981a10 */
[C---:B------:R-:W-:Y:S01]  /*1a60*/  @!P1 LEA R30, P2, R148.reuse, R22, 0x7 ;  /* 0x00000016941e9211 */ /* 0x040fe200078438ff */
[--C-:B------:R-:W-:Y:S01]  /*1a70*/  @!P6 IMAD.MOV.U32 R26, RZ, RZ, R22.reuse ;  /* 0x000000ffff1ae224 */ /* 0x100fe200078e0016 */
[-C--:B------:R-:W-:Y:S01]  /*1a80*/  @!P6 MOV R27, R23.reuse ;  /* 0x00000017001be202 */ /* 0x080fe20000000f00 */
[----:B------:R-:W-:Y:S01]  /*1a90*/  @!P5 LDGSTS.E.BYPASS.LTC128B.128 [R221+0x2000], desc[UR16][R28.64] ;  /* 0x020000001cdddfae */ /* 0x000fe2000b981a10 */
[----:B------:R-:W-:Y:S01]  /*1aa0*/  @!P1 LEA.HI.X R31, R148, R23, R149, 0x7, P2 ;  /* 0x00000017941f9211 */ /* 0x000fe200010f3c95 */
[----:B------:R-:W-:Y:S01]  /*1ab0*/  @!P4 IMAD.MOV.U32 R24, RZ, RZ, R22 ;  /* 0x000000ffff18c224 */ /* 0x000fe200078e0016 */
[----:B------:R-:W-:Y:S01]  /*1ac0*/  IADD3 R14, P2, PT, R3, R14, RZ ;  /* 0x0000000e030e7210 */ /* 0x000fe20007f5e0ff */
[----:B------:R-:W-:-:S02]  /*1ad0*/  @!P4 IMAD.MOV.U32 R25, RZ, RZ, R23 ;  /* 0x000000ffff19c224 */ /* 0x000fc400078e0017 */
[----:B------:R-:W-:Y:S01]  /*1ae0*/  @!P1 LDGSTS.E.BYPASS.LTC128B.128 [R221+0x2800], desc[UR16][R30.64] ;  /* 0x028000001edd9fae */ /* 0x000fe2000b981a10 */
[----:B------:R-:W-:Y:S02]  /*1af0*/  @!P6 IMAD R9, R149, 0xc0, RZ ;  /* 0x000000c09509e824 */ /* 0x000fe400078e02ff */
[----:B------:R-:W-:-:S04]  /*1b00*/  @!P6 IMAD.WIDE.U32 R26, R148, 0xc0, R26 ;  /* 0x000000c0941ae825 */ /* 0x000fc800078e001a */
[----:B-1----:R-:W-:Y:S02]  /*1b10*/  VIADD R10, R222, 0xa0 ;  /* 0x000000a0de0a7836 */ /* 0x002fe40000000000 */
[----:B--2---:R-:W-:Y:S02]  /*1b20*/  @!P3 IMAD.MOV.U32 R20, RZ, RZ, R22 ;  /* 0x000000ffff14b224 */ /* 0x004fe400078e0016 */
[----:B------:R-:W-:Y:S01]  /*1b30*/  @!P3 IMAD.MOV.U32 R21, RZ, RZ, R23 ;  /* 0x000000ffff15b224 */ /* 0x000fe200078e0017 */
[----:B------:R-:W-:Y:S01]  /*1b40*/  ISETP.GE.AND P5, PT, R10, R13, PT ;  /* 0x0000000d0a00720c */ /* 0x000fe20003fa6270 */
[----:B------:R-:W-:Y:S02]  /*1b50*/  @!P4 IMAD R7, R149, 0x140, RZ ;  /* 0x000001409507c824 */ /* 0x000fe400078e02ff */
[----:B------:R-:W-:-:S04]  /*1b60*/  @!P4 IMAD.WIDE.U32 R24, R148, 0x140, R24 ;  /* 0x000001409418c825 */ /* 0x000fc800078e0018 */
[----:B------:R-:W-:Y:S02]  /*1b70*/  @!P3 IMAD R5, R149, 0x180, RZ ;  /* 0x000001809505b824 */ /* 0x000fe400078e02ff */
[----:B------:R-:W-:-:S04]  /*1b80*/  @!P3 IMAD.WIDE.U32 R20, R148, 0x180, R20 ;  /* 0x000001809414b825 */ /* 0x000fc800078e0014 */
[C---:B---3--:R-:W-:Y:S01]  /*1b90*/  @!P5 LEA R22, P1, R148.reuse, R22, 0x8 ;  /* 0x000000169416d211 */ /* 0x048fe200078240ff */
[----:B------:R-:W-:Y:S02]  /*1ba0*/  @!P6 IMAD.IADD R27, R27, 0x1, R9 ;  /* 0x000000011b1be824 */ /* 0x000fe400078e0209 */
[----:B------:R-:W-:Y:S01]  /*1bb0*/  @!P4 IMAD.IADD R25, R25, 0x1, R7 ;  /* 0x000000011919c824 */ /* 0x000fe200078e0207 */
[----:B------:R-:W-:Y:S01]  /*1bc0*/  @!P5 LEA.HI.X R23, R148, R23, R149, 0x8, P1 ;  /* 0x000000179417d211 */ /* 0x000fe200008f4495 */
[----:B------:R-:W-:Y:S01]  /*1bd0*/  @!P3 IMAD.IADD R21, R21, 0x1, R5 ;  /* 0x000000011515b824 */ /* 0x000fe200078e0205 */
[----:B------:R-:W-:Y:S01]  /*1be0*/  @!P6 LDGSTS.E.BYPASS.LTC128B.128 [R221+0x3000], desc[UR16][R26.64] ;  /* 0x030000001addefae */ /* 0x000fe2000b981a10 */
[----:B------:R-:W-:Y:S01]  /*1bf0*/  IMAD.X R15, RZ, RZ, R0, P2 ;  /* 0x000000ffff0f7224 */ /* 0x000fe200010e0600 */
[----:B------:R-:W-:Y:S01]  /*1c00*/  LOP3.LUT R0, R197, 0xc0, RZ, 0xc0, !PT ;  /* 0x000000c0c5007812 */ /* 0x000fe200078ec0ff */
[----:B------:R-:W-:Y:S01]  /*1c10*/  IMAD.SHL.U32 R3, R2, 0x4, RZ ;  /* 0x0000000402037824 */ /* 0x000fe200078e00ff */
[----:B------:R-:W-:Y:S01]  /*1c20*/  @!P5 LDGSTS.E.BYPASS.LTC128B.128 [R221+0x3800], desc[UR16][R22.64] ;  /* 0x0380000016dddfae */ /* 0x000fe2000b981a10 */
[----:B------:R-:W-:Y:S01]  /*1c30*/  IMAD.WIDE.U32 R14, R222, R192, R14 ;  /* 0x000000c0de0e7225 */ /* 0x000fe200078e000e */
[----:B------:R-:W-:-:S02]  /*1c40*/  ISETP.GE.AND P1, PT, R16, R13, PT ;  /* 0x0000000d1000720c */ /* 0x000fc40003f26270 */
[----:B------:R-:W-:Y:S01]  /*1c50*/  @!P4 LDGSTS.E.BYPASS.LTC128B.128 [R221+0x4000], desc[UR16][R24.64] ;  /* 0x0400000018ddcfae */ /* 0x000fe2000b981a10 */
[----:B------:R-:W-:Y:S01]  /*1c60*/  LOP3.LUT R3, R0, 0x18, R3, 0xf8, !PT ;  /* 0x0000001800037812 */ /* 0x000fe200078ef803 */
[----:B------:R-:W-:Y:S01]  /*1c70*/  IMAD R217, R222, R193, R15 ;  /* 0x000000c1ded97224 */ /* 0x000fe200078e020f */
[-C--:B------:R-:W-:Y:S01]  /*1c80*/  ISETP.GE.AND P4, PT, R12, R13.reuse, PT ;  /* 0x0000000d0c00720c */ /* 0x080fe20003f86270 */
[----:B------:R1:W-:Y:S01]  /*1c90*/  @!P3 LDGSTS.E.BYPASS.LTC128B.128 [R221+0x4800], desc[UR16][R20.64] ;  /* 0x0480000014ddbfae */ /* 0x0003e2000b981a10 */
[----:B----4-:R-:W-:Y:S01]  /*1ca0*/  LEA R216, P2, R14, UR6, 0x1 ;  /* 0x000000060ed87c11 */ /* 0x010fe2000f8408ff */
[----:B------:R-:W-:Y:S01]  /*1cb0*/  IMAD.SHL.U32 R0, R192, 0x20, RZ ;  /* 0x00000020c0007824 */ /* 0x000fe200078e00ff */
[-C--:B------:R-:W-:Y:S01]  /*1cc0*/  ISETP.GE.AND P6, PT, R4, R13.reuse, PT ;  /* 0x0000000d0400720c */ /* 0x080fe20003fc6270 */
[----:B------:R-:W0:Y:S01]  /*1cd0*/  LDGDEPBAR ;  /* 0x00000000000079af */ /* 0x000e220000000000 */
[----:B------:R-:W-:Y:S01]  /*1ce0*/  LEA.HI.X R217, R14, UR7, R217, 0x1, P2 ;  /* 0x000000070ed97c11 */ /* 0x000fe200090f0cd9 */
[----:B------:R-:W-:Y:S01]  /*1cf0*/  IMAD.SHL.U32 R9, R2, 0x10, RZ ;  /* 0x0000001002097824 */ /* 0x000fe200078e00ff */
[----:B------:R-:W-:Y:S01]  /*1d00*/  ISETP.GE.AND P5, PT, R18, R13, PT ;  /* 0x0000000d1200720c */ /* 0x000fe20003fa6270 */
[C---:B------:R-:W-:Y:S01]  /*1d10*/  IMAD.WIDE.U32 R18, R192.reuse, 0x40, RZ ;  /* 0x00000040c0127825 */ /* 0x040fe200078e00ff */
[----:B------:R-:W-:-:S02]  /*1d20*/  SHF.L.U64.HI R5, R192, 0x5, R193 ;  /* 0x00000005c0057819 */ /* 0x000fc400000102c1 */
[C---:B------:R-:W-:Y:S02]  /*1d30*/  LEA R4, P2, R0.reuse, R216, 0x1 ;  /* 0x000000d800047211 */ /* 0x040fe400078408ff */
[----:B------:R-:W-:Y:S02]  /*1d40*/  LOP3.LUT R12, R197, 0x120, RZ, 0xc0, !PT ;  /* 0x00000120c50c7812 */ /* 0x000fe400078ec0ff */
[----:B------:R-:W-:Y:S02]  /*1d50*/  LEA.HI.X R5, R0, R217, R5, 0x1, P2 ;  /* 0x000000d900057211 */ /* 0x000fe400010f0c05 */
[-C--:B------:R-:W-:Y:S02]  /*1d60*/  ISETP.GE.AND P3, PT, R8, R13.reuse, PT ;  /* 0x0000000d0800720c */ /* 0x080fe40003f66270 */
[----:B------:R-:W-:Y:S01]  /*1d70*/  LOP3.LUT R7, R12, 0x3e00, R9, 0xf8, !PT ;  /* 0x00003e000c077812 */ /* 0x000fe200078ef809 */
[----:B------:R-:W-:Y:S01]  /*1d80*/  @!P5 IMAD R14, R193, 0xc0, RZ ;  /* 0x000000c0c10ed824 */ /* 0x000fe200078e02ff */
[----:B------:R-:W-:Y:S01]  /*1d90*/  LOP3.LUT R210, R9, 0x100, RZ, 0xc0, !PT ;  /* 0x0000010009d27812 */ /* 0x000fe200078ec0ff */
[----:B------:R-:W-:Y:S01]  /*1da0*/  IMAD.SHL.U32 R9, R193, 0x40, RZ ;  /* 0x00000040c1097824 */ /* 0x000fe200078e00ff */
[----:B------:R-:W-:Y:S01]  /*1db0*/  ISETP.GE.AND P2, PT, R6, R13, PT ;  /* 0x0000000d0600720c */ /* 0x000fe20003f46270 */
[----:B------:R-:W-:Y:S01]  /*1dc0*/  @!P5 IMAD.WIDE.U32 R16, R192, 0xc0, R4 ;  /* 0x000000c0c010d825 */ /* 0x000fe200078e0004 */
[----:B------:R-:W-:-:S02]  /*1dd0*/  LOP3.LUT R210, R210, 0x20, R197, 0xf8, !PT ;  /* 0x00000020d2d27812 */ /* 0x000fc400078ef8c5 */
[----:B------:R-:W-:Y:S01]  /*1de0*/  LOP3.LUT R11, R3, 0x8, R2, 0x78, !PT ;  /* 0x00000008030b7812 */ /* 0x000fe200078e7802 */
[----:B------:R-:W-:-:S04]  /*1df0*/  DEPBAR.LE SB0, 0x0 ;  /* 0x000080000000791a */ /* 0x000fc80000000000 */
[----:B------:R-:W-:Y:S01]  /*1e00*/  BAR.SYNC.DEFER_BLOCKING 0x0 ;  /* 0x0000000000007b1d */ /* 0x000fe20000010000 */
[----:B------:R-:W-:Y:S01]  /*1e10*/  @!P5 IMAD.IADD R15, R17, 0x1, R14 ;  /* 0x00000001110fd824 */ /* 0x000fe200078e020e */
[----:B------:R-:W-:Y:S01]  /*1e20*/  @!P5 MOV R14, R16 ;  /* 0x00000010000ed202 */ /* 0x000fe20000000f00 */
[----:B-1----:R-:W-:Y:S01]  /*1e30*/  @!P3 IMAD.MOV.U32 R20, RZ, RZ, R4 ;  /* 0x000000ffff14b224 */ /* 0x002fe200078e0004 */
[----:B------:R-:W-:Y:S01]  /*1e40*/  LOP3.LUT R0, R3, 0x8, R198, 0x78, !PT ;  /* 0x0000000803007812 */ /* 0x000fe200078e78c6 */
[----:B------:R-:W-:Y:S02]  /*1e50*/  @!P3 IMAD.MOV.U32 R21, RZ, RZ, R5 ;  /* 0x000000ffff15b224 */ /* 0x000fe400078e0005 */
[----:B------:R-:W-:Y:S02]  /*1e60*/  @!P2 IMAD R8, R193, 0x180, RZ ;  /* 0x00000180c108a824 */ /* 0x000fe400078e02ff */
[----:B------:R-:W-:-:S04]  /*1e70*/  @!P3 IMAD.WIDE.U32 R20, R192, 0x140, R20 ;  /* 0x00000140c014b825 */ /* 0x000fc800078e0014 */
[----:B------:R-:W-:Y:S02]  /*1e80*/  IMAD.IADD R210, R11, 0x1, R210 ;  /* 0x000000010bd27824 */ /* 0x000fe400078e02d2 */
[----:B------:R-:W-:Y:S02]  /*1e90*/  IMAD.IADD R212, R7, 0x1, R0 ;  /* 0x0000000107d47824 */ /* 0x000fe400078e0200 */
[----:B------:R-:W-:Y:S01]  /*1ea0*/  IMAD.MOV.U32 R3, RZ, RZ, 0x20 ;  /* 0x00000020ff037424 */ /* 0x000fe200078e00ff */
[----:B------:R-:W-:Y:S02]  /*1eb0*/  LEA R210, R210, UR4, 0x1 ;  /* 0x00000004d2d27c11 */ /* 0x000fe4000f8e08ff */
[----:B------:R-:W-:Y:S01]  /*1ec0*/  LEA R212, R212, UR4, 0x1 ;  /* 0x00000004d4d47c11 */ /* 0x000fe2000f8e08ff */
[----:B------:R-:W-:Y:S01]  /*1ed0*/  @!PT LDS RZ, [RZ] ;  /* 0x00000000fffff984 */ /* 0x000fe20000000800 */
[----:B------:R-:W-:Y:S01]  /*1ee0*/  @!PT LDS RZ, [RZ] ;  /* 0x00000000fffff984 */ /* 0x000fe20000000800 */
[----:B------:R-:W-:Y:S01]  /*1ef0*/  @!PT LDS RZ, [RZ] ;  /* 0x00000000fffff984 */ /* 0x000fe20000000800 */
[----:B------:R-:W-:Y:S04]  /*1f00*/  @!P0 LDGSTS.E.BYPASS.LTC128B.128 [R221+0x5000], desc[UR16][R216.64] ;  /* 0x05000000d8dd8fae */ /* 0x000fe8000b981a10 */
[----:B------:R-:W-:Y:S01]  /*1f10*/  @P0 STS.128 [R221+0x5000], RZ ;  /* 0x005000ffdd000388 */ /* 0x000fe20000000c00 */
[----:B------:R-:W-:Y:S01]  /*1f20*/  @!P1 IADD3 R12, P0, PT, R4, R18, RZ ;  /* 0x00000012040c9210 */ /* 0x000fe20007f1e0ff */
[----:B------:R-:W-:-:S02]  /*1f30*/  @!P2 IMAD.MOV.U32 R18, RZ, RZ, R4 ;  /* 0x000000ffff12a224 */ /* 0x000fc400078e0004 */
[----:B------:R-:W-:Y:S04]  /*1f40*/  @P4 STS.128 [R221+0x5800], RZ ;  /* 0x005800ffdd004388 */ /* 0x000fe80000000c00 */
[----:B------:R-:W-:Y:S01]  /*1f50*/  @!PT LDS RZ, [RZ] ;  /* 0x00000000fffff984 */ /* 0x000fe20000000800 */
[----:B------:R-:W-:Y:S01]  /*1f60*/  @!PT LDS RZ, [RZ] ;  /* 0x00000000fffff984 */ /* 0x000fe20000000800 */
[----:B------:R-:W-:Y:S01]  /*1f70*/  @!PT LDS RZ, [RZ] ;  /* 0x00000000fffff984 */ /* 0x000fe20000000800 */
[----:B------:R1:W-:Y:S01]  /*1f80*/  @!P4 LDGSTS.E.BYPASS.LTC128B.128 [R221+0x5800], desc[UR16][R4.64] ;  /* 0x0580000004ddcfae */ /* 0x0003e2000b981a10 */
[----:B------:R-:W-:Y:S01]  /*1f90*/  ISETP.GE.AND P4, PT, R10, R13, PT ;  /* 0x0000000d0a00720c */ /* 0x000fe20003f86270 */
[----:B------:R-:W-:Y:S01]  /*1fa0*/  @!P3 IMAD R10, R193, 0x140, RZ ;  /* 0x00000140c10ab824 */ /* 0x000fe200078e02ff */
[----:B------:R-:W-:Y:S01]  /*1fb0*/  @!P1 IADD3.X R13, PT, PT, R5, R19, R9, P0, !PT ;  /* 0x00000013050d9210 */ /* 0x000fe200007fe409 */
[----:B------:R-:W-:Y:S01]  /*1fc0*/  @P1 STS.128 [R221+0x6000], RZ ;  /* 0x006000ffdd001388 */ /* 0x000fe20000000c00 */
[----:B------:R-:W-:Y:S02]  /*1fd0*/  @!P2 IMAD.MOV.U32 R19, RZ, RZ, R5 ;  /* 0x000000ffff13a224 */ /* 0x000fe400078e0005 */
[----:B------:R-:W-:Y:S01]  /*1fe0*/  @!P3 IMAD.IADD R11, R21, 0x1, R10 ;  /* 0x00000001150bb824 */ /* 0x000fe200078e020a */
[----:B------:R-:W-:Y:S01]  /*1ff0*/  @!PT LDS RZ, [RZ] ;  /* 0x00000000fffff984 */ /* 0x000fe20000000800 */
[----:B------:R-:W-:Y:S01]  /*2000*/  @!PT LDS RZ, [RZ] ;  /* 0x00000000fffff984 */ /* 0x000fe20000000800 */
[----:B------:R-:W-:Y:S01]  /*2010*/  @!PT LDS RZ, [RZ] ;  /* 0x00000000fffff984 */ /* 0x000fe20000000800 */
[----:B------:R-:W-:Y:S01]  /*2020*/  @!P1 LDGSTS.E.BYPASS.LTC128B.128 [R221+0x6000], desc[UR16][R12.64] ;  /* 0x060000000cdd9fae */ /* 0x000fe2000b981a10 */
[C---:B------:R-:W-:Y:S01]  /*2030*/  @!P6 LEA R16, P1, R192.reuse, R4, 0x7 ;  /* 0x00000004c010e211 */ /* 0x040fe200078238ff */
[C---:B------:R-:W-:Y:S01]  /*2040*/  @!P2 IMAD.WIDE.U32 R18, R192.reuse, 0x180, R18 ;  /* 0x00000180c012a825 */ /* 0x040fe200078e0012 */
[----:B------:R-:W-:Y:S01]  /*2050*/  @!P3 MOV R10, R20 ;  /* 0x00000014000ab202 */ /* 0x000fe20000000f00 */
[----:B------:R-:W-:Y:S01]  /*2060*/  @P6 STS.128 [R221+0x6800], RZ ;  /* 0x006800ffdd006388 */ /* 0x000fe20000000c00 */
[C---:B------:R-:W-:Y:S01]  /*2070*/  @!P6 LEA.HI.X R17, R192.reuse, R5, R193, 0x7, P1 ;  /* 0x00000005c011e211 */ /* 0x040fe200008f3cc1 */
[----:B------:R-:W-:Y:S01]  /*2080*/  @!P2 IMAD.IADD R9, R19, 0x1, R8 ;  /* 0x000000011309a824 */ /* 0x000fe200078e0208 */
[----:B------:R-:W-:Y:S01]  /*2090*/  @!P4 LEA R24, P0, R192, R4, 0x8 ;  /* 0x00000004c018c211 */ /* 0x000fe200078040ff */
[----:B------:R-:W-:-:S02]  /*20a0*/  @!P2 IMAD.MOV.U32 R8, RZ, RZ, R18 ;  /* 0x000000ffff08a224 */ /* 0x000fc400078e0012 */
[----:B------:R-:W-:Y:S01]  /*20b0*/  @!PT LDS RZ, [RZ] ;  /* 0x00000000fffff984 */ /* 0x000fe20000000800 */
[----:B------:R-:W-:Y:S01]  /*20c0*/  @!PT LDS RZ, [RZ] ;  /* 0x00000000fffff984 */ /* 0x000fe20000000800 */
[----:B------:R-:W-:Y:S01]  /*20d0*/  @!PT LDS RZ, [RZ] ;  /* 0x00000000fffff984 */ /* 0x000fe20000000800 */
[----:B------:R-:W-:Y:S01]  /*20e0*/  @!P6 LDGSTS.E.BYPASS.LTC128B.128 [R221+0x6800], desc[UR16][R16.64] ;  /* 0x0680000010ddefae */ /* 0x000fe2000b981a10 */
[----:B------:R-:W-:Y:S02]  /*20f0*/  @!P4 LEA.HI.X R25, R192, R5, R193, 0x8, P0 ;  /* 0x00000005c019c211 */ /* 0x000fe400000f44c1 */
[----:B------:R-:W-:Y:S01]  /*2100*/  LOP3.LUT P6, RZ, R2, 0x4, RZ, 0xc0, !PT ;  /* 0x0000000402ff7812 */ /* 0x000fe200078cc0ff */
[----:B------:R-:W-:Y:S01]  /*2110*/  @P5 STS.128 [R221+0x7000], RZ ;  /* 0x007000ffdd005388 */ /* 0x000fe20000000c00 */
[----:B------:R-:W-:Y:S02]  /*2120*/  ISETP.NE.AND P0, PT, R194, 0x1, PT ;  /* 0x00000001c200780c */ /* 0x000fe40003f05270 */
[----:B------:R-:W-:Y:S01]  /*2130*/  SEL R3, R3, 0xffffffe0, !P6 ;  /* 0xffffffe003037807 */ /* 0x000fe20007000000 */
[----:B------:R-:W-:Y:S01]  /*2140*/  @!PT LDS RZ, [RZ] ;  /* 0x00000000fffff984 */ /* 0x000fe20000000800 */
[----:B------:R-:W-:Y:S01]  /*2150*/  @!PT LDS RZ, [RZ] ;  /* 0x00000000fffff984 */ /* 0x000fe20000000800 */
[----:B------:R-:W-:Y:S01]  /*2160*/  @!PT LDS RZ, [RZ] ;  /* 0x00000000fffff984 */ /* 0x000fe20000000800 */
[----:B------:R2:W-:Y:S04]  /*2170*/  @!P5 LDGSTS.E.BYPASS.LTC128B.128 [R221+0x7000], desc[UR16][R14.64] ;  /* 0x070000000edddfae */ /* 0x0005e8000b981a10 */
[----:B------:R-:W-:Y:S01]  /*2180*/  @P4 STS.128 [R221+0x7800], RZ ;  /* 0x007800ffdd004388 */ /* 0x000fe20000000c00 */
[----:B------:R-:W-:-:S02]  /*2190*/  IMAD.IADD R211, R212, 0x1, R3 ;  /* 0x00000001d4d37824 */ /* 0x000fc400078e0203 */
[----:B------:R-:W-:Y:S01]  /*21a0*/  IMAD.IADD R150, R3, 0x1, R210 ;  /* 0x0000000103967824 */ /* 0x000fe200078e02d2 */
[----:B------:R-:W-:Y:S01]  /*21b0*/  @!PT LDS RZ, [RZ] ;  /* 0x00000000fffff984 */ /* 0x000fe20000000800 */
[----:B------:R-:W-:Y:S01]  /*21c0*/  @!PT LDS RZ, [RZ] ;  /* 0x00000000fffff984 */ /* 0x000fe20000000800 */
[----:B------:R-:W-:Y:S01]  /*21d0*/  @!PT LDS RZ, [RZ] ;  /* 0x00000000fffff984 */ /* 0x000fe20000000800 */
[----:B------:R-:W-:Y:S01]  /*21e0*/  @!P4 LDGSTS.E.BYPASS.LTC128B.128 [R221+0x7800], desc[UR16][R24.64] ;  /* 0x0780000018ddcfae */ /* 0x000fe2000b981a10 */
[----:B------:R-:W-:-:S03]  /*21f0*/  LOP3.LUT R3, R198, 0x1f0, RZ, 0xc0, !PT ;  /* 0x000001f0c6037812 */ /* 0x000fc600078ec0ff */
[----:B------:R-:W-:Y:S01]  /*2200*/  @P3 STS.128 [R221+0x8000], RZ ;  /* 0x008000ffdd003388 */ /* 0x000fe20000000c00 */
[----:B------:R-:W-:-:S03]  /*2210*/  IADD3 R3, PT, PT, R3, 0x1, R220 ;  /* 0x0000000103037810 */ /* 0x000fc60007ffe0dc */
        /* <DEDUP_REMOVED lines=10> */
[----:B-1----:R-:W3:Y:S04]  /*22c0*/  LDSM.16.M88.4 R4, [R210+0x1800] ;  /* 0x00180000d204783b */ /* 0x002ee80000000200 */
[----:B------:R-:W1:Y:S04]  /*22d0*/  LDSM.16.M88.4 R20, [R210+0x1000] ;  /* 0x00100000d214783b */ /* 0x000e680000000200 */
[----:B--2---:R-:W2:Y:S04]  /*22e0*/  LDSM.16.M88.4 R12, [R210+0x1400] ;  /* 0x00140000d20c783b */ /* 0x004ea80000000200 */
[----:B------:R-:W-:Y:S04]  /*22f0*/  LDSM.16.M88.4 R188, [R211] ;  /* 0x00000000d3bc783b */ /* 0x000fe80000000200 */
[----:B------:R-:W4:Y:S04]  /*2300*/  LDSM.16.M88.4 R132, [R150+0x1800] ;  /* 0x001800009684783b */ /* 0x000f280000000200 */
[----:B------:R-:W5:Y:S04]  /*2310*/  LDSM.16.M88.4 R36, [R210+0x1c00] ;  /* 0x001c0000d224783b */ /* 0x000f680000000200 */
[----:B------:R-:W5:Y:S04]  /*2320*/  LDSM.16.M88.4 R28, [R210+0x2000] ;  /* 0x00200000d21c783b */ /* 0x000f680000000200 */
        /* <DEDUP_REMOVED lines=10> */
[C---:B-1----:R-:W-:Y:S03]  /*23d0*/  HMMA.16816.F32 R24, R44.reuse, R20, RZ ;  /* 0x000000142c18723c */ /* 0x042fe600000018ff */
[----:B------:R-:W1:Y:S04]  /*23e0*/  LDSM.16.M88.4 R60, [R210+0x4400] ;  /* 0x00440000d23c783b */ /* 0x000e680000000200 */
[----:B------:R-:W1:Y:S01]  /*23f0*/  LDSM.16.M88.4 R52, [R210+0x4800] ;  /* 0x00480000d234783b */ /* 0x000e620000000200 */
[C---:B--2---:R-:W-:Y:S03]  /*2400*/  HMMA.16816.F32 R16, R44.reuse, R12, RZ ;  /* 0x0000000c2c10723c */ /* 0x044fe600000018ff */
[----:B------:R-:W2:Y:S04]  /*2410*/  LDSM.16.M88.4 R144, [R210+0x4c00] ;  /* 0x004c0000d290783b */ /* 0x000ea80000000200 */
[----:B------:R-:W2:Y:S01]  /*2420*/  LDSM.16.M88.4 R140, [R150+0x1000] ;  /* 0x00100000968c783b */ /* 0x000ea20000000200 */
[C---:B------:R-:W-:Y:S03]  /*2430*/  HMMA.16816.F32 R20, R44.reuse, R22, RZ ;  /* 0x000000162c14723c */ /* 0x040fe600000018ff */
[----:B------:R-:W2:Y:S04]  /*2440*/  LDSM.16.M88.4 R136, [R150+0x1400] ;  /* 0x001400009688783b */ /* 0x000ea80000000200 */
[----:B------:R-:W-:Y:S01]  /*2450*/  LDSM.16.M88.4 R184, [R150+0x1c00] ;  /* 0x001c000096b8783b */ /* 0x000fe20000000200 */
[----:B------:R-:W-:Y:S03]  /*2460*/  HMMA.16816.F32 R12, R44, R14, RZ ;  /* 0x0000000e2c0c723c */ /* 0x000fe600000018ff */
[----:B------:R-:W-:Y:S04]  /*2470*/  LDSM.16.M88.4 R180, [R150+0x2000] ;  /* 0x0020000096b4783b */ /* 0x000fe80000000200 */
[----:B------:R-:W-:Y:S01]  /*2480*/  LDSM.16.M88.4 R176, [R150+0x2400] ;  /* 0x0024000096b0783b */ /* 0x000fe20000000200 */
[C---:B----4-:R-:W-:Y:S03]  /*2490*/  HMMA.16816.F32 R8, R188.reuse, R132, R8 ;  /* 0x00000084bc08723c */ /* 0x050fe60000001808 */
[----:B------:R-:W-:Y:S04]  /*24a0*/  LDSM.16.M88.4 R172, [R150+0x2800] ;  /* 0x0028000096ac783b */ /* 0x000fe80000000200 */
[----:B------:R-:W-:Y:S01]  /*24b0*/  LDSM.16.M88.4 R168, [R150+0x2c00] ;  /* 0x002c000096a8783b */ /* 0x000fe20000000200 */
[----:B------:R-:W-:Y:S03]  /*24c0*/  HMMA.16816.F32 R4, R188, R134, R4 ;  /* 0x00000086bc04723c */ /* 0x000fe60000001804 */
[----:B------:R-:W4:Y:S04]  /*24d0*/  LDSM.16.M88.4 R132, [R150+0x4c00] ;  /* 0x004c00009684783b */ /* 0x000f280000000200 */
[----:B------:R-:W4:Y:S01]  /*24e0*/  LDSM.16.M88.4 R164, [R150+0x3000] ;  /* 0x0030000096a4783b */ /* 0x000f220000000200 */
[C---:B-----5:R-:W-:Y:S03]  /*24f0*/  HMMA.16816.F32 R40, R44.reuse, R36, RZ ;  /* 0x000000242c28723c */ /* 0x060fe600000018ff */
[----:B------:R-:W5:Y:S04]  /*2500*/  LDSM.16.M88.4 R160, [R150+0x3400] ;  /* 0x0034000096a0783b */ /* 0x000f680000000200 */
[----:B------:R-:W5:Y:S01]  /*2510*/  LDSM.16.M88.4 R156, [R150+0x3800] ;  /* 0x00380000969c783b */ /* 0x000f620000000200 */
[C---:B------:R-:W-:Y:S03]  /*2520*/  HMMA.16816.F32 R32, R44.reuse, R28, RZ ;  /* 0x0000001c2c20723c */ /* 0x040fe600000018ff */
[----:B------:R-:W5:Y:S04]  /*2530*/  LDSM.16.M88.4 R152, [R150+0x3c00] ;  /* 0x003c00009698783b */ /* 0x000f680000000200 */
[----:B------:R-:W0:Y:S01]  /*2540*/  LDGDEPBAR ;  /* 0x00000000000079af */ /* 0x000e220000000000 */
[C---:B------:R-:W-:Y:S08]  /*2550*/  HMMA.16816.F32 R128, R44.reuse, R124, RZ ;  /* 0x0000007c2c80723c */ /* 0x040ff000000018ff */
[C---:B------:R-:W-:Y:S08]  /*2560*/  HMMA.16816.F32 R120, R44.reuse, R116, RZ ;  /* 0x000000742c78723c */ /* 0x040ff000000018ff */
[C---:B------:R-:W-:Y:S08]  /*2570*/  HMMA.16816.F32 R112, R44.reuse, R108, RZ ;  /* 0x0000006c2c70723c */ /* 0x040ff000000018ff */
[C---:B------:R-:W-:Y:S08]  /*2580*/  HMMA.16816.F32 R104, R44.reuse, R100, RZ ;  /* 0x000000642c68723c */ /* 0x040ff000000018ff */
[C---:B---3--:R-:W-:Y:S08]  /*2590*/  HMMA.16816.F32 R96, R44.reuse, R92, RZ ;  /* 0x0000005c2c60723c */ /* 0x048ff000000018ff */
[C---:B------:R-:W-:Y:S08]  /*25a0*/  HMMA.16816.F32 R88, R44.reuse, R84, RZ ;  /* 0x000000542c58723c */ /* 0x040ff000000018ff */
[C---:B------:R-:W-:Y:S08]  /*25b0*/  HMMA.16816.F32 R80, R44.reuse, R76, RZ ;  /* 0x0000004c2c50723c */ /* 0x040ff000000018ff */
[C---:B------:R-:W-:Y:S08]  /*25c0*/  HMMA.16816.F32 R72, R44.reuse, R68, RZ ;  /* 0x000000442c48723c */ /* 0x040ff000000018ff */
[C---:B-1----:R-:W-:Y:S08]  /*25d0*/  HMMA.16816.F32 R64, R44.reuse, R60, RZ ;  /* 0x0000003c2c40723c */ /* 0x042ff000000018ff */
        /* <DEDUP_REMOVED lines=20> */
[----:B------:R-:W-:Y:S01]  /*2720*/  HMMA.16816.F32 R12, R188, R138, R12 ;  /* 0x0000008abc0c723c */ /* 0x000fe2000000180c */
[----:B------:R-:W3:Y:S01]  /*2730*/  LDSM.16.M88.4 R136, [R150+0x4800] ;  /* 0x004800009688783b */ /* 0x000ee20000000200 */
[----:B------:R-:W-:-:S06]  /*2740*/  DEPBAR.LE SB0, 0x0 ;  /* 0x000080000000791a */ /* 0x000fcc0000000000 */
[----:B----4-:R-:W-:Y:S01]  /*2750*/  HMMA.16816.F32 R48, R188, R132, R48 ;  /* 0x00000084bc30723c */ /* 0x010fe20000001830 */
[----:B------:R-:W-:-:S04]  /*2760*/  LOP3.LUT R132, R222, 0x7, RZ, 0xc0, !PT ;  /* 0x00000007de847812 */ /* 0x000fc800078ec0ff */
[----:B------:R-:W-:-:S03]  /*2770*/  IADD3 R3, PT, PT, -R199, R3, R132 ;  /* 0x00000003c7037210 */ /* 0x000fc60007ffe184 */
[----:B------:R-:W-:Y:S01]  /*2780*/  HMMA.16816.F32 R40, R188, R184, R40 ;  /* 0x000000b8bc28723c */ /* 0x000fe20000001828 */
[----:B------:R-:W-:-:S07]  /*2790*/  IADD3 R3, PT, PT, R3, UR14, R196 ;  /* 0x0000000e03037c10 */ /* 0x000fce000fffe0c4 */
        /* <DEDUP_REMOVED lines=11> */
[C---:B------:R-:W-:Y:S08]  /*2850*/  HMMA.16816.F32 R104, R188.reuse, R164, R104 ;  /* 0x000000a4bc68723c */ /* 0x040ff00000001868 */
[C---:B------:R-:W-:Y:S08]  /*2860*/  HMMA.16816.F32 R100, R188.reuse, R166, R100 ;  /* 0x000000a6bc64723c */ /* 0x040ff00000001864 */
[C---:B-----5:R-:W-:Y:S08]  /*2870*/  HMMA.16816.F32 R96, R188.reuse, R160, R96 ;  /* 0x000000a0bc60723c */ /* 0x060ff00000001860 */
        /* <DEDUP_REMOVED lines=9> */
[C---:B---3--:R-:W-:Y:S08]  /*2910*/  HMMA.16816.F32 R56, R188.reuse, R136, R56 ;  /* 0x00000088bc38723c */ /* 0x048ff00000001838 */
        /* <DEDUP_REMOVED lines=15> */
.L_x_1404:
        /* <DEDUP_REMOVED lines=59> */
.L_x_1405:
[C---:B------:R-:W-:Y:S01]  /*2dc0*/  IMAD.SHL.U32 R133, R148.reuse, 0x40, RZ ;  /* 0x0000004094857824 */ /* 0x040fe200078e00ff */
[----:B------:R-:W-:Y:S01]  /*2dd0*/  SHF.L.U64.HI R132, R148, 0x6, R149 ;  /* 0x0000000694847819 */ /* 0x000fe20000010295 */
[----:B------:R-:W-:Y:S01]  /*2de0*/  @!PT LDS RZ, [RZ] ;  /* 0x00000000fffff984 */ /* 0x000fe20000000800 */
[----:B------:R-:W-:Y:S01]  /*2df0*/  @!PT LDS RZ, [RZ] ;  /* 0x00000000fffff984 */ /* 0x000fe20000000800 */
[----:B------:R-:W-:Y:S01]  /*2e00*/  @!PT LDS RZ, [RZ] ;  /* 0x00000000fffff984 */ /* 0x000fe20000000800 */
[----:B------:R1:W-:Y:S03]  /*2e10*/  LDGSTS.E.BYPASS.LTC128B.128 [R221+0x1000], desc[UR16][R214.64] ;  /* 0x01000000d6dd7fae */ /* 0x0003e6000b981a10 */
[----:B------:R-:W-:-:S04]  /*2e20*/  IADD3 R140, P1, PT, R133, R214, RZ ;  /* 0x000000d6858c7210 */ /* 0x000fc80007f3e0ff */
[----:B------:R-:W-:Y:S01]  /*2e30*/  IADD3 R138, P2, PT, R140, R133, RZ ;  /* 0x000000858c8a7210 */ /* 0x000fe20007f5e0ff */
[----:B------:R-:W-:-:S03]  /*2e40*/  IMAD.X R141, R132, 0x1, R215, P1 ;  /* 0x00000001848d7824 */ /* 0x000fc600008e06d7 */
        /* <DEDUP_REMOVED lines=19> */
.L_x_1403:
        /* <DEDUP_REMOVED lines=96> */
[----:B-1----:R-:W-:Y:S02]  /*3580*/  FSEL R146, R33, -INF , !P4 ;  /* 0xff80000021927808 */ /* 0x002fe40006000000 */
        /* <DEDUP_REMOVED lines=12> */
[----:B------:R-:W-:Y:S01]  /*3650*/  FSEL R140, R28, -INF , !P3 ;  /* 0xff8000001c8c7808 */ /* 0x000fe20005800000 */
[----:B------:R-:W-:Y:S01]  /*3660*/  LDSM.16.MT88.4 R32, [R209+0x5800] ;  /* 0x00580000d120783b */ /* 0x000fe20000004200 */
        /* <DEDUP_REMOVED lines=129> */
[C---:B------:R-:W-:Y:S02]  /*3e80*/  ISETP.GE.AND P4, PT, R5.reuse, R168, PT ;  /* 0x000000a80500720c */ /* 0x040fe40003f86270 */
[-C--:B------:R-:W-:Y:S01]  /*3e90*/  ISETP.GE.AND P1, PT, R5, R3.reuse, PT ;  /* 0x000000030500720c */ /* 0x080fe20003f26270 */
[----:B------:R-:W-:Y:S01]  /*3ea0*/  VIADD R5, R2, 0xffffffc1 ;  /* 0xffffffc102057836 */ /* 0x000fe20000000000 */
[----:B------:R-:W-:-:S02]  /*3eb0*/  ISETP.GE.AND P2, PT, R4, R3, PT ;  /* 0x000000030400720c */ /* 0x000fc40003f46270 */
[----:B------:R-:W-:Y:S02]  /*3ec0*/  FSEL R77, R77, -INF , !P4 ;  /* 0xff8000004d4d7808 */ /* 0x000fe40006000000 */
[----:B------:R-:W-:Y:S02]  /*3ed0*/  FSEL R78, R78, -INF , !P2 ;  /* 0xff8000004e4e7808 */ /* 0x000fe40005000000 */
[C---:B------:R-:W-:Y:S02]  /*3ee0*/  ISETP.GE.AND P2, PT, R5.reuse, R168, PT ;  /* 0x000000a80500720c */ /* 0x040fe40003f46270 */
[----:B------:R-:W-:Y:S02]  /*3ef0*/  ISETP.GE.AND P4, PT, R5, R3, PT ;  /* 0x000000030500720c */ /* 0x000fe40003f86270 */
        /* <DEDUP_REMOVED lines=38> */
[----:B------:R-:W-:Y:S02]  /*4160*/  FSEL R74, R74, -INF , !P5 ;  /* 0xff8000004a4a7808 */ /* 0x000fe40006800000 */
[C---:B------:R-:W-:Y:S02]  /*4170*/  ISETP.GE.AND P4, PT, R4.reuse, R168, PT ;  /* 0x000000a80400720c */ /* 0x040fe40003f86270 */
[----:B------:R-:W-:Y:S01]  /*4180*/  ISETP.GE.AND P1, PT, R4, R3, PT ;  /* 0x000000030400720c */ /* 0x000fe20003f26270 */
[----:B------:R-:W-:Y:S01]  /*4190*/  VIADD R4, R2, 0xffffffd1 ;  /* 0xffffffd102047836 */ /* 0x000fe20000000000 */
[----:B------:R-:W-:-:S02]  /*41a0*/  FMNMX3.FTZ R5, R5, R170, R154, !PT ;  /* 0x000000aa05057276 */ /* 0x000fc4000781009a */
[----:B------:R-:W-:Y:S02]  /*41b0*/  ISETP.GE.AND P5, PT, R6, R168, PT ;  /* 0x000000a80600720c */ /* 0x000fe40003fa6270 */
[----:B------:R-:W-:Y:S02]  /*41c0*/  FMNMX3.FTZ R8, R8, R179, R165, !PT ;  /* 0x000000b308087276 */ /* 0x000fe400078100a5 */
[----:B------:R-:W-:Y:S02]  /*41d0*/  FMNMX3.FTZ R5, R5, R156, R142, !PT ;  /* 0x0000009c05057276 */ /* 0x000fe4000781008e */
[----:B------:R-:W-:Y:S02]  /*41e0*/  FSEL R70, R70, -INF , !P3 ;  /* 0xff80000046467808 */ /* 0x000fe40005800000 */
[----:B------:R-:W-:Y:S02]  /*41f0*/  FSEL R69, R69, -INF , !P5 ;  /* 0xff80000045457808 */ /* 0x000fe40006800000 */
[----:B------:R-:W-:-:S02]  /*4200*/  FSEL R73, R73, -INF , !P2 ;  /* 0xff80000049497808 */ /* 0x000fc40005000000 */
[C---:B------:R-:W-:Y:S02]  /*4210*/  ISETP.GE.AND P3, PT, R4.reuse, R168, PT ;  /* 0x000000a80400720c */ /* 0x040fe40003f66270 */
[----:B------:R-:W-:Y:S01]  /*4220*/  ISETP.GE.AND P5, PT, R4, R3, PT ;  /* 0x000000030400720c */ /* 0x000fe20003fa6270 */
[----:B------:R-:W-:Y:S01]  /*4230*/  VIADD R4, R2, 0xffffffd8 ;  /* 0xffffffd802047836 */ /* 0x000fe20000000000 */
[----:B------:R-:W-:Y:S02]  /*4240*/  FMNMX3.FTZ R8, R8, R171, R167, !PT ;  /* 0x000000ab08087276 */ /* 0x000fe400078100a7 */
[----:B------:R-:W-:Y:S02]  /*4250*/  ISETP.GE.AND P2, PT, R6, R3, PT ;  /* 0x000000030600720c */ /* 0x000fe40003f46270 */
        /* <DEDUP_REMOVED lines=76> */
[----:B------:R-:W-:Y:S02]  /*4720*/  ISETP.GE.AND P1, PT, R4, R3, PT ;  /* 0x000000030400720c */ /* 0x000fe40003f26270 */
[----:B------:R-:W-:-:S02]  /*4730*/  FSEL R45, R45, -INF , !P5 ;  /* 0xff8000002d2d7808 */ /* 0x000fc40006800000 */
[----:B------:R-:W-:Y:S02]  /*4740*/  FMNMX3.FTZ R4, R6, R49, R44, !PT ;  /* 0x0000003106047276 */ /* 0x000fe4000781002c */
[----:B------:R-:W-:Y:S02]  /*4750*/  FMNMX3.FTZ R5, R5, R63, R58, !PT ;  /* 0x0000003f05057276 */ /* 0x000fe4000781003a */
[----:B------:R-:W-:Y:S02]  /*4760*/  FMNMX.FTZ R4, R45, R4, !PT ;  /* 0x000000042d047209 */ /* 0x000fe40007810000 */
[----:B------:R-:W-:Y:S02]  /*4770*/  FSEL R55, R55, -INF , !P4 ;  /* 0xff80000037377808 */ /* 0x000fe40006000000 */
[----:B------:R-:W-:Y:S01]  /*4780*/  FSEL R50, R50, -INF , !P3 ;  /* 0xff80000032327808 */ /* 0x000fe20005800000 */
[----:B------:R-:W1:Y:S01]  /*4790*/  SHFL.BFLY PT, R7, R4, 0x2, 0x1f ;  /* 0x0c401f0004077f89 */ /* 0x000e6200000e0000 */
[----:B------:R-:W-:-:S02]  /*47a0*/  FMNMX3.FTZ R5, R5, R59, R54, !PT ;  /* 0x0000003b05057276 */ /* 0x000fc40007810036 */
[----:B------:R-:W-:Y:S02]  /*47b0*/  ISETP.GE.AND P3, PT, R2, R3, PT ;  /* 0x000000030200720c */ /* 0x000fe40003f66270 */
[----:B------:R-:W-:Y:S02]  /*47c0*/  FSEL R51, R51, -INF , !P2 ;  /* 0xff80000033337808 */ /* 0x000fe40005000000 */
[----:B------:R-:W-:Y:S02]  /*47d0*/  FSEL R46, R46, -INF , !P1 ;  /* 0xff8000002e2e7808 */ /* 0x000fe40004800000 */
[----:B------:R-:W-:Y:S02]  /*47e0*/  FMNMX3.FTZ R5, R5, R55, R50, !PT ;  /* 0x0000003705057276 */ /* 0x000fe40007810032 */
[----:B------:R-:W-:Y:S02]  /*47f0*/  FSEL R84, R47, -INF , !P3 ;  /* 0xff8000002f547808 */ /* 0x000fe40005800000 */
[----:B------:R-:W-:-:S04]  /*4800*/  FMNMX3.FTZ R5, R5, R51, R46, !PT ;  /* 0x0000003305057276 */ /* 0x000fc8000781002e */
[----:B------:R-:W-:-:S05]  /*4810*/  FMNMX.FTZ R9, R84, R5, !PT ;  /* 0x0000000554097209 */ /* 0x000fca0007810000 */
[----:B------:R-:W3:Y:S01]  /*4820*/  SHFL.BFLY PT, R6, R9, 0x2, 0x1f ;  /* 0x0c401f0009067f89 */ /* 0x000ee200000e0000 */
[----:B-1----:R-:W-:Y:S01]  /*4830*/  FMNMX.FTZ R7, R4, R7, !PT ;  /* 0x0000000704077209 */ /* 0x002fe20007810000 */
[----:B------:R-:W-:-:S04]  /*4840*/  VIADD R4, R209, 0x5000 ;  /* 0x00005000d1047836 */ /* 0x000fc80000000000 */
[----:B------:R-:W1:Y:S01]  /*4850*/  SHFL.BFLY PT, R2, R7, 0x1, 0x1f ;  /* 0x0c201f0007027f89 */ /* 0x000e6200000e0000 */
[----:B------:R-:W-:-:S05]  /*4860*/  @P6 VIADD R208, R4, 0xffffffe0 ;  /* 0xffffffe004d06836 */ /* 0x000fca0000000000 */
[----:B------:R-:W-:Y:S04]  /*4870*/  LDSM.16.MT88.4 R36, [R208+0x400] ;  /* 0x00040000d024783b */ /* 0x000fe80000004200 */
[----:B------:R-:W-:Y:S01]  /*4880*/  LDSM.16.MT88.4 R28, [R208+0x800] ;  /* 0x00080000d01c783b */ /* 0x000fe20000004200 */
[----:B---3--:R-:W-:-:S03]  /*4890*/  FMNMX.FTZ R6, R9, R6, !PT ;  /* 0x0000000609067209 */ /* 0x008fc60007810000 */
[----:B------:R-:W-:Y:S04]  /*48a0*/  LDSM.16.MT88.4 R8, [R209+0x5400] ;  /* 0x00540000d108783b */ /* 0x000fe80000004200 */
[----:B------:R-:W3:Y:S01]  /*48b0*/  SHFL.BFLY PT, R5, R6, 0x1, 0x1f ;  /* 0x0c201f0006057f89 */ /* 0x000ee200000e0000 */
[----:B-1----:R-:W-:-:S04]  /*48c0*/  FMNMX.FTZ R2, R7, R2, !PT ;  /* 0x0000000207027209 */ /* 0x002fc80007810000 */
[C---:B------:R-:W-:Y:S01]  /*48d0*/  FSETP.NEU.FTZ.AND P1, PT, R2.reuse, -INF , PT ;  /* 0xff8000000200780b */ /* 0x040fe20003f3d000 */
[----:B--2---:R-:W-:-:S05]  /*48e0*/  FMUL.FTZ R47, R2, UR6 ;  /* 0x00000006022f7c20 */ /* 0x004fca0008410000 */
[----:B------:R-:W-:-:S05]  /*48f0*/  FSEL R47, R47, RZ, P1 ;  /* 0x000000ff2f2f7208 */ /* 0x000fca0000800000 */
[--C-:B------:R-:W-:Y:S01]  /*4900*/  FFMA.FTZ R115, R20, UR6, -R47.reuse ;  /* 0x0000000614737c23 */ /* 0x100fe2000801082f */
[--C-:B------:R-:W-:Y:S01]  /*4910*/  FFMA.FTZ R129, R196, UR6, -R47.reuse ;  /* 0x00000006c4817c23 */ /* 0x100fe2000801082f */
[----:B------:R-:W1:Y:S01]  /*4920*/  LDSM.16.MT88.4 R20, [R209+0x5000] ;  /* 0x00500000d114783b */ /* 0x000e620000004200 */
[--C-:B------:R-:W-:Y:S01]  /*4930*/  FFMA.FTZ R120, R198, UR6, -R47.reuse ;  /* 0x00000006c6787c23 */ /* 0x100fe2000801082f */
[--C-:B------:R-:W-:Y:S01]  /*4940*/  FFMA.FTZ R108, R26, UR6, -R47.reuse ;  /* 0x000000061a6c7c23 */ /* 0x100fe2000801082f */
[--C-:B------:R-:W-:Y:S01]  /*4950*/  FFMA.FTZ R91, R12, UR6, -R47.reuse ;  /* 0x000000060c5b7c23 */ /* 0x100fe2000801082f */
[----:B------:R-:W-:Y:S01]  /*4960*/  MUFU.EX2 R115, R115 ;  /* 0x0000007300737308 */ /* 0x000fe20000000800 */
[--C-:B------:R-:W-:Y:S01]  /*4970*/  FFMA.FTZ R107, R24, UR6, -R47.reuse ;  /* 0x00000006186b7c23 */ /* 0x100fe2000801082f */
[----:B---3--:R-:W-:Y:S01]  /*4980*/  FMNMX.FTZ R0, R6, R5, !PT ;  /* 0x0000000506007209 */ /* 0x008fe20007810000 */
        /* <DEDUP_REMOVED lines=20> */
[----:B------:R-:W-:Y:S01]  /*4ad0*/  MUFU.EX2 R127, R127 ;  /* 0x0000007f007f7308 */ /* 0x000fe20000000800 */
[----:B---3--:R-:W-:Y:S01]  /*4ae0*/  F2FP.F16.F32.PACK_AB R12, R120, R129 ;  /* 0x00000081780c723e */ /* 0x008fe200000000ff */
[--C-:B------:R-:W-:Y:S01]  /*4af0*/  FFMA.FTZ R92, R17, UR6, -R88.reuse ;  /* 0x00000006115c7c23 */ /* 0x100fe20008010858 */
[--C-:B------:R-:W-:Y:S01]  /*4b00*/  FFMA.FTZ R93, R191, UR6, -R88.reuse ;  /* 0x00000006bf5d7c23 */ /* 0x100fe20008010858 */
[----:B------:R-:W3:Y:S01]  /*4b10*/  MUFU.EX2 R118, R118 ;  /* 0x0000007600767308 */ /* 0x000ee20000000800 */
[----:B----4-:R-:W-:Y:S01]  /*4b20*/  F2FP.F16.F32.PACK_AB R14, R108, R115 ;  /* 0x000000736c0e723e */ /* 0x010fe200000000ff */
[--C-:B------:R-:W-:Y:S01]  /*4b30*/  FFMA.FTZ R97, R187, UR6, -R88.reuse ;  /* 0x00000006bb617c23 */ /* 0x100fe20008010858 */
[--C-:B------:R-:W-:Y:S01]  /*4b40*/  FFMA.FTZ R106, R189, UR6, -R88.reuse ;  /* 0x00000006bd6a7c23 */ /* 0x100fe20008010858 */
[----:B------:R-:W-:Y:S01]  /*4b50*/  MUFU.EX2 R112, R112 ;  /* 0x0000007000707308 */ /* 0x000fe20000000800 */
[--C-:B------:R-:W-:Y:S01]  /*4b60*/  FFMA.FTZ R104, R183, UR6, -R88.reuse ;  /* 0x00000006b7687c23 */ /* 0x100fe20008010858 */
[--C-:B------:R-:W-:Y:S01]  /*4b70*/  FFMA.FTZ R103, R185, UR6, -R88.reuse ;  /* 0x00000006b9677c23 */ /* 0x100fe20008010858 */
        /* <DEDUP_REMOVED lines=60> */
[----:B------:R-:W-:Y:S01]  /*4f40*/  FFMA.FTZ R113, R113, UR6, -R88 ;  /* 0x0000000671717c23 */ /* 0x000fe20008010858 */
[----:B------:R-:W2:Y:S01]  /*4f50*/  MUFU.EX2 R106, R106 ;  /* 0x0000006a006a7308 */ /* 0x000ea20000000800 */
[--C-:B------:R-:W-:Y:S01]  /*4f60*/  FFMA.FTZ R40, R40, UR6, -R47.reuse ;  /* 0x0000000628287c23 */ /* 0x100fe2000801082f */
[----:B------:R-:W-:Y:S01]  /*4f70*/  FFMA.FTZ R42, R42, UR6, -R47 ;  /* 0x000000062a2a7c23 */ /* 0x000fe2000801082f */
[C---:B------:R-:W-:Y:S01]  /*4f80*/  HMMA.16816.F32 R20, R4.reuse, R10, R20 ;  /* 0x0000000a0414723c */ /* 0x040fe20000001814 */
[----:B------:R-:W-:Y:S01]  /*4f90*/  MUFU.EX2 R104, R104 ;  /* 0x0000006800687308 */ /* 0x000fe20000000800 */
[----:B------:R-:W3:Y:S01]  /*4fa0*/  LDSM.16.MT88.4 R8, [R209+0x5c00] ;  /* 0x005c0000d108783b */ /* 0x000ee20000004200 */
[----:B------:R-:W-:Y:S01]  /*4fb0*/  FADD.FTZ R120, R129, R120 ;  /* 0x0000007881787221 */ /* 0x000fe20000010000 */
[----:B------:R-:W-:Y:S01]  /*4fc0*/  FADD.FTZ R127, R127, R118 ;  /* 0x000000767f7f7221 */ /* 0x000fe20000010000 */
[----:B------:R-:W4:Y:S01]  /*4fd0*/  MUFU.EX2 R103, R103 ;  /* 0x0000006700677308 */ /* 0x000f220000000800 */
[----:B------:R-:W-:Y:S01]  /*4fe0*/  FFMA.FTZ R82, R82, UR6, -R88 ;  /* 0x0000000652527c23 */ /* 0x000fe20008010858 */
[----:B------:R-:W-:Y:S01]  /*4ff0*/  FADD.FTZ R115, R115, R120 ;  /* 0x0000007873737221 */ /* 0x000fe20000010000 */
[C---:B------:R-:W-:Y:S01]  /*5000*/  HMMA.16816.F32 R16, R4.reuse, R36, R16 ;  /* 0x000000240410723c */ /* 0x040fe20000001810 */
[----:B-1----:R-:W-:Y:S01]  /*5010*/  F2FP.F16.F32.PACK_AB R36, R95, R96 ;  /* 0x000000605f24723e */ /* 0x002fe200000000ff */
[----:B------:R-:W-:Y:S01]  /*5020*/  MUFU.EX2 R98, R98 ;  /* 0x0000006200627308 */ /* 0x000fe20000000800 */
[----:B--2---:R-:W-:Y:S01]  /*5030*/  F2FP.F16.F32.PACK_AB R37, R106, R97 ;  /* 0x000000616a25723e */ /* 0x004fe200000000ff */
[----:B------:R-:W-:Y:S01]  /*5040*/  FADD.FTZ R112, R112, R127 ;  /* 0x0000007f70707221 */ /* 0x000fe20000010000 */
[--C-:B------:R-:W-:Y:S01]  /*5050*/  FFMA.FTZ R83, R83, UR6, -R88.reuse ;  /* 0x0000000653537c23 */ /* 0x100fe20008010858 */
[----:B------:R-:W1:Y:S01]  /*5060*/  MUFU.EX2 R111, R111 ;  /* 0x0000006f006f7308 */ /* 0x000e620000000800 */
[--C-:B------:R-:W-:Y:S01]  /*5070*/  FFMA.FTZ R78, R78, UR6, -R88.reuse ;  /* 0x000000064e4e7c23 */ /* 0x100fe20008010858 */
        /* <DEDUP_REMOVED lines=9> */
[----:B------:R-:W-:Y:S01]  /*5110*/  FFMA.FTZ R72, R72, UR6, -R47 ;  /* 0x0000000648487c23 */ /* 0x000fe2000801082f */
        /* <DEDUP_REMOVED lines=25> */
[----:B------:R-:W-:Y:S01]  /*52b0*/  HMMA.16816.F32 R28, R36, R30, R12 ;  /* 0x0000001e241c723c */ /* 0x000fe2000000180c */
[----:B------:R-:W5:Y:S01]  /*52c0*/  LDSM.16.MT88.4 R12, [R209+0x6000] ;  /* 0x00600000d10c783b */ /* 0x000f620000004200 */
[----:B----4-:R-:W-:Y:S01]  /*52d0*/  F2FP.F16.F32.PACK_AB R35, R133, R114 ;  /* 0x000000728523723e */ /* 0x010fe200000000ff */
[----:B------:R-:W4:Y:S01]  /*52e0*/  MUFU.EX2 R140, R140 ;  /* 0x0000008c008c7308 */ /* 0x000f220000000800 */
[----:B------:R-:W-:Y:S01]  /*52f0*/  FADD.FTZ R97, R97, R92 ;  /* 0x0000005c61617221 */ /* 0x000fe20000010000 */
[----:B------:R-:W-:Y:S01]  /*5300*/  FADD.FTZ R95, R95, R96 ;  /* 0x000000605f5f7221 */ /* 0x000fe20000010000 */
[----:B------:R-:W-:Y:S01]  /*5310*/  FFMA.FTZ R71, R71, UR6, -R88 ;  /* 0x0000000647477c23 */ /* 0x000fe20008010858 */
[----:B------:R1:W-:Y:S01]  /*5320*/  MUFU.EX2 R155, R163 ;  /* 0x000000a3009b7308 */ /* 0x0003e20000000800 */
        /* <DEDUP_REMOVED lines=13> */
[--C-:B-1----:R-:W-:Y:S01]  /*5400*/  FFMA.FTZ R163, R166, UR6, -R47.reuse ;  /* 0x00000006a6a37c23 */ /* 0x102fe2000801082f */
[--C-:B------:R-:W-:Y:S01]  /*5410*/  FFMA.FTZ R166, R179, UR6, -R88.reuse ;  /* 0x00000006b3a67c23 */ /* 0x100fe20008010858 */
[----:B------:R1:W-:Y:S01]  /*5420*/  MUFU.EX2 R160, R174 ;  /* 0x000000ae00a07308 */ /* 0x0003e20000000800 */
[--C-:B------:R-:W-:Y:S01]  /*5430*/  FFMA.FTZ R179, R132, UR6, -R47.reuse ;  /* 0x0000000684b37c23 */ /* 0x100fe2000801082f */
[C---:B--2---:R-:W-:Y:S01]  /*5440*/  HMMA.16816.F32 R16, R32.reuse, R4, R16 ;  /* 0x000000042010723c */ /* 0x044fe20000001810 */
[----:B------:R-:W-:Y:S01]  /*5450*/  FFMA.FTZ R132, R135, UR6, -R88 ;  /* 0x0000000687847c23 */ /* 0x000fe20008010858 */
[----:B------:R-:W2:Y:S01]  /*5460*/  MUFU.EX2 R159, R159 ;  /* 0x0000009f009f7308 */ /* 0x000ea20000000800 */
[--C-:B------:R-:W-:Y:S01]  /*5470*/  FFMA.FTZ R135, R126, UR6, -R47.reuse ;  /* 0x000000067e877c23 */ /* 0x100fe2000801082f */
[----:B------:R-:W-:Y:S01]  /*5480*/  FADD.FTZ R123, R123, R104 ;  /* 0x000000687b7b7221 */ /* 0x000fe20000010000 */
[----:B------:R-:W-:Y:S01]  /*5490*/  FADD.FTZ R111, R111, R98 ;  /* 0x000000626f6f7221 */ /* 0x000fe20000010000 */
[----:B------:R-:W-:Y:S01]  /*54a0*/  MUFU.EX2 R158, R158 ;  /* 0x0000009e009e7308 */ /* 0x000fe20000000800 */
[----:B------:R-:W-:Y:S01]  /*54b0*/  FFMA.FTZ R57, R57, UR6, -R47 ;  /* 0x0000000639397c23 */ /* 0x000fe2000801082f */
[----:B------:R-:W-:Y:S01]  /*54c0*/  HMMA.16816.F32 R28, R32, R6, R28 ;  /* 0x00000006201c723c */ /* 0x000fe2000000181c */
[----:B------:R-:W2:Y:S01]  /*54d0*/  LDSM.16.MT88.4 R4, [R209+0x6400] ;  /* 0x00640000d104783b */ /* 0x000ea20000004200 */
[----:B------:R-:W-:Y:S01]  /*54e0*/  F2FP.F16.F32.PACK_AB R32, R153, R138 ;  /* 0x0000008a9920723e */ /* 0x000fe200000000ff */
[----:B------:R-:W2:Y:S01]  /*54f0*/  MUFU.EX2 R163, R163 ;  /* 0x000000a300a37308 */ /* 0x000ea20000000800 */
[----:B----4-:R-:W-:Y:S01]  /*5500*/  F2FP.F16.F32.PACK_AB R34, R140, R147 ;  /* 0x000000938c22723e */ /* 0x010fe200000000ff */
[----:B-1----:R-:W-:Y:S01]  /*5510*/  FFMA.FTZ R174, R167, UR6, -R88 ;  /* 0x00000006a7ae7c23 */ /* 0x002fe20008010858 */
[----:B---3--:R-:W-:Y:S01]  /*5520*/  F2FP.F16.F32.PACK_AB R33, R146, R155 ;  /* 0x0000009b9221723e */ /* 0x008fe200000000ff */
[----:B------:R-:W-:Y:S01]  /*5530*/  MUFU.EX2 R161, R161 ;  /* 0x000000a100a17308 */ /* 0x000fe20000000800 */
[----:B------:R-:W-:Y:S01]  /*5540*/  F2FP.F16.F32.PACK_AB R35, R157, R144 ;  /* 0x000000909d23723e */ /* 0x000fe200000000ff */
[----:B------:R-:W-:Y:S01]  /*5550*/  FADD.FTZ R123, R116, R123 ;  /* 0x0000007b747b7221 */ /* 0x000fe20000010000 */
[----:B------:R-:W-:Y:S01]  /*5560*/  FADD.FTZ R110, R110, R111 ;  /* 0x0000006f6e6e7221 */ /* 0x000fe20000010000 */
[----:B------:R-:W1:Y:S01]  /*5570*/  MUFU.EX2 R166, R166 ;  /* 0x000000a600a67308 */ /* 0x000e620000000800 */
[----:B------:R-:W-:Y:S01]  /*5580*/  FFMA.FTZ R52, R52, UR6, -R47 ;  /* 0x0000000634347c23 */ /* 0x000fe2000801082f */
[----:B------:R-:W-:Y:S01]  /*5590*/  FADD.FTZ R114, R114, R123 ;  /* 0x0000007b72727221 */ /* 0x000fe20000010000 */
[----:B------:R-:W-:Y:S01]  /*55a0*/  FADD.FTZ R109, R109, R110 ;  /* 0x0000006e6d6d7221 */ /* 0x000fe20000010000 */
[C---:B-----5:R-:W-:Y:S01]  /*55b0*/  HMMA.16816.F32 R24, R32.reuse, R12, R24 ;  /* 0x0000000c2018723c */ /* 0x060fe20000001818 */
[----:B------:R-:W-:Y:S01]  /*55c0*/  MUFU.EX2 R165, R165 ;  /* 0x000000a500a57308 */ /* 0x000fe20000000800 */
[----:B------:R-:W-:Y:S01]  /*55d0*/  FADD.FTZ R114, R133, R114 ;  /* 0x0000007285727221 */ /* 0x000fe20000010000 */
[----:B------:R-:W-:Y:S01]  /*55e0*/  FFMA.FTZ R53, R53, UR6, -R47 ;  /* 0x0000000635357c23 */ /* 0x000fe2000801082f */
[----:B------:R-:W-:Y:S01]  /*55f0*/  FFMA.FTZ R58, R58, UR6, -R88 ;  /* 0x000000063a3a7c23 */ /* 0x000fe20008010858 */
[----:B------:R3:W4:Y:S01]  /*5600*/  MUFU.EX2 R164, R176 ;  /* 0x000000b000a47308 */ /* 0x0007220000000800 */
[----:B------:R-:W-:Y:S01]  /*5610*/  FADD.FTZ R155, R155, R114 ;  /* 0x000000729b9b7221 */ /* 0x000fe20000010000 */
[--C-:B------:R-:W-:Y:S01]  /*5620*/  FFMA.FTZ R59, R59, UR6, -R88.reuse ;  /* 0x000000063b3b7c23 */ /* 0x100fe20008010858 */
[C---:B------:R-:W-:Y:S01]  /*5630*/  HMMA.16816.F32 R20, R32.reuse, R14, R20 ;  /* 0x0000000e2014723c */ /* 0x040fe20000001814 */
[----:B------:R-:W5:Y:S01]  /*5640*/  LDSM.16.MT88.4 R12, [R208+0x1400] ;  /* 0x00140000d00c783b */ /* 0x000f620000004200 */
[----:B------:R-:W-:Y:S01]  /*5650*/  MUFU.EX2 R162, R162 ;  /* 0x000000a200a27308 */ /* 0x000fe20000000800 */
[----:B------:R-:W-:Y:S01]  /*5660*/  FADD.FTZ R155, R146, R155 ;  /* 0x0000009b929b7221 */ /* 0x000fe20000010000 */
[--C-:B------:R-:W-:Y:S01]  /*5670*/  FFMA.FTZ R54, R54, UR6, -R88.reuse ;  /* 0x0000000636367c23 */ /* 0x100fe20008010858 */
[--C-:B------:R-:W-:Y:S01]  /*5680*/  FFMA.FTZ R55, R55, UR6, -R88.reuse ;  /* 0x0000000637377c23 */ /* 0x100fe20008010858 */
[----:B------:R-:W5:Y:S01]  /*5690*/  MUFU.EX2 R171, R171 ;  /* 0x000000ab00ab7308 */ /* 0x000f620000000800 */
[----:B------:R-:W-:Y:S01]  /*56a0*/  FADD.FTZ R144, R144, R155 ;  /* 0x0000009b90907221 */ /* 0x000fe20000010000 */
[C---:B------:R-:W-:Y:S01]  /*56b0*/  HMMA.16816.F32 R36, R32.reuse, R8, R16 ;  /* 0x000000082024723c */ /* 0x040fe20000001810 */
[----:B------:R-:W5:Y:S01]  /*56c0*/  LDSM.16.MT88.4 R16, [R209+0x6800] ;  /* 0x00680000d110783b */ /* 0x000f620000004200 */
[--C-:B------:R-:W-:Y:S01]  /*56d0*/  FFMA.FTZ R8, R170, UR6, -R47.reuse ;  /* 0x00000006aa087c23 */ /* 0x100fe2000801082f */
[--C-:B---3--:R-:W-:Y:S01]  /*56e0*/  FFMA.FTZ R176, R173, UR6, -R88.reuse ;  /* 0x00000006adb07c23 */ /* 0x108fe20008010858 */
[----:B------:R-:W-:Y:S01]  /*56f0*/  MUFU.EX2 R170, R172 ;  /* 0x000000ac00aa7308 */ /* 0x000fe20000000800 */
[--C-:B------:R-:W-:Y:S01]  /*5700*/  FFMA.FTZ R48, R48, UR6, -R47.reuse ;  /* 0x0000000630307c23 */ /* 0x100fe2000801082f */
[----:B------:R-:W-:Y:S01]  /*5710*/  FFMA.FTZ R227, R45, UR6, -R47 ;  /* 0x000000062de37c23 */ /* 0x000fe2000801082f */
[----:B------:R-:W-:Y:S01]  /*5720*/  FFMA.FTZ R230, R84, UR6, -R88 ;  /* 0x0000000654e67c23 */ /* 0x000fe20008010858 */
[----:B------:R3:W-:Y:S01]  /*5730*/  MUFU.EX2 R167, R8 ;  /* 0x0000000800a77308 */ /* 0x0007e20000000800 */
[----:B------:R-:W-:Y:S01]  /*5740*/  HMMA.16816.F32 R28, R32, R10, R28 ;  /* 0x0000000a201c723c */ /* 0x000fe2000000181c */
[----:B--2---:R-:W-:-:S02]  /*5750*/  F2FP.F16.F32.PACK_AB R32, R159, R160 ;  /* 0x000000a09f20723e */ /* 0x004fc400000000ff */
[----:B------:R-:W-:Y:S01]  /*5760*/  F2FP.F16.F32.PACK_AB R34, R163, R158 ;  /* 0x0000009ea322723e */ /* 0x000fe200000000ff */
[----:B------:R-:W-:Y:S01]  /*5770*/  MUFU.EX2 R174, R174 ;  /* 0x000000ae00ae7308 */ /* 0x000fe20000000800 */
[----:B-1----:R-:W-:Y:S02]  /*5780*/  F2FP.F16.F32.PACK_AB R33, R166, R161 ;  /* 0x000000a1a621723e */ /* 0x002fe400000000ff */
[----:B----4-:R-:W-:Y:S01]  /*5790*/  F2FP.F16.F32.PACK_AB R35, R164, R165 ;  /* 0x000000a5a423723e */ /* 0x010fe200000000ff */
[----:B------:R1:W2:Y:S04]  /*57a0*/  MUFU.EX2 R173, R177 ;  /* 0x000000b100ad7308 */ /* 0x0002a80000000800 */
[----:B------:R4:W-:Y:S01]  /*57b0*/  MUFU.EX2 R172, R176 ;  /* 0x000000b000ac7308 */ /* 0x0009e20000000800 */
[----:B---3--:R-:W3:Y:S01]  /*57c0*/  LDSM.16.MT88.4 R8, [R208+0x1800] ;  /* 0x00180000d008783b */ /* 0x008ee20000004200 */
[C---:B------:R-:W-:Y:S02]  /*57d0*/  HMMA.16816.F32 R24, R32.reuse, R4, R24 ;  /* 0x000000042018723c */ /* 0x040fe40000001818 */
[----:B------:R-:W2:Y:S04]  /*57e0*/  MUFU.EX2 R175, R175 ;  /* 0x000000af00af7308 */ /* 0x000ea80000000800 */
[----:B------:R-:W-:Y:S02]  /*57f0*/  MUFU.EX2 R154, R154 ;  /* 0x0000009a009a7308 */ /* 0x000fe40000000800 */
[----:B------:R-:W-:Y:S01]  /*5800*/  HMMA.16816.F32 R20, R32, R6, R20 ;  /* 0x000000062014723c */ /* 0x000fe20000001814 */
[----:B------:R-:W3:Y:S01]  /*5810*/  LDSM.16.MT88.4 R4, [R209+0x6c00] ;  /* 0x006c0000d104783b */ /* 0x000ee20000004200 */
[--C-:B-1----:R-:W-:Y:S01]  /*5820*/  FFMA.FTZ R177, R156, UR6, -R47.reuse ;  /* 0x000000069cb17c23 */ /* 0x102fe2000801082f */
[----:B------:R-:W-:Y:S01]  /*5830*/  FFMA.FTZ R156, R145, UR6, -R88 ;  /* 0x00000006919c7c23 */ /* 0x000fe20008010858 */
[----:B------:R-:W-:Y:S01]  /*5840*/  MUFU.EX2 R142, R142 ;  /* 0x0000008e008e7308 */ /* 0x000fe20000000800 */
[--C-:B------:R-:W-:Y:S01]  /*5850*/  FFMA.FTZ R145, R134, UR6, -R47.reuse ;  /* 0x0000000686917c23 */ /* 0x100fe2000801082f */
[----:B----4-:R-:W-:-:S02]  /*5860*/  FFMA.FTZ R176, R122, UR6, -R47 ;  /* 0x000000067ab07c23 */ /* 0x010fc4000801082f */
[----:B-----5:R-:W-:Y:S01]  /*5870*/  HMMA.16816.F32 R36, R32, R12, R36 ;  /* 0x0000000c2024723c */ /* 0x020fe20000001824 */
[----:B------:R-:W-:Y:S01]  /*5880*/  F2FP.F16.F32.PACK_AB R12, R171, R162 ;  /* 0x000000a2ab0c723e */ /* 0x000fe200000000ff */
[----:B------:R-:W1:Y:S01]  /*5890*/  MUFU.EX2 R177, R177 ;  /* 0x000000b100b17308 */ /* 0x000e620000000800 */
[----:B--2---:R-:W-:-:S03]  /*58a0*/  F2FP.F16.F32.PACK_AB R13, R173, R174 ;  /* 0x000000aead0d723e */ /* 0x004fc600000000ff */
[----:B------:R-:W-:Y:S02]  /*58b0*/  MUFU.EX2 R141, R141 ;  /* 0x0000008d008d7308 */ /* 0x000fe40000000800 */
[----:B------:R-:W-:Y:S01]  /*58c0*/  HMMA.16816.F32 R28, R32, R14, R28 ;  /* 0x0000000e201c723c */ /* 0x000fe2000000181c */
[----:B------:R-:W-:Y:S01]  /*58d0*/  F2FP.F16.F32.PACK_AB R14, R167, R170 ;  /* 0x000000aaa70e723e */ /* 0x000fe200000000ff */
[----:B------:R-:W-:Y:S01]  /*58e0*/  FFMA.FTZ R33, R152, UR6, -R47 ;  /* 0x0000000698217c23 */ /* 0x000fe2000801082f */
[----:B------:R-:W-:Y:S01]  /*58f0*/  F2FP.F16.F32.PACK_AB R15, R175, R172 ;  /* 0x000000acaf0f723e */ /* 0x000fe200000000ff */
[--C-:B------:R-:W-:Y:S01]  /*5900*/  FFMA.FTZ R152, R139, UR6, -R88.reuse ;  /* 0x000000068b987c23 */ /* 0x100fe20008010858 */
[--C-:B------:R-:W-:Y:S01]  /*5910*/  FFMA.FTZ R32, R143, UR6, -R88.reuse ;  /* 0x000000068f207c23 */ /* 0x100fe20008010858 */
[----:B------:R-:W-:Y:S04]  /*5920*/  MUFU.EX2 R156, R156 ;  /* 0x0000009c009c7308 */ /* 0x000fe80000000800 */
[C---:B------:R-:W-:Y:S01]  /*5930*/  HMMA.16816.F32 R24, R12.reuse, R16, R24 ;  /* 0x000000100c18723c */ /* 0x040fe20000001818 */
[----:B------:R-:W2:Y:S04]  /*5940*/  MUFU.EX2 R143, R33 ;  /* 0x00000021008f7308 */ /* 0x000ea80000000800 */
[----:B------:R4:W-:Y:S03]  /*5950*/  MUFU.EX2 R139, R32 ;  /* 0x00000020008b7308 */ /* 0x0009e60000000800 */
[C---:B------:R-:W-:Y:S01]  /*5960*/  HMMA.16816.F32 R20, R12.reuse, R18, R20 ;  /* 0x000000120c14723c */ /* 0x040fe20000001814 */
[----:B------:R-:W5:Y:S01]  /*5970*/  MUFU.EX2 R152, R152 ;  /* 0x0000009800987308 */ /* 0x000f620000000800 */
[----:B------:R-:W5:Y:S03]  /*5980*/  LDSM.16.MT88.4 R16, [R208+0x1c00] ;  /* 0x001c0000d010783b */ /* 0x000f660000004200 */
[----:B------:R2:W-:Y:S03]  /*5990*/  MUFU.EX2 R134, R136 ;  /* 0x0000008800867308 */ /* 0x0005e60000000800 */
[C---:B---3--:R-:W-:Y:S01]  /*59a0*/  HMMA.16816.F32 R36, R12.reuse, R8, R36 ;  /* 0x000000080c24723c */ /* 0x048fe20000001824 */
[----:B------:R-:W3:Y:S01]  /*59b0*/  MUFU.EX2 R145, R145 ;  /* 0x0000009100917308 */ /* 0x000ee20000000800 */
[----:B----4-:R-:W-:Y:S03]  /*59c0*/  LDSM.16.MT88.4 R32, [R209+0x7400] ;  /* 0x00740000d120783b */ /* 0x010fe60000004200 */
[----:B------:R-:W-:Y:S03]  /*59d0*/  MUFU.EX2 R130, R130 ;  /* 0x0000008200827308 */ /* 0x000fe60000000800 */
[----:B------:R-:W-:Y:S01]  /*59e0*/  HMMA.16816.F32 R28, R12, R10, R28 ;  /* 0x0000000a0c1c723c */ /* 0x000fe2000000181c */
[----:B------:R-:W4:Y:S01]  /*59f0*/  LDSM.16.MT88.4 R8, [R209+0x7000] ;  /* 0x00700000d108783b */ /* 0x000f220000004200 */
[----:B-1----:R-:W-:Y:S01]  /*5a00*/  F2FP.F16.F32.PACK_AB R12, R177, R154 ;  /* 0x0000009ab10c723e */ /* 0x002fe200000000ff */
[----:B--2---:R-:W-:Y:S01]  /*5a10*/  FFMA.FTZ R136, R131, UR6, -R88 ;  /* 0x0000000683887c23 */ /* 0x004fe20008010858 */
[----:B------:R-:W-:Y:S01]  /*5a20*/  F2FP.F16.F32.PACK_AB R14, R143, R142 ;  /* 0x0000008e8f0e723e */ /* 0x000fe200000000ff */
[----:B------:R-:W-:Y:S01]  /*5a30*/  MUFU.EX2 R179, R179 ;  /* 0x000000b300b37308 */ /* 0x000fe20000000800 */
[----:B-----5:R-:W-:-:S02]  /*5a40*/  F2FP.F16.F32.PACK_AB R13, R152, R139 ;  /* 0x0000008b980d723e */ /* 0x020fc400000000ff */
[----:B------:R-:W-:Y:S01]  /*5a50*/  F2FP.F16.F32.PACK_AB R15, R156, R141 ;  /* 0x0000008d9c0f723e */ /* 0x000fe200000000ff */
[----:B------:R-:W-:Y:S04]  /*5a60*/  MUFU.EX2 R132, R132 ;  /* 0x0000008400847308 */ /* 0x000fe80000000800 */
[----:B------:R1:W2:Y:S02]  /*5a70*/  MUFU.EX2 R125, R137 ;  /* 0x00000089007d7308 */ /* 0x0002a40000000800 */
[C---:B------:R-:W-:Y:S02]  /*5a80*/  HMMA.16816.F32 R24, R12.reuse, R4, R24 ;  /* 0x000000040c18723c */ /* 0x040fe40000001818 */
[----:B------:R5:W-:Y:S04]  /*5a90*/  MUFU.EX2 R131, R178 ;  /* 0x000000b200837308 */ /* 0x000be80000000800 */
[----:B------:R2:W4:Y:S02]  /*5aa0*/  MUFU.EX2 R126, R136 ;  /* 0x00000088007e7308 */ /* 0x0005240000000800 */
[----:B------:R-:W-:Y:S01]  /*5ab0*/  HMMA.16816.F32 R20, R12, R6, R20 ;  /* 0x000000060c14723c */ /* 0x000fe20000001814 */
[----:B------:R-:W4:Y:S01]  /*5ac0*/  LDSM.16.MT88.4 R4, [R208+0x2000] ;  /* 0x00200000d004783b */ /* 0x000f220000004200 */
[----:B------:R-:W-:Y:S01]  /*5ad0*/  MUFU.EX2 R122, R124 ;  /* 0x0000007c007a7308 */ /* 0x000fe20000000800 */
[----:B-1----:R-:W-:-:S03]  /*5ae0*/  FFMA.FTZ R137, R121, UR6, -R88 ;  /* 0x0000000679897c23 */ /* 0x002fc60008010858 */
[----:B------:R-:W-:Y:S02]  /*5af0*/  MUFU.EX2 R128, R128 ;  /* 0x0000008000807308 */ /* 0x000fe40000000800 */
[C---:B------:R-:W-:Y:S01]  /*5b00*/  HMMA.16816.F32 R36, R12.reuse, R16, R36 ;  /* 0x000000100c24723c */ /* 0x040fe20000001824 */
[----:B---3--:R-:W-:Y:S01]  /*5b10*/  F2FP.F16.F32.PACK_AB R16, R145, R134 ;  /* 0x000000869110723e */ /* 0x008fe200000000ff */
[--C-:B-----5:R-:W-:Y:S01]  /*5b20*/  FFMA.FTZ R178, R119, UR6, -R88.reuse ;  /* 0x0000000677b27c23 */ /* 0x120fe20008010858 */
[----:B--2---:R-:W-:Y:S01]  /*5b30*/  F2FP.F16.F32.PACK_AB R17, R125, R132 ;  /* 0x000000847d11723e */ /* 0x004fe200000000ff */
[--C-:B------:R-:W-:Y:S01]  /*5b40*/  FFMA.FTZ R136, R117, UR6, -R88.reuse ;  /* 0x0000000675887c23 */ /* 0x100fe20008010858 */
[----:B------:R-:W1:Y:S01]  /*5b50*/  MUFU.EX2 R135, R135 ;  /* 0x0000008700877308 */ /* 0x000e620000000800 */
[----:B------:R-:W-:Y:S01]  /*5b60*/  FFMA.FTZ R117, R86, UR6, -R88 ;  /* 0x0000000656757c23 */ /* 0x000fe20008010858 */
[--C-:B------:R-:W-:Y:S01]  /*5b70*/  FFMA.FTZ R86, R80, UR6, -R47.reuse ;  /* 0x0000000650567c23 */ /* 0x100fe2000801082f */
[----:B------:R-:W-:Y:S01]  /*5b80*/  HMMA.16816.F32 R28, R12, R18, R28 ;  /* 0x000000120c1c723c */ /* 0x000fe2000000181c */
[----:B------:R-:W2:Y:S01]  /*5b90*/  LDSM.16.MT88.4 R12, [R208+0x2400] ;  /* 0x00240000d00c783b */ /* 0x000ea20000004200 */
[----:B------:R-:W-:Y:S01]  /*5ba0*/  F2FP.F16.F32.PACK_AB R18, R179, R130 ;  /* 0x00000082b312723e */ /* 0x000fe200000000ff */
[----:B------:R-:W-:Y:S01]  /*5bb0*/  MUFU.EX2 R121, R176 ;  /* 0x000000b000797308 */ /* 0x000fe20000000800 */
[----:B----4-:R-:W-:Y:S01]  /*5bc0*/  F2FP.F16.F32.PACK_AB R19, R126, R131 ;  /* 0x000000837e13723e */ /* 0x010fe200000000ff */
[----:B------:R-:W-:-:S02]  /*5bd0*/  FFMA.FTZ R80, R77, UR6, -R47 ;  /* 0x000000064d507c23 */ /* 0x000fc4000801082f */
[----:B------:R-:W-:Y:S04]  /*5be0*/  MUFU.EX2 R119, R137 ;  /* 0x0000008900777308 */ /* 0x000fe80000000800 */
[----:B------:R-:W3:Y:S01]  /*5bf0*/  MUFU.EX2 R124, R178 ;  /* 0x000000b2007c7308 */ /* 0x000ee20000000800 */
[C---:B------:R-:W-:Y:S03]  /*5c00*/  HMMA.16816.F32 R20, R16.reuse, R10, R20 ;  /* 0x0000000a1014723c */ /* 0x040fe60000001814 */
[----:B------:R-:W-:Y:S04]  /*5c10*/  MUFU.EX2 R113, R113 ;  /* 0x0000007100717308 */ /* 0x000fe80000000800 */
[----:B------:R-:W4:Y:S01]  /*5c20*/  MUFU.EX2 R136, R136 ;  /* 0x0000008800887308 */ /* 0x000f220000000800 */
[C---:B------:R-:W-:Y:S01]  /*5c30*/  HMMA.16816.F32 R24, R16.reuse, R8, R24 ;  /* 0x000000081018723c */ /* 0x040fe20000001818 */
[----:B------:R-:W5:Y:S02]  /*5c40*/  LDSM.16.MT88.4 R8, [R209+0x7800] ;  /* 0x00780000d108783b */ /* 0x000f640000004200 */
[----:B------:R-:W-:Y:S04]  /*5c50*/  MUFU.EX2 R40, R40 ;  /* 0x0000002800287308 */ /* 0x000fe80000000800 */
[----:B------:R-:W-:Y:S01]  /*5c60*/  MUFU.EX2 R80, R80 ;  /* 0x0000005000507308 */ /* 0x000fe20000000800 */
[----:B------:R-:W-:Y:S01]  /*5c70*/  HMMA.16816.F32 R36, R16, R4, R36 ;  /* 0x000000041024723c */ /* 0x000fe20000001824 */
[----:B-1----:R-:W-:-:S02]  /*5c80*/  F2FP.F16.F32.PACK_AB R4, R135, R128 ;  /* 0x000000808704723e */ /* 0x002fc400000000ff */
[----:B---3--:R-:W-:Y:S01]  /*5c90*/  F2FP.F16.F32.PACK_AB R5, R124, R119 ;  /* 0x000000777c05723e */ /* 0x008fe200000000ff */
[----:B------:R-:W-:Y:S04]  /*5ca0*/  MUFU.EX2 R82, R82 ;  /* 0x0000005200527308 */ /* 0x000fe80000000800 */
[----:B------:R-:W-:Y:S01]  /*5cb0*/  HMMA.16816.F32 R28, R16, R6, R28 ;  /* 0x00000006101c723c */ /* 0x000fe2000000181c */
[----:B------:R-:W-:Y:S01]  /*5cc0*/  F2FP.F16.F32.PACK_AB R6, R121, R122 ;  /* 0x0000007a7906723e */ /* 0x000fe200000000ff */
[----:B------:R-:W1:Y:S01]  /*5cd0*/  LDSM.16.MT88.4 R16, [R208+0x2800] ;  /* 0x00280000d010783b */ /* 0x000e620000004200 */
[----:B----4-:R-:W-:Y:S01]  /*5ce0*/  F2FP.F16.F32.PACK_AB R7, R136, R113 ;  /* 0x000000718807723e */ /* 0x010fe200000000ff */
[----:B------:R-:W-:Y:S04]  /*5cf0*/  MUFU.EX2 R83, R83 ;  /* 0x0000005300537308 */ /* 0x000fe80000000800 */
[----:B------:R-:W-:Y:S02]  /*5d00*/  MUFU.EX2 R78, R78 ;  /* 0x0000004e004e7308 */ /* 0x000fe40000000800 */
[C---:B------:R-:W-:Y:S01]  /*5d10*/  HMMA.16816.F32 R20, R4.reuse, R34, R20 ;  /* 0x000000220414723c */ /* 0x040fe20000001814 */
[--C-:B------:R-:W-:Y:S01]  /*5d20*/  FFMA.FTZ R35, R43, UR6, -R88.reuse ;  /* 0x000000062b237c23 */ /* 0x100fe20008010858 */
[--C-:B------:R-:W-:Y:S01]  /*5d30*/  FFMA.FTZ R43, R87, UR6, -R88.reuse ;  /* 0x00000006572b7c23 */ /* 0x100fe20008010858 */
[--C-:B------:R-:W-:Y:S01]  /*5d40*/  FFMA.FTZ R87, R81, UR6, -R47.reuse ;  /* 0x0000000651577c23 */ /* 0x100fe2000801082f */
[----:B------:R-:W-:Y:S04]  /*5d50*/  MUFU.EX2 R79, R79 ;  /* 0x0000004f004f7308 */ /* 0x000fe80000000800 */
[C---:B------:R-:W-:Y:S01]  /*5d60*/  HMMA.16816.F32 R24, R4.reuse, R32, R24 ;  /* 0x000000200418723c */ /* 0x040fe20000001818 */
[--C-:B------:R-:W-:Y:S01]  /*5d70*/  FFMA.FTZ R32, R89, UR6, -R47.reuse ;  /* 0x0000000659207c23 */ /* 0x100fe2000801082f */
[----:B------:R-:W-:Y:S01]  /*5d80*/  FFMA.FTZ R89, R85, UR6, -R47 ;  /* 0x0000000655597c23 */ /* 0x000fe2000801082f */
[----:B------:R-:W-:Y:S01]  /*5d90*/  FFMA.FTZ R85, R41, UR6, -R88 ;  /* 0x0000000629557c23 */ /* 0x000fe20008010858 */
[----:B------:R-:W3:Y:S04]  /*5da0*/  MUFU.EX2 R33, R42 ;  /* 0x0000002a00217308 */ /* 0x000ee80000000800 */
[----:B------:R-:W-:Y:S01]  /*5db0*/  MUFU.EX2 R32, R32 ;  /* 0x0000002000207308 */ /* 0x000fe20000000800 */
[C---:B--2---:R-:W-:Y:S03]  /*5dc0*/  HMMA.16816.F32 R36, R4.reuse, R12, R36 ;  /* 0x0000000c0424723c */ /* 0x044fe60000001824 */
[----:B------:R-:W2:Y:S04]  /*5dd0*/  MUFU.EX2 R41, R89 ;  /* 0x0000005900297308 */ /* 0x000ea80000000800 */
[----:B------:R4:W-:Y:S01]  /*5de0*/  MUFU.EX2 R34, R85 ;  /* 0x0000005500227308 */ /* 0x0009e20000000800 */
[----:B------:R-:W-:Y:S01]  /*5df0*/  HMMA.16816.F32 R28, R4, R14, R28 ;  /* 0x0000000e041c723c */ /* 0x000fe2000000181c */
[----:B------:R-:W1:Y:S01]  /*5e00*/  LDSM.16.MT88.4 R12, [R209+0x7c00] ;  /* 0x007c0000d10c783b */ /* 0x000e620000004200 */
[----:B---3--:R-:W-:Y:S01]  /*5e10*/  F2FP.F16.F32.PACK_AB R4, R33, R40 ;  /* 0x000000282104723e */ /* 0x008fe200000000ff */
[----:B------:R-:W3:Y:S04]  /*5e20*/  MUFU.EX2 R35, R35 ;  /* 0x0000002300237308 */ /* 0x000ee80000000800 */
[----:B------:R-:W-:Y:S01]  /*5e30*/  MUFU.EX2 R42, R117 ;  /* 0x00000075002a7308 */ /* 0x000fe20000000800 */
[----:B--2---:R-:W-:-:S03]  /*5e40*/  F2FP.F16.F32.PACK_AB R6, R41, R32 ;  /* 0x000000202906723e */ /* 0x004fc600000000ff */
[----:B------:R-:W2:Y:S01]  /*5e50*/  MUFU.EX2 R43, R43 ;  /* 0x0000002b002b7308 */ /* 0x000ea20000000800 */
[----:B----4-:R-:W-:-:S03]  /*5e60*/  FFMA.FTZ R85, R76, UR6, -R47 ;  /* 0x000000064c557c23 */ /* 0x010fc6000801082f */
[----:B------:R-:W-:Y:S01]  /*5e70*/  MUFU.EX2 R81, R86 ;  /* 0x0000005600517308 */ /* 0x000fe20000000800 */
[----:B---3--:R-:W-:-:S03]  /*5e80*/  F2FP.F16.F32.PACK_AB R5, R35, R34 ;  /* 0x000000222305723e */ /* 0x008fc600000000ff */
[----:B------:R-:W3:Y:S04]  /*5e90*/  MUFU.EX2 R76, R87 ;  /* 0x00000057004c7308 */ /* 0x000ee80000000800 */
[----:B------:R4:W3:Y:S01]  /*5ea0*/  MUFU.EX2 R77, R85 ;  /* 0x00000055004d7308 */ /* 0x0008e20000000800 */
[----:B--2---:R-:W-:-:S03]  /*5eb0*/  F2FP.F16.F32.PACK_AB R7, R43, R42 ;  /* 0x0000002a2b07723e */ /* 0x004fc600000000ff */
[----:B------:R-:W-:Y:S04]  /*5ec0*/  MUFU.EX2 R72, R72 ;  /* 0x0000004800487308 */ /* 0x000fe80000000800 */
[----:B------:R-:W2:Y:S01]  /*5ed0*/  MUFU.EX2 R73, R73 ;  /* 0x0000004900497308 */ /* 0x000ea20000000800 */
[----:B-----5:R-:W-:Y:S03]  /*5ee0*/  HMMA.16816.F32 R24, R4, R8, R24 ;  /* 0x000000080418723c */ /* 0x020fe60000001818 */
[----:B------:R-:W-:Y:S01]  /*5ef0*/  MUFU.EX2 R68, R68 ;  /* 0x0000004400447308 */ /* 0x000fe20000000800 */
[--C-:B----4-:R-:W-:Y:S01]  /*5f00*/  FFMA.FTZ R85, R74, UR6, -R88.reuse ;  /* 0x000000064a557c23 */ /* 0x110fe20008010858 */
[----:B------:R-:W-:-:S02]  /*5f10*/  FFMA.FTZ R74, R70, UR6, -R88 ;  /* 0x00000006464a7c23 */ /* 0x000fc40008010858 */
[----:B------:R-:W4:Y:S01]  /*5f20*/  MUFU.EX2 R69, R69 ;  /* 0x0000004500457308 */ /* 0x000f220000000800 */
[C---:B------:R-:W-:Y:S01]  /*5f30*/  HMMA.16816.F32 R20, R4.reuse, R10, R20 ;  /* 0x0000000a0414723c */ /* 0x040fe20000001814 */
[----:B------:R-:W5:Y:S02]  /*5f40*/  LDSM.16.MT88.4 R8, [R208+0x2c00] ;  /* 0x002c0000d008783b */ /* 0x000f640000004200 */
[----:B------:R-:W-:Y:S04]  /*5f50*/  MUFU.EX2 R71, R71 ;  /* 0x0000004700477308 */ /* 0x000fe80000000800 */
[----:B------:R-:W-:Y:S01]  /*5f60*/  MUFU.EX2 R74, R74 ;  /* 0x0000004a004a7308 */ /* 0x000fe20000000800 */
[----:B-1----:R-:W-:Y:S01]  /*5f70*/  HMMA.16816.F32 R36, R4, R16, R36 ;  /* 0x000000100424723c */ /* 0x002fe20000001824 */
[----:B---3--:R-:W-:-:S02]  /*5f80*/  F2FP.F16.F32.PACK_AB R16, R76, R81 ;  /* 0x000000514c10723e */ /* 0x008fc400000000ff */
[----:B------:R-:W-:Y:S01]  /*5f90*/  F2FP.F16.F32.PACK_AB R17, R83, R82 ;  /* 0x000000525311723e */ /* 0x000fe200000000ff */
[----:B------:R-:W-:Y:S04]  /*5fa0*/  MUFU.EX2 R56, R56 ;  /* 0x0000003800387308 */ /* 0x000fe80000000800 */
[----:B------:R-:W-:Y:S01]  /*5fb0*/  HMMA.16816.F32 R28, R4, R18, R28 ;  /* 0x00000012041c723c */ /* 0x000fe2000000181c */
[----:B------:R-:W1:Y:S01]  /*5fc0*/  LDSM.16.MT88.4 R4, [R209+0x8000] ;  /* 0x00800000d104783b */ /* 0x000e620000004200 */
[----:B------:R-:W-:Y:S01]  /*5fd0*/  F2FP.F16.F32.PACK_AB R18, R80, R77 ;  /* 0x0000004d5012723e */ /* 0x000fe200000000ff */
[----:B------:R-:W-:Y:S01]  /*5fe0*/  MUFU.EX2 R57, R57 ;  /* 0x0000003900397308 */ /* 0x000fe20000000800 */
[----:B------:R-:W-:-:S03]  /*5ff0*/  F2FP.F16.F32.PACK_AB R19, R79, R78 ;  /* 0x0000004e4f13723e */ /* 0x000fc600000000ff */
[----:B------:R-:W-:Y:S04]  /*6000*/  MUFU.EX2 R52, R52 ;  /* 0x0000003400347308 */ /* 0x000fe80000000800 */
[C---:B------:R-:W-:Y:S01]  /*6010*/  HMMA.16816.F32 R24, R16.reuse, R12, R24 ;  /* 0x0000000c1018723c */ /* 0x040fe20000001818 */
[----:B------:R-:W-:Y:S01]  /*6020*/  FFMA.FTZ R12, R75, UR6, -R88 ;  /* 0x000000064b0c7c23 */ /* 0x000fe20008010858 */
[----:B------:R-:W-:Y:S04]  /*6030*/  MUFU.EX2 R53, R53 ;  /* 0x0000003500357308 */ /* 0x000fe80000000800 */
[----:B------:R-:W-:Y:S02]  /*6040*/  MUFU.EX2 R75, R85 ;  /* 0x00000055004b7308 */ /* 0x000fe40000000800 */
[C---:B------:R-:W-:Y:S02]  /*6050*/  HMMA.16816.F32 R20, R16.reuse, R14, R20 ;  /* 0x0000000e1014723c */ /* 0x040fe40000001814 */
[----:B------:R3:W3:Y:S04]  /*6060*/  MUFU.EX2 R70, R12 ;  /* 0x0000000c00467308 */ /* 0x0006e80000000800 */
[----:B------:R-:W-:Y:S02]  /*6070*/  MUFU.EX2 R58, R58 ;  /* 0x0000003a003a7308 */ /* 0x000fe40000000800 */
[C---:B-----5:R-:W-:Y:S01]  /*6080*/  HMMA.16816.F32 R36, R16.reuse, R8, R36 ;  /* 0x000000081024723c */ /* 0x060fe20000001824 */
[----:B--2---:R-:W-:Y:S01]  /*6090*/  F2FP.F16.F32.PACK_AB R8, R73, R72 ;  /* 0x000000484908723e */ /* 0x004fe200000000ff */
[----:B------:R-:W-:Y:S04]  /*60a0*/  MUFU.EX2 R59, R59 ;  /* 0x0000003b003b7308 */ /* 0x000fe80000000800 */
[----:B------:R-:W-:Y:S02]  /*60b0*/  MUFU.EX2 R54, R54 ;  /* 0x0000003600367308 */ /* 0x000fe40000000800 */
[----:B------:R-:W-:Y:S01]  /*60c0*/  HMMA.16816.F32 R28, R16, R10, R28 ;  /* 0x0000000a101c723c */ /* 0x000fe2000000181c */
[----:B----4-:R-:W-:Y:S01]  /*60d0*/  F2FP.F16.F32.PACK_AB R10, R69, R68 ;  /* 0x00000044450a723e */ /* 0x010fe200000000ff */
[----:B---3--:R-:W2:Y:S01]  /*60e0*/  LDSM.16.MT88.4 R12, [R208+0x3000] ;  /* 0x00300000d00c783b */ /* 0x008ea20000004200 */
        /* <DEDUP_REMOVED lines=16> */
[----:B------:R-:W-:Y:S01]  /*61f0*/  FFMA.FTZ R62, R63, UR6, -R88 ;  /* 0x000000063f3e7c23 */ /* 0x000fe20008010858 */
[----:B------:R-:W-:Y:S01]  /*6200*/  HMMA.16816.F32 R20, R8, R6, R20 ;  /* 0x000000060814723c */ /* 0x000fe20000001814 */
[----:B------:R-:W-:Y:S01]  /*6210*/  FADD.FTZ R147, R147, R4 ;  /* 0x0000000493937221 */ /* 0x000fe20000010000 */
[----:B------:R-:W-:Y:S01]  /*6220*/  FADD.FTZ R165, R164, R165 ;  /* 0x000000a5a4a57221 */ /* 0x000fe20000010000 */
[----:B------:R-:W1:Y:S01]  /*6230*/  LDSM.16.MT88.4 R4, [R209+0x8400] ;  /* 0x00840000d104783b */ /* 0x000e620000004200 */
[----:B------:R-:W-:Y:S01]  /*6240*/  MUFU.EX2 R18, R18 ;  /* 0x0000001200127308 */ /* 0x000fe20000000800 */
[----:B------:R-:W-:Y:S01]  /*6250*/  FADD.FTZ R147, R140, R147 ;  /* 0x000000938c937221 */ /* 0x000fe20000010000 */
[----:B------:R-:W-:-:S02]  /*6260*/  FADD.FTZ R174, R174, R165 ;  /* 0x000000a5aeae7221 */ /* 0x000fc40000010000 */
[----:B------:R-:W3:Y:S01]  /*6270*/  MUFU.EX2 R17, R17 ;  /* 0x0000001100117308 */ /* 0x000ee20000000800 */
[----:B------:R-:W-:Y:S01]  /*6280*/  FADD.FTZ R160, R160, R147 ;  /* 0x00000093a0a07221 */ /* 0x000fe20000010000 */
[----:B------:R-:W-:Y:S02]  /*6290*/  FADD.FTZ R173, R173, R174 ;  /* 0x000000aeadad7221 */ /* 0x000fe40000010000 */
[----:B------:R-:W-:Y:S01]  /*62a0*/  MUFU.EX2 R16, R16 ;  /* 0x0000001000107308 */ /* 0x000fe20000000800 */
[----:B------:R-:W-:Y:S01]  /*62b0*/  FADD.FTZ R159, R159, R160 ;  /* 0x000000a09f9f7221 */ /* 0x000fe20000010000 */
[----:B------:R-:W-:Y:S02]  /*62c0*/  FADD.FTZ R172, R172, R173 ;  /* 0x000000adacac7221 */ /* 0x000fe40000010000 */
[----:B------:R-:W4:Y:S01]  /*62d0*/  MUFU.EX2 R19, R19 ;  /* 0x0000001300137308 */ /* 0x000f220000000800 */
[----:B------:R-:W-:Y:S01]  /*62e0*/  FADD.FTZ R158, R158, R159 ;  /* 0x0000009f9e9e7221 */ /* 0x000fe20000010000 */
[----:B------:R-:W-:-:S02]  /*62f0*/  FADD.FTZ R172, R175, R172 ;  /* 0x000000acafac7221 */ /* 0x000fc40000010000 */
[----:B------:R-:W-:Y:S01]  /*6300*/  MUFU.EX2 R60, R60 ;  /* 0x0000003c003c7308 */ /* 0x000fe20000000800 */
[----:B------:R-:W-:Y:S01]  /*6310*/  FADD.FTZ R163, R163, R158 ;  /* 0x0000009ea3a37221 */ /* 0x000fe20000010000 */
[C---:B--2---:R-:W-:Y:S01]  /*6320*/  HMMA.16816.F32 R36, R8.reuse, R12, R36 ;  /* 0x0000000c0824723c */ /* 0x044fe20000001824 */
[----:B------:R-:W-:Y:S01]  /*6330*/  FADD.FTZ R139, R139, R172 ;  /* 0x000000ac8b8b7221 */ /* 0x000fe20000010000 */
[----:B------:R-:W2:Y:S01]  /*6340*/  MUFU.EX2 R65, R65 ;  /* 0x0000004100417308 */ /* 0x000ea20000000800 */
[----:B------:R-:W-:Y:S02]  /*6350*/  FADD.FTZ R162, R162, R163 ;  /* 0x000000a3a2a27221 */ /* 0x000fe40000010000 */
[----:B------:R-:W-:Y:S01]  /*6360*/  FADD.FTZ R152, R152, R139 ;  /* 0x0000008b98987221 */ /* 0x000fe20000010000 */
[----:B------:R-:W-:Y:S01]  /*6370*/  MUFU.EX2 R61, R61 ;  /* 0x0000003d003d7308 */ /* 0x000fe20000000800 */
[----:B------:R-:W-:Y:S01]  /*6380*/  FADD.FTZ R171, R171, R162 ;  /* 0x000000a2abab7221 */ /* 0x000fe20000010000 */
[----:B------:R-:W-:Y:S01]  /*6390*/  HMMA.16816.F32 R28, R8, R14, R28 ;  /* 0x0000000e081c723c */ /* 0x000fe2000000181c */
[----:B------:R-:W5:Y:S01]  /*63a0*/  LDSM.16.MT88.4 R12, [R208+0x3400] ;  /* 0x00340000d00c783b */ /* 0x000f620000004200 */
[----:B------:R-:W1:Y:S01]  /*63b0*/  MUFU.EX2 R62, R62 ;  /* 0x0000003e003e7308 */ /* 0x000e620000000800 */
[----:B------:R-:W-:Y:S01]  /*63c0*/  FADD.FTZ R170, R170, R171 ;  /* 0x000000abaaaa7221 */ /* 0x000fe20000010000 */
[----:B------:R-:W-:Y:S01]  /*63d0*/  FADD.FTZ R141, R141, R152 ;  /* 0x000000988d8d7221 */ /* 0x000fe20000010000 */
[----:B---3--:R-:W-:Y:S01]  /*63e0*/  F2FP.F16.F32.PACK_AB R8, R17, R18 ;  /* 0x000000121108723e */ /* 0x008fe200000000ff */
[----:B------:R-:W3:Y:S01]  /*63f0*/  MUFU.EX2 R55, R55 ;  /* 0x0000003700377308 */ /* 0x000ee20000000800 */
[----:B------:R-:W-:Y:S01]  /*6400*/  FADD.FTZ R167, R167, R170 ;  /* 0x000000aaa7a77221 */ /* 0x000fe20000010000 */
[----:B----4-:R-:W-:Y:S01]  /*6410*/  F2FP.F16.F32.PACK_AB R10, R19, R16 ;  /* 0x00000010130a723e */ /* 0x010fe200000000ff */
[----:B------:R-:W-:Y:S01]  /*6420*/  FADD.FTZ R141, R156, R141 ;  /* 0x0000008d9c8d7221 */ /* 0x000fe20000010000 */
[----:B--2---:R-:W-:Y:S01]  /*6430*/  F2FP.F16.F32.PACK_AB R9, R65, R60 ;  /* 0x0000003c4109723e */ /* 0x004fe200000000ff */
[----:B------:R-:W-:Y:S01]  /*6440*/  FADD.FTZ R154, R154, R167 ;  /* 0x000000a79a9a7221 */ /* 0x000fe20000010000 */
[----:B------:R-:W-:Y:S01]  /*6450*/  MUFU.EX2 R227, R227 ;  /* 0x000000e300e37308 */ /* 0x000fe20000000800 */
[----:B------:R-:W-:-:S02]  /*6460*/  FADD.FTZ R64, R132, R141 ;  /* 0x0000008d84407221 */ /* 0x000fc40000010000 */
[----:B------:R-:W-:Y:S01]  /*6470*/  FADD.FTZ R177, R177, R154 ;  /* 0x0000009ab1b17221 */ /* 0x000fe20000010000 */
[----:B-1----:R-:W-:Y:S01]  /*6480*/  F2FP.F16.F32.PACK_AB R11, R62, R61 ;  /* 0x0000003d3e0b723e */ /* 0x002fe200000000ff */
[----:B------:R-:W-:Y:S01]  /*6490*/  FADD.FTZ R64, R125, R64 ;  /* 0x000000407d407221 */ /* 0x000fe20000010000 */
[----:B------:R-:W-:Y:S01]  /*64a0*/  MUFU.EX2 R230, R230 ;  /* 0x000000e600e67308 */ /* 0x000fe20000000800 */
        /* <DEDUP_REMOVED lines=9> */
[----:B------:R-:W1:Y:S01]  /*6540*/  LDSM.16.MT88.4 R4, [R209+0x8800] ;  /* 0x00880000d104783b */ /* 0x000e620000004200 */
[----:B------:R-:W-:Y:S01]  /*6550*/  FADD.FTZ R124, R124, R119 ;  /* 0x000000777c7c7221 */ /* 0x000fe20000010000 */
[----:B------:R-:W-:-:S04]  /*6560*/  FADD.FTZ R130, R130, R145 ;  /* 0x0000009182827221 */ /* 0x000fc80000010000 */
[----:B------:R-:W-:Y:S01]  /*6570*/  FADD.FTZ R179, R179, R130 ;  /* 0x00000082b3b37221 */ /* 0x000fe20000010000 */
[C---:B-----5:R-:W-:Y:S01]  /*6580*/  HMMA.16816.F32 R36, R8.reuse, R12, R36 ;  /* 0x0000000c0824723c */ /* 0x060fe20000001824 */
[----:B------:R-:W-:Y:S02]  /*6590*/  FADD.FTZ R13, R113, R124 ;  /* 0x0000007c710d7221 */ /* 0x000fe40000010000 */
[----:B------:R-:W-:Y:S01]  /*65a0*/  FADD.FTZ R128, R128, R179 ;  /* 0x000000b380807221 */ /* 0x000fe20000010000 */
[----:B------:R-:W-:Y:S01]  /*65b0*/  F2FP.F16.F32.PACK_AB R12, R57, R56 ;  /* 0x00000038390c723e */ /* 0x000fe200000000ff */
[----:B------:R-:W-:Y:S02]  /*65c0*/  FADD.FTZ R13, R136, R13 ;  /* 0x0000000d880d7221 */ /* 0x000fe40000010000 */
[----:B------:R-:W-:Y:S01]  /*65d0*/  FADD.FTZ R135, R135, R128 ;  /* 0x0000008087877221 */ /* 0x000fe20000010000 */
[----:B------:R-:W-:Y:S01]  /*65e0*/  LDSM.16.MT88.4 R136, [R208+0x3c00] ;  /* 0x003c0000d088783b */ /* 0x000fe20000004200 */
[----:B------:R-:W-:Y:S01]  /*65f0*/  HMMA.16816.F32 R28, R8, R14, R28 ;  /* 0x0000000e081c723c */ /* 0x000fe2000000181c */
[----:B------:R-:W-:Y:S01]  /*6600*/  FADD.FTZ R34, R34, R13 ;  /* 0x0000000d22227221 */ /* 0x000fe20000010000 */
[----:B------:R-:W-:Y:S01]  /*6610*/  FADD.FTZ R122, R122, R135 ;  /* 0x000000877a7a7221 */ /* 0x000fe20000010000 */
[----:B------:R-:W-:Y:S01]  /*6620*/  F2FP.F16.F32.PACK_AB R14, R53, R52 ;  /* 0x00000034350e723e */ /* 0x000fe200000000ff */
[----:B------:R-:W2:Y:S01]  /*6630*/  LDSM.16.MT88.4 R8, [R208+0x3800] ;  /* 0x00380000d008783b */ /* 0x000ea20000004200 */
[----:B------:R-:W-:Y:S01]  /*6640*/  F2FP.F16.F32.PACK_AB R13, R59, R58 ;  /* 0x0000003a3b0d723e */ /* 0x000fe200000000ff */
[----:B------:R-:W-:Y:S01]  /*6650*/  FADD.FTZ R121, R121, R122 ;  /* 0x0000007a79797221 */ /* 0x000fe20000010000 */
[----:B---3--:R-:W-:Y:S01]  /*6660*/  F2FP.F16.F32.PACK_AB R15, R55, R54 ;  /* 0x00000036370f723e */ /* 0x008fe200000000ff */
[----:B------:R-:W-:Y:S01]  /*6670*/  FADD.FTZ R35, R35, R34 ;  /* 0x0000002223237221 */ /* 0x000fe20000010000 */
[----:B------:R-:W3:Y:S01]  /*6680*/  LDSM.16.MT88.4 R132, [R209+0x8c00] ;  /* 0x008c0000d184783b */ /* 0x000ee20000004200 */
[----:B------:R-:W-:Y:S01]  /*6690*/  FADD.FTZ R40, R40, R121 ;  /* 0x0000007928287221 */ /* 0x000fe20000010000 */
[----:B------:R-:W-:Y:S01]  /*66a0*/  FFMA.FTZ R34, R44, UR6, -R47 ;  /* 0x000000062c227c23 */ /* 0x000fe2000801082f */
[----:B------:R-:W-:Y:S01]  /*66b0*/  FADD.FTZ R42, R42, R35 ;  /* 0x000000232a2a7221 */ /* 0x000fe20000010000 */
[----:B------:R-:W-:Y:S01]  /*66c0*/  FFMA.FTZ R35, R50, UR6, -R88 ;  /* 0x0000000632237c23 */ /* 0x000fe20008010858 */
[----:B------:R-:W-:Y:S01]  /*66d0*/  FADD.FTZ R33, R33, R40 ;  /* 0x0000002821217221 */ /* 0x000fe20000010000 */
[----:B------:R-:W-:Y:S01]  /*66e0*/  FFMA.FTZ R40, R51, UR6, -R88 ;  /* 0x0000000633287c23 */ /* 0x000fe20008010858 */
[----:B------:R-:W-:Y:S01]  /*66f0*/  FADD.FTZ R43, R43, R42 ;  /* 0x0000002a2b2b7221 */ /* 0x000fe20000010000 */
[----:B------:R-:W4:Y:S01]  /*6700*/  MUFU.EX2 R34, R34 ;  /* 0x0000002200227308 */ /* 0x000f220000000800 */
[----:B------:R-:W-:Y:S01]  /*6710*/  FADD.FTZ R32, R32, R33 ;  /* 0x0000002120207221 */ /* 0x000fe20000010000 */
[----:B------:R-:W-:Y:S01]  /*6720*/  FFMA.FTZ R33, R49, UR6, -R47 ;  /* 0x0000000631217c23 */ /* 0x000fe2000801082f */
[----:B------:R-:W-:Y:S01]  /*6730*/  FADD.FTZ R82, R82, R43 ;  /* 0x0000002b52527221 */ /* 0x000fe20000010000 */
[----:B------:R-:W-:Y:S01]  /*6740*/  MUFU.EX2 R35, R35 ;  /* 0x0000002300237308 */ /* 0x000fe20000000800 */
[----:B-1----:R-:W-:Y:S01]  /*6750*/  HMMA.16816.F32 R24, R12, R4, R24 ;  /* 0x000000040c18723c */ /* 0x002fe20000001818 */
[----:B------:R-:W-:Y:S01]  /*6760*/  FADD.FTZ R4, R41, R32 ;  /* 0x0000002029047221 */ /* 0x000fe20000010000 */
[----:B------:R-:W-:Y:S01]  /*6770*/  FADD.FTZ R83, R83, R82 ;  /* 0x0000005253537221 */ /* 0x000fe20000010000 */
[----:B------:R-:W-:Y:S01]  /*6780*/  FFMA.FTZ R41, R46, UR6, -R88 ;  /* 0x000000062e297c23 */ /* 0x000fe20008010858 */
[----:B------:R-:W-:Y:S01]  /*6790*/  MUFU.EX2 R32, R48 ;  /* 0x0000003000207308 */ /* 0x000fe20000000800 */
[----:B------:R-:W-:Y:S01]  /*67a0*/  FADD.FTZ R81, R81, R4 ;  /* 0x0000000451517221 */ /* 0x000fe20000010000 */
[----:B------:R-:W-:-:S02]  /*67b0*/  FADD.FTZ R78, R78, R83 ;  /* 0x000000534e4e7221 */ /* 0x000fc40000010000 */
[----:B------:R-:W1:Y:S01]  /*67c0*/  MUFU.EX2 R33, R33 ;  /* 0x0000002100217308 */ /* 0x000e620000000800 */
[----:B------:R-:W-:Y:S01]  /*67d0*/  FADD.FTZ R76, R76, R81 ;  /* 0x000000514c4c7221 */ /* 0x000fe20000010000 */
[----:B------:R-:W-:Y:S01]  /*67e0*/  FADD.FTZ R78, R79, R78 ;  /* 0x0000004e4f4e7221 */ /* 0x000fe20000010000 */
[C---:B------:R-:W-:Y:S01]  /*67f0*/  HMMA.16816.F32 R20, R12.reuse, R6, R20 ;  /* 0x000000060c14723c */ /* 0x040fe20000001814 */
[----:B------:R-:W5:Y:S01]  /*6800*/  MUFU.EX2 R40, R40 ;  /* 0x0000002800287308 */ /* 0x000f620000000800 */
[----:B------:R-:W-:Y:S01]  /*6810*/  FADD.FTZ R77, R77, R76 ;  /* 0x0000004c4d4d7221 */ /* 0x000fe20000010000 */
[----:B------:R-:W-:Y:S01]  /*6820*/  FADD.FTZ R75, R75, R78 ;  /* 0x0000004e4b4b7221 */ /* 0x000fe20000010000 */
[----:B----4-:R-:W-:Y:S01]  /*6830*/  F2FP.F16.F32.PACK_AB R6, R227, R34 ;  /* 0x00000022e306723e */ /* 0x010fe200000000ff */
[----:B------:R-:W4:Y:S01]  /*6840*/  MUFU.EX2 R41, R41 ;  /* 0x0000002900297308 */ /* 0x000f220000000800 */
[----:B------:R-:W-:Y:S01]  /*6850*/  FADD.FTZ R77, R80, R77 ;  /* 0x0000004d504d7221 */ /* 0x000fe20000010000 */
[----:B------:R-:W-:Y:S01]  /*6860*/  FADD.FTZ R75, R70, R75 ;  /* 0x0000004b464b7221 */ /* 0x000fe20000010000 */
[----:B--2---:R-:W-:Y:S02]  /*6870*/  HMMA.16816.F32 R36, R12, R8, R36 ;  /* 0x000000080c24723c */ /* 0x004fe40000001824 */
[----:B------:R-:W-:Y:S01]  /*6880*/  FADD.FTZ R72, R72, R77 ;  /* 0x0000004d48487221 */ /* 0x000fe20000010000 */
[----:B------:R-:W-:Y:S01]  /*6890*/  FADD.FTZ R74, R74, R75 ;  /* 0x0000004b4a4a7221 */ /* 0x000fe20000010000 */
[----:B-1----:R-:W-:-:S02]  /*68a0*/  F2FP.F16.F32.PACK_AB R4, R33, R32 ;  /* 0x000000202104723e */ /* 0x002fc400000000ff */
[----:B------:R-:W-:Y:S01]  /*68b0*/  FADD.FTZ R73, R73, R72 ;  /* 0x0000004849497221 */ /* 0x000fe20000010000 */
[----:B------:R-:W-:Y:S01]  /*68c0*/  FADD.FTZ R71, R71, R74 ;  /* 0x0000004a47477221 */ /* 0x000fe20000010000 */
[----:B-----5:R-:W-:Y:S01]  /*68d0*/  F2FP.F16.F32.PACK_AB R5, R40, R35 ;  /* 0x000000232805723e */ /* 0x020fe200000000ff */
[----:B------:R-:W-:Y:S01]  /*68e0*/  HMMA.16816.F32 R28, R12, R10, R28 ;  /* 0x0000000a0c1c723c */ /* 0x000fe2000000181c */
[----:B------:R-:W-:Y:S01]  /*68f0*/  FADD.FTZ R68, R68, R73 ;  /* 0x0000004944447221 */ /* 0x000fe20000010000 */
[----:B------:R-:W-:Y:S01]  /*6900*/  FADD.FTZ R8, R60, R71 ;  /* 0x000000473c087221 */ /* 0x000fe20000010000 */
[----:B----4-:R-:W-:Y:S02]  /*6910*/  F2FP.F16.F32.PACK_AB R7, R230, R41 ;  /* 0x00000029e607723e */ /* 0x010fe400000000ff */
[----:B------:R-:W-:Y:S01]  /*6920*/  FADD.FTZ R69, R69, R68 ;  /* 0x0000004445457221 */ /* 0x000fe20000010000 */
[----:B------:R-:W-:-:S03]  /*6930*/  FADD.FTZ R8, R65, R8 ;  /* 0x0000000841087221 */ /* 0x000fc60000010000 */
[----:B------:R-:W-:Y:S01]  /*6940*/  FADD.FTZ R18, R18, R69 ;  /* 0x0000004512127221 */ /* 0x000fe20000010000 */
[----:B------:R-:W-:Y:S01]  /*6950*/  FADD.FTZ R9, R61, R8 ;  /* 0x000000083d097221 */ /* 0x000fe20000010000 */
[----:B---3--:R-:W-:Y:S02]  /*6960*/  HMMA.16816.F32 R144, R4, R132, R24 ;  /* 0x000000840490723c */ /* 0x008fe40000001818 */
        /* <DEDUP_REMOVED lines=18> */
[----:B------:R-:W-:-:S03]  /*6a90*/  FADD.FTZ R41, R41, R40 ;  /* 0x0000002829297221 */ /* 0x000fc60000010000 */
[----:B------:R-:W-:Y:S01]  /*6aa0*/  FADD.FTZ R33, R33, R32 ;  /* 0x0000002021217221 */ /* 0x000fe20000010000 */
[----:B------:R-:W-:-:S03]  /*6ab0*/  FADD.FTZ R230, R230, R41 ;  /* 0x00000029e6e67221 */ /* 0x000fc60000010000 */
[----:B------:R-:W-:-:S04]  /*6ac0*/  FADD.FTZ R34, R34, R33 ;  /* 0x0000002122227221 */ /* 0x000fc80000010000 */
[----:B------:R-:W-:Y:S01]  /*6ad0*/  FADD.FTZ R227, R227, R34 ;  /* 0x00000022e3e37221 */ /* 0x000fe20000010000 */
[----:B------:R-:W-:Y:S06]  /*6ae0*/  @!P0 BRA `(.L_x_1406) ;  /* 0x0000004c00d08947 */ /* 0x000fec0003800000 */
        /* <DEDUP_REMOVED lines=63> */
.L_x_1407:
[----:B------:R-:W-:Y:S01]  /*6ee0*/  UMOV UR4, URZ ;  /* 0x000000ff00047c82 */ /* 0x000fe20008000000 */
[----:B------:R-:W-:Y:S01]  /*6ef0*/  IMAD.SHL.U32 R4, R192, 0x100, RZ ;  /* 0x00000100c0047824 */ /* 0x000fe200078e00ff */
[----:B------:R-:W-:-:S05]  /*6f00*/  IADD3 R5, P0, PT, RZ, -UR4, RZ ;  /* 0x80000004ff057c10 */ /* 0x000fca000ff1e0ff */
[----:B------:R-:W-:-:S05]  /*6f10*/  IMAD.X R4, RZ, RZ, ~R4, P0 ;  /* 0x000000ffff047224 */ /* 0x000fca00000e0e04 */
[----:B------:R-:W-:-:S04]  /*6f20*/  SHF.R.S64 R5, R5, 0x1f, R4 ;  /* 0x0000001f05057819 */ /* 0x000fc80000001004 */
[----:B------:R-:W-:-:S04]  /*6f30*/  IADD3 R216, P0, PT, R5, R216, RZ ;  /* 0x000000d805d87210 */ /* 0x000fc80007f1e0ff */
[----:B------:R-:W-:-:S09]  /*6f40*/  LEA.HI.X.SX32 R217, R4, R217, 0x1, P0 ;  /* 0x000000d904d97211 */ /* 0x000fd200000f0eff */
.L_x_1408:
[C---:B------:R-:W-:Y:S01]  /*6f50*/  IMAD.SHL.U32 R5, R192.reuse, 0x40, RZ ;  /* 0x00000040c0057824 */ /* 0x040fe200078e00ff */
[----:B------:R-:W-:Y:S01]  /*6f60*/  SHF.L.U64.HI R192, R192, 0x6, R193 ;  /* 0x00000006c0c07819 */ /* 0x000fe200000102c1 */
[----:B------:R-:W-:Y:S01]  /*6f70*/  @!PT LDS RZ, [RZ] ;  /* 0x00000000fffff984 */ /* 0x000fe20000000800 */
[----:B------:R-:W-:Y:S01]  /*6f80*/  @!PT LDS RZ, [RZ] ;  /* 0x00000000fffff984 */ /* 0x000fe20000000800 */
[----:B------:R-:W-:Y:S01]  /*6f90*/  @!PT LDS RZ, [RZ] ;  /* 0x00000000fffff984 */ /* 0x000fe20000000800 */
[----:B------:R-:W-:Y:S01]  /*6fa0*/  LDGSTS.E.BYPASS.LTC128B.128 [R221+0x5000], desc[UR16][R216.64] ;  /* 0x05000000d8dd7fae */ /* 0x000fe2000b981a10 */
[----:B------:R-:W-:Y:S02]  /*6fb0*/  PRMT R169, R169, 0x6540, R194 ;  /* 0x00006540a9a97816 */ /* 0x000fe400000000c2 */
        /* <DEDUP_REMOVED lines=8> */
[----:B------:R-:W-:Y:S02]  /*7040*/  LDGSTS.E.BYPASS.LTC128B.128 [R221+0x6000], desc[UR16][R10.64] ;  /* 0x060000000add7fae */ /* 0x000fe4000b981a10 */
[-C--:B------:R-:W-:Y:S01]  /*7050*/  IADD3 R18, P0, PT, R16, R5.reuse, RZ ;  /* 0x0000000510127210 */ /* 0x080fe20007f1e0ff */
[--C-:B------:R-:W-:Y:S01]  /*7060*/  IMAD.X R17, R9, 0x1, R192.reuse, P1 ;  /* 0x0000000109117824 */ /* 0x100fe200008e06c0 */
[----:B------:R2:W-:Y:S02]  /*7070*/  LDGSTS.E.BYPASS.LTC128B.128 [R221+0x6800], desc[UR16][R8.64] ;  /* 0x0680000008dd7fae */ /* 0x0005e4000b981a10 */
[-C--:B------:R-:W-:Y:S01]  /*7080*/  IADD3 R20, P1, PT, R18, R5.reuse, RZ ;  /* 0x0000000512147210 */ /* 0x080fe20007f3e0ff */
[--C-:B------:R-:W-:Y:S01]  /*7090*/  IMAD.X R19, R17, 0x1, R192.reuse, P0 ;  /* 0x0000000111137824 */ /* 0x100fe200000e06c0 */
[----:B------:R-:W-:Y:S02]  /*70a0*/  LDGSTS.E.BYPASS.LTC128B.128 [R221+0x7000], desc[UR16][R16.64] ;  /* 0x0700000010dd7fae */ /* 0x000fe4000b981a10 */
[----:B------:R-:W-:Y:S01]  /*70b0*/  IADD3 R22, P0, PT, R20, R5, RZ ;  /* 0x0000000514167210 */ /* 0x000fe20007f1e0ff */
[--C-:B------:R-:W-:Y:S01]  /*70c0*/  IMAD.X R21, R19, 0x1, R192.reuse, P1 ;  /* 0x0000000113157824 */ /* 0x100fe200008e06c0 */
[----:B------:R-:W-:Y:S03]  /*70d0*/  LDGSTS.E.BYPASS.LTC128B.128 [R221+0x7800], desc[UR16][R18.64] ;  /* 0x0780000012dd7fae */ /* 0x000fe6000b981a10 */
[----:B------:R-:W-:Y:S01]  /*70e0*/  IMAD.X R23, R21, 0x1, R192, P0 ;  /* 0x0000000115177824 */ /* 0x000fe200000e06c0 */
[----:B------:R-:W-:Y:S04]  /*70f0*/  LDGSTS.E.BYPASS.LTC128B.128 [R221+0x8000], desc[UR16][R20.64] ;  /* 0x0800000014dd7fae */ /* 0x000fe8000b981a10 */
[----:B------:R3:W-:Y:S04]  /*7100*/  LDGSTS.E.BYPASS.LTC128B.128 [R221+0x8800], desc[UR16][R22.64] ;  /* 0x0880000016dd7fae */ /* 0x0007e8000b981a10 */
[----:B------:R-:W-:Y:S04]  /*7110*/  LDSM.16.M88.4 R12, [R212] ;  /* 0x00000000d40c783b */ /* 0x000fe80000000200 */
[----:B-1----:R-:W2:Y:S04]  /*7120*/  LDSM.16.M88.4 R4, [R210+0x1000] ;  /* 0x00100000d204783b */ /* 0x002ea80000000200 */
[----:B------:R-:W1:Y:S04]  /*7130*/  LDSM.16.M88.4 R124, [R210+0x1400] ;  /* 0x00140000d27c783b */ /* 0x000e680000000200 */
[----:B------:R-:W-:Y:S04]  /*7140*/  LDSM.16.M88.4 R160, [R211] ;  /* 0x00000000d3a0783b */ /* 0x000fe80000000200 */
[----:B------:R-:W4:Y:S04]  /*7150*/  LDSM.16.M88.4 R164, [R150+0x1000] ;  /* 0x0010000096a4783b */ /* 0x000f280000000200 */
[----:B------:R-:W5:Y:S04]  /*7160*/  LDSM.16.M88.4 R116, [R210+0x1800] ;  /* 0x00180000d274783b */ /* 0x000f680000000200 */
[----:B------:R-:W5:Y:S04]  /*7170*/  LDSM.16.M88.4 R108, [R210+0x1c00] ;  /* 0x001c0000d26c783b */ /* 0x000f680000000200 */
[----:B------:R-:W5:Y:S04]  /*7180*/  LDSM.16.M88.4 R100, [R210+0x2000] ;  /* 0x00200000d264783b */ /* 0x000f680000000200 */
[----:B------:R-:W5:Y:S04]  /*7190*/  LDSM.16.M88.4 R92, [R210+0x2400] ;  /* 0x00240000d25c783b */ /* 0x000f680000000200 */
[----:B------:R-:W5:Y:S04]  /*71a0*/  LDSM.16.M88.4 R84, [R210+0x2800] ;  /* 0x00280000d254783b */ /* 0x000f680000000200 */
[----:B------:R-:W5:Y:S04]  /*71b0*/  LDSM.16.M88.4 R76, [R210+0x2c00] ;  /* 0x002c0000d24c783b */ /* 0x000f680000000200 */
[----:B------:R-:W5:Y:S01]  /*71c0*/  LDSM.16.M88.4 R68, [R210+0x3000] ;  /* 0x00300000d244783b */ /* 0x000f620000000200 */
[C---:B--2---:R-:W-:Y:S03]  /*71d0*/  HMMA.16816.F32 R8, R12.reuse, R4, RZ ;  /* 0x000000040c08723c */ /* 0x044fe600000018ff */
[----:B------:R-:W2:Y:S04]  /*71e0*/  LDSM.16.M88.4 R60, [R210+0x3400] ;  /* 0x00340000d23c783b */ /* 0x000ea80000000200 */
[----:B------:R-:W2:Y:S01]  /*71f0*/  LDSM.16.M88.4 R52, [R210+0x3800] ;  /* 0x00380000d234783b */ /* 0x000ea20000000200 */
[C---:B------:R-:W-:Y:S03]  /*7200*/  HMMA.16816.F32 R4, R12.reuse, R6, RZ ;  /* 0x000000060c04723c */ /* 0x040fe600000018ff */
[----:B------:R-:W2:Y:S04]  /*7210*/  LDSM.16.M88.4 R44, [R210+0x3c00] ;  /* 0x003c0000d22c783b */ /* 0x000ea80000000200 */
[----:B------:R-:W2:Y:S01]  /*7220*/  LDSM.16.M88.4 R36, [R210+0x4000] ;  /* 0x00400000d224783b */ /* 0x000ea20000000200 */
[----:B-1----:R-:W-:Y:S03]  /*7230*/  HMMA.16816.F32 R128, R12, R124, RZ ;  /* 0x0000007c0c80723c */ /* 0x002fe600000018ff */
[----:B------:R-:W1:Y:S04]  /*7240*/  LDSM.16.M88.4 R28, [R210+0x4400] ;  /* 0x00440000d21c783b */ /* 0x000e680000000200 */
[----:B---3--:R-:W3:Y:S01]  /*7250*/  LDSM.16.M88.4 R20, [R210+0x4800] ;  /* 0x00480000d214783b */ /* 0x008ee20000000200 */
[----:B----4-:R-:W-:Y:S01]  /*7260*/  HMMA.16816.F32 R8, R160, R164, R8 ;  /* 0x000000a4a008723c */ /* 0x010fe20000001808 */
[----:B------:R-:W-:-:S02]  /*7270*/  VIADD R164, R169, 0xfffffe00 ;  /* 0xfffffe00a9a47836 */ /* 0x000fc40000000000 */
[----:B------:R-:W4:Y:S01]  /*7280*/  LDSM.16.M88.4 R152, [R210+0x4c00] ;  /* 0x004c0000d298783b */ /* 0x000f220000000200 */
[C---:B------:R-:W-:Y:S02]  /*7290*/  VIADD R165, R169.reuse, 0xfffffe09 ;  /* 0xfffffe09a9a57836 */ /* 0x040fe40000000000 */
[CC--:B------:R-:W-:Y:S01]  /*72a0*/  ISETP.GE.AND P2, PT, R164.reuse, R168.reuse, PT ;  /* 0x000000a8a400720c */ /* 0x0c0fe20003f46270 */
[----:B------:R-:W4:Y:S01]  /*72b0*/  LDSM.16.M88.4 R156, [R150+0x1400] ;  /* 0x00140000969c783b */ /* 0x000f220000000200 */
[C---:B-----5:R-:W-:Y:S01]  /*72c0*/  HMMA.16816.F32 R120, R12.reuse, R116, RZ ;  /* 0x000000740c78723c */ /* 0x060fe200000018ff */
[-C--:B------:R-:W-:Y:S01]  /*72d0*/  ISETP.GE.AND P1, PT, R164, R3.reuse, PT ;  /* 0x00000003a400720c */ /* 0x080fe20003f26270 */
[----:B------:R-:W-:Y:S01]  /*72e0*/  VIADD R164, R169, 0xfffffe01 ;  /* 0xfffffe01a9a47836 */ /* 0x000fe20000000000 */
[-C--:B------:R-:W-:Y:S01]  /*72f0*/  ISETP.GE.AND P5, PT, R165, R168.reuse, PT ;  /* 0x000000a8a500720c */ /* 0x080fe20003fa6270 */
[----:B------:R-:W0:Y:S03]  /*7300*/  LDGDEPBAR ;  /* 0x00000000000079af */ /* 0x000e260000000000 */
[C---:B------:R-:W-:Y:S01]  /*7310*/  ISETP.GE.AND P0, PT, R164.reuse, R168, PT ;  /* 0x000000a8a400720c */ /* 0x040fe20003f06270 */
[----:B------:R-:W-:Y:S01]  /*7320*/  HMMA.16816.F32 R112, R12, R108, RZ ;  /* 0x0000006c0c70723c */ /* 0x000fe200000018ff */
[-C--:B------:R-:W-:Y:S01]  /*7330*/  ISETP.GE.AND P6, PT, R164, R3.reuse, PT ;  /* 0x00000003a400720c */ /* 0x080fe20003fc6270 */
[C---:B------:R-:W-:Y:S01]  /*7340*/  VIADD R164, R169.reuse, 0xfffffe10 ;  /* 0xfffffe10a9a47836 */ /* 0x040fe20000000000 */
[----:B------:R-:W-:Y:S01]  /*7350*/  FSEL R171, R8, -INF , !P2 ;  /* 0xff80000008ab7808 */ /* 0x000fe20005000000 */
[----:B------:R-:W-:Y:S01]  /*7360*/  VIADD R8, R169, 0xfffffe11 ;  /* 0xfffffe11a9087836 */ /* 0x000fe20000000000 */
[----:B------:R-:W-:-:S02]  /*7370*/  ISETP.GE.AND P2, PT, R165, R3, PT ;  /* 0x00000003a500720c */ /* 0x000fc40003f46270 */
[----:B------:R-:W-:Y:S01]  /*7380*/  FSEL R170, R11, -INF , !P6 ;  /* 0xff8000000baa7808 */ /* 0x000fe20007000000 */
[----:B------:R-:W-:Y:S01]  /*7390*/  HMMA.16816.F32 R104, R12, R100, RZ ;  /* 0x000000640c68723c */ /* 0x000fe200000018ff */
[----:B------:R-:W-:-:S07]  /*73a0*/  ISETP.GE.AND P6, PT, R8, R168, PT ;  /* 0x000000a80800720c */ /* 0x000fce0003fc6270 */
[C---:B------:R-:W-:Y:S08]  /*73b0*/  HMMA.16816.F32 R96, R12.reuse, R92, RZ ;  /* 0x0000005c0c60723c */ /* 0x040ff000000018ff */
[C---:B------:R-:W-:Y:S08]  /*73c0*/  HMMA.16816.F32 R88, R12.reuse, R84, RZ ;  /* 0x000000540c58723c */ /* 0x040ff000000018ff */
[C---:B------:R-:W-:Y:S08]  /*73d0*/  HMMA.16816.F32 R80, R12.reuse, R76, RZ ;  /* 0x0000004c0c50723c */ /* 0x040ff000000018ff */
[C---:B------:R-:W-:Y:S08]  /*73e0*/  HMMA.16816.F32 R72, R12.reuse, R68, RZ ;  /* 0x000000440c48723c */ /* 0x040ff000000018ff */
[C---:B--2---:R-:W-:Y:S08]  /*73f0*/  HMMA.16816.F32 R64, R12.reuse, R60, RZ ;  /* 0x0000003c0c40723c */ /* 0x044ff000000018ff */
[C---:B------:R-:W-:Y:S08]  /*7400*/  HMMA.16816.F32 R56, R12.reuse, R52, RZ ;  /* 0x000000340c38723c */ /* 0x040ff000000018ff */
[C---:B------:R-:W-:Y:S08]  /*7410*/  HMMA.16816.F32 R48, R12.reuse, R44, RZ ;  /* 0x0000002c0c30723c */ /* 0x040ff000000018ff */
[C---:B------:R-:W-:Y:S08]  /*7420*/  HMMA.16816.F32 R40, R12.reuse, R36, RZ ;  /* 0x000000240c28723c */ /* 0x040ff000000018ff */
[C---:B-1----:R-:W-:Y:S08]  /*7430*/  HMMA.16816.F32 R32, R12.reuse, R28, RZ ;  /* 0x0000001c0c20723c */ /* 0x042ff000000018ff */
[C---:B---3--:R-:W-:Y:S08]  /*7440*/  HMMA.16816.F32 R24, R12.reuse, R20, RZ ;  /* 0x000000140c18723c */ /* 0x048ff000000018ff */
        /* <DEDUP_REMOVED lines=15> */
[----:B------:R-:W-:Y:S01]  /*7540*/  HMMA.16816.F32 R12, R12, R154, RZ ;  /* 0x0000009a0c0c723c */ /* 0x000fe200000018ff */
[----:B------:R-:W1:Y:S07]  /*7550*/  LDSM.16.M88.4 R152, [R150+0x1800] ;  /* 0x001800009698783b */ /* 0x000e6e0000000200 */
[----:B------:R-:W-:Y:S01]  /*7560*/  HMMA.16816.F32 R4, R160, R166, R4 ;  /* 0x000000a6a004723c */ /* 0x000fe20000001804 */
[----:B------:R-:W-:-:S05]  /*7570*/  VIADD R166, R169, 0xfffffe08 ;  /* 0xfffffe08a9a67836 */ /* 0x000fca0000000000 */
[-C--:B------:R-:W-:Y:S02]  /*7580*/  ISETP.GE.AND P3, PT, R166, R168.reuse, PT ;  /* 0x000000a8a600720c */ /* 0x080fe40003f66270 */
[C---:B------:R-:W-:Y:S01]  /*7590*/  HMMA.16816.F32 R128, R160.reuse, R156, R128 ;  /* 0x0000009ca080723c */ /* 0x040fe20000001880 */
[----:B------:R-:W-:Y:S02]  /*75a0*/  FSEL R157, R10, -INF , !P1 ;  /* 0xff8000000a9d7808 */ /* 0x000fe40004800000 */
[----:B------:R-:W-:Y:S01]  /*75b0*/  FSEL R156, R9, -INF , !P0 ;  /* 0xff800000099c7808 */ /* 0x000fe20004000000 */
[----:B------:R-:W-:Y:S01]  /*75c0*/  VIADD R9, R169, 0xfffffe29 ;  /* 0xfffffe29a9097836 */ /* 0x000fe20000000000 */
[-C--:B------:R-:W-:Y:S02]  /*75d0*/  ISETP.GE.AND P4, PT, R166, R3.reuse, PT ;  /* 0x00000003a600720c */ /* 0x080fe40003f86270 */
[C---:B------:R-:W-:Y:S01]  /*75e0*/  ISETP.GE.AND P1, PT, R164.reuse, R168, PT ;  /* 0x000000a8a400720c */ /* 0x040fe20003f26270 */
[----:B------:R-:W-:Y:S01]  /*75f0*/  HMMA.16816.F32 R124, R160, R158, R124 ;  /* 0x0000009ea07c723c */ /* 0x000fe2000000187c */
[----:B------:R-:W-:-:S02]  /*7600*/  ISETP.GE.AND P0, PT, R164, R3, PT ;  /* 0x00000003a400720c */ /* 0x000fc40003f06270 */
[----:B------:R-:W2:Y:S01]  /*7610*/  LDSM.16.M88.4 R164, [R150+0x1c00] ;  /* 0x001c000096a4783b */ /* 0x000ea20000000200 */
[----:B------:R-:W-:Y:S01]  /*7620*/  FSEL R172, R4, -INF , !P3 ;  /* 0xff80000004ac7808 */ /* 0x000fe20005800000 */
[C---:B------:R-:W-:Y:S01]  /*7630*/  VIADD R4, R169.reuse, 0xfffffe18 ;  /* 0xfffffe18a9047836 */ /* 0x040fe20000000000 */
[----:B------:R-:W-:Y:S01]  /*7640*/  ISETP.GE.AND P3, PT, R8, R3, PT ;  /* 0x000000030800720c */ /* 0x000fe20003f66270 */
[----:B------:R-:W-:Y:S01]  /*7650*/  VIADD R8, R169, 0xfffffe19 ;  /* 0xfffffe19a9087836 */ /* 0x000fe20000000000 */
[----:B------:R-:W-:Y:S02]  /*7660*/  FSEL R158, R6, -INF , !P4 ;  /* 0xff800000069e7808 */ /* 0x000fe40006000000 */
[----:B------:R-:W-:Y:S02]  /*7670*/  FSEL R159, R5, -INF , !P5 ;  /* 0xff800000059f7808 */ /* 0x000fe40006800000 */
[----:B------:R-:W-:Y:S02]  /*7680*/  FSEL R173, R7, -INF , !P2 ;  /* 0xff80000007ad7808 */ /* 0x000fe40005000000 */
[----:B------:R-:W-:-:S02]  /*7690*/  FSEL R128, R128, -INF , !P1 ;  /* 0xff80000080807808 */ /* 0x000fc40004800000 */
[CC--:B------:R-:W-:Y:S01]  /*76a0*/  ISETP.GE.AND P4, PT, R4.reuse, R168.reuse, PT ;  /* 0x000000a80400720c */ /* 0x0c0fe20003f86270 */
[C---:B-1----:R-:W-:Y:S01]  /*76b0*/  HMMA.16816.F32 R120, R160.reuse, R152, R120 ;  /* 0x00000098a078723c */ /* 0x042fe20000001878 */
[-C--:B------:R-:W-:Y:S01]  /*76c0*/  ISETP.GE.AND P5, PT, R4, R3.reuse, PT ;  /* 0x000000030400720c */ /* 0x080fe20003fa6270 */
[C---:B------:R-:W-:Y:S01]  /*76d0*/  VIADD R4, R169.reuse, 0xfffffe20 ;  /* 0xfffffe20a9047836 */ /* 0x040fe20000000000 */
[C---:B------:R-:W-:Y:S01]  /*76e0*/  ISETP.GE.AND P2, PT, R8.reuse, R168, PT ;  /* 0x000000a80800720c */ /* 0x040fe20003f46270 */
[C---:B------:R-:W-:Y:S01]  /*76f0*/  VIADD R153, R169.reuse, 0xfffffe31 ;  /* 0xfffffe31a9997836 */ /* 0x040fe20000000000 */
[----:B------:R-:W-:Y:S01]  /*7700*/  ISETP.GE.AND P1, PT, R8, R3, PT ;  /* 0x000000030800720c */ /* 0x000fe20003f26270 */
[----:B------:R-:W-:Y:S01]  /*7710*/  VIADD R8, R169, 0xfffffe21 ;  /* 0xfffffe21a9087836 */ /* 0x000fe20000000000 */
[----:B------:R-:W-:Y:S01]  /*7720*/  FSEL R130, R130, -INF , !P0 ;  /* 0xff80000082827808 */ /* 0x000fe20004000000 */
[----:B------:R-:W-:Y:S01]  /*7730*/  HMMA.16816.F32 R116, R160, R154, R116 ;  /* 0x0000009aa074723c */ /* 0x000fe20000001874 */
[----:B------:R-:W-:-:S02]  /*7740*/  FSEL R129, R129, -INF , !P6 ;  /* 0xff80000081817808 */ /* 0x000fc40007000000 */
[----:B------:R-:W-:Y:S02]  /*7750*/  FSEL R131, R131, -INF , !P3 ;  /* 0xff80000083837808 */ /* 0x000fe40005800000 */
[----:B------:R-:W-:Y:S02]  /*7760*/  FSEL R124, R124, -INF , !P4 ;  /* 0xff8000007c7c7808 */ /* 0x000fe40006000000 */
[CC--:B------:R-:W-:Y:S02]  /*7770*/  ISETP.GE.AND P0, PT, R4.reuse, R168.reuse, PT ;  /* 0x000000a80400720c */ /* 0x0c0fe40003f06270 */
[-C--:B------:R-:W-:Y:S02]  /*7780*/  ISETP.GE.AND P6, PT, R4, R3.reuse, PT ;  /* 0x000000030400720c */ /* 0x080fe40003fc6270 */
[C---:B------:R-:W-:Y:S01]  /*7790*/  ISETP.GE.AND P3, PT, R8.reuse, R168, PT ;  /* 0x000000a80800720c */ /* 0x040fe20003f66270 */
[----:B------:R-:W1:Y:S01]  /*77a0*/  LDSM.16.M88.4 R4, [R150+0x2000] ;  /* 0x002000009604783b */ /* 0x000e620000000200 */
[----:B------:R-:W-:Y:S01]  /*77b0*/  ISETP.GE.AND P4, PT, R8, R3, PT ;  /* 0x000000030800720c */ /* 0x000fe20003f86270 */
[----:B------:R-:W-:Y:S01]  /*77c0*/  VIADD R8, R169, 0xfffffe28 ;  /* 0xfffffe28a9087836 */ /* 0x000fe20000000000 */
[----:B------:R-:W-:-:S02]  /*77d0*/  FSEL R126, R126, -INF , !P5 ;  /* 0xff8000007e7e7808 */ /* 0x000fc40006800000 */
[----:B------:R-:W-:Y:S01]  /*77e0*/  FSEL R125, R125, -INF , !P2 ;  /* 0xff8000007d7d7808 */ /* 0x000fe20005000000 */
[C---:B--2---:R-:W-:Y:S01]  /*77f0*/  HMMA.16816.F32 R112, R160.reuse, R164, R112 ;  /* 0x000000a4a070723c */ /* 0x044fe20000001870 */
[C---:B------:R-:W-:Y:S01]  /*7800*/  ISETP.GE.AND P5, PT, R8.reuse, R168, PT ;  /* 0x000000a80800720c */ /* 0x040fe20003fa6270 */
[C---:B------:R-:W-:Y:S01]  /*7810*/  VIADD R164, R169.reuse, 0xfffffe39 ;  /* 0xfffffe39a9a47836 */ /* 0x040fe20000000000 */
[----:B------:R-:W-:Y:S01]  /*7820*/  ISETP.GE.AND P2, PT, R8, R3, PT ;  /* 0x000000030800720c */ /* 0x000fe20003f46270 */
[----:B------:R-:W-:Y:S01]  /*7830*/  VIADD R8, R169, 0xfffffe30 ;  /* 0xfffffe30a9087836 */ /* 0x000fe20000000000 */
[----:B------:R-:W-:Y:S02]  /*7840*/  FSEL R127, R127, -INF , !P1 ;  /* 0xff8000007f7f7808 */ /* 0x000fe40004800000 */
[----:B------:R-:W-:Y:S01]  /*7850*/  FSEL R120, R120, -INF , !P0 ;  /* 0xff80000078787808 */ /* 0x000fe20004000000 */
[----:B------:R-:W-:Y:S01]  /*7860*/  HMMA.16816.F32 R108, R160, R166, R108 ;  /* 0x000000a6a06c723c */ /* 0x000fe2000000186c */
[----:B------:R-:W-:-:S02]  /*7870*/  FSEL R122, R122, -INF , !P6 ;  /* 0xff8000007a7a7808 */ /* 0x000fc40007000000 */
[----:B------:R-:W-:Y:S02]  /*7880*/  FSEL R121, R121, -INF , !P3 ;  /* 0xff80000079797808 */ /* 0x000fe40005800000 */
[CC--:B------:R-:W-:Y:S02]  /*7890*/  ISETP.GE.AND P1, PT, R9.reuse, R168.reuse, PT ;  /* 0x000000a80900720c */ /* 0x0c0fe40003f26270 */
[-C--:B------:R-:W-:Y:S02]  /*78a0*/  ISETP.GE.AND P0, PT, R9, R3.reuse, PT ;  /* 0x000000030900720c */ /* 0x080fe40003f06270 */
[C---:B------:R-:W-:Y:S02]  /*78b0*/  ISETP.GE.AND P6, PT, R8.reuse, R168, PT ;  /* 0x000000a80800720c */ /* 0x040fe40003fc6270 */
[----:B------:R-:W-:Y:S02]  /*78c0*/  ISETP.GE.AND P3, PT, R8, R3, PT ;  /* 0x000000030800720c */ /* 0x000fe40003f66270 */
[----:B------:R-:W2:Y:S01]  /*78d0*/  LDSM.16.M88.4 R8, [R150+0x2400] ;  /* 0x002400009608783b */ /* 0x000ea20000000200 */
[----:B------:R-:W-:Y:S01]  /*78e0*/  FSEL R152, R116, -INF , !P5 ;  /* 0xff80000074987808 */ /* 0x000fe20006800000 */
[----:B------:R-:W-:Y:S01]  /*78f0*/  VIADD R116, R169, 0xfffffe38 ;  /* 0xfffffe38a9747836 */ /* 0x000fe20000000000 */
[----:B------:R-:W-:-:S02]  /*7900*/  FSEL R123, R123, -INF , !P4 ;  /* 0xff8000007b7b7808 */ /* 0x000fc40006000000 */
[CC--:B------:R-:W-:Y:S02]  /*7910*/  ISETP.GE.AND P4, PT, R153.reuse, R168.reuse, PT ;  /* 0x000000a89900720c */ /* 0x0c0fe40003f86270 */
[-C--:B------:R-:W-:Y:S02]  /*7920*/  ISETP.GE.AND P5, PT, R153, R3.reuse, PT ;  /* 0x000000039900720c */ /* 0x080fe40003fa6270 */
[----:B------:R-:W-:Y:S02]  /*7930*/  FSEL R153, R118, -INF , !P2 ;  /* 0xff80000076997808 */ /* 0x000fe40005000000 */
[----:B------:R-:W-:Y:S02]  /*7940*/  FSEL R155, R117, -INF , !P1 ;  /* 0xff800000759b7808 */ /* 0x000fe40004800000 */
[CC--:B------:R-:W-:Y:S01]  /*7950*/  ISETP.GE.AND P2, PT, R116.reuse, R168.reuse, PT ;  /* 0x000000a87400720c */ /* 0x0c0fe20003f46270 */
[C---:B-1----:R-:W-:Y:S01]  /*7960*/  HMMA.16816.F32 R104, R160.reuse, R4, R104 ;  /* 0x00000004a068723c */ /* 0x042fe20000001868 */
[----:B------:R-:W-:Y:S01]  /*7970*/  ISETP.GE.AND P1, PT, R116, R3, PT ;  /* 0x000000037400720c */ /* 0x000fe20003f26270 */
[C---:B------:R-:W-:Y:S01]  /*7980*/  VIADD R116, R169.reuse, 0xfffffe40 ;  /* 0xfffffe40a9747836 */ /* 0x040fe20000000000 */
        /* <DEDUP_REMOVED lines=8> */
[----:B------:R-:W1:Y:S01]  /*7a10*/  LDSM.16.M88.4 R116, [R150+0x2800] ;  /* 0x002800009674783b */ /* 0x000e620000000200 */
[----:B------:R-:W-:Y:S02]  /*7a20*/  FSEL R115, R115, -INF , !P5 ;  /* 0xff80000073737808 */ /* 0x000fe40006800000 */
[----:B------:R-:W-:Y:S02]  /*7a30*/  FSEL R108, R108, -INF , !P2 ;  /* 0xff8000006c6c7808 */ /* 0x000fe40005000000 */
[CC--:B------:R-:W-:Y:S02]  /*7a40*/  ISETP.GE.AND P5, PT, R4.reuse, R168.reuse, PT ;  /* 0x000000a80400720c */ /* 0x0c0fe40003fa6270 */
[----:B------:R-:W-:Y:S01]  /*7a50*/  ISETP.GE.AND P2, PT, R4, R3, PT ;  /* 0x000000030400720c */ /* 0x000fe20003f46270 */
[----:B------:R-:W-:Y:S01]  /*7a60*/  VIADD R4, R169, 0xfffffe48 ;  /* 0xfffffe48a9047836 */ /* 0x000fe20000000000 */
[----:B------:R-:W-:-:S02]  /*7a70*/  ISETP.GE.AND P0, PT, R164, R168, PT ;  /* 0x000000a8a400720c */ /* 0x000fc40003f06270 */
[----:B------:R-:W-:Y:S01]  /*7a80*/  FSEL R110, R110, -INF , !P1 ;  /* 0xff8000006e6e7808 */ /* 0x000fe20004800000 */
[C---:B--2---:R-:W-:Y:S01]  /*7a90*/  HMMA.16816.F32 R96, R160.reuse, R8, R96 ;  /* 0x00000008a060723c */ /* 0x044fe20000001860 */
[----:B------:R-:W-:Y:S01]  /*7aa0*/  FSEL R109, R109, -INF , !P0 ;  /* 0xff8000006d6d7808 */ /* 0x000fe20004000000 */
[C---:B------:R-:W-:Y:S01]  /*7ab0*/  VIADD R8, R169.reuse, 0xfffffe51 ;  /* 0xfffffe51a9087836 */ /* 0x040fe20000000000 */
[----:B------:R-:W-:Y:S01]  /*7ac0*/  FSEL R112, R112, -INF , !P6 ;  /* 0xff80000070707808 */ /* 0x000fe20007000000 */
[C---:B------:R-:W-:Y:S01]  /*7ad0*/  VIADD R9, R169.reuse, 0xfffffe59 ;  /* 0xfffffe59a9097836 */ /* 0x040fe20000000000 */
[C---:B------:R-:W-:Y:S02]  /*7ae0*/  ISETP.GE.AND P1, PT, R4.reuse, R168, PT ;  /* 0x000000a80400720c */ /* 0x040fe40003f26270 */
[-C--:B------:R-:W-:Y:S01]  /*7af0*/  ISETP.GE.AND P0, PT, R4, R3.reuse, PT ;  /* 0x000000030400720c */ /* 0x080fe20003f06270 */
[----:B------:R-:W-:Y:S01]  /*7b00*/  HMMA.16816.F32 R92, R160, R10, R92 ;  /* 0x0000000aa05c723c */ /* 0x000fe2000000185c */
[----:B------:R-:W-:Y:S01]  /*7b10*/  ISETP.GE.AND P6, PT, R164, R3, PT ;  /* 0x00000003a400720c */ /* 0x000fe20003fc6270 */
[C---:B------:R-:W-:Y:S01]  /*7b20*/  VIADD R4, R169.reuse, 0xfffffe50 ;  /* 0xfffffe50a9047836 */ /* 0x040fe20000000000 */
[----:B------:R-:W-:Y:S01]  /*7b30*/  FSEL R104, R104, -INF , !P3 ;  /* 0xff80000068687808 */ /* 0x000fe20005800000 */
[----:B------:R-:W-:Y:S01]  /*7b40*/  VIADD R164, R169, 0xfffffe69 ;  /* 0xfffffe69a9a47836 */ /* 0x000fe20000000000 */
[----:B------:R-:W-:-:S02]  /*7b50*/  FSEL R111, R111, -INF , !P6 ;  /* 0xff8000006f6f7808 */ /* 0x000fc40007000000 */
[----:B------:R-:W-:Y:S02]  /*7b60*/  FSEL R106, R106, -INF , !P4 ;  /* 0xff8000006a6a7808 */ /* 0x000fe40006000000 */
[----:B------:R-:W-:Y:S02]  /*7b70*/  FSEL R105, R105, -INF , !P5 ;  /* 0xff80000069697808 */ /* 0x000fe40006800000 */
[----:B------:R-:W-:Y:S02]  /*7b80*/  FSEL R107, R107, -INF , !P2 ;  /* 0xff8000006b6b7808 */ /* 0x000fe40005000000 */
[----:B------:R-:W-:Y:S02]  /*7b90*/  FSEL R100, R100, -INF , !P1 ;  /* 0xff80000064647808 */ /* 0x000fe40004800000 */
[C---:B------:R-:W-:Y:S02]  /*7ba0*/  ISETP.GE.AND P6, PT, R5.reuse, R168, PT ;  /* 0x000000a80500720c */ /* 0x040fe40003fc6270 */
[----:B------:R-:W-:-:S02]  /*7bb0*/  ISETP.GE.AND P3, PT, R5, R3, PT ;  /* 0x000000030500720c */ /* 0x000fc40003f66270 */
[CC--:B------:R-:W-:Y:S01]  /*7bc0*/  ISETP.GE.AND P4, PT, R4.reuse, R168.reuse, PT ;  /* 0x000000a80400720c */ /* 0x0c0fe20003f86270 */
[C---:B-1----:R-:W-:Y:S01]  /*7bd0*/  HMMA.16816.F32 R88, R160.reuse, R116, R88 ;  /* 0x00000074a058723c */ /* 0x042fe20000001858 */
[-C--:B------:R-:W-:Y:S01]  /*7be0*/  ISETP.GE.AND P5, PT, R4, R3.reuse, PT ;  /* 0x000000030400720c */ /* 0x080fe20003fa6270 */
[C---:B------:R-:W-:Y:S01]  /*7bf0*/  VIADD R117, R169.reuse, 0xfffffe61 ;  /* 0xfffffe61a9757836 */ /* 0x040fe20000000000 */
[C---:B------:R-:W-:Y:S01]  /*7c00*/  ISETP.GE.AND P2, PT, R8.reuse, R168, PT ;  /* 0x000000a80800720c */ /* 0x040fe20003f46270 */
[----:B------:R-:W1:Y:S01]  /*7c10*/  LDSM.16.M88.4 R4, [R150+0x2c00] ;  /* 0x002c00009604783b */ /* 0x000e620000000200 */
[----:B------:R-:W-:Y:S01]  /*7c20*/  ISETP.GE.AND P1, PT, R8, R3, PT ;  /* 0x000000030800720c */ /* 0x000fe20003f26270 */
[----:B------:R-:W-:Y:S01]  /*7c30*/  VIADD R8, R169, 0xfffffe58 ;  /* 0xfffffe58a9087836 */ /* 0x000fe20000000000 */
[----:B------:R-:W-:Y:S01]  /*7c40*/  FSEL R102, R102, -INF , !P0 ;  /* 0xff80000066667808 */ /* 0x000fe20004000000 */
[----:B------:R-:W-:Y:S01]  /*7c50*/  HMMA.16816.F32 R84, R160, R118, R84 ;  /* 0x00000076a054723c */ /* 0x000fe20000001854 */
[----:B------:R-:W-:-:S02]  /*7c60*/  FSEL R101, R101, -INF , !P6 ;  /* 0xff80000065657808 */ /* 0x000fc40007000000 */
        /* <DEDUP_REMOVED lines=103> */
[C---:B------:R-:W-:Y:S02]  /*82e0*/  ISETP.GE.AND P4, PT, R4.reuse, R168, PT ;  /* 0x000000a80400720c */ /* 0x040fe40003f86270 */
[----:B------:R-:W-:Y:S01]  /*82f0*/  ISETP.GE.AND P5, PT, R4, R3, PT ;  /* 0x000000030400720c */ /* 0x000fe20003fa6270 */
[----:B------:R-:W-:Y:S01]  /*8300*/  VIADD R4, R169, 0xfffffea8 ;  /* 0xfffffea8a9047836 */ /* 0x000fe20000000000 */
[----:B------:R-:W-:-:S02]  /*8310*/  FSEL R62, R62, -INF , !P2 ;  /* 0xff8000003e3e7808 */ /* 0x000fc40005000000 */
[-C--:B------:R-:W-:Y:S01]  /*8320*/  ISETP.GE.AND P1, PT, R164, R168.reuse, PT ;  /* 0x000000a8a400720c */ /* 0x080fe20003f26270 */
[C---:B--2---:R-:W-:Y:S01]  /*8330*/  HMMA.16816.F32 R48, R160.reuse, R8, R48 ;  /* 0x00000008a030723c */ /* 0x044fe20000001830 */
[----:B------:R-:W-:Y:S01]  /*8340*/  FSEL R64, R64, -INF , !P0 ;  /* 0xff80000040407808 */ /* 0x000fe20004000000 */
[C---:B------:R-:W-:Y:S01]  /*8350*/  VIADD R8, R169.reuse, 0xfffffeb1 ;  /* 0xfffffeb1a9087836 */ /* 0x040fe20000000000 */
[----:B------:R-:W-:Y:S01]  /*8360*/  ISETP.GE.AND P2, PT, R4, R168, PT ;  /* 0x000000a80400720c */ /* 0x000fe20003f46270 */
[C---:B------:R-:W-:Y:S01]  /*8370*/  VIADD R9, R169.reuse, 0xfffffeb9 ;  /* 0xfffffeb9a9097836 */ /* 0x040fe20000000000 */
[----:B------:R-:W-:Y:S01]  /*8380*/  ISETP.GE.AND P0, PT, R164, R3, PT ;  /* 0x00000003a400720c */ /* 0x000fe20003f06270 */
[----:B------:R-:W-:Y:S01]  /*8390*/  VIADD R164, R169, 0xfffffec9 ;  /* 0xfffffec9a9a47836 */ /* 0x000fe20000000000 */
[----:B------:R-:W-:Y:S01]  /*83a0*/  FSEL R61, R61, -INF , !P1 ;  /* 0xff8000003d3d7808 */ /* 0x000fe20004800000 */
[----:B------:R-:W-:Y:S01]  /*83b0*/  HMMA.16816.F32 R44, R160, R10, R44 ;  /* 0x0000000aa02c723c */ /* 0x000fe2000000182c */
[----:B------:R-:W-:-:S02]  /*83c0*/  FSEL R59, R59, -INF , !P5 ;  /* 0xff8000003b3b7808 */ /* 0x000fc40006800000 */
[----:B------:R-:W-:Y:S02]  /*83d0*/  FSEL R52, R52, -INF , !P2 ;  /* 0xff80000034347808 */ /* 0x000fe40005000000 */
[-C--:B------:R-:W-:Y:S01]  /*83e0*/  ISETP.GE.AND P1, PT, R4, R3.reuse, PT ;  /* 0x000000030400720c */ /* 0x080fe20003f26270 */
[----:B------:R-:W-:Y:S01]  /*83f0*/  VIADD R4, R169, 0xfffffeb0 ;  /* 0xfffffeb0a9047836 */ /* 0x000fe20000000000 */
[----:B------:R-:W-:Y:S02]  /*8400*/  FSEL R63, R63, -INF , !P0 ;  /* 0xff8000003f3f7808 */ /* 0x000fe40004000000 */
[CC--:B------:R-:W-:Y:S02]  /*8410*/  ISETP.GE.AND P5, PT, R8.reuse, R168.reuse, PT ;  /* 0x000000a80800720c */ /* 0x0c0fe40003fa6270 */
[----:B------:R-:W-:Y:S01]  /*8420*/  ISETP.GE.AND P2, PT, R8, R3, PT ;  /* 0x000000030800720c */ /* 0x000fe20003f46270 */
[----:B------:R-:W-:Y:S01]  /*8430*/  VIADD R8, R169, 0xfffffeb8 ;  /* 0xfffffeb8a9087836 */ /* 0x000fe20000000000 */
[----:B------:R-:W-:-:S02]  /*8440*/  ISETP.GE.AND P0, PT, R5, R168, PT ;  /* 0x000000a80500720c */ /* 0x000fc40003f06270 */
[----:B------:R-:W-:Y:S02]  /*8450*/  FSEL R56, R56, -INF , !P6 ;  /* 0xff80000038387808 */ /* 0x000fe40007000000 */
[----:B------:R-:W-:Y:S02]  /*8460*/  FSEL R58, R58, -INF , !P3 ;  /* 0xff8000003a3a7808 */ /* 0x000fe40005800000 */
[----:B------:R-:W-:Y:S01]  /*8470*/  FSEL R57, R57, -INF , !P4 ;  /* 0xff80000039397808 */ /* 0x000fe20006000000 */
[----:B-1----:R-:W-:Y:S01]  /*8480*/  HMMA.16816.F32 R40, R160, R68, R40 ;  /* 0x00000044a028723c */ /* 0x002fe20000001828 */
[----:B------:R-:W-:Y:S01]  /*8490*/  FSEL R54, R54, -INF , !P1 ;  /* 0xff80000036367808 */ /* 0x000fe20004800000 */
[----:B------:R-:W-:Y:S01]  /*84a0*/  VIADD R69, R169, 0xfffffec1 ;  /* 0xfffffec1a9457836 */ /* 0x000fe20000000000 */
[----:B------:R-:W-:Y:S02]  /*84b0*/  FSEL R53, R53, -INF , !P0 ;  /* 0xff80000035357808 */ /* 0x000fe40004000000 */
[----:B------:R-:W-:-:S02]  /*84c0*/  ISETP.GE.AND P6, PT, R5, R3, PT ;  /* 0x000000030500720c */ /* 0x000fc40003fc6270 */
[CC--:B------:R-:W-:Y:S01]  /*84d0*/  ISETP.GE.AND P3, PT, R4.reuse, R168.reuse, PT ;  /* 0x000000a80400720c */ /* 0x0c0fe20003f66270 */
[----:B------:R-:W-:Y:S01]  /*84e0*/  HMMA.16816.F32 R36, R160, R70, R36 ;  /* 0x00000046a024723c */ /* 0x000fe20000001824 */
[-C--:B------:R-:W-:Y:S02]  /*84f0*/  ISETP.GE.AND P4, PT, R4, R3.reuse, PT ;  /* 0x000000030400720c */ /* 0x080fe40003f86270 */
[C---:B------:R-:W-:Y:S01]  /*8500*/  ISETP.GE.AND P1, PT, R8.reuse, R168, PT ;  /* 0x000000a80800720c */ /* 0x040fe20003f26270 */
[----:B------:R-:W1:Y:S01]  /*8510*/  LDSM.16.M88.4 R4, [R150+0x4400] ;  /* 0x004400009604783b */ /* 0x000e620000000200 */
        /* <DEDUP_REMOVED lines=9> */
[----:B------:R-:W-:-:S02]  /*85b0*/  ISETP.GE.AND P5, PT, R8, R3, PT ;  /* 0x000000030800720c */ /* 0x000fc40003fa6270 */
[----:B------:R-:W2:Y:S01]  /*85c0*/  LDSM.16.M88.4 R8, [R150+0x4800] ;  /* 0x004800009608783b */ /* 0x000ea20000000200 */
[----:B------:R-:W-:Y:S01]  /*85d0*/  FSEL R68, R44, -INF , !P1 ;  /* 0xff8000002c447808 */ /* 0x000fe20004800000 */
[----:B------:R-:W-:Y:S01]  /*85e0*/  VIADD R44, R169, 0xfffffec8 ;  /* 0xfffffec8a92c7836 */ /* 0x000fe20000000000 */
[----:B------:R-:W-:Y:S02]  /*85f0*/  FSEL R51, R51, -INF , !P2 ;  /* 0xff80000033337808 */ /* 0x000fe40005000000 */
        /* <DEDUP_REMOVED lines=9> */
[----:B------:R-:W-:Y:S01]  /*8690*/  FSEL R70, R47, -INF , !P3 ;  /* 0xff8000002f467808 */ /* 0x000fe20005800000 */
[----:B-1----:R-:W-:Y:S01]  /*86a0*/  HMMA.16816.F32 R32, R160, R4, R32 ;  /* 0x00000004a020723c */ /* 0x002fe20000001820 */
[C---:B------:R-:W-:Y:S01]  /*86b0*/  ISETP.GE.AND P5, PT, R44.reuse, R168, PT ;  /* 0x000000a82c00720c */ /* 0x040fe20003fa6270 */
[C---:B------:R-:W-:Y:S01]  /*86c0*/  VIADD R4, R169.reuse, 0xfffffed1 ;  /* 0xfffffed1a9047836 */ /* 0x040fe20000000000 */
[----:B------:R-:W-:Y:S01]  /*86d0*/  ISETP.GE.AND P2, PT, R44, R3, PT ;  /* 0x000000032c00720c */ /* 0x000fe20003f46270 */
[----:B------:R-:W-:Y:S01]  /*86e0*/  VIADD R5, R169, 0xfffffed9 ;  /* 0xfffffed9a9057836 */ /* 0x000fe20000000000 */
[----:B------:R-:W1:Y:S01]  /*86f0*/  LDSM.16.M88.4 R44, [R150+0x4c00] ;  /* 0x004c0000962c783b */ /* 0x000e620000000200 */
[----:B------:R-:W-:Y:S01]  /*8700*/  FSEL R43, R43, -INF , !P1 ;  /* 0xff8000002b2b7808 */ /* 0x000fe20004800000 */
[----:B------:R-:W-:-:S04]  /*8710*/  DEPBAR.LE SB0, 0x0 ;  /* 0x000080000000791a */ /* 0x000fc80000000000 */
[C---:B------:R-:W-:Y:S01]  /*8720*/  HMMA.16816.F32 R28, R160.reuse, R6, R28 ;  /* 0x00000006a01c723c */ /* 0x040fe2000000181c */
[----:B------:R-:W-:Y:S02]  /*8730*/  FSEL R36, R36, -INF , !P0 ;  /* 0xff80000024247808 */ /* 0x000fe40004000000 */
[CC--:B------:R-:W-:Y:S02]  /*8740*/  ISETP.GE.AND P1, PT, R4.reuse, R168.reuse, PT ;  /* 0x000000a80400720c */ /* 0x0c0fe40003f26270 */
[----:B------:R-:W-:Y:S01]  /*8750*/  ISETP.GE.AND P0, PT, R4, R3, PT ;  /* 0x000000030400720c */ /* 0x000fe20003f06270 */
[----:B------:R-:W-:Y:S01]  /*8760*/  VIADD R4, R169, 0xfffffed8 ;  /* 0xfffffed8a9047836 */ /* 0x000fe20000000000 */
[----:B------:R-:W-:Y:S01]  /*8770*/  ISETP.GE.AND P3, PT, R164, R168, PT ;  /* 0x000000a8a400720c */ /* 0x000fe20003f66270 */
[----:B--2---:R-:W-:Y:S01]  /*8780*/  HMMA.16816.F32 R24, R160, R8, R24 ;  /* 0x00000008a018723c */ /* 0x004fe20000001818 */
[----:B------:R-:W-:Y:S02]  /*8790*/  FSEL R38, R38, -INF , !P6 ;  /* 0xff80000026267808 */ /* 0x000fe40007000000 */
[----:B------:R-:W-:-:S02]  /*87a0*/  FSEL R37, R37, -INF , !P3 ;  /* 0xff80000025257808 */ /* 0x000fc40005800000 */
[----:B------:R-:W-:Y:S02]  /*87b0*/  FSEL R40, R40, -INF , !P4 ;  /* 0xff80000028287808 */ /* 0x000fe40006000000 */
[C---:B------:R-:W-:Y:S01]  /*87c0*/  ISETP.GE.AND P6, PT, R4.reuse, R168, PT ;  /* 0x000000a80400720c */ /* 0x040fe20003fc6270 */
[----:B------:R-:W-:Y:S01]  /*87d0*/  HMMA.16816.F32 R20, R160, R10, R20 ;  /* 0x0000000aa014723c */ /* 0x000fe20000001814 */
[-C--:B------:R-:W-:Y:S01]  /*87e0*/  ISETP.GE.AND P3, PT, R4, R3.reuse, PT ;  /* 0x000000030400720c */ /* 0x080fe20003f66270 */
[----:B------:R-:W-:Y:S01]  /*87f0*/  VIADD R4, R169, 0xfffffee0 ;  /* 0xfffffee0a9047836 */ /* 0x000fe20000000000 */
[----:B------:R-:W-:Y:S02]  /*8800*/  ISETP.GE.AND P4, PT, R164, R3, PT ;  /* 0x00000003a400720c */ /* 0x000fe40003f86270 */
[----:B------:R-:W-:Y:S02]  /*8810*/  FSEL R32, R32, -INF , !P5 ;  /* 0xff80000020207808 */ /* 0x000fe40006800000 */
[----:B------:R-:W-:-:S02]  /*8820*/  FSEL R39, R39, -INF , !P4 ;  /* 0xff80000027277808 */ /* 0x000fc40006000000 */
[----:B------:R-:W-:Y:S02]  /*8830*/  FSEL R34, R34, -INF , !P2 ;  /* 0xff80000022227808 */ /* 0x000fe40005000000 */
[----:B------:R-:W-:Y:S02]  /*8840*/  FSEL R33, R33, -INF , !P1 ;  /* 0xff80000021217808 */ /* 0x000fe40004800000 */
[CC--:B------:R-:W-:Y:S02]  /*8850*/  ISETP.GE.AND P4, PT, R5.reuse, R168.reuse, PT ;  /* 0x000000a80500720c */ /* 0x0c0fe40003f86270 */
[-C--:B------:R-:W-:Y:S01]  /*8860*/  ISETP.GE.AND P5, PT, R5, R3.reuse, PT ;  /* 0x000000030500720c */ /* 0x080fe20003fa6270 */
[C---:B------:R-:W-:Y:S01]  /*8870*/  VIADD R5, R169.reuse, 0xfffffee1 ;  /* 0xfffffee1a9057836 */ /* 0x040fe20000000000 */
[C---:B------:R-:W-:Y:S01]  /*8880*/  ISETP.GE.AND P2, PT, R4.reuse, R168, PT ;  /* 0x000000a80400720c */ /* 0x040fe20003f46270 */
[----:B-1----:R-:W-:Y:S01]  /*8890*/  HMMA.16816.F32 R16, R160, R44, R16 ;  /* 0x0000002ca010723c */ /* 0x002fe20000001810 */
[----:B------:R-:W-:Y:S01]  /*88a0*/  ISETP.GE.AND P1, PT, R4, R3, PT ;  /* 0x000000030400720c */ /* 0x000fe20003f26270 */
[----:B------:R-:W-:Y:S01]  /*88b0*/  VIADD R4, R169, 0xfffffee9 ;  /* 0xfffffee9a9047836 */ /* 0x000fe20000000000 */
[----:B------:R-:W-:-:S02]  /*88c0*/  FSEL R35, R35, -INF , !P0 ;  /* 0xff80000023237808 */ /* 0x000fc40004000000 */
[----:B------:R-:W-:Y:S02]  /*88d0*/  FSEL R28, R28, -INF , !P6 ;  /* 0xff8000001c1c7808 */ /* 0x000fe40007000000 */
[----:B------:R-:W-:Y:S01]  /*88e0*/  FSEL R31, R31, -INF , !P5 ;  /* 0xff8000001f1f7808 */ /* 0x000fe20006800000 */
[----:B------:R-:W-:Y:S01]  /*88f0*/  HMMA.16816.F32 R12, R160, R46, R12 ;  /* 0x0000002ea00c723c */ /* 0x000fe2000000180c */
[----:B------:R-:W-:Y:S01]  /*8900*/  FSEL R164, R24, -INF , !P2 ;  /* 0xff80000018a47808 */ /* 0x000fe20005000000 */
[----:B------:R-:W-:Y:S01]  /*8910*/  BAR.SYNC.DEFER_BLOCKING 0x0 ;  /* 0x0000000000007b1d */ /* 0x000fe20000010000 */
        /* <DEDUP_REMOVED lines=15> */
[C---:B------:R-:W-:Y:S01]  /*8a10*/  VIADD R4, R169.reuse, 0xfffffef9 ;  /* 0xfffffef9a9047836 */ /* 0x040fe20000000000 */
[----:B------:R-:W-:Y:S01]  /*8a20*/  FSEL R166, R20, -INF , !P3 ;  /* 0xff80000014a67808 */ /* 0x000fe20005800000 */
[----:B------:R-:W-:Y:S01]  /*8a30*/  VIADD R169, R169, 0xfffffef8 ;  /* 0xfffffef8a9a97836 */ /* 0x000fe20000000000 */
[----:B------:R-:W-:Y:S02]  /*8a40*/  FSEL R161, R23, -INF , !P2 ;  /* 0xff80000017a17808 */ /* 0x000fe40005000000 */
[----:B------:R-:W-:-:S02]  /*8a50*/  FSEL R160, R16, -INF , !P1 ;  /* 0xff80000010a07808 */ /* 0x000fc40004800000 */
[-C--:B------:R-:W-:Y:S02]  /*8a60*/  ISETP.GE.AND P3, PT, R5, R3.reuse, PT ;  /* 0x000000030500720c */ /* 0x080fe40003f66270 */
[-C--:B------:R-:W-:Y:S02]  /*8a70*/  ISETP.GE.AND P2, PT, R169, R3.reuse, PT ;  /* 0x00000003a900720c */ /* 0x080fe40003f46270 */
[----:B------:R-:W-:Y:S02]  /*8a80*/  ISETP.GE.AND P1, PT, R4, R3, PT ;  /* 0x000000030400720c */ /* 0x000fe40003f26270 */
[----:B------:R-:W-:Y:S02]  /*8a90*/  FSEL R3, R18, -INF , !P0 ;  /* 0xff80000012037808 */ /* 0x000fe40004000000 */
[----:B------:R-:W-:Y:S02]  /*8aa0*/  ISETP.GE.AND P0, PT, R194, 0x3, PT ;  /* 0x00000003c200780c */ /* 0x000fe40003f06270 */
[----:B------:R-:W-:-:S02]  /*8ab0*/  FSEL R165, R27, -INF , !P6 ;  /* 0xff8000001ba57808 */ /* 0x000fc40007000000 */
[----:B------:R-:W-:Y:S02]  /*8ac0*/  FSEL R46, R22, -INF , !P4 ;  /* 0xff800000162e7808 */ /* 0x000fe40006000000 */
[----:B------:R-:W-:Y:S02]  /*8ad0*/  FSEL R47, R21, -INF , !P5 ;  /* 0xff800000152f7808 */ /* 0x000fe40006800000 */
[-C--:B------:R-:W-:Y:S02]  /*8ae0*/  ISETP.GE.AND P6, PT, R5, R168.reuse, PT ;  /* 0x000000a80500720c */ /* 0x080fe40003fc6270 */
[-C--:B------:R-:W-:Y:S02]  /*8af0*/  ISETP.GE.AND P4, PT, R4, R168.reuse, PT ;  /* 0x000000a80400720c */ /* 0x080fe40003f86270 */
        /* <DEDUP_REMOVED lines=42> */
[----:B------:R-:W-:-:S09]  /*8da0*/  LOP3.LUT R7, RZ, R5, RZ, 0x33, !PT ;  /* 0x00000005ff077212 */ /* 0x000fd200078e33ff */
        /* <DEDUP_REMOVED lines=27> */
.L_x_1410:
[----:B------:R-:W-:Y:S01]  /*8f60*/  UMOV UR4, URZ ;  /* 0x000000ff00047c82 */ /* 0x000fe20008000000 */
[----:B------:R-:W-:Y:S01]  /*8f70*/  IMAD.SHL.U32 R4, R148, 0x100, RZ ;  /* 0x0000010094047824 */ /* 0x000fe200078e00ff */
[----:B------:R-:W-:-:S05]  /*8f80*/  IADD3 R5, P0, PT, RZ, -UR4, RZ ;  /* 0x80000004ff057c10 */ /* 0x000fca000ff1e0ff */
[----:B------:R-:W-:-:S05]  /*8f90*/  IMAD.X R4, RZ, RZ, ~R4, P0 ;  /* 0x000000ffff047224 */ /* 0x000fca00000e0e04 */
[----:B------:R-:W-:-:S04]  /*8fa0*/  SHF.R.S64 R5, R5, 0x1f, R4 ;  /* 0x0000001f05057819 */ /* 0x000fc80000001004 */
[----:B------:R-:W-:-:S04]  /*8fb0*/  IADD3 R214, P0, PT, R5, R214, RZ ;  /* 0x000000d605d67210 */ /* 0x000fc80007f1e0ff */
[----:B------:R-:W-:-:S09]  /*8fc0*/  LEA.HI.X.SX32 R215, R4, R215, 0x1, P0 ;  /* 0x000000d704d77211 */ /* 0x000fd200000f0eff */
.L_x_1411:
        /* <DEDUP_REMOVED lines=28> */
.L_x_1409:
[----:B-1----:R-:W-:Y:S01]  /*9190*/  FMNMX3.FTZ R7, R2, R171, R156, !PT ;  /* 0x000000ab02077276 */ /* 0x002fe2000781009c */
[----:B------:R-:W-:Y:S01]  /*91a0*/  LDSM.16.MT88.4 R16, [R209+0x5400] ;  /* 0x00540000d110783b */ /* 0x000fe20000004200 */
[----:B------:R-:W-:Y:S02]  /*91b0*/  FMNMX3.FTZ R5, R0, R157, R170, !PT ;  /* 0x0000009d00057276 */ /* 0x000fe400078100aa */
[----:B------:R-:W-:Y:S01]  /*91c0*/  FMNMX3.FTZ R7, R7, R172, R159, !PT ;  /* 0x000000ac07077276 */ /* 0x000fe2000781009f */
[----:B------:R-:W-:Y:S01]  /*91d0*/  LDSM.16.MT88.4 R20, [R208+0x400] ;  /* 0x00040000d014783b */ /* 0x000fe20000004200 */
[----:B------:R-:W-:Y:S02]  /*91e0*/  FMNMX3.FTZ R5, R5, R158, R173, !PT ;  /* 0x0000009e05057276 */ /* 0x000fe400078100ad */
[----:B------:R-:W-:Y:S01]  /*91f0*/  FMNMX3.FTZ R7, R7, R128, R129, !PT ;  /* 0x0000008007077276 */ /* 0x000fe20007810081 */
[----:B------:R-:W-:Y:S01]  /*9200*/  LDSM.16.MT88.4 R24, [R209+0x5c00] ;  /* 0x005c0000d118783b */ /* 0x000fe20000004200 */
        /* <DEDUP_REMOVED lines=62> */
[----:B------:R-:W2:Y:S01]  /*95f0*/  SHFL.BFLY PT, R6, R5, 0x2, 0x1f ;  /* 0x0c401f0005067f89 */ /* 0x000ea200000e0000 */
[----:B-1----:R-:W-:-:S02]  /*9600*/  FMNMX.FTZ R8, R7, R8, !PT ;  /* 0x0000000807087209 */ /* 0x002fc40007810000 */
[----:B--2---:R-:W-:-:S03]  /*9610*/  FMNMX.FTZ R6, R5, R6, !PT ;  /* 0x0000000605067209 */ /* 0x004fc60007810000 */
[----:B------:R-:W1:Y:S04]  /*9620*/  SHFL.BFLY PT, R151, R8, 0x1, 0x1f ;  /* 0x0c201f0008977f89 */ /* 0x000e6800000e0000 */
[----:B------:R-:W2:Y:S01]  /*9630*/  SHFL.BFLY PT, R149, R6, 0x1, 0x1f ;  /* 0x0c201f0006957f89 */ /* 0x000ea200000e0000 */
[----:B-1----:R-:W-:-:S04]  /*9640*/  FMNMX.FTZ R151, R8, R151, !PT ;  /* 0x0000009708977209 */ /* 0x002fc80007810000 */
[C---:B------:R-:W-:Y:S01]  /*9650*/  FSETP.NEU.FTZ.AND P1, PT, R151.reuse, -INF , PT ;  /* 0xff8000009700780b */ /* 0x040fe20003f3d000 */
[C---:B------:R-:W-:Y:S01]  /*9660*/  FMUL.FTZ R148, R151.reuse, UR6 ;  /* 0x0000000697947c20 */ /* 0x040fe20008410000 */
        /* <DEDUP_REMOVED lines=11> */
[----:B------:R-:W1:Y:S01]  /*9720*/  LDSM.16.MT88.4 R4, [R209+0x5000] ;  /* 0x00500000d104783b */ /* 0x000e620000004200 */
[----:B------:R-:W-:Y:S01]  /*9730*/  FADD.FTZ R9, R0, -R9 ;  /* 0x8000000900097221 */ /* 0x000fe20000010000 */
[----:B------:R-:W-:Y:S01]  /*9740*/  FFMA.FTZ R172, R159, UR6, -R148 ;  /* 0x000000069fac7c23 */ /* 0x000fe20008010894 */
[--C-:B------:R-:W-:Y:S01]  /*9750*/  FFMA.FTZ R12, R170, UR6, -R156.reuse ;  /* 0x00000006aa0c7c23 */ /* 0x100fe2000801089c */
[----:B------:R2:W-:Y:S01]  /*9760*/  MUFU.EX2 R159, R8 ;  /* 0x00000008009f7308 */ /* 0x0005e20000000800 */
[----:B------:R-:W-:Y:S01]  /*9770*/  FMUL.FTZ R170, R11, UR6 ;  /* 0x000000060baa7c20 */ /* 0x000fe20008410000 */
[----:B------:R-:W-:Y:S01]  /*9780*/  FMUL.FTZ R0, R9, UR6 ;  /* 0x0000000609007c20 */ /* 0x000fe20008410000 */
        /* <DEDUP_REMOVED lines=11> */
[----:B--2---:R-:W2:Y:S01]  /*9840*/  LDSM.16.MT88.4 R8, [R208] ;  /* 0x00000000d008783b */ /* 0x004ea20000004200 */
[----:B------:R-:W3:Y:S01]  /*9850*/  MUFU.EX2 R172, R172 ;  /* 0x000000ac00ac7308 */ /* 0x000ee20000000800 */
[--C-:B------:R-:W-:Y:S01]  /*9860*/  FFMA.FTZ R126, R126, UR6, -R156.reuse ;  /* 0x000000067e7e7c23 */ /* 0x100fe2000801089c */
[----:B------:R-:W-:Y:S01]  /*9870*/  FFMA.FTZ R127, R127, UR6, -R156 ;  /* 0x000000067f7f7c23 */ /* 0x000fe2000801089c */
[--C-:B------:R-:W-:Y:S01]  /*9880*/  FFMA.FTZ R120, R120, UR6, -R148.reuse ;  /* 0x0000000678787c23 */ /* 0x100fe20008010894 */
[----:B------:R-:W-:Y:S01]  /*9890*/  MUFU.EX2 R157, R157 ;  /* 0x0000009d009d7308 */ /* 0x000fe20000000800 */
[----:B------:R-:W-:Y:S01]  /*98a0*/  FFMA.FTZ R121, R121, UR6, -R148 ;  /* 0x0000000679797c23 */ /* 0x000fe20008010894 */
[--C-:B------:R-:W-:Y:S01]  /*98b0*/  FFMA.FTZ R122, R122, UR6, -R156.reuse ;  /* 0x000000067a7a7c23 */ /* 0x100fe2000801089c */
[--C-:B------:R-:W-:Y:S01]  /*98c0*/  FFMA.FTZ R123, R123, UR6, -R156.reuse ;  /* 0x000000067b7b7c23 */ /* 0x100fe2000801089c */
[----:B------:R4:W5:Y:S01]  /*98d0*/  MUFU.EX2 R158, R12 ;  /* 0x0000000c009e7308 */ /* 0x0009620000000800 */
[----:B------:R-:W-:Y:S01]  /*98e0*/  FFMA.FTZ R154, R154, UR6, -R156 ;  /* 0x000000069a9a7c23 */ /* 0x000fe2000801089c */
[--C-:B------:R-:W-:Y:S01]  /*98f0*/  FFMA.FTZ R112, R112, UR6, -R148.reuse ;  /* 0x0000000670707c23 */ /* 0x100fe20008010894 */
[--C-:B------:R-:W-:Y:S01]  /*9900*/  FFMA.FTZ R108, R108, UR6, -R148.reuse ;  /* 0x000000066c6c7c23 */ /* 0x100fe20008010894 */
[----:B------:R-:W-:Y:S01]  /*9910*/  MUFU.EX2 R2, R15 ;  /* 0x0000000f00027308 */ /* 0x000fe20000000800 */
[----:B------:R-:W-:Y:S01]  /*9920*/  FFMA.FTZ R109, R109, UR6, -R148 ;  /* 0x000000066d6d7c23 */ /* 0x000fe20008010894 */
[----:B---3--:R-:W-:Y:S01]  /*9930*/  F2FP.F16.F32.PACK_AB R14, R172, R159 ;  /* 0x0000009fac0e723e */ /* 0x008fe200000000ff */
[--C-:B------:R-:W-:Y:S01]  /*9940*/  FFMA.FTZ R114, R114, UR6, -R156.reuse ;  /* 0x0000000672727c23 */ /* 0x100fe2000801089c */
[----:B------:R-:W3:Y:S01]  /*9950*/  MUFU.EX2 R173, R173 ;  /* 0x000000ad00ad7308 */ /* 0x000ee20000000800 */
[--C-:B------:R-:W-:Y:S01]  /*9960*/  FFMA.FTZ R115, R115, UR6, -R156.reuse ;  /* 0x0000000673737c23 */ /* 0x100fe2000801089c */
[--C-:B------:R-:W-:Y:S01]  /*9970*/  FFMA.FTZ R110, R110, UR6, -R156.reuse ;  /* 0x000000066e6e7c23 */ /* 0x100fe2000801089c */
[----:B------:R-:W-:Y:S01]  /*9980*/  FFMA.FTZ R111, R111, UR6, -R156 ;  /* 0x000000066f6f7c23 */ /* 0x000fe2000801089c */
[----:B------:R-:W1:Y:S01]  /*9990*/  MUFU.EX2 R170, R170 ;  /* 0x000000aa00aa7308 */ /* 0x000e620000000800 */
[--C-:B------:R-:W-:Y:S01]  /*99a0*/  FFMA.FTZ R104, R104, UR6, -R148.reuse ;  /* 0x0000000668687c23 */ /* 0x100fe20008010894 */
[----:B----4-:R-:W-:Y:S01]  /*99b0*/  F2FP.F16.F32.PACK_AB R12, R171, R176 ;  /* 0x000000b0ab0c723e */ /* 0x010fe200000000ff */
[--C-:B------:R-:W-:Y:S01]  /*99c0*/  FFMA.FTZ R105, R105, UR6, -R148.reuse ;  /* 0x0000000669697c23 */ /* 0x100fe20008010894 */
[----:B------:R-:W4:Y:S01]  /*99d0*/  MUFU.EX2 R0, R0 ;  /* 0x0000000000007308 */ /* 0x000f220000000800 */
[----:B-----5:R-:W-:Y:S01]  /*99e0*/  F2FP.F16.F32.PACK_AB R13, R158, R157 ;  /* 0x0000009d9e0d723e */ /* 0x020fe200000000ff */
[--C-:B------:R-:W-:Y:S01]  /*99f0*/  FFMA.FTZ R100, R100, UR6, -R148.reuse ;  /* 0x0000000664647c23 */ /* 0x100fe20008010894 */
[----:B------:R-:W-:Y:S01]  /*9a00*/  FFMA.FTZ R101, R101, UR6, -R148 ;  /* 0x0000000665657c23 */ /* 0x000fe20008010894 */
[----:B------:R-:W-:Y:S01]  /*9a10*/  MUFU.EX2 R128, R128 ;  /* 0x0000008000807308 */ /* 0x000fe20000000800 */
[--C-:B------:R-:W-:Y:S01]  /*9a20*/  FFMA.FTZ R106, R106, UR6, -R156.reuse ;  /* 0x000000066a6a7c23 */ /* 0x100fe2000801089c */
[----:B---3--:R-:W-:Y:S01]  /*9a30*/  F2FP.F16.F32.PACK_AB R15, R173, R2 ;  /* 0x00000002ad0f723e */ /* 0x008fe200000000ff */
[--C-:B------:R-:W-:Y:S01]  /*9a40*/  FFMA.FTZ R107, R107, UR6, -R156.reuse ;  /* 0x000000066b6b7c23 */ /* 0x100fe2000801089c */
[----:B------:R-:W-:Y:S01]  /*9a50*/  MUFU.EX2 R129, R129 ;  /* 0x0000008100817308 */ /* 0x000fe20000000800 */
[----:B------:R-:W-:Y:S01]  /*9a60*/  FFMA.FTZ R102, R102, UR6, -R156 ;  /* 0x0000000666667c23 */ /* 0x000fe2000801089c */
        /* <DEDUP_REMOVED lines=8> */
[----:B------:R-:W-:Y:S01]  /*9af0*/  MUFU.EX2 R124, R124 ;  /* 0x0000007c007c7308 */ /* 0x000fe20000000800 */
[-C--:B------:R-:W-:Y:S01]  /*9b00*/  FMUL.FTZ R136, R136, R170.reuse ;  /* 0x000000aa88887220 */ /* 0x080fe20000410000 */
[----:B------:R-:W-:Y:S01]  /*9b10*/  FMUL.FTZ R137, R137, R170 ;  /* 0x000000aa89897220 */ /* 0x000fe20000410000 */
[----:B------:R-:W-:Y:S01]  /*9b20*/  FMUL.FTZ R138, R138, R0 ;  /* 0x000000008a8a7220 */ /* 0x000fe20000410000 */
[C---:B------:R-:W-:Y:S01]  /*9b30*/  HMMA.16816.F32 R144, R12.reuse, R4, R144 ;  /* 0x000000040c90723c */ /* 0x040fe20000001890 */
[----:B------:R-:W1:Y:S01]  /*9b40*/  MUFU.EX2 R125, R125 ;  /* 0x0000007d007d7308 */ /* 0x000e620000000800 */
[-C--:B------:R-:W-:Y:S01]  /*9b50*/  FMUL.FTZ R4, R140, R170.reuse ;  /* 0x000000aa8c047220 */ /* 0x080fe20000410000 */
[----:B------:R-:W-:Y:S01]  /*9b60*/  FMUL.FTZ R5, R141, R170 ;  /* 0x000000aa8d057220 */ /* 0x000fe20000410000 */
[-C--:B------:R-:W-:Y:S01]  /*9b70*/  FMUL.FTZ R139, R139, R0.reuse ;  /* 0x000000008b8b7220 */ /* 0x080fe20000410000 */
[----:B------:R-:W-:Y:S01]  /*9b80*/  MUFU.EX2 R130, R130 ;  /* 0x0000008200827308 */ /* 0x000fe20000000800 */
[--C-:B------:R-:W-:Y:S01]  /*9b90*/  FFMA.FTZ R140, R152, UR6, -R148.reuse ;  /* 0x00000006988c7c23 */ /* 0x100fe20008010894 */
[----:B------:R-:W-:Y:S01]  /*9ba0*/  FFMA.FTZ R141, R155, UR6, -R148 ;  /* 0x000000069b8d7c23 */ /* 0x000fe20008010894 */
[C---:B------:R-:W-:Y:S01]  /*9bb0*/  HMMA.16816.F32 R132, R12.reuse, R6, R132 ;  /* 0x000000060c84723c */ /* 0x040fe20000001884 */
[----:B------:R-:W3:Y:S01]  /*9bc0*/  MUFU.EX2 R131, R131 ;  /* 0x0000008300837308 */ /* 0x000ee20000000800 */
[-C--:B------:R-:W-:Y:S01]  /*9bd0*/  FMUL.FTZ R6, R142, R0.reuse ;  /* 0x000000008e067220 */ /* 0x080fe20000410000 */
[----:B------:R-:W-:Y:S01]  /*9be0*/  FMUL.FTZ R7, R143, R0 ;  /* 0x000000008f077220 */ /* 0x000fe20000410000 */
[----:B------:R-:W-:Y:S01]  /*9bf0*/  FFMA.FTZ R142, R153, UR6, -R156 ;  /* 0x00000006998e7c23 */ /* 0x000fe2000801089c */
[----:B------:R-:W-:Y:S01]  /*9c00*/  MUFU.EX2 R126, R126 ;  /* 0x0000007e007e7308 */ /* 0x000fe20000000800 */
[----:B------:R-:W-:Y:S01]  /*9c10*/  FFMA.FTZ R143, R113, UR6, -R148 ;  /* 0x00000006718f7c23 */ /* 0x000fe20008010894 */
[----:B------:R-:W-:Y:S01]  /*9c20*/  FFMA.FTZ R103, R103, UR6, -R156 ;  /* 0x0000000667677c23 */ /* 0x000fe2000801089c */
[C---:B--2---:R-:W-:Y:S01]  /*9c30*/  HMMA.16816.F32 R136, R12.reuse, R10, R136 ;  /* 0x0000000a0c88723c */ /* 0x044fe20000001888 */
[----:B------:R-:W2:Y:S01]  /*9c40*/  MUFU.EX2 R127, R127 ;  /* 0x0000007f007f7308 */ /* 0x000ea20000000800 */
[----:B-1----:R-:W-:Y:S01]  /*9c50*/  F2FP.F16.F32.PACK_AB R10, R125, R124 ;  /* 0x0000007c7d0a723e */ /* 0x002fe200000000ff */
[--C-:B------:R-:W-:Y:S01]  /*9c60*/  FFMA.FTZ R96, R96, UR6, -R148.reuse ;  /* 0x0000000660607c23 */ /* 0x100fe20008010894 */
[--C-:B------:R-:W-:Y:S01]  /*9c70*/  FFMA.FTZ R97, R97, UR6, -R148.reuse ;  /* 0x0000000661617c23 */ /* 0x100fe20008010894 */
[----:B------:R-:W-:Y:S01]  /*9c80*/  MUFU.EX2 R120, R120 ;  /* 0x0000007800787308 */ /* 0x000fe20000000800 */
[--C-:B------:R-:W-:Y:S01]  /*9c90*/  FFMA.FTZ R116, R116, UR6, -R148.reuse ;  /* 0x0000000674747c23 */ /* 0x100fe20008010894 */
[----:B------:R-:W-:Y:S01]  /*9ca0*/  FFMA.FTZ R119, R119, UR6, -R148 ;  /* 0x0000000677777c23 */ /* 0x000fe20008010894 */
[----:B------:R-:W-:Y:S01]  /*9cb0*/  HMMA.16816.F32 R4, R12, R8, R4 ;  /* 0x000000080c04723c */ /* 0x000fe20000001804 */
[----:B------:R-:W1:Y:S01]  /*9cc0*/  LDSM.16.MT88.4 R12, [R209+0x5800] ;  /* 0x00580000d10c783b */ /* 0x000e620000004200 */
[----:B------:R-:W-:Y:S01]  /*9cd0*/  F2FP.F16.F32.PACK_AB R8, R129, R128 ;  /* 0x000000808108723e */ /* 0x000fe200000000ff */
[----:B------:R-:W4:Y:S01]  /*9ce0*/  MUFU.EX2 R121, R121 ;  /* 0x0000007900797308 */ /* 0x000f220000000800 */
[----:B---3--:R-:W-:Y:S01]  /*9cf0*/  F2FP.F16.F32.PACK_AB R9, R131, R130 ;  /* 0x000000828309723e */ /* 0x008fe200000000ff */
[--C-:B------:R-:W-:Y:S01]  /*9d00*/  FFMA.FTZ R98, R98, UR6, -R156.reuse ;  /* 0x0000000662627c23 */ /* 0x100fe2000801089c */
[--C-:B------:R-:W-:Y:S01]  /*9d10*/  FFMA.FTZ R99, R99, UR6, -R156.reuse ;  /* 0x0000000663637c23 */ /* 0x100fe2000801089c */
[----:B--2---:R-:W-:Y:S01]  /*9d20*/  F2FP.F16.F32.PACK_AB R11, R127, R126 ;  /* 0x0000007e7f0b723e */ /* 0x004fe200000000ff */
[----:B------:R-:W-:Y:S01]  /*9d30*/  MUFU.EX2 R140, R140 ;  /* 0x0000008c008c7308 */ /* 0x000fe20000000800 */
[--C-:B------:R-:W-:Y:S01]  /*9d40*/  FFMA.FTZ R117, R117, UR6, -R156.reuse ;  /* 0x0000000675757c23 */ /* 0x100fe2000801089c */
[----:B------:R-:W-:Y:S01]  /*9d50*/  FFMA.FTZ R118, R118, UR6, -R156 ;  /* 0x0000000676767c23 */ /* 0x000fe2000801089c */
[--C-:B------:R-:W-:Y:S01]  /*9d60*/  FFMA.FTZ R88, R88, UR6, -R148.reuse ;  /* 0x0000000658587c23 */ /* 0x100fe20008010894 */
[----:B------:R-:W-:Y:S01]  /*9d70*/  MUFU.EX2 R141, R141 ;  /* 0x0000008d008d7308 */ /* 0x000fe20000000800 */
[--C-:B------:R-:W-:Y:S01]  /*9d80*/  FFMA.FTZ R89, R89, UR6, -R148.reuse ;  /* 0x0000000659597c23 */ /* 0x100fe20008010894 */
[C---:B------:R-:W-:Y:S01]  /*9d90*/  HMMA.16816.F32 R144, R8.reuse, R16, R144 ;  /* 0x000000100890723c */ /* 0x040fe20000001890 */
[--C-:B------:R-:W-:Y:S01]  /*9da0*/  FFMA.FTZ R84, R84, UR6, -R148.reuse ;  /* 0x0000000654547c23 */ /* 0x100fe20008010894 */
[----:B------:R-:W-:Y:S01]  /*9db0*/  MUFU.EX2 R122, R122 ;  /* 0x0000007a007a7308 */ /* 0x000fe20000000800 */
[----:B------:R-:W-:Y:S01]  /*9dc0*/  FFMA.FTZ R85, R85, UR6, -R148 ;  /* 0x0000000655557c23 */ /* 0x000fe20008010894 */
[--C-:B------:R-:W-:Y:S01]  /*9dd0*/  FFMA.FTZ R90, R90, UR6, -R156.reuse ;  /* 0x000000065a5a7c23 */ /* 0x100fe2000801089c */
[--C-:B------:R-:W-:Y:S01]  /*9de0*/  FFMA.FTZ R91, R91, UR6, -R156.reuse ;  /* 0x000000065b5b7c23 */ /* 0x100fe2000801089c */
[----:B------:R-:W2:Y:S01]  /*9df0*/  MUFU.EX2 R123, R123 ;  /* 0x0000007b007b7308 */ /* 0x000ea20000000800 */
[--C-:B------:R-:W-:Y:S01]  /*9e00*/  FFMA.FTZ R86, R86, UR6, -R156.reuse ;  /* 0x0000000656567c23 */ /* 0x100fe2000801089c */
[C---:B------:R-:W-:Y:S01]  /*9e10*/  HMMA.16816.F32 R132, R8.reuse, R18, R132 ;  /* 0x000000120884723c */ /* 0x040fe20000001884 */
[----:B------:R-:W3:Y:S01]  /*9e20*/  LDSM.16.MT88.4 R16, [R208+0x800] ;  /* 0x00080000d010783b */ /* 0x000ee20000004200 */
[----:B------:R-:W-:Y:S01]  /*9e30*/  MUFU.EX2 R142, R142 ;  /* 0x0000008e008e7308 */ /* 0x000fe20000000800 */
[----:B------:R-:W-:Y:S01]  /*9e40*/  FFMA.FTZ R87, R87, UR6, -R156 ;  /* 0x0000000657577c23 */ /* 0x000fe2000801089c */
        /* <DEDUP_REMOVED lines=10> */
[----:B------:R-:W3:Y:S01]  /*9ef0*/  MUFU.EX2 R143, R143 ;  /* 0x0000008f008f7308 */ /* 0x000ee20000000800 */
[----:B------:R-:W-:Y:S01]  /*9f00*/  FFMA.FTZ R79, R79, UR6, -R156 ;  /* 0x000000064f4f7c23 */ /* 0x000fe2000801089c */
[----:B------:R-:W-:Y:S01]  /*9f10*/  HMMA.16816.F32 R136, R8, R22, R136 ;  /* 0x000000160888723c */ /* 0x000fe20000001888 */
[----:B----4-:R-:W-:Y:S01]  /*9f20*/  F2FP.F16.F32.PACK_AB R8, R121, R120 ;  /* 0x000000787908723e */ /* 0x010fe200000000ff */
[----:B------:R-:W4:Y:S01]  /*9f30*/  LDSM.16.MT88.4 R20, [R208+0xc00] ;  /* 0x000c0000d014783b */ /* 0x000f220000004200 */
[----:B--2---:R-:W-:Y:S01]  /*9f40*/  F2FP.F16.F32.PACK_AB R9, R123, R122 ;  /* 0x0000007a7b09723e */ /* 0x004fe200000000ff */
[----:B------:R-:W-:Y:S01]  /*9f50*/  MUFU.EX2 R108, R108 ;  /* 0x0000006c006c7308 */ /* 0x000fe20000000800 */
[----:B------:R-:W-:Y:S01]  /*9f60*/  F2FP.F16.F32.PACK_AB R10, R141, R140 ;  /* 0x0000008c8d0a723e */ /* 0x000fe200000000ff */
[--C-:B------:R-:W-:Y:S01]  /*9f70*/  FFMA.FTZ R72, R72, UR6, -R148.reuse ;  /* 0x0000000648487c23 */ /* 0x100fe20008010894 */
[----:B-----5:R-:W-:Y:S01]  /*9f80*/  F2FP.F16.F32.PACK_AB R11, R113, R142 ;  /* 0x0000008e710b723e */ /* 0x020fe200000000ff */
[----:B------:R-:W-:Y:S01]  /*9f90*/  MUFU.EX2 R109, R109 ;  /* 0x0000006d006d7308 */ /* 0x000fe20000000800 */
[--C-:B------:R-:W-:Y:S01]  /*9fa0*/  FFMA.FTZ R73, R73, UR6, -R148.reuse ;  /* 0x0000000649497c23 */ /* 0x100fe20008010894 */
[--C-:B------:R-:W-:Y:S01]  /*9fb0*/  FFMA.FTZ R92, R92, UR6, -R148.reuse ;  /* 0x000000065c5c7c23 */ /* 0x100fe20008010894 */
[----:B------:R-:W-:Y:S01]  /*9fc0*/  FFMA.FTZ R95, R95, UR6, -R148 ;  /* 0x000000065f5f7c23 */ /* 0x000fe20008010894 */
[----:B------:R-:W-:Y:S01]  /*9fd0*/  MUFU.EX2 R114, R114 ;  /* 0x0000007200727308 */ /* 0x000fe20000000800 */
[--C-:B------:R-:W-:Y:S01]  /*9fe0*/  FFMA.FTZ R74, R74, UR6, -R156.reuse ;  /* 0x000000064a4a7c23 */ /* 0x100fe2000801089c */
[C---:B-1----:R-:W-:Y:S01]  /*9ff0*/  HMMA.16816.F32 R144, R8.reuse, R12, R144 ;  /* 0x0000000c0890723c */ /* 0x042fe20000001890 */
[--C-:B------:R-:W-:Y:S01]  /*a000*/  FFMA.FTZ R75, R75, UR6, -R156.reuse ;  /* 0x000000064b4b7c23 */ /* 0x100fe2000801089c */
[----:B------:R-:W1:Y:S01]  /*a010*/  MUFU.EX2 R115, R115 ;  /* 0x0000007300737308 */ /* 0x000e620000000800 */
[--C-:B------:R-:W-:Y:S01]  /*a020*/  FFMA.FTZ R93, R93, UR6, -R156.reuse ;  /* 0x000000065d5d7c23 */ /* 0x100fe2000801089c */
[----:B------:R-:W-:Y:S01]  /*a030*/  FFMA.FTZ R94, R94, UR6, -R156 ;  /* 0x000000065e5e7c23 */ /* 0x000fe2000801089c */
[--C-:B------:R-:W-:Y:S01]  /*a040*/  FFMA.FTZ R64, R64, UR6, -R148.reuse ;  /* 0x0000000640407c23 */ /* 0x100fe20008010894 */
[----:B------:R-:W-:Y:S01]  /*a050*/  MUFU.EX2 R110, R110 ;  /* 0x0000006e006e7308 */ /* 0x000fe20000000800 */
[--C-:B------:R-:W-:Y:S01]  /*a060*/  FFMA.FTZ R65, R65, UR6, -R148.reuse ;  /* 0x0000000641417c23 */ /* 0x100fe20008010894 */
[C---:B------:R-:W-:Y:S01]  /*a070*/  HMMA.16816.F32 R132, R8.reuse, R14, R132 ;  /* 0x0000000e0884723c */ /* 0x040fe20000001884 */
[----:B------:R-:W2:Y:S01]  /*a080*/  LDSM.16.MT88.4 R12, [R209+0x6000] ;  /* 0x00600000d10c783b */ /* 0x000ea20000004200 */
[----:B------:R-:W5:Y:S01]  /*a090*/  MUFU.EX2 R111, R111 ;  /* 0x0000006f006f7308 */ /* 0x000f620000000800 */
[--C-:B------:R-:W-:Y:S01]  /*a0a0*/  FFMA.FTZ R60, R60, UR6, -R148.reuse ;  /* 0x000000063c3c7c23 */ /* 0x100fe20008010894 */
[----:B------:R-:W-:Y:S01]  /*a0b0*/  FFMA.FTZ R61, R61, UR6, -R148 ;  /* 0x000000063d3d7c23 */ /* 0x000fe20008010894 */
[--C-:B------:R-:W-:Y:S01]  /*a0c0*/  FFMA.FTZ R66, R66, UR6, -R156.reuse ;  /* 0x0000000642427c23 */ /* 0x100fe2000801089c */
[----:B------:R-:W-:Y:S01]  /*a0d0*/  MUFU.EX2 R104, R104 ;  /* 0x0000006800687308 */ /* 0x000fe20000000800 */
[--C-:B------:R-:W-:Y:S01]  /*a0e0*/  FFMA.FTZ R67, R67, UR6, -R156.reuse ;  /* 0x0000000643437c23 */ /* 0x100fe2000801089c */
[C---:B---3--:R-:W-:Y:S01]  /*a0f0*/  HMMA.16816.F32 R4, R8.reuse, R16, R4 ;  /* 0x000000100804723c */ /* 0x048fe20000001804 */
[--C-:B------:R-:W-:Y:S01]  /*a100*/  FFMA.FTZ R62, R62, UR6, -R156.reuse ;  /* 0x000000063e3e7c23 */ /* 0x100fe2000801089c */
[----:B------:R-:W3:Y:S01]  /*a110*/  MUFU.EX2 R105, R105 ;  /* 0x0000006900697308 */ /* 0x000ee20000000800 */
[----:B------:R-:W-:Y:S01]  /*a120*/  FFMA.FTZ R63, R63, UR6, -R156 ;  /* 0x000000063f3f7c23 */ /* 0x000fe2000801089c */
[--C-:B------:R-:W-:Y:S01]  /*a130*/  FFMA.FTZ R56, R56, UR6, -R148.reuse ;  /* 0x0000000638387c23 */ /* 0x100fe20008010894 */
[----:B------:R-:W-:Y:S01]  /*a140*/  FFMA.FTZ R53, R53, UR6, -R148 ;  /* 0x0000000635357c23 */ /* 0x000fe20008010894 */
[----:B------:R-:W-:Y:S01]  /*a150*/  MUFU.EX2 R100, R100 ;  /* 0x0000006400647308 */ /* 0x000fe20000000800 */
[----:B------:R-:W-:Y:S01]  /*a160*/  FFMA.FTZ R55, R55, UR6, -R156 ;  /* 0x0000000637377c23 */ /* 0x000fe2000801089c */
[----:B------:R-:W-:Y:S01]  /*a170*/  HMMA.16816.F32 R136, R8, R18, R136 ;  /* 0x000000120888723c */ /* 0x000fe20000001888 */
[----:B------:R-:W-:Y:S01]  /*a180*/  F2FP.F16.F32.PACK_AB R8, R143, R112 ;  /* 0x000000708f08723e */ /* 0x000fe200000000ff */
[----:B------:R-:W-:Y:S01]  /*a190*/  MUFU.EX2 R101, R101 ;  /* 0x0000006500657308 */ /* 0x000fe20000000800 */
[----:B-1----:R-:W-:Y:S01]  /*a1a0*/  F2FP.F16.F32.PACK_AB R9, R115, R114 ;  /* 0x000000727309723e */ /* 0x002fe200000000ff */
[----:B------:R-:W1:Y:S01]  /*a1b0*/  LDSM.16.MT88.4 R16, [R208+0x1000] ;  /* 0x00100000d010783b */ /* 0x000e620000004200 */
[----:B------:R-:W-:Y:S01]  /*a1c0*/  F2FP.F16.F32.PACK_AB R10, R109, R108 ;  /* 0x0000006c6d0a723e */ /* 0x000fe200000000ff */
[----:B------:R-:W-:Y:S01]  /*a1d0*/  MUFU.EX2 R106, R106 ;  /* 0x0000006a006a7308 */ /* 0x000fe20000000800 */
[----:B-----5:R-:W-:Y:S01]  /*a1e0*/  F2FP.F16.F32.PACK_AB R11, R111, R110 ;  /* 0x0000006e6f0b723e */ /* 0x020fe200000000ff */
[----:B------:R-:W-:Y:S01]  /*a1f0*/  FFMA.FTZ R57, R57, UR6, -R148 ;  /* 0x0000000639397c23 */ /* 0x000fe20008010894 */
[----:B------:R-:W-:Y:S01]  /*a200*/  FFMA.FTZ R58, R58, UR6, -R156 ;  /* 0x000000063a3a7c23 */ /* 0x000fe2000801089c */
[----:B------:R-:W5:Y:S01]  /*a210*/  MUFU.EX2 R107, R107 ;  /* 0x0000006b006b7308 */ /* 0x000f620000000800 */
[----:B------:R-:W-:Y:S01]  /*a220*/  FFMA.FTZ R170, R227, R170, R176 ;  /* 0x000000aae3aa7223 */ /* 0x000fe200000100b0 */
[----:B------:R-:W-:Y:S01]  /*a230*/  FFMA.FTZ R157, R230, R0, R157 ;  /* 0x00000000e69d7223 */ /* 0x000fe2000001009d */
[----:B------:R-:W-:Y:S01]  /*a240*/  FFMA.FTZ R0, R49, UR6, -R148 ;  /* 0x0000000631007c23 */ /* 0x000fe20008010894 */
[----:B------:R-:W-:Y:S01]  /*a250*/  MUFU.EX2 R102, R102 ;  /* 0x0000006600667308 */ /* 0x000fe20000000800 */
[C---:B------:R-:W-:Y:S01]  /*a260*/  HMMA.16816.F32 R144, R8.reuse, R24, R144 ;  /* 0x000000180890723c */ /* 0x040fe20000001890 */
[----:B------:R-:W-:Y:S01]  /*a270*/  FADD.FTZ R170, R171, R170 ;  /* 0x000000aaabaa7221 */ /* 0x000fe20000010000 */
[----:B------:R-:W-:Y:S01]  /*a280*/  FADD.FTZ R157, R158, R157 ;  /* 0x0000009d9e9d7221 */ /* 0x000fe20000010000 */
[----:B------:R-:W2:Y:S01]  /*a290*/  MUFU.EX2 R103, R103 ;  /* 0x0000006700677308 */ /* 0x000ea20000000800 */
[--C-:B------:R-:W-:Y:S01]  /*a2a0*/  FFMA.FTZ R51, R51, UR6, -R156.reuse ;  /* 0x0000000633337c23 */ /* 0x100fe2000801089c */
[--C-:B------:R-:W-:Y:S01]  /*a2b0*/  FFMA.FTZ R38, R38, UR6, -R156.reuse ;  /* 0x0000000626267c23 */ /* 0x100fe2000801089c */
[--C-:B------:R-:W-:Y:S01]  /*a2c0*/  FFMA.FTZ R39, R39, UR6, -R156.reuse ;  /* 0x0000000627277c23 */ /* 0x100fe2000801089c */
[----:B------:R-:W-:Y:S01]  /*a2d0*/  MUFU.EX2 R96, R96 ;  /* 0x0000006000607308 */ /* 0x000fe20000000800 */
[C---:B------:R-:W-:Y:S01]  /*a2e0*/  HMMA.16816.F32 R132, R8.reuse, R26, R132 ;  /* 0x0000001a0884723c */ /* 0x040fe20000001884 */
[----:B------:R-:W-:Y:S01]  /*a2f0*/  LDSM.16.MT88.4 R24, [R209+0x6800] ;  /* 0x00680000d118783b */ /* 0x000fe20000004200 */
[--C-:B------:R-:W-:Y:S01]  /*a300*/  FFMA.FTZ R34, R34, UR6, -R156.reuse ;  /* 0x0000000622227c23 */ /* 0x100fe2000801089c */
[----:B------:R-:W1:Y:S01]  /*a310*/  MUFU.EX2 R97, R97 ;  /* 0x0000006100617308 */ /* 0x000e620000000800 */
[----:B------:R-:W-:Y:S01]  /*a320*/  FFMA.FTZ R46, R46, UR6, -R156 ;  /* 0x000000062e2e7c23 */ /* 0x000fe2000801089c */
[----:B------:R-:W-:Y:S01]  /*a330*/  FFMA.FTZ R164, R164, UR6, -R148 ;  /* 0x00000006a4a47c23 */ /* 0x000fe20008010894 */
[----:B------:R-:W-:Y:S01]  /*a340*/  FFMA.FTZ R161, R161, UR6, -R156 ;  /* 0x00000006a1a17c23 */ /* 0x000fe2000801089c */
[----:B------:R-:W-:Y:S01]  /*a350*/  MUFU.EX2 R116, R116 ;  /* 0x0000007400747308 */ /* 0x000fe20000000800 */
[----:B----4-:R-:W-:Y:S01]  /*a360*/  HMMA.16816.F32 R4, R8, R20, R4 ;  /* 0x000000140804723c */ /* 0x010fe20000001804 */
[--C-:B------:R-:W-:Y:S01]  /*a370*/  FFMA.FTZ R227, R167, UR6, -R148.reuse ;  /* 0x00000006a7e37c23 */ /* 0x100fe20008010894 */
[--C-:B------:R-:W-:Y:S01]  /*a380*/  FFMA.FTZ R163, R163, UR6, -R148.reuse ;  /* 0x00000006a3a37c23 */ /* 0x100fe20008010894 */
[----:B------:R-:W-:Y:S01]  /*a390*/  MUFU.EX2 R119, R119 ;  /* 0x0000007700777308 */ /* 0x000fe20000000800 */
[----:B------:R-:W-:-:S03]  /*a3a0*/  FFMA.FTZ R168, R168, UR6, -R148 ;  /* 0x00000006a8a87c23 */ /* 0x000fc60008010894 */
[----:B------:R-:W-:Y:S01]  /*a3b0*/  MUFU.EX2 R98, R98 ;  /* 0x0000006200627308 */ /* 0x000fe20000000800 */
[----:B------:R-:W-:Y:S01]  /*a3c0*/  HMMA.16816.F32 R136, R8, R22, R136 ;  /* 0x000000160888723c */ /* 0x000fe20000001888 */
[----:B---3--:R-:W-:Y:S01]  /*a3d0*/  F2FP.F16.F32.PACK_AB R8, R105, R104 ;  /* 0x000000686908723e */ /* 0x008fe200000000ff */
[----:B------:R-:W3:Y:S01]  /*a3e0*/  LDSM.16.MT88.4 R20, [R209+0x6400] ;  /* 0x00640000d114783b */ /* 0x000ee20000004200 */
[----:B-----5:R-:W-:Y:S01]  /*a3f0*/  F2FP.F16.F32.PACK_AB R9, R107, R106 ;  /* 0x0000006a6b09723e */ /* 0x020fe200000000ff */
[----:B------:R-:W4:Y:S01]  /*a400*/  MUFU.EX2 R99, R99 ;  /* 0x0000006300637308 */ /* 0x000f220000000800 */
[----:B------:R-:W-:Y:S02]  /*a410*/  F2FP.F16.F32.PACK_AB R10, R101, R100 ;  /* 0x00000064650a723e */ /* 0x000fe400000000ff */
[----:B--2---:R-:W-:Y:S01]  /*a420*/  F2FP.F16.F32.PACK_AB R11, R103, R102 ;  /* 0x00000066670b723e */ /* 0x004fe200000000ff */
[----:B------:R-:W-:Y:S04]  /*a430*/  MUFU.EX2 R117, R117 ;  /* 0x0000007500757308 */ /* 0x000fe80000000800 */
[----:B------:R-:W2:Y:S02]  /*a440*/  MUFU.EX2 R118, R118 ;  /* 0x0000007600767308 */ /* 0x000ea40000000800 */
[C---:B------:R-:W-:Y:S02]  /*a450*/  HMMA.16816.F32 R144, R8.reuse, R12, R144 ;  /* 0x0000000c0890723c */ /* 0x040fe40000001890 */
[----:B------:R-:W-:Y:S04]  /*a460*/  MUFU.EX2 R88, R88 ;  /* 0x0000005800587308 */ /* 0x000fe80000000800 */
[----:B------:R-:W5:Y:S02]  /*a470*/  MUFU.EX2 R89, R89 ;  /* 0x0000005900597308 */ /* 0x000f640000000800 */
[C---:B------:R-:W-:Y:S01]  /*a480*/  HMMA.16816.F32 R132, R8.reuse, R14, R132 ;  /* 0x0000000e0884723c */ /* 0x040fe20000001884 */
[----:B------:R-:W5:Y:S01]  /*a490*/  LDSM.16.MT88.4 R12, [R208+0x1400] ;  /* 0x00140000d00c783b */ /* 0x000f620000004200 */
[----:B------:R-:W-:Y:S04]  /*a4a0*/  MUFU.EX2 R84, R84 ;  /* 0x0000005400547308 */ /* 0x000fe80000000800 */
[----:B------:R-:W-:Y:S02]  /*a4b0*/  MUFU.EX2 R85, R85 ;  /* 0x0000005500557308 */ /* 0x000fe40000000800 */
[C---:B-1----:R-:W-:Y:S02]  /*a4c0*/  HMMA.16816.F32 R4, R8.reuse, R16, R4 ;  /* 0x000000100804723c */ /* 0x042fe40000001804 */
[----:B------:R-:W-:Y:S04]  /*a4d0*/  MUFU.EX2 R90, R90 ;  /* 0x0000005a005a7308 */ /* 0x000fe80000000800 */
[----:B------:R-:W1:Y:S02]  /*a4e0*/  MUFU.EX2 R91, R91 ;  /* 0x0000005b005b7308 */ /* 0x000e640000000800 */
[----:B------:R-:W-:Y:S01]  /*a4f0*/  HMMA.16816.F32 R136, R8, R18, R136 ;  /* 0x000000120888723c */ /* 0x000fe20000001888 */
[----:B------:R-:W-:Y:S01]  /*a500*/  F2FP.F16.F32.PACK_AB R8, R97, R96 ;  /* 0x000000606108723e */ /* 0x000fe200000000ff */
[----:B------:R-:W1:Y:S01]  /*a510*/  LDSM.16.MT88.4 R16, [R208+0x1800] ;  /* 0x00180000d010783b */ /* 0x000e620000004200 */
[----:B----4-:R-:W-:Y:S01]  /*a520*/  F2FP.F16.F32.PACK_AB R9, R99, R98 ;  /* 0x000000626309723e */ /* 0x010fe200000000ff */
[----:B------:R-:W-:Y:S01]  /*a530*/  MUFU.EX2 R86, R86 ;  /* 0x0000005600567308 */ /* 0x000fe20000000800 */
[----:B------:R-:W-:-:S02]  /*a540*/  F2FP.F16.F32.PACK_AB R10, R119, R116 ;  /* 0x00000074770a723e */ /* 0x000fc400000000ff */
[----:B--2---:R-:W-:Y:S01]  /*a550*/  F2FP.F16.F32.PACK_AB R11, R118, R117 ;  /* 0x00000075760b723e */ /* 0x004fe200000000ff */
[----:B------:R-:W2:Y:S04]  /*a560*/  MUFU.EX2 R87, R87 ;  /* 0x0000005700577308 */ /* 0x000ea80000000800 */
[----:B------:R-:W-:Y:S02]  /*a570*/  MUFU.EX2 R80, R80 ;  /* 0x0000005000507308 */ /* 0x000fe40000000800 */
[C---:B---3--:R-:W-:Y:S02]  /*a580*/  HMMA.16816.F32 R144, R8.reuse, R20, R144 ;  /* 0x000000140890723c */ /* 0x048fe40000001890 */
[----:B------:R-:W3:Y:S04]  /*a590*/  MUFU.EX2 R81, R81 ;  /* 0x0000005100517308 */ /* 0x000ee80000000800 */
[----:B------:R-:W-:Y:S02]  /*a5a0*/  MUFU.EX2 R76, R76 ;  /* 0x0000004c004c7308 */ /* 0x000fe40000000800 */
[C---:B------:R-:W-:Y:S01]  /*a5b0*/  HMMA.16816.F32 R132, R8.reuse, R22, R132 ;  /* 0x000000160884723c */ /* 0x040fe20000001884 */
[----:B------:R-:W-:Y:S01]  /*a5c0*/  LDSM.16.MT88.4 R20, [R208+0x1c00] ;  /* 0x001c0000d014783b */ /* 0x000fe20000004200 */
[----:B------:R-:W-:Y:S04]  /*a5d0*/  MUFU.EX2 R77, R77 ;  /* 0x0000004d004d7308 */ /* 0x000fe80000000800 */
[----:B------:R-:W-:Y:S02]  /*a5e0*/  MUFU.EX2 R82, R82 ;  /* 0x0000005200527308 */ /* 0x000fe40000000800 */
[C---:B-----5:R-:W-:Y:S02]  /*a5f0*/  HMMA.16816.F32 R4, R8.reuse, R12, R4 ;  /* 0x0000000c0804723c */ /* 0x060fe40000001804 */
[----:B------:R-:W4:Y:S04]  /*a600*/  MUFU.EX2 R83, R83 ;  /* 0x0000005300537308 */ /* 0x000f280000000800 */
[----:B------:R-:W-:Y:S02]  /*a610*/  MUFU.EX2 R78, R78 ;  /* 0x0000004e004e7308 */ /* 0x000fe40000000800 */
[----:B------:R-:W-:Y:S01]  /*a620*/  HMMA.16816.F32 R136, R8, R14, R136 ;  /* 0x0000000e0888723c */ /* 0x000fe20000001888 */
[----:B------:R-:W5:Y:S01]  /*a630*/  LDSM.16.MT88.4 R12, [R209+0x6c00] ;  /* 0x006c0000d10c783b */ /* 0x000f620000004200 */
[----:B------:R-:W-:Y:S01]  /*a640*/  F2FP.F16.F32.PACK_AB R8, R89, R88 ;  /* 0x000000585908723e */ /* 0x000fe200000000ff */
[----:B------:R-:W4:Y:S01]  /*a650*/  MUFU.EX2 R79, R79 ;  /* 0x0000004f004f7308 */ /* 0x000f220000000800 */
[----:B-1----:R-:W-:-:S02]  /*a660*/  F2FP.F16.F32.PACK_AB R9, R91, R90 ;  /* 0x0000005a5b09723e */ /* 0x002fc400000000ff */
[----:B------:R-:W-:Y:S01]  /*a670*/  F2FP.F16.F32.PACK_AB R10, R85, R84 ;  /* 0x00000054550a723e */ /* 0x000fe200000000ff */
[----:B------:R-:W-:Y:S01]  /*a680*/  MUFU.EX2 R72, R72 ;  /* 0x0000004800487308 */ /* 0x000fe20000000800 */
[----:B--2---:R-:W-:-:S03]  /*a690*/  F2FP.F16.F32.PACK_AB R11, R87, R86 ;  /* 0x00000056570b723e */ /* 0x004fc600000000ff */
[----:B------:R-:W1:Y:S04]  /*a6a0*/  MUFU.EX2 R73, R73 ;  /* 0x0000004900497308 */ /* 0x000e680000000800 */
[C---:B------:R-:W-:Y:S01]  /*a6b0*/  HMMA.16816.F32 R144, R8.reuse, R24, R144 ;  /* 0x000000180890723c */ /* 0x040fe20000001890 */
[----:B------:R-:W-:Y:S04]  /*a6c0*/  MUFU.EX2 R92, R92 ;  /* 0x0000005c005c7308 */ /* 0x000fe80000000800 */
[----:B------:R-:W-:Y:S03]  /*a6d0*/  MUFU.EX2 R95, R95 ;  /* 0x0000005f005f7308 */ /* 0x000fe60000000800 */
[C---:B------:R-:W-:Y:S01]  /*a6e0*/  HMMA.16816.F32 R132, R8.reuse, R26, R132 ;  /* 0x0000001a0884723c */ /* 0x040fe20000001884 */
[----:B------:R-:W-:Y:S01]  /*a6f0*/  MUFU.EX2 R74, R74 ;  /* 0x0000004a004a7308 */ /* 0x000fe20000000800 */
[----:B------:R-:W-:Y:S03]  /*a700*/  LDSM.16.MT88.4 R24, [R209+0x7400] ;  /* 0x00740000d118783b */ /* 0x000fe60000004200 */
[----:B------:R-:W2:Y:S03]  /*a710*/  MUFU.EX2 R75, R75 ;  /* 0x0000004b004b7308 */ /* 0x000ea60000000800 */
[C---:B------:R-:W-:Y:S01]  /*a720*/  HMMA.16816.F32 R4, R8.reuse, R16, R4 ;  /* 0x000000100804723c */ /* 0x040fe20000001804 */
[----:B------:R-:W-:Y:S04]  /*a730*/  MUFU.EX2 R93, R93 ;  /* 0x0000005d005d7308 */ /* 0x000fe80000000800 */
[----:B------:R-:W2:Y:S03]  /*a740*/  MUFU.EX2 R94, R94 ;  /* 0x0000005e005e7308 */ /* 0x000ea60000000800 */
[----:B------:R-:W-:Y:S01]  /*a750*/  HMMA.16816.F32 R136, R8, R18, R136 ;  /* 0x000000120888723c */ /* 0x000fe20000001888 */
[----:B---3--:R-:W-:Y:S01]  /*a760*/  F2FP.F16.F32.PACK_AB R8, R81, R80 ;  /* 0x000000505108723e */ /* 0x008fe200000000ff */
[----:B------:R-:W3:Y:S01]  /*a770*/  LDSM.16.MT88.4 R16, [R209+0x7000] ;  /* 0x00700000d110783b */ /* 0x000ee20000004200 */
[----:B----4-:R-:W-:Y:S01]  /*a780*/  F2FP.F16.F32.PACK_AB R9, R83, R82 ;  /* 0x000000525309723e */ /* 0x010fe200000000ff */
[----:B------:R-:W-:Y:S01]  /*a790*/  MUFU.EX2 R64, R64 ;  /* 0x0000004000407308 */ /* 0x000fe20000000800 */
[----:B------:R-:W-:-:S02]  /*a7a0*/  F2FP.F16.F32.PACK_AB R10, R77, R76 ;  /* 0x0000004c4d0a723e */ /* 0x000fc400000000ff */
[----:B------:R-:W-:Y:S01]  /*a7b0*/  F2FP.F16.F32.PACK_AB R11, R79, R78 ;  /* 0x0000004e4f0b723e */ /* 0x000fe200000000ff */
[----:B------:R-:W4:Y:S04]  /*a7c0*/  MUFU.EX2 R65, R65 ;  /* 0x0000004100417308 */ /* 0x000f280000000800 */
[----:B------:R-:W-:Y:S02]  /*a7d0*/  MUFU.EX2 R60, R60 ;  /* 0x0000003c003c7308 */ /* 0x000fe40000000800 */
[C---:B-----5:R-:W-:Y:S02]  /*a7e0*/  HMMA.16816.F32 R144, R8.reuse, R12, R144 ;  /* 0x0000000c0890723c */ /* 0x060fe40000001890 */
[----:B------:R-:W-:Y:S04]  /*a7f0*/  MUFU.EX2 R61, R61 ;  /* 0x0000003d003d7308 */ /* 0x000fe80000000800 */
[----:B------:R-:W-:Y:S02]  /*a800*/  MUFU.EX2 R66, R66 ;  /* 0x0000004200427308 */ /* 0x000fe40000000800 */
[C---:B------:R-:W-:Y:S01]  /*a810*/  HMMA.16816.F32 R132, R8.reuse, R14, R132 ;  /* 0x0000000e0884723c */ /* 0x040fe20000001884 */
[----:B------:R-:W5:Y:S01]  /*a820*/  LDSM.16.MT88.4 R12, [R208+0x2000] ;  /* 0x00200000d00c783b */ /* 0x000f620000004200 */
[----:B------:R-:W4:Y:S04]  /*a830*/  MUFU.EX2 R67, R67 ;  /* 0x0000004300437308 */ /* 0x000f280000000800 */
[----:B------:R-:W-:Y:S02]  /*a840*/  MUFU.EX2 R62, R62 ;  /* 0x0000003e003e7308 */ /* 0x000fe40000000800 */
[C---:B------:R-:W-:Y:S02]  /*a850*/  HMMA.16816.F32 R4, R8.reuse, R20, R4 ;  /* 0x000000140804723c */ /* 0x040fe40000001804 */
[----:B------:R-:W4:Y:S04]  /*a860*/  MUFU.EX2 R63, R63 ;  /* 0x0000003f003f7308 */ /* 0x000f280000000800 */
[----:B------:R-:W-:Y:S02]  /*a870*/  MUFU.EX2 R56, R56 ;  /* 0x0000003800387308 */ /* 0x000fe40000000800 */
[----:B------:R-:W-:Y:S01]  /*a880*/  HMMA.16816.F32 R136, R8, R22, R136 ;  /* 0x000000160888723c */ /* 0x000fe20000001888 */
[----:B-1----:R-:W-:Y:S01]  /*a890*/  F2FP.F16.F32.PACK_AB R8, R73, R72 ;  /* 0x000000484908723e */ /* 0x002fe200000000ff */
[----:B------:R-:W1:Y:S01]  /*a8a0*/  LDSM.16.MT88.4 R20, [R208+0x2400] ;  /* 0x00240000d014783b */ /* 0x000e620000004200 */
[----:B--2---:R-:W-:Y:S01]  /*a8b0*/  F2FP.F16.F32.PACK_AB R9, R75, R74 ;  /* 0x0000004a4b09723e */ /* 0x004fe200000000ff */
[----:B------:R-:W-:Y:S01]  /*a8c0*/  MUFU.EX2 R53, R53 ;  /* 0x0000003500357308 */ /* 0x000fe20000000800 */
[----:B------:R-:W-:-:S02]  /*a8d0*/  F2FP.F16.F32.PACK_AB R10, R95, R92 ;  /* 0x0000005c5f0a723e */ /* 0x000fc400000000ff */
[----:B------:R-:W-:Y:S01]  /*a8e0*/  F2FP.F16.F32.PACK_AB R11, R94, R93 ;  /* 0x0000005d5e0b723e */ /* 0x000fe200000000ff */
[----:B------:R-:W-:Y:S04]  /*a8f0*/  MUFU.EX2 R55, R55 ;  /* 0x0000003700377308 */ /* 0x000fe80000000800 */
[----:B------:R-:W-:Y:S02]  /*a900*/  MUFU.EX2 R0, R0 ;  /* 0x0000000000007308 */ /* 0x000fe40000000800 */
[C---:B---3--:R-:W-:Y:S02]  /*a910*/  HMMA.16816.F32 R144, R8.reuse, R16, R144 ;  /* 0x000000100890723c */ /* 0x048fe40000001890 */
[----:B------:R-:W-:Y:S04]  /*a920*/  MUFU.EX2 R51, R51 ;  /* 0x0000003300337308 */ /* 0x000fe80000000800 */
[----:B------:R-:W-:Y:S02]  /*a930*/  MUFU.EX2 R38, R38 ;  /* 0x0000002600267308 */ /* 0x000fe40000000800 */
[C---:B------:R-:W-:Y:S01]  /*a940*/  HMMA.16816.F32 R132, R8.reuse, R18, R132 ;  /* 0x000000120884723c */ /* 0x040fe20000001884 */
[----:B------:R-:W-:Y:S01]  /*a950*/  LDSM.16.MT88.4 R16, [R208+0x2800] ;  /* 0x00280000d010783b */ /* 0x000fe20000004200 */
[----:B------:R-:W-:Y:S04]  /*a960*/  MUFU.EX2 R39, R39 ;  /* 0x0000002700277308 */ /* 0x000fe80000000800 */
[----:B------:R-:W-:Y:S02]  /*a970*/  MUFU.EX2 R46, R46 ;  /* 0x0000002e002e7308 */ /* 0x000fe40000000800 */
[C---:B-----5:R-:W-:Y:S02]  /*a980*/  HMMA.16816.F32 R4, R8.reuse, R12, R4 ;  /* 0x0000000c0804723c */ /* 0x060fe40000001804 */
[----:B------:R-:W-:Y:S06]  /*a990*/  MUFU.EX2 R227, R227 ;  /* 0x000000e300e37308 */ /* 0x000fec0000000800 */
[----:B------:R-:W-:Y:S01]  /*a9a0*/  HMMA.16816.F32 R136, R8, R14, R136 ;  /* 0x0000000e0888723c */ /* 0x000fe20000001888 */
[----:B------:R-:W2:Y:S01]  /*a9b0*/  LDSM.16.MT88.4 R12, [R209+0x7800] ;  /* 0x00780000d10c783b */ /* 0x000ea20000004200 */
[----:B----4-:R-:W-:-:S02]  /*a9c0*/  F2FP.F16.F32.PACK_AB R8, R65, R64 ;  /* 0x000000404108723e */ /* 0x010fc400000000ff */
[----:B------:R-:W-:Y:S02]  /*a9d0*/  F2FP.F16.F32.PACK_AB R9, R67, R66 ;  /* 0x000000424309723e */ /* 0x000fe400000000ff */
[----:B------:R-:W-:Y:S02]  /*a9e0*/  F2FP.F16.F32.PACK_AB R10, R61, R60 ;  /* 0x0000003c3d0a723e */ /* 0x000fe400000000ff */
[----:B------:R-:W-:-:S07]  /*a9f0*/  F2FP.F16.F32.PACK_AB R11, R63, R62 ;  /* 0x0000003e3f0b723e */ /* 0x000fce00000000ff */
[C---:B------:R-:W-:Y:S01]  /*aa00*/  HMMA.16816.F32 R144, R8.reuse, R24, R144 ;  /* 0x000000180890723c */ /* 0x040fe20000001890 */
[----:B------:R-:W-:Y:S01]  /*aa10*/  FFMA.FTZ R24, R52, UR6, -R148 ;  /* 0x0000000634187c23 */ /* 0x000fe20008010894 */
[----:B------:R-:W-:Y:S01]  /*aa20*/  FFMA.FTZ R52, R54, UR6, -R156 ;  /* 0x0000000636347c23 */ /* 0x000fe2000801089c */
[----:B------:R3:W4:Y:S01]  /*aa30*/  MUFU.EX2 R25, R57 ;  /* 0x0000003900197308 */ /* 0x0007220000000800 */
[--C-:B------:R-:W-:Y:S01]  /*aa40*/  FFMA.FTZ R54, R48, UR6, -R148.reuse ;  /* 0x0000000630367c23 */ /* 0x100fe20008010894 */
[--C-:B------:R-:W-:Y:S01]  /*aa50*/  FFMA.FTZ R48, R68, UR6, -R148.reuse ;  /* 0x0000000644307c23 */ /* 0x100fe20008010894 */
[----:B------:R-:W-:Y:S01]  /*aa60*/  FFMA.FTZ R68, R41, UR6, -R148 ;  /* 0x0000000629447c23 */ /* 0x000fe20008010894 */
[----:B------:R-:W5:Y:S01]  /*aa70*/  MUFU.EX2 R24, R24 ;  /* 0x0000001800187308 */ /* 0x000f620000000800 */
[C---:B------:R-:W-:Y:S01]  /*aa80*/  HMMA.16816.F32 R132, R8.reuse, R26, R132 ;  /* 0x0000001a0884723c */ /* 0x040fe20000001884 */
[--C-:B------:R-:W-:Y:S01]  /*aa90*/  FFMA.FTZ R27, R59, UR6, -R156.reuse ;  /* 0x000000063b1b7c23 */ /* 0x100fe2000801089c */
[----:B------:R-:W-:Y:S01]  /*aaa0*/  FFMA.FTZ R59, R70, UR6, -R156 ;  /* 0x00000006463b7c23 */ /* 0x000fe2000801089c */
[----:B------:R-:W-:Y:S04]  /*aab0*/  MUFU.EX2 R26, R58 ;  /* 0x0000003a001a7308 */ /* 0x000fe80000000800 */
[----:B------:R-:W2:Y:S01]  /*aac0*/  MUFU.EX2 R27, R27 ;  /* 0x0000001b001b7308 */ /* 0x000ea20000000800 */
[----:B-1----:R-:W-:Y:S01]  /*aad0*/  HMMA.16816.F32 R4, R8, R20, R4 ;  /* 0x000000140804723c */ /* 0x002fe20000001804 */
[----:B---3--:R-:W-:-:S02]  /*aae0*/  FFMA.FTZ R57, R71, UR6, -R148 ;  /* 0x0000000647397c23 */ /* 0x008fc40008010894 */
[----:B------:R-:W1:Y:S04]  /*aaf0*/  MUFU.EX2 R52, R52 ;  /* 0x0000003400347308 */ /* 0x000e680000000800 */
[----:B------:R3:W3:Y:S01]  /*ab00*/  MUFU.EX2 R49, R54 ;  /* 0x0000003600317308 */ /* 0x0006e20000000800 */
[----:B------:R-:W-:Y:S01]  /*ab10*/  HMMA.16816.F32 R136, R8, R22, R136 ;  /* 0x000000160888723c */ /* 0x000fe20000001888 */
[----:B----4-:R-:W-:Y:S01]  /*ab20*/  F2FP.F16.F32.PACK_AB R8, R25, R56 ;  /* 0x000000381908723e */ /* 0x010fe200000000ff */
[----:B------:R-:W4:Y:S01]  /*ab30*/  LDSM.16.MT88.4 R20, [R209+0x7c00] ;  /* 0x007c0000d114783b */ /* 0x000f220000004200 */
[----:B-----5:R-:W-:Y:S01]  /*ab40*/  F2FP.F16.F32.PACK_AB R10, R53, R24 ;  /* 0x00000018350a723e */ /* 0x020fe200000000ff */
[----:B------:R-:W-:Y:S01]  /*ab50*/  MUFU.EX2 R48, R48 ;  /* 0x0000003000307308 */ /* 0x000fe20000000800 */
[----:B--2---:R-:W-:Y:S01]  /*ab60*/  F2FP.F16.F32.PACK_AB R9, R27, R26 ;  /* 0x0000001a1b09723e */ /* 0x004fe200000000ff */
[----:B------:R-:W-:-:S02]  /*ab70*/  FFMA.FTZ R58, R36, UR6, -R148 ;  /* 0x00000006243a7c23 */ /* 0x000fc40008010894 */
[----:B------:R-:W-:Y:S01]  /*ab80*/  MUFU.EX2 R57, R57 ;  /* 0x0000003900397308 */ /* 0x000fe20000000800 */
[----:B-1----:R-:W-:-:S03]  /*ab90*/  F2FP.F16.F32.PACK_AB R11, R55, R52 ;  /* 0x00000034370b723e */ /* 0x002fc600000000ff */
[----:B------:R-:W-:Y:S01]  /*aba0*/  MUFU.EX2 R59, R59 ;  /* 0x0000003b003b7308 */ /* 0x000fe20000000800 */
[--C-:B---3--:R-:W-:Y:S01]  /*abb0*/  FFMA.FTZ R54, R50, UR6, -R156.reuse ;  /* 0x0000000632367c23 */ /* 0x108fe2000801089c */
[----:B------:R-:W-:Y:S02]  /*abc0*/  FFMA.FTZ R50, R69, UR6, -R156 ;  /* 0x0000000645327c23 */ /* 0x000fe4000801089c */
[C---:B------:R-:W-:Y:S01]  /*abd0*/  HMMA.16816.F32 R144, R8.reuse, R12, R144 ;  /* 0x0000000c0890723c */ /* 0x040fe20000001890 */
[----:B------:R-:W-:Y:S01]  /*abe0*/  FADD.FTZ R13, R159, R170 ;  /* 0x000000aa9f0d7221 */ /* 0x000fe20000010000 */
[----:B------:R-:W-:Y:S01]  /*abf0*/  FADD.FTZ R12, R2, R157 ;  /* 0x0000009d020c7221 */ /* 0x000fe20000010000 */
[----:B------:R-:W-:Y:S02]  /*ac00*/  MUFU.EX2 R36, R68 ;  /* 0x0000004400247308 */ /* 0x000fe40000000800 */
[----:B------:R-:W-:Y:S01]  /*ac10*/  FADD.FTZ R13, R172, R13 ;  /* 0x0000000dac0d7221 */ /* 0x000fe20000010000 */
[----:B------:R-:W-:Y:S01]  /*ac20*/  FADD.FTZ R173, R173, R12 ;  /* 0x0000000cadad7221 */ /* 0x000fe20000010000 */
[----:B------:R1:W2:Y:S01]  /*ac30*/  MUFU.EX2 R2, R54 ;  /* 0x0000003600027308 */ /* 0x0002a20000000800 */
[----:B------:R-:W-:Y:S01]  /*ac40*/  HMMA.16816.F32 R132, R8, R14, R132 ;  /* 0x0000000e0884723c */ /* 0x000fe20000001884 */
[----:B------:R-:W-:Y:S01]  /*ac50*/  FADD.FTZ R128, R128, R13 ;  /* 0x0000000d80807221 */ /* 0x000fe20000010000 */
[----:B------:R-:W-:Y:S01]  /*ac60*/  FADD.FTZ R130, R130, R173 ;  /* 0x000000ad82827221 */ /* 0x000fe20000010000 */
[----:B------:R-:W3:Y:S01]  /*ac70*/  LDSM.16.MT88.4 R12, [R208+0x2c00] ;  /* 0x002c0000d00c783b */ /* 0x000ee20000004200 */
[----:B------:R-:W5:Y:S01]  /*ac80*/  MUFU.EX2 R50, R50 ;  /* 0x0000003200327308 */ /* 0x000f620000000800 */
[----:B------:R-:W-:Y:S01]  /*ac90*/  FADD.FTZ R129, R129, R128 ;  /* 0x0000008081817221 */ /* 0x000fe20000010000 */
[----:B------:R-:W-:-:S02]  /*aca0*/  FADD.FTZ R131, R131, R130 ;  /* 0x0000008283837221 */ /* 0x000fc40000010000 */
[----:B------:R-:W-:Y:S01]  /*acb0*/  HMMA.16816.F32 R4, R8, R16, R4 ;  /* 0x000000100804723c */ /* 0x000fe20000001804 */
[----:B------:R-:W-:Y:S01]  /*acc0*/  FADD.FTZ R124, R124, R129 ;  /* 0x000000817c7c7221 */ /* 0x000fe20000010000 */
[----:B------:R-:W-:-:S03]  /*acd0*/  FADD.FTZ R126, R126, R131 ;  /* 0x000000837e7e7221 */ /* 0x000fc60000010000 */
[----:B------:R-:W-:Y:S01]  /*ace0*/  FADD.FTZ R125, R125, R124 ;  /* 0x0000007c7d7d7221 */ /* 0x000fe20000010000 */
[----:B------:R-:W-:Y:S01]  /*acf0*/  FADD.FTZ R127, R127, R126 ;  /* 0x0000007e7f7f7221 */ /* 0x000fe20000010000 */
[----:B-1----:R-:W-:Y:S01]  /*ad00*/  FFMA.FTZ R54, R40, UR6, -R148 ;  /* 0x0000000628367c23 */ /* 0x002fe20008010894 */
[----:B------:R-:W-:Y:S01]  /*ad10*/  HMMA.16816.F32 R136, R8, R18, R136 ;  /* 0x000000120888723c */ /* 0x000fe20000001888 */
[----:B------:R-:W-:Y:S01]  /*ad20*/  FADD.FTZ R120, R120, R125 ;  /* 0x0000007d78787221 */ /* 0x000fe20000010000 */
[----:B------:R-:W-:Y:S01]  /*ad30*/  FADD.FTZ R122, R122, R127 ;  /* 0x0000007f7a7a7221 */ /* 0x000fe20000010000 */
[----:B------:R-:W-:Y:S01]  /*ad40*/  F2FP.F16.F32.PACK_AB R8, R0, R49 ;  /* 0x000000310008723e */ /* 0x000fe200000000ff */
[----:B------:R-:W1:Y:S01]  /*ad50*/  LDSM.16.MT88.4 R16, [R209+0x8000] ;  /* 0x00800000d110783b */ /* 0x000e620000004200 */
[----:B------:R-:W-:Y:S01]  /*ad60*/  FADD.FTZ R121, R121, R120 ;  /* 0x0000007879797221 */ /* 0x000fe20000010000 */
[----:B------:R-:W-:Y:S01]  /*ad70*/  FADD.FTZ R123, R123, R122 ;  /* 0x0000007a7b7b7221 */ /* 0x000fe20000010000 */
[----:B--2---:R-:W-:Y:S01]  /*ad80*/  F2FP.F16.F32.PACK_AB R9, R51, R2 ;  /* 0x000000023309723e */ /* 0x004fe200000000ff */
[----:B------:R-:W-:Y:S01]  /*ad90*/  FFMA.FTZ R40, R37, UR6, -R148 ;  /* 0x0000000625287c23 */ /* 0x000fe20008010894 */
[----:B------:R-:W-:Y:S01]  /*ada0*/  FADD.FTZ R140, R140, R121 ;  /* 0x000000798c8c7221 */ /* 0x000fe20000010000 */
[----:B------:R-:W-:Y:S01]  /*adb0*/  FADD.FTZ R142, R142, R123 ;  /* 0x0000007b8e8e7221 */ /* 0x000fe20000010000 */
[----:B------:R-:W-:Y:S01]  /*adc0*/  F2FP.F16.F32.PACK_AB R10, R57, R48 ;  /* 0x00000030390a723e */ /* 0x000fe200000000ff */
[----:B------:R2:W2:Y:S01]  /*add0*/  MUFU.EX2 R41, R54 ;  /* 0x0000003600297308 */ /* 0x0004a20000000800 */
[----:B------:R-:W-:Y:S01]  /*ade0*/  FADD.FTZ R141, R141, R140 ;  /* 0x0000008c8d8d7221 */ /* 0x000fe20000010000 */
[----:B------:R-:W-:Y:S01]  /*adf0*/  FADD.FTZ R113, R113, R142 ;  /* 0x0000008e71717221 */ /* 0x000fe20000010000 */
[----:B-----5:R-:W-:Y:S01]  /*ae00*/  F2FP.F16.F32.PACK_AB R11, R59, R50 ;  /* 0x000000323b0b723e */ /* 0x020fe200000000ff */
[----:B------:R-:W-:Y:S01]  /*ae10*/  MUFU.EX2 R37, R58 ;  /* 0x0000003a00257308 */ /* 0x000fe20000000800 */
[----:B------:R-:W-:Y:S01]  /*ae20*/  FADD.FTZ R112, R112, R141 ;  /* 0x0000008d70707221 */ /* 0x000fe20000010000 */
[----:B------:R-:W-:-:S02]  /*ae30*/  FADD.FTZ R114, R114, R113 ;  /* 0x0000007172727221 */ /* 0x000fc40000010000 */
[----:B------:R-:W-:Y:S01]  /*ae40*/  MUFU.EX2 R40, R40 ;  /* 0x0000002800287308 */ /* 0x000fe20000000800 */
[----:B------:R-:W-:Y:S01]  /*ae50*/  FADD.FTZ R143, R143, R112 ;  /* 0x000000708f8f7221 */ /* 0x000fe20000010000 */
[----:B------:R-:W-:Y:S01]  /*ae60*/  FADD.FTZ R115, R115, R114 ;  /* 0x0000007273737221 */ /* 0x000fe20000010000 */
[C---:B----4-:R-:W-:Y:S01]  /*ae70*/  HMMA.16816.F32 R144, R8.reuse, R20, R144 ;  /* 0x000000140890723c */ /* 0x050fe20000001890 */
[--C-:B------:R-:W-:Y:S01]  /*ae80*/  FFMA.FTZ R20, R42, UR6, -R156.reuse ;  /* 0x000000062a147c23 */ /* 0x100fe2000801089c */
[----:B------:R-:W-:Y:S01]  /*ae90*/  FADD.FTZ R108, R108, R143 ;  /* 0x0000008f6c6c7221 */ /* 0x000fe20000010000 */
[----:B------:R-:W-:Y:S01]  /*aea0*/  FADD.FTZ R110, R110, R115 ;  /* 0x000000736e6e7221 */ /* 0x000fe20000010000 */
[--C-:B------:R-:W-:Y:S01]  /*aeb0*/  FFMA.FTZ R21, R43, UR6, -R156.reuse ;  /* 0x000000062b157c23 */ /* 0x100fe2000801089c */
[----:B------:R-:W-:Y:S01]  /*aec0*/  FFMA.FTZ R42, R31, UR6, -R156 ;  /* 0x000000061f2a7c23 */ /* 0x000fe2000801089c */
[----:B------:R-:W-:Y:S01]  /*aed0*/  FADD.FTZ R109, R109, R108 ;  /* 0x0000006c6d6d7221 */ /* 0x000fe20000010000 */
[----:B------:R-:W-:Y:S01]  /*aee0*/  FADD.FTZ R111, R111, R110 ;  /* 0x0000006e6f6f7221 */ /* 0x000fe20000010000 */
        /* <DEDUP_REMOVED lines=9> */
[----:B------:R-:W4:Y:S01]  /*af80*/  LDSM.16.MT88.4 R12, [R208+0x3000] ;  /* 0x00300000d00c783b */ /* 0x000f220000004200 */
[----:B------:R-:W-:Y:S01]  /*af90*/  FADD.FTZ R100, R100, R105 ;  /* 0x0000006964647221 */ /* 0x000fe20000010000 */
[----:B------:R-:W-:Y:S01]  /*afa0*/  FADD.FTZ R102, R102, R107 ;  /* 0x0000006b66667221 */ /* 0x000fe20000010000 */
[----:B------:R-:W-:Y:S01]  /*afb0*/  FFMA.FTZ R47, R44, UR6, -R156 ;  /* 0x000000062c2f7c23 */ /* 0x000fe2000801089c */
[----:B--2---:R-:W-:Y:S01]  /*afc0*/  FFMA.FTZ R54, R166, UR6, -R148 ;  /* 0x00000006a6367c23 */ /* 0x004fe20008010894 */
[----:B------:R-:W-:Y:S01]  /*afd0*/  FADD.FTZ R101, R101, R100 ;  /* 0x0000006465657221 */ /* 0x000fe20000010000 */
[----:B------:R-:W-:Y:S01]  /*afe0*/  FADD.FTZ R103, R103, R102 ;  /* 0x0000006667677221 */ /* 0x000fe20000010000 */
[----:B------:R-:W-:Y:S01]  /*aff0*/  HMMA.16816.F32 R132, R8, R22, R132 ;  /* 0x000000160884723c */ /* 0x000fe20000001884 */
[----:B------:R-:W-:Y:S01]  /*b000*/  F2FP.F16.F32.PACK_AB R8, R36, R41 ;  /* 0x000000292408723e */ /* 0x000fe200000000ff */
[----:B------:R-:W-:Y:S01]  /*b010*/  FADD.FTZ R96, R96, R101 ;  /* 0x0000006560607221 */ /* 0x000fe20000010000 */
[----:B------:R-:W-:Y:S01]  /*b020*/  FADD.FTZ R98, R98, R103 ;  /* 0x0000006762627221 */ /* 0x000fe20000010000 */
[----:B---3--:R-:W-:Y:S01]  /*b030*/  F2FP.F16.F32.PACK_AB R9, R21, R20 ;  /* 0x000000141509723e */ /* 0x008fe200000000ff */
[----:B------:R-:W-:Y:S01]  /*b040*/  FFMA.FTZ R22, R32, UR6, -R148 ;  /* 0x0000000620167c23 */ /* 0x000fe20008010894 */
[----:B------:R-:W-:Y:S01]  /*b050*/  FADD.FTZ R97, R97, R96 ;  /* 0x0000006061617221 */ /* 0x000fe20000010000 */
[----:B------:R-:W-:Y:S01]  /*b060*/  FADD.FTZ R98, R99, R98 ;  /* 0x0000006263627221 */ /* 0x000fe20000010000 */
[----:B------:R-:W-:Y:S01]  /*b070*/  F2FP.F16.F32.PACK_AB R10, R40, R37 ;  /* 0x00000025280a723e */ /* 0x000fe200000000ff */
[----:B------:R-:W-:Y:S01]  /*b080*/  FFMA.FTZ R23, R28, UR6, -R148 ;  /* 0x000000061c177c23 */ /* 0x000fe20008010894 */
[----:B------:R-:W-:Y:S01]  /*b090*/  FADD.FTZ R116, R116, R97 ;  /* 0x0000006174747221 */ /* 0x000fe20000010000 */
[----:B------:R-:W-:Y:S01]  /*b0a0*/  FADD.FTZ R117, R117, R98 ;  /* 0x0000006275757221 */ /* 0x000fe20000010000 */
[----:B------:R-:W-:Y:S01]  /*b0b0*/  F2FP.F16.F32.PACK_AB R11, R39, R38 ;  /* 0x00000026270b723e */ /* 0x000fe200000000ff */
[----:B------:R-:W-:Y:S01]  /*b0c0*/  FFMA.FTZ R32, R33, UR6, -R148 ;  /* 0x0000000621207c23 */ /* 0x000fe20008010894 */
[----:B------:R-:W-:Y:S01]  /*b0d0*/  FADD.FTZ R119, R119, R116 ;  /* 0x0000007477777221 */ /* 0x000fe20000010000 */
[----:B------:R-:W-:Y:S01]  /*b0e0*/  FADD.FTZ R117, R118, R117 ;  /* 0x0000007576757221 */ /* 0x000fe20000010000 */
[----:B------:R-:W-:Y:S01]  /*b0f0*/  FFMA.FTZ R28, R29, UR6, -R148 ;  /* 0x000000061d1c7c23 */ /* 0x000fe20008010894 */
[----:B------:R2:W-:Y:S01]  /*b100*/  MUFU.EX2 R33, R22 ;  /* 0x0000001600217308 */ /* 0x0005e20000000800 */
[----:B------:R-:W-:Y:S01]  /*b110*/  FADD.FTZ R88, R88, R119 ;  /* 0x0000007758587221 */ /* 0x000fe20000010000 */
[----:B------:R-:W-:Y:S01]  /*b120*/  FADD.FTZ R90, R90, R117 ;  /* 0x000000755a5a7221 */ /* 0x000fe20000010000 */
[C---:B-1----:R-:W-:Y:S01]  /*b130*/  HMMA.16816.F32 R144, R8.reuse, R16, R144 ;  /* 0x000000100890723c */ /* 0x042fe20000001890 */
[----:B------:R1:W-:Y:S01]  /*b140*/  MUFU.EX2 R29, R23 ;  /* 0x00000017001d7308 */ /* 0x0003e20000000800 */
        /* <DEDUP_REMOVED lines=8> */
[----:B------:R-:W-:Y:S01]  /*b1d0*/  FADD.FTZ R85, R85, R84 ;  /* 0x0000005455557221 */ /* 0x000fe20000010000 */
[----:B------:R-:W-:Y:S01]  /*b1e0*/  FADD.FTZ R87, R87, R86 ;  /* 0x0000005657577221 */ /* 0x000fe20000010000 */
[--C-:B--2---:R-:W-:Y:S01]  /*b1f0*/  FFMA.FTZ R22, R35, UR6, -R156.reuse ;  /* 0x0000000623167c23 */ /* 0x104fe2000801089c */
[----:B------:R-:W2:Y:S01]  /*b200*/  MUFU.EX2 R28, R28 ;  /* 0x0000001c001c7308 */ /* 0x000ea20000000800 */
[----:B------:R-:W-:Y:S01]  /*b210*/  FADD.FTZ R80, R80, R85 ;  /* 0x0000005550507221 */ /* 0x000fe20000010000 */
[----:B------:R-:W-:Y:S01]  /*b220*/  FADD.FTZ R82, R82, R87 ;  /* 0x0000005752527221 */ /* 0x000fe20000010000 */
[C---:B----4-:R-:W-:Y:S01]  /*b230*/  HMMA.16816.F32 R4, R8.reuse, R12, R4 ;  /* 0x0000000c0804723c */ /* 0x050fe20000001804 */
[----:B-1----:R-:W-:Y:S01]  /*b240*/  FFMA.FTZ R23, R30, UR6, -R156 ;  /* 0x000000061e177c23 */ /* 0x002fe2000801089c */
[----:B------:R-:W-:Y:S01]  /*b250*/  FADD.FTZ R81, R81, R80 ;  /* 0x0000005051517221 */ /* 0x000fe20000010000 */
[----:B------:R-:W-:Y:S01]  /*b260*/  FADD.FTZ R83, R83, R82 ;  /* 0x0000005253537221 */ /* 0x000fe20000010000 */
[----:B------:R-:W-:Y:S02]  /*b270*/  MUFU.EX2 R35, R34 ;  /* 0x0000002200237308 */ /* 0x000fe40000000800 */
[----:B------:R-:W-:Y:S01]  /*b280*/  FADD.FTZ R76, R76, R81 ;  /* 0x000000514c4c7221 */ /* 0x000fe20000010000 */
[----:B------:R-:W-:Y:S01]  /*b290*/  FADD.FTZ R78, R78, R83 ;  /* 0x000000534e4e7221 */ /* 0x000fe20000010000 */
[----:B------:R-:W-:Y:S01]  /*b2a0*/  HMMA.16816.F32 R136, R8, R14, R136 ;  /* 0x0000000e0888723c */ /* 0x000fe20000001888 */
[----:B------:R-:W1:Y:S01]  /*b2b0*/  LDSM.16.MT88.4 R12, [R208+0x3400] ;  /* 0x00340000d00c783b */ /* 0x000e620000004200 */
[----:B------:R-:W-:Y:S01]  /*b2c0*/  FADD.FTZ R77, R77, R76 ;  /* 0x0000004c4d4d7221 */ /* 0x000fe20000010000 */
[----:B------:R-:W-:Y:S01]  /*b2d0*/  FADD.FTZ R79, R79, R78 ;  /* 0x0000004e4f4f7221 */ /* 0x000fe20000010000 */
[----:B------:R-:W4:Y:S01]  /*b2e0*/  MUFU.EX2 R30, R22 ;  /* 0x00000016001e7308 */ /* 0x000f220000000800 */
[----:B---3--:R-:W-:Y:S01]  /*b2f0*/  F2FP.F16.F32.PACK_AB R8, R32, R33 ;  /* 0x000000212008723e */ /* 0x008fe200000000ff */
[----:B------:R-:W-:Y:S01]  /*b300*/  FADD.FTZ R72, R72, R77 ;  /* 0x0000004d48487221 */ /* 0x000fe20000010000 */
[----:B------:R-:W-:Y:S01]  /*b310*/  FADD.FTZ R74, R74, R79 ;  /* 0x0000004f4a4a7221 */ /* 0x000fe20000010000 */
[----:B------:R-:W-:Y:S01]  /*b320*/  MUFU.EX2 R31, R23 ;  /* 0x00000017001f7308 */ /* 0x000fe20000000800 */
[----:B--2---:R-:W-:Y:S01]  /*b330*/  F2FP.F16.F32.PACK_AB R10, R28, R29 ;  /* 0x0000001d1c0a723e */ /* 0x004fe200000000ff */
[----:B------:R-:W-:Y:S01]  /*b340*/  FADD.FTZ R73, R73, R72 ;  /* 0x0000004849497221 */ /* 0x000fe20000010000 */
[----:B------:R-:W-:Y:S01]  /*b350*/  FADD.FTZ R74, R75, R74 ;  /* 0x0000004a4b4a7221 */ /* 0x000fe20000010000 */
[----:B------:R-:W2:Y:S02]  /*b360*/  MUFU.EX2 R34, R42 ;  /* 0x0000002a00227308 */ /* 0x000ea40000000800 */
        /* <DEDUP_REMOVED lines=9> */
[----:B------:R-:W-:Y:S01]  /*b400*/  MUFU.EX2 R47, R47 ;  /* 0x0000002f002f7308 */ /* 0x000fe20000000800 */
[----:B--2---:R-:W-:Y:S01]  /*b410*/  F2FP.F16.F32.PACK_AB R11, R34, R31 ;  /* 0x0000001f220b723e */ /* 0x004fe200000000ff */
[----:B------:R-:W-:Y:S01]  /*b420*/  FADD.FTZ R65, R65, R64 ;  /* 0x0000004041417221 */ /* 0x000fe20000010000 */
[----:B------:R-:W-:Y:S01]  /*b430*/  FADD.FTZ R67, R67, R66 ;  /* 0x0000004243437221 */ /* 0x000fe20000010000 */
[----:B------:R-:W-:Y:S01]  /*b440*/  FFMA.FTZ R42, R45, UR6, -R148 ;  /* 0x000000062d2a7c23 */ /* 0x000fe20008010894 */
[----:B------:R-:W2:Y:S01]  /*b450*/  MUFU.EX2 R44, R44 ;  /* 0x0000002c002c7308 */ /* 0x000ea20000000800 */
[----:B------:R-:W-:Y:S01]  /*b460*/  FADD.FTZ R60, R60, R65 ;  /* 0x000000413c3c7221 */ /* 0x000fe20000010000 */
[----:B------:R-:W-:Y:S01]  /*b470*/  FADD.FTZ R62, R62, R67 ;  /* 0x000000433e3e7221 */ /* 0x000fe20000010000 */
[----:B-----5:R-:W-:Y:S01]  /*b480*/  HMMA.16816.F32 R144, R8, R16, R144 ;  /* 0x000000100890723c */ /* 0x020fe20000001890 */
[----:B------:R-:W-:Y:S02]  /*b490*/  MUFU.EX2 R45, R164 ;  /* 0x000000a4002d7308 */ /* 0x000fe40000000800 */
[----:B------:R-:W-:-:S02]  /*b4a0*/  FADD.FTZ R63, R63, R62 ;  /* 0x0000003e3f3f7221 */ /* 0x000fc40000010000 */
[----:B------:R-:W3:Y:S02]  /*b4b0*/  MUFU.EX2 R42, R42 ;  /* 0x0000002a002a7308 */ /* 0x000ee40000000800 */
[----:B------:R-:W-:Y:S01]  /*b4c0*/  FADD.FTZ R26, R26, R63 ;  /* 0x0000003f1a1a7221 */ /* 0x000fe20000010000 */
[C---:B-1----:R-:W-:Y:S01]  /*b4d0*/  HMMA.16816.F32 R4, R8.reuse, R12, R4 ;  /* 0x0000000c0804723c */ /* 0x042fe20000001804 */
[----:B------:R-:W-:Y:S02]  /*b4e0*/  FADD.FTZ R13, R61, R60 ;  /* 0x0000003c3d0d7221 */ /* 0x000fe40000010000 */
[----:B------:R-:W-:Y:S01]  /*b4f0*/  FADD.FTZ R27, R27, R26 ;  /* 0x0000001a1b1b7221 */ /* 0x000fe20000010000 */
[----:B------:R-:W1:Y:S01]  /*b500*/  MUFU.EX2 R61, R161 ;  /* 0x000000a1003d7308 */ /* 0x000e620000000800 */
[----:B------:R-:W-:Y:S01]  /*b510*/  FADD.FTZ R56, R56, R13 ;  /* 0x0000000d38387221 */ /* 0x000fe20000010000 */
[----:B--2---:R-:W-:Y:S01]  /*b520*/  F2FP.F16.F32.PACK_AB R13, R44, R47 ;  /* 0x0000002f2c0d723e */ /* 0x004fe200000000ff */
[----:B------:R-:W-:Y:S01]  /*b530*/  FADD.FTZ R52, R52, R27 ;  /* 0x0000001b34347221 */ /* 0x000fe20000010000 */
[C---:B------:R-:W-:Y:S01]  /*b540*/  HMMA.16816.F32 R132, R8.reuse, R18, R132 ;  /* 0x000000120884723c */ /* 0x040fe20000001884 */
[----:B------:R-:W2:Y:S01]  /*b550*/  LDSM.16.MT88.4 R16, [R209+0x8800] ;  /* 0x00880000d110783b */ /* 0x000ea20000004200 */
[----:B------:R-:W-:Y:S01]  /*b560*/  FADD.FTZ R25, R25, R56 ;  /* 0x0000003819197221 */ /* 0x000fe20000010000 */
[----:B------:R-:W-:Y:S01]  /*b570*/  FADD.FTZ R55, R55, R52 ;  /* 0x0000003437377221 */ /* 0x000fe20000010000 */
[----:B---3--:R-:W-:Y:S01]  /*b580*/  F2FP.F16.F32.PACK_AB R12, R42, R45 ;  /* 0x0000002d2a0c723e */ /* 0x008fe200000000ff */
[----:B------:R-:W-:Y:S01]  /*b590*/  FFMA.FTZ R26, R169, UR6, -R156 ;  /* 0x00000006a91a7c23 */ /* 0x000fe2000801089c */
[----:B------:R-:W-:Y:S01]  /*b5a0*/  FADD.FTZ R22, R24, R25 ;  /* 0x0000001918167221 */ /* 0x000fe20000010000 */
[----:B------:R-:W-:Y:S01]  /*b5b0*/  FADD.FTZ R2, R2, R55 ;  /* 0x0000003702027221 */ /* 0x000fe20000010000 */
[----:B------:R-:W-:Y:S01]  /*b5c0*/  HMMA.16816.F32 R136, R8, R14, R136 ;  /* 0x0000000e0888723c */ /* 0x000fe20000001888 */
        /* <DEDUP_REMOVED lines=11> */
[--C-:B------:R-:W-:Y:S01]  /*b680*/  FFMA.FTZ R3, R162, UR6, -R156.reuse ;  /* 0x00000006a2037c23 */ /* 0x100fe2000801089c */
[----:B------:R-:W-:Y:S01]  /*b690*/  FFMA.FTZ R27, R174, UR6, -R156 ;  /* 0x00000006ae1b7c23 */ /* 0x000fe2000801089c */
[----:B------:R-:W-:Y:S01]  /*b6a0*/  FADD.FTZ R48, R48, R49 ;  /* 0x0000003130307221 */ /* 0x000fe20000010000 */
[----:B------:R-:W-:Y:S01]  /*b6b0*/  FADD.FTZ R20, R20, R59 ;  /* 0x0000003b14147221 */ /* 0x000fe20000010000 */
[----:B------:R-:W-:Y:S02]  /*b6c0*/  MUFU.EX2 R25, R25 ;  /* 0x0000001900197308 */ /* 0x000fe40000000800 */
[----:B------:R-:W-:-:S02]  /*b6d0*/  FADD.FTZ R48, R57, R48 ;  /* 0x0000003039307221 */ /* 0x000fc40000010000 */
[----:B------:R-:W-:Y:S02]  /*b6e0*/  MUFU.EX2 R0, R163 ;  /* 0x000000a300007308 */ /* 0x000fe40000000800 */
[----:B------:R-:W-:Y:S02]  /*b6f0*/  FADD.FTZ R41, R41, R48 ;  /* 0x0000003029297221 */ /* 0x000fe40000010000 */
[----:B------:R-:W-:Y:S02]  /*b700*/  MUFU.EX2 R2, R168 ;  /* 0x000000a800027308 */ /* 0x000fe40000000800 */
[----:B------:R-:W-:Y:S01]  /*b710*/  FADD.FTZ R36, R36, R41 ;  /* 0x0000002924247221 */ /* 0x000fe20000010000 */
[----:B------:R-:W-:Y:S01]  /*b720*/  FADD.FTZ R41, R21, R20 ;  /* 0x0000001415297221 */ /* 0x000fe20000010000 */
[----:B------:R-:W-:Y:S01]  /*b730*/  MUFU.EX2 R24, R24 ;  /* 0x0000001800187308 */ /* 0x000fe20000000800 */
[----:B------:R-:W1:Y:S01]  /*b740*/  LDSM.16.MT88.4 R20, [R208+0x3c00] ;  /* 0x003c0000d014783b */ /* 0x000e620000004200 */
[----:B------:R-:W-:-:S02]  /*b750*/  FADD.FTZ R37, R37, R36 ;  /* 0x0000002425257221 */ /* 0x000fc40000010000 */
[----:B------:R-:W4:Y:S01]  /*b760*/  MUFU.EX2 R3, R3 ;  /* 0x0000000300037308 */ /* 0x000f220000000800 */
[C---:B--2---:R-:W-:Y:S01]  /*b770*/  HMMA.16816.F32 R144, R12.reuse, R16, R144 ;  /* 0x000000100c90723c */ /* 0x044fe20000001890 */
[----:B------:R-:W-:Y:S02]  /*b780*/  FADD.FTZ R40, R40, R37 ;  /* 0x0000002528287221 */ /* 0x000fe40000010000 */
[----:B------:R-:W-:Y:S02]  /*b790*/  MUFU.EX2 R26, R26 ;  /* 0x0000001a001a7308 */ /* 0x000fe40000000800 */
[----:B------:R-:W-:Y:S02]  /*b7a0*/  FADD.FTZ R33, R33, R40 ;  /* 0x0000002821217221 */ /* 0x000fe40000010000 */
[----:B------:R-:W2:Y:S01]  /*b7b0*/  MUFU.EX2 R27, R27 ;  /* 0x0000001b001b7308 */ /* 0x000ea20000000800 */
[----:B------:R-:W-:Y:S01]  /*b7c0*/  HMMA.16816.F32 R132, R12, R18, R132 ;  /* 0x000000120c84723c */ /* 0x000fe20000001884 */
[----:B------:R-:W5:Y:S01]  /*b7d0*/  LDSM.16.MT88.4 R16, [R209+0x8c00] ;  /* 0x008c0000d110783b */ /* 0x000f620000004200 */
[----:B------:R-:W-:-:S04]  /*b7e0*/  FADD.FTZ R32, R32, R33 ;  /* 0x0000002120207221 */ /* 0x000fc80000010000 */
[----:B------:R-:W-:Y:S02]  /*b7f0*/  FADD.FTZ R29, R29, R32 ;  /* 0x000000201d1d7221 */ /* 0x000fe40000010000 */
[C---:B---3--:R-:W-:Y:S01]  /*b800*/  HMMA.16816.F32 R4, R12.reuse, R8, R4 ;  /* 0x000000080c04723c */ /* 0x048fe20000001804 */
[----:B------:R-:W-:Y:S01]  /*b810*/  FADD.FTZ R8, R38, R41 ;  /* 0x0000002926087221 */ /* 0x000fe20000010000 */
[----:B------:R-:W-:Y:S01]  /*b820*/  FADD.FTZ R28, R28, R29 ;  /* 0x0000001d1c1c7221 */ /* 0x000fe20000010000 */
[----:B----4-:R-:W-:Y:S02]  /*b830*/  F2FP.F16.F32.PACK_AB R9, R3, R24 ;  /* 0x000000180309723e */ /* 0x010fe400000000ff */
[----:B------:R-:W-:Y:S01]  /*b840*/  FADD.FTZ R8, R39, R8 ;  /* 0x0000000827087221 */ /* 0x000fe20000010000 */
[----:B------:R-:W-:Y:S02]  /*b850*/  FADD.FTZ R45, R45, R28 ;  /* 0x0000001c2d2d7221 */ /* 0x000fe40000010000 */
[----:B------:R-:W-:Y:S01]  /*b860*/  HMMA.16816.F32 R136, R12, R10, R136 ;  /* 0x0000000a0c88723c */ /* 0x000fe20000001888 */
[----:B------:R-:W-:Y:S01]  /*b870*/  FADD.FTZ R35, R35, R8 ;  /* 0x0000000823237221 */ /* 0x000fe20000010000 */
[----:B------:R-:W-:Y:S01]  /*b880*/  F2FP.F16.F32.PACK_AB R8, R0, R25 ;  /* 0x000000190008723e */ /* 0x000fe200000000ff */
[----:B------:R-:W-:Y:S01]  /*b890*/  FADD.FTZ R45, R42, R45 ;  /* 0x0000002d2a2d7221 */ /* 0x000fe20000010000 */
[----:B------:R-:W-:Y:S01]  /*b8a0*/  F2FP.F16.F32.PACK_AB R10, R227, R2 ;  /* 0x00000002e30a723e */ /* 0x000fe200000000ff */
[----:B------:R-:W-:Y:S01]  /*b8b0*/  FADD.FTZ R30, R30, R35 ;  /* 0x000000231e1e7221 */ /* 0x000fe20000010000 */
[----:B--2---:R-:W-:Y:S01]  /*b8c0*/  F2FP.F16.F32.PACK_AB R11, R27, R26 ;  /* 0x0000001a1b0b723e */ /* 0x004fe200000000ff */
[----:B------:R-:W-:-:S02]  /*b8d0*/  FADD.FTZ R54, R54, R45 ;  /* 0x0000002d36367221 */ /* 0x000fc40000010000 */
[----:B------:R-:W-:Y:S02]  /*b8e0*/  FADD.FTZ R31, R31, R30 ;  /* 0x0000001e1f1f7221 */ /* 0x000fe40000010000 */
[----:B------:R-:W-:Y:S02]  /*b8f0*/  FADD.FTZ R54, R43, R54 ;  /* 0x000000362b367221 */ /* 0x000fe40000010000 */
[----:B------:R-:W-:Y:S01]  /*b900*/  FADD.FTZ R34, R34, R31 ;  /* 0x0000001f22227221 */ /* 0x000fe20000010000 */
[C---:B-1----:R-:W-:Y:S01]  /*b910*/  HMMA.16816.F32 R140, R8.reuse, R20, R4 ;  /* 0x00000014088c723c */ /* 0x042fe20000001804 */
[----:B------:R-:W-:Y:S02]  /*b920*/  FADD.FTZ R25, R25, R54 ;  /* 0x0000003619197221 */ /* 0x000fe40000010000 */
[----:B------:R-:W-:Y:S02]  /*b930*/  FADD.FTZ R47, R47, R34 ;  /* 0x000000222f2f7221 */ /* 0x000fe40000010000 */
[----:B------:R-:W-:Y:S01]  /*b940*/  FADD.FTZ R25, R0, R25 ;  /* 0x0000001900197221 */ /* 0x000fe20000010000 */
[----:B------:R-:W-:Y:S01]  /*b950*/  MOV R0, R149 ;  /* 0x0000009500007202 */ /* 0x000fe20000000f00 */
[----:B------:R-:W-:Y:S01]  /*b960*/  FADD.FTZ R47, R44, R47 ;  /* 0x0000002f2c2f7221 */ /* 0x000fe20000010000 */
[----:B------:R-:W-:Y:S01]  /*b970*/  HMMA.16816.F32 R136, R8, R22, R136 ;  /* 0x000000160888723c */ /* 0x000fe20000001888 */
[----:B------:R-:W-:-:S02]  /*b980*/  FADD.FTZ R2, R2, R25 ;  /* 0x0000001902027221 */ /* 0x000fc40000010000 */
[----:B------:R-:W-:Y:S02]  /*b990*/  FADD.FTZ R46, R46, R47 ;  /* 0x0000002f2e2e7221 */ /* 0x000fe40000010000 */
[----:B------:R-:W-:Y:S01]  /*b9a0*/  FADD.FTZ R227, R227, R2 ;  /* 0x00000002e3e37221 */ /* 0x000fe20000010000 */
[----:B------:R-:W-:Y:S01]  /*b9b0*/  MOV R2, R151 ;  /* 0x0000009700027202 */ /* 0x000fe20000000f00 */
[----:B------:R-:W-:Y:S01]  /*b9c0*/  FADD.FTZ R61, R61, R46 ;  /* 0x0000002e3d3d7221 */ /* 0x000fe20000010000 */
[----:B-----5:R-:W-:Y:S03]  /*b9d0*/  HMMA.16816.F32 R144, R8, R16, R144 ;  /* 0x000000100890723c */ /* 0x020fe60000001890 */
[----:B------:R-:W-:-:S04]  /*b9e0*/  FADD.FTZ R24, R24, R61 ;  /* 0x0000003d18187221 */ /* 0x000fc80000010000 */
[----:B------:R-:W-:Y:S01]  /*b9f0*/  FADD.FTZ R3, R3, R24 ;  /* 0x0000001803037221 */ /* 0x000fe20000010000 */
[----:B------:R-:W-:Y:S03]  /*ba00*/  HMMA.16816.F32 R132, R8, R18, R132 ;  /* 0x000000120884723c */ /* 0x000fe60000001884 */
[----:B------:R-:W-:-:S04]  /*ba10*/  FADD.FTZ R26, R26, R3 ;  /* 0x000000031a1a7221 */ /* 0x000fc80000010000 */
[----:B------:R-:W-:-:S13]  /*ba20*/  FADD.FTZ R230, R27, R26 ;  /* 0x0000001a1be67221 */ /* 0x000fda0000010000 */
.L_x_1406:
[----:B------:R-:W-:-:S13]  /*ba30*/  ISETP.GE.AND P0, PT, R225, RZ, PT ;  /* 0x000000ffe100720c */ /* 0x000fda0003f06270 */
[----:B------:R-:W-:Y:S05]  /*ba40*/  @!P0 BRA `(.L_x_1412) ;  /* 0x0000003c00288947 */ /* 0x000fea0003800000 */
[----:B------:R-:W-:Y:S01]  /*ba50*/  UISETP.NE.U32.AND UP0, UPT, UR8, URZ, UPT ;  /* 0x000000ff0800728c */ /* 0x000fe2000bf05070 */
[C---:B------:R-:W-:Y:S01]  /*ba60*/  LEA R226, R225.reuse, 0x100, 0x8 ;  /* 0x00000100e1e27811 */ /* 0x040fe200078e40ff */
[----:B------:R-:W-:Y:S01]  /*ba70*/  IMAD.MOV.U32 R149, RZ, RZ, R0 ;  /* 0x000000ffff957224 */ /* 0x000fe200078e0000 */
[----:B------:R-:W-:Y:S01]  /*ba80*/  IADD3 R225, PT, PT, R225, 0x1, RZ ;  /* 0x00000001e1e17810 */ /* 0x000fe20007ffe0ff */
[----:B------:R-:W-:Y:S01]  /*ba90*/  UISETP.NE.AND.EX UP0, UPT, UR9, URZ, UPT, UP0 ;  /* 0x000000ff0900728c */ /* 0x000fe2000bf05300 */
[----:B------:R-:W-:Y:S01]  /*baa0*/  IMAD.MOV.U32 R3, RZ, RZ, R2 ;  /* 0x000000ffff037224 */ /* 0x000fe200078e0002 */
[----:B------:R-:W1:Y:S01]  /*bab0*/  LDCU UR4, c[0x0][0x45c] ;  /* 0x00008b80ff0477ac */ /* 0x000e620008000800 */
[----:B------:R-:W-:-:S03]  /*bac0*/  IMAD.MOV.U32 R224, RZ, RZ, RZ ;  /* 0x000000ffffe07224 */ /* 0x000fc600078e00ff */
[----:B------:R-:W-:Y:S01]  /*bad0*/  PLOP3.LUT P0, PT, PT, PT, UP0, 0x80, 0x8 ;  /* 0x000000000008781c */ /* 0x000fe20003f0f008 */
[----:B------:R-:W2:Y:S01]  /*bae0*/  LDCU.64 UR6, c[0x0][0x3a0] ;  /* 0x00007400ff0677ac */ /* 0x000ea20008000a00 */
[----:B------:R-:W3:Y:S11]  /*baf0*/  LDCU.64 UR8, c[0x0][0x3a8] ;  /* 0x00007500ff0877ac */ /* 0x000ef60008000a00 */
.L_x_1416:
[----:B------:R-:W4:Y:S01]  /*bb00*/  @!P0 LDC R232, c[0x0][0x3c0] ;  /* 0x0000f000ffe88b82 */ /* 0x000f220000000800 */
[----:B------:R-:W-:Y:S07]  /*bb10*/  DEPBAR.LE SB0, 0x0 ;  /* 0x000080000000791a */ /* 0x000fee0000000000 */
[----:B------:R-:W-:Y:S01]  /*bb20*/  BAR.SYNC.DEFER_BLOCKING 0x0 ;  /* 0x0000000000007b1d */ /* 0x000fe20000010000 */
[----:B------:R-:W-:Y:S01]  /*bb30*/  @!P0 IADD3 R5, P1, PT, RZ, -R224, RZ ;  /* 0x800000e0ff058210 */ /* 0x000fe20007f3e0ff */
[----:B------:R-:W-:Y:S02]  /*bb40*/  IMAD.MOV.U32 R2, RZ, RZ, R216 ;  /* 0x000000ffff027224 */ /* 0x000fe400078e00d8 */
[----:B------:R-:W-:Y:S02]  /*bb50*/  IMAD.MOV.U32 R0, RZ, RZ, R217 ;  /* 0x000000ffff007224 */ /* 0x000fe400078e00d9 */
[----:B----4-:R-:W-:Y:S04]  /*bb60*/  @!P0 IMAD.SHL.U32 R4, R232, 0x100, RZ ;  /* 0x00000100e8048824 */ /* 0x010fe800078e00ff */
[----:B------:R-:W-:Y:S01]  /*bb70*/  @!P0 IMAD.X R4, RZ, RZ, ~R4, P1 ;  /* 0x000000ffff048224 */ /* 0x000fe200008e0e04 */
[----:B------:R-:W4:Y:S04]  /*bb80*/  LDC R151, c[0x0][0x3c4] ;  /* 0x0000f100ff977b82 */ /* 0x000f280000000800 */
[----:B------:R-:W-:Y:S04]  /*bb90*/  @!P0 SHF.R.S64 R5, R5, 0x1f, R4 ;  /* 0x0000001f05058819 */ /* 0x000fe80000001004 */
[----:B------:R-:W-:Y:S04]  /*bba0*/  @!P0 IADD3 R216, P1, PT, R216, R5, RZ ;  /* 0x00000005d8d88210 */ /* 0x000fe80007f3e0ff */
[----:B------:R-:W-:Y:S01]  /*bbb0*/  @!P0 LEA.HI.X.SX32 R217, R4, R217, 0x1, P1 ;  /* 0x000000d904d98211 */ /* 0x000fe200008f0eff */
[----:B------:R-:W-:Y:S08]  /*bbc0*/  @!P0 BRA `(.L_x_1413) ;  /* 0x0000000000f48947 */ /* 0x000ff00003800000 */
[----:B------:R-:W5:Y:S01]  /*bbd0*/  LDC R5, c[0x0][0x4f0] ;  /* 0x00013c00ff057b82 */ /* 0x000f620000000800 */
[----:B------:R-:W-:Y:S07]  /*bbe0*/  IABS R10, R226 ;  /* 0x000000e2000a7213 */ /* 0x000fee0000000000 */
[----:B------:R-:W1:Y:S01]  /*bbf0*/  LDC.64 R232, c[0x0][0x3c0] ;  /* 0x0000f000ffe87b82 */ /* 0x000e620000000a00 */
        /* <DEDUP_REMOVED lines=42> */
[----:B------:R-:W-:Y:S03]  /*bea0*/  IMAD R5, R6, R5, -0x100 ;  /* 0xffffff0006057424 */ /* 0x000fe600078e0205 */
[----:B------:R-:W5:Y:S01]  /*beb0*/  LDG.E R9, desc[UR16][R8.64] ;  /* 0x0000001008097981 */ /* 0x000f62000c1e1900 */
[-C--:B-1----:R-:W-:Y:S01]  /*bec0*/  IMAD.WIDE.U32 R10, R5, R232.reuse, RZ ;  /* 0x000000e8050a7225 */ /* 0x082fe200078e00ff */
[----:B------:R-:W-:Y:S02]  /*bed0*/  SHF.R.S32.HI R7, RZ, 0x1f, R5 ;  /* 0x0000001fff077819 */ /* 0x000fe40000011405 */
[----:B------:R-:W5:Y:S03]  /*bee0*/  LDG.E R4, desc[UR16][R14.64] ;  /* 0x000000100e047981 */ /* 0x000f66000c1e1900 */
[----:B------:R-:W-:Y:S04]  /*bef0*/  IMAD R6, R7, R232, RZ ;  /* 0x000000e807067224 */ /* 0x000fe800078e02ff */
[----:B------:R-:W-:Y:S05]  /*bf00*/  IMAD R6, R5, R233, R6 ;  /* 0x000000e905067224 */ /* 0x000fea00078e0206 */
[----:B------:R-:W-:Y:S01]  /*bf10*/  IADD3 R11, PT, PT, R11, R6, RZ ;  /* 0x000000060b0b7210 */ /* 0x000fe20007ffe0ff */
[----:B-----5:R-:W-:Y:S04]  /*bf20*/  IMAD.IADD R4, R9, 0x1, -R4 ;  /* 0x0000000109047824 */ /* 0x020fe800078e0a04 */
[----:B---3--:R-:W-:Y:S01]  /*bf30*/  IMAD.WIDE.U32 R10, R4, UR8, R10 ;  /* 0x00000008040a7c25 */ /* 0x008fe2000f8e000a */
[----:B------:R-:W-:Y:S02]  /*bf40*/  SHF.R.S32.HI R5, RZ, 0x1f, R4 ;  /* 0x0000001fff057819 */ /* 0x000fe40000011404 */
[----:B------:R-:W-:Y:S03]  /*bf50*/  LEA R216, P1, R10, R2, 0x1 ;  /* 0x000000020ad87211 */ /* 0x000fe600078208ff */
[----:B------:R-:W-:Y:S04]  /*bf60*/  IMAD R5, R5, UR8, RZ ;  /* 0x0000000805057c24 */ /* 0x000fe8000f8e02ff */
[----:B------:R-:W-:Y:S04]  /*bf70*/  IMAD R5, R4, UR9, R5 ;  /* 0x0000000904057c24 */ /* 0x000fe8000f8e0205 */
[----:B------:R-:W-:Y:S05]  /*bf80*/  IMAD.IADD R5, R11, 0x1, R5 ;  /* 0x000000010b057824 */ /* 0x000fea00078e0205 */
[----:B------:R-:W-:Y:S07]  /*bf90*/  LEA.HI.X R217, R10, R0, R5, 0x1, P1 ;  /* 0x000000000ad97211 */ /* 0x000fee00008f0c05 */
.L_x_1413:
[C---:B------:R-:W-:Y:S01]  /*bfa0*/  IMAD.SHL.U32 R231, R232.reuse, 0x40, RZ ;  /* 0x00000040e8e77824 */ /* 0x040fe200078e00ff */
[----:B----4-:R-:W-:Y:S01]  /*bfb0*/  SHF.L.U64.HI R232, R232, 0x6, R151 ;  /* 0x00000006e8e87819 */ /* 0x010fe20000010297 */
[----:B------:R-:W-:Y:S01]  /*bfc0*/  @!PT LDS RZ, [RZ] ;  /* 0x00000000fffff984 */ /* 0x000fe20000000800 */
[----:B------:R-:W-:Y:S01]  /*bfd0*/  @!PT LDS RZ, [RZ] ;  /* 0x00000000fffff984 */ /* 0x000fe20000000800 */
[----:B------:R-:W-:Y:S01]  /*bfe0*/  @!PT LDS RZ, [RZ] ;  /* 0x00000000fffff984 */ /* 0x000fe20000000800 */
[----:B------:R4:W-:Y:S03]  /*bff0*/  LDGSTS.E.BYPASS.LTC128B.128 [R221+0x5000], desc[UR16][R216.64] ;  /* 0x05000000d8dd7fae */ /* 0x0009e6000b981a10 */
[----:B------:R-:W-:Y:S04]  /*c000*/  IADD3 R234, P1, PT, R231, R216, RZ ;  /* 0x000000d8e7ea7210 */ /* 0x000fe80007f3e0ff */
[-C--:B------:R-:W-:Y:S01]  /*c010*/  IADD3 R242, P2, PT, R234, R231.reuse, RZ ;  /* 0x000000e7eaf27210 */ /* 0x080fe20007f5e0ff */
[----:B------:R-:W-:Y:S03]  /*c020*/  IMAD.X R235, R232, 0x1, R217, P1 ;  /* 0x00000001e8eb7824 */ /* 0x000fe600008e06d9 */
[-C--:B------:R-:W-:Y:S01]  /*c030*/  IADD3 R240, P1, PT, R242, R231.reuse, RZ ;  /* 0x000000e7f2f07210 */ /* 0x080fe20007f3e0ff */
[--C-:B------:R-:W-:Y:S01]  /*c040*/  IMAD.X R243, R235, 0x1, R232.reuse, P2 ;  /* 0x00000001ebf37824 */ /* 0x100fe200010e06e8 */
[----:B------:R4:W-:Y:S02]  /*c050*/  LDGSTS.E.BYPASS.LTC128B.128 [R221+0x5800], desc[UR16][R234.64] ;  /* 0x05800000eadd7fae */ /* 0x0009e4000b981a10 */
[-C--:B------:R-:W-:Y:S01]  /*c060*/  IADD3 R238, P2, PT, R240, R231.reuse, RZ ;  /* 0x000000e7f0ee7210 */ /* 0x080fe20007f5e0ff */
[--C-:B------:R-:W-:Y:S02]  /*c070*/  IMAD.X R241, R243, 0x1, R232.reuse, P1 ;  /* 0x00000001f3f17824 */ /* 0x100fe400008e06e8 */
[----:B------:R4:W-:Y:S01]  /*c080*/  LDGSTS.E.BYPASS.LTC128B.128 [R221+0x6000], desc[UR16][R242.64] ;  /* 0x06000000f2dd7fae */ /* 0x0009e2000b981a10 */
[-C--:B------:R-:W-:Y:S01]  /*c090*/  IADD3 R236, P1, PT, R238, R231.reuse, RZ ;  /* 0x000000e7eeec7210 */ /* 0x080fe20007f3e0ff */
[--C-:B------:R-:W-:Y:S03]  /*c0a0*/  IMAD.X R239, R241, 0x1, R232.reuse, P2 ;  /* 0x00000001f1ef7824 */ /* 0x100fe600010e06e8 */
[----:B------:R4:W-:Y:S01]  /*c0b0*/  LDGSTS.E.BYPASS.LTC128B.128 [R221+0x6800], desc[UR16][R240.64] ;  /* 0x06800000f0dd7fae */ /* 0x0009e2000b981a10 */
[-C--:B------:R-:W-:Y:S01]  /*c0c0*/  IADD3 R244, P2, PT, R236, R231.reuse, RZ ;  /* 0x000000e7ecf47210 */ /* 0x080fe20007f5e0ff */
[--C-:B------:R-:W-:Y:S03]  /*c0d0*/  IMAD.X R237, R239, 0x1, R232.reuse, P1 ;  /* 0x00000001efed7824 */ /* 0x100fe600008e06e8 */
[----:B------:R4:W-:Y:S01]  /*c0e0*/  LDGSTS.E.BYPASS.LTC128B.128 [R221+0x7000], desc[UR16][R238.64] ;  /* 0x07000000eedd7fae */ /* 0x0009e2000b981a10 */
[----:B------:R-:W-:Y:S01]  /*c0f0*/  IADD3 R246, P1, PT, R244, R231, RZ ;  /* 0x000000e7f4f67210 */ /* 0x000fe20007f3e0ff */
[--C-:B------:R-:W-:Y:S03]  /*c100*/  IMAD.X R245, R237, 0x1, R232.reuse, P2 ;  /* 0x00000001edf57824 */ /* 0x100fe600010e06e8 */
[----:B------:R4:W-:Y:S01]  /*c110*/  LDGSTS.E.BYPASS.LTC128B.128 [R221+0x7800], desc[UR16][R236.64] ;  /* 0x07800000ecdd7fae */ /* 0x0009e2000b981a10 */
[----:B------:R-:W-:Y:S04]  /*c120*/  IMAD.X R247, R245, 0x1, R232, P1 ;  /* 0x00000001f5f77824 */ /* 0x000fe800008e06e8 */
[----:B------:R4:W-:Y:S01]  /*c130*/  LDGSTS.E.BYPASS.LTC128B.128 [R221+0x8000], desc[UR16][R244.64] ;  /* 0x08000000f4dd7fae */ /* 0x0009e2000b981a10 */
[----:B------:R-:W-:Y:S04]  /*c140*/  ISETP.NE.AND P1, PT, R225, 0x1, PT ;  /* 0x00000001e100780c */ /* 0x000fe80003f25270 */
[----:B------:R4:W-:Y:S05]  /*c150*/  LDGSTS.E.BYPASS.LTC128B.128 [R221+0x8800], desc[UR16][R246.64] ;  /* 0x08800000f6dd7fae */ /* 0x0009ea000b981a10 */
[----:B------:R-:W-:Y:S05]  /*c160*/  LDSM.16.M88.4 R152, [R212] ;  /* 0x00000000d498783b */ /* 0x000fea0000000200 */
[----:B------:R-:W5:Y:S05]  /*c170*/  LDSM.16.M88.4 R156, [R210+0x1000] ;  /* 0x00100000d29c783b */ /* 0x000f6a0000000200 */
[----:B------:R-:W1:Y:S05]  /*c180*/  LDSM.16.M88.4 R160, [R210+0x1400] ;  /* 0x00140000d2a0783b */ /* 0x000e6a0000000200 */
[----:B------:R-:W2:Y:S05]  /*c190*/  LDSM.16.M88.4 R164, [R210+0x1800] ;  /* 0x00180000d2a4783b */ /* 0x000eaa0000000200 */
[----:B------:R-:W0:Y:S05]  /*c1a0*/  LDGDEPBAR ;  /* 0x00000000000079af */ /* 0x000e2a0000000000 */
[----:B------:R-:W3:Y:S05]  /*c1b0*/  LDSM.16.M88.4 R168, [R210+0x1c00] ;  /* 0x001c0000d2a8783b */ /* 0x000eea0000000200 */
[----:B------:R-:W4:Y:S05]  /*c1c0*/  LDSM.16.M88.4 R172, [R210+0x2000] ;  /* 0x00200000d2ac783b */ /* 0x000f2a0000000200 */
[----:B------:R-:W4:Y:S05]  /*c1d0*/  LDSM.16.M88.4 R176, [R210+0x2400] ;  /* 0x00240000d2b0783b */ /* 0x000f2a0000000200 */
[----:B------:R-:W-:Y:S05]  /*c1e0*/  LDSM.16.M88.4 R180, [R210+0x2c00] ;  /* 0x002c0000d2b4783b */ /* 0x000fea0000000200 */
[----:B------:R-:W-:Y:S01]  /*c1f0*/  LDSM.16.M88.4 R184, [R210+0x3000] ;  /* 0x00300000d2b8783b */ /* 0x000fe20000000200 */
[C---:B-----5:R-:W-:Y:S04]  /*c200*/  HMMA.16816.F32 R4, R152.reuse, R156, RZ ;  /* 0x0000009c9804723c */ /* 0x060fe800000018ff */
[----:B------:R-:W-:Y:S04]  /*c210*/  LDSM.16.M88.4 R188, [R210+0x3400] ;  /* 0x00340000d2bc783b */ /* 0x000fe80000000200 */
[C---:B------:R-:W-:Y:S01]  /*c220*/  HMMA.16816.F32 R8, R152.reuse, R158, RZ ;  /* 0x0000009e9808723c */ /* 0x040fe200000018ff */
[----:B------:R-:W5:Y:S05]  /*c230*/  LDSM.16.M88.4 R156, [R210+0x2800] ;  /* 0x00280000d29c783b */ /* 0x000f6a0000000200 */
[----:B------:R-:W5:Y:S02]  /*c240*/  LDSM.16.M88.4 R192, [R210+0x3800] ;  /* 0x00380000d2c0783b */ /* 0x000f640000000200 */
[C---:B-1----:R-:W-:Y:S03]  /*c250*/  HMMA.16816.F32 R12, R152.reuse, R160, RZ ;  /* 0x000000a0980c723c */ /* 0x042fe600000018ff */
[----:B------:R-:W-:Y:S05]  /*c260*/  LDSM.16.M88.4 R196, [R210+0x4c00] ;  /* 0x004c0000d2c4783b */ /* 0x000fea0000000200 */
[C---:B------:R-:W-:Y:S01]  /*c270*/  HMMA.16816.F32 R16, R152.reuse, R162, RZ ;  /* 0x000000a29810723c */ /* 0x040fe200000018ff */
[----:B------:R-:W1:Y:S05]  /*c280*/  LDSM.16.M88.4 R160, [R210+0x3c00] ;  /* 0x003c0000d2a0783b */ /* 0x000e6a0000000200 */
[----:B------:R-:W-:Y:S02]  /*c290*/  LDSM.16.M88.4 R200, [R211] ;  /* 0x00000000d3c8783b */ /* 0x000fe40000000200 */
        /* <DEDUP_REMOVED lines=10> */
[C---:B------:R-:W-:Y:S08]  /*c340*/  HMMA.16816.F32 R44, R152.reuse, R176, RZ ;  /* 0x000000b0982c723c */ /* 0x040ff000000018ff */
[C---:B------:R-:W-:Y:S01]  /*c350*/  HMMA.16816.F32 R48, R152.reuse, R178, RZ ;  /* 0x000000b29830723c */ /* 0x040fe200000018ff */
[----:B------:R-:W-:Y:S07]  /*c360*/  LDSM.16.M88.4 R176, [R150+0x1800] ;  /* 0x0018000096b0783b */ /* 0x000fee0000000200 */
[C---:B-----5:R-:W-:Y:S08]  /*c370*/  HMMA.16816.F32 R52, R152.reuse, R156, RZ ;  /* 0x0000009c9834723c */ /* 0x060ff000000018ff */
[C---:B------:R-:W-:Y:S01]  /*c380*/  HMMA.16816.F32 R56, R152.reuse, R158, RZ ;  /* 0x0000009e9838723c */ /* 0x040fe200000018ff */
[----:B------:R-:W5:Y:S07]  /*c390*/  LDSM.16.M88.4 R156, [R150+0x1400] ;  /* 0x00140000969c783b */ /* 0x000f6e0000000200 */
        /* <DEDUP_REMOVED lines=15> */
[C---:B--2---:R-:W-:Y:S08]  /*c490*/  HMMA.16816.F32 R100, R152.reuse, R164, RZ ;  /* 0x000000a49864723c */ /* 0x044ff000000018ff */
[C---:B------:R-:W-:Y:S01]  /*c4a0*/  HMMA.16816.F32 R104, R152.reuse, R166, RZ ;  /* 0x000000a69868723c */ /* 0x040fe200000018ff */
[----:B------:R-:W-:Y:S07]  /*c4b0*/  LDSM.16.M88.4 R164, [R150+0x2400] ;  /* 0x0024000096a4783b */ /* 0x000fee0000000200 */
[C---:B---3--:R-:W-:Y:S08]  /*c4c0*/  HMMA.16816.F32 R108, R152.reuse, R168, RZ ;  /* 0x000000a8986c723c */ /* 0x048ff000000018ff */
[C---:B------:R-:W-:Y:S01]  /*c4d0*/  HMMA.16816.F32 R112, R152.reuse, R170, RZ ;  /* 0x000000aa9870723c */ /* 0x040fe200000018ff */
[----:B------:R-:W-:Y:S07]  /*c4e0*/  LDSM.16.M88.4 R168, [R150+0x2800] ;  /* 0x0028000096a8783b */ /* 0x000fee0000000200 */
[C---:B----4-:R-:W-:Y:S08]  /*c4f0*/  HMMA.16816.F32 R116, R152.reuse, R172, RZ ;  /* 0x000000ac9874723c */ /* 0x050ff000000018ff */
        /* <DEDUP_REMOVED lines=9> */
[C---:B-----5:R-:W-:Y:S08]  /*c590*/  HMMA.16816.F32 R12, R200.reuse, R156, R12 ;  /* 0x0000009cc80c723c */ /* 0x060ff0000000180c */
[C---:B------:R-:W-:Y:S01]  /*c5a0*/  HMMA.16816.F32 R16, R200.reuse, R158, R16 ;  /* 0x0000009ec810723c */ /* 0x040fe20000001810 */
[----:B------:R-:W2:Y:S07]  /*c5b0*/  LDSM.16.M88.4 R156, [R150+0x3400] ;  /* 0x00340000969c783b */ /* 0x000eae0000000200 */
[C---:B------:R-:W-:Y:S08]  /*c5c0*/  HMMA.16816.F32 R20, R200.reuse, R176, R20 ;  /* 0x000000b0c814723c */ /* 0x040ff00000001814 */
        /* <DEDUP_REMOVED lines=52> */
[----:B------:R-:W1:Y:S02]  /*c910*/  I2F.RP R156, R2 ;  /* 0x00000002009c7306 */ /* 0x000e640000209400 */
[----:B------:R-:W-:Y:S08]  /*c920*/  ISETP.GE.AND P3, PT, R153, RZ, PT ;  /* 0x000000ff9900720c */ /* 0x000ff00003f66270 */
        /* <DEDUP_REMOVED lines=22> */
[----:B------:R-:W-:Y:S01]  /*ca90*/  ISETP.NE.AND P2, PT, R0, RZ, PT ;  /* 0x000000ff0000720c */ /* 0x000fe20003f45270 */
[----:B------:R-:W-:Y:S01]  /*caa0*/  @!P4 VIADD R156, R156, 0x1 ;  /* 0x000000019c9cc836 */ /* 0x000fe20000000000 */
[-C--:B------:R-:W-:Y:S02]  /*cab0*/  ISETP.GE.U32.AND P6, PT, R152, R2.reuse, PT ;  /* 0x000000029800720c */ /* 0x080fe40003fc6070 */
[----:B------:R-:W-:Y:S01]  /*cac0*/  ISETP.GE.U32.AND P5, PT, R148, R2, PT ;  /* 0x000000029400720c */ /* 0x000fe20003fa6070 */
[----:B------:R-:W1:Y:S10]  /*cad0*/  LDC.64 R152, c[0x0][0x3b8] ;  /* 0x0000ee00ff987b82 */ /* 0x000e740000000a00 */
        /* <DEDUP_REMOVED lines=27> */
.L_x_1415:
[----:B------:R-:W-:Y:S01]  /*cc90*/  @!PT LDS RZ, [RZ] ;  /* 0x00000000fffff984 */ /* 0x000fe20000000800 */
[----:B------:R-:W-:Y:S01]  /*cca0*/  @!PT LDS RZ, [RZ] ;  /* 0x00000000fffff984 */ /* 0x000fe20000000800 */
[----:B------:R-:W-:Y:S01]  /*ccb0*/  @!PT LDS RZ, [RZ] ;  /* 0x00000000fffff984 */ /* 0x000fe20000000800 */
[----:B------:R1:W-:Y:S01]  /*ccc0*/  LDGSTS.E.BYPASS.LTC128B.128 [R221+0x1000], desc[UR16][R214.64] ;  /* 0x01000000d6dd7fae */ /* 0x0003e2000b981a10 */
[C---:B------:R-:W-:Y:S01]  /*ccd0*/  IMAD.SHL.U32 R153, R152.reuse, 0x40, RZ ;  /* 0x0000004098997824 */ /* 0x040fe200078e00ff */
[----:B------:R-:W-:Y:S04]  /*cce0*/  SHF.L.U64.HI R152, R152, 0x6, R151 ;  /* 0x0000000698987819 */ /* 0x000fe80000010297 */
[----:B------:R-:W-:Y:S04]  /*ccf0*/  IADD3 R154, P1, PT, R153, R214, RZ ;  /* 0x000000d6999a7210 */ /* 0x000fe80007f3e0ff */
[-C--:B------:R-:W-:Y:S01]  /*cd00*/  IADD3 R162, P2, PT, R154, R153.reuse, RZ ;  /* 0x000000999aa27210 */ /* 0x080fe20007f5e0ff */
[----:B------:R-:W-:Y:S03]  /*cd10*/  IMAD.X R155, R152, 0x1, R215, P1 ;  /* 0x00000001989b7824 */ /* 0x000fe600008e06d7 */
        /* <DEDUP_REMOVED lines=19> */
.L_x_1414:
[----:B------:R-:W-:Y:S01]  /*ce50*/  FMNMX3.FTZ R2, R3, R4, R5, !PT ;  /* 0x0000000403027276 */ /* 0x000fe20007810005 */
[----:B-1----:R-:W-:Y:S01]  /*ce60*/  LDSM.16.MT88.4 R156, [R208] ;  /* 0x00000000d09c783b */ /* 0x002fe20000004200 */
        /* <DEDUP_REMOVED lines=75> */
[C---:B------:R-:W-:Y:S01]  /*d320*/  FADD.FTZ R149, -R0.reuse, R149 ;  /* 0x0000009500957221 */ /* 0x040fe20000010100 */
[----:B------:R-:W-:Y:S01]  /*d330*/  FSETP.NEU.FTZ.AND P1, PT, R0, -INF , PT ;  /* 0xff8000000000780b */ /* 0x000fe20003f3d000 */
[C---:B------:R-:W-:Y:S01]  /*d340*/  FADD.FTZ R3, -R2.reuse, R3 ;  /* 0x0000000302037221 */ /* 0x040fe20000010100 */
[C---:B------:R-:W-:Y:S01]  /*d350*/  FMUL.FTZ R164, R2.reuse, UR4 ;  /* 0x0000000402a47c20 */ /* 0x040fe20008410000 */
[----:B------:R-:W-:Y:S02]  /*d360*/  FSETP.NEU.FTZ.AND P2, PT, R2, -INF , PT ;  /* 0xff8000000200780b */ /* 0x000fe40003f5d000 */
[----:B------:R-:W-:Y:S01]  /*d370*/  FMUL.FTZ R148, R3, UR4 ;  /* 0x0000000403947c20 */ /* 0x000fe20008410000 */
[----:B------:R-:W-:Y:S01]  /*d380*/  FMUL.FTZ R3, R149, UR4 ;  /* 0x0000000495037c20 */ /* 0x000fe20008410000 */
[----:B------:R-:W-:Y:S02]  /*d390*/  FSEL R149, R152, RZ, P1 ;  /* 0x000000ff98957208 */ /* 0x000fe40000800000 */
[----:B------:R-:W1:Y:S01]  /*d3a0*/  LDSM.16.MT88.4 R152, [R209+0x5000] ;  /* 0x00500000d198783b */ /* 0x000e620000004200 */
[----:B------:R-:W-:Y:S01]  /*d3b0*/  FSEL R164, R164, RZ, P2 ;  /* 0x000000ffa4a47208 */ /* 0x000fe20001000000 */
        /* <DEDUP_REMOVED lines=21> */
[C---:B------:R-:W-:Y:S01]  /*d510*/  FMUL.FTZ R133, R148.reuse, R133 ;  /* 0x0000008594857220 */ /* 0x040fe20000410000 */
[C---:B------:R-:W-:Y:S01]  /*d520*/  FMUL.FTZ R134, R3.reuse, R134 ;  /* 0x0000008603867220 */ /* 0x040fe20000410000 */
[----:B------:R-:W-:Y:S07]  /*d530*/  FMUL.FTZ R135, R3, R135 ;  /* 0x0000008703877220 */ /* 0x000fee0000410000 */
[----:B------:R-:W-:Y:S01]  /*d540*/  MUFU.EX2 R166, R166 ;  /* 0x000000a600a67308 */ /* 0x000fe20000000800 */
[--C-:B------:R-:W-:Y:S01]  /*d550*/  FFMA.FTZ R174, R15, UR4, -R149.reuse ;  /* 0x000000040fae7c23 */ /* 0x100fe20008010895 */
[----:B------:R-:W-:Y:S01]  /*d560*/  FMUL.FTZ R12, R148, R140 ;  /* 0x0000008c940c7220 */ /* 0x000fe20000410000 */
[C---:B------:R-:W-:Y:S07]  /*d570*/  FMUL.FTZ R14, R3.reuse, R142 ;  /* 0x0000008e030e7220 */ /* 0x040fee0000410000 */
[----:B------:R-:W4:Y:S01]  /*d580*/  MUFU.EX2 R7, R7 ;  /* 0x0000000700077308 */ /* 0x000f220000000800 */
[----:B------:R-:W-:Y:S01]  /*d590*/  FMUL.FTZ R15, R3, R143 ;  /* 0x0000008f030f7220 */ /* 0x000fe20000410000 */
[----:B--2---:R-:W-:Y:S01]  /*d5a0*/  F2FP.F16.F32.PACK_AB R144, R167, R169 ;  /* 0x000000a9a790723e */ /* 0x004fe200000000ff */
[--C-:B------:R-:W-:Y:S07]  /*d5b0*/  FFMA.FTZ R172, R16, UR4, -R164.reuse ;  /* 0x0000000410ac7c23 */ /* 0x100fee00080108a4 */
[----:B------:R-:W-:Y:S01]  /*d5c0*/  MUFU.EX2 R151, R151 ;  /* 0x0000009700977308 */ /* 0x000fe20000000800 */
[--C-:B------:R-:W-:Y:S01]  /*d5d0*/  FFMA.FTZ R173, R19, UR4, -R149.reuse ;  /* 0x0000000413ad7c23 */ /* 0x100fe20008010895 */
[----:B---3--:R-:W-:Y:S01]  /*d5e0*/  F2FP.F16.F32.PACK_AB R145, R165, R168 ;  /* 0x000000a8a591723e */ /* 0x008fe200000000ff */
[----:B------:R-:W-:Y:S07]  /*d5f0*/  FMUL.FTZ R16, R148, R136 ;  /* 0x0000008894107220 */ /* 0x000fee0000410000 */
[----:B------:R-:W2:Y:S01]  /*d600*/  MUFU.EX2 R6, R6 ;  /* 0x0000000600067308 */ /* 0x000ea20000000800 */
[----:B------:R-:W-:Y:S01]  /*d610*/  FMUL.FTZ R19, R3, R139 ;  /* 0x0000008b03137220 */ /* 0x000fe20000410000 */
[--C-:B------:R-:W-:Y:S01]  /*d620*/  FFMA.FTZ R175, R30, UR4, -R149.reuse ;  /* 0x000000041eaf7c23 */ /* 0x100fe20008010895 */
[--C-:B------:R-:W-:Y:S07]  /*d630*/  FFMA.FTZ R83, R83, UR4, -R149.reuse ;  /* 0x0000000453537c23 */ /* 0x100fee0008010895 */
[----:B------:R-:W-:Y:S01]  /*d640*/  MUFU.EX2 R172, R172 ;  /* 0x000000ac00ac7308 */ /* 0x000fe20000000800 */
[--C-:B------:R-:W-:Y:S01]  /*d650*/  FFMA.FTZ R86, R86, UR4, -R149.reuse ;  /* 0x0000000456567c23 */ /* 0x100fe20008010895 */
        /* <DEDUP_REMOVED lines=8> */
[----:B--2---:R-:W-:Y:S04]  /*d6e0*/  F2FP.F16.F32.PACK_AB R147, R6, R151 ;  /* 0x000000970693723e */ /* 0x004fe800000000ff */
[----:B------:R-:W-:Y:S01]  /*d6f0*/  MUFU.EX2 R37, R37 ;  /* 0x0000002500257308 */ /* 0x000fe20000000800 */
[--C-:B------:R-:W-:Y:S01]  /*d700*/  FFMA.FTZ R58, R58, UR4, -R149.reuse ;  /* 0x000000043a3a7c23 */ /* 0x100fe20008010895 */
[--C-:B------:R-:W-:Y:S01]  /*d710*/  FFMA.FTZ R59, R59, UR4, -R149.reuse ;  /* 0x000000043b3b7c23 */ /* 0x100fe20008010895 */
[--C-:B------:R-:W-:Y:S07]  /*d720*/  FFMA.FTZ R61, R61, UR4, -R164.reuse ;  /* 0x000000043d3d7c23 */ /* 0x100fee00080108a4 */
[----:B------:R-:W-:Y:S01]  /*d730*/  MUFU.EX2 R39, R39 ;  /* 0x0000002700277308 */ /* 0x000fe20000000800 */
[--C-:B------:R-:W-:Y:S01]  /*d740*/  FFMA.FTZ R62, R62, UR4, -R149.reuse ;  /* 0x000000043e3e7c23 */ /* 0x100fe20008010895 */
[C---:B-1----:R-:W-:Y:S08]  /*d750*/  HMMA.16816.F32 R8, R144.reuse, R152, R8 ;  /* 0x000000989008723c */ /* 0x042ff00000001808 */
[----:B------:R1:W-:Y:S01]  /*d760*/  MUFU.EX2 R153, R170 ;  /* 0x000000aa00997308 */ /* 0x0003e20000000800 */
[--C-:B------:R-:W-:Y:S01]  /*d770*/  FFMA.FTZ R152, R13, UR4, -R164.reuse ;  /* 0x000000040d987c23 */ /* 0x100fe200080108a4 */
[----:B------:R-:W-:Y:S01]  /*d780*/  FMUL.FTZ R13, R148, R141 ;  /* 0x0000008d940d7220 */ /* 0x000fe20000410000 */
[--C-:B------:R-:W-:Y:S01]  /*d790*/  FFMA.FTZ R64, R64, UR4, -R164.reuse ;  /* 0x0000000440407c23 */ /* 0x100fe200080108a4 */
[C---:B------:R-:W-:Y:S01]  /*d7a0*/  HMMA.16816.F32 R132, R144.reuse, R154, R132 ;  /* 0x0000009a9084723c */ /* 0x040fe20000001884 */
[----:B------:R-:W2:Y:S05]  /*d7b0*/  LDSM.16.MT88.4 R140, [R208+0x400] ;  /* 0x00040000d08c783b */ /* 0x000eaa0000004200 */
[----:B------:R3:W-:Y:S01]  /*d7c0*/  MUFU.EX2 R154, R174 ;  /* 0x000000ae009a7308 */ /* 0x0007e20000000800 */
[--C-:B------:R-:W-:Y:S01]  /*d7d0*/  FFMA.FTZ R155, R17, UR4, -R164.reuse ;  /* 0x00000004119b7c23 */ /* 0x100fe200080108a4 */
[----:B------:R-:W-:Y:S01]  /*d7e0*/  FMUL.FTZ R17, R148, R137 ;  /* 0x0000008994117220 */ /* 0x000fe20000410000 */
[--C-:B------:R-:W-:Y:S07]  /*d7f0*/  FFMA.FTZ R75, R75, UR4, -R149.reuse ;  /* 0x000000044b4b7c23 */ /* 0x100fee0008010895 */
[----:B------:R-:W4:Y:S01]  /*d800*/  MUFU.EX2 R152, R152 ;  /* 0x0000009800987308 */ /* 0x000f220000000800 */
[--C-:B------:R-:W-:Y:S01]  /*d810*/  FFMA.FTZ R78, R78, UR4, -R149.reuse ;  /* 0x000000044e4e7c23 */ /* 0x100fe20008010895 */
[C---:B------:R-:W-:Y:S08]  /*d820*/  HMMA.16816.F32 R12, R144.reuse, R156, R12 ;  /* 0x0000009c900c723c */ /* 0x040ff0000000180c */
[----:B------:R-:W5:Y:S01]  /*d830*/  MUFU.EX2 R155, R155 ;  /* 0x0000009b009b7308 */ /* 0x000f620000000800 */
[--C-:B-1----:R-:W-:Y:S01]  /*d840*/  FFMA.FTZ R170, R18, UR4, -R149.reuse ;  /* 0x0000000412aa7c23 */ /* 0x102fe20008010895 */
[----:B------:R-:W-:Y:S01]  /*d850*/  FMUL.FTZ R18, R3, R138 ;  /* 0x0000008a03127220 */ /* 0x000fe20000410000 */
[--C-:B------:R-:W-:Y:S07]  /*d860*/  FFMA.FTZ R156, R23, UR4, -R149.reuse ;  /* 0x00000004179c7c23 */ /* 0x100fee0008010895 */
[----:B------:R-:W-:Y:S01]  /*d870*/  MUFU.EX2 R157, R173 ;  /* 0x000000ad009d7308 */ /* 0x000fe20000000800 */
[--C-:B------:R-:W-:Y:S01]  /*d880*/  FFMA.FTZ R79, R79, UR4, -R149.reuse ;  /* 0x000000044f4f7c23 */ /* 0x100fe20008010895 */
[--C-:B---3--:R-:W-:Y:S01]  /*d890*/  FFMA.FTZ R174, R20, UR4, -R164.reuse ;  /* 0x0000000414ae7c23 */ /* 0x108fe200080108a4 */
[--C-:B------:R-:W-:Y:S07]  /*d8a0*/  FFMA.FTZ R20, R24, UR4, -R164.reuse ;  /* 0x0000000418147c23 */ /* 0x100fee00080108a4 */
[----:B------:R-:W1:Y:S01]  /*d8b0*/  MUFU.EX2 R170, R170 ;  /* 0x000000aa00aa7308 */ /* 0x000e620000000800 */
[----:B------:R-:W-:Y:S01]  /*d8c0*/  HMMA.16816.F32 R16, R144, R158, R16 ;  /* 0x0000009e9010723c */ /* 0x000fe20000001810 */
[----:B------:R-:W3:Y:S02]  /*d8d0*/  LDSM.16.MT88.4 R144, [R209+0x5800] ;  /* 0x00580000d190783b */ /* 0x000ee40000004200 */
[----:B----4-:R-:W-:Y:S01]  /*d8e0*/  F2FP.F16.F32.PACK_AB R136, R152, R153 ;  /* 0x000000999888723e */ /* 0x010fe200000000ff */
[--C-:B------:R-:W-:Y:S01]  /*d8f0*/  FFMA.FTZ R159, R25, UR4, -R164.reuse ;  /* 0x00000004199f7c23 */ /* 0x100fe200080108a4 */
[----:B-----5:R-:W-:Y:S01]  /*d900*/  F2FP.F16.F32.PACK_AB R138, R155, R172 ;  /* 0x000000ac9b8a723e */ /* 0x020fe200000000ff */
[--C-:B------:R-:W-:Y:S01]  /*d910*/  FFMA.FTZ R158, R21, UR4, -R164.reuse ;  /* 0x00000004159e7c23 */ /* 0x100fe200080108a4 */
[----:B------:R-:W-:Y:S02]  /*d920*/  F2FP.F16.F32.PACK_AB R137, R154, R171 ;  /* 0x000000ab9a89723e */ /* 0x000fe400000000ff */
[----:B------:R4:W-:Y:S01]  /*d930*/  MUFU.EX2 R173, R174 ;  /* 0x000000ae00ad7308 */ /* 0x0009e20000000800 */
[--C-:B------:R-:W-:Y:S01]  /*d940*/  FFMA.FTZ R82, R82, UR4, -R149.reuse ;  /* 0x0000000452527c23 */ /* 0x100fe20008010895 */
[--C-:B------:R-:W-:Y:S01]  /*d950*/  FFMA.FTZ R89, R89, UR4, -R164.reuse ;  /* 0x0000000459597c23 */ /* 0x100fe200080108a4 */
[--C-:B------:R-:W-:Y:S07]  /*d960*/  FFMA.FTZ R107, R107, UR4, -R149.reuse ;  /* 0x000000046b6b7c23 */ /* 0x100fee0008010895 */
[----:B------:R-:W5:Y:S01]  /*d970*/  MUFU.EX2 R158, R158 ;  /* 0x0000009e009e7308 */ /* 0x000f620000000800 */
[----:B-1----:R-:W-:Y:S01]  /*d980*/  F2FP.F16.F32.PACK_AB R139, R157, R170 ;  /* 0x000000aa9d8b723e */ /* 0x002fe200000000ff */
        /* <DEDUP_REMOVED lines=9> */
[--C-:B----4-:R-:W-:Y:S01]  /*da20*/  FFMA.FTZ R174, R31, UR4, -R149.reuse ;  /* 0x000000041fae7c23 */ /* 0x110fe20008010895 */
        /* <DEDUP_REMOVED lines=14> */
[----:B-----5:R-:W-:Y:S01]  /*db10*/  F2FP.F16.F32.PACK_AB R20, R158, R173 ;  /* 0x000000ad9e14723e */ /* 0x020fe200000000ff */
[----:B------:R-:W-:Y:S08]  /*db20*/  HMMA.16816.F32 R16, R136, R142, R16 ;  /* 0x0000008e8810723c */ /* 0x000ff00000001810 */
[----:B------:R-:W-:Y:S01]  /*db30*/  MUFU.EX2 R163, R163 ;  /* 0x000000a300a37308 */ /* 0x000fe20000000800 */
[--C-:B------:R-:W-:Y:S01]  /*db40*/  FFMA.FTZ R136, R32, UR4, -R164.reuse ;  /* 0x0000000420887c23 */ /* 0x100fe200080108a4 */
[----:B----4-:R-:W-:Y:S01]  /*db50*/  F2FP.F16.F32.PACK_AB R21, R156, R161 ;  /* 0x000000a19c15723e */ /* 0x010fe200000000ff */
[----:B------:R-:W-:Y:S01]  /*db60*/  FFMA.FTZ R139, R33, UR4, -R164 ;  /* 0x00000004218b7c23 */ /* 0x000fe200080108a4 */
[--C-:B------:R-:W-:Y:S01]  /*db70*/  FFMA.FTZ R138, R34, UR4, -R149.reuse ;  /* 0x00000004228a7c23 */ /* 0x100fe20008010895 */
[--C-:B------:R-:W-:Y:S05]  /*db80*/  FFMA.FTZ R143, R35, UR4, -R149.reuse ;  /* 0x00000004238f7c23 */ /* 0x100fea0008010895 */
[----:B------:R-:W4:Y:S01]  /*db90*/  MUFU.EX2 R140, R140 ;  /* 0x0000008c008c7308 */ /* 0x000f220000000800 */
[----:B------:R-:W5:Y:S01]  /*dba0*/  LDSM.16.MT88.4 R32, [R208+0xc00] ;  /* 0x000c0000d020783b */ /* 0x000f620000004200 */
[--C-:B------:R-:W-:Y:S01]  /*dbb0*/  FFMA.FTZ R119, R119, UR4, -R149.reuse ;  /* 0x0000000477777c23 */ /* 0x100fe20008010895 */
[--C-:B------:R-:W-:Y:S01]  /*dbc0*/  FFMA.FTZ R122, R122, UR4, -R149.reuse ;  /* 0x000000047a7a7c23 */ /* 0x100fe20008010895 */
[----:B---3--:R-:W-:Y:S06]  /*dbd0*/  F2FP.F16.F32.PACK_AB R22, R159, R162 ;  /* 0x000000a29f16723e */ /* 0x008fec00000000ff */
        /* <DEDUP_REMOVED lines=10> */
[----:B------:R-:W3:Y:S01]  /*dc80*/  MUFU.EX2 R139, R139 ;  /* 0x0000008b008b7308 */ /* 0x000ee20000000800 */
        /* <DEDUP_REMOVED lines=10> */
[----:B------:R-:W5:Y:S01]  /*dd30*/  MUFU.EX2 R144, R144 ;  /* 0x0000009000907308 */ /* 0x000f620000000800 */
[--C-:B------:R-:W-:Y:S01]  /*dd40*/  FFMA.FTZ R43, R45, UR4, -R164.reuse ;  /* 0x000000042d2b7c23 */ /* 0x100fe200080108a4 */
[--C-:B------:R-:W-:Y:S08]  /*dd50*/  FFMA.FTZ R42, R47, UR4, -R149.reuse ;  /* 0x000000042f2a7c23 */ /* 0x100ff00008010895 */
[----:B------:R-:W5:Y:S01]  /*dd60*/  MUFU.EX2 R146, R146 ;  /* 0x0000009200927308 */ /* 0x000f620000000800 */
[--C-:B------:R-:W-:Y:S01]  /*dd70*/  FFMA.FTZ R40, R44, UR4, -R164.reuse ;  /* 0x000000042c287c23 */ /* 0x100fe200080108a4 */
[--C-:B------:R-:W-:Y:S01]  /*dd80*/  FFMA.FTZ R45, R46, UR4, -R149.reuse ;  /* 0x000000042e2d7c23 */ /* 0x100fe20008010895 */
[----:B------:R-:W-:Y:S01]  /*dd90*/  HMMA.16816.F32 R16, R20, R26, R16 ;  /* 0x0000001a1410723c */ /* 0x000fe20000001810 */
[----:B------:R-:W5:Y:S06]  /*dda0*/  LDSM.16.MT88.4 R24, [R209+0x6000] ;  /* 0x00600000d118783b */ /* 0x000f6c0000004200 */
[----:B------:R-:W-:Y:S01]  /*ddb0*/  MUFU.EX2 R145, R145 ;  /* 0x0000009100917308 */ /* 0x000fe20000000800 */
[----:B----4-:R-:W-:Y:S01]  /*ddc0*/  F2FP.F16.F32.PACK_AB R20, R140, R163 ;  /* 0x000000a38c14723e */ /* 0x010fe200000000ff */
[--C-:B------:R-:W-:Y:S01]  /*ddd0*/  FFMA.FTZ R46, R51, UR4, -R149.reuse ;  /* 0x00000004332e7c23 */ /* 0x100fe20008010895 */
[----:B-1----:R-:W-:Y:S07]  /*dde0*/  F2FP.F16.F32.PACK_AB R21, R137, R142 ;  /* 0x0000008e8915723e */ /* 0x002fee00000000ff */
[----:B------:R-:W1:Y:S01]  /*ddf0*/  MUFU.EX2 R36, R36 ;  /* 0x0000002400247308 */ /* 0x000e620000000800 */
[----:B---3--:R-:W-:Y:S01]  /*de00*/  F2FP.F16.F32.PACK_AB R22, R139, R136 ;  /* 0x000000888b16723e */ /* 0x008fe200000000ff */
        /* <DEDUP_REMOVED lines=11> */
[----:B------:R-:W-:Y:S01]  /*dec0*/  FFMA.FTZ R63, R66, UR4, -R149 ;  /* 0x00000004423f7c23 */ /* 0x000fe20008010895 */
[----:B------:R-:W-:Y:S07]  /*ded0*/  FFMA.FTZ R66, R72, UR4, -R164 ;  /* 0x0000000448427c23 */ /* 0x000fee00080108a4 */
[----:B------:R-:W2:Y:S01]  /*dee0*/  MUFU.EX2 R38, R38 ;  /* 0x0000002600267308 */ /* 0x000ea20000000800 */
[----:B------:R-:W-:Y:S01]  /*def0*/  FADD.FTZ R50, R166, R169 ;  /* 0x000000a9a6327221 */ /* 0x000fe20000010000 */
[C---:B------:R-:W-:Y:S01]  /*df00*/  HMMA.16816.F32 R132, R20.reuse, R30, R132 ;  /* 0x0000001e1484723c */ /* 0x040fe20000001884 */
[----:B------:R-:W3:Y:S07]  /*df10*/  LDSM.16.MT88.4 R28, [R208+0x1000] ;  /* 0x00100000d01c783b */ /* 0x000eee0000004200 */
[----:B------:R-:W-:Y:S01]  /*df20*/  MUFU.EX2 R40, R40 ;  /* 0x0000002800287308 */ /* 0x000fe20000000800 */
[----:B------:R-:W-:Y:S01]  /*df30*/  FADD.FTZ R50, R7, R50 ;  /* 0x0000003207327221 */ /* 0x000fe20000010000 */
[----:B------:R-:W-:Y:S01]  /*df40*/  FADD.FTZ R168, R165, R168 ;  /* 0x000000a8a5a87221 */ /* 0x000fe20000010000 */
[----:B------:R-:W-:Y:S07]  /*df50*/  ISETP.NE.AND P1, PT, R225, RZ, PT ;  /* 0x000000ffe100720c */ /* 0x000fee0003f25270 */
[----:B------:R-:W4:Y:S01]  /*df60*/  MUFU.EX2 R43, R43 ;  /* 0x0000002b002b7308 */ /* 0x000f220000000800 */
[----:B------:R-:W-:Y:S01]  /*df70*/  FADD.FTZ R153, R153, R50 ;  /* 0x0000003299997221 */ /* 0x000fe20000010000 */
[C---:B-----5:R-:W-:Y:S08]  /*df80*/  HMMA.16816.F32 R12, R20.reuse, R32, R12 ;  /* 0x00000020140c723c */ /* 0x060ff0000000180c */
[----:B------:R-:W-:Y:S01]  /*df90*/  MUFU.EX2 R45, R45 ;  /* 0x0000002d002d7308 */ /* 0x000fe20000000800 */
[--C-:B------:R-:W-:Y:S01]  /*dfa0*/  FFMA.FTZ R50, R57, UR4, -R164.reuse ;  /* 0x0000000439327c23 */ /* 0x100fe200080108a4 */
[--C-:B------:R-:W-:Y:S01]  /*dfb0*/  FFMA.FTZ R57, R60, UR4, -R164.reuse ;  /* 0x000000043c397c23 */ /* 0x100fe200080108a4 */
[--C-:B------:R-:W-:Y:S07]  /*dfc0*/  FFMA.FTZ R60, R67, UR4, -R149.reuse ;  /* 0x00000004433c7c23 */ /* 0x100fee0008010895 */
[----:B------:R-:W5:Y:S01]  /*dfd0*/  MUFU.EX2 R42, R42 ;  /* 0x0000002a002a7308 */ /* 0x000f620000000800 */
[--C-:B------:R-:W-:Y:S01]  /*dfe0*/  FFMA.FTZ R67, R69, UR4, -R164.reuse ;  /* 0x0000000445437c23 */ /* 0x100fe200080108a4 */
[----:B------:R-:W-:Y:S01]  /*dff0*/  HMMA.16816.F32 R16, R20, R34, R16 ;  /* 0x000000221410723c */ /* 0x000fe20000001810 */
[----:B------:R-:W5:Y:S07]  /*e000*/  LDSM.16.MT88.4 R32, [R209+0x6400] ;  /* 0x00640000d120783b */ /* 0x000f6e0000004200 */
[----:B------:R-:W-:Y:S01]  /*e010*/  MUFU.EX2 R44, R44 ;  /* 0x0000002c002c7308 */ /* 0x000fe20000000800 */
[----:B------:R-:W-:Y:S01]  /*e020*/  F2FP.F16.F32.PACK_AB R20, R37, R144 ;  /* 0x000000902514723e */ /* 0x000fe200000000ff */
[----:B------:R-:W-:Y:S01]  /*e030*/  FFMA.FTZ R69, R70, UR4, -R149 ;  /* 0x0000000446457c23 */ /* 0x000fe20008010895 */
[----:B------:R-:W-:Y:S07]  /*e040*/  F2FP.F16.F32.PACK_AB R21, R39, R146 ;  /* 0x000000922715723e */ /* 0x000fee00000000ff */
[----:B------:R-:W5:Y:S01]  /*e050*/  MUFU.EX2 R47, R47 ;  /* 0x0000002f002f7308 */ /* 0x000f620000000800 */
[----:B-1----:R-:W-:Y:S01]  /*e060*/  F2FP.F16.F32.PACK_AB R22, R36, R145 ;  /* 0x000000912416723e */ /* 0x002fe200000000ff */
[----:B------:R-:W-:Y:S01]  /*e070*/  FFMA.FTZ R70, R76, UR4, -R164 ;  /* 0x000000044c467c23 */ /* 0x000fe200080108a4 */
[----:B--2---:R-:W-:Y:S07]  /*e080*/  F2FP.F16.F32.PACK_AB R23, R38, R41 ;  /* 0x000000292617723e */ /* 0x004fee00000000ff */
[----:B------:R-:W-:Y:S01]  /*e090*/  MUFU.EX2 R7, R53 ;  /* 0x0000003500077308 */ /* 0x000fe20000000800 */
[----:B------:R-:W-:Y:S01]  /*e0a0*/  FADD.FTZ R151, R151, R168 ;  /* 0x000000a897977221 */ /* 0x000fe20000010000 */
[----:B------:R-:W-:Y:S01]  /*e0b0*/  FADD.FTZ R153, R152, R153 ;  /* 0x0000009998997221 */ /* 0x000fe20000010000 */
[----:B------:R-:W-:Y:S07]  /*e0c0*/  MOV R3, R2 ;  /* 0x0000000200037202 */ /* 0x000fee0000000f00 */
[----:B------:R-:W1:Y:S01]  /*e0d0*/  MUFU.EX2 R48, R48 ;  /* 0x0000003000307308 */ /* 0x000e620000000800 */
[----:B------:R-:W-:Y:S01]  /*e0e0*/  FADD.FTZ R52, R6, R151 ;  /* 0x0000009706347221 */ /* 0x000fe20000010000 */
[C---:B------:R-:W-:Y:S08]  /*e0f0*/  HMMA.16816.F32 R8, R20.reuse, R24, R8 ;  /* 0x000000181408723c */ /* 0x040ff00000001808 */
[----:B------:R-:W-:Y:S01]  /*e100*/  MUFU.EX2 R6, R55 ;  /* 0x0000003700067308 */ /* 0x000fe20000000800 */
[----:B------:R-:W-:Y:S01]  /*e110*/  FADD.FTZ R171, R171, R52 ;  /* 0x00000034abab7221 */ /* 0x000fe20000010000 */
[----:B------:R-:W-:Y:S08]  /*e120*/  FADD.FTZ R172, R172, R153 ;  /* 0x00000099acac7221 */ /* 0x000ff00000010000 */
[----:B------:R-:W2:Y:S01]  /*e130*/  MUFU.EX2 R51, R51 ;  /* 0x0000003300337308 */ /* 0x000ea20000000800 */
[----:B------:R-:W-:Y:S01]  /*e140*/  FADD.FTZ R171, R154, R171 ;  /* 0x000000ab9aab7221 */ /* 0x000fe20000010000 */
[C---:B------:R-:W-:Y:S01]  /*e150*/  HMMA.16816.F32 R132, R20.reuse, R26, R132 ;  /* 0x0000001a1484723c */ /* 0x040fe20000001884 */
[----:B------:R-:W1:Y:S07]  /*e160*/  LDSM.16.MT88.4 R24, [R208+0x1400] ;  /* 0x00140000d018783b */ /* 0x000e6e0000004200 */
[----:B------:R5:W-:Y:S01]  /*e170*/  MUFU.EX2 R53, R56 ;  /* 0x0000003800357308 */ /* 0x000be20000000800 */
[----:B------:R-:W-:Y:S09]  /*e180*/  FADD.FTZ R170, R170, R171 ;  /* 0x000000abaaaa7221 */ /* 0x000ff20000010000 */
[----:B------:R-:W2:Y:S01]  /*e190*/  MUFU.EX2 R50, R50 ;  /* 0x0000003200327308 */ /* 0x000ea20000000800 */
[----:B------:R-:W-:Y:S01]  /*e1a0*/  FADD.FTZ R170, R157, R170 ;  /* 0x000000aa9daa7221 */ /* 0x000fe20000010000 */
[C---:B---3--:R-:W-:Y:S08]  /*e1b0*/  HMMA.16816.F32 R12, R20.reuse, R28, R12 ;  /* 0x0000001c140c723c */ /* 0x048ff0000000180c */
[----:B------:R3:W-:Y:S01]  /*e1c0*/  MUFU.EX2 R55, R58 ;  /* 0x0000003a00377308 */ /* 0x0007e20000000800 */
[----:B------:R-:W-:Y:S09]  /*e1d0*/  FADD.FTZ R161, R161, R170 ;  /* 0x000000aaa1a17221 */ /* 0x000ff20000010000 */
[----:B------:R-:W2:Y:S01]  /*e1e0*/  MUFU.EX2 R52, R59 ;  /* 0x0000003b00347308 */ /* 0x000ea20000000800 */
[----:B------:R-:W-:Y:S01]  /*e1f0*/  FADD.FTZ R161, R156, R161 ;  /* 0x000000a19ca17221 */ /* 0x000fe20000010000 */
[----:B------:R-:W-:Y:S01]  /*e200*/  HMMA.16816.F32 R16, R20, R30, R16 ;  /* 0x0000001e1410723c */ /* 0x000fe20000001810 */
[----:B------:R-:W2:Y:S07]  /*e210*/  LDSM.16.MT88.4 R28, [R209+0x6800] ;  /* 0x00680000d11c783b */ /* 0x000eae0000004200 */
[----:B------:R-:W-:Y:S01]  /*e220*/  MUFU.EX2 R57, R57 ;  /* 0x0000003900397308 */ /* 0x000fe20000000800 */
[----:B----4-:R-:W-:Y:S01]  /*e230*/  F2FP.F16.F32.PACK_AB R20, R43, R40 ;  /* 0x000000282b14723e */ /* 0x010fe200000000ff */
[----:B-----5:R-:W-:Y:S01]  /*e240*/  FADD.FTZ R56, R155, R172 ;  /* 0x000000ac9b387221 */ /* 0x020fe20000010000 */
[----:B------:R-:W-:Y:S07]  /*e250*/  F2FP.F16.F32.PACK_AB R21, R42, R45 ;  /* 0x0000002d2a15723e */ /* 0x000fee00000000ff */
[----:B------:R4:W-:Y:S01]  /*e260*/  MUFU.EX2 R59, R62 ;  /* 0x0000003e003b7308 */ /* 0x0009e20000000800 */
[----:B------:R-:W-:Y:S01]  /*e270*/  F2FP.F16.F32.PACK_AB R22, R47, R44 ;  /* 0x0000002c2f16723e */ /* 0x000fe200000000ff */
[----:B------:R-:W-:Y:S01]  /*e280*/  FADD.FTZ R173, R173, R56 ;  /* 0x00000038adad7221 */ /* 0x000fe20000010000 */
[----:B------:R-:W-:Y:S07]  /*e290*/  F2FP.F16.F32.PACK_AB R23, R46, R49 ;  /* 0x000000312e17723e */ /* 0x000fee00000000ff */
[----:B------:R-:W5:Y:S01]  /*e2a0*/  MUFU.EX2 R56, R61 ;  /* 0x0000003d00387308 */ /* 0x000f620000000800 */
[--C-:B---3--:R-:W-:Y:S01]  /*e2b0*/  FFMA.FTZ R58, R65, UR4, -R164.reuse ;  /* 0x00000004413a7c23 */ /* 0x108fe200080108a4 */
[----:B------:R-:W-:Y:S01]  /*e2c0*/  FADD.FTZ R173, R158, R173 ;  /* 0x000000ad9ead7221 */ /* 0x000fe20000010000 */
[----:B------:R-:W-:Y:S07]  /*e2d0*/  FADD.FTZ R160, R160, R161 ;  /* 0x000000a1a0a07221 */ /* 0x000fee0000010000 */
[----:B------:R-:W3:Y:S01]  /*e2e0*/  MUFU.EX2 R54, R54 ;  /* 0x0000003600367308 */ /* 0x000ee20000000800 */
[C---:B------:R-:W-:Y:S09]  /*e2f0*/  HMMA.16816.F32 R8, R20.reuse, R32, R8 ;  /* 0x000000201408723c */ /* 0x040ff20000001808 */
[----:B------:R2:W-:Y:S01]  /*e300*/  MUFU.EX2 R61, R64 ;  /* 0x00000040003d7308 */ /* 0x0005e20000000800 */
[----:B------:R-:W-:Y:S01]  /*e310*/  FADD.FTZ R162, R162, R173 ;  /* 0x000000ada2a27221 */ /* 0x000fe20000010000 */
[----:B----4-:R-:W-:Y:S01]  /*e320*/  FFMA.FTZ R62, R68, UR4, -R164 ;  /* 0x00000004443e7c23 */ /* 0x010fe200080108a4 */
[----:B------:R-:W-:Y:S07]  /*e330*/  FFMA.FTZ R68, R74, UR4, -R149 ;  /* 0x000000044a447c23 */ /* 0x000fee0008010895 */
[----:B------:R-:W4:Y:S01]  /*e340*/  MUFU.EX2 R58, R58 ;  /* 0x0000003a003a7308 */ /* 0x000f220000000800 */
[----:B------:R-:W-:Y:S01]  /*e350*/  FADD.FTZ R162, R159, R162 ;  /* 0x000000a29fa27221 */ /* 0x000fe20000010000 */
[C---:B------:R-:W-:Y:S01]  /*e360*/  HMMA.16816.F32 R132, R20.reuse, R34, R132 ;  /* 0x000000221484723c */ /* 0x040fe20000001884 */
[----:B------:R-:W5:Y:S07]  /*e370*/  LDSM.16.MT88.4 R32, [R208+0x1800] ;  /* 0x00180000d020783b */ /* 0x000f6e0000004200 */
[----:B------:R-:W-:Y:S01]  /*e380*/  MUFU.EX2 R63, R63 ;  /* 0x0000003f003f7308 */ /* 0x000fe20000000800 */
[----:B------:R-:W-:Y:S01]  /*e390*/  FADD.FTZ R65, R163, R162 ;  /* 0x000000a2a3417221 */ /* 0x000fe20000010000 */
[----:B------:R-:W-:Y:S08]  /*e3a0*/  FADD.FTZ R141, R141, R160 ;  /* 0x000000a08d8d7221 */ /* 0x000ff00000010000 */
[----:B------:R-:W4:Y:S01]  /*e3b0*/  MUFU.EX2 R60, R60 ;  /* 0x0000003c003c7308 */ /* 0x000f220000000800 */
[----:B------:R-:W-:Y:S01]  /*e3c0*/  FADD.FTZ R65, R140, R65 ;  /* 0x000000418c417221 */ /* 0x000fe20000010000 */
[C---:B-1----:R-:W-:Y:S08]  /*e3d0*/  HMMA.16816.F32 R12, R20.reuse, R24, R12 ;  /* 0x00000018140c723c */ /* 0x042ff0000000180c */
[----:B------:R-:W-:Y:S01]  /*e3e0*/  MUFU.EX2 R62, R62 ;  /* 0x0000003e003e7308 */ /* 0x000fe20000000800 */
[----:B--2---:R-:W-:Y:S01]  /*e3f0*/  FFMA.FTZ R64, R71, UR4, -R149 ;  /* 0x0000000447407c23 */ /* 0x004fe20008010895 */
[--C-:B------:R-:W-:Y:S01]  /*e400*/  FFMA.FTZ R71, R77, UR4, -R164.reuse ;  /* 0x000000044d477c23 */ /* 0x100fe200080108a4 */
[----:B------:R-:W-:Y:S07]  /*e410*/  FADD.FTZ R136, R136, R65 ;  /* 0x0000004188887221 */ /* 0x000fee0000010000 */
[----:B------:R-:W1:Y:S01]  /*e420*/  MUFU.EX2 R67, R67 ;  /* 0x0000004300437308 */ /* 0x000e620000000800 */
[----:B------:R-:W-:Y:S01]  /*e430*/  FFMA.FTZ R65, R73, UR4, -R164 ;  /* 0x0000000449417c23 */ /* 0x000fe200080108a4 */
[----:B------:R-:W-:Y:S01]  /*e440*/  HMMA.16816.F32 R16, R20, R26, R16 ;  /* 0x0000001a1410723c */ /* 0x000fe20000001810 */
[----:B------:R-:W2:Y:S07]  /*e450*/  LDSM.16.MT88.4 R24, [R209+0x6c00] ;  /* 0x006c0000d118783b */ /* 0x000eae0000004200 */
[----:B------:R-:W-:Y:S01]  /*e460*/  MUFU.EX2 R69, R69 ;  /* 0x0000004500457308 */ /* 0x000fe20000000800 */
[----:B------:R-:W-:Y:S01]  /*e470*/  F2FP.F16.F32.PACK_AB R20, R7, R48 ;  /* 0x000000300714723e */ /* 0x000fe200000000ff */
[----:B------:R-:W-:Y:S01]  /*e480*/  FADD.FTZ R139, R139, R136 ;  /* 0x000000888b8b7221 */ /* 0x000fe20000010000 */
[----:B------:R-:W-:Y:S07]  /*e490*/  F2FP.F16.F32.PACK_AB R21, R6, R51 ;  /* 0x000000330615723e */ /* 0x000fee00000000ff */
[----:B------:R-:W1:Y:S01]  /*e4a0*/  MUFU.EX2 R64, R64 ;  /* 0x0000004000407308 */ /* 0x000e620000000800 */
[----:B------:R-:W-:Y:S01]  /*e4b0*/  F2FP.F16.F32.PACK_AB R22, R50, R53 ;  /* 0x000000353216723e */ /* 0x000fe200000000ff */
[----:B------:R-:W-:Y:S01]  /*e4c0*/  FADD.FTZ R72, R144, R139 ;  /* 0x0000008b90487221 */ /* 0x000fe20000010000 */
[----:B------:R-:W-:Y:S07]  /*e4d0*/  F2FP.F16.F32.PACK_AB R23, R52, R55 ;  /* 0x000000373417723e */ /* 0x000fee00000000ff */
[----:B------:R-:W-:Y:S01]  /*e4e0*/  MUFU.EX2 R66, R66 ;  /* 0x0000004200427308 */ /* 0x000fe20000000800 */
[----:B------:R-:W-:Y:S01]  /*e4f0*/  FADD.FTZ R142, R142, R141 ;  /* 0x0000008d8e8e7221 */ /* 0x000fe20000010000 */
[----:B------:R-:W-:Y:S08]  /*e500*/  FADD.FTZ R72, R37, R72 ;  /* 0x0000004825487221 */ /* 0x000ff00000010000 */
[----:B------:R-:W1:Y:S01]  /*e510*/  MUFU.EX2 R65, R65 ;  /* 0x0000004100417308 */ /* 0x000e620000000800 */
[----:B------:R-:W-:Y:S01]  /*e520*/  FADD.FTZ R137, R137, R142 ;  /* 0x0000008e89897221 */ /* 0x000fe20000010000 */
[C---:B------:R-:W-:Y:S08]  /*e530*/  HMMA.16816.F32 R8, R20.reuse, R28, R8 ;  /* 0x0000001c1408723c */ /* 0x040ff00000001808 */
[----:B------:R-:W-:Y:S01]  /*e540*/  MUFU.EX2 R68, R68 ;  /* 0x0000004400447308 */ /* 0x000fe20000000800 */
[----:B------:R-:W-:Y:S01]  /*e550*/  FADD.FTZ R145, R145, R72 ;  /* 0x0000004891917221 */ /* 0x000fe20000010000 */
[----:B------:R-:W-:Y:S08]  /*e560*/  FADD.FTZ R138, R138, R137 ;  /* 0x000000898a8a7221 */ /* 0x000ff00000010000 */
[----:B------:R-:W1:Y:S01]  /*e570*/  MUFU.EX2 R37, R75 ;  /* 0x0000004b00257308 */ /* 0x000e620000000800 */
[----:B------:R-:W-:Y:S01]  /*e580*/  FADD.FTZ R145, R36, R145 ;  /* 0x0000009124917221 */ /* 0x000fe20000010000 */
[C---:B------:R-:W-:Y:S01]  /*e590*/  HMMA.16816.F32 R132, R20.reuse, R30, R132 ;  /* 0x0000001e1484723c */ /* 0x040fe20000001884 */
[----:B------:R-:W1:Y:S07]  /*e5a0*/  LDSM.16.MT88.4 R28, [R208+0x1c00] ;  /* 0x001c0000d01c783b */ /* 0x000e6e0000004200 */
[----:B------:R-:W-:Y:S01]  /*e5b0*/  MUFU.EX2 R70, R70 ;  /* 0x0000004600467308 */ /* 0x000fe20000000800 */
[----:B------:R-:W-:Y:S01]  /*e5c0*/  FFMA.FTZ R36, R81, UR4, -R164 ;  /* 0x0000000451247c23 */ /* 0x000fe200080108a4 */
[----:B------:R-:W-:Y:S01]  /*e5d0*/  FADD.FTZ R40, R40, R145 ;  /* 0x0000009128287221 */ /* 0x000fe20000010000 */
[----:B------:R-:W-:Y:S07]  /*e5e0*/  FADD.FTZ R143, R143, R138 ;  /* 0x0000008a8f8f7221 */ /* 0x000fee0000010000 */
[----:B------:R-:W1:Y:S01]  /*e5f0*/  MUFU.EX2 R71, R71 ;  /* 0x0000004700477308 */ /* 0x000e620000000800 */
[C---:B-----5:R-:W-:Y:S09]  /*e600*/  HMMA.16816.F32 R12, R20.reuse, R32, R12 ;  /* 0x00000020140c723c */ /* 0x060ff2000000180c */
[----:B------:R-:W-:Y:S01]  /*e610*/  MUFU.EX2 R72, R78 ;  /* 0x0000004e00487308 */ /* 0x000fe20000000800 */
[----:B------:R-:W-:Y:S09]  /*e620*/  FADD.FTZ R146, R146, R143 ;  /* 0x0000008f92927221 */ /* 0x000ff20000010000 */
[----:B------:R-:W-:Y:S01]  /*e630*/  MUFU.EX2 R36, R36 ;  /* 0x0000002400247308 */ /* 0x000fe20000000800 */
[----:B------:R-:W-:Y:S01]  /*e640*/  FADD.FTZ R146, R39, R146 ;  /* 0x0000009227927221 */ /* 0x000fe20000010000 */
[----:B------:R-:W-:Y:S01]  /*e650*/  HMMA.16816.F32 R16, R20, R34, R16 ;  /* 0x000000221410723c */ /* 0x000fe20000001810 */
[----:B------:R-:W5:Y:S07]  /*e660*/  LDSM.16.MT88.4 R32, [R209+0x7000] ;  /* 0x00700000d120783b */ /* 0x000f6e0000004200 */
[----:B------:R-:W5:Y:S01]  /*e670*/  MUFU.EX2 R39, R79 ;  /* 0x0000004f00277308 */ /* 0x000f620000000800 */
[----:B------:R-:W-:Y:S01]  /*e680*/  F2FP.F16.F32.PACK_AB R20, R56, R57 ;  /* 0x000000393814723e */ /* 0x000fe200000000ff */
[----:B------:R-:W-:Y:S01]  /*e690*/  FADD.FTZ R73, R41, R146 ;  /* 0x0000009229497221 */ /* 0x000fe20000010000 */
[----:B---3--:R-:W-:Y:S01]  /*e6a0*/  F2FP.F16.F32.PACK_AB R21, R54, R59 ;  /* 0x0000003b3615723e */ /* 0x008fe200000000ff */
[----:B------:R-:W-:Y:S01]  /*e6b0*/  FFMA.FTZ R41, R80, UR4, -R164 ;  /* 0x0000000450297c23 */ /* 0x000fe200080108a4 */
[----:B----4-:R-:W-:Y:S01]  /*e6c0*/  F2FP.F16.F32.PACK_AB R22, R58, R61 ;  /* 0x0000003d3a16723e */ /* 0x010fe200000000ff */
[----:B------:R-:W-:Y:S01]  /*e6d0*/  FADD.FTZ R38, R38, R73 ;  /* 0x0000004926267221 */ /* 0x000fe20000010000 */
[----:B------:R-:W-:Y:S01]  /*e6e0*/  F2FP.F16.F32.PACK_AB R23, R60, R63 ;  /* 0x0000003f3c17723e */ /* 0x000fe200000000ff */
[----:B------:R-:W-:Y:S01]  /*e6f0*/  FADD.FTZ R73, R43, R40 ;  /* 0x000000282b497221 */ /* 0x000fe20000010000 */
[----:B------:R-:W-:Y:S01]  /*e700*/  FFMA.FTZ R40, R84, UR4, -R164 ;  /* 0x0000000454287c23 */ /* 0x000fe200080108a4 */
[----:B------:R-:W-:Y:S01]  /*e710*/  FADD.FTZ R45, R45, R38 ;  /* 0x000000262d2d7221 */ /* 0x000fe20000010000 */
[----:B------:R-:W3:Y:S01]  /*e720*/  MUFU.EX2 R41, R41 ;  /* 0x0000002900297308 */ /* 0x000ee20000000800 */
[----:B------:R-:W-:Y:S02]  /*e730*/  FADD.FTZ R44, R44, R73 ;  /* 0x000000492c2c7221 */ /* 0x000fe40000010000 */
[C---:B--2---:R-:W-:Y:S07]  /*e740*/  HMMA.16816.F32 R8, R20.reuse, R24, R8 ;  /* 0x000000181408723c */ /* 0x044fee0000001808 */
[----:B------:R-:W-:Y:S01]  /*e750*/  MUFU.EX2 R38, R83 ;  /* 0x0000005300267308 */ /* 0x000fe20000000800 */
[----:B------:R-:W-:Y:S01]  /*e760*/  FADD.FTZ R74, R42, R45 ;  /* 0x0000002d2a4a7221 */ /* 0x000fe20000010000 */
[----:B------:R-:W-:Y:S08]  /*e770*/  FFMA.FTZ R45, R85, UR4, -R164 ;  /* 0x00000004552d7c23 */ /* 0x000ff000080108a4 */
[----:B------:R-:W2:Y:S01]  /*e780*/  MUFU.EX2 R43, R82 ;  /* 0x00000052002b7308 */ /* 0x000ea20000000800 */
[----:B------:R-:W-:Y:S01]  /*e790*/  FFMA.FTZ R42, R87, UR4, -R149 ;  /* 0x00000004572a7c23 */ /* 0x000fe20008010895 */
[C---:B------:R-:W-:Y:S01]  /*e7a0*/  HMMA.16816.F32 R132, R20.reuse, R26, R132 ;  /* 0x0000001a1484723c */ /* 0x040fe20000001884 */
[----:B------:R-:W4:Y:S07]  /*e7b0*/  LDSM.16.MT88.4 R24, [R208+0x2000] ;  /* 0x00200000d018783b */ /* 0x000f2e0000004200 */
[----:B------:R-:W-:Y:S10]  /*e7c0*/  MUFU.EX2 R40, R40 ;  /* 0x0000002800287308 */ /* 0x000ff40000000800 */
[----:B------:R-:W2:Y:S01]  /*e7d0*/  MUFU.EX2 R45, R45 ;  /* 0x0000002d002d7308 */ /* 0x000ea20000000800 */
[C---:B-1----:R-:W-:Y:S09]  /*e7e0*/  HMMA.16816.F32 R12, R20.reuse, R28, R12 ;  /* 0x0000001c140c723c */ /* 0x042ff2000000180c */
[----:B------:R-:W-:Y:S01]  /*e7f0*/  MUFU.EX2 R42, R42 ;  /* 0x0000002a002a7308 */ /* 0x000fe20000000800 */
[----:B------:R-:W-:Y:S01]  /*e800*/  HMMA.16816.F32 R16, R20, R30, R16 ;  /* 0x0000001e1410723c */ /* 0x000fe20000001810 */
[----:B------:R-:W1:Y:S02]  /*e810*/  LDSM.16.MT88.4 R28, [R209+0x7400] ;  /* 0x00740000d11c783b */ /* 0x000e640000004200 */
[----:B------:R-:W-:Y:S02]  /*e820*/  F2FP.F16.F32.PACK_AB R20, R67, R62 ;  /* 0x0000003e4314723e */ /* 0x000fe400000000ff */
[----:B------:R-:W-:Y:S02]  /*e830*/  F2FP.F16.F32.PACK_AB R21, R64, R69 ;  /* 0x000000454015723e */ /* 0x000fe400000000ff */
[----:B------:R-:W-:Y:S02]  /*e840*/  F2FP.F16.F32.PACK_AB R22, R65, R66 ;  /* 0x000000424116723e */ /* 0x000fe400000000ff */
[----:B------:R-:W-:Y:S07]  /*e850*/  F2FP.F16.F32.PACK_AB R23, R37, R68 ;  /* 0x000000442517723e */ /* 0x000fee00000000ff */
[C---:B-----5:R-:W-:Y:S08]  /*e860*/  HMMA.16816.F32 R8, R20.reuse, R32, R8 ;  /* 0x000000201408723c */ /* 0x060ff00000001808 */
[C---:B------:R-:W-:Y:S01]  /*e870*/  HMMA.16816.F32 R132, R20.reuse, R34, R132 ;  /* 0x000000221484723c */ /* 0x040fe20000001884 */
[----:B------:R-:W5:Y:S07]  /*e880*/  LDSM.16.MT88.4 R32, [R208+0x2400] ;  /* 0x00240000d020783b */ /* 0x000f6e0000004200 */
[C---:B----4-:R-:W-:Y:S03]  /*e890*/  HMMA.16816.F32 R12, R20.reuse, R24, R12 ;  /* 0x00000018140c723c */ /* 0x050fe6000000180c */
[----:B------:R-:W-:Y:S01]  /*e8a0*/  FADD.FTZ R25, R49, R74 ;  /* 0x0000004a31197221 */ /* 0x000fe20000010000 */
[----:B------:R-:W-:Y:S01]  /*e8b0*/  FADD.FTZ R49, R47, R44 ;  /* 0x0000002c2f317221 */ /* 0x000fe20000010000 */
[----:B------:R-:W-:Y:S01]  /*e8c0*/  FFMA.FTZ R44, R88, UR4, -R164 ;  /* 0x00000004582c7c23 */ /* 0x000fe200080108a4 */
[----:B------:R-:W4:Y:S01]  /*e8d0*/  MUFU.EX2 R47, R86 ;  /* 0x00000056002f7308 */ /* 0x000f220000000800 */
[----:B------:R-:W-:Y:S01]  /*e8e0*/  FADD.FTZ R46, R46, R25 ;  /* 0x000000192e2e7221 */ /* 0x000fe20000010000 */
[----:B------:R-:W-:Y:S01]  /*e8f0*/  HMMA.16816.F32 R16, R20, R26, R16 ;  /* 0x0000001a1410723c */ /* 0x000fe20000001810 */
[----:B------:R-:W4:Y:S02]  /*e900*/  LDSM.16.MT88.4 R24, [R209+0x7800] ;  /* 0x00780000d118783b */ /* 0x000f240000004200 */
[----:B------:R-:W-:Y:S01]  /*e910*/  F2FP.F16.F32.PACK_AB R20, R71, R70 ;  /* 0x000000464714723e */ /* 0x000fe200000000ff */
[----:B------:R-:W-:Y:S01]  /*e920*/  FADD.FTZ R51, R51, R46 ;  /* 0x0000002e33337221 */ /* 0x000fe20000010000 */
[----:B------:R-:W-:Y:S01]  /*e930*/  F2FP.F16.F32.PACK_AB R21, R39, R72 ;  /* 0x000000482715723e */ /* 0x000fe200000000ff */
[----:B------:R-:W-:Y:S01]  /*e940*/  FADD.FTZ R48, R48, R49 ;  /* 0x0000003130307221 */ /* 0x000fe20000010000 */
[----:B---3--:R-:W-:Y:S01]  /*e950*/  F2FP.F16.F32.PACK_AB R22, R36, R41 ;  /* 0x000000292416723e */ /* 0x008fe200000000ff */
[----:B------:R-:W-:Y:S01]  /*e960*/  FFMA.FTZ R49, R90, UR4, -R149 ;  /* 0x000000045a317c23 */ /* 0x000fe20008010895 */
[----:B--2---:R-:W-:Y:S01]  /*e970*/  F2FP.F16.F32.PACK_AB R23, R38, R43 ;  /* 0x0000002b2617723e */ /* 0x004fe200000000ff */
[----:B------:R-:W-:Y:S01]  /*e980*/  FADD.FTZ R6, R6, R51 ;  /* 0x0000003306067221 */ /* 0x000fe20000010000 */
[----:B------:R-:W-:Y:S01]  /*e990*/  MUFU.EX2 R44, R44 ;  /* 0x0000002c002c7308 */ /* 0x000fe20000000800 */
[----:B------:R-:W-:Y:S01]  /*e9a0*/  FADD.FTZ R48, R7, R48 ;  /* 0x0000003007307221 */ /* 0x000fe20000010000 */
[----:B------:R-:W-:Y:S01]  /*e9b0*/  FFMA.FTZ R46, R92, UR4, -R164 ;  /* 0x000000045c2e7c23 */ /* 0x000fe200080108a4 */
[----:B------:R-:W-:Y:S07]  /*e9c0*/  FADD.FTZ R55, R55, R6 ;  /* 0x0000000637377221 */ /* 0x000fee0000010000 */
[----:B------:R-:W-:Y:S01]  /*e9d0*/  MUFU.EX2 R49, R49 ;  /* 0x0000003100317308 */ /* 0x000fe20000000800 */
[C---:B-1----:R-:W-:Y:S09]  /*e9e0*/  HMMA.16816.F32 R8, R20.reuse, R28, R8 ;  /* 0x0000001c1408723c */ /* 0x042ff20000001808 */
[----:B------:R-:W-:Y:S01]  /*e9f0*/  MUFU.EX2 R6, R91 ;  /* 0x0000005b00067308 */ /* 0x000fe20000000800 */
[----:B------:R-:W-:Y:S01]  /*ea00*/  FFMA.FTZ R51, R93, UR4, -R164 ;  /* 0x000000045d337c23 */ /* 0x000fe200080108a4 */
[----:B------:R-:W-:Y:S01]  /*ea10*/  FADD.FTZ R53, R53, R48 ;  /* 0x0000003035357221 */ /* 0x000fe20000010000 */
[----:B------:R-:W-:Y:S07]  /*ea20*/  FFMA.FTZ R48, R95, UR4, -R149 ;  /* 0x000000045f307c23 */ /* 0x000fee0008010895 */
[----:B------:R-:W1:Y:S01]  /*ea30*/  MUFU.EX2 R7, R89 ;  /* 0x0000005900077308 */ /* 0x000e620000000800 */
[C---:B------:R-:W-:Y:S01]  /*ea40*/  HMMA.16816.F32 R132, R20.reuse, R30, R132 ;  /* 0x0000001e1484723c */ /* 0x040fe20000001884 */
[----:B------:R-:W2:Y:S08]  /*ea50*/  LDSM.16.MT88.4 R28, [R208+0x2800] ;  /* 0x00280000d01c783b */ /* 0x000eb00000004200 */
[----:B------:R-:W-:Y:S01]  /*ea60*/  MUFU.EX2 R46, R46 ;  /* 0x0000002e002e7308 */ /* 0x000fe20000000800 */
[----:B------:R-:W-:Y:S01]  /*ea70*/  FADD.FTZ R50, R50, R53 ;  /* 0x0000003532327221 */ /* 0x000fe20000010000 */
[----:B------:R-:W-:Y:S01]  /*ea80*/  FFMA.FTZ R53, R94, UR4, -R149 ;  /* 0x000000045e357c23 */ /* 0x000fe20008010895 */
[----:B------:R-:W-:Y:S07]  /*ea90*/  FADD.FTZ R52, R52, R55 ;  /* 0x0000003734347221 */ /* 0x000fee0000010000 */
[----:B------:R-:W3:Y:S01]  /*eaa0*/  MUFU.EX2 R51, R51 ;  /* 0x0000003300337308 */ /* 0x000ee20000000800 */
[C---:B-----5:R-:W-:Y:S09]  /*eab0*/  HMMA.16816.F32 R12, R20.reuse, R32, R12 ;  /* 0x00000020140c723c */ /* 0x060ff2000000180c */
[----:B------:R-:W-:Y:S01]  /*eac0*/  MUFU.EX2 R53, R53 ;  /* 0x0000003500357308 */ /* 0x000fe20000000800 */
[----:B------:R-:W-:Y:S01]  /*ead0*/  FADD.FTZ R57, R57, R50 ;  /* 0x0000003239397221 */ /* 0x000fe20000010000 */
[----:B------:R-:W-:Y:S01]  /*eae0*/  FFMA.FTZ R50, R97, UR4, -R164 ;  /* 0x0000000461327c23 */ /* 0x000fe200080108a4 */
[----:B------:R-:W-:Y:S07]  /*eaf0*/  FADD.FTZ R59, R59, R52 ;  /* 0x000000343b3b7221 */ /* 0x000fee0000010000 */
[----:B------:R-:W5:Y:S01]  /*eb00*/  MUFU.EX2 R48, R48 ;  /* 0x0000003000307308 */ /* 0x000f620000000800 */
[----:B------:R-:W-:Y:S01]  /*eb10*/  HMMA.16816.F32 R16, R20, R34, R16 ;  /* 0x000000221410723c */ /* 0x000fe20000001810 */
[----:B------:R-:W5:Y:S02]  /*eb20*/  LDSM.16.MT88.4 R32, [R209+0x7c00] ;  /* 0x007c0000d120783b */ /* 0x000f640000004200 */
[----:B------:R-:W-:Y:S01]  /*eb30*/  F2FP.F16.F32.PACK_AB R20, R45, R40 ;  /* 0x000000282d14723e */ /* 0x000fe200000000ff */
[----:B------:R-:W-:Y:S01]  /*eb40*/  FADD.FTZ R56, R56, R57 ;  /* 0x0000003938387221 */ /* 0x000fe20000010000 */
[----:B----4-:R-:W-:Y:S01]  /*eb50*/  F2FP.F16.F32.PACK_AB R21, R42, R47 ;  /* 0x0000002f2a15723e */ /* 0x010fe200000000ff */
[--C-:B------:R-:W-:Y:S01]  /*eb60*/  FFMA.FTZ R55, R96, UR4, -R164.reuse ;  /* 0x0000000460377c23 */ /* 0x100fe200080108a4 */
[----:B-1----:R-:W-:Y:S01]  /*eb70*/  F2FP.F16.F32.PACK_AB R22, R7, R44 ;  /* 0x0000002c0716723e */ /* 0x002fe200000000ff */
[--C-:B------:R-:W-:Y:S01]  /*eb80*/  FFMA.FTZ R57, R98, UR4, -R149.reuse ;  /* 0x0000000462397c23 */ /* 0x100fe20008010895 */
[----:B------:R-:W-:Y:S01]  /*eb90*/  F2FP.F16.F32.PACK_AB R23, R6, R49 ;  /* 0x000000310617723e */ /* 0x000fe200000000ff */
[----:B------:R-:W-:Y:S01]  /*eba0*/  MUFU.EX2 R50, R50 ;  /* 0x0000003200327308 */ /* 0x000fe20000000800 */
[----:B------:R-:W-:Y:S01]  /*ebb0*/  FFMA.FTZ R52, R99, UR4, -R149 ;  /* 0x0000000463347c23 */ /* 0x000fe20008010895 */
[----:B------:R-:W-:Y:S01]  /*ebc0*/  FADD.FTZ R54, R54, R59 ;  /* 0x0000003b36367221 */ /* 0x000fe20000010000 */
[----:B------:R-:W-:Y:S07]  /*ebd0*/  FFMA.FTZ R59, R100, UR4, -R164 ;  /* 0x00000004643b7c23 */ /* 0x000fee00080108a4 */
[----:B------:R-:W1:Y:S01]  /*ebe0*/  MUFU.EX2 R55, R55 ;  /* 0x0000003700377308 */ /* 0x000e620000000800 */
[----:B------:R-:W-:Y:S01]  /*ebf0*/  FADD.FTZ R61, R61, R56 ;  /* 0x000000383d3d7221 */ /* 0x000fe20000010000 */
[C---:B------:R-:W-:Y:S08]  /*ec00*/  HMMA.16816.F32 R8, R20.reuse, R24, R8 ;  /* 0x000000181408723c */ /* 0x040ff00000001808 */
[----:B------:R-:W-:Y:S01]  /*ec10*/  MUFU.EX2 R57, R57 ;  /* 0x0000003900397308 */ /* 0x000fe20000000800 */
[----:B------:R-:W-:Y:S01]  /*ec20*/  FFMA.FTZ R56, R101, UR4, -R164 ;  /* 0x0000000465387c23 */ /* 0x000fe200080108a4 */
[----:B------:R-:W-:Y:S01]  /*ec30*/  FADD.FTZ R63, R63, R54 ;  /* 0x000000363f3f7221 */ /* 0x000fe20000010000 */
[----:B------:R-:W-:Y:S07]  /*ec40*/  FFMA.FTZ R54, R103, UR4, -R149 ;  /* 0x0000000467367c23 */ /* 0x000fee0008010895 */
[----:B------:R-:W-:Y:S01]  /*ec50*/  MUFU.EX2 R59, R59 ;  /* 0x0000003b003b7308 */ /* 0x000fe20000000800 */
[----:B------:R-:W-:Y:S01]  /*ec60*/  FADD.FTZ R61, R58, R61 ;  /* 0x0000003d3a3d7221 */ /* 0x000fe20000010000 */
[C---:B------:R-:W-:Y:S01]  /*ec70*/  HMMA.16816.F32 R132, R20.reuse, R26, R132 ;  /* 0x0000001a1484723c */ /* 0x040fe20000001884 */
[----:B------:R-:W4:Y:S07]  /*ec80*/  LDSM.16.MT88.4 R24, [R208+0x2c00] ;  /* 0x002c0000d018783b */ /* 0x000f2e0000004200 */
[----:B------:R-:W1:Y:S01]  /*ec90*/  MUFU.EX2 R52, R52 ;  /* 0x0000003400347308 */ /* 0x000e620000000800 */
[----:B------:R-:W-:Y:S01]  /*eca0*/  FADD.FTZ R62, R62, R61 ;  /* 0x0000003d3e3e7221 */ /* 0x000fe20000010000 */
[----:B------:R-:W-:Y:S01]  /*ecb0*/  FFMA.FTZ R61, R102, UR4, -R149 ;  /* 0x00000004663d7c23 */ /* 0x000fe20008010895 */
[----:B------:R-:W-:Y:S07]  /*ecc0*/  FFMA.FTZ R58, R105, UR4, -R164 ;  /* 0x00000004693a7c23 */ /* 0x000fee00080108a4 */
[----:B------:R-:W4:Y:S01]  /*ecd0*/  MUFU.EX2 R56, R56 ;  /* 0x0000003800387308 */ /* 0x000f220000000800 */
[----:B------:R-:W-:Y:S01]  /*ece0*/  FADD.FTZ R67, R67, R62 ;  /* 0x0000003e43437221 */ /* 0x000fe20000010000 */
[C---:B--2---:R-:W-:Y:S08]  /*ecf0*/  HMMA.16816.F32 R12, R20.reuse, R28, R12 ;  /* 0x0000001c140c723c */ /* 0x044ff0000000180c */
[----:B------:R-:W-:Y:S01]  /*ed00*/  MUFU.EX2 R61, R61 ;  /* 0x0000003d003d7308 */ /* 0x000fe20000000800 */
[----:B------:R-:W-:Y:S01]  /*ed10*/  FADD.FTZ R60, R60, R63 ;  /* 0x0000003f3c3c7221 */ /* 0x000fe20000010000 */
[----:B------:R-:W-:Y:S01]  /*ed20*/  FADD.FTZ R66, R66, R67 ;  /* 0x0000004342427221 */ /* 0x000fe20000010000 */
[--C-:B------:R-:W-:Y:S07]  /*ed30*/  FFMA.FTZ R63, R104, UR4, -R164.reuse ;  /* 0x00000004683f7c23 */ /* 0x100fee00080108a4 */
[----:B------:R-:W2:Y:S01]  /*ed40*/  MUFU.EX2 R54, R54 ;  /* 0x0000003600367308 */ /* 0x000ea20000000800 */
[----:B------:R-:W-:Y:S01]  /*ed50*/  FFMA.FTZ R62, R108, UR4, -R164 ;  /* 0x000000046c3e7c23 */ /* 0x000fe200080108a4 */
[----:B------:R-:W-:Y:S01]  /*ed60*/  HMMA.16816.F32 R16, R20, R30, R16 ;  /* 0x0000001e1410723c */ /* 0x000fe20000001810 */
[----:B------:R-:W2:Y:S07]  /*ed70*/  LDSM.16.MT88.4 R28, [R209+0x8000] ;  /* 0x00800000d11c783b */ /* 0x000eae0000004200 */
[----:B------:R-:W-:Y:S01]  /*ed80*/  MUFU.EX2 R58, R58 ;  /* 0x0000003a003a7308 */ /* 0x000fe20000000800 */
[----:B---3--:R-:W-:Y:S01]  /*ed90*/  F2FP.F16.F32.PACK_AB R20, R51, R46 ;  /* 0x0000002e3314723e */ /* 0x008fe200000000ff */
[----:B------:R-:W-:Y:S01]  /*eda0*/  FADD.FTZ R69, R69, R60 ;  /* 0x0000003c45457221 */ /* 0x000fe20000010000 */
[----:B-----5:R-:W-:Y:S01]  /*edb0*/  F2FP.F16.F32.PACK_AB R21, R48, R53 ;  /* 0x000000353015723e */ /* 0x020fe200000000ff */
[----:B------:R-:W-:Y:S01]  /*edc0*/  FFMA.FTZ R60, R106, UR4, -R149 ;  /* 0x000000046a3c7c23 */ /* 0x000fe20008010895 */
[----:B-1----:R-:W-:Y:S01]  /*edd0*/  F2FP.F16.F32.PACK_AB R22, R50, R55 ;  /* 0x000000373216723e */ /* 0x002fe200000000ff */
[----:B------:R-:W-:Y:S01]  /*ede0*/  FADD.FTZ R69, R64, R69 ;  /* 0x0000004540457221 */ /* 0x000fe20000010000 */
[----:B------:R-:W-:Y:S03]  /*edf0*/  F2FP.F16.F32.PACK_AB R23, R52, R57 ;  /* 0x000000393417723e */ /* 0x000fe600000000ff */
[----:B------:R-:W1:Y:S01]  /*ee00*/  MUFU.EX2 R63, R63 ;  /* 0x0000003f003f7308 */ /* 0x000e620000000800 */
[----:B------:R-:W-:Y:S01]  /*ee10*/  FADD.FTZ R65, R65, R66 ;  /* 0x0000004241417221 */ /* 0x000fe20000010000 */
[----:B------:R-:W-:Y:S08]  /*ee20*/  FADD.FTZ R68, R68, R69 ;  /* 0x0000004544447221 */ /* 0x000ff00000010000 */
[----:B------:R-:W-:Y:S01]  /*ee30*/  MUFU.EX2 R60, R60 ;  /* 0x0000003c003c7308 */ /* 0x000fe20000000800 */
[----:B------:R-:W-:Y:S01]  /*ee40*/  FADD.FTZ R64, R70, R65 ;  /* 0x0000004146407221 */ /* 0x000fe20000010000 */
[C---:B------:R-:W-:Y:S08]  /*ee50*/  HMMA.16816.F32 R8, R20.reuse, R32, R8 ;  /* 0x000000201408723c */ /* 0x040ff00000001808 */
[----:B------:R-:W-:Y:S01]  /*ee60*/  MUFU.EX2 R62, R62 ;  /* 0x0000003e003e7308 */ /* 0x000fe20000000800 */
[----:B------:R-:W-:Y:S01]  /*ee70*/  FADD.FTZ R37, R37, R68 ;  /* 0x0000004425257221 */ /* 0x000fe20000010000 */
[----:B------:R-:W-:Y:S03]  /*ee80*/  FADD.FTZ R64, R71, R64 ;  /* 0x0000004047407221 */ /* 0x000fe60000010000 */
[----:B------:R-:W-:Y:S01]  /*ee90*/  FADD.FTZ R72, R72, R37 ;  /* 0x0000002548487221 */ /* 0x000fe20000010000 */
[C---:B------:R-:W-:Y:S01]  /*eea0*/  HMMA.16816.F32 R132, R20.reuse, R34, R132 ;  /* 0x000000221484723c */ /* 0x040fe20000001884 */
[----:B------:R-:W3:Y:S03]  /*eeb0*/  LDSM.16.MT88.4 R32, [R208+0x3000] ;  /* 0x00300000d020783b */ /* 0x000ee60000004200 */
[----:B------:R-:W5:Y:S01]  /*eec0*/  MUFU.EX2 R37, R107 ;  /* 0x0000006b00257308 */ /* 0x000f620000000800 */
[----:B------:R-:W-:Y:S01]  /*eed0*/  FADD.FTZ R72, R39, R72 ;  /* 0x0000004827487221 */ /* 0x000fe20000010000 */
[----:B------:R-:W-:Y:S08]  /*eee0*/  FADD.FTZ R65, R41, R64 ;  /* 0x0000004029417221 */ /* 0x000ff00000010000 */
[----:B------:R-:W3:Y:S01]  /*eef0*/  MUFU.EX2 R39, R109 ;  /* 0x0000006d00277308 */ /* 0x000ee20000000800 */
[----:B------:R-:W-:Y:S01]  /*ef00*/  FADD.FTZ R67, R43, R72 ;  /* 0x000000482b437221 */ /* 0x000fe20000010000 */
[C---:B----4-:R-:W-:Y:S08]  /*ef10*/  HMMA.16816.F32 R12, R20.reuse, R24, R12 ;  /* 0x00000018140c723c */ /* 0x050ff0000000180c */
[----:B------:R-:W-:Y:S01]  /*ef20*/  MUFU.EX2 R41, R110 ;  /* 0x0000006e00297308 */ /* 0x000fe20000000800 */
[----:B------:R-:W-:Y:S01]  /*ef30*/  FADD.FTZ R65, R36, R65 ;  /* 0x0000004124417221 */ /* 0x000fe20000010000 */
[----:B------:R-:W-:Y:S08]  /*ef40*/  FFMA.FTZ R43, R112, UR4, -R164 ;  /* 0x00000004702b7c23 */ /* 0x000ff000080108a4 */
[----:B------:R-:W4:Y:S01]  /*ef50*/  MUFU.EX2 R36, R111 ;  /* 0x0000006f00247308 */ /* 0x000f220000000800 */
[----:B------:R-:W-:Y:S01]  /*ef60*/  FADD.FTZ R40, R40, R65 ;  /* 0x0000004128287221 */ /* 0x000fe20000010000 */
[----:B------:R-:W-:Y:S01]  /*ef70*/  HMMA.16816.F32 R16, R20, R26, R16 ;  /* 0x0000001a1410723c */ /* 0x000fe20000001810 */
[----:B------:R-:W4:Y:S07]  /*ef80*/  LDSM.16.MT88.4 R24, [R209+0x8400] ;  /* 0x00840000d118783b */ /* 0x000f2e0000004200 */
[----:B------:R-:W-:Y:S01]  /*ef90*/  MUFU.EX2 R43, R43 ;  /* 0x0000002b002b7308 */ /* 0x000fe20000000800 */
[----:B------:R-:W-:Y:S01]  /*efa0*/  F2FP.F16.F32.PACK_AB R20, R56, R59 ;  /* 0x0000003b3814723e */ /* 0x000fe200000000ff */
[----:B------:R-:W-:Y:S01]  /*efb0*/  FADD.FTZ R65, R45, R40 ;  /* 0x000000282d417221 */ /* 0x000fe20000010000 */
[----:B--2---:R-:W-:Y:S07]  /*efc0*/  F2FP.F16.F32.PACK_AB R21, R54, R61 ;  /* 0x0000003d3615723e */ /* 0x004fee00000000ff */
[----:B------:R-:W-:Y:S01]  /*efd0*/  MUFU.EX2 R45, R114 ;  /* 0x00000072002d7308 */ /* 0x000fe20000000800 */
[----:B-1----:R-:W-:Y:S01]  /*efe0*/  F2FP.F16.F32.PACK_AB R22, R58, R63 ;  /* 0x0000003f3a16723e */ /* 0x002fe200000000ff */
[----:B------:R-:W-:Y:S01]  /*eff0*/  FADD.FTZ R44, R44, R65 ;  /* 0x000000412c2c7221 */ /* 0x000fe20000010000 */
[----:B-----5:R-:W-:Y:S07]  /*f000*/  F2FP.F16.F32.PACK_AB R23, R37, R60 ;  /* 0x0000003c2517723e */ /* 0x020fee00000000ff */
[----:B------:R-:W-:Y:S01]  /*f010*/  MUFU.EX2 R40, R115 ;  /* 0x0000007300287308 */ /* 0x000fe20000000800 */
[C---:B------:R-:W-:Y:S03]  /*f020*/  HMMA.16816.F32 R8, R20.reuse, R28, R8 ;  /* 0x0000001c1408723c */ /* 0x040fe60000001808 */
[----:B------:R-:W-:Y:S06]  /*f030*/  FADD.FTZ R28, R38, R67 ;  /* 0x00000043261c7221 */ /* 0x000fec0000010000 */
[----:B------:R-:W1:Y:S01]  /*f040*/  MUFU.EX2 R38, R113 ;  /* 0x0000007100267308 */ /* 0x000e620000000800 */
[----:B------:R-:W-:Y:S01]  /*f050*/  FADD.FTZ R47, R47, R28 ;  /* 0x0000001c2f2f7221 */ /* 0x000fe20000010000 */
[C---:B------:R-:W-:Y:S01]  /*f060*/  HMMA.16816.F32 R132, R20.reuse, R30, R132 ;  /* 0x0000001e1484723c */ /* 0x040fe20000001884 */
[----:B------:R-:W2:Y:S02]  /*f070*/  LDSM.16.MT88.4 R28, [R208+0x3400] ;  /* 0x00340000d01c783b */ /* 0x000ea40000004200 */
[----:B------:R-:W-:Y:S01]  /*f080*/  FADD.FTZ R64, R42, R47 ;  /* 0x0000002f2a407221 */ /* 0x000fe20000010000 */
[--C-:B------:R-:W-:Y:S01]  /*f090*/  FFMA.FTZ R42, R116, UR4, -R164.reuse ;  /* 0x00000004742a7c23 */ /* 0x100fe200080108a4 */
[----:B------:R-:W-:Y:S03]  /*f0a0*/  FFMA.FTZ R47, R117, UR4, -R164 ;  /* 0x00000004752f7c23 */ /* 0x000fe600080108a4 */
[C---:B---3--:R-:W-:Y:S02]  /*f0b0*/  HMMA.16816.F32 R12, R20.reuse, R32, R12 ;  /* 0x00000020140c723c */ /* 0x048fe4000000180c */
[----:B------:R-:W-:Y:S01]  /*f0c0*/  MUFU.EX2 R42, R42 ;  /* 0x0000002a002a7308 */ /* 0x000fe20000000800 */
[----:B------:R-:W-:Y:S01]  /*f0d0*/  FADD.FTZ R33, R49, R64 ;  /* 0x0000004031217221 */ /* 0x000fe20000010000 */
[----:B------:R-:W-:Y:S01]  /*f0e0*/  FADD.FTZ R49, R7, R44 ;  /* 0x0000002c07317221 */ /* 0x000fe20000010000 */
[--C-:B------:R-:W-:Y:S07]  /*f0f0*/  FFMA.FTZ R44, R120, UR4, -R164.reuse ;  /* 0x00000004782c7c23 */ /* 0x100fee00080108a4 */
[----:B------:R-:W3:Y:S01]  /*f100*/  MUFU.EX2 R47, R47 ;  /* 0x0000002f002f7308 */ /* 0x000ee20000000800 */
[----:B------:R-:W-:Y:S01]  /*f110*/  FADD.FTZ R64, R6, R33 ;  /* 0x0000002106407221 */ /* 0x000fe20000010000 */
[----:B------:R-:W-:Y:S01]  /*f120*/  HMMA.16816.F32 R16, R20, R34, R16 ;  /* 0x000000221410723c */ /* 0x000fe20000001810 */
[----:B------:R-:W5:Y:S07]  /*f130*/  LDSM.16.MT88.4 R32, [R209+0x8800] ;  /* 0x00880000d120783b */ /* 0x000f6e0000004200 */
[----:B------:R-:W-:Y:S01]  /*f140*/  MUFU.EX2 R7, R118 ;  /* 0x0000007600077308 */ /* 0x000fe20000000800 */
[----:B------:R-:W-:Y:S01]  /*f150*/  F2FP.F16.F32.PACK_AB R20, R39, R62 ;  /* 0x0000003e2714723e */ /* 0x000fe200000000ff */
[----:B------:R-:W-:Y:S01]  /*f160*/  FADD.FTZ R46, R46, R49 ;  /* 0x000000312e2e7221 */ /* 0x000fe20000010000 */
[----:B----4-:R-:W-:Y:S01]  /*f170*/  F2FP.F16.F32.PACK_AB R21, R36, R41 ;  /* 0x000000292415723e */ /* 0x010fe200000000ff */
        /* <DEDUP_REMOVED lines=10> */
[----:B------:R-:W4:Y:S01]  /*f220*/  MUFU.EX2 R49, R49 ;  /* 0x0000003100317308 */ /* 0x000f220000000800 */
[----:B------:R-:W-:Y:S01]  /*f230*/  FADD.FTZ R57, R57, R64 ;  /* 0x0000004039397221 */ /* 0x000fe20000010000 */
[--C-:B------:R-:W-:Y:S01]  /*f240*/  FFMA.FTZ R48, R124, UR4, -R164.reuse ;  /* 0x000000047c307c23 */ /* 0x100fe200080108a4 */
[----:B------:R-:W-:Y:S07]  /*f250*/  FFMA.FTZ R53, R125, UR4, -R164 ;  /* 0x000000047d357c23 */ /* 0x000fee00080108a4 */
[----:B------:R-:W-:Y:S01]  /*f260*/  MUFU.EX2 R51, R122 ;  /* 0x0000007a00337308 */ /* 0x000fe20000000800 */
[----:B------:R-:W-:Y:S01]  /*f270*/  FADD.FTZ R52, R52, R57 ;  /* 0x0000003934347221 */ /* 0x000fe20000010000 */
[C---:B------:R-:W-:Y:S01]  /*f280*/  HMMA.16816.F32 R132, R20.reuse, R26, R132 ;  /* 0x0000001a1484723c */ /* 0x040fe20000001884 */
[----:B------:R-:W5:Y:S07]  /*f290*/  LDSM.16.MT88.4 R24, [R208+0x3800] ;  /* 0x00380000d018783b */ /* 0x000f6e0000004200 */
[----:B------:R-:W4:Y:S01]  /*f2a0*/  MUFU.EX2 R46, R123 ;  /* 0x0000007b002e7308 */ /* 0x000f220000000800 */
[----:B------:R-:W-:Y:S01]  /*f2b0*/  FADD.FTZ R61, R61, R52 ;  /* 0x000000343d3d7221 */ /* 0x000fe20000010000 */
[----:B------:R-:W-:Y:S08]  /*f2c0*/  FFMA.FTZ R164, R129, UR4, -R164 ;  /* 0x0000000481a47c23 */ /* 0x000ff000080108a4 */
[----:B------:R-:W-:Y:S01]  /*f2d0*/  MUFU.EX2 R48, R48 ;  /* 0x0000003000307308 */ /* 0x000fe20000000800 */
[----:B------:R-:W-:Y:S01]  /*f2e0*/  FADD.FTZ R61, R54, R61 ;  /* 0x0000003d363d7221 */ /* 0x000fe20000010000 */
[C---:B--2---:R-:W-:Y:S08]  /*f2f0*/  HMMA.16816.F32 R12, R20.reuse, R28, R12 ;  /* 0x0000001c140c723c */ /* 0x044ff0000000180c */
[----:B------:R-:W2:Y:S01]  /*f300*/  MUFU.EX2 R53, R53 ;  /* 0x0000003500357308 */ /* 0x000ea20000000800 */
[----:B------:R-:W-:Y:S01]  /*f310*/  FADD.FTZ R28, R50, R55 ;  /* 0x00000037321c7221 */ /* 0x000fe20000010000 */
[--C-:B------:R-:W-:Y:S01]  /*f320*/  FFMA.FTZ R55, R126, UR4, -R149.reuse ;  /* 0x000000047e377c23 */ /* 0x100fe20008010895 */
[--C-:B------:R-:W-:Y:S01]  /*f330*/  FFMA.FTZ R50, R127, UR4, -R149.reuse ;  /* 0x000000047f327c23 */ /* 0x100fe20008010895 */
[--C-:B------:R-:W-:Y:S01]  /*f340*/  FFMA.FTZ R54, R130, UR4, -R149.reuse ;  /* 0x0000000482367c23 */ /* 0x100fe20008010895 */
[----:B------:R-:W-:Y:S01]  /*f350*/  FADD.FTZ R59, R59, R28 ;  /* 0x0000001c3b3b7221 */ /* 0x000fe20000010000 */
[----:B------:R-:W-:Y:S01]  /*f360*/  HMMA.16816.F32 R16, R20, R30, R16 ;  /* 0x0000001e1410723c */ /* 0x000fe20000001810 */
[----:B------:R-:W5:Y:S03]  /*f370*/  LDSM.16.MT88.4 R28, [R209+0x8c00] ;  /* 0x008c0000d11c783b */ /* 0x000f660000004200 */
[----:B------:R-:W-:Y:S01]  /*f380*/  MUFU.EX2 R55, R55 ;  /* 0x0000003700377308 */ /* 0x000fe20000000800 */
[----:B---3--:R-:W-:Y:S01]  /*f390*/  F2FP.F16.F32.PACK_AB R20, R47, R42 ;  /* 0x0000002a2f14723e */ /* 0x008fe200000000ff */
[----:B------:R-:W-:Y:S01]  /*f3a0*/  FFMA.FTZ R149, R131, UR4, -R149 ;  /* 0x0000000483957c23 */ /* 0x000fe20008010895 */
[----:B-1----:R-:W-:Y:S07]  /*f3b0*/  F2FP.F16.F32.PACK_AB R21, R6, R7 ;  /* 0x000000070615723e */ /* 0x002fee00000000ff */
[----:B------:R-:W1:Y:S01]  /*f3c0*/  MUFU.EX2 R50, R50 ;  /* 0x0000003200327308 */ /* 0x000e620000000800 */
[----:B----4-:R-:W-:Y:S01]  /*f3d0*/  F2FP.F16.F32.PACK_AB R22, R49, R44 ;  /* 0x0000002c3116723e */ /* 0x010fe200000000ff */
[----:B------:R-:W-:Y:S01]  /*f3e0*/  FADD.FTZ R56, R56, R59 ;  /* 0x0000003b38387221 */ /* 0x000fe20000010000 */
[----:B------:R-:W-:Y:S07]  /*f3f0*/  F2FP.F16.F32.PACK_AB R23, R46, R51 ;  /* 0x000000332e17723e */ /* 0x000fee00000000ff */
[----:B------:R-:W-:Y:S01]  /*f400*/  MUFU.EX2 R52, R128 ;  /* 0x0000008000347308 */ /* 0x000fe20000000800 */
[----:B--2---:R-:W-:Y:S01]  /*f410*/  F2FP.F16.F32.PACK_AB R136, R53, R48 ;  /* 0x000000303588723e */ /* 0x004fe200000000ff */
[----:B------:R-:W-:Y:S01]  /*f420*/  FADD.FTZ R60, R60, R61 ;  /* 0x0000003d3c3c7221 */ /* 0x000fe20000010000 */
[----:B------:R-:W-:Y:S07]  /*f430*/  FADD.FTZ R63, R63, R56 ;  /* 0x000000383f3f7221 */ /* 0x000fee0000010000 */
[----:B------:R-:W2:Y:S01]  /*f440*/  MUFU.EX2 R227, R164 ;  /* 0x000000a400e37308 */ /* 0x000ea20000000800 */
[C---:B-----5:R-:W-:Y:S09]  /*f450*/  HMMA.16816.F32 R8, R20.reuse, R32, R8 ;  /* 0x000000201408723c */ /* 0x060ff20000001808 */
[----:B------:R-:W-:Y:S01]  /*f460*/  MUFU.EX2 R54, R54 ;  /* 0x0000003600367308 */ /* 0x000fe20000000800 */
[----:B------:R-:W-:Y:S01]  /*f470*/  FADD.FTZ R60, R37, R60 ;  /* 0x0000003c253c7221 */ /* 0x000fe20000010000 */
[----:B-1----:R-:W-:Y:S01]  /*f480*/  F2FP.F16.F32.PACK_AB R137, R50, R55 ;  /* 0x000000373289723e */ /* 0x002fe200000000ff */
[----:B------:R-:W-:Y:S07]  /*f490*/  FADD.FTZ R63, R58, R63 ;  /* 0x0000003f3a3f7221 */ /* 0x000fee0000010000 */
[----:B------:R-:W1:Y:S01]  /*f4a0*/  MUFU.EX2 R149, R149 ;  /* 0x0000009500957308 */ /* 0x000e620000000800 */
[----:B------:R-:W-:Y:S01]  /*f4b0*/  FADD.FTZ R41, R41, R60 ;  /* 0x0000003c29297221 */ /* 0x000fe20000010000 */
[C---:B------:R-:W-:Y:S01]  /*f4c0*/  HMMA.16816.F32 R132, R20.reuse, R34, R132 ;  /* 0x000000221484723c */ /* 0x040fe20000001884 */
[----:B------:R-:W3:Y:S02]  /*f4d0*/  LDSM.16.MT88.4 R32, [R208+0x3c00] ;  /* 0x003c0000d020783b */ /* 0x000ee40000004200 */
[----:B------:R-:W-:Y:S01]  /*f4e0*/  FADD.FTZ R36, R36, R41 ;  /* 0x0000002924247221 */ /* 0x000fe20000010000 */
[----:B--2---:R-:W-:Y:S03]  /*f4f0*/  F2FP.F16.F32.PACK_AB R138, R227, R52 ;  /* 0x00000034e38a723e */ /* 0x004fe600000000ff */
[----:B------:R-:W-:Y:S01]  /*f500*/  FADD.FTZ R45, R45, R36 ;  /* 0x000000242d2d7221 */ /* 0x000fe20000010000 */
[C---:B------:R-:W-:Y:S03]  /*f510*/  HMMA.16816.F32 R12, R20.reuse, R24, R12 ;  /* 0x00000018140c723c */ /* 0x040fe6000000180c */
[----:B------:R-:W-:Y:S01]  /*f520*/  FADD.FTZ R24, R62, R63 ;  /* 0x0000003f3e187221 */ /* 0x000fe20000010000 */
[----:B-1----:R-:W-:Y:S01]  /*f530*/  F2FP.F16.F32.PACK_AB R139, R149, R54 ;  /* 0x00000036958b723e */ /* 0x002fe200000000ff */
[----:B------:R-:W-:Y:S02]  /*f540*/  FADD.FTZ R40, R40, R45 ;  /* 0x0000002d28287221 */ /* 0x000fe40000010000 */
        /* <DEDUP_REMOVED lines=23> */
[----:B------:R-:W-:Y:S01]  /*f6c0*/  MOV R149, R0 ;  /* 0x0000000000957202 */ /* 0x000fe20000000f00 */
[----:B------:R-:W-:Y:S01]  /*f6d0*/  FADD.FTZ R227, R227, R52 ;  /* 0x00000034e3e37221 */ /* 0x000fe20000010000 */
[----:B------:R-:W-:Y:S06]  /*f6e0*/  @P1 BRA `(.L_x_1416) ;  /* 0xffffffc400041947 */ /* 0x000fec000383ffff */
.L_x_1412:
[----:B------:R-:W1:Y:S01]  /*f6f0*/  SHFL.BFLY PT, R4, R227, 0x2, 0x1f ;  /* 0x0c401f00e3047f89 */ /* 0x000e6200000e0000 */
[----:B------:R-:W2:Y:S01]  /*f700*/  S2UR UR4, SR_CgaCtaId ;  /* 0x00000000000479c3 */ /* 0x000ea20000008800 */
[----:B------:R-:W-:Y:S01]  /*f710*/  ISETP.NE.AND P2, PT, R218, -0x1, PT ;  /* 0xffffffffda00780c */ /* 0x000fe20003f45270 */
[----:B------:R-:W-:Y:S01]  /*f720*/  UMOV UR5, 0x400 ;  /* 0x0000040000057882 */ /* 0x000fe20000000000 */
[----:B------:R-:W3:Y:S01]  /*f730*/  S2R R3, SR_TID.X ;  /* 0x0000000000037919 */ /* 0x000ee20000002100 */
[----:B------:R-:W4:Y:S01]  /*f740*/  LDCU.64 UR6, c[0x0][0x408] ;  /* 0x00008100ff0677ac */ /* 0x000f220008000a00 */
[----:B------:R-:W-:Y:S01]  /*f750*/  BSSY.RECONVERGENT B0, `(.L_x_1417) ;  /* 0x000006d000007945 */ /* 0x000fe20003800200 */
[----:B------:R-:W-:Y:S01]  /*f760*/  ISETP.GE.AND P1, PT, R222, R213, PT ;  /* 0x000000d5de00720c */ /* 0x000fe20003f26270 */
[----:B------:R-:W5:Y:S01]  /*f770*/  SHFL.BFLY PT, R5, R230, 0x2, 0x1f ;  /* 0x0c401f00e6057f89 */ /* 0x000f6200000e0000 */
[----:B-1----:R-:W-:Y:S01]  /*f780*/  FADD.FTZ R11, R4, R227 ;  /* 0x000000e3040b7221 */ /* 0x002fe20000010000 */
[----:B--2---:R-:W-:-:S04]  /*f790*/  ULEA UR4, UR4, UR5, 0x18 ;  /* 0x0000000504047291 */ /* 0x004fc8000f8ec0ff */
[----:B------:R-:W1:Y:S01]  /*f7a0*/  SHFL.BFLY PT, R10, R11, 0x1, 0x1f ;  /* 0x0c201f000b0a7f89 */ /* 0x000e6200000e0000 */
[----:B-----5:R-:W-:Y:S01]  /*f7b0*/  FADD.FTZ R14, R5, R230 ;  /* 0x000000e6050e7221 */ /* 0x020fe20000010000 */
[----:B---3--:R-:W-:-:S04]  /*f7c0*/  SHF.L.U32 R9, R3, 0x1, RZ ;  /* 0x0000000103097819 */ /* 0x008fc800000006ff */
[----:B------:R-:W2:Y:S01]  /*f7d0*/  SHFL.BFLY PT, R5, R14, 0x1, 0x1f ;  /* 0x0c201f000e057f89 */ /* 0x000ea200000e0000 */
[C---:B------:R-:W-:Y:S02]  /*f7e0*/  SHF.L.U32 R4, R3.reuse, 0x3, RZ ;  /* 0x0000000303047819 */ /* 0x040fe400000006ff */
[----:B------:R-:W-:Y:S02]  /*f7f0*/  SHF.L.U32 R8, R3, 0x4, RZ ;  /* 0x0000000403087819 */ /* 0x000fe400000006ff */
[----:B------:R-:W-:Y:S02]  /*f800*/  LOP3.LUT R9, R9, 0x6, RZ, 0xc0, !PT ;  /* 0x0000000609097812 */ /* 0x000fe400078ec0ff */
[----:B------:R-:W-:Y:S02]  /*f810*/  LOP3.LUT R12, R4, 0xc0, RZ, 0xc0, !PT ;  /* 0x000000c0040c7812 */ /* 0x000fe400078ec0ff */
[----:B------:R-:W-:Y:S02]  /*f820*/  LOP3.LUT R9, R9, 0x3e00, R8, 0xf8, !PT ;  /* 0x00003e0009097812 */ /* 0x000fe400078ef808 */
[----:B------:R-:W-:Y:S01]  /*f830*/  LOP3.LUT R8, R12, 0x18, R3, 0xf8, !PT ;  /* 0x000000180c087812 */ /* 0x000fe200078ef803 */
[C---:B------:R-:W-:Y:S01]  /*f840*/  IMAD.SHL.U32 R12, R3.reuse, 0x4, RZ ;  /* 0x00000004030c7824 */ /* 0x040fe200078e00ff */
[----:B------:R-:W-:Y:S01]  /*f850*/  LOP3.LUT P6, RZ, R3, 0x3, RZ, 0xc0, !PT ;  /* 0x0000000303ff7812 */ /* 0x000fe200078cc0ff */
[----:B-1----:R-:W-:Y:S01]  /*f860*/  FADD.FTZ R10, R11, R10 ;  /* 0x0000000a0b0a7221 */ /* 0x002fe20000010000 */
[----:B------:R-:W-:-:S02]  /*f870*/  LOP3.LUT R11, R9, 0x20, R4, 0xf8, !PT ;  /* 0x00000020090b7812 */ /* 0x000fc400078ef804 */
[----:B------:R-:W-:Y:S01]  /*f880*/  LOP3.LUT R16, R12, 0x40, RZ, 0xc0, !PT ;  /* 0x000000400c107812 */ /* 0x000fe200078ec0ff */
[----:B------:R-:W1:Y:S01]  /*f890*/  MUFU.RCP R7, R10 ;  /* 0x0000000a00077308 */ /* 0x000e620000001000 */
[----:B------:R-:W-:Y:S02]  /*f8a0*/  LOP3.LUT R11, R11, R8, RZ, 0xfc, !PT ;  /* 0x000000080b0b7212 */ /* 0x000fe400078efcff */
[----:B------:R-:W3:Y:S01]  /*f8b0*/  LDC.U8 R8, c[0x0][0x548] ;  /* 0x00015200ff087b82 */ /* 0x000ee20000000000 */
[----:B--2---:R-:W-:Y:S01]  /*f8c0*/  FADD.FTZ R5, R14, R5 ;  /* 0x000000050e057221 */ /* 0x004fe20000010000 */
[----:B------:R-:W-:Y:S02]  /*f8d0*/  FSETP.NE.FTZ.AND P5, PT, R10, RZ, PT ;  /* 0x000000ff0a00720b */ /* 0x000fe40003fb5000 */
[----:B------:R-:W-:Y:S01]  /*f8e0*/  LEA R13, R11, UR4, 0x1 ;  /* 0x000000040b0d7c11 */ /* 0x000fe2000f8e08ff */
[----:B------:R-:W2:Y:S01]  /*f8f0*/  MUFU.RCP R6, R5 ;  /* 0x0000000500067308 */ /* 0x000ea20000001000 */
[----:B------:R-:W-:Y:S01]  /*f900*/  FSETP.NE.FTZ.AND P4, PT, R5, RZ, PT ;  /* 0x000000ff0500720b */ /* 0x000fe20003f95000 */
[----:B------:R-:W5:Y:S01]  /*f910*/  S2R R11, SR_CTAID.Z ;  /* 0x00000000000b7919 */ /* 0x000f620000002700 */
[----:B------:R-:W-:-:S02]  /*f920*/  LOP3.LUT R14, R12, 0x20, RZ, 0xc0, !PT ;  /* 0x000000200c0e7812 */ /* 0x000fc400078ec0ff */
[C---:B------:R-:W-:Y:S02]  /*f930*/  IADD3 R17, PT, PT, R13.reuse, -R16, RZ ;  /* 0x800000100d117210 */ /* 0x040fe40007ffe0ff */
[----:B------:R-:W4:Y:S01]  /*f940*/  LDC R16, c[0x0][0x434] ;  /* 0x00010d00ff107b82 */ /* 0x000f220000000800 */
[----:B------:R-:W-:Y:S02]  /*f950*/  IADD3 R15, PT, PT, R13, -R14, RZ ;  /* 0x8000000e0d0f7210 */ /* 0x000fe40007ffe0ff */
[----:B-1----:R-:W-:Y:S01]  /*f960*/  FSEL R7, R7, 1, P5 ;  /* 0x3f80000007077808 */ /* 0x002fe20002800000 */
[----:B------:R-:W-:Y:S01]  /*f970*/  @P5 MUFU.LG2 R10, R10 ;  /* 0x0000000a000a5308 */ /* 0x000fe20000000c00 */
[----:B------:R-:W-:Y:S01]  /*f980*/  IMAD.IADD R25, R17, 0x1, -R14 ;  /* 0x0000000111197824 */ /* 0x000fe200078e0a0e */
[----:B------:R-:W-:Y:S02]  /*f990*/  LOP3.LUT R14, R4, 0x18, RZ, 0xc0, !PT ;  /* 0x00000018040e7812 */ /* 0x000fe400078ec0ff */
[C---:B------:R-:W-:Y:S01]  /*f9a0*/  FMUL.FTZ R144, R7.reuse, R144 ;  /* 0x0000009007907220 */ /* 0x040fe20000410000 */
[C---:B------:R-:W-:Y:S01]  /*f9b0*/  FMUL.FTZ R145, R7.reuse, R145 ;  /* 0x0000009107917220 */ /* 0x040fe20000410000 */
[C---:B------:R-:W-:Y:S01]  /*f9c0*/  FMUL.FTZ R132, R7.reuse, R132 ;  /* 0x0000008407847220 */ /* 0x040fe20000410000 */
[----:B--2---:R-:W-:Y:S01]  /*f9d0*/  FSEL R6, R6, 1, P4 ;  /* 0x3f80000006067808 */ /* 0x004fe20002000000 */
[C---:B------:R-:W-:Y:S01]  /*f9e0*/  FMUL.FTZ R133, R7.reuse, R133 ;  /* 0x0000008507857220 */ /* 0x040fe20000410000 */
[----:B---3--:R-:W-:Y:S01]  /*f9f0*/  ISETP.NE.AND P3, PT, R8, RZ, PT ;  /* 0x000000ff0800720c */ /* 0x008fe20003f65270 */
[C---:B------:R-:W-:Y:S01]  /*fa00*/  FMUL.FTZ R140, R7.reuse, R140 ;  /* 0x0000008c078c7220 */ /* 0x040fe20000410000 */
[C---:B------:R-:W-:Y:S01]  /*fa10*/  FMUL.FTZ R141, R7.reuse, R141 ;  /* 0x0000008d078d7220 */ /* 0x040fe20000410000 */
[C---:B------:R-:W-:Y:S01]  /*fa20*/  FMUL.FTZ R136, R7.reuse, R136 ;  /* 0x0000008807887220 */ /* 0x040fe20000410000 */
[----:B------:R-:W-:Y:S01]  /*fa30*/  FMUL.FTZ R137, R7, R137 ;  /* 0x0000008907897220 */ /* 0x000fe20000410000 */
        /* <DEDUP_REMOVED lines=8> */
[----:B------:R-:W1:Y:S01]  /*fac0*/  @!P2 LDC.64 R8, c[0x0][0x400] ;  /* 0x00010000ff08ab82 */ /* 0x000e620000000a00 */
[----:B------:R-:W2:Y:S01]  /*fad0*/  @P4 MUFU.LG2 R5, R5 ;  /* 0x0000000500054308 */ /* 0x000ea20000000c00 */
[----:B------:R-:W-:-:S02]  /*fae0*/  ISETP.NE.OR P0, PT, R218, -0x1, !P3 ;  /* 0xffffffffda00780c */ /* 0x000fc40005f05670 */
[----:B------:R-:W-:Y:S02]  /*faf0*/  F2FP.F16.F32.PACK_AB R144, R145, R144 ;  /* 0x000000909190723e */ /* 0x000fe400000000ff */
[----:B------:R-:W-:Y:S02]  /*fb00*/  F2FP.F16.F32.PACK_AB R146, R147, R146 ;  /* 0x000000929392723e */ /* 0x000fe400000000ff */
[----:B------:R-:W3:Y:S01]  /*fb10*/  @P2 LDC.64 R6, c[0x0][0x408] ;  /* 0x00010200ff062b82 */ /* 0x000ee20000000a00 */
[----:B------:R-:W-:Y:S01]  /*fb20*/  F2FP.F16.F32.PACK_AB R132, R133, R132 ;  /* 0x000000848584723e */ /* 0x000fe200000000ff */
[----:B------:R-:W-:Y:S01]  /*fb30*/  STS [R13], R144 ;  /* 0x000000900d007388 */ /* 0x000fe20000000800 */
[----:B------:R-:W-:Y:S02]  /*fb40*/  F2FP.F16.F32.PACK_AB R134, R135, R134 ;  /* 0x000000868786723e */ /* 0x000fe400000000ff */
[----:B------:R-:W-:Y:S01]  /*fb50*/  F2FP.F16.F32.PACK_AB R140, R141, R140 ;  /* 0x0000008c8d8c723e */ /* 0x000fe200000000ff */
[----:B------:R5:W-:Y:S01]  /*fb60*/  STS [R13+0x200], R146 ;  /* 0x000200920d007388 */ /* 0x000be20000000800 */
[----:B------:R-:W-:Y:S01]  /*fb70*/  F2FP.F16.F32.PACK_AB R142, R143, R142 ;  /* 0x0000008e8f8e723e */ /* 0x000fe200000000ff */
[----:B------:R-:W5:Y:S01]  /*fb80*/  @!P3 LDC R12, c[0x0][0x3e0] ;  /* 0x0000f800ff0cbb82 */ /* 0x000f620000000800 */
[----:B------:R-:W-:Y:S01]  /*fb90*/  F2FP.F16.F32.PACK_AB R136, R137, R136 ;  /* 0x000000888988723e */ /* 0x000fe200000000ff */
[----:B------:R-:W-:Y:S01]  /*fba0*/  STS [R15+0x10], R132 ;  /* 0x000010840f007388 */ /* 0x000fe20000000800 */
[----:B------:R-:W-:Y:S01]  /*fbb0*/  F2FP.F16.F32.PACK_AB R138, R139, R138 ;  /* 0x0000008a8b8a723e */ /* 0x000fe200000000ff */
[----:B--2---:R-:W-:-:S02]  /*fbc0*/  @P4 FMUL.FTZ R5, R5, 0.69314718246459960938 ;  /* 0x3f31721805054820 */ /* 0x004fc40000410000 */
[----:B------:R2:W-:Y:S02]  /*fbd0*/  STS [R15+0x210], R134 ;  /* 0x000210860f007388 */ /* 0x0005e40000000800 */
[----:B------:R-:W2:Y:S01]  /*fbe0*/  @P5 LDC R21, c[0x0][0x458] ;  /* 0x00011600ff155b82 */ /* 0x000ea20000000800 */
[C---:B-1----:R-:W-:Y:S01]  /*fbf0*/  @!P2 IMAD.WIDE.U32 R22, R219.reuse, R8, RZ ;  /* 0x00000008db16a225 */ /* 0x042fe200078e00ff */
[----:B------:R1:W-:Y:S03]  /*fc00*/  STS [R17+0x20], R140 ;  /* 0x0000208c11007388 */ /* 0x0003e60000000800 */
[----:B------:R-:W-:Y:S01]  /*fc10*/  @!P2 IMAD R9, R219, R9, R23 ;  /* 0x00000009db09a224 */ /* 0x000fe200078e0217 */
[----:B------:R1:W-:Y:S02]  /*fc20*/  STS [R17+0x220], R142 ;  /* 0x0002208e11007388 */ /* 0x0003e40000000800 */
[----:B------:R-:W1:Y:S01]  /*fc30*/  @P4 LDC R19, c[0x0][0x458] ;  /* 0x00011600ff134b82 */ /* 0x000e620000000800 */
[----:B---3--:R-:W-:Y:S01]  /*fc40*/  @P2 IMAD.WIDE.U32 R26, R218, R6, RZ ;  /* 0x00000006da1a2225 */ /* 0x008fe200078e00ff */
[----:B------:R3:W-:Y:S01]  /*fc50*/  STS [R25+0x30], R136 ;  /* 0x0000308819007388 */ /* 0x0007e20000000800 */
[----:B------:R-:W-:-:S02]  /*fc60*/  MOV R6, 0x7f800000 ;  /* 0x7f80000000067802 */ /* 0x000fc40000000f00 */
[----:B------:R-:W-:Y:S01]  /*fc70*/  @P2 IMAD R9, R218, R7, R27 ;  /* 0x00000007da092224 */ /* 0x000fe200078e021b */
[----:B------:R3:W-:Y:S01]  /*fc80*/  STS [R25+0x230], R138 ;  /* 0x0002308a19007388 */ /* 0x0007e20000000800 */
[C---:B----4-:R-:W-:Y:S01]  /*fc90*/  @!P0 IMAD R218, R219.reuse, R16, RZ ;  /* 0x00000010dbda8224 */ /* 0x050fe200078e02ff */
[----:B------:R-:W4:Y:S01]  /*fca0*/  @P3 LDC R18, c[0x0][0x454] ;  /* 0x00011500ff123b82 */ /* 0x000f220000000800 */
[----:B-----5:R-:W-:Y:S01]  /*fcb0*/  @!P3 IMAD R13, R219, R12, R11 ;  /* 0x0000000cdb0db224 */ /* 0x020fe200078e020b */
[----:B------:R-:W-:-:S03]  /*fcc0*/  MOV R7, 0x7f800000 ;  /* 0x7f80000000077802 */ /* 0x000fc60000000f00 */
[----:B------:R-:W-:Y:S02]  /*fcd0*/  @!P3 IMAD R13, R13, R16, RZ ;  /* 0x000000100d0db224 */ /* 0x000fe400078e02ff */
[----:B--2---:R-:W-:-:S04]  /*fce0*/  @P5 FMUL.FTZ R15, R10, 0.69314718246459960938 ;  /* 0x3f3172180a0f5820 */ /* 0x004fc80000410000 */
[----:B------:R-:W-:Y:S01]  /*fcf0*/  @P5 FFMA.FTZ R7, R2, R21, R15 ;  /* 0x0000001502075223 */ /* 0x000fe2000001000f */
[----:B-1----:R-:W-:Y:S01]  /*fd00*/  @P4 FFMA.FTZ R6, R0, R19, R5 ;  /* 0x0000001300064223 */ /* 0x002fe20000010005 */
[----:B----4-:R-:W-:Y:S01]  /*fd10*/  @P3 IMAD R13, R11, R18, R218 ;  /* 0x000000120b0d3224 */ /* 0x010fe200078e02da */
[----:B------:R-:W-:Y:S06]  /*fd20*/  BAR.SYNC.DEFER_BLOCKING 0x0 ;  /* 0x0000000000007b1d */ /* 0x000fec0000010000 */
[----:B---3--:R-:W-:Y:S05]  /*fd30*/  @P6 BRA `(.L_x_1418) ;  /* 0x0000000000386947 */ /* 0x008fea0003800000 */
[----:B------:R-:W-:Y:S01]  /*fd40*/  SHF.R.U32.HI R3, RZ, 0x1, R3 ;  /* 0x00000001ff037819 */ /* 0x000fe20000011603 */
[----:B------:R-:W1:Y:S01]  /*fd50*/  LDCU.64 UR4, c[0x0][0x420] ;  /* 0x00008400ff0477ac */ /* 0x000e620008000a00 */
[----:B------:R-:W-:Y:S02]  /*fd60*/  IMAD.IADD R13, R220, 0x1, R13 ;  /* 0x00000001dc0d7824 */ /* 0x000fe400078e020d */
        /* <DEDUP_REMOVED lines=11> */
.L_x_1418:
[----:B------:R-:W-:Y:S05]  /*fe20*/  BSYNC.RECONVERGENT B0 ;  /* 0x0000000000007941 */ /* 0x000fea0003800200 */
.L_x_1417:
[----:B------:R-:W-:Y:S01]  /*fe30*/  MOV R15, RZ ;  /* 0x000000ff000f7202 */ /* 0x000fe20000000f00 */
[----:B------:R-:W2:Y:S01]  /*fe40*/  LDCU.64 UR4, c[0x0][0x410] ;  /* 0x00008200ff0477ac */ /* 0x000ea20008000a00 */
[----:B------:R-:W-:Y:S01]  /*fe50*/  @P2 MOV R22, R26 ;  /* 0x0000001a00162202 */ /* 0x000fe20000000f00 */
[----:B------:R-:W3:Y:S01]  /*fe60*/  @!P1 LDC.64 R2, c[0x0][0x3f0] ;  /* 0x0000fc00ff029b82 */ /* 0x000ee20000000a00 */
[----:B-1----:R-:W1:Y:S01]  /*fe70*/  LDS.128 R4, [R221] ;  /* 0x00000000dd047984 */ /* 0x002e620000000c00 */
[----:B------:R-:W-:Y:S01]  /*fe80*/  IMAD.WIDE.U32 R14, R220, UR6, R14 ;  /* 0x00000006dc0e7c25 */ /* 0x000fe2000f8e000e */
[----:B------:R-:W-:-:S03]  /*fe90*/  IADD3 R0, PT, PT, R222, 0x20, RZ ;  /* 0x00000020de007810 */ /* 0x000fc60007ffe0ff */
[----:B------:R-:W-:Y:S01]  /*fea0*/  IMAD R220, R220, UR7, R15 ;  /* 0x00000007dcdc7c24 */ /* 0x000fe2000f8e020f */
[----:B------:R-:W-:-:S04]  /*feb0*/  IADD3 R12, P0, PT, R22, R14, RZ ;  /* 0x0000000e160c7210 */ /* 0x000fc80007f1e0ff */
[----:B------:R-:W-:Y:S02]  /*fec0*/  IADD3.X R13, PT, PT, R9, R220, RZ, P0, !PT ;  /* 0x000000dc090d7210 */ /* 0x000fe400007fe4ff */
[----:B------:R-:W-:Y:S01]  /*fed0*/  ISETP.GE.AND P0, PT, R0, R213, PT ;  /* 0x000000d50000720c */ /* 0x000fe20003f06270 */
[----:B--2---:R-:W-:-:S04]  /*fee0*/  IMAD.WIDE.U32 R12, R11, UR4, R12 ;  /* 0x000000040b0c7c25 */ /* 0x004fc8000f8e000c */
[----:B------:R-:W-:Y:S01]  /*fef0*/  IMAD R15, R11, UR5, R13 ;  /* 0x000000050b0f7c24 */ /* 0x000fe2000f8e020d */
[----:B------:R-:W-:-:S05]  /*ff00*/  @!P1 MOV R14, R12 ;  /* 0x0000000c000e9202 */ /* 0x000fca0000000f00 */
[----:B------:R-:W-:-:S04]  /*ff10*/  @!P1 IMAD.WIDE.U32 R10, R222, UR6, R14 ;  /* 0x00000006de0a9c25 */ /* 0x000fc8000f8e000e */
[----:B------:R-:W-:Y:S01]  /*ff20*/  @!P1 IMAD R8, R222, UR7, R11 ;  /* 0x00000007de089c24 */ /* 0x000fe2000f8e020b */
[----:B---3--:R-:W-:-:S04]  /*ff30*/  @!P1 LEA R2, P2, R10, R2, 0x1 ;  /* 0x000000020a029211 */ /* 0x008fc800078408ff */
[----:B------:R-:W-:Y:S02]  /*ff40*/  @!P1 LEA.HI.X R3, R10, R3, R8, 0x1, P2 ;  /* 0x000000030a039211 */ /* 0x000fe400010f0c08 */
[----:B------:R2:W3:Y:S04]  /*ff50*/  LDS.128 R8, [R221+0x800] ;  /* 0x00080000dd087984 */ /* 0x0004e80000000c00 */
[----:B-1----:R2:W-:Y:S01]  /*ff60*/  @!P1 STG.E.128 desc[UR16][R2.64], R4 ;  /* 0x0000000402009986 */ /* 0x0025e2000c101d10 */
[----:B------:R-:W-:Y:S05]  /*ff70*/  @P0 EXIT ;  /* 0x000000000000094d */ /* 0x000fea0003800000 */
[----:B------:R-:W1:Y:S01]  /*ff80*/  LDCU.64 UR4, c[0x0][0x3f0] ;  /* 0x00007e00ff0477ac */ /* 0x000e620008000a00 */
[----:B------:R-:W-:Y:S01]  /*ff90*/  IADD3 R223, P0, PT, R222, 0x20, RZ ;  /* 0x00000020dedf7810 */ /* 0x000fe20007f1e0ff */
[----:B--2---:R-:W-:Y:S01]  /*ffa0*/  IMAD.MOV.U32 R2, RZ, RZ, R12 ;  /* 0x000000ffff027224 */ /* 0x004fe200078e000c */
[----:B------:R-:W-:-:S03]  /*ffb0*/  MOV R3, R15 ;  /* 0x0000000f00037202 */ /* 0x000fc60000000f00 */
[----:B------:R-:W-:Y:S02]  /*ffc0*/  IMAD.X R0, RZ, RZ, RZ, P0 ;  /* 0x000000ffff007224 */ /* 0x000fe400000e06ff */
[----:B------:R-:W-:-:S04]  /*ffd0*/  IMAD.WIDE.U32 R2, R223, UR6, R2 ;  /* 0x00000006df027c25 */ /* 0x000fc8000f8e0002 */
[----:B------:R-:W-:-:S04]  /*ffe0*/  IMAD R0, R0, UR6, RZ ;  /* 0x0000000600007c24 */ /* 0x000fc8000f8e02ff */
[----:B------:R-:W-:Y:S01]  /*fff0*/  IMAD R0, R223, UR7, R0 ;  /* 0x00000007df007c24 */ /* 0x000fe2000f8e0200 */
[----:B-1----:R-:W-:-:S04]  /*10000*/  LEA R4, P0, R2, UR4, 0x1 ;  /* 0x0000000402047c11 */ /* 0x002fc8000f8008ff */
[----:B------:R-:W-:-:S04]  /*10010*/  IADD3 R3, PT, PT, R0, R3, RZ ;  /* 0x0000000300037210 */ /* 0x000fc80007ffe0ff */
[----:B------:R-:W-:-:S05]  /*10020*/  LEA.HI.X R5, R2, UR5, R3, 0x1, P0 ;  /* 0x0000000502057c11 */ /* 0x000fca00080f0c03 */
[----:B---3--:R-:W-:Y:S01]  /*10030*/  STG.E.128 desc[UR16][R4.64], R8 ;  /* 0x0000000804007986 */ /* 0x008fe2000c101d10 */
[----:B------:R-:W-:Y:S05]  /*10040*/  EXIT ;  /* 0x000000000000794d */ /* 0x000fea0003800000 */
.L_x_1419:
        /* <DEDUP_REMOVED lines=11> */
.L_x_4886:


//--------------------- .text._ZN5flash24flash_fwd_splitkv_kernelI23Flash_fwd_kernel_traitsILi32ELi64ELi256ELi4ELb0ELb0EN7cutlass6half_tE19Flash_kernel_traitsILi32ELi64ELi256ELi4ES3_EELb1ELb0ELb0ELb0ELb1ELb1ELb0ELb0EEEvNS_16Flash_fwd_paramsE --------------------------
	.section	.text._ZN5flash24flash_fwd_splitkv_kernelI23Flash_fwd_kernel_traitsILi32ELi64ELi256ELi4ELb0ELb0EN7cutlass6half_tE19Flash_kernel_traitsILi32ELi64ELi256ELi4ES3_EELb1ELb0ELb0ELb0ELb1ELb1ELb0ELb0EEEvNS_16Flash_fwd_paramsE,"ax",@progbits
	.align	128
        .global         _ZN5flash24flash_fwd_splitkv_kernelI23Flash_fwd_kernel_traitsILi32ELi64ELi256ELi4ELb0ELb0EN7cutlass6half_tE19Flash_kernel_traitsILi32ELi64ELi256ELi4ES3_EELb1ELb0ELb0ELb0ELb1ELb1ELb0ELb0EEEvNS_16Flash_fwd_paramsE
        .type           _ZN5flash24flash_fwd_splitkv_kernelI23Flash_fwd_kernel_traitsILi32ELi64ELi256ELi4ELb0ELb0EN7cutlass6half_tE19Flash_kernel_traitsILi32ELi64ELi256ELi4ES3_EELb1ELb0ELb0ELb0ELb1ELb1ELb0ELb0EEEvNS_16Flash_fwd_paramsE,@function
        .size           _ZN5flash24flash_fwd_splitkv_kernelI23Flash_fwd_kernel_traitsILi32ELi64ELi256ELi4ELb0ELb0EN7cutlass6half_tE19Flash_kernel_traitsILi32ELi64ELi256ELi4ES3_EELb1ELb0ELb0ELb0ELb1ELb1ELb0ELb0EEEvNS_16Flash_fwd_paramsE,(.L_x_4887 - _ZN5flash24flash_fwd_splitkv_kernelI23Flash_fwd_kernel_traitsILi32ELi64ELi256ELi4ELb0ELb0EN7cutlass6half_tE19Flash_kernel_traitsILi32ELi64ELi256ELi4ES3_EELb1ELb0ELb0ELb0ELb1ELb1ELb0ELb0EEEvNS_16Flash_fwd_paramsE)
        .other          _ZN5flash24flash_fwd_splitkv_kernelI23Flash_fwd_kernel_traitsILi32ELi64ELi256ELi4ELb0ELb0EN7cutlass6half_tE19Flash_kernel_traitsILi32ELi64ELi256ELi4ES3_EELb1ELb0ELb0ELb0ELb1ELb1ELb0ELb0EEEvNS_16Flash_fwd_paramsE,@"STO_CUDA_ENTRY STV_DEFAULT"
_ZN5flash24flash_fwd_splitkv_kernelI23Flash_fwd_kernel_traitsILi32ELi64ELi256ELi4ELb0ELb0EN7cutlass6half_tE19Flash_kernel_traitsILi32ELi64ELi256ELi4ES3_EELb1ELb0ELb0ELb0ELb1ELb1ELb0ELb0EEEvNS_16Flash_fwd_paramsE:
.text._ZN5flash24flash_fwd_splitkv_kernelI23Flash_fwd_kernel_traitsILi32ELi64ELi256ELi4ELb0ELb0EN7cutlass6half_tE19Flash_kernel_traitsILi32ELi64ELi256ELi4ES3_EELb1ELb0ELb0ELb0ELb1ELb1ELb0ELb0EEEvNS_16Flash_fwd_paramsE:
        /* <DEDUP_REMOVED lines=15> */
[C---:B---3--:R-:W-:Y:S01]  /*00f0*/  IMAD.WIDE.U32 R4, R175.reuse, 0x4, R4 ;  /* 0x00000004af047825 */ /* 0x048fe200078e0004 */
[----:B----4-:R-:W-:Y:S02]  /*0100*/  ISETP.NE.U32.AND P3, PT, RZ, UR6, PT ;  /* 0x00000006ff007c0c */ /* 0x010fe4000bf65070 */
[----:B------:R-:W-:Y:S01]  /*0110*/  ISETP.NE.AND.EX P2, PT, RZ, UR5, PT, P2 ;  /* 0x00000005ff007c0c */ /* 0x000fe2000bf45320 */
[----:B------:R-:W-:Y:S01]  /*0120*/  IMAD.SHL.U32 R9, R175, 0x4, RZ ;  /* 0x00000004af097824 */ /* 0x000fe200078e00ff */
[----:B------:R-:W-:-:S02]  /*0130*/  SHF.R.U32.HI R8, RZ, 0x1e, R175 ;  /* 0x0000001eff087819 */ /* 0x000fc400000116af */
[----:B------:R-:W-:Y:S01]  /*0140*/  ISETP.NE.AND.EX P3, PT, RZ, UR7, PT, P3 ;  /* 0x00000007ff007c0c */ /* 0x000fe2000bf65330 */
[----:B------:R-:W2:Y:S04]  /*0150*/  @P0 LDG.E R174, desc[UR16][R4.64] ;  /* 0x0000001004ae0981 */ /* 0x000ea8000c1e1900 */
[----:B------:R1:W2:Y:S01]  /*0160*/  @P4 LDG.E R12, desc[UR16][R4.64+0x4] ;  /* 0x00000410040c4981 */ /* 0x0002a2000c1e1900 */
[----:B------:R-:W-:-:S03]  /*0170*/  IMAD.MOV.U32 R0, RZ, RZ, RZ ;  /* 0x000000ffff007224 */ /* 0x000fc600078e00ff */
[----:B------:R-:W-:-:S04]  /*0180*/  @P2 IADD3 R2, P0, PT, R9, UR4, RZ ;  /* 0x0000000409022c10 */ /* 0x000fc8000ff1e0ff */
[C---:B------:R-:W-:Y:S02]  /*0190*/  @P2 IADD3.X R3, PT, PT, R8.reuse, UR5, RZ, P0, !PT ;  /* 0x0000000508032c10 */ /* 0x040fe400087fe4ff */
[----:B------:R-:W-:Y:S01]  /*01a0*/  IADD3 R10, P0, PT, R9, R6, RZ ;  /* 0x00000006090a7210 */ /* 0x000fe20007f1e0ff */
[----:B------:R-:W3:Y:S01]  /*01b0*/  S2R R26, SR_CTAID.X ;  /* 0x00000000001a7919 */ /* 0x000ee20000002500 */
[----:B------:R-:W4:Y:S03]  /*01c0*/  LDCU.U8 UR4, c[0x0][0x532] ;  /* 0x0000a640ff0477ac */ /* 0x000f260008000000 */
[----:B------:R-:W-:Y:S01]  /*01d0*/  IMAD.X R11, R8, 0x1, R7, P0 ;  /* 0x00000001080b7824 */ /* 0x000fe200000e0607 */
[----:B------:R-:W-:Y:S01]  /*01e0*/  ISETP.NE.U32.AND P0, PT, R6, RZ, PT ;  /* 0x000000ff0600720c */ /* 0x000fe20003f05070 */
[----:B------:R-:W2:Y:S01]  /*01f0*/  @!P4 LDC R60, c[0x0][0x434] ;  /* 0x00010d00ff3ccb82 */ /* 0x000ea20000000800 */
[----:B------:R-:W5:Y:S02]  /*0200*/  @P2 LDG.E R45, desc[UR16][R2.64] ;  /* 0x00000010022d2981 */ /* 0x000f64000c1e1900 */
[----:B------:R-:W-:-:S02]  /*0210*/  ISETP.NE.AND.EX P0, PT, R7, RZ, PT, P0 ;  /* 0x000000ff0700720c */ /* 0x000fc40003f05300 */
[----:B-1----:R-:W-:-:S04]  /*0220*/  @P3 IADD3 R4, P1, PT, R9, UR6, RZ ;  /* 0x0000000609043c10 */ /* 0x002fc8000ff3e0ff */
[----:B------:R-:W-:-:S05]  /*0230*/  @P3 IADD3.X R5, PT, PT, R8, UR7, RZ, P1, !PT ;  /* 0x0000000708053c10 */ /* 0x000fca0008ffe4ff */
[----:B------:R1:W5:Y:S01]  /*0240*/  @P3 LDG.E R0, desc[UR16][R4.64] ;  /* 0x0000001004003981 */ /* 0x000362000c1e1900 */
[----:B------:R-:W-:Y:S02]  /*0250*/  ISETP.EQ.U32.AND P3, PT, R6, RZ, PT ;  /* 0x000000ff0600720c */ /* 0x000fe40003f62070 */
[----:B------:R-:W2:Y:S01]  /*0260*/  @!P0 LDC R6, c[0x0][0x438] ;  /* 0x00010e00ff068b82 */ /* 0x000ea20000000800 */
[----:B----4-:R-:W-:-:S07]  /*0270*/  ISETP.NE.AND P1, PT, RZ, UR4, PT ;  /* 0x00000004ff007c0c */ /* 0x010fce000bf25270 */
[----:B------:R-:W4:Y:S01]  /*0280*/  @!P2 LDC.64 R2, c[0x0][0x488] ;  /* 0x00012200ff02ab82 */ /* 0x000f220000000a00 */
[----:B------:R-:W-:-:S07]  /*0290*/  ISETP.EQ.OR.EX P3, PT, R7, RZ, !P1, P3 ;  /* 0x000000ff0700720c */ /* 0x000fce0004f62730 */
[----:B-1----:R-:W1:Y:S01]  /*02a0*/  @!P2 LDC R5, c[0x0][0x43c] ;  /* 0x00010f00ff05ab82 */ /* 0x002e620000000800 */
[----:B------:R-:W-:Y:S02]  /*02b0*/  IMAD.MOV.U32 R4, RZ, RZ, -0x1 ;  /* 0xffffffffff047424 */ /* 0x000fe400078e00ff */
[----:B---3--:R-:W-:-:S04]  /*02c0*/  IMAD.SHL.U32 R177, R26, 0x40, RZ ;  /* 0x000000401ab17824 */ /* 0x008fc800078e00ff */
[----:B------:R3:W5:Y:S01]  /*02d0*/  @!P3 LDG.E R4, desc[UR16][R10.64] ;  /* 0x000000100a04b981 */ /* 0x000762000c1e1900 */
[----:B--2---:R-:W-:-:S05]  /*02e0*/  @P4 IMAD.IADD R60, R12, 0x1, -R174 ;  /* 0x000000010c3c4824 */ /* 0x004fca00078e0aae */
[----:B------:R-:W-:Y:S01]  /*02f0*/  ISETP.GT.AND P3, PT, R60, R177, PT ;  /* 0x000000b13c00720c */ /* 0x000fe20003f64270 */
[----:B-1-34-:R-:W-:-:S12]  /*0300*/  @!P0 BRA `(.L_x_1420) ;  /* 0x00000000000c8947 */ /* 0x01afd80003800000 */
[----:B------:R-:W2:Y:S02]  /*0310*/  @P1 LDG.E R6, desc[UR16][R10.64+0x4] ;  /* 0x000004100a061981 */ /* 0x000ea4000c1e1900 */
[----:B--2--5:R-:W-:-:S06]  /*0320*/  @P1 IADD3 R6, PT, PT, R6, -R4, RZ ;  /* 0x8000000406061210 */ /* 0x024fcc0007ffe0ff */
[----:B------:R1:W5:Y:S02]  /*0330*/  @!P1 LDG.E R6, desc[UR16][R10.64] ;  /* 0x000000100a069981 */ /* 0x000364000c1e1900 */
.L_x_1420:
[----:B------:R-:W-:Y:S01]  /*0340*/  @!P2 ISETP.NE.U32.AND P0, PT, R2, RZ, PT ;  /* 0x000000ff0200a20c */ /* 0x000fe20003f05070 */
[----:B------:R-:W-:-:S12]  /*0350*/  @!P3 EXIT ;  /* 0x000000000000b94d */ /* 0x000fd80003800000 */
[----:B------:R-:W2:Y:S01]  /*0360*/  LDCU UR5, c[0x0][0x438] ;  /* 0x00008700ff0577ac */ /* 0x000ea20008000800 */
[----:B------:R-:W-:Y:S01]  /*0370*/  @!P2 ISETP.NE.AND.EX P0, PT, R3, RZ, PT, P0 ;  /* 0x000000ff0300a20c */ /* 0x000fe20003f05300 */
[--C-:B-----5:R-:W-:Y:S01]  /*0380*/  @P2 IMAD.IADD R45, R45, 0x1, -R0.reuse ;  /* 0x000000012d2d2824 */ /* 0x120fe200078e0a00 */
[----:B------:R-:W3:Y:S01]  /*0390*/  S2R R24, SR_CTAID.Z ;  /* 0x0000000000187919 */ /* 0x000ee20000002700 */
[----:B------:R-:W4:Y:S01]  /*03a0*/  LDCU UR14, c[0x0][0x508] ;  /* 0x0000a100ff0e77ac */ /* 0x000f220008000800 */
[----:B------:R-:W-:Y:S01]  /*03b0*/  @!P2 SEL R5, R5, RZ, P0 ;  /* 0x000000ff0505a207 */ /* 0x000fe20000000000 */
[----:B------:R-:W1:Y:S03]  /*03c0*/  S2R R2, SR_TID.X ;  /* 0x0000000000027919 */ /* 0x000e660000002100 */
        /* <DEDUP_REMOVED lines=17> */
[----:B-1-3--:R-:W-:Y:S05]  /*04e0*/  @P0 BRA `(.L_x_1421) ;  /* 0x0000000000fc0947 */ /* 0x00afea0003800000 */
[----:B------:R-:W-:Y:S01]  /*04f0*/  ISETP.NE.AND P0, PT, R174, -0x1, PT ;  /* 0xffffffffae00780c */ /* 0x000fe20003f05270 */
[----:B------:R-:W1:Y:S01]  /*0500*/  LDC.64 R4, c[0x0][0x408] ;  /* 0x00010200ff047b82 */ /* 0x000e620000000a00 */
[----:B------:R-:W-:Y:S01]  /*0510*/  IADD3 R60, PT, PT, -R177, R60, RZ ;  /* 0x0000003cb13c7210 */ /* 0x000fe20007ffe1ff */
[----:B------:R-:W-:Y:S01]  /*0520*/  IMAD.MOV.U32 R9, RZ, RZ, RZ ;  /* 0x000000ffff097224 */ /* 0x000fe200078e00ff */
[----:B------:R-:W-:Y:S01]  /*0530*/  SHF.R.U32.HI R0, RZ, 0x2, R2 ;  /* 0x00000002ff007819 */ /* 0x000fe20000011602 */
        /* <DEDUP_REMOVED lines=16> */
[----:B------:R-:W1:Y:S03]  /*0640*/  @!P2 LDC.64 R6, c[0x0][0x3f0] ;  /* 0x0000fc00ff06ab82 */ /* 0x000e660000000a00 */
[----:B------:R-:W-:Y:S01]  /*0650*/  IMAD.X R11, R3, 0x1, R8, P0 ;  /* 0x00000001030b7824 */ /* 0x000fe200000e0608 */
[----:B------:R-:W-:Y:S01]  /*0660*/  IADD3 R8, PT, PT, R0, 0x20, RZ ;  /* 0x0000002000087810 */ /* 0x000fe20007ffe0ff */
[----:B--2---:R-:W-:Y:S01]  /*0670*/  IMAD.WIDE.U32 R10, R24, UR4, R10 ;  /* 0x00000004180a7c25 */ /* 0x004fe2000f8e000a */
[----:B------:R-:W2:Y:S02]  /*0680*/  LDCU UR4, c[0x0][0x434] ;  /* 0x00008680ff0477ac */ /* 0x000ea40008000800 */
[----:B------:R-:W-:Y:S01]  /*0690*/  ISETP.GE.AND P1, PT, R8, R60, PT ;  /* 0x0000003c0800720c */ /* 0x000fe20003f26270 */
[----:B------:R-:W-:Y:S01]  /*06a0*/  IMAD R13, R24, UR5, R11 ;  /* 0x00000005180d7c24 */ /* 0x000fe2000f8e020b */
[----:B------:R-:W-:Y:S01]  /*06b0*/  @!P2 MOV R12, R10 ;  /* 0x0000000a000ca202 */ /* 0x000fe20000000f00 */
[----:B---3--:R-:W-:-:S04]  /*06c0*/  IMAD R24, R175, UR6, R24 ;  /* 0x00000006af187c24 */ /* 0x008fc8000f8e0218 */
        /* <DEDUP_REMOVED lines=18> */
.L_x_1423:
[----:B------:R-:W-:Y:S05]  /*07f0*/  BSYNC.RECONVERGENT B0 ;  /* 0x0000000000007941 */ /* 0x000fea0003800200 */
.L_x_1422:
[----:B------:R-:W2:Y:S01]  /*0800*/  LDCU.64 UR4, c[0x0][0x420] ;  /* 0x00008400ff0477ac */ /* 0x000ea20008000a00 */
[----:B------:R-:W-:-:S04]  /*0810*/  LOP3.LUT P2, R2, R2, 0x3, RZ, 0xc0, !PT ;  /* 0x0000000302027812 */ /* 0x000fc8000784c0ff */
[----:B------:R-:W-:Y:S02]  /*0820*/  ISETP.GE.OR P2, PT, R0, R60, P2 ;  /* 0x0000003c0000720c */ /* 0x000fe40001746670 */
[----:B------:R-:W-:Y:S02]  /*0830*/  IADD3 R0, P0, PT, R24, R0, RZ ;  /* 0x0000000018007210 */ /* 0x000fe40007f1e0ff */
[----:B------:R-:W-:Y:S02]  /*0840*/  ISETP.NE.OR P1, PT, R2, RZ, P1 ;  /* 0x000000ff0200720c */ /* 0x000fe40000f25670 */
[----:B------:R-:W-:Y:S02]  /*0850*/  LEA.HI.X.SX32 R24, R24, RZ, 0x1, P0 ;  /* 0x000000ff18187211 */ /* 0x000fe400000f0eff */
[----:B--2---:R-:W-:-:S04]  /*0860*/  LEA R4, P0, R0, UR4, 0x2 ;  /* 0x0000000400047c11 */ /* 0x004fc8000f8010ff */
[----:B------:R-:W-:Y:S01]  /*0870*/  LEA.HI.X R5, R0, UR5, R24, 0x2, P0 ;  /* 0x0000000500057c11 */ /* 0x000fe200080f1418 */
[----:B------:R-:W-:-:S05]  /*0880*/  @!P2 IMAD.MOV.U32 R0, RZ, RZ, 0x7f800000 ;  /* 0x7f800000ff00a424 */ /* 0x000fca00078e00ff */
[----:B------:R2:W-:Y:S01]  /*0890*/  @!P2 STG.E desc[UR16][R4.64], R0 ;  /* 0x000000000400a986 */ /* 0x0005e2000c101910 */
[----:B------:R-:W-:Y:S05]  /*08a0*/  @P1 EXIT ;  /* 0x000000000000194d */ /* 0x000fea0003800000 */
[----:B--2---:R-:W-:-:S05]  /*08b0*/  MOV R0, 0x7f800000 ;  /* 0x7f80000000007802 */ /* 0x004fca0000000f00 */
[----:B------:R-:W-:Y:S01]  /*08c0*/  STG.E desc[UR16][R4.64+0x80], R0 ;  /* 0x0000800004007986 */ /* 0x000fe2000c101910 */
[----:B------:R-:W-:Y:S05]  /*08d0*/  EXIT ;  /* 0x000000000000794d */ /* 0x000fea0003800000 */
.L_x_1421:
[----:B------:R-:W1:Y:S01]  /*08e0*/  LDCU.64 UR4, c[0x0][0x4d8] ;  /* 0x00009b00ff0477ac */ /* 0x000e620008000a00 */
[----:B------:R-:W-:Y:S01]  /*08f0*/  MOV R5, R175 ;  /* 0x000000af00057202 */ /* 0x000fe20000000f00 */
        /* <DEDUP_REMOVED lines=9> */
.L_x_1424:
        /* <DEDUP_REMOVED lines=16> */
[----:B------:R-:W-:-:S04]  /*0a90*/  IMAD.HI.U32 R7, R11, R5, R10 ;  /* 0x000000050b077227 */ /* 0x000fc800078e000a */
[----:B------:R-:W-:Y:S02]  /*0aa0*/  IMAD.MOV.U32 R5, RZ, RZ, R0 ;  /* 0x000000ffff057224 */ /* 0x000fe400078e0000 */
[----:B--2---:R-:W-:-:S04]  /*0ab0*/  IMAD.WIDE.U32 R10, R175, UR4, RZ ;  /* 0x00000004af0a7c25 */ /* 0x004fc8000f8e00ff */
[----:B------:R-:W-:-:S04]  /*0ac0*/  IMAD.HI.U32 R7, R7, R5, RZ ;  /* 0x0000000507077227 */ /* 0x000fc800078e00ff */
[----:B------:R-:W-:Y:S01]  /*0ad0*/  IMAD R42, R175, UR5, R11 ;  /* 0x00000005af2a7c24 */ /* 0x000fe2000f8e020b */
[----:B------:R-:W-:Y:S01]  /*0ae0*/  IADD3 R0, PT, PT, -R7, RZ, RZ ;  /* 0x000000ff07007210 */ /* 0x000fe20007ffe1ff */
[----:B------:R-:W1:Y:S04]  /*0af0*/  LDCU.64 UR4, c[0x0][0x3a8] ;  /* 0x00007500ff0477ac */ /* 0x000e680008000a00 */
[----:B------:R-:W-:-:S05]  /*0b00*/  IMAD R0, R6, R0, R5 ;  /* 0x0000000006007224 */ /* 0x000fca00078e0205 */
[----:B------:R-:W-:-:S13]  /*0b10*/  ISETP.GT.U32.AND P2, PT, R6, R0, PT ;  /* 0x000000000600720c */ /* 0x000fda0003f44070 */
[----:B------:R-:W-:Y:S01]  /*0b20*/  @!P2 IMAD.IADD R0, R0, 0x1, -R6 ;  /* 0x000000010000a824 */ /* 0x000fe200078e0a06 */
[----:B------:R-:W-:Y:S02]  /*0b30*/  @!P2 IADD3 R7, PT, PT, R7, 0x1, RZ ;  /* 0x000000010707a810 */ /* 0x000fe40007ffe0ff */
[----:B------:R-:W-:Y:S02]  /*0b40*/  ISETP.NE.AND P2, PT, R9, RZ, PT ;  /* 0x000000ff0900720c */ /* 0x000fe40003f45270 */
[----:B------:R-:W-:Y:S02]  /*0b50*/  ISETP.GE.U32.AND P0, PT, R0, R6, PT ;  /* 0x000000060000720c */ /* 0x000fe40003f06070 */
[----:B------:R-:W-:-:S04]  /*0b60*/  LOP3.LUT R0, R4, R9, RZ, 0x3c, !PT ;  /* 0x0000000904007212 */ /* 0x000fc800078e3cff */
[----:B------:R-:W-:Y:S02]  /*0b70*/  ISETP.GE.AND P1, PT, R0, RZ, PT ;  /* 0x000000ff0000720c */ /* 0x000fe40003f26270 */
[----:B------:R-:W2:Y:S05]  /*0b80*/  LDC R0, c[0x0][0x3e8] ;  /* 0x0000fa00ff007b82 */ /* 0x000eaa0000000800 */
[----:B------:R-:W-:Y:S01]  /*0b90*/  @P0 VIADD R7, R7, 0x1 ;  /* 0x0000000107070836 */ /* 0x000fe20000000000 */
[----:B------:R-:W-:-:S04]  /*0ba0*/  LEA R43, P0, R10, UR8, 0x2 ;  /* 0x000000080a2b7c11 */ /* 0x000fc8000f8010ff */
[----:B------:R-:W-:Y:S01]  /*0bb0*/  LEA.HI.X R42, R10, UR9, R42, 0x2, P0 ;  /* 0x000000090a2a7c11 */ /* 0x000fe200080f142a */
[----:B------:R-:W-:Y:S01]  /*0bc0*/  IMAD.MOV.U32 R10, RZ, RZ, R43 ;  /* 0x000000ffff0a7224 */ /* 0x000fe200078e002b */
[----:B------:R-:W-:Y:S02]  /*0bd0*/  @!P1 IADD3 R7, PT, PT, -R7, RZ, RZ ;  /* 0x000000ff07079210 */ /* 0x000fe40007ffe1ff */
[----:B------:R-:W-:Y:S02]  /*0be0*/  @!P2 LOP3.LUT R7, RZ, R9, RZ, 0x33, !PT ;  /* 0x00000009ff07a212 */ /* 0x000fe400078e33ff */
[----:B------:R-:W-:-:S03]  /*0bf0*/  MOV R11, R42 ;  /* 0x0000002a000b7202 */ /* 0x000fc60000000f00 */
[----:B------:R-:W-:-:S05]  /*0c00*/  IMAD.WIDE R10, R7, 0x4, R10 ;  /* 0x00000004070a7825 */ /* 0x000fca00078e020a */
[----:B------:R1:W4:Y:S01]  /*0c10*/  LDG.E R8, desc[UR16][R10.64] ;  /* 0x000000100a087981 */ /* 0x000322000c1e1900 */
[----:B--2---:R-:W-:Y:S01]  /*0c20*/  IABS R5, R0 ;  /* 0x0000000000057213 */ /* 0x004fe20000000000 */
[----:B---3--:R-:W-:Y:S01]  /*0c30*/  IMAD.U32 R34, RZ, RZ, UR10 ;  /* 0x0000000aff227e24 */ /* 0x008fe2000f8e00ff */
[----:B------:R-:W-:Y:S01]  /*0c40*/  IADD3 R7, PT, PT, -R7, RZ, RZ ;  /* 0x000000ff07077210 */ /* 0x000fe20007ffe1ff */
[----:B------:R-:W-:Y:S01]  /*0c50*/  IMAD.U32 R35, RZ, RZ, UR11 ;  /* 0x0000000bff237e24 */ /* 0x000fe2000f8e00ff */
[----:B------:R-:W2:Y:S01]  /*0c60*/  I2F.RP R12, R5 ;  /* 0x00000005000c7306 */ /* 0x000ea20000209400 */
[----:B----4-:R-:W-:Y:S02]  /*0c70*/  MOV R32, UR12 ;  /* 0x0000000c00207c02 */ /* 0x010fe40008000f00 */
[----:B------:R-:W-:Y:S01]  /*0c80*/  IMAD R4, R9, R7, R4 ;  /* 0x0000000709047224 */ /* 0x000fe200078e0204 */
[----:B------:R-:W-:-:S04]  /*0c90*/  MOV R33, UR13 ;  /* 0x0000000d00217c02 */ /* 0x000fc80008000f00 */
[----:B--2---:R-:W2:Y:S02]  /*0ca0*/  MUFU.RCP R12, R12 ;  /* 0x0000000c000c7308 */ /* 0x004ea40000001000 */
[----:B--2---:R-:W-:-:S06]  /*0cb0*/  VIADD R12, R12, 0xffffffe ;  /* 0x0ffffffe0c0c7836 */ /* 0x004fcc0000000000 */
[----:B------:R-:W2:Y:S02]  /*0cc0*/  F2I.FTZ.U32.TRUNC.NTZ R13, R12 ;  /* 0x0000000c000d7305 */ /* 0x000ea4000021f000 */
[----:B--2---:R-:W-:Y:S02]  /*0cd0*/  IADD3 R6, PT, PT, RZ, -R13, RZ ;  /* 0x8000000dff067210 */ /* 0x004fe40007ffe0ff */
[----:B------:R-:W-:-:S03]  /*0ce0*/  MOV R12, RZ ;  /* 0x000000ff000c7202 */ /* 0x000fc60000000f00 */
[----:B-1----:R-:W-:Y:S01]  /*0cf0*/  IMAD R10, R6, R5, RZ ;  /* 0x00000005060a7224 */ /* 0x002fe200078e02ff */
        /* <DEDUP_REMOVED lines=15> */
[----:B------:R-:W-:Y:S02]  /*0df0*/  @!P1 LOP3.LUT R6, RZ, R0, RZ, 0x33, !PT ;  /* 0x00000000ff069212 */ /* 0x000fe400078e33ff */
[----:B------:R-:W-:Y:S02]  /*0e00*/  SHF.R.S32.HI R0, RZ, 0x1f, R4 ;  /* 0x0000001fff007819 */ /* 0x000fe40000011404 */
[----:B------:R-:W-:Y:S01]  /*0e10*/  SHF.R.S32.HI R5, RZ, 0x1f, R8 ;  /* 0x0000001fff057819 */ /* 0x000fe20000011408 */
        /* <DEDUP_REMOVED lines=9> */
[C---:B------:R-:W-:Y:S02]  /*0eb0*/  IMAD R5, R0.reuse, R32, RZ ;  /* 0x0000002000057224 */ /* 0x040fe400078e02ff */
[----:B------:R-:W-:Y:S02]  /*0ec0*/  IMAD R0, R0, R34, RZ ;  /* 0x0000002200007224 */ /* 0x000fe400078e02ff */
[C---:B------:R-:W-:Y:S02]  /*0ed0*/  IMAD R5, R4.reuse, R33, R5 ;  /* 0x0000002104057224 */ /* 0x040fe400078e0205 */
[----:B------:R-:W-:-:S04]  /*0ee0*/  IMAD.WIDE.U32 R10, R4, R32, R10 ;  /* 0x00000020040a7225 */ /* 0x000fc800078e000a */
[C---:B------:R-:W-:Y:S01]  /*0ef0*/  IMAD R0, R4.reuse, R35, R0 ;  /* 0x0000002304007224 */ /* 0x040fe200078e0200 */
[----:B------:R-:W-:Y:S01]  /*0f00*/  IADD3 R11, PT, PT, R11, R5, RZ ;  /* 0x000000050b0b7210 */ /* 0x000fe20007ffe0ff */
[----:B------:R-:W-:Y:S01]  /*0f10*/  IMAD.WIDE.U32 R8, R4, R34, R8 ;  /* 0x0000002204087225 */ /* 0x000fe200078e0008 */
[----:B------:R-:W-:-:S03]  /*0f20*/  SHF.R.S32.HI R4, RZ, 0x1f, R6 ;  /* 0x0000001fff047819 */ /* 0x000fc60000011406 */
[----:B-1----:R-:W-:Y:S01]  /*0f30*/  IMAD.WIDE.U32 R10, R6, UR4, R10 ;  /* 0x00000004060a7c25 */ /* 0x002fe2000f8e000a */
[----:B------:R-:W-:-:S03]  /*0f40*/  IADD3 R9, PT, PT, R9, R0, RZ ;  /* 0x0000000009097210 */ /* 0x000fc60007ffe0ff */
[C---:B------:R-:W-:Y:S02]  /*0f50*/  IMAD R0, R4.reuse, UR4, RZ ;  /* 0x0000000404007c24 */ /* 0x040fe4000f8e02ff */
[----:B------:R-:W-:Y:S02]  /*0f60*/  IMAD R4, R4, UR6, RZ ;  /* 0x0000000604047c24 */ /* 0x000fe4000f8e02ff */
[C---:B------:R-:W-:Y:S02]  /*0f70*/  IMAD R0, R6.reuse, UR5, R0 ;  /* 0x0000000506007c24 */ /* 0x040fe4000f8e0200 */
[C---:B------:R-:W-:Y:S02]  /*0f80*/  IMAD R4, R6.reuse, UR7, R4 ;  /* 0x0000000706047c24 */ /* 0x040fe4000f8e0204 */
[----:B------:R-:W-:-:S04]  /*0f90*/  IMAD.WIDE.U32 R6, R6, UR6, R8 ;  /* 0x0000000606067c25 */ /* 0x000fc8000f8e0008 */
[----:B------:R-:W-:Y:S01]  /*0fa0*/  IMAD.IADD R8, R11, 0x1, R0 ;  /* 0x000000010b087824 */ /* 0x000fe200078e0200 */
[----:B------:R-:W-:Y:S02]  /*0fb0*/  IADD3 R0, PT, PT, R7, R4, RZ ;  /* 0x0000000407007210 */ /* 0x000fe40007ffe0ff */
[----:B------:R-:W-:Y:S01]  /*0fc0*/  MOV R14, R6 ;  /* 0x00000006000e7202 */ /* 0x000fe20000000f00 */
[----:B------:R-:W-:Y:S06]  /*0fd0*/  BRA `(.L_x_1426) ;  /* 0x00000004005c7947 */ /* 0x000fec0003800000 */
.L_x_1425:
        /* <DEDUP_REMOVED lines=13> */
[----:B------:R-:W-:Y:S02]  /*10b0*/  IADD3 R9, PT, PT, R9, R6, RZ ;  /* 0x0000000609097210 */ /* 0x000fe40007ffe0ff */
[----:B------:R-:W-:Y:S01]  /*10c0*/  MOV R10, R8 ;  /* 0x00000008000a7202 */ /* 0x000fe20000000f00 */
[----:B------:R-:W-:Y:S05]  /*10d0*/  BRA `(.L_x_1428) ;  /* 0x0000000000147947 */ /* 0x000fea0003800000 */
.L_x_1427:
[----:B------:R-:W2:Y:S01]  /*10e0*/  LDC.64 R32, c[0x0][0x3b8] ;  /* 0x0000ee00ff207b82 */ /* 0x000ea20000000a00 */
[----:B------:R-:W-:-:S05]  /*10f0*/  IADD3 R10, PT, PT, R0, R4, RZ ;  /* 0x00000004000a7210 */ /* 0x000fca0007ffe0ff */
[C---:B--2---:R-:W-:Y:S02]  /*1100*/  IMAD R9, R10.reuse, R33, RZ ;  /* 0x000000210a097224 */ /* 0x044fe400078e02ff */
[----:B------:R-:W-:-:S05]  /*1110*/  IMAD.WIDE.U32 R10, R10, R32, RZ ;  /* 0x000000200a0a7225 */ /* 0x000fca00078e00ff */
[----:B------:R-:W-:Y:S02]  /*1120*/  IADD3 R9, PT, PT, R11, R9, RZ ;  /* 0x000000090b097210 */ /* 0x000fe40007ffe0ff */
.L_x_1428:
        /* <DEDUP_REMOVED lines=10> */
[----:B------:R-:W-:Y:S02]  /*11d0*/  IADD3 R7, PT, PT, R13, R6, RZ ;  /* 0x000000060d077210 */ /* 0x000fe40007ffe0ff */
[----:B------:R-:W-:-:S05]  /*11e0*/  MOV R6, R12 ;  /* 0x0000000c00067202 */ /* 0x000fca0000000f00 */
[----:B------:R-:W-:-:S05]  /*11f0*/  IMAD.WIDE.U32 R6, R5, UR4, R6 ;  /* 0x0000000405067c25 */ /* 0x000fca000f8e0006 */
[----:B------:R-:W-:Y:S02]  /*1200*/  IADD3 R11, PT, PT, R7, R4, RZ ;  /* 0x00000004070b7210 */ /* 0x000fe40007ffe0ff */
[----:B------:R-:W-:Y:S01]  /*1210*/  MOV R12, R6 ;  /* 0x00000006000c7202 */ /* 0x000fe20000000f00 */
[----:B------:R-:W-:Y:S06]  /*1220*/  BRA `(.L_x_1430) ;  /* 0x0000000000147947 */ /* 0x000fec0003800000 */
.L_x_1429:
[----:B------:R-:W2:Y:S01]  /*1230*/  LDC.64 R34, c[0x0][0x3c0] ;  /* 0x0000f000ff227b82 */ /* 0x000ea20000000a00 */
[----:B------:R-:W-:-:S05]  /*1240*/  IADD3 R0, PT, PT, R0, R4, RZ ;  /* 0x0000000400007210 */ /* 0x000fca0007ffe0ff */
[C---:B--2---:R-:W-:Y:S02]  /*1250*/  IMAD R11, R0.reuse, R35, RZ ;  /* 0x00000023000b7224 */ /* 0x044fe400078e02ff */
[----:B------:R-:W-:-:S05]  /*1260*/  IMAD.WIDE.U32 R12, R0, R34, RZ ;  /* 0x00000022000c7225 */ /* 0x000fca00078e00ff */
[----:B------:R-:W-:-:S07]  /*1270*/  IADD3 R11, PT, PT, R13, R11, RZ ;  /* 0x0000000b0d0b7210 */ /* 0x000fce0007ffe0ff */
.L_x_1430:
[----:B------:R-:W2:Y:S01]  /*1280*/  LDC R0, c[0x0][0x3e8] ;  /* 0x0000fa00ff007b82 */ /* 0x000ea20000000800 */
[----:B------:R-:W-:Y:S02]  /*1290*/  LEA R8, R3, 0xffffff00, 0x8 ;  /* 0xffffff0003087811 */ /* 0x000fe400078e40ff */
[----:B------:R-:W-:Y:S02]  /*12a0*/  CS2R R42, SRZ ;  /* 0x00000000002a7805 */ /* 0x000fe4000001ff00 */
[----:B--2---:R-:W-:-:S04]  /*12b0*/  IABS R4, R0 ;  /* 0x0000000000047213 */ /* 0x004fc80000000000 */
[----:B------:R-:W2:Y:S08]  /*12c0*/  I2F.RP R14, R4 ;  /* 0x00000004000e7306 */ /* 0x000eb00000209400 */
[----:B--2---:R-:W2:Y:S02]  /*12d0*/  MUFU.RCP R14, R14 ;  /* 0x0000000e000e7308 */ /* 0x004ea40000001000 */
[----:B--2---:R-:W-:-:S06]  /*12e0*/  IADD3 R14, PT, PT, R14, 0xffffffe, RZ ;  /* 0x0ffffffe0e0e7810 */ /* 0x004fcc0007ffe0ff */
[----:B------:R-:W2:Y:S02]  /*12f0*/  F2I.FTZ.U32.TRUNC.NTZ R15, R14 ;  /* 0x0000000e000f7305 */ /* 0x000ea4000021f000 */
[----:B--2--5:R-:W-:Y:S01]  /*1300*/  IMAD.MOV R5, RZ, RZ, -R15 ;  /* 0x000000ffff057224 */ /* 0x024fe200078e0a0f */
[----:B------:R-:W-:-:S03]  /*1310*/  MOV R14, RZ ;  /* 0x000000ff000e7202 */ /* 0x000fc60000000f00 */
[----:B-1----:R-:W-:Y:S01]  /*1320*/  IMAD R6, R5, R4, RZ ;  /* 0x0000000405067224 */ /* 0x002fe200078e02ff */
[----:B------:R-:W-:-:S03]  /*1330*/  IABS R5, R24 ;  /* 0x0000001800057213 */ /* 0x000fc60000000000 */
[----:B------:R-:W-:Y:S01]  /*1340*/  IMAD.HI.U32 R13, R15, R6, R14 ;  /* 0x000000060f0d7227 */ /* 0x000fe200078e000e */
[----:B------:R-:W-:Y:S02]  /*1350*/  MOV R14, R12 ;  /* 0x0000000c000e7202 */ /* 0x000fe40000000f00 */
[----:B------:R-:W-:Y:S01]  /*1360*/  MOV R15, R11 ;  /* 0x0000000b000f7202 */ /* 0x000fe20000000f00 */
[----:B------:R-:W-:Y:S02]  /*1370*/  IMAD.MOV.U32 R6, RZ, RZ, R5 ;  /* 0x000000ffff067224 */ /* 0x000fe400078e0005 */
[----:B------:R-:W-:Y:S02]  /*1380*/  IMAD.MOV.U32 R11, RZ, RZ, R9 ;  /* 0x000000ffff0b7224 */ /* 0x000fe400078e0009 */
[----:B------:R-:W-:-:S04]  /*1390*/  IMAD.HI.U32 R13, R13, R6, RZ ;  /* 0x000000060d0d7227 */ /* 0x000fc800078e00ff */
[----:B------:R-:W-:Y:S01]  /*13a0*/  IMAD.WIDE.U32 R14, R8, R34, R14 ;  /* 0x00000022080e7225 */ /* 0x000fe200078e000e */
[----:B------:R-:W-:-:S03]  /*13b0*/  IADD3 R5, PT, PT, -R13, RZ, RZ ;  /* 0x000000ff0d057210 */ /* 0x000fc60007ffe1ff */
[----:B------:R-:W-:-:S04]  /*13c0*/  IMAD.WIDE.U32 R10, R8, R32, R10 ;  /* 0x00000020080a7225 */ /* 0x000fc800078e000a */
[----:B------:R-:W-:Y:S02]  /*13d0*/  IMAD R5, R4, R5, R6 ;  /* 0x0000000504057224 */ /* 0x000fe400078e0206 */
[----:B------:R-:W1:Y:S01]  /*13e0*/  LDC.64 R6, c[0x0][0x3d8] ;  /* 0x0000f600ff067b82 */ /* 0x000e620000000a00 */
[----:B------:R-:W-:Y:S02]  /*13f0*/  IMAD R15, R8, R35, R15 ;  /* 0x00000023080f7224 */ /* 0x000fe400078e020f */
[----:B------:R-:W-:Y:S01]  /*1400*/  ISETP.GT.U32.AND P0, PT, R4, R5, PT ;  /* 0x000000050400720c */ /* 0x000fe20003f04070 */
[----:B------:R-:W-:-:S12]  /*1410*/  IMAD R11, R8, R33, R11 ;  /* 0x00000021080b7224 */ /* 0x000fd800078e020b */
        /* <DEDUP_REMOVED lines=19> */
.L_x_1426:
[----:B------:R-:W-:Y:S01]  /*1550*/  ISETP.NE.AND P0, PT, R174, -0x1, PT ;  /* 0xffffffffae00780c */ /* 0x000fe20003f05270 */
[----:B------:R-:W1:Y:S01]  /*1560*/  LDCU.64 UR6, c[0x0][0x388] ;  /* 0x00007100ff0677ac */ /* 0x000e620008000a00 */
[----:B------:R-:W-:Y:S02]  /*1570*/  SHF.R.U32.HI R178, RZ, 0x2, R2 ;  /* 0x00000002ffb27819 */ /* 0x000fe40000011602 */
[----:B------:R-:W-:Y:S01]  /*1580*/  IADD3 R168, PT, PT, -R177, R60, RZ ;  /* 0x0000003cb1a87210 */ /* 0x000fe20007ffe1ff */
[----:B------:R-:W2:Y:S01]  /*1590*/  LDCU.64 UR4, c[0x0][0x3c8] ;  /* 0x00007900ff0477ac */ /* 0x000ea20008000a00 */
[----:B------:R-:W-:Y:S02]  /*15a0*/  SHF.L.U32 R176, R2, 0x3, RZ ;  /* 0x0000000302b07819 */ /* 0x000fe400000006ff */
[----:B------:R-:W-:Y:S01]  /*15b0*/  ISETP.GE.AND P4, PT, R178, R168, PT ;  /* 0x000000a8b200720c */ /* 0x000fe20003f86270 */
[----:B------:R-:W3:Y:S01]  /*15c0*/  LDCU UR10, c[0x0][0x50c] ;  /* 0x0000a180ff0a77ac */ /* 0x000ee20008000800 */
[----:B------:R-:W-:-:S02]  /*15d0*/  LOP3.LUT R13, R176, 0x18, RZ, 0xc0, !PT ;  /* 0x00000018b00d7812 */ /* 0x000fc400078ec0ff */
[----:B------:R-:W-:Y:S01]  /*15e0*/  IADD3 R12, PT, PT, R178, 0x20, RZ ;  /* 0x00000020b20c7810 */ /* 0x000fe20007ffe0ff */
[----:B------:R-:W4:Y:S01]  /*15f0*/  @!P0 LDC.64 R6, c[0x0][0x398] ;  /* 0x0000e600ff068b82 */ /* 0x000f220000000a00 */
[----:B------:R-:W-:Y:S02]  /*1600*/  IADD3 R10, P1, PT, R13, R10, RZ ;  /* 0x0000000a0d0a7210 */ /* 0x000fe40007f3e0ff */
[----:B------:R-:W-:Y:S02]  /*1610*/  ISETP.GE.AND P3, PT, R12, R168, PT ;  /* 0x000000a80c00720c */ /* 0x000fe40003f66270 */
[----:B------:R-:W-:Y:S02]  /*1620*/  IADD3.X R11, PT, PT, RZ, R8, RZ, P1, !PT ;  /* 0x00000008ff0b7210 */ /* 0x000fe40000ffe4ff */
[----:B------:R-:W-:Y:S01]  /*1630*/  MOV R179, RZ ;  /* 0x000000ff00b37202 */ /* 0x000fe20000000f00 */
[----:B------:R-:W5:Y:S01]  /*1640*/  @P0 LDC.64 R4, c[0x0][0x3b0] ;  /* 0x0000ec00ff040b82 */ /* 0x000f620000000a00 */
[----:B------:R-:W-:-:S02]  /*1650*/  SHF.L.U32 R80, R3, 0x8, RZ ;  /* 0x0000000803507819 */ /* 0x000fc400000006ff */
[----:B------:R-:W-:Y:S01]  /*1660*/  SHF.L.U64.HI R15, R32, 0x5, R33 ;  /* 0x00000005200f7819 */ /* 0x000fe20000010221 */
[----:B------:R-:W-:Y:S01]  /*1670*/  IMAD.WIDE.U32 R26, R26, 0x40, R178 ;  /* 0x000000401a1a7825 */ /* 0x000fe200078e00b2 */
[----:B------:R-:W-:Y:S02]  /*1680*/  IADD3 R46, PT, PT, R80, -0x100, RZ ;  /* 0xffffff00502e7810 */ /* 0x000fe40007ffe0ff */
[C---:B------:R-:W-:Y:S01]  /*1690*/  SHF.L.U32 R41, R2.reuse, 0x5, RZ ;  /* 0x0000000502297819 */ /* 0x040fe200000006ff */
[----:B------:R-:W1:Y:S01]  /*16a0*/  @!P4 LDC.64 R8, c[0x0][0x3b0] ;  /* 0x0000ec00ff08cb82 */ /* 0x000e620000000a00 */
[----:B------:R-:W-:Y:S02]  /*16b0*/  SHF.L.U32 R40, R2, 0x2, RZ ;  /* 0x0000000202287819 */ /* 0x000fe400000006ff */
[----:B------:R-:W-:Y:S02]  /*16c0*/  LOP3.LUT R167, R41, 0x120, RZ, 0xc0, !PT ;  /* 0x0000012029a77812 */ /* 0x000fe400078ec0ff */
[----:B------:R-:W-:-:S02]  /*16d0*/  SHF.R.U32.HI R44, RZ, 0x1, R2 ;  /* 0x00000001ff2c7819 */ /* 0x000fc40000011602 */
[----:B------:R-:W-:Y:S01]  /*16e0*/  MOV R184, R43 ;  /* 0x0000002b00b87202 */ /* 0x000fe20000000f00 */
[----:B----4-:R-:W-:Y:S01]  /*16f0*/  @!P0 IMAD.WIDE.U32 R16, R175, R6, RZ ;  /* 0x00000006af108225 */ /* 0x010fe200078e00ff */
[----:B------:R-:W-:-:S03]  /*1700*/  MOV R185, R42 ;  /* 0x0000002a00b97202 */ /* 0x000fc60000000f00 */
[----:B------:R-:W-:Y:S01]  /*1710*/  @!P0 IMAD R7, R175, R7, R17 ;  /* 0x00000007af078224 */ /* 0x000fe200078e0211 */
[----:B------:R-:W-:Y:S02]  /*1720*/  @!P0 MOV R22, R16 ;  /* 0x0000001000168202 */ /* 0x000fe40000000f00 */
[----:B------:R-:W-:Y:S01]  /*1730*/  LOP3.LUT R17, R176, 0xd8, RZ, 0xc0, !PT ;  /* 0x000000d8b0117812 */ /* 0x000fe200078ec0ff */
[----:B-----5:R-:W-:Y:S01]  /*1740*/  @P0 IMAD.WIDE.U32 R18, R174, R4, RZ ;  /* 0x00000004ae120225 */ /* 0x020fe200078e00ff */
[----:B------:R-:W-:Y:S02]  /*1750*/  SHF.L.U32 R16, R32, 0x5, RZ ;  /* 0x0000000520107819 */ /* 0x000fe400000006ff */
[----:B------:R-:W-:Y:S01]  /*1760*/  LOP3.LUT R17, R17, 0x18, R2, 0x78, !PT ;  /* 0x0000001811117812 */ /* 0x000fe200078e7802 */
[----:B------:R-:W-:Y:S01]  /*1770*/  @P0 IMAD R7, R174, R5, R19 ;  /* 0x00000005ae070224 */ /* 0x000fe200078e0213 */
[----:B------:R-:W-:Y:S01]  /*1780*/  @P0 MOV R22, R18 ;  /* 0x0000001200160202 */ /* 0x000fe20000000f00 */
[----:B------:R-:W-:Y:S01]  /*1790*/  IMAD.WIDE.U32 R4, R178, R32, R10 ;  /* 0x00000020b2047225 */ /* 0x000fe200078e000a */
[----:B------:R-:W-:Y:S01]  /*17a0*/  @!P3 IADD3 R19, P1, PT, R26, 0x20, RZ ;  /* 0x000000201a13b810 */ /* 0x000fe20007f3e0ff */
[----:B------:R-:W4:Y:S01]  /*17b0*/  @!P4 LDC.64 R10, c[0x0][0x380] ;  /* 0x0000e000ff0acb82 */ /* 0x000f220000000a00 */
[----:B------:R-:W-:Y:S01]  /*17c0*/  IADD3 R22, P0, PT, R13, R22, RZ ;  /* 0x000000160d167210 */ /* 0x000fe20007f1e0ff */
[----:B------:R-:W-:Y:S01]  /*17d0*/  IMAD R169, R178, R33, R5 ;  /* 0x00000021b2a97224 */ /* 0x000fe200078e0205 */
[----:B------:R-:W-:Y:S01]  /*17e0*/  LOP3.LUT R176, R17, 0x1f20, R176, 0xf8, !PT ;  /* 0x00001f2011b07812 */ /* 0x000fe200078ef8b0 */
[----:B-1----:R-:W-:Y:S01]  /*17f0*/  @!P4 IMAD R18, R27, R8, RZ ;  /* 0x000000081b12c224 */ /* 0x002fe200078e02ff */
[----:B------:R-:W-:-:S02]  /*1800*/  IADD3.X R23, PT, PT, RZ, R7, RZ, P0, !PT ;  /* 0x00000007ff177210 */ /* 0x000fc400007fe4ff */
[----:B------:R-:W-:Y:S01]  /*1810*/  LEA R170, P0, R4, UR6, 0x1 ;  /* 0x0000000604aa7c11 */ /* 0x000fe2000f8008ff */
[----:B------:R-:W1:Y:S01]  /*1820*/  @!P3 LDC.64 R6, c[0x0][0x3b0] ;  /* 0x0000ec00ff06bb82 */ /* 0x000e620000000a00 */
[----:B------:R-:W-:Y:S01]  /*1830*/  @!P3 IADD3.X R17, PT, PT, RZ, R27, RZ, P1, !PT ;  /* 0x0000001bff11b210 */ /* 0x000fe20000ffe4ff */
[----:B--2---:R-:W-:Y:S01]  /*1840*/  IMAD.WIDE.U32 R22, R24, UR4, R22 ;  /* 0x0000000418167c25 */ /* 0x004fe2000f8e0016 */
[----:B------:R-:W-:Y:S01]  /*1850*/  LEA.HI.X R169, R4, UR7, R169, 0x1, P0 ;  /* 0x0000000704a97c11 */ /* 0x000fe200080f0ca9 */
[----:B------:R-:W2:Y:S01]  /*1860*/  LDCU.64 UR6, c[0x0][0x390] ;  /* 0x00007200ff0677ac */ /* 0x000ea20008000a00 */
[----:B------:R-:W-:Y:S01]  /*1870*/  LEA R20, P0, R16, R170, 0x1 ;  /* 0x000000aa10147211 */ /* 0x000fe200078008ff */
[----:B------:R-:W-:Y:S01]  /*1880*/  IMAD R25, R24, UR5, R23 ;  /* 0x0000000518197c24 */ /* 0x000fe2000f8e0217 */
[----:B------:R-:W-:Y:S01]  /*1890*/  @!P4 MOV R24, R22 ;  /* 0x000000160018c202 */ /* 0x000fe20000000f00 */
[----:B------:R-:W5:Y:S01]  /*18a0*/  S2UR UR4, SR_CgaCtaId ;  /* 0x00000000000479c3 */ /* 0x000f620000008800 */
[----:B------:R-:W-:Y:S01]  /*18b0*/  @!P4 IMAD R9, R26, R9, R18 ;  /* 0x000000091a09c224 */ /* 0x000fe200078e0212 */
[----:B------:R-:W-:Y:S01]  /*18c0*/  LEA.HI.X R21, R16, R169, R15, 0x1, P0 ;  /* 0x000000a910157211 */ /* 0x000fe200000f0c0f */
[----:B------:R-:W-:Y:S01]  /*18d0*/  UMOV UR5, 0x400 ;  /* 0x0000040000057882 */ /* 0x000fe20000000000 */
[----:B------:R-:W-:Y:S01]  /*18e0*/  @!P3 MOV R23, R25 ;  /* 0x000000190017b202 */ /* 0x000fe20000000f00 */
[----:B------:R-:W-:Y:S01]  /*18f0*/  @!P4 IMAD.WIDE.U32 R24, R26, R8, R24 ;  /* 0x000000081a18c225 */ /* 0x000fe200078e0018 */
[----:B------:R-:W-:-:S02]  /*1900*/  IADD3 R16, PT, PT, R178, 0x40, RZ ;  /* 0x00000040b2107810 */ /* 0x000fc40007ffe0ff */
[----:B------:R-:W3:Y:S01]  /*1910*/  @!P3 LDC.64 R4, c[0x0][0x380] ;  /* 0x0000e000ff04bb82 */ /* 0x000ee20000000a00 */
[----:B------:R-:W-:Y:S02]  /*1920*/  IADD3 R15, PT, PT, -R46, R45, RZ ;  /* 0x0000002d2e0f7210 */ /* 0x000fe40007ffe1ff */
[----:B------:R-:W-:Y:S02]  /*1930*/  @!P4 IADD3 R9, PT, PT, R25, R9, RZ ;  /* 0x000000091909c210 */ /* 0x000fe40007ffe0ff */
[----:B----4-:R-:W-:Y:S02]  /*1940*/  @!P4 LEA R10, P0, R24, R10, 0x1 ;  /* 0x0000000a180ac211 */ /* 0x010fe400078008ff */
[----:B------:R-:W-:Y:S01]  /*1950*/  ISETP.GE.AND P5, PT, R16, R15, PT ;  /* 0x0000000f1000720c */ /* 0x000fe20003fa6270 */
[-C--:B-1----:R-:W-:Y:S01]  /*1960*/  @!P3 IMAD R17, R17, R6.reuse, RZ ;  /* 0x000000061111b224 */ /* 0x082fe200078e02ff */
[----:B------:R-:W-:Y:S01]  /*1970*/  @!P4 LEA.HI.X R11, R24, R11, R9, 0x1, P0 ;  /* 0x0000000b180bc211 */ /* 0x000fe200000f0c09 */
[----:B------:R-:W-:Y:S01]  /*1980*/  @!P3 IMAD.WIDE.U32 R22, R19, R6, R22 ;  /* 0x000000061316b225 */ /* 0x000fe200078e0016 */
[----:B------:R-:W-:-:S02]  /*1990*/  ISETP.GE.AND P0, PT, R178, R15, PT ;  /* 0x0000000fb200720c */ /* 0x000fc40003f06270 */
[----:B------:R-:W-:Y:S01]  /*19a0*/  ISETP.GE.AND P2, PT, R12, R15, PT ;  /* 0x0000000f0c00720c */ /* 0x000fe20003f46270 */
[----:B------:R-:W-:Y:S01]  /*19b0*/  @!P3 IMAD R7, R19, R7, R17 ;  /* 0x000000071307b224 */ /* 0x000fe200078e0211 */
[----:B------:R-:W-:Y:S01]  /*19c0*/  IADD3 R8, PT, PT, R178, 0x80, RZ ;  /* 0x00000080b2087810 */ /* 0x000fe20007ffe0ff */
[----:B-----5:R-:W-:Y:S01]  /*19d0*/  ULEA UR4, UR4, UR5, 0x18 ;  /* 0x0000000504047291 */ /* 0x020fe2000f8ec0ff */
[----:B------:R-:W-:Y:S02]  /*19e0*/  IMAD.WIDE.U32 R18, R32, 0x40, RZ ;  /* 0x0000004020127825 */ /* 0x000fe400078e00ff */
[----:B------:R-:W-:Y:S02]  /*19f0*/  @!P3 IADD3 R7, PT, PT, R23, R7, RZ ;  /* 0x000000071707b210 */ /* 0x000fe40007ffe0ff */
[----:B------:R-:W-:Y:S02]  /*1a00*/  ISETP.GE.AND P6, PT, R8, R15, PT ;  /* 0x0000000f0800720c */ /* 0x000fe40003fc6270 */
[----:B------:R-:W-:-:S02]  /*1a10*/  LEA R176, R176, UR4, 0x1 ;  /* 0x00000004b0b07c11 */ /* 0x000fc4000f8e08ff */
[----:B---3--:R-:W-:Y:S02]  /*1a20*/  @!P3 LEA R6, P1, R22, R4, 0x1 ;  /* 0x000000041606b211 */ /* 0x008fe400078208ff */
[----:B------:R-:W-:Y:S01]  /*1a30*/  IADD3 R4, PT, PT, R178, 0x60, RZ ;  /* 0x00000060b2047810 */ /* 0x000fe20007ffe0ff */
[----:B------:R-:W-:Y:S01]  /*1a40*/  @!PT LDS RZ, [RZ] ;  /* 0x00000000fffff984 */ /* 0x000fe20000000800 */
[----:B------:R-:W-:Y:S01]  /*1a50*/  @!PT LDS RZ, [RZ] ;  /* 0x00000000fffff984 */ /* 0x000fe20000000800 */
[----:B------:R-:W-:Y:S01]  /*1a60*/  @!PT LDS RZ, [RZ] ;  /* 0x00000000fffff984 */ /* 0x000fe20000000800 */
[----:B------:R-:W-:Y:S01]  /*1a70*/  @!P4 LDGSTS.E.BYPASS.LTC128B.128 [R176], desc[UR16][R10.64] ;  /* 0x000000000ab0cfae */ /* 0x000fe2000b981a10 */
[----:B------:R-:W-:Y:S02]  /*1a80*/  @!P3 LEA.HI.X R7, R22, R5, R7, 0x1, P1 ;  /* 0x000000051607b211 */ /* 0x000fe400008f0c07 */
[----:B------:R-:W-:Y:S02]  /*1a90*/  SHF.L.U32 R5, R33, 0x6, RZ ;  /* 0x0000000621057819 */ /* 0x000fe400000006ff */
[----:B------:R-:W-:Y:S01]  /*1aa0*/  @!P5 IADD3 R18, P1, PT, R20, R18, RZ ;  /* 0x000000121412d210 */ /* 0x000fe20007f3e0ff */
[----:B------:R1:W-:Y:S01]  /*1ab0*/  @!P3 LDGSTS.E.BYPASS.LTC128B.128 [R176+0x800], desc[UR16][R6.64] ;  /* 0x0080000006b0bfae */ /* 0x0003e2000b981a10 */
[----:B------:R-:W-:-:S02]  /*1ac0*/  @!P6 MOV R24, R20 ;  /* 0x000000140018e202 */ /* 0x000fc40000000f00 */
[----:B------:R-:W-:Y:S02]  /*1ad0*/  @!P5 IADD3.X R19, PT, PT, R21, R19, R5, P1, !PT ;  /* 0x000000131513d210 */ /* 0x000fe40000ffe405 */
[----:B------:R-:W-:Y:S02]  /*1ae0*/  ISETP.GE.AND P1, PT, R4, R15, PT ;  /* 0x0000000f0400720c */ /* 0x000fe40003f26270 */
[----:B------:R-:W-:Y:S02]  /*1af0*/  IADD3 R5, PT, PT, R178, 0xe0, RZ ;  /* 0x000000e0b2057810 */ /* 0x000fe40007ffe0ff */
[----:B------:R-:W-:Y:S02]  /*1b00*/  @!P6 MOV R25, R21 ;  /* 0x000000150019e202 */ /* 0x000fe40000000f00 */
[----:B------:R-:W-:Y:S01]  /*1b10*/  ISETP.GE.AND P3, PT, R5, R15, PT ;  /* 0x0000000f0500720c */ /* 0x000fe20003f66270 */
[----:B------:R-:W-:-:S12]  /*1b20*/  @!P6 IMAD.WIDE.U32 R24, R32, 0xc0, R24 ;  /* 0x000000c02018e825 */ /* 0x000fd800078e0018 */
[----:B------:R-:W-:Y:S01]  /*1b30*/  @!P3 IMAD R9, R33, 0x180, RZ ;  /* 0x000001802109b824 */ /* 0x000fe200078e02ff */
[----:B-1----:R-:W-:Y:S02]  /*1b40*/  @!P0 MOV R6, R170 ;  /* 0x000000aa00068202 */ /* 0x002fe40000000f00 */
[----:B------:R-:W-:-:S05]  /*1b50*/  @!P0 MOV R7, R169 ;  /* 0x000000a900078202 */ /* 0x000fca0000000f00 */
[----:B------:R1:W-:Y:S04]  /*1b60*/  @!P0 LDGSTS.E.BYPASS.LTC128B.128 [R176+0x1000], desc[UR16][R6.64] ;  /* 0x0100000006b08fae */ /* 0x0003e8000b981a10 */
[----:B------:R-:W-:Y:S01]  /*1b70*/  @!P2 LDGSTS.E.BYPASS.LTC128B.128 [R176+0x1800], desc[UR16][R20.64] ;  /* 0x0180000014b0afae */ /* 0x000fe2000b981a10 */
[----:B------:R-:W-:-:S03]  /*1b80*/  @!P1 LEA R10, P2, R32, R20, 0x7 ;  /* 0x00000014200a9211 */ /* 0x000fc600078438ff */
[----:B------:R3:W-:Y:S01]  /*1b90*/  @!P5 LDGSTS.E.BYPASS.LTC128B.128 [R176+0x2000], desc[UR16][R18.64] ;  /* 0x0200000012b0dfae */ /* 0x0007e2000b981a10 */
[----:B------:R-:W-:Y:S02]  /*1ba0*/  @!P1 LEA.HI.X R11, R32, R21, R33, 0x7, P2 ;  /* 0x00000015200b9211 */ /* 0x000fe400010f3c21 */
[----:B------:R-:W-:-:S03]  /*1bb0*/  IADD3 R26, P2, PT, R13, R14, RZ ;  /* 0x0000000e0d1a7210 */ /* 0x000fc60007f5e0ff */
[----:B------:R4:W-:Y:S01]  /*1bc0*/  @!P1 LDGSTS.E.BYPASS.LTC128B.128 [R176+0x2800], desc[UR16][R10.64] ;  /* 0x028000000ab09fae */ /* 0x0009e2000b981a10 */
[----:B------:R-:W-:Y:S02]  /*1bd0*/  IADD3.X R27, PT, PT, RZ, R0, RZ, P2, !PT ;  /* 0x00000000ff1b7210 */ /* 0x000fe400017fe4ff */
[----:B------:R-:W-:Y:S01]  /*1be0*/  LOP3.LUT R0, R41, 0xc0, RZ, 0xc0, !PT ;  /* 0x000000c029007812 */ /* 0x000fe200078ec0ff */
[----:B------:R-:W-:-:S03]  /*1bf0*/  IMAD.WIDE.U32 R26, R178, R34, R26 ;  /* 0x00000022b21a7225 */ /* 0x000fc600078e001a */
[----:B------:R-:W-:Y:S02]  /*1c00*/  LOP3.LUT R40, R0, 0x18, R40, 0xf8, !PT ;  /* 0x0000001800287812 */ /* 0x000fe400078ef828 */
[----:B------:R-:W-:Y:S01]  /*1c10*/  SHF.L.U32 R0, R34, 0x5, RZ ;  /* 0x0000000522007819 */ /* 0x000fe200000006ff */
[----:B------:R-:W-:Y:S01]  /*1c20*/  IMAD R172, R178, R35, R27 ;  /* 0x00000023b2ac7224 */ /* 0x000fe200078e021b */
[----:B--2---:R-:W-:Y:S02]  /*1c30*/  LEA R173, P2, R26, UR6, 0x1 ;  /* 0x000000061aad7c11 */ /* 0x004fe4000f8408ff */
[C---:B-1----:R-:W-:Y:S02]  /*1c40*/  IADD3 R6, PT, PT, R178.reuse, 0xc0, RZ ;  /* 0x000000c0b2067810 */ /* 0x042fe40007ffe0ff */
[----:B------:R-:W-:Y:S02]  /*1c50*/  IADD3 R7, PT, PT, R178, 0xa0, RZ ;  /* 0x000000a0b2077810 */ /* 0x000fe40007ffe0ff */
[----:B------:R-:W-:-:S02]  /*1c60*/  ISETP.GE.AND P4, PT, R6, R15, PT ;  /* 0x0000000f0600720c */ /* 0x000fc40003f86270 */
[----:B------:R-:W-:Y:S02]  /*1c70*/  ISETP.GE.AND P5, PT, R7, R15, PT ;  /* 0x0000000f0700720c */ /* 0x000fe40003fa6270 */
[-C--:B---3--:R-:W-:Y:S02]  /*1c80*/  @!P3 MOV R18, R20.reuse ;  /* 0x000000140012b202 */ /* 0x088fe40000000f00 */
[----:B------:R-:W-:Y:S02]  /*1c90*/  @!P3 MOV R19, R21 ;  /* 0x000000150013b202 */ /* 0x000fe40000000f00 */
[----:B------:R-:W-:Y:S01]  /*1ca0*/  LEA.HI.X R172, R26, UR7, R172, 0x1, P2 ;  /* 0x000000071aac7c11 */ /* 0x000fe200090f0cac */
[----:B----4-:R-:W-:Y:S02]  /*1cb0*/  @!P6 IMAD R11, R33, 0xc0, RZ ;  /* 0x000000c0210be824 */ /* 0x010fe400078e02ff */
[----:B------:R-:W-:Y:S02]  /*1cc0*/  @!P3 IMAD.WIDE.U32 R18, R32, 0x180, R18 ;  /* 0x000001802012b825 */ /* 0x000fe400078e0012 */
[----:B------:R-:W-:-:S02]  /*1cd0*/  @!P4 MOV R22, R20 ;  /* 0x000000140016c202 */ /* 0x000fc40000000f00 */
[----:B------:R-:W-:Y:S01]  /*1ce0*/  @!P4 MOV R23, R21 ;  /* 0x000000150017c202 */ /* 0x000fe20000000f00 */
[----:B------:R-:W-:Y:S01]  /*1cf0*/  @!P4 IMAD R10, R33, 0x140, RZ ;  /* 0x00000140210ac824 */ /* 0x000fe200078e02ff */
[C---:B------:R-:W-:Y:S02]  /*1d00*/  @!P5 LEA R20, P1, R32.reuse, R20, 0x8 ;  /* 0x000000142014d211 */ /* 0x040fe400078240ff */
[----:B------:R-:W-:Y:S01]  /*1d10*/  @!P6 IADD3 R25, PT, PT, R25, R11, RZ ;  /* 0x0000000b1919e210 */ /* 0x000fe20007ffe0ff */
[C---:B------:R-:W-:Y:S01]  /*1d20*/  @!P4 IMAD.WIDE.U32 R22, R32.reuse, 0x140, R22 ;  /* 0x000001402016c825 */ /* 0x040fe200078e0016 */
[----:B------:R-:W-:Y:S02]  /*1d30*/  @!P5 LEA.HI.X R21, R32, R21, R33, 0x8, P1 ;  /* 0x000000152015d211 */ /* 0x000fe400008f4421 */
[----:B------:R-:W-:Y:S01]  /*1d40*/  @!P3 IADD3 R19, PT, PT, R19, R9, RZ ;  /* 0x000000091313b210 */ /* 0x000fe20007ffe0ff */
[----:B------:R-:W-:Y:S01]  /*1d50*/  @!P6 LDGSTS.E.BYPASS.LTC128B.128 [R176+0x3000], desc[UR16][R24.64] ;  /* 0x0300000018b0efae */ /* 0x000fe2000b981a10 */
[----:B------:R-:W-:-:S02]  /*1d60*/  @!P4 IADD3 R11, PT, PT, R23, R10, RZ ;  /* 0x0000000a170bc210 */ /* 0x000fc40007ffe0ff */
[----:B------:R-:W-:Y:S01]  /*1d70*/  @!P4 MOV R10, R22 ;  /* 0x00000016000ac202 */ /* 0x000fe20000000f00 */
[----:B------:R-:W-:Y:S01]  /*1d80*/  @!P5 LDGSTS.E.BYPASS.LTC128B.128 [R176+0x3800], desc[UR16][R20.64] ;  /* 0x0380000014b0dfae */ /* 0x000fe2000b981a10 */
[-C--:B------:R-:W-:Y:S02]  /*1d90*/  ISETP.GE.AND P5, PT, R8, R15.reuse, PT ;  /* 0x0000000f0800720c */ /* 0x080fe40003fa6270 */
[-C--:B------:R-:W-:Y:S01]  /*1da0*/  ISETP.GE.AND P1, PT, R16, R15.reuse, PT ;  /* 0x0000000f1000720c */ /* 0x080fe20003f26270 */
[----:B------:R1:W-:Y:S01]  /*1db0*/  @!P4 LDGSTS.E.BYPASS.LTC128B.128 [R176+0x4000], desc[UR16][R10.64] ;  /* 0x040000000ab0cfae */ /* 0x0003e2000b981a10 */
[-C--:B------:R-:W-:Y:S01]  /*1dc0*/  ISETP.GE.AND P4, PT, R12, R15.reuse, PT ;  /* 0x0000000f0c00720c */ /* 0x080fe20003f86270 */
[----:B------:R-:W-:Y:S01]  /*1dd0*/  IMAD.WIDE.U32 R16, R34, 0x40, RZ ;  /* 0x0000004022107825 */ /* 0x000fe200078e00ff */
[----:B------:R-:W-:Y:S01]  /*1de0*/  ISETP.GE.AND P6, PT, R4, R15, PT ;  /* 0x0000000f0400720c */ /* 0x000fe20003fc6270 */
[----:B------:R-:W-:Y:S01]  /*1df0*/  @!P3 LDGSTS.E.BYPASS.LTC128B.128 [R176+0x4800], desc[UR16][R18.64] ;  /* 0x0480000012b0bfae */ /* 0x000fe2000b981a10 */
[----:B------:R-:W-:-:S02]  /*1e00*/  SHF.L.U64.HI R9, R34, 0x5, R35 ;  /* 0x0000000522097819 */ /* 0x000fc40000010223 */
[----:B------:R-:W-:Y:S01]  /*1e10*/  LEA R8, P2, R0, R173, 0x1 ;  /* 0x000000ad00087211 */ /* 0x000fe200078408ff */
[----:B------:R-:W0:Y:S01]  /*1e20*/  LDGDEPBAR ;  /* 0x00000000000079af */ /* 0x000e220000000000 */
[----:B------:R-:W-:Y:S02]  /*1e30*/  SHF.L.U32 R4, R2, 0x4, RZ ;  /* 0x0000000402047819 */ /* 0x000fe400000006ff */
[----:B------:R-:W-:Y:S02]  /*1e40*/  LEA.HI.X R9, R0, R172, R9, 0x1, P2 ;  /* 0x000000ac00097211 */ /* 0x000fe400010f0c09 */
[----:B------:R-:W-:Y:S02]  /*1e50*/  ISETP.GE.AND P2, PT, R5, R15, PT ;  /* 0x0000000f0500720c */ /* 0x000fe40003f46270 */
[----:B------:R-:W-:Y:S01]  /*1e60*/  LOP3.LUT R167, R167, 0x3e00, R4, 0xf8, !PT ;  /* 0x00003e00a7a77812 */ /* 0x000fe200078ef804 */
[----:B------:R-:W-:Y:S01]  /*1e70*/  @!P5 IMAD.WIDE.U32 R12, R34, 0xc0, R8 ;  /* 0x000000c0220cd825 */ /* 0x000fe200078e0008 */
[----:B------:R-:W-:-:S02]  /*1e80*/  LOP3.LUT R165, R4, 0x100, RZ, 0xc0, !PT ;  /* 0x0000010004a57812 */ /* 0x000fc400078ec0ff */
[----:B------:R-:W-:Y:S02]  /*1e90*/  @!P0 MOV R4, R173 ;  /* 0x000000ad00048202 */ /* 0x000fe40000000f00 */
[----:B------:R-:W-:Y:S02]  /*1ea0*/  @!P0 MOV R5, R172 ;  /* 0x000000ac00058202 */ /* 0x000fe40000000f00 */
[----:B------:R-:W-:Y:S02]  /*1eb0*/  ISETP.GE.AND P3, PT, R6, R15, PT ;  /* 0x0000000f0600720c */ /* 0x000fe40003f66270 */
[C---:B------:R-:W-:Y:S01]  /*1ec0*/  SHF.L.U32 R0, R35.reuse, 0x6, RZ ;  /* 0x0000000623007819 */ /* 0x040fe200000006ff */
[----:B-1----:R-:W-:Y:S01]  /*1ed0*/  @!P5 IMAD R10, R35, 0xc0, RZ ;  /* 0x000000c0230ad824 */ /* 0x002fe200078e02ff */
[----:B------:R-:W-:Y:S02]  /*1ee0*/  LOP3.LUT R165, R165, 0x20, R41, 0xf8, !PT ;  /* 0x00000020a5a57812 */ /* 0x000fe400078ef829 */
[----:B------:R-:W-:Y:S01]  /*1ef0*/  @!P2 MOV R14, R8 ;  /* 0x00000008000ea202 */ /* 0x000fe20000000f00 */
[----:B------:R-:W-:-:S04]  /*1f00*/  DEPBAR.LE SB0, 0x0 ;  /* 0x000080000000791a */ /* 0x000fc80000000000 */
[----:B------:R-:W-:Y:S01]  /*1f10*/  BAR.SYNC.DEFER_BLOCKING 0x0 ;  /* 0x0000000000007b1d */ /* 0x000fe20000010000 */
[----:B------:R-:W-:Y:S02]  /*1f20*/  @!P5 IADD3 R11, PT, PT, R13, R10, RZ ;  /* 0x0000000a0d0bd210 */ /* 0x000fe40007ffe0ff */
[----:B------:R-:W-:-:S03]  /*1f30*/  @!P5 MOV R10, R12 ;  /* 0x0000000c000ad202 */ /* 0x000fc60000000f00 */
[----:B------:R-:W-:Y:S01]  /*1f40*/  @!PT LDS RZ, [RZ] ;  /* 0x00000000fffff984 */ /* 0x000fe20000000800 */
[----:B------:R-:W-:Y:S01]  /*1f50*/  @!PT LDS RZ, [RZ] ;  /* 0x00000000fffff984 */ /* 0x000fe20000000800 */
[----:B------:R-:W-:Y:S01]  /*1f60*/  @!PT LDS RZ, [RZ] ;  /* 0x00000000fffff984 */ /* 0x000fe20000000800 */
[----:B------:R1:W-:Y:S04]  /*1f70*/  @!P0 LDGSTS.E.BYPASS.LTC128B.128 [R176+0x5000], desc[UR16][R4.64] ;  /* 0x0500000004b08fae */ /* 0x0003e8000b981a10 */
[----:B------:R-:W-:Y:S01]  /*1f80*/  @P0 STS.128 [R176+0x5000], RZ ;  /* 0x005000ffb0000388 */ /* 0x000fe20000000c00 */
[----:B------:R-:W-:Y:S02]  /*1f90*/  @!P1 IADD3 R6, P0, PT, R8, R16, RZ ;  /* 0x0000001008069210 */ /* 0x000fe40007f1e0ff */
[----:B------:R-:W-:Y:S01]  /*1fa0*/  @!P3 MOV R16, R8 ;  /* 0x000000080010b202 */ /* 0x000fe20000000f00 */
[----:B------:R-:W-:Y:S04]  /*1fb0*/  @P4 STS.128 [R176+0x5800], RZ ;  /* 0x005800ffb0004388 */ /* 0x000fe80000000c00 */
[----:B------:R-:W-:Y:S01]  /*1fc0*/  @!PT LDS RZ, [RZ] ;  /* 0x00000000fffff984 */ /* 0x000fe20000000800 */
[----:B------:R-:W-:Y:S01]  /*1fd0*/  @!PT LDS RZ, [RZ] ;  /* 0x00000000fffff984 */ /* 0x000fe20000000800 */
[----:B------:R-:W-:Y:S01]  /*1fe0*/  @!PT LDS RZ, [RZ] ;  /* 0x00000000fffff984 */ /* 0x000fe20000000800 */
[----:B------:R2:W-:Y:S01]  /*1ff0*/  @!P4 LDGSTS.E.BYPASS.LTC128B.128 [R176+0x5800], desc[UR16][R8.64] ;  /* 0x0580000008b0cfae */ /* 0x0005e2000b981a10 */
[----:B------:R-:W-:-:S02]  /*2000*/  ISETP.GE.AND P4, PT, R7, R15, PT ;  /* 0x0000000f0700720c */ /* 0x000fc40003f86270 */
[----:B------:R-:W-:Y:S01]  /*2010*/  @!P1 IADD3.X R7, PT, PT, R9, R17, R0, P0, !PT ;  /* 0x0000001109079210 */ /* 0x000fe200007fe400 */
[----:B------:R-:W-:Y:S01]  /*2020*/  @P1 STS.128 [R176+0x6000], RZ ;  /* 0x006000ffb0001388 */ /* 0x000fe20000000c00 */
[-C--:B------:R-:W-:Y:S01]  /*2030*/  @!P3 MOV R17, R9.reuse ;  /* 0x000000090011b202 */ /* 0x080fe20000000f00 */
[----:B------:R-:W-:Y:S01]  /*2040*/  @!P3 IMAD R0, R35, 0x140, RZ ;  /* 0x000001402300b824 */ /* 0x000fe200078e02ff */
[-C--:B------:R-:W-:Y:S01]  /*2050*/  @!P2 MOV R15, R9.reuse ;  /* 0x00000009000fa202 */ /* 0x080fe20000000f00 */
[----:B------:R-:W-:Y:S01]  /*2060*/  @!PT LDS RZ, [RZ] ;  /* 0x00000000fffff984 */ /* 0x000fe20000000800 */
[----:B------:R-:W-:Y:S01]  /*2070*/  @!PT LDS RZ, [RZ] ;  /* 0x00000000fffff984 */ /* 0x000fe20000000800 */
[----:B------:R-:W-:Y:S01]  /*2080*/  @!PT LDS RZ, [RZ] ;  /* 0x00000000fffff984 */ /* 0x000fe20000000800 */
[----:B------:R3:W-:Y:S01]  /*2090*/  @!P1 LDGSTS.E.BYPASS.LTC128B.128 [R176+0x6000], desc[UR16][R6.64] ;  /* 0x0600000006b09fae */ /* 0x0007e2000b981a10 */
[C---:B------:R-:W-:Y:S01]  /*20a0*/  @!P6 LEA R12, P1, R34.reuse, R8, 0x7 ;  /* 0x00000008220ce211 */ /* 0x040fe200078238ff */
[C---:B------:R-:W-:Y:S02]  /*20b0*/  @!P3 IMAD.WIDE.U32 R16, R34.reuse, 0x140, R16 ;  /* 0x000001402210b825 */ /* 0x040fe400078e0010 */
[----:B------:R-:W-:Y:S01]  /*20c0*/  @P6 STS.128 [R176+0x6800], RZ ;  /* 0x006800ffb0006388 */ /* 0x000fe20000000c00 */
[C---:B------:R-:W-:Y:S01]  /*20d0*/  @!P6 LEA.HI.X R13, R34.reuse, R9, R35, 0x7, P1 ;  /* 0x00000009220de211 */ /* 0x040fe200008f3c23 */
[----:B------:R-:W-:Y:S01]  /*20e0*/  @!P2 IMAD.WIDE.U32 R14, R34, 0x180, R14 ;  /* 0x00000180220ea825 */ /* 0x000fe200078e000e */
[----:B-1----:R-:W-:-:S02]  /*20f0*/  LOP3.LUT R4, R40, 0x8, R2, 0x78, !PT ;  /* 0x0000000828047812 */ /* 0x002fc400078e7802 */
[----:B------:R-:W-:Y:S01]  /*2100*/  LOP3.LUT R40, R40, 0x8, R44, 0x78, !PT ;  /* 0x0000000828287812 */ /* 0x000fe200078e782c */
[----:B------:R-:W-:Y:S01]  /*2110*/  @!PT LDS RZ, [RZ] ;  /* 0x00000000fffff984 */ /* 0x000fe20000000800 */
[----:B------:R-:W-:Y:S01]  /*2120*/  @!PT LDS RZ, [RZ] ;  /* 0x00000000fffff984 */ /* 0x000fe20000000800 */
[----:B------:R-:W-:Y:S01]  /*2130*/  @!PT LDS RZ, [RZ] ;  /* 0x00000000fffff984 */ /* 0x000fe20000000800 */
[----:B------:R1:W-:Y:S01]  /*2140*/  @!P6 LDGSTS.E.BYPASS.LTC128B.128 [R176+0x6800], desc[UR16][R12.64] ;  /* 0x068000000cb0efae */ /* 0x0003e2000b981a10 */
[----:B------:R-:W-:Y:S01]  /*2150*/  IADD3 R165, PT, PT, R4, R165, RZ ;  /* 0x000000a504a57210 */ /* 0x000fe20007ffe0ff */
[----:B------:R-:W-:Y:S01]  /*2160*/  @!P2 IMAD R4, R35, 0x180, RZ ;  /* 0x000001802304a824 */ /* 0x000fe200078e02ff */
[----:B------:R-:W-:Y:S01]  /*2170*/  IADD3 R167, PT, PT, R167, R40, RZ ;  /* 0x00000028a7a77210 */ /* 0x000fe20007ffe0ff */
[----:B------:R-:W-:Y:S01]  /*2180*/  @P5 STS.128 [R176+0x7000], RZ ;  /* 0x007000ffb0005388 */ /* 0x000fe20000000c00 */
[----:B------:R-:W-:Y:S02]  /*2190*/  LEA R165, R165, UR4, 0x1 ;  /* 0x00000004a5a57c11 */ /* 0x000fe4000f8e08ff */
[----:B------:R-:W-:Y:S01]  /*21a0*/  @!P2 IADD3 R5, PT, PT, R15, R4, RZ ;  /* 0x000000040f05a210 */ /* 0x000fe20007ffe0ff */
[----:B------:R-:W-:Y:S01]  /*21b0*/  @!PT LDS RZ, [RZ] ;  /* 0x00000000fffff984 */ /* 0x000fe20000000800 */
[----:B------:R-:W-:Y:S01]  /*21c0*/  @!PT LDS RZ, [RZ] ;  /* 0x00000000fffff984 */ /* 0x000fe20000000800 */
[----:B------:R-:W-:Y:S01]  /*21d0*/  @!PT LDS RZ, [RZ] ;  /* 0x00000000fffff984 */ /* 0x000fe20000000800 */
[----:B------:R-:W-:Y:S01]  /*21e0*/  @!P5 LDGSTS.E.BYPASS.LTC128B.128 [R176+0x7000], desc[UR16][R10.64] ;  /* 0x070000000ab0dfae */ /* 0x000fe2000b981a10 */
[----:B--2---:R-:W-:-:S02]  /*21f0*/  @!P4 LEA R8, P0, R34, R8, 0x8 ;  /* 0x000000082208c211 */ /* 0x004fc400078040ff */
[----:B------:R-:W-:Y:S01]  /*2200*/  @!P2 MOV R4, R14 ;  /* 0x0000000e0004a202 */ /* 0x000fe20000000f00 */
[----:B------:R-:W-:Y:S01]  /*2210*/  @P4 STS.128 [R176+0x7800], RZ ;  /* 0x007800ffb0004388 */ /* 0x000fe20000000c00 */
[----:B------:R-:W-:Y:S02]  /*2220*/  @!P4 LEA.HI.X R9, R34, R9, R35, 0x8, P0 ;  /* 0x000000092209c211 */ /* 0x000fe400000f4423 */
[----:B------:R-:W-:Y:S02]  /*2230*/  LEA R167, R167, UR4, 0x1 ;  /* 0x00000004a7a77c11 */ /* 0x000fe4000f8e08ff */
[----:B---3--:R-:W-:Y:S01]  /*2240*/  @!P3 IADD3 R7, PT, PT, R17, R0, RZ ;  /* 0x000000001107b210 */ /* 0x008fe20007ffe0ff */
[----:B------:R-:W-:Y:S01]  /*2250*/  @!PT LDS RZ, [RZ] ;  /* 0x00000000fffff984 */ /* 0x000fe20000000800 */
[----:B------:R-:W-:Y:S01]  /*2260*/  @!PT LDS RZ, [RZ] ;  /* 0x00000000fffff984 */ /* 0x000fe20000000800 */
[----:B------:R-:W-:Y:S01]  /*2270*/  @!PT LDS RZ, [RZ] ;  /* 0x00000000fffff984 */ /* 0x000fe20000000800 */
[----:B------:R2:W-:Y:S01]  /*2280*/  @!P4 LDGSTS.E.BYPASS.LTC128B.128 [R176+0x7800], desc[UR16][R8.64] ;  /* 0x0780000008b0cfae */ /* 0x0005e2000b981a10 */
[----:B------:R-:W-:Y:S02]  /*2290*/  @!P3 MOV R6, R16 ;  /* 0x000000100006b202 */ /* 0x000fe40000000f00 */
[----:B------:R-:W-:Y:S01]  /*22a0*/  LOP3.LUT P6, RZ, R2, 0x4, RZ, 0xc0, !PT ;  /* 0x0000000402ff7812 */ /* 0x000fe200078cc0ff */
[----:B------:R-:W-:Y:S01]  /*22b0*/  @P3 STS.128 [R176+0x8000], RZ ;  /* 0x008000ffb0003388 */ /* 0x000fe20000000c00 */
[----:B------:R-:W-:-:S02]  /*22c0*/  MOV R0, 0x20 ;  /* 0x0000002000007802 */ /* 0x000fc40000000f00 */
[----:B------:R-:W-:Y:S01]  /*22d0*/  ISETP.NE.AND P0, PT, R3, 0x1, PT ;  /* 0x000000010300780c */ /* 0x000fe20003f05270 */
[----:B------:R-:W-:Y:S01]  /*22e0*/  @!PT LDS RZ, [RZ] ;  /* 0x00000000fffff984 */ /* 0x000fe20000000800 */
[----:B------:R-:W-:Y:S01]  /*22f0*/  @!PT LDS RZ, [RZ] ;  /* 0x00000000fffff984 */ /* 0x000fe20000000800 */
[----:B------:R-:W-:Y:S01]  /*2300*/  @!PT LDS RZ, [RZ] ;  /* 0x00000000fffff984 */ /* 0x000fe20000000800 */
[----:B------:R-:W-:Y:S01]  /*2310*/  @!P3 LDGSTS.E.BYPASS.LTC128B.128 [R176+0x8000], desc[UR16][R6.64] ;  /* 0x0800000006b0bfae */ /* 0x000fe2000b981a10 */
[----:B------:R-:W-:-:S03]  /*2320*/  SEL R0, R0, 0xffffffe0, !P6 ;  /* 0xffffffe000007807 */ /* 0x000fc60007000000 */
[----:B------:R-:W-:Y:S01]  /*2330*/  @P2 STS.128 [R176+0x8800], RZ ;  /* 0x008800ffb0002388 */ /* 0x000fe20000000c00 */
[----:B------:R-:W-:Y:S02]  /*2340*/  IADD3 R166, PT, PT, R167, R0, RZ ;  /* 0x00000000a7a67210 */ /* 0x000fe40007ffe0ff */
[----:B------:R-:W-:Y:S01]  /*2350*/  IADD3 R150, PT, PT, R0, R165, RZ ;  /* 0x000000a500967210 */ /* 0x000fe20007ffe0ff */
[----:B------:R-:W-:Y:S01]  /*2360*/  @!PT LDS RZ, [RZ] ;  /* 0x00000000fffff984 */ /* 0x000fe20000000800 */
[----:B------:R-:W-:Y:S01]  /*2370*/  @!PT LDS RZ, [RZ] ;  /* 0x00000000fffff984 */ /* 0x000fe20000000800 */
[----:B------:R-:W-:Y:S01]  /*2380*/  @!PT LDS RZ, [RZ] ;  /* 0x00000000fffff984 */ /* 0x000fe20000000800 */
[----:B------:R3:W-:Y:S04]  /*2390*/  @!P2 LDGSTS.E.BYPASS.LTC128B.128 [R176+0x8800], desc[UR16][R4.64] ;  /* 0x0880000004b0afae */ /* 0x0007e8000b981a10 */
[----:B-1----:R-:W-:Y:S04]  /*23a0*/  LDSM.16.M88.4 R12, [R165+0x1000] ;  /* 0x00100000a50c783b */ /* 0x002fe80000000200 */
[----:B------:R-:W-:Y:S04]  /*23b0*/  LDSM.16.M88.4 R20, [R166] ;  /* 0x00000000a614783b */ /* 0x000fe80000000200 */
[----:B------:R-:W-:Y:S04]  /*23c0*/  LDSM.16.M88.4 R16, [R150+0x1000] ;  /* 0x001000009610783b */ /* 0x000fe80000000200 */
[----:B--2---:R-:W-:Y:S04]  /*23d0*/  LDSM.16.M88.4 R8, [R165+0x1400] ;  /* 0x00140000a508783b */ /* 0x004fe80000000200 */
[----:B------:R-:W-:Y:S04]  /*23e0*/  LDSM.16.M88.4 R24, [R150+0x1400] ;  /* 0x001400009618783b */ /* 0x000fe80000000200 */
[----:B------:R-:W-:Y:S04]  /*23f0*/  LDSM.16.M88.4 R28, [R165+0x1800] ;  /* 0x00180000a51c783b */ /* 0x000fe80000000200 */
[----:B---3--:R-:W1:Y:S04]  /*2400*/  LDSM.16.M88.4 R4, [R167] ;  /* 0x00000000a704783b */ /* 0x008e680000000200 */
[----:B------:R-:W2:Y:S04]  /*2410*/  LDSM.16.M88.4 R48, [R150+0x1800] ;  /* 0x001800009630783b */ /* 0x000ea80000000200 */
[----:B------:R-:W0:Y:S01]  /*2420*/  LDGDEPBAR ;  /* 0x00000000000079af */ /* 0x000e220000000000 */
[C---:B-1----:R-:W-:Y:S08]  /*2430*/  HMMA.16816.F32 R36, R4.reuse, R12, RZ ;  /* 0x0000000c0424723c */ /* 0x042ff000000018ff */
[----:B------:R-:W-:-:S12]  /*2440*/  HMMA.16816.F32 R12, R4, R14, RZ ;  /* 0x0000000e040c723c */ /* 0x000fd800000018ff */
[C---:B------:R-:W-:Y:S08]  /*2450*/  HMMA.16816.F32 R36, R20.reuse, R16, R36 ;  /* 0x000000101424723c */ /* 0x040ff00000001824 */
[----:B------:R-:W-:Y:S08]  /*2460*/  HMMA.16816.F32 R12, R20, R18, R12 ;  /* 0x00000012140c723c */ /* 0x000ff0000000180c */
        /* <DEDUP_REMOVED lines=11> */
[----:B------:R-:W3:Y:S05]  /*2520*/  MUFU.TANH R71, R12 ;  /* 0x0000000c00477308 */ /* 0x000eea0000002400 */
[C---:B------:R-:W-:Y:S03]  /*2530*/  HMMA.16816.F32 R16, R20.reuse, R24, R16 ;  /* 0x000000181410723c */ /* 0x040fe60000001810 */
[----:B------:R-:W4:Y:S05]  /*2540*/  MUFU.TANH R70, R13 ;  /* 0x0000000d00467308 */ /* 0x000f2a0000002400 */
[----:B------:R-:W-:Y:S03]  /*2550*/  HMMA.16816.F32 R8, R20, R26, R8 ;  /* 0x0000001a1408723c */ /* 0x000fe60000001808 */
[----:B------:R-:W1:Y:S05]  /*2560*/  MUFU.TANH R69, R14 ;  /* 0x0000000e00457308 */ /* 0x000e6a0000002400 */
[C---:B------:R-:W-:Y:S03]  /*2570*/  HMMA.16816.F32 R24, R4.reuse, R28, RZ ;  /* 0x0000001c0418723c */ /* 0x040fe600000018ff */
[----:B------:R5:W1:Y:S01]  /*2580*/  MUFU.TANH R68, R15 ;  /* 0x0000000f00447308 */ /* 0x000a620000002400 */
[----:B------:R-:W-:Y:S01]  /*2590*/  FMUL.FTZ R16, R16, UR10 ;  /* 0x0000000a10107c20 */ /* 0x000fe20008410000 */
[----:B------:R-:W-:Y:S01]  /*25a0*/  FMUL.FTZ R17, R17, UR10 ;  /* 0x0000000a11117c20 */ /* 0x000fe20008410000 */
[----:B------:R-:W-:Y:S01]  /*25b0*/  FMUL.FTZ R18, R18, UR10 ;  /* 0x0000000a12127c20 */ /* 0x000fe20008410000 */
[----:B------:R-:W-:Y:S01]  /*25c0*/  FMUL.FTZ R19, R19, UR10 ;  /* 0x0000000a13137c20 */ /* 0x000fe20008410000 */
[----:B------:R-:W-:Y:S03]  /*25d0*/  HMMA.16816.F32 R28, R4, R30, RZ ;  /* 0x0000001e041c723c */ /* 0x000fe600000018ff */
[----:B------:R-:W1:Y:S01]  /*25e0*/  MUFU.TANH R74, R37 ;  /* 0x00000025004a7308 */ /* 0x000e620000002400 */
[----:B------:R-:W-:Y:S01]  /*25f0*/  FMUL.FTZ R8, R8, UR10 ;  /* 0x0000000a08087c20 */ /* 0x000fe20008410000 */
[----:B------:R-:W-:Y:S01]  /*2600*/  FMUL.FTZ R9, R9, UR10 ;  /* 0x0000000a09097c20 */ /* 0x000fe20008410000 */
[----:B------:R-:W-:Y:S01]  /*2610*/  FMUL.FTZ R10, R10, UR10 ;  /* 0x0000000a0a0a7c20 */ /* 0x000fe20008410000 */
[----:B------:R-:W-:-:S04]  /*2620*/  FMUL.FTZ R11, R11, UR10 ;  /* 0x0000000a0b0b7c20 */ /* 0x000fc80008410000 */
[----:B------:R-:W1:Y:S01]  /*2630*/  MUFU.TANH R73, R38 ;  /* 0x0000002600497308 */ /* 0x000e620000002400 */
[C---:B--2---:R-:W-:Y:S01]  /*2640*/  HMMA.16816.F32 R24, R20.reuse, R48, R24 ;  /* 0x000000301418723c */ /* 0x044fe20000001818 */
[----:B-----5:R-:W2:Y:S06]  /*2650*/  LDSM.16.M88.4 R12, [R165+0x1c00] ;  /* 0x001c0000a50c783b */ /* 0x020eac0000000200 */
[----:B------:R5:W1:Y:S01]  /*2660*/  MUFU.TANH R72, R39 ;  /* 0x0000002700487308 */ /* 0x000a620000002400 */
[----:B------:R-:W-:Y:S07]  /*2670*/  HMMA.16816.F32 R28, R20, R50, R28 ;  /* 0x00000032141c723c */ /* 0x000fee000000181c */
[----:B------:R-:W1:Y:S04]  /*2680*/  MUFU.TANH R67, R16 ;  /* 0x0000001000437308 */ /* 0x000e680000002400 */
[----:B------:R-:W-:Y:S01]  /*2690*/  FMUL.FTZ R24, R24, UR10 ;  /* 0x0000000a18187c20 */ /* 0x000fe20008410000 */
[----:B------:R-:W-:Y:S01]  /*26a0*/  FMUL.FTZ R25, R25, UR10 ;  /* 0x0000000a19197c20 */ /* 0x000fe20008410000 */
[----:B------:R-:W-:Y:S01]  /*26b0*/  FMUL.FTZ R26, R26, UR10 ;  /* 0x0000000a1a1a7c20 */ /* 0x000fe20008410000 */
[----:B------:R-:W-:Y:S01]  /*26c0*/  FMUL.FTZ R27, R27, UR10 ;  /* 0x0000000a1b1b7c20 */ /* 0x000fe20008410000 */
[----:B------:R-:W1:Y:S01]  /*26d0*/  MUFU.TANH R66, R17 ;  /* 0x0000001100427308 */ /* 0x000e620000002400 */
[----:B-----5:R-:W5:Y:S03]  /*26e0*/  LDSM.16.M88.4 R36, [R150+0x1c00] ;  /* 0x001c00009624783b */ /* 0x020f660000000200 */
[----:B------:R-:W-:Y:S01]  /*26f0*/  FMUL.FTZ R28, R28, UR10 ;  /* 0x0000000a1c1c7c20 */ /* 0x000fe20008410000 */
[----:B------:R-:W-:Y:S01]  /*2700*/  FMUL.FTZ R29, R29, UR10 ;  /* 0x0000000a1d1d7c20 */ /* 0x000fe20008410000 */
[----:B------:R-:W-:Y:S01]  /*2710*/  FMUL.FTZ R30, R30, UR10 ;  /* 0x0000000a1e1e7c20 */ /* 0x000fe20008410000 */
[----:B------:R-:W-:Y:S01]  /*2720*/  FMUL.FTZ R31, R31, UR10 ;  /* 0x0000000a1f1f7c20 */ /* 0x000fe20008410000 */
[----:B------:R-:W1:Y:S08]  /*2730*/  MUFU.TANH R65, R18 ;  /* 0x0000001200417308 */ /* 0x000e700000002400 */
[----:B------:R2:W1:Y:S08]  /*2740*/  MUFU.TANH R64, R19 ;  /* 0x0000001300407308 */ /* 0x0004700000002400 */
[----:B------:R-:W1:Y:S08]  /*2750*/  MUFU.TANH R63, R8 ;  /* 0x00000008003f7308 */ /* 0x000e700000002400 */
[----:B------:R-:W1:Y:S01]  /*2760*/  MUFU.TANH R62, R9 ;  /* 0x00000009003e7308 */ /* 0x000e620000002400 */
[C---:B--2---:R-:W-:Y:S07]  /*2770*/  HMMA.16816.F32 R16, R4.reuse, R12, RZ ;  /* 0x0000000c0410723c */ /* 0x044fee00000018ff */
[----:B------:R-:W2:Y:S01]  /*2780*/  MUFU.TANH R61, R10 ;  /* 0x0000000a003d7308 */ /* 0x000ea20000002400 */
[----:B------:R-:W-:Y:S07]  /*2790*/  HMMA.16816.F32 R12, R4, R14, RZ ;  /* 0x0000000e040c723c */ /* 0x000fee00000018ff */
[----:B------:R3:W1:Y:S05]  /*27a0*/  MUFU.TANH R59, R11 ;  /* 0x0000000b003b7308 */ /* 0x00066a0000002400 */
[C---:B-----5:R-:W-:Y:S03]  /*27b0*/  HMMA.16816.F32 R16, R20.reuse, R36, R16 ;  /* 0x000000241410723c */ /* 0x060fe60000001810 */
[----:B------:R-:W1:Y:S05]  /*27c0*/  MUFU.TANH R58, R24 ;  /* 0x00000018003a7308 */ /* 0x000e6a0000002400 */
[----:B------:R-:W-:Y:S01]  /*27d0*/  HMMA.16816.F32 R12, R20, R38, R12 ;  /* 0x00000026140c723c */ /* 0x000fe2000000180c */
[----:B------:R-:W-:Y:S02]  /*27e0*/  LDSM.16.M88.4 R36, [R165+0x2400] ;  /* 0x00240000a524783b */ /* 0x000fe40000000200 */
[----:B------:R-:W1:Y:S02]  /*27f0*/  MUFU.TANH R57, R25 ;  /* 0x0000001900397308 */ /* 0x000e640000002400 */
[----:B---3--:R-:W3:Y:S06]  /*2800*/  LDSM.16.M88.4 R8, [R165+0x2000] ;  /* 0x00200000a508783b */ /* 0x008eec0000000200 */
[----:B------:R-:W1:Y:S01]  /*2810*/  MUFU.TANH R56, R26 ;  /* 0x0000001a00387308 */ /* 0x000e620000002400 */
[----:B------:R-:W-:Y:S01]  /*2820*/  FMUL.FTZ R16, R16, UR10 ;  /* 0x0000000a10107c20 */ /* 0x000fe20008410000 */
[----:B------:R-:W-:Y:S01]  /*2830*/  FMUL.FTZ R17, R17, UR10 ;  /* 0x0000000a11117c20 */ /* 0x000fe20008410000 */
[----:B------:R-:W-:Y:S01]  /*2840*/  FMUL.FTZ R18, R18, UR10 ;  /* 0x0000000a12127c20 */ /* 0x000fe20008410000 */
[----:B------:R-:W-:-:S04]  /*2850*/  FMUL.FTZ R19, R19, UR10 ;  /* 0x0000000a13137c20 */ /* 0x000fc80008410000 */
[----:B------:R5:W1:Y:S01]  /*2860*/  MUFU.TANH R55, R27 ;  /* 0x0000001b00377308 */ /* 0x000a620000002400 */
[----:B------:R-:W-:Y:S01]  /*2870*/  FMUL.FTZ R13, R13, UR10 ;  /* 0x0000000a0d0d7c20 */ /* 0x000fe20008410000 */
[----:B------:R-:W-:Y:S01]  /*2880*/  FMUL.FTZ R14, R14, UR10 ;  /* 0x0000000a0e0e7c20 */ /* 0x000fe20008410000 */
[----:B------:R-:W-:Y:S01]  /*2890*/  FMUL.FTZ R15, R15, UR10 ;  /* 0x0000000a0f0f7c20 */ /* 0x000fe20008410000 */
[----:B------:R-:W-:-:S04]  /*28a0*/  FMUL.FTZ R0, R12, UR10 ;  /* 0x0000000a0c007c20 */ /* 0x000fc80008410000 */
[----:B------:R-:W1:Y:S08]  /*28b0*/  MUFU.TANH R54, R28 ;  /* 0x0000001c00367308 */ /* 0x000e700000002400 */
[----:B------:R-:W1:Y:S01]  /*28c0*/  MUFU.TANH R53, R29 ;  /* 0x0000001d00357308 */ /* 0x000e620000002400 */
[----:B-----5:R-:W5:Y:S07]  /*28d0*/  LDSM.16.M88.4 R24, [R150+0x2000] ;  /* 0x002000009618783b */ /* 0x020f6e0000000200 */
[----:B------:R-:W1:Y:S08]  /*28e0*/  MUFU.TANH R52, R30 ;  /* 0x0000001e00347308 */ /* 0x000e700000002400 */
[----:B------:R3:W1:Y:S08]  /*28f0*/  MUFU.TANH R51, R31 ;  /* 0x0000001f00337308 */ /* 0x0006700000002400 */
[----:B------:R-:W1:Y:S08]  /*2900*/  MUFU.TANH R50, R16 ;  /* 0x0000001000327308 */ /* 0x000e700000002400 */
[----:B------:R-:W1:Y:S01]  /*2910*/  MUFU.TANH R49, R17 ;  /* 0x0000001100317308 */ /* 0x000e620000002400 */
[C---:B---3--:R-:W-:Y:S07]  /*2920*/  HMMA.16816.F32 R28, R4.reuse, R8, RZ ;  /* 0x00000008041c723c */ /* 0x048fee00000018ff */
[----:B------:R-:W3:Y:S01]  /*2930*/  MUFU.TANH R48, R18 ;  /* 0x0000001200307308 */ /* 0x000ee20000002400 */
[----:B------:R-:W-:Y:S07]  /*2940*/  HMMA.16816.F32 R8, R4, R10, RZ ;  /* 0x0000000a0408723c */ /* 0x000fee00000018ff */
[----:B------:R4:W1:Y:S05]  /*2950*/  MUFU.TANH R47, R19 ;  /* 0x00000013002f7308 */ /* 0x00086a0000002400 */
[C---:B-----5:R-:W-:Y:S03]  /*2960*/  HMMA.16816.F32 R28, R20.reuse, R24, R28 ;  /* 0x00000018141c723c */ /* 0x060fe6000000181c */
[----:B------:R-:W1:Y:S05]  /*2970*/  MUFU.TANH R76, R13 ;  /* 0x0000000d004c7308 */ /* 0x000e6a0000002400 */
[----:B------:R-:W-:Y:S01]  /*2980*/  HMMA.16816.F32 R8, R20, R26, R8 ;  /* 0x0000001a1408723c */ /* 0x000fe20000001808 */
[----:B------:R-:W-:Y:S02]  /*2990*/  LDSM.16.M88.4 R24, [R165+0x2800] ;  /* 0x00280000a518783b */ /* 0x000fe40000000200 */
[----:B------:R-:W1:Y:S02]  /*29a0*/  MUFU.TANH R77, R14 ;  /* 0x0000000e004d7308 */ /* 0x000e640000002400 */
[----:B----4-:R-:W4:Y:S06]  /*29b0*/  LDSM.16.M88.4 R16, [R150+0x2400] ;  /* 0x002400009610783b */ /* 0x010f2c0000000200 */
        /* <DEDUP_REMOVED lines=11> */
[C---:B-----5:R-:W-:Y:S07]  /*2a70*/  HMMA.16816.F32 R12, R4.reuse, R36, RZ ;  /* 0x00000024040c723c */ /* 0x060fee00000018ff */
[----:B------:R-:W1:Y:S01]  /*2a80*/  MUFU.TANH R82, R30 ;  /* 0x0000001e00527308 */ /* 0x000e620000002400 */
[----:B------:R-:W-:Y:S07]  /*2a90*/  HMMA.16816.F32 R36, R4, R38, RZ ;  /* 0x000000260424723c */ /* 0x000fee00000018ff */
[----:B------:R5:W1:Y:S05]  /*2aa0*/  MUFU.TANH R83, R31 ;  /* 0x0000001f00537308 */ /* 0x000a6a0000002400 */
[C---:B----4-:R-:W-:Y:S03]  /*2ab0*/  HMMA.16816.F32 R12, R20.reuse, R16, R12 ;  /* 0x00000010140c723c */ /* 0x050fe6000000180c */
[----:B------:R-:W4:Y:S05]  /*2ac0*/  MUFU.TANH R84, R8 ;  /* 0x0000000800547308 */ /* 0x000f2a0000002400 */
[----:B------:R-:W-:Y:S01]  /*2ad0*/  HMMA.16816.F32 R36, R20, R18, R36 ;  /* 0x000000121424723c */ /* 0x000fe20000001824 */
[----:B------:R-:W-:Y:S02]  /*2ae0*/  LDSM.16.M88.4 R16, [R165+0x2c00] ;  /* 0x002c0000a510783b */ /* 0x000fe40000000200 */
[----:B------:R-:W1:Y:S02]  /*2af0*/  MUFU.TANH R85, R9 ;  /* 0x0000000900557308 */ /* 0x000e640000002400 */
[----:B-----5:R-:W5:Y:S06]  /*2b00*/  LDSM.16.M88.4 R28, [R150+0x2800] ;  /* 0x00280000961c783b */ /* 0x020f6c0000000200 */
        /* <DEDUP_REMOVED lines=18> */
[----:B------:R-:W-:Y:S03]  /*2c30*/  HMMA.16816.F32 R24, R20, R30, R24 ;  /* 0x0000001e1418723c */ /* 0x000fe60000001818 */
[----:B------:R-:W1:Y:S01]  /*2c40*/  MUFU.TANH R93, R37 ;  /* 0x00000025005d7308 */ /* 0x000e620000002400 */
[----:B---3--:R-:W3:Y:S04]  /*2c50*/  LDSM.16.M88.4 R12, [R150+0x2c00] ;  /* 0x002c0000960c783b */ /* 0x008ee80000000200 */
[C---:B------:R-:W-:Y:S03]  /*2c60*/  HMMA.16816.F32 R28, R4.reuse, R16, RZ ;  /* 0x00000010041c723c */ /* 0x040fe600000018ff */
[----:B------:R-:W1:Y:S01]  /*2c70*/  MUFU.TANH R94, R38 ;  /* 0x00000026005e7308 */ /* 0x000e620000002400 */
[----:B------:R-:W-:Y:S01]  /*2c80*/  FMUL.FTZ R8, R8, UR10 ;  /* 0x0000000a08087c20 */ /* 0x000fe20008410000 */
[----:B------:R-:W-:Y:S01]  /*2c90*/  FMUL.FTZ R9, R9, UR10 ;  /* 0x0000000a09097c20 */ /* 0x000fe20008410000 */
[----:B------:R-:W-:Y:S01]  /*2ca0*/  FMUL.FTZ R10, R10, UR10 ;  /* 0x0000000a0a0a7c20 */ /* 0x000fe20008410000 */
[----:B------:R-:W-:Y:S01]  /*2cb0*/  FMUL.FTZ R11, R11, UR10 ;  /* 0x0000000a0b0b7c20 */ /* 0x000fe20008410000 */
[----:B------:R-:W-:Y:S03]  /*2cc0*/  HMMA.16816.F32 R16, R4, R18, RZ ;  /* 0x000000120410723c */ /* 0x000fe600000018ff */
        /* <DEDUP_REMOVED lines=8> */
[----:B------:R-:W1:Y:S01]  /*2d50*/  MUFU.TANH R98, R10 ;  /* 0x0000000a00627308 */ /* 0x000e620000002400 */
[C---:B---3--:R-:W-:Y:S07]  /*2d60*/  HMMA.16816.F32 R28, R20.reuse, R12, R28 ;  /* 0x0000000c141c723c */ /* 0x048fee000000181c */
[----:B------:R3:W1:Y:S01]  /*2d70*/  MUFU.TANH R158, R11 ;  /* 0x0000000b009e7308 */ /* 0x0006620000002400 */
[----:B------:R-:W-:Y:S07]  /*2d80*/  HMMA.16816.F32 R16, R20, R14, R16 ;  /* 0x0000000e1410723c */ /* 0x000fee0000001810 */
[----:B------:R-:W1:Y:S04]  /*2d90*/  MUFU.TANH R99, R24 ;  /* 0x0000001800637308 */ /* 0x000e680000002400 */
[----:B------:R-:W-:Y:S01]  /*2da0*/  FMUL.FTZ R28, R28, UR10 ;  /* 0x0000000a1c1c7c20 */ /* 0x000fe20008410000 */
[----:B------:R-:W-:Y:S01]  /*2db0*/  FMUL.FTZ R29, R29, UR10 ;  /* 0x0000000a1d1d7c20 */ /* 0x000fe20008410000 */
[----:B------:R-:W-:-:S02]  /*2dc0*/  FMUL.FTZ R30, R30, UR10 ;  /* 0x0000000a1e1e7c20 */ /* 0x000fc40008410000 */
[----:B------:R-:W1:Y:S01]  /*2dd0*/  MUFU.TANH R149, R25 ;  /* 0x0000001900957308 */ /* 0x000e620000002400 */
[----:B------:R-:W-:Y:S01]  /*2de0*/  FMUL.FTZ R31, R31, UR10 ;  /* 0x0000000a1f1f7c20 */ /* 0x000fe20008410000 */
[----:B---3--:R-:W3:Y:S02]  /*2df0*/  LDSM.16.M88.4 R8, [R150+0x3000] ;  /* 0x003000009608783b */ /* 0x008ee40000000200 */
[----:B------:R-:W-:Y:S01]  /*2e00*/  FMUL.FTZ R16, R16, UR10 ;  /* 0x0000000a10107c20 */ /* 0x000fe20008410000 */
[----:B------:R-:W-:Y:S01]  /*2e10*/  FMUL.FTZ R17, R17, UR10 ;  /* 0x0000000a11117c20 */ /* 0x000fe20008410000 */
[----:B------:R-:W-:Y:S02]  /*2e20*/  FMUL.FTZ R18, R18, UR10 ;  /* 0x0000000a12127c20 */ /* 0x000fe40008410000 */
[----:B------:R-:W1:Y:S01]  /*2e30*/  MUFU.TANH R157, R26 ;  /* 0x0000001a009d7308 */ /* 0x000e620000002400 */
[----:B------:R-:W-:Y:S01]  /*2e40*/  FMUL.FTZ R19, R19, UR10 ;  /* 0x0000000a13137c20 */ /* 0x000fe20008410000 */
[C---:B-----5:R-:W-:Y:S06]  /*2e50*/  HMMA.16816.F32 R12, R4.reuse, R36, RZ ;  /* 0x00000024040c723c */ /* 0x060fec00000018ff */
[----:B------:R5:W1:Y:S02]  /*2e60*/  MUFU.TANH R156, R27 ;  /* 0x0000001b009c7308 */ /* 0x000a640000002400 */
[----:B------:R-:W-:Y:S06]  /*2e70*/  HMMA.16816.F32 R36, R4, R38, RZ ;  /* 0x000000260424723c */ /* 0x000fec00000018ff */
[----:B------:R-:W1:Y:S08]  /*2e80*/  MUFU.TANH R197, R28 ;  /* 0x0000001c00c57308 */ /* 0x000e700000002400 */
[----:B------:R-:W1:Y:S01]  /*2e90*/  MUFU.TANH R188, R29 ;  /* 0x0000001d00bc7308 */ /* 0x000e620000002400 */
[----:B-----5:R-:W5:Y:S07]  /*2ea0*/  LDSM.16.M88.4 R24, [R165+0x3400] ;  /* 0x00340000a518783b */ /* 0x020f6e0000000200 */
[----:B------:R-:W1:Y:S01]  /*2eb0*/  MUFU.TANH R190, R30 ;  /* 0x0000001e00be7308 */ /* 0x000e620000002400 */
[C---:B---3--:R-:W-:Y:S07]  /*2ec0*/  HMMA.16816.F32 R12, R20.reuse, R8, R12 ;  /* 0x00000008140c723c */ /* 0x048fee000000180c */
[----:B------:R3:W1:Y:S01]  /*2ed0*/  MUFU.TANH R196, R31 ;  /* 0x0000001f00c47308 */ /* 0x0006620000002400 */
[----:B------:R-:W-:Y:S01]  /*2ee0*/  HMMA.16816.F32 R36, R20, R10, R36 ;  /* 0x0000000a1424723c */ /* 0x000fe20000001824 */
[----:B------:R-:W-:Y:S06]  /*2ef0*/  LDSM.16.M88.4 R8, [R165+0x3800] ;  /* 0x00380000a508783b */ /* 0x000fec0000000200 */
        /* <DEDUP_REMOVED lines=11> */
[----:B------:R-:W-:-:S07]  /*2fb0*/  FMUL.FTZ R39, R39, UR10 ;  /* 0x0000000a27277c20 */ /* 0x000fce0008410000 */
[----:B------:R5:W1:Y:S08]  /*2fc0*/  MUFU.TANH R194, R19 ;  /* 0x0000001300c27308 */ /* 0x000a700000002400 */
[----:B------:R-:W1:Y:S08]  /*2fd0*/  MUFU.TANH R193, R12 ;  /* 0x0000000c00c17308 */ /* 0x000e700000002400 */
[----:B------:R-:W1:Y:S01]  /*2fe0*/  MUFU.TANH R189, R13 ;  /* 0x0000000d00bd7308 */ /* 0x000e620000002400 */
[C---:B-----5:R-:W-:Y:S07]  /*2ff0*/  HMMA.16816.F32 R16, R4.reuse, R24, RZ ;  /* 0x000000180410723c */ /* 0x060fee00000018ff */
[----:B------:R-:W1:Y:S01]  /*3000*/  MUFU.TANH R182, R14 ;  /* 0x0000000e00b67308 */ /* 0x000e620000002400 */
[----:B------:R-:W-:Y:S07]  /*3010*/  HMMA.16816.F32 R24, R4, R26, RZ ;  /* 0x0000001a0418723c */ /* 0x000fee00000018ff */
[----:B------:R5:W1:Y:S05]  /*3020*/  MUFU.TANH R181, R15 ;  /* 0x0000000f00b57308 */ /* 0x000a6a0000002400 */
[C---:B---3--:R-:W-:Y:S03]  /*3030*/  HMMA.16816.F32 R16, R20.reuse, R28, R16 ;  /* 0x0000001c1410723c */ /* 0x048fe60000001810 */
[----:B------:R-:W3:Y:S05]  /*3040*/  MUFU.TANH R187, R36 ;  /* 0x0000002400bb7308 */ /* 0x000eea0000002400 */
[----:B------:R-:W-:Y:S03]  /*3050*/  HMMA.16816.F32 R24, R20, R30, R24 ;  /* 0x0000001e1418723c */ /* 0x000fe60000001818 */
[----:B------:R-:W1:Y:S01]  /*3060*/  MUFU.TANH R186, R37 ;  /* 0x0000002500ba7308 */ /* 0x000e620000002400 */
[----:B-----5:R-:W5:Y:S04]  /*3070*/  LDSM.16.M88.4 R12, [R150+0x3800] ;  /* 0x00380000960c783b */ /* 0x020f680000000200 */
        /* <DEDUP_REMOVED lines=14> */
[----:B----4-:R-:W4:Y:S07]  /*3160*/  LDSM.16.M88.4 R36, [R165+0x3c00] ;  /* 0x003c0000a524783b */ /* 0x010f2e0000000200 */
[----:B------:R-:W1:Y:S01]  /*3170*/  MUFU.TANH R159, R18 ;  /* 0x00000012009f7308 */ /* 0x000e620000002400 */
[C---:B-----5:R-:W-:Y:S07]  /*3180*/  HMMA.16816.F32 R28, R20.reuse, R12, R28 ;  /* 0x0000000c141c723c */ /* 0x060fee000000181c */
        /* <DEDUP_REMOVED lines=8> */
[----:B-----5:R-:W5:Y:S02]  /*3210*/  LDSM.16.M88.4 R16, [R150+0x3c00] ;  /* 0x003c00009610783b */ /* 0x020f640000000200 */
[----:B------:R-:W-:Y:S01]  /*3220*/  FMUL.FTZ R8, R8, UR10 ;  /* 0x0000000a08087c20 */ /* 0x000fe20008410000 */
[----:B------:R-:W-:Y:S01]  /*3230*/  FMUL.FTZ R9, R9, UR10 ;  /* 0x0000000a09097c20 */ /* 0x000fe20008410000 */
[----:B------:R-:W-:Y:S02]  /*3240*/  FMUL.FTZ R10, R10, UR10 ;  /* 0x0000000a0a0a7c20 */ /* 0x000fe40008410000 */
[----:B------:R-:W1:Y:S01]  /*3250*/  MUFU.TANH R154, R26 ;  /* 0x0000001a009a7308 */ /* 0x000e620000002400 */
[----:B------:R-:W-:Y:S01]  /*3260*/  FMUL.FTZ R11, R11, UR10 ;  /* 0x0000000a0b0b7c20 */ /* 0x000fe20008410000 */
[C---:B----4-:R-:W-:Y:S06]  /*3270*/  HMMA.16816.F32 R12, R4.reuse, R36, RZ ;  /* 0x00000024040c723c */ /* 0x050fec00000018ff */
[----:B------:R4:W1:Y:S02]  /*3280*/  MUFU.TANH R153, R27 ;  /* 0x0000001b00997308 */ /* 0x0008640000002400 */
[----:B------:R-:W-:Y:S06]  /*3290*/  HMMA.16816.F32 R36, R4, R38, RZ ;  /* 0x000000260424723c */ /* 0x000fec00000018ff */
[----:B------:R-:W1:Y:S08]  /*32a0*/  MUFU.TANH R130, R28 ;  /* 0x0000001c00827308 */ /* 0x000e700000002400 */
[----:B------:R-:W1:Y:S01]  /*32b0*/  MUFU.TANH R129, R29 ;  /* 0x0000001d00817308 */ /* 0x000e620000002400 */
[----:B----4-:R-:W4:Y:S07]  /*32c0*/  LDSM.16.M88.4 R24, [R165+0x4000] ;  /* 0x00400000a518783b */ /* 0x010f2e0000000200 */
[----:B------:R-:W1:Y:S01]  /*32d0*/  MUFU.TANH R126, R30 ;  /* 0x0000001e007e7308 */ /* 0x000e620000002400 */
[C---:B-----5:R-:W-:Y:S07]  /*32e0*/  HMMA.16816.F32 R12, R20.reuse, R16, R12 ;  /* 0x00000010140c723c */ /* 0x060fee000000180c */
[----:B------:R5:W1:Y:S01]  /*32f0*/  MUFU.TANH R125, R31 ;  /* 0x0000001f007d7308 */ /* 0x000a620000002400 */
[----:B------:R-:W-:Y:S01]  /*3300*/  HMMA.16816.F32 R36, R20, R18, R36 ;  /* 0x000000121424723c */ /* 0x000fe20000001824 */
[----:B------:R-:W-:Y:S06]  /*3310*/  LDSM.16.M88.4 R16, [R165+0x4400] ;  /* 0x00440000a510783b */ /* 0x000fec0000000200 */
        /* <DEDUP_REMOVED lines=15> */
[C---:B----4-:R-:W-:Y:S07]  /*3410*/  HMMA.16816.F32 R8, R4.reuse, R24, RZ ;  /* 0x000000180408723c */ /* 0x050fee00000018ff */
[----:B------:R-:W4:Y:S01]  /*3420*/  MUFU.TANH R105, R14 ;  /* 0x0000000e00697308 */ /* 0x000f220000002400 */
[----:B------:R-:W-:Y:S07]  /*3430*/  HMMA.16816.F32 R24, R4, R26, RZ ;  /* 0x0000001a0418723c */ /* 0x000fee00000018ff */
[----:B------:R2:W1:Y:S05]  /*3440*/  MUFU.TANH R104, R15 ;  /* 0x0000000f00687308 */ /* 0x00046a0000002400 */
[C---:B-----5:R-:W-:Y:S03]  /*3450*/  HMMA.16816.F32 R8, R20.reuse, R28, R8 ;  /* 0x0000001c1408723c */ /* 0x060fe60000001808 */
[----:B------:R-:W1:Y:S05]  /*3460*/  MUFU.TANH R115, R36 ;  /* 0x0000002400737308 */ /* 0x000e6a0000002400 */
[----:B------:R-:W-:Y:S03]  /*3470*/  HMMA.16816.F32 R24, R20, R30, R24 ;  /* 0x0000001e1418723c */ /* 0x000fe60000001818 */
[----:B------:R-:W1:Y:S01]  /*3480*/  MUFU.TANH R112, R37 ;  /* 0x0000002500707308 */ /* 0x000e620000002400 */
[----:B--2---:R-:W2:Y:S04]  /*3490*/  LDSM.16.M88.4 R12, [R150+0x4400] ;  /* 0x00440000960c783b */ /* 0x004ea80000000200 */
        /* <DEDUP_REMOVED lines=16> */
[C---:B--2---:R-:W-:Y:S07]  /*35a0*/  HMMA.16816.F32 R28, R20.reuse, R12, R28 ;  /* 0x0000000c141c723c */ /* 0x044fee000000181c */
        /* <DEDUP_REMOVED lines=8> */
[----:B--2---:R-:W2:Y:S02]  /*3630*/  LDSM.16.M88.4 R8, [R150+0x4800] ;  /* 0x004800009608783b */ /* 0x004ea40000000200 */
[----:B------:R-:W-:Y:S01]  /*3640*/  FMUL.FTZ R18, R18, UR10 ;  /* 0x0000000a12127c20 */ /* 0x000fe20008410000 */
[----:B------:R-:W-:-:S03]  /*3650*/  FMUL.FTZ R19, R19, UR10 ;  /* 0x0000000a13137c20 */ /* 0x000fc60008410000 */
[----:B------:R-:W1:Y:S01]  /*3660*/  MUFU.TANH R119, R26 ;  /* 0x0000001a00777308 */ /* 0x000e620000002400 */
[C---:B-----5:R-:W-:Y:S07]  /*3670*/  HMMA.16816.F32 R12, R4.reuse, R36, RZ ;  /* 0x00000024040c723c */ /* 0x060fee00000018ff */
[----:B------:R5:W1:Y:S01]  /*3680*/  MUFU.TANH R120, R27 ;  /* 0x0000001b00787308 */ /* 0x000a620000002400 */
[----:B------:R-:W-:Y:S07]  /*3690*/  HMMA.16816.F32 R36, R4, R38, RZ ;  /* 0x000000260424723c */ /* 0x000fee00000018ff */
[----:B------:R-:W1:Y:S08]  /*36a0*/  MUFU.TANH R151, R28 ;  /* 0x0000001c00977308 */ /* 0x000e700000002400 */
[----:B------:R-:W1:Y:S01]  /*36b0*/  MUFU.TANH R121, R29 ;  /* 0x0000001d00797308 */ /* 0x000e620000002400 */
[----:B-----5:R-:W5:Y:S07]  /*36c0*/  LDSM.16.M88.4 R24, [R165+0x4c00] ;  /* 0x004c0000a518783b */ /* 0x020f6e0000000200 */
[----:B------:R-:W1:Y:S01]  /*36d0*/  MUFU.TANH R164, R30 ;  /* 0x0000001e00a47308 */ /* 0x000e620000002400 */
[----:B--2---:R-:W-:Y:S01]  /*36e0*/  HMMA.16816.F32 R12, R20, R8, R12 ;  /* 0x00000008140c723c */ /* 0x004fe2000000180c */
[----:B------:R-:W-:Y:S01]  /*36f0*/  FMUL.FTZ R8, R16, UR10 ;  /* 0x0000000a10087c20 */ /* 0x000fe20008410000 */
[----:B------:R-:W-:-:S05]  /*3700*/  FMUL.FTZ R9, R17, UR10 ;  /* 0x0000000a11097c20 */ /* 0x000fca0008410000 */
[----:B------:R2:W1:Y:S01]  /*3710*/  MUFU.TANH R122, R31 ;  /* 0x0000001f007a7308 */ /* 0x0004620000002400 */
[----:B------:R-:W-:Y:S07]  /*3720*/  HMMA.16816.F32 R36, R20, R10, R36 ;  /* 0x0000000a1424723c */ /* 0x000fee0000001824 */
[----:B------:R-:W1:Y:S04]  /*3730*/  MUFU.TANH R203, R18 ;  /* 0x0000001200cb7308 */ /* 0x000e680000002400 */
[----:B------:R-:W-:Y:S01]  /*3740*/  FMUL.FTZ R10, R13, UR10 ;  /* 0x0000000a0d0a7c20 */ /* 0x000fe20008410000 */
[----:B------:R-:W-:Y:S01]  /*3750*/  FMUL.FTZ R13, R14, UR10 ;  /* 0x0000000a0e0d7c20 */ /* 0x000fe20008410000 */
[----:B------:R-:W-:-:S02]  /*3760*/  FMUL.FTZ R11, R15, UR10 ;  /* 0x0000000a0f0b7c20 */ /* 0x000fc40008410000 */
[----:B------:R5:W1:Y:S01]  /*3770*/  MUFU.TANH R202, R19 ;  /* 0x0000001300ca7308 */ /* 0x000a620000002400 */
[----:B------:R-:W-:Y:S01]  /*3780*/  FMUL.FTZ R12, R12, UR10 ;  /* 0x0000000a0c0c7c20 */ /* 0x000fe20008410000 */
[----:B--2---:R-:W2:Y:S01]  /*3790*/  LDSM.16.M88.4 R28, [R150+0x4c00] ;  /* 0x004c0000961c783b */ /* 0x004ea20000000200 */
[----:B------:R-:W-:-:S04]  /*37a0*/  DEPBAR.LE SB0, 0x0 ;  /* 0x000080000000791a */ /* 0x000fc80000000000 */
[----:B------:R-:W-:Y:S01]  /*37b0*/  FMUL.FTZ R14, R36, UR10 ;  /* 0x0000000a240e7c20 */ /* 0x000fe20008410000 */
[----:B------:R-:W-:Y:S01]  /*37c0*/  FMUL.FTZ R15, R39, UR10 ;  /* 0x0000000a270f7c20 */ /* 0x000fe20008410000 */
[----:B------:R-:W-:Y:S01]  /*37d0*/  FMUL.FTZ R38, R38, UR10 ;  /* 0x0000000a26267c20 */ /* 0x000fe20008410000 */
[----:B------:R-:W1:Y:S01]  /*37e0*/  MUFU.TANH R0, R0 ;  /* 0x0000000000007308 */ /* 0x000e620000002400 */
[----:B-----5:R-:W-:Y:S01]  /*37f0*/  HMMA.16816.F32 R16, R4, R24, RZ ;  /* 0x000000180410723c */ /* 0x020fe200000018ff */
[----:B------:R-:W-:-:S06]  /*3800*/  FMUL.FTZ R25, R37, UR10 ;  /* 0x0000000a25197c20 */ /* 0x000fcc0008410000 */
[----:B------:R-:W1:Y:S01]  /*3810*/  MUFU.TANH R8, R8 ;  /* 0x0000000800087308 */ /* 0x000e620000002400 */
[----:B------:R-:W-:Y:S07]  /*3820*/  HMMA.16816.F32 R4, R4, R26, RZ ;  /* 0x0000001a0404723c */ /* 0x000fee00000018ff */
[----:B------:R-:W1:Y:S08]  /*3830*/  MUFU.TANH R9, R9 ;  /* 0x0000000900097308 */ /* 0x000e700000002400 */
[----:B------:R-:W1:Y:S01]  /*3840*/  MUFU.TANH R12, R12 ;  /* 0x0000000c000c7308 */ /* 0x000e620000002400 */
[C---:B--2---:R-:W-:Y:S07]  /*3850*/  HMMA.16816.F32 R16, R20.reuse, R28, R16 ;  /* 0x0000001c1410723c */ /* 0x044fee0000001810 */
[----:B------:R-:W2:Y:S01]  /*3860*/  MUFU.TANH R10, R10 ;  /* 0x0000000a000a7308 */ /* 0x000ea20000002400 */
[----:B------:R-:W-:Y:S07]  /*3870*/  HMMA.16816.F32 R4, R20, R30, R4 ;  /* 0x0000001e1404723c */ /* 0x000fee0000001804 */
[----:B------:R-:W1:Y:S08]  /*3880*/  MUFU.TANH R13, R13 ;  /* 0x0000000d000d7308 */ /* 0x000e700000002400 */
[----:B------:R-:W1:Y:S01]  /*3890*/  MUFU.TANH R11, R11 ;  /* 0x0000000b000b7308 */ /* 0x000e620000002400 */
        /* <DEDUP_REMOVED lines=9> */
[----:B------:R5:W1:Y:S08]  /*3930*/  MUFU.TANH R209, R4 ;  /* 0x0000000400d17308 */ /* 0x000a700000002400 */
[----:B------:R3:W1:Y:S08]  /*3940*/  MUFU.TANH R208, R5 ;  /* 0x0000000500d07308 */ /* 0x0006700000002400 */
[----:B------:R-:W1:Y:S01]  /*3950*/  MUFU.TANH R25, R25 ;  /* 0x0000001900197308 */ /* 0x000e620000002400 */
[----:B-----5:R-:W-:-:S04]  /*3960*/  LOP3.LUT R4, R44, 0x1f0, RZ, 0xc0, !PT ;  /* 0x000001f02c047812 */ /* 0x020fc800078ec0ff */
[----:B------:R-:W-:-:S03]  /*3970*/  IADD3 R4, PT, PT, R4, 0x1, R177 ;  /* 0x0000000104047810 */ /* 0x000fc60007ffe0b1 */
[----:B------:R1:W1:Y:S01]  /*3980*/  MUFU.TANH R204, R38 ;  /* 0x0000002600cc7308 */ /* 0x0002620000002400 */
[----:B---3--:R-:W-:-:S04]  /*3990*/  LOP3.LUT R5, R178, 0x7, RZ, 0xc0, !PT ;  /* 0x00000007b2057812 */ /* 0x008fc800078ec0ff */
[----:B------:R-:W-:-:S03]  /*39a0*/  IADD3 R60, PT, PT, -R60, R4, R5 ;  /* 0x000000043c3c7210 */ /* 0x000fc60007ffe105 */
[----:B------:R-:W3:Y:S01]  /*39b0*/  MUFU.TANH R15, R15 ;  /* 0x0000000f000f7308 */ /* 0x000ee20000002400 */
[----:B------:R-:W-:-:S04]  /*39c0*/  IADD3 R60, PT, PT, R60, UR14, R45 ;  /* 0x0000000e3c3c7c10 */ /* 0x000fc8000fffe02d */
[----:B------:R-:W-:-:S03]  /*39d0*/  VIMNMX R44, PT, PT, R60, R45, PT ;  /* 0x0000002d3c2c7248 */ /* 0x000fc60003fe0100 */
[----:B------:R1:W1:Y:S01]  /*39e0*/  MUFU.TANH R39, R16 ;  /* 0x0000001000277308 */ /* 0x0002620000002400 */
[----:B------:R-:W-:-:S07]  /*39f0*/  VIADDMNMX R60, R60, 0x8, R45, PT ;  /* 0x000000083c3c7846 */ /* 0x000fce000380012d */
[----:B------:R1:W1:Y:S08]  /*3a00*/  MUFU.TANH R205, R17 ;  /* 0x0000001100cd7308 */ /* 0x0002700000002400 */
[----:B------:R1:W1:Y:S08]  /*3a10*/  MUFU.TANH R21, R18 ;  /* 0x0000001200157308 */ /* 0x0002700000002400 */
[----:B------:R1:W1:Y:S08]  /*3a20*/  MUFU.TANH R20, R19 ;  /* 0x0000001300147308 */ /* 0x0002700000002400 */
[----:B------:R1:W1:Y:S08]  /*3a30*/  MUFU.TANH R23, R6 ;  /* 0x0000000600177308 */ /* 0x0002700000002400 */
[----:B------:R1:W1:Y:S01]  /*3a40*/  MUFU.TANH R22, R7 ;  /* 0x0000000700167308 */ /* 0x0002620000002400 */
        /* <DEDUP_REMOVED lines=13> */
.L_x_1432:
[----:B------:R-:W2:Y:S01]  /*3b20*/  LDC R5, c[0x0][0x4f0] ;  /* 0x00013c00ff057b82 */ /* 0x000ea20000000800 */
[----:B-1----:R-:W-:Y:S01]  /*3b30*/  IADD3 R19, PT, PT, R80, -0x200, RZ ;  /* 0xfffffe0050137810 */ /* 0x002fe20007ffe0ff */
[----:B------:R-:W1:Y:S01]  /*3b40*/  LDCU.64 UR6, c[0x0][0x3a0] ;  /* 0x00007400ff0677ac */ /* 0x000e620008000a00 */
[----:B------:R-:W-:Y:S02]  /*3b50*/  IABS R17, R46 ;  /* 0x0000002e00117213 */ /* 0x000fe40000000000 */
[----:B------:R-:W-:Y:S02]  /*3b60*/  IABS R7, R19 ;  /* 0x0000001300077213 */ /* 0x000fe40000000000 */
[-C--:B--2---:R-:W-:Y:S02]  /*3b70*/  IABS R4, R5.reuse ;  /* 0x0000000500047213 */ /* 0x084fe40000000000 */
[----:B------:R-:W-:Y:S02]  /*3b80*/  LOP3.LUT R19, R19, R5, RZ, 0x3c, !PT ;  /* 0x0000000513137212 */ /* 0x000fe400078e3cff */
[----:B------:R-:W2:Y:S02]  /*3b90*/  I2F.RP R26, R4 ;  /* 0x00000004001a7306 */ /* 0x000ea40000209400 */
[----:B------:R-:W-:-:S06]  /*3ba0*/  ISETP.GE.AND P1, PT, R19, RZ, PT ;  /* 0x000000ff1300720c */ /* 0x000fcc0003f26270 */
[----:B--2---:R-:W2:Y:S02]  /*3bb0*/  MUFU.RCP R26, R26 ;  /* 0x0000001a001a7308 */ /* 0x004ea40000001000 */
[----:B--2---:R-:W-:-:S06]  /*3bc0*/  VIADD R26, R26, 0xffffffe ;  /* 0x0ffffffe1a1a7836 */ /* 0x004fcc0000000000 */
[----:B------:R-:W2:Y:S02]  /*3bd0*/  F2I.FTZ.U32.TRUNC.NTZ R27, R26 ;  /* 0x0000001a001b7305 */ /* 0x000ea4000021f000 */
[----:B--2---:R-:W-:Y:S02]  /*3be0*/  IMAD.MOV R24, RZ, RZ, -R27 ;  /* 0x000000ffff187224 */ /* 0x004fe400078e0a1b */
        /* <DEDUP_REMOVED lines=18> */
[----:B------:R-:W-:-:S04]  /*3d10*/  LOP3.LUT R4, R46, R5, RZ, 0x3c, !PT ;  /* 0x000000052e047212 */ /* 0x000fc800078e3cff */
[----:B------:R-:W-:Y:S02]  /*3d20*/  ISETP.GE.AND P3, PT, R4, RZ, PT ;  /* 0x000000ff0400720c */ /* 0x000fe40003f66270 */
[----:B------:R-:W-:Y:S02]  /*3d30*/  LOP3.LUT R4, RZ, R5, RZ, 0x33, !PT ;  /* 0x00000005ff047212 */ /* 0x000fe400078e33ff */
[----:B------:R-:W-:-:S03]  /*3d40*/  @P4 IADD3 R18, PT, PT, R18, 0x1, RZ ;  /* 0x0000000112124810 */ /* 0x000fc60007ffe0ff */
[----:B------:R-:W-:Y:S01]  /*3d50*/  @P5 VIADD R24, R24, 0x1 ;  /* 0x0000000118185836 */ /* 0x000fe20000000000 */
[----:B------:R-:W-:-:S05]  /*3d60*/  MOV R16, R18 ;  /* 0x0000001200107202 */ /* 0x000fca0000000f00 */
[----:B------:R-:W-:Y:S01]  /*3d70*/  @!P1 IMAD.MOV R16, RZ, RZ, -R16 ;  /* 0x000000ffff109224 */ /* 0x000fe200078e0a10 */
[----:B------:R-:W-:-:S04]  /*3d80*/  @!P3 IADD3 R24, PT, PT, -R24, RZ, RZ ;  /* 0x000000ff1818b210 */ /* 0x000fc80007ffe1ff */
        /* <DEDUP_REMOVED lines=15> */
[----:B-1----:R-:W-:-:S04]  /*3e80*/  IMAD.WIDE.U32 R16, R6, UR6, R16 ;  /* 0x0000000606107c25 */ /* 0x002fc8000f8e0010 */
[----:B------:R-:W-:Y:S01]  /*3e90*/  IMAD R5, R5, UR6, RZ ;  /* 0x0000000605057c24 */ /* 0x000fe2000f8e02ff */
[----:B------:R-:W-:-:S03]  /*3ea0*/  LEA R170, P1, R16, R170, 0x1 ;  /* 0x000000aa10aa7211 */ /* 0x000fc600078208ff */
[----:B------:R-:W-:-:S05]  /*3eb0*/  IMAD R5, R6, UR7, R5 ;  /* 0x0000000706057c24 */ /* 0x000fca000f8e0205 */
[----:B------:R-:W-:-:S04]  /*3ec0*/  IADD3 R5, PT, PT, R17, R5, RZ ;  /* 0x0000000511057210 */ /* 0x000fc80007ffe0ff */
[----:B------:R-:W-:-:S07]  /*3ed0*/  LEA.HI.X R169, R16, R169, R5, 0x1, P1 ;  /* 0x000000a910a97211 */ /* 0x000fce00008f0c05 */
.L_x_1433:
[C---:B------:R-:W-:Y:S01]  /*3ee0*/  IMAD.SHL.U32 R5, R32.reuse, 0x40, RZ ;  /* 0x0000004020057824 */ /* 0x040fe200078e00ff */
[----:B------:R-:W-:Y:S01]  /*3ef0*/  SHF.L.U64.HI R4, R32, 0x6, R33 ;  /* 0x0000000620047819 */ /* 0x000fe20000010221 */
[----:B-1----:R-:W-:Y:S02]  /*3f00*/  IMAD.MOV.U32 R6, RZ, RZ, R170 ;  /* 0x000000ffff067224 */ /* 0x002fe400078e00aa */
[----:B------:R-:W-:Y:S01]  /*3f10*/  IMAD.MOV.U32 R7, RZ, RZ, R169 ;  /* 0x000000ffff077224 */ /* 0x000fe200078e00a9 */
[----:B------:R-:W-:-:S04]  /*3f20*/  IADD3 R28, P1, PT, R5, R170, RZ ;  /* 0x000000aa051c7210 */ /* 0x000fc80007f3e0ff */
[-C--:B------:R-:W-:Y:S01]  /*3f30*/  IADD3 R26, P2, PT, R28, R5.reuse, RZ ;  /* 0x000000051c1a7210 */ /* 0x080fe20007f5e0ff */
[----:B------:R-:W-:Y:S01]  /*3f40*/  IMAD.X R29, R4, 0x1, R169, P1 ;  /* 0x00000001041d7824 */ /* 0x000fe200008e06a9 */
[----:B------:R-:W-:Y:S01]  /*3f50*/  @!PT LDS RZ, [RZ] ;  /* 0x00000000fffff984 */ /* 0x000fe20000000800 */
[----:B------:R-:W-:Y:S01]  /*3f60*/  @!PT LDS RZ, [RZ] ;  /* 0x00000000fffff984 */ /* 0x000fe20000000800 */
[----:B------:R-:W-:Y:S01]  /*3f70*/  @!PT LDS RZ, [RZ] ;  /* 0x00000000fffff984 */ /* 0x000fe20000000800 */
[----:B------:R1:W-:Y:S02]  /*3f80*/  LDGSTS.E.BYPASS.LTC128B.128 [R176+0x1000], desc[UR16][R6.64] ;  /* 0x0100000006b07fae */ /* 0x0003e4000b981a10 */
[-C--:B------:R-:W-:Y:S01]  /*3f90*/  IADD3 R18, P1, PT, R26, R5.reuse, RZ ;  /* 0x000000051a127210 */ /* 0x080fe20007f3e0ff */
[--C-:B------:R-:W-:Y:S01]  /*3fa0*/  IMAD.X R27, R29, 0x1, R4.reuse, P2 ;  /* 0x000000011d1b7824 */ /* 0x100fe200010e0604 */
[----:B------:R2:W-:Y:S02]  /*3fb0*/  LDGSTS.E.BYPASS.LTC128B.128 [R176+0x1800], desc[UR16][R28.64] ;  /* 0x018000001cb07fae */ /* 0x0005e4000b981a10 */
[-C--:B------:R-:W-:Y:S02]  /*3fc0*/  IADD3 R16, P2, PT, R18, R5.reuse, RZ ;  /* 0x0000000512107210 */ /* 0x080fe40007f5e0ff */
[----:B------:R-:W-:Y:S01]  /*3fd0*/  IADD3.X R19, PT, PT, R27, R4, RZ, P1, !PT ;  /* 0x000000041b137210 */ /* 0x000fe20000ffe4ff */
[----:B------:R3:W-:Y:S04]  /*3fe0*/  LDGSTS.E.BYPASS.LTC128B.128 [R176+0x2000], desc[UR16][R26.64] ;  /* 0x020000001ab07fae */ /* 0x0007e8000b981a10 */
[----:B------:R-:W-:Y:S01]  /*3ff0*/  IMAD.X R17, R19, 0x1, R4, P2 ;  /* 0x0000000113117824 */ /* 0x000fe200010e0604 */
[----:B------:R4:W-:Y:S04]  /*4000*/  LDGSTS.E.BYPASS.LTC128B.128 [R176+0x2800], desc[UR16][R18.64] ;  /* 0x0280000012b07fae */ /* 0x0009e8000b981a10 */
[----:B------:R4:W-:Y:S01]  /*4010*/  LDGSTS.E.BYPASS.LTC128B.128 [R176+0x3000], desc[UR16][R16.64] ;  /* 0x0300000010b07fae */ /* 0x0009e2000b981a10 */
[----:B-1----:R-:W-:-:S04]  /*4020*/  IADD3 R6, P1, PT, R16, R5, RZ ;  /* 0x0000000510067210 */ /* 0x002fc80007f3e0ff */
[----:B--2---:R-:W-:Y:S01]  /*4030*/  IADD3 R28, P2, PT, R6, R5, RZ ;  /* 0x00000005061c7210 */ /* 0x004fe20007f5e0ff */
[----:B------:R-:W-:-:S03]  /*4040*/  IMAD.X R7, R17, 0x1, R4, P1 ;  /* 0x0000000111077824 */ /* 0x000fc600008e0604 */
[----:B---3--:R-:W-:Y:S02]  /*4050*/  IADD3 R26, P1, PT, R28, R5, RZ ;  /* 0x000000051c1a7210 */ /* 0x008fe40007f3e0ff */
[----:B------:R4:W-:Y:S01]  /*4060*/  LDGSTS.E.BYPASS.LTC128B.128 [R176+0x3800], desc[UR16][R6.64] ;  /* 0x0380000006b07fae */ /* 0x0009e2000b981a10 */
[----:B------:R-:W-:-:S05]  /*4070*/  IADD3.X R29, PT, PT, R7, R4, RZ, P2, !PT ;  /* 0x00000004071d7210 */ /* 0x000fca00017fe4ff */
[----:B------:R-:W-:Y:S01]  /*4080*/  IMAD.X R27, R29, 0x1, R4, P1 ;  /* 0x000000011d1b7824 */ /* 0x000fe200008e0604 */
[----:B------:R4:W-:Y:S04]  /*4090*/  LDGSTS.E.BYPASS.LTC128B.128 [R176+0x4000], desc[UR16][R28.64] ;  /* 0x040000001cb07fae */ /* 0x0009e8000b981a10 */
[----:B------:R4:W-:Y:S04]  /*40a0*/  LDGSTS.E.BYPASS.LTC128B.128 [R176+0x4800], desc[UR16][R26.64] ;  /* 0x048000001ab07fae */ /* 0x0009e8000b981a10 */
[----:B------:R-:W0:Y:S02]  /*40b0*/  LDGDEPBAR ;  /* 0x00000000000079af */ /* 0x000e240000000000 */
.L_x_1431:
[----:B------:R-:W-:Y:S01]  /*40c0*/  IMAD.SHL.U32 R45, R2, 0x2, RZ ;  /* 0x00000002022d7824 */ /* 0x000fe200078e00ff */
[----:B------:R-:W2:Y:S04]  /*40d0*/  LDCU UR6, c[0x0][0x45c] ;  /* 0x00008b80ff0677ac */ /* 0x000ea80008000800 */
[----:B------:R-:W-:-:S05]  /*40e0*/  LOP3.LUT R45, R45, 0x6, RZ, 0xc0, !PT ;  /* 0x000000062d2d7812 */ /* 0x000fca00078ec0ff */
[----:B------:R-:W-:-:S04]  /*40f0*/  IMAD R2, R3, 0x100, R45 ;  /* 0x0000010003027824 */ /* 0x000fc800078e022d */
[C---:B------:R-:W-:Y:S02]  /*4100*/  VIADD R5, R2.reuse, 0xffffff00 ;  /* 0xffffff0002057836 */ /* 0x040fe40000000000 */
[C---:B------:R-:W-:Y:S02]  /*4110*/  VIADD R4, R2.reuse, 0xffffff01 ;  /* 0xffffff0102047836 */ /* 0x040fe40000000000 */
[C---:B-1--4-:R-:W-:Y:S01]  /*4120*/  VIADD R6, R2.reuse, 0xffffff10 ;  /* 0xffffff1002067836 */ /* 0x052fe20000000000 */
[C---:B------:R-:W-:Y:S01]  /*4130*/  ISETP.GE.AND P1, PT, R5.reuse, R44, PT ;  /* 0x0000002c0500720c */ /* 0x040fe20003f26270 */
[C---:B------:R-:W-:Y:S01]  /*4140*/  VIADD R7, R2.reuse, 0xffffff11 ;  /* 0xffffff1102077836 */ /* 0x040fe20000000000 */
[----:B------:R-:W-:Y:S01]  /*4150*/  ISETP.GE.AND P3, PT, R5, R60, PT ;  /* 0x0000003c0500720c */ /* 0x000fe20003f66270 */
[----:B------:R-:W-:Y:S01]  /*4160*/  VIADD R5, R2, 0xffffff08 ;  /* 0xffffff0802057836 */ /* 0x000fe20000000000 */
[----:B------:R-:W-:Y:S01]  /*4170*/  ISETP.GE.AND P5, PT, R4, R44, PT ;  /* 0x0000002c0400720c */ /* 0x000fe20003fa6270 */
[----:B------:R-:W-:Y:S01]  /*4180*/  VIADD R17, R2, 0xffffff18 ;  /* 0xffffff1802117836 */ /* 0x000fe20000000000 */
[----:B------:R-:W-:Y:S01]  /*4190*/  ISETP.GE.AND P2, PT, R4, R60, PT ;  /* 0x0000003c0400720c */ /* 0x000fe20003f46270 */
[C---:B------:R-:W-:Y:S01]  /*41a0*/  VIADD R4, R2.reuse, 0xffffff09 ;  /* 0xffffff0902047836 */ /* 0x040fe20000000000 */
[----:B------:R-:W-:Y:S01]  /*41b0*/  FSEL R206, R75, -INF , !P1 ;  /* 0xff8000004bce7808 */ /* 0x000fe20004800000 */
[C---:B------:R-:W-:Y:S01]  /*41c0*/  VIADD R16, R2.reuse, 0xffffff19 ;  /* 0xffffff1902107836 */ /* 0x040fe20000000000 */
[C---:B------:R-:W-:Y:S01]  /*41d0*/  ISETP.GE.AND P4, PT, R5.reuse, R44, PT ;  /* 0x0000002c0500720c */ /* 0x040fe20003f86270 */
[C---:B------:R-:W-:Y:S01]  /*41e0*/  VIADD R18, R2.reuse, 0xffffff21 ;  /* 0xffffff2102127836 */ /* 0x040fe20000000000 */
[----:B------:R-:W-:Y:S01]  /*41f0*/  ISETP.GE.AND P1, PT, R5, R60, PT ;  /* 0x0000003c0500720c */ /* 0x000fe20003f26270 */
[C---:B------:R-:W-:Y:S01]  /*4200*/  VIADD R28, R2.reuse, 0xffffff28 ;  /* 0xffffff28021c7836 */ /* 0x040fe20000000000 */
[----:B------:R-:W-:Y:S01]  /*4210*/  FSEL R5, R73, -INF , !P3 ;  /* 0xff80000049057808 */ /* 0x000fe20005800000 */
[----:B------:R-:W-:Y:S01]  /*4220*/  VIADD R29, R2, 0xffffff29 ;  /* 0xffffff29021d7836 */ /* 0x000fe20000000000 */
[----:B------:R-:W-:Y:S01]  /*4230*/  FSEL R207, R74, -INF , !P5 ;  /* 0xff8000004acf7808 */ /* 0x000fe20006800000 */
[----:B------:R-:W-:Y:S01]  /*4240*/  VIADD R36, R2, 0xffffff30 ;  /* 0xffffff3002247836 */ /* 0x000fe20000000000 */
[----:B------:R-:W-:Y:S01]  /*4250*/  ISETP.GE.AND P3, PT, R4, R44, PT ;  /* 0x0000002c0400720c */ /* 0x000fe20003f66270 */
[----:B------:R-:W-:Y:S01]  /*4260*/  VIADD R30, R2, 0xffffff31 ;  /* 0xffffff31021e7836 */ /* 0x000fe20000000000 */
[----:B------:R-:W-:-:S02]  /*4270*/  ISETP.GE.AND P5, PT, R4, R60, PT ;  /* 0x0000003c0400720c */ /* 0x000fc40003fa6270 */
[----:B------:R-:W-:Y:S02]  /*4280*/  FSEL R4, R72, -INF , !P2 ;  /* 0xff80000048047808 */ /* 0x000fe40005000000 */
[C---:B------:R-:W-:Y:S02]  /*4290*/  ISETP.GE.AND P2, PT, R6.reuse, R44, PT ;  /* 0x0000002c0600720c */ /* 0x040fe40003f46270 */
[----:B------:R-:W-:Y:S02]  /*42a0*/  FSEL R210, R71, -INF , !P4 ;  /* 0xff80000047d27808 */ /* 0x000fe40006000000 */
[----:B------:R-:W-:Y:S02]  /*42b0*/  ISETP.GE.AND P4, PT, R6, R60, PT ;  /* 0x0000003c0600720c */ /* 0x000fe40003f86270 */
[----:B------:R-:W-:Y:S02]  /*42c0*/  FSEL R6, R69, -INF , !P1 ;  /* 0xff80000045067808 */ /* 0x000fe40004800000 */
[----:B------:R-:W-:-:S02]  /*42d0*/  FSEL R43, R70, -INF , !P3 ;  /* 0xff800000462b7808 */ /* 0x000fc40005800000 */
[C---:B------:R-:W-:Y:S02]  /*42e0*/  ISETP.GE.AND P1, PT, R7.reuse, R44, PT ;  /* 0x0000002c0700720c */ /* 0x040fe40003f26270 */
[----:B------:R-:W-:Y:S02]  /*42f0*/  ISETP.GE.AND P3, PT, R7, R60, PT ;  /* 0x0000003c0700720c */ /* 0x000fe40003f66270 */
[----:B------:R-:W-:Y:S02]  /*4300*/  FSEL R7, R68, -INF , !P5 ;  /* 0xff80000044077808 */ /* 0x000fe40006800000 */
[----:B------:R-:W-:Y:S02]  /*4310*/  FSEL R27, R67, -INF , !P2 ;  /* 0xff800000431b7808 */ /* 0x000fe40005000000 */
[C---:B------:R-:W-:Y:S02]  /*4320*/  ISETP.GE.AND P5, PT, R17.reuse, R44, PT ;  /* 0x0000002c1100720c */ /* 0x040fe40003fa6270 */
[----:B------:R-:W-:Y:S01]  /*4330*/  ISETP.GE.AND P2, PT, R17, R60, PT ;  /* 0x0000003c1100720c */ /* 0x000fe20003f46270 */
[----:B------:R-:W-:Y:S01]  /*4340*/  VIADD R17, R2, 0xffffff20 ;  /* 0xffffff2002117836 */ /* 0x000fe20000000000 */
[----:B------:R-:W-:-:S02]  /*4350*/  FSEL R19, R65, -INF , !P4 ;  /* 0xff80000041137808 */ /* 0x000fc40006000000 */
[----:B------:R-:W-:Y:S02]  /*4360*/  ISETP.GE.AND P4, PT, R16, R44, PT ;  /* 0x0000002c1000720c */ /* 0x000fe40003f86270 */
[----:B------:R-:W-:Y:S02]  /*4370*/  FSEL R42, R66, -INF , !P1 ;  /* 0xff800000422a7808 */ /* 0x000fe40004800000 */
[----:B------:R-:W-:Y:S02]  /*4380*/  ISETP.GE.AND P1, PT, R16, R60, PT ;  /* 0x0000003c1000720c */ /* 0x000fe40003f26270 */
[----:B------:R-:W-:Y:S02]  /*4390*/  FSEL R16, R64, -INF , !P3 ;  /* 0xff80000040107808 */ /* 0x000fe40005800000 */
[----:B------:R-:W-:Y:S02]  /*43a0*/  FSEL R26, R63, -INF , !P5 ;  /* 0xff8000003f1a7808 */ /* 0x000fe40006800000 */
[----:B------:R-:W-:-:S02]  /*43b0*/  ISETP.GE.AND P3, PT, R17, R44, PT ;  /* 0x0000002c1100720c */ /* 0x000fc40003f66270 */
[----:B------:R-:W-:Y:S02]  /*43c0*/  ISETP.GE.AND P5, PT, R17, R60, PT ;  /* 0x0000003c1100720c */ /* 0x000fe40003fa6270 */
[----:B------:R-:W-:Y:S02]  /*43d0*/  FSEL R17, R61, -INF , !P2 ;  /* 0xff8000003d117808 */ /* 0x000fe40005000000 */
[----:B------:R-:W-:Y:S02]  /*43e0*/  FSEL R24, R62, -INF , !P4 ;  /* 0xff8000003e187808 */ /* 0x000fe40006000000 */
[C---:B------:R-:W-:Y:S02]  /*43f0*/  ISETP.GE.AND P2, PT, R18.reuse, R44, PT ;  /* 0x0000002c1200720c */ /* 0x040fe40003f46270 */
[----:B------:R-:W-:Y:S02]  /*4400*/  ISETP.GE.AND P4, PT, R18, R60, PT ;  /* 0x0000003c1200720c */ /* 0x000fe40003f86270 */
        /* <DEDUP_REMOVED lines=9> */
[----:B------:R-:W-:Y:S01]  /*44a0*/  FSEL R31, R54, -INF , !P1 ;  /* 0xff800000361f7808 */ /* 0x000fe20004800000 */
[----:B------:R-:W-:Y:S01]  /*44b0*/  VIADD R54, R2, 0xffffff38 ;  /* 0xffffff3802367836 */ /* 0x000fe20000000000 */
[C---:B------:R-:W-:Y:S02]  /*44c0*/  ISETP.GE.AND P4, PT, R36.reuse, R44, PT ;  /* 0x0000002c2400720c */ /* 0x040fe40003f86270 */
[----:B------:R-:W-:Y:S02]  /*44d0*/  ISETP.GE.AND P1, PT, R36, R60, PT ;  /* 0x0000003c2400720c */ /* 0x000fe40003f26270 */
[----:B------:R-:W-:Y:S01]  /*44e0*/  FSEL R198, R52, -INF , !P3 ;  /* 0xff80000034c67808 */ /* 0x000fe20005800000 */
[----:B------:R-:W-:Y:S01]  /*44f0*/  VIADD R52, R2, 0xffffff39 ;  /* 0xffffff3902347836 */ /* 0x000fe20000000000 */
[----:B------:R-:W-:-:S02]  /*4500*/  FSEL R36, R53, -INF , !P5 ;  /* 0xff80000035247808 */ /* 0x000fc40006800000 */
[C---:B------:R-:W-:Y:S02]  /*4510*/  ISETP.GE.AND P3, PT, R30.reuse, R44, PT ;  /* 0x0000002c1e00720c */ /* 0x040fe40003f66270 */
        /* <DEDUP_REMOVED lines=8> */
[----:B------:R-:W-:Y:S02]  /*45a0*/  FSEL R201, R49, -INF , !P3 ;  /* 0xff80000031c97808 */ /* 0x000fe40005800000 */
[----:B------:R-:W-:Y:S01]  /*45b0*/  FSEL R110, R47, -INF , !P5 ;  /* 0xff8000002f6e7808 */ /* 0x000fe20006800000 */
[----:B------:R-:W-:Y:S01]  /*45c0*/  VIADD R47, R2, 0xffffff49 ;  /* 0xffffff49022f7836 */ /* 0x000fe20000000000 */
[----:B------:R-:W-:Y:S01]  /*45d0*/  FSEL R199, R0, -INF , !P2 ;  /* 0xff80000000c77808 */ /* 0x000fe20005000000 */
[----:B------:R-:W-:Y:S01]  /*45e0*/  VIADD R0, R2, 0xffffff48 ;  /* 0xffffff4802007836 */ /* 0x000fe20000000000 */
[----:B------:R-:W-:Y:S02]  /*45f0*/  FSEL R109, R77, -INF , !P4 ;  /* 0xff8000004d6d7808 */ /* 0x000fe40006000000 */
[----:B------:R-:W-:-:S02]  /*4600*/  ISETP.GE.AND P3, PT, R52, R60, PT ;  /* 0x0000003c3400720c */ /* 0x000fc40003f66270 */
[C---:B------:R-:W-:Y:S02]  /*4610*/  ISETP.GE.AND P5, PT, R50.reuse, R44, PT ;  /* 0x0000002c3200720c */ /* 0x040fe40003fa6270 */
[----:B------:R-:W-:Y:S02]  /*4620*/  ISETP.GE.AND P2, PT, R50, R60, PT ;  /* 0x0000003c3200720c */ /* 0x000fe40003f46270 */
[-C--:B------:R-:W-:Y:S02]  /*4630*/  ISETP.GE.AND P4, PT, R48, R44.reuse, PT ;  /* 0x0000002c3000720c */ /* 0x080fe40003f86270 */
[----:B------:R-:W-:Y:S02]  /*4640*/  ISETP.GE.AND P1, PT, R52, R44, PT ;  /* 0x0000002c3400720c */ /* 0x000fe40003f26270 */
[----:B------:R-:W-:Y:S02]  /*4650*/  FSEL R117, R78, -INF , !P3 ;  /* 0xff8000004e757808 */ /* 0x000fe40005800000 */
[----:B------:R-:W-:-:S02]  /*4660*/  FSEL R131, R79, -INF , !P5 ;  /* 0xff8000004f837808 */ /* 0x000fc40006800000 */
[----:B------:R-:W-:Y:S02]  /*4670*/  FSEL R132, R82, -INF , !P2 ;  /* 0xff80000052847808 */ /* 0x000fe40005000000 */
[----:B------:R-:W-:Y:S02]  /*4680*/  FSEL R134, R81, -INF , !P4 ;  /* 0xff80000051867808 */ /* 0x000fe40006000000 */
[----:B------:R-:W-:Y:S02]  /*4690*/  FSEL R111, R76, -INF , !P1 ;  /* 0xff8000004c6f7808 */ /* 0x000fe40004800000 */
[C---:B------:R-:W-:Y:S02]  /*46a0*/  ISETP.GE.AND P3, PT, R0.reuse, R44, PT ;  /* 0x0000002c0000720c */ /* 0x040fe40003f66270 */
[----:B------:R-:W-:Y:S01]  /*46b0*/  ISETP.GE.AND P5, PT, R0, R60, PT ;  /* 0x0000003c0000720c */ /* 0x000fe20003fa6270 */
[----:B------:R-:W-:Y:S01]  /*46c0*/  VIADD R0, R2, 0xffffff50 ;  /* 0xffffff5002007836 */ /* 0x000fe20000000000 */
[----:B------:R-:W-:-:S02]  /*46d0*/  ISETP.GE.AND P2, PT, R47, R44, PT ;  /* 0x0000002c2f00720c */ /* 0x000fc40003f46270 */
[-C--:B------:R-:W-:Y:S01]  /*46e0*/  ISETP.GE.AND P4, PT, R47, R60.reuse, PT ;  /* 0x0000003c2f00720c */ /* 0x080fe20003f86270 */
[----:B------:R-:W-:Y:S01]  /*46f0*/  VIADD R47, R2, 0xffffff51 ;  /* 0xffffff51022f7836 */ /* 0x000fe20000000000 */
[----:B------:R-:W-:Y:S01]  /*4700*/  ISETP.GE.AND P1, PT, R48, R60, PT ;  /* 0x0000003c3000720c */ /* 0x000fe20003f26270 */
[----:B------:R-:W-:Y:S01]  /*4710*/  VIADD R48, R2, 0xffffffc9 ;  /* 0xffffffc902307836 */ /* 0x000fe20000000000 */
[----:B------:R-:W-:Y:S02]  /*4720*/  FSEL R133, R84, -INF , !P3 ;  /* 0xff80000054857808 */ /* 0x000fe40005800000 */
[----:B------:R-:W-:Y:S02]  /*4730*/  FSEL R135, R83, -INF , !P1 ;  /* 0xff80000053877808 */ /* 0x000fe40004800000 */
[----:B------:R-:W-:Y:S02]  /*4740*/  FSEL R136, R86, -INF , !P5 ;  /* 0xff80000056887808 */ /* 0x000fe40006800000 */
[----:B------:R-:W-:-:S02]  /*4750*/  FSEL R137, R85, -INF , !P2 ;  /* 0xff80000055897808 */ /* 0x000fc40005000000 */
[C---:B------:R-:W-:Y:S02]  /*4760*/  ISETP.GE.AND P1, PT, R0.reuse, R44, PT ;  /* 0x0000002c0000720c */ /* 0x040fe40003f26270 */
[----:B------:R-:W-:Y:S01]  /*4770*/  ISETP.GE.AND P3, PT, R0, R60, PT ;  /* 0x0000003c0000720c */ /* 0x000fe20003f66270 */
        /* <DEDUP_REMOVED lines=8> */
[C---:B------:R-:W-:Y:S02]  /*4800*/  ISETP.GE.AND P4, PT, R0.reuse, R44, PT ;  /* 0x0000002c0000720c */ /* 0x040fe40003f86270 */
[----:B------:R-:W-:Y:S01]  /*4810*/  ISETP.GE.AND P1, PT, R0, R60, PT ;  /* 0x0000003c0000720c */ /* 0x000fe20003f26270 */
        /* <DEDUP_REMOVED lines=19> */
[----:B------:R-:W-:Y:S01]  /*4950*/  ISETP.GE.AND P2, PT, R0, R60, PT ;  /* 0x0000003c0000720c */ /* 0x000fe20003f46270 */
        /* <DEDUP_REMOVED lines=107> */
[----:B------:R-:W-:Y:S02]  /*5010*/  ISETP.GE.AND P5, PT, R0, R60, PT ;  /* 0x0000003c0000720c */ /* 0x000fe40003fa6270 */
[C---:B------:R-:W-:Y:S02]  /*5020*/  ISETP.GE.AND P2, PT, R47.reuse, R44, PT ;  /* 0x0000002c2f00720c */ /* 0x040fe40003f46270 */
[----:B------:R-:W-:Y:S02]  /*5030*/  ISETP.GE.AND P4, PT, R47, R60, PT ;  /* 0x0000003c2f00720c */ /* 0x000fe40003f86270 */
[----:B------:R-:W-:-:S02]  /*5040*/  FMNMX3.FTZ R47, R206, R207, R210, !PT ;  /* 0x000000cfce2f7276 */ /* 0x000fc400078100d2 */
[----:B------:R-:W-:Y:S02]  /*5050*/  FSEL R64, R108, -INF , !P5 ;  /* 0xff8000006c407808 */ /* 0x000fe40006800000 */
[----:B------:R-:W-:Y:S02]  /*5060*/  FSEL R92, R106, -INF , !P2 ;  /* 0xff8000006a5c7808 */ /* 0x000fe40005000000 */
[C---:B------:R-:W-:Y:S02]  /*5070*/  ISETP.GE.AND P5, PT, R48.reuse, R44, PT ;  /* 0x0000002c3000720c */ /* 0x040fe40003fa6270 */
[----:B------:R-:W-:Y:S02]  /*5080*/  FMNMX3.FTZ R47, R47, R43, R27, !PT ;  /* 0x0000002b2f2f7276 */ /* 0x000fe4000781001b */
[----:B------:R-:W-:Y:S02]  /*5090*/  ISETP.GE.AND P2, PT, R48, R60, PT ;  /* 0x0000003c3000720c */ /* 0x000fe40003f46270 */
[----:B------:R-:W-:-:S02]  /*50a0*/  FMNMX3.FTZ R48, R5, R4, R6, !PT ;  /* 0x0000000405307276 */ /* 0x000fc40007810006 */
        /* <DEDUP_REMOVED lines=21> */
[----:B------:R-:W-:Y:S01]  /*5200*/  ISETP.GE.AND P1, PT, R0, R60, PT ;  /* 0x0000003c0000720c */ /* 0x000fe20003f26270 */
[----:B------:R-:W-:Y:S01]  /*5210*/  VIADD R0, R2, 0xffffffd1 ;  /* 0xffffffd102007836 */ /* 0x000fe20000000000 */
        /* <DEDUP_REMOVED lines=12> */
[----:B------:R-:W-:Y:S02]  /*52e0*/  ISETP.GE.AND P2, PT, R0, R44, PT ;  /* 0x0000002c0000720c */ /* 0x000fe40003f46270 */
[----:B------:R-:W-:Y:S02]  /*52f0*/  FMNMX3.FTZ R47, R47, R140, R139, !PT ;  /* 0x0000008c2f2f7276 */ /* 0x000fe4000781008b */
[----:B------:R-:W-:Y:S02]  /*5300*/  FMNMX3.FTZ R48, R48, R138, R142, !PT ;  /* 0x0000008a30307276 */ /* 0x000fe4000781008e */
[----:B------:R-:W-:Y:S02]  /*5310*/  FMNMX3.FTZ R47, R47, R144, R143, !PT ;  /* 0x000000902f2f7276 */ /* 0x000fe4000781008f */
[----:B------:R-:W-:Y:S02]  /*5320*/  FSEL R74, R8, -INF , !P2 ;  /* 0xff800000084a7808 */ /* 0x000fe40005000000 */
[----:B------:R-:W-:-:S02]  /*5330*/  FMNMX3.FTZ R8, R48, R147, R145, !PT ;  /* 0x0000009330087276 */ /* 0x000fc40007810091 */
[----:B------:R-:W-:Y:S02]  /*5340*/  FSEL R76, R151, -INF , !P4 ;  /* 0xff800000974c7808 */ /* 0x000fe40006000000 */
[----:B------:R-:W-:Y:S02]  /*5350*/  FMNMX3.FTZ R47, R47, R161, R152, !PT ;  /* 0x000000a12f2f7276 */ /* 0x000fe40007810098 */
[----:B------:R-:W-:Y:S01]  /*5360*/  ISETP.GE.AND P4, PT, R0, R60, PT ;  /* 0x0000003c0000720c */ /* 0x000fe20003f86270 */
[----:B------:R-:W-:Y:S01]  /*5370*/  VIADD R0, R2, 0xffffffd9 ;  /* 0xffffffd902007836 */ /* 0x000fe20000000000 */
[----:B------:R-:W-:Y:S02]  /*5380*/  FMNMX3.FTZ R8, R8, R146, R148, !PT ;  /* 0x0000009208087276 */ /* 0x000fe40007810094 */
[----:B------:R-:W-:Y:S02]  /*5390*/  FMNMX3.FTZ R47, R47, R149, R197, !PT ;  /* 0x000000952f2f7276 */ /* 0x000fe400078100c5 */
[----:B------:R-:W-:-:S02]  /*53a0*/  FMNMX3.FTZ R8, R8, R158, R157, !PT ;  /* 0x0000009e08087276 */ /* 0x000fc4000781009d */
[----:B------:R-:W-:Y:S02]  /*53b0*/  FSEL R59, R164, -INF , !P1 ;  /* 0xff800000a43b7808 */ /* 0x000fe40004800000 */
[----:B------:R-:W-:Y:S02]  /*53c0*/  ISETP.GE.AND P1, PT, R0, R44, PT ;  /* 0x0000002c0000720c */ /* 0x000fe40003f26270 */
[----:B------:R-:W-:Y:S02]  /*53d0*/  FMNMX3.FTZ R47, R47, R188, R192, !PT ;  /* 0x000000bc2f2f7276 */ /* 0x000fe400078100c0 */
[----:B------:R-:W-:Y:S02]  /*53e0*/  FMNMX3.FTZ R8, R8, R156, R190, !PT ;  /* 0x0000009c08087276 */ /* 0x000fe400078100be */
[----:B------:R-:W-:Y:S02]  /*53f0*/  FSEL R73, R9, -INF , !P1 ;  /* 0xff80000009497808 */ /* 0x000fe40004800000 */
[----:B------:R-:W-:-:S02]  /*5400*/  FMNMX3.FTZ R9, R47, R191, R193, !PT ;  /* 0x000000bf2f097276 */ /* 0x000fc400078100c1 */
[----:B------:R-:W-:Y:S02]  /*5410*/  FMNMX3.FTZ R8, R8, R196, R195, !PT ;  /* 0x000000c408087276 */ /* 0x000fe400078100c3 */
[----:B------:R-:W-:Y:S02]  /*5420*/  FMNMX3.FTZ R9, R9, R189, R187, !PT ;  /* 0x000000bd09097276 */ /* 0x000fe400078100bb */
[----:B------:R-:W-:Y:S02]  /*5430*/  FMNMX3.FTZ R8, R8, R194, R182, !PT ;  /* 0x000000c208087276 */ /* 0x000fe400078100b6 */
[----:B------:R-:W-:Y:S02]  /*5440*/  FMNMX3.FTZ R9, R9, R186, R183, !PT ;  /* 0x000000ba09097276 */ /* 0x000fe400078100b7 */
[----:B------:R-:W-:Y:S02]  /*5450*/  FSEL R75, R121, -INF , !P3 ;  /* 0xff800000794b7808 */ /* 0x000fe40005800000 */
[----:B------:R-:W-:-:S02]  /*5460*/  FMNMX3.FTZ R8, R8, R181, R171, !PT ;  /* 0x000000b508087276 */ /* 0x000fc400078100ab */
[----:B------:R-:W-:Y:S01]  /*5470*/  ISETP.GE.AND P3, PT, R0, R60, PT ;  /* 0x0000003c0000720c */ /* 0x000fe20003f66270 */
[----:B------:R-:W-:Y:S01]  /*5480*/  VIADD R0, R2, 0xffffffe0 ;  /* 0xffffffe002007836 */ /* 0x000fe20000000000 */
        /* <DEDUP_REMOVED lines=45> */
[C---:B------:R-:W-:Y:S01]  /*5760*/  VIADD R0, R2.reuse, 0xfffffff8 ;  /* 0xfffffff802007836 */ /* 0x040fe20000000000 */
[----:B------:R-:W-:Y:S01]  /*5770*/  FMNMX3.FTZ R9, R9, R73, R72, !PT ;  /* 0x0000004909097276 */ /* 0x000fe20007810048 */
[----:B------:R-:W-:Y:S01]  /*5780*/  VIADD R2, R2, 0xfffffff9 ;  /* 0xfffffff902027836 */ /* 0x000fe20000000000 */
[----:B------:R-:W-:Y:S02]  /*5790*/  FMNMX3.FTZ R8, R8, R58, R57, !PT ;  /* 0x0000003a08087276 */ /* 0x000fe40007810039 */
[----:B------:R-:W-:-:S02]  /*57a0*/  FSEL R68, R39, -INF , !P1 ;  /* 0xff80000027447808 */ /* 0x000fc40004800000 */
[----:B------:R-:W-:Y:S02]  /*57b0*/  ISETP.GE.AND P1, PT, R0, R44, PT ;  /* 0x0000002c0000720c */ /* 0x000fe40003f26270 */
[----:B------:R-:W-:Y:S02]  /*57c0*/  FMNMX3.FTZ R9, R9, R71, R70, !PT ;  /* 0x0000004709097276 */ /* 0x000fe40007810046 */
[----:B------:R-:W-:Y:S02]  /*57d0*/  FMNMX3.FTZ R8, R8, R56, R55, !PT ;  /* 0x0000003808087276 */ /* 0x000fe40007810037 */
[----:B------:R-:W-:Y:S02]  /*57e0*/  FSEL R67, R205, -INF , !P5 ;  /* 0xff800000cd437808 */ /* 0x000fe40006800000 */
[----:B------:R-:W-:Y:S02]  /*57f0*/  ISETP.GE.AND P5, PT, R2, R44, PT ;  /* 0x0000002c0200720c */ /* 0x000fe40003fa6270 */
[----:B------:R-:W-:-:S02]  /*5800*/  FSEL R66, R209, -INF , !P1 ;  /* 0xff800000d1427808 */ /* 0x000fc40004800000 */
[----:B------:R-:W-:Y:S02]  /*5810*/  FMNMX3.FTZ R9, R9, R69, R68, !PT ;  /* 0x0000004509097276 */ /* 0x000fe40007810044 */
[----:B------:R-:W-:Y:S02]  /*5820*/  ISETP.GE.AND P1, PT, R0, R60, PT ;  /* 0x0000003c0000720c */ /* 0x000fe40003f26270 */
[----:B------:R-:W-:Y:S02]  /*5830*/  FSEL R52, R15, -INF , !P4 ;  /* 0xff8000000f347808 */ /* 0x000fe40006000000 */
[----:B------:R-:W-:Y:S02]  /*5840*/  FSEL R51, R21, -INF , !P3 ;  /* 0xff80000015337808 */ /* 0x000fe40005800000 */
[----:B------:R-:W-:Y:S02]  /*5850*/  FMNMX3.FTZ R8, R8, R54, R53, !PT ;  /* 0x0000003608087276 */ /* 0x000fe40007810035 */
[----:B------:R-:W-:-:S02]  /*5860*/  FSEL R65, R208, -INF , !P5 ;  /* 0xff800000d0417808 */ /* 0x000fc40006800000 */
[----:B------:R-:W-:Y:S02]  /*5870*/  FMNMX3.FTZ R0, R9, R67, R66, !PT ;  /* 0x0000004309007276 */ /* 0x000fe40007810042 */
[----:B------:R-:W-:Y:S02]  /*5880*/  ISETP.GE.AND P3, PT, R2, R60, PT ;  /* 0x0000003c0200720c */ /* 0x000fe40003f66270 */
[----:B------:R-:W-:Y:S02]  /*5890*/  FSEL R50, R20, -INF , !P2 ;  /* 0xff80000014327808 */ /* 0x000fe40005000000 */
[----:B------:R-:W-:Y:S02]  /*58a0*/  FSEL R49, R23, -INF , !P1 ;  /* 0xff80000017317808 */ /* 0x000fe40004800000 */
[----:B------:R-:W-:Y:S02]  /*58b0*/  FMNMX3.FTZ R8, R8, R52, R51, !PT ;  /* 0x0000003408087276 */ /* 0x000fe40007810033 */
[----:B------:R-:W-:-:S02]  /*58c0*/  FMNMX.FTZ R0, R65, R0, !PT ;  /* 0x0000000041007209 */ /* 0x000fc40007810000 */
[----:B------:R-:W-:Y:S02]  /*58d0*/  FSEL R48, R22, -INF , !P3 ;  /* 0xff80000016307808 */ /* 0x000fe40005800000 */
[----:B------:R-:W-:Y:S01]  /*58e0*/  FMNMX3.FTZ R8, R8, R50, R49, !PT ;  /* 0x0000003208087276 */ /* 0x000fe20007810031 */
[----:B------:R-:W1:Y:S01]  /*58f0*/  SHFL.BFLY PT, R9, R0, 0x2, 0x1f ;  /* 0x0c401f0000097f89 */ /* 0x000e6200000e0000 */
[----:B------:R-:W-:Y:S02]  /*5900*/  LOP3.LUT R164, R40, 0x120, R41, 0xf8, !PT ;  /* 0x0000012028a47812 */ /* 0x000fe400078ef829 */
[----:B------:R-:W-:Y:S02]  /*5910*/  FMNMX.FTZ R10, R48, R8, !PT ;  /* 0x00000008300a7209 */ /* 0x000fe40007810000 */
[----:B------:R-:W-:-:S03]  /*5920*/  LEA R164, R164, UR4, 0x1 ;  /* 0x00000004a4a47c11 */ /* 0x000fc6000f8e08ff */
[----:B------:R-:W3:Y:S02]  /*5930*/  SHFL.BFLY PT, R8, R10, 0x2, 0x1f ;  /* 0x0c401f000a087f89 */ /* 0x000ee400000e0000 */
[----:B------:R-:W-:Y:S02]  /*5940*/  VIADD R151, R164, 0x5020 ;  /* 0x00005020a4977836 */ /* 0x000fe40000000000 */
[----:B------:R-:W-:Y:S01]  /*5950*/  LDSM.16.MT88.4 R20, [R164+0x5000] ;  /* 0x00500000a414783b */ /* 0x000fe20000004200 */
[----:B-1----:R-:W-:-:S05]  /*5960*/  FMNMX.FTZ R9, R0, R9, !PT ;  /* 0x0000000900097209 */ /* 0x002fca0007810000 */
[----:B------:R-:W1:Y:S01]  /*5970*/  SHFL.BFLY PT, R2, R9, 0x1, 0x1f ;  /* 0x0c201f0009027f89 */ /* 0x000e6200000e0000 */
[----:B---3--:R-:W-:-:S05]  /*5980*/  FMNMX.FTZ R8, R10, R8, !PT ;  /* 0x000000080a087209 */ /* 0x008fca0007810000 */
[----:B------:R-:W3:Y:S01]  /*5990*/  SHFL.BFLY PT, R0, R8, 0x1, 0x1f ;  /* 0x0c201f0008007f89 */ /* 0x000ee200000e0000 */
[----:B-1----:R-:W-:-:S04]  /*59a0*/  FMNMX.FTZ R2, R9, R2, !PT ;  /* 0x0000000209027209 */ /* 0x002fc80007810000 */
[C---:B------:R-:W-:Y:S01]  /*59b0*/  FSETP.NEU.FTZ.AND P1, PT, R2.reuse, -INF , PT ;  /* 0xff8000000200780b */ /* 0x040fe20003f3d000 */
[----:B--2---:R-:W-:Y:S01]  /*59c0*/  FMUL.FTZ R47, R2, UR6 ;  /* 0x00000006022f7c20 */ /* 0x004fe20008410000 */
[----:B---3--:R-:W-:Y:S01]  /*59d0*/  FMNMX.FTZ R0, R8, R0, !PT ;  /* 0x0000000008007209 */ /* 0x008fe20007810000 */
[----:B------:R-:W-:-:S03]  /*59e0*/  VIADD R8, R164, 0x5000 ;  /* 0x00005000a4087836 */ /* 0x000fc60000000000 */
[----:B------:R-:W-:Y:S02]  /*59f0*/  FSEL R47, R47, RZ, P1 ;  /* 0x000000ff2f2f7208 */ /* 0x000fe40000800000 */
[C---:B------:R-:W-:Y:S01]  /*5a00*/  FSETP.NEU.FTZ.AND P1, PT, R0.reuse, -INF , PT ;  /* 0xff8000000000780b */ /* 0x040fe20003f3d000 */
[----:B------:R-:W-:Y:S01]  /*5a10*/  FMUL.FTZ R78, R0, UR6 ;  /* 0x00000006004e7c20 */ /* 0x000fe20008410000 */
[----:B------:R-:W-:Y:S02]  /*5a20*/  @P6 VIADD R151, R8, 0xffffffe0 ;  /* 0xffffffe008976836 */ /* 0x000fe40000000000 */
[--C-:B------:R-:W-:Y:S01]  /*5a30*/  FFMA.FTZ R122, R206, UR6, -R47.reuse ;  /* 0x00000006ce7a7c23 */ /* 0x100fe2000801082f */
[--C-:B------:R-:W-:Y:S01]  /*5a40*/  FFMA.FTZ R121, R207, UR6, -R47.reuse ;  /* 0x00000006cf797c23 */ /* 0x100fe2000801082f */
[--C-:B------:R-:W-:Y:S01]  /*5a50*/  FFMA.FTZ R114, R210, UR6, -R47.reuse ;  /* 0x00000006d2727c23 */ /* 0x100fe2000801082f */
[----:B------:R-:W-:Y:S01]  /*5a60*/  FSEL R78, R78, RZ, P1 ;  /* 0x000000ff4e4e7208 */ /* 0x000fe20000800000 */
[--C-:B------:R-:W-:Y:S01]  /*5a70*/  FFMA.FTZ R108, R43, UR6, -R47.reuse ;  /* 0x000000062b6c7c23 */ /* 0x100fe2000801082f */
[----:B------:R-:W-:Y:S01]  /*5a80*/  LDSM.16.MT88.4 R8, [R164+0x5400] ;  /* 0x00540000a408783b */ /* 0x000fe20000004200 */
[----:B------:R-:W-:Y:S01]  /*5a90*/  MUFU.EX2 R122, R122 ;  /* 0x0000007a007a7308 */ /* 0x000fe20000000800 */
[--C-:B------:R-:W-:Y:S01]  /*5aa0*/  FFMA.FTZ R100, R42, UR6, -R47.reuse ;  /* 0x000000062a647c23 */ /* 0x100fe2000801082f */
[--C-:B------:R-:W-:Y:S01]  /*5ab0*/  FFMA.FTZ R120, R5, UR6, -R78.reuse ;  /* 0x0000000605787c23 */ /* 0x100fe2000801084e */
[--C-:B------:R-:W-:Y:S01]  /*5ac0*/  FFMA.FTZ R119, R4, UR6, -R78.reuse ;  /* 0x0000000604777c23 */ /* 0x100fe2000801084e */
[--C-:B------:R-:W-:Y:S01]  /*5ad0*/  FFMA.FTZ R113, R6, UR6, -R78.reuse ;  /* 0x0000000606717c23 */ /* 0x100fe2000801084e */
[--C-:B------:R-:W-:Y:S01]  /*5ae0*/  FFMA.FTZ R106, R7, UR6, -R78.reuse ;  /* 0x00000006076a7c23 */ /* 0x100fe2000801084e */
[----:B------:R-:W1:Y:S01]  /*5af0*/  MUFU.EX2 R121, R121 ;  /* 0x0000007900797308 */ /* 0x000e620000000800 */
[----:B------:R-:W2:Y:S01]  /*5b00*/  LDSM.16.MT88.4 R4, [R151] ;  /* 0x000000009704783b */ /* 0x000ea20000004200 */
[--C-:B------:R-:W-:Y:S01]  /*5b10*/  FFMA.FTZ R107, R27, UR6, -R47.reuse ;  /* 0x000000061b6b7c23 */ /* 0x100fe2000801082f */
[--C-:B------:R-:W-:Y:S01]  /*5b20*/  FFMA.FTZ R95, R26, UR6, -R47.reuse ;  /* 0x000000061a5f7c23 */ /* 0x100fe2000801082f */
[----:B------:R-:W-:Y:S01]  /*5b30*/  MUFU.EX2 R114, R114 ;  /* 0x0000007200727308 */ /* 0x000fe20000000800 */
[----:B------:R-:W3:Y:S01]  /*5b40*/  LDSM.16.MT88.4 R40, [R151+0x400] ;  /* 0x000400009728783b */ /* 0x000ee20000004200 */
        /* <DEDUP_REMOVED lines=8> */
[----:B-1----:R-:W-:Y:S01]  /*5bd0*/  F2FP.F16.F32.PACK_AB R12, R121, R122 ;  /* 0x0000007a790c723e */ /* 0x002fe200000000ff */
[--C-:B------:R-:W-:Y:S01]  /*5be0*/  FFMA.FTZ R81, R37, UR6, -R47.reuse ;  /* 0x0000000625517c23 */ /* 0x100fe2000801082f */
[----:B------:R-:W1:Y:S01]  /*5bf0*/  MUFU.EX2 R119, R119 ;  /* 0x0000007700777308 */ /* 0x000e620000000800 */
[--C-:B------:R-:W-:Y:S01]  /*5c00*/  FFMA.FTZ R86, R36, UR6, -R47.reuse ;  /* 0x0000000624567c23 */ /* 0x100fe2000801082f */
[--C-:B------:R-:W-:Y:S01]  /*5c10*/  FFMA.FTZ R79, R31, UR6, -R47.reuse ;  /* 0x000000061f4f7c23 */ /* 0x100fe2000801082f */
[----:B------:R-:W5:Y:S01]  /*5c20*/  LDSM.16.MT88.4 R36, [R164+0x5800] ;  /* 0x00580000a424783b */ /* 0x000f620000004200 */
        /* <DEDUP_REMOVED lines=9> */
[----:B------:R-:W5:Y:S01]  /*5cc0*/  LDSM.16.MT88.4 R28, [R151+0x800] ;  /* 0x00080000971c783b */ /* 0x000f620000004200 */
[----:B-1----:R-:W-:Y:S01]  /*5cd0*/  F2FP.F16.F32.PACK_AB R13, R119, R120 ;  /* 0x00000078770d723e */ /* 0x002fe200000000ff */
[--C-:B------:R-:W-:Y:S01]  /*5ce0*/  FFMA.FTZ R103, R201, UR6, -R47.reuse ;  /* 0x00000006c9677c23 */ /* 0x100fe2000801082f */
[----:B------:R-:W1:Y:S01]  /*5cf0*/  MUFU.EX2 R100, R100 ;  /* 0x0000006400647308 */ /* 0x000e620000000800 */
        /* <DEDUP_REMOVED lines=20> */
[C---:B------:R-:W-:Y:S01]  /*5e40*/  HMMA.16816.F32 R20, R12.reuse, R22, RZ ;  /* 0x000000160c14723c */ /* 0x040fe200000018ff */
[----:B------:R-:W-:Y:S01]  /*5e50*/  FFMA.FTZ R147, R147, UR6, -R78 ;  /* 0x0000000693937c23 */ /* 0x000fe2000801084e */
[--C-:B------:R-:W-:Y:S01]  /*5e60*/  FFMA.FTZ R161, R161, UR6, -R47.reuse ;  /* 0x00000006a1a17c23 */ /* 0x100fe2000801082f */
[----:B------:R-:W3:Y:S01]  /*5e70*/  MUFU.EX2 R77, R77 ;  /* 0x0000004d004d7308 */ /* 0x000ee20000000800 */
[--C-:B------:R-:W-:Y:S01]  /*5e80*/  FFMA.FTZ R143, R143, UR6, -R47.reuse ;  /* 0x000000068f8f7c23 */ /* 0x100fe2000801082f */
[--C-:B------:R-:W-:Y:S01]  /*5e90*/  FFMA.FTZ R197, R197, UR6, -R47.reuse ;  /* 0x00000006c5c57c23 */ /* 0x100fe2000801082f */
[----:B------:R-:W-:Y:S01]  /*5ea0*/  FFMA.FTZ R193, R193, UR6, -R47 ;  /* 0x00000006c1c17c23 */ /* 0x000fe2000801082f */
[----:B------:R-:W-:Y:S01]  /*5eb0*/  MUFU.EX2 R82, R82 ;  /* 0x0000005200527308 */ /* 0x000fe20000000800 */
[C---:B--2---:R-:W-:Y:S01]  /*5ec0*/  HMMA.16816.F32 R16, R12.reuse, R4, RZ ;  /* 0x000000040c10723c */ /* 0x044fe200000018ff */
[----:B-1----:R-:W-:Y:S01]  /*5ed0*/  F2FP.F16.F32.PACK_AB R4, R100, R107 ;  /* 0x0000006b6404723e */ /* 0x002fe200000000ff */
[----:B------:R-:W-:Y:S01]  /*5ee0*/  FADD.FTZ R121, R122, R121 ;  /* 0x000000797a797221 */ /* 0x000fe20000010000 */
[----:B----4-:R-:W-:Y:S01]  /*5ef0*/  F2FP.F16.F32.PACK_AB R5, R98, R99 ;  /* 0x000000636205723e */ /* 0x010fe200000000ff */
[----:B------:R-:W-:Y:S01]  /*5f00*/  MUFU.EX2 R81, R81 ;  /* 0x0000005100517308 */ /* 0x000fe20000000800 */
[----:B------:R-:W-:Y:S01]  /*5f10*/  FADD.FTZ R119, R120, R119 ;  /* 0x0000007778777221 */ /* 0x000fe20000010000 */
[----:B------:R-:W-:Y:S01]  /*5f20*/  FADD.FTZ R121, R114, R121 ;  /* 0x0000007972797221 */ /* 0x000fe20000010000 */
[----:B------:R-:W-:Y:S01]  /*5f30*/  FFMA.FTZ R130, R130, UR6, -R47 ;  /* 0x0000000682827c23 */ /* 0x000fe2000801082f */
[----:B------:R-:W-:Y:S01]  /*5f40*/  HMMA.16816.F32 R12, R12, R6, RZ ;  /* 0x000000060c0c723c */ /* 0x000fe200000018ff */
[----:B------:R-:W-:Y:S01]  /*5f50*/  F2FP.F16.F32.PACK_AB R6, R83, R95 ;  /* 0x0000005f5306723e */ /* 0x000fe200000000ff */
[----:B------:R-:W-:Y:S01]  /*5f60*/  MUFU.EX2 R79, R79 ;  /* 0x0000004f004f7308 */ /* 0x000fe20000000800 */
[----:B---3--:R-:W-:Y:S01]  /*5f70*/  F2FP.F16.F32.PACK_AB R7, R77, R94 ;  /* 0x0000005e4d07723e */ /* 0x008fe200000000ff */
[----:B------:R-:W-:Y:S01]  /*5f80*/  FADD.FTZ R119, R113, R119 ;  /* 0x0000007771777221 */ /* 0x000fe20000010000 */
[----:B------:R-:W-:Y:S01]  /*5f90*/  FADD.FTZ R121, R108, R121 ;  /* 0x000000796c797221 */ /* 0x000fe20000010000 */
[----:B------:R-:W-:Y:S01]  /*5fa0*/  MUFU.EX2 R86, R86 ;  /* 0x0000005600567308 */ /* 0x000fe20000000800 */
[----:B------:R-:W-:Y:S01]  /*5fb0*/  FFMA.FTZ R127, R127, UR6, -R47 ;  /* 0x000000067f7f7c23 */ /* 0x000fe2000801082f */
[----:B------:R-:W-:Y:S01]  /*5fc0*/  FADD.FTZ R119, R106, R119 ;  /* 0x000000776a777221 */ /* 0x000fe20000010000 */
[----:B------:R-:W-:Y:S01]  /*5fd0*/  FADD.FTZ R107, R107, R121 ;  /* 0x000000796b6b7221 */ /* 0x000fe20000010000 */
[C---:B------:R-:W-:Y:S01]  /*5fe0*/  HMMA.16816.F32 R24, R4.reuse, R8, R24 ;  /* 0x000000080418723c */ /* 0x040fe20000001818 */
[----:B------:R-:W-:Y:S01]  /*5ff0*/  MUFU.EX2 R84, R84 ;  /* 0x0000005400547308 */ /* 0x000fe20000000800 */
[----:B------:R-:W-:Y:S01]  /*6000*/  FADD.FTZ R99, R99, R119 ;  /* 0x0000007763637221 */ /* 0x000fe20000010000 */
[----:B------:R-:W-:Y:S01]  /*6010*/  FADD.FTZ R107, R100, R107 ;  /* 0x0000006b646b7221 */ /* 0x000fe20000010000 */
[----:B------:R-:W-:Y:S01]  /*6020*/  FFMA.FTZ R113, R112, UR6, -R47 ;  /* 0x0000000670717c23 */ /* 0x000fe2000801082f */
[----:B------:R-:W1:Y:S01]  /*6030*/  MUFU.EX2 R91, R91 ;  /* 0x0000005b005b7308 */ /* 0x000e620000000800 */
[----:B------:R-:W-:Y:S01]  /*6040*/  FADD.FTZ R99, R98, R99 ;  /* 0x0000006362637221 */ /* 0x000fe20000010000 */
[----:B------:R-:W-:Y:S01]  /*6050*/  FADD.FTZ R95, R95, R107 ;  /* 0x0000006b5f5f7221 */ /* 0x000fe20000010000 */
[C---:B------:R-:W-:Y:S01]  /*6060*/  HMMA.16816.F32 R20, R4.reuse, R10, R20 ;  /* 0x0000000a0414723c */ /* 0x040fe20000001814 */
[----:B------:R-:W-:Y:S01]  /*6070*/  MUFU.EX2 R90, R90 ;  /* 0x0000005a005a7308 */ /* 0x000fe20000000800 */
[----:B------:R-:W2:Y:S01]  /*6080*/  LDSM.16.MT88.4 R8, [R164+0x5c00] ;  /* 0x005c0000a408783b */ /* 0x000ea20000004200 */
[----:B------:R-:W-:Y:S01]  /*6090*/  FADD.FTZ R94, R94, R99 ;  /* 0x000000635e5e7221 */ /* 0x000fe20000010000 */
[----:B------:R-:W-:Y:S01]  /*60a0*/  FADD.FTZ R95, R83, R95 ;  /* 0x0000005f535f7221 */ /* 0x000fe20000010000 */
[----:B------:R-:W3:Y:S01]  /*60b0*/  MUFU.EX2 R89, R89 ;  /* 0x0000005900597308 */ /* 0x000ee20000000800 */
[--C-:B------:R-:W-:Y:S01]  /*60c0*/  FFMA.FTZ R118, R118, UR6, -R47.reuse ;  /* 0x0000000676767c23 */ /* 0x100fe2000801082f */
[----:B------:R-:W-:Y:S01]  /*60d0*/  FADD.FTZ R94, R77, R94 ;  /* 0x0000005e4d5e7221 */ /* 0x000fe20000010000 */
[C---:B------:R-:W-:Y:S01]  /*60e0*/  HMMA.16816.F32 R16, R4.reuse, R40, R16 ;  /* 0x000000280410723c */ /* 0x040fe20000001810 */
[----:B------:R-:W-:Y:S01]  /*60f0*/  FFMA.FTZ R40, R111, UR6, -R47 ;  /* 0x000000066f287c23 */ /* 0x000fe2000801082f */
[----:B------:R-:W-:Y:S01]  /*6100*/  FFMA.FTZ R111, R101, UR6, -R78 ;  /* 0x00000006656f7c23 */ /* 0x000fe2000801084e */
[----:B-1----:R-:W-:Y:S01]  /*6110*/  F2FP.F16.F32.PACK_AB R41, R91, R84 ;  /* 0x000000545b29723e */ /* 0x002fe200000000ff */
[----:B------:R-:W-:Y:S01]  /*6120*/  MUFU.EX2 R85, R85 ;  /* 0x0000005500557308 */ /* 0x000fe20000000800 */
[----:B------:R-:W-:Y:S01]  /*6130*/  FADD.FTZ R95, R82, R95 ;  /* 0x0000005f525f7221 */ /* 0x000fe20000010000 */
[----:B------:R-:W-:Y:S01]  /*6140*/  FADD.FTZ R94, R84, R94 ;  /* 0x0000005e545e7221 */ /* 0x000fe20000010000 */
[----:B------:R-:W-:Y:S01]  /*6150*/  FFMA.FTZ R100, R96, UR6, -R78 ;  /* 0x0000000660647c23 */ /* 0x000fe2000801084e */
[----:B------:R1:W-:Y:S01]  /*6160*/  MUFU.EX2 R101, R40 ;  /* 0x0000002800657308 */ /* 0x0003e20000000800 */
[----:B------:R-:W-:Y:S01]  /*6170*/  HMMA.16816.F32 R12, R4, R42, R12 ;  /* 0x0000002a040c723c */ /* 0x000fe2000000180c */
[----:B------:R-:W-:Y:S01]  /*6180*/  F2FP.F16.F32.PACK_AB R42, R86, R79 ;  /* 0x0000004f562a723e */ /* 0x000fe200000000ff */
[----:B------:R-:W4:Y:S01]  /*6190*/  LDSM.16.MT88.4 R4, [R151+0xc00] ;  /* 0x000c00009704783b */ /* 0x000f220000004200 */
[----:B---3--:R-:W-:Y:S01]  /*61a0*/  F2FP.F16.F32.PACK_AB R43, R89, R90 ;  /* 0x0000005a592b723e */ /* 0x008fe200000000ff */
[----:B------:R-:W3:Y:S01]  /*61b0*/  MUFU.EX2 R103, R103 ;  /* 0x0000006700677308 */ /* 0x000ee20000000800 */
[----:B------:R-:W-:Y:S01]  /*61c0*/  FADD.FTZ R94, R91, R94 ;  /* 0x0000005e5b5e7221 */ /* 0x000fe20000010000 */
[----:B------:R-:W-:Y:S01]  /*61d0*/  FFMA.FTZ R93, R93, UR6, -R47 ;  /* 0x000000065d5d7c23 */ /* 0x000fe2000801082f */
[----:B------:R-:W-:Y:S01]  /*61e0*/  FFMA.FTZ R77, R62, UR6, -R78 ;  /* 0x000000063e4d7c23 */ /* 0x000fe2000801084e */
[----:B------:R-:W2:Y:S01]  /*61f0*/  MUFU.EX2 R102, R102 ;  /* 0x0000006600667308 */ /* 0x000ea20000000800 */
[----:B------:R-:W-:Y:S01]  /*6200*/  FADD.FTZ R90, R90, R94 ;  /* 0x0000005e5a5a7221 */ /* 0x000fe20000010000 */
[--C-:B------:R-:W-:Y:S01]  /*6210*/  FFMA.FTZ R61, R61, UR6, -R78.reuse ;  /* 0x000000063d3d7c23 */ /* 0x100fe2000801084e */
[----:B------:R-:W-:Y:S01]  /*6220*/  FFMA.FTZ R83, R64, UR6, -R78 ;  /* 0x0000000640537c23 */ /* 0x000fe2000801084e */
[----:B------:R-:W-:Y:S01]  /*6230*/  MUFU.EX2 R111, R111 ;  /* 0x0000006f006f7308 */ /* 0x000fe20000000800 */
[C---:B-1----:R-:W-:Y:S01]  /*6240*/  F2FP.F16.F32.PACK_AB R40, R81.reuse, R82 ;  /* 0x000000525128723e */ /* 0x042fe200000000ff */
[----:B------:R-:W-:Y:S01]  /*6250*/  FADD.FTZ R81, R81, R95 ;  /* 0x0000005f51517221 */ /* 0x000fe20000010000 */
[----:B------:R-:W-:Y:S01]  /*6260*/  FADD.FTZ R90, R89, R90 ;  /* 0x0000005a595a7221 */ /* 0x000fe20000010000 */
[----:B------:R-:W1:Y:S01]  /*6270*/  MUFU.EX2 R110, R110 ;  /* 0x0000006e006e7308 */ /* 0x000e620000000800 */
[--C-:B------:R-:W-:Y:S01]  /*6280*/  FFMA.FTZ R59, R59, UR6, -R78.reuse ;  /* 0x000000063b3b7c23 */ /* 0x100fe2000801084e */
[----:B------:R-:W-:Y:S01]  /*6290*/  FADD.FTZ R81, R79, R81 ;  /* 0x000000514f517221 */ /* 0x000fe20000010000 */
[----:B------:R-:W-:Y:S01]  /*62a0*/  FFMA.FTZ R72, R72, UR6, -R47 ;  /* 0x0000000648487c23 */ /* 0x000fe2000801082f */
[----:B------:R-:W-:Y:S01]  /*62b0*/  MUFU.EX2 R109, R109 ;  /* 0x0000006d006d7308 */ /* 0x000fe20000000800 */
[C---:B-----5:R-:W-:Y:S01]  /*62c0*/  HMMA.16816.F32 R24, R40.reuse, R36, R24 ;  /* 0x000000242818723c */ /* 0x060fe20000001818 */
[----:B---3--:R-:W-:Y:S01]  /*62d0*/  F2FP.F16.F32.PACK_AB R36, R103, R85 ;  /* 0x000000556724723e */ /* 0x008fe200000000ff */
[----:B------:R-:W-:Y:S01]  /*62e0*/  FADD.FTZ R81, R86, R81 ;  /* 0x0000005156517221 */ /* 0x000fe20000010000 */
[----:B------:R-:W3:Y:S01]  /*62f0*/  MUFU.EX2 R117, R117 ;  /* 0x0000007500757308 */ /* 0x000ee20000000800 */
[----:B------:R-:W-:Y:S01]  /*6300*/  FFMA.FTZ R66, R66, UR6, -R47 ;  /* 0x0000000642427c23 */ /* 0x000fe2000801082f */
[----:B------:R-:W-:Y:S01]  /*6310*/  FFMA.FTZ R49, R49, UR6, -R78 ;  /* 0x0000000631317c23 */ /* 0x000fe2000801084e */
[----:B------:R-:W-:Y:S01]  /*6320*/  FADD.FTZ R85, R85, R81 ;  /* 0x0000005155557221 */ /* 0x000fe20000010000 */
[----:B------:R-:W5:Y:S01]  /*6330*/  MUFU.EX2 R131, R131 ;  /* 0x0000008300837308 */ /* 0x000f620000000800 */
[----:B------:R-:W-:Y:S01]  /*6340*/  HMMA.16816.F32 R20, R40, R38, R20 ;  /* 0x000000262814723c */ /* 0x000fe20000001814 */
[----:B--2---:R-:W-:Y:S01]  /*6350*/  F2FP.F16.F32.PACK_AB R38, R101, R102 ;  /* 0x000000666526723e */ /* 0x004fe200000000ff */
[----:B------:R-:W-:Y:S01]  /*6360*/  FADD.FTZ R85, R103, R85 ;  /* 0x0000005567557221 */ /* 0x000fe20000010000 */
[----:B-1----:R-:W-:Y:S01]  /*6370*/  F2FP.F16.F32.PACK_AB R37, R110, R111 ;  /* 0x0000006f6e25723e */ /* 0x002fe200000000ff */
[----:B------:R-:W1:Y:S01]  /*6380*/  MUFU.EX2 R134, R134 ;  /* 0x0000008600867308 */ /* 0x000e620000000800 */
[----:B------:R-:W-:Y:S01]  /*6390*/  FADD.FTZ R111, R111, R90 ;  /* 0x0000005a6f6f7221 */ /* 0x000fe20000010000 */
[----:B------:R-:W-:-:S02]  /*63a0*/  FADD.FTZ R102, R102, R85 ;  /* 0x0000005566667221 */ /* 0x000fc40000010000 */
[----:B------:R-:W-:Y:S01]  /*63b0*/  HMMA.16816.F32 R16, R40, R28, R16 ;  /* 0x0000001c2810723c */ /* 0x000fe20000001810 */
[----:B---3--:R-:W-:Y:S01]  /*63c0*/  F2FP.F16.F32.PACK_AB R39, R117, R109 ;  /* 0x0000006d7527723e */ /* 0x008fe200000000ff */
[----:B------:R-:W-:Y:S01]  /*63d0*/  MUFU.EX2 R133, R133 ;  /* 0x0000008500857308 */ /* 0x000fe20000000800 */
[----:B------:R-:W-:Y:S01]  /*63e0*/  FADD.FTZ R111, R110, R111 ;  /* 0x0000006f6e6f7221 */ /* 0x000fe20000010000 */
[----:B------:R-:W-:Y:S02]  /*63f0*/  FADD.FTZ R102, R101, R102 ;  /* 0x0000006665667221 */ /* 0x000fe40000010000 */
[----:B------:R-:W-:Y:S01]  /*6400*/  MUFU.EX2 R138, R138 ;  /* 0x0000008a008a7308 */ /* 0x000fe20000000800 */
[----:B------:R-:W-:Y:S01]  /*6410*/  FADD.FTZ R111, R109, R111 ;  /* 0x0000006f6d6f7221 */ /* 0x000fe20000010000 */
[----:B------:R-:W-:Y:S01]  /*6420*/  HMMA.16816.F32 R24, R36, R8, R24 ;  /* 0x000000082418723c */ /* 0x000fe20000001818 */
[----:B------:R-:W-:Y:S01]  /*6430*/  FFMA.FTZ R8, R137, UR6, -R47 ;  /* 0x0000000689087c23 */ /* 0x000fe2000801082f */
[----:B------:R-:W-:Y:S01]  /*6440*/  FFMA.FTZ R137, R132, UR6, -R78 ;  /* 0x0000000684897c23 */ /* 0x000fe2000801084e */
[----:B------:R-:W-:Y:S01]  /*6450*/  MUFU.EX2 R141, R141 ;  /* 0x0000008d008d7308 */ /* 0x000fe20000000800 */
[----:B------:R-:W-:Y:S01]  /*6460*/  FADD.FTZ R111, R117, R111 ;  /* 0x0000006f756f7221 */ /* 0x000fe20000010000 */
[----:B-----5:R-:W-:-:S02]  /*6470*/  FADD.FTZ R102, R131, R102 ;  /* 0x0000006683667221 */ /* 0x020fc40000010000 */
[----:B------:R2:W3:Y:S01]  /*6480*/  MUFU.EX2 R132, R8 ;  /* 0x0000000800847308 */ /* 0x0004e20000000800 */
[----:B------:R-:W-:Y:S01]  /*6490*/  HMMA.16816.F32 R28, R40, R30, R12 ;  /* 0x0000001e281c723c */ /* 0x000fe2000000180c */
[----:B------:R-:W5:Y:S01]  /*64a0*/  LDSM.16.MT88.4 R12, [R164+0x6000] ;  /* 0x00600000a40c783b */ /* 0x000f620000004200 */
[--C-:B------:R-:W-:Y:S01]  /*64b0*/  FFMA.FTZ R40, R145, UR6, -R78.reuse ;  /* 0x0000000691287c23 */ /* 0x100fe2000801084e */
[----:B------:R-:W-:Y:S01]  /*64c0*/  MUFU.EX2 R137, R137 ;  /* 0x0000008900897308 */ /* 0x000fe20000000800 */
[----:B------:R-:W-:-:S03]  /*64d0*/  FFMA.FTZ R145, R146, UR6, -R78 ;  /* 0x0000000692917c23 */ /* 0x000fc6000801084e */
[----:B------:R-:W-:Y:S01]  /*64e0*/  MUFU.EX2 R146, R40 ;  /* 0x0000002800927308 */ /* 0x000fe20000000800 */
[C---:B------:R-:W-:Y:S03]  /*64f0*/  HMMA.16816.F32 R20, R36.reuse, R10, R20 ;  /* 0x0000000a2414723c */ /* 0x040fe60000001814 */
[----:B------:R-:W-:Y:S01]  /*6500*/  MUFU.EX2 R140, R140 ;  /* 0x0000008c008c7308 */ /* 0x000fe20000000800 */
[--C-:B--2---:R-:W-:Y:S01]  /*6510*/  FFMA.FTZ R8, R135, UR6, -R78.reuse ;  /* 0x0000000687087c23 */ /* 0x104fe2000801084e */
[----:B------:R-:W-:Y:S02]  /*6520*/  FFMA.FTZ R135, R136, UR6, -R78 ;  /* 0x0000000688877c23 */ /* 0x000fe4000801084e */
[----:B------:R-:W-:Y:S01]  /*6530*/  MUFU.EX2 R139, R139 ;  /* 0x0000008b008b7308 */ /* 0x000fe20000000800 */
[C---:B----4-:R-:W-:Y:S03]  /*6540*/  HMMA.16816.F32 R16, R36.reuse, R4, R16 ;  /* 0x000000042410723c */ /* 0x050fe60000001810 */
[----:B------:R2:W4:Y:S04]  /*6550*/  MUFU.EX2 R136, R8 ;  /* 0x0000000800887308 */ /* 0x0005280000000800 */
[----:B------:R-:W5:Y:S01]  /*6560*/  MUFU.EX2 R135, R135 ;  /* 0x0000008700877308 */ /* 0x000f620000000800 */
[----:B------:R-:W-:Y:S01]  /*6570*/  HMMA.16816.F32 R28, R36, R6, R28 ;  /* 0x00000006241c723c */ /* 0x000fe2000000181c */
[----:B------:R-:W-:Y:S01]  /*6580*/  LDSM.16.MT88.4 R4, [R164+0x6400] ;  /* 0x00640000a404783b */ /* 0x000fe20000004200 */
[----:B-1----:R-:W-:Y:S01]  /*6590*/  F2FP.F16.F32.PACK_AB R36, R134, R131 ;  /* 0x000000838624723e */ /* 0x002fe200000000ff */
[----:B------:R-:W-:Y:S01]  /*65a0*/  MUFU.EX2 R144, R144 ;  /* 0x0000009000907308 */ /* 0x000fe20000000800 */
[----:B---3--:R-:W-:Y:S01]  /*65b0*/  F2FP.F16.F32.PACK_AB R38, R132, R133 ;  /* 0x000000858426723e */ /* 0x008fe200000000ff */
[----:B------:R-:W-:-:S02]  /*65c0*/  FADD.FTZ R134, R134, R102 ;  /* 0x0000006686867221 */ /* 0x000fc40000010000 */
[----:B------:R-:W1:Y:S01]  /*65d0*/  MUFU.EX2 R142, R142 ;  /* 0x0000008e008e7308 */ /* 0x000e620000000800 */
[----:B--2---:R-:W2:Y:S01]  /*65e0*/  LDSM.16.MT88.4 R8, [R151+0x1000] ;  /* 0x001000009708783b */ /* 0x004ea20000004200 */
[----:B----4-:R-:W-:Y:S02]  /*65f0*/  F2FP.F16.F32.PACK_AB R37, R136, R137 ;  /* 0x000000898825723e */ /* 0x010fe400000000ff */
[----:B------:R-:W3:Y:S01]  /*6600*/  MUFU.EX2 R147, R147 ;  /* 0x0000009300937308 */ /* 0x000ee20000000800 */
[----:B------:R-:W-:Y:S01]  /*6610*/  FADD.FTZ R137, R137, R111 ;  /* 0x0000006f89897221 */ /* 0x000fe20000010000 */
[----:B-----5:R-:W-:Y:S01]  /*6620*/  F2FP.F16.F32.PACK_AB R39, R138, R135 ;  /* 0x000000878a27723e */ /* 0x020fe200000000ff */
[----:B------:R-:W-:Y:S01]  /*6630*/  FADD.FTZ R134, R133, R134 ;  /* 0x0000008685867221 */ /* 0x000fe20000010000 */
[----:B------:R-:W4:Y:S01]  /*6640*/  MUFU.EX2 R145, R145 ;  /* 0x0000009100917308 */ /* 0x000f220000000800 */
[----:B------:R-:W-:Y:S02]  /*6650*/  FADD.FTZ R137, R136, R137 ;  /* 0x0000008988897221 */ /* 0x000fe40000010000 */
[----:B------:R-:W-:Y:S01]  /*6660*/  FADD.FTZ R134, R132, R134 ;  /* 0x0000008684867221 */ /* 0x000fe20000010000 */
[----:B------:R-:W-:Y:S01]  /*6670*/  MUFU.EX2 R143, R143 ;  /* 0x0000008f008f7308 */ /* 0x000fe20000000800 */
[----:B------:R-:W-:Y:S01]  /*6680*/  HMMA.16816.F32 R24, R36, R12, R24 ;  /* 0x0000000c2418723c */ /* 0x000fe20000001818 */
[----:B------:R-:W-:-:S02]  /*6690*/  FADD.FTZ R137, R135, R137 ;  /* 0x0000008987897221 */ /* 0x000fc40000010000 */
[----:B------:R-:W-:Y:S02]  /*66a0*/  MUFU.EX2 R98, R100 ;  /* 0x0000006400627308 */ /* 0x000fe40000000800 */
[----:B------:R-:W-:Y:S02]  /*66b0*/  FADD.FTZ R138, R138, R137 ;  /* 0x000000898a8a7221 */ /* 0x000fe40000010000 */
[----:B------:R-:W-:Y:S01]  /*66c0*/  MUFU.EX2 R77, R77 ;  /* 0x0000004d004d7308 */ /* 0x000fe20000000800 */
[----:B------:R-:W-:Y:S01]  /*66d0*/  HMMA.16816.F32 R20, R36, R14, R20 ;  /* 0x0000000e2414723c */ /* 0x000fe20000001814 */
[----:B------:R-:W5:Y:S01]  /*66e0*/  LDSM.16.MT88.4 R12, [R151+0x1400] ;  /* 0x00140000970c783b */ /* 0x000f620000004200 */
[----:B-1----:R-:W-:Y:S01]  /*66f0*/  FADD.FTZ R138, R142, R138 ;  /* 0x0000008a8e8a7221 */ /* 0x002fe20000010000 */
[----:B------:R-:W-:Y:S03]  /*6700*/  MUFU.EX2 R61, R61 ;  /* 0x0000003d003d7308 */ /* 0x000fe60000000800 */
[----:B---3--:R-:W-:-:S04]  /*6710*/  FADD.FTZ R138, R147, R138 ;  /* 0x0000008a938a7221 */ /* 0x008fc80000010000 */
[----:B------:R-:W-:-:S04]  /*6720*/  FADD.FTZ R138, R146, R138 ;  /* 0x0000008a928a7221 */ /* 0x000fc80000010000 */
[----:B----4-:R-:W-:Y:S01]  /*6730*/  FADD.FTZ R138, R145, R138 ;  /* 0x0000008a918a7221 */ /* 0x010fe20000010000 */
[C---:B--2---:R-:W-:Y:S01]  /*6740*/  HMMA.16816.F32 R40, R36.reuse, R8, R16 ;  /* 0x000000082428723c */ /* 0x044fe20000001810 */
[----:B------:R-:W1:Y:S01]  /*6750*/  LDSM.16.MT88.4 R16, [R164+0x6800] ;  /* 0x00680000a410783b */ /* 0x000e620000004200 */
[--C-:B------:R-:W-:Y:S01]  /*6760*/  FFMA.FTZ R8, R152, UR6, -R47.reuse ;  /* 0x0000000698087c23 */ /* 0x100fe2000801082f */
[----:B------:R-:W-:Y:S01]  /*6770*/  FFMA.FTZ R9, R149, UR6, -R47 ;  /* 0x0000000695097c23 */ /* 0x000fe2000801082f */
[----:B------:R2:W3:Y:S04]  /*6780*/  MUFU.EX2 R152, R161 ;  /* 0x000000a100987308 */ /* 0x0004e80000000800 */
[----:B------:R4:W-:Y:S01]  /*6790*/  MUFU.EX2 R149, R8 ;  /* 0x0000000800957308 */ /* 0x0009e20000000800 */
[----:B------:R-:W-:Y:S01]  /*67a0*/  HMMA.16816.F32 R28, R36, R10, R28 ;  /* 0x0000000a241c723c */ /* 0x000fe2000000181c */
[----:B------:R-:W-:Y:S01]  /*67b0*/  F2FP.F16.F32.PACK_AB R36, R140, R141 ;  /* 0x0000008d8c24723e */ /* 0x000fe200000000ff */
[----:B------:R-:W-:Y:S01]  /*67c0*/  FADD.FTZ R141, R141, R134 ;  /* 0x000000868d8d7221 */ /* 0x000fe20000010000 */
[----:B------:R-:W-:Y:S01]  /*67d0*/  F2FP.F16.F32.PACK_AB R38, R144, R139 ;  /* 0x0000008b9026723e */ /* 0x000fe200000000ff */
[----:B------:R-:W-:Y:S01]  /*67e0*/  LDSM.16.MT88.4 R132, [R151+0x3c00] ;  /* 0x003c00009784783b */ /* 0x000fe20000004200 */
[----:B------:R-:W-:Y:S01]  /*67f0*/  F2FP.F16.F32.PACK_AB R37, R147, R142 ;  /* 0x0000008e9325723e */ /* 0x000fe200000000ff */
[----:B------:R-:W-:Y:S01]  /*6800*/  FADD.FTZ R141, R140, R141 ;  /* 0x0000008d8c8d7221 */ /* 0x000fe20000010000 */
[----:B------:R-:W-:Y:S01]  /*6810*/  F2FP.F16.F32.PACK_AB R39, R145, R146 ;  /* 0x000000929127723e */ /* 0x000fe200000000ff */
[----:B--2---:R-:W-:-:S02]  /*6820*/  FFMA.FTZ R161, R156, UR6, -R78 ;  /* 0x000000069ca17c23 */ /* 0x004fc4000801084e */
[----:B------:R-:W-:Y:S01]  /*6830*/  FADD.FTZ R141, R139, R141 ;  /* 0x0000008d8b8d7221 */ /* 0x000fe20000010000 */
[----:B----4-:R-:W-:-:S03]  /*6840*/  FFMA.FTZ R8, R148, UR6, -R78 ;  /* 0x0000000694087c23 */ /* 0x010fc6000801084e */
[----:B------:R-:W-:Y:S01]  /*6850*/  HMMA.16816.F32 R24, R36, R4, R24 ;  /* 0x000000042418723c */ /* 0x000fe20000001818 */
[----:B------:R2:W4:Y:S01]  /*6860*/  MUFU.EX2 R148, R9 ;  /* 0x0000000900947308 */ /* 0x0005220000000800 */
[----:B------:R-:W-:-:S03]  /*6870*/  FADD.FTZ R141, R144, R141 ;  /* 0x0000008d908d7221 */ /* 0x000fc60000010000 */
[----:B------:R-:W-:Y:S03]  /*6880*/  MUFU.EX2 R161, R161 ;  /* 0x000000a100a17308 */ /* 0x000fe60000000800 */
[----:B-----5:R-:W-:Y:S01]  /*6890*/  HMMA.16816.F32 R40, R36, R12, R40 ;  /* 0x0000000c2428723c */ /* 0x020fe20000001828 */
[----:B---3--:R-:W-:Y:S01]  /*68a0*/  F2FP.F16.F32.PACK_AB R12, R152, R143 ;  /* 0x0000008f980c723e */ /* 0x008fe200000000ff */
[----:B------:R-:W-:-:S04]  /*68b0*/  FADD.FTZ R143, R143, R141 ;  /* 0x0000008d8f8f7221 */ /* 0x000fc80000010000 */
[----:B------:R-:W-:Y:S01]  /*68c0*/  FADD.FTZ R143, R152, R143 ;  /* 0x0000008f988f7221 */ /* 0x000fe20000010000 */
[--C-:B--2---:R-:W-:Y:S01]  /*68d0*/  FFMA.FTZ R9, R158, UR6, -R78.reuse ;  /* 0x000000069e097c23 */ /* 0x104fe2000801084e */
[C---:B------:R-:W-:Y:S01]  /*68e0*/  HMMA.16816.F32 R28, R36.reuse, R14, R28 ;  /* 0x0000000e241c723c */ /* 0x040fe2000000181c */
[----:B------:R2:W-:Y:S01]  /*68f0*/  MUFU.EX2 R158, R8 ;  /* 0x00000008009e7308 */ /* 0x0005e20000000800 */
[C---:B----4-:R-:W-:Y:S01]  /*6900*/  F2FP.F16.F32.PACK_AB R14, R148.reuse, R149 ;  /* 0x00000095940e723e */ /* 0x050fe200000000ff */
[----:B------:R-:W-:Y:S02]  /*6910*/  FADD.FTZ R149, R149, R143 ;  /* 0x0000008f95957221 */ /* 0x000fe40000010000 */
[----:B------:R-:W-:Y:S02]  /*6920*/  LDSM.16.MT88.4 R140, [R164+0x8c00] ;  /* 0x008c0000a48c783b */ /* 0x000fe40000004200 */
[----:B------:R-:W-:Y:S01]  /*6930*/  FADD.FTZ R149, R148, R149 ;  /* 0x0000009594957221 */ /* 0x000fe20000010000 */
[----:B------:R-:W-:Y:S01]  /*6940*/  HMMA.16816.F32 R20, R36, R6, R20 ;  /* 0x000000062414723c */ /* 0x000fe20000001814 */
[----:B------:R-:W-:Y:S01]  /*6950*/  LDSM.16.MT88.4 R4, [R164+0x6c00] ;  /* 0x006c0000a404783b */ /* 0x000fe20000004200 */
[----:B------:R-:W-:Y:S01]  /*6960*/  FFMA.FTZ R36, R188, UR6, -R47 ;  /* 0x00000006bc247c23 */ /* 0x000fe2000801082f */
[--C-:B------:R-:W-:Y:S01]  /*6970*/  FFMA.FTZ R38, R171, UR6, -R78.reuse ;  /* 0x00000006ab267c23 */ /* 0x100fe2000801084e */
[----:B------:R3:W-:Y:S01]  /*6980*/  MUFU.EX2 R188, R197 ;  /* 0x000000c500bc7308 */ /* 0x0007e20000000800 */
[--C-:B------:R-:W-:Y:S01]  /*6990*/  FFMA.FTZ R37, R163, UR6, -R78.reuse ;  /* 0x00000006a3257c23 */ /* 0x100fe2000801084e */
[----:B--2---:R-:W-:-:S02]  /*69a0*/  FFMA.FTZ R8, R157, UR6, -R78 ;  /* 0x000000069d087c23 */ /* 0x004fc4000801084e */
[----:B------:R-:W-:Y:S04]  /*69b0*/  MUFU.EX2 R163, R38 ;  /* 0x0000002600a37308 */ /* 0x000fe80000000800 */
[----:B------:R-:W2:Y:S04]  /*69c0*/  MUFU.EX2 R157, R9 ;  /* 0x00000009009d7308 */ /* 0x000ea80000000800 */
[----:B------:R4:W5:Y:S01]  /*69d0*/  MUFU.EX2 R156, R8 ;  /* 0x00000008009c7308 */ /* 0x0009620000000800 */
[----:B---3--:R-:W-:-:S06]  /*69e0*/  FFMA.FTZ R197, R194, UR6, -R78 ;  /* 0x00000006c2c57c23 */ /* 0x008fcc000801084e */
[----:B------:R-:W-:Y:S01]  /*69f0*/  MUFU.EX2 R197, R197 ;  /* 0x000000c500c57308 */ /* 0x000fe20000000800 */
[----:B--2---:R-:W-:Y:S01]  /*6a00*/  F2FP.F16.F32.PACK_AB R13, R157, R158 ;  /* 0x0000009e9d0d723e */ /* 0x004fe200000000ff */
[----:B------:R-:W-:Y:S01]  /*6a10*/  FADD.FTZ R158, R158, R138 ;  /* 0x0000008a9e9e7221 */ /* 0x000fe20000010000 */
[----:B----4-:R-:W2:Y:S01]  /*6a20*/  LDSM.16.MT88.4 R8, [R151+0x1800] ;  /* 0x001800009708783b */ /* 0x010ea20000004200 */
[----:B-----5:R-:W-:Y:S02]  /*6a30*/  F2FP.F16.F32.PACK_AB R15, R161, R156 ;  /* 0x0000009ca10f723e */ /* 0x020fe400000000ff */
[----:B------:R-:W-:-:S04]  /*6a40*/  FADD.FTZ R158, R157, R158 ;  /* 0x0000009e9d9e7221 */ /* 0x000fc80000010000 */
[----:B------:R-:W-:Y:S01]  /*6a50*/  FADD.FTZ R156, R156, R158 ;  /* 0x0000009e9c9c7221 */ /* 0x000fe20000010000 */
[----:B-1----:R-:W-:Y:S01]  /*6a60*/  HMMA.16816.F32 R24, R12, R16, R24 ;  /* 0x000000100c18723c */ /* 0x002fe20000001818 */
[--C-:B------:R-:W-:Y:S01]  /*6a70*/  FFMA.FTZ R16, R192, UR6, -R47.reuse ;  /* 0x00000006c0107c23 */ /* 0x100fe2000801082f */
[----:B------:R-:W-:Y:S01]  /*6a80*/  FFMA.FTZ R17, R191, UR6, -R47 ;  /* 0x00000006bf117c23 */ /* 0x000fe2000801082f */
[----:B------:R1:W3:Y:S01]  /*6a90*/  MUFU.EX2 R192, R36 ;  /* 0x0000002400c07308 */ /* 0x0002e20000000800 */
[----:B------:R-:W-:-:S03]  /*6aa0*/  FADD.FTZ R156, R161, R156 ;  /* 0x0000009ca19c7221 */ /* 0x000fc60000010000 */
[----:B------:R4:W-:Y:S01]  /*6ab0*/  MUFU.EX2 R191, R16 ;  /* 0x0000001000bf7308 */ /* 0x0009e20000000800 */
[C---:B------:R-:W-:Y:S01]  /*6ac0*/  HMMA.16816.F32 R20, R12.reuse, R18, R20 ;  /* 0x000000120c14723c */ /* 0x040fe20000001814 */
[--C-:B-1----:R-:W-:Y:S01]  /*6ad0*/  FFMA.FTZ R36, R186, UR6, -R47.reuse ;  /* 0x00000006ba247c23 */ /* 0x102fe2000801082f */
[--C-:B----4-:R-:W-:Y:S02]  /*6ae0*/  FFMA.FTZ R16, R190, UR6, -R78.reuse ;  /* 0x00000006be107c23 */ /* 0x110fe4000801084e */
[----:B------:R1:W4:Y:S04]  /*6af0*/  MUFU.EX2 R190, R17 ;  /* 0x0000001100be7308 */ /* 0x0003280000000800 */
[----:B--2---:R-:W-:Y:S01]  /*6b00*/  HMMA.16816.F32 R40, R12, R8, R40 ;  /* 0x000000080c28723c */ /* 0x004fe20000001828 */
[--C-:B------:R-:W-:Y:S01]  /*6b10*/  FFMA.FTZ R9, R189, UR6, -R47.reuse ;  /* 0x00000006bd097c23 */ /* 0x100fe2000801082f */
[----:B------:R-:W-:Y:S01]  /*6b20*/  FFMA.FTZ R8, R187, UR6, -R47 ;  /* 0x00000006bb087c23 */ /* 0x000fe2000801082f */
[----:B------:R2:W5:Y:S01]  /*6b30*/  MUFU.EX2 R189, R193 ;  /* 0x000000c100bd7308 */ /* 0x0005620000000800 */
[----:B-1----:R-:W-:-:S03]  /*6b40*/  FFMA.FTZ R17, R196, UR6, -R78 ;  /* 0x00000006c4117c23 */ /* 0x002fc6000801084e */
[----:B------:R1:W-:Y:S01]  /*6b50*/  MUFU.EX2 R196, R16 ;  /* 0x0000001000c47308 */ /* 0x0003e20000000800 */
[----:B------:R-:W-:Y:S01]  /*6b60*/  HMMA.16816.F32 R28, R12, R10, R28 ;  /* 0x0000000a0c1c723c */ /* 0x000fe2000000181c */
[----:B---3--:R-:W-:Y:S01]  /*6b70*/  F2FP.F16.F32.PACK_AB R12, R192, R188 ;  /* 0x000000bcc00c723e */ /* 0x008fe200000000ff */
[----:B------:R-:W-:Y:S01]  /*6b80*/  FADD.FTZ R188, R188, R149 ;  /* 0x00000095bcbc7221 */ /* 0x000fe20000010000 */
[----:B----4-:R-:W-:Y:S01]  /*6b90*/  F2FP.F16.F32.PACK_AB R14, R190, R191 ;  /* 0x000000bfbe0e723e */ /* 0x010fe200000000ff */
[----:B------:R-:W-:Y:S02]  /*6ba0*/  MUFU.EX2 R187, R9 ;  /* 0x0000000900bb7308 */ /* 0x000fe40000000800 */
[----:B------:R-:W-:Y:S02]  /*6bb0*/  FADD.FTZ R188, R192, R188 ;  /* 0x000000bcc0bc7221 */ /* 0x000fe40000010000 */
[----:B------:R3:W-:Y:S01]  /*6bc0*/  MUFU.EX2 R186, R8 ;  /* 0x0000000800ba7308 */ /* 0x0007e20000000800 */
[----:B--2---:R-:W-:Y:S01]  /*6bd0*/  FFMA.FTZ R193, R153, UR6, -R78 ;  /* 0x0000000699c17c23 */ /* 0x004fe2000801084e */
[----:B------:R-:W-:Y:S01]  /*6be0*/  FADD.FTZ R191, R191, R188 ;  /* 0x000000bcbfbf7221 */ /* 0x000fe20000010000 */
[----:B-1----:R-:W-:-:S03]  /*6bf0*/  FFMA.FTZ R16, R195, UR6, -R78 ;  /* 0x00000006c3107c23 */ /* 0x002fc6000801084e */
[----:B------:R-:W-:Y:S01]  /*6c00*/  FADD.FTZ R191, R190, R191 ;  /* 0x000000bfbebf7221 */ /* 0x000fe20000010000 */
[----:B------:R-:W1:Y:S03]  /*6c10*/  MUFU.EX2 R195, R17 ;  /* 0x0000001100c37308 */ /* 0x000e660000000800 */
[----:B-----5:R-:W-:Y:S01]  /*6c20*/  FADD.FTZ R191, R189, R191 ;  /* 0x000000bfbdbf7221 */ /* 0x020fe20000010000 */
[----:B------:R2:W4:Y:S01]  /*6c30*/  MUFU.EX2 R194, R16 ;  /* 0x0000001000c27308 */ /* 0x0005220000000800 */
[----:B---3--:R-:W-:Y:S03]  /*6c40*/  LDSM.16.MT88.4 R8, [R164+0x7000] ;  /* 0x00700000a408783b */ /* 0x008fe60000004200 */
[----:B------:R-:W-:Y:S01]  /*6c50*/  MUFU.EX2 R193, R193 ;  /* 0x000000c100c17308 */ /* 0x000fe20000000800 */
[----:B-1----:R-:W-:Y:S01]  /*6c60*/  F2FP.F16.F32.PACK_AB R13, R195, R196 ;  /* 0x000000c4c30d723e */ /* 0x002fe200000000ff */
[----:B------:R-:W-:Y:S01]  /*6c70*/  FADD.FTZ R196, R196, R156 ;  /* 0x0000009cc4c47221 */ /* 0x000fe20000010000 */
[----:B--2---:R-:W1:Y:S01]  /*6c80*/  LDSM.16.MT88.4 R16, [R151+0x1c00] ;  /* 0x001c00009710783b */ /* 0x004e620000004200 */
[----:B----4-:R-:W-:-:S02]  /*6c90*/  F2FP.F16.F32.PACK_AB R15, R197, R194 ;  /* 0x000000c2c50f723e */ /* 0x010fc400000000ff */
[----:B------:R-:W-:-:S04]  /*6ca0*/  FADD.FTZ R196, R195, R196 ;  /* 0x000000c4c3c47221 */ /* 0x000fc80000010000 */
[----:B------:R-:W-:Y:S01]  /*6cb0*/  FADD.FTZ R194, R194, R196 ;  /* 0x000000c4c2c27221 */ /* 0x000fe20000010000 */
[----:B------:R-:W-:Y:S01]  /*6cc0*/  HMMA.16816.F32 R24, R12, R4, R24 ;  /* 0x000000040c18723c */ /* 0x000fe20000001818 */
[----:B------:R-:W-:Y:S01]  /*6cd0*/  FFMA.FTZ R5, R183, UR6, -R47 ;  /* 0x00000006b7057c23 */ /* 0x000fe2000801082f */
[----:B------:R-:W-:Y:S01]  /*6ce0*/  FFMA.FTZ R4, R182, UR6, -R78 ;  /* 0x00000006b6047c23 */ /* 0x000fe2000801084e */
[----:B------:R2:W-:Y:S01]  /*6cf0*/  MUFU.EX2 R183, R36 ;  /* 0x0000002400b77308 */ /* 0x0005e20000000800 */
[----:B------:R-:W-:-:S03]  /*6d00*/  FADD.FTZ R194, R197, R194 ;  /* 0x000000c2c5c27221 */ /* 0x000fc60000010000 */
[----:B------:R-:W-:Y:S01]  /*6d10*/  MUFU.EX2 R182, R5 ;  /* 0x0000000500b67308 */ /* 0x000fe20000000800 */
[C---:B------:R-:W-:Y:S01]  /*6d20*/  HMMA.16816.F32 R20, R12.reuse, R6, R20 ;  /* 0x000000060c14723c */ /* 0x040fe20000001814 */
[----:B--2---:R-:W-:Y:S02]  /*6d30*/  FFMA.FTZ R36, R181, UR6, -R78 ;  /* 0x00000006b5247c23 */ /* 0x004fe4000801084e */
[----:B------:R2:W3:Y:S04]  /*6d40*/  MUFU.EX2 R181, R4 ;  /* 0x0000000400b57308 */ /* 0x0004e80000000800 */
[----:B------:R4:W-:Y:S01]  /*6d50*/  MUFU.EX2 R171, R36 ;  /* 0x0000002400ab7308 */ /* 0x0009e20000000800 */
[C---:B-1----:R-:W-:Y:S01]  /*6d60*/  HMMA.16816.F32 R40, R12.reuse, R16, R40 ;  /* 0x000000100c28723c */ /* 0x042fe20000001828 */
[----:B--2---:R-:W1:Y:S01]  /*6d70*/  LDSM.16.MT88.4 R4, [R151+0x2000] ;  /* 0x002000009704783b */ /* 0x004e620000004200 */
[--C-:B------:R-:W-:Y:S01]  /*6d80*/  FFMA.FTZ R16, R162, UR6, -R47.reuse ;  /* 0x00000006a2107c23 */ /* 0x100fe2000801082f */
[--C-:B------:R-:W-:Y:S01]  /*6d90*/  FFMA.FTZ R17, R160, UR6, -R47.reuse ;  /* 0x00000006a0117c23 */ /* 0x100fe2000801082f */
[----:B---3--:R-:W-:Y:S01]  /*6da0*/  FADD.FTZ R194, R181, R194 ;  /* 0x000000c2b5c27221 */ /* 0x008fe20000010000 */
[----:B----4-:R-:W-:Y:S01]  /*6db0*/  FFMA.FTZ R36, R180, UR6, -R47 ;  /* 0x00000006b4247c23 */ /* 0x010fe2000801082f */
[----:B------:R2:W-:Y:S02]  /*6dc0*/  MUFU.EX2 R160, R16 ;  /* 0x0000001000a07308 */ /* 0x0005e40000000800 */
[----:B------:R-:W-:Y:S01]  /*6dd0*/  HMMA.16816.F32 R28, R12, R18, R28 ;  /* 0x000000120c1c723c */ /* 0x000fe2000000181c */
[--C-:B------:R-:W-:Y:S01]  /*6de0*/  FFMA.FTZ R13, R155, UR6, -R78.reuse ;  /* 0x000000069b0d7c23 */ /* 0x100fe2000801084e */
[----:B------:R-:W3:Y:S01]  /*6df0*/  MUFU.EX2 R180, R37 ;  /* 0x0000002500b47308 */ /* 0x000ee20000000800 */
[----:B------:R-:W-:Y:S01]  /*6e00*/  F2FP.F16.F32.PACK_AB R18, R183, R186 ;  /* 0x000000bab712723e */ /* 0x000fe200000000ff */
[----:B------:R-:W-:-:S02]  /*6e10*/  FFMA.FTZ R12, R154, UR6, -R78 ;  /* 0x000000069a0c7c23 */ /* 0x000fc4000801084e */
[----:B------:R4:W5:Y:S04]  /*6e20*/  MUFU.EX2 R162, R36 ;  /* 0x0000002400a27308 */ /* 0x0009680000000800 */
[----:B------:R-:W-:Y:S01]  /*6e30*/  MUFU.EX2 R154, R13 ;  /* 0x0000000d009a7308 */ /* 0x000fe20000000800 */
[----:B--2---:R-:W-:-:S03]  /*6e40*/  FFMA.FTZ R16, R159, UR6, -R78 ;  /* 0x000000069f107c23 */ /* 0x004fc6000801084e */
[----:B------:R2:W-:Y:S01]  /*6e50*/  MUFU.EX2 R159, R17 ;  /* 0x00000011009f7308 */ /* 0x0005e20000000800 */
[----:B---3--:R-:W-:-:S03]  /*6e60*/  F2FP.F16.F32.PACK_AB R19, R180, R163 ;  /* 0x000000a3b413723e */ /* 0x008fc600000000ff */
[----:B------:R3:W1:Y:S01]  /*6e70*/  MUFU.EX2 R155, R16 ;  /* 0x00000010009b7308 */ /* 0x0006620000000800 */
[----:B----4-:R-:W4:Y:S03]  /*6e80*/  LDSM.16.MT88.4 R36, [R164+0x7400] ;  /* 0x00740000a424783b */ /* 0x010f260000004200 */
[----:B------:R5:W1:Y:S01]  /*6e90*/  MUFU.EX2 R153, R12 ;  /* 0x0000000c00997308 */ /* 0x000a620000000800 */
[C---:B--2---:R-:W-:Y:S01]  /*6ea0*/  F2FP.F16.F32.PACK_AB R17, R171.reuse, R181 ;  /* 0x000000b5ab11723e */ /* 0x044fe200000000ff */
[----:B------:R-:W-:Y:S01]  /*6eb0*/  FADD.FTZ R171, R171, R194 ;  /* 0x000000c2abab7221 */ /* 0x000fe20000010000 */
[----:B------:R-:W-:Y:S01]  /*6ec0*/  IMAD.MOV.U32 R181, RZ, RZ, -0x1 ;  /* 0xffffffffffb57424 */ /* 0x000fe200078e00ff */
[C---:B---3--:R-:W-:Y:S01]  /*6ed0*/  F2FP.F16.F32.PACK_AB R16, R187.reuse, R189 ;  /* 0x000000bdbb10723e */ /* 0x048fe200000000ff */
[----:B------:R-:W-:Y:S01]  /*6ee0*/  FADD.FTZ R187, R187, R191 ;  /* 0x000000bfbbbb7221 */ /* 0x000fe20000010000 */
[----:B------:R-:W-:Y:S01]  /*6ef0*/  FADD.FTZ R171, R163, R171 ;  /* 0x000000aba3ab7221 */ /* 0x000fe20000010000 */
[----:B-----5:R-:W2:Y:S02]  /*6f00*/  LDSM.16.MT88.4 R12, [R151+0x2400] ;  /* 0x00240000970c783b */ /* 0x020ea40000004200 */
[----:B------:R-:W-:Y:S01]  /*6f10*/  FADD.FTZ R187, R186, R187 ;  /* 0x000000bbbabb7221 */ /* 0x000fe20000010000 */
[----:B------:R-:W-:Y:S01]  /*6f20*/  FADD.FTZ R171, R180, R171 ;  /* 0x000000abb4ab7221 */ /* 0x000fe20000010000 */
[C---:B------:R-:W-:Y:S01]  /*6f30*/  HMMA.16816.F32 R24, R16.reuse, R8, R24 ;  /* 0x000000081018723c */ /* 0x040fe20000001818 */
[----:B------:R-:W-:Y:S01]  /*6f40*/  F2FP.F16.F32.PACK_AB R8, R162, R182 ;  /* 0x000000b6a208723e */ /* 0x000fe200000000ff */
[----:B------:R-:W-:Y:S01]  /*6f50*/  FADD.FTZ R187, R183, R187 ;  /* 0x000000bbb7bb7221 */ /* 0x000fe20000010000 */
[----:B-1----:R-:W-:Y:S01]  /*6f60*/  F2FP.F16.F32.PACK_AB R9, R154, R155 ;  /* 0x0000009b9a09723e */ /* 0x002fe200000000ff */
[----:B------:R-:W-:Y:S01]  /*6f70*/  FADD.FTZ R171, R155, R171 ;  /* 0x000000ab9bab7221 */ /* 0x000fe20000010000 */
[----:B------:R-:W-:Y:S01]  /*6f80*/  FFMA.FTZ R186, R65, UR6, -R47 ;  /* 0x0000000641ba7c23 */ /* 0x000fe2000801082f */
[----:B------:R-:W-:Y:S01]  /*6f90*/  FADD.FTZ R187, R182, R187 ;  /* 0x000000bbb6bb7221 */ /* 0x000fe20000010000 */
[----:B------:R-:W-:Y:S01]  /*6fa0*/  FFMA.FTZ R183, R48, UR6, -R78 ;  /* 0x0000000630b77c23 */ /* 0x000fe2000801084e */
[----:B------:R-:W-:Y:S01]  /*6fb0*/  HMMA.16816.F32 R20, R16, R10, R20 ;  /* 0x0000000a1014723c */ /* 0x000fe20000001814 */
[----:B------:R-:W-:Y:S01]  /*6fc0*/  F2FP.F16.F32.PACK_AB R10, R159, R160 ;  /* 0x000000a09f0a723e */ /* 0x000fe200000000ff */
[----:B------:R-:W-:Y:S01]  /*6fd0*/  FADD.FTZ R162, R162, R187 ;  /* 0x000000bba2a27221 */ /* 0x000fe20000010000 */
[----:B------:R-:W-:Y:S01]  /*6fe0*/  F2FP.F16.F32.PACK_AB R11, R193, R153 ;  /* 0x00000099c10b723e */ /* 0x000fe200000000ff */
[----:B------:R-:W-:Y:S01]  /*6ff0*/  FADD.FTZ R154, R154, R171 ;  /* 0x000000ab9a9a7221 */ /* 0x000fe20000010000 */
[----:B------:R-:W-:Y:S01]  /*7000*/  MUFU.EX2 R186, R186 ;  /* 0x000000ba00ba7308 */ /* 0x000fe20000000800 */
[----:B------:R-:W-:-:S02]  /*7010*/  FADD.FTZ R162, R160, R162 ;  /* 0x000000a2a0a27221 */ /* 0x000fc40000010000 */
[----:B------:R-:W-:Y:S01]  /*7020*/  HMMA.16816.F32 R40, R16, R4, R40 ;  /* 0x000000041028723c */ /* 0x000fe20000001828 */
[----:B------:R-:W-:Y:S01]  /*7030*/  FADD.FTZ R154, R153, R154 ;  /* 0x0000009a999a7221 */ /* 0x000fe20000010000 */
[----:B------:R-:W-:Y:S01]  /*7040*/  FADD.FTZ R159, R159, R162 ;  /* 0x000000a29f9f7221 */ /* 0x000fe20000010000 */
[----:B------:R-:W-:Y:S02]  /*7050*/  MUFU.EX2 R183, R183 ;  /* 0x000000b700b77308 */ /* 0x000fe40000000800 */
[----:B------:R-:W-:-:S03]  /*7060*/  FADD.FTZ R193, R193, R154 ;  /* 0x0000009ac1c17221 */ /* 0x000fc60000010000 */
[----:B------:R-:W-:Y:S01]  /*7070*/  HMMA.16816.F32 R28, R16, R6, R28 ;  /* 0x00000006101c723c */ /* 0x000fe2000000181c */
[--C-:B------:R-:W-:Y:S01]  /*7080*/  FFMA.FTZ R16, R129, UR6, -R47.reuse ;  /* 0x0000000681107c23 */ /* 0x100fe2000801082f */
[----:B------:R-:W1:Y:S01]  /*7090*/  LDSM.16.MT88.4 R4, [R164+0x7800] ;  /* 0x00780000a404783b */ /* 0x000e620000004200 */
[----:B------:R-:W3:Y:S05]  /*70a0*/  MUFU.EX2 R129, R130 ;  /* 0x0000008200817308 */ /* 0x000eea0000000800 */
[----:B----4-:R-:W-:Y:S01]  /*70b0*/  HMMA.16816.F32 R24, R8, R36, R24 ;  /* 0x000000240818723c */ /* 0x010fe20000001818 */
[----:B------:R4:W5:Y:S01]  /*70c0*/  MUFU.EX2 R36, R16 ;  /* 0x0000001000247308 */ /* 0x0009620000000800 */
[----:B------:R-:W-:-:S06]  /*70d0*/  FFMA.FTZ R37, R128, UR6, -R47 ;  /* 0x0000000680257c23 */ /* 0x000fcc000801082f */
[----:B------:R-:W-:Y:S01]  /*70e0*/  HMMA.16816.F32 R20, R8, R38, R20 ;  /* 0x000000260814723c */ /* 0x000fe20000001814 */
[--C-:B------:R-:W-:Y:S01]  /*70f0*/  FFMA.FTZ R39, R125, UR6, -R78.reuse ;  /* 0x000000067d277c23 */ /* 0x100fe2000801084e */
[----:B------:R-:W-:Y:S01]  /*7100*/  MUFU.EX2 R37, R37 ;  /* 0x0000002500257308 */ /* 0x000fe20000000800 */
[----:B---3--:R-:W-:Y:S01]  /*7110*/  FADD.FTZ R159, R129, R159 ;  /* 0x0000009f819f7221 */ /* 0x008fe20000010000 */
[----:B----4-:R-:W-:-:S03]  /*7120*/  FFMA.FTZ R16, R126, UR6, -R78 ;  /* 0x000000067e107c23 */ /* 0x010fc6000801084e */
[----:B------:R-:W-:Y:S01]  /*7130*/  MUFU.EX2 R39, R39 ;  /* 0x0000002700277308 */ /* 0x000fe20000000800 */
[----:B--2---:R-:W-:Y:S01]  /*7140*/  HMMA.16816.F32 R40, R8, R12, R40 ;  /* 0x0000000c0828723c */ /* 0x004fe20000001828 */
[C---:B-----5:R-:W-:Y:S01]  /*7150*/  F2FP.F16.F32.PACK_AB R12, R36.reuse, R129 ;  /* 0x00000081240c723e */ /* 0x060fe200000000ff */
[----:B------:R-:W-:Y:S01]  /*7160*/  FADD.FTZ R159, R36, R159 ;  /* 0x0000009f249f7221 */ /* 0x000fe20000010000 */
[----:B------:R2:W3:Y:S01]  /*7170*/  MUFU.EX2 R38, R16 ;  /* 0x0000001000267308 */ /* 0x0004e20000000800 */
[----:B------:R-:W-:-:S03]  /*7180*/  FFMA.FTZ R36, R50, UR6, -R78 ;  /* 0x0000000632247c23 */ /* 0x000fc6000801084e */
[----:B------:R-:W4:Y:S01]  /*7190*/  MUFU.EX2 R126, R127 ;  /* 0x0000007f007e7308 */ /* 0x000f220000000800 */
[----:B------:R-:W-:Y:S01]  /*71a0*/  HMMA.16816.F32 R28, R8, R14, R28 ;  /* 0x0000000e081c723c */ /* 0x000fe2000000181c */
[--C-:B------:R-:W-:Y:S01]  /*71b0*/  FFMA.FTZ R9, R116, UR6, -R47.reuse ;  /* 0x0000000674097c23 */ /* 0x100fe2000801082f */
[----:B------:R-:W-:Y:S01]  /*71c0*/  FFMA.FTZ R8, R115, UR6, -R47 ;  /* 0x0000000673087c23 */ /* 0x000fe2000801082f */
[----:B------:R-:W5:Y:S04]  /*71d0*/  MUFU.EX2 R116, R118 ;  /* 0x0000007600747308 */ /* 0x000f680000000800 */
[----:B------:R-:W1:Y:S01]  /*71e0*/  MUFU.EX2 R115, R9 ;  /* 0x0000000900737308 */ /* 0x000e620000000800 */
[--C-:B--2---:R-:W-:Y:S01]  /*71f0*/  FFMA.FTZ R16, R124, UR6, -R78.reuse ;  /* 0x000000067c107c23 */ /* 0x104fe2000801084e */
[----:B------:R-:W-:-:S02]  /*7200*/  FFMA.FTZ R124, R123, UR6, -R78 ;  /* 0x000000067b7c7c23 */ /* 0x000fc4000801084e */
[----:B------:R2:W-:Y:S01]  /*7210*/  MUFU.EX2 R112, R8 ;  /* 0x0000000800707308 */ /* 0x0005e20000000800 */
[----:B---3--:R-:W-:Y:S01]  /*7220*/  F2FP.F16.F32.PACK_AB R13, R39, R38 ;  /* 0x00000026270d723e */ /* 0x008fe200000000ff */
[----:B------:R-:W-:Y:S01]  /*7230*/  FADD.FTZ R193, R38, R193 ;  /* 0x000000c126c17221 */ /* 0x000fe20000010000 */
[C---:B----4-:R-:W-:Y:S01]  /*7240*/  F2FP.F16.F32.PACK_AB R14, R126.reuse, R37 ;  /* 0x000000257e0e723e */ /* 0x050fe200000000ff */
[----:B------:R3:W4:Y:S01]  /*7250*/  MUFU.EX2 R123, R16 ;  /* 0x00000010007b7308 */ /* 0x0007220000000800 */
[----:B------:R-:W-:Y:S01]  /*7260*/  FADD.FTZ R37, R37, R159 ;  /* 0x0000009f25257221 */ /* 0x000fe20000010000 */
[----:B------:R-:W-:Y:S02]  /*7270*/  FADD.FTZ R39, R39, R193 ;  /* 0x000000c127277221 */ /* 0x000fe40000010000 */
[----:B------:R-:W4:Y:S01]  /*7280*/  MUFU.EX2 R124, R124 ;  /* 0x0000007c007c7308 */ /* 0x000f220000000800 */
[----:B------:R-:W-:-:S03]  /*7290*/  FADD.FTZ R37, R126, R37 ;  /* 0x000000257e257221 */ /* 0x000fc60000010000 */
[----:B------:R-:W-:Y:S01]  /*72a0*/  MUFU.EX2 R36, R36 ;  /* 0x0000002400247308 */ /* 0x000fe20000000800 */
[----:B-----5:R-:W-:Y:S01]  /*72b0*/  FADD.FTZ R37, R116, R37 ;  /* 0x0000002574257221 */ /* 0x020fe20000010000 */
[----:B--2---:R-:W-:Y:S03]  /*72c0*/  LDSM.16.MT88.4 R8, [R164+0x7c00] ;  /* 0x007c0000a408783b */ /* 0x004fe60000004200 */
[----:B-1----:R-:W-:Y:S01]  /*72d0*/  FADD.FTZ R37, R115, R37 ;  /* 0x0000002573257221 */ /* 0x002fe20000010000 */
[----:B---3--:R-:W1:Y:S01]  /*72e0*/  LDSM.16.MT88.4 R16, [R151+0x2800] ;  /* 0x002800009710783b */ /* 0x008e620000004200 */
[----:B----4-:R-:W-:Y:S02]  /*72f0*/  FADD.FTZ R39, R123, R39 ;  /* 0x000000277b277221 */ /* 0x010fe40000010000 */
[----:B------:R-:W-:Y:S01]  /*7300*/  FADD.FTZ R37, R112, R37 ;  /* 0x0000002570257221 */ /* 0x000fe20000010000 */
[C---:B------:R-:W-:Y:S01]  /*7310*/  F2FP.F16.F32.PACK_AB R15, R124.reuse, R123 ;  /* 0x0000007b7c0f723e */ /* 0x040fe200000000ff */
[----:B------:R-:W-:-:S06]  /*7320*/  FADD.FTZ R39, R124, R39 ;  /* 0x000000277c277221 */ /* 0x000fcc0000010000 */
[C---:B------:R-:W-:Y:S01]  /*7330*/  HMMA.16816.F32 R24, R12.reuse, R4, R24 ;  /* 0x000000040c18723c */ /* 0x040fe20000001818 */
[--C-:B------:R-:W-:Y:S01]  /*7340*/  FFMA.FTZ R4, R105, UR6, -R78.reuse ;  /* 0x0000000669047c23 */ /* 0x100fe2000801084e */
[--C-:B------:R-:W-:Y:S01]  /*7350*/  FFMA.FTZ R5, R104, UR6, -R78.reuse ;  /* 0x0000000668057c23 */ /* 0x100fe2000801084e */
[----:B------:R-:W2:Y:S04]  /*7360*/  MUFU.EX2 R105, R113 ;  /* 0x0000007100697308 */ /* 0x000ea80000000800 */
[----:B------:R3:W4:Y:S01]  /*7370*/  MUFU.EX2 R104, R4 ;  /* 0x0000000400687308 */ /* 0x0007220000000800 */
[C---:B------:R-:W-:Y:S01]  /*7380*/  HMMA.16816.F32 R20, R12.reuse, R6, R20 ;  /* 0x000000060c14723c */ /* 0x040fe20000001814 */
[----:B--2---:R-:W-:Y:S01]  /*7390*/  FADD.FTZ R37, R105, R37 ;  /* 0x0000002569257221 */ /* 0x004fe20000010000 */
[----:B---3--:R-:W-:Y:S01]  /*73a0*/  FFMA.FTZ R4, R97, UR6, -R78 ;  /* 0x0000000661047c23 */ /* 0x008fe2000801084e */
[----:B----4-:R-:W-:Y:S01]  /*73b0*/  FADD.FTZ R39, R104, R39 ;  /* 0x0000002768277221 */ /* 0x010fe20000010000 */
[----:B------:R-:W2:Y:S04]  /*73c0*/  MUFU.EX2 R97, R5 ;  /* 0x0000000500617308 */ /* 0x000ea80000000800 */
[----:B------:R3:W4:Y:S01]  /*73d0*/  MUFU.EX2 R96, R4 ;  /* 0x0000000400607308 */ /* 0x0007220000000800 */
[----:B-1----:R-:W-:Y:S01]  /*73e0*/  HMMA.16816.F32 R40, R12, R16, R40 ;  /* 0x000000100c28723c */ /* 0x002fe20000001828 */
[----:B------:R-:W-:-:S02]  /*73f0*/  FFMA.FTZ R16, R92, UR6, -R47 ;  /* 0x000000065c107c23 */ /* 0x000fc4000801082f */
[----:B------:R1:W-:Y:S05]  /*7400*/  MUFU.EX2 R92, R93 ;  /* 0x0000005d005c7308 */ /* 0x0003ea0000000800 */
[----:B------:R-:W-:Y:S01]  /*7410*/  HMMA.16816.F32 R28, R12, R18, R28 ;  /* 0x000000120c1c723c */ /* 0x000fe2000000181c */
[----:B------:R-:W-:Y:S01]  /*7420*/  FFMA.FTZ R12, R88, UR6, -R47 ;  /* 0x00000006580c7c23 */ /* 0x000fe2000801082f */
[----:B------:R-:W-:Y:S01]  /*7430*/  F2FP.F16.F32.PACK_AB R18, R105, R112 ;  /* 0x000000706912723e */ /* 0x000fe200000000ff */
[----:B------:R5:W5:Y:S01]  /*7440*/  MUFU.EX2 R88, R16 ;  /* 0x0000001000587308 */ /* 0x000b620000000800 */
[----:B---3--:R-:W3:Y:S01]  /*7450*/  LDSM.16.MT88.4 R4, [R151+0x2c00] ;  /* 0x002c00009704783b */ /* 0x008ee20000004200 */
[C---:B--2---:R-:W-:Y:S01]  /*7460*/  F2FP.F16.F32.PACK_AB R17, R97.reuse, R104 ;  /* 0x000000686111723e */ /* 0x044fe200000000ff */
[----:B------:R-:W-:Y:S01]  /*7470*/  FADD.FTZ R39, R97, R39 ;  /* 0x0000002761277221 */ /* 0x000fe20000010000 */
[----:B----4-:R-:W-:Y:S01]  /*7480*/  F2FP.F16.F32.PACK_AB R19, R98, R96 ;  /* 0x000000606213723e */ /* 0x010fe200000000ff */
[----:B-1----:R-:W-:-:S02]  /*7490*/  FFMA.FTZ R93, R87, UR6, -R47 ;  /* 0x00000006575d7c23 */ /* 0x002fc4000801082f */
[----:B------:R-:W-:Y:S01]  /*74a0*/  FADD.FTZ R39, R96, R39 ;  /* 0x0000002760277221 */ /* 0x000fe20000010000 */
[----:B------:R1:W-:Y:S03]  /*74b0*/  MUFU.EX2 R87, R12 ;  /* 0x0000000c00577308 */ /* 0x0003e60000000800 */
[----:B------:R-:W-:Y:S01]  /*74c0*/  FADD.FTZ R39, R98, R39 ;  /* 0x0000002762277221 */ /* 0x000fe20000010000 */
[----:B------:R-:W-:Y:S01]  /*74d0*/  MUFU.EX2 R64, R93 ;  /* 0x0000005d00407308 */ /* 0x000fe20000000800 */
[----:B-----5:R-:W-:-:S07]  /*74e0*/  F2FP.F16.F32.PACK_AB R16, R115, R116 ;  /* 0x000000747310723e */ /* 0x020fce00000000ff */
[C---:B------:R-:W-:Y:S01]  /*74f0*/  HMMA.16816.F32 R24, R16.reuse, R8, R24 ;  /* 0x000000081018723c */ /* 0x040fe20000001818 */
[----:B-1----:R-:W1:Y:S01]  /*7500*/  LDSM.16.MT88.4 R12, [R164+0x8000] ;  /* 0x00800000a40c783b */ /* 0x002e620000004200 */
[--C-:B------:R-:W-:Y:S02]  /*7510*/  FFMA.FTZ R8, R63, UR6, -R78.reuse ;  /* 0x000000063f087c23 */ /* 0x100fe4000801084e */
[----:B------:R-:W-:Y:S04]  /*7520*/  MUFU.EX2 R63, R83 ;  /* 0x00000053003f7308 */ /* 0x000fe80000000800 */
[----:B------:R2:W4:Y:S01]  /*7530*/  MUFU.EX2 R62, R8 ;  /* 0x00000008003e7308 */ /* 0x0005220000000800 */
[C---:B------:R-:W-:Y:S08]  /*7540*/  HMMA.16816.F32 R20, R16.reuse, R10, R20 ;  /* 0x0000000a1014723c */ /* 0x040ff00000001814 */
[C---:B---3--:R-:W-:Y:S01]  /*7550*/  HMMA.16816.F32 R40, R16.reuse, R4, R40 ;  /* 0x000000041028723c */ /* 0x048fe20000001828 */
[----:B------:R-:W-:Y:S01]  /*7560*/  F2FP.F16.F32.PACK_AB R4, R88, R92 ;  /* 0x0000005c5804723e */ /* 0x000fe200000000ff */
[----:B--2---:R-:W2:Y:S01]  /*7570*/  LDSM.16.MT88.4 R8, [R151+0x3000] ;  /* 0x003000009708783b */ /* 0x004ea20000004200 */
[----:B----4-:R-:W-:Y:S01]  /*7580*/  F2FP.F16.F32.PACK_AB R5, R62, R63 ;  /* 0x0000003f3e05723e */ /* 0x010fe200000000ff */
[----:B------:R-:W-:Y:S01]  /*7590*/  FADD.FTZ R92, R92, R37 ;  /* 0x000000255c5c7221 */ /* 0x000fe20000010000 */
[----:B------:R-:W-:Y:S01]  /*75a0*/  FADD.FTZ R63, R63, R39 ;  /* 0x000000273f3f7221 */ /* 0x000fe20000010000 */
[----:B------:R-:W-:Y:S02]  /*75b0*/  MUFU.EX2 R37, R49 ;  /* 0x0000003100257308 */ /* 0x000fe40000000800 */
[----:B------:R-:W-:Y:S01]  /*75c0*/  HMMA.16816.F32 R28, R16, R6, R28 ;  /* 0x00000006101c723c */ /* 0x000fe2000000181c */
[----:B------:R-:W-:Y:S01]  /*75d0*/  F2FP.F16.F32.PACK_AB R6, R64, R87 ;  /* 0x000000574006723e */ /* 0x000fe200000000ff */
[--C-:B------:R-:W-:Y:S01]  /*75e0*/  FFMA.FTZ R18, R73, UR6, -R47.reuse ;  /* 0x0000000649127c23 */ /* 0x100fe2000801082f */
[----:B------:R-:W-:Y:S01]  /*75f0*/  F2FP.F16.F32.PACK_AB R7, R61, R77 ;  /* 0x0000004d3d07723e */ /* 0x000fe200000000ff */
[----:B------:R-:W-:Y:S01]  /*7600*/  FFMA.FTZ R73, R58, UR6, -R78 ;  /* 0x000000063a497c23 */ /* 0x000fe2000801084e */
[--C-:B------:R-:W-:Y:S01]  /*7610*/  FFMA.FTZ R19, R76, UR6, -R47.reuse ;  /* 0x000000064c137c23 */ /* 0x100fe2000801082f */
[----:B------:R3:W-:Y:S01]  /*7620*/  MUFU.EX2 R58, R59 ;  /* 0x0000003b003a7308 */ /* 0x0007e20000000800 */
[--C-:B------:R-:W-:Y:S01]  /*7630*/  FFMA.FTZ R17, R75, UR6, -R47.reuse ;  /* 0x000000064b117c23 */ /* 0x100fe2000801082f */
[----:B------:R-:W-:Y:S01]  /*7640*/  FFMA.FTZ R16, R74, UR6, -R47 ;  /* 0x000000064a107c23 */ /* 0x000fe2000801082f */
[----:B------:R-:W-:Y:S01]  /*7650*/  FADD.FTZ R88, R88, R92 ;  /* 0x0000005c58587221 */ /* 0x000fe20000010000 */
[----:B------:R-:W-:Y:S01]  /*7660*/  MUFU.EX2 R18, R18 ;  /* 0x0000001200127308 */ /* 0x000fe20000000800 */
[----:B------:R-:W-:Y:S01]  /*7670*/  FADD.FTZ R63, R62, R63 ;  /* 0x0000003f3e3f7221 */ /* 0x000fe20000010000 */
[----:B-1----:R-:W-:Y:S02]  /*7680*/  HMMA.16816.F32 R24, R4, R12, R24 ;  /* 0x0000000c0418723c */ /* 0x002fe40000001818 */
[----:B------:R-:W1:Y:S01]  /*7690*/  MUFU.EX2 R19, R19 ;  /* 0x0000001300137308 */ /* 0x000e620000000800 */
[----:B------:R-:W-:Y:S01]  /*76a0*/  FADD.FTZ R88, R87, R88 ;  /* 0x0000005857587221 */ /* 0x000fe20000010000 */
[----:B------:R-:W-:-:S02]  /*76b0*/  FADD.FTZ R77, R77, R63 ;  /* 0x0000003f4d4d7221 */ /* 0x000fc40000010000 */
[----:B------:R-:W4:Y:S01]  /*76c0*/  MUFU.EX2 R17, R17 ;  /* 0x0000001100117308 */ /* 0x000f220000000800 */
[----:B------:R-:W-:Y:S01]  /*76d0*/  FADD.FTZ R64, R64, R88 ;  /* 0x0000005840407221 */ /* 0x000fe20000010000 */
[----:B---3--:R-:W-:Y:S01]  /*76e0*/  FFMA.FTZ R59, R57, UR6, -R78 ;  /* 0x00000006393b7c23 */ /* 0x008fe2000801084e */
[----:B------:R-:W-:Y:S01]  /*76f0*/  HMMA.16816.F32 R20, R4, R14, R20 ;  /* 0x0000000e0414723c */ /* 0x000fe20000001814 */
[----:B------:R-:W3:Y:S01]  /*7700*/  LDSM.16.MT88.4 R12, [R164+0x8400] ;  /* 0x00840000a40c783b */ /* 0x000ee20000004200 */
[----:B------:R5:W-:Y:S01]  /*7710*/  MUFU.EX2 R57, R73 ;  /* 0x0000004900397308 */ /* 0x000be20000000800 */
[----:B------:R-:W-:-:S03]  /*7720*/  FADD.FTZ R77, R61, R77 ;  /* 0x0000004d3d4d7221 */ /* 0x000fc60000010000 */
[----:B------:R-:W4:Y:S01]  /*7730*/  MUFU.EX2 R16, R16 ;  /* 0x0000001000107308 */ /* 0x000f220000000800 */
[----:B-1----:R-:W-:Y:S01]  /*7740*/  FADD.FTZ R64, R19, R64 ;  /* 0x0000004013407221 */ /* 0x002fe20000010000 */
[----:B------:R-:W-:Y:S01]  /*7750*/  FADD.FTZ R77, R58, R77 ;  /* 0x0000004d3a4d7221 */ /* 0x000fe20000010000 */
[C---:B--2---:R-:W-:Y:S01]  /*7760*/  HMMA.16816.F32 R40, R4.reuse, R8, R40 ;  /* 0x000000080428723c */ /* 0x044fe20000001828 */
[----:B-----5:R-:W-:Y:S02]  /*7770*/  FFMA.FTZ R73, R56, UR6, -R78 ;  /* 0x0000000638497c23 */ /* 0x020fe4000801084e */
[----:B------:R-:W1:Y:S05]  /*7780*/  MUFU.EX2 R56, R59 ;  /* 0x0000003b00387308 */ /* 0x000e6a0000000800 */
[----:B------:R-:W-:Y:S01]  /*7790*/  HMMA.16816.F32 R28, R4, R10, R28 ;  /* 0x0000000a041c723c */ /* 0x000fe2000000181c */
[----:B------:R-:W2:Y:S01]  /*77a0*/  LDSM.16.MT88.4 R8, [R151+0x3400] ;  /* 0x003400009708783b */ /* 0x000ea20000004200 */
[----:B------:R-:W5:Y:S01]  /*77b0*/  MUFU.EX2 R59, R73 ;  /* 0x00000049003b7308 */ /* 0x000f620000000800 */
[C---:B----4-:R-:W-:Y:S01]  /*77c0*/  F2FP.F16.F32.PACK_AB R4, R17.reuse, R19 ;  /* 0x000000131104723e */ /* 0x050fe200000000ff */
[----:B------:R-:W-:Y:S01]  /*77d0*/  FADD.FTZ R17, R17, R64 ;  /* 0x0000004011117221 */ /* 0x000fe20000010000 */
[----:B------:R-:W-:-:S02]  /*77e0*/  F2FP.F16.F32.PACK_AB R6, R18, R16 ;  /* 0x000000101206723e */ /* 0x000fc400000000ff */
[C---:B------:R-:W-:Y:S01]  /*77f0*/  F2FP.F16.F32.PACK_AB R5, R57.reuse, R58 ;  /* 0x0000003a3905723e */ /* 0x040fe200000000ff */
[----:B------:R-:W-:Y:S01]  /*7800*/  FADD.FTZ R57, R57, R77 ;  /* 0x0000004d39397221 */ /* 0x000fe20000010000 */
[----:B------:R-:W-:-:S03]  /*7810*/  FADD.FTZ R17, R16, R17 ;  /* 0x0000001110117221 */ /* 0x000fc60000010000 */
[----:B-1----:R-:W-:Y:S01]  /*7820*/  FADD.FTZ R57, R56, R57 ;  /* 0x0000003938397221 */ /* 0x002fe20000010000 */
[----:B------:R-:W-:Y:S01]  /*7830*/  FADD.FTZ R18, R18, R17 ;  /* 0x0000001112127221 */ /* 0x000fe20000010000 */
[----:B-----5:R-:W-:Y:S01]  /*7840*/  F2FP.F16.F32.PACK_AB R7, R59, R56 ;  /* 0x000000383b07723e */ /* 0x020fe200000000ff */
[----:B------:R-:W-:Y:S01]  /*7850*/  FFMA.FTZ R73, R55, UR6, -R78 ;  /* 0x0000000637497c23 */ /* 0x000fe2000801084e */
[----:B------:R-:W-:-:S05]  /*7860*/  FADD.FTZ R59, R59, R57 ;  /* 0x000000393b3b7221 */ /* 0x000fca0000010000 */
[C---:B---3--:R-:W-:Y:S01]  /*7870*/  HMMA.16816.F32 R24, R4.reuse, R12, R24 ;  /* 0x0000000c0418723c */ /* 0x048fe20000001818 */
[--C-:B------:R-:W-:Y:S01]  /*7880*/  FFMA.FTZ R12, R71, UR6, -R47.reuse ;  /* 0x00000006470c7c23 */ /* 0x100fe2000801082f */
[--C-:B------:R-:W-:Y:S01]  /*7890*/  FFMA.FTZ R13, R70, UR6, -R47.reuse ;  /* 0x00000006460d7c23 */ /* 0x100fe2000801082f */
[----:B------:R1:W3:Y:S04]  /*78a0*/  MUFU.EX2 R71, R72 ;  /* 0x0000004800477308 */ /* 0x0002e80000000800 */
[----:B------:R-:W4:Y:S01]  /*78b0*/  MUFU.EX2 R70, R12 ;  /* 0x0000000c00467308 */ /* 0x000f220000000800 */
[----:B------:R-:W-:Y:S01]  /*78c0*/  HMMA.16816.F32 R20, R4, R14, R20 ;  /* 0x0000000e0414723c */ /* 0x000fe20000001814 */
[----:B-1----:R-:W-:-:S07]  /*78d0*/  FFMA.FTZ R72, R69, UR6, -R47 ;  /* 0x0000000645487c23 */ /* 0x002fce000801082f */
[C---:B--2---:R-:W-:Y:S01]  /*78e0*/  HMMA.16816.F32 R40, R4.reuse, R8, R40 ;  /* 0x000000080428723c */ /* 0x044fe20000001828 */
[----:B------:R1:W2:Y:S01]  /*78f0*/  MUFU.EX2 R69, R13 ;  /* 0x0000000d00457308 */ /* 0x0002a20000000800 */
[----:B---3--:R-:W-:Y:S01]  /*7900*/  FADD.FTZ R18, R71, R18 ;  /* 0x0000001247127221 */ /* 0x008fe20000010000 */
[C---:B----4-:R-:W-:Y:S02]  /*7910*/  F2FP.F16.F32.PACK_AB R8, R70.reuse, R71 ;  /* 0x000000474608723e */ /* 0x050fe400000000ff */
[----:B------:R3:W4:Y:S01]  /*7920*/  MUFU.EX2 R55, R72 ;  /* 0x0000004800377308 */ /* 0x0007220000000800 */
[----:B------:R-:W-:Y:S02]  /*7930*/  FADD.FTZ R70, R70, R18 ;  /* 0x0000001246467221 */ /* 0x000fe40000010000 */
[----:B------:R-:W-:Y:S01]  /*7940*/  HMMA.16816.F32 R28, R4, R10, R28 ;  /* 0x0000000a041c723c */ /* 0x000fe2000000181c */
[----:B------:R-:W-:Y:S04]  /*7950*/  LDSM.16.MT88.4 R4, [R151+0x3800] ;  /* 0x003800009704783b */ /* 0x000fe80000004200 */
[----:B-1----:R-:W1:Y:S01]  /*7960*/  LDSM.16.MT88.4 R12, [R164+0x8800] ;  /* 0x00880000a40c783b */ /* 0x002e620000004200 */
[----:B--2---:R-:W-:Y:S01]  /*7970*/  FADD.FTZ R70, R69, R70 ;  /* 0x0000004645467221 */ /* 0x004fe20000010000 */
[----:B---3--:R-:W-:Y:S01]  /*7980*/  FFMA.FTZ R72, R54, UR6, -R78 ;  /* 0x0000000636487c23 */ /* 0x008fe2000801084e */
[C---:B----4-:R-:W-:Y:S01]  /*7990*/  F2FP.F16.F32.PACK_AB R10, R55.reuse, R69 ;  /* 0x00000045370a723e */ /* 0x050fe200000000ff */
[----:B------:R2:W3:Y:S01]  /*79a0*/  MUFU.EX2 R54, R73 ;  /* 0x0000004900367308 */ /* 0x0004e20000000800 */
[----:B------:R-:W-:Y:S01]  /*79b0*/  FADD.FTZ R55, R55, R70 ;  /* 0x0000004637377221 */ /* 0x000fe20000010000 */
[--C-:B--2---:R-:W-:Y:S01]  /*79c0*/  FFMA.FTZ R73, R53, UR6, -R78.reuse ;  /* 0x0000000635497c23 */ /* 0x104fe2000801084e */
[----:B---3--:R-:W-:Y:S01]  /*79d0*/  FADD.FTZ R59, R54, R59 ;  /* 0x0000003b363b7221 */ /* 0x008fe20000010000 */
[----:B------:R2:W3:Y:S02]  /*79e0*/  MUFU.EX2 R53, R72 ;  /* 0x0000004800357308 */ /* 0x0004e40000000800 */
[----:B--2---:R-:W-:Y:S01]  /*79f0*/  FFMA.FTZ R72, R52, UR6, -R78 ;  /* 0x0000000634487c23 */ /* 0x004fe2000801084e */
[C---:B---3--:R-:W-:Y:S01]  /*7a00*/  F2FP.F16.F32.PACK_AB R9, R53.reuse, R54 ;  /* 0x000000363509723e */ /* 0x048fe200000000ff */
[----:B------:R-:W2:Y:S01]  /*7a10*/  MUFU.EX2 R52, R73 ;  /* 0x0000004900347308 */ /* 0x000ea20000000800 */
[----:B------:R-:W-:-:S03]  /*7a20*/  FADD.FTZ R53, R53, R59 ;  /* 0x0000003b35357221 */ /* 0x000fc60000010000 */
[----:B------:R-:W3:Y:S01]  /*7a30*/  MUFU.EX2 R72, R72 ;  /* 0x0000004800487308 */ /* 0x000ee20000000800 */
[----:B--2---:R-:W-:Y:S01]  /*7a40*/  FADD.FTZ R53, R52, R53 ;  /* 0x0000003534357221 */ /* 0x004fe20000010000 */
[----:B---3--:R-:W-:-:S03]  /*7a50*/  F2FP.F16.F32.PACK_AB R11, R72, R52 ;  /* 0x00000034480b723e */ /* 0x008fc600000000ff */
[----:B------:R-:W-:-:S04]  /*7a60*/  FADD.FTZ R72, R72, R53 ;  /* 0x0000003548487221 */ /* 0x000fc80000010000 */
[----:B-1----:R-:W-:Y:S01]  /*7a70*/  HMMA.16816.F32 R24, R8, R12, R24 ;  /* 0x0000000c0818723c */ /* 0x002fe20000001818 */
[--C-:B------:R-:W-:Y:S01]  /*7a80*/  FFMA.FTZ R12, R68, UR6, -R47.reuse ;  /* 0x00000006440c7c23 */ /* 0x100fe2000801082f */
[----:B------:R-:W-:-:S05]  /*7a90*/  FFMA.FTZ R13, R67, UR6, -R47 ;  /* 0x00000006430d7c23 */ /* 0x000fca000801082f */
[----:B------:R-:W1:Y:S01]  /*7aa0*/  MUFU.EX2 R12, R12 ;  /* 0x0000000c000c7308 */ /* 0x000e620000000800 */
[C---:B------:R-:W-:Y:S01]  /*7ab0*/  HMMA.16816.F32 R20, R8.reuse, R14, R20 ;  /* 0x0000000e0814723c */ /* 0x040fe20000001814 */
[----:B------:R-:W-:Y:S02]  /*7ac0*/  FFMA.FTZ R15, R51, UR6, -R78 ;  /* 0x00000006330f7c23 */ /* 0x000fe4000801084e */
[----:B------:R-:W2:Y:S04]  /*7ad0*/  MUFU.EX2 R13, R13 ;  /* 0x0000000d000d7308 */ /* 0x000ea80000000800 */
[----:B------:R-:W3:Y:S01]  /*7ae0*/  MUFU.EX2 R15, R15 ;  /* 0x0000000f000f7308 */ /* 0x000ee20000000800 */
[----:B------:R-:W-:Y:S03]  /*7af0*/  HMMA.16816.F32 R40, R8, R4, R40 ;  /* 0x000000040828723c */ /* 0x000fe60000001828 */
[----:B------:R-:W4:Y:S01]  /*7b00*/  MUFU.EX2 R14, R66 ;  /* 0x00000042000e7308 */ /* 0x000f220000000800 */
[----:B-1----:R-:W-:-:S04]  /*7b10*/  FADD.FTZ R55, R12, R55 ;  /* 0x000000370c377221 */ /* 0x002fc80000010000 */
[----:B------:R-:W-:Y:S01]  /*7b20*/  HMMA.16816.F32 R28, R8, R6, R28 ;  /* 0x00000006081c723c */ /* 0x000fe2000000181c */
[C---:B--2---:R-:W-:Y:S01]  /*7b30*/  F2FP.F16.F32.PACK_AB R4, R13.reuse, R12 ;  /* 0x0000000c0d04723e */ /* 0x044fe200000000ff */
[----:B------:R-:W-:Y:S01]  /*7b40*/  FADD.FTZ R55, R13, R55 ;  /* 0x000000370d377221 */ /* 0x000fe20000010000 */
[----:B------:R-:W-:Y:S01]  /*7b50*/  F2FP.F16.F32.PACK_AB R7, R183, R37 ;  /* 0x00000025b707723e */ /* 0x000fe200000000ff */
[----:B---3--:R-:W-:Y:S01]  /*7b60*/  FADD.FTZ R72, R15, R72 ;  /* 0x000000480f487221 */ /* 0x008fe20000010000 */
[----:B------:R-:W-:Y:S02]  /*7b70*/  F2FP.F16.F32.PACK_AB R5, R36, R15 ;  /* 0x0000000f2405723e */ /* 0x000fe400000000ff */
[----:B----4-:R-:W-:Y:S01]  /*7b80*/  F2FP.F16.F32.PACK_AB R6, R186, R14 ;  /* 0x0000000eba06723e */ /* 0x010fe200000000ff */
[----:B------:R-:W-:Y:S01]  /*7b90*/  FADD.FTZ R72, R36, R72 ;  /* 0x0000004824487221 */ /* 0x000fe20000010000 */
[----:B------:R-:W-:-:S03]  /*7ba0*/  FADD.FTZ R55, R14, R55 ;  /* 0x000000370e377221 */ /* 0x000fc60000010000 */
[----:B------:R-:W-:Y:S01]  /*7bb0*/  FADD.FTZ R72, R37, R72 ;  /* 0x0000004825487221 */ /* 0x000fe20000010000 */
[----:B------:R-:W-:Y:S01]  /*7bc0*/  FADD.FTZ R186, R186, R55 ;  /* 0x00000037baba7221 */ /* 0x000fe20000010000 */
[----:B------:R-:W-:Y:S02]  /*7bd0*/  HMMA.16816.F32 R144, R4, R140, R24 ;  /* 0x0000008c0490723c */ /* 0x000fe40000001818 */
[----:B------:R-:W-:-:S06]  /*7be0*/  FADD.FTZ R183, R183, R72 ;  /* 0x00000048b7b77221 */ /* 0x000fcc0000010000 */
[C---:B------:R-:W-:Y:S08]  /*7bf0*/  HMMA.16816.F32 R136, R4.reuse, R132, R40 ;  /* 0x000000840488723c */ /* 0x040ff00000001828 */
[C---:B------:R-:W-:Y:S08]  /*7c00*/  HMMA.16816.F32 R140, R4.reuse, R142, R20 ;  /* 0x0000008e048c723c */ /* 0x040ff00000001814 */
[----:B------:R-:W-:Y:S01]  /*7c10*/  HMMA.16816.F32 R132, R4, R134, R28 ;  /* 0x000000860484723c */ /* 0x000fe2000000181c */
[----:B------:R-:W-:-:S04]  /*7c20*/  NOP ;  /* 0x0000000000007918 */ /* 0x000fc80000000000 */
        /* <DEDUP_REMOVED lines=36> */
[----:B------:R-:W-:Y:S02]  /*7e70*/  ISETP.NE.AND P1, PT, R5, RZ, PT ;  /* 0x000000ff0500720c */ /* 0x000fe40003f25270 */
[----:B------:R-:W-:-:S07]  /*7e80*/  LOP3.LUT R4, RZ, R5, RZ, 0x33, !PT ;  /* 0x00000005ff047212 */ /* 0x000fce00078e33ff */
[----:B------:R-:W-:Y:S02]  /*7e90*/  @P4 IADD3 R11, PT, PT, R11, 0x1, RZ ;  /* 0x000000010b0b4810 */ /* 0x000fe40007ffe0ff */
[----:B------:R-:W-:Y:S02]  /*7ea0*/  @P5 VIADD R12, R12, 0x1 ;  /* 0x000000010c0c5836 */ /* 0x000fe40000000000 */
[----:B------:R-:W-:-:S03]  /*7eb0*/  MOV R8, R11 ;  /* 0x0000000b00087202 */ /* 0x000fc60000000f00 */
[----:B------:R-:W-:Y:S02]  /*7ec0*/  @!P2 IADD3 R12, PT, PT, -R12, RZ, RZ ;  /* 0x000000ff0c0ca210 */ /* 0x000fe40007ffe1ff */
[----:B------:R-:W-:-:S05]  /*7ed0*/  @!P0 IMAD.MOV R8, RZ, RZ, -R8 ;  /* 0x000000ffff088224 */ /* 0x000fca00078e0a08 */
[C---:B------:R-:W-:Y:S02]  /*7ee0*/  SEL R8, R4.reuse, R8, !P1 ;  /* 0x0000000804087207 */ /* 0x040fe40004800000 */
[----:B------:R-:W-:-:S03]  /*7ef0*/  SEL R4, R4, R12, !P1 ;  /* 0x0000000c04047207 */ /* 0x000fc60004800000 */
[----:B------:R-:W-:-:S04]  /*7f00*/  IMAD.WIDE R6, R8, 0x4, R184 ;  /* 0x0000000408067825 */ /* 0x000fc800078e02b8 */
[C---:B------:R-:W-:Y:S02]  /*7f10*/  IMAD.WIDE R10, R4.reuse, 0x4, R184 ;  /* 0x00000004040a7825 */ /* 0x040fe400078e02b8 */
        /* <DEDUP_REMOVED lines=18> */
.L_x_1435:
[----:B------:R-:W-:Y:S01]  /*8040*/  UMOV UR4, URZ ;  /* 0x000000ff00047c82 */ /* 0x000fe20008000000 */
[----:B------:R-:W-:Y:S01]  /*8050*/  IMAD.SHL.U32 R4, R34, 0x100, RZ ;  /* 0x0000010022047824 */ /* 0x000fe200078e00ff */
[----:B------:R-:W-:-:S05]  /*8060*/  IADD3 R5, P0, PT, RZ, -UR4, RZ ;  /* 0x80000004ff057c10 */ /* 0x000fca000ff1e0ff */
[----:B------:R-:W-:-:S05]  /*8070*/  IMAD.X R4, RZ, RZ, ~R4, P0 ;  /* 0x000000ffff047224 */ /* 0x000fca00000e0e04 */
[----:B------:R-:W-:-:S04]  /*8080*/  SHF.R.S64 R5, R5, 0x1f, R4 ;  /* 0x0000001f05057819 */ /* 0x000fc80000001004 */
[----:B------:R-:W-:-:S04]  /*8090*/  IADD3 R173, P0, PT, R5, R173, RZ ;  /* 0x000000ad05ad7210 */ /* 0x000fc80007f1e0ff */
[----:B------:R-:W-:-:S09]  /*80a0*/  LEA.HI.X.SX32 R172, R4, R172, 0x1, P0 ;  /* 0x000000ac04ac7211 */ /* 0x000fd200000f0eff */
.L_x_1436:
[C---:B------:R-:W-:Y:S01]  /*80b0*/  IMAD.SHL.U32 R4, R34.reuse, 0x40, RZ ;  /* 0x0000004022047824 */ /* 0x040fe200078e00ff */
[----:B------:R-:W-:Y:S01]  /*80c0*/  SHF.L.U64.HI R34, R34, 0x6, R35 ;  /* 0x0000000622227819 */ /* 0x000fe20000010223 */
[----:B------:R-:W-:Y:S01]  /*80d0*/  IMAD.MOV.U32 R8, RZ, RZ, R173 ;  /* 0x000000ffff087224 */ /* 0x000fe200078e00ad */
[----:B------:R-:W-:Y:S01]  /*80e0*/  PRMT R40, R45, 0x6540, R3 ;  /* 0x000065402d287816 */ /* 0x000fe20000000003 */
        /* <DEDUP_REMOVED lines=11> */
[-C--:B------:R-:W-:Y:S01]  /*81a0*/  IADD3 R10, P1, PT, R12, R4.reuse, RZ ;  /* 0x000000040c0a7210 */ /* 0x080fe20007f3e0ff */
[--C-:B------:R-:W-:Y:S01]  /*81b0*/  IMAD.X R13, R15, 0x1, R34.reuse, P0 ;  /* 0x000000010f0d7824 */ /* 0x100fe200000e0622 */
[----:B------:R-:W-:Y:S03]  /*81c0*/  LDGSTS.E.BYPASS.LTC128B.128 [R176+0x6000], desc[UR16][R14.64] ;  /* 0x060000000eb07fae */ /* 0x000fe6000b981a10 */
[----:B------:R-:W-:Y:S01]  /*81d0*/  IMAD.X R11, R13, 0x1, R34, P1 ;  /* 0x000000010d0b7824 */ /* 0x000fe200008e0622 */
[----:B------:R3:W-:Y:S04]  /*81e0*/  LDGSTS.E.BYPASS.LTC128B.128 [R176+0x6800], desc[UR16][R12.64] ;  /* 0x068000000cb07fae */ /* 0x0007e8000b981a10 */
[----:B------:R-:W-:Y:S01]  /*81f0*/  LDGSTS.E.BYPASS.LTC128B.128 [R176+0x7000], desc[UR16][R10.64] ;  /* 0x070000000ab07fae */ /* 0x000fe2000b981a10 */
[----:B-1----:R-:W-:-:S04]  /*8200*/  IADD3 R8, P0, PT, R10, R4, RZ ;  /* 0x000000040a087210 */ /* 0x002fc80007f1e0ff */
[----:B--2---:R-:W-:Y:S01]  /*8210*/  IADD3 R6, P1, PT, R8, R4, RZ ;  /* 0x0000000408067210 */ /* 0x004fe20007f3e0ff */
[----:B------:R-:W-:-:S03]  /*8220*/  IMAD.X R9, R11, 0x1, R34, P0 ;  /* 0x000000010b097824 */ /* 0x000fc600000e0622 */
[----:B------:R-:W-:Y:S01]  /*8230*/  IADD3 R4, P0, PT, R6, R4, RZ ;  /* 0x0000000406047210 */ /* 0x000fe20007f1e0ff */
[--C-:B------:R-:W-:Y:S01]  /*8240*/  IMAD.X R7, R9, 0x1, R34.reuse, P1 ;  /* 0x0000000109077824 */ /* 0x100fe200008e0622 */
[----:B------:R1:W-:Y:S03]  /*8250*/  LDGSTS.E.BYPASS.LTC128B.128 [R176+0x7800], desc[UR16][R8.64] ;  /* 0x0780000008b07fae */ /* 0x0003e6000b981a10 */
[----:B------:R-:W-:Y:S01]  /*8260*/  IMAD.X R5, R7, 0x1, R34, P0 ;  /* 0x0000000107057824 */ /* 0x000fe200000e0622 */
[----:B------:R-:W-:Y:S04]  /*8270*/  LDGSTS.E.BYPASS.LTC128B.128 [R176+0x8000], desc[UR16][R6.64] ;  /* 0x0800000006b07fae */ /* 0x000fe8000b981a10 */
[----:B------:R2:W-:Y:S04]  /*8280*/  LDGSTS.E.BYPASS.LTC128B.128 [R176+0x8800], desc[UR16][R4.64] ;  /* 0x0880000004b07fae */ /* 0x0005e8000b981a10 */
[----:B------:R-:W-:Y:S04]  /*8290*/  LDSM.16.M88.4 R28, [R165+0x1000] ;  /* 0x00100000a51c783b */ /* 0x000fe80000000200 */
[----:B---3--:R-:W-:Y:S04]  /*82a0*/  LDSM.16.M88.4 R12, [R166] ;  /* 0x00000000a60c783b */ /* 0x008fe80000000200 */
[----:B------:R-:W-:Y:S04]  /*82b0*/  LDSM.16.M88.4 R16, [R165+0x1400] ;  /* 0x00140000a510783b */ /* 0x000fe80000000200 */
[----:B------:R-:W-:Y:S04]  /*82c0*/  LDSM.16.M88.4 R36, [R150+0x1400] ;  /* 0x001400009624783b */ /* 0x000fe80000000200 */
[----:B-1----:R-:W-:Y:S04]  /*82d0*/  LDSM.16.M88.4 R8, [R150+0x1000] ;  /* 0x001000009608783b */ /* 0x002fe80000000200 */
[----:B------:R-:W0:Y:S04]  /*82e0*/  LDGDEPBAR ;  /* 0x00000000000079af */ /* 0x000e280000000000 */
[----:B--2---:R-:W1:Y:S02]  /*82f0*/  LDSM.16.M88.4 R4, [R167] ;  /* 0x00000000a704783b */ /* 0x004e640000000200 */
[C---:B-1----:R-:W-:Y:S08]  /*8300*/  HMMA.16816.F32 R24, R4.reuse, R28, RZ ;  /* 0x0000001c0418723c */ /* 0x042ff000000018ff */
[C---:B------:R-:W-:Y:S08]  /*8310*/  HMMA.16816.F32 R28, R4.reuse, R30, RZ ;  /* 0x0000001e041c723c */ /* 0x040ff000000018ff */
[----:B------:R-:W-:Y:S08]  /*8320*/  HMMA.16816.F32 R20, R4, R16, RZ ;  /* 0x000000100414723c */ /* 0x000ff000000018ff */
[C---:B------:R-:W-:Y:S08]  /*8330*/  HMMA.16816.F32 R24, R12.reuse, R8, R24 ;  /* 0x000000080c18723c */ /* 0x040ff00000001818 */
[----:B------:R-:W-:Y:S01]  /*8340*/  HMMA.16816.F32 R28, R12, R10, R28 ;  /* 0x0000000a0c1c723c */ /* 0x000fe2000000181c */
[----:B------:R-:W1:Y:S07]  /*8350*/  LDSM.16.M88.4 R8, [R165+0x1800] ;  /* 0x00180000a508783b */ /* 0x000e6e0000000200 */
[----:B------:R-:W-:Y:S03]  /*8360*/  HMMA.16816.F32 R16, R4, R18, RZ ;  /* 0x000000120410723c */ /* 0x000fe600000018ff */
[----:B------:R-:W-:Y:S01]  /*8370*/  FMUL.FTZ R24, R24, UR10 ;  /* 0x0000000a18187c20 */ /* 0x000fe20008410000 */
[----:B------:R-:W-:Y:S01]  /*8380*/  FMUL.FTZ R25, R25, UR10 ;  /* 0x0000000a19197c20 */ /* 0x000fe20008410000 */
[----:B------:R-:W-:Y:S01]  /*8390*/  FMUL.FTZ R26, R26, UR10 ;  /* 0x0000000a1a1a7c20 */ /* 0x000fe20008410000 */
[----:B------:R-:W-:Y:S01]  /*83a0*/  FMUL.FTZ R27, R27, UR10 ;  /* 0x0000000a1b1b7c20 */ /* 0x000fe20008410000 */
[----:B------:R-:W-:Y:S01]  /*83b0*/  MUFU.TANH R56, R24 ;  /* 0x0000001800387308 */ /* 0x000fe20000002400 */
[C---:B------:R-:W-:Y:S03]  /*83c0*/  HMMA.16816.F32 R20, R12.reuse, R36, R20 ;  /* 0x000000240c14723c */ /* 0x040fe60000001814 */
[----:B------:R-:W-:Y:S01]  /*83d0*/  FMUL.FTZ R28, R28, UR10 ;  /* 0x0000000a1c1c7c20 */ /* 0x000fe20008410000 */
[----:B------:R-:W-:Y:S01]  /*83e0*/  FMUL.FTZ R29, R29, UR10 ;  /* 0x0000000a1d1d7c20 */ /* 0x000fe20008410000 */
[----:B------:R-:W-:Y:S01]  /*83f0*/  FMUL.FTZ R30, R30, UR10 ;  /* 0x0000000a1e1e7c20 */ /* 0x000fe20008410000 */
[----:B------:R-:W-:Y:S01]  /*8400*/  FMUL.FTZ R31, R31, UR10 ;  /* 0x0000000a1f1f7c20 */ /* 0x000fe20008410000 */
[----:B------:R-:W-:Y:S05]  /*8410*/  MUFU.TANH R54, R25 ;  /* 0x0000001900367308 */ /* 0x000fea0000002400 */
[----:B------:R-:W-:Y:S01]  /*8420*/  HMMA.16816.F32 R16, R12, R38, R16 ;  /* 0x000000260c10723c */ /* 0x000fe20000001810 */
[----:B------:R-:W-:Y:S02]  /*8430*/  LDSM.16.M88.4 R36, [R165+0x1c00] ;  /* 0x001c0000a524783b */ /* 0x000fe40000000200 */
[----:B------:R-:W2:Y:S04]  /*8440*/  MUFU.TANH R55, R26 ;  /* 0x0000001a00377308 */ /* 0x000ea80000002400 */
[----:B------:R-:W-:Y:S01]  /*8450*/  FMUL.FTZ R20, R20, UR10 ;  /* 0x0000000a14147c20 */ /* 0x000fe20008410000 */
[----:B------:R-:W-:Y:S01]  /*8460*/  FMUL.FTZ R21, R21, UR10 ;  /* 0x0000000a15157c20 */ /* 0x000fe20008410000 */
[----:B------:R-:W-:Y:S01]  /*8470*/  FMUL.FTZ R22, R22, UR10 ;  /* 0x0000000a16167c20 */ /* 0x000fe20008410000 */
[----:B------:R-:W-:Y:S01]  /*8480*/  FMUL.FTZ R23, R23, UR10 ;  /* 0x0000000a17177c20 */ /* 0x000fe20008410000 */
[----:B------:R3:W-:Y:S08]  /*8490*/  MUFU.TANH R53, R27 ;  /* 0x0000001b00357308 */ /* 0x0007f00000002400 */
[----:B------:R-:W-:Y:S01]  /*84a0*/  MUFU.TANH R52, R28 ;  /* 0x0000001c00347308 */ /* 0x000fe20000002400 */
[----:B------:R-:W-:Y:S01]  /*84b0*/  FMUL.FTZ R16, R16, UR10 ;  /* 0x0000000a10107c20 */ /* 0x000fe20008410000 */
[----:B------:R-:W-:Y:S01]  /*84c0*/  FMUL.FTZ R17, R17, UR10 ;  /* 0x0000000a11117c20 */ /* 0x000fe20008410000 */
[----:B------:R-:W-:Y:S01]  /*84d0*/  FMUL.FTZ R18, R18, UR10 ;  /* 0x0000000a12127c20 */ /* 0x000fe20008410000 */
[----:B------:R-:W-:-:S04]  /*84e0*/  FMUL.FTZ R19, R19, UR10 ;  /* 0x0000000a13137c20 */ /* 0x000fc80008410000 */
[----:B------:R-:W-:Y:S01]  /*84f0*/  MUFU.TANH R48, R29 ;  /* 0x0000001d00307308 */ /* 0x000fe20000002400 */
[----:B---3--:R-:W3:Y:S07]  /*8500*/  LDSM.16.M88.4 R24, [R150+0x1800] ;  /* 0x001800009618783b */ /* 0x008eee0000000200 */
[----:B------:R-:W4:Y:S08]  /*8510*/  MUFU.TANH R50, R30 ;  /* 0x0000001e00327308 */ /* 0x000f300000002400 */
[----:B------:R1:W5:Y:S08]  /*8520*/  MUFU.TANH R42, R31 ;  /* 0x0000001f002a7308 */ /* 0x0003700000002400 */
[----:B------:R-:W5:Y:S08]  /*8530*/  MUFU.TANH R35, R20 ;  /* 0x0000001400237308 */ /* 0x000f700000002400 */
[----:B------:R-:W-:Y:S01]  /*8540*/  MUFU.TANH R34, R21 ;  /* 0x0000001500227308 */ /* 0x000fe20000002400 */
[C---:B-1----:R-:W-:Y:S07]  /*8550*/  HMMA.16816.F32 R28, R4.reuse, R8, RZ ;  /* 0x00000008041c723c */ /* 0x042fee00000018ff */
[----:B------:R-:W1:Y:S01]  /*8560*/  MUFU.TANH R94, R22 ;  /* 0x00000016005e7308 */ /* 0x000e620000002400 */
[----:B------:R-:W-:Y:S07]  /*8570*/  HMMA.16816.F32 R8, R4, R10, RZ ;  /* 0x0000000a0408723c */ /* 0x000fee00000018ff */
[----:B------:R2:W1:Y:S05]  /*8580*/  MUFU.TANH R96, R23 ;  /* 0x0000001700607308 */ /* 0x00046a0000002400 */
[C---:B---3--:R-:W-:Y:S03]  /*8590*/  HMMA.16816.F32 R28, R12.reuse, R24, R28 ;  /* 0x000000180c1c723c */ /* 0x048fe6000000181c */
[----:B------:R-:W3:Y:S05]  /*85a0*/  MUFU.TANH R93, R16 ;  /* 0x00000010005d7308 */ /* 0x000eea0000002400 */
[----:B------:R-:W-:Y:S01]  /*85b0*/  HMMA.16816.F32 R8, R12, R26, R8 ;  /* 0x0000001a0c08723c */ /* 0x000fe20000001808 */
[----:B------:R-:W-:Y:S02]  /*85c0*/  LDSM.16.M88.4 R24, [R165+0x2000] ;  /* 0x00200000a518783b */ /* 0x000fe40000000200 */
[----:B------:R-:W-:Y:S02]  /*85d0*/  MUFU.TANH R95, R17 ;  /* 0x00000011005f7308 */ /* 0x000fe40000002400 */
[----:B--2---:R-:W2:Y:S06]  /*85e0*/  LDSM.16.M88.4 R20, [R150+0x1c00] ;  /* 0x001c00009614783b */ /* 0x004eac0000000200 */
[----:B------:R-:W3:Y:S01]  /*85f0*/  MUFU.TANH R101, R18 ;  /* 0x0000001200657308 */ /* 0x000ee20000002400 */
[----:B------:R-:W-:Y:S01]  /*8600*/  FMUL.FTZ R28, R28, UR10 ;  /* 0x0000000a1c1c7c20 */ /* 0x000fe20008410000 */
[----:B------:R-:W-:Y:S01]  /*8610*/  FMUL.FTZ R29, R29, UR10 ;  /* 0x0000000a1d1d7c20 */ /* 0x000fe20008410000 */
[----:B------:R-:W-:Y:S01]  /*8620*/  FMUL.FTZ R30, R30, UR10 ;  /* 0x0000000a1e1e7c20 */ /* 0x000fe20008410000 */
[----:B------:R-:W-:-:S04]  /*8630*/  FMUL.FTZ R31, R31, UR10 ;  /* 0x0000000a1f1f7c20 */ /* 0x000fc80008410000 */
[----:B------:R4:W-:Y:S01]  /*8640*/  MUFU.TANH R100, R19 ;  /* 0x0000001300647308 */ /* 0x0009e20000002400 */
[----:B------:R-:W-:Y:S01]  /*8650*/  FMUL.FTZ R8, R8, UR10 ;  /* 0x0000000a08087c20 */ /* 0x000fe20008410000 */
[----:B------:R-:W-:Y:S01]  /*8660*/  FMUL.FTZ R9, R9, UR10 ;  /* 0x0000000a09097c20 */ /* 0x000fe20008410000 */
[----:B------:R-:W-:Y:S01]  /*8670*/  FMUL.FTZ R10, R10, UR10 ;  /* 0x0000000a0a0a7c20 */ /* 0x000fe20008410000 */
[----:B------:R-:W-:-:S04]  /*8680*/  FMUL.FTZ R11, R11, UR10 ;  /* 0x0000000a0b0b7c20 */ /* 0x000fc80008410000 */
[----:B------:R-:W-:Y:S08]  /*8690*/  MUFU.TANH R46, R28 ;  /* 0x0000001c002e7308 */ /* 0x000ff00000002400 */
[----:B------:R-:W-:Y:S01]  /*86a0*/  MUFU.TANH R43, R29 ;  /* 0x0000001d002b7308 */ /* 0x000fe20000002400 */
[C---:B----4-:R-:W-:Y:S07]  /*86b0*/  HMMA.16816.F32 R16, R4.reuse, R36, RZ ;  /* 0x000000240410723c */ /* 0x050fee00000018ff */
[----:B------:R-:W4:Y:S01]  /*86c0*/  MUFU.TANH R111, R30 ;  /* 0x0000001e006f7308 */ /* 0x000f220000002400 */
[----:B------:R-:W-:Y:S07]  /*86d0*/  HMMA.16816.F32 R36, R4, R38, RZ ;  /* 0x000000260424723c */ /* 0x000fee00000018ff */
[----:B------:R5:W4:Y:S05]  /*86e0*/  MUFU.TANH R41, R31 ;  /* 0x0000001f00297308 */ /* 0x000b2a0000002400 */
[C---:B--2---:R-:W-:Y:S03]  /*86f0*/  HMMA.16816.F32 R16, R12.reuse, R20, R16 ;  /* 0x000000140c10723c */ /* 0x044fe60000001810 */
[----:B------:R-:W2:Y:S05]  /*8700*/  MUFU.TANH R109, R8 ;  /* 0x00000008006d7308 */ /* 0x000eaa0000002400 */
[----:B------:R-:W-:Y:S01]  /*8710*/  HMMA.16816.F32 R36, R12, R22, R36 ;  /* 0x000000160c24723c */ /* 0x000fe20000001824 */
[----:B------:R-:W-:Y:S02]  /*8720*/  LDSM.16.M88.4 R20, [R165+0x2400] ;  /* 0x00240000a514783b */ /* 0x000fe40000000200 */
[----:B------:R-:W-:Y:S02]  /*8730*/  MUFU.TANH R108, R9 ;  /* 0x00000009006c7308 */ /* 0x000fe40000002400 */
[----:B-----5:R-:W5:Y:S06]  /*8740*/  LDSM.16.M88.4 R28, [R150+0x2000] ;  /* 0x00200000961c783b */ /* 0x020f6c0000000200 */
[----:B------:R-:W-:Y:S01]  /*8750*/  MUFU.TANH R51, R10 ;  /* 0x0000000a00337308 */ /* 0x000fe20000002400 */
[----:B------:R-:W-:Y:S01]  /*8760*/  FMUL.FTZ R16, R16, UR10 ;  /* 0x0000000a10107c20 */ /* 0x000fe20008410000 */
[----:B------:R-:W-:Y:S01]  /*8770*/  FMUL.FTZ R17, R17, UR10 ;  /* 0x0000000a11117c20 */ /* 0x000fe20008410000 */
[----:B------:R-:W-:Y:S01]  /*8780*/  FMUL.FTZ R18, R18, UR10 ;  /* 0x0000000a12127c20 */ /* 0x000fe20008410000 */
[----:B------:R-:W-:-:S04]  /*8790*/  FMUL.FTZ R19, R19, UR10 ;  /* 0x0000000a13137c20 */ /* 0x000fc80008410000 */
[----:B------:R1:W2:Y:S01]  /*87a0*/  MUFU.TANH R49, R11 ;  /* 0x0000000b00317308 */ /* 0x0002a20000002400 */
[----:B------:R-:W-:Y:S01]  /*87b0*/  FMUL.FTZ R36, R36, UR10 ;  /* 0x0000000a24247c20 */ /* 0x000fe20008410000 */
[----:B------:R-:W-:Y:S01]  /*87c0*/  FMUL.FTZ R37, R37, UR10 ;  /* 0x0000000a25257c20 */ /* 0x000fe20008410000 */
[----:B------:R-:W-:Y:S01]  /*87d0*/  FMUL.FTZ R38, R38, UR10 ;  /* 0x0000000a26267c20 */ /* 0x000fe20008410000 */
[----:B------:R-:W-:-:S04]  /*87e0*/  FMUL.FTZ R39, R39, UR10 ;  /* 0x0000000a27277c20 */ /* 0x000fc80008410000 */
[----:B------:R-:W-:Y:S08]  /*87f0*/  MUFU.TANH R112, R16 ;  /* 0x0000001000707308 */ /* 0x000ff00000002400 */
[----:B------:R-:W2:Y:S01]  /*8800*/  MUFU.TANH R47, R17 ;  /* 0x00000011002f7308 */ /* 0x000ea20000002400 */
[C---:B-1----:R-:W-:Y:S07]  /*8810*/  HMMA.16816.F32 R8, R4.reuse, R24, RZ ;  /* 0x000000180408723c */ /* 0x042fee00000018ff */
[----:B------:R-:W-:Y:S01]  /*8820*/  MUFU.TANH R117, R18 ;  /* 0x0000001200757308 */ /* 0x000fe20000002400 */
[----:B------:R-:W-:Y:S07]  /*8830*/  HMMA.16816.F32 R24, R4, R26, RZ ;  /* 0x0000001a0418723c */ /* 0x000fee00000018ff */
[----:B------:R1:W2:Y:S05]  /*8840*/  MUFU.TANH R122, R19 ;  /* 0x00000013007a7308 */ /* 0x0002aa0000002400 */
[C---:B-----5:R-:W-:Y:S03]  /*8850*/  HMMA.16816.F32 R8, R12.reuse, R28, R8 ;  /* 0x0000001c0c08723c */ /* 0x060fe60000001808 */
[----:B------:R-:W5:Y:S05]  /*8860*/  MUFU.TANH R119, R36 ;  /* 0x0000002400777308 */ /* 0x000f6a0000002400 */
[----:B------:R-:W-:Y:S03]  /*8870*/  HMMA.16816.F32 R24, R12, R30, R24 ;  /* 0x0000001e0c18723c */ /* 0x000fe60000001818 */
[----:B------:R-:W-:Y:S01]  /*8880*/  MUFU.TANH R118, R37 ;  /* 0x0000002500767308 */ /* 0x000fe20000002400 */
[----:B-1----:R-:W1:Y:S04]  /*8890*/  LDSM.16.M88.4 R16, [R150+0x2400] ;  /* 0x002400009610783b */ /* 0x002e680000000200 */
[C---:B------:R-:W-:Y:S03]  /*88a0*/  HMMA.16816.F32 R28, R4.reuse, R20, RZ ;  /* 0x00000014041c723c */ /* 0x040fe600000018ff */
[----:B------:R-:W5:Y:S01]  /*88b0*/  MUFU.TANH R121, R38 ;  /* 0x0000002600797308 */ /* 0x000f620000002400 */
[----:B------:R-:W-:Y:S01]  /*88c0*/  FMUL.FTZ R8, R8, UR10 ;  /* 0x0000000a08087c20 */ /* 0x000fe20008410000 */
[----:B------:R-:W-:Y:S01]  /*88d0*/  FMUL.FTZ R9, R9, UR10 ;  /* 0x0000000a09097c20 */ /* 0x000fe20008410000 */
[----:B------:R-:W-:Y:S01]  /*88e0*/  FMUL.FTZ R10, R10, UR10 ;  /* 0x0000000a0a0a7c20 */ /* 0x000fe20008410000 */
[----:B------:R-:W-:Y:S01]  /*88f0*/  FMUL.FTZ R11, R11, UR10 ;  /* 0x0000000a0b0b7c20 */ /* 0x000fe20008410000 */
[----:B------:R-:W-:Y:S03]  /*8900*/  HMMA.16816.F32 R20, R4, R22, RZ ;  /* 0x000000160414723c */ /* 0x000fe600000018ff */
[----:B------:R3:W5:Y:S01]  /*8910*/  MUFU.TANH R120, R39 ;  /* 0x0000002700787308 */ /* 0x0007620000002400 */
[----:B------:R-:W-:Y:S01]  /*8920*/  FMUL.FTZ R24, R24, UR10 ;  /* 0x0000000a18187c20 */ /* 0x000fe20008410000 */
[----:B------:R-:W-:Y:S01]  /*8930*/  FMUL.FTZ R25, R25, UR10 ;  /* 0x0000000a19197c20 */ /* 0x000fe20008410000 */
[----:B------:R-:W-:Y:S01]  /*8940*/  FMUL.FTZ R26, R26, UR10 ;  /* 0x0000000a1a1a7c20 */ /* 0x000fe20008410000 */
[----:B------:R-:W-:-:S04]  /*8950*/  FMUL.FTZ R27, R27, UR10 ;  /* 0x0000000a1b1b7c20 */ /* 0x000fc80008410000 */
[----:B------:R-:W-:Y:S08]  /*8960*/  MUFU.TANH R207, R24 ;  /* 0x0000001800cf7308 */ /* 0x000ff00000002400 */
[----:B------:R-:W-:Y:S01]  /*8970*/  MUFU.TANH R206, R25 ;  /* 0x0000001900ce7308 */ /* 0x000fe20000002400 */
[----:B---3--:R-:W3:Y:S07]  /*8980*/  LDSM.16.M88.4 R36, [R165+0x2800] ;  /* 0x00280000a524783b */ /* 0x008eee0000000200 */
[----:B------:R-:W-:Y:S01]  /*8990*/  MUFU.TANH R204, R26 ;  /* 0x0000001a00cc7308 */ /* 0x000fe20000002400 */
[C---:B-1----:R-:W-:Y:S07]  /*89a0*/  HMMA.16816.F32 R28, R12.reuse, R16, R28 ;  /* 0x000000100c1c723c */ /* 0x042fee000000181c */
[----:B------:R1:W-:Y:S01]  /*89b0*/  MUFU.TANH R203, R27 ;  /* 0x0000001b00cb7308 */ /* 0x0003e20000002400 */
[----:B------:R-:W-:Y:S07]  /*89c0*/  HMMA.16816.F32 R20, R12, R18, R20 ;  /* 0x000000120c14723c */ /* 0x000fee0000001814 */
[----:B------:R-:W5:Y:S04]  /*89d0*/  MUFU.TANH R208, R8 ;  /* 0x0000000800d07308 */ /* 0x000f680000002400 */
[----:B------:R-:W-:Y:S01]  /*89e0*/  FMUL.FTZ R28, R28, UR10 ;  /* 0x0000000a1c1c7c20 */ /* 0x000fe20008410000 */
[----:B------:R-:W-:Y:S01]  /*89f0*/  FMUL.FTZ R29, R29, UR10 ;  /* 0x0000000a1d1d7c20 */ /* 0x000fe20008410000 */
[----:B------:R-:W-:Y:S01]  /*8a00*/  FMUL.FTZ R30, R30, UR10 ;  /* 0x0000000a1e1e7c20 */ /* 0x000fe20008410000 */
[----:B------:R-:W-:Y:S01]  /*8a10*/  FMUL.FTZ R31, R31, UR10 ;  /* 0x0000000a1f1f7c20 */ /* 0x000fe20008410000 */
[----:B------:R-:W-:Y:S01]  /*8a20*/  MUFU.TANH R130, R9 ;  /* 0x0000000900827308 */ /* 0x000fe20000002400 */
[----:B-1----:R-:W-:Y:S03]  /*8a30*/  LDSM.16.M88.4 R24, [R165+0x2c00] ;  /* 0x002c0000a518783b */ /* 0x002fe60000000200 */
[----:B------:R-:W-:Y:S01]  /*8a40*/  FMUL.FTZ R20, R20, UR10 ;  /* 0x0000000a14147c20 */ /* 0x000fe20008410000 */
[----:B------:R-:W-:Y:S01]  /*8a50*/  FMUL.FTZ R21, R21, UR10 ;  /* 0x0000000a15157c20 */ /* 0x000fe20008410000 */
[----:B------:R-:W-:Y:S01]  /*8a60*/  FMUL.FTZ R22, R22, UR10 ;  /* 0x0000000a16167c20 */ /* 0x000fe20008410000 */
[----:B------:R-:W-:Y:S01]  /*8a70*/  FMUL.FTZ R23, R23, UR10 ;  /* 0x0000000a17177c20 */ /* 0x000fe20008410000 */
[----:B------:R-:W1:Y:S01]  /*8a80*/  MUFU.TANH R131, R10 ;  /* 0x0000000a00837308 */ /* 0x000e620000002400 */
[C---:B---3--:R-:W-:Y:S07]  /*8a90*/  HMMA.16816.F32 R16, R4.reuse, R36, RZ ;  /* 0x000000240410723c */ /* 0x048fee00000018ff */
[----:B------:R3:W1:Y:S01]  /*8aa0*/  MUFU.TANH R205, R11 ;  /* 0x0000000b00cd7308 */ /* 0x0006620000002400 */
[----:B------:R-:W-:Y:S07]  /*8ab0*/  HMMA.16816.F32 R36, R4, R38, RZ ;  /* 0x000000260424723c */ /* 0x000fee00000018ff */
[----:B------:R-:W1:Y:S08]  /*8ac0*/  MUFU.TANH R202, R28 ;  /* 0x0000001c00ca7308 */ /* 0x000e700000002400 */
[----:B------:R-:W-:Y:S01]  /*8ad0*/  MUFU.TANH R201, R29 ;  /* 0x0000001d00c97308 */ /* 0x000fe20000002400 */
[----:B---3--:R-:W3:Y:S07]  /*8ae0*/  LDSM.16.M88.4 R8, [R150+0x2800] ;  /* 0x002800009608783b */ /* 0x008eee0000000200 */
[----:B------:R-:W1:Y:S08]  /*8af0*/  MUFU.TANH R197, R30 ;  /* 0x0000001e00c57308 */ /* 0x000e700000002400 */
[----:B------:R4:W1:Y:S08]  /*8b00*/  MUFU.TANH R196, R31 ;  /* 0x0000001f00c47308 */ /* 0x0008700000002400 */
[----:B------:R-:W1:Y:S08]  /*8b10*/  MUFU.TANH R200, R20 ;  /* 0x0000001400c87308 */ /* 0x000e700000002400 */
[----:B------:R-:W-:Y:S01]  /*8b20*/  MUFU.TANH R199, R21 ;  /* 0x0000001500c77308 */ /* 0x000fe20000002400 */
[----:B----4-:R-:W4:Y:S07]  /*8b30*/  LDSM.16.M88.4 R28, [R150+0x2c00] ;  /* 0x002c0000961c783b */ /* 0x010f2e0000000200 */
[----:B------:R-:W1:Y:S01]  /*8b40*/  MUFU.TANH R194, R22 ;  /* 0x0000001600c27308 */ /* 0x000e620000002400 */
[C---:B---3--:R-:W-:Y:S07]  /*8b50*/  HMMA.16816.F32 R16, R12.reuse, R8, R16 ;  /* 0x000000080c10723c */ /* 0x048fee0000001810 */
[----:B------:R3:W1:Y:S01]  /*8b60*/  MUFU.TANH R193, R23 ;  /* 0x0000001700c17308 */ /* 0x0006620000002400 */
[----:B------:R-:W-:Y:S01]  /*8b70*/  HMMA.16816.F32 R36, R12, R10, R36 ;  /* 0x0000000a0c24723c */ /* 0x000fe20000001824 */
[----:B------:R-:W2:Y:S10]  /*8b80*/  LDSM.16.M88.4 R8, [R165+0x3000] ;  /* 0x00300000a508783b */ /* 0x000eb40000000200 */
[----:B------:R-:W-:Y:S01]  /*8b90*/  FMUL.FTZ R16, R16, UR10 ;  /* 0x0000000a10107c20 */ /* 0x000fe20008410000 */
[----:B------:R-:W-:Y:S01]  /*8ba0*/  FMUL.FTZ R17, R17, UR10 ;  /* 0x0000000a11117c20 */ /* 0x000fe20008410000 */
[----:B------:R-:W-:Y:S01]  /*8bb0*/  FMUL.FTZ R18, R18, UR10 ;  /* 0x0000000a12127c20 */ /* 0x000fe20008410000 */
[----:B------:R-:W-:Y:S01]  /*8bc0*/  FMUL.FTZ R19, R19, UR10 ;  /* 0x0000000a13137c20 */ /* 0x000fe20008410000 */
[----:B------:R-:W1:Y:S01]  /*8bd0*/  MUFU.TANH R198, R16 ;  /* 0x0000001000c67308 */ /* 0x000e620000002400 */
[C---:B---3--:R-:W-:Y:S03]  /*8be0*/  HMMA.16816.F32 R20, R4.reuse, R24, RZ ;  /* 0x000000180414723c */ /* 0x048fe600000018ff */
[----:B------:R-:W-:Y:S01]  /*8bf0*/  FMUL.FTZ R36, R36, UR10 ;  /* 0x0000000a24247c20 */ /* 0x000fe20008410000 */
[----:B------:R-:W-:Y:S01]  /*8c00*/  FMUL.FTZ R37, R37, UR10 ;  /* 0x0000000a25257c20 */ /* 0x000fe20008410000 */
[----:B------:R-:W-:Y:S01]  /*8c10*/  FMUL.FTZ R38, R38, UR10 ;  /* 0x0000000a26267c20 */ /* 0x000fe20008410000 */
[----:B------:R-:W-:Y:S01]  /*8c20*/  FMUL.FTZ R39, R39, UR10 ;  /* 0x0000000a27277c20 */ /* 0x000fe20008410000 */
[----:B------:R-:W-:Y:S01]  /*8c30*/  MUFU.TANH R195, R17 ;  /* 0x0000001100c37308 */ /* 0x000fe20000002400 */
[----:B------:R-:W-:Y:S07]  /*8c40*/  HMMA.16816.F32 R24, R4, R26, RZ ;  /* 0x0000001a0418723c */ /* 0x000fee00000018ff */
[----:B------:R-:W3:Y:S05]  /*8c50*/  MUFU.TANH R190, R18 ;  /* 0x0000001200be7308 */ /* 0x000eea0000002400 */
[C---:B----4-:R-:W-:Y:S03]  /*8c60*/  HMMA.16816.F32 R20, R12.reuse, R28, R20 ;  /* 0x0000001c0c14723c */ /* 0x050fe60000001814 */
[----:B------:R4:W3:Y:S05]  /*8c70*/  MUFU.TANH R189, R19 ;  /* 0x0000001300bd7308 */ /* 0x0008ea0000002400 */
[----:B------:R-:W-:Y:S03]  /*8c80*/  HMMA.16816.F32 R24, R12, R30, R24 ;  /* 0x0000001e0c18723c */ /* 0x000fe60000001818 */
[----:B------:R-:W3:Y:S05]  /*8c90*/  MUFU.TANH R192, R36 ;  /* 0x0000002400c07308 */ /* 0x000eea0000002400 */
[----:B--2---:R-:W-:Y:S03]  /*8ca0*/  HMMA.16816.F32 R28, R4, R8, RZ ;  /* 0x00000008041c723c */ /* 0x004fe600000018ff */
[----:B------:R-:W-:Y:S01]  /*8cb0*/  FMUL.FTZ R20, R20, UR10 ;  /* 0x0000000a14147c20 */ /* 0x000fe20008410000 */
[----:B------:R-:W-:Y:S01]  /*8cc0*/  FMUL.FTZ R21, R21, UR10 ;  /* 0x0000000a15157c20 */ /* 0x000fe20008410000 */
[----:B------:R-:W-:Y:S01]  /*8cd0*/  FMUL.FTZ R22, R22, UR10 ;  /* 0x0000000a16167c20 */ /* 0x000fe20008410000 */
[----:B------:R-:W-:Y:S01]  /*8ce0*/  FMUL.FTZ R23, R23, UR10 ;  /* 0x0000000a17177c20 */ /* 0x000fe20008410000 */
[----:B----4-:R-:W2:Y:S01]  /*8cf0*/  LDSM.16.M88.4 R16, [R150+0x3000] ;  /* 0x003000009610783b */ /* 0x010ea20000000200 */
[----:B------:R-:W-:Y:S03]  /*8d00*/  MUFU.TANH R182, R20 ;  /* 0x0000001400b67308 */ /* 0x000fe60000002400 */
[----:B------:R-:W-:Y:S01]  /*8d10*/  FMUL.FTZ R24, R24, UR10 ;  /* 0x0000000a18187c20 */ /* 0x000fe20008410000 */
[----:B------:R-:W-:Y:S01]  /*8d20*/  FMUL.FTZ R25, R25, UR10 ;  /* 0x0000000a19197c20 */ /* 0x000fe20008410000 */
[----:B------:R-:W-:Y:S01]  /*8d30*/  FMUL.FTZ R26, R26, UR10 ;  /* 0x0000000a1a1a7c20 */ /* 0x000fe20008410000 */
[----:B------:R-:W-:-:S02]  /*8d40*/  FMUL.FTZ R27, R27, UR10 ;  /* 0x0000000a1b1b7c20 */ /* 0x000fc40008410000 */
[----:B------:R-:W-:Y:S08]  /*8d50*/  MUFU.TANH R181, R21 ;  /* 0x0000001500b57308 */ /* 0x000ff00000002400 */
[----:B------:R-:W-:Y:S08]  /*8d60*/  MUFU.TANH R163, R22 ;  /* 0x0000001600a37308 */ /* 0x000ff00000002400 */
[----:B------:R4:W-:Y:S08]  /*8d70*/  MUFU.TANH R162, R23 ;  /* 0x0000001700a27308 */ /* 0x0009f00000002400 */
[----:B------:R-:W-:Y:S01]  /*8d80*/  MUFU.TANH R191, R37 ;  /* 0x0000002500bf7308 */ /* 0x000fe20000002400 */
[----:B--2---:R-:W-:Y:S07]  /*8d90*/  HMMA.16816.F32 R28, R12, R16, R28 ;  /* 0x000000100c1c723c */ /* 0x004fee000000181c */
[----:B------:R-:W2:Y:S01]  /*8da0*/  MUFU.TANH R188, R38 ;  /* 0x0000002600bc7308 */ /* 0x000ea20000002400 */
[----:B----4-:R-:W4:Y:S07]  /*8db0*/  LDSM.16.M88.4 R20, [R165+0x3400] ;  /* 0x00340000a514783b */ /* 0x010f2e0000000200 */
[----:B------:R5:W2:Y:S08]  /*8dc0*/  MUFU.TANH R187, R39 ;  /* 0x0000002700bb7308 */ /* 0x000ab00000002400 */
[----:B------:R-:W2:Y:S01]  /*8dd0*/  MUFU.TANH R180, R24 ;  /* 0x0000001800b47308 */ /* 0x000ea20000002400 */
[----:B------:R-:W-:Y:S01]  /*8de0*/  FMUL.FTZ R28, R28, UR10 ;  /* 0x0000000a1c1c7c20 */ /* 0x000fe20008410000 */
[----:B------:R-:W-:Y:S01]  /*8df0*/  FMUL.FTZ R29, R29, UR10 ;  /* 0x0000000a1d1d7c20 */ /* 0x000fe20008410000 */
[----:B------:R-:W-:Y:S01]  /*8e00*/  FMUL.FTZ R30, R30, UR10 ;  /* 0x0000000a1e1e7c20 */ /* 0x000fe20008410000 */
[----:B------:R-:W-:-:S04]  /*8e10*/  FMUL.FTZ R31, R31, UR10 ;  /* 0x0000000a1f1f7c20 */ /* 0x000fc80008410000 */
[----:B------:R-:W-:Y:S01]  /*8e20*/  MUFU.TANH R171, R25 ;  /* 0x0000001900ab7308 */ /* 0x000fe20000002400 */
[----:B-----5:R-:W-:Y:S01]  /*8e30*/  HMMA.16816.F32 R36, R4, R10, RZ ;  /* 0x0000000a0424723c */ /* 0x020fe200000018ff */
[----:B------:R-:W5:Y:S06]  /*8e40*/  LDSM.16.M88.4 R8, [R150+0x3400] ;  /* 0x003400009608783b */ /* 0x000f6c0000000200 */
[----:B------:R-:W2:Y:S08]  /*8e50*/  MUFU.TANH R161, R26 ;  /* 0x0000001a00a17308 */ /* 0x000eb00000002400 */
[----:B------:R1:W-:Y:S05]  /*8e60*/  MUFU.TANH R160, R27 ;  /* 0x0000001b00a07308 */ /* 0x0003ea0000002400 */
[----:B------:R-:W-:Y:S03]  /*8e70*/  HMMA.16816.F32 R36, R12, R18, R36 ;  /* 0x000000120c24723c */ /* 0x000fe60000001824 */
[----:B------:R-:W-:Y:S05]  /*8e80*/  MUFU.TANH R159, R28 ;  /* 0x0000001c009f7308 */ /* 0x000fea0000002400 */
[C---:B----4-:R-:W-:Y:S03]  /*8e90*/  HMMA.16816.F32 R16, R4.reuse, R20, RZ ;  /* 0x000000140410723c */ /* 0x050fe600000018ff */
[----:B------:R-:W-:Y:S01]  /*8ea0*/  MUFU.TANH R158, R29 ;  /* 0x0000001d009e7308 */ /* 0x000fe20000002400 */
[----:B-1----:R-:W1:Y:S04]  /*8eb0*/  LDSM.16.M88.4 R24, [R165+0x3800] ;  /* 0x00380000a518783b */ /* 0x002e680000000200 */
[----:B------:R-:W-:Y:S03]  /*8ec0*/  HMMA.16816.F32 R20, R4, R22, RZ ;  /* 0x000000160414723c */ /* 0x000fe600000018ff */
[----:B------:R-:W-:Y:S01]  /*8ed0*/  MUFU.TANH R154, R30 ;  /* 0x0000001e009a7308 */ /* 0x000fe20000002400 */
[----:B------:R-:W-:Y:S01]  /*8ee0*/  FMUL.FTZ R39, R39, UR10 ;  /* 0x0000000a27277c20 */ /* 0x000fe20008410000 */
[----:B------:R-:W-:Y:S01]  /*8ef0*/  FMUL.FTZ R37, R37, UR10 ;  /* 0x0000000a25257c20 */ /* 0x000fe20008410000 */
[----:B------:R-:W-:Y:S01]  /*8f00*/  FMUL.FTZ R36, R36, UR10 ;  /* 0x0000000a24247c20 */ /* 0x000fe20008410000 */
[----:B------:R-:W-:-:S04]  /*8f10*/  FMUL.FTZ R38, R38, UR10 ;  /* 0x0000000a26267c20 */ /* 0x000fc80008410000 */
[----:B------:R4:W2:Y:S01]  /*8f20*/  MUFU.TANH R153, R31 ;  /* 0x0000001f00997308 */ /* 0x0008a20000002400 */
[----:B-----5:R-:W-:Y:S01]  /*8f30*/  HMMA.16816.F32 R16, R12, R8, R16 ;  /* 0x000000080c10723c */ /* 0x020fe20000001810 */
[C---:B------:R-:W-:Y:S02]  /*8f40*/  VIADD R8, R40.reuse, 0xfffffe01 ;  /* 0xfffffe0128087836 */ /* 0x040fe40000000000 */
[----:B------:R-:W-:-:S03]  /*8f50*/  VIADD R9, R40, 0xfffffe00 ;  /* 0xfffffe0028097836 */ /* 0x000fc60000000000 */
[C---:B------:R-:W-:Y:S01]  /*8f60*/  ISETP.GE.AND P0, PT, R8.reuse, R44, PT ;  /* 0x0000002c0800720c */ /* 0x040fe20003f06270 */
[----:B------:R-:W-:Y:S01]  /*8f70*/  MUFU.TANH R148, R39 ;  /* 0x0000002700947308 */ /* 0x000fe20000002400 */
[----:B------:R-:W-:Y:S01]  /*8f80*/  ISETP.GE.AND P6, PT, R8, R60, PT ;  /* 0x0000003c0800720c */ /* 0x000fe20003fc6270 */
[C---:B------:R-:W-:Y:S01]  /*8f90*/  VIADD R8, R40.reuse, 0xfffffe08 ;  /* 0xfffffe0828087836 */ /* 0x040fe20000000000 */
[C---:B------:R-:W-:Y:S01]  /*8fa0*/  ISETP.GE.AND P2, PT, R9.reuse, R44, PT ;  /* 0x0000002c0900720c */ /* 0x040fe20003f46270 */
[----:B------:R-:W-:Y:S01]  /*8fb0*/  HMMA.16816.F32 R20, R12, R10, R20 ;  /* 0x0000000a0c14723c */ /* 0x000fe20000001814 */
[----:B------:R-:W-:Y:S01]  /*8fc0*/  ISETP.GE.AND P1, PT, R9, R60, PT ;  /* 0x0000003c0900720c */ /* 0x000fe20003f26270 */
[----:B------:R-:W-:Y:S01]  /*8fd0*/  VIADD R9, R40, 0xfffffe09 ;  /* 0xfffffe0928097836 */ /* 0x000fe20000000000 */
[C---:B------:R-:W-:Y:S01]  /*8fe0*/  ISETP.GE.AND P3, PT, R8.reuse, R44, PT ;  /* 0x0000002c0800720c */ /* 0x040fe20003f66270 */
[----:B------:R-:W-:Y:S01]  /*8ff0*/  MUFU.TANH R156, R37 ;  /* 0x00000025009c7308 */ /* 0x000fe20000002400 */
[----:B----4-:R-:W4:Y:S01]  /*9000*/  LDSM.16.M88.4 R28, [R150+0x3800] ;  /* 0x00380000961c783b */ /* 0x010f220000000200 */
[----:B------:R-:W-:Y:S01]  /*9010*/  ISETP.GE.AND P4, PT, R8, R60, PT ;  /* 0x0000003c0800720c */ /* 0x000fe20003f86270 */
[----:B------:R-:W-:-:S02]  /*9020*/  VIADD R8, R40, 0xfffffe10 ;  /* 0xfffffe1028087836 */ /* 0x000fc40000000000 */
[----:B------:R-:W-:Y:S01]  /*9030*/  FMUL.FTZ R16, R16, UR10 ;  /* 0x0000000a10107c20 */ /* 0x000fe20008410000 */
[----:B------:R-:W-:Y:S01]  /*9040*/  FMUL.FTZ R17, R17, UR10 ;  /* 0x0000000a11117c20 */ /* 0x000fe20008410000 */
[----:B------:R-:W-:Y:S01]  /*9050*/  FMUL.FTZ R18, R18, UR10 ;  /* 0x0000000a12127c20 */ /* 0x000fe20008410000 */
[----:B------:R-:W-:Y:S01]  /*9060*/  FSEL R83, R55, -INF , !P1 ;  /* 0xff80000037537808 */ /* 0x000fe20004800000 */
[----:B------:R-:W-:Y:S01]  /*9070*/  MUFU.TANH R155, R16 ;  /* 0x00000010009b7308 */ /* 0x000fe20000002400 */
[----:B------:R-:W-:Y:S01]  /*9080*/  FSEL R82, R54, -INF , !P0 ;  /* 0xff80000036527808 */ /* 0x000fe20004000000 */
[----:B------:R-:W-:Y:S01]  /*9090*/  FMUL.FTZ R126, R19, UR10 ;  /* 0x0000000a137e7c20 */ /* 0x000fe20008410000 */
[C---:B------:R-:W-:Y:S02]  /*90a0*/  ISETP.GE.AND P1, PT, R8.reuse, R44, PT ;  /* 0x0000002c0800720c */ /* 0x040fe40003f26270 */
[----:B------:R-:W-:Y:S01]  /*90b0*/  ISETP.GE.AND P0, PT, R8, R60, PT ;  /* 0x0000003c0800720c */ /* 0x000fe20003f06270 */
[----:B------:R-:W-:Y:S01]  /*90c0*/  VIADD R8, R40, 0xfffffe18 ;  /* 0xfffffe1828087836 */ /* 0x000fe20000000000 */
[----:B------:R-:W-:Y:S01]  /*90d0*/  ISETP.GE.AND P5, PT, R9, R44, PT ;  /* 0x0000002c0900720c */ /* 0x000fe20003fa6270 */
[----:B------:R-:W-:Y:S01]  /*90e0*/  MUFU.TANH R152, R17 ;  /* 0x0000001100987308 */ /* 0x000fe20000002400 */
[----:B------:R-:W-:Y:S01]  /*90f0*/  FSEL R86, R56, -INF , !P2 ;  /* 0xff80000038567808 */ /* 0x000fe20005000000 */
[----:B------:R-:W-:Y:S01]  /*9100*/  FMUL.FTZ R20, R20, UR10 ;  /* 0x0000000a14147c20 */ /* 0x000fe20008410000 */
[----:B------:R-:W-:Y:S01]  /*9110*/  FSEL R91, R50, -INF , !P4 ;  /* 0xff800000325b7808 */ /* 0x000fe20006000000 */
[----:B------:R-:W-:Y:S01]  /*9120*/  FMUL.FTZ R21, R21, UR10 ;  /* 0x0000000a15157c20 */ /* 0x000fe20008410000 */
[----:B------:R-:W-:Y:S01]  /*9130*/  FSEL R84, R48, -INF , !P5 ;  /* 0xff80000030547808 */ /* 0x000fe20006800000 */
[----:B------:R-:W-:Y:S01]  /*9140*/  FMUL.FTZ R22, R22, UR10 ;  /* 0x0000000a16167c20 */ /* 0x000fe20008410000 */
[----:B------:R-:W-:Y:S01]  /*9150*/  ISETP.GE.AND P2, PT, R9, R60, PT ;  /* 0x0000003c0900720c */ /* 0x000fe20003f46270 */
[----:B------:R1:W-:Y:S01]  /*9160*/  MUFU.TANH R127, R18 ;  /* 0x00000012007f7308 */ /* 0x0003e20000002400 */
[----:B------:R-:W-:Y:S01]  /*9170*/  ISETP.GE.AND P4, PT, R8, R44, PT ;  /* 0x0000002c0800720c */ /* 0x000fe20003f86270 */
[----:B------:R-:W-:Y:S01]  /*9180*/  VIADD R9, R40, 0xfffffe11 ;  /* 0xfffffe1128097836 */ /* 0x000fe20000000000 */
[----:B------:R-:W-:Y:S01]  /*9190*/  ISETP.GE.AND P5, PT, R8, R60, PT ;  /* 0x0000003c0800720c */ /* 0x000fe20003fa6270 */
[----:B------:R-:W-:Y:S01]  /*91a0*/  VIADD R8, R40, 0xfffffe19 ;  /* 0xfffffe1928087836 */ /* 0x000fe20000000000 */
[----:B------:R-:W-:Y:S01]  /*91b0*/  FSEL R81, R53, -INF , !P6 ;  /* 0xff80000035517808 */ /* 0x000fe20007000000 */
[----:B------:R-:W-:Y:S01]  /*91c0*/  FMUL.FTZ R23, R23, UR10 ;  /* 0x0000000a17177c20 */ /* 0x000fe20008410000 */
[----:B------:R-:W-:Y:S01]  /*91d0*/  FSEL R85, R52, -INF , !P3 ;  /* 0xff80000034557808 */ /* 0x000fe20005800000 */
[----:B------:R5:W-:Y:S01]  /*91e0*/  MUFU.TANH R129, R20 ;  /* 0x0000001400817308 */ /* 0x000be20000002400 */
[----:B------:R-:W-:-:S02]  /*91f0*/  FSEL R90, R42, -INF , !P2 ;  /* 0xff8000002a5a7808 */ /* 0x000fc40005000000 */
[----:B------:R-:W-:Y:S02]  /*9200*/  FSEL R105, R35, -INF , !P1 ;  /* 0xff80000023697808 */ /* 0x000fe40004800000 */
[C---:B------:R-:W-:Y:S02]  /*9210*/  ISETP.GE.AND P6, PT, R9.reuse, R44, PT ;  /* 0x0000002c0900720c */ /* 0x040fe40003fc6270 */
[----:B------:R-:W-:Y:S01]  /*9220*/  ISETP.GE.AND P3, PT, R9, R60, PT ;  /* 0x0000003c0900720c */ /* 0x000fe20003f66270 */
[----:B------:R-:W-:Y:S01]  /*9230*/  MUFU.TANH R128, R21 ;  /* 0x0000001500807308 */ /* 0x000fe20000002400 */
[C---:B------:R-:W-:Y:S01]  /*9240*/  ISETP.GE.AND P2, PT, R8.reuse, R44, PT ;  /* 0x0000002c0800720c */ /* 0x040fe20003f46270 */
[----:B-1----:R-:W-:Y:S01]  /*9250*/  HMMA.16816.F32 R16, R4, R24, RZ ;  /* 0x000000180410723c */ /* 0x002fe200000018ff */
[----:B------:R-:W-:Y:S02]  /*9260*/  ISETP.GE.AND P1, PT, R8, R60, PT ;  /* 0x0000003c0800720c */ /* 0x000fe40003f26270 */
[----:B------:R-:W1:Y:S01]  /*9270*/  LDSM.16.M88.4 R8, [R165+0x3c00] ;  /* 0x003c0000a508783b */ /* 0x000e620000000200 */
[----:B------:R-:W-:-:S02]  /*9280*/  FSEL R94, R94, -INF , !P0 ;  /* 0xff8000005e5e7808 */ /* 0x000fc40004000000 */
[----:B------:R-:W-:Y:S01]  /*9290*/  FSEL R92, R34, -INF , !P6 ;  /* 0xff800000225c7808 */ /* 0x000fe20007000000 */
[----:B------:R-:W-:Y:S01]  /*92a0*/  MUFU.TANH R125, R22 ;  /* 0x00000016007d7308 */ /* 0x000fe20000002400 */
[----:B-----5:R-:W-:Y:S01]  /*92b0*/  VIADD R20, R40, 0xfffffe20 ;  /* 0xfffffe2028147836 */ /* 0x020fe20000000000 */
[----:B------:R-:W-:Y:S01]  /*92c0*/  FSEL R96, R96, -INF , !P3 ;  /* 0xff80000060607808 */ /* 0x000fe20005800000 */
[----:B------:R-:W-:Y:S01]  /*92d0*/  HMMA.16816.F32 R24, R4, R26, RZ ;  /* 0x0000001a0418723c */ /* 0x000fe200000018ff */
[----:B------:R-:W-:Y:S02]  /*92e0*/  FSEL R93, R93, -INF , !P4 ;  /* 0xff8000005d5d7808 */ /* 0x000fe40006000000 */
[C---:B------:R-:W-:Y:S02]  /*92f0*/  ISETP.GE.AND P0, PT, R20.reuse, R44, PT ;  /* 0x0000002c1400720c */ /* 0x040fe40003f06270 */
[----:B------:R-:W-:Y:S01]  /*9300*/  ISETP.GE.AND P6, PT, R20, R60, PT ;  /* 0x0000003c1400720c */ /* 0x000fe20003fc6270 */
[----:B------:R-:W-:Y:S01]  /*9310*/  VIADD R20, R40, 0xfffffe21 ;  /* 0xfffffe2128147836 */ /* 0x000fe20000000000 */
[----:B------:R5:W-:Y:S01]  /*9320*/  MUFU.TANH R124, R23 ;  /* 0x00000017007c7308 */ /* 0x000be20000002400 */
[----:B------:R-:W-:-:S02]  /*9330*/  FSEL R101, R101, -INF , !P5 ;  /* 0xff80000065657808 */ /* 0x000fc40006800000 */
[C---:B----4-:R-:W-:Y:S01]  /*9340*/  HMMA.16816.F32 R16, R12.reuse, R28, R16 ;  /* 0x0000001c0c10723c */ /* 0x050fe20000001810 */
[----:B------:R-:W-:Y:S01]  /*9350*/  ISETP.GE.AND P3, PT, R20, R44, PT ;  /* 0x0000002c1400720c */ /* 0x000fe20003f66270 */
[----:B------:R-:W-:Y:S01]  /*9360*/  VIADD R28, R40, 0xfffffe28 ;  /* 0xfffffe28281c7836 */ /* 0x000fe20000000000 */
[----:B------:R-:W-:Y:S02]  /*9370*/  ISETP.GE.AND P4, PT, R20, R60, PT ;  /* 0x0000003c1400720c */ /* 0x000fe40003f86270 */
[----:B------:R-:W-:Y:S01]  /*9380*/  FSEL R111, R111, -INF , !P6 ;  /* 0xff8000006f6f7808 */ /* 0x000fe20007000000 */
[----:B------:R-:W4:Y:S01]  /*9390*/  MUFU.TANH R157, R36 ;  /* 0x00000024009d7308 */ /* 0x000f220000002400 */
[----:B------:R-:W-:Y:S02]  /*93a0*/  FSEL R34, R43, -INF , !P3 ;  /* 0xff8000002b227808 */ /* 0x000fe40005800000 */
[----:B------:R-:W-:Y:S01]  /*93b0*/  FSEL R95, R95, -INF , !P2 ;  /* 0xff8000005f5f7808 */ /* 0x000fe20005000000 */
[----:B------:R-:W-:Y:S01]  /*93c0*/  HMMA.16816.F32 R24, R12, R30, R24 ;  /* 0x0000001e0c18723c */ /* 0x000fe20000001818 */
[----:B------:R-:W-:-:S02]  /*93d0*/  ISETP.GE.AND P5, PT, R28, R44, PT ;  /* 0x0000002c1c00720c */ /* 0x000fc40003fa6270 */
[----:B------:R-:W-:Y:S01]  /*93e0*/  ISETP.GE.AND P2, PT, R28, R60, PT ;  /* 0x0000003c1c00720c */ /* 0x000fe20003f46270 */
[----:B------:R-:W-:Y:S01]  /*93f0*/  VIADD R28, R40, 0xfffffe29 ;  /* 0xfffffe29281c7836 */ /* 0x000fe20000000000 */
[----:B-----5:R-:W5:Y:S01]  /*9400*/  LDSM.16.M88.4 R20, [R150+0x3c00] ;  /* 0x003c00009614783b */ /* 0x020f620000000200 */
[----:B------:R-:W-:Y:S01]  /*9410*/  FSEL R100, R100, -INF , !P1 ;  /* 0xff80000064647808 */ /* 0x000fe20004800000 */
[----:B------:R3:W4:Y:S01]  /*9420*/  MUFU.TANH R149, R38 ;  /* 0x0000002600957308 */ /* 0x0007220000002400 */
[----:B------:R-:W-:Y:S01]  /*9430*/  FSEL R35, R46, -INF , !P0 ;  /* 0xff8000002e237808 */ /* 0x000fe20004000000 */
[----:B------:R-:W-:Y:S01]  /*9440*/  FMUL.FTZ R16, R16, UR10 ;  /* 0x0000000a10107c20 */ /* 0x000fe20008410000 */
[----:B------:R-:W-:Y:S01]  /*9450*/  FMUL.FTZ R17, R17, UR10 ;  /* 0x0000000a11117c20 */ /* 0x000fe20008410000 */
[----:B------:R-:W-:Y:S01]  /*9460*/  FMUL.FTZ R18, R18, UR10 ;  /* 0x0000000a12127c20 */ /* 0x000fe20008410000 */
[----:B------:R-:W-:Y:S01]  /*9470*/  FMUL.FTZ R99, R19, UR10 ;  /* 0x0000000a13637c20 */ /* 0x000fe20008410000 */
[----:B------:R-:W-:-:S02]  /*9480*/  ISETP.GE.AND P1, PT, R28, R44, PT ;  /* 0x0000002c1c00720c */ /* 0x000fc40003f26270 */
[----:B------:R2:W4:Y:S01]  /*9490*/  MUFU.TANH R107, R16 ;  /* 0x00000010006b7308 */ /* 0x0005220000002400 */
[----:B------:R-:W-:Y:S01]  /*94a0*/  ISETP.GE.AND P0, PT, R28, R60, PT ;  /* 0x0000003c1c00720c */ /* 0x000fe20003f06270 */
[----:B------:R-:W-:Y:S01]  /*94b0*/  VIADD R28, R40, 0xfffffe31 ;  /* 0xfffffe31281c7836 */ /* 0x000fe20000000000 */
[----:B------:R-:W-:Y:S01]  /*94c0*/  FSEL R39, R41, -INF , !P4 ;  /* 0xff80000029277808 */ /* 0x000fe20006000000 */
[----:B------:R-:W-:Y:S01]  /*94d0*/  FMUL.FTZ R24, R24, UR10 ;  /* 0x0000000a18187c20 */ /* 0x000fe20008410000 */
[----:B------:R-:W-:Y:S01]  /*94e0*/  FSEL R109, R109, -INF , !P5 ;  /* 0xff8000006d6d7808 */ /* 0x000fe20006800000 */
[----:B------:R-:W-:Y:S01]  /*94f0*/  FMUL.FTZ R25, R25, UR10 ;  /* 0x0000000a19197c20 */ /* 0x000fe20008410000 */
[C---:B------:R-:W-:Y:S01]  /*9500*/  ISETP.GE.AND P4, PT, R28.reuse, R44, PT ;  /* 0x0000002c1c00720c */ /* 0x040fe20003f86270 */
[----:B------:R-:W-:Y:S01]  /*9510*/  MUFU.TANH R106, R17 ;  /* 0x00000011006a7308 */ /* 0x000fe20000002400 */
[----:B------:R-:W-:Y:S01]  /*9520*/  ISETP.GE.AND P5, PT, R28, R60, PT ;  /* 0x0000003c1c00720c */ /* 0x000fe20003fa6270 */
[----:B------:R-:W-:Y:S01]  /*9530*/  FMUL.FTZ R26, R26, UR10 ;  /* 0x0000000a1a1a7c20 */ /* 0x000fe20008410000 */
[----:B------:R-:W4:Y:S01]  /*9540*/  LDSM.16.M88.4 R28, [R165+0x4000] ;  /* 0x00400000a51c783b */ /* 0x000f220000000200 */
[----:B------:R-:W-:Y:S01]  /*9550*/  FSEL R37, R49, -INF , !P0 ;  /* 0xff80000031257808 */ /* 0x000fe20004000000 */
[----:B------:R-:W-:Y:S01]  /*9560*/  FMUL.FTZ R27, R27, UR10 ;  /* 0x0000000a1b1b7c20 */ /* 0x000fe20008410000 */
[----:B---3--:R-:W-:-:S02]  /*9570*/  FSEL R38, R51, -INF , !P2 ;  /* 0xff80000033267808 */ /* 0x008fc40005000000 */
[----:B------:R1:W-:Y:S01]  /*9580*/  MUFU.TANH R102, R18 ;  /* 0x0000001200667308 */ /* 0x0003e20000002400 */
[----:B------:R-:W-:Y:S01]  /*9590*/  FSEL R108, R108, -INF , !P1 ;  /* 0xff8000006c6c7808 */ /* 0x000fe20004800000 */
[----:B--2---:R-:W-:Y:S01]  /*95a0*/  VIADD R16, R40, 0xfffffe30 ;  /* 0xfffffe3028107836 */ /* 0x004fe20000000000 */
[----:B------:R-:W-:Y:S02]  /*95b0*/  FSEL R36, R47, -INF , !P4 ;  /* 0xff8000002f247808 */ /* 0x000fe40006000000 */
[----:B------:R-:W-:Y:S02]  /*95c0*/  FSEL R122, R122, -INF , !P5 ;  /* 0xff8000007a7a7808 */ /* 0x000fe40006800000 */
[C---:B------:R-:W-:Y:S01]  /*95d0*/  ISETP.GE.AND P6, PT, R16.reuse, R44, PT ;  /* 0x0000002c1000720c */ /* 0x040fe20003fc6270 */
[----:B------:R-:W-:Y:S01]  /*95e0*/  MUFU.TANH R104, R24 ;  /* 0x0000001800687308 */ /* 0x000fe20000002400 */
[----:B------:R-:W-:Y:S02]  /*95f0*/  ISETP.GE.AND P3, PT, R16, R60, PT ;  /* 0x0000003c1000720c */ /* 0x000fe40003f66270 */
[----:B------:R-:W-:-:S02]  /*9600*/  FSEL R112, R112, -INF , !P6 ;  /* 0xff80000070707808 */ /* 0x000fc40007000000 */
[----:B------:R-:W-:-:S03]  /*9610*/  FSEL R117, R117, -INF , !P3 ;  /* 0xff80000075757808 */ /* 0x000fc60005800000 */
[----:B------:R-:W-:Y:S01]  /*9620*/  MUFU.TANH R103, R25 ;  /* 0x0000001900677308 */ /* 0x000fe20000002400 */
[----:B-1----:R-:W-:Y:S01]  /*9630*/  HMMA.16816.F32 R16, R4, R8, RZ ;  /* 0x000000080410723c */ /* 0x002fe200000018ff */
[C---:B------:R-:W-:Y:S02]  /*9640*/  VIADD R8, R40.reuse, 0xfffffe39 ;  /* 0xfffffe3928087836 */ /* 0x040fe40000000000 */
[----:B------:R-:W-:-:S03]  /*9650*/  VIADD R9, R40, 0xfffffe38 ;  /* 0xfffffe3828097836 */ /* 0x000fc60000000000 */
[C---:B------:R-:W-:Y:S01]  /*9660*/  ISETP.GE.AND P0, PT, R8.reuse, R44, PT ;  /* 0x0000002c0800720c */ /* 0x040fe20003f06270 */
[----:B------:R-:W-:Y:S01]  /*9670*/  MUFU.TANH R98, R26 ;  /* 0x0000001a00627308 */ /* 0x000fe20000002400 */
[----:B------:R-:W-:Y:S01]  /*9680*/  ISETP.GE.AND P6, PT, R8, R60, PT ;  /* 0x0000003c0800720c */ /* 0x000fe20003fc6270 */
[----:B------:R-:W-:Y:S01]  /*9690*/  VIADD R8, R40, 0xfffffe40 ;  /* 0xfffffe4028087836 */ /* 0x000fe20000000000 */
[C---:B------:R-:W-:Y:S02]  /*96a0*/  ISETP.GE.AND P2, PT, R9.reuse, R44, PT ;  /* 0x0000002c0900720c */ /* 0x040fe40003f46270 */
[----:B------:R-:W-:Y:S02]  /*96b0*/  ISETP.GE.AND P1, PT, R9, R60, PT ;  /* 0x0000003c0900720c */ /* 0x000fe40003f26270 */
[C---:B------:R-:W-:Y:S01]  /*96c0*/  ISETP.GE.AND P3, PT, R8.reuse, R44, PT ;  /* 0x0000002c0800720c */ /* 0x040fe20003f66270 */
[----:B------:R1:W-:Y:S01]  /*96d0*/  MUFU.TANH R97, R27 ;  /* 0x0000001b00617308 */ /* 0x0003e20000002400 */
[----:B------:R-:W-:-:S02]  /*96e0*/  ISETP.GE.AND P4, PT, R8, R60, PT ;  /* 0x0000003c0800720c */ /* 0x000fc40003f86270 */
[----:B------:R-:W-:Y:S01]  /*96f0*/  HMMA.16816.F32 R8, R4, R10, RZ ;  /* 0x0000000a0408723c */ /* 0x000fe200000018ff */
[----:B------:R-:W-:Y:S02]  /*9700*/  FSEL R119, R119, -INF , !P2 ;  /* 0xff80000077777808 */ /* 0x000fe40005000000 */
[----:B------:R-:W-:Y:S02]  /*9710*/  FSEL R121, R121, -INF , !P1 ;  /* 0xff80000079797808 */ /* 0x000fe40004800000 */
[----:B------:R-:W-:Y:S01]  /*9720*/  FSEL R118, R118, -INF , !P0 ;  /* 0xff80000076767808 */ /* 0x000fe20004000000 */
[----:B------:R-:W2:Y:S01]  /*9730*/  MUFU.TANH R126, R126 ;  /* 0x0000007e007e7308 */ /* 0x000ea20000002400 */
[----:B------:R-:W-:Y:S01]  /*9740*/  FSEL R120, R120, -INF , !P6 ;  /* 0xff80000078787808 */ /* 0x000fe20007000000 */
[----:B-----5:R-:W-:Y:S01]  /*9750*/  HMMA.16816.F32 R16, R12, R20, R16 ;  /* 0x000000140c10723c */ /* 0x020fe20000001810 */
[----:B------:R-:W-:Y:S01]  /*9760*/  VIADD R20, R40, 0xfffffe41 ;  /* 0xfffffe4128147836 */ /* 0x000fe20000000000 */
[----:B------:R-:W-:Y:S01]  /*9770*/  FSEL R208, R208, -INF , !P3 ;  /* 0xff800000d0d07808 */ /* 0x000fe20005800000 */
[----:B------:R-:W-:Y:S01]  /*9780*/  VIADD R21, R40, 0xfffffe48 ;  /* 0xfffffe4828157836 */ /* 0x000fe20000000000 */
[----:B------:R-:W-:-:S02]  /*9790*/  FSEL R131, R131, -INF , !P4 ;  /* 0xff80000083837808 */ /* 0x000fc40006000000 */
[C---:B------:R-:W-:Y:S01]  /*97a0*/  ISETP.GE.AND P5, PT, R20.reuse, R44, PT ;  /* 0x0000002c1400720c */ /* 0x040fe20003fa6270 */
[----:B-1----:R-:W1:Y:S01]  /*97b0*/  LDSM.16.M88.4 R24, [R150+0x4000] ;  /* 0x004000009618783b */ /* 0x002e620000000200 */
[----:B------:R-:W-:Y:S01]  /*97c0*/  ISETP.GE.AND P2, PT, R20, R60, PT ;  /* 0x0000003c1400720c */ /* 0x000fe20003f46270 */
[----:B------:R-:W-:Y:S01]  /*97d0*/  VIADD R20, R40, 0xfffffe49 ;  /* 0xfffffe4928147836 */ /* 0x000fe20000000000 */
[----:B------:R-:W-:Y:S01]  /*97e0*/  ISETP.GE.AND P1, PT, R21, R44, PT ;  /* 0x0000002c1500720c */ /* 0x000fe20003f26270 */
[----:B------:R-:W3:Y:S01]  /*97f0*/  MUFU.TANH R99, R99 ;  /* 0x0000006300637308 */ /* 0x000ee20000002400 */
[----:B------:R-:W-:Y:S01]  /*9800*/  FSEL R205, R205, -INF , !P2 ;  /* 0xff800000cdcd7808 */ /* 0x000fe20005000000 */
[----:B------:R-:W-:Y:S01]  /*9810*/  HMMA.16816.F32 R8, R12, R22, R8 ;  /* 0x000000160c08723c */ /* 0x000fe20000001808 */
[----:B------:R-:W-:Y:S02]  /*9820*/  FSEL R207, R207, -INF , !P1 ;  /* 0xff800000cfcf7808 */ /* 0x000fe40004800000 */
[----:B------:R-:W-:-:S02]  /*9830*/  ISETP.GE.AND P0, PT, R21, R60, PT ;  /* 0x0000003c1500720c */ /* 0x000fc40003f06270 */
[----:B------:R-:W-:Y:S01]  /*9840*/  ISETP.GE.AND P6, PT, R20, R44, PT ;  /* 0x0000002c1400720c */ /* 0x000fe20003fc6270 */
[----:B------:R-:W-:Y:S01]  /*9850*/  FMUL.FTZ R16, R16, UR10 ;  /* 0x0000000a10107c20 */ /* 0x000fe20008410000 */
[----:B------:R-:W-:Y:S01]  /*9860*/  ISETP.GE.AND P3, PT, R20, R60, PT ;  /* 0x0000003c1400720c */ /* 0x000fe20003f66270 */
[----:B------:R-:W-:Y:S02]  /*9870*/  VIADD R20, R40, 0xfffffe50 ;  /* 0xfffffe5028147836 */ /* 0x000fe40000000000 */
[----:B------:R-:W-:Y:S01]  /*9880*/  FMUL.FTZ R17, R17, UR10 ;  /* 0x0000000a11117c20 */ /* 0x000fe20008410000 */
[----:B------:R5:W3:Y:S01]  /*9890*/  MUFU.TANH R79, R16 ;  /* 0x00000010004f7308 */ /* 0x000ae20000002400 */
[----:B------:R-:W-:Y:S01]  /*98a0*/  FSEL R204, R204, -INF , !P0 ;  /* 0xff800000cccc7808 */ /* 0x000fe20004000000 */
[----:B------:R-:W-:Y:S01]  /*98b0*/  FMUL.FTZ R18, R18, UR10 ;  /* 0x0000000a12127c20 */ /* 0x000fe20008410000 */
[----:B------:R-:W-:Y:S01]  /*98c0*/  FSEL R206, R206, -INF , !P6 ;  /* 0xff800000cece7808 */ /* 0x000fe20007000000 */
[----:B------:R-:W-:Y:S01]  /*98d0*/  FMUL.FTZ R19, R19, UR10 ;  /* 0x0000000a13137c20 */ /* 0x000fe20008410000 */
[----:B------:R-:W-:-:S02]  /*98e0*/  FSEL R130, R130, -INF , !P5 ;  /* 0xff80000082827808 */ /* 0x000fc40006800000 */
[C---:B------:R-:W-:Y:S01]  /*98f0*/  ISETP.GE.AND P4, PT, R20.reuse, R44, PT ;  /* 0x0000002c1400720c */ /* 0x040fe20003f86270 */
[----:B------:R2:W-:Y:S01]  /*9900*/  MUFU.TANH R78, R17 ;  /* 0x00000011004e7308 */ /* 0x0005e20000002400 */
[----:B------:R-:W-:Y:S01]  /*9910*/  ISETP.GE.AND P5, PT, R20, R60, PT ;  /* 0x0000003c1400720c */ /* 0x000fe20003fa6270 */
[----:B------:R-:W-:Y:S01]  /*9920*/  FMUL.FTZ R8, R8, UR10 ;  /* 0x0000000a08087c20 */ /* 0x000fe20008410000 */
[----:B----4-:R-:W-:Y:S01]  /*9930*/  HMMA.16816.F32 R20, R4, R28, RZ ;  /* 0x0000001c0414723c */ /* 0x010fe200000018ff */
[----:B------:R-:W-:Y:S01]  /*9940*/  FSEL R203, R203, -INF , !P3 ;  /* 0xff800000cbcb7808 */ /* 0x000fe20005800000 */
[----:B------:R-:W-:Y:S01]  /*9950*/  FMUL.FTZ R9, R9, UR10 ;  /* 0x0000000a09097c20 */ /* 0x000fe20008410000 */
[----:B------:R-:W-:Y:S01]  /*9960*/  FSEL R202, R202, -INF , !P4 ;  /* 0xff800000caca7808 */ /* 0x000fe20006000000 */
[----:B------:R-:W-:Y:S01]  /*9970*/  FMUL.FTZ R10, R10, UR10 ;  /* 0x0000000a0a0a7c20 */ /* 0x000fe20008410000 */
[----:B------:R-:W-:Y:S01]  /*9980*/  FSEL R197, R197, -INF , !P5 ;  /* 0xff800000c5c57808 */ /* 0x000fe20006800000 */
[----:B------:R-:W4:Y:S01]  /*9990*/  MUFU.TANH R59, R18 ;  /* 0x00000012003b7308 */ /* 0x000f220000002400 */
[----:B-----5:R-:W-:-:S02]  /*99a0*/  VIADD R16, R40, 0xfffffe51 ;  /* 0xfffffe5128107836 */ /* 0x020fc40000000000 */
[----:B------:R-:W-:-:S03]  /*99b0*/  FMUL.FTZ R56, R11, UR10 ;  /* 0x0000000a0b387c20 */ /* 0x000fc60008410000 */
[C---:B------:R-:W-:Y:S02]  /*99c0*/  ISETP.GE.AND P2, PT, R16.reuse, R44, PT ;  /* 0x0000002c1000720c */ /* 0x040fe40003f46270 */
[----:B------:R-:W-:Y:S01]  /*99d0*/  ISETP.GE.AND P1, PT, R16, R60, PT ;  /* 0x0000003c1000720c */ /* 0x000fe20003f26270 */
[C---:B------:R-:W-:Y:S01]  /*99e0*/  VIADD R16, R40.reuse, 0xfffffe58 ;  /* 0xfffffe5828107836 */ /* 0x040fe20000000000 */
[----:B------:R-:W-:Y:S01]  /*99f0*/  FSEL R201, R201, -INF , !P2 ;  /* 0xff800000c9c97808 */ /* 0x000fe20005000000 */
[----:B--2---:R-:W-:Y:S01]  /*9a00*/  VIADD R17, R40, 0xfffffe59 ;  /* 0xfffffe5928117836 */ /* 0x004fe20000000000 */
[----:B------:R2:W-:Y:S01]  /*9a10*/  MUFU.TANH R58, R19 ;  /* 0x00000013003a7308 */ /* 0x0005e20000002400 */
[----:B------:R-:W-:Y:S01]  /*9a20*/  FSEL R196, R196, -INF , !P1 ;  /* 0xff800000c4c47808 */ /* 0x000fe20004800000 */
[----:B-1----:R-:W-:Y:S01]  /*9a30*/  HMMA.16816.F32 R20, R12, R24, R20 ;  /* 0x000000180c14723c */ /* 0x002fe20000001814 */
[----:B------:R-:W-:Y:S01]  /*9a40*/  ISETP.GE.AND P0, PT, R16, R44, PT ;  /* 0x0000002c1000720c */ /* 0x000fe20003f06270 */
[----:B------:R-:W-:Y:S01]  /*9a50*/  VIADD R24, R40, 0xfffffe68 ;  /* 0xfffffe6828187836 */ /* 0x000fe20000000000 */
[----:B------:R-:W-:Y:S01]  /*9a60*/  ISETP.GE.AND P6, PT, R16, R60, PT ;  /* 0x0000003c1000720c */ /* 0x000fe20003fc6270 */
[C---:B------:R-:W-:Y:S01]  /*9a70*/  VIADD R16, R40.reuse, 0xfffffe60 ;  /* 0xfffffe6028107836 */ /* 0x040fe20000000000 */
[C---:B------:R-:W-:Y:S01]  /*9a80*/  ISETP.GE.AND P3, PT, R17.reuse, R44, PT ;  /* 0x0000002c1100720c */ /* 0x040fe20003f66270 */
[----:B------:R1:W-:Y:S01]  /*9a90*/  MUFU.TANH R77, R8 ;  /* 0x00000008004d7308 */ /* 0x0003e20000002400 */
[----:B------:R-:W-:Y:S01]  /*9aa0*/  ISETP.GE.AND P4, PT, R17, R60, PT ;  /* 0x0000003c1100720c */ /* 0x000fe20003f86270 */
[----:B------:R-:W-:Y:S01]  /*9ab0*/  VIADD R25, R40, 0xfffffe69 ;  /* 0xfffffe6928197836 */ /* 0x000fe20000000000 */
[----:B------:R-:W-:-:S02]  /*9ac0*/  ISETP.GE.AND P5, PT, R16, R44, PT ;  /* 0x0000002c1000720c */ /* 0x000fc40003fa6270 */
[----:B------:R-:W-:Y:S02]  /*9ad0*/  ISETP.GE.AND P2, PT, R16, R60, PT ;  /* 0x0000003c1000720c */ /* 0x000fe40003f46270 */
[----:B------:R-:W-:Y:S01]  /*9ae0*/  FSEL R200, R200, -INF , !P0 ;  /* 0xff800000c8c87808 */ /* 0x000fe20004000000 */
[----:B------:R-:W-:Y:S01]  /*9af0*/  MUFU.TANH R76, R9 ;  /* 0x00000009004c7308 */ /* 0x000fe20000002400 */
[----:B------:R-:W-:Y:S01]  /*9b00*/  FSEL R194, R194, -INF , !P6 ;  /* 0xff800000c2c27808 */ /* 0x000fe20007000000 */
[----:B--2---:R-:W2:Y:S01]  /*9b10*/  LDSM.16.M88.4 R16, [R165+0x4400] ;  /* 0x00440000a510783b */ /* 0x004ea20000000200 */
[----:B------:R-:W-:Y:S02]  /*9b20*/  FSEL R199, R199, -INF , !P3 ;  /* 0xff800000c7c77808 */ /* 0x000fe40005800000 */
[----:B------:R-:W-:Y:S01]  /*9b30*/  ISETP.GE.AND P6, PT, R24, R44, PT ;  /* 0x0000002c1800720c */ /* 0x000fe20003fc6270 */
[----:B------:R-:W-:Y:S01]  /*9b40*/  FMUL.FTZ R20, R20, UR10 ;  /* 0x0000000a14147c20 */ /* 0x000fe20008410000 */
[----:B------:R-:W-:Y:S01]  /*9b50*/  ISETP.GE.AND P3, PT, R24, R60, PT ;  /* 0x0000003c1800720c */ /* 0x000fe20003f66270 */
[----:B------:R5:W-:Y:S01]  /*9b60*/  MUFU.TANH R57, R10 ;  /* 0x0000000a00397308 */ /* 0x000be20000002400 */
[C---:B------:R-:W-:Y:S01]  /*9b70*/  VIADD R24, R40.reuse, 0xfffffe70 ;  /* 0xfffffe7028187836 */ /* 0x040fe20000000000 */
[----:B------:R-:W-:Y:S01]  /*9b80*/  FSEL R193, R193, -INF , !P4 ;  /* 0xff800000c1c17808 */ /* 0x000fe20006000000 */
[----:B-1----:R-:W-:Y:S01]  /*9b90*/  VIADD R8, R40, 0xfffffe61 ;  /* 0xfffffe6128087836 */ /* 0x002fe20000000000 */
[----:B------:R-:W-:Y:S01]  /*9ba0*/  FSEL R198, R198, -INF , !P5 ;  /* 0xff800000c6c67808 */ /* 0x000fe20006800000 */
[----:B------:R-:W-:Y:S01]  /*9bb0*/  FMUL.FTZ R21, R21, UR10 ;  /* 0x0000000a15157c20 */ /* 0x000fe20008410000 */
[----:B------:R-:W-:Y:S01]  /*9bc0*/  FSEL R190, R190, -INF , !P2 ;  /* 0xff800000bebe7808 */ /* 0x000fe20005000000 */
[----:B------:R-:W-:Y:S01]  /*9bd0*/  FMUL.FTZ R22, R22, UR10 ;  /* 0x0000000a16167c20 */ /* 0x000fe20008410000 */
[C---:B------:R-:W-:Y:S01]  /*9be0*/  ISETP.GE.AND P1, PT, R8.reuse, R44, PT ;  /* 0x0000002c0800720c */ /* 0x040fe20003f26270 */
[----:B------:R1:W-:Y:S01]  /*9bf0*/  MUFU.TANH R75, R20 ;  /* 0x00000014004b7308 */ /* 0x0003e20000002400 */
[----:B------:R-:W-:Y:S01]  /*9c00*/  ISETP.GE.AND P0, PT, R8, R60, PT ;  /* 0x0000003c0800720c */ /* 0x000fe20003f06270 */
[----:B------:R-:W-:Y:S01]  /*9c10*/  FMUL.FTZ R23, R23, UR10 ;  /* 0x0000000a17177c20 */ /* 0x000fe20008410000 */
[----:B------:R-:W-:-:S02]  /*9c20*/  FSEL R195, R195, -INF , !P1 ;  /* 0xff800000c3c37808 */ /* 0x000fc40004800000 */
[C---:B------:R-:W-:Y:S02]  /*9c30*/  ISETP.GE.AND P4, PT, R25.reuse, R44, PT ;  /* 0x0000002c1900720c */ /* 0x040fe40003f86270 */
[----:B------:R-:W-:Y:S01]  /*9c40*/  ISETP.GE.AND P5, PT, R25, R60, PT ;  /* 0x0000003c1900720c */ /* 0x000fe20003fa6270 */
[----:B------:R-:W-:Y:S01]  /*9c50*/  MUFU.TANH R74, R21 ;  /* 0x00000015004a7308 */ /* 0x000fe20000002400 */
[----:B-----5:R-:W-:Y:S01]  /*9c60*/  HMMA.16816.F32 R8, R4, R30, RZ ;  /* 0x0000001e0408723c */ /* 0x020fe200000018ff */
[----:B------:R-:W5:Y:S01]  /*9c70*/  LDSM.16.M88.4 R28, [R150+0x4400] ;  /* 0x00440000961c783b */ /* 0x000f620000000200 */
[C---:B------:R-:W-:Y:S02]  /*9c80*/  ISETP.GE.AND P2, PT, R24.reuse, R44, PT ;  /* 0x0000002c1800720c */ /* 0x040fe40003f46270 */
[----:B------:R-:W-:Y:S02]  /*9c90*/  ISETP.GE.AND P1, PT, R24, R60, PT ;  /* 0x0000003c1800720c */ /* 0x000fe40003f26270 */
[----:B------:R-:W-:Y:S01]  /*9ca0*/  FSEL R189, R189, -INF , !P0 ;  /* 0xff800000bdbd7808 */ /* 0x000fe20004000000 */
[----:B------:R-:W-:Y:S01]  /*9cb0*/  MUFU.TANH R55, R22 ;  /* 0x0000001600377308 */ /* 0x000fe20000002400 */
[----:B------:R-:W-:Y:S01]  /*9cc0*/  FSEL R192, R192, -INF , !P6 ;  /* 0xff800000c0c07808 */ /* 0x000fe20007000000 */
[----:B-1----:R-:W-:Y:S01]  /*9cd0*/  VIADD R20, R40, 0xfffffe71 ;  /* 0xfffffe7128147836 */ /* 0x002fe20000000000 */
[----:B------:R-:W-:-:S02]  /*9ce0*/  FSEL R188, R188, -INF , !P3 ;  /* 0xff800000bcbc7808 */ /* 0x000fc40005800000 */
[----:B------:R-:W-:Y:S02]  /*9cf0*/  FSEL R191, R191, -INF , !P4 ;  /* 0xff800000bfbf7808 */ /* 0x000fe40006000000 */
[C---:B------:R-:W-:Y:S01]  /*9d00*/  ISETP.GE.AND P0, PT, R20.reuse, R44, PT ;  /* 0x0000002c1400720c */ /* 0x040fe20003f06270 */
[----:B------:R1:W-:Y:S01]  /*9d10*/  MUFU.TANH R54, R23 ;  /* 0x0000001700367308 */ /* 0x0003e20000002400 */
[----:B------:R-:W-:Y:S01]  /*9d20*/  ISETP.GE.AND P6, PT, R20, R60, PT ;  /* 0x0000003c1400720c */ /* 0x000fe20003fc6270 */
[----:B------:R-:W-:Y:S01]  /*9d30*/  VIADD R20, R40, 0xfffffe78 ;  /* 0xfffffe7828147836 */ /* 0x000fe20000000000 */
[----:B------:R-:W-:Y:S02]  /*9d40*/  FSEL R163, R163, -INF , !P1 ;  /* 0xff800000a3a37808 */ /* 0x000fe40004800000 */
[----:B------:R-:W-:Y:S01]  /*9d50*/  HMMA.16816.F32 R8, R12, R26, R8 ;  /* 0x0000001a0c08723c */ /* 0x000fe20000001808 */
[----:B------:R-:W-:Y:S02]  /*9d60*/  FSEL R181, R181, -INF , !P0 ;  /* 0xff800000b5b57808 */ /* 0x000fe40004000000 */
[C---:B------:R-:W-:Y:S01]  /*9d70*/  ISETP.GE.AND P3, PT, R20.reuse, R44, PT ;  /* 0x0000002c1400720c */ /* 0x040fe20003f66270 */
[----:B------:R-:W4:Y:S01]  /*9d80*/  MUFU.TANH R56, R56 ;  /* 0x0000003800387308 */ /* 0x000f220000002400 */
[----:B------:R-:W-:-:S02]  /*9d90*/  ISETP.GE.AND P4, PT, R20, R60, PT ;  /* 0x0000003c1400720c */ /* 0x000fc40003f86270 */
[----:B------:R-:W-:Y:S01]  /*9da0*/  FSEL R187, R187, -INF , !P5 ;  /* 0xff800000bbbb7808 */ /* 0x000fe20006800000 */
[----:B--2---:R-:W-:Y:S01]  /*9db0*/  HMMA.16816.F32 R24, R4, R16, RZ ;  /* 0x000000100418723c */ /* 0x004fe200000018ff */
[----:B------:R-:W-:Y:S01]  /*9dc0*/  VIADD R16, R40, 0xfffffe80 ;  /* 0xfffffe8028107836 */ /* 0x000fe20000000000 */
[----:B------:R-:W-:Y:S01]  /*9dd0*/  FSEL R182, R182, -INF , !P2 ;  /* 0xff800000b6b67808 */ /* 0x000fe20005000000 */
[----:B------:R-:W-:Y:S01]  /*9de0*/  VIADD R17, R40, 0xfffffe79 ;  /* 0xfffffe7928117836 */ /* 0x000fe20000000000 */
[----:B------:R-:W-:Y:S01]  /*9df0*/  FSEL R162, R162, -INF , !P6 ;  /* 0xff800000a2a27808 */ /* 0x000fe20007000000 */
[----:B-1----:R-:W1:Y:S01]  /*9e00*/  LDSM.16.M88.4 R20, [R165+0x4800] ;  /* 0x00480000a514783b */ /* 0x002e620000000200 */
[C---:B------:R-:W-:Y:S02]  /*9e10*/  ISETP.GE.AND P1, PT, R16.reuse, R44, PT ;  /* 0x0000002c1000720c */ /* 0x040fe40003f26270 */
[----:B------:R-:W-:Y:S01]  /*9e20*/  ISETP.GE.AND P0, PT, R16, R60, PT ;  /* 0x0000003c1000720c */ /* 0x000fe20003f06270 */
[----:B------:R-:W-:Y:S01]  /*9e30*/  VIADD R16, R40, 0xfffffe81 ;  /* 0xfffffe8128107836 */ /* 0x000fe20000000000 */
[----:B------:R-:W-:Y:S01]  /*9e40*/  ISETP.GE.AND P5, PT, R17, R44, PT ;  /* 0x0000002c1100720c */ /* 0x000fe20003fa6270 */
[----:B------:R-:W-:Y:S01]  /*9e50*/  FMUL.FTZ R8, R8, UR10 ;  /* 0x0000000a08087c20 */ /* 0x000fe20008410000 */
[----:B------:R-:W-:Y:S01]  /*9e60*/  FMUL.FTZ R9, R9, UR10 ;  /* 0x0000000a09097c20 */ /* 0x000fe20008410000 */
[----:B------:R-:W-:Y:S01]  /*9e70*/  FMUL.FTZ R10, R10, UR10 ;  /* 0x0000000a0a0a7c20 */ /* 0x000fe20008410000 */
[----:B------:R-:W-:Y:S01]  /*9e80*/  FSEL R180, R180, -INF , !P3 ;  /* 0xff800000b4b47808 */ /* 0x000fe20005800000 */
[----:B------:R2:W4:Y:S01]  /*9e90*/  MUFU.TANH R73, R8 ;  /* 0x0000000800497308 */ /* 0x0005220000002400 */
[----:B------:R-:W-:Y:S01]  /*9ea0*/  ISETP.GE.AND P2, PT, R17, R60, PT ;  /* 0x0000003c1100720c */ /* 0x000fe20003f46270 */
[----:B------:R-:W-:Y:S01]  /*9eb0*/  FMUL.FTZ R52, R11, UR10 ;  /* 0x0000000a0b347c20 */ /* 0x000fe20008410000 */
[----:B------:R-:W-:-:S02]  /*9ec0*/  ISETP.GE.AND P6, PT, R16, R44, PT ;  /* 0x0000002c1000720c */ /* 0x000fc40003fc6270 */
[----:B-----5:R-:W-:Y:S01]  /*9ed0*/  HMMA.16816.F32 R24, R12, R28, R24 ;  /* 0x0000001c0c18723c */ /* 0x020fe20000001818 */
[----:B------:R-:W-:Y:S01]  /*9ee0*/  ISETP.GE.AND P3, PT, R16, R60, PT ;  /* 0x0000003c1000720c */ /* 0x000fe20003f66270 */
[C---:B------:R-:W-:Y:S01]  /*9ef0*/  VIADD R29, R40.reuse, 0xfffffe89 ;  /* 0xfffffe89281d7836 */ /* 0x040fe20000000000 */
[----:B------:R-:W-:Y:S01]  /*9f00*/  FSEL R161, R161, -INF , !P4 ;  /* 0xff800000a1a17808 */ /* 0x000fe20006000000 */
[----:B------:R-:W-:Y:S01]  /*9f10*/  MUFU.TANH R72, R9 ;  /* 0x0000000900487308 */ /* 0x000fe20000002400 */
[----:B------:R-:W-:Y:S01]  /*9f20*/  FSEL R171, R171, -INF , !P5 ;  /* 0xff800000abab7808 */ /* 0x000fe20006800000 */
[----:B------:R-:W-:Y:S01]  /*9f30*/  VIADD R28, R40, 0xfffffe90 ;  /* 0xfffffe90281c7836 */ /* 0x000fe20000000000 */
[----:B------:R-:W-:Y:S01]  /*9f40*/  FSEL R153, R153, -INF , !P3 ;  /* 0xff80000099997808 */ /* 0x000fe20005800000 */
[----:B------:R-:W-:Y:S01]  /*9f50*/  HMMA.16816.F32 R16, R4, R18, RZ ;  /* 0x000000120410723c */ /* 0x000fe200000018ff */
[----:B------:R-:W-:Y:S02]  /*9f60*/  FSEL R160, R160, -INF , !P2 ;  /* 0xff800000a0a07808 */ /* 0x000fe40005000000 */
[----:B------:R-:W-:Y:S01]  /*9f70*/  FSEL R159, R159, -INF , !P1 ;  /* 0xff8000009f9f7808 */ /* 0x000fe20004800000 */
[----:B------:R5:W4:Y:S01]  /*9f80*/  MUFU.TANH R53, R10 ;  /* 0x0000000a00357308 */ /* 0x000b220000002400 */
[----:B--2---:R-:W-:Y:S01]  /*9f90*/  VIADD R8, R40, 0xfffffe88 ;  /* 0xfffffe8828087836 */ /* 0x004fe20000000000 */
[----:B------:R-:W-:-:S02]  /*9fa0*/  FSEL R154, R154, -INF , !P0 ;  /* 0xff8000009a9a7808 */ /* 0x000fc40004000000 */
[----:B------:R-:W-:Y:S02]  /*9fb0*/  FSEL R158, R158, -INF , !P6 ;  /* 0xff8000009e9e7808 */ /* 0x000fe40007000000 */
[----:B------:R-:W-:Y:S01]  /*9fc0*/  ISETP.GE.AND P4, PT, R8, R44, PT ;  /* 0x0000002c0800720c */ /* 0x000fe20003f86270 */
[----:B------:R-:W-:Y:S01]  /*9fd0*/  FMUL.FTZ R24, R24, UR10 ;  /* 0x0000000a18187c20 */ /* 0x000fe20008410000 */
[----:B------:R-:W-:Y:S01]  /*9fe0*/  ISETP.GE.AND P5, PT, R8, R60, PT ;  /* 0x0000003c0800720c */ /* 0x000fe20003fa6270 */
[----:B------:R-:W-:Y:S01]  /*9ff0*/  FMUL.FTZ R25, R25, UR10 ;  /* 0x0000000a19197c20 */ /* 0x000fe20008410000 */
[----:B------:R-:W-:Y:S01]  /*a000*/  FSEL R157, R157, -INF , !P4 ;  /* 0xff8000009d9d7808 */ /* 0x000fe20006000000 */
[----:B------:R2:W-:Y:S01]  /*a010*/  MUFU.TANH R71, R24 ;  /* 0x0000001800477308 */ /* 0x0005e20000002400 */
[C---:B------:R-:W-:Y:S01]  /*a020*/  ISETP.GE.AND P2, PT, R29.reuse, R44, PT ;  /* 0x0000002c1d00720c */ /* 0x040fe20003f46270 */
[----:B------:R-:W-:Y:S01]  /*a030*/  FMUL.FTZ R26, R26, UR10 ;  /* 0x0000000a1a1a7c20 */ /* 0x000fe20008410000 */
[----:B------:R-:W-:Y:S01]  /*a040*/  ISETP.GE.AND P1, PT, R29, R60, PT ;  /* 0x0000003c1d00720c */ /* 0x000fe20003f26270 */
[----:B------:R-:W-:Y:S01]  /*a050*/  FMUL.FTZ R27, R27, UR10 ;  /* 0x0000000a1b1b7c20 */ /* 0x000fe20008410000 */
[C---:B------:R-:W-:Y:S01]  /*a060*/  ISETP.GE.AND P0, PT, R28.reuse, R44, PT ;  /* 0x0000002c1c00720c */ /* 0x040fe20003f06270 */
[----:B------:R-:W-:Y:S01]  /*a070*/  HMMA.16816.F32 R16, R12, R30, R16 ;  /* 0x0000001e0c10723c */ /* 0x000fe20000001810 */
[----:B-----5:R-:W5:Y:S01]  /*a080*/  LDSM.16.M88.4 R8, [R150+0x4800] ;  /* 0x004800009608783b */ /* 0x020f620000000200 */
[----:B------:R-:W-:Y:S01]  /*a090*/  ISETP.GE.AND P6, PT, R28, R60, PT ;  /* 0x0000003c1c00720c */ /* 0x000fe20003fc6270 */
[----:B------:R-:W-:Y:S01]  /*a0a0*/  MUFU.TANH R70, R25 ;  /* 0x0000001900467308 */ /* 0x000fe20000002400 */
[----:B------:R-:W-:-:S02]  /*a0b0*/  FSEL R149, R149, -INF , !P5 ;  /* 0xff80000095957808 */ /* 0x000fc40006800000 */
[----:B------:R-:W-:Y:S02]  /*a0c0*/  FSEL R156, R156, -INF , !P2 ;  /* 0xff8000009c9c7808 */ /* 0x000fe40005000000 */
[----:B-1----:R-:W-:Y:S01]  /*a0d0*/  HMMA.16816.F32 R28, R4, R20, RZ ;  /* 0x00000014041c723c */ /* 0x002fe200000018ff */
[----:B------:R-:W-:Y:S01]  /*a0e0*/  VIADD R21, R40, 0xfffffe99 ;  /* 0xfffffe9928157836 */ /* 0x000fe20000000000 */
[----:B------:R-:W-:Y:S01]  /*a0f0*/  FSEL R148, R148, -INF , !P1 ;  /* 0xff80000094947808 */ /* 0x000fe20004800000 */
[----:B------:R-:W1:Y:S01]  /*a100*/  MUFU.TANH R51, R26 ;  /* 0x0000001a00337308 */ /* 0x000e620000002400 */
[C---:B--2---:R-:W-:Y:S01]  /*a110*/  VIADD R24, R40.reuse, 0xfffffe91 ;  /* 0xfffffe9128187836 */ /* 0x044fe20000000000 */
[----:B------:R-:W-:Y:S01]  /*a120*/  FSEL R155, R155, -INF , !P0 ;  /* 0xff8000009b9b7808 */ /* 0x000fe20004000000 */
[----:B------:R-:W-:Y:S01]  /*a130*/  VIADD R20, R40, 0xfffffea0 ;  /* 0xfffffea028147836 */ /* 0x000fe20000000000 */
[-C--:B------:R-:W-:Y:S02]  /*a140*/  ISETP.GE.AND P1, PT, R21, R44.reuse, PT ;  /* 0x0000002c1500720c */ /* 0x080fe40003f26270 */
[----:B------:R-:W-:-:S02]  /*a150*/  ISETP.GE.AND P3, PT, R24, R44, PT ;  /* 0x0000002c1800720c */ /* 0x000fc40003f66270 */
[----:B------:R-:W-:Y:S01]  /*a160*/  ISETP.GE.AND P4, PT, R24, R60, PT ;  /* 0x0000003c1800720c */ /* 0x000fe20003f86270 */
[----:B------:R-:W-:Y:S01]  /*a170*/  VIADD R24, R40, 0xfffffe98 ;  /* 0xfffffe9828187836 */ /* 0x000fe20000000000 */
[----:B------:R2:W1:Y:S01]  /*a180*/  MUFU.TANH R50, R27 ;  /* 0x0000001b00327308 */ /* 0x0004620000002400 */
[----:B------:R-:W-:Y:S01]  /*a190*/  FMUL.FTZ R16, R16, UR10 ;  /* 0x0000000a10107c20 */ /* 0x000fe20008410000 */
[----:B------:R-:W-:Y:S01]  /*a1a0*/  FMUL.FTZ R17, R17, UR10 ;  /* 0x0000000a11117c20 */ /* 0x000fe20008410000 */
[----:B------:R-:W-:Y:S01]  /*a1b0*/  FMUL.FTZ R18, R18, UR10 ;  /* 0x0000000a12127c20 */ /* 0x000fe20008410000 */
[C---:B------:R-:W-:Y:S01]  /*a1c0*/  ISETP.GE.AND P5, PT, R24.reuse, R44, PT ;  /* 0x0000002c1800720c */ /* 0x040fe20003fa6270 */
[----:B------:R-:W-:Y:S01]  /*a1d0*/  FMUL.FTZ R48, R19, UR10 ;  /* 0x0000000a13307c20 */ /* 0x000fe20008410000 */
[----:B------:R-:W-:Y:S02]  /*a1e0*/  ISETP.GE.AND P2, PT, R24, R60, PT ;  /* 0x0000003c1800720c */ /* 0x000fe40003f46270 */
[----:B------:R-:W-:Y:S01]  /*a1f0*/  FSEL R127, R127, -INF , !P6 ;  /* 0xff8000007f7f7808 */ /* 0x000fe20007000000 */
[----:B------:R-:W1:Y:S01]  /*a200*/  MUFU.TANH R69, R16 ;  /* 0x0000001000457308 */ /* 0x000e620000002400 */
[----:B------:R-:W-:-:S02]  /*a210*/  FSEL R152, R152, -INF , !P3 ;  /* 0xff80000098987808 */ /* 0x000fc40005800000 */
[----:B------:R-:W-:Y:S02]  /*a220*/  ISETP.GE.AND P0, PT, R21, R60, PT ;  /* 0x0000003c1500720c */ /* 0x000fe40003f06270 */
[C---:B------:R-:W-:Y:S02]  /*a230*/  ISETP.GE.AND P6, PT, R20.reuse, R44, PT ;  /* 0x0000002c1400720c */ /* 0x040fe40003fc6270 */
[----:B------:R-:W-:Y:S01]  /*a240*/  ISETP.GE.AND P3, PT, R20, R60, PT ;  /* 0x0000003c1400720c */ /* 0x000fe20003f66270 */
[----:B------:R-:W-:Y:S01]  /*a250*/  MUFU.TANH R68, R17 ;  /* 0x0000001100447308 */ /* 0x000fe20000002400 */
[----:B--2---:R-:W2:Y:S01]  /*a260*/  LDSM.16.M88.4 R24, [R165+0x4c00] ;  /* 0x004c0000a518783b */ /* 0x004ea20000000200 */
[----:B------:R-:W-:Y:S01]  /*a270*/  HMMA.16816.F32 R20, R4, R22, RZ ;  /* 0x000000160414723c */ /* 0x000fe200000018ff */
[----:B------:R-:W-:Y:S02]  /*a280*/  FSEL R125, R125, -INF , !P2 ;  /* 0xff8000007d7d7808 */ /* 0x000fe40005000000 */
[----:B------:R-:W-:-:S02]  /*a290*/  FSEL R128, R128, -INF , !P1 ;  /* 0xff80000080807808 */ /* 0x000fc40004800000 */
[----:B------:R-:W-:Y:S01]  /*a2a0*/  FSEL R124, R124, -INF , !P0 ;  /* 0xff8000007c7c7808 */ /* 0x000fe20004000000 */
[----:B------:R3:W-:Y:S01]  /*a2b0*/  MUFU.TANH R49, R18 ;  /* 0x0000001200317308 */ /* 0x0007e20000002400 */
[----:B------:R-:W-:Y:S01]  /*a2c0*/  FSEL R107, R107, -INF , !P6 ;  /* 0xff8000006b6b7808 */ /* 0x000fe20007000000 */
[----:B-----5:R-:W-:Y:S01]  /*a2d0*/  HMMA.16816.F32 R28, R12, R8, R28 ;  /* 0x000000080c1c723c */ /* 0x020fe2000000181c */
[----:B------:R-:W-:Y:S01]  /*a2e0*/  VIADD R8, R40, 0xfffffea8 ;  /* 0xfffffea828087836 */ /* 0x000fe20000000000 */
[----:B------:R-:W-:Y:S01]  /*a2f0*/  FSEL R126, R126, -INF , !P4 ;  /* 0xff8000007e7e7808 */ /* 0x000fe20006000000 */
[----:B------:R-:W-:Y:S01]  /*a300*/  VIADD R9, R40, 0xfffffea1 ;  /* 0xfffffea128097836 */ /* 0x000fe20000000000 */
[----:B------:R-:W-:Y:S02]  /*a310*/  FSEL R102, R102, -INF , !P3 ;  /* 0xff80000066667808 */ /* 0x000fe40005800000 */
[C---:B------:R-:W-:Y:S01]  /*a320*/  ISETP.GE.AND P2, PT, R8.reuse, R44, PT ;  /* 0x0000002c0800720c */ /* 0x040fe20003f46270 */
[----:B------:R-:W5:Y:S01]  /*a330*/  MUFU.TANH R52, R52 ;  /* 0x0000003400347308 */ /* 0x000f620000002400 */
[----:B------:R-:W-:Y:S01]  /*a340*/  ISETP.GE.AND P1, PT, R8, R60, PT ;  /* 0x0000003c0800720c */ /* 0x000fe20003f26270 */
[----:B------:R-:W-:Y:S01]  /*a350*/  VIADD R8, R40, 0xfffffea9 ;  /* 0xfffffea928087836 */ /* 0x000fe20000000000 */
[----:B------:R-:W-:-:S02]  /*a360*/  ISETP.GE.AND P4, PT, R9, R44, PT ;  /* 0x0000002c0900720c */ /* 0x000fc40003f86270 */
[----:B------:R-:W-:Y:S01]  /*a370*/  FSEL R129, R129, -INF , !P5 ;  /* 0xff80000081817808 */ /* 0x000fe20006800000 */
[----:B------:R-:W-:Y:S01]  /*a380*/  HMMA.16816.F32 R20, R12, R10, R20 ;  /* 0x0000000a0c14723c */ /* 0x000fe20000001814 */
[C---:B------:R-:W-:Y:S01]  /*a390*/  ISETP.GE.AND P0, PT, R8.reuse, R44, PT ;  /* 0x0000002c0800720c */ /* 0x040fe20003f06270 */
[----:B------:R-:W-:Y:S01]  /*a3a0*/  MUFU.TANH R48, R48 ;  /* 0x0000003000307308 */ /* 0x000fe20000002400 */
[----:B---3--:R-:W3:Y:S01]  /*a3b0*/  LDSM.16.M88.4 R16, [R150+0x4c00] ;  /* 0x004c00009610783b */ /* 0x008ee20000000200 */
[-C--:B------:R-:W-:Y:S01]  /*a3c0*/  ISETP.GE.AND P6, PT, R8, R60.reuse, PT ;  /* 0x0000003c0800720c */ /* 0x080fe20003fc6270 */
[----:B------:R-:W-:Y:S01]  /*a3d0*/  VIADD R8, R40, 0xfffffeb0 ;  /* 0xfffffeb028087836 */ /* 0x000fe20000000000 */
[----:B------:R-:W-:Y:S01]  /*a3e0*/  FSEL R106, R106, -INF , !P4 ;  /* 0xff8000006a6a7808 */ /* 0x000fe20006000000 */
[----:B------:R-:W-:Y:S01]  /*a3f0*/  FMUL.FTZ R28, R28, UR10 ;  /* 0x0000000a1c1c7c20 */ /* 0x000fe20008410000 */
[----:B------:R-:W-:Y:S01]  /*a400*/  ISETP.GE.AND P5, PT, R9, R60, PT ;  /* 0x0000003c0900720c */ /* 0x000fe20003fa6270 */
[----:B------:R-:W-:Y:S01]  /*a410*/  FMUL.FTZ R66, R29, UR10 ;  /* 0x0000000a1d427c20 */ /* 0x000fe20008410000 */
[C---:B------:R-:W-:Y:S01]  /*a420*/  ISETP.GE.AND P3, PT, R8.reuse, R44, PT ;  /* 0x0000002c0800720c */ /* 0x040fe20003f66270 */
[----:B------:R1:W-:Y:S01]  /*a430*/  MUFU.TANH R67, R28 ;  /* 0x0000001c00437308 */ /* 0x0003e20000002400 */
[----:B------:R-:W-:Y:S01]  /*a440*/  ISETP.GE.AND P4, PT, R8, R60, PT ;  /* 0x0000003c0800720c */ /* 0x000fe20003f86270 */
[C---:B------:R-:W-:Y:S01]  /*a450*/  VIADD R8, R40.reuse, 0xfffffeb1 ;  /* 0xfffffeb128087836 */ /* 0x040fe20000000000 */
[----:B------:R-:W-:Y:S01]  /*a460*/  FSEL R99, R99, -INF , !P5 ;  /* 0xff80000063637808 */ /* 0x000fe20006800000 */
[----:B------:R-:W-:Y:S01]  /*a470*/  VIADD R29, R40, 0xfffffeb8 ;  /* 0xfffffeb8281d7836 */ /* 0x000fe20000000000 */
[----:B------:R-:W-:Y:S01]  /*a480*/  FSEL R104, R104, -INF , !P2 ;  /* 0xff80000068687808 */ /* 0x000fe20005000000 */
[----:B------:R-:W-:Y:S01]  /*a490*/  FMUL.FTZ R31, R31, UR10 ;  /* 0x0000000a1f1f7c20 */ /* 0x000fe20008410000 */
[----:B------:R-:W-:Y:S01]  /*a4a0*/  ISETP.GE.AND P5, PT, R8, R44, PT ;  /* 0x0000002c0800720c */ /* 0x000fe20003fa6270 */
[----:B------:R-:W-:Y:S01]  /*a4b0*/  FMUL.FTZ R20, R20, UR10 ;  /* 0x0000000a14147c20 */ /* 0x000fe20008410000 */
[----:B------:R-:W-:Y:S01]  /*a4c0*/  ISETP.GE.AND P2, PT, R8, R60, PT ;  /* 0x0000003c0800720c */ /* 0x000fe20003f46270 */
[----:B------:R-:W5:Y:S01]  /*a4d0*/  MUFU.TANH R46, R31 ;  /* 0x0000001f002e7308 */ /* 0x000f620000002400 */
[C---:B--2---:R-:W-:Y:S01]  /*a4e0*/  HMMA.16816.F32 R8, R4.reuse, R24, RZ ;  /* 0x000000180408723c */ /* 0x044fe200000018ff */
[C---:B------:R-:W-:Y:S01]  /*a4f0*/  VIADD R25, R40.reuse, 0xfffffec0 ;  /* 0xfffffec028197836 */ /* 0x040fe20000000000 */
[----:B------:R-:W-:Y:S01]  /*a500*/  FSEL R79, R79, -INF , !P3 ;  /* 0xff8000004f4f7808 */ /* 0x000fe20005800000 */
[----:B------:R-:W-:Y:S01]  /*a510*/  VIADD R24, R40, 0xfffffec1 ;  /* 0xfffffec128187836 */ /* 0x000fe20000000000 */
[----:B----4-:R-:W-:Y:S01]  /*a520*/  FSEL R59, R59, -INF , !P4 ;  /* 0xff8000003b3b7808 */ /* 0x010fe20006000000 */
[----:B------:R-:W-:Y:S01]  /*a530*/  FMUL.FTZ R30, R30, UR10 ;  /* 0x0000000a1e1e7c20 */ /* 0x000fe20008410000 */
[----:B------:R-:W-:Y:S01]  /*a540*/  FSEL R98, R98, -INF , !P1 ;  /* 0xff80000062627808 */ /* 0x000fe20004800000 */
[----:B-1----:R-:W-:Y:S01]  /*a550*/  VIADD R28, R40, 0xfffffeb9 ;  /* 0xfffffeb9281c7836 */ /* 0x002fe20000000000 */
[----:B------:R-:W-:Y:S01]  /*a560*/  HMMA.16816.F32 R4, R4, R26, RZ ;  /* 0x0000001a0404723c */ /* 0x000fe200000018ff */
[-C--:B------:R-:W-:Y:S01]  /*a570*/  ISETP.GE.AND P4, PT, R25, R44.reuse, PT ;  /* 0x0000002c1900720c */ /* 0x080fe20003f86270 */
[----:B------:R1:W2:Y:S01]  /*a580*/  MUFU.TANH R65, R20 ;  /* 0x0000001400417308 */ /* 0x0002a20000002400 */
[----:B------:R-:W-:Y:S01]  /*a590*/  ISETP.GE.AND P1, PT, R29, R44, PT ;  /* 0x0000002c1d00720c */ /* 0x000fe20003f26270 */
[----:B------:R-:W-:Y:S01]  /*a5a0*/  FMUL.FTZ R21, R21, UR10 ;  /* 0x0000000a15157c20 */ /* 0x000fe20008410000 */
[-C--:B------:R-:W-:Y:S01]  /*a5b0*/  ISETP.GE.AND P3, PT, R28, R60.reuse, PT ;  /* 0x0000003c1c00720c */ /* 0x080fe20003f66270 */
[----:B------:R-:W-:Y:S01]  /*a5c0*/  FMUL.FTZ R22, R22, UR10 ;  /* 0x0000000a16167c20 */ /* 0x000fe20008410000 */
[----:B------:R-:W-:Y:S01]  /*a5d0*/  FSEL R103, R103, -INF , !P0 ;  /* 0xff80000067677808 */ /* 0x000fe20004000000 */
[----:B------:R-:W-:Y:S01]  /*a5e0*/  FMUL.FTZ R23, R23, UR10 ;  /* 0x0000000a17177c20 */ /* 0x000fe20008410000 */
[----:B------:R-:W-:Y:S01]  /*a5f0*/  FSEL R97, R97, -INF , !P6 ;  /* 0xff80000061617808 */ /* 0x000fe20007000000 */
[----:B------:R-:W4:Y:S01]  /*a600*/  MUFU.TANH R66, R66 ;  /* 0x0000004200427308 */ /* 0x000f220000002400 */
[----:B------:R-:W-:Y:S01]  /*a610*/  ISETP.GE.AND P0, PT, R29, R60, PT ;  /* 0x0000003c1d00720c */ /* 0x000fe20003f06270 */
[----:B------:R-:W-:-:S04]  /*a620*/  DEPBAR.LE SB0, 0x0 ;  /* 0x000080000000791a */ /* 0x000fc80000000000 */
[C---:B---3--:R-:W-:Y:S01]  /*a630*/  HMMA.16816.F32 R8, R12.reuse, R16, R8 ;  /* 0x000000100c08723c */ /* 0x048fe20000001808 */
[----:B------:R-:W-:Y:S01]  /*a640*/  VIADD R16, R40, 0xfffffec9 ;  /* 0xfffffec928107836 */ /* 0x000fe20000000000 */
[----:B------:R-:W-:Y:S01]  /*a650*/  ISETP.GE.AND P6, PT, R28, R44, PT ;  /* 0x0000002c1c00720c */ /* 0x000fe20003fc6270 */
[----:B------:R-:W-:Y:S01]  /*a660*/  VIADD R17, R40, 0xfffffec8 ;  /* 0xfffffec828117836 */ /* 0x000fe20000000000 */
[----:B------:R-:W-:Y:S01]  /*a670*/  FSEL R56, R56, -INF , !P3 ;  /* 0xff80000038387808 */ /* 0x000fe20005800000 */
[----:B-1----:R-:W-:Y:S01]  /*a680*/  VIADD R20, R40, 0xfffffed1 ;  /* 0xfffffed128147836 */ /* 0x002fe20000000000 */
[----:B------:R-:W-:Y:S01]  /*a690*/  FSEL R75, R75, -INF , !P4 ;  /* 0xff8000004b4b7808 */ /* 0x000fe20006000000 */
[----:B------:R-:W-:Y:S01]  /*a6a0*/  MUFU.TANH R47, R30 ;  /* 0x0000001e002f7308 */ /* 0x000fe20000002400 */
[----:B------:R-:W-:Y:S01]  /*a6b0*/  HMMA.16816.F32 R4, R12, R18, R4 ;  /* 0x000000120c04723c */ /* 0x000fe20000001804 */
[----:B------:R-:W-:Y:S01]  /*a6c0*/  FSEL R58, R58, -INF , !P2 ;  /* 0xff8000003a3a7808 */ /* 0x000fe20005000000 */
[----:B------:R-:W-:Y:S01]  /*a6d0*/  VIADD R12, R40, 0xfffffed9 ;  /* 0xfffffed9280c7836 */ /* 0x000fe20000000000 */
[----:B------:R-:W-:-:S02]  /*a6e0*/  FSEL R77, R77, -INF , !P1 ;  /* 0xff8000004d4d7808 */ /* 0x000fc40004800000 */
[C---:B------:R-:W-:Y:S02]  /*a6f0*/  ISETP.GE.AND P3, PT, R16.reuse, R44, PT ;  /* 0x0000002c1000720c */ /* 0x040fe40003f66270 */
[----:B------:R-:W-:Y:S01]  /*a700*/  ISETP.GE.AND P4, PT, R16, R60, PT ;  /* 0x0000003c1000720c */ /* 0x000fe20003f86270 */
[----:B------:R-:W-:Y:S01]  /*a710*/  VIADD R16, R40, 0xfffffed0 ;  /* 0xfffffed028107836 */ /* 0x000fe20000000000 */
[C---:B------:R-:W-:Y:S01]  /*a720*/  ISETP.GE.AND P2, PT, R24.reuse, R44, PT ;  /* 0x0000002c1800720c */ /* 0x040fe20003f46270 */
[----:B------:R-:W-:Y:S01]  /*a730*/  MUFU.TANH R64, R21 ;  /* 0x0000001500407308 */ /* 0x000fe20000002400 */
[----:B------:R-:W-:Y:S01]  /*a740*/  ISETP.GE.AND P1, PT, R24, R60, PT ;  /* 0x0000003c1800720c */ /* 0x000fe20003f26270 */
[----:B------:R-:W-:Y:S01]  /*a750*/  FMUL.FTZ R8, R8, UR10 ;  /* 0x0000000a08087c20 */ /* 0x000fe20008410000 */
[----:B------:R-:W-:Y:S01]  /*a760*/  FSEL R57, R57, -INF , !P0 ;  /* 0xff80000039397808 */ /* 0x000fe20004000000 */
[----:B------:R-:W-:Y:S01]  /*a770*/  FMUL.FTZ R9, R9, UR10 ;  /* 0x0000000a09097c20 */ /* 0x000fe20008410000 */
[----:B------:R-:W-:Y:S01]  /*a780*/  FSEL R76, R76, -INF , !P6 ;  /* 0xff8000004c4c7808 */ /* 0x000fe20007000000 */
[----:B------:R-:W-:Y:S01]  /*a790*/  FMUL.FTZ R10, R10, UR10 ;  /* 0x0000000a0a0a7c20 */ /* 0x000fe20008410000 */
[C---:B------:R-:W-:Y:S01]  /*a7a0*/  ISETP.GE.AND P0, PT, R17.reuse, R44, PT ;  /* 0x0000002c1100720c */ /* 0x040fe20003f06270 */
[----:B------:R1:W-:Y:S01]  /*a7b0*/  MUFU.TANH R63, R8 ;  /* 0x00000008003f7308 */ /* 0x0003e20000002400 */
[-C--:B------:R-:W-:Y:S01]  /*a7c0*/  ISETP.GE.AND P6, PT, R17, R60.reuse, PT ;  /* 0x0000003c1100720c */ /* 0x080fe20003fc6270 */
[----:B------:R-:W-:Y:S01]  /*a7d0*/  VIADD R17, R40, 0xfffffed8 ;  /* 0xfffffed828117836 */ /* 0x000fe20000000000 */
[----:B------:R-:W-:Y:S01]  /*a7e0*/  FSEL R74, R74, -INF , !P2 ;  /* 0xff8000004a4a7808 */ /* 0x000fe20005000000 */
[----:B------:R-:W-:Y:S01]  /*a7f0*/  FMUL.FTZ R61, R4, UR10 ;  /* 0x0000000a043d7c20 */ /* 0x000fe20008410000 */
[----:B------:R-:W-:Y:S01]  /*a800*/  FSEL R54, R54, -INF , !P1 ;  /* 0xff80000036367808 */ /* 0x000fe20004800000 */
[----:B------:R-:W-:Y:S01]  /*a810*/  VIADD R4, R40, 0xfffffee9 ;  /* 0xfffffee928047836 */ /* 0x000fe20000000000 */
[----:B------:R-:W-:Y:S01]  /*a820*/  ISETP.GE.AND P2, PT, R16, R60, PT ;  /* 0x0000003c1000720c */ /* 0x000fe20003f46270 */
[----:B------:R3:W-:Y:S01]  /*a830*/  MUFU.TANH R62, R9 ;  /* 0x00000009003e7308 */ /* 0x0007e20000002400 */
[----:B------:R-:W-:Y:S01]  /*a840*/  ISETP.GE.AND P1, PT, R20, R44, PT ;  /* 0x0000002c1400720c */ /* 0x000fe20003f26270 */
[----:B------:R-:W-:Y:S01]  /*a850*/  FMUL.FTZ R11, R11, UR10 ;  /* 0x0000000a0b0b7c20 */ /* 0x000fe20008410000 */
[----:B------:R-:W-:Y:S01]  /*a860*/  FSEL R73, R73, -INF , !P0 ;  /* 0xff80000049497808 */ /* 0x000fe20004000000 */
[----:B------:R-:W-:Y:S01]  /*a870*/  FMUL.FTZ R6, R6, UR10 ;  /* 0x0000000a06067c20 */ /* 0x000fe20008410000 */
[----:B------:R-:W-:-:S02]  /*a880*/  FSEL R53, R53, -INF , !P6 ;  /* 0xff80000035357808 */ /* 0x000fc40007000000 */
[----:B------:R-:W-:Y:S01]  /*a890*/  ISETP.GE.AND P0, PT, R20, R60, PT ;  /* 0x0000003c1400720c */ /* 0x000fe20003f06270 */
[----:B------:R-:W4:Y:S01]  /*a8a0*/  MUFU.TANH R43, R10 ;  /* 0x0000000a002b7308 */ /* 0x000f220000002400 */
[-C--:B------:R-:W-:Y:S01]  /*a8b0*/  ISETP.GE.AND P6, PT, R17, R44.reuse, PT ;  /* 0x0000002c1100720c */ /* 0x080fe20003fc6270 */
[----:B-1----:R-:W-:Y:S01]  /*a8c0*/  VIADD R8, R40, 0xfffffee0 ;  /* 0xfffffee028087836 */ /* 0x002fe20000000000 */
[----:B------:R-:W-:Y:S02]  /*a8d0*/  FSEL R51, R51, -INF , !P2 ;  /* 0xff80000033337808 */ /* 0x000fe40005000000 */
[----:B------:R-:W-:Y:S02]  /*a8e0*/  FSEL R70, R70, -INF , !P1 ;  /* 0xff80000046467808 */ /* 0x000fe40004800000 */
[----:B------:R-:W-:Y:S01]  /*a8f0*/  FSEL R72, R72, -INF , !P3 ;  /* 0xff80000048487808 */ /* 0x000fe20005800000 */
[----:B------:R-:W1:Y:S01]  /*a900*/  MUFU.TANH R45, R22 ;  /* 0x00000016002d7308 */ /* 0x000e620000002400 */
[----:B------:R-:W-:Y:S01]  /*a910*/  ISETP.GE.AND P2, PT, R8, R44, PT ;  /* 0x0000002c0800720c */ /* 0x000fe20003f46270 */
[----:B---3--:R-:W-:Y:S01]  /*a920*/  VIADD R9, R40, 0xfffffee1 ;  /* 0xfffffee128097836 */ /* 0x008fe20000000000 */
[----:B------:R-:W-:Y:S01]  /*a930*/  ISETP.GE.AND P1, PT, R8, R60, PT ;  /* 0x0000003c0800720c */ /* 0x000fe20003f26270 */
[----:B------:R-:W-:Y:S01]  /*a940*/  VIADD R8, R40, 0xfffffee8 ;  /* 0xfffffee828087836 */ /* 0x000fe20000000000 */
[----:B------:R-:W-:-:S02]  /*a950*/  FSEL R78, R78, -INF , !P5 ;  /* 0xff8000004e4e7808 */ /* 0x000fc40006800000 */
[-C--:B------:R-:W-:Y:S01]  /*a960*/  ISETP.GE.AND P3, PT, R17, R60.reuse, PT ;  /* 0x0000003c1100720c */ /* 0x080fe20003f66270 */
[----:B------:R-:W-:Y:S01]  /*a970*/  MUFU.TANH R42, R11 ;  /* 0x0000000b002a7308 */ /* 0x000fe20000002400 */
[----:B------:R-:W-:Y:S02]  /*a980*/  ISETP.GE.AND P5, PT, R25, R60, PT ;  /* 0x0000003c1900720c */ /* 0x000fe40003fa6270 */
[----:B------:R-:W-:Y:S02]  /*a990*/  FSEL R50, R50, -INF , !P0 ;  /* 0xff80000032327808 */ /* 0x000fe40004000000 */
[----:B------:R-:W-:Y:S02]  /*a9a0*/  FSEL R69, R69, -INF , !P6 ;  /* 0xff80000045457808 */ /* 0x000fe40007000000 */
[----:B-----5:R-:W-:Y:S01]  /*a9b0*/  FSEL R52, R52, -INF , !P4 ;  /* 0xff80000034347808 */ /* 0x020fe20006000000 */
[----:B------:R-:W-:Y:S01]  /*a9c0*/  MUFU.TANH R61, R61 ;  /* 0x0000003d003d7308 */ /* 0x000fe20000002400 */
[----:B------:R-:W-:-:S02]  /*a9d0*/  ISETP.GE.AND P0, PT, R9, R44, PT ;  /* 0x0000002c0900720c */ /* 0x000fc40003f06270 */
[----:B------:R-:W-:Y:S01]  /*a9e0*/  ISETP.GE.AND P6, PT, R9, R60, PT ;  /* 0x0000003c0900720c */ /* 0x000fe20003fc6270 */
[----:B------:R-:W-:Y:S01]  /*a9f0*/  FMUL.FTZ R9, R5, UR10 ;  /* 0x0000000a05097c20 */ /* 0x000fe20008410000 */
[-C--:B------:R-:W-:Y:S01]  /*aa00*/  ISETP.GE.AND P4, PT, R12, R44.reuse, PT ;  /* 0x0000002c0c00720c */ /* 0x080fe20003f86270 */
[----:B------:R-:W-:Y:S01]  /*aa10*/  VIADD R5, R40, 0xfffffef1 ;  /* 0xfffffef128057836 */ /* 0x000fe20000000000 */
[----:B------:R-:W-:Y:S01]  /*aa20*/  FSEL R49, R49, -INF , !P3 ;  /* 0xff80000031317808 */ /* 0x000fe20005800000 */
[----:B------:R3:W-:Y:S01]  /*aa30*/  MUFU.TANH R41, R6 ;  /* 0x0000000600297308 */ /* 0x0007e20000002400 */
[----:B------:R-:W-:Y:S02]  /*aa40*/  FSEL R55, R55, -INF , !P5 ;  /* 0xff80000037377808 */ /* 0x000fe40006800000 */
[-C--:B------:R-:W-:Y:S02]  /*aa50*/  ISETP.GE.AND P3, PT, R8, R44.reuse, PT ;  /* 0x0000002c0800720c */ /* 0x080fe40003f66270 */
[----:B------:R-:W-:-:S02]  /*aa60*/  ISETP.GE.AND P5, PT, R16, R44, PT ;  /* 0x0000002c1000720c */ /* 0x000fc40003fa6270 */
[----:B------:R-:W-:Y:S01]  /*aa70*/  FSEL R68, R68, -INF , !P4 ;  /* 0xff80000044447808 */ /* 0x000fe20006000000 */
[----:B------:R-:W5:Y:S01]  /*aa80*/  MUFU.TANH R16, R23 ;  /* 0x0000001700107308 */ /* 0x000f620000002400 */
[----:B------:R-:W-:Y:S01]  /*aa90*/  ISETP.GE.AND P4, PT, R8, R60, PT ;  /* 0x0000003c0800720c */ /* 0x000fe20003f86270 */
[----:B------:R-:W-:Y:S01]  /*aaa0*/  VIADD R8, R40, 0xfffffef0 ;  /* 0xfffffef028087836 */ /* 0x000fe20000000000 */
[----:B------:R-:W-:Y:S02]  /*aab0*/  FSEL R46, R46, -INF , !P6 ;  /* 0xff8000002e2e7808 */ /* 0x000fe40007000000 */
[----:B--2---:R-:W-:Y:S02]  /*aac0*/  FSEL R65, R65, -INF , !P3 ;  /* 0xff80000041417808 */ /* 0x004fe40005800000 */
[----:B------:R-:W-:Y:S02]  /*aad0*/  FSEL R71, R71, -INF , !P5 ;  /* 0xff80000047477808 */ /* 0x000fe40006800000 */
[C---:B------:R-:W-:Y:S01]  /*aae0*/  ISETP.GE.AND P6, PT, R5.reuse, R44, PT ;  /* 0x0000002c0500720c */ /* 0x040fe20003fc6270 */
[----:B---3--:R-:W-:Y:S01]  /*aaf0*/  VIADD R6, R40, 0xfffffef9 ;  /* 0xfffffef928067836 */ /* 0x008fe20000000000 */
[-C--:B------:R-:W-:Y:S01]  /*ab00*/  ISETP.GE.AND P3, PT, R5, R60.reuse, PT ;  /* 0x0000003c0500720c */ /* 0x080fe20003f66270 */
[----:B------:R-:W-:Y:S01]  /*ab10*/  FMUL.FTZ R5, R7, UR10 ;  /* 0x0000000a07057c20 */ /* 0x000fe20008410000 */
[----:B------:R-:W-:Y:S01]  /*ab20*/  ISETP.GE.AND P5, PT, R12, R60, PT ;  /* 0x0000003c0c00720c */ /* 0x000fe20003fa6270 */
[----:B------:R-:W-:Y:S01]  /*ab30*/  VIADD R40, R40, 0xfffffef8 ;  /* 0xfffffef828287836 */ /* 0x000fe20000000000 */
[----:B----4-:R-:W-:-:S02]  /*ab40*/  FSEL R66, R66, -INF , !P0 ;  /* 0xff80000042427808 */ /* 0x010fc40004000000 */
[----:B------:R-:W-:Y:S01]  /*ab50*/  FSEL R48, R48, -INF , !P5 ;  /* 0xff80000030307808 */ /* 0x000fe20006800000 */
[----:B------:R-:W-:Y:S01]  /*ab60*/  MUFU.TANH R5, R5 ;  /* 0x0000000500057308 */ /* 0x000fe20000002400 */
[----:B------:R-:W-:Y:S01]  /*ab70*/  FSEL R67, R67, -INF , !P2 ;  /* 0xff80000043437808 */ /* 0x000fe20005000000 */
[----:B------:R-:W-:Y:S01]  /*ab80*/  BAR.SYNC.DEFER_BLOCKING 0x0 ;  /* 0x0000000000007b1d */ /* 0x000fe20000010000 */
[----:B------:R-:W-:Y:S02]  /*ab90*/  ISETP.GE.AND P0, PT, R8, R60, PT ;  /* 0x0000003c0800720c */ /* 0x000fe40003f06270 */
[C---:B------:R-:W-:Y:S02]  /*aba0*/  ISETP.GE.AND P5, PT, R4.reuse, R44, PT ;  /* 0x0000002c0400720c */ /* 0x040fe40003fa6270 */
[----:B------:R-:W-:Y:S02]  /*abb0*/  ISETP.GE.AND P2, PT, R4, R60, PT ;  /* 0x0000003c0400720c */ /* 0x000fe40003f46270 */
[----:B------:R-:W2:Y:S01]  /*abc0*/  MUFU.TANH R4, R9 ;  /* 0x0000000900047308 */ /* 0x000ea20000002400 */
[----:B------:R-:W-:-:S02]  /*abd0*/  FSEL R43, R43, -INF , !P0 ;  /* 0xff8000002b2b7808 */ /* 0x000fc40004000000 */
[----:B------:R-:W-:Y:S02]  /*abe0*/  ISETP.GE.AND P0, PT, R3, 0x3, PT ;  /* 0x000000030300780c */ /* 0x000fe40003f06270 */
[----:B------:R-:W-:Y:S02]  /*abf0*/  FSEL R47, R47, -INF , !P1 ;  /* 0xff8000002f2f7808 */ /* 0x000fe40004800000 */
[-C--:B------:R-:W-:Y:S02]  /*ac00*/  ISETP.GE.AND P1, PT, R8, R44.reuse, PT ;  /* 0x0000002c0800720c */ /* 0x080fe40003f26270 */
[----:B-1----:R-:W-:Y:S02]  /*ac10*/  FSEL R45, R45, -INF , !P4 ;  /* 0xff8000002d2d7808 */ /* 0x002fe40006000000 */
[----:B------:R-:W-:Y:S02]  /*ac20*/  FSEL R64, R64, -INF , !P5 ;  /* 0xff80000040407808 */ /* 0x000fe40006800000 */
[----:B------:R-:W-:-:S02]  /*ac30*/  ISETP.GE.AND P4, PT, R6, R44, PT ;  /* 0x0000002c0600720c */ /* 0x000fc40003f86270 */
[----:B------:R-:W-:Y:S02]  /*ac40*/  ISETP.GE.AND P5, PT, R40, R44, PT ;  /* 0x0000002c2800720c */ /* 0x000fe40003fa6270 */
[----:B-----5:R-:W-:Y:S02]  /*ac50*/  FSEL R44, R16, -INF , !P2 ;  /* 0xff800000102c7808 */ /* 0x020fe40005000000 */
[----:B------:R-:W-:Y:S02]  /*ac60*/  FSEL R63, R63, -INF , !P1 ;  /* 0xff8000003f3f7808 */ /* 0x000fe40004800000 */
[-C--:B------:R-:W-:Y:S02]  /*ac70*/  ISETP.GE.AND P2, PT, R40, R60.reuse, PT ;  /* 0x0000003c2800720c */ /* 0x080fe40003f46270 */
[----:B------:R-:W-:Y:S02]  /*ac80*/  ISETP.GE.AND P1, PT, R6, R60, PT ;  /* 0x0000003c0600720c */ /* 0x000fe40003f26270 */
[----:B------:R-:W-:-:S02]  /*ac90*/  FSEL R62, R62, -INF , !P6 ;  /* 0xff8000003e3e7808 */ /* 0x000fc40007000000 */
[----:B------:R-:W-:Y:S02]  /*aca0*/  FSEL R42, R42, -INF , !P3 ;  /* 0xff8000002a2a7808 */ /* 0x000fe40005800000 */
[----:B--2---:R-:W-:Y:S02]  /*acb0*/  FSEL R60, R4, -INF , !P4 ;  /* 0xff800000043c7808 */ /* 0x004fe40006000000 */
        /* <DEDUP_REMOVED lines=38> */
[----:B------:R-:W-:-:S09]  /*af20*/  LOP3.LUT R4, RZ, R5, RZ, 0x33, !PT ;  /* 0x00000005ff047212 */ /* 0x000fd200078e33ff */
[----:B------:R-:W-:Y:S02]  /*af30*/  @P5 IADD3 R12, PT, PT, R12, 0x1, RZ ;  /* 0x000000010c0c5810 */ /* 0x000fe40007ffe0ff */
[----:B------:R-:W-:Y:S01]  /*af40*/  @P1 VIADD R8, R8, 0x1 ;  /* 0x0000000108081836 */ /* 0x000fe20000000000 */
[----:B------:R-:W-:Y:S02]  /*af50*/  ISETP.NE.AND P1, PT, R5, RZ, PT ;  /* 0x000000ff0500720c */ /* 0x000fe40003f25270 */
[----:B------:R-:W-:Y:S02]  /*af60*/  @!P3 IMAD.MOV R12, RZ, RZ, -R12 ;  /* 0x000000ffff0cb224 */ /* 0x000fe400078e0a0c */
[----:B------:R-:W-:-:S03]  /*af70*/  MOV R6, R8 ;  /* 0x0000000800067202 */ /* 0x000fc60000000f00 */
[----:B------:R-:W-:Y:S02]  /*af80*/  SEL R8, R4, R12, !P1 ;  /* 0x0000000c04087207 */ /* 0x000fe40004800000 */
[----:B------:R-:W-:-:S04]  /*af90*/  @!P0 IADD3 R6, PT, PT, -R6, RZ, RZ ;  /* 0x000000ff06068210 */ /* 0x000fc80007ffe1ff */
[----:B------:R-:W-:Y:S01]  /*afa0*/  SEL R4, R4, R6, !P1 ;  /* 0x0000000604047207 */ /* 0x000fe20004800000 */
        /* <DEDUP_REMOVED lines=20> */
.L_x_1438:
[----:B------:R-:W-:Y:S01]  /*b0f0*/  UMOV UR4, URZ ;  /* 0x000000ff00047c82 */ /* 0x000fe20008000000 */
[----:B------:R-:W-:Y:S01]  /*b100*/  IMAD.SHL.U32 R4, R32, 0x100, RZ ;  /* 0x0000010020047824 */ /* 0x000fe200078e00ff */
[----:B------:R-:W-:-:S05]  /*b110*/  IADD3 R5, P0, PT, RZ, -UR4, RZ ;  /* 0x80000004ff057c10 */ /* 0x000fca000ff1e0ff */
[----:B------:R-:W-:-:S05]  /*b120*/  IMAD.X R4, RZ, RZ, ~R4, P0 ;  /* 0x000000ffff047224 */ /* 0x000fca00000e0e04 */
[----:B------:R-:W-:-:S04]  /*b130*/  SHF.R.S64 R5, R5, 0x1f, R4 ;  /* 0x0000001f05057819 */ /* 0x000fc80000001004 */
[----:B------:R-:W-:-:S04]  /*b140*/  IADD3 R170, P0, PT, R5, R170, RZ ;  /* 0x000000aa05aa7210 */ /* 0x000fc80007f1e0ff */
[----:B------:R-:W-:-:S09]  /*b150*/  LEA.HI.X.SX32 R169, R4, R169, 0x1, P0 ;  /* 0x000000a904a97211 */ /* 0x000fd200000f0eff */
.L_x_1439:
[C---:B------:R-:W-:Y:S01]  /*b160*/  IMAD.SHL.U32 R4, R32.reuse, 0x40, RZ ;  /* 0x0000004020047824 */ /* 0x040fe200078e00ff */
[----:B------:R-:W-:Y:S01]  /*b170*/  SHF.L.U64.HI R32, R32, 0x6, R33 ;  /* 0x0000000620207819 */ /* 0x000fe20000010221 */
[----:B------:R-:W-:Y:S02]  /*b180*/  IMAD.MOV.U32 R8, RZ, RZ, R170 ;  /* 0x000000ffff087224 */ /* 0x000fe400078e00aa */
        /* <DEDUP_REMOVED lines=11> */
[----:B------:R-:W-:Y:S02]  /*b240*/  IADD3 R10, P1, PT, R12, R4, RZ ;  /* 0x000000040c0a7210 */ /* 0x000fe40007f3e0ff */
        /* <DEDUP_REMOVED lines=8> */
[----:B------:R-:W-:Y:S02]  /*b2d0*/  IADD3 R4, P0, PT, R6, R4, RZ ;  /* 0x0000000406047210 */ /* 0x000fe40007f1e0ff */
[----:B------:R-:W-:Y:S01]  /*b2e0*/  IADD3.X R7, PT, PT, R9, R32, RZ, P1, !PT ;  /* 0x0000002009077210 */ /* 0x000fe20000ffe4ff */
[----:B------:R3:W-:Y:S04]  /*b2f0*/  LDGSTS.E.BYPASS.LTC128B.128 [R176+0x3800], desc[UR16][R8.64] ;  /* 0x0380000008b07fae */ /* 0x0007e8000b981a10 */
[----:B------:R-:W-:Y:S01]  /*b300*/  IMAD.X R5, R7, 0x1, R32, P0 ;  /* 0x0000000107057824 */ /* 0x000fe200000e0620 */
[----:B------:R3:W-:Y:S04]  /*b310*/  LDGSTS.E.BYPASS.LTC128B.128 [R176+0x4000], desc[UR16][R6.64] ;  /* 0x0400000006b07fae */ /* 0x0007e8000b981a10 */
[----:B------:R3:W-:Y:S04]  /*b320*/  LDGSTS.E.BYPASS.LTC128B.128 [R176+0x4800], desc[UR16][R4.64] ;  /* 0x0480000004b07fae */ /* 0x0007e8000b981a10 */
[----:B------:R-:W0:Y:S02]  /*b330*/  LDGDEPBAR ;  /* 0x00000000000079af */ /* 0x000e240000000000 */
.L_x_1437:
[----:B---3--:R-:W-:Y:S01]  /*b340*/  FMNMX3.FTZ R7, R2, R86, R82, !PT ;  /* 0x0000005602077276 */ /* 0x008fe20007810052 */
[----:B------:R-:W-:Y:S01]  /*b350*/  LDSM.16.MT88.4 R16, [R164+0x5000] ;  /* 0x00500000a410783b */ /* 0x000fe20000004200 */
        /* <DEDUP_REMOVED lines=64> */
[----:B------:R-:W1:Y:S04]  /*b760*/  SHFL.BFLY PT, R5, R7, 0x2, 0x1f ;  /* 0x0c401f0007057f89 */ /* 0x000e6800000e0000 */
[----:B------:R-:W2:Y:S01]  /*b770*/  SHFL.BFLY PT, R4, R6, 0x2, 0x1f ;  /* 0x0c401f0006047f89 */ /* 0x000ea200000e0000 */
[----:B-1----:R-:W-:-:S02]  /*b780*/  FMNMX.FTZ R5, R7, R5, !PT ;  /* 0x0000000507057209 */ /* 0x002fc40007810000 */
[----:B--2---:R-:W-:-:S03]  /*b790*/  FMNMX.FTZ R4, R6, R4, !PT ;  /* 0x0000000406047209 */ /* 0x004fc60007810000 */
[----:B------:R-:W1:Y:S04]  /*b7a0*/  SHFL.BFLY PT, R89, R5, 0x1, 0x1f ;  /* 0x0c201f0005597f89 */ /* 0x000e6800000e0000 */
[----:B------:R-:W2:Y:S01]  /*b7b0*/  SHFL.BFLY PT, R88, R4, 0x1, 0x1f ;  /* 0x0c201f0004587f89 */ /* 0x000ea200000e0000 */
[----:B-1----:R-:W-:-:S04]  /*b7c0*/  FMNMX.FTZ R89, R5, R89, !PT ;  /* 0x0000005905597209 */ /* 0x002fc80007810000 */
[C---:B------:R-:W-:Y:S01]  /*b7d0*/  FSETP.NEU.FTZ.AND P1, PT, R89.reuse, -INF , PT ;  /* 0xff8000005900780b */ /* 0x040fe20003f3d000 */
[----:B------:R-:W-:Y:S01]  /*b7e0*/  FMUL.FTZ R87, R89, UR6 ;  /* 0x0000000659577c20 */ /* 0x000fe20008410000 */
[----:B--2---:R-:W-:-:S04]  /*b7f0*/  FMNMX.FTZ R88, R4, R88, !PT ;  /* 0x0000005804587209 */ /* 0x004fc80007810000 */
        /* <DEDUP_REMOVED lines=21> */
[--C-:B-1----:R-:W-:Y:S01]  /*b950*/  FFMA.FTZ R5, R84, UR6, -R87.reuse ;  /* 0x0000000654057c23 */ /* 0x102fe20008010857 */
        /* <DEDUP_REMOVED lines=8> */
[--C-:B------:R-:W-:Y:S01]  /*b9e0*/  FFMA.FTZ R112, R112, UR6, -R87.reuse ;  /* 0x0000000670707c23 */ /* 0x100fe20008010857 */
[--C-:B------:R-:W-:Y:S01]  /*b9f0*/  FFMA.FTZ R208, R208, UR6, -R87.reuse ;  /* 0x00000006d0d07c23 */ /* 0x100fe20008010857 */
[----:B------:R-:W2:Y:S01]  /*ba00*/  MUFU.EX2 R96, R24 ;  /* 0x0000001800607308 */ /* 0x000ea20000000800 */
[--C-:B------:R-:W-:Y:S01]  /*ba10*/  FFMA.FTZ R206, R206, UR6, -R87.reuse ;  /* 0x00000006cece7c23 */ /* 0x100fe20008010857 */
[--C-:B---3--:R-:W-:Y:S01]  /*ba20*/  FFMA.FTZ R105, R100, UR6, -R82.reuse ;  /* 0x0000000664697c23 */ /* 0x108fe20008010852 */
[--C-:B------:R-:W-:Y:S01]  /*ba30*/  FFMA.FTZ R192, R192, UR6, -R87.reuse ;  /* 0x00000006c0c07c23 */ /* 0x100fe20008010857 */
[----:B------:R3:W-:Y:S01]  /*ba40*/  MUFU.EX2 R100, R29 ;  /* 0x0000001d00647308 */ /* 0x0007e20000000800 */
[--C-:B------:R-:W-:Y:S01]  /*ba50*/  FFMA.FTZ R182, R182, UR6, -R87.reuse ;  /* 0x00000006b6b67c23 */ /* 0x100fe20008010857 */
[--C-:B-1----:R-:W-:Y:S01]  /*ba60*/  FFMA.FTZ R4, R83, UR6, -R82.reuse ;  /* 0x0000000653047c23 */ /* 0x102fe20008010852 */
[--C-:B------:R-:W-:Y:S01]  /*ba70*/  FFMA.FTZ R159, R159, UR6, -R87.reuse ;  /* 0x000000069f9f7c23 */ /* 0x100fe20008010857 */
[----:B------:R1:W4:Y:S01]  /*ba80*/  MUFU.EX2 R83, R5 ;  /* 0x0000000500537308 */ /* 0x0003220000000800 */
[--C-:B------:R-:W-:Y:S01]  /*ba90*/  FFMA.FTZ R107, R107, UR6, -R87.reuse ;  /* 0x000000066b6b7c23 */ /* 0x100fe20008010857 */
[--C-:B------:R-:W-:Y:S01]  /*baa0*/  FFMA.FTZ R103, R103, UR6, -R87.reuse ;  /* 0x0000000667677c23 */ /* 0x100fe20008010857 */
[--C-:B------:R-:W-:Y:S01]  /*bab0*/  FFMA.FTZ R79, R79, UR6, -R87.reuse ;  /* 0x000000064f4f7c23 */ /* 0x100fe20008010857 */
[----:B------:R5:W5:Y:S01]  /*bac0*/  MUFU.EX2 R81, R4 ;  /* 0x0000000400517308 */ /* 0x000b620000000800 */
[--C-:B------:R-:W-:Y:S01]  /*bad0*/  FFMA.FTZ R56, R56, UR6, -R82.reuse ;  /* 0x0000000638387c23 */ /* 0x100fe20008010852 */
[----:B--2---:R-:W-:Y:S01]  /*bae0*/  F2FP.F16.F32.PACK_AB R33, R101, R96 ;  /* 0x000000606521723e */ /* 0x004fe200000000ff */
[--C-:B------:R-:W-:Y:S01]  /*baf0*/  FFMA.FTZ R58, R58, UR6, -R82.reuse ;  /* 0x000000063a3a7c23 */ /* 0x100fe20008010852 */
[----:B------:R-:W2:Y:S01]  /*bb00*/  MUFU.EX2 R105, R105 ;  /* 0x0000006900697308 */ /* 0x000ea20000000800 */
[--C-:B------:R-:W-:Y:S01]  /*bb10*/  FFMA.FTZ R75, R75, UR6, -R87.reuse ;  /* 0x000000064b4b7c23 */ /* 0x100fe20008010857 */
[----:B---3--:R-:W-:Y:S01]  /*bb20*/  LDSM.16.MT88.4 R28, [R151+0x400] ;  /* 0x00040000971c783b */ /* 0x008fe20000004200 */
[----:B------:R-:W-:Y:S01]  /*bb30*/  FFMA.FTZ R51, R51, UR6, -R82 ;  /* 0x0000000633337c23 */ /* 0x000fe20008010852 */
[----:B------:R-:W-:Y:S01]  /*bb40*/  MUFU.EX2 R110, R110 ;  /* 0x0000006e006e7308 */ /* 0x000fe20000000800 */
[--C-:B------:R-:W-:Y:S01]  /*bb50*/  FFMA.FTZ R67, R67, UR6, -R87.reuse ;  /* 0x0000000643437c23 */ /* 0x100fe20008010857 */
[----:B-1----:R-:W-:Y:S01]  /*bb60*/  FSEL R5, R89, RZ, P1 ;  /* 0x000000ff59057208 */ /* 0x002fe20000800000 */
[----:B------:R-:W-:Y:S01]  /*bb70*/  FFMA.FTZ R62, R62, UR6, -R87 ;  /* 0x000000063e3e7c23 */ /* 0x000fe20008010857 */
[----:B----4-:R-:W-:Y:S01]  /*bb80*/  F2FP.F16.F32.PACK_AB R10, R83, R84 ;  /* 0x00000054530a723e */ /* 0x010fe200000000ff */
[----:B------:R-:W-:Y:S01]  /*bb90*/  MUFU.EX2 R113, R113 ;  /* 0x0000007100717308 */ /* 0x000fe20000000800 */
[----:B-----5:R-:W-:Y:S01]  /*bba0*/  FSEL R4, R88, RZ, P0 ;  /* 0x000000ff58047208 */ /* 0x020fe20000000000 */
[----:B------:R-:W-:Y:S01]  /*bbb0*/  FADD.FTZ R5, R2, -R5 ;  /* 0x8000000502057221 */ /* 0x000fe20000010000 */
[----:B------:R-:W-:Y:S01]  /*bbc0*/  F2FP.F16.F32.PACK_AB R9, R80, R81 ;  /* 0x000000515009723e */ /* 0x000fe200000000ff */
[----:B------:R-:W-:Y:S01]  /*bbd0*/  MUFU.EX2 R2, R91 ;  /* 0x0000005b00027308 */ /* 0x000fe20000000800 */
[----:B--2---:R-:W-:Y:S01]  /*bbe0*/  F2FP.F16.F32.PACK_AB R35, R105, R100 ;  /* 0x000000646923723e */ /* 0x004fe200000000ff */
[----:B------:R-:W-:Y:S01]  /*bbf0*/  FADD.FTZ R4, R0, -R4 ;  /* 0x8000000400047221 */ /* 0x000fe20000010000 */
[----:B------:R-:W-:Y:S01]  /*bc00*/  FMUL.FTZ R5, R5, UR6 ;  /* 0x0000000605057c20 */ /* 0x000fe20008410000 */
[----:B------:R-:W1:Y:S02]  /*bc10*/  MUFU.EX2 R0, R90 ;  /* 0x0000005a00007308 */ /* 0x000e640000000800 */
[----:B------:R-:W-:-:S02]  /*bc20*/  FMUL.FTZ R4, R4, UR6 ;  /* 0x0000000604047c20 */ /* 0x000fc40008410000 */
[----:B------:R-:W2:Y:S04]  /*bc30*/  MUFU.EX2 R91, R5 ;  /* 0x00000005005b7308 */ /* 0x000ea80000000800 */
[----:B------:R3:W4:Y:S04]  /*bc40*/  MUFU.EX2 R90, R4 ;  /* 0x00000004005a7308 */ /* 0x0007280000000800 */
[----:B------:R-:W-:Y:S01]  /*bc50*/  MUFU.EX2 R111, R111 ;  /* 0x0000006f006f7308 */ /* 0x000fe20000000800 */
[----:B-1----:R-:W-:-:S03]  /*bc60*/  F2FP.F16.F32.PACK_AB R11, R0, R2 ;  /* 0x00000002000b723e */ /* 0x002fc600000000ff */
[----:B------:R-:W-:Y:S01]  /*bc70*/  MUFU.EX2 R116, R116 ;  /* 0x0000007400747308 */ /* 0x000fe20000000800 */
[-C--:B--2---:R-:W-:Y:S01]  /*bc80*/  FMUL.FTZ R12, R144, R91.reuse ;  /* 0x0000005b900c7220 */ /* 0x084fe20000410000 */
[-C--:B------:R-:W-:Y:S01]  /*bc90*/  FMUL.FTZ R13, R145, R91.reuse ;  /* 0x0000005b910d7220 */ /* 0x080fe20000410000 */
[-C--:B------:R-:W-:Y:S01]  /*bca0*/  FMUL.FTZ R140, R140, R91.reuse ;  /* 0x0000005b8c8c7220 */ /* 0x080fe20000410000 */
[-C--:B------:R-:W-:Y:S01]  /*bcb0*/  FMUL.FTZ R141, R141, R91.reuse ;  /* 0x0000005b8d8d7220 */ /* 0x080fe20000410000 */
[----:B---3--:R-:W1:Y:S01]  /*bcc0*/  LDSM.16.MT88.4 R4, [R151] ;  /* 0x000000009704783b */ /* 0x008e620000004200 */
[-C--:B----4-:R-:W-:Y:S01]  /*bcd0*/  FMUL.FTZ R14, R146, R90.reuse ;  /* 0x0000005a920e7220 */ /* 0x090fe20000410000 */
[-C--:B------:R-:W-:Y:S01]  /*bce0*/  FMUL.FTZ R15, R147, R90.reuse ;  /* 0x0000005a930f7220 */ /* 0x080fe20000410000 */
[-C--:B------:R-:W-:Y:S01]  /*bcf0*/  FMUL.FTZ R142, R142, R90.reuse ;  /* 0x0000005a8e8e7220 */ /* 0x080fe20000410000 */
[-C--:B------:R-:W-:Y:S01]  /*bd00*/  FMUL.FTZ R143, R143, R90.reuse ;  /* 0x0000005a8f8f7220 */ /* 0x080fe20000410000 */
[-C--:B------:R-:W-:Y:S01]  /*bd10*/  FMUL.FTZ R24, R136, R91.reuse ;  /* 0x0000005b88187220 */ /* 0x080fe20000410000 */
[-C--:B------:R-:W-:Y:S01]  /*bd20*/  FMUL.FTZ R25, R137, R91.reuse ;  /* 0x0000005b89197220 */ /* 0x080fe20000410000 */
[-C--:B------:R-:W-:Y:S01]  /*bd30*/  FMUL.FTZ R26, R138, R90.reuse ;  /* 0x0000005a8a1a7220 */ /* 0x080fe20000410000 */
[-C--:B------:R-:W-:Y:S01]  /*bd40*/  FMUL.FTZ R27, R139, R90.reuse ;  /* 0x0000005a8b1b7220 */ /* 0x080fe20000410000 */
[C---:B------:R-:W-:Y:S01]  /*bd50*/  HMMA.16816.F32 R12, R8.reuse, R16, R12 ;  /* 0x00000010080c723c */ /* 0x040fe2000000180c */
[--C-:B------:R-:W-:Y:S01]  /*bd60*/  FFMA.FTZ R16, R93, UR6, -R87.reuse ;  /* 0x000000065d107c23 */ /* 0x100fe20008010857 */
[--C-:B------:R-:W-:Y:S01]  /*bd70*/  FFMA.FTZ R17, R95, UR6, -R87.reuse ;  /* 0x000000065f117c23 */ /* 0x100fe20008010857 */
[----:B------:R2:W3:Y:S01]  /*bd80*/  MUFU.EX2 R93, R20 ;  /* 0x00000014005d7308 */ /* 0x0004e20000000800 */
[-C--:B------:R-:W-:Y:S01]  /*bd90*/  FMUL.FTZ R132, R132, R91.reuse ;  /* 0x0000005b84847220 */ /* 0x080fe20000410000 */
[-C--:B------:R-:W-:Y:S01]  /*bda0*/  FMUL.FTZ R133, R133, R91.reuse ;  /* 0x0000005b85857220 */ /* 0x080fe20000410000 */
[-C--:B------:R-:W-:Y:S01]  /*bdb0*/  FMUL.FTZ R134, R134, R90.reuse ;  /* 0x0000005a86867220 */ /* 0x080fe20000410000 */
[----:B------:R-:W-:Y:S01]  /*bdc0*/  MUFU.EX2 R95, R16 ;  /* 0x00000010005f7308 */ /* 0x000fe20000000800 */
[----:B------:R-:W-:Y:S01]  /*bdd0*/  FMUL.FTZ R135, R135, R90 ;  /* 0x0000005a87877220 */ /* 0x000fe20000410000 */
[--C-:B------:R-:W-:Y:S01]  /*bde0*/  FFMA.FTZ R136, R131, UR6, -R82.reuse ;  /* 0x0000000683887c23 */ /* 0x100fe20008010852 */
[--C-:B------:R-:W-:Y:S01]  /*bdf0*/  FFMA.FTZ R137, R203, UR6, -R82.reuse ;  /* 0x00000006cb897c23 */ /* 0x100fe20008010852 */
[----:B------:R4:W5:Y:S01]  /*be00*/  MUFU.EX2 R94, R17 ;  /* 0x00000011005e7308 */ /* 0x0009620000000800 */
[--C-:B------:R-:W-:Y:S01]  /*be10*/  FFMA.FTZ R139, R201, UR6, -R87.reuse ;  /* 0x00000006c98b7c23 */ /* 0x100fe20008010857 */
[--C-:B------:R-:W-:Y:S01]  /*be20*/  FFMA.FTZ R138, R200, UR6, -R87.reuse ;  /* 0x00000006c88a7c23 */ /* 0x100fe20008010857 */
[--C-:B------:R-:W-:Y:S01]  /*be30*/  FFMA.FTZ R144, R196, UR6, -R82.reuse ;  /* 0x00000006c4907c23 */ /* 0x100fe20008010852 */
[----:B------:R-:W-:Y:S01]  /*be40*/  MUFU.EX2 R115, R115 ;  /* 0x0000007300737308 */ /* 0x000fe20000000800 */
[--C-:B------:R-:W-:Y:S01]  /*be50*/  FFMA.FTZ R145, R194, UR6, -R82.reuse ;  /* 0x00000006c2917c23 */ /* 0x100fe20008010852 */
[----:B--2---:R-:W2:Y:S01]  /*be60*/  LDSM.16.MT88.4 R20, [R164+0x5400] ;  /* 0x00540000a414783b */ /* 0x004ea20000004200 */
[----:B---3--:R-:W-:Y:S01]  /*be70*/  F2FP.F16.F32.PACK_AB R32, R93, R92 ;  /* 0x0000005c5d20723e */ /* 0x008fe200000000ff */
[----:B------:R-:W-:Y:S01]  /*be80*/  MUFU.EX2 R114, R114 ;  /* 0x0000007200727308 */ /* 0x000fe20000000800 */
[----:B------:R-:W-:Y:S01]  /*be90*/  FFMA.FTZ R146, R193, UR6, -R82 ;  /* 0x00000006c1927c23 */ /* 0x000fe20008010852 */
[----:B------:R-:W-:Y:S01]  /*bea0*/  FFMA.FTZ R147, R195, UR6, -R87 ;  /* 0x00000006c3937c23 */ /* 0x000fe20008010857 */
[----:B------:R-:W-:Y:S01]  /*beb0*/  FFMA.FTZ R86, R186, R91, R86 ;  /* 0x0000005bba567223 */ /* 0x000fe20000010056 */
[----:B------:R-:W-:Y:S01]  /*bec0*/  MUFU.EX2 R112, R112 ;  /* 0x0000007000707308 */ /* 0x000fe20000000800 */
[----:B------:R-:W-:Y:S01]  /*bed0*/  FFMA.FTZ R81, R183, R90, R81 ;  /* 0x0000005ab7517223 */ /* 0x000fe20000010051 */
[C---:B----4-:R-:W-:Y:S01]  /*bee0*/  HMMA.16816.F32 R16, R8.reuse, R18, R140 ;  /* 0x000000120810723c */ /* 0x050fe2000000188c */
[--C-:B------:R-:W-:Y:S01]  /*bef0*/  FFMA.FTZ R140, R202, UR6, -R87.reuse ;  /* 0x00000006ca8c7c23 */ /* 0x100fe20008010857 */
[----:B------:R-:W-:Y:S01]  /*bf00*/  MUFU.EX2 R131, R206 ;  /* 0x000000ce00837308 */ /* 0x000fe20000000800 */
[--C-:B------:R-:W-:Y:S01]  /*bf10*/  FFMA.FTZ R143, R199, UR6, -R87.reuse ;  /* 0x00000006c78f7c23 */ /* 0x100fe20008010857 */
[----:B------:R-:W-:Y:S01]  /*bf20*/  FFMA.FTZ R141, R197, UR6, -R82 ;  /* 0x00000006c58d7c23 */ /* 0x000fe20008010852 */
[--C-:B------:R-:W-:Y:S01]  /*bf30*/  FFMA.FTZ R142, R198, UR6, -R87.reuse ;  /* 0x00000006c68e7c23 */ /* 0x100fe20008010857 */
[----:B------:R-:W-:Y:S01]  /*bf40*/  MUFU.EX2 R136, R136 ;  /* 0x0000008800887308 */ /* 0x000fe20000000800 */
[----:B------:R-:W-:Y:S01]  /*bf50*/  FADD.FTZ R86, R85, R86 ;  /* 0x0000005655567221 */ /* 0x000fe20000010000 */
[C---:B-1----:R-:W-:Y:S01]  /*bf60*/  HMMA.16816.F32 R24, R8.reuse, R4, R24 ;  /* 0x000000040818723c */ /* 0x042fe20000001818 */
[--C-:B------:R-:W-:Y:S01]  /*bf70*/  FFMA.FTZ R5, R34, UR6, -R87.reuse ;  /* 0x0000000622057c23 */ /* 0x100fe20008010857 */
[----:B------:R-:W-:Y:S01]  /*bf80*/  FFMA.FTZ R4, R109, UR6, -R87 ;  /* 0x000000066d047c23 */ /* 0x000fe20008010857 */
[----:B-----5:R-:W-:Y:S01]  /*bf90*/  F2FP.F16.F32.PACK_AB R34, R94, R95 ;  /* 0x0000005f5e22723e */ /* 0x020fe200000000ff */
[----:B------:R-:W-:Y:S01]  /*bfa0*/  MUFU.EX2 R137, R137 ;  /* 0x0000008900897308 */ /* 0x000fe20000000800 */
[----:B------:R-:W-:Y:S01]  /*bfb0*/  FADD.FTZ R81, R80, R81 ;  /* 0x0000005150517221 */ /* 0x000fe20000010000 */
[----:B------:R-:W-:Y:S01]  /*bfc0*/  FADD.FTZ R86, R84, R86 ;  /* 0x0000005654567221 */ /* 0x000fe20000010000 */
[--C-:B------:R-:W-:Y:S01]  /*bfd0*/  FFMA.FTZ R186, R60, UR6, -R87.reuse ;  /* 0x000000063cba7c23 */ /* 0x100fe20008010857 */
[----:B------:R-:W-:Y:S01]  /*bfe0*/  HMMA.16816.F32 R8, R8, R6, R132 ;  /* 0x000000060808723c */ /* 0x000fe20000001884 */
[----:B------:R-:W1:Y:S01]  /*bff0*/  MUFU.EX2 R109, R5 ;  /* 0x00000005006d7308 */ /* 0x000e620000000800 */
[--C-:B------:R-:W-:Y:S01]  /*c000*/  FFMA.FTZ R133, R130, UR6, -R87.reuse ;  /* 0x0000000682857c23 */ /* 0x100fe20008010857 */
[----:B------:R-:W-:Y:S01]  /*c010*/  FFMA.FTZ R132, R207, UR6, -R87 ;  /* 0x00000006cf847c23 */ /* 0x000fe20008010857 */
[--C-:B------:R-:W-:Y:S01]  /*c020*/  FFMA.FTZ R135, R205, UR6, -R82.reuse ;  /* 0x00000006cd877c23 */ /* 0x100fe20008010852 */
[----:B------:R3:W4:Y:S01]  /*c030*/  MUFU.EX2 R108, R4 ;  /* 0x00000004006c7308 */ /* 0x0007220000000800 */
[----:B------:R-:W-:Y:S01]  /*c040*/  FFMA.FTZ R134, R204, UR6, -R82 ;  /* 0x00000006cc867c23 */ /* 0x000fe20008010852 */
[----:B------:R-:W-:Y:S01]  /*c050*/  FADD.FTZ R81, R2, R81 ;  /* 0x0000005102517221 */ /* 0x000fe20000010000 */
[----:B------:R-:W-:Y:S01]  /*c060*/  FADD.FTZ R83, R83, R86 ;  /* 0x0000005653537221 */ /* 0x000fe20000010000 */
[----:B------:R-:W-:Y:S01]  /*c070*/  MUFU.EX2 R130, R208 ;  /* 0x000000d000827308 */ /* 0x000fe20000000800 */
[----:B------:R-:W-:Y:S01]  /*c080*/  FFMA.FTZ R183, R40, UR6, -R82 ;  /* 0x0000000628b77c23 */ /* 0x000fe20008010852 */
[----:B------:R-:W-:Y:S01]  /*c090*/  FADD.FTZ R81, R0, R81 ;  /* 0x0000005100517221 */ /* 0x000fe20000010000 */
[C---:B------:R-:W-:Y:S01]  /*c0a0*/  HMMA.16816.F32 R36, R32.reuse, R28, R24 ;  /* 0x0000001c2024723c */ /* 0x040fe20000001818 */
[--C-:B------:R-:W-:Y:S01]  /*c0b0*/  FFMA.FTZ R29, R119, UR6, -R87.reuse ;  /* 0x00000006771d7c23 */ /* 0x100fe20008010857 */
[----:B------:R-:W-:Y:S01]  /*c0c0*/  LDSM.16.MT88.4 R24, [R164+0x5c00] ;  /* 0x005c0000a418783b */ /* 0x000fe20000004200 */
[----:B------:R-:W-:Y:S01]  /*c0d0*/  FFMA.FTZ R28, R118, UR6, -R87 ;  /* 0x00000006761c7c23 */ /* 0x000fe20008010857 */
[----:B------:R5:W4:Y:S01]  /*c0e0*/  MUFU.EX2 R119, R123 ;  /* 0x0000007b00777308 */ /* 0x000b220000000800 */
[----:B------:R-:W-:Y:S01]  /*c0f0*/  FADD.FTZ R83, R92, R83 ;  /* 0x000000535c537221 */ /* 0x000fe20000010000 */
[----:B------:R-:W-:Y:S01]  /*c100*/  FADD.FTZ R96, R96, R81 ;  /* 0x0000005160607221 */ /* 0x000fe20000010000 */
[----:B---3--:R-:W3:Y:S01]  /*c110*/  LDSM.16.MT88.4 R4, [R164+0x5800] ;  /* 0x00580000a404783b */ /* 0x008ee20000004200 */
[----:B--2---:R-:W-:Y:S01]  /*c120*/  HMMA.16816.F32 R12, R32, R20, R12 ;  /* 0x00000014200c723c */ /* 0x004fe2000000180c */
[----:B------:R-:W-:Y:S01]  /*c130*/  MUFU.EX2 R118, R29 ;  /* 0x0000001d00767308 */ /* 0x000fe20000000800 */
[----:B------:R-:W-:Y:S01]  /*c140*/  FADD.FTZ R83, R93, R83 ;  /* 0x000000535d537221 */ /* 0x000fe20000010000 */
[----:B------:R-:W-:-:S02]  /*c150*/  FADD.FTZ R101, R101, R96 ;  /* 0x0000006065657221 */ /* 0x000fc40000010000 */
[----:B------:R-:W-:Y:S01]  /*c160*/  MUFU.EX2 R133, R133 ;  /* 0x0000008500857308 */ /* 0x000fe20000000800 */
[----:B------:R-:W-:Y:S01]  /*c170*/  FADD.FTZ R95, R95, R83 ;  /* 0x000000535f5f7221 */ /* 0x000fe20000010000 */
[----:B------:R-:W-:Y:S01]  /*c180*/  FADD.FTZ R101, R100, R101 ;  /* 0x0000006564657221 */ /* 0x000fe20000010000 */
[----:B------:R-:W-:Y:S01]  /*c190*/  HMMA.16816.F32 R16, R32, R22, R16 ;  /* 0x000000162010723c */ /* 0x000fe20000001810 */
[----:B------:R-:W2:Y:S01]  /*c1a0*/  LDSM.16.MT88.4 R20, [R151+0x800] ;  /* 0x000800009714783b */ /* 0x000ea20000004200 */
[----:B-----5:R-:W-:Y:S01]  /*c1b0*/  FFMA.FTZ R123, R117, UR6, -R82 ;  /* 0x00000006757b7c23 */ /* 0x020fe20008010852 */
[----:B------:R-:W-:Y:S01]  /*c1c0*/  MUFU.EX2 R132, R132 ;  /* 0x0000008400847308 */ /* 0x000fe20000000800 */
[----:B------:R-:W-:Y:S01]  /*c1d0*/  FADD.FTZ R95, R94, R95 ;  /* 0x0000005f5e5f7221 */ /* 0x000fe20000010000 */
[----:B------:R-:W-:Y:S02]  /*c1e0*/  FADD.FTZ R101, R105, R101 ;  /* 0x0000006569657221 */ /* 0x000fe40000010000 */
[----:B------:R5:W-:Y:S01]  /*c1f0*/  MUFU.EX2 R117, R28 ;  /* 0x0000001c00757308 */ /* 0x000be20000000800 */
[----:B------:R-:W-:-:S03]  /*c200*/  FADD.FTZ R95, R110, R95 ;  /* 0x0000005f6e5f7221 */ /* 0x000fc60000010000 */
[----:B------:R-:W-:Y:S01]  /*c210*/  MUFU.EX2 R135, R135 ;  /* 0x0000008700877308 */ /* 0x000fe20000000800 */
[----:B-1----:R-:W-:-:S03]  /*c220*/  FADD.FTZ R95, R109, R95 ;  /* 0x0000005f6d5f7221 */ /* 0x002fc60000010000 */
[----:B------:R-:W-:Y:S04]  /*c230*/  MUFU.EX2 R134, R134 ;  /* 0x0000008600867308 */ /* 0x000fe80000000800 */
[----:B------:R-:W-:Y:S01]  /*c240*/  MUFU.EX2 R140, R140 ;  /* 0x0000008c008c7308 */ /* 0x000fe20000000800 */
[----:B-----5:R-:W-:Y:S01]  /*c250*/  HMMA.16816.F32 R28, R32, R30, R8 ;  /* 0x0000001e201c723c */ /* 0x020fe20000001808 */
[--C-:B------:R-:W-:Y:S01]  /*c260*/  FFMA.FTZ R9, R122, UR6, -R82.reuse ;  /* 0x000000067a097c23 */ /* 0x100fe20008010852 */
[----:B------:R-:W-:Y:S01]  /*c270*/  FFMA.FTZ R8, R121, UR6, -R82 ;  /* 0x0000000679087c23 */ /* 0x000fe20008010852 */
[----:B------:R1:W-:Y:S01]  /*c280*/  MUFU.EX2 R122, R123 ;  /* 0x0000007b007a7308 */ /* 0x0003e20000000800 */
[----:B------:R-:W-:Y:S02]  /*c290*/  F2FP.F16.F32.PACK_AB R32, R109, R110 ;  /* 0x0000006e6d20723e */ /* 0x000fe400000000ff */
[----:B------:R-:W-:Y:S01]  /*c2a0*/  F2FP.F16.F32.PACK_AB R33, R116, R111 ;  /* 0x0000006f7421723e */ /* 0x000fe200000000ff */
[----:B------:R-:W5:Y:S01]  /*c2b0*/  MUFU.EX2 R121, R9 ;  /* 0x0000000900797308 */ /* 0x000f620000000800 */
[----:B----4-:R-:W-:Y:S01]  /*c2c0*/  F2FP.F16.F32.PACK_AB R34, R113, R108 ;  /* 0x0000006c7122723e */ /* 0x010fe200000000ff */
[----:B------:R-:W-:Y:S01]  /*c2d0*/  FADD.FTZ R111, R111, R101 ;  /* 0x000000656f6f7221 */ /* 0x000fe20000010000 */
[----:B------:R-:W-:Y:S01]  /*c2e0*/  F2FP.F16.F32.PACK_AB R35, R114, R115 ;  /* 0x000000737223723e */ /* 0x000fe200000000ff */
[----:B------:R-:W-:Y:S01]  /*c2f0*/  MUFU.EX2 R139, R139 ;  /* 0x0000008b008b7308 */ /* 0x000fe20000000800 */
[----:B------:R-:W-:Y:S01]  /*c300*/  FADD.FTZ R108, R108, R95 ;  /* 0x0000005f6c6c7221 */ /* 0x000fe20000010000 */
[----:B------:R-:W-:-:S02]  /*c310*/  FADD.FTZ R111, R116, R111 ;  /* 0x0000006f746f7221 */ /* 0x000fc40000010000 */
[----:B------:R-:W-:Y:S01]  /*c320*/  MUFU.EX2 R138, R138 ;  /* 0x0000008a008a7308 */ /* 0x000fe20000000800 */
[----:B------:R-:W-:Y:S01]  /*c330*/  FADD.FTZ R108, R113, R108 ;  /* 0x0000006c716c7221 */ /* 0x000fe20000010000 */
[----:B-1----:R-:W-:Y:S01]  /*c340*/  FFMA.FTZ R123, R120, UR6, -R82 ;  /* 0x00000006787b7c23 */ /* 0x002fe20008010852 */
[----:B---3--:R-:W-:Y:S01]  /*c350*/  HMMA.16816.F32 R12, R32, R4, R12 ;  /* 0x00000004200c723c */ /* 0x008fe2000000180c */
[----:B------:R1:W-:Y:S01]  /*c360*/  MUFU.EX2 R120, R8 ;  /* 0x0000000800787308 */ /* 0x0003e20000000800 */
[----:B------:R-:W-:-:S03]  /*c370*/  FADD.FTZ R115, R115, R111 ;  /* 0x0000006f73737221 */ /* 0x000fc60000010000 */
[----:B------:R-:W3:Y:S01]  /*c380*/  MUFU.EX2 R123, R123 ;  /* 0x0000007b007b7308 */ /* 0x000ee20000000800 */
[----:B------:R-:W-:Y:S02]  /*c390*/  FADD.FTZ R115, R114, R115 ;  /* 0x0000007372737221 */ /* 0x000fe40000010000 */
[C---:B------:R-:W-:Y:S01]  /*c3a0*/  HMMA.16816.F32 R16, R32.reuse, R6, R16 ;  /* 0x000000062010723c */ /* 0x040fe20000001810 */
[----:B------:R-:W-:Y:S01]  /*c3b0*/  LDSM.16.MT88.4 R4, [R164+0x6000] ;  /* 0x00600000a404783b */ /* 0x000fe20000004200 */
[----:B------:R-:W4:Y:S04]  /*c3c0*/  MUFU.EX2 R143, R143 ;  /* 0x0000008f008f7308 */ /* 0x000f280000000800 */
[----:B------:R-:W-:Y:S01]  /*c3d0*/  MUFU.EX2 R141, R141 ;  /* 0x0000008d008d7308 */ /* 0x000fe20000000800 */
[----:B-1----:R-:W1:Y:S01]  /*c3e0*/  LDSM.16.MT88.4 R8, [R151+0xc00] ;  /* 0x000c00009708783b */ /* 0x002e620000004200 */
[C---:B--2---:R-:W-:Y:S01]  /*c3f0*/  HMMA.16816.F32 R36, R32.reuse, R20, R36 ;  /* 0x000000142024723c */ /* 0x044fe20000001824 */
[----:B------:R-:W-:Y:S01]  /*c400*/  F2FP.F16.F32.PACK_AB R20, R119, R112 ;  /* 0x000000707714723e */ /* 0x000fe200000000ff */
[----:B------:R-:W-:Y:S01]  /*c410*/  MUFU.EX2 R144, R144 ;  /* 0x0000009000907308 */ /* 0x000fe20000000800 */
[----:B-----5:R-:W-:Y:S01]  /*c420*/  F2FP.F16.F32.PACK_AB R21, R121, R122 ;  /* 0x0000007a7915723e */ /* 0x020fe200000000ff */
[----:B------:R-:W-:Y:S01]  /*c430*/  FADD.FTZ R112, R112, R108 ;  /* 0x0000006c70707221 */ /* 0x000fe20000010000 */
[----:B------:R-:W-:Y:S01]  /*c440*/  FADD.FTZ R122, R122, R115 ;  /* 0x000000737a7a7221 */ /* 0x000fe20000010000 */
[----:B------:R-:W-:Y:S02]  /*c450*/  MUFU.EX2 R145, R145 ;  /* 0x0000009100917308 */ /* 0x000fe40000000800 */
[----:B------:R-:W-:Y:S01]  /*c460*/  HMMA.16816.F32 R28, R32, R22, R28 ;  /* 0x00000016201c723c */ /* 0x000fe2000000181c */
[----:B------:R-:W-:Y:S01]  /*c470*/  F2FP.F16.F32.PACK_AB R22, R117, R118 ;  /* 0x000000767516723e */ /* 0x000fe200000000ff */
[----:B------:R-:W2:Y:S01]  /*c480*/  MUFU.EX2 R146, R146 ;  /* 0x0000009200927308 */ /* 0x000ea20000000800 */
[----:B---3--:R-:W-:Y:S01]  /*c490*/  F2FP.F16.F32.PACK_AB R23, R123, R120 ;  /* 0x000000787b17723e */ /* 0x008fe200000000ff */
[----:B------:R-:W-:Y:S01]  /*c4a0*/  LDSM.16.MT88.4 R32, [R164+0x6800] ;  /* 0x00680000a420783b */ /* 0x000fe20000004200 */
[----:B------:R-:W-:Y:S01]  /*c4b0*/  FADD.FTZ R112, R119, R112 ;  /* 0x0000007077707221 */ /* 0x000fe20000010000 */
[----:B------:R-:W-:Y:S01]  /*c4c0*/  MUFU.EX2 R142, R142 ;  /* 0x0000008e008e7308 */ /* 0x000fe20000000800 */
[----:B------:R-:W-:-:S02]  /*c4d0*/  FADD.FTZ R122, R121, R122 ;  /* 0x0000007a797a7221 */ /* 0x000fc40000010000 */
[----:B------:R-:W-:Y:S01]  /*c4e0*/  FADD.FTZ R112, R118, R112 ;  /* 0x0000007076707221 */ /* 0x000fe20000010000 */
[C---:B------:R-:W-:Y:S01]  /*c4f0*/  HMMA.16816.F32 R12, R20.reuse, R24, R12 ;  /* 0x00000018140c723c */ /* 0x040fe2000000180c */
[----:B------:R-:W3:Y:S01]  /*c500*/  MUFU.EX2 R147, R147 ;  /* 0x0000009300937308 */ /* 0x000ee20000000800 */
[----:B------:R-:W-:Y:S01]  /*c510*/  FADD.FTZ R120, R120, R122 ;  /* 0x0000007a78787221 */ /* 0x000fe20000010000 */
[----:B------:R-:W-:Y:S02]  /*c520*/  FADD.FTZ R117, R117, R112 ;  /* 0x0000007075757221 */ /* 0x000fe40000010000 */
[----:B------:R-:W-:Y:S01]  /*c530*/  MUFU.EX2 R56, R56 ;  /* 0x0000003800387308 */ /* 0x000fe20000000800 */
[----:B------:R-:W-:Y:S01]  /*c540*/  FADD.FTZ R120, R123, R120 ;  /* 0x000000787b787221 */ /* 0x000fe20000010000 */
[----:B------:R-:W-:Y:S01]  /*c550*/  FADD.FTZ R117, R130, R117 ;  /* 0x0000007582757221 */ /* 0x000fe20000010000 */
[C---:B------:R-:W-:Y:S01]  /*c560*/  HMMA.16816.F32 R16, R20.reuse, R26, R16 ;  /* 0x0000001a1410723c */ /* 0x040fe20000001810 */
[----:B------:R-:W5:Y:S01]  /*c570*/  LDSM.16.MT88.4 R24, [R151+0x1000] ;  /* 0x001000009718783b */ /* 0x000f620000004200 */
[----:B------:R-:W-:Y:S01]  /*c580*/  FADD.FTZ R120, R136, R120 ;  /* 0x0000007888787221 */ /* 0x000fe20000010000 */
[C---:B------:R-:W-:Y:S01]  /*c590*/  FADD.FTZ R117, R133.reuse, R117 ;  /* 0x0000007585757221 */ /* 0x040fe20000010000 */
[----:B------:R-:W-:Y:S04]  /*c5a0*/  MUFU.EX2 R186, R186 ;  /* 0x000000ba00ba7308 */ /* 0x000fe80000000800 */
[----:B------:R-:W-:Y:S01]  /*c5b0*/  MUFU.EX2 R183, R183 ;  /* 0x000000b700b77308 */ /* 0x000fe20000000800 */
[C---:B-1----:R-:W-:Y:S08]  /*c5c0*/  HMMA.16816.F32 R36, R20.reuse, R8, R36 ;  /* 0x000000081424723c */ /* 0x042ff00000001824 */
[----:B------:R-:W-:Y:S01]  /*c5d0*/  HMMA.16816.F32 R28, R20, R10, R28 ;  /* 0x0000000a141c723c */ /* 0x000fe2000000181c */
[----:B------:R-:W-:Y:S01]  /*c5e0*/  F2FP.F16.F32.PACK_AB R20, R133, R130 ;  /* 0x000000828514723e */ /* 0x000fe200000000ff */
[----:B------:R-:W1:Y:S01]  /*c5f0*/  LDSM.16.MT88.4 R8, [R164+0x6400] ;  /* 0x00640000a408783b */ /* 0x000e620000004200 */
[C---:B------:R-:W-:Y:S01]  /*c600*/  F2FP.F16.F32.PACK_AB R21, R135.reuse, R136 ;  /* 0x000000888715723e */ /* 0x040fe200000000ff */
[----:B------:R-:W-:Y:S01]  /*c610*/  FADD.FTZ R135, R135, R120 ;  /* 0x0000007887877221 */ /* 0x000fe20000010000 */
[----:B------:R-:W-:Y:S01]  /*c620*/  F2FP.F16.F32.PACK_AB R22, R131, R132 ;  /* 0x000000848316723e */ /* 0x000fe200000000ff */
[----:B------:R-:W-:Y:S01]  /*c630*/  FADD.FTZ R132, R132, R117 ;  /* 0x0000007584847221 */ /* 0x000fe20000010000 */
[----:B------:R-:W-:Y:S01]  /*c640*/  F2FP.F16.F32.PACK_AB R23, R137, R134 ;  /* 0x000000868917723e */ /* 0x000fe200000000ff */
[----:B------:R-:W-:-:S02]  /*c650*/  FADD.FTZ R135, R134, R135 ;  /* 0x0000008786877221 */ /* 0x000fc40000010000 */
[----:B------:R-:W-:Y:S02]  /*c660*/  FADD.FTZ R132, R131, R132 ;  /* 0x0000008483847221 */ /* 0x000fe40000010000 */
[----:B------:R-:W-:Y:S02]  /*c670*/  FADD.FTZ R135, R137, R135 ;  /* 0x0000008789877221 */ /* 0x000fe40000010000 */
[----:B------:R-:W-:Y:S01]  /*c680*/  HMMA.16816.F32 R12, R20, R4, R12 ;  /* 0x00000004140c723c */ /* 0x000fe2000000180c */
[----:B------:R-:W-:-:S07]  /*c690*/  FADD.FTZ R132, R140, R132 ;  /* 0x000000848c847221 */ /* 0x000fce0000010000 */
[C---:B------:R-:W-:Y:S01]  /*c6a0*/  HMMA.16816.F32 R16, R20.reuse, R6, R16 ;  /* 0x000000061410723c */ /* 0x040fe20000001810 */
[----:B------:R-:W3:Y:S07]  /*c6b0*/  LDSM.16.MT88.4 R4, [R151+0x1400] ;  /* 0x001400009704783b */ /* 0x000eee0000004200 */
[C---:B-----5:R-:W-:Y:S01]  /*c6c0*/  HMMA.16816.F32 R36, R20.reuse, R24, R36 ;  /* 0x000000181424723c */ /* 0x060fe20000001824 */
[----:B------:R-:W-:Y:S01]  /*c6d0*/  FFMA.FTZ R25, R191, UR6, -R87 ;  /* 0x00000006bf197c23 */ /* 0x000fe20008010857 */
[--C-:B------:R-:W-:Y:S01]  /*c6e0*/  FFMA.FTZ R24, R190, UR6, -R82.reuse ;  /* 0x00000006be187c23 */ /* 0x100fe20008010852 */
[----:B------:R5:W-:Y:S04]  /*c6f0*/  MUFU.EX2 R191, R192 ;  /* 0x000000c000bf7308 */ /* 0x000be80000000800 */
[----:B------:R1:W-:Y:S01]  /*c700*/  MUFU.EX2 R190, R25 ;  /* 0x0000001900be7308 */ /* 0x0003e20000000800 */
[----:B------:R-:W-:Y:S01]  /*c710*/  HMMA.16816.F32 R28, R20, R26, R28 ;  /* 0x0000001a141c723c */ /* 0x000fe2000000181c */
[--C-:B------:R-:W-:Y:S01]  /*c720*/  FFMA.FTZ R21, R189, UR6, -R82.reuse ;  /* 0x00000006bd157c23 */ /* 0x100fe20008010852 */
[----:B------:R-:W-:Y:S01]  /*c730*/  FFMA.FTZ R20, R188, UR6, -R82 ;  /* 0x00000006bc147c23 */ /* 0x000fe20008010852 */
[----:B------:R1:W-:Y:S01]  /*c740*/  MUFU.EX2 R189, R24 ;  /* 0x0000001800bd7308 */ /* 0x0003e20000000800 */
[----:B----4-:R-:W-:-:S02]  /*c750*/  F2FP.F16.F32.PACK_AB R26, R143, R138 ;  /* 0x0000008a8f1a723e */ /* 0x010fc400000000ff */
[----:B--2---:R-:W-:Y:S01]  /*c760*/  F2FP.F16.F32.PACK_AB R27, R146, R145 ;  /* 0x00000091921b723e */ /* 0x004fe200000000ff */
[----:B------:R-:W2:Y:S01]  /*c770*/  MUFU.EX2 R188, R21 ;  /* 0x0000001500bc7308 */ /* 0x000ea20000000800 */
[----:B-----5:R-:W-:-:S03]  /*c780*/  FFMA.FTZ R192, R187, UR6, -R82 ;  /* 0x00000006bbc07c23 */ /* 0x020fc60008010852 */
[----:B------:R4:W-:Y:S01]  /*c790*/  MUFU.EX2 R187, R20 ;  /* 0x0000001400bb7308 */ /* 0x0009e20000000800 */
[C---:B-1----:R-:W-:Y:S01]  /*c7a0*/  F2FP.F16.F32.PACK_AB R25, R144.reuse, R141 ;  /* 0x0000008d9019723e */ /* 0x042fe200000000ff */
[----:B------:R-:W-:Y:S02]  /*c7b0*/  FADD.FTZ R141, R141, R135 ;  /* 0x000000878d8d7221 */ /* 0x000fe40000010000 */
[----:B------:R-:W1:Y:S01]  /*c7c0*/  MUFU.EX2 R192, R192 ;  /* 0x000000c000c07308 */ /* 0x000e620000000800 */
[C---:B------:R-:W-:Y:S01]  /*c7d0*/  F2FP.F16.F32.PACK_AB R24, R139.reuse, R140 ;  /* 0x0000008c8b18723e */ /* 0x040fe200000000ff */
[----:B------:R-:W-:Y:S01]  /*c7e0*/  FADD.FTZ R139, R139, R132 ;  /* 0x000000848b8b7221 */ /* 0x000fe20000010000 */
[----:B------:R-:W-:Y:S01]  /*c7f0*/  FADD.FTZ R141, R144, R141 ;  /* 0x0000008d908d7221 */ /* 0x000fe20000010000 */
[----:B------:R-:W-:Y:S02]  /*c800*/  LDSM.16.MT88.4 R132, [R151+0x3c00] ;  /* 0x003c00009784783b */ /* 0x000fe40000004200 */
[----:B------:R-:W-:Y:S01]  /*c810*/  FADD.FTZ R139, R138, R139 ;  /* 0x0000008b8a8b7221 */ /* 0x000fe20000010000 */
[----:B------:R-:W-:Y:S01]  /*c820*/  FADD.FTZ R141, R145, R141 ;  /* 0x0000008d918d7221 */ /* 0x000fe20000010000 */
[----:B------:R-:W-:Y:S01]  /*c830*/  HMMA.16816.F32 R12, R24, R8, R12 ;  /* 0x00000008180c723c */ /* 0x000fe2000000180c */
[----:B----4-:R-:W4:Y:S01]  /*c840*/  LDSM.16.MT88.4 R20, [R151+0x1800] ;  /* 0x001800009714783b */ /* 0x010f220000004200 */
[----:B---3--:R-:W-:Y:S01]  /*c850*/  F2FP.F16.F32.PACK_AB R8, R147, R142 ;  /* 0x0000008e9308723e */ /* 0x008fe200000000ff */
[----:B------:R-:W-:Y:S01]  /*c860*/  FADD.FTZ R139, R143, R139 ;  /* 0x0000008b8f8b7221 */ /* 0x000fe20000010000 */
[----:B--2---:R-:W-:Y:S01]  /*c870*/  F2FP.F16.F32.PACK_AB R9, R188, R189 ;  /* 0x000000bdbc09723e */ /* 0x004fe200000000ff */
[----:B------:R-:W-:-:S02]  /*c880*/  FADD.FTZ R141, R146, R141 ;  /* 0x0000008d928d7221 */ /* 0x000fc40000010000 */
[----:B------:R-:W-:Y:S01]  /*c890*/  FADD.FTZ R139, R142, R139 ;  /* 0x0000008b8e8b7221 */ /* 0x000fe20000010000 */
[C---:B------:R-:W-:Y:S01]  /*c8a0*/  HMMA.16816.F32 R16, R24.reuse, R10, R16 ;  /* 0x0000000a1810723c */ /* 0x040fe20000001810 */
[----:B------:R-:W-:Y:S01]  /*c8b0*/  F2FP.F16.F32.PACK_AB R10, R190, R191 ;  /* 0x000000bfbe0a723e */ /* 0x000fe200000000ff */
[----:B------:R-:W-:Y:S01]  /*c8c0*/  FADD.FTZ R141, R189, R141 ;  /* 0x0000008dbd8d7221 */ /* 0x000fe20000010000 */
[----:B-1----:R-:W-:Y:S01]  /*c8d0*/  F2FP.F16.F32.PACK_AB R11, R192, R187 ;  /* 0x000000bbc00b723e */ /* 0x002fe200000000ff */
[----:B------:R-:W-:Y:S02]  /*c8e0*/  FADD.FTZ R147, R147, R139 ;  /* 0x0000008b93937221 */ /* 0x000fe40000010000 */
[----:B------:R-:W-:Y:S02]  /*c8f0*/  FADD.FTZ R188, R188, R141 ;  /* 0x0000008dbcbc7221 */ /* 0x000fe40000010000 */
[----:B------:R-:W-:Y:S01]  /*c900*/  HMMA.16816.F32 R36, R24, R4, R36 ;  /* 0x000000041824723c */ /* 0x000fe20000001824 */
[----:B------:R-:W-:Y:S01]  /*c910*/  FADD.FTZ R147, R191, R147 ;  /* 0x00000093bf937221 */ /* 0x000fe20000010000 */
[----:B------:R-:W-:Y:S01]  /*c920*/  FADD.FTZ R188, R187, R188 ;  /* 0x000000bcbbbc7221 */ /* 0x000fe20000010000 */
[----:B------:R-:W-:Y:S02]  /*c930*/  LDSM.16.MT88.4 R140, [R164+0x8c00] ;  /* 0x008c0000a48c783b */ /* 0x000fe40000004200 */
[----:B------:R-:W-:Y:S01]  /*c940*/  FADD.FTZ R190, R190, R147 ;  /* 0x00000093bebe7221 */ /* 0x000fe20000010000 */
[----:B------:R-:W-:-:S02]  /*c950*/  FADD.FTZ R192, R192, R188 ;  /* 0x000000bcc0c07221 */ /* 0x000fc40000010000 */
[----:B------:R-:W-:Y:S01]  /*c960*/  HMMA.16816.F32 R28, R24, R6, R28 ;  /* 0x00000006181c723c */ /* 0x000fe2000000181c */
[--C-:B------:R-:W-:Y:S01]  /*c970*/  FFMA.FTZ R24, R181, UR6, -R87.reuse ;  /* 0x00000006b5187c23 */ /* 0x100fe20008010857 */
[--C-:B------:R-:W-:Y:S01]  /*c980*/  FFMA.FTZ R26, R180, UR6, -R87.reuse ;  /* 0x00000006b41a7c23 */ /* 0x100fe20008010857 */
[--C-:B------:R-:W-:Y:S01]  /*c990*/  FFMA.FTZ R25, R171, UR6, -R87.reuse ;  /* 0x00000006ab197c23 */ /* 0x100fe20008010857 */
[----:B------:R-:W1:Y:S01]  /*c9a0*/  LDSM.16.MT88.4 R4, [R164+0x6c00] ;  /* 0x006c0000a404783b */ /* 0x000e620000004200 */
[----:B------:R2:W-:Y:S03]  /*c9b0*/  MUFU.EX2 R180, R24 ;  /* 0x0000001800b47308 */ /* 0x0005e60000000800 */
[----:B------:R-:W-:Y:S01]  /*c9c0*/  HMMA.16816.F32 R12, R8, R32, R12 ;  /* 0x00000020080c723c */ /* 0x000fe2000000180c */
[----:B------:R3:W5:Y:S01]  /*c9d0*/  MUFU.EX2 R181, R182 ;  /* 0x000000b600b57308 */ /* 0x0007620000000800 */
[----:B------:R-:W-:Y:S01]  /*c9e0*/  FFMA.FTZ R32, R156, UR6, -R87 ;  /* 0x000000069c207c23 */ /* 0x000fe20008010857 */
[----:B------:R-:W-:-:S02]  /*c9f0*/  FFMA.FTZ R33, R148, UR6, -R82 ;  /* 0x0000000694217c23 */ /* 0x000fc40008010852 */
[----:B------:R-:W-:Y:S03]  /*ca00*/  MUFU.EX2 R171, R26 ;  /* 0x0000001a00ab7308 */ /* 0x000fe60000000800 */
[----:B------:R-:W-:Y:S01]  /*ca10*/  HMMA.16816.F32 R16, R8, R34, R16 ;  /* 0x000000220810723c */ /* 0x000fe20000001810 */
[--C-:B------:R-:W-:Y:S01]  /*ca20*/  FFMA.FTZ R34, R149, UR6, -R82.reuse ;  /* 0x0000000695227c23 */ /* 0x100fe20008010852 */
[--C-:B--2---:R-:W-:Y:S02]  /*ca30*/  FFMA.FTZ R24, R163, UR6, -R82.reuse ;  /* 0x00000006a3187c23 */ /* 0x104fe40008010852 */
[----:B------:R2:W2:Y:S01]  /*ca40*/  MUFU.EX2 R163, R25 ;  /* 0x0000001900a37308 */ /* 0x0004a20000000800 */
[----:B---3--:R-:W-:-:S03]  /*ca50*/  FFMA.FTZ R182, R160, UR6, -R82 ;  /* 0x00000006a0b67c23 */ /* 0x008fc60008010852 */
[C---:B----4-:R-:W-:Y:S01]  /*ca60*/  HMMA.16816.F32 R36, R8.reuse, R20, R36 ;  /* 0x000000140824723c */ /* 0x050fe20000001824 */
[C---:B-----5:R-:W-:Y:S01]  /*ca70*/  F2FP.F16.F32.PACK_AB R20, R180.reuse, R181 ;  /* 0x000000b5b414723e */ /* 0x060fe200000000ff */
[----:B------:R-:W-:Y:S01]  /*ca80*/  MUFU.EX2 R148, R34 ;  /* 0x0000002200947308 */ /* 0x000fe20000000800 */
[----:B------:R-:W-:Y:S01]  /*ca90*/  FADD.FTZ R190, R181, R190 ;  /* 0x000000beb5be7221 */ /* 0x000fe20000010000 */
[----:B------:R-:W-:Y:S02]  /*caa0*/  IADD3 R181, PT, PT, R3, -0x3, RZ ;  /* 0xfffffffd03b57810 */ /* 0x000fe40007ffe0ff */
[----:B------:R-:W-:Y:S01]  /*cab0*/  MUFU.EX2 R182, R182 ;  /* 0x000000b600b67308 */ /* 0x000fe20000000800 */
[----:B------:R-:W-:Y:S01]  /*cac0*/  FADD.FTZ R180, R180, R190 ;  /* 0x000000beb4b47221 */ /* 0x000fe20000010000 */
[----:B------:R-:W-:Y:S01]  /*cad0*/  HMMA.16816.F32 R28, R8, R22, R28 ;  /* 0x00000016081c723c */ /* 0x000fe2000000181c */
[--C-:B------:R-:W-:Y:S01]  /*cae0*/  FFMA.FTZ R9, R158, UR6, -R87.reuse ;  /* 0x000000069e097c23 */ /* 0x100fe20008010857 */
[----:B------:R-:W-:Y:S01]  /*caf0*/  FFMA.FTZ R8, R157, UR6, -R87 ;  /* 0x000000069d087c23 */ /* 0x000fe20008010857 */
[----:B--2---:R-:W-:Y:S01]  /*cb00*/  FFMA.FTZ R25, R162, UR6, -R82 ;  /* 0x00000006a2197c23 */ /* 0x004fe20008010852 */
[----:B------:R-:W-:Y:S01]  /*cb10*/  F2FP.F16.F32.PACK_AB R22, R163, R171 ;  /* 0x000000aba316723e */ /* 0x000fe200000000ff */
[----:B------:R2:W3:Y:S01]  /*cb20*/  MUFU.EX2 R162, R24 ;  /* 0x0000001800a27308 */ /* 0x0004e20000000800 */
[----:B------:R-:W-:-:S03]  /*cb30*/  FADD.FTZ R180, R171, R180 ;  /* 0x000000b4abb47221 */ /* 0x000fc60000010000 */
[----:B------:R-:W-:Y:S01]  /*cb40*/  MUFU.EX2 R157, R9 ;  /* 0x00000009009d7308 */ /* 0x000fe20000000800 */
[----:B------:R-:W-:-:S03]  /*cb50*/  FADD.FTZ R163, R163, R180 ;  /* 0x000000b4a3a37221 */ /* 0x000fc60000010000 */
[----:B------:R4:W-:Y:S04]  /*cb60*/  MUFU.EX2 R156, R8 ;  /* 0x00000008009c7308 */ /* 0x0009e80000000800 */
[----:B------:R5:W1:Y:S01]  /*cb70*/  MUFU.EX2 R158, R159 ;  /* 0x0000009f009e7308 */ /* 0x000a620000000800 */
[----:B--2---:R-:W-:Y:S01]  /*cb80*/  FFMA.FTZ R24, R161, UR6, -R82 ;  /* 0x00000006a1187c23 */ /* 0x004fe20008010852 */
[----:B---3--:R-:W-:Y:S02]  /*cb90*/  FADD.FTZ R192, R162, R192 ;  /* 0x000000c0a2c07221 */ /* 0x008fe40000010000 */
[----:B------:R-:W2:Y:S04]  /*cba0*/  MUFU.EX2 R161, R25 ;  /* 0x0000001900a17308 */ /* 0x000ea80000000800 */
[----:B------:R3:W3:Y:S01]  /*cbb0*/  MUFU.EX2 R160, R24 ;  /* 0x0000001800a07308 */ /* 0x0006e20000000800 */
[----:B----4-:R-:W-:Y:S01]  /*cbc0*/  LDSM.16.MT88.4 R8, [R164+0x7000] ;  /* 0x00700000a408783b */ /* 0x010fe20000004200 */
[----:B-----5:R-:W-:Y:S01]  /*cbd0*/  FFMA.FTZ R159, R124, UR6, -R82 ;  /* 0x000000067c9f7c23 */ /* 0x020fe20008010852 */
[----:B-1----:R-:W-:Y:S01]  /*cbe0*/  FADD.FTZ R163, R158, R163 ;  /* 0x000000a39ea37221 */ /* 0x002fe20000010000 */
[C---:B--2---:R-:W-:Y:S01]  /*cbf0*/  F2FP.F16.F32.PACK_AB R21, R161.reuse, R162 ;  /* 0x000000a2a115723e */ /* 0x044fe200000000ff */
[----:B------:R-:W-:-:S03]  /*cc00*/  FADD.FTZ R161, R161, R192 ;  /* 0x000000c0a1a17221 */ /* 0x000fc60000010000 */
[----:B------:R-:W-:Y:S01]  /*cc10*/  MUFU.EX2 R159, R159 ;  /* 0x0000009f009f7308 */ /* 0x000fe20000000800 */
[----:B------:R-:W-:Y:S01]  /*cc20*/  FADD.FTZ R163, R157, R163 ;  /* 0x000000a39da37221 */ /* 0x000fe20000010000 */
[----:B---3--:R-:W1:Y:S01]  /*cc30*/  LDSM.16.MT88.4 R24, [R151+0x1c00] ;  /* 0x001c00009718783b */ /* 0x008e620000004200 */
[----:B------:R-:W-:Y:S01]  /*cc40*/  F2FP.F16.F32.PACK_AB R23, R182, R160 ;  /* 0x000000a0b617723e */ /* 0x000fe200000000ff */
[----:B------:R-:W-:-:S04]  /*cc50*/  FADD.FTZ R161, R160, R161 ;  /* 0x000000a1a0a17221 */ /* 0x000fc80000010000 */
[----:B------:R-:W-:Y:S02]  /*cc60*/  FADD.FTZ R182, R182, R161 ;  /* 0x000000a1b6b67221 */ /* 0x000fe40000010000 */
[C---:B------:R-:W-:Y:S01]  /*cc70*/  HMMA.16816.F32 R12, R20.reuse, R4, R12 ;  /* 0x00000004140c723c */ /* 0x040fe2000000180c */
[----:B------:R-:W-:Y:S01]  /*cc80*/  FFMA.FTZ R5, R155, UR6, -R87 ;  /* 0x000000069b057c23 */ /* 0x000fe20008010857 */
[--C-:B------:R-:W-:Y:S01]  /*cc90*/  FFMA.FTZ R4, R154, UR6, -R82.reuse ;  /* 0x000000069a047c23 */ /* 0x100fe20008010852 */
[----:B------:R2:W-:Y:S04]  /*cca0*/  MUFU.EX2 R155, R32 ;  /* 0x00000020009b7308 */ /* 0x0005e80000000800 */
[----:B------:R-:W-:Y:S01]  /*ccb0*/  MUFU.EX2 R154, R5 ;  /* 0x00000005009a7308 */ /* 0x000fe20000000800 */
[----:B------:R-:W-:Y:S01]  /*ccc0*/  HMMA.16816.F32 R16, R20, R6, R16 ;  /* 0x000000061410723c */ /* 0x000fe20000001810 */
[----:B--2---:R-:W-:-:S02]  /*ccd0*/  FFMA.FTZ R32, R153, UR6, -R82 ;  /* 0x0000000699207c23 */ /* 0x004fc40008010852 */
[----:B------:R2:W3:Y:S04]  /*cce0*/  MUFU.EX2 R153, R4 ;  /* 0x0000000400997308 */ /* 0x0004e80000000800 */
[----:B------:R4:W5:Y:S01]  /*ccf0*/  MUFU.EX2 R149, R32 ;  /* 0x0000002000957308 */ /* 0x0009620000000800 */
        /* <DEDUP_REMOVED lines=11> */
[----:B------:R-:W-:Y:S01]  /*cdb0*/  FFMA.FTZ R20, R125, UR6, -R82 ;  /* 0x000000067d147c23 */ /* 0x000fe20008010852 */
[----:B-----5:R-:W-:Y:S01]  /*cdc0*/  FADD.FTZ R182, R149, R182 ;  /* 0x000000b695b67221 */ /* 0x020fe20000010000 */
[----:B------:R4:W5:Y:S01]  /*cdd0*/  MUFU.EX2 R129, R32 ;  /* 0x0000002000817308 */ /* 0x0009620000000800 */
[----:B------:R-:W-:-:S03]  /*cde0*/  FADD.FTZ R156, R156, R163 ;  /* 0x000000a39c9c7221 */ /* 0x000fc60000010000 */
[----:B------:R-:W-:Y:S01]  /*cdf0*/  MUFU.EX2 R125, R21 ;  /* 0x00000015007d7308 */ /* 0x000fe20000000800 */
[----:B------:R-:W-:Y:S01]  /*ce00*/  FADD.FTZ R156, R155, R156 ;  /* 0x0000009c9b9c7221 */ /* 0x000fe20000010000 */
[----:B--2---:R-:W-:Y:S02]  /*ce10*/  FFMA.FTZ R24, R127, UR6, -R82 ;  /* 0x000000067f187c23 */ /* 0x004fe40008010852 */
[----:B------:R2:W-:Y:S01]  /*ce20*/  MUFU.EX2 R127, R25 ;  /* 0x00000019007f7308 */ /* 0x0005e20000000800 */
[----:B------:R-:W-:Y:S01]  /*ce30*/  FADD.FTZ R156, R154, R156 ;  /* 0x0000009c9a9c7221 */ /* 0x000fe20000010000 */
[----:B---3--:R-:W-:Y:S01]  /*ce40*/  F2FP.F16.F32.PACK_AB R27, R152, R148 ;  /* 0x00000094981b723e */ /* 0x008fe200000000ff */
[----:B------:R-:W-:Y:S01]  /*ce50*/  FADD.FTZ R148, R148, R182 ;  /* 0x000000b694947221 */ /* 0x000fe20000010000 */
[----:B------:R3:W1:Y:S01]  /*ce60*/  MUFU.EX2 R126, R24 ;  /* 0x00000018007e7308 */ /* 0x0006620000000800 */
[----:B----4-:R-:W4:Y:S02]  /*ce70*/  LDSM.16.MT88.4 R32, [R164+0x7400] ;  /* 0x00740000a420783b */ /* 0x010f240000004200 */
[----:B------:R-:W-:Y:S01]  /*ce80*/  FADD.FTZ R148, R152, R148 ;  /* 0x0000009498947221 */ /* 0x000fe20000010000 */
[----:B------:R1:W1:Y:S01]  /*ce90*/  MUFU.EX2 R124, R20 ;  /* 0x00000014007c7308 */ /* 0x0002620000000800 */
[----:B-----5:R-:W-:Y:S01]  /*cea0*/  FADD.FTZ R156, R129, R156 ;  /* 0x0000009c819c7221 */ /* 0x020fe20000010000 */
[----:B--2---:R-:W-:-:S02]  /*ceb0*/  F2FP.F16.F32.PACK_AB R25, R149, R153 ;  /* 0x000000999519723e */ /* 0x004fc400000000ff */
[----:B---3--:R-:W-:Y:S01]  /*cec0*/  F2FP.F16.F32.PACK_AB R24, R157, R158 ;  /* 0x0000009e9d18723e */ /* 0x008fe200000000ff */
[----:B-1----:R-:W-:Y:S01]  /*ced0*/  FADD.FTZ R148, R126, R148 ;  /* 0x000000947e947221 */ /* 0x002fe20000010000 */
[----:B------:R-:W1:Y:S03]  /*cee0*/  LDSM.16.MT88.4 R20, [R151+0x2400] ;  /* 0x002400009714783b */ /* 0x000e660000004200 */
[----:B------:R-:W-:Y:S02]  /*cef0*/  FADD.FTZ R148, R125, R148 ;  /* 0x000000947d947221 */ /* 0x000fe40000010000 */
[----:B------:R-:W-:Y:S01]  /*cf00*/  HMMA.16816.F32 R12, R24, R8, R12 ;  /* 0x00000008180c723c */ /* 0x000fe2000000180c */
[----:B------:R-:W-:Y:S02]  /*cf10*/  F2FP.F16.F32.PACK_AB R8, R129, R154 ;  /* 0x0000009a8108723e */ /* 0x000fe400000000ff */
[----:B------:R-:W-:-:S05]  /*cf20*/  F2FP.F16.F32.PACK_AB R9, R125, R126 ;  /* 0x0000007e7d09723e */ /* 0x000fca00000000ff */
[C---:B------:R-:W-:Y:S01]  /*cf30*/  HMMA.16816.F32 R16, R24.reuse, R10, R16 ;  /* 0x0000000a1810723c */ /* 0x040fe20000001810 */
[----:B------:R-:W-:Y:S01]  /*cf40*/  F2FP.F16.F32.PACK_AB R10, R127, R128 ;  /* 0x000000807f0a723e */ /* 0x000fe200000000ff */
[----:B------:R-:W-:Y:S01]  /*cf50*/  FADD.FTZ R128, R128, R156 ;  /* 0x0000009c80807221 */ /* 0x000fe20000010000 */
[----:B------:R-:W-:Y:S01]  /*cf60*/  F2FP.F16.F32.PACK_AB R11, R159, R124 ;  /* 0x0000007c9f0b723e */ /* 0x000fe200000000ff */
[----:B------:R-:W-:Y:S02]  /*cf70*/  FADD.FTZ R124, R124, R148 ;  /* 0x000000947c7c7221 */ /* 0x000fe40000010000 */
[----:B------:R-:W-:Y:S02]  /*cf80*/  FADD.FTZ R128, R127, R128 ;  /* 0x000000807f807221 */ /* 0x000fe40000010000 */
[----:B------:R-:W-:Y:S01]  /*cf90*/  HMMA.16816.F32 R36, R24, R4, R36 ;  /* 0x000000041824723c */ /* 0x000fe20000001824 */
[----:B------:R-:W-:-:S07]  /*cfa0*/  FADD.FTZ R124, R159, R124 ;  /* 0x0000007c9f7c7221 */ /* 0x000fce0000010000 */
[----:B------:R-:W-:Y:S01]  /*cfb0*/  HMMA.16816.F32 R28, R24, R6, R28 ;  /* 0x00000006181c723c */ /* 0x000fe2000000181c */
[----:B------:R-:W2:Y:S01]  /*cfc0*/  LDSM.16.MT88.4 R4, [R164+0x7800] ;  /* 0x00780000a404783b */ /* 0x000ea20000004200 */
[--C-:B------:R-:W-:Y:S02]  /*cfd0*/  FFMA.FTZ R24, R106, UR6, -R87.reuse ;  /* 0x000000066a187c23 */ /* 0x100fe40008010857 */
[----:B------:R-:W-:Y:S04]  /*cfe0*/  MUFU.EX2 R106, R107 ;  /* 0x0000006b006a7308 */ /* 0x000fe80000000800 */
[----:B----4-:R-:W-:Y:S01]  /*cff0*/  HMMA.16816.F32 R12, R8, R32, R12 ;  /* 0x00000020080c723c */ /* 0x010fe2000000180c */
[----:B------:R3:W4:Y:S01]  /*d000*/  MUFU.EX2 R32, R24 ;  /* 0x0000001800207308 */ /* 0x0007220000000800 */
[----:B------:R-:W-:-:S06]  /*d010*/  FFMA.FTZ R33, R104, UR6, -R87 ;  /* 0x0000000668217c23 */ /* 0x000fcc0008010857 */
[----:B------:R-:W-:Y:S01]  /*d020*/  HMMA.16816.F32 R16, R8, R34, R16 ;  /* 0x000000220810723c */ /* 0x000fe20000001810 */
[--C-:B------:R-:W-:Y:S01]  /*d030*/  FFMA.FTZ R35, R99, UR6, -R82.reuse ;  /* 0x0000000663237c23 */ /* 0x100fe20008010852 */
[----:B------:R-:W-:Y:S01]  /*d040*/  MUFU.EX2 R33, R33 ;  /* 0x0000002100217308 */ /* 0x000fe20000000800 */
[----:B---3--:R-:W-:-:S04]  /*d050*/  FFMA.FTZ R24, R102, UR6, -R82 ;  /* 0x0000000666187c23 */ /* 0x008fc80008010852 */
[----:B------:R-:W-:Y:S01]  /*d060*/  MUFU.EX2 R35, R35 ;  /* 0x0000002300237308 */ /* 0x000fe20000000800 */
[C---:B-1----:R-:W-:Y:S01]  /*d070*/  HMMA.16816.F32 R36, R8.reuse, R20, R36 ;  /* 0x000000140824723c */ /* 0x042fe20000001824 */
[--C-:B------:R-:W-:Y:S01]  /*d080*/  FFMA.FTZ R21, R78, UR6, -R87.reuse ;  /* 0x000000064e157c23 */ /* 0x100fe20008010857 */
[--C-:B------:R-:W-:Y:S01]  /*d090*/  FFMA.FTZ R20, R77, UR6, -R87.reuse ;  /* 0x000000064d147c23 */ /* 0x100fe20008010857 */
[----:B------:R1:W3:Y:S04]  /*d0a0*/  MUFU.EX2 R34, R24 ;  /* 0x0000001800227308 */ /* 0x0002e80000000800 */
[----:B------:R-:W5:Y:S01]  /*d0b0*/  MUFU.EX2 R102, R103 ;  /* 0x0000006700667308 */ /* 0x000f620000000800 */
[----:B------:R-:W-:Y:S01]  /*d0c0*/  HMMA.16816.F32 R28, R8, R22, R28 ;  /* 0x00000016081c723c */ /* 0x000fe2000000181c */
[----:B----4-:R-:W-:Y:S01]  /*d0d0*/  F2FP.F16.F32.PACK_AB R8, R32, R106 ;  /* 0x0000006a2008723e */ /* 0x010fe200000000ff */
[----:B------:R-:W-:Y:S01]  /*d0e0*/  FADD.FTZ R106, R106, R128 ;  /* 0x000000806a6a7221 */ /* 0x000fe20000010000 */
[----:B------:R4:W2:Y:S03]  /*d0f0*/  MUFU.EX2 R78, R79 ;  /* 0x0000004f004e7308 */ /* 0x0008a60000000800 */
[----:B------:R-:W-:Y:S01]  /*d100*/  FADD.FTZ R106, R32, R106 ;  /* 0x0000006a206a7221 */ /* 0x000fe20000010000 */
[----:B------:R-:W2:Y:S01]  /*d110*/  MUFU.EX2 R77, R21 ;  /* 0x00000015004d7308 */ /* 0x000ea20000000800 */
[--C-:B-1----:R-:W-:Y:S01]  /*d120*/  FFMA.FTZ R24, R98, UR6, -R82.reuse ;  /* 0x0000000662187c23 */ /* 0x102fe20008010852 */
[----:B------:R-:W-:Y:S01]  /*d130*/  FFMA.FTZ R98, R97, UR6, -R82 ;  /* 0x0000000661627c23 */ /* 0x000fe20008010852 */
[----:B---3--:R-:W-:Y:S01]  /*d140*/  F2FP.F16.F32.PACK_AB R9, R35, R34 ;  /* 0x000000222309723e */ /* 0x008fe200000000ff */
[----:B------:R-:W-:Y:S01]  /*d150*/  FADD.FTZ R34, R34, R124 ;  /* 0x0000007c22227221 */ /* 0x000fe20000010000 */
[----:B------:R1:W-:Y:S01]  /*d160*/  MUFU.EX2 R97, R24 ;  /* 0x0000001800617308 */ /* 0x0003e20000000800 */
[----:B-----5:R-:W-:Y:S01]  /*d170*/  F2FP.F16.F32.PACK_AB R10, R102, R33 ;  /* 0x00000021660a723e */ /* 0x020fe200000000ff */
[----:B------:R-:W-:Y:S01]  /*d180*/  FADD.FTZ R106, R33, R106 ;  /* 0x0000006a216a7221 */ /* 0x000fe20000010000 */
[----:B------:R-:W-:Y:S01]  /*d190*/  FADD.FTZ R34, R35, R34 ;  /* 0x0000002223227221 */ /* 0x000fe20000010000 */
[----:B------:R-:W3:Y:S01]  /*d1a0*/  MUFU.EX2 R98, R98 ;  /* 0x0000006200627308 */ /* 0x000ee20000000800 */
[----:B----4-:R-:W-:Y:S01]  /*d1b0*/  FFMA.FTZ R79, R76, UR6, -R87 ;  /* 0x000000064c4f7c23 */ /* 0x010fe20008010857 */
[----:B------:R-:W-:-:S02]  /*d1c0*/  FADD.FTZ R102, R102, R106 ;  /* 0x0000006a66667221 */ /* 0x000fc40000010000 */
[----:B------:R4:W5:Y:S02]  /*d1d0*/  MUFU.EX2 R76, R20 ;  /* 0x00000014004c7308 */ /* 0x0009640000000800 */
[----:B--2---:R-:W-:Y:S01]  /*d1e0*/  FADD.FTZ R102, R78, R102 ;  /* 0x000000664e667221 */ /* 0x004fe20000010000 */
[----:B-1----:R-:W1:Y:S03]  /*d1f0*/  LDSM.16.MT88.4 R24, [R151+0x2800] ;  /* 0x002800009718783b */ /* 0x002e660000004200 */
[----:B------:R-:W-:Y:S01]  /*d200*/  FADD.FTZ R102, R77, R102 ;  /* 0x000000664d667221 */ /* 0x000fe20000010000 */
[C---:B---3--:R-:W-:Y:S01]  /*d210*/  F2FP.F16.F32.PACK_AB R11, R98.reuse, R97 ;  /* 0x00000061620b723e */ /* 0x048fe200000000ff */
[----:B------:R-:W-:Y:S01]  /*d220*/  FADD.FTZ R97, R97, R34 ;  /* 0x0000002261617221 */ /* 0x000fe20000010000 */
[----:B----4-:R-:W2:Y:S03]  /*d230*/  LDSM.16.MT88.4 R20, [R164+0x7c00] ;  /* 0x007c0000a414783b */ /* 0x010ea60000004200 */
[----:B------:R-:W-:Y:S01]  /*d240*/  FADD.FTZ R97, R98, R97 ;  /* 0x0000006162617221 */ /* 0x000fe20000010000 */
[----:B-----5:R-:W-:Y:S01]  /*d250*/  FADD.FTZ R102, R76, R102 ;  /* 0x000000664c667221 */ /* 0x020fe20000010000 */
[----:B------:R-:W-:Y:S01]  /*d260*/  HMMA.16816.F32 R12, R8, R4, R12 ;  /* 0x00000004080c723c */ /* 0x000fe2000000180c */
[----:B------:R-:W-:-:S02]  /*d270*/  FFMA.FTZ R4, R59, UR6, -R82 ;  /* 0x000000063b047c23 */ /* 0x000fc40008010852 */
[----:B------:R-:W3:Y:S04]  /*d280*/  MUFU.EX2 R59, R79 ;  /* 0x0000004f003b7308 */ /* 0x000ee80000000800 */
[----:B------:R4:W5:Y:S01]  /*d290*/  MUFU.EX2 R2, R4 ;  /* 0x0000000400027308 */ /* 0x0009620000000800 */
[C---:B------:R-:W-:Y:S01]  /*d2a0*/  HMMA.16816.F32 R16, R8.reuse, R6, R16 ;  /* 0x000000060810723c */ /* 0x040fe20000001810 */
[----:B---3--:R-:W-:Y:S01]  /*d2b0*/  FADD.FTZ R102, R59, R102 ;  /* 0x000000663b667221 */ /* 0x008fe20000010000 */
[----:B----4-:R-:W-:Y:S01]  /*d2c0*/  FFMA.FTZ R4, R57, UR6, -R82 ;  /* 0x0000000639047c23 */ /* 0x010fe20008010852 */
[----:B-----5:R-:W-:Y:S01]  /*d2d0*/  FADD.FTZ R97, R2, R97 ;  /* 0x0000006102617221 */ /* 0x020fe20000010000 */
[----:B------:R3:W4:Y:S04]  /*d2e0*/  MUFU.EX2 R57, R58 ;  /* 0x0000003a00397308 */ /* 0x0007280000000800 */
[----:B------:R5:W2:Y:S01]  /*d2f0*/  MUFU.EX2 R0, R4 ;  /* 0x0000000400007308 */ /* 0x000aa20000000800 */
[----:B-1----:R-:W-:Y:S01]  /*d300*/  HMMA.16816.F32 R36, R8, R24, R36 ;  /* 0x000000180824723c */ /* 0x002fe20000001824 */
[----:B------:R-:W-:-:S02]  /*d310*/  FFMA.FTZ R24, R73, UR6, -R87 ;  /* 0x0000000649187c23 */ /* 0x000fc40008010857 */
[----:B------:R-:W1:Y:S05]  /*d320*/  MUFU.EX2 R73, R75 ;  /* 0x0000004b00497308 */ /* 0x000e6a0000000800 */
[----:B------:R-:W-:Y:S01]  /*d330*/  HMMA.16816.F32 R28, R8, R26, R28 ;  /* 0x0000001a081c723c */ /* 0x000fe2000000181c */
[--C-:B---3--:R-:W-:Y:S01]  /*d340*/  FFMA.FTZ R58, R74, UR6, -R87.reuse ;  /* 0x000000064a3a7c23 */ /* 0x108fe20008010857 */
[----:B------:R-:W-:Y:S01]  /*d350*/  F2FP.F16.F32.PACK_AB R8, R77, R78 ;  /* 0x0000004e4d08723e */ /* 0x000fe200000000ff */
[----:B------:R-:W-:Y:S01]  /*d360*/  FFMA.FTZ R74, R72, UR6, -R87 ;  /* 0x00000006484a7c23 */ /* 0x000fe20008010857 */
[----:B-----5:R-:W3:Y:S01]  /*d370*/  LDSM.16.MT88.4 R4, [R151+0x2c00] ;  /* 0x002c00009704783b */ /* 0x020ee20000004200 */
[----:B----4-:R-:W-:Y:S01]  /*d380*/  F2FP.F16.F32.PACK_AB R9, R57, R2 ;  /* 0x000000023909723e */ /* 0x010fe200000000ff */
[----:B------:R4:W-:Y:S01]  /*d390*/  MUFU.EX2 R72, R24 ;  /* 0x0000001800487308 */ /* 0x0009e20000000800 */
[----:B------:R-:W-:Y:S01]  /*d3a0*/  F2FP.F16.F32.PACK_AB R10, R59, R76 ;  /* 0x0000004c3b0a723e */ /* 0x000fe200000000ff */
[----:B------:R-:W-:Y:S01]  /*d3b0*/  FADD.FTZ R97, R57, R97 ;  /* 0x0000006139617221 */ /* 0x000fe20000010000 */
[----:B--2---:R-:W-:Y:S01]  /*d3c0*/  F2FP.F16.F32.PACK_AB R11, R56, R0 ;  /* 0x00000000380b723e */ /* 0x004fe200000000ff */
[----:B------:R-:W2:Y:S01]  /*d3d0*/  MUFU.EX2 R58, R58 ;  /* 0x0000003a003a7308 */ /* 0x000ea20000000800 */
[----:B-1----:R-:W-:Y:S01]  /*d3e0*/  FADD.FTZ R102, R73, R102 ;  /* 0x0000006649667221 */ /* 0x002fe20000010000 */
[----:B------:R-:W-:Y:S01]  /*d3f0*/  FADD.FTZ R97, R0, R97 ;  /* 0x0000006100617221 */ /* 0x000fe20000010000 */
[--C-:B------:R-:W-:Y:S01]  /*d400*/  FFMA.FTZ R0, R42, UR6, -R82.reuse ;  /* 0x000000062a007c23 */ /* 0x100fe20008010852 */
[----:B------:R-:W-:Y:S02]  /*d410*/  MUFU.EX2 R2, R62 ;  /* 0x0000003e00027308 */ /* 0x000fe40000000800 */
[----:B------:R-:W-:Y:S01]  /*d420*/  HMMA.16816.F32 R12, R8, R20, R12 ;  /* 0x00000014080c723c */ /* 0x000fe2000000180c */
[--C-:B------:R-:W-:Y:S01]  /*d430*/  FFMA.FTZ R20, R55, UR6, -R82.reuse ;  /* 0x0000000637147c23 */ /* 0x100fe20008010852 */
[----:B------:R-:W-:Y:S01]  /*d440*/  FFMA.FTZ R21, R54, UR6, -R82 ;  /* 0x0000000636157c23 */ /* 0x000fe20008010852 */
[----:B------:R1:W-:Y:S01]  /*d450*/  MUFU.EX2 R55, R74 ;  /* 0x0000004a00377308 */ /* 0x0003e20000000800 */
[----:B----4-:R-:W4:Y:S01]  /*d460*/  LDSM.16.MT88.4 R24, [R164+0x8000] ;  /* 0x00800000a418783b */ /* 0x010f220000004200 */
[----:B------:R-:W-:-:S02]  /*d470*/  FADD.FTZ R97, R56, R97 ;  /* 0x0000006138617221 */ /* 0x000fc40000010000 */
[----:B------:R5:W5:Y:S01]  /*d480*/  MUFU.EX2 R54, R20 ;  /* 0x0000001400367308 */ /* 0x000b620000000800 */
[C---:B------:R-:W-:Y:S01]  /*d490*/  HMMA.16816.F32 R16, R8.reuse, R22, R16 ;  /* 0x000000160810723c */ /* 0x040fe20000001810 */
[----:B--2---:R-:W-:Y:S02]  /*d4a0*/  FADD.FTZ R102, R58, R102 ;  /* 0x000000663a667221 */ /* 0x004fe40000010000 */
[----:B------:R-:W-:Y:S01]  /*d4b0*/  MUFU.EX2 R0, R0 ;  /* 0x0000000000007308 */ /* 0x000fe20000000800 */
[--C-:B-1----:R-:W-:Y:S01]  /*d4c0*/  FFMA.FTZ R74, R52, UR6, -R82.reuse ;  /* 0x00000006344a7c23 */ /* 0x102fe20008010852 */
[----:B-----5:R-:W-:Y:S01]  /*d4d0*/  FFMA.FTZ R20, R53, UR6, -R82 ;  /* 0x0000000635147c23 */ /* 0x020fe20008010852 */
[----:B------:R-:W-:Y:S01]  /*d4e0*/  FADD.FTZ R97, R54, R97 ;  /* 0x0000006136617221 */ /* 0x000fe20000010000 */
[----:B------:R-:W1:Y:S04]  /*d4f0*/  MUFU.EX2 R53, R21 ;  /* 0x0000001500357308 */ /* 0x000e680000000800 */
[----:B------:R2:W5:Y:S01]  /*d500*/  MUFU.EX2 R52, R20 ;  /* 0x0000001400347308 */ /* 0x0005620000000800 */
[----:B---3--:R-:W-:Y:S01]  /*d510*/  HMMA.16816.F32 R36, R8, R4, R36 ;  /* 0x000000040824723c */ /* 0x008fe20000001824 */
[----:B------:R-:W-:-:S02]  /*d520*/  F2FP.F16.F32.PACK_AB R4, R58, R73 ;  /* 0x000000493a04723e */ /* 0x000fc400000000ff */
[----:B------:R-:W3:Y:S05]  /*d530*/  MUFU.EX2 R74, R74 ;  /* 0x0000004a004a7308 */ /* 0x000eea0000000800 */
[----:B------:R-:W-:Y:S01]  /*d540*/  HMMA.16816.F32 R28, R8, R6, R28 ;  /* 0x00000006081c723c */ /* 0x000fe2000000181c */
[----:B------:R-:W4:Y:S01]  /*d550*/  LDSM.16.MT88.4 R8, [R151+0x3000] ;  /* 0x003000009708783b */ /* 0x000f220000004200 */
[C---:B-1----:R-:W-:Y:S01]  /*d560*/  F2FP.F16.F32.PACK_AB R5, R53.reuse, R54 ;  /* 0x000000363505723e */ /* 0x042fe200000000ff */
[----:B------:R-:W-:Y:S01]  /*d570*/  FADD.FTZ R53, R53, R97 ;  /* 0x0000006135357221 */ /* 0x000fe20000010000 */
[----:B------:R-:W-:Y:S01]  /*d580*/  F2FP.F16.F32.PACK_AB R6, R55, R72 ;  /* 0x000000483706723e */ /* 0x000fe200000000ff */
[----:B--2---:R-:W1:Y:S01]  /*d590*/  LDSM.16.MT88.4 R20, [R164+0x8400] ;  /* 0x00840000a414783b */ /* 0x004e620000004200 */
[----:B------:R-:W-:Y:S01]  /*d5a0*/  FADD.FTZ R72, R72, R102 ;  /* 0x0000006648487221 */ /* 0x000fe20000010000 */
[----:B-----5:R-:W-:Y:S01]  /*d5b0*/  FADD.FTZ R53, R52, R53 ;  /* 0x0000003534357221 */ /* 0x020fe20000010000 */
[----:B---3--:R-:W-:-:S02]  /*d5c0*/  F2FP.F16.F32.PACK_AB R7, R74, R52 ;  /* 0x000000344a07723e */ /* 0x008fc400000000ff */
[----:B------:R-:W-:Y:S01]  /*d5d0*/  FADD.FTZ R72, R55, R72 ;  /* 0x0000004837487221 */ /* 0x000fe20000010000 */
[----:B------:R-:W-:-:S04]  /*d5e0*/  FADD.FTZ R74, R74, R53 ;  /* 0x000000354a4a7221 */ /* 0x000fc80000010000 */
[C---:B----4-:R-:W-:Y:S01]  /*d5f0*/  HMMA.16816.F32 R12, R4.reuse, R24, R12 ;  /* 0x00000018040c723c */ /* 0x050fe2000000180c */
[--C-:B------:R-:W-:Y:S01]  /*d600*/  FFMA.FTZ R24, R68, UR6, -R87.reuse ;  /* 0x0000000644187c23 */ /* 0x100fe20008010857 */
[--C-:B------:R-:W-:Y:S01]  /*d610*/  FFMA.FTZ R68, R50, UR6, -R82.reuse ;  /* 0x0000000632447c23 */ /* 0x100fe20008010852 */
[--C-:B------:R-:W-:Y:S01]  /*d620*/  FFMA.FTZ R25, R69, UR6, -R87.reuse ;  /* 0x0000000645197c23 */ /* 0x100fe20008010857 */
[----:B------:R2:W3:Y:S04]  /*d630*/  MUFU.EX2 R50, R51 ;  /* 0x0000003300327308 */ /* 0x0004e80000000800 */
[----:B------:R-:W-:Y:S01]  /*d640*/  HMMA.16816.F32 R16, R4, R26, R16 ;  /* 0x0000001a0410723c */ /* 0x000fe20000001810 */
[--C-:B------:R-:W-:Y:S01]  /*d650*/  FFMA.FTZ R27, R71, UR6, -R87.reuse ;  /* 0x00000006471b7c23 */ /* 0x100fe20008010857 */
[----:B------:R-:W-:Y:S01]  /*d660*/  FFMA.FTZ R26, R70, UR6, -R87 ;  /* 0x00000006461a7c23 */ /* 0x000fe20008010857 */
[----:B------:R-:W-:Y:S04]  /*d670*/  MUFU.EX2 R25, R25 ;  /* 0x0000001900197308 */ /* 0x000fe80000000800 */
[----:B------:R-:W-:Y:S01]  /*d680*/  MUFU.EX2 R27, R27 ;  /* 0x0000001b001b7308 */ /* 0x000fe20000000800 */
[----:B--2---:R-:W-:-:S03]  /*d690*/  FFMA.FTZ R51, R49, UR6, -R82 ;  /* 0x0000000631337c23 */ /* 0x004fc60008010852 */
[----:B------:R-:W2:Y:S01]  /*d6a0*/  MUFU.EX2 R26, R26 ;  /* 0x0000001a001a7308 */ /* 0x000ea20000000800 */
[----:B---3--:R-:W-:-:S03]  /*d6b0*/  FADD.FTZ R74, R50, R74 ;  /* 0x0000004a324a7221 */ /* 0x008fc60000010000 */
[----:B------:R3:W4:Y:S01]  /*d6c0*/  MUFU.EX2 R49, R68 ;  /* 0x0000004400317308 */ /* 0x0007220000000800 */
[C---:B------:R-:W-:Y:S03]  /*d6d0*/  HMMA.16816.F32 R36, R4.reuse, R8, R36 ;  /* 0x000000080424723c */ /* 0x040fe60000001824 */
[----:B------:R-:W5:Y:S05]  /*d6e0*/  MUFU.EX2 R24, R24 ;  /* 0x0000001800187308 */ /* 0x000f6a0000000800 */
[----:B------:R-:W-:Y:S01]  /*d6f0*/  HMMA.16816.F32 R28, R4, R10, R28 ;  /* 0x0000000a041c723c */ /* 0x000fe2000000181c */
[----:B------:R-:W1:Y:S01]  /*d700*/  LDSM.16.MT88.4 R8, [R151+0x3400] ;  /* 0x003400009708783b */ /* 0x000e620000004200 */
[----:B--2---:R-:W-:Y:S01]  /*d710*/  F2FP.F16.F32.PACK_AB R4, R26, R27 ;  /* 0x0000001b1a04723e */ /* 0x004fe200000000ff */
[----:B------:R-:W-:Y:S01]  /*d720*/  FADD.FTZ R27, R27, R72 ;  /* 0x000000481b1b7221 */ /* 0x000fe20000010000 */
[----:B---3--:R-:W-:Y:S01]  /*d730*/  FFMA.FTZ R68, R48, UR6, -R82 ;  /* 0x0000000630447c23 */ /* 0x008fe20008010852 */
[C---:B----4-:R-:W-:Y:S01]  /*d740*/  F2FP.F16.F32.PACK_AB R5, R49.reuse, R50 ;  /* 0x000000323105723e */ /* 0x050fe200000000ff */
[----:B------:R-:W-:Y:S01]  /*d750*/  MUFU.EX2 R48, R51 ;  /* 0x0000003300307308 */ /* 0x000fe20000000800 */
[----:B------:R-:W-:Y:S01]  /*d760*/  FADD.FTZ R27, R26, R27 ;  /* 0x0000001b1a1b7221 */ /* 0x000fe20000010000 */
[----:B-----5:R-:W-:Y:S01]  /*d770*/  F2FP.F16.F32.PACK_AB R6, R24, R25 ;  /* 0x000000191806723e */ /* 0x020fe200000000ff */
[----:B------:R-:W-:Y:S01]  /*d780*/  FADD.FTZ R74, R49, R74 ;  /* 0x0000004a314a7221 */ /* 0x000fe20000010000 */
[----:B------:R-:W2:Y:S01]  /*d790*/  MUFU.EX2 R51, R68 ;  /* 0x0000004400337308 */ /* 0x000ea20000000800 */
[----:B------:R-:W-:-:S04]  /*d7a0*/  FADD.FTZ R25, R25, R27 ;  /* 0x0000001b19197221 */ /* 0x000fc80000010000 */
[----:B------:R-:W-:Y:S01]  /*d7b0*/  FADD.FTZ R25, R24, R25 ;  /* 0x0000001918197221 */ /* 0x000fe20000010000 */
[----:B--2---:R-:W-:Y:S01]  /*d7c0*/  F2FP.F16.F32.PACK_AB R7, R51, R48 ;  /* 0x000000303307723e */ /* 0x004fe200000000ff */
[----:B------:R-:W-:Y:S01]  /*d7d0*/  FFMA.FTZ R68, R47, UR6, -R82 ;  /* 0x000000062f447c23 */ /* 0x000fe20008010852 */
[----:B------:R-:W-:-:S04]  /*d7e0*/  FADD.FTZ R48, R48, R74 ;  /* 0x0000004a30307221 */ /* 0x000fc80000010000 */
[----:B------:R-:W-:Y:S01]  /*d7f0*/  FADD.FTZ R48, R51, R48 ;  /* 0x0000003033307221 */ /* 0x000fe20000010000 */
[C---:B-1----:R-:W-:Y:S01]  /*d800*/  HMMA.16816.F32 R12, R4.reuse, R20, R12 ;  /* 0x00000014040c723c */ /* 0x042fe2000000180c */
[--C-:B------:R-:W-:Y:S01]  /*d810*/  FFMA.FTZ R20, R66, UR6, -R87.reuse ;  /* 0x0000000642147c23 */ /* 0x100fe20008010857 */
[--C-:B------:R-:W-:Y:S01]  /*d820*/  FFMA.FTZ R21, R65, UR6, -R87.reuse ;  /* 0x0000000641157c23 */ /* 0x100fe20008010857 */
[----:B------:R1:W-:Y:S04]  /*d830*/  MUFU.EX2 R66, R67 ;  /* 0x0000004300427308 */ /* 0x0003e80000000800 */
[----:B------:R-:W2:Y:S01]  /*d840*/  MUFU.EX2 R65, R20 ;  /* 0x0000001400417308 */ /* 0x000ea20000000800 */
[C---:B------:R-:W-:Y:S08]  /*d850*/  HMMA.16816.F32 R16, R4.reuse, R22, R16 ;  /* 0x000000160410723c */ /* 0x040ff00000001810 */
[----:B------:R-:W-:Y:S01]  /*d860*/  HMMA.16816.F32 R36, R4, R8, R36 ;  /* 0x000000080424723c */ /* 0x000fe20000001824 */
[----:B-1----:R-:W-:-:S02]  /*d870*/  FFMA.FTZ R67, R64, UR6, -R87 ;  /* 0x0000000640437c23 */ /* 0x002fc40008010857 */
[----:B------:R1:W-:Y:S01]  /*d880*/  MUFU.EX2 R64, R21 ;  /* 0x0000001500407308 */ /* 0x0003e20000000800 */
[C---:B--2---:R-:W-:Y:S01]  /*d890*/  F2FP.F16.F32.PACK_AB R8, R65.reuse, R66 ;  /* 0x000000424108723e */ /* 0x044fe200000000ff */
[----:B------:R-:W-:Y:S02]  /*d8a0*/  FADD.FTZ R66, R66, R25 ;  /* 0x0000001942427221 */ /* 0x000fe40000010000 */
[----:B------:R2:W3:Y:S01]  /*d8b0*/  MUFU.EX2 R47, R67 ;  /* 0x00000043002f7308 */ /* 0x0004e20000000800 */
[----:B------:R-:W-:Y:S01]  /*d8c0*/  HMMA.16816.F32 R28, R4, R10, R28 ;  /* 0x0000000a041c723c */ /* 0x000fe2000000181c */
[----:B------:R-:W-:Y:S01]  /*d8d0*/  LDSM.16.MT88.4 R4, [R151+0x3800] ;  /* 0x003800009704783b */ /* 0x000fe20000004200 */
[----:B------:R-:W-:-:S03]  /*d8e0*/  FADD.FTZ R66, R65, R66 ;  /* 0x0000004241427221 */ /* 0x000fc60000010000 */
[----:B-1----:R-:W1:Y:S01]  /*d8f0*/  LDSM.16.MT88.4 R20, [R164+0x8800] ;  /* 0x00880000a414783b */ /* 0x002e620000004200 */
[----:B--2---:R-:W-:Y:S01]  /*d900*/  FFMA.FTZ R67, R46, UR6, -R82 ;  /* 0x000000062e437c23 */ /* 0x004fe20008010852 */
[----:B---3--:R-:W-:Y:S01]  /*d910*/  F2FP.F16.F32.PACK_AB R10, R47, R64 ;  /* 0x000000402f0a723e */ /* 0x008fe200000000ff */
[----:B------:R2:W-:Y:S01]  /*d920*/  MUFU.EX2 R46, R68 ;  /* 0x00000044002e7308 */ /* 0x0005e20000000800 */
[----:B------:R-:W-:-:S04]  /*d930*/  FADD.FTZ R64, R64, R66 ;  /* 0x0000004240407221 */ /* 0x000fc80000010000 */
[----:B------:R-:W-:Y:S01]  /*d940*/  FADD.FTZ R64, R47, R64 ;  /* 0x000000402f407221 */ /* 0x000fe20000010000 */
[--C-:B--2---:R-:W-:Y:S02]  /*d950*/  FFMA.FTZ R68, R45, UR6, -R82.reuse ;  /* 0x000000062d447c23 */ /* 0x104fe40008010852 */
[----:B------:R2:W3:Y:S02]  /*d960*/  MUFU.EX2 R45, R67 ;  /* 0x00000043002d7308 */ /* 0x0004e40000000800 */
[----:B--2---:R-:W-:Y:S01]  /*d970*/  FFMA.FTZ R67, R44, UR6, -R82 ;  /* 0x000000062c437c23 */ /* 0x004fe20008010852 */
[----:B---3--:R-:W-:Y:S01]  /*d980*/  F2FP.F16.F32.PACK_AB R9, R45, R46 ;  /* 0x0000002e2d09723e */ /* 0x008fe200000000ff */
[----:B------:R-:W-:Y:S01]  /*d990*/  MUFU.EX2 R44, R68 ;  /* 0x00000044002c7308 */ /* 0x000fe20000000800 */
[----:B------:R-:W-:-:S03]  /*d9a0*/  FADD.FTZ R46, R46, R48 ;  /* 0x000000302e2e7221 */ /* 0x000fc60000010000 */
[----:B------:R-:W2:Y:S01]  /*d9b0*/  MUFU.EX2 R67, R67 ;  /* 0x0000004300437308 */ /* 0x000ea20000000800 */
[----:B------:R-:W-:Y:S01]  /*d9c0*/  FADD.FTZ R46, R45, R46 ;  /* 0x0000002e2d2e7221 */ /* 0x000fe20000010000 */
[----:B--2---:R-:W-:-:S03]  /*d9d0*/  F2FP.F16.F32.PACK_AB R11, R67, R44 ;  /* 0x0000002c430b723e */ /* 0x004fc600000000ff */
[----:B------:R-:W-:-:S04]  /*d9e0*/  FADD.FTZ R44, R44, R46 ;  /* 0x0000002e2c2c7221 */ /* 0x000fc80000010000 */
[----:B------:R-:W-:Y:S01]  /*d9f0*/  FADD.FTZ R44, R67, R44 ;  /* 0x0000002c432c7221 */ /* 0x000fe20000010000 */
[----:B-1----:R-:W-:Y:S01]  /*da00*/  HMMA.16816.F32 R12, R8, R20, R12 ;  /* 0x00000014080c723c */ /* 0x002fe2000000180c */
[--C-:B------:R-:W-:Y:S01]  /*da10*/  FFMA.FTZ R20, R63, UR6, -R87.reuse ;  /* 0x000000063f147c23 */ /* 0x100fe20008010857 */
[----:B------:R-:W-:-:S05]  /*da20*/  FFMA.FTZ R21, R61, UR6, -R87 ;  /* 0x000000063d157c23 */ /* 0x000fca0008010857 */
[----:B------:R-:W1:Y:S01]  /*da30*/  MUFU.EX2 R20, R20 ;  /* 0x0000001400147308 */ /* 0x000e620000000800 */
[C---:B------:R-:W-:Y:S01]  /*da40*/  HMMA.16816.F32 R16, R8.reuse, R22, R16 ;  /* 0x000000160810723c */ /* 0x040fe20000001810 */
[--C-:B------:R-:W-:Y:S01]  /*da50*/  FFMA.FTZ R22, R43, UR6, -R82.reuse ;  /* 0x000000062b167c23 */ /* 0x100fe20008010852 */
[----:B------:R-:W-:Y:S01]  /*da60*/  FFMA.FTZ R23, R41, UR6, -R82 ;  /* 0x0000000629177c23 */ /* 0x000fe20008010852 */
[----:B------:R-:W2:Y:S04]  /*da70*/  MUFU.EX2 R21, R21 ;  /* 0x0000001500157308 */ /* 0x000ea80000000800 */
[----:B------:R-:W3:Y:S01]  /*da80*/  MUFU.EX2 R22, R22 ;  /* 0x0000001600167308 */ /* 0x000ee20000000800 */
[----:B------:R-:W-:Y:S03]  /*da90*/  HMMA.16816.F32 R36, R8, R4, R36 ;  /* 0x000000040824723c */ /* 0x000fe60000001824 */
[----:B------:R-:W4:Y:S01]  /*daa0*/  MUFU.EX2 R23, R23 ;  /* 0x0000001700177308 */ /* 0x000f220000000800 */
[----:B-1----:R-:W-:Y:S01]  /*dab0*/  F2FP.F16.F32.PACK_AB R4, R2, R20 ;  /* 0x000000140204723e */ /* 0x002fe200000000ff */
[----:B------:R-:W-:-:S03]  /*dac0*/  FADD.FTZ R20, R20, R64 ;  /* 0x0000004014147221 */ /* 0x000fc60000010000 */
[----:B------:R-:W-:Y:S01]  /*dad0*/  HMMA.16816.F32 R28, R8, R6, R28 ;  /* 0x00000006081c723c */ /* 0x000fe2000000181c */
[----:B--2---:R-:W-:Y:S01]  /*dae0*/  F2FP.F16.F32.PACK_AB R6, R186, R21 ;  /* 0x00000015ba06723e */ /* 0x004fe200000000ff */
[----:B------:R-:W-:Y:S01]  /*daf0*/  FADD.FTZ R20, R2, R20 ;  /* 0x0000001402147221 */ /* 0x000fe20000010000 */
[----:B------:R-:W-:Y:S02]  /*db00*/  MOV R2, R89 ;  /* 0x0000005900027202 */ /* 0x000fe40000000f00 */
[----:B---3--:R-:W-:Y:S01]  /*db10*/  F2FP.F16.F32.PACK_AB R5, R0, R22 ;  /* 0x000000160005723e */ /* 0x008fe200000000ff */
[----:B------:R-:W-:Y:S01]  /*db20*/  FADD.FTZ R22, R22, R44 ;  /* 0x0000002c16167221 */ /* 0x000fe20000010000 */
[----:B------:R-:W-:Y:S01]  /*db30*/  FADD.FTZ R20, R21, R20 ;  /* 0x0000001415147221 */ /* 0x000fe20000010000 */
[----:B----4-:R-:W-:Y:S02]  /*db40*/  F2FP.F16.F32.PACK_AB R7, R183, R23 ;  /* 0x00000017b707723e */ /* 0x010fe400000000ff */
[----:B------:R-:W-:Y:S01]  /*db50*/  FADD.FTZ R22, R0, R22 ;  /* 0x0000001600167221 */ /* 0x000fe20000010000 */
[----:B------:R-:W-:Y:S01]  /*db60*/  FADD.FTZ R186, R186, R20 ;  /* 0x00000014baba7221 */ /* 0x000fe20000010000 */
[----:B------:R-:W-:-:S02]  /*db70*/  MOV R0, R88 ;  /* 0x0000005800007202 */ /* 0x000fc40000000f00 */
[----:B------:R-:W-:Y:S01]  /*db80*/  FADD.FTZ R22, R23, R22 ;  /* 0x0000001617167221 */ /* 0x000fe20000010000 */
[----:B------:R-:W-:Y:S03]  /*db90*/  HMMA.16816.F32 R144, R4, R140, R12 ;  /* 0x0000008c0490723c */ /* 0x000fe6000000180c */
[----:B------:R-:W-:-:S05]  /*dba0*/  FADD.FTZ R183, R183, R22 ;  /* 0x00000016b7b77221 */ /* 0x000fca0000010000 */
[C---:B------:R-:W-:Y:S08]  /*dbb0*/  HMMA.16816.F32 R136, R4.reuse, R132, R36 ;  /* 0x000000840488723c */ /* 0x040ff00000001824 */
[C---:B------:R-:W-:Y:S08]  /*dbc0*/  HMMA.16816.F32 R140, R4.reuse, R142, R16 ;  /* 0x0000008e048c723c */ /* 0x040ff00000001810 */
[----:B------:R-:W-:-:S15]  /*dbd0*/  HMMA.16816.F32 R132, R4, R134, R28 ;  /* 0x000000860484723c */ /* 0x000fde000000181c */
[----:B------:R-:W-:-:S05]  /*dbe0*/  NOP ;  /* 0x0000000000007918 */ /* 0x000fca0000000000 */
.L_x_1434:
        /* <DEDUP_REMOVED lines=11> */
[----:B------:R-:W2:Y:S01]  /*dca0*/  LDCU UR4, c[0x0][0x45c] ;  /* 0x00008b80ff0477ac */ /* 0x000ea20008000800 */
[----:B------:R-:W3:Y:S01]  /*dcb0*/  LDCU.64 UR6, c[0x0][0x3a0] ;  /* 0x00007400ff0677ac */ /* 0x000ee20008000a00 */
[----:B------:R-:W4:Y:S10]  /*dcc0*/  LDCU.64 UR8, c[0x0][0x3a8] ;  /* 0x00007500ff0877ac */ /* 0x000f340008000a00 */
.L_x_1444:
[----:B------:R-:W5:Y:S01]  /*dcd0*/  @!P0 LDC R2, c[0x0][0x3c0] ;  /* 0x0000f000ff028b82 */ /* 0x000f620000000800 */
[----:B------:R-:W-:Y:S07]  /*dce0*/  DEPBAR.LE SB0, 0x0 ;  /* 0x000080000000791a */ /* 0x000fee0000000000 */
[----:B------:R-:W-:Y:S01]  /*dcf0*/  BAR.SYNC.DEFER_BLOCKING 0x0 ;  /* 0x0000000000007b1d */ /* 0x000fe20000010000 */
[----:B------:R-:W-:Y:S01]  /*dd00*/  @!P0 IADD3 R4, P1, PT, RZ, -R180, RZ ;  /* 0x800000b4ff048210 */ /* 0x000fe20007f3e0ff */
[----:B------:R-:W-:Y:S02]  /*dd10*/  IMAD.MOV.U32 R5, RZ, RZ, R173 ;  /* 0x000000ffff057224 */ /* 0x000fe400078e00ad */
[----:B-----5:R-:W-:Y:S04]  /*dd20*/  @!P0 IMAD.SHL.U32 R3, R2, 0x100, RZ ;  /* 0x0000010002038824 */ /* 0x020fe800078e00ff */
[----:B------:R-:W-:Y:S01]  /*dd30*/  @!P0 IMAD.X R3, RZ, RZ, ~R3, P1 ;  /* 0x000000ffff038224 */ /* 0x000fe200008e0e03 */
[----:B------:R-:W1:Y:S04]  /*dd40*/  LDC R0, c[0x0][0x3c4] ;  /* 0x0000f100ff007b82 */ /* 0x000e680000000800 */
[----:B------:R-:W-:Y:S04]  /*dd50*/  @!P0 SHF.R.S64 R4, R4, 0x1f, R3 ;  /* 0x0000001f04048819 */ /* 0x000fe80000001003 */
[----:B------:R-:W-:Y:S01]  /*dd60*/  @!P0 IADD3 R173, P1, PT, R173, R4, RZ ;  /* 0x00000004adad8210 */ /* 0x000fe20007f3e0ff */
[----:B------:R-:W-:Y:S03]  /*dd70*/  IMAD.MOV.U32 R4, RZ, RZ, R172 ;  /* 0x000000ffff047224 */ /* 0x000fe600078e00ac */
[----:B------:R-:W-:Y:S01]  /*dd80*/  @!P0 LEA.HI.X.SX32 R172, R3, R172, 0x1, P1 ;  /* 0x000000ac03ac8211 */ /* 0x000fe200008f0eff */
[----:B------:R-:W-:Y:S08]  /*dd90*/  @!P0 BRA `(.L_x_1441) ;  /* 0x0000000000f48947 */ /* 0x000ff00003800000 */
[----:B------:R-:W-:Y:S01]  /*dda0*/  VIADD R3, R182, 0xffffff00 ;  /* 0xffffff00b6037836 */ /* 0x000fe20000000000 */
[----:B------:R-:W5:Y:S01]  /*ddb0*/  LDC R6, c[0x0][0x4f0] ;  /* 0x00013c00ff067b82 */ /* 0x000f620000000800 */
[----:B------:R-:W-:Y:S03]  /*ddc0*/  IABS R10, R182 ;  /* 0x000000b6000a7213 */ /* 0x000fe60000000000 */
[----:B------:R-:W-:Y:S02]  /*ddd0*/  IABS R8, R3 ;  /* 0x0000000300087213 */ /* 0x000fe40000000000 */
        /* <DEDUP_REMOVED lines=26> */
[-C--:B------:R-:W-:Y:S04]  /*df80*/  LOP3.LUT R2, R182, R6.reuse, RZ, 0x3c, !PT ;  /* 0x00000006b6027212 */ /* 0x080fe800078e3cff */
        /* <DEDUP_REMOVED lines=8> */
[CC--:B------:R-:W-:Y:S02]  /*e010*/  LEA R8, P2, R11.reuse, R184.reuse, 0x2 ;  /* 0x000000b80b087211 */ /* 0x0c0fe400078410ff */
[C---:B------:R-:W-:Y:S02]  /*e020*/  LEA R2, P1, R12.reuse, R184, 0x2 ;  /* 0x000000b80c027211 */ /* 0x040fe400078210ff */
[-C--:B------:R-:W-:Y:S02]  /*e030*/  LEA.HI.X.SX32 R9, R11, R185.reuse, 0x2, P2 ;  /* 0x000000b90b097211 */ /* 0x080fe400010f16ff */
[C---:B------:R-:W-:Y:S03]  /*e040*/  LEA.HI.X.SX32 R3, R12.reuse, R185, 0x2, P1 ;  /* 0x000000b90c037211 */ /* 0x040fe600008f16ff */
[----:B------:R5:W2:Y:S04]  /*e050*/  LDG.E R8, desc[UR16][R8.64] ;  /* 0x0000001008087981 */ /* 0x000aa8000c1e1900 */
[----:B------:R3:W2:Y:S01]  /*e060*/  LDG.E R7, desc[UR16][R2.64] ;  /* 0x0000001002077981 */ /* 0x0006a2000c1e1900 */
[----:B-----5:R-:W-:Y:S04]  /*e070*/  IMAD.IADD R9, R12, 0x1, -R11 ;  /* 0x000000010c097824 */ /* 0x020fe800078e0a0b */
[----:B------:R-:W-:Y:S01]  /*e080*/  IMAD R9, R9, R6, -0x100 ;  /* 0xffffff0009097424 */ /* 0x000fe200078e0206 */
[----:B---3--:R-:W3:Y:S04]  /*e090*/  LDC.64 R2, c[0x0][0x3c0] ;  /* 0x0000f000ff027b82 */ /* 0x008ee80000000a00 */
[----:B------:R-:W-:Y:S05]  /*e0a0*/  SHF.R.S32.HI R6, RZ, 0x1f, R9 ;  /* 0x0000001fff067819 */ /* 0x000fea0000011409 */
[-C--:B---3--:R-:W-:Y:S02]  /*e0b0*/  IMAD R6, R6, R2.reuse, RZ ;  /* 0x0000000206067224 */ /* 0x088fe400078e02ff */
        /* <DEDUP_REMOVED lines=11> */
.L_x_1441:
[-C--:B------:R-:W-:Y:S02]  /*e170*/  MOV R6, R173.reuse ;  /* 0x000000ad00067202 */ /* 0x080fe40000000f00 */
[-C--:B------:R-:W-:Y:S02]  /*e180*/  MOV R7, R172.reuse ;  /* 0x000000ac00077202 */ /* 0x080fe40000000f00 */
[C---:B------:R-:W-:Y:S02]  /*e190*/  SHF.L.U32 R3, R2.reuse, 0x6, RZ ;  /* 0x0000000602037819 */ /* 0x040fe400000006ff */
[----:B-1----:R-:W-:Y:S01]  /*e1a0*/  SHF.L.U64.HI R0, R2, 0x6, R0 ;  /* 0x0000000602007819 */ /* 0x002fe20000010200 */
[----:B------:R-:W-:Y:S01]  /*e1b0*/  @!PT LDS RZ, [RZ] ;  /* 0x00000000fffff984 */ /* 0x000fe20000000800 */
[----:B------:R-:W-:Y:S01]  /*e1c0*/  @!PT LDS RZ, [RZ] ;  /* 0x00000000fffff984 */ /* 0x000fe20000000800 */
[----:B------:R-:W-:Y:S01]  /*e1d0*/  @!PT LDS RZ, [RZ] ;  /* 0x00000000fffff984 */ /* 0x000fe20000000800 */
[----:B------:R1:W-:Y:S01]  /*e1e0*/  LDGSTS.E.BYPASS.LTC128B.128 [R176+0x5000], desc[UR16][R6.64] ;  /* 0x0500000006b07fae */ /* 0x0003e2000b981a10 */
[----:B------:R-:W-:Y:S04]  /*e1f0*/  IADD3 R4, P1, PT, R3, R173, RZ ;  /* 0x000000ad03047210 */ /* 0x000fe80007f3e0ff */
[----:B------:R-:W-:Y:S02]  /*e200*/  IADD3.X R5, PT, PT, R0, R172, RZ, P1, !PT ;  /* 0x000000ac00057210 */ /* 0x000fe40000ffe4ff */
[-C--:B------:R-:W-:Y:S03]  /*e210*/  IADD3 R12, P2, PT, R4, R3.reuse, RZ ;  /* 0x00000003040c7210 */ /* 0x080fe60007f5e0ff */
[----:B------:R5:W-:Y:S01]  /*e220*/  LDGSTS.E.BYPASS.LTC128B.128 [R176+0x5800], desc[UR16][R4.64] ;  /* 0x0580000004b07fae */ /* 0x000be2000b981a10 */
[-C--:B------:R-:W-:Y:S02]  /*e230*/  IADD3.X R13, PT, PT, R5, R0.reuse, RZ, P2, !PT ;  /* 0x00000000050d7210 */ /* 0x080fe400017fe4ff */
[-C--:B------:R-:W-:Y:S04]  /*e240*/  IADD3 R10, P1, PT, R12, R3.reuse, RZ ;  /* 0x000000030c0a7210 */ /* 0x080fe80007f3e0ff */
[-C--:B------:R-:W-:Y:S01]  /*e250*/  IADD3.X R11, PT, PT, R13, R0.reuse, RZ, P1, !PT ;  /* 0x000000000d0b7210 */ /* 0x080fe20000ffe4ff */
[----:B------:R-:W-:Y:S01]  /*e260*/  LDGSTS.E.BYPASS.LTC128B.128 [R176+0x6000], desc[UR16][R12.64] ;  /* 0x060000000cb07fae */ /* 0x000fe2000b981a10 */
[-C--:B------:R-:W-:Y:S04]  /*e270*/  IADD3 R8, P2, PT, R10, R3.reuse, RZ ;  /* 0x000000030a087210 */ /* 0x080fe80007f5e0ff */
[-C--:B------:R-:W-:Y:S03]  /*e280*/  IADD3.X R9, PT, PT, R11, R0.reuse, RZ, P2, !PT ;  /* 0x000000000b097210 */ /* 0x080fe600017fe4ff */
[----:B------:R-:W-:Y:S01]  /*e290*/  LDGSTS.E.BYPASS.LTC128B.128 [R176+0x6800], desc[UR16][R10.64] ;  /* 0x068000000ab07fae */ /* 0x000fe2000b981a10 */
[-C--:B-1----:R-:W-:Y:S04]  /*e2a0*/  IADD3 R6, P1, PT, R8, R3.reuse, RZ ;  /* 0x0000000308067210 */ /* 0x082fe80007f3e0ff */
[-C--:B------:R-:W-:Y:S02]  /*e2b0*/  IADD3.X R7, PT, PT, R9, R0.reuse, RZ, P1, !PT ;  /* 0x0000000009077210 */ /* 0x080fe40000ffe4ff */
[-C--:B------:R-:W-:Y:S01]  /*e2c0*/  IADD3 R2, P2, PT, R6, R3.reuse, RZ ;  /* 0x0000000306027210 */ /* 0x080fe20007f5e0ff */
[----:B------:R1:W-:Y:S03]  /*e2d0*/  LDGSTS.E.BYPASS.LTC128B.128 [R176+0x7000], desc[UR16][R8.64] ;  /* 0x0700000008b07fae */ /* 0x0003e6000b981a10 */
[----:B-----5:R-:W-:Y:S02]  /*e2e0*/  IADD3 R4, P1, PT, R2, R3, RZ ;  /* 0x0000000302047210 */ /* 0x020fe40007f3e0ff */
[-C--:B------:R-:W-:Y:S03]  /*e2f0*/  IADD3.X R3, PT, PT, R7, R0.reuse, RZ, P2, !PT ;  /* 0x0000000007037210 */ /* 0x080fe600017fe4ff */
[----:B------:R-:W-:Y:S01]  /*e300*/  LDGSTS.E.BYPASS.LTC128B.128 [R176+0x7800], desc[UR16][R6.64] ;  /* 0x0780000006b07fae */ /* 0x000fe2000b981a10 */
[----:B------:R-:W-:Y:S02]  /*e310*/  IADD3.X R5, PT, PT, R3, R0, RZ, P1, !PT ;  /* 0x0000000003057210 */ /* 0x000fe40000ffe4ff */
[----:B------:R-:W-:Y:S05]  /*e320*/  ISETP.NE.AND P1, PT, R181, 0x1, PT ;  /* 0x00000001b500780c */ /* 0x000fea0003f25270 */
[----:B------:R-:W-:Y:S08]  /*e330*/  LDGSTS.E.BYPASS.LTC128B.128 [R176+0x8000], desc[UR16][R2.64] ;  /* 0x0800000002b07fae */ /* 0x000ff0000b981a10 */
[----:B------:R5:W-:Y:S08]  /*e340*/  LDGSTS.E.BYPASS.LTC128B.128 [R176+0x8800], desc[UR16][R4.64] ;  /* 0x0880000004b07fae */ /* 0x000bf0000b981a10 */
[----:B------:R-:W-:Y:S08]  /*e350*/  LDSM.16.M88.4 R128, [R167] ;  /* 0x00000000a780783b */ /* 0x000ff00000000200 */
[----:B------:R-:W0:Y:S08]  /*e360*/  LDGDEPBAR ;  /* 0x00000000000079af */ /* 0x000e300000000000 */
[----:B-1----:R-:W5:Y:S08]  /*e370*/  LDSM.16.M88.4 R8, [R165+0x1000] ;  /* 0x00100000a508783b */ /* 0x002f700000000200 */
        /* <DEDUP_REMOVED lines=17> */
[C---:B-----5:R-:W-:Y:S08]  /*e490*/  HMMA.16816.F32 R4, R128.reuse, R8, RZ ;  /* 0x000000088004723c */ /* 0x060ff000000018ff */
[C---:B------:R-:W-:Y:S08]  /*e4a0*/  HMMA.16816.F32 R8, R128.reuse, R10, RZ ;  /* 0x0000000a8008723c */ /* 0x040ff000000018ff */
[C---:B-1----:R-:W-:Y:S08]  /*e4b0*/  HMMA.16816.F32 R12, R128.reuse, R16, RZ ;  /* 0x00000010800c723c */ /* 0x042ff000000018ff */
[C---:B------:R-:W-:Y:S08]  /*e4c0*/  HMMA.16816.F32 R16, R128.reuse, R18, RZ ;  /* 0x000000128010723c */ /* 0x040ff000000018ff */
[C---:B--2---:R-:W-:Y:S08]  /*e4d0*/  HMMA.16816.F32 R20, R128.reuse, R24, RZ ;  /* 0x000000188014723c */ /* 0x044ff000000018ff */
        /* <DEDUP_REMOVED lines=38> */
[----:B------:R-:W-:Y:S03]  /*e740*/  FMUL.FTZ R11, R11, UR5 ;  /* 0x000000050b0b7c20 */ /* 0x000fe60008410000 */
[----:B------:R-:W2:Y:S01]  /*e750*/  MUFU.TANH R0, R8 ;  /* 0x0000000800007308 */ /* 0x000ea20000002400 */
[C---:B-1----:R-:W-:Y:S09]  /*e760*/  HMMA.16816.F32 R12, R156.reuse, R152, R12 ;  /* 0x000000989c0c723c */ /* 0x042ff2000000180c */
[----:B------:R-:W-:Y:S01]  /*e770*/  MUFU.TANH R246, R5 ;  /* 0x0000000500f67308 */ /* 0x000fe20000002400 */
[C---:B------:R-:W-:Y:S09]  /*e780*/  HMMA.16816.F32 R16, R156.reuse, R154, R16 ;  /* 0x0000009a9c10723c */ /* 0x040ff20000001810 */
[----:B------:R-:W-:Y:S01]  /*e790*/  MUFU.TANH R249, R6 ;  /* 0x0000000600f97308 */ /* 0x000fe20000002400 */
[----:B--2---:R1:W-:Y:S01]  /*e7a0*/  STL [R1+0x4], R0 ;  /* 0x0000040001007387 */ /* 0x0043e20000100800 */
[----:B------:R-:W-:Y:S01]  /*e7b0*/  FMUL.FTZ R12, R12, UR5 ;  /* 0x000000050c0c7c20 */ /* 0x000fe20008410000 */
[----:B------:R-:W-:Y:S01]  /*e7c0*/  FMUL.FTZ R13, R13, UR5 ;  /* 0x000000050d0d7c20 */ /* 0x000fe20008410000 */
[----:B------:R-:W-:Y:S06]  /*e7d0*/  FMUL.FTZ R14, R14, UR5 ;  /* 0x000000050e0e7c20 */ /* 0x000fec0008410000 */
[----:B------:R2:W-:Y:S01]  /*e7e0*/  MUFU.TANH R251, R7 ;  /* 0x0000000700fb7308 */ /* 0x0005e20000002400 */
[----:B------:R-:W-:Y:S01]  /*e7f0*/  FMUL.FTZ R15, R15, UR5 ;  /* 0x000000050f0f7c20 */ /* 0x000fe20008410000 */
[----:B------:R-:W-:Y:S01]  /*e800*/  FMUL.FTZ R16, R16, UR5 ;  /* 0x0000000510107c20 */ /* 0x000fe20008410000 */
[----:B------:R-:W-:Y:S07]  /*e810*/  FMUL.FTZ R17, R17, UR5 ;  /* 0x0000000511117c20 */ /* 0x000fee0008410000 */
[----:B------:R-:W-:Y:S10]  /*e820*/  MUFU.TANH R2, R10 ;  /* 0x0000000a00027308 */ /* 0x000ff40000002400 */
[----:B------:R3:W-:Y:S01]  /*e830*/  MUFU.TANH R247, R16 ;  /* 0x0000001000f77308 */ /* 0x0007e20000002400 */
[----:B--2---:R-:W2:Y:S09]  /*e840*/  LDSM.16.M88.4 R4, [R150+0x1800] ;  /* 0x001800009604783b */ /* 0x004eb20000000200 */
[----:B-1----:R-:W1:Y:S10]  /*e850*/  MUFU.TANH R0, R9 ;  /* 0x0000000900007308 */ /* 0x002e740000002400 */
[----:B------:R4:W-:Y:S01]  /*e860*/  MUFU.TANH R250, R17 ;  /* 0x0000001100fa7308 */ /* 0x0009e20000002400 */
[----:B---3--:R-:W-:Y:S09]  /*e870*/  FMUL.FTZ R16, R18, UR5 ;  /* 0x0000000512107c20 */ /* 0x008ff20008410000 */
[----:B------:R-:W-:Y:S01]  /*e880*/  MUFU.TANH R245, R13 ;  /* 0x0000000d00f57308 */ /* 0x000fe20000002400 */
[----:B-1----:R1:W-:Y:S04]  /*e890*/  STL [R1+0x8], R0 ;  /* 0x0000080001007387 */ /* 0x0023e80000100800 */
[----:B------:R-:W-:Y:S05]  /*e8a0*/  STL [R1+0xc], R2 ;  /* 0x00000c0201007387 */ /* 0x000fea0000100800 */
[----:B------:R-:W-:Y:S01]  /*e8b0*/  MUFU.TANH R248, R14 ;  /* 0x0000000e00f87308 */ /* 0x000fe20000002400 */
[----:B----4-:R-:W-:Y:S09]  /*e8c0*/  FMUL.FTZ R17, R19, UR5 ;  /* 0x0000000513117c20 */ /* 0x010ff20008410000 */
[----:B------:R-:W-:Y:S01]  /*e8d0*/  MUFU.TANH R244, R15 ;  /* 0x0000000f00f47308 */ /* 0x000fe20000002400 */
[C---:B--2---:R-:W-:Y:S09]  /*e8e0*/  HMMA.16816.F32 R20, R156.reuse, R4, R20 ;  /* 0x000000049c14723c */ /* 0x044ff20000001814 */
[----:B------:R-:W-:Y:S01]  /*e8f0*/  MUFU.TANH R16, R16 ;  /* 0x0000001000107308 */ /* 0x000fe20000002400 */
[C---:B------:R-:W-:Y:S01]  /*e900*/  HMMA.16816.F32 R24, R156.reuse, R6, R24 ;  /* 0x000000069c18723c */ /* 0x040fe20000001818 */
[----:B------:R-:W-:Y:S08]  /*e910*/  LDSM.16.M88.4 R4, [R150+0x2000] ;  /* 0x002000009604783b */ /* 0x000ff00000000200 */
[----:B-1----:R1:W2:Y:S01]  /*e920*/  MUFU.TANH R0, R11 ;  /* 0x0000000b00007308 */ /* 0x0022a20000002400 */
[----:B------:R-:W-:Y:S01]  /*e930*/  FMUL.FTZ R20, R20, UR5 ;  /* 0x0000000514147c20 */ /* 0x000fe20008410000 */
[----:B------:R-:W-:Y:S01]  /*e940*/  FMUL.FTZ R21, R21, UR5 ;  /* 0x0000000515157c20 */ /* 0x000fe20008410000 */
[----:B------:R-:W-:Y:S07]  /*e950*/  FMUL.FTZ R22, R22, UR5 ;  /* 0x0000000516167c20 */ /* 0x000fee0008410000 */
[----:B------:R-:W-:Y:S01]  /*e960*/  MUFU.TANH R17, R17 ;  /* 0x0000001100117308 */ /* 0x000fe20000002400 */
[----:B------:R-:W-:Y:S01]  /*e970*/  FMUL.FTZ R23, R23, UR5 ;  /* 0x0000000517177c20 */ /* 0x000fe20008410000 */
[----:B------:R-:W-:Y:S01]  /*e980*/  FMUL.FTZ R25, R25, UR5 ;  /* 0x0000000519197c20 */ /* 0x000fe20008410000 */
[----:B------:R-:W-:Y:S01]  /*e990*/  FMUL.FTZ R26, R26, UR5 ;  /* 0x000000051a1a7c20 */ /* 0x000fe20008410000 */
[----:B------:R-:W-:Y:S06]  /*e9a0*/  FMUL.FTZ R27, R27, UR5 ;  /* 0x000000051b1b7c20 */ /* 0x000fec0008410000 */
[----:B------:R-:W-:Y:S01]  /*e9b0*/  MUFU.TANH R240, R20 ;  /* 0x0000001400f07308 */ /* 0x000fe20000002400 */
[----:B------:R-:W-:Y:S01]  /*e9c0*/  FMUL.FTZ R24, R24, UR5 ;  /* 0x0000000518187c20 */ /* 0x000fe20008410000 */
[----:B-1----:R-:W1:Y:S08]  /*e9d0*/  LDSM.16.M88.4 R8, [R150+0x1c00] ;  /* 0x001c00009608783b */ /* 0x002e700000000200 */
[----:B------:R-:W-:Y:S01]  /*e9e0*/  MUFU.TANH R237, R25 ;  /* 0x0000001900ed7308 */ /* 0x000fe20000002400 */
[----:B--2---:R2:W-:Y:S09]  /*e9f0*/  STL [R1+0x10], R0 ;  /* 0x0000100001007387 */ /* 0x0045f20000100800 */
[----:B------:R-:W-:Y:S10]  /*ea00*/  MUFU.TANH R239, R26 ;  /* 0x0000001a00ef7308 */ /* 0x000ff40000002400 */
[----:B------:R-:W-:Y:S10]  /*ea10*/  MUFU.TANH R241, R27 ;  /* 0x0000001b00f17308 */ /* 0x000ff40000002400 */
[----:B------:R-:W-:Y:S10]  /*ea20*/  MUFU.TANH R242, R21 ;  /* 0x0000001500f27308 */ /* 0x000ff40000002400 */
[----:B------:R-:W-:Y:S01]  /*ea30*/  MUFU.TANH R227, R22 ;  /* 0x0000001600e37308 */ /* 0x000fe20000002400 */
[C---:B-1----:R-:W-:Y:S09]  /*ea40*/  HMMA.16816.F32 R28, R156.reuse, R8, R28 ;  /* 0x000000089c1c723c */ /* 0x042ff2000000181c */
[----:B--2---:R-:W1:Y:S01]  /*ea50*/  MUFU.TANH R0, R12 ;  /* 0x0000000c00007308 */ /* 0x004e620000002400 */
[C---:B------:R-:W-:Y:S01]  /*ea60*/  HMMA.16816.F32 R32, R156.reuse, R10, R32 ;  /* 0x0000000a9c20723c */ /* 0x040fe20000001820 */
[----:B------:R-:W2:Y:S08]  /*ea70*/  LDSM.16.M88.4 R8, [R150+0x2400] ;  /* 0x002400009608783b */ /* 0x000eb00000000200 */
[----:B------:R-:W3:Y:S01]  /*ea80*/  MUFU.TANH R231, R23 ;  /* 0x0000001700e77308 */ /* 0x000ee20000002400 */
[C---:B------:R-:W-:Y:S03]  /*ea90*/  HMMA.16816.F32 R36, R156.reuse, R4, R36 ;  /* 0x000000049c24723c */ /* 0x040fe60000001824 */
[----:B------:R-:W-:Y:S01]  /*eaa0*/  FMUL.FTZ R28, R28, UR5 ;  /* 0x000000051c1c7c20 */ /* 0x000fe20008410000 */
[----:B------:R-:W-:Y:S01]  /*eab0*/  FMUL.FTZ R29, R29, UR5 ;  /* 0x000000051d1d7c20 */ /* 0x000fe20008410000 */
[----:B------:R-:W-:Y:S04]  /*eac0*/  FMUL.FTZ R30, R30, UR5 ;  /* 0x000000051e1e7c20 */ /* 0x000fe80008410000 */
[----:B------:R-:W4:Y:S01]  /*ead0*/  MUFU.TANH R243, R24 ;  /* 0x0000001800f37308 */ /* 0x000f220000002400 */
[----:B------:R-:W-:Y:S01]  /*eae0*/  FMUL.FTZ R31, R31, UR5 ;  /* 0x000000051f1f7c20 */ /* 0x000fe20008410000 */
[----:B-1----:R-:W-:Y:S01]  /*eaf0*/  STL [R1], R0 ;  /* 0x0000000001007387 */ /* 0x002fe20000100800 */
[C---:B------:R-:W-:Y:S03]  /*eb00*/  HMMA.16816.F32 R40, R156.reuse, R6, R40 ;  /* 0x000000069c28723c */ /* 0x040fe60000001828 */
[----:B------:R-:W1:Y:S01]  /*eb10*/  LDSM.16.M88.4 R4, [R150+0x2800] ;  /* 0x002800009604783b */ /* 0x000e620000000200 */
[----:B------:R-:W-:Y:S03]  /*eb20*/  FMUL.FTZ R32, R32, UR5 ;  /* 0x0000000520207c20 */ /* 0x000fe60008410000 */
[----:B------:R-:W1:Y:S01]  /*eb30*/  MUFU.TANH R238, R28 ;  /* 0x0000001c00ee7308 */ /* 0x000e620000002400 */
[----:B------:R-:W-:Y:S01]  /*eb40*/  FMUL.FTZ R33, R33, UR5 ;  /* 0x0000000521217c20 */ /* 0x000fe20008410000 */
[----:B------:R-:W-:Y:S01]  /*eb50*/  FMUL.FTZ R34, R34, UR5 ;  /* 0x0000000522227c20 */ /* 0x000fe20008410000 */
[----:B------:R-:W-:Y:S01]  /*eb60*/  FMUL.FTZ R35, R35, UR5 ;  /* 0x0000000523237c20 */ /* 0x000fe20008410000 */
[----:B------:R-:W-:Y:S01]  /*eb70*/  FMUL.FTZ R36, R36, UR5 ;  /* 0x0000000524247c20 */ /* 0x000fe20008410000 */
[----:B------:R-:W-:Y:S01]  /*eb80*/  FMUL.FTZ R37, R37, UR5 ;  /* 0x0000000525257c20 */ /* 0x000fe20008410000 */
[----:B------:R-:W-:Y:S04]  /*eb90*/  FMUL.FTZ R38, R38, UR5 ;  /* 0x0000000526267c20 */ /* 0x000fe80008410000 */
[----:B------:R-:W1:Y:S01]  /*eba0*/  MUFU.TANH R235, R29 ;  /* 0x0000001d00eb7308 */ /* 0x000e620000002400 */
[----:B------:R-:W-:Y:S01]  /*ebb0*/  FMUL.FTZ R39, R39, UR5 ;  /* 0x0000000527277c20 */ /* 0x000fe20008410000 */
[----:B------:R-:W-:Y:S01]  /*ebc0*/  FMUL.FTZ R40, R40, UR5 ;  /* 0x0000000528287c20 */ /* 0x000fe20008410000 */
[----:B------:R-:W-:Y:S07]  /*ebd0*/  FMUL.FTZ R41, R41, UR5 ;  /* 0x0000000529297c20 */ /* 0x000fee0008410000 */
[----:B------:R-:W1:Y:S01]  /*ebe0*/  MUFU.TANH R226, R30 ;  /* 0x0000001e00e27308 */ /* 0x000e620000002400 */
[----:B------:R-:W-:Y:S01]  /*ebf0*/  FMUL.FTZ R42, R42, UR5 ;  /* 0x000000052a2a7c20 */ /* 0x000fe20008410000 */
[----:B------:R-:W-:Y:S01]  /*ec00*/  FMUL.FTZ R43, R43, UR5 ;  /* 0x000000052b2b7c20 */ /* 0x000fe20008410000 */
[C---:B--2---:R-:W-:Y:S07]  /*ec10*/  HMMA.16816.F32 R44, R156.reuse, R8, R44 ;  /* 0x000000089c2c723c */ /* 0x044fee000000182c */
[----:B------:R-:W2:Y:S01]  /*ec20*/  MUFU.TANH R230, R31 ;  /* 0x0000001f00e67308 */ /* 0x000ea20000002400 */
[C---:B------:R-:W-:Y:S01]  /*ec30*/  HMMA.16816.F32 R48, R156.reuse, R10, R48 ;  /* 0x0000000a9c30723c */ /* 0x040fe20000001830 */
[----:B------:R-:W5:Y:S08]  /*ec40*/  LDSM.16.M88.4 R8, [R150+0x2c00] ;  /* 0x002c00009608783b */ /* 0x000f700000000200 */
[----:B------:R-:W2:Y:S01]  /*ec50*/  MUFU.TANH R225, R32 ;  /* 0x0000002000e17308 */ /* 0x000ea20000002400 */
[C---:B-1----:R-:W-:Y:S09]  /*ec60*/  HMMA.16816.F32 R52, R156.reuse, R4, R52 ;  /* 0x000000049c34723c */ /* 0x042ff20000001834 */
[----:B------:R-:W1:Y:S01]  /*ec70*/  MUFU.TANH R229, R33 ;  /* 0x0000002100e57308 */ /* 0x000e620000002400 */
[----:B------:R-:W-:Y:S01]  /*ec80*/  FMUL.FTZ R44, R44, UR5 ;  /* 0x000000052c2c7c20 */ /* 0x000fe20008410000 */
[----:B------:R-:W-:Y:S01]  /*ec90*/  FMUL.FTZ R45, R45, UR5 ;  /* 0x000000052d2d7c20 */ /* 0x000fe20008410000 */
[----:B------:R-:W-:Y:S01]  /*eca0*/  FMUL.FTZ R46, R46, UR5 ;  /* 0x000000052e2e7c20 */ /* 0x000fe20008410000 */
[----:B------:R-:W-:Y:S01]  /*ecb0*/  FMUL.FTZ R47, R47, UR5 ;  /* 0x000000052f2f7c20 */ /* 0x000fe20008410000 */
[C---:B------:R-:W-:Y:S01]  /*ecc0*/  HMMA.16816.F32 R56, R156.reuse, R6, R56 ;  /* 0x000000069c38723c */ /* 0x040fe20000001838 */
[----:B------:R-:W3:Y:S04]  /*ecd0*/  LDSM.16.M88.4 R4, [R150+0x3000] ;  /* 0x003000009604783b */ /* 0x000ee80000000200 */
        /* <DEDUP_REMOVED lines=14> */
[C---:B-----5:R-:W-:Y:S03]  /*edc0*/  HMMA.16816.F32 R60, R156.reuse, R8, R60 ;  /* 0x000000089c3c723c */ /* 0x060fe6000000183c */
[----:B------:R-:W-:Y:S03]  /*edd0*/  FMUL.FTZ R58, R58, UR5 ;  /* 0x000000053a3a7c20 */ /* 0x000fe60008410000 */
[----:B------:R-:W1:Y:S02]  /*ede0*/  MUFU.TANH R215, R50 ;  /* 0x0000003200d77308 */ /* 0x000e640000002400 */
        /* <DEDUP_REMOVED lines=9> */
[C---:B------:R-:W-:Y:S05]  /*ee80*/  HMMA.16816.F32 R72, R156.reuse, R6, R72 ;  /* 0x000000069c48723c */ /* 0x040fea0000001848 */
[----:B------:R-:W1:Y:S01]  /*ee90*/  MUFU.TANH R211, R53 ;  /* 0x0000003500d37308 */ /* 0x000e620000002400 */
[----:B------:R-:W4:Y:S01]  /*eea0*/  LDSM.16.M88.4 R4, [R150+0x3800] ;  /* 0x003800009604783b */ /* 0x000f220000000200 */
        /* <DEDUP_REMOVED lines=14> */
[----:B------:R-:W1:Y:S01]  /*ef90*/  MUFU.TANH R206, R56 ;  /* 0x0000003800ce7308 */ /* 0x000e620000002400 */
[----:B------:R-:W-:Y:S01]  /*efa0*/  FMUL.FTZ R75, R75, UR5 ;  /* 0x000000054b4b7c20 */ /* 0x000fe20008410000 */
[C---:B------:R-:W-:Y:S01]  /*efb0*/  HMMA.16816.F32 R80, R156.reuse, R10, R80 ;  /* 0x0000000a9c50723c */ /* 0x040fe20000001850 */
[----:B------:R-:W5:Y:S07]  /*efc0*/  LDSM.16.M88.4 R8, [R150+0x3c00] ;  /* 0x003c00009608783b */ /* 0x000f6e0000000200 */
[----:B------:R-:W1:Y:S10]  /*efd0*/  MUFU.TANH R208, R57 ;  /* 0x0000003900d07308 */ /* 0x000e740000002400 */
[----:B------:R-:W1:Y:S01]  /*efe0*/  MUFU.TANH R205, R59 ;  /* 0x0000003b00cd7308 */ /* 0x000e620000002400 */
[C---:B----4-:R-:W-:Y:S03]  /*eff0*/  HMMA.16816.F32 R84, R156.reuse, R4, R84 ;  /* 0x000000049c54723c */ /* 0x050fe60000001854 */
[----:B------:R-:W-:Y:S01]  /*f000*/  FMUL.FTZ R76, R76, UR5 ;  /* 0x000000054c4c7c20 */ /* 0x000fe20008410000 */
[----:B------:R-:W-:Y:S01]  /*f010*/  FMUL.FTZ R77, R77, UR5 ;  /* 0x000000054d4d7c20 */ /* 0x000fe20008410000 */
[----:B------:R-:W-:Y:S01]  /*f020*/  FMUL.FTZ R78, R78, UR5 ;  /* 0x000000054e4e7c20 */ /* 0x000fe20008410000 */
[----:B------:R-:W-:Y:S03]  /*f030*/  FMUL.FTZ R79, R79, UR5 ;  /* 0x000000054f4f7c20 */ /* 0x000fe60008410000 */
[----:B------:R-:W4:Y:S01]  /*f040*/  MUFU.TANH R201, R64 ;  /* 0x0000004000c97308 */ /* 0x000f220000002400 */
[C---:B------:R-:W-:Y:S01]  /*f050*/  HMMA.16816.F32 R88, R156.reuse, R6, R88 ;  /* 0x000000069c58723c */ /* 0x040fe20000001858 */
[----:B------:R-:W2:Y:S02]  /*f060*/  LDSM.16.M88.4 R4, [R150+0x4000] ;  /* 0x004000009604783b */ /* 0x000ea40000000200 */
        /* <DEDUP_REMOVED lines=16> */
[----:B------:R-:W1:Y:S10]  /*f170*/  MUFU.TANH R198, R68 ;  /* 0x0000004400c67308 */ /* 0x000e740000002400 */
[----:B------:R-:W1:Y:S01]  /*f180*/  MUFU.TANH R196, R69 ;  /* 0x0000004500c47308 */ /* 0x000e620000002400 */
[C---:B--2---:R-:W-:Y:S09]  /*f190*/  HMMA.16816.F32 R100, R156.reuse, R4, R100 ;  /* 0x000000049c64723c */ /* 0x044ff20000001864 */
[----:B------:R2:W1:Y:S01]  /*f1a0*/  MUFU.TANH R197, R70 ;  /* 0x0000004600c57308 */ /* 0x0004620000002400 */
[C---:B------:R-:W-:Y:S01]  /*f1b0*/  HMMA.16816.F32 R104, R156.reuse, R6, R104 ;  /* 0x000000069c68723c */ /* 0x040fe20000001868 */
[----:B------:R-:W3:Y:S08]  /*f1c0*/  LDSM.16.M88.4 R4, [R150+0x4800] ;  /* 0x004800009604783b */ /* 0x000ef00000000200 */
[----:B------:R4:W1:Y:S10]  /*f1d0*/  MUFU.TANH R195, R71 ;  /* 0x0000004700c37308 */ /* 0x0008740000002400 */
[----:B------:R1:W1:Y:S01]  /*f1e0*/  MUFU.TANH R193, R72 ;  /* 0x0000004800c17308 */ /* 0x0002620000002400 */
[----:B--2---:R-:W-:Y:S01]  /*f1f0*/  FMUL.FTZ R70, R106, UR5 ;  /* 0x000000056a467c20 */ /* 0x004fe20008410000 */
[C---:B-----5:R-:W-:Y:S08]  /*f200*/  HMMA.16816.F32 R108, R156.reuse, R8, R108 ;  /* 0x000000089c6c723c */ /* 0x060ff0000000186c */
[----:B------:R2:W2:Y:S01]  /*f210*/  MUFU.TANH R194, R73 ;  /* 0x0000004900c27308 */ /* 0x0004a20000002400 */
[----:B----4-:R-:W-:Y:S01]  /*f220*/  FMUL.FTZ R71, R107, UR5 ;  /* 0x000000056b477c20 */ /* 0x010fe20008410000 */
[C---:B------:R-:W-:Y:S08]  /*f230*/  HMMA.16816.F32 R112, R156.reuse, R10, R112 ;  /* 0x0000000a9c70723c */ /* 0x040ff00000001870 */
[----:B------:R4:W4:Y:S01]  /*f240*/  MUFU.TANH R191, R74 ;  /* 0x0000004a00bf7308 */ /* 0x0009220000002400 */
[----:B------:R-:W5:Y:S01]  /*f250*/  LDSM.16.M88.4 R8, [R150+0x4c00] ;  /* 0x004c00009608783b */ /* 0x000f620000000200 */
[----:B------:R-:W-:Y:S04]  /*f260*/  DEPBAR.LE SB0, 0x0 ;  /* 0x000080000000791a */ /* 0x000fe80000000000 */
[----:B-1----:R-:W-:Y:S04]  /*f270*/  FMUL.FTZ R72, R104, UR5 ;  /* 0x0000000568487c20 */ /* 0x002fe80008410000 */
[----:B------:R1:W1:Y:S01]  /*f280*/  MUFU.TANH R192, R75 ;  /* 0x0000004b00c07308 */ /* 0x0002620000002400 */
[----:B------:R-:W-:Y:S01]  /*f290*/  BAR.SYNC.DEFER_BLOCKING 0x0 ;  /* 0x0000000000007b1d */ /* 0x000fe20000010000 */
[----:B--2---:R-:W-:Y:S01]  /*f2a0*/  FMUL.FTZ R73, R105, UR5 ;  /* 0x0000000569497c20 */ /* 0x004fe20008410000 */
[C---:B---3--:R-:W-:Y:S07]  /*f2b0*/  HMMA.16816.F32 R116, R156.reuse, R4, R116 ;  /* 0x000000049c74723c */ /* 0x048fee0000001874 */
[----:B------:R2:W3:Y:S01]  /*f2c0*/  MUFU.TANH R190, R76 ;  /* 0x0000004c00be7308 */ /* 0x0004e20000002400 */
[----:B------:R-:W-:Y:S01]  /*f2d0*/  FMUL.FTZ R65, R108, UR5 ;  /* 0x000000056c417c20 */ /* 0x000fe20008410000 */
[----:B----4-:R-:W-:Y:S01]  /*f2e0*/  FMUL.FTZ R74, R103, UR5 ;  /* 0x00000005674a7c20 */ /* 0x010fe20008410000 */
[C---:B------:R-:W-:Y:S03]  /*f2f0*/  HMMA.16816.F32 R120, R156.reuse, R6, R120 ;  /* 0x000000069c78723c */ /* 0x040fe60000001878 */
[----:B------:R-:W-:Y:S01]  /*f300*/  FMUL.FTZ R68, R109, UR5 ;  /* 0x000000056d447c20 */ /* 0x000fe20008410000 */
[----:B------:R-:W-:Y:S03]  /*f310*/  FMUL.FTZ R69, R110, UR5 ;  /* 0x000000056e457c20 */ /* 0x000fe60008410000 */
[----:B------:R4:W3:Y:S01]  /*f320*/  MUFU.TANH R188, R77 ;  /* 0x0000004d00bc7308 */ /* 0x0008e20000002400 */
        /* <DEDUP_REMOVED lines=9> */
[----:B--2---:R-:W-:Y:S01]  /*f3c0*/  FMUL.FTZ R76, R102, UR5 ;  /* 0x00000005664c7c20 */ /* 0x004fe20008410000 */
[----:B------:R-:W-:Y:S01]  /*f3d0*/  FMUL.FTZ R56, R118, UR5 ;  /* 0x0000000576387c20 */ /* 0x000fe20008410000 */
[----:B------:R-:W-:Y:S01]  /*f3e0*/  FMUL.FTZ R57, R119, UR5 ;  /* 0x0000000577397c20 */ /* 0x000fe20008410000 */
[----:B------:R-:W-:Y:S01]  /*f3f0*/  FMUL.FTZ R55, R120, UR5 ;  /* 0x0000000578377c20 */ /* 0x000fe20008410000 */
[----:B------:R-:W-:Y:S04]  /*f400*/  FMUL.FTZ R52, R121, UR5 ;  /* 0x0000000579347c20 */ /* 0x000fe80008410000 */
[----:B------:R2:W2:Y:S01]  /*f410*/  MUFU.TANH R187, R79 ;  /* 0x0000004f00bb7308 */ /* 0x0004a20000002400 */
[C---:B-----5:R-:W-:Y:S03]  /*f420*/  HMMA.16816.F32 R124, R156.reuse, R8, R124 ;  /* 0x000000089c7c723c */ /* 0x060fe6000000187c */
[----:B----4-:R-:W-:Y:S01]  /*f430*/  FMUL.FTZ R77, R100, UR5 ;  /* 0x00000005644d7c20 */ /* 0x010fe20008410000 */
[----:B------:R-:W-:Y:S01]  /*f440*/  FMUL.FTZ R53, R122, UR5 ;  /* 0x000000057a357c20 */ /* 0x000fe20008410000 */
[----:B------:R-:W-:Y:S04]  /*f450*/  FMUL.FTZ R51, R123, UR5 ;  /* 0x000000057b337c20 */ /* 0x000fe80008410000 */
[----:B------:R4:W3:Y:S01]  /*f460*/  MUFU.TANH R162, R80 ;  /* 0x0000005000a27308 */ /* 0x0008e20000002400 */
[----:B------:R-:W-:Y:S03]  /*f470*/  HMMA.16816.F32 R128, R156, R10, R128 ;  /* 0x0000000a9c80723c */ /* 0x000fe60000001880 */
[----:B-1----:R-:W-:Y:S06]  /*f480*/  FMUL.FTZ R78, R98, UR5 ;  /* 0x00000005624e7c20 */ /* 0x002fec0008410000 */
[----:B------:R1:W1:Y:S01]  /*f490*/  MUFU.TANH R163, R81 ;  /* 0x0000005100a37308 */ /* 0x0002620000002400 */
[----:B--2---:R-:W-:Y:S01]  /*f4a0*/  FMUL.FTZ R79, R99, UR5 ;  /* 0x00000005634f7c20 */ /* 0x004fe20008410000 */
[----:B------:R-:W-:Y:S01]  /*f4b0*/  FMUL.FTZ R50, R124, UR5 ;  /* 0x000000057c327c20 */ /* 0x000fe20008410000 */
[----:B------:R-:W-:Y:S01]  /*f4c0*/  FMUL.FTZ R54, R125, UR5 ;  /* 0x000000057d367c20 */ /* 0x000fe20008410000 */
[----:B------:R-:W-:Y:S01]  /*f4d0*/  FMUL.FTZ R22, R126, UR5 ;  /* 0x000000057e167c20 */ /* 0x000fe20008410000 */
[----:B------:R-:W-:Y:S05]  /*f4e0*/  FMUL.FTZ R21, R127, UR5 ;  /* 0x000000057f157c20 */ /* 0x000fea0008410000 */
[----:B------:R2:W2:Y:S01]  /*f4f0*/  MUFU.TANH R160, R82 ;  /* 0x0000005200a07308 */ /* 0x0004a20000002400 */
[----:B----4-:R-:W-:Y:S01]  /*f500*/  FMUL.FTZ R80, R96, UR5 ;  /* 0x0000000560507c20 */ /* 0x010fe20008410000 */
[----:B------:R-:W-:Y:S01]  /*f510*/  FMUL.FTZ R48, R128, UR5 ;  /* 0x0000000580307c20 */ /* 0x000fe20008410000 */
[----:B------:R-:W-:Y:S01]  /*f520*/  FMUL.FTZ R49, R129, UR5 ;  /* 0x0000000581317c20 */ /* 0x000fe20008410000 */
[----:B------:R-:W-:Y:S01]  /*f530*/  FMUL.FTZ R20, R130, UR5 ;  /* 0x0000000582147c20 */ /* 0x000fe20008410000 */
[----:B------:R-:W-:Y:S05]  /*f540*/  FMUL.FTZ R3, R131, UR5 ;  /* 0x0000000583037c20 */ /* 0x000fea0008410000 */
[----:B------:R4:W3:Y:S01]  /*f550*/  MUFU.TANH R161, R83 ;  /* 0x0000005300a17308 */ /* 0x0008e20000002400 */
[----:B-1----:R-:W-:Y:S09]  /*f560*/  FMUL.FTZ R81, R97, UR5 ;  /* 0x0000000561517c20 */ /* 0x002ff20008410000 */
[----:B------:R1:W1:Y:S01]  /*f570*/  MUFU.TANH R155, R84 ;  /* 0x00000054009b7308 */ /* 0x0002620000002400 */
[----:B--2---:R-:W-:Y:S09]  /*f580*/  FMUL.FTZ R82, R95, UR5 ;  /* 0x000000055f527c20 */ /* 0x004ff20008410000 */
[----:B------:R2:W2:Y:S01]  /*f590*/  MUFU.TANH R153, R85 ;  /* 0x0000005500997308 */ /* 0x0004a20000002400 */
[----:B----4-:R-:W-:Y:S09]  /*f5a0*/  FMUL.FTZ R83, R93, UR5 ;  /* 0x000000055d537c20 */ /* 0x010ff20008410000 */
[----:B------:R4:W3:Y:S01]  /*f5b0*/  MUFU.TANH R154, R86 ;  /* 0x00000056009a7308 */ /* 0x0008e20000002400 */
[----:B-1----:R-:W-:Y:S09]  /*f5c0*/  FMUL.FTZ R84, R94, UR5 ;  /* 0x000000055e547c20 */ /* 0x002ff20008410000 */
[----:B------:R1:W1:Y:S01]  /*f5d0*/  MUFU.TANH R152, R87 ;  /* 0x0000005700987308 */ /* 0x0002620000002400 */
[----:B--2---:R-:W-:Y:S09]  /*f5e0*/  FMUL.FTZ R85, R92, UR5 ;  /* 0x000000055c557c20 */ /* 0x004ff20008410000 */
[----:B------:R2:W2:Y:S01]  /*f5f0*/  MUFU.TANH R220, R35 ;  /* 0x0000002300dc7308 */ /* 0x0004a20000002400 */
[----:B----4-:R-:W-:Y:S09]  /*f600*/  FMUL.FTZ R86, R90, UR5 ;  /* 0x000000055a567c20 */ /* 0x010ff20008410000 */
        /* <DEDUP_REMOVED lines=79> */
[----:B------:R-:W-:Y:S03]  /*fb00*/  IADD3 R5, PT, PT, R182, -0x100, RZ ;  /* 0xffffff00b6057810 */ /* 0x000fe60007ffe0ff */
[----:B------:R-:W-:Y:S02]  /*fb10*/  IABS R7, R11 ;  /* 0x0000000b00077213 */ /* 0x000fe40000000000 */
[----:B------:R-:W-:Y:S02]  /*fb20*/  IABS R9, R5 ;  /* 0x0000000500097213 */ /* 0x000fe40000000000 */
[-C--:B--2---:R-:W-:Y:S02]  /*fb30*/  IABS R4, R2.reuse ;  /* 0x0000000200047213 */ /* 0x084fe40000000000 */
[-C--:B------:R-:W-:Y:S02]  /*fb40*/  LOP3.LUT R11, R11, R2.reuse, RZ, 0x3c, !PT ;  /* 0x000000020b0b7212 */ /* 0x080fe400078e3cff */
[----:B------:R-:W2:Y:S01]  /*fb50*/  I2F.RP R14, R4 ;  /* 0x00000004000e7306 */ /* 0x000ea20000209400 */
[----:B------:R-:W-:Y:S02]  /*fb60*/  LOP3.LUT R5, R5, R2, RZ, 0x3c, !PT ;  /* 0x0000000205057212 */ /* 0x000fe400078e3cff */
[----:B------:R-:W-:Y:S02]  /*fb70*/  ISETP.GE.AND P1, PT, R11, RZ, PT ;  /* 0x000000ff0b00720c */ /* 0x000fe40003f26270 */
[----:B------:R-:W-:Y:S05]  /*fb80*/  ISETP.GE.AND P3, PT, R5, RZ, PT ;  /* 0x000000ff0500720c */ /* 0x000fea0003f66270 */
[----:B--2---:R-:W2:Y:S02]  /*fb90*/  MUFU.RCP R14, R14 ;  /* 0x0000000e000e7308 */ /* 0x004ea40000001000 */
[----:B--2---:R-:W-:Y:S08]  /*fba0*/  VIADD R14, R14, 0xffffffe ;  /* 0x0ffffffe0e0e7836 */ /* 0x004ff00000000000 */
[----:B------:R-:W2:Y:S02]  /*fbb0*/  F2I.FTZ.U32.TRUNC.NTZ R15, R14 ;  /* 0x0000000e000f7305 */ /* 0x000ea4000021f000 */
[--C-:B--2---:R-:W-:Y:S02]  /*fbc0*/  IMAD.MOV R12, RZ, RZ, -R15.reuse ;  /* 0x000000ffff0c7224 */ /* 0x104fe400078e0a0f */
[----:B------:R-:W-:Y:S02]  /*fbd0*/  IMAD.MOV.U32 R14, RZ, RZ, RZ ;  /* 0x000000ffff0e7224 */ /* 0x000fe400078e00ff */
[----:B------:R-:W-:Y:S04]  /*fbe0*/  IMAD R12, R12, R4, RZ ;  /* 0x000000040c0c7224 */ /* 0x000fe800078e02ff */
[----:B------:R-:W-:Y:S06]  /*fbf0*/  IMAD.HI.U32 R12, R15, R12, R14 ;  /* 0x0000000c0f0c7227 */ /* 0x000fec00078e000e */
[C---:B------:R-:W-:Y:S04]  /*fc00*/  IMAD.HI.U32 R10, R12.reuse, R7, RZ ;  /* 0x000000070c0a7227 */ /* 0x040fe800078e00ff */
[----:B------:R-:W-:Y:S04]  /*fc10*/  IMAD.HI.U32 R12, R12, R9, RZ ;  /* 0x000000090c0c7227 */ /* 0x000fe800078e00ff */
[----:B------:R-:W-:Y:S01]  /*fc20*/  IMAD.MOV R6, RZ, RZ, -R10 ;  /* 0x000000ffff067224 */ /* 0x000fe200078e0a0a */
[----:B------:R-:W-:Y:S03]  /*fc30*/  IADD3 R8, PT, PT, -R12, RZ, RZ ;  /* 0x000000ff0c087210 */ /* 0x000fe60007ffe1ff */
[C---:B------:R-:W-:Y:S02]  /*fc40*/  IMAD R7, R4.reuse, R6, R7 ;  /* 0x0000000604077224 */ /* 0x040fe400078e0207 */
[C---:B------:R-:W-:Y:S03]  /*fc50*/  IMAD R9, R4.reuse, R8, R9 ;  /* 0x0000000804097224 */ /* 0x040fe600078e0209 */
[C---:B------:R-:W-:Y:S02]  /*fc60*/  ISETP.GT.U32.AND P2, PT, R4.reuse, R7, PT ;  /* 0x000000070400720c */ /* 0x040fe40003f44070 */
[----:B------:R-:W-:Y:S11]  /*fc70*/  ISETP.GT.U32.AND P4, PT, R4, R9, PT ;  /* 0x000000090400720c */ /* 0x000ff60003f84070 */
[----:B------:R-:W-:Y:S01]  /*fc80*/  @!P2 IADD3 R10, PT, PT, R10, 0x1, RZ ;  /* 0x000000010a0aa810 */ /* 0x000fe20007ffe0ff */
[--C-:B------:R-:W-:Y:S01]  /*fc90*/  @!P2 IMAD.IADD R7, R7, 0x1, -R4.reuse ;  /* 0x000000010707a824 */ /* 0x100fe200078e0a04 */
[----:B------:R-:W-:Y:S01]  /*fca0*/  ISETP.NE.AND P2, PT, R2, RZ, PT ;  /* 0x000000ff0200720c */ /* 0x000fe20003f45270 */
[----:B------:R-:W-:Y:S02]  /*fcb0*/  @!P4 IMAD.IADD R9, R9, 0x1, -R4 ;  /* 0x000000010909c824 */ /* 0x000fe400078e0a04 */
[----:B------:R-:W-:Y:S01]  /*fcc0*/  @!P4 VIADD R12, R12, 0x1 ;  /* 0x000000010c0cc836 */ /* 0x000fe20000000000 */
[-C--:B------:R-:W-:Y:S02]  /*fcd0*/  ISETP.GE.U32.AND P5, PT, R7, R4.reuse, PT ;  /* 0x000000040700720c */ /* 0x080fe40003fa6070 */
[----:B------:R-:W-:Y:S02]  /*fce0*/  ISETP.GE.U32.AND P6, PT, R9, R4, PT ;  /* 0x000000040900720c */ /* 0x000fe40003fc6070 */
[----:B------:R-:W-:Y:S09]  /*fcf0*/  LOP3.LUT R4, RZ, R2, RZ, 0x33, !PT ;  /* 0x00000002ff047212 */ /* 0x000ff200078e33ff */
[----:B------:R-:W-:Y:S02]  /*fd00*/  @P5 VIADD R10, R10, 0x1 ;  /* 0x000000010a0a5836 */ /* 0x000fe40000000000 */
[----:B------:R-:W-:Y:S02]  /*fd10*/  @P6 IADD3 R12, PT, PT, R12, 0x1, RZ ;  /* 0x000000010c0c6810 */ /* 0x000fe40007ffe0ff */
[----:B------:R-:W-:Y:S03]  /*fd20*/  @!P1 IMAD.MOV R10, RZ, RZ, -R10 ;  /* 0x000000ffff0a9224 */ /* 0x000fe600078e0a0a */
[----:B------:R-:W-:Y:S02]  /*fd30*/  @!P3 IMAD.MOV R12, RZ, RZ, -R12 ;  /* 0x000000ffff0cb224 */ /* 0x000fe400078e0a0c */
[C---:B------:R-:W-:Y:S03]  /*fd40*/  SEL R10, R4.reuse, R10, !P2 ;  /* 0x0000000a040a7207 */ /* 0x040fe60005000000 */
[----:B------:R-:W-:Y:S02]  /*fd50*/  SEL R12, R4, R12, !P2 ;  /* 0x0000000c040c7207 */ /* 0x000fe40005000000 */
[-C--:B------:R-:W-:Y:S02]  /*fd60*/  LEA R6, P2, R10, R184.reuse, 0x2 ;  /* 0x000000b80a067211 */ /* 0x080fe400078410ff */
[----:B------:R-:W-:Y:S02]  /*fd70*/  LEA R4, P1, R12, R184, 0x2 ;  /* 0x000000b80c047211 */ /* 0x000fe400078210ff */
[-C--:B------:R-:W-:Y:S02]  /*fd80*/  LEA.HI.X.SX32 R7, R10, R185.reuse, 0x2, P2 ;  /* 0x000000b90a077211 */ /* 0x080fe400010f16ff */
[C---:B------:R-:W-:Y:S02]  /*fd90*/  LEA.HI.X.SX32 R5, R12.reuse, R185, 0x2, P1 ;  /* 0x000000b90c057211 */ /* 0x040fe400008f16ff */
[----:B------:R-:W-:Y:S02]  /*fda0*/  IADD3 R8, PT, PT, R12, -R10, RZ ;  /* 0x8000000a0c087210 */ /* 0x000fe40007ffe0ff */
[----:B------:R-:W2:Y:S03]  /*fdb0*/  LDG.E R7, desc[UR16][R6.64] ;  /* 0x0000001006077981 */ /* 0x000ea6000c1e1900 */
[----:B------:R-:W-:Y:S05]  /*fdc0*/  IMAD R8, R8, R2, -0x100 ;  /* 0xffffff0008087424 */ /* 0x000fea00078e0202 */
[----:B------:R-:W-:Y:S01]  /*fdd0*/  SHF.R.S32.HI R2, RZ, 0x1f, R8 ;  /* 0x0000001fff027819 */ /* 0x000fe20000011408 */
[----:B------:R3:W2:Y:S02]  /*fde0*/  LDG.E R6, desc[UR16][R4.64] ;  /* 0x0000001004067981 */ /* 0x0006a4000c1e1900 */
[----:B---3--:R-:W3:Y:S02]  /*fdf0*/  LDC.64 R4, c[0x0][0x3b8] ;  /* 0x0000ee00ff047b82 */ /* 0x008ee40000000a00 */
[-C--:B---3--:R-:W-:Y:S02]  /*fe00*/  IMAD R2, R2, R4.reuse, RZ ;  /* 0x0000000402027224 */ /* 0x088fe400078e02ff */
        /* <DEDUP_REMOVED lines=11> */
.L_x_1443:
[C---:B------:R-:W-:Y:S01]  /*fec0*/  IMAD.SHL.U32 R2, R4.reuse, 0x40, RZ ;  /* 0x0000004004027824 */ /* 0x040fe200078e00ff */
[----:B------:R-:W-:Y:S01]  /*fed0*/  SHF.L.U64.HI R0, R4, 0x6, R0 ;  /* 0x0000000604007819 */ /* 0x000fe20000010200 */
[--C-:B------:R-:W-:Y:S03]  /*fee0*/  IMAD.MOV.U32 R171, RZ, RZ, R169.reuse ;  /* 0x000000ffffab7224 */ /* 0x100fe600078e00a9 */
[----:B------:R-:W-:Y:S02]  /*fef0*/  IADD3 R6, P1, PT, R2, R170, RZ ;  /* 0x000000aa02067210 */ /* 0x000fe40007f3e0ff */
[----:B------:R-:W-:Y:S01]  /*ff00*/  @!PT LDS RZ, [RZ] ;  /* 0x00000000fffff984 */ /* 0x000fe20000000800 */
[----:B------:R-:W-:Y:S01]  /*ff10*/  @!PT LDS RZ, [RZ] ;  /* 0x00000000fffff984 */ /* 0x000fe20000000800 */
[----:B------:R-:W-:Y:S01]  /*ff20*/  @!PT LDS RZ, [RZ] ;  /* 0x00000000fffff984 */ /* 0x000fe20000000800 */
[----:B------:R-:W-:Y:S02]  /*ff30*/  LDGSTS.E.BYPASS.LTC128B.128 [R176+0x1000], desc[UR16][R170.64] ;  /* 0x01000000aab07fae */ /* 0x000fe4000b981a10 */
[-C--:B------:R-:W-:Y:S01]  /*ff40*/  IADD3 R12, P2, PT, R6, R2.reuse, RZ ;  /* 0x00000002060c7210 */ /* 0x080fe20007f5e0ff */
[----:B------:R-:W-:Y:S03]  /*ff50*/  IMAD.X R7, R0, 0x1, R169, P1 ;  /* 0x0000000100077824 */ /* 0x000fe600008e06a9 */
[-C--:B------:R-:W-:Y:S01]  /*ff60*/  IADD3 R10, P1, PT, R12, R2.reuse, RZ ;  /* 0x000000020c0a7210 */ /* 0x080fe20007f3e0ff */
[--C-:B------:R-:W-:Y:S01]  /*ff70*/  IMAD.X R13, R7, 0x1, R0.reuse, P2 ;  /* 0x00000001070d7824 */ /* 0x100fe200010e0600 */
[----:B------:R2:W-:Y:S02]  /*ff80*/  LDGSTS.E.BYPASS.LTC128B.128 [R176+0x1800], desc[UR16][R6.64] ;  /* 0x0180000006b07fae */ /* 0x0005e4000b981a10 */
[----:B------:R-:W-:Y:S02]  /*ff90*/  IADD3 R8, P2, PT, R10, R2, RZ ;  /* 0x000000020a087210 */ /* 0x000fe40007f5e0ff */
[----:B------:R3:W-:Y:S01]  /*ffa0*/  LDGSTS.E.BYPASS.LTC128B.128 [R176+0x2000], desc[UR16][R12.64] ;  /* 0x020000000cb07fae */ /* 0x0007e2000b981a10 */
[----:B------:R-:W-:Y:S02]  /*ffb0*/  IADD3.X R11, PT, PT, R13, R0, RZ, P1, !PT ;  /* 0x000000000d0b7210 */ /* 0x000fe40000ffe4ff */
[-C--:B------:R-:W-:Y:S03]  /*ffc0*/  IADD3 R4, P1, PT, R8, R2.reuse, RZ ;  /* 0x0000000208047210 */ /* 0x080fe60007f3e0ff */
[----:B------:R4:W-:Y:S01]  /*ffd0*/  LDGSTS.E.BYPASS.LTC128B.128 [R176+0x2800], desc[UR16][R10.64] ;  /* 0x028000000ab07fae */ /* 0x0009e2000b981a10 */
[--C-:B------:R-:W-:Y:S04]  /*ffe0*/  IMAD.X R9, R11, 0x1, R0.reuse, P2 ;  /* 0x000000010b097824 */ /* 0x100fe800010e0600 */
[--C-:B------:R-:W-:Y:S01]  /*fff0*/  IMAD.X R5, R9, 0x1, R0.reuse, P1 ;  /* 0x0000000109057824 */ /* 0x100fe200008e0600 */
[----:B------:R4:W-:Y:S04]  /*10000*/  LDGSTS.E.BYPASS.LTC128B.128 [R176+0x3000], desc[UR16][R8.64] ;  /* 0x0300000008b07fae */ /* 0x0009e8000b981a10 */
[----:B------:R4:W-:Y:S01]  /*10010*/  LDGSTS.E.BYPASS.LTC128B.128 [R176+0x3800], desc[UR16][R4.64] ;  /* 0x0380000004b07fae */ /* 0x0009e2000b981a10 */
[-C--:B--2---:R-:W-:Y:S04]  /*10020*/  IADD3 R6, P2, PT, R4, R2.reuse, RZ ;  /* 0x0000000204067210 */ /* 0x084fe80007f5e0ff */
[----:B---3--:R-:W-:Y:S02]  /*10030*/  IADD3 R12, P1, PT, R6, R2, RZ ;  /* 0x00000002060c7210 */ /* 0x008fe40007f3e0ff */
[----:B------:R-:W-:Y:S05]  /*10040*/  IADD3.X R7, PT, PT, R5, R0, RZ, P2, !PT ;  /* 0x0000000005077210 */ /* 0x000fea00017fe4ff */
[----:B------:R4:W-:Y:S01]  /*10050*/  LDGSTS.E.BYPASS.LTC128B.128 [R176+0x4000], desc[UR16][R6.64] ;  /* 0x0400000006b07fae */ /* 0x0009e2000b981a10 */
[----:B------:R-:W-:Y:S05]  /*10060*/  IMAD.X R13, R7, 0x1, R0, P1 ;  /* 0x00000001070d7824 */ /* 0x000fea00008e0600 */
[----:B------:R4:W-:Y:S04]  /*10070*/  LDGSTS.E.BYPASS.LTC128B.128 [R176+0x4800], desc[UR16][R12.64] ;  /* 0x048000000cb07fae */ /* 0x0009e8000b981a10 */
[----:B------:R-:W0:Y:S02]  /*10080*/  LDGDEPBAR ;  /* 0x00000000000079af */ /* 0x000e240000000000 */
.L_x_1442:
[----:B----4-:R-:W2:Y:S01]  /*10090*/  LDL.LU R10, [R1+0x4] ;  /* 0x00000400010a7983 */ /* 0x010ea20000300800 */
[----:B------:R-:W-:Y:S02]  /*100a0*/  FMNMX3.FTZ R2, R148, R252, R246, !PT ;  /* 0x000000fc94027276 */ /* 0x000fe400078100f6 */
[----:B------:R-:W-:Y:S01]  /*100b0*/  FMNMX3.FTZ R0, R149, R249, R251, !PT ;  /* 0x000000f995007276 */ /* 0x000fe200078100fb */
[----:B------:R-:W2:Y:S01]  /*100c0*/  LDL.LU R9, [R1+0x8] ;  /* 0x0000080001097983 */ /* 0x000ea20000300800 */
[----:B------:R-:W-:Y:S02]  /*100d0*/  IADD3 R181, PT, PT, R181, -0x1, RZ ;  /* 0xffffffffb5b57810 */ /* 0x000fe40007ffe0ff */
[----:B------:R-:W-:Y:S01]  /*100e0*/  IADD3 R182, PT, PT, R182, -0x100, RZ ;  /* 0xffffff00b6b67810 */ /* 0x000fe20007ffe0ff */
[----:B------:R-:W3:Y:S04]  /*100f0*/  LDL.LU R7, [R1+0xc] ;  /* 0x00000c0001077983 */ /* 0x000ee80000300800 */
[----:B------:R-:W3:Y:S04]  /*10100*/  LDL.LU R6, [R1+0x10] ;  /* 0x0000100001067983 */ /* 0x000ee80000300800 */
[----:B------:R-:W4:Y:S04]  /*10110*/  LDL.LU R8, [R1] ;  /* 0x0000000001087983 */ /* 0x000f280000300800 */
[----:B------:R-:W-:Y:S08]  /*10120*/  LDSM.16.MT88.4 R12, [R164+0x5000] ;  /* 0x00500000a40c783b */ /* 0x000ff00000004200 */
[----:B------:R-:W-:Y:S08]  /*10130*/  LDSM.16.MT88.4 R32, [R151] ;  /* 0x000000009720783b */ /* 0x000ff00000004200 */
[----:B------:R-:W-:Y:S08]  /*10140*/  LDSM.16.MT88.4 R36, [R164+0x5400] ;  /* 0x00540000a424783b */ /* 0x000ff00000004200 */
[----:B------:R-:W-:Y:S08]  /*10150*/  LDSM.16.MT88.4 R40, [R151+0x400] ;  /* 0x000400009728783b */ /* 0x000ff00000004200 */
[----:B------:R-:W-:Y:S01]  /*10160*/  LDSM.16.MT88.4 R44, [R164+0x6000] ;  /* 0x00600000a42c783b */ /* 0x000fe20000004200 */
[----:B--2---:R-:W-:Y:S02]  /*10170*/  FMNMX3.FTZ R2, R2, R10, R9, !PT ;  /* 0x0000000a02027276 */ /* 0x004fe40007810009 */
[----:B---3--:R-:W-:Y:S02]  /*10180*/  FMNMX3.FTZ R0, R0, R7, R6, !PT ;  /* 0x0000000700007276 */ /* 0x008fe40007810006 */
[----:B----4-:R-:W-:Y:S02]  /*10190*/  FMNMX3.FTZ R2, R2, R8, R245, !PT ;  /* 0x0000000802027276 */ /* 0x010fe400078100f5 */
        /* <DEDUP_REMOVED lines=68> */
[C---:B------:R-:W-:Y:S01]  /*105e0*/  FSETP.NEU.FTZ.AND P2, PT, R2.reuse, -INF , PT ;  /* 0xff8000000200780b */ /* 0x040fe20003f5d000 */
[----:B------:R-:W-:Y:S01]  /*105f0*/  FADD.FTZ R24, -R2, R148 ;  /* 0x0000009402187221 */ /* 0x000fe20000010100 */
[C---:B------:R-:W-:Y:S01]  /*10600*/  FSETP.NEU.FTZ.AND P1, PT, R0.reuse, -INF , PT ;  /* 0xff8000000000780b */ /* 0x040fe20003f3d000 */
[C---:B------:R-:W-:Y:S01]  /*10610*/  FMUL.FTZ R58, R0.reuse, UR4 ;  /* 0x00000004003a7c20 */ /* 0x040fe20008410000 */
[----:B------:R-:W-:Y:S01]  /*10620*/  FSEL R63, R63, RZ, P2 ;  /* 0x000000ff3f3f7208 */ /* 0x000fe20001000000 */
[----:B------:R-:W-:Y:S01]  /*10630*/  FADD.FTZ R23, -R0, R149 ;  /* 0x0000009500177221 */ /* 0x000fe20000010100 */
[----:B------:R-:W-:Y:S01]  /*10640*/  FMUL.FTZ R24, R24, UR4 ;  /* 0x0000000418187c20 */ /* 0x000fe20008410000 */
[----:B------:R-:W-:Y:S02]  /*10650*/  MOV R149, R0 ;  /* 0x0000000000957202 */ /* 0x000fe40000000f00 */
[----:B------:R-:W-:Y:S01]  /*10660*/  FSEL R58, R58, RZ, P1 ;  /* 0x000000ff3a3a7208 */ /* 0x000fe20000800000 */
[--C-:B------:R-:W-:Y:S01]  /*10670*/  FFMA.FTZ R95, R10, UR4, -R63.reuse ;  /* 0x000000040a5f7c23 */ /* 0x100fe2000801083f */
[--C-:B------:R-:W-:Y:S01]  /*10680*/  FFMA.FTZ R90, R9, UR4, -R63.reuse ;  /* 0x00000004095a7c23 */ /* 0x100fe2000801083f */
[----:B------:R-:W1:Y:S01]  /*10690*/  MUFU.EX2 R24, R24 ;  /* 0x0000001800187308 */ /* 0x000e620000000800 */
[----:B------:R-:W-:Y:S01]  /*106a0*/  FMUL.FTZ R23, R23, UR4 ;  /* 0x0000000417177c20 */ /* 0x000fe20008410000 */
[--C-:B------:R-:W-:Y:S01]  /*106b0*/  FFMA.FTZ R99, R249, UR4, -R58.reuse ;  /* 0x00000004f9637c23 */ /* 0x100fe2000801083a */
[--C-:B------:R-:W-:Y:S07]  /*106c0*/  FFMA.FTZ R94, R251, UR4, -R58.reuse ;  /* 0x00000004fb5e7c23 */ /* 0x100fee000801083a */
[----:B------:R-:W-:Y:S01]  /*106d0*/  MUFU.EX2 R95, R95 ;  /* 0x0000005f005f7308 */ /* 0x000fe20000000800 */
[--C-:B------:R-:W-:Y:S01]  /*106e0*/  FFMA.FTZ R93, R7, UR4, -R58.reuse ;  /* 0x00000004075d7c23 */ /* 0x100fe2000801083a */
[--C-:B------:R-:W-:Y:S01]  /*106f0*/  FFMA.FTZ R92, R6, UR4, -R58.reuse ;  /* 0x00000004065c7c23 */ /* 0x100fe2000801083a */
[--C-:B------:R-:W-:Y:S07]  /*10700*/  FFMA.FTZ R96, R252, UR4, -R63.reuse ;  /* 0x00000004fc607c23 */ /* 0x100fee000801083f */
[----:B------:R-:W2:Y:S01]  /*10710*/  MUFU.EX2 R23, R23 ;  /* 0x0000001700177308 */ /* 0x000ea20000000800 */
[--C-:B------:R-:W-:Y:S01]  /*10720*/  FFMA.FTZ R91, R246, UR4, -R63.reuse ;  /* 0x00000004f65b7c23 */ /* 0x100fe2000801083f */
[--C-:B------:R-:W-:Y:S01]  /*10730*/  FFMA.FTZ R100, R8, UR4, -R63.reuse ;  /* 0x0000000408647c23 */ /* 0x100fe2000801083f */
[--C-:B------:R-:W-:Y:S07]  /*10740*/  FFMA.FTZ R105, R248, UR4, -R58.reuse ;  /* 0x00000004f8697c23 */ /* 0x100fee000801083a */
[----:B------:R-:W-:Y:S01]  /*10750*/  MUFU.EX2 R99, R99 ;  /* 0x0000006300637308 */ /* 0x000fe20000000800 */
[--C-:B------:R-:W-:Y:S01]  /*10760*/  FFMA.FTZ R102, R244, UR4, -R58.reuse ;  /* 0x00000004f4667c23 */ /* 0x100fe2000801083a */
[C---:B-1----:R-:W-:Y:S01]  /*10770*/  FMUL.FTZ R4, R24.reuse, R144 ;  /* 0x0000009018047220 */ /* 0x042fe20000410000 */
[C---:B------:R-:W-:Y:S07]  /*10780*/  FMUL.FTZ R5, R24.reuse, R145 ;  /* 0x0000009118057220 */ /* 0x040fee0000410000 */
[----:B------:R-:W-:Y:S01]  /*10790*/  MUFU.EX2 R96, R96 ;  /* 0x0000006000607308 */ /* 0x000fe20000000800 */
[C---:B------:R-:W-:Y:S01]  /*107a0*/  FMUL.FTZ R8, R24.reuse, R140 ;  /* 0x0000008c18087220 */ /* 0x040fe20000410000 */
[----:B------:R-:W-:Y:S01]  /*107b0*/  FMUL.FTZ R9, R24, R141 ;  /* 0x0000008d18097220 */ /* 0x000fe20000410000 */
[--C-:B------:R-:W-:Y:S07]  /*107c0*/  FFMA.FTZ R98, R16, UR4, -R58.reuse ;  /* 0x0000000410627c23 */ /* 0x100fee000801083a */
[----:B------:R-:W1:Y:S01]  /*107d0*/  MUFU.EX2 R91, R91 ;  /* 0x0000005b005b7308 */ /* 0x000e620000000800 */
[--C-:B------:R-:W-:Y:S01]  /*107e0*/  FFMA.FTZ R104, R17, UR4, -R58.reuse ;  /* 0x0000000411687c23 */ /* 0x100fe2000801083a */
[C---:B--2---:R-:W-:Y:S01]  /*107f0*/  FMUL.FTZ R6, R23.reuse, R146 ;  /* 0x0000009217067220 */ /* 0x044fe20000410000 */
[C---:B------:R-:W-:Y:S07]  /*10800*/  FMUL.FTZ R7, R23.reuse, R147 ;  /* 0x0000009317077220 */ /* 0x040fee0000410000 */
[----:B------:R-:W2:Y:S01]  /*10810*/  MUFU.EX2 R94, R94 ;  /* 0x0000005e005e7308 */ /* 0x000ea20000000800 */
[C---:B------:R-:W-:Y:S01]  /*10820*/  FMUL.FTZ R10, R23.reuse, R142 ;  /* 0x0000008e170a7220 */ /* 0x040fe20000410000 */
[----:B------:R-:W-:Y:S01]  /*10830*/  FMUL.FTZ R11, R23, R143 ;  /* 0x0000008f170b7220 */ /* 0x000fe20000410000 */
[--C-:B------:R-:W-:Y:S07]  /*10840*/  FFMA.FTZ R101, R245, UR4, -R63.reuse ;  /* 0x00000004f5657c23 */ /* 0x100fee000801083f */
[----:B------:R-:W3:Y:S01]  /*10850*/  MUFU.EX2 R90, R90 ;  /* 0x0000005a005a7308 */ /* 0x000ee20000000800 */
[--C-:B------:R-:W-:Y:S01]  /*10860*/  FFMA.FTZ R103, R247, UR4, -R63.reuse ;  /* 0x00000004f7677c23 */ /* 0x100fe2000801083f */
[--C-:B------:R-:W-:Y:S01]  /*10870*/  FFMA.FTZ R97, R250, UR4, -R63.reuse ;  /* 0x00000004fa617c23 */ /* 0x100fe2000801083f */
[C---:B------:R-:W-:Y:S07]  /*10880*/  FMUL.FTZ R16, R24.reuse, R132 ;  /* 0x0000008418107220 */ /* 0x040fee0000410000 */
[----:B------:R-:W-:Y:S01]  /*10890*/  MUFU.EX2 R93, R93 ;  /* 0x0000005d005d7308 */ /* 0x000fe20000000800 */
[----:B------:R-:W-:Y:S01]  /*108a0*/  FMUL.FTZ R17, R24, R133 ;  /* 0x0000008518117220 */ /* 0x000fe20000410000 */
[----:B-1----:R-:W-:Y:S01]  /*108b0*/  F2FP.F16.F32.PACK_AB R28, R91, R96 ;  /* 0x000000605b1c723e */ /* 0x002fe200000000ff */
[C---:B------:R-:W-:Y:S07]  /*108c0*/  FMUL.FTZ R18, R23.reuse, R134 ;  /* 0x0000008617127220 */ /* 0x040fee0000410000 */
[----:B------:R-:W1:Y:S01]  /*108d0*/  MUFU.EX2 R92, R92 ;  /* 0x0000005c005c7308 */ /* 0x000e620000000800 */
[----:B------:R-:W-:Y:S01]  /*108e0*/  FMUL.FTZ R19, R23, R135 ;  /* 0x0000008717137220 */ /* 0x000fe20000410000 */
[----:B--2---:R-:W-:Y:S01]  /*108f0*/  F2FP.F16.F32.PACK_AB R29, R94, R99 ;  /* 0x000000635e1d723e */ /* 0x004fe200000000ff */
[--C-:B------:R-:W-:Y:S07]  /*10900*/  FFMA.FTZ R111, R227, UR4, -R58.reuse ;  /* 0x00000004e36f7c23 */ /* 0x100fee000801083a */
[----:B------:R-:W-:Y:S01]  /*10910*/  MUFU.EX2 R100, R100 ;  /* 0x0000006400647308 */ /* 0x000fe20000000800 */
[--C-:B------:R-:W-:Y:S01]  /*10920*/  FFMA.FTZ R107, R231, UR4, -R58.reuse ;  /* 0x00000004e76b7c23 */ /* 0x100fe2000801083a */
[----:B---3--:R-:W-:Y:S01]  /*10930*/  F2FP.F16.F32.PACK_AB R30, R90, R95 ;  /* 0x0000005f5a1e723e */ /* 0x008fe200000000ff */
[--C-:B------:R-:W-:Y:S07]  /*10940*/  FFMA.FTZ R113, R239, UR4, -R58.reuse ;  /* 0x00000004ef717c23 */ /* 0x100fee000801083a */
[----:B------:R-:W2:Y:S01]  /*10950*/  MUFU.EX2 R101, R101 ;  /* 0x0000006500657308 */ /* 0x000ea20000000800 */
[--C-:B------:R-:W-:Y:S01]  /*10960*/  FFMA.FTZ R110, R241, UR4, -R58.reuse ;  /* 0x00000004f16e7c23 */ /* 0x100fe2000801083a */
[--C-:B------:R-:W-:Y:S01]  /*10970*/  FFMA.FTZ R106, R240, UR4, -R63.reuse ;  /* 0x00000004f06a7c23 */ /* 0x100fe2000801083f */
[--C-:B------:R-:W-:Y:S07]  /*10980*/  FFMA.FTZ R109, R242, UR4, -R63.reuse ;  /* 0x00000004f26d7c23 */ /* 0x100fee000801083f */
[----:B------:R-:W-:Y:S01]  /*10990*/  MUFU.EX2 R105, R105 ;  /* 0x0000006900697308 */ /* 0x000fe20000000800 */
[--C-:B------:R-:W-:Y:S01]  /*109a0*/  FFMA.FTZ R112, R243, UR4, -R63.reuse ;  /* 0x00000004f3707c23 */ /* 0x100fe2000801083f */
[----:B-1----:R-:W-:Y:S01]  /*109b0*/  F2FP.F16.F32.PACK_AB R31, R92, R93 ;  /* 0x0000005d5c1f723e */ /* 0x002fe200000000ff */
[----:B------:R-:W-:Y:S01]  /*109c0*/  LDSM.16.MT88.4 R140, [R164+0x8c00] ;  /* 0x008c0000a48c783b */ /* 0x000fe20000004200 */
[--C-:B------:R-:W-:Y:S01]  /*109d0*/  FFMA.FTZ R22, R22, UR4, -R58.reuse ;  /* 0x0000000416167c23 */ /* 0x100fe2000801083a */
[--C-:B------:R-:W-:Y:S01]  /*109e0*/  FFMA.FTZ R20, R20, UR4, -R58.reuse ;  /* 0x0000000414147c23 */ /* 0x100fe2000801083a */
[--C-:B------:R-:W-:Y:S04]  /*109f0*/  FFMA.FTZ R65, R65, UR4, -R63.reuse ;  /* 0x0000000441417c23 */ /* 0x100fe8000801083f */
[----:B------:R-:W1:Y:S01]  /*10a00*/  MUFU.EX2 R102, R102 ;  /* 0x0000006600667308 */ /* 0x000e620000000800 */
[--C-:B------:R-:W-:Y:S01]  /*10a10*/  FFMA.FTZ R115, R238, UR4, -R63.reuse ;  /* 0x00000004ee737c23 */ /* 0x100fe2000801083f */
[C---:B------:R-:W-:Y:S08]  /*10a20*/  HMMA.16816.F32 R4, R28.reuse, R12, R4 ;  /* 0x0000000c1c04723c */ /* 0x040ff00000001804 */
[----:B------:R-:W-:Y:S01]  /*10a30*/  MUFU.EX2 R103, R103 ;  /* 0x0000006700677308 */ /* 0x000fe20000000800 */
[C---:B------:R-:W-:Y:S01]  /*10a40*/  FMUL.FTZ R12, R24.reuse, R136 ;  /* 0x00000088180c7220 */ /* 0x040fe20000410000 */
[----:B------:R-:W-:Y:S08]  /*10a50*/  FMUL.FTZ R13, R24, R137 ;  /* 0x00000089180d7220 */ /* 0x000ff00000410000 */
[----:B------:R-:W-:Y:S01]  /*10a60*/  MUFU.EX2 R115, R115 ;  /* 0x0000007300737308 */ /* 0x000fe20000000800 */
[C---:B------:R-:W-:Y:S03]  /*10a70*/  HMMA.16816.F32 R8, R28.reuse, R14, R8 ;  /* 0x0000000e1c08723c */ /* 0x040fe60000001808 */
[C---:B------:R-:W-:Y:S01]  /*10a80*/  FMUL.FTZ R14, R23.reuse, R138 ;  /* 0x0000008a170e7220 */ /* 0x040fe20000410000 */
[----:B------:R-:W-:Y:S05]  /*10a90*/  FMUL.FTZ R15, R23, R139 ;  /* 0x0000008b170f7220 */ /* 0x000fea0000410000 */
[----:B------:R-:W3:Y:S01]  /*10aa0*/  MUFU.EX2 R97, R97 ;  /* 0x0000006100617308 */ /* 0x000ee20000000800 */
[--C-:B------:R-:W-:Y:S01]  /*10ab0*/  FFMA.FTZ R118, R226, UR4, -R58.reuse ;  /* 0x00000004e2767c23 */ /* 0x100fe2000801083a */
[--C-:B------:R-:W-:Y:S01]  /*10ac0*/  FFMA.FTZ R119, R230, UR4, -R58.reuse ;  /* 0x00000004e6777c23 */ /* 0x100fe2000801083a */
[--C-:B------:R-:W-:Y:S07]  /*10ad0*/  FFMA.FTZ R128, R233, UR4, -R58.reuse ;  /* 0x00000004e9807c23 */ /* 0x100fee000801083a */
[----:B------:R-:W-:Y:S01]  /*10ae0*/  MUFU.EX2 R98, R98 ;  /* 0x0000006200627308 */ /* 0x000fe20000000800 */
[--C-:B------:R-:W-:Y:S01]  /*10af0*/  FFMA.FTZ R121, R220, UR4, -R58.reuse ;  /* 0x00000004dc797c23 */ /* 0x100fe2000801083a */
[C---:B------:R-:W-:Y:S08]  /*10b00*/  HMMA.16816.F32 R12, R28.reuse, R32, R12 ;  /* 0x000000201c0c723c */ /* 0x040ff0000000180c */
[----:B------:R-:W4:Y:S01]  /*10b10*/  MUFU.EX2 R104, R104 ;  /* 0x0000006800687308 */ /* 0x000f220000000800 */
[--C-:B------:R-:W-:Y:S01]  /*10b20*/  FFMA.FTZ R123, R224, UR4, -R58.reuse ;  /* 0x00000004e07b7c23 */ /* 0x100fe2000801083a */
[--C-:B------:R-:W-:Y:S01]  /*10b30*/  FFMA.FTZ R116, R221, UR4, -R58.reuse ;  /* 0x00000004dd747c23 */ /* 0x100fe2000801083a */
[--C-:B------:R-:W-:Y:S07]  /*10b40*/  FFMA.FTZ R127, R222, UR4, -R58.reuse ;  /* 0x00000004de7f7c23 */ /* 0x100fee000801083a */
[----:B------:R-:W-:Y:S01]  /*10b50*/  MUFU.EX2 R106, R106 ;  /* 0x0000006a006a7308 */ /* 0x000fe20000000800 */
[--C-:B------:R-:W-:Y:S01]  /*10b60*/  FFMA.FTZ R129, R223, UR4, -R58.reuse ;  /* 0x00000004df817c23 */ /* 0x100fe2000801083a */
[----:B------:R-:W-:Y:S01]  /*10b70*/  HMMA.16816.F32 R16, R28, R34, R16 ;  /* 0x000000221c10723c */ /* 0x000fe20000001810 */
[----:B------:R-:W5:Y:S07]  /*10b80*/  LDSM.16.MT88.4 R32, [R164+0x5800] ;  /* 0x00580000a420783b */ /* 0x000f6e0000004200 */
[----:B------:R-:W5:Y:S01]  /*10b90*/  MUFU.EX2 R109, R109 ;  /* 0x0000006d006d7308 */ /* 0x000f620000000800 */
[----:B--2---:R-:W-:Y:S01]  /*10ba0*/  F2FP.F16.F32.PACK_AB R28, R101, R100 ;  /* 0x00000064651c723e */ /* 0x004fe200000000ff */
[--C-:B------:R-:W-:Y:S01]  /*10bb0*/  FFMA.FTZ R108, R237, UR4, -R63.reuse ;  /* 0x00000004ed6c7c23 */ /* 0x100fe2000801083f */
[----:B-1----:R-:W-:Y:S07]  /*10bc0*/  F2FP.F16.F32.PACK_AB R29, R102, R105 ;  /* 0x00000069661d723e */ /* 0x002fee00000000ff */
[----:B------:R-:W-:Y:S01]  /*10bd0*/  MUFU.EX2 R111, R111 ;  /* 0x0000006f006f7308 */ /* 0x000fe20000000800 */
[----:B---3--:R-:W-:Y:S01]  /*10be0*/  F2FP.F16.F32.PACK_AB R30, R97, R103 ;  /* 0x00000067611e723e */ /* 0x008fe200000000ff */
[--C-:B------:R-:W-:Y:S01]  /*10bf0*/  FFMA.FTZ R117, R235, UR4, -R63.reuse ;  /* 0x00000004eb757c23 */ /* 0x100fe2000801083f */
[----:B----4-:R-:W-:Y:S07]  /*10c00*/  F2FP.F16.F32.PACK_AB R31, R104, R98 ;  /* 0x00000062681f723e */ /* 0x010fee00000000ff */
[----:B------:R-:W1:Y:S01]  /*10c10*/  MUFU.EX2 R107, R107 ;  /* 0x0000006b006b7308 */ /* 0x000e620000000800 */
[--C-:B------:R-:W-:Y:S01]  /*10c20*/  FFMA.FTZ R131, R216, UR4, -R63.reuse ;  /* 0x00000004d8837c23 */ /* 0x100fe2000801083f */
[--C-:B------:R-:W-:Y:S01]  /*10c30*/  FFMA.FTZ R130, R207, UR4, -R58.reuse ;  /* 0x00000004cf827c23 */ /* 0x100fe2000801083a */
[--C-:B------:R-:W-:Y:S07]  /*10c40*/  FFMA.FTZ R132, R210, UR4, -R58.reuse ;  /* 0x00000004d2847c23 */ /* 0x100fee000801083a */
[----:B------:R-:W-:Y:S01]  /*10c50*/  MUFU.EX2 R112, R112 ;  /* 0x0000007000707308 */ /* 0x000fe20000000800 */
[----:B------:R-:W-:Y:S01]  /*10c60*/  FFMA.FTZ R133, R215, UR4, -R58 ;  /* 0x00000004d7857c23 */ /* 0x000fe2000801083a */
[C---:B------:R-:W-:Y:S08]  /*10c70*/  HMMA.16816.F32 R4, R28.reuse, R36, R4 ;  /* 0x000000241c04723c */ /* 0x040ff00000001804 */
[----:B------:R-:W-:Y:S01]  /*10c80*/  MUFU.EX2 R131, R131 ;  /* 0x0000008300837308 */ /* 0x000fe20000000800 */
[--C-:B------:R-:W-:Y:S01]  /*10c90*/  FFMA.FTZ R218, R218, UR4, -R63.reuse ;  /* 0x00000004dada7c23 */ /* 0x100fe2000801083f */
[--C-:B------:R-:W-:Y:S01]  /*10ca0*/  FFMA.FTZ R219, R219, UR4, -R63.reuse ;  /* 0x00000004dbdb7c23 */ /* 0x100fe2000801083f */
[----:B------:R-:W-:Y:S07]  /*10cb0*/  FFMA.FTZ R96, R24, R186, R96 ;  /* 0x000000ba18607223 */ /* 0x000fee0000010060 */
        /* <DEDUP_REMOVED lines=18> */
[----:B------:R-:W2:Y:S07]  /*10de0*/  LDSM.16.MT88.4 R40, [R164+0x5c00] ;  /* 0x005c0000a428783b */ /* 0x000eae0000004200 */
[----:B------:R-:W2:Y:S01]  /*10df0*/  MUFU.EX2 R117, R117 ;  /* 0x0000007500757308 */ /* 0x000ea20000000800 */
[----:B-----5:R-:W-:Y:S01]  /*10e00*/  F2FP.F16.F32.PACK_AB R28, R109, R106 ;  /* 0x0000006a6d1c723e */ /* 0x020fe200000000ff */
[--C-:B------:R-:W-:Y:S01]  /*10e10*/  FFMA.FTZ R120, R225, UR4, -R63.reuse ;  /* 0x00000004e1787c23 */ /* 0x100fe2000801083f */
[----:B-1----:R-:W-:Y:S01]  /*10e20*/  F2FP.F16.F32.PACK_AB R29, R107, R111 ;  /* 0x0000006f6b1d723e */ /* 0x002fe200000000ff */
[--C-:B------:R-:W-:Y:S01]  /*10e30*/  FFMA.FTZ R114, R229, UR4, -R63.reuse ;  /* 0x00000004e5727c23 */ /* 0x100fe2000801083f */
[----:B---3--:R-:W-:Y:S05]  /*10e40*/  F2FP.F16.F32.PACK_AB R30, R108, R112 ;  /* 0x000000706c1e723e */ /* 0x008fea00000000ff */
[----:B------:R-:W-:Y:S01]  /*10e50*/  MUFU.EX2 R118, R118 ;  /* 0x0000007600767308 */ /* 0x000fe20000000800 */
[----:B----4-:R-:W-:Y:S01]  /*10e60*/  F2FP.F16.F32.PACK_AB R31, R110, R113 ;  /* 0x000000716e1f723e */ /* 0x010fe200000000ff */
        /* <DEDUP_REMOVED lines=8> */
[----:B------:R-:W-:Y:S01]  /*10ef0*/  FFMA.FTZ R53, R53, UR4, -R58 ;  /* 0x0000000435357c23 */ /* 0x000fe2000801083a */
[--C-:B------:R-:W-:Y:S08]  /*10f00*/  FFMA.FTZ R124, R232, UR4, -R63.reuse ;  /* 0x00000004e87c7c23 */ /* 0x100ff0000801083f */
[----:B------:R-:W-:Y:S01]  /*10f10*/  MUFU.EX2 R79, R79 ;  /* 0x0000004f004f7308 */ /* 0x000fe20000000800 */
[--C-:B------:R-:W-:Y:S01]  /*10f20*/  FFMA.FTZ R122, R234, UR4, -R63.reuse ;  /* 0x00000004ea7a7c23 */ /* 0x100fe2000801083f */
[--C-:B------:R-:W-:Y:S01]  /*10f30*/  FFMA.FTZ R126, R236, UR4, -R63.reuse ;  /* 0x00000004ec7e7c23 */ /* 0x100fe2000801083f */
[C---:B------:R-:W-:Y:S01]  /*10f40*/  HMMA.16816.F32 R8, R28.reuse, R34, R8 ;  /* 0x000000221c08723c */ /* 0x040fe20000001808 */
[----:B------:R-:W1:Y:S06]  /*10f50*/  LDSM.16.MT88.4 R32, [R151+0xc00] ;  /* 0x000c00009720783b */ /* 0x000e6c0000004200 */
[----:B------:R-:W3:Y:S01]  /*10f60*/  MUFU.EX2 R119, R119 ;  /* 0x0000007700777308 */ /* 0x000ee20000000800 */
[----:B------:R-:W-:Y:S01]  /*10f70*/  FFMA.FTZ R125, R228, UR4, -R63 ;  /* 0x00000004e47d7c23 */ /* 0x000fe2000801083f */
[----:B------:R-:W-:Y:S01]  /*10f80*/  FFMA.FTZ R99, R23, R183, R99 ;  /* 0x000000b717637223 */ /* 0x000fe20000010063 */
[----:B------:R-:W-:Y:S07]  /*10f90*/  FADD.FTZ R96, R91, R96 ;  /* 0x000000605b607221 */ /* 0x000fee0000010000 */
[----:B------:R-:W-:Y:S01]  /*10fa0*/  MUFU.EX2 R120, R120 ;  /* 0x0000007800787308 */ /* 0x000fe20000000800 */
[--C-:B------:R-:W-:Y:S01]  /*10fb0*/  FFMA.FTZ R135, R214, UR4, -R63.reuse ;  /* 0x00000004d6877c23 */ /* 0x100fe2000801083f */
[C---:B--2---:R-:W-:Y:S08]  /*10fc0*/  HMMA.16816.F32 R12, R28.reuse, R36, R12 ;  /* 0x000000241c0c723c */ /* 0x044ff0000000180c */
[----:B------:R-:W2:Y:S01]  /*10fd0*/  MUFU.EX2 R114, R114 ;  /* 0x0000007200727308 */ /* 0x000ea20000000800 */
[--C-:B------:R-:W-:Y:S01]  /*10fe0*/  FFMA.FTZ R134, R211, UR4, -R63.reuse ;  /* 0x00000004d3867c23 */ /* 0x100fe2000801083f */
[----:B------:R-:W-:Y:S01]  /*10ff0*/  FADD.FTZ R95, R95, R96 ;  /* 0x000000605f5f7221 */ /* 0x000fe20000010000 */
[--C-:B------:R-:W-:Y:S07]  /*11000*/  FFMA.FTZ R96, R200, UR4, -R58.reuse ;  /* 0x00000004c8607c23 */ /* 0x100fee000801083a */
[----:B------:R-:W-:Y:S01]  /*11010*/  MUFU.EX2 R128, R128 ;  /* 0x0000008000807308 */ /* 0x000fe20000000800 */
[----:B------:R-:W-:Y:S01]  /*11020*/  FFMA.FTZ R206, R206, UR4, -R63 ;  /* 0x00000004cece7c23 */ /* 0x000fe2000801083f */
[----:B------:R-:W-:Y:S01]  /*11030*/  HMMA.16816.F32 R16, R28, R38, R16 ;  /* 0x000000261c10723c */ /* 0x000fe20000001810 */
[----:B------:R-:W4:Y:S07]  /*11040*/  LDSM.16.MT88.4 R36, [R151+0x1000] ;  /* 0x001000009724783b */ /* 0x000f2e0000004200 */
[----:B------:R-:W5:Y:S01]  /*11050*/  MUFU.EX2 R121, R121 ;  /* 0x0000007900797308 */ /* 0x000f620000000800 */
[----:B------:R-:W-:Y:S01]  /*11060*/  F2FP.F16.F32.PACK_AB R28, R117, R115 ;  /* 0x00000073751c723e */ /* 0x000fe200000000ff */
[----:B------:R-:W-:Y:S01]  /*11070*/  FADD.FTZ R99, R94, R99 ;  /* 0x000000635e637221 */ /* 0x000fe20000010000 */
[----:B---3--:R-:W-:Y:S07]  /*11080*/  F2FP.F16.F32.PACK_AB R29, R119, R118 ;  /* 0x00000076771d723e */ /* 0x008fee00000000ff */
[----:B------:R-:W-:Y:S01]  /*11090*/  MUFU.EX2 R124, R124 ;  /* 0x0000007c007c7308 */ /* 0x000fe20000000800 */
[----:B------:R-:W-:Y:S01]  /*110a0*/  FFMA.FTZ R94, R208, UR4, -R63 ;  /* 0x00000004d05e7c23 */ /* 0x000fe2000801083f */
[----:B--2---:R-:W-:Y:S01]  /*110b0*/  F2FP.F16.F32.PACK_AB R30, R114, R120 ;  /* 0x00000078721e723e */ /* 0x004fe200000000ff */
[----:B------:R-:W-:Y:S07]  /*110c0*/  FADD.FTZ R95, R90, R95 ;  /* 0x0000005f5a5f7221 */ /* 0x000fee0000010000 */
[----:B------:R-:W2:Y:S01]  /*110d0*/  MUFU.EX2 R122, R122 ;  /* 0x0000007a007a7308 */ /* 0x000ea20000000800 */
[----:B------:R-:W-:Y:S01]  /*110e0*/  FADD.FTZ R99, R93, R99 ;  /* 0x000000635d637221 */ /* 0x000fe20000010000 */
[----:B------:R-:W-:Y:S01]  /*110f0*/  FFMA.FTZ R93, R203, UR4, -R58 ;  /* 0x00000004cb5d7c23 */ /* 0x000fe2000801083a */
        /* <DEDUP_REMOVED lines=8> */
[----:B------:R-:W-:Y:S07]  /*11180*/  FFMA.FTZ R66, R66, UR4, -R63 ;  /* 0x0000000442427c23 */ /* 0x000fee000801083f */
[----:B------:R-:W-:Y:S01]  /*11190*/  MUFU.EX2 R126, R126 ;  /* 0x0000007e007e7308 */ /* 0x000fe20000000800 */
[C---:B------:R-:W-:Y:S09]  /*111a0*/  HMMA.16816.F32 R4, R28.reuse, R40, R4 ;  /* 0x000000281c04723c */ /* 0x040ff20000001804 */
[----:B------:R-:W5:Y:S01]  /*111b0*/  MUFU.EX2 R125, R125 ;  /* 0x0000007d007d7308 */ /* 0x000f620000000800 */
[----:B------:R-:W-:Y:S01]  /*111c0*/  FADD.FTZ R95, R100, R95 ;  /* 0x0000005f645f7221 */ /* 0x000fe20000010000 */
[----:B------:R-:W-:Y:S01]  /*111d0*/  FFMA.FTZ R100, R198, UR4, -R63 ;  /* 0x00000004c6647c23 */ /* 0x000fe2000801083f */
[----:B------:R-:W-:Y:S07]  /*111e0*/  FADD.FTZ R92, R92, R99 ;  /* 0x000000635c5c7221 */ /* 0x000fee0000010000 */
[----:B------:R-:W-:Y:S01]  /*111f0*/  MUFU.EX2 R127, R127 ;  /* 0x0000007f007f7308 */ /* 0x000fe20000000800 */
[C---:B------:R-:W-:Y:S01]  /*11200*/  HMMA.16816.F32 R8, R28.reuse, R42, R8 ;  /* 0x0000002a1c08723c */ /* 0x040fe20000001808 */
[----:B------:R-:W-:Y:S08]  /*11210*/  LDSM.16.MT88.4 R40, [R151+0x1400] ;  /* 0x001400009728783b */ /* 0x000ff00000004200 */
[----:B------:R-:W4:Y:S01]  /*11220*/  MUFU.EX2 R129, R129 ;  /* 0x0000008100817308 */ /* 0x000f220000000800 */
[----:B------:R-:W-:Y:S01]  /*11230*/  FFMA.FTZ R99, R193, UR4, -R63 ;  /* 0x00000004c1637c23 */ /* 0x000fe2000801083f */
[----:B------:R-:W-:Y:S01]  /*11240*/  FADD.FTZ R101, R101, R95 ;  /* 0x0000005f65657221 */ /* 0x000fe20000010000 */
[----:B------:R-:W-:Y:S07]  /*11250*/  FFMA.FTZ R95, R202, UR4, -R63 ;  /* 0x00000004ca5f7c23 */ /* 0x000fee000801083f */
[----:B------:R-:W-:Y:S01]  /*11260*/  MUFU.EX2 R135, R135 ;  /* 0x0000008700877308 */ /* 0x000fe20000000800 */
[C---:B-1----:R-:W-:Y:S09]  /*11270*/  HMMA.16816.F32 R12, R28.reuse, R32, R12 ;  /* 0x000000201c0c723c */ /* 0x042ff2000000180c */
[----:B------:R-:W1:Y:S01]  /*11280*/  MUFU.EX2 R134, R134 ;  /* 0x0000008600867308 */ /* 0x000e620000000800 */
[----:B------:R-:W-:Y:S01]  /*11290*/  FADD.FTZ R101, R103, R101 ;  /* 0x0000006567657221 */ /* 0x000fe20000010000 */
[----:B------:R-:W-:Y:S01]  /*112a0*/  FFMA.FTZ R103, R194, UR4, -R63 ;  /* 0x00000004c2677c23 */ /* 0x000fe2000801083f */
[----:B------:R-:W-:Y:S07]  /*112b0*/  FADD.FTZ R105, R105, R92 ;  /* 0x0000005c69697221 */ /* 0x000fee0000010000 */
[----:B------:R-:W-:Y:S01]  /*112c0*/  MUFU.EX2 R23, R212 ;  /* 0x000000d400177308 */ /* 0x000fe20000000800 */
[----:B------:R-:W-:Y:S01]  /*112d0*/  HMMA.16816.F32 R16, R28, R34, R16 ;  /* 0x000000221c10723c */ /* 0x000fe20000001810 */
[----:B------:R-:W1:Y:S02]  /*112e0*/  LDSM.16.MT88.4 R32, [R164+0x6400] ;  /* 0x00640000a420783b */ /* 0x000e640000004200 */
[----:B--2---:R-:W-:Y:S06]  /*112f0*/  F2FP.F16.F32.PACK_AB R28, R122, R124 ;  /* 0x0000007c7a1c723e */ /* 0x004fec00000000ff */
[----:B------:R-:W-:Y:S01]  /*11300*/  MUFU.EX2 R136, R136 ;  /* 0x0000008800887308 */ /* 0x000fe20000000800 */
[----:B---3--:R-:W-:Y:S01]  /*11310*/  F2FP.F16.F32.PACK_AB R29, R116, R123 ;  /* 0x0000007b741d723e */ /* 0x008fe200000000ff */
[----:B------:R-:W-:Y:S01]  /*11320*/  FADD.FTZ R101, R97, R101 ;  /* 0x0000006561657221 */ /* 0x000fe20000010000 */
[----:B-----5:R-:W-:Y:S07]  /*11330*/  F2FP.F16.F32.PACK_AB R30, R125, R126 ;  /* 0x0000007e7d1e723e */ /* 0x020fee00000000ff */
[----:B------:R-:W-:Y:S01]  /*11340*/  MUFU.EX2 R91, R206 ;  /* 0x000000ce005b7308 */ /* 0x000fe20000000800 */
[----:B----4-:R-:W-:Y:S01]  /*11350*/  F2FP.F16.F32.PACK_AB R31, R129, R127 ;  /* 0x0000007f811f723e */ /* 0x010fe200000000ff */
[--C-:B------:R-:W-:Y:S01]  /*11360*/  FFMA.FTZ R97, R199, UR4, -R58.reuse ;  /* 0x00000004c7617c23 */ /* 0x100fe2000801083a */
[----:B-1----:R-:W-:Y:S07]  /*11370*/  F2FP.F16.F32.PACK_AB R24, R134, R135 ;  /* 0x000000878618723e */ /* 0x002fee00000000ff */
[----:B------:R-:W-:Y:S01]  /*11380*/  MUFU.EX2 R94, R94 ;  /* 0x0000005e005e7308 */ /* 0x000fe20000000800 */
[----:B------:R-:W-:Y:S01]  /*11390*/  FFMA.FTZ R92, R201, UR4, -R63 ;  /* 0x00000004c95c7c23 */ /* 0x000fe2000801083f */
[----:B------:R-:W-:Y:S01]  /*113a0*/  FADD.FTZ R105, R102, R105 ;  /* 0x0000006966697221 */ /* 0x000fe20000010000 */
[--C-:B------:R-:W-:Y:S01]  /*113b0*/  FFMA.FTZ R102, R197, UR4, -R58.reuse ;  /* 0x00000004c5667c23 */ /* 0x100fe2000801083a */
[C---:B------:R-:W-:Y:S06]  /*113c0*/  HMMA.16816.F32 R4, R28.reuse, R44, R4 ;  /* 0x0000002c1c04723c */ /* 0x040fec0000001804 */
[----:B------:R-:W1:Y:S01]  /*113d0*/  MUFU.EX2 R45, R218 ;  /* 0x000000da002d7308 */ /* 0x000e620000000800 */
[----:B------:R-:W-:Y:S01]  /*113e0*/  FFMA.FTZ R44, R213, UR4, -R63 ;  /* 0x00000004d52c7c23 */ /* 0x000fe2000801083f */
[----:B------:R-:W-:Y:S08]  /*113f0*/  FADD.FTZ R105, R98, R105 ;  /* 0x0000006962697221 */ /* 0x000ff00000010000 */
[----:B------:R-:W-:Y:S01]  /*11400*/  MUFU.EX2 R90, R204 ;  /* 0x000000cc005a7308 */ /* 0x000fe20000000800 */
[----:B------:R-:W-:Y:S01]  /*11410*/  FADD.FTZ R101, R106, R101 ;  /* 0x000000656a657221 */ /* 0x000fe20000010000 */
[----:B------:R-:W-:Y:S01]  /*11420*/  FFMA.FTZ R98, R196, UR4, -R63 ;  /* 0x00000004c4627c23 */ /* 0x000fe2000801083f */
[C---:B------:R-:W-:Y:S07]  /*11430*/  HMMA.16816.F32 R8, R28.reuse, R46, R8 ;  /* 0x0000002e1c08723c */ /* 0x040fee0000001808 */
[----:B------:R-:W-:Y:S01]  /*11440*/  MUFU.EX2 R47, R219 ;  /* 0x000000db002f7308 */ /* 0x000fe20000000800 */
[--C-:B------:R-:W-:Y:S01]  /*11450*/  FFMA.FTZ R46, R217, UR4, -R58.reuse ;  /* 0x00000004d92e7c23 */ /* 0x100fe2000801083a */
[----:B------:R-:W-:Y:S08]  /*11460*/  FADD.FTZ R104, R104, R105 ;  /* 0x0000006968687221 */ /* 0x000ff00000010000 */
[----:B------:R-:W2:Y:S01]  /*11470*/  MUFU.EX2 R44, R44 ;  /* 0x0000002c002c7308 */ /* 0x000ea20000000800 */
[--C-:B------:R-:W-:Y:S01]  /*11480*/  FFMA.FTZ R105, R192, UR4, -R58.reuse ;  /* 0x00000004c0697c23 */ /* 0x100fe2000801083a */
[----:B------:R-:W-:Y:S01]  /*11490*/  FADD.FTZ R109, R109, R101 ;  /* 0x000000656d6d7221 */ /* 0x000fe20000010000 */
[C---:B------:R-:W-:Y:S07]  /*114a0*/  HMMA.16816.F32 R12, R28.reuse, R36, R12 ;  /* 0x000000241c0c723c */ /* 0x040fee000000180c */
[----:B------:R-:W3:Y:S01]  /*114b0*/  MUFU.EX2 R46, R46 ;  /* 0x0000002e002e7308 */ /* 0x000ee20000000800 */
[--C-:B------:R-:W-:Y:S01]  /*114c0*/  FFMA.FTZ R101, R195, UR4, -R58.reuse ;  /* 0x00000004c3657c23 */ /* 0x100fe2000801083a */
[----:B------:R-:W-:Y:S08]  /*114d0*/  FADD.FTZ R112, R112, R109 ;  /* 0x0000006d70707221 */ /* 0x000ff00000010000 */
[----:B------:R-:W-:Y:S01]  /*114e0*/  MUFU.EX2 R93, R93 ;  /* 0x0000005d005d7308 */ /* 0x000fe20000000800 */
[----:B------:R-:W-:Y:S01]  /*114f0*/  FFMA.FTZ R109, R189, UR4, -R58 ;  /* 0x00000004bd6d7c23 */ /* 0x000fe2000801083a */
[--C-:B------:R-:W-:Y:S01]  /*11500*/  FFMA.FTZ R106, R188, UR4, -R63.reuse ;  /* 0x00000004bc6a7c23 */ /* 0x100fe2000801083f */
[----:B------:R-:W-:Y:S01]  /*11510*/  HMMA.16816.F32 R16, R28, R38, R16 ;  /* 0x000000261c10723c */ /* 0x000fe20000001810 */
[----:B------:R-:W4:Y:S06]  /*11520*/  LDSM.16.MT88.4 R36, [R164+0x6800] ;  /* 0x00680000a424783b */ /* 0x000f2c0000004200 */
[----:B------:R-:W-:Y:S01]  /*11530*/  MUFU.EX2 R92, R92 ;  /* 0x0000005c005c7308 */ /* 0x000fe20000000800 */
[----:B-1----:R-:W-:Y:S01]  /*11540*/  F2FP.F16.F32.PACK_AB R28, R45, R131 ;  /* 0x000000832d1c723e */ /* 0x002fe200000000ff */
[----:B------:R-:W-:Y:S01]  /*11550*/  FADD.FTZ R104, R111, R104 ;  /* 0x000000686f687221 */ /* 0x000fe20000010000 */
[----:B------:R-:W-:Y:S07]  /*11560*/  F2FP.F16.F32.PACK_AB R29, R132, R130 ;  /* 0x00000082841d723e */ /* 0x000fee00000000ff */
[----:B------:R-:W-:Y:S01]  /*11570*/  MUFU.EX2 R95, R95 ;  /* 0x0000005f005f7308 */ /* 0x000fe20000000800 */
[----:B--2---:R-:W-:Y:S01]  /*11580*/  F2FP.F16.F32.PACK_AB R30, R44, R47 ;  /* 0x0000002f2c1e723e */ /* 0x004fe200000000ff */
[----:B------:R-:W-:Y:S01]  /*11590*/  FADD.FTZ R104, R107, R104 ;  /* 0x000000686b687221 */ /* 0x000fe20000010000 */
[----:B---3--:R-:W-:Y:S07]  /*115a0*/  F2FP.F16.F32.PACK_AB R31, R46, R133 ;  /* 0x000000852e1f723e */ /* 0x008fee00000000ff */
[----:B------:R-:W-:Y:S01]  /*115b0*/  MUFU.EX2 R97, R97 ;  /* 0x0000006100617308 */ /* 0x000fe20000000800 */
[----:B------:R-:W-:Y:S01]  /*115c0*/  FADD.FTZ R112, R108, R112 ;  /* 0x000000706c707221 */ /* 0x000fe20000010000 */
[----:B------:R-:W-:Y:S01]  /*115d0*/  FFMA.FTZ R108, R187, UR4, -R58 ;  /* 0x00000004bb6c7c23 */ /* 0x000fe2000801083a */
[----:B------:R-:W-:Y:S07]  /*115e0*/  FADD.FTZ R113, R113, R104 ;  /* 0x0000006871717221 */ /* 0x000fee0000010000 */
[----:B------:R-:W-:Y:S01]  /*115f0*/  MUFU.EX2 R96, R96 ;  /* 0x0000006000607308 */ /* 0x000fe20000000800 */
[----:B------:R-:W-:Y:S01]  /*11600*/  FADD.FTZ R112, R115, R112 ;  /* 0x0000007073707221 */ /* 0x000fe20000010000 */
[C---:B------:R-:W-:Y:S08]  /*11610*/  HMMA.16816.F32 R4, R28.reuse, R32, R4 ;  /* 0x000000201c04723c */ /* 0x040ff00000001804 */
[----:B------:R-:W-:Y:S01]  /*11620*/  MUFU.EX2 R100, R100 ;  /* 0x0000006400647308 */ /* 0x000fe20000000800 */
[----:B------:R-:W-:Y:S01]  /*11630*/  FFMA.FTZ R104, R191, UR4, -R58 ;  /* 0x00000004bf687c23 */ /* 0x000fe2000801083a */
[----:B------:R-:W-:Y:S01]  /*11640*/  FADD.FTZ R117, R117, R112 ;  /* 0x0000007075757221 */ /* 0x000fe20000010000 */
[--C-:B------:R-:W-:Y:S07]  /*11650*/  FFMA.FTZ R112, R161, UR4, -R58.reuse ;  /* 0x00000004a1707c23 */ /* 0x100fee000801083a */
[----:B------:R-:W-:Y:S01]  /*11660*/  MUFU.EX2 R98, R98 ;  /* 0x0000006200627308 */ /* 0x000fe20000000800 */
[--C-:B------:R-:W-:Y:S01]  /*11670*/  FFMA.FTZ R107, R190, UR4, -R63.reuse ;  /* 0x00000004be6b7c23 */ /* 0x100fe2000801083f */
[C---:B------:R-:W-:Y:S01]  /*11680*/  HMMA.16816.F32 R8, R28.reuse, R34, R8 ;  /* 0x000000221c08723c */ /* 0x040fe20000001808 */
[----:B------:R-:W1:Y:S07]  /*11690*/  LDSM.16.MT88.4 R32, [R151+0x1800] ;  /* 0x001800009720783b */ /* 0x000e6e0000004200 */
[----:B------:R-:W-:Y:S01]  /*116a0*/  MUFU.EX2 R102, R102 ;  /* 0x0000006600667308 */ /* 0x000fe20000000800 */
[----:B------:R-:W-:Y:S01]  /*116b0*/  FFMA.FTZ R111, R162, UR4, -R63 ;  /* 0x00000004a26f7c23 */ /* 0x000fe2000801083f */
[----:B------:R-:W-:Y:S01]  /*116c0*/  FADD.FTZ R113, R110, R113 ;  /* 0x000000716e717221 */ /* 0x000fe20000010000 */
[----:B------:R-:W-:Y:S07]  /*116d0*/  FFMA.FTZ R110, R163, UR4, -R63 ;  /* 0x00000004a36e7c23 */ /* 0x000fee000801083f */
[----:B------:R-:W-:Y:S01]  /*116e0*/  MUFU.EX2 R101, R101 ;  /* 0x0000006500657308 */ /* 0x000fe20000000800 */
[----:B------:R-:W-:Y:S01]  /*116f0*/  FADD.FTZ R117, R120, R117 ;  /* 0x0000007578757221 */ /* 0x000fe20000010000 */
[C---:B------:R-:W-:Y:S08]  /*11700*/  HMMA.16816.F32 R12, R28.reuse, R40, R12 ;  /* 0x000000281c0c723c */ /* 0x040ff0000000180c */
[----:B------:R-:W2:Y:S01]  /*11710*/  MUFU.EX2 R40, R205 ;  /* 0x000000cd00287308 */ /* 0x000ea20000000800 */
[----:B------:R-:W-:Y:S01]  /*11720*/  FFMA.FTZ R41, R25, UR4, -R63 ;  /* 0x0000000419297c23 */ /* 0x000fe2000801083f */
[----:B------:R-:W-:Y:S01]  /*11730*/  F2FP.F16.F32.PACK_AB R25, R136, R23 ;  /* 0x000000178819723e */ /* 0x000fe200000000ff */
[----:B------:R-:W-:Y:S07]  /*11740*/  FADD.FTZ R113, R118, R113 ;  /* 0x0000007176717221 */ /* 0x000fee0000010000 */
[----:B------:R-:W-:Y:S01]  /*11750*/  MUFU.EX2 R99, R99 ;  /* 0x0000006300637308 */ /* 0x000fe20000000800 */
[----:B------:R-:W-:Y:S01]  /*11760*/  FADD.FTZ R117, R114, R117 ;  /* 0x0000007572757221 */ /* 0x000fe20000010000 */
[----:B------:R-:W-:Y:S01]  /*11770*/  HMMA.16816.F32 R16, R28, R42, R16 ;  /* 0x0000002a1c10723c */ /* 0x000fe20000001810 */
[----:B------:R-:W3:Y:S07]  /*11780*/  LDSM.16.MT88.4 R28, [R164+0x6c00] ;  /* 0x006c0000a41c783b */ /* 0x000eee0000004200 */
[----:B------:R2:W-:Y:S01]  /*11790*/  MUFU.EX2 R43, R27 ;  /* 0x0000001b002b7308 */ /* 0x0005e20000000800 */
[--C-:B------:R-:W-:Y:S01]  /*117a0*/  FFMA.FTZ R42, R26, UR4, -R58.reuse ;  /* 0x000000041a2a7c23 */ /* 0x100fe2000801083a */
[----:B------:R-:W-:Y:S01]  /*117b0*/  F2FP.F16.F32.PACK_AB R26, R94, R91 ;  /* 0x0000005b5e1a723e */ /* 0x000fe200000000ff */
[----:B------:R-:W-:Y:S07]  /*117c0*/  FADD.FTZ R113, R119, R113 ;  /* 0x0000007177717221 */ /* 0x000fee0000010000 */
[----:B------:R-:W5:Y:S01]  /*117d0*/  MUFU.EX2 R41, R41 ;  /* 0x0000002900297308 */ /* 0x000f620000000800 */
[----:B------:R-:W-:Y:S01]  /*117e0*/  FADD.FTZ R124, R124, R117 ;  /* 0x000000757c7c7221 */ /* 0x000fe20000010000 */
[----:B------:R-:W-:Y:S01]  /*117f0*/  FFMA.FTZ R114, R155, UR4, -R63 ;  /* 0x000000049b727c23 */ /* 0x000fe2000801083f */
[----:B------:R-:W-:Y:S07]  /*11800*/  FADD.FTZ R128, R128, R113 ;  /* 0x0000007180807221 */ /* 0x000fee0000010000 */
[----:B------:R-:W3:Y:S01]  /*11810*/  MUFU.EX2 R42, R42 ;  /* 0x0000002a002a7308 */ /* 0x000ee20000000800 */
[----:B------:R-:W-:Y:S01]  /*11820*/  FFMA.FTZ R113, R160, UR4, -R58 ;  /* 0x00000004a0717c23 */ /* 0x000fe2000801083a */
[----:B------:R-:W-:Y:S01]  /*11830*/  FADD.FTZ R124, R122, R124 ;  /* 0x0000007c7a7c7221 */ /* 0x000fe20000010000 */
[----:B------:R-:W-:Y:S07]  /*11840*/  FADD.FTZ R121, R121, R128 ;  /* 0x0000008079797221 */ /* 0x000fee0000010000 */
[----:B------:R-:W3:Y:S01]  /*11850*/  MUFU.EX2 R103, R103 ;  /* 0x0000006700677308 */ /* 0x000ee20000000800 */
[----:B------:R-:W-:Y:S01]  /*11860*/  FFMA.FTZ R61, R61, UR4, -R63 ;  /* 0x000000043d3d7c23 */ /* 0x000fe2000801083f */
[----:B--2---:R-:W-:Y:S01]  /*11870*/  F2FP.F16.F32.PACK_AB R27, R40, R90 ;  /* 0x0000005a281b723e */ /* 0x004fe200000000ff */
[----:B------:R-:W-:Y:S07]  /*11880*/  FADD.FTZ R124, R126, R124 ;  /* 0x0000007c7e7c7221 */ /* 0x000fee0000010000 */
[----:B------:R-:W-:Y:S01]  /*11890*/  MUFU.EX2 R104, R104 ;  /* 0x0000006800687308 */ /* 0x000fe20000000800 */
[----:B------:R-:W-:Y:S01]  /*118a0*/  FADD.FTZ R121, R123, R121 ;  /* 0x000000797b797221 */ /* 0x000fe20000010000 */
[----:B------:R-:W-:Y:S01]  /*118b0*/  FFMA.FTZ R50, R50, UR4, -R63 ;  /* 0x0000000432327c23 */ /* 0x000fe2000801083f */
[----:B------:R-:W-:Y:S07]  /*118c0*/  FADD.FTZ R124, R125, R124 ;  /* 0x0000007c7d7c7221 */ /* 0x000fee0000010000 */
[----:B------:R-:W2:Y:S01]  /*118d0*/  MUFU.EX2 R105, R105 ;  /* 0x0000006900697308 */ /* 0x000ea20000000800 */
[C---:B----4-:R-:W-:Y:S09]  /*118e0*/  HMMA.16816.F32 R4, R24.reuse, R36, R4 ;  /* 0x000000241804723c */ /* 0x050ff20000001804 */
[----:B------:R-:W-:Y:S01]  /*118f0*/  MUFU.EX2 R107, R107 ;  /* 0x0000006b006b7308 */ /* 0x000fe20000000800 */
[----:B------:R-:W-:Y:S01]  /*11900*/  FADD.FTZ R131, R131, R124 ;  /* 0x0000007c83837221 */ /* 0x000fe20000010000 */
[----:B------:R-:W-:Y:S08]  /*11910*/  FADD.FTZ R121, R116, R121 ;  /* 0x0000007974797221 */ /* 0x000ff00000010000 */
[----:B------:R-:W4:Y:S01]  /*11920*/  MUFU.EX2 R106, R106 ;  /* 0x0000006a006a7308 */ /* 0x000f220000000800 */
[C---:B------:R-:W-:Y:S01]  /*11930*/  HMMA.16816.F32 R8, R24.reuse, R38, R8 ;  /* 0x000000261808723c */ /* 0x040fe20000001808 */
[----:B------:R-:W2:Y:S08]  /*11940*/  LDSM.16.MT88.4 R36, [R151+0x1c00] ;  /* 0x001c00009724783b */ /* 0x000eb00000004200 */
[----:B------:R-:W-:Y:S01]  /*11950*/  MUFU.EX2 R109, R109 ;  /* 0x0000006d006d7308 */ /* 0x000fe20000000800 */
[----:B------:R-:W-:Y:S01]  /*11960*/  FADD.FTZ R127, R127, R121 ;  /* 0x000000797f7f7221 */ /* 0x000fe20000010000 */
[----:B------:R-:W-:Y:S01]  /*11970*/  FFMA.FTZ R48, R48, UR4, -R63 ;  /* 0x0000000430307c23 */ /* 0x000fe2000801083f */
[----:B------:R-:W-:Y:S07]  /*11980*/  ISETP.NE.AND P1, PT, R181, RZ, PT ;  /* 0x000000ffb500720c */ /* 0x000fee0003f25270 */
[----:B------:R-:W4:Y:S01]  /*11990*/  MUFU.EX2 R108, R108 ;  /* 0x0000006c006c7308 */ /* 0x000f220000000800 */
[C---:B-1----:R-:W-:Y:S09]  /*119a0*/  HMMA.16816.F32 R12, R24.reuse, R32, R12 ;  /* 0x00000020180c723c */ /* 0x042ff2000000180c */
[----:B------:R-:W-:Y:S01]  /*119b0*/  MUFU.EX2 R111, R111 ;  /* 0x0000006f006f7308 */ /* 0x000fe20000000800 */
[----:B------:R-:W-:Y:S01]  /*119c0*/  FADD.FTZ R127, R129, R127 ;  /* 0x0000007f817f7221 */ /* 0x000fe20000010000 */
[----:B------:R-:W-:Y:S08]  /*119d0*/  MOV R148, R2 ;  /* 0x0000000200947202 */ /* 0x000ff00000000f00 */
[----:B------:R-:W1:Y:S01]  /*119e0*/  MUFU.EX2 R110, R110 ;  /* 0x0000006e006e7308 */ /* 0x000e620000000800 */
[----:B------:R-:W-:Y:S01]  /*119f0*/  HMMA.16816.F32 R16, R24, R34, R16 ;  /* 0x000000221810723c */ /* 0x000fe20000001810 */
[----:B------:R-:W4:Y:S02]  /*11a00*/  LDSM.16.MT88.4 R32, [R164+0x7000] ;  /* 0x00700000a420783b */ /* 0x000f240000004200 */
[----:B-----5:R-:W-:Y:S06]  /*11a10*/  F2FP.F16.F32.PACK_AB R24, R41, R43 ;  /* 0x0000002b2918723e */ /* 0x020fec00000000ff */
[----:B------:R-:W-:Y:S01]  /*11a20*/  MUFU.EX2 R113, R113 ;  /* 0x0000007100717308 */ /* 0x000fe20000000800 */
[----:B---3--:R-:W-:Y:S01]  /*11a30*/  F2FP.F16.F32.PACK_AB R25, R93, R42 ;  /* 0x0000002a5d19723e */ /* 0x008fe200000000ff */
[----:B------:R-:W-:Y:S01]  /*11a40*/  FADD.FTZ R127, R130, R127 ;  /* 0x0000007f827f7221 */ /* 0x000fe20000010000 */
[----:B------:R-:W-:Y:S07]  /*11a50*/  F2FP.F16.F32.PACK_AB R26, R95, R92 ;  /* 0x0000005c5f1a723e */ /* 0x000fee00000000ff */
[----:B------:R-:W3:Y:S01]  /*11a60*/  MUFU.EX2 R112, R112 ;  /* 0x0000007000707308 */ /* 0x000ee20000000800 */
[----:B------:R-:W-:Y:S01]  /*11a70*/  F2FP.F16.F32.PACK_AB R27, R96, R97 ;  /* 0x00000061601b723e */ /* 0x000fe200000000ff */
[----:B------:R-:W-:Y:S08]  /*11a80*/  FADD.FTZ R132, R132, R127 ;  /* 0x0000007f84847221 */ /* 0x000ff00000010000 */
[----:B------:R-:W-:Y:S01]  /*11a90*/  MUFU.EX2 R114, R114 ;  /* 0x0000007200727308 */ /* 0x000fe20000000800 */
[----:B------:R-:W-:Y:S01]  /*11aa0*/  FADD.FTZ R132, R133, R132 ;  /* 0x0000008485847221 */ /* 0x000fe20000010000 */
[C---:B------:R-:W-:Y:S08]  /*11ab0*/  HMMA.16816.F32 R4, R24.reuse, R28, R4 ;  /* 0x0000001c1804723c */ /* 0x040ff00000001804 */
[----:B------:R-:W-:Y:S01]  /*11ac0*/  MUFU.EX2 R86, R86 ;  /* 0x0000005600567308 */ /* 0x000fe20000000800 */
[----:B------:R-:W-:Y:S01]  /*11ad0*/  FADD.FTZ R132, R46, R132 ;  /* 0x000000842e847221 */ /* 0x000fe20000010000 */
[----:B------:R-:W-:Y:S08]  /*11ae0*/  FFMA.FTZ R46, R89, UR4, -R63 ;  /* 0x00000004592e7c23 */ /* 0x000ff0000801083f */
[----:B------:R-:W-:Y:S01]  /*11af0*/  MUFU.EX2 R83, R83 ;  /* 0x0000005300537308 */ /* 0x000fe20000000800 */
[----:B------:R-:W-:Y:S01]  /*11b00*/  FADD.FTZ R132, R23, R132 ;  /* 0x0000008417847221 */ /* 0x000fe20000010000 */
[C---:B------:R-:W-:Y:S01]  /*11b10*/  HMMA.16816.F32 R8, R24.reuse, R30, R8 ;  /* 0x0000001e1808723c */ /* 0x040fe20000001808 */
[----:B------:R-:W5:Y:S07]  /*11b20*/  LDSM.16.MT88.4 R28, [R151+0x2000] ;  /* 0x00200000971c783b */ /* 0x000f6e0000004200 */
[----:B------:R-:W-:Y:S01]  /*11b30*/  MUFU.EX2 R46, R46 ;  /* 0x0000002e002e7308 */ /* 0x000fe20000000800 */
[----:B------:R-:W-:Y:S01]  /*11b40*/  FFMA.FTZ R23, R87, UR4, -R58 ;  /* 0x0000000457177c23 */ /* 0x000fe2000801083a */
[----:B------:R-:W-:Y:S08]  /*11b50*/  FADD.FTZ R136, R136, R132 ;  /* 0x0000008488887221 */ /* 0x000ff00000010000 */
        /* <DEDUP_REMOVED lines=9> */
[----:B------:R-:W-:Y:S01]  /*11bf0*/  F2FP.F16.F32.PACK_AB R24, R98, R100 ;  /* 0x000000646218723e */ /* 0x000fe200000000ff */
[----:B------:R-:W-:Y:S01]  /*11c00*/  FADD.FTZ R90, R42, R90 ;  /* 0x0000005a2a5a7221 */ /* 0x000fe20000010000 */
[----:B------:R-:W-:Y:S07]  /*11c10*/  F2FP.F16.F32.PACK_AB R25, R101, R102 ;  /* 0x000000666519723e */ /* 0x000fee00000000ff */
[----:B------:R-:W-:Y:S01]  /*11c20*/  MUFU.EX2 R42, R80 ;  /* 0x00000050002a7308 */ /* 0x000fe20000000800 */
[----:B------:R-:W-:Y:S01]  /*11c30*/  F2FP.F16.F32.PACK_AB R26, R103, R99 ;  /* 0x00000063671a723e */ /* 0x000fe200000000ff */
[----:B------:R-:W-:Y:S01]  /*11c40*/  FADD.FTZ R93, R93, R90 ;  /* 0x0000005a5d5d7221 */ /* 0x000fe20000010000 */
[----:B------:R-:W-:Y:S07]  /*11c50*/  F2FP.F16.F32.PACK_AB R27, R105, R104 ;  /* 0x00000068691b723e */ /* 0x000fee00000000ff */
[----:B------:R-:W-:Y:S01]  /*11c60*/  MUFU.EX2 R56, R56 ;  /* 0x0000003800387308 */ /* 0x000fe20000000800 */
[----:B------:R-:W-:Y:S01]  /*11c70*/  FADD.FTZ R93, R97, R93 ;  /* 0x0000005d615d7221 */ /* 0x000fe20000010000 */
[C---:B----4-:R-:W-:Y:S03]  /*11c80*/  HMMA.16816.F32 R4, R24.reuse, R32, R4 ;  /* 0x000000201804723c */ /* 0x050fe60000001804 */
[----:B------:R-:W-:Y:S04]  /*11c90*/  FADD.FTZ R93, R96, R93 ;  /* 0x0000005d605d7221 */ /* 0x000fe80000010000 */
[----:B------:R-:W-:Y:S01]  /*11ca0*/  FADD.FTZ R102, R102, R93 ;  /* 0x0000005d66667221 */ /* 0x000fe20000010000 */
[C---:B------:R-:W-:Y:S01]  /*11cb0*/  HMMA.16816.F32 R8, R24.reuse, R34, R8 ;  /* 0x000000221808723c */ /* 0x040fe20000001808 */
[----:B------:R-:W4:Y:S02]  /*11cc0*/  LDSM.16.MT88.4 R32, [R151+0x2400] ;  /* 0x002400009720783b */ /* 0x000f240000004200 */
[----:B------:R-:W-:Y:S04]  /*11cd0*/  FADD.FTZ R102, R101, R102 ;  /* 0x0000006665667221 */ /* 0x000fe80000010000 */
[----:B------:R-:W-:Y:S01]  /*11ce0*/  FADD.FTZ R102, R104, R102 ;  /* 0x0000006668667221 */ /* 0x000fe20000010000 */
[C---:B-----5:R-:W-:Y:S03]  /*11cf0*/  HMMA.16816.F32 R12, R24.reuse, R28, R12 ;  /* 0x0000001c180c723c */ /* 0x060fe6000000180c */
[----:B------:R-:W-:Y:S01]  /*11d00*/  FADD.FTZ R28, R45, R131 ;  /* 0x000000832d1c7221 */ /* 0x000fe20000010000 */
[----:B------:R-:W-:Y:S01]  /*11d10*/  FFMA.FTZ R45, R153, UR4, -R63 ;  /* 0x00000004992d7c23 */ /* 0x000fe2000801083f */
[----:B------:R-:W-:Y:S02]  /*11d20*/  FADD.FTZ R102, R105, R102 ;  /* 0x0000006669667221 */ /* 0x000fe40000010000 */
[----:B------:R-:W-:Y:S01]  /*11d30*/  FADD.FTZ R115, R47, R28 ;  /* 0x0000001c2f737221 */ /* 0x000fe20000010000 */
[----:B------:R-:W-:Y:S01]  /*11d40*/  HMMA.16816.F32 R16, R24, R30, R16 ;  /* 0x0000001e1810723c */ /* 0x000fe20000001810 */
[----:B------:R-:W5:Y:S01]  /*11d50*/  LDSM.16.MT88.4 R28, [R164+0x7800] ;  /* 0x00780000a41c783b */ /* 0x000f620000004200 */
[----:B------:R-:W4:Y:S01]  /*11d60*/  MUFU.EX2 R45, R45 ;  /* 0x0000002d002d7308 */ /* 0x000f220000000800 */
[----:B------:R-:W-:Y:S01]  /*11d70*/  F2FP.F16.F32.PACK_AB R24, R106, R107 ;  /* 0x0000006b6a18723e */ /* 0x000fe200000000ff */
[----:B------:R-:W-:Y:S01]  /*11d80*/  FADD.FTZ R115, R44, R115 ;  /* 0x000000732c737221 */ /* 0x000fe20000010000 */
[----:B------:R-:W-:Y:S07]  /*11d90*/  F2FP.F16.F32.PACK_AB R25, R108, R109 ;  /* 0x0000006d6c19723e */ /* 0x000fee00000000ff */
[----:B------:R-:W-:Y:S01]  /*11da0*/  MUFU.EX2 R47, R154 ;  /* 0x0000009a002f7308 */ /* 0x000fe20000000800 */
[----:B-1----:R-:W-:Y:S01]  /*11db0*/  F2FP.F16.F32.PACK_AB R26, R110, R111 ;  /* 0x0000006f6e1a723e */ /* 0x002fe200000000ff */
[----:B------:R-:W-:Y:S01]  /*11dc0*/  FADD.FTZ R135, R135, R115 ;  /* 0x0000007387877221 */ /* 0x000fe20000010000 */
[----:B---3--:R-:W-:Y:S01]  /*11dd0*/  F2FP.F16.F32.PACK_AB R27, R112, R113 ;  /* 0x00000071701b723e */ /* 0x008fe200000000ff */
[----:B------:R-:W-:Y:S02]  /*11de0*/  FADD.FTZ R109, R109, R102 ;  /* 0x000000666d6d7221 */ /* 0x000fe40000010000 */
[----:B------:R-:W-:Y:S02]  /*11df0*/  FADD.FTZ R135, R134, R135 ;  /* 0x0000008786877221 */ /* 0x000fe40000010000 */
[----:B------:R-:W-:Y:S02]  /*11e00*/  FADD.FTZ R108, R108, R109 ;  /* 0x0000006d6c6c7221 */ /* 0x000fe40000010000 */
[C---:B--2---:R-:W-:Y:S03]  /*11e10*/  HMMA.16816.F32 R4, R24.reuse, R36, R4 ;  /* 0x000000241804723c */ /* 0x044fe60000001804 */
[----:B------:R-:W-:Y:S01]  /*11e20*/  FFMA.FTZ R36, R88, UR4, -R63 ;  /* 0x0000000458247c23 */ /* 0x000fe2000801083f */
[----:B------:R-:W-:Y:S01]  /*11e30*/  FADD.FTZ R108, R113, R108 ;  /* 0x0000006c716c7221 */ /* 0x000fe20000010000 */
[----:B------:R-:W1:Y:S01]  /*11e40*/  MUFU.EX2 R88, R152 ;  /* 0x0000009800587308 */ /* 0x000e620000000800 */
[----:B------:R-:W-:Y:S02]  /*11e50*/  FADD.FTZ R135, R91, R135 ;  /* 0x000000875b877221 */ /* 0x000fe40000010000 */
[C---:B------:R-:W-:Y:S07]  /*11e60*/  HMMA.16816.F32 R8, R24.reuse, R38, R8 ;  /* 0x000000261808723c */ /* 0x040fee0000001808 */
[----:B------:R2:W3:Y:S01]  /*11e70*/  MUFU.EX2 R44, R36 ;  /* 0x00000024002c7308 */ /* 0x0004e20000000800 */
[----:B------:R-:W-:Y:S04]  /*11e80*/  FADD.FTZ R94, R94, R135 ;  /* 0x000000875e5e7221 */ /* 0x000fe80000010000 */
[----:B------:R-:W-:Y:S01]  /*11e90*/  FADD.FTZ R94, R43, R94 ;  /* 0x0000005e2b5e7221 */ /* 0x000fe20000010000 */
[C---:B----4-:R-:W-:Y:S03]  /*11ea0*/  HMMA.16816.F32 R12, R24.reuse, R32, R12 ;  /* 0x00000020180c723c */ /* 0x050fe6000000180c */
[--C-:B------:R-:W-:Y:S01]  /*11eb0*/  FFMA.FTZ R32, R84, UR4, -R58.reuse ;  /* 0x0000000454207c23 */ /* 0x100fe2000801083a */
[----:B------:R-:W-:Y:S01]  /*11ec0*/  FFMA.FTZ R43, R82, UR4, -R58 ;  /* 0x00000004522b7c23 */ /* 0x000fe2000801083a */
[----:B------:R-:W4:Y:S01]  /*11ed0*/  MUFU.EX2 R84, R85 ;  /* 0x0000005500547308 */ /* 0x000f220000000800 */
[----:B------:R-:W-:Y:S01]  /*11ee0*/  FADD.FTZ R94, R41, R94 ;  /* 0x0000005e295e7221 */ /* 0x000fe20000010000 */
[----:B--2---:R-:W2:Y:S01]  /*11ef0*/  LDSM.16.MT88.4 R36, [R151+0x2800] ;  /* 0x002800009724783b */ /* 0x004ea20000004200 */
[----:B------:R-:W-:Y:S07]  /*11f00*/  HMMA.16816.F32 R16, R24, R34, R16 ;  /* 0x000000221810723c */ /* 0x000fee0000001810 */
[----:B------:R5:W-:Y:S01]  /*11f10*/  MUFU.EX2 R40, R32 ;  /* 0x0000002000287308 */ /* 0x000be20000000800 */
[----:B------:R-:W-:Y:S01]  /*11f20*/  F2FP.F16.F32.PACK_AB R24, R45, R114 ;  /* 0x000000722d18723e */ /* 0x000fe200000000ff */
[----:B------:R-:W-:Y:S01]  /*11f30*/  FFMA.FTZ R41, R81, UR4, -R63 ;  /* 0x0000000451297c23 */ /* 0x000fe2000801083f */
[----:B-1----:R-:W-:Y:S07]  /*11f40*/  F2FP.F16.F32.PACK_AB R25, R88, R47 ;  /* 0x0000002f5819723e */ /* 0x002fee00000000ff */
[----:B------:R-:W1:Y:S01]  /*11f50*/  MUFU.EX2 R43, R43 ;  /* 0x0000002b002b7308 */ /* 0x000e620000000800 */
[----:B---3--:R-:W-:Y:S01]  /*11f60*/  F2FP.F16.F32.PACK_AB R26, R46, R44 ;  /* 0x0000002c2e1a723e */ /* 0x008fe200000000ff */
[----:B------:R-:W-:Y:S01]  /*11f70*/  FADD.FTZ R94, R92, R94 ;  /* 0x0000005e5c5e7221 */ /* 0x000fe20000010000 */
[----:B------:R-:W-:Y:S07]  /*11f80*/  F2FP.F16.F32.PACK_AB R27, R23, R86 ;  /* 0x00000056171b723e */ /* 0x000fee00000000ff */
[----:B------:R-:W3:Y:S01]  /*11f90*/  MUFU.EX2 R41, R41 ;  /* 0x0000002900297308 */ /* 0x000ee20000000800 */
[----:B------:R-:W-:Y:S01]  /*11fa0*/  FADD.FTZ R95, R95, R94 ;  /* 0x0000005e5f5f7221 */ /* 0x000fe20000010000 */
[----:B-----5:R-:W5:Y:S01]  /*11fb0*/  LDSM.16.MT88.4 R32, [R164+0x7c00] ;  /* 0x007c0000a420783b */ /* 0x020f620000004200 */
[C---:B------:R-:W-:Y:S03]  /*11fc0*/  HMMA.16816.F32 R4, R24.reuse, R28, R4 ;  /* 0x0000001c1804723c */ /* 0x040fe60000001804 */
[----:B------:R-:W-:Y:S04]  /*11fd0*/  FADD.FTZ R100, R100, R95 ;  /* 0x0000005f64647221 */ /* 0x000fe80000010000 */
[----:B------:R-:W-:Y:S01]  /*11fe0*/  FADD.FTZ R100, R98, R100 ;  /* 0x0000006462647221 */ /* 0x000fe20000010000 */
[C---:B------:R-:W-:Y:S01]  /*11ff0*/  HMMA.16816.F32 R8, R24.reuse, R30, R8 ;  /* 0x0000001e1808723c */ /* 0x040fe20000001808 */
[----:B------:R-:W5:Y:S02]  /*12000*/  LDSM.16.MT88.4 R28, [R151+0x2c00] ;  /* 0x002c0000971c783b */ /* 0x000f640000004200 */
[----:B------:R-:W-:Y:S04]  /*12010*/  FADD.FTZ R100, R99, R100 ;  /* 0x0000006463647221 */ /* 0x000fe80000010000 */
[----:B------:R-:W-:Y:S04]  /*12020*/  FADD.FTZ R103, R103, R100 ;  /* 0x0000006467677221 */ /* 0x000fe80000010000 */
[----:B------:R-:W-:Y:S01]  /*12030*/  FADD.FTZ R103, R107, R103 ;  /* 0x000000676b677221 */ /* 0x000fe20000010000 */
[C---:B--2---:R-:W-:Y:S03]  /*12040*/  HMMA.16816.F32 R12, R24.reuse, R36, R12 ;  /* 0x00000024180c723c */ /* 0x044fe6000000180c */
[--C-:B------:R-:W-:Y:S01]  /*12050*/  FFMA.FTZ R36, R76, UR4, -R58.reuse ;  /* 0x000000044c247c23 */ /* 0x100fe2000801083a */
[----:B------:R-:W-:Y:S01]  /*12060*/  FADD.FTZ R103, R106, R103 ;  /* 0x000000676a677221 */ /* 0x000fe20000010000 */
[----:B------:R2:W5:Y:S03]  /*12070*/  MUFU.EX2 R76, R77 ;  /* 0x0000004d004c7308 */ /* 0x0005660000000800 */
[----:B------:R-:W-:Y:S03]  /*12080*/  HMMA.16816.F32 R16, R24, R38, R16 ;  /* 0x000000261810723c */ /* 0x000fe60000001810 */
[----:B----4-:R-:W-:Y:S01]  /*12090*/  F2FP.F16.F32.PACK_AB R24, R83, R84 ;  /* 0x000000545318723e */ /* 0x010fe200000000ff */
[----:B------:R-:W-:Y:S01]  /*120a0*/  FADD.FTZ R111, R111, R103 ;  /* 0x000000676f6f7221 */ /* 0x000fe20000010000 */
[----:B-1----:R-:W-:Y:S02]  /*120b0*/  F2FP.F16.F32.PACK_AB R25, R43, R40 ;  /* 0x000000282b19723e */ /* 0x002fe400000000ff */
[----:B---3--:R-:W-:Y:S01]  /*120c0*/  F2FP.F16.F32.PACK_AB R26, R41, R42 ;  /* 0x0000002a291a723e */ /* 0x008fe200000000ff */
[----:B------:R-:W-:Y:S01]  /*120d0*/  FADD.FTZ R111, R110, R111 ;  /* 0x0000006f6e6f7221 */ /* 0x000fe20000010000 */
[----:B------:R-:W-:Y:S01]  /*120e0*/  F2FP.F16.F32.PACK_AB R27, R79, R78 ;  /* 0x0000004e4f1b723e */ /* 0x000fe200000000ff */
[--C-:B--2---:R-:W-:Y:S02]  /*120f0*/  FFMA.FTZ R77, R74, UR4, -R58.reuse ;  /* 0x000000044a4d7c23 */ /* 0x104fe4000801083a */
[----:B------:R-:W-:Y:S01]  /*12100*/  FADD.FTZ R111, R114, R111 ;  /* 0x0000006f726f7221 */ /* 0x000fe20000010000 */
[----:B------:R1:W-:Y:S03]  /*12110*/  MUFU.EX2 R74, R36 ;  /* 0x00000024004a7308 */ /* 0x0003e60000000800 */
[C---:B-----5:R-:W-:Y:S03]  /*12120*/  HMMA.16816.F32 R4, R24.reuse, R32, R4 ;  /* 0x000000201804723c */ /* 0x060fe60000001804 */
[--C-:B------:R-:W-:Y:S01]  /*12130*/  FFMA.FTZ R32, R72, UR4, -R63.reuse ;  /* 0x0000000448207c23 */ /* 0x100fe2000801083f */
[--C-:B------:R-:W-:Y:S03]  /*12140*/  FFMA.FTZ R33, R73, UR4, -R63.reuse ;  /* 0x0000000449217c23 */ /* 0x100fe6000801083f */
[----:B------:R2:W3:Y:S01]  /*12150*/  MUFU.EX2 R72, R77 ;  /* 0x0000004d00487308 */ /* 0x0004e20000000800 */
[C---:B------:R-:W-:Y:S09]  /*12160*/  HMMA.16816.F32 R8, R24.reuse, R34, R8 ;  /* 0x000000221808723c */ /* 0x040ff20000001808 */
[----:B------:R-:W-:Y:S01]  /*12170*/  MUFU.EX2 R73, R32 ;  /* 0x0000002000497308 */ /* 0x000fe20000000800 */
[----:B-1----:R-:W1:Y:S01]  /*12180*/  LDSM.16.MT88.4 R36, [R164+0x8000] ;  /* 0x00800000a424783b */ /* 0x002e620000004200 */
[C---:B------:R-:W-:Y:S03]  /*12190*/  HMMA.16816.F32 R12, R24.reuse, R28, R12 ;  /* 0x0000001c180c723c */ /* 0x040fe6000000180c */
[--C-:B--2---:R-:W-:Y:S01]  /*121a0*/  FFMA.FTZ R77, R70, UR4, -R58.reuse ;  /* 0x00000004464d7c23 */ /* 0x104fe2000801083a */
[----:B------:R-:W-:Y:S04]  /*121b0*/  FFMA.FTZ R29, R68, UR4, -R63 ;  /* 0x00000004441d7c23 */ /* 0x000fe8000801083f */
[----:B------:R2:W4:Y:S01]  /*121c0*/  MUFU.EX2 R70, R33 ;  /* 0x0000002100467308 */ /* 0x0005220000000800 */
[--C-:B------:R-:W-:Y:S01]  /*121d0*/  FFMA.FTZ R28, R69, UR4, -R58.reuse ;  /* 0x00000004451c7c23 */ /* 0x100fe2000801083a */
[--C-:B------:R-:W-:Y:S01]  /*121e0*/  FFMA.FTZ R69, R67, UR4, -R58.reuse ;  /* 0x0000000443457c23 */ /* 0x100fe2000801083a */
[----:B------:R-:W-:Y:S07]  /*121f0*/  HMMA.16816.F32 R16, R24, R30, R16 ;  /* 0x0000001e1810723c */ /* 0x000fee0000001810 */
[----:B------:R-:W-:Y:S01]  /*12200*/  MUFU.EX2 R68, R65 ;  /* 0x0000004100447308 */ /* 0x000fe20000000800 */
[----:B------:R-:W-:Y:S09]  /*12210*/  F2FP.F16.F32.PACK_AB R24, R75, R76 ;  /* 0x0000004c4b18723e */ /* 0x000ff200000000ff */
[----:B------:R-:W-:Y:S01]  /*12220*/  MUFU.EX2 R65, R29 ;  /* 0x0000001d00417308 */ /* 0x000fe20000000800 */
[----:B---3--:R-:W-:Y:S09]  /*12230*/  F2FP.F16.F32.PACK_AB R25, R72, R74 ;  /* 0x0000004a4819723e */ /* 0x008ff200000000ff */
[----:B------:R3:W-:Y:S01]  /*12240*/  MUFU.EX2 R67, R28 ;  /* 0x0000001c00437308 */ /* 0x0007e20000000800 */
[----:B--2---:R-:W2:Y:S01]  /*12250*/  LDSM.16.MT88.4 R32, [R151+0x3000] ;  /* 0x003000009720783b */ /* 0x004ea20000004200 */
[----:B----4-:R-:W-:Y:S08]  /*12260*/  F2FP.F16.F32.PACK_AB R26, R70, R73 ;  /* 0x00000049461a723e */ /* 0x010ff000000000ff */
[----:B------:R-:W4:Y:S10]  /*12270*/  MUFU.EX2 R77, R77 ;  /* 0x0000004d004d7308 */ /* 0x000f340000000800 */
[----:B------:R-:W5:Y:S01]  /*12280*/  MUFU.EX2 R69, R69 ;  /* 0x0000004500457308 */ /* 0x000f620000000800 */
[----:B---3--:R-:W3:Y:S01]  /*12290*/  LDSM.16.MT88.4 R28, [R164+0x8400] ;  /* 0x00840000a41c783b */ /* 0x008ee20000004200 */
[----:B----4-:R-:W-:Y:S07]  /*122a0*/  F2FP.F16.F32.PACK_AB R27, R71, R77 ;  /* 0x0000004d471b723e */ /* 0x010fee00000000ff */
[C---:B-1----:R-:W-:Y:S03]  /*122b0*/  HMMA.16816.F32 R4, R24.reuse, R36, R4 ;  /* 0x000000241804723c */ /* 0x042fe60000001804 */
[----:B------:R-:W-:Y:S01]  /*122c0*/  FFMA.FTZ R37, R60, UR4, -R58 ;  /* 0x000000043c257c23 */ /* 0x000fe2000801083a */
[----:B------:R-:W-:Y:S01]  /*122d0*/  FADD.FTZ R36, R112, R108 ;  /* 0x0000006c70247221 */ /* 0x000fe20000010000 */
[----:B------:R-:W-:Y:S02]  /*122e0*/  FADD.FTZ R60, R45, R111 ;  /* 0x0000006f2d3c7221 */ /* 0x000fe40000010000 */
[----:B------:R1:W-:Y:S01]  /*122f0*/  MUFU.EX2 R45, R37 ;  /* 0x00000025002d7308 */ /* 0x0003e20000000800 */
[C---:B------:R-:W-:Y:S03]  /*12300*/  HMMA.16816.F32 R8, R24.reuse, R38, R8 ;  /* 0x000000261808723c */ /* 0x040fe60000001808 */
[----:B------:R-:W-:Y:S01]  /*12310*/  FADD.FTZ R36, R47, R36 ;  /* 0x000000242f247221 */ /* 0x000fe20000010000 */
[----:B------:R-:W-:Y:S05]  /*12320*/  FADD.FTZ R60, R44, R60 ;  /* 0x0000003c2c3c7221 */ /* 0x000fea0000010000 */
[----:B------:R-:W4:Y:S01]  /*12330*/  MUFU.EX2 R47, R66 ;  /* 0x00000042002f7308 */ /* 0x000f220000000800 */
[----:B------:R-:W-:Y:S01]  /*12340*/  FADD.FTZ R88, R88, R36 ;  /* 0x0000002458587221 */ /* 0x000fe20000010000 */
[C---:B--2---:R-:W-:Y:S08]  /*12350*/  HMMA.16816.F32 R12, R24.reuse, R32, R12 ;  /* 0x00000020180c723c */ /* 0x044ff0000000180c */
[----:B------:R-:W2:Y:S01]  /*12360*/  MUFU.EX2 R44, R62 ;  /* 0x0000003e002c7308 */ /* 0x000ea20000000800 */
[----:B------:R-:W-:Y:S01]  /*12370*/  FFMA.FTZ R32, R59, UR4, -R63 ;  /* 0x000000043b207c23 */ /* 0x000fe2000801083f */
[----:B-1----:R-:W1:Y:S01]  /*12380*/  LDSM.16.MT88.4 R36, [R151+0x3400] ;  /* 0x003400009724783b */ /* 0x002e620000004200 */
[----:B------:R-:W-:Y:S01]  /*12390*/  FADD.FTZ R59, R46, R60 ;  /* 0x0000003c2e3b7221 */ /* 0x000fe20000010000 */
[----:B------:R-:W-:Y:S06]  /*123a0*/  FFMA.FTZ R60, R57, UR4, -R58 ;  /* 0x00000004393c7c23 */ /* 0x000fec000801083a */
[----:B------:R3:W-:Y:S01]  /*123b0*/  MUFU.EX2 R46, R32 ;  /* 0x00000020002e7308 */ /* 0x0007e20000000800 */
[----:B------:R-:W-:Y:S03]  /*123c0*/  HMMA.16816.F32 R16, R24, R34, R16 ;  /* 0x000000221810723c */ /* 0x000fe60000001810 */
[----:B------:R-:W-:Y:S01]  /*123d0*/  F2FP.F16.F32.PACK_AB R24, R65, R68 ;  /* 0x000000444118723e */ /* 0x000fe200000000ff */
[----:B------:R-:W-:Y:S01]  /*123e0*/  FADD.FTZ R86, R86, R88 ;  /* 0x0000005856567221 */ /* 0x000fe20000010000 */
[----:B-----5:R-:W-:Y:S01]  /*123f0*/  F2FP.F16.F32.PACK_AB R25, R69, R67 ;  /* 0x000000434519723e */ /* 0x020fe200000000ff */
[----:B------:R-:W-:Y:S01]  /*12400*/  FADD.FTZ R59, R84, R59 ;  /* 0x0000003b543b7221 */ /* 0x000fe20000010000 */
[----:B----4-:R-:W-:Y:S01]  /*12410*/  F2FP.F16.F32.PACK_AB R26, R47, R64 ;  /* 0x000000402f1a723e */ /* 0x010fe200000000ff */
[----:B------:R-:W-:Y:S01]  /*12420*/  FADD.FTZ R86, R23, R86 ;  /* 0x0000005617567221 */ /* 0x000fe20000010000 */
[----:B--2---:R-:W-:Y:S01]  /*12430*/  F2FP.F16.F32.PACK_AB R27, R44, R45 ;  /* 0x0000002d2c1b723e */ /* 0x004fe200000000ff */
[----:B------:R-:W-:Y:S01]  /*12440*/  FFMA.FTZ R23, R55, UR4, -R63 ;  /* 0x0000000437177c23 */ /* 0x000fe2000801083f */
[----:B------:R-:W-:Y:S01]  /*12450*/  FADD.FTZ R59, R83, R59 ;  /* 0x0000003b533b7221 */ /* 0x000fe20000010000 */
[----:B------:R2:W-:Y:S01]  /*12460*/  MUFU.EX2 R55, R60 ;  /* 0x0000003c00377308 */ /* 0x0005e20000000800 */
[----:B---3--:R-:W3:Y:S03]  /*12470*/  LDSM.16.MT88.4 R32, [R164+0x8800] ;  /* 0x00880000a420783b */ /* 0x008ee60000004200 */
[C---:B------:R-:W-:Y:S06]  /*12480*/  HMMA.16816.F32 R4, R24.reuse, R28, R4 ;  /* 0x0000001c1804723c */ /* 0x040fec0000001804 */
[----:B------:R-:W4:Y:S01]  /*12490*/  MUFU.EX2 R57, R61 ;  /* 0x0000003d00397308 */ /* 0x000f220000000800 */
[----:B------:R-:W-:Y:S09]  /*124a0*/  FFMA.FTZ R28, R52, UR4, -R63 ;  /* 0x00000004341c7c23 */ /* 0x000ff2000801083f */
[----:B------:R5:W-:Y:S01]  /*124b0*/  MUFU.EX2 R52, R23 ;  /* 0x0000001700347308 */ /* 0x000be20000000800 */
[C---:B------:R-:W-:Y:S03]  /*124c0*/  HMMA.16816.F32 R8, R24.reuse, R30, R8 ;  /* 0x0000001e1808723c */ /* 0x040fe60000001808 */
[----:B--2---:R-:W-:Y:S01]  /*124d0*/  FFMA.FTZ R60, R51, UR4, -R58 ;  /* 0x00000004333c7c23 */ /* 0x004fe2000801083a */
[----:B------:R-:W-:Y:S05]  /*124e0*/  FADD.FTZ R51, R42, R59 ;  /* 0x0000003b2a337221 */ /* 0x000fea0000010000 */
[----:B------:R-:W-:Y:S01]  /*124f0*/  MUFU.EX2 R42, R60 ;  /* 0x0000003c002a7308 */ /* 0x000fe20000000800 */
[----:B------:R-:W-:Y:S01]  /*12500*/  FADD.FTZ R51, R41, R51 ;  /* 0x0000003329337221 */ /* 0x000fe20000010000 */
[----:B-----5:R-:W-:Y:S01]  /*12510*/  FADD.FTZ R23, R40, R86 ;  /* 0x0000005628177221 */ /* 0x020fe20000010000 */
[C---:B-1----:R-:W-:Y:S07]  /*12520*/  HMMA.16816.F32 R12, R24.reuse, R36, R12 ;  /* 0x00000024180c723c */ /* 0x042fee000000180c */
[----:B------:R1:W2:Y:S01]  /*12530*/  MUFU.EX2 R40, R28 ;  /* 0x0000001c00287308 */ /* 0x0002a20000000800 */
[----:B------:R-:W-:Y:S01]  /*12540*/  FADD.FTZ R23, R43, R23 ;  /* 0x000000172b177221 */ /* 0x000fe20000010000 */
[--C-:B------:R-:W-:Y:S08]  /*12550*/  FFMA.FTZ R37, R54, UR4, -R63.reuse ;  /* 0x0000000436257c23 */ /* 0x100ff0000801083f */
[----:B------:R-:W5:Y:S01]  /*12560*/  MUFU.EX2 R43, R53 ;  /* 0x00000035002b7308 */ /* 0x000f620000000800 */
[----:B------:R-:W-:Y:S01]  /*12570*/  FFMA.FTZ R63, R49, UR4, -R63 ;  /* 0x00000004313f7c23 */ /* 0x000fe2000801083f */
[----:B------:R-:W-:Y:S01]  /*12580*/  FADD.FTZ R23, R78, R23 ;  /* 0x000000174e177221 */ /* 0x000fe20000010000 */
[----:B------:R-:W-:Y:S07]  /*12590*/  HMMA.16816.F32 R16, R24, R38, R16 ;  /* 0x000000261810723c */ /* 0x000fee0000001810 */
[----:B------:R-:W-:Y:S01]  /*125a0*/  MUFU.EX2 R39, R22 ;  /* 0x0000001600277308 */ /* 0x000fe20000000800 */
[--C-:B------:R-:W-:Y:S01]  /*125b0*/  FFMA.FTZ R38, R21, UR4, -R58.reuse ;  /* 0x0000000415267c23 */ /* 0x100fe2000801083a */
[----:B------:R-:W-:Y:S01]  /*125c0*/  FFMA.FTZ R58, R3, UR4, -R58 ;  /* 0x00000004033a7c23 */ /* 0x000fe2000801083a */
[----:B----4-:R-:W-:Y:S07]  /*125d0*/  F2FP.F16.F32.PACK_AB R24, R57, R46 ;  /* 0x0000002e3918723e */ /* 0x010fee00000000ff */
[----:B------:R4:W-:Y:S01]  /*125e0*/  MUFU.EX2 R3, R20 ;  /* 0x0000001400037308 */ /* 0x0009e20000000800 */
[----:B-1----:R-:W1:Y:S01]  /*125f0*/  LDSM.16.MT88.4 R28, [R151+0x3800] ;  /* 0x00380000971c783b */ /* 0x002e620000004200 */
[----:B------:R-:W-:Y:S01]  /*12600*/  F2FP.F16.F32.PACK_AB R25, R55, R56 ;  /* 0x000000383719723e */ /* 0x000fe200000000ff */
[----:B------:R-:W-:Y:S01]  /*12610*/  FADD.FTZ R79, R79, R23 ;  /* 0x000000174f4f7221 */ /* 0x000fe20000010000 */
[----:B--2---:R-:W-:Y:S06]  /*12620*/  F2FP.F16.F32.PACK_AB R26, R40, R52 ;  /* 0x00000034281a723e */ /* 0x004fec00000000ff */
[----:B------:R-:W-:Y:S01]  /*12630*/  MUFU.EX2 R36, R50 ;  /* 0x0000003200247308 */ /* 0x000fe20000000800 */
[----:B-----5:R-:W-:Y:S01]  /*12640*/  F2FP.F16.F32.PACK_AB R27, R42, R43 ;  /* 0x0000002b2a1b723e */ /* 0x020fe200000000ff */
[----:B------:R-:W-:Y:S01]  /*12650*/  FADD.FTZ R76, R76, R51 ;  /* 0x000000334c4c7221 */ /* 0x000fe20000010000 */
[----:B------:R-:W-:Y:S07]  /*12660*/  FADD.FTZ R79, R74, R79 ;  /* 0x0000004f4a4f7221 */ /* 0x000fee0000010000 */
[----:B------:R-:W2:Y:S01]  /*12670*/  MUFU.EX2 R37, R37 ;  /* 0x0000002500257308 */ /* 0x000ea20000000800 */
[----:B------:R-:W-:Y:S01]  /*12680*/  FADD.FTZ R76, R75, R76 ;  /* 0x0000004c4b4c7221 */ /* 0x000fe20000010000 */
[----:B------:R-:W-:Y:S01]  /*12690*/  FADD.FTZ R79, R72, R79 ;  /* 0x0000004f484f7221 */ /* 0x000fe20000010000 */
[C---:B---3--:R-:W-:Y:S01]  /*126a0*/  HMMA.16816.F32 R4, R24.reuse, R32, R4 ;  /* 0x000000201804723c */ /* 0x048fe20000001804 */
[----:B----4-:R-:W3:Y:S06]  /*126b0*/  LDSM.16.MT88.4 R20, [R151+0x3c00] ;  /* 0x003c00009714783b */ /* 0x010eec0000004200 */
[----:B------:R-:W4:Y:S01]  /*126c0*/  MUFU.EX2 R38, R38 ;  /* 0x0000002600267308 */ /* 0x000f220000000800 */
[----:B------:R-:W-:Y:S01]  /*126d0*/  FADD.FTZ R76, R73, R76 ;  /* 0x0000004c494c7221 */ /* 0x000fe20000010000 */
[----:B------:R-:W-:Y:S08]  /*126e0*/  FADD.FTZ R77, R77, R79 ;  /* 0x0000004f4d4d7221 */ /* 0x000ff00000010000 */
[----:B------:R-:W-:Y:S01]  /*126f0*/  MUFU.EX2 R32, R48 ;  /* 0x0000003000207308 */ /* 0x000fe20000000800 */
[----:B------:R-:W-:Y:S01]  /*12700*/  FADD.FTZ R76, R70, R76 ;  /* 0x0000004c464c7221 */ /* 0x000fe20000010000 */
[C---:B------:R-:W-:Y:S08]  /*12710*/  HMMA.16816.F32 R8, R24.reuse, R34, R8 ;  /* 0x000000221808723c */ /* 0x040ff00000001808 */
[----:B------:R-:W5:Y:S01]  /*12720*/  MUFU.EX2 R63, R63 ;  /* 0x0000003f003f7308 */ /* 0x000f620000000800 */
[----:B--2---:R-:W-:Y:S01]  /*12730*/  F2FP.F16.F32.PACK_AB R132, R37, R36 ;  /* 0x000000242584723e */ /* 0x004fe200000000ff */
[----:B------:R-:W-:Y:S01]  /*12740*/  FADD.FTZ R77, R71, R77 ;  /* 0x0000004d474d7221 */ /* 0x000fe20000010000 */
[----:B------:R-:W-:Y:S07]  /*12750*/  FADD.FTZ R76, R68, R76 ;  /* 0x0000004c444c7221 */ /* 0x000fee0000010000 */
[----:B------:R-:W2:Y:S01]  /*12760*/  MUFU.EX2 R58, R58 ;  /* 0x0000003a003a7308 */ /* 0x000ea20000000800 */
[----:B----4-:R-:W-:Y:S01]  /*12770*/  F2FP.F16.F32.PACK_AB R133, R38, R39 ;  /* 0x000000272685723e */ /* 0x010fe200000000ff */
[----:B------:R-:W-:Y:S01]  /*12780*/  FADD.FTZ R77, R67, R77 ;  /* 0x0000004d434d7221 */ /* 0x000fe20000010000 */
[----:B------:R-:W-:Y:S03]  /*12790*/  FADD.FTZ R65, R65, R76 ;  /* 0x0000004c41417221 */ /* 0x000fe60000010000 */
[----:B------:R-:W-:Y:S01]  /*127a0*/  FADD.FTZ R69, R69, R77 ;  /* 0x0000004d45457221 */ /* 0x000fe20000010000 */
[----:B------:R-:W-:Y:S01]  /*127b0*/  FADD.FTZ R65, R64, R65 ;  /* 0x0000004140417221 */ /* 0x000fe20000010000 */
[----:B-----5:R-:W-:Y:S02]  /*127c0*/  F2FP.F16.F32.PACK_AB R134, R63, R32 ;  /* 0x000000203f86723e */ /* 0x020fe400000000ff */
[----:B------:R-:W-:Y:S01]  /*127d0*/  FADD.FTZ R69, R45, R69 ;  /* 0x000000452d457221 */ /* 0x000fe20000010000 */
[----:B------:R-:W-:Y:S01]  /*127e0*/  FADD.FTZ R47, R47, R65 ;  /* 0x000000412f2f7221 */ /* 0x000fe20000010000 */
[C---:B-1----:R-:W-:Y:S03]  /*127f0*/  HMMA.16816.F32 R12, R24.reuse, R28, R12 ;  /* 0x0000001c180c723c */ /* 0x042fe6000000180c */
[----:B--2---:R-:W-:Y:S01]  /*12800*/  F2FP.F16.F32.PACK_AB R135, R58, R3 ;  /* 0x000000033a87723e */ /* 0x004fe200000000ff */
[----:B------:R-:W-:Y:S01]  /*12810*/  FADD.FTZ R69, R44, R69 ;  /* 0x000000452c457221 */ /* 0x000fe20000010000 */
[----:B------:R-:W-:Y:S03]  /*12820*/  FADD.FTZ R47, R46, R47 ;  /* 0x0000002f2e2f7221 */ /* 0x000fe60000010000 */
        /* <DEDUP_REMOVED lines=19> */
[----:B------:R-:W-:Y:S01]  /*12960*/  FADD.FTZ R183, R58, R39 ;  /* 0x000000273ab77221 */ /* 0x000fe20000010000 */
[----:B------:R-:W-:Y:S11]  /*12970*/  @P1 BRA `(.L_x_1444) ;  /* 0xffffffb000d41947 */ /* 0x000ff6000383ffff */
.L_x_1440:
[----:B------:R-:W1:Y:S01]  /*12980*/  SHFL.BFLY PT, R10, R186, 0x2, 0x1f ;  /* 0x0c401f00ba0a7f89 */ /* 0x000e6200000e0000 */
[----:B------:R-:W2:Y:S01]  /*12990*/  S2UR UR4, SR_CgaCtaId ;  /* 0x00000000000479c3 */ /* 0x000ea20000008800 */
[----:B------:R-:W-:Y:S01]  /*129a0*/  ISETP.NE.AND P2, PT, R174, -0x1, PT ;  /* 0xffffffffae00780c */ /* 0x000fe20003f45270 */
[----:B------:R-:W-:Y:S01]  /*129b0*/  UMOV UR5, 0x400 ;  /* 0x0000040000057882 */ /* 0x000fe20000000000 */
[----:B------:R-:W3:Y:S01]  /*129c0*/  SHFL.BFLY PT, R4, R183, 0x2, 0x1f ;  /* 0x0c401f00b7047f89 */ /* 0x000ee200000e0000 */
[----:B------:R-:W4:Y:S01]  /*129d0*/  LDCU.64 UR6, c[0x0][0x408] ;  /* 0x00008100ff0677ac */ /* 0x000f220008000a00 */
[----:B------:R-:W-:Y:S01]  /*129e0*/  BSSY.RECONVERGENT B0, `(.L_x_1445) ;  /* 0x000006d000007945 */ /* 0x000fe20003800200 */
[----:B------:R-:W-:Y:S01]  /*129f0*/  ISETP.GE.AND P1, PT, R178, R168, PT ;  /* 0x000000a8b200720c */ /* 0x000fe20003f26270 */
[----:B------:R-:W5:Y:S01]  /*12a00*/  S2R R3, SR_TID.X ;  /* 0x0000000000037919 */ /* 0x000f620000002100 */
[----:B-1----:R-:W-:Y:S01]  /*12a10*/  FADD.FTZ R10, R10, R186 ;  /* 0x000000ba0a0a7221 */ /* 0x002fe20000010000 */
[----:B--2---:R-:W-:Y:S01]  /*12a20*/  ULEA UR4, UR4, UR5, 0x18 ;  /* 0x0000000504047291 */ /* 0x004fe2000f8ec0ff */
[----:B---3--:R-:W-:-:S03]  /*12a30*/  FADD.FTZ R183, R4, R183 ;  /* 0x000000b704b77221 */ /* 0x008fc60000010000 */
[----:B------:R-:W1:Y:S04]  /*12a40*/  SHFL.BFLY PT, R4, R10, 0x1, 0x1f ;  /* 0x0c201f000a047f89 */ /* 0x000e6800000e0000 */
[----:B------:R-:W2:Y:S01]  /*12a50*/  SHFL.BFLY PT, R5, R183, 0x1, 0x1f ;  /* 0x0c201f00b7057f89 */ /* 0x000ea200000e0000 */
[C---:B-----5:R-:W-:Y:S01]  /*12a60*/  SHF.L.U32 R9, R3.reuse, 0x1, RZ ;  /* 0x0000000103097819 */ /* 0x060fe200000006ff */
[C---:B------:R-:W-:Y:S01]  /*12a70*/  IMAD.SHL.U32 R12, R3.reuse, 0x4, RZ ;  /* 0x00000004030c7824 */ /* 0x040fe200078e00ff */
[----:B------:R-:W-:Y:S02]  /*12a80*/  SHF.L.U32 R8, R3, 0x4, RZ ;  /* 0x0000000403087819 */ /* 0x000fe400000006ff */
[----:B------:R-:W-:Y:S02]  /*12a90*/  LOP3.LUT R9, R9, 0x6, RZ, 0xc0, !PT ;  /* 0x0000000609097812 */ /* 0x000fe400078ec0ff */
[----:B------:R-:W-:-:S02]  /*12aa0*/  LOP3.LUT R14, R12, 0x20, RZ, 0xc0, !PT ;  /* 0x000000200c0e7812 */ /* 0x000fc400078ec0ff */
[----:B------:R-:W-:Y:S02]  /*12ab0*/  LOP3.LUT R9, R9, 0x3e00, R8, 0xf8, !PT ;  /* 0x00003e0009097812 */ /* 0x000fe400078ef808 */
[----:B------:R-:W-:Y:S02]  /*12ac0*/  LOP3.LUT R15, R12, 0x40, RZ, 0xc0, !PT ;  /* 0x000000400c0f7812 */ /* 0x000fe400078ec0ff */
[C---:B------:R-:W-:Y:S01]  /*12ad0*/  LOP3.LUT P6, RZ, R3.reuse, 0x3, RZ, 0xc0, !PT ;  /* 0x0000000303ff7812 */ /* 0x040fe200078cc0ff */
[----:B-1----:R-:W-:Y:S01]  /*12ae0*/  FADD.FTZ R10, R10, R4 ;  /* 0x000000040a0a7221 */ /* 0x002fe20000010000 */
[----:B------:R-:W-:Y:S01]  /*12af0*/  SHF.L.U32 R4, R3, 0x3, RZ ;  /* 0x0000000303047819 */ /* 0x000fe200000006ff */
[----:B--2---:R-:W-:-:S03]  /*12b00*/  FADD.FTZ R5, R183, R5 ;  /* 0x00000005b7057221 */ /* 0x004fc60000010000 */
[----:B------:R-:W-:Y:S01]  /*12b10*/  LOP3.LUT R11, R4, 0xc0, RZ, 0xc0, !PT ;  /* 0x000000c0040b7812 */ /* 0x000fe200078ec0ff */
[----:B------:R-:W1:Y:S01]  /*12b20*/  MUFU.RCP R7, R10 ;  /* 0x0000000a00077308 */ /* 0x000e620000001000 */
[----:B------:R-:W-:Y:S02]  /*12b30*/  FSETP.NE.FTZ.AND P5, PT, R10, RZ, PT ;  /* 0x000000ff0a00720b */ /* 0x000fe40003fb5000 */
[----:B------:R-:W-:Y:S02]  /*12b40*/  LOP3.LUT R8, R11, 0x18, R3, 0xf8, !PT ;  /* 0x000000180b087812 */ /* 0x000fe400078ef803 */
[----:B------:R-:W-:Y:S02]  /*12b50*/  LOP3.LUT R11, R9, 0x20, R4, 0xf8, !PT ;  /* 0x00000020090b7812 */ /* 0x000fe400078ef804 */
[----:B------:R-:W-:Y:S01]  /*12b60*/  FSETP.NE.FTZ.AND P4, PT, R5, RZ, PT ;  /* 0x000000ff0500720b */ /* 0x000fe20003f95000 */
[----:B------:R-:W2:Y:S01]  /*12b70*/  MUFU.RCP R6, R5 ;  /* 0x0000000500067308 */ /* 0x000ea20000001000 */
[----:B------:R-:W-:-:S02]  /*12b80*/  LOP3.LUT R11, R11, R8, RZ, 0xfc, !PT ;  /* 0x000000080b0b7212 */ /* 0x000fc400078efcff */
[----:B------:R-:W3:Y:S01]  /*12b90*/  LDC.U8 R8, c[0x0][0x548] ;  /* 0x00015200ff087b82 */ /* 0x000ee20000000000 */
[----:B------:R-:W-:Y:S02]  /*12ba0*/  LOP3.LUT R4, R4, 0x18, RZ, 0xc0, !PT ;  /* 0x0000001804047812 */ /* 0x000fe400078ec0ff */
[----:B------:R-:W-:Y:S02]  /*12bb0*/  LEA R13, R11, UR4, 0x1 ;  /* 0x000000040b0d7c11 */ /* 0x000fe4000f8e08ff */
[----:B------:R-:W5:Y:S01]  /*12bc0*/  S2R R11, SR_CTAID.Z ;  /* 0x00000000000b7919 */ /* 0x000f620000002700 */
[----:B------:R-:W4:Y:S01]  /*12bd0*/  @P5 MUFU.LG2 R10, R10 ;  /* 0x0000000a000a5308 */ /* 0x000f220000000c00 */
[----:B-1----:R-:W-:Y:S01]  /*12be0*/  FSEL R7, R7, 1, P5 ;  /* 0x3f80000007077808 */ /* 0x002fe20002800000 */
[----:B------:R-:W1:Y:S01]  /*12bf0*/  @P5 LDC R18, c[0x0][0x458] ;  /* 0x00011600ff125b82 */ /* 0x000e620000000800 */
[C---:B------:R-:W-:Y:S02]  /*12c00*/  IADD3 R16, PT, PT, R13.reuse, -R14, RZ ;  /* 0x8000000e0d107210 */ /* 0x040fe40007ffe0ff */
[----:B------:R-:W-:Y:S01]  /*12c10*/  IADD3 R15, PT, PT, R13, -R15, RZ ;  /* 0x8000000f0d0f7210 */ /* 0x000fe20007ffe0ff */
        /* <DEDUP_REMOVED lines=13> */
[----:B------:R-:W-:Y:S01]  /*12cf0*/  FMUL.FTZ R133, R7, R133 ;  /* 0x0000008507857220 */ /* 0x000fe20000410000 */
[C---:B------:R-:W-:Y:S01]  /*12d00*/  FMUL.FTZ R138, R6.reuse, R138 ;  /* 0x0000008a068a7220 */ /* 0x040fe20000410000 */
[C---:B------:R-:W-:Y:S01]  /*12d10*/  FMUL.FTZ R139, R6.reuse, R139 ;  /* 0x0000008b068b7220 */ /* 0x040fe20000410000 */
[C---:B------:R-:W-:Y:S01]  /*12d20*/  FMUL.FTZ R134, R6.reuse, R134 ;  /* 0x0000008606867220 */ /* 0x040fe20000410000 */
[----:B------:R-:W-:Y:S01]  /*12d30*/  FMUL.FTZ R135, R6, R135 ;  /* 0x0000008706877220 */ /* 0x000fe20000410000 */
[----:B------:R-:W-:Y:S01]  /*12d40*/  F2FP.F16.F32.PACK_AB R144, R145, R144 ;  /* 0x000000909190723e */ /* 0x000fe200000000ff */
[----:B------:R-:W2:Y:S01]  /*12d50*/  @!P2 LDC.64 R8, c[0x0][0x400] ;  /* 0x00010000ff08ab82 */ /* 0x000ea20000000a00 */
[----:B------:R-:W-:Y:S01]  /*12d60*/  F2FP.F16.F32.PACK_AB R146, R147, R146 ;  /* 0x000000929392723e */ /* 0x000fe200000000ff */
[----:B------:R-:W3:Y:S01]  /*12d70*/  @P4 MUFU.LG2 R5, R5 ;  /* 0x0000000500054308 */ /* 0x000ee20000000c00 */
[----:B------:R-:W-:Y:S01]  /*12d80*/  F2FP.F16.F32.PACK_AB R140, R141, R140 ;  /* 0x0000008c8d8c723e */ /* 0x000fe200000000ff */
[----:B------:R-:W-:Y:S01]  /*12d90*/  STS [R13], R144 ;  /* 0x000000900d007388 */ /* 0x000fe20000000800 */
[----:B------:R-:W-:Y:S01]  /*12da0*/  F2FP.F16.F32.PACK_AB R142, R143, R142 ;  /* 0x0000008e8f8e723e */ /* 0x000fe200000000ff */
[----:B------:R-:W-:Y:S01]  /*12db0*/  IMAD.IADD R14, R15, 0x1, -R14 ;  /* 0x000000010f0e7824 */ /* 0x000fe200078e0a0e */
[----:B------:R-:W-:Y:S01]  /*12dc0*/  ISETP.NE.OR P0, PT, R174, -0x1, !P3 ;  /* 0xffffffffae00780c */ /* 0x000fe20005f05670 */
[----:B------:R-:W5:Y:S01]  /*12dd0*/  @P2 LDC.64 R6, c[0x0][0x408] ;  /* 0x00010200ff062b82 */ /* 0x000f620000000a00 */
[----:B------:R1:W-:Y:S01]  /*12de0*/  STS [R13+0x200], R146 ;  /* 0x000200920d007388 */ /* 0x0003e20000000800 */
[----:B------:R-:W-:Y:S01]  /*12df0*/  F2FP.F16.F32.PACK_AB R136, R137, R136 ;  /* 0x000000888988723e */ /* 0x000fe200000000ff */
[----:B----4-:R-:W-:Y:S01]  /*12e00*/  @P5 FMUL.FTZ R10, R10, 0.69314718246459960938 ;  /* 0x3f3172180a0a5820 */ /* 0x010fe20000410000 */
[----:B------:R-:W-:Y:S01]  /*12e10*/  F2FP.F16.F32.PACK_AB R138, R139, R138 ;  /* 0x0000008a8b8a723e */ /* 0x000fe200000000ff */
[----:B------:R-:W-:Y:S01]  /*12e20*/  STS [R16+0x10], R140 ;  /* 0x0000108c10007388 */ /* 0x000fe20000000800 */
[----:B------:R-:W-:-:S02]  /*12e30*/  F2FP.F16.F32.PACK_AB R132, R133, R132 ;  /* 0x000000848584723e */ /* 0x000fc400000000ff */
[----:B------:R-:W4:Y:S01]  /*12e40*/  @!P3 LDC R12, c[0x0][0x3e0] ;  /* 0x0000f800ff0cbb82 */ /* 0x000f220000000800 */
[----:B------:R4:W-:Y:S01]  /*12e50*/  STS [R16+0x210], R142 ;  /* 0x0002108e10007388 */ /* 0x0009e20000000800 */
[----:B------:R-:W-:Y:S01]  /*12e60*/  F2FP.F16.F32.PACK_AB R134, R135, R134 ;  /* 0x000000868786723e */ /* 0x000fe200000000ff */
[----:B---3--:R-:W-:Y:S02]  /*12e70*/  @P4 FMUL.FTZ R5, R5, 0.69314718246459960938 ;  /* 0x3f31721805054820 */ /* 0x008fe40000410000 */
[----:B------:R3:W-:Y:S03]  /*12e80*/  STS [R15+0x20], R136 ;  /* 0x000020880f007388 */ /* 0x0007e60000000800 */
[----:B------:R-:W3:Y:S01]  /*12e90*/  @P3 LDC R17, c[0x0][0x454] ;  /* 0x00011500ff113b82 */ /* 0x000ee20000000800 */
[C---:B--2---:R-:W-:Y:S01]  /*12ea0*/  @!P2 IMAD.WIDE.U32 R20, R175.reuse, R8, RZ ;  /* 0x00000008af14a225 */ /* 0x044fe200078e00ff */
[----:B------:R2:W-:Y:S03]  /*12eb0*/  STS [R15+0x220], R138 ;  /* 0x0002208a0f007388 */ /* 0x0005e60000000800 */
[C---:B------:R-:W-:Y:S01]  /*12ec0*/  @!P2 IMAD R9, R175.reuse, R9, R21 ;  /* 0x00000009af09a224 */ /* 0x040fe200078e0215 */
[----:B------:R2:W-:Y:S01]  /*12ed0*/  STS [R14+0x30], R132 ;  /* 0x000030840e007388 */ /* 0x0005e20000000800 */
[C---:B-----5:R-:W-:Y:S01]  /*12ee0*/  @P2 IMAD.WIDE.U32 R22, R174.reuse, R6, RZ ;  /* 0x00000006ae162225 */ /* 0x060fe200078e00ff */
[----:B------:R-:W-:Y:S01]  /*12ef0*/  MOV R6, 0x7f800000 ;  /* 0x7f80000000067802 */ /* 0x000fe20000000f00 */
[----:B-1----:R-:W1:Y:S01]  /*12f00*/  LDC R13, c[0x0][0x434] ;  /* 0x00010d00ff0d7b82 */ /* 0x002e620000000800 */
[----:B------:R2:W-:Y:S01]  /*12f10*/  STS [R14+0x230], R134 ;  /* 0x000230860e007388 */ /* 0x0005e20000000800 */
[----:B------:R-:W-:Y:S01]  /*12f20*/  @P2 IMAD R9, R174, R7, R23 ;  /* 0x00000007ae092224 */ /* 0x000fe200078e0217 */
[----:B------:R-:W-:Y:S01]  /*12f30*/  MOV R7, 0x7f800000 ;  /* 0x7f80000000077802 */ /* 0x000fe20000000f00 */
[----:B------:R-:W-:Y:S01]  /*12f40*/  @P5 FFMA.FTZ R7, R2, R18, R10 ;  /* 0x0000001202075223 */ /* 0x000fe2000001000a */
[----:B----4-:R-:W-:-:S03]  /*12f50*/  @!P3 IMAD R12, R175, R12, R11 ;  /* 0x0000000caf0cb224 */ /* 0x010fc600078e020b */
[----:B------:R-:W4:Y:S01]  /*12f60*/  @P4 LDC R16, c[0x0][0x458] ;  /* 0x00011600ff104b82 */ /* 0x000f220000000800 */
[-C--:B-1----:R-:W-:Y:S02]  /*12f70*/  @!P0 IMAD R174, R175, R13.reuse, RZ ;  /* 0x0000000dafae8224 */ /* 0x082fe400078e02ff */
[----:B------:R-:W-:Y:S02]  /*12f80*/  @!P3 IMAD R12, R12, R13, RZ ;  /* 0x0000000d0c0cb224 */ /* 0x000fe400078e02ff */
[----:B---3--:R-:W-:Y:S02]  /*12f90*/  @P3 IMAD R12, R11, R17, R174 ;  /* 0x000000110b0c3224 */ /* 0x008fe400078e02ae */
[----:B----4-:R-:W-:Y:S01]  /*12fa0*/  @P4 FFMA.FTZ R6, R0, R16, R5 ;  /* 0x0000001000064223 */ /* 0x010fe20000010005 */
[----:B------:R-:W-:Y:S06]  /*12fb0*/  BAR.SYNC.DEFER_BLOCKING 0x0 ;  /* 0x0000000000007b1d */ /* 0x000fec0000010000 */
[----:B--2---:R-:W-:Y:S05]  /*12fc0*/  @P6 BRA `(.L_x_1446) ;  /* 0x0000000000386947 */ /* 0x004fea0003800000 */
[----:B------:R-:W-:Y:S01]  /*12fd0*/  SHF.R.U32.HI R3, RZ, 0x1, R3 ;  /* 0x00000001ff037819 */ /* 0x000fe20000011603 */
[----:B------:R-:W1:Y:S01]  /*12fe0*/  LDCU.64 UR4, c[0x0][0x420] ;  /* 0x00008400ff0477ac */ /* 0x000e620008000a00 */
[----:B------:R-:W-:Y:S02]  /*12ff0*/  IMAD.IADD R12, R177, 0x1, R12 ;  /* 0x00000001b10c7824 */ /* 0x000fe400078e020c */
[----:B------:R-:W-:-:S04]  /*13000*/  LOP3.LUT R0, R3, 0x30, RZ, 0xc0, !PT ;  /* 0x0000003003007812 */ /* 0x000fc800078ec0ff */
[----:B------:R-:W-:-:S04]  /*13010*/  LOP3.LUT R0, R0, 0x7, R178, 0xf8, !PT ;  /* 0x0000000700007812 */ /* 0x000fc800078ef8b2 */
[----:B------:R-:W-:Y:S01]  /*13020*/  IADD3 R2, P0, PT, R12, R0, RZ ;  /* 0x000000000c027210 */ /* 0x000fe20007f1e0ff */
        /* <DEDUP_REMOVED lines=8> */
.L_x_1446:
[----:B------:R-:W-:Y:S05]  /*130b0*/  BSYNC.RECONVERGENT B0 ;  /* 0x0000000000007941 */ /* 0x000fea0003800200 */
.L_x_1445:
[----:B------:R-:W-:Y:S01]  /*130c0*/  MOV R5, RZ ;  /* 0x000000ff00057202 */ /* 0x000fe20000000f00 */
[----:B------:R-:W2:Y:S01]  /*130d0*/  LDCU.64 UR4, c[0x0][0x410] ;  /* 0x00008200ff0477ac */ /* 0x000ea20008000a00 */
[----:B------:R-:W-:Y:S02]  /*130e0*/  @P2 MOV R20, R22 ;  /* 0x0000001600142202 */ /* 0x000fe40000000f00 */
[----:B------:R-:W-:Y:S01]  /*130f0*/  IADD3 R0, PT, PT, R178, 0x20, RZ ;  /* 0x00000020b2007810 */ /* 0x000fe20007ffe0ff */
[C---:B------:R-:W-:Y:S02]  /*13100*/  IMAD.WIDE.U32 R2, R177.reuse, UR6, R4 ;  /* 0x00000006b1027c25 */ /* 0x040fe4000f8e0004 */
[----:B-1----:R-:W1:Y:S02]  /*13110*/  LDS.128 R4, [R176] ;  /* 0x00000000b0047984 */ /* 0x002e640000000c00 */
[----:B------:R-:W-:Y:S01]  /*13120*/  IMAD R177, R177, UR7, R3 ;  /* 0x00000007b1b17c24 */ /* 0x000fe2000f8e0203 */
[----:B------:R-:W-:-:S02]  /*13130*/  IADD3 R12, P0, PT, R20, R2, RZ ;  /* 0x00000002140c7210 */ /* 0x000fc40007f1e0ff */
[----:B------:R-:W3:Y:S02]  /*13140*/  @!P1 LDC.64 R2, c[0x0][0x3f0] ;  /* 0x0000fc00ff029b82 */ /* 0x000ee40000000a00 */
        /* <DEDUP_REMOVED lines=25> */
.L_x_1447:
        /* <DEDUP_REMOVED lines=10> */
.L_x_4887:


//--------------------- .text._ZN5flash24flash_fwd_splitkv_kernelI23Flash_fwd_kernel_traitsILi32ELi64ELi256ELi4ELb0ELb0EN7cutlass6half_tE19Flash_kernel_traitsILi32ELi64ELi256ELi4ES3_EELb1ELb0ELb1ELb0ELb0ELb0ELb0ELb0EEEvNS_16Flash_fwd_paramsE --------------------------
	.section	.text._ZN5flash24flash_fwd_splitkv_kernelI23Flash_fwd_kernel_traitsILi32ELi64ELi256ELi4ELb0ELb0EN7cutlass6half_tE19Flash_kernel_traitsILi32ELi64ELi256ELi4ES3_EELb1ELb0ELb1ELb0ELb0ELb0ELb0ELb0EEEvNS_16Flash_fwd_paramsE,"ax",@progbits
	.align	128
        .global         _ZN5flash24flash_fwd_splitkv_kernelI23Flash_fwd_kernel_traitsILi32ELi64ELi256ELi4ELb0ELb0EN7cutlass6half_tE19Flash_kernel_traitsILi32ELi64ELi256ELi4ES3_EELb1ELb0ELb1ELb0ELb0ELb0ELb0ELb0EEEvNS_16Flash_fwd_paramsE
        .type           _ZN5flash24flash_fwd_splitkv_kernelI23Flash_fwd_kernel_traitsILi32ELi64ELi256ELi4ELb0ELb0EN7cutlass6half_tE19Flash_kernel_traitsILi32ELi64ELi256ELi4ES3_EELb1ELb0ELb1ELb0ELb0ELb0ELb0ELb0EEEvNS_16Flash_fwd_paramsE,@function
        .size           _ZN5flash24flash_fwd_splitkv_kernelI23Flash_fwd_kernel_traitsILi32ELi64ELi256ELi4ELb0ELb0EN7cutlass6half_tE19Flash_kernel_traitsILi32ELi64ELi256ELi4ES3_EELb1ELb0ELb1ELb0ELb0ELb0ELb0ELb0EEEvNS_16Flash_fwd_paramsE,(.L_x_4888 - _ZN5flash24flash_fwd_splitkv_kernelI23Flash_fwd_kernel_traitsILi32ELi64ELi256ELi4ELb0ELb0EN7cutlass6half_tE19Flash_kernel_traitsILi32ELi64ELi256ELi4ES3_EELb1ELb0ELb1ELb0ELb0ELb0ELb0ELb0EEEvNS_16Flash_fwd_paramsE)
        .other          _ZN5flash24flash_fwd_splitkv_kernelI23Flash_fwd_kernel_traitsILi32ELi64ELi256ELi4ELb0ELb0EN7cutlass6half_tE19Flash_kernel_traitsILi32ELi64ELi256ELi4ES3_EELb1ELb0ELb1ELb0ELb0ELb0ELb0ELb0EEEvNS_16Flash_fwd_paramsE,@"STO_CUDA_ENTRY STV_DEFAULT"
_ZN5flash24flash_fwd_splitkv_kernelI23Flash_fwd_kernel_traitsILi32ELi64ELi256ELi4ELb0ELb0EN7cutlass6half_tE19Flash_kernel_traitsILi32ELi64ELi256ELi4ES3_EELb1ELb0ELb1ELb0ELb0ELb0ELb0ELb0EEEvNS_16Flash_fwd_paramsE:
.text._ZN5flash24flash_fwd_splitkv_kernelI23Flash_fwd_kernel_traitsILi32ELi64ELi256ELi4ELb0ELb0EN7cutlass6half_tE19Flash_kernel_traitsILi32ELi64ELi256ELi4ES3_EELb1ELb0ELb1ELb0ELb0ELb0ELb0ELb0EEEvNS_16Flash_fwd_paramsE:
[----:B------:R-:W-:Y:S01]  /*0000*/  LDC R1, c[0x0][0x37c] ;  /* 0x0000df00ff017b82 */ /* 0x000fe20000000800 */
[----:B------:R-:W1:Y:S07]  /*0010*/  LDCU.64 UR8, c[0x0][0x460] ;  /* 0x00008c00ff0877ac */ /* 0x000e6e0008000a00 */
[----:B------:R-:W2:Y:S01]  /*0020*/  S2UR UR21, SR_CTAID.Y ;  /* 0x00000000001579c3 */ /* 0x000ea20000002600 */
[----:B------:R-:W3:Y:S01]  /*0030*/  LDCU.64 UR10, c[0x0][0x470] ;  /* 0x00008e00ff0a77ac */ /* 0x000ee20008000a00 */
[----:B------:R-:W2:Y:S01]  /*0040*/  LDCU.64 UR14, c[0x0][0x460] ;  /* 0x00008c00ff0e77ac */ /* 0x000ea20008000a00 */
[----:B------:R-:W4:Y:S01]  /*0050*/  LDCU.U8 UR12, c[0x0][0x532] ;  /* 0x0000a640ff0c77ac */ /* 0x000f220008000000 */
[----:B------:R-:W4:Y:S01]  /*0060*/  LDCU.64 UR6, c[0x0][0x468] ;  /* 0x00008d00ff0677ac */ /* 0x000f220008000a00 */
[----:B-1----:R-:W-:Y:S01]  /*0070*/  ISETP.NE.U32.AND P4, PT, RZ, UR8, PT ;  /* 0x00000008ff007c0c */ /* 0x002fe2000bf85070 */
[----:B------:R-:W-:Y:S01]  /*0080*/  UISETP.NE.U32.AND UP4, UPT, UR8, URZ, UPT ;  /* 0x000000ff0800728c */ /* 0x000fe2000bf85070 */
[----:B------:R-:W1:Y:S02]  /*0090*/  LDCU.64 UR4, c[0x0][0x478] ;  /* 0x00008f00ff0477ac */ /* 0x000e640008000a00 */
[----:B------:R-:W-:Y:S01]  /*00a0*/  ISETP.NE.AND.EX P4, PT, RZ, UR9, PT, P4 ;  /* 0x00000009ff007c0c */ /* 0x000fe2000bf85340 */
[----:B---3--:R-:W-:-:S02]  /*00b0*/  UISETP.NE.U32.AND UP3, UPT, UR10, URZ, UPT ;  /* 0x000000ff0a00728c */ /* 0x008fc4000bf65070 */
[----:B------:R-:W-:Y:S01]  /*00c0*/  UISETP.NE.AND.EX UP4, UPT, UR9, URZ, UPT, UP4 ;  /* 0x000000ff0900728c */ /* 0x000fe2000bf85340 */
[----:B------:R-:W3:Y:S01]  /*00d0*/  LDCU.64 UR24, c[0x0][0x358] ;  /* 0x00006b00ff1877ac */ /* 0x000ee20008000a00 */
[----:B------:R-:W-:-:S04]  /*00e0*/  UISETP.NE.AND.EX UP3, UPT, UR11, URZ, UPT, UP3 ;  /* 0x000000ff0b00728c */ /* 0x000fc8000bf65330 */
[----:B------:R-:W-:Y:S01]  /*00f0*/  PLOP3.LUT P2, PT, PT, PT, UP4, 0x80, 0x8 ;  /* 0x000000000008781c */ /* 0x000fe20003f4f048 */
[----:B--2---:R-:W-:Y:S02]  /*0100*/  UIMAD.WIDE.U32 UR14, UR21, 0x4, UR14 ;  /* 0x00000004150e78a5 */ /* 0x004fe4000f8e000e */
[----:B------:R-:W-:Y:S02]  /*0110*/  USHF.L.U32 UR9, UR21, 0x2, URZ ;  /* 0x0000000215097899 */ /* 0x000fe400080006ff */
[----:B----4-:R-:W-:Y:S02]  /*0120*/  UISETP.NE.AND UP5, UPT, UR12, URZ, UPT ;  /* 0x000000ff0c00728c */ /* 0x010fe4000bfa5270 */
[----:B------:R-:W-:Y:S01]  /*0130*/  UISETP.EQ.U32.AND UP2, UPT, UR6, URZ, UPT ;  /* 0x000000ff0600728c */ /* 0x000fe2000bf42070 */
[----:B------:R-:W-:Y:S01]  /*0140*/  IMAD.U32 R6, RZ, RZ, UR14 ;  /* 0x0000000eff067e24 */ /* 0x000fe2000f8e00ff */
[----:B------:R-:W-:Y:S01]  /*0150*/  USHF.R.U32.HI UR8, URZ, 0x1e, UR21 ;  /* 0x0000001eff087899 */ /* 0x000fe20008011615 */
[----:B------:R-:W-:Y:S01]  /*0160*/  IMAD.U32 R7, RZ, RZ, UR15 ;  /* 0x0000000fff077e24 */ /* 0x000fe2000f8e00ff */
[----:B------:R-:W-:-:S02]  /*0170*/  @UP3 UIADD3 UR12, UP1, UPT, UR9, UR10, URZ ;  /* 0x0000000a090c3290 */ /* 0x000fc4000ff3e0ff */
[----:B------:R-:W-:Y:S02]  /*0180*/  UISETP.EQ.OR.EX UP2, UPT, UR7, URZ, !UP5, UP2 ;  /* 0x000000ff0700728c */ /* 0x000fe4000ef42720 */
[----:B-1----:R-:W-:Y:S01]  /*0190*/  UISETP.NE.U32.AND UP0, UPT, UR4, URZ, UPT ;  /* 0x000000ff0400728c */ /* 0x002fe2000bf05070 */
[----:B---3--:R-:W2:Y:S01]  /*01a0*/  @P4 LDG.E R5, desc[UR24][R6.64] ;  /* 0x0000001806054981 */ /* 0x008ea2000c1e1900 */
[----:B------:R-:W-:Y:S02]  /*01b0*/  @UP3 UIADD3.X UR13, UPT, UPT, UR8, UR11, URZ, UP1, !UPT ;  /* 0x0000000b080d3290 */ /* 0x000fe40008ffe4ff */
[----:B------:R-:W-:Y:S01]  /*01c0*/  UIADD3 UR10, UP1, UPT, UR9, UR6, URZ ;  /* 0x00000006090a7290 */ /* 0x000fe2000ff3e0ff */
[----:B------:R1:W3:Y:S01]  /*01d0*/  @P2 LDG.E R2, desc[UR24][R6.64+0x4] ;  /* 0x0000041806022981 */ /* 0x0002e2000c1e1900 */
[----:B------:R-:W-:Y:S01]  /*01e0*/  UISETP.NE.AND.EX UP0, UPT, UR5, URZ, UPT, UP0 ;  /* 0x000000ff0500728c */ /* 0x000fe2000bf05300 */
[----:B------:R-:W-:Y:S01]  /*01f0*/  PLOP3.LUT P3, PT, PT, PT, UP2, 0x80, 0x8 ;  /* 0x000000000008781c */ /* 0x000fe20003f6f028 */
[----:B------:R-:W-:Y:S01]  /*0200*/  UIADD3.X UR11, UPT, UPT, UR8, UR7, URZ, UP1, !UPT ;  /* 0x00000007080b7290 */ /* 0x000fe20008ffe4ff */
[----:B------:R-:W-:Y:S01]  /*0210*/  PLOP3.LUT P1, PT, PT, PT, UP3, 0x80, 0x8 ;  /* 0x000000000008781c */ /* 0x000fe20003f2f038 */
[----:B------:R-:W-:-:S02]  /*0220*/  IMAD.U32 R10, RZ, RZ, UR12 ;  /* 0x0000000cff0a7e24 */ /* 0x000fc4000f8e00ff */
[----:B------:R-:W-:Y:S01]  /*0230*/  PLOP3.LUT P0, PT, PT, PT, UP0, 0x80, 0x8 ;  /* 0x000000000008781c */ /* 0x000fe20003f0f008 */
[----:B------:R-:W-:-:S04]  /*0240*/  IMAD.U32 R11, RZ, RZ, UR13 ;  /* 0x0000000dff0b7e24 */ /* 0x000fc8000f8e00ff */
[----:B------:R-:W-:-:S04]  /*0250*/  @UP0 UIADD3 UR4, UP1, UPT, UR9, UR4, URZ ;  /* 0x0000000409040290 */ /* 0x000fc8000ff3e0ff */
[----:B------:R-:W-:Y:S01]  /*0260*/  @UP0 UIADD3.X UR5, UPT, UPT, UR8, UR5, URZ, UP1, !UPT ;  /* 0x0000000508050290 */ /* 0x000fe20008ffe4ff */
[----:B------:R-:W4:Y:S01]  /*0270*/  @P1 LDG.E R3, desc[UR24][R10.64] ;  /* 0x000000180a031981 */ /* 0x000f22000c1e1900 */
[----:B-1----:R-:W-:Y:S02]  /*0280*/  IMAD.U32 R6, RZ, RZ, UR10 ;  /* 0x0000000aff067e24 */ /* 0x002fe4000f8e00ff */
[----:B------:R-:W-:-:S05]  /*0290*/  IMAD.U32 R7, RZ, RZ, UR11 ;  /* 0x0000000bff077e24 */ /* 0x000fca000f8e00ff */
[----:B------:R-:W4:Y:S01]  /*02a0*/  @!P3 LDG.E R4, desc[UR24][R6.64] ;  /* 0x000000180604b981 */ /* 0x000f22000c1e1900 */
[----:B------:R-:W-:Y:S02]  /*02b0*/  IMAD.U32 R8, RZ, RZ, UR4 ;  /* 0x00000004ff087e24 */ /* 0x000fe4000f8e00ff */
[----:B------:R-:W-:Y:S01]  /*02c0*/  IMAD.U32 R9, RZ, RZ, UR5 ;  /* 0x00000005ff097e24 */ /* 0x000fe2000f8e00ff */
[----:B------:R-:W1:Y:S01]  /*02d0*/  S2UR UR10, SR_CTAID.X ;  /* 0x00000000000a79c3 */ /* 0x000e620000002500 */
[----:B------:R-:W3:Y:S03]  /*02e0*/  @!UP4 LDCU UR20, c[0x0][0x434] ;  /* 0x00008680ff14c7ac */ /* 0x000ee60008000800 */
[----:B------:R2:W5:Y:S01]  /*02f0*/  @P0 LDG.E R0, desc[UR24][R8.64] ;  /* 0x0000001808000981 */ /* 0x000562000c1e1900 */
[----:B------:R-:W-:Y:S01]  /*0300*/  UMOV UR16, 0xffffffff ;  /* 0xffffffff00107882 */ /* 0x000fe20000000000 */
[----:B------:R-:W4:Y:S01]  /*0310*/  @!UP0 LDCU.64 UR4, c[0x0][0x488] ;  /* 0x00009100ff0487ac */ /* 0x000f220008000a00 */
[----:B------:R-:W-:Y:S01]  /*0320*/  UISETP.NE.U32.AND UP1, UPT, UR6, URZ, UPT ;  /* 0x000000ff0600728c */ /* 0x000fe2000bf25070 */
[----:B------:R-:W-:Y:S01]  /*0330*/  UMOV UR14, 0xffffffff ;  /* 0xffffffff000e7882 */ /* 0x000fe20000000000 */
[----:B------:R-:W2:Y:S02]  /*0340*/  @!UP0 LDCU UR6, c[0x0][0x43c] ;  /* 0x00008780ff0687ac */ /* 0x000ea40008000800 */
[----:B------:R-:W-:-:S03]  /*0350*/  UISETP.NE.AND.EX UP1, UPT, UR7, URZ, UPT, UP1 ;  /* 0x000000ff0700728c */ /* 0x000fc6000bf25310 */
[----:B------:R-:W-:Y:S01]  /*0360*/  UMOV UR7, URZ ;  /* 0x000000ff00077c82 */ /* 0x000fe20008000000 */
[----:B-1----:R-:W-:Y:S01]  /*0370*/  USHF.L.U32 UR23, UR10, 0x6, URZ ;  /* 0x000000060a177899 */ /* 0x002fe200080006ff */
[----:B--2---:R-:W-:Y:S02]  /*0380*/  @P4 R2UR UR16, R5 ;  /* 0x00000000051042ca */ /* 0x004fe400000e0000 */
[----:B---3--:R-:W-:-:S13]  /*0390*/  @P2 R2UR UR11, R2 ;  /* 0x00000000020b22ca */ /* 0x008fda00000e0000 */
[----:B------:R-:W-:-:S04]  /*03a0*/  @UP4 UIADD3 UR20, UPT, UPT, UR11, -UR16, URZ ;  /* 0x800000100b144290 */ /* 0x000fc8000fffe0ff */
[----:B------:R-:W-:Y:S01]  /*03b0*/  UISETP.GT.AND UP2, UPT, UR20, UR23, UPT ;  /* 0x000000171400728c */ /* 0x000fe2000bf44270 */
[----:B----4-:R-:W-:-:S05]  /*03c0*/  @P1 R2UR UR7, R3 ;  /* 0x00000000030712ca */ /* 0x010fca00000e0000 */
[----:B------:R-:W-:Y:S01]  /*03d0*/  PLOP3.LUT P1, PT, PT, PT, UP2, 0x80, 0x8 ;  /* 0x000000000008781c */ /* 0x000fe20003f2f028 */
[----:B------:R-:W-:Y:S01]  /*03e0*/  @!UP0 UISETP.NE.U32.AND UP2, UPT, UR4, URZ, UPT ;  /* 0x000000ff0400828c */ /* 0x000fe2000bf45070 */
[----:B------:R-:W1:Y:S01]  /*03f0*/  @!UP1 LDCU UR4, c[0x0][0x438] ;  /* 0x00008700ff0497ac */ /* 0x000e620008000800 */
[----:B------:R-:W-:Y:S01]  /*0400*/  @!P3 R2UR UR14, R4 ;  /* 0x00000000040eb2ca */ /* 0x000fe200000e0000 */
[----:B------:R-:W-:-:S14]  /*0410*/  BRA.U !UP1, `(.L_x_1448) ;  /* 0x0000000109187547 */ /* 0x000fdc000b800000 */
[----:B------:R-:W-:-:S13]  /*0420*/  PLOP3.LUT P2, PT, PT, PT, UP5, 0x80, 0x8 ;  /* 0x000000000008781c */ /* 0x000fda0003f4f058 */
[----:B------:R-:W1:Y:S04]  /*0430*/  @P2 LDG.E R2, desc[UR24][R6.64+0x4] ;  /* 0x0000041806022981 */ /* 0x000e68000c1e1900 */
[----:B------:R-:W2:Y:S01]  /*0440*/  @!P2 LDG.E R3, desc[UR24][R6.64] ;  /* 0x000000180603a981 */ /* 0x000ea2000c1e1900 */
[----:B-1----:R-:W-:-:S13]  /*0450*/  @P2 R2UR UR4, R2 ;  /* 0x00000000020422ca */ /* 0x002fda00000e0000 */
[----:B------:R-:W-:-:S07]  /*0460*/  @UP5 UIADD3 UR4, UPT, UPT, UR4, -UR14, URZ ;  /* 0x8000000e04045290 */ /* 0x000fce000fffe0ff */
[----:B--2---:R-:W-:Y:S02]  /*0470*/  @!P2 R2UR UR4, R3 ;  /* 0x000000000304a2ca */ /* 0x004fe400000e0000 */
.L_x_1448:
[----:B-----5:R-:W-:Y:S01]  /*0480*/  @P0 R2UR UR19, R0 ;  /* 0x00000000001302ca */ /* 0x020fe200000e0000 */
[----:B------:R-:W-:Y:S01]  /*0490*/  @!UP0 UISETP.NE.AND.EX UP2, UPT, UR5, URZ, UPT, UP2 ;  /* 0x000000ff0500828c */ /* 0x000fe2000bf45320 */
[----:B-1----:R-:W-:-:S13]  /*04a0*/  @!P1 EXIT ;  /* 0x000000000000994d */ /* 0x002fda0003800000 */
[----:B------:R-:W1:Y:S01]  /*04b0*/  LDCU UR18, c[0x0][0x508] ;  /* 0x0000a100ff1277ac */ /* 0x000e620008000800 */
[----:B------:R-:W2:Y:S01]  /*04c0*/  S2UR UR22, SR_CTAID.Z ;  /* 0x00000000001679c3 */ /* 0x000ea20000002700 */
[----:B------:R-:W3:Y:S01]  /*04d0*/  S2R R3, SR_TID.X ;  /* 0x0000000000037919 */ /* 0x000ee20000002100 */
[----:B------:R-:W4:Y:S01]  /*04e0*/  LDCU UR12, c[0x0][0x438] ;  /* 0x00008700ff0c77ac */ /* 0x000f220008000800 */
[----:B------:R-:W-:Y:S02]  /*04f0*/  @!UP0 USEL UR6, UR6, URZ, UP2 ;  /* 0x000000ff06068287 */ /* 0x000fe40009000000 */
[----:B------:R-:W-:Y:S02]  /*0500*/  @UP0 UIADD3 UR19, UPT, UPT, UR19, -UR7, URZ ;  /* 0x8000000713130290 */ /* 0x000fe4000fffe0ff */
[----:B------:R-:W-:Y:S02]  /*0510*/  @!UP0 UIADD3 UR19, UPT, UPT, UR6, UR4, -UR7 ;  /* 0x0000000406138290 */ /* 0x000fe4000fffe807 */
[----:B------:R-:W-:-:S02]  /*0520*/  UIADD3 UR5, UPT, UPT, UR10, 0x1, URZ ;  /* 0x000000010a057890 */ /* 0x000fc4000fffe0ff */
[----:B------:R-:W-:Y:S02]  /*0530*/  UIADD3 UR10, UPT, UPT, UR19, 0xff, URZ ;  /* 0x000000ff130a7890 */ /* 0x000fe4000fffe0ff */
[----:B------:R-:W-:Y:S02]  /*0540*/  ULEA UR5, UR5, -UR20, 0x6 ;  /* 0x8000001405057291 */ /* 0x000fe4000f8e30ff */
[----:B------:R-:W-:Y:S02]  /*0550*/  USHF.R.S32.HI UR6, URZ, 0x1f, UR10 ;  /* 0x0000001fff067899 */ /* 0x000fe4000801140a */
[----:B-1----:R-:W-:Y:S02]  /*0560*/  UIADD3 UR5, UPT, UPT, UR10, UR18, UR5 ;  /* 0x000000120a057290 */ /* 0x002fe4000fffe005 */
[----:B----4-:R-:W-:Y:S02]  /*0570*/  UIADD3 UR12, UPT, UPT, UR12, 0xff, URZ ;  /* 0x000000ff0c0c7890 */ /* 0x010fe4000fffe0ff */
[----:B------:R-:W-:-:S02]  /*0580*/  USHF.R.S32.HI UR4, URZ, 0x1f, UR5 ;  /* 0x0000001fff047899 */ /* 0x000fc40008011405 */
[----:B------:R-:W-:Y:S02]  /*0590*/  ULEA.HI UR6, UR6, UR10, URZ, 0x8 ;  /* 0x0000000a06067291 */ /* 0x000fe4000f8f40ff */
[----:B------:R-:W-:Y:S02]  /*05a0*/  ULEA.HI UR4, UR4, UR5, URZ, 0x8 ;  /* 0x0000000504047291 */ /* 0x000fe4000f8f40ff */
[----:B------:R-:W-:Y:S02]  /*05b0*/  USHF.R.S32.HI UR11, URZ, 0x1f, UR12 ;  /* 0x0000001fff0b7899 */ /* 0x000fe4000801140c */
[----:B------:R-:W-:Y:S02]  /*05c0*/  USHF.R.S32.HI UR6, URZ, 0x8, UR6 ;  /* 0x00000008ff067899 */ /* 0x000fe40008011406 */
[----:B------:R-:W-:Y:S02]  /*05d0*/  USHF.R.S32.HI UR4, URZ, 0x8, UR4 ;  /* 0x00000008ff047899 */ /* 0x000fe40008011404 */
[----:B------:R-:W-:-:S02]  /*05e0*/  ULEA.HI UR11, UR11, UR12, URZ, 0x8 ;  /* 0x0000000c0b0b7291 */ /* 0x000fc4000f8f40ff */
[----:B------:R-:W-:Y:S01]  /*05f0*/  IMAD.U32 R0, RZ, RZ, UR6 ;  /* 0x00000006ff007e24 */ /* 0x000fe2000f8e00ff */
[----:B------:R-:W-:Y:S01]  /*0600*/  UMOV UR6, UR21 ;  /* 0x0000001500067c82 */ /* 0x000fe20008000000 */
[----:B------:R-:W-:Y:S01]  /*0610*/  USHF.R.S32.HI UR11, URZ, 0x8, UR11 ;  /* 0x00000008ff0b7899 */ /* 0x000fe2000801140b */
[----:B------:R-:W-:-:S05]  /*0620*/  IMAD.U32 R5, RZ, RZ, UR4 ;  /* 0x00000004ff057e24 */ /* 0x000fca000f8e00ff */
[----:B------:R-:W-:-:S04]  /*0630*/  VIMNMX3 R0, R0, UR11, R5, PT ;  /* 0x0000000b00007c0f */ /* 0x000fc8000b800105 */
[----:B------:R-:W-:-:S13]  /*0640*/  R2UR UR17, R0 ;  /* 0x00000000001172ca */ /* 0x000fda00000e0000 */
[----:B------:R-:W-:-:S09]  /*0650*/  UISETP.GT.AND UP0, UPT, UR17, URZ, UPT ;  /* 0x000000ff1100728c */ /* 0x000fd2000bf04270 */
[----:B--23--:R-:W-:Y:S05]  /*0660*/  BRA.U UP0, `(.L_x_1449) ;  /* 0x0000000500147547 */ /* 0x00cfea000b800000 */
[----:B------:R-:W-:Y:S01]  /*0670*/  UISETP.NE.AND UP0, UPT, UR16, -0x1, UPT ;  /* 0xffffffff1000788c */ /* 0x000fe2000bf05270 */
[----:B------:R-:W-:Y:S01]  /*0680*/  IMAD.SHL.U32 R4, R3, 0x8, RZ ;  /* 0x0000000803047824 */ /* 0x000fe200078e00ff */
[----:B------:R-:W1:Y:S01]  /*0690*/  LDCU UR7, c[0x0][0x440] ;  /* 0x00008800ff0777ac */ /* 0x000e620008000800 */
[----:B------:R-:W-:Y:S01]  /*06a0*/  SHF.R.U32.HI R7, RZ, 0x2, R3 ;  /* 0x00000002ff077819 */ /* 0x000fe20000011603 */
[----:B------:R-:W-:Y:S01]  /*06b0*/  IMAD.MOV.U32 R5, RZ, RZ, RZ ;  /* 0x000000ffff057224 */ /* 0x000fe200078e00ff */
[----:B------:R-:W-:Y:S01]  /*06c0*/  BSSY.RECONVERGENT B0, `(.L_x_1450) ;  /* 0x0000030000007945 */ /* 0x000fe20003800200 */
[----:B------:R-:W2:Y:S01]  /*06d0*/  LDCU.64 UR4, c[0x0][0x408] ;  /* 0x00008100ff0477ac */ /* 0x000ea20008000a00 */
[----:B------:R-:W-:Y:S01]  /*06e0*/  LOP3.LUT R4, R4, 0x18, RZ, 0xc0, !PT ;  /* 0x0000001804047812 */ /* 0x000fe200078ec0ff */
[C---:B------:R-:W-:Y:S01]  /*06f0*/  VIADD R6, R7.reuse, 0x20 ;  /* 0x0000002007067836 */ /* 0x040fe20000000000 */
[----:B------:R-:W-:Y:S02]  /*0700*/  UIADD3 UR20, UPT, UPT, -UR23, UR20, URZ ;  /* 0x0000001417147290 */ /* 0x000fe4000fffe1ff */
[----:B------:R-:W3:Y:S01]  /*0710*/  @!UP0 LDCU.64 UR8, c[0x0][0x400] ;  /* 0x00008000ff0887ac */ /* 0x000ee20008000a00 */
[----:B------:R-:W4:Y:S01]  /*0720*/  LDCU.64 UR10, c[0x0][0x410] ;  /* 0x00008200ff0a77ac */ /* 0x000f220008000a00 */
[----:B-1----:R-:W-:Y:S01]  /*0730*/  ISETP.GE.AND P2, PT, R4, UR7, PT ;  /* 0x0000000704007c0c */ /* 0x002fe2000bf46270 */
[----:B------:R-:W1:Y:S03]  /*0740*/  LDCU UR7, c[0x0][0x434] ;  /* 0x00008680ff0777ac */ /* 0x000e660008000800 */
[----:B------:R-:W-:Y:S01]  /*0750*/  ISETP.GE.OR P1, PT, R7, UR20, P2 ;  /* 0x0000001407007c0c */ /* 0x000fe20009726670 */
[----:B--2---:R-:W-:Y:S01]  /*0760*/  @UP0 UIMAD.WIDE.U32 UR12, UR16, UR4, URZ ;  /* 0x00000004100c02a5 */ /* 0x004fe2000f8e00ff */
[----:B------:R-:W-:Y:S01]  /*0770*/  IMAD.U32 R3, RZ, RZ, UR4 ;  /* 0x00000004ff037e24 */ /* 0x000fe2000f8e00ff */
[----:B------:R-:W-:-:S02]  /*0780*/  MOV R0, UR5 ;  /* 0x0000000500007c02 */ /* 0x000fc40008000f00 */
[----:B------:R-:W-:Y:S01]  /*0790*/  ISETP.GE.OR P2, PT, R6, UR20, P2 ;  /* 0x0000001406007c0c */ /* 0x000fe20009746670 */
[----:B---3--:R-:W-:Y:S01]  /*07a0*/  @!UP0 UIMAD.WIDE.U32 UR14, UR21, UR8, URZ ;  /* 0x00000008150e82a5 */ /* 0x008fe2000f8e00ff */
[----:B------:R-:W-:Y:S01]  /*07b0*/  IMAD.WIDE.U32 R12, R3, UR23, R4 ;  /* 0x00000017030c7c25 */ /* 0x000fe2000f8e0004 */
[----:B------:R-:W2:Y:S01]  /*07c0*/  LDCU UR8, c[0x0][0x3e0] ;  /* 0x00007c00ff0877ac */ /* 0x000ea20008000800 */
[----:B----4-:R-:W-:Y:S02]  /*07d0*/  MOV R8, UR10 ;  /* 0x0000000a00087c02 */ /* 0x010fe40008000f00 */
[----:B------:R-:W-:Y:S01]  /*07e0*/  IMAD R0, R0, UR23, R13 ;  /* 0x0000001700007c24 */ /* 0x000fe2000f8e020d */
[----:B------:R-:W-:Y:S01]  /*07f0*/  @!UP0 UIMAD UR9, UR21, UR9, UR15 ;  /* 0x00000009150982a4 */ /* 0x000fe2000f8e020f */
[----:B------:R-:W3:Y:S01]  /*0800*/  @!P1 LDC.64 R2, c[0x0][0x3f0] ;  /* 0x0000fc00ff029b82 */ /* 0x000ee20000000a00 */
[----:B------:R-:W-:Y:S01]  /*0810*/  @UP0 UIMAD UR9, UR16, UR5, UR13 ;  /* 0x00000005100902a4 */ /* 0x000fe2000f8e020d */
[----:B------:R-:W-:Y:S01]  /*0820*/  IMAD.U32 R11, RZ, RZ, UR11 ;  /* 0x0000000bff0b7e24 */ /* 0x000fe2000f8e00ff */
[----:B------:R-:W-:-:S02]  /*0830*/  @UP0 UMOV UR14, UR12 ;  /* 0x0000000c000e0c82 */ /* 0x000fc40008000000 */
[----:B------:R-:W-:-:S04]  /*0840*/  IADD3 R12, P0, PT, R12, UR14, RZ ;  /* 0x0000000e0c0c7c10 */ /* 0x000fc8000ff1e0ff */
[----:B------:R-:W-:Y:S01]  /*0850*/  IADD3.X R13, PT, PT, R0, UR9, RZ, P0, !PT ;  /* 0x00000009000d7c10 */ /* 0x000fe200087fe4ff */
[----:B--2---:R-:W-:Y:S02]  /*0860*/  UIMAD UR8, UR6, UR8, UR22 ;  /* 0x00000008060872a4 */ /* 0x004fe4000f8e0216 */
[----:B------:R-:W-:Y:S02]  /*0870*/  IMAD.WIDE.U32 R8, R8, UR22, R12 ;  /* 0x0000001608087c25 */ /* 0x000fe4000f8e000c */
[----:B-1----:R-:W-:Y:S02]  /*0880*/  UIMAD UR23, UR8, UR7, UR23 ;  /* 0x00000007081772a4 */ /* 0x002fe4000f8e0217 */
[----:B------:R-:W-:Y:S01]  /*0890*/  IMAD R11, R11, UR22, R9 ;  /* 0x000000160b0b7c24 */ /* 0x000fe2000f8e0209 */
[----:B------:R-:W-:-:S05]  /*08a0*/  @!P1 MOV R10, R8 ;  /* 0x00000008000a9202 */ /* 0x000fca0000000f00 */
[----:B------:R-:W-:-:S04]  /*08b0*/  @!P1 IMAD.WIDE.U32 R12, R7, UR4, R10 ;  /* 0x00000004070c9c25 */ /* 0x000fc8000f8e000a */
[----:B------:R-:W-:Y:S01]  /*08c0*/  @!P1 IMAD R0, R7, UR5, R13 ;  /* 0x0000000507009c24 */ /* 0x000fe2000f8e020d */
[----:B---3--:R-:W-:-:S04]  /*08d0*/  @!P1 LEA R2, P0, R12, R2, 0x1 ;  /* 0x000000020c029211 */ /* 0x008fc800078008ff */
[----:B------:R-:W-:-:S05]  /*08e0*/  @!P1 LEA.HI.X R3, R12, R3, R0, 0x1, P0 ;  /* 0x000000030c039211 */ /* 0x000fca00000f0c00 */
[----:B------:R1:W-:Y:S01]  /*08f0*/  @!P1 STG.E.128 desc[UR24][R2.64], RZ ;  /* 0x000000ff02009986 */ /* 0x0003e2000c101d18 */
[----:B------:R-:W-:Y:S05]  /*0900*/  @P2 BRA `(.L_x_1451) ;  /* 0x00000000002c2947 */ /* 0x000fea0003800000 */
[----:B------:R-:W2:Y:S01]  /*0910*/  LDCU.64 UR6, c[0x0][0x3f0] ;  /* 0x00007e00ff0677ac */ /* 0x000ea20008000a00 */
[----:B-1----:R-:W-:Y:S02]  /*0920*/  IADD3 R3, P0, PT, R7, 0x20, RZ ;  /* 0x0000002007037810 */ /* 0x002fe40007f1e0ff */
[----:B------:R-:W-:Y:S02]  /*0930*/  MOV R9, R11 ;  /* 0x0000000b00097202 */ /* 0x000fe40000000f00 */
[----:B------:R-:W-:Y:S01]  /*0940*/  IADD3.X R0, PT, PT, RZ, RZ, RZ, P0, !PT ;  /* 0x000000ffff007210 */ /* 0x000fe200007fe4ff */
[----:B------:R-:W-:-:S04]  /*0950*/  IMAD.WIDE.U32 R8, R3, UR4, R8 ;  /* 0x0000000403087c25 */ /* 0x000fc8000f8e0008 */
[----:B------:R-:W-:-:S04]  /*0960*/  IMAD R0, R0, UR4, RZ ;  /* 0x0000000400007c24 */ /* 0x000fc8000f8e02ff */
[----:B------:R-:W-:Y:S01]  /*0970*/  IMAD R0, R3, UR5, R0 ;  /* 0x0000000503007c24 */ /* 0x000fe2000f8e0200 */
[----:B--2---:R-:W-:-:S04]  /*0980*/  LEA R2, P0, R8, UR6, 0x1 ;  /* 0x0000000608027c11 */ /* 0x004fc8000f8008ff */
[----:B------:R-:W-:-:S04]  /*0990*/  IADD3 R3, PT, PT, R9, R0, RZ ;  /* 0x0000000009037210 */ /* 0x000fc80007ffe0ff */
[----:B------:R-:W-:-:S05]  /*09a0*/  LEA.HI.X R3, R8, UR7, R3, 0x1, P0 ;  /* 0x0000000708037c11 */ /* 0x000fca00080f0c03 */
[----:B------:R2:W-:Y:S02]  /*09b0*/  STG.E.128 desc[UR24][R2.64], RZ ;  /* 0x000000ff02007986 */ /* 0x0005e4000c101d18 */
.L_x_1451:
[----:B------:R-:W-:Y:S05]  /*09c0*/  BSYNC.RECONVERGENT B0 ;  /* 0x0000000000007941 */ /* 0x000fea0003800200 */
.L_x_1450:
[----:B------:R-:W1:Y:S01]  /*09d0*/  LDCU.64 UR6, c[0x0][0x420] ;  /* 0x00008400ff0677ac */ /* 0x000e620008000a00 */
[----:B------:R-:W-:Y:S01]  /*09e0*/  ISETP.NE.AND P2, PT, R4, RZ, PT ;  /* 0x000000ff0400720c */ /* 0x000fe20003f45270 */
[----:B------:R-:W-:-:S03]  /*09f0*/  IMAD.U32 R0, RZ, RZ, UR23 ;  /* 0x00000017ff007e24 */ /* 0x000fc6000f8e00ff */
[C---:B------:R-:W-:Y:S02]  /*0a00*/  ISETP.GE.OR P1, PT, R7.reuse, UR20, P2 ;  /* 0x0000001407007c0c */ /* 0x040fe40009726670 */
[----:B------:R-:W-:Y:S02]  /*0a10*/  IADD3 R7, P0, PT, R7, UR23, RZ ;  /* 0x0000001707077c10 */ /* 0x000fe4000ff1e0ff */
[----:B------:R-:W-:Y:S02]  /*0a20*/  ISETP.GE.OR P2, PT, R6, UR20, P2 ;  /* 0x0000001406007c0c */ /* 0x000fe40009746670 */
[----:B------:R-:W-:Y:S02]  /*0a30*/  LEA.HI.X.SX32 R0, R0, RZ, 0x1, P0 ;  /* 0x000000ff00007211 */ /* 0x000fe400000f0eff */
[----:B-12---:R-:W-:-:S05]  /*0a40*/  LEA R2, P0, R7, UR6, 0x2 ;  /* 0x0000000607027c11 */ /* 0x006fca000f8010ff */
[----:B------:R-:W-:Y:S01]  /*0a50*/  @!P1 IMAD.MOV.U32 R5, RZ, RZ, 0x7f800000 ;  /* 0x7f800000ff059424 */ /* 0x000fe200078e00ff */
[----:B------:R-:W-:-:S05]  /*0a60*/  LEA.HI.X R3, R7, UR7, R0, 0x2, P0 ;  /* 0x0000000707037c11 */ /* 0x000fca00080f1400 */
[----:B------:R1:W-:Y:S01]  /*0a70*/  @!P1 STG.E desc[UR24][R2.64], R5 ;  /* 0x0000000502009986 */ /* 0x0003e2000c101918 */
[----:B------:R-:W-:Y:S05]  /*0a80*/  @P2 EXIT ;  /* 0x000000000000294d */ /* 0x000fea0003800000 */
[----:B-1----:R-:W-:-:S05]  /*0a90*/  MOV R5, 0x7f800000 ;  /* 0x7f80000000057802 */ /* 0x002fca0000000f00 */
[----:B------:R-:W-:Y:S01]  /*0aa0*/  STG.E desc[UR24][R2.64+0x80], R5 ;  /* 0x0000800502007986 */ /* 0x000fe2000c101918 */
[----:B------:R-:W-:Y:S05]  /*0ab0*/  EXIT ;  /* 0x000000000000794d */ /* 0x000fea0003800000 */
.L_x_1449:
[----:B------:R-:W1:Y:S01]  /*0ac0*/  LDCU.64 UR4, c[0x0][0x4d8] ;  /* 0x00009b00ff0477ac */ /* 0x000e620008000a00 */
[----:B------:R-:W2:Y:S01]  /*0ad0*/  LDCU.64 UR12, c[0x0][0x4e0] ;  /* 0x00009c00ff0c77ac */ /* 0x000ea20008000a00 */
[----:B-1----:R-:W-:-:S04]  /*0ae0*/  UISETP.NE.U32.AND UP0, UPT, UR4, URZ, UPT ;  /* 0x000000ff0400728c */ /* 0x002fc8000bf05070 */
[----:B------:R-:W-:Y:S02]  /*0af0*/  UISETP.NE.AND.EX UP0, UPT, UR5, URZ, UPT, UP0 ;  /* 0x000000ff0500728c */ /* 0x000fe4000bf05300 */
[----:B--2---:R-:W-:-:S04]  /*0b00*/  UISETP.NE.U32.AND UP2, UPT, UR12, URZ, UPT ;  /* 0x000000ff0c00728c */ /* 0x004fc8000bf45070 */
[----:B------:R-:W-:-:S03]  /*0b10*/  UISETP.NE.AND.EX UP2, UPT, UR13, URZ, UPT, UP2 ;  /* 0x000000ff0d00728c */ /* 0x000fc6000bf45320 */
[----:B------:R-:W-:Y:S08]  /*0b20*/  BRA.U !UP0, `(.L_x_1452) ;  /* 0x0000000108187547 */ /* 0x000ff0000b800000 */
[----:B------:R-:W-:-:S04]  /*0b30*/  UIADD3 UR4, UP0, UPT, UR9, UR4, URZ ;  /* 0x0000000409047290 */ /* 0x000fc8000ff1e0ff */
[----:B------:R-:W-:Y:S02]  /*0b40*/  UIADD3.X UR5, UPT, UPT, UR8, UR5, URZ, UP0, !UPT ;  /* 0x0000000508057290 */ /* 0x000fe400087fe4ff */
[----:B------:R-:W-:-:S04]  /*0b50*/  IMAD.U32 R4, RZ, RZ, UR4 ;  /* 0x00000004ff047e24 */ /* 0x000fc8000f8e00ff */
[----:B------:R-:W-:-:S05]  /*0b60*/  MOV R5, UR5 ;  /* 0x0000000500057c02 */ /* 0x000fca0008000f00 */
[----:B------:R-:W2:Y:S02]  /*0b70*/  LDG.E R4, desc[UR24][R4.64] ;  /* 0x0000001804047981 */ /* 0x000ea4000c1e1900 */
[----:B--2---:R-:W-:-:S15]  /*0b80*/  R2UR UR6, R4 ;  /* 0x00000000040672ca */ /* 0x004fde00000e0000 */
.L_x_1452:
[----:B------:R-:W-:Y:S05]  /*0b90*/  BRA.U !UP2, `(.L_x_1453) ;  /* 0x000000050a887547 */ /* 0x000fea000b800000 */
[----:B------:R-:W1:Y:S01]  /*0ba0*/  LDC R9, c[0x0][0x4f0] ;  /* 0x00013c00ff097b82 */ /* 0x000e620000000800 */
[----:B------:R-:W-:Y:S01]  /*0bb0*/  ULEA UR4, UR17, 0xffffff00, 0x8 ;  /* 0xffffff0011047891 */ /* 0x000fe2000f8e40ff */
[----:B------:R-:W-:Y:S01]  /*0bc0*/  IMAD.MOV.U32 R10, RZ, RZ, RZ ;  /* 0x000000ffff0a7224 */ /* 0x000fe200078e00ff */
[----:B------:R-:W2:Y:S04]  /*0bd0*/  LDCU.64 UR10, c[0x0][0x3b8] ;  /* 0x00007700ff0a77ac */ /* 0x000ea80008000a00 */
[----:B------:R-:W-:Y:S01]  /*0be0*/  MOV R2, UR4 ;  /* 0x0000000400027c02 */ /* 0x000fe20008000f00 */
[----:B------:R-:W3:Y:S03]  /*0bf0*/  LDCU.64 UR8, c[0x0][0x3c0] ;  /* 0x00007800ff0877ac */ /* 0x000ee60008000a00 */
[----:B------:R-:W-:Y:S01]  /*0c00*/  IABS R0, R2 ;  /* 0x0000000200007213 */ /* 0x000fe20000000000 */
[----:B------:R-:W4:Y:S01]  /*0c10*/  LDCU.64 UR4, c[0x0][0x4e8] ;  /* 0x00009d00ff0477ac */ /* 0x000f220008000a00 */
[----:B-1----:R-:W-:-:S04]  /*0c20*/  IABS R5, R9 ;  /* 0x0000000900057213 */ /* 0x002fc80000000000 */
[----:B------:R-:W1:Y:S01]  /*0c30*/  I2F.RP R8, R5 ;  /* 0x0000000500087306 */ /* 0x000e620000209400 */
[----:B----4-:R-:W-:-:S04]  /*0c40*/  UIMAD.WIDE.U32 UR6, UR21, UR4, URZ ;  /* 0x00000004150672a5 */ /* 0x010fc8000f8e00ff */
[----:B------:R-:W-:Y:S02]  /*0c50*/  UIMAD UR5, UR21, UR5, UR7 ;  /* 0x00000005150572a4 */ /* 0x000fe4000f8e0207 */
[----:B------:R-:W-:-:S04]  /*0c60*/  ULEA UR4, UP0, UR6, UR12, 0x2 ;  /* 0x0000000c06047291 */ /* 0x000fc8000f8010ff */
[----:B------:R-:W-:Y:S02]  /*0c70*/  ULEA.HI.X UR5, UR6, UR13, UR5, 0x2, UP0 ;  /* 0x0000000d06057291 */ /* 0x000fe400080f1405 */
[----:B------:R-:W-:Y:S01]  /*0c80*/  MOV R218, UR4 ;  /* 0x0000000400da7c02 */ /* 0x000fe20008000f00 */
[----:B-1----:R-:W1:Y:S01]  /*0c90*/  MUFU.RCP R6, R8 ;  /* 0x0000000800067308 */ /* 0x002e620000001000 */
[----:B------:R-:W4:Y:S02]  /*0ca0*/  LDCU.64 UR6, c[0x0][0x3a0] ;  /* 0x00007400ff0677ac */ /* 0x000f240008000a00 */
[----:B------:R-:W-:-:S05]  /*0cb0*/  IMAD.U32 R219, RZ, RZ, UR5 ;  /* 0x00000005ffdb7e24 */ /* 0x000fca000f8e00ff */
[----:B------:R-:W5:Y:S01]  /*0cc0*/  LDCU.64 UR4, c[0x0][0x3a8] ;  /* 0x00007500ff0477ac */ /* 0x000f620008000a00 */
[----:B-1----:R-:W-:-:S04]  /*0cd0*/  IADD3 R6, PT, PT, R6, 0xffffffe, RZ ;  /* 0x0ffffffe06067810 */ /* 0x002fc80007ffe0ff */
[----:B------:R-:W1:Y:S02]  /*0ce0*/  F2I.FTZ.U32.TRUNC.NTZ R7, R6 ;  /* 0x0000000600077305 */ /* 0x000e64000021f000 */
[----:B-1----:R-:W-:Y:S02]  /*0cf0*/  IMAD.MOV R4, RZ, RZ, -R7 ;  /* 0x000000ffff047224 */ /* 0x002fe400078e0a07 */
[----:B------:R-:W-:Y:S02]  /*0d00*/  IMAD.MOV.U32 R6, RZ, RZ, RZ ;  /* 0x000000ffff067224 */ /* 0x000fe400078e00ff */
[----:B------:R-:W-:-:S04]  /*0d10*/  IMAD R4, R4, R5, RZ ;  /* 0x0000000504047224 */ /* 0x000fc800078e02ff */
[----:B------:R-:W-:Y:S01]  /*0d20*/  IMAD.HI.U32 R7, R7, R4, R6 ;  /* 0x0000000407077227 */ /* 0x000fe200078e0006 */
[----:B------:R-:W-:Y:S01]  /*0d30*/  MOV R4, R0 ;  /* 0x0000000000047202 */ /* 0x000fe20000000f00 */
[----:B------:R-:W1:Y:S04]  /*0d40*/  LDC R6, c[0x0][0x3e8] ;  /* 0x0000fa00ff067b82 */ /* 0x000e680000000800 */
        /* <DEDUP_REMOVED lines=12> */
[----:B------:R-:W-:-:S05]  /*0e10*/  @!P1 LOP3.LUT R8, RZ, R9, RZ, 0x33, !PT ;  /* 0x00000009ff089212 */ /* 0x000fca00078e33ff */
[----:B------:R-:W-:-:S05]  /*0e20*/  IMAD.WIDE R14, R8, 0x4, R218 ;  /* 0x00000004080e7825 */ /* 0x000fca00078e02da */
[----:B------:R-:W2:Y:S01]  /*0e30*/  LDG.E R4, desc[UR24][R14.64] ;  /* 0x000000180e047981 */ /* 0x000ea2000c1e1900 */
[----:B-1----:R-:W-:Y:S02]  /*0e40*/  IABS R7, R6 ;  /* 0x0000000600077213 */ /* 0x002fe40000000000 */
[----:B------:R-:W-:Y:S01]  /*0e50*/  IADD3 R8, PT, PT, -R8, RZ, RZ ;  /* 0x000000ff08087210 */ /* 0x000fe20007ffe1ff */
[----:B------:R-:W1:Y:S01]  /*0e60*/  S2R R0, SR_CTAID.Z ;  /* 0x0000000000007919 */ /* 0x000e620000002700 */
[----:B------:R-:W3:Y:S03]  /*0e70*/  I2F.RP R12, R7 ;  /* 0x00000007000c7306 */ /* 0x000ee60000209400 */
[----:B------:R-:W-:-:S05]  /*0e80*/  IMAD R9, R9, R8, R2 ;  /* 0x0000000809097224 */ /* 0x000fca00078e0202 */
[----:B---3--:R-:W3:Y:S01]  /*0e90*/  MUFU.RCP R11, R12 ;  /* 0x0000000c000b7308 */ /* 0x008ee20000001000 */
[----:B-1----:R-:W-:Y:S02]  /*0ea0*/  IABS R0, R0 ;  /* 0x0000000000007213 */ /* 0x002fe40000000000 */
[----:B---3--:R-:W-:-:S06]  /*0eb0*/  IADD3 R11, PT, PT, R11, 0xffffffe, RZ ;  /* 0x0ffffffe0b0b7810 */ /* 0x008fcc0007ffe0ff */
[----:B------:R-:W1:Y:S02]  /*0ec0*/  F2I.FTZ.U32.TRUNC.NTZ R11, R11 ;  /* 0x0000000b000b7305 */ /* 0x000e64000021f000 */
[----:B-1----:R-:W-:-:S05]  /*0ed0*/  IADD3 R5, PT, PT, RZ, -R11, RZ ;  /* 0x8000000bff057210 */ /* 0x002fca0007ffe0ff */
[----:B------:R-:W-:-:S04]  /*0ee0*/  IMAD R5, R5, R7, RZ ;  /* 0x0000000705057224 */ /* 0x000fc800078e02ff */
[----:B------:R-:W-:Y:S01]  /*0ef0*/  IMAD.HI.U32 R10, R11, R5, R10 ;  /* 0x000000050b0a7227 */ /* 0x000fe200078e000a */
[----:B------:R-:W-:-:S05]  /*0f00*/  MOV R5, R0 ;  /* 0x0000000000057202 */ /* 0x000fca0000000f00 */
[----:B------:R-:W-:-:S05]  /*0f10*/  IMAD.HI.U32 R0, R10, R5, RZ ;  /* 0x000000050a007227 */ /* 0x000fca00078e00ff */
[----:B------:R-:W-:-:S05]  /*0f20*/  IADD3 R10, PT, PT, -R0, RZ, RZ ;  /* 0x000000ff000a7210 */ /* 0x000fca0007ffe1ff */
[----:B------:R-:W-:Y:S01]  /*0f30*/  IMAD R10, R7, R10, R5 ;  /* 0x0000000a070a7224 */ /* 0x000fe200078e0205 */
[----:B------:R-:W-:-:S04]  /*0f40*/  LOP3.LUT R5, R6, UR22, RZ, 0x3c, !PT ;  /* 0x0000001606057c12 */ /* 0x000fc8000f8e3cff */
[----:B------:R-:W-:Y:S02]  /*0f50*/  ISETP.GT.U32.AND P1, PT, R7, R10, PT ;  /* 0x0000000a0700720c */ /* 0x000fe40003f24070 */
[----:B------:R-:W-:-:S11]  /*0f60*/  ISETP.GE.AND P0, PT, R5, RZ, PT ;  /* 0x000000ff0500720c */ /* 0x000fd60003f06270 */
[----:B------:R-:W-:Y:S01]  /*0f70*/  @!P1 IMAD.IADD R10, R10, 0x1, -R7 ;  /* 0x000000010a0a9824 */ /* 0x000fe200078e0a07 */
[----:B------:R-:W-:Y:S02]  /*0f80*/  @!P1 IADD3 R0, PT, PT, R0, 0x1, RZ ;  /* 0x0000000100009810 */ /* 0x000fe40007ffe0ff */
[----:B------:R-:W-:Y:S02]  /*0f90*/  ISETP.NE.AND P1, PT, R6, RZ, PT ;  /* 0x000000ff0600720c */ /* 0x000fe40003f25270 */
[----:B------:R-:W-:-:S13]  /*0fa0*/  ISETP.GE.U32.AND P2, PT, R10, R7, PT ;  /* 0x000000070a00720c */ /* 0x000fda0003f46070 */
[----:B------:R-:W-:-:S05]  /*0fb0*/  @P2 VIADD R0, R0, 0x1 ;  /* 0x0000000100002836 */ /* 0x000fca0000000000 */
[----:B------:R-:W-:Y:S02]  /*0fc0*/  @!P0 IADD3 R0, PT, PT, -R0, RZ, RZ ;  /* 0x000000ff00008210 */ /* 0x000fe40007ffe1ff */
[----:B------:R-:W-:Y:S02]  /*0fd0*/  @!P1 LOP3.LUT R0, RZ, R6, RZ, 0x33, !PT ;  /* 0x00000006ff009212 */ /* 0x000fe400078e33ff */
[----:B--2---:R-:W-:Y:S01]  /*0fe0*/  SHF.R.S32.HI R5, RZ, 0x1f, R4 ;  /* 0x0000001fff057819 */ /* 0x004fe20000011404 */
[----:B----4-:R-:W-:-:S04]  /*0ff0*/  IMAD.WIDE.U32 R10, R4, UR6, RZ ;  /* 0x00000006040a7c25 */ /* 0x010fc8000f8e00ff */
[C---:B------:R-:W-:Y:S02]  /*1000*/  IMAD R7, R5.reuse, UR6, RZ ;  /* 0x0000000605077c24 */ /* 0x040fe4000f8e02ff */
[----:B-----5:R-:W-:Y:S02]  /*1010*/  IMAD R5, R5, UR4, RZ ;  /* 0x0000000405057c24 */ /* 0x020fe4000f8e02ff */
[C---:B------:R-:W-:Y:S02]  /*1020*/  IMAD R7, R4.reuse, UR7, R7 ;  /* 0x0000000704077c24 */ /* 0x040fe4000f8e0207 */
[C---:B------:R-:W-:Y:S02]  /*1030*/  IMAD R5, R4.reuse, UR5, R5 ;  /* 0x0000000504057c24 */ /* 0x040fe4000f8e0205 */
[----:B------:R-:W-:Y:S01]  /*1040*/  IMAD.WIDE.U32 R12, R4, UR4, RZ ;  /* 0x00000004040c7c25 */ /* 0x000fe2000f8e00ff */
[----:B------:R-:W1:Y:S01]  /*1050*/  LDCU.128 UR4, c[0x0][0x3d0] ;  /* 0x00007a00ff0477ac */ /* 0x000e620008000c00 */
[----:B------:R-:W-:-:S02]  /*1060*/  SHF.R.S32.HI R4, RZ, 0x1f, R9 ;  /* 0x0000001fff047819 */ /* 0x000fc40000011409 */
[----:B------:R-:W-:Y:S01]  /*1070*/  IADD3 R11, PT, PT, R11, R7, RZ ;  /* 0x000000070b0b7210 */ /* 0x000fe20007ffe0ff */
[----:B------:R-:W-:Y:S01]  /*1080*/  IMAD.IADD R13, R13, 0x1, R5 ;  /* 0x000000010d0d7824 */ /* 0x000fe200078e0205 */
[----:B------:R-:W-:Y:S01]  /*1090*/  SHF.R.S32.HI R5, RZ, 0x1f, R0 ;  /* 0x0000001fff057819 */ /* 0x000fe20000011400 */
[C---:B------:R-:W-:Y:S02]  /*10a0*/  IMAD R6, R4.reuse, UR10, RZ ;  /* 0x0000000a04067c24 */ /* 0x040fe4000f8e02ff */
[----:B------:R-:W-:Y:S02]  /*10b0*/  IMAD R4, R4, UR8, RZ ;  /* 0x0000000804047c24 */ /* 0x000fe4000f8e02ff */
[C---:B------:R-:W-:Y:S02]  /*10c0*/  IMAD R6, R9.reuse, UR11, R6 ;  /* 0x0000000b09067c24 */ /* 0x040fe4000f8e0206 */
[----:B------:R-:W-:-:S04]  /*10d0*/  IMAD.WIDE.U32 R10, R9, UR10, R10 ;  /* 0x0000000a090a7c25 */ /* 0x000fc8000f8e000a */
[----:B------:R-:W-:Y:S01]  /*10e0*/  IMAD R4, R9, UR9, R4 ;  /* 0x0000000909047c24 */ /* 0x000fe2000f8e0204 */
[----:B------:R-:W-:Y:S01]  /*10f0*/  IADD3 R11, PT, PT, R11, R6, RZ ;  /* 0x000000060b0b7210 */ /* 0x000fe20007ffe0ff */
[----:B------:R-:W-:-:S04]  /*1100*/  IMAD.WIDE.U32 R12, R9, UR8, R12 ;  /* 0x00000008090c7c25 */ /* 0x000fc8000f8e000c */
[----:B-1----:R-:W-:Y:S01]  /*1110*/  IMAD R7, R5, UR4, RZ ;  /* 0x0000000405077c24 */ /* 0x002fe2000f8e02ff */
[----:B------:R-:W-:Y:S01]  /*1120*/  IADD3 R13, PT, PT, R13, R4, RZ ;  /* 0x000000040d0d7210 */ /* 0x000fe20007ffe0ff */
[----:B------:R-:W-:Y:S02]  /*1130*/  IMAD R5, R5, UR6, RZ ;  /* 0x0000000605057c24 */ /* 0x000fe4000f8e02ff */
[----:B------:R-:W-:-:S04]  /*1140*/  IMAD.WIDE.U32 R10, R0, UR4, R10 ;  /* 0x00000004000a7c25 */ /* 0x000fc8000f8e000a */
[C---:B------:R-:W-:Y:S02]  /*1150*/  IMAD R5, R0.reuse, UR7, R5 ;  /* 0x0000000700057c24 */ /* 0x040fe4000f8e0205 */
[----:B------:R-:W-:Y:S01]  /*1160*/  IMAD.WIDE.U32 R18, R0, UR6, R12 ;  /* 0x0000000600127c25 */ /* 0x000fe2000f8e000c */
[----:B------:R-:W-:-:S03]  /*1170*/  MOV R12, R10 ;  /* 0x0000000a000c7202 */ /* 0x000fc60000000f00 */
[----:B------:R-:W-:Y:S01]  /*1180*/  IMAD R7, R0, UR5, R7 ;  /* 0x0000000500077c24 */ /* 0x000fe2000f8e0207 */
[----:B------:R-:W-:-:S03]  /*1190*/  IADD3 R4, PT, PT, R19, R5, RZ ;  /* 0x0000000513047210 */ /* 0x000fc60007ffe0ff */
[----:B------:R-:W-:Y:S01]  /*11a0*/  IMAD.IADD R0, R11, 0x1, R7 ;  /* 0x000000010b007824 */ /* 0x000fe200078e0207 */
[----:B------:R-:W-:Y:S06]  /*11b0*/  BRA `(.L_x_1454) ;  /* 0x00000004007c7947 */ /* 0x000fec0003800000 */
.L_x_1453:
[----:B------:R-:W-:-:S09]  /*11c0*/  UISETP.NE.AND UP0, UPT, UR14, -0x1, UPT ;  /* 0xffffffff0e00788c */ /* 0x000fd2000bf05270 */
[----:B------:R-:W-:Y:S05]  /*11d0*/  BRA.U UP0, `(.L_x_1455) ;  /* 0x0000000100407547 */ /* 0x000fea000b800000 */
[----:B------:R-:W1:Y:S01]  /*11e0*/  LDCU.64 UR10, c[0x0][0x3b8] ;  /* 0x00007700ff0a77ac */ /* 0x000e620008000a00 */
[----:B------:R-:W2:Y:S01]  /*11f0*/  LDCU.64 UR4, c[0x0][0x3a0] ;  /* 0x00007400ff0477ac */ /* 0x000ea20008000a00 */
[----:B------:R-:W-:Y:S02]  /*1200*/  USHF.R.S32.HI UR8, URZ, 0x1f, UR7 ;  /* 0x0000001fff087899 */ /* 0x000fe40008011407 */
[----:B------:R-:W-:Y:S02]  /*1210*/  USHF.R.S32.HI UR9, URZ, 0x1f, UR6 ;  /* 0x0000001fff097899 */ /* 0x000fe40008011406 */
[----:B-1----:R-:W-:Y:S02]  /*1220*/  UIMAD UR8, UR8, UR10, URZ ;  /* 0x0000000a080872a4 */ /* 0x002fe4000f8e02ff */
[----:B------:R-:W-:Y:S02]  /*1230*/  UIMAD.WIDE.U32 UR26, UR7, UR10, URZ ;  /* 0x0000000a071a72a5 */ /* 0x000fe4000f8e00ff */
[----:B------:R-:W-:-:S02]  /*1240*/  UIMAD UR8, UR7, UR11, UR8 ;  /* 0x0000000b070872a4 */ /* 0x000fc4000f8e0208 */
[----:B--2---:R-:W-:Y:S02]  /*1250*/  UIMAD UR9, UR9, UR4, URZ ;  /* 0x00000004090972a4 */ /* 0x004fe4000f8e02ff */
[----:B------:R-:W-:Y:S02]  /*1260*/  UIADD3 UR27, UPT, UPT, UR27, UR8, URZ ;  /* 0x000000081b1b7290 */ /* 0x000fe4000fffe0ff */
[----:B------:R-:W-:Y:S02]  /*1270*/  UIMAD UR5, UR6, UR5, UR9 ;  /* 0x00000005060572a4 */ /* 0x000fe4000f8e0209 */
[----:B------:R-:W-:-:S04]  /*1280*/  UIMAD.WIDE.U32 UR26, UR6, UR4, UR26 ;  /* 0x00000004061a72a5 */ /* 0x000fc8000f8e001a */
[----:B------:R-:W-:Y:S02]  /*1290*/  UIADD3 UR5, UPT, UPT, UR27, UR5, URZ ;  /* 0x000000051b057290 */ /* 0x000fe4000fffe0ff */
[----:B------:R-:W-:Y:S02]  /*12a0*/  MOV R11, UR27 ;  /* 0x0000001b000b7c02 */ /* 0x000fe40008000f00 */
[----:B------:R-:W-:Y:S02]  /*12b0*/  MOV R10, UR26 ;  /* 0x0000001a000a7c02 */ /* 0x000fe40008000f00 */
[----:B------:R-:W-:Y:S01]  /*12c0*/  MOV R11, UR5 ;  /* 0x00000005000b7c02 */ /* 0x000fe20008000f00 */
[----:B------:R-:W-:Y:S05]  /*12d0*/  BRA `(.L_x_1456) ;  /* 0x0000000000207947 */ /* 0x000fea0003800000 */
.L_x_1455:
[----:B------:R-:W1:Y:S01]  /*12e0*/  LDCU.64 UR10, c[0x0][0x3b8] ;  /* 0x00007700ff0a77ac */ /* 0x000e620008000a00 */
[----:B------:R-:W-:-:S04]  /*12f0*/  UIADD3 UR4, UPT, UPT, UR7, UR14, URZ ;  /* 0x0000000e07047290 */ /* 0x000fc8000fffe0ff */
[----:B-1----:R-:W-:Y:S02]  /*1300*/  UIMAD.WIDE.U32 UR8, UR4, UR10, URZ ;  /* 0x0000000a040872a5 */ /* 0x002fe4000f8e00ff */
[----:B------:R-:W-:-:S04]  /*1310*/  UIMAD UR4, UR4, UR11, URZ ;  /* 0x0000000b040472a4 */ /* 0x000fc8000f8e02ff */
[----:B------:R-:W-:Y:S01]  /*1320*/  UIADD3 UR4, UPT, UPT, UR9, UR4, URZ ;  /* 0x0000000409047290 */ /* 0x000fe2000fffe0ff */
[----:B------:R-:W-:Y:S02]  /*1330*/  MOV R11, UR9 ;  /* 0x00000009000b7c02 */ /* 0x000fe40008000f00 */
[----:B------:R-:W-:-:S03]  /*1340*/  MOV R10, UR8 ;  /* 0x00000008000a7c02 */ /* 0x000fc60008000f00 */
[----:B------:R-:W-:Y:S02]  /*1350*/  MOV R11, UR4 ;  /* 0x00000004000b7c02 */ /* 0x000fe40008000f00 */
.L_x_1456:
[----:B------:R-:W-:Y:S05]  /*1360*/  BRA.U UP0, `(.L_x_1457) ;  /* 0x0000000100447547 */ /* 0x000fea000b800000 */
[----:B------:R-:W1:Y:S01]  /*1370*/  LDCU.64 UR8, c[0x0][0x3c0] ;  /* 0x00007800ff0877ac */ /* 0x000e620008000a00 */
[----:B------:R-:W2:Y:S01]  /*1380*/  LDCU.64 UR4, c[0x0][0x3a8] ;  /* 0x00007500ff0477ac */ /* 0x000ea20008000a00 */
[----:B------:R-:W-:-:S04]  /*1390*/  USHF.R.S32.HI UR14, URZ, 0x1f, UR7 ;  /* 0x0000001fff0e7899 */ /* 0x000fc80008011407 */
[----:B-1----:R-:W-:Y:S02]  /*13a0*/  UIMAD UR14, UR14, UR8, URZ ;  /* 0x000000080e0e72a4 */ /* 0x002fe4000f8e02ff */
[----:B------:R-:W-:Y:S02]  /*13b0*/  UIMAD.WIDE.U32 UR26, UR7, UR8, URZ ;  /* 0x00000008071a72a5 */ /* 0x000fe4000f8e00ff */
[----:B------:R-:W-:Y:S02]  /*13c0*/  UIMAD UR14, UR7, UR9, UR14 ;  /* 0x00000009070e72a4 */ /* 0x000fe4000f8e020e */
[----:B------:R-:W-:Y:S02]  /*13d0*/  USHF.R.S32.HI UR7, URZ, 0x1f, UR6 ;  /* 0x0000001fff077899 */ /* 0x000fe40008011406 */
[----:B------:R-:W-:Y:S02]  /*13e0*/  UIADD3 UR15, UPT, UPT, UR27, UR14, URZ ;  /* 0x0000000e1b0f7290 */ /* 0x000fe4000fffe0ff */
[----:B--2---:R-:W-:Y:S01]  /*13f0*/  UIMAD UR7, UR7, UR4, URZ ;  /* 0x00000004070772a4 */ /* 0x004fe2000f8e02ff */
[----:B------:R-:W-:-:S02]  /*1400*/  UMOV UR14, UR26 ;  /* 0x0000001a000e7c82 */ /* 0x000fc40008000000 */
[----:B------:R-:W-:Y:S02]  /*1410*/  UIMAD.WIDE.U32 UR14, UR6, UR4, UR14 ;  /* 0x00000004060e72a5 */ /* 0x000fe4000f8e000e */
[----:B------:R-:W-:-:S04]  /*1420*/  UIMAD UR5, UR6, UR5, UR7 ;  /* 0x00000005060572a4 */ /* 0x000fc8000f8e0207 */
[----:B------:R-:W-:Y:S01]  /*1430*/  UIADD3 UR5, UPT, UPT, UR15, UR5, URZ ;  /* 0x000000050f057290 */ /* 0x000fe2000fffe0ff */
[----:B------:R-:W-:Y:S02]  /*1440*/  MOV R13, UR15 ;  /* 0x0000000f000d7c02 */ /* 0x000fe40008000f00 */
[----:B------:R-:W-:-:S03]  /*1450*/  MOV R12, UR14 ;  /* 0x0000000e000c7c02 */ /* 0x000fc60008000f00 */
[----:B------:R-:W-:Y:S01]  /*1460*/  MOV R13, UR5 ;  /* 0x00000005000d7c02 */ /* 0x000fe20008000f00 */
[----:B------:R-:W-:Y:S06]  /*1470*/  BRA `(.L_x_1458) ;  /* 0x0000000000207947 */ /* 0x000fec0003800000 */
.L_x_1457:
[----:B------:R-:W1:Y:S01]  /*1480*/  LDCU.64 UR8, c[0x0][0x3c0] ;  /* 0x00007800ff0877ac */ /* 0x000e620008000a00 */
[----:B------:R-:W-:-:S04]  /*1490*/  UIADD3 UR7, UPT, UPT, UR7, UR14, URZ ;  /* 0x0000000e07077290 */ /* 0x000fc8000fffe0ff */
[----:B-1----:R-:W-:Y:S02]  /*14a0*/  UIMAD.WIDE.U32 UR4, UR7, UR8, URZ ;  /* 0x00000008070472a5 */ /* 0x002fe4000f8e00ff */
[----:B------:R-:W-:-:S04]  /*14b0*/  UIMAD UR7, UR7, UR9, URZ ;  /* 0x00000009070772a4 */ /* 0x000fc8000f8e02ff */
[----:B------:R-:W-:Y:S01]  /*14c0*/  UIADD3 UR7, UPT, UPT, UR5, UR7, URZ ;  /* 0x0000000705077290 */ /* 0x000fe2000fffe0ff */
[----:B------:R-:W-:Y:S02]  /*14d0*/  MOV R13, UR5 ;  /* 0x00000005000d7c02 */ /* 0x000fe40008000f00 */
[----:B------:R-:W-:-:S03]  /*14e0*/  MOV R12, UR4 ;  /* 0x00000004000c7c02 */ /* 0x000fc60008000f00 */
[----:B------:R-:W-:-:S07]  /*14f0*/  MOV R13, UR7 ;  /* 0x00000007000d7c02 */ /* 0x000fce0008000f00 */
.L_x_1458:
[----:B------:R-:W1:Y:S01]  /*1500*/  LDC R0, c[0x0][0x3e8] ;  /* 0x0000fa00ff007b82 */ /* 0x000e620000000800 */
[----:B------:R-:W2:Y:S01]  /*1510*/  S2R R4, SR_CTAID.Z ;  /* 0x0000000000047919 */ /* 0x000ea20000002700 */
[----:B------:R-:W-:Y:S01]  /*1520*/  ULEA UR4, UR17, 0xffffff00, 0x8 ;  /* 0xffffff0011047891 */ /* 0x000fe2000f8e40ff */
[----:B------:R-:W-:Y:S02]  /*1530*/  CS2R R218, SRZ ;  /* 0x0000000000da7805 */ /* 0x000fe4000001ff00 */
[----:B-1----:R-:W-:-:S04]  /*1540*/  IABS R2, R0 ;  /* 0x0000000000027213 */ /* 0x002fc80000000000 */
[----:B------:R-:W1:Y:S01]  /*1550*/  I2F.RP R8, R2 ;  /* 0x0000000200087306 */ /* 0x000e620000209400 */
[----:B--2---:R-:W-:-:S07]  /*1560*/  IABS R4, R4 ;  /* 0x0000000400047213 */ /* 0x004fce0000000000 */
[----:B-1----:R-:W1:Y:S02]  /*1570*/  MUFU.RCP R6, R8 ;  /* 0x0000000800067308 */ /* 0x002e640000001000 */
[----:B-1----:R-:W-:-:S06]  /*1580*/  IADD3 R6, PT, PT, R6, 0xffffffe, RZ ;  /* 0x0ffffffe06067810 */ /* 0x002fcc0007ffe0ff */
[----:B------:R-:W1:Y:S02]  /*1590*/  F2I.FTZ.U32.TRUNC.NTZ R7, R6 ;  /* 0x0000000600077305 */ /* 0x000e64000021f000 */
[----:B-1----:R-:W-:Y:S01]  /*15a0*/  IADD3 R5, PT, PT, RZ, -R7, RZ ;  /* 0x80000007ff057210 */ /* 0x002fe20007ffe0ff */
[----:B------:R-:W-:-:S04]  /*15b0*/  IMAD.MOV.U32 R6, RZ, RZ, RZ ;  /* 0x000000ffff067224 */ /* 0x000fc800078e00ff */
[----:B------:R-:W-:-:S04]  /*15c0*/  IMAD R5, R5, R2, RZ ;  /* 0x0000000205057224 */ /* 0x000fc800078e02ff */
[----:B------:R-:W-:Y:S02]  /*15d0*/  IMAD.HI.U32 R5, R7, R5, R6 ;  /* 0x0000000507057227 */ /* 0x000fe400078e0006 */
[----:B------:R-:W1:Y:S04]  /*15e0*/  LDC.64 R6, c[0x0][0x3d8] ;  /* 0x0000f600ff067b82 */ /* 0x000e680000000a00 */
[----:B------:R-:W-:-:S05]  /*15f0*/  IMAD.HI.U32 R9, R5, R4, RZ ;  /* 0x0000000405097227 */ /* 0x000fca00078e00ff */
[----:B------:R-:W-:-:S05]  /*1600*/  IADD3 R5, PT, PT, -R9, RZ, RZ ;  /* 0x000000ff09057210 */ /* 0x000fca0007ffe1ff */
[----:B------:R-:W-:-:S05]  /*1610*/  IMAD R5, R2, R5, R4 ;  /* 0x0000000502057224 */ /* 0x000fca00078e0204 */
[----:B------:R-:W-:-:S13]  /*1620*/  ISETP.GT.U32.AND P0, PT, R2, R5, PT ;  /* 0x000000050200720c */ /* 0x000fda0003f04070 */
[-C--:B------:R-:W-:Y:S01]  /*1630*/  @!P0 IADD3 R5, PT, PT, R5, -R2.reuse, RZ ;  /* 0x8000000205058210 */ /* 0x080fe20007ffe0ff */
[----:B------:R-:W-:Y:S01]  /*1640*/  @!P0 VIADD R9, R9, 0x1 ;  /* 0x0000000109098836 */ /* 0x000fe20000000000 */
[C---:B------:R-:W-:Y:S02]  /*1650*/  ISETP.NE.AND P0, PT, R0.reuse, RZ, PT ;  /* 0x000000ff0000720c */ /* 0x040fe40003f05270 */
[----:B------:R-:W-:Y:S02]  /*1660*/  ISETP.GE.U32.AND P2, PT, R5, R2, PT ;  /* 0x000000020500720c */ /* 0x000fe40003f46070 */
[----:B------:R-:W-:Y:S01]  /*1670*/  LOP3.LUT R2, R0, UR22, RZ, 0x3c, !PT ;  /* 0x0000001600027c12 */ /* 0x000fe2000f8e3cff */
[----:B------:R-:W2:Y:S03]  /*1680*/  LDC.64 R4, c[0x0][0x3d0] ;  /* 0x0000f400ff047b82 */ /* 0x000ea60000000a00 */
[----:B------:R-:W-:Y:S01]  /*1690*/  ISETP.GE.AND P1, PT, R2, RZ, PT ;  /* 0x000000ff0200720c */ /* 0x000fe20003f26270 */
[----:B------:R-:W-:-:S04]  /*16a0*/  IMAD.U32 R2, RZ, RZ, UR4 ;  /* 0x00000004ff027e24 */ /* 0x000fc8000f8e00ff */
[C---:B------:R-:W-:Y:S02]  /*16b0*/  IMAD.WIDE.U32 R14, R2.reuse, UR8, R12 ;  /* 0x00000008020e7c25 */ /* 0x040fe4000f8e000c */
[----:B------:R-:W-:Y:S02]  /*16c0*/  @P2 IADD3 R9, PT, PT, R9, 0x1, RZ ;  /* 0x0000000109092810 */ /* 0x000fe40007ffe0ff */
[----:B------:R-:W-:-:S04]  /*16d0*/  IMAD.WIDE.U32 R10, R2, UR10, R10 ;  /* 0x0000000a020a7c25 */ /* 0x000fc8000f8e000a */
[----:B------:R-:W-:Y:S01]  /*16e0*/  @!P1 IADD3 R9, PT, PT, -R9, RZ, RZ ;  /* 0x000000ff09099210 */ /* 0x000fe20007ffe1ff */
[C---:B------:R-:W-:Y:S01]  /*16f0*/  IMAD R15, R2.reuse, UR9, R15 ;  /* 0x00000009020f7c24 */ /* 0x040fe2000f8e020f */
[----:B------:R-:W-:Y:S01]  /*1700*/  @!P0 LOP3.LUT R9, RZ, R0, RZ, 0x33, !PT ;  /* 0x00000000ff098212 */ /* 0x000fe200078e33ff */
[----:B------:R-:W-:-:S03]  /*1710*/  IMAD R11, R2, UR11, R11 ;  /* 0x0000000b020b7c24 */ /* 0x000fc6000f8e020b */
[----:B------:R-:W-:Y:S01]  /*1720*/  SHF.R.S32.HI R13, RZ, 0x1f, R9 ;  /* 0x0000001fff0d7819 */ /* 0x000fe20000011409 */
[----:B-1----:R-:W-:-:S04]  /*1730*/  IMAD.WIDE.U32 R18, R9, R6, R14 ;  /* 0x0000000609127225 */ /* 0x002fc800078e000e */
[C---:B------:R-:W-:Y:S02]  /*1740*/  IMAD R8, R13.reuse, R6, RZ ;  /* 0x000000060d087224 */ /* 0x040fe400078e02ff */
[-C--:B--2---:R-:W-:Y:S02]  /*1750*/  IMAD R0, R13, R4.reuse, RZ ;  /* 0x000000040d007224 */ /* 0x084fe400078e02ff */
[C---:B------:R-:W-:Y:S02]  /*1760*/  IMAD R7, R9.reuse, R7, R8 ;  /* 0x0000000709077224 */ /* 0x040fe400078e0208 */
[----:B------:R-:W-:-:S03]  /*1770*/  IMAD.WIDE.U32 R12, R9, R4, R10 ;  /* 0x00000004090c7225 */ /* 0x000fc600078e000a */
[----:B------:R-:W-:Y:S01]  /*1780*/  IADD3 R4, PT, PT, R19, R7, RZ ;  /* 0x0000000713047210 */ /* 0x000fe20007ffe0ff */
[----:B------:R-:W-:-:S05]  /*1790*/  IMAD R5, R9, R5, R0 ;  /* 0x0000000509057224 */ /* 0x000fca00078e0200 */
[----:B------:R-:W-:-:S07]  /*17a0*/  IADD3 R0, PT, PT, R13, R5, RZ ;  /* 0x000000050d007210 */ /* 0x000fce0007ffe0ff */
.L_x_1454:
[----:B------:R-:W-:Y:S01]  /*17b0*/  UISETP.NE.AND UP0, UPT, UR16, -0x1, UPT ;  /* 0xffffffff1000788c */ /* 0x000fe2000bf05270 */
[----:B------:R-:W1:Y:S01]  /*17c0*/  S2R R11, SR_CTAID.X ;  /* 0x00000000000b7919 */ /* 0x000e620000002500 */
[C---:B------:R-:W-:Y:S01]  /*17d0*/  IMAD.SHL.U32 R195, R3.reuse, 0x8, RZ ;  /* 0x0000000803c37824 */ /* 0x040fe200078e00ff */
[----:B------:R-:W2:Y:S01]  /*17e0*/  LDCU.64 UR14, c[0x0][0x388] ;  /* 0x00007100ff0e77ac */ /* 0x000ea20008000a00 */
[----:B------:R-:W-:Y:S01]  /*17f0*/  SHF.R.U32.HI R14, RZ, 0x2, R3 ;  /* 0x00000002ff0e7819 */ /* 0x000fe20000011603 */
[----:B------:R-:W-:Y:S01]  /*1800*/  IMAD.MOV.U32 R15, RZ, RZ, RZ ;  /* 0x000000ffff0f7224 */ /* 0x000fe200078e00ff */
[----:B------:R-:W-:Y:S01]  /*1810*/  LOP3.LUT R216, R3, 0x18, RZ, 0xc0, !PT ;  /* 0x0000001803d87812 */ /* 0x000fe200078ec0ff */
[----:B------:R-:W-:Y:S01]  /*1820*/  UIADD3 UR26, UPT, UPT, -UR23, UR20, URZ ;  /* 0x00000014171a7290 */ /* 0x000fe2000fffe1ff */
[C---:B------:R-:W-:Y:S01]  /*1830*/  LOP3.LUT R212, R195.reuse, 0x18, RZ, 0xc0, !PT ;  /* 0x00000018c3d47812 */ /* 0x040fe200078ec0ff */
[----:B------:R-:W-:Y:S01]  /*1840*/  BSSY.RECONVERGENT B0, `(.L_x_1459) ;  /* 0x0000039000007945 */ /* 0x000fe20003800200 */
[----:B------:R-:W-:Y:S01]  /*1850*/  LOP3.LUT R223, R195, 0xd8, RZ, 0xc0, !PT ;  /* 0x000000d8c3df7812 */ /* 0x000fe200078ec0ff */
[----:B------:R-:W3:Y:S01]  /*1860*/  @!UP0 LDCU.64 UR4, c[0x0][0x398] ;  /* 0x00007300ff0487ac */ /* 0x000ee20008000a00 */
[----:B------:R-:W-:-:S02]  /*1870*/  IADD3 R12, P1, PT, R212, R12, RZ ;  /* 0x0000000cd40c7210 */ /* 0x000fc40007f3e0ff */
[----:B------:R-:W-:Y:S01]  /*1880*/  IADD3 R18, P0, PT, R212, R18, RZ ;  /* 0x00000012d4127210 */ /* 0x000fe20007f1e0ff */
[----:B------:R-:W4:Y:S01]  /*1890*/  @UP0 LDCU.64 UR6, c[0x0][0x3b0] ;  /* 0x00007600ff0607ac */ /* 0x000f220008000a00 */
[C---:B------:R-:W-:Y:S01]  /*18a0*/  ISETP.GE.AND P2, PT, R14.reuse, UR26, PT ;  /* 0x0000001a0e007c0c */ /* 0x040fe2000bf46270 */
[----:B------:R-:W-:Y:S01]  /*18b0*/  IMAD.X R13, RZ, RZ, R0, P1 ;  /* 0x000000ffff0d7224 */ /* 0x000fe200008e0600 */
[----:B------:R-:W-:Y:S01]  /*18c0*/  LOP3.LUT R6, R195, 0x1f20, RZ, 0xc0, !PT ;  /* 0x00001f20c3067812 */ /* 0x000fe200078ec0ff */
[----:B------:R-:W-:Y:S01]  /*18d0*/  IMAD.X R19, RZ, RZ, R4, P0 ;  /* 0x000000ffff137224 */ /* 0x000fe200000e0604 */
[----:B------:R-:W-:Y:S01]  /*18e0*/  LOP3.LUT R223, R223, R216, RZ, 0x3c, !PT ;  /* 0x000000d8dfdf7212 */ /* 0x000fe200078e3cff */
[----:B------:R-:W-:-:S03]  /*18f0*/  IMAD.WIDE.U32 R12, R14, UR10, R12 ;  /* 0x0000000a0e0c7c25 */ /* 0x000fc6000f8e000c */
[----:B------:R-:W-:Y:S01]  /*1900*/  LOP3.LUT R223, R6, R223, RZ, 0xfc, !PT ;  /* 0x000000df06df7212 */ /* 0x000fe200078efcff */
[----:B------:R-:W-:Y:S01]  /*1910*/  IMAD.WIDE.U32 R4, R14, UR8, R18 ;  /* 0x000000080e047c25 */ /* 0x000fe2000f8e0012 */
[----:B--2---:R-:W-:Y:S01]  /*1920*/  LEA R214, P1, R12, UR14, 0x1 ;  /* 0x0000000e0cd67c11 */ /* 0x004fe2000f8208ff */
[----:B---3--:R-:W-:Y:S02]  /*1930*/  @!UP0 UIMAD.WIDE.U32 UR28, UR21, UR4, URZ ;  /* 0x00000004151c82a5 */ /* 0x008fe4000f8e00ff */
[C---:B------:R-:W-:Y:S02]  /*1940*/  IMAD R213, R14.reuse, UR11, R13 ;  /* 0x0000000b0ed57c24 */ /* 0x040fe4000f8e020d */
[----:B------:R-:W-:Y:S01]  /*1950*/  IMAD R221, R14, UR9, R5 ;  /* 0x000000090edd7c24 */ /* 0x000fe2000f8e0205 */
[----:B------:R-:W-:Y:S01]  /*1960*/  @!UP0 UIMAD UR27, UR21, UR5, UR29 ;  /* 0x00000005151b82a4 */ /* 0x000fe2000f8e021d */
[----:B-1----:R-:W-:Y:S01]  /*1970*/  IMAD.WIDE.U32 R10, R11, 0x40, R14 ;  /* 0x000000400b0a7825 */ /* 0x002fe200078e000e */
[----:B----4-:R-:W-:Y:S01]  /*1980*/  @UP0 UIMAD.WIDE.U32 UR30, UR16, UR6, URZ ;  /* 0x00000006101e02a5 */ /* 0x010fe2000f8e00ff */
[----:B------:R-:W-:Y:S01]  /*1990*/  LEA.HI.X R213, R12, UR15, R213, 0x1, P1 ;  /* 0x0000000f0cd57c11 */ /* 0x000fe200088f0cd5 */
[----:B------:R-:W1:Y:S02]  /*19a0*/  LDCU.64 UR4, c[0x0][0x3c8] ;  /* 0x00007900ff0477ac */ /* 0x000e640008000a00 */
[----:B------:R-:W2:Y:S01]  /*19b0*/  S2UR UR29, SR_CgaCtaId ;  /* 0x00000000001d79c3 */ /* 0x000ea20000008800 */
[----:B------:R-:W-:Y:S01]  /*19c0*/  @UP0 UIMAD UR27, UR16, UR7, UR31 ;  /* 0x00000007101b02a4 */ /* 0x000fe2000f8e021f */
[----:B------:R-:W3:Y:S01]  /*19d0*/  LDCU.64 UR6, c[0x0][0x390] ;  /* 0x00007200ff0677ac */ /* 0x000ee20008000a00 */
[----:B------:R-:W-:Y:S01]  /*19e0*/  @UP0 UMOV UR28, UR30 ;  /* 0x0000001e001c0c82 */ /* 0x000fe20008000000 */
[----:B------:R-:W-:Y:S01]  /*19f0*/  UMOV UR31, 0x400 ;  /* 0x00000400001f7882 */ /* 0x000fe20000000000 */
[----:B------:R-:W-:-:S05]  /*1a00*/  IADD3 R16, P0, PT, R212, UR28, RZ ;  /* 0x0000001cd4107c10 */ /* 0x000fca000ff1e0ff */
[----:B------:R-:W-:Y:S02]  /*1a10*/  IMAD.X R17, RZ, RZ, UR27, P0 ;  /* 0x0000001bff117e24 */ /* 0x000fe400080e06ff */
[----:B-1----:R-:W-:Y:S02]  /*1a20*/  IMAD.U32 R6, RZ, RZ, UR4 ;  /* 0x00000004ff067e24 */ /* 0x002fe4000f8e00ff */
[----:B------:R-:W-:Y:S02]  /*1a30*/  IMAD.U32 R9, RZ, RZ, UR5 ;  /* 0x00000005ff097e24 */ /* 0x000fe4000f8e00ff */
[----:B------:R-:W-:Y:S01]  /*1a40*/  IMAD.WIDE.U32 R6, R6, UR22, R16 ;  /* 0x0000001606067c25 */ /* 0x000fe2000f8e0010 */
[----:B---3--:R-:W-:Y:S01]  /*1a50*/  LEA R220, P0, R4, UR6, 0x1 ;  /* 0x0000000604dc7c11 */ /* 0x008fe2000f8008ff */
[----:B--2---:R-:W-:-:S03]  /*1a60*/  ULEA UR5, UR29, UR31, 0x18 ;  /* 0x0000001f1d057291 */ /* 0x004fc6000f8ec0ff */
[----:B------:R-:W-:Y:S01]  /*1a70*/  LEA.HI.X R221, R4, UR7, R221, 0x1, P0 ;  /* 0x0000000704dd7c11 */ /* 0x000fe200080f0cdd */
[----:B------:R-:W-:Y:S02]  /*1a80*/  IMAD R9, R9, UR22, R7 ;  /* 0x0000001609097c24 */ /* 0x000fe4000f8e0207 */
[----:B------:R-:W-:Y:S01]  /*1a90*/  LEA R223, R223, UR5, 0x1 ;  /* 0x00000005dfdf7c11 */ /* 0x000fe2000f8e08ff */
        /* <DEDUP_REMOVED lines=18> */
.L_x_1461:
[----:B------:R2:W-:Y:S02]  /*1bc0*/  STS.128 [R223], RZ ;  /* 0x000000ffdf007388 */ /* 0x0005e40000000c00 */
.L_x_1460:
[----:B------:R-:W-:Y:S05]  /*1bd0*/  BSYNC.RECONVERGENT B0 ;  /* 0x0000000000007941 */ /* 0x000fea0003800200 */
.L_x_1459:
[----:B------:R-:W-:Y:S01]  /*1be0*/  IADD3 R4, PT, PT, R14, 0x20, RZ ;  /* 0x000000200e047810 */ /* 0x000fe20007ffe0ff */
[----:B------:R-:W-:Y:S03]  /*1bf0*/  BSSY.RECONVERGENT B0, `(.L_x_1462) ;  /* 0x0000016000007945 */ /* 0x000fe60003800200 */
[----:B------:R-:W-:-:S13]  /*1c00*/  ISETP.GE.AND P0, PT, R4, UR26, PT ;  /* 0x0000001a04007c0c */ /* 0x000fda000bf06270 */
[----:B------:R-:W-:Y:S05]  /*1c10*/  @P0 BRA `(.L_x_1463) ;  /* 0x00000000004c0947 */ /* 0x000fea0003800000 */
        /* <DEDUP_REMOVED lines=19> */
.L_x_1463:
[----:B------:R-:W-:Y:S05]  /*1d50*/  BSYNC.RECONVERGENT B0 ;  /* 0x0000000000007941 */ /* 0x000fea0003800200 */
.L_x_1462:
[----:B------:R-:W-:Y:S01]  /*1d60*/  UIMAD UR4, UR17, -0x100, UR19 ;  /* 0xffffff00110478a4 */ /* 0x000fe2000f8e0213 */
[----:B------:R-:W-:Y:S01]  /*1d70*/  BSSY.RECONVERGENT B0, `(.L_x_1464) ;  /* 0x0000010000007945 */ /* 0x000fe20003800200 */
[----:B------:R-:W-:Y:S02]  /*1d80*/  USHF.L.U64.HI UR7, UR10, 0x5, UR11 ;  /* 0x000000050a077899 */ /* 0x000fe4000801020b */
[----:B------:R-:W-:Y:S02]  /*1d90*/  UIADD3 UR4, UPT, UPT, UR4, 0x100, URZ ;  /* 0x0000010004047890 */ /* 0x000fe4000fffe0ff */
[----:B------:R-:W-:-:S04]  /*1da0*/  USHF.L.U32 UR14, UR10, 0x5, URZ ;  /* 0x000000050a0e7899 */ /* 0x000fc800080006ff */
[----:B------:R-:W-:-:S13]  /*1db0*/  ISETP.GE.AND P6, PT, R14, UR4, PT ;  /* 0x000000040e007c0c */ /* 0x000fda000bfc6270 */
[----:B------:R-:W-:Y:S05]  /*1dc0*/  @P6 BRA `(.L_x_1465) ;  /* 0x0000000000286947 */ /* 0x000fea0003800000 */
[----:B------:R-:W5:Y:S02]  /*1dd0*/  LDCU UR6, c[0x0][0x440] ;  /* 0x00008800ff0677ac */ /* 0x000f640008000800 */
[----:B-----5:R-:W-:-:S13]  /*1de0*/  ISETP.GE.AND P0, PT, R212, UR6, PT ;  /* 0x00000006d4007c0c */ /* 0x020fda000bf06270 */
[----:B------:R-:W-:Y:S05]  /*1df0*/  @P0 BRA `(.L_x_1466) ;  /* 0x0000000000180947 */ /* 0x000fea0003800000 */
[----:B------:R-:W-:-:S05]  /*1e00*/  MOV R215, R213 ;  /* 0x000000d500d77202 */ /* 0x000fca0000000f00 */
[----:B------:R-:W-:Y:S01]  /*1e10*/  @!PT LDS RZ, [RZ] ;  /* 0x00000000fffff984 */ /* 0x000fe20000000800 */
[----:B------:R-:W-:Y:S01]  /*1e20*/  @!PT LDS RZ, [RZ] ;  /* 0x00000000fffff984 */ /* 0x000fe20000000800 */
[----:B------:R-:W-:Y:S01]  /*1e30*/  @!PT LDS RZ, [RZ] ;  /* 0x00000000fffff984 */ /* 0x000fe20000000800 */
[----:B------:R1:W-:Y:S01]  /*1e40*/  LDGSTS.E.BYPASS.LTC128B.128 [R223+0x1000], desc[UR24][R214.64] ;  /* 0x01000000d6df7fae */ /* 0x0003e2000b981a18 */
[----:B------:R-:W-:Y:S05]  /*1e50*/  BRA `(.L_x_1465) ;  /* 0x0000000000047947 */ /* 0x000fea0003800000 */
.L_x_1466:
[----:B------:R1:W-:Y:S02]  /*1e60*/  STS.128 [R223+0x1000], RZ ;  /* 0x001000ffdf007388 */ /* 0x0003e40000000c00 */
.L_x_1465:
[----:B------:R-:W-:Y:S05]  /*1e70*/  BSYNC.RECONVERGENT B0 ;  /* 0x0000000000007941 */ /* 0x000fea0003800200 */
.L_x_1464:
[----:B------:R-:W-:Y:S01]  /*1e80*/  ISETP.GE.AND P1, PT, R4, UR4, PT ;  /* 0x0000000404007c0c */ /* 0x000fe2000bf26270 */
[----:B------:R-:W-:Y:S01]  /*1e90*/  IMAD.U32 R5, RZ, RZ, UR14 ;  /* 0x0000000eff057e24 */ /* 0x000fe2000f8e00ff */
[----:B------:R-:W-:Y:S01]  /*1ea0*/  BSSY.RECONVERGENT B0, `(.L_x_1467) ;  /* 0x0000018000007945 */ /* 0x000fe20003800200 */
[----:B------:R-:W-:Y:S02]  /*1eb0*/  IMAD.U32 R0, RZ, RZ, UR7 ;  /* 0x00000007ff007e24 */ /* 0x000fe4000f8e00ff */
[C---:B------:R-:W-:Y:S01]  /*1ec0*/  VIADD R10, R14.reuse, 0x40 ;  /* 0x000000400e0a7836 */ /* 0x040fe20000000000 */
[C---:B------:R-:W-:Y:S01]  /*1ed0*/  LEA R16, P0, R5.reuse, R214, 0x1 ;  /* 0x000000d605107211 */ /* 0x040fe200078008ff */
[C---:B----4-:R-:W-:Y:S02]  /*1ee0*/  VIADD R9, R14.reuse, 0x60 ;  /* 0x000000600e097836 */ /* 0x050fe40000000000 */
[C---:B------:R-:W-:Y:S01]  /*1ef0*/  VIADD R8, R14.reuse, 0x80 ;  /* 0x000000800e087836 */ /* 0x040fe20000000000 */
[----:B------:R-:W-:Y:S01]  /*1f00*/  LEA.HI.X R17, R5, R213, R0, 0x1, P0 ;  /* 0x000000d505117211 */ /* 0x000fe200000f0c00 */
[----:B------:R-:W-:Y:S01]  /*1f10*/  VIADD R7, R14, 0xa0 ;  /* 0x000000a00e077836 */ /* 0x000fe20000000000 */
[----:B------:R-:W-:Y:S01]  /*1f20*/  ISETP.GE.AND P0, PT, R10, UR4, PT ;  /* 0x000000040a007c0c */ /* 0x000fe2000bf06270 */
[C---:B------:R-:W-:Y:S01]  /*1f30*/  VIADD R6, R14.reuse, 0xc0 ;  /* 0x000000c00e067836 */ /* 0x040fe20000000000 */
[----:B------:R-:W-:Y:S01]  /*1f40*/  ISETP.GE.AND P5, PT, R9, UR4, PT ;  /* 0x0000000409007c0c */ /* 0x000fe2000bfa6270 */
[----:B------:R-:W-:Y:S01]  /*1f50*/  VIADD R5, R14, 0xe0 ;  /* 0x000000e00e057836 */ /* 0x000fe20000000000 */
[----:B------:R-:W-:-:S02]  /*1f60*/  ISETP.GE.AND P4, PT, R8, UR4, PT ;  /* 0x0000000408007c0c */ /* 0x000fc4000bf86270 */
[----:B------:R-:W-:Y:S02]  /*1f70*/  ISETP.GE.AND P3, PT, R7, UR4, PT ;  /* 0x0000000407007c0c */ /* 0x000fe4000bf66270 */
[----:B------:R-:W-:Y:S01]  /*1f80*/  ISETP.GE.AND P2, PT, R6, UR4, PT ;  /* 0x0000000406007c0c */ /* 0x000fe2000bf46270 */
[----:B------:R-:W-:-:S12]  /*1f90*/  @P1 BRA `(.L_x_1468) ;  /* 0x0000000000201947 */ /* 0x000fd80003800000 */
[----:B------:R-:W4:Y:S02]  /*1fa0*/  LDCU UR6, c[0x0][0x440] ;  /* 0x00008800ff0677ac */ /* 0x000f240008000800 */
[----:B----4-:R-:W-:-:S13]  /*1fb0*/  ISETP.GE.AND P1, PT, R212, UR6, PT ;  /* 0x00000006d4007c0c */ /* 0x010fda000bf26270 */
[----:B------:R4:W-:Y:S01]  /*1fc0*/  @P1 STS.128 [R223+0x1800], RZ ;  /* 0x001800ffdf001388 */ /* 0x0009e20000000c00 */
[----:B------:R-:W-:Y:S05]  /*1fd0*/  @P1 BRA `(.L_x_1468) ;  /* 0x0000000000101947 */ /* 0x000fea0003800000 */
[----:B------:R-:W-:Y:S01]  /*1fe0*/  @!PT LDS RZ, [RZ] ;  /* 0x00000000fffff984 */ /* 0x000fe20000000800 */
[----:B------:R-:W-:Y:S01]  /*1ff0*/  @!PT LDS RZ, [RZ] ;  /* 0x00000000fffff984 */ /* 0x000fe20000000800 */
[----:B------:R-:W-:Y:S01]  /*2000*/  @!PT LDS RZ, [RZ] ;  /* 0x00000000fffff984 */ /* 0x000fe20000000800 */
[----:B------:R1:W-:Y:S02]  /*2010*/  LDGSTS.E.BYPASS.LTC128B.128 [R223+0x1800], desc[UR24][R16.64] ;  /* 0x0180000010df7fae */ /* 0x0003e4000b981a18 */
.L_x_1468:
[----:B------:R-:W-:Y:S05]  /*2020*/  BSYNC.RECONVERGENT B0 ;  /* 0x0000000000007941 */ /* 0x000fea0003800200 */
.L_x_1467:
[----:B------:R-:W-:Y:S01]  /*2030*/  BSSY.RECONVERGENT B0, `(.L_x_1469) ;  /* 0x0000010000007945 */ /* 0x000fe20003800200 */
[----:B------:R-:W-:-:S03]  /*2040*/  ISETP.GE.AND P1, PT, R5, UR4, PT ;  /* 0x0000000405007c0c */ /* 0x000fc6000bf26270 */
[----:B------:R-:W-:Y:S10]  /*2050*/  @P0 BRA `(.L_x_1470) ;  /* 0x0000000000340947 */ /* 0x000ff40003800000 */
[----:B------:R-:W5:Y:S02]  /*2060*/  LDCU UR6, c[0x0][0x440] ;  /* 0x00008800ff0677ac */ /* 0x000f640008000800 */
[----:B-----5:R-:W-:-:S13]  /*2070*/  ISETP.GE.AND P0, PT, R212, UR6, PT ;  /* 0x00000006d4007c0c */ /* 0x020fda000bf06270 */
[----:B------:R1:W-:Y:S01]  /*2080*/  @P0 STS.128 [R223+0x2000], RZ ;  /* 0x002000ffdf000388 */ /* 0x0003e20000000c00 */
[----:B------:R-:W-:Y:S05]  /*2090*/  @P0 BRA `(.L_x_1470) ;  /* 0x0000000000240947 */ /* 0x000fea0003800000 */
[----:B-1----:R-:W-:Y:S01]  /*20a0*/  IMAD.U32 R13, RZ, RZ, UR10 ;  /* 0x0000000aff0d7e24 */ /* 0x002fe2000f8e00ff */
[----:B------:R-:W-:Y:S01]  /*20b0*/  MOV R0, UR10 ;  /* 0x0000000a00007c02 */ /* 0x000fe20008000f00 */
[----:B------:R-:W-:-:S03]  /*20c0*/  IMAD.U32 R11, RZ, RZ, UR11 ;  /* 0x0000000bff0b7e24 */ /* 0x000fc6000f8e00ff */
[----:B------:R-:W-:-:S04]  /*20d0*/  LEA R12, P0, R13, R16, 0x6 ;  /* 0x000000100d0c7211 */ /* 0x000fc800078030ff */
[----:B------:R-:W-:-:S05]  /*20e0*/  LEA.HI.X R13, R0, R17, R11, 0x6, P0 ;  /* 0x00000011000d7211 */ /* 0x000fca00000f340b */
[----:B------:R-:W-:Y:S01]  /*20f0*/  @!PT LDS RZ, [RZ] ;  /* 0x00000000fffff984 */ /* 0x000fe20000000800 */
[----:B------:R-:W-:Y:S01]  /*2100*/  @!PT LDS RZ, [RZ] ;  /* 0x00000000fffff984 */ /* 0x000fe20000000800 */
[----:B------:R-:W-:Y:S01]  /*2110*/  @!PT LDS RZ, [RZ] ;  /* 0x00000000fffff984 */ /* 0x000fe20000000800 */
[----:B------:R1:W-:Y:S04]  /*2120*/  LDGSTS.E.BYPASS.LTC128B.128 [R223+0x2000], desc[UR24][R12.64] ;  /* 0x020000000cdf7fae */ /* 0x0003e8000b981a18 */
.L_x_1470:
[----:B------:R-:W-:Y:S05]  /*2130*/  BSYNC.RECONVERGENT B0 ;  /* 0x0000000000007941 */ /* 0x000fea0003800200 */
.L_x_1469:
[----:B------:R-:W-:Y:S04]  /*2140*/  BSSY.RECONVERGENT B0, `(.L_x_1471) ;  /* 0x000000f000007945 */ /* 0x000fe80003800200 */
[----:B------:R-:W-:Y:S05]  /*2150*/  @P5 BRA `(.L_x_1472) ;  /* 0x0000000000345947 */ /* 0x000fea0003800000 */
        /* <DEDUP_REMOVED lines=13> */
.L_x_1472:
[----:B------:R-:W-:Y:S05]  /*2230*/  BSYNC.RECONVERGENT B0 ;  /* 0x0000000000007941 */ /* 0x000fea0003800200 */
.L_x_1471:
[----:B------:R-:W-:Y:S04]  /*2240*/  BSSY.RECONVERGENT B0, `(.L_x_1473) ;  /* 0x0000010000007945 */ /* 0x000fe80003800200 */
[----:B------:R-:W-:Y:S05]  /*2250*/  @P4 BRA `(.L_x_1474) ;  /* 0x0000000000384947 */ /* 0x000fea0003800000 */
[----:B------:R-:W5:Y:S02]  /*2260*/  LDCU UR6, c[0x0][0x440] ;  /* 0x00008800ff0677ac */ /* 0x000f640008000800 */
[----:B-----5:R-:W-:-:S13]  /*2270*/  ISETP.GE.AND P0, PT, R212, UR6, PT ;  /* 0x00000006d4007c0c */ /* 0x020fda000bf06270 */
[----:B------:R1:W-:Y:S01]  /*2280*/  @P0 STS.128 [R223+0x3000], RZ ;  /* 0x003000ffdf000388 */ /* 0x0003e20000000c00 */
[----:B------:R-:W-:Y:S05]  /*2290*/  @P0 BRA `(.L_x_1474) ;  /* 0x0000000000280947 */ /* 0x000fea0003800000 */
[----:B------:R-:W-:Y:S01]  /*22a0*/  MOV R0, UR10 ;  /* 0x0000000a00007c02 */ /* 0x000fe20008000f00 */
[----:B------:R-:W-:Y:S01]  /*22b0*/  UIMAD UR6, UR11, 0xc0, URZ ;  /* 0x000000c00b0678a4 */ /* 0x000fe2000f8e02ff */
[----:B-1----:R-:W-:Y:S02]  /*22c0*/  MOV R12, R16 ;  /* 0x00000010000c7202 */ /* 0x002fe40000000f00 */
[----:B------:R-:W-:-:S03]  /*22d0*/  MOV R13, R17 ;  /* 0x00000011000d7202 */ /* 0x000fc60000000f00 */
[----:B------:R-:W-:-:S05]  /*22e0*/  IMAD.WIDE.U32 R12, R0, 0xc0, R12 ;  /* 0x000000c0000c7825 */ /* 0x000fca00078e000c */
[----:B------:R-:W-:-:S05]  /*22f0*/  IADD3 R13, PT, PT, R13, UR6, RZ ;  /* 0x000000060d0d7c10 */ /* 0x000fca000fffe0ff */
[----:B------:R-:W-:Y:S01]  /*2300*/  @!PT LDS RZ, [RZ] ;  /* 0x00000000fffff984 */ /* 0x000fe20000000800 */
[----:B------:R-:W-:Y:S01]  /*2310*/  @!PT LDS RZ, [RZ] ;  /* 0x00000000fffff984 */ /* 0x000fe20000000800 */
[----:B------:R-:W-:Y:S01]  /*2320*/  @!PT LDS RZ, [RZ] ;  /* 0x00000000fffff984 */ /* 0x000fe20000000800 */
[----:B------:R1:W-:Y:S02]  /*2330*/  LDGSTS.E.BYPASS.LTC128B.128 [R223+0x3000], desc[UR24][R12.64] ;  /* 0x030000000cdf7fae */ /* 0x0003e4000b981a18 */
.L_x_1474:
[----:B------:R-:W-:Y:S05]  /*2340*/  BSYNC.RECONVERGENT B0 ;  /* 0x0000000000007941 */ /* 0x000fea0003800200 */
.L_x_1473:
        /* <DEDUP_REMOVED lines=15> */
.L_x_1476:
[----:B------:R-:W-:Y:S05]  /*2440*/  BSYNC.RECONVERGENT B0 ;  /* 0x0000000000007941 */ /* 0x000fea0003800200 */
.L_x_1475:
        /* <DEDUP_REMOVED lines=16> */
.L_x_1478:
[----:B------:R-:W-:Y:S05]  /*2550*/  BSYNC.RECONVERGENT B0 ;  /* 0x0000000000007941 */ /* 0x000fea0003800200 */
.L_x_1477:
[----:B------:R-:W-:Y:S04]  /*2560*/  BSSY.RECONVERGENT B0, `(.L_x_1479) ;  /* 0x000000e000007945 */ /* 0x000fe80003800200 */
[----:B------:R-:W-:Y:S05]  /*2570*/  @P1 BRA `(.L_x_1480) ;  /* 0x0000000000301947 */ /* 0x000fea0003800000 */
[----:B------:R-:W5:Y:S02]  /*2580*/  LDCU UR6, c[0x0][0x440] ;  /* 0x00008800ff0677ac */ /* 0x000f640008000800 */
[----:B-----5:R-:W-:-:S13]  /*2590*/  ISETP.GE.AND P0, PT, R212, UR6, PT ;  /* 0x00000006d4007c0c */ /* 0x020fda000bf06270 */
[----:B------:R1:W-:Y:S01]  /*25a0*/  @P0 STS.128 [R223+0x4800], RZ ;  /* 0x004800ffdf000388 */ /* 0x0003e20000000c00 */
[----:B------:R-:W-:Y:S05]  /*25b0*/  @P0 BRA `(.L_x_1480) ;  /* 0x0000000000200947 */ /* 0x000fea0003800000 */
[----:B------:R-:W-:Y:S01]  /*25c0*/  MOV R0, UR10 ;  /* 0x0000000a00007c02 */ /* 0x000fe20008000f00 */
[----:B------:R-:W-:-:S04]  /*25d0*/  UIMAD UR6, UR11, 0x180, URZ ;  /* 0x000001800b0678a4 */ /* 0x000fc8000f8e02ff */
[----:B-1----:R-:W-:-:S05]  /*25e0*/  IMAD.WIDE.U32 R12, R0, 0x180, R16 ;  /* 0x00000180000c7825 */ /* 0x002fca00078e0010 */
[----:B------:R-:W-:-:S05]  /*25f0*/  IADD3 R13, PT, PT, R13, UR6, RZ ;  /* 0x000000060d0d7c10 */ /* 0x000fca000fffe0ff */
[----:B------:R-:W-:Y:S01]  /*2600*/  @!PT LDS RZ, [RZ] ;  /* 0x00000000fffff984 */ /* 0x000fe20000000800 */
[----:B------:R-:W-:Y:S01]  /*2610*/  @!PT LDS RZ, [RZ] ;  /* 0x00000000fffff984 */ /* 0x000fe20000000800 */
[----:B------:R-:W-:Y:S01]  /*2620*/  @!PT LDS RZ, [RZ] ;  /* 0x00000000fffff984 */ /* 0x000fe20000000800 */
[----:B------:R1:W-:Y:S02]  /*2630*/  LDGSTS.E.BYPASS.LTC128B.128 [R223+0x4800], desc[UR24][R12.64] ;  /* 0x048000000cdf7fae */ /* 0x0003e4000b981a18 */
.L_x_1480:
[----:B------:R-:W-:Y:S05]  /*2640*/  BSYNC.RECONVERGENT B0 ;  /* 0x0000000000007941 */ /* 0x000fea0003800200 */
.L_x_1479:
[----:B------:R-:W5:Y:S01]  /*2650*/  LDCU.64 UR14, c[0x0][0x540] ;  /* 0x0000a800ff0e77ac */ /* 0x000f620008000a00 */
[----:B------:R-:W0:Y:S01]  /*2660*/  LDGDEPBAR ;  /* 0x00000000000079af */ /* 0x000e220000000000 */
[----:B------:R-:W2:Y:S01]  /*2670*/  LDCU.64 UR6, c[0x0][0x538] ;  /* 0x0000a700ff0677ac */ /* 0x000ea20008000a00 */
[----:B------:R-:W-:Y:S01]  /*2680*/  UMOV UR28, UR22 ;  /* 0x00000016001c7c82 */ /* 0x000fe20008000000 */
[----:B------:R-:W-:Y:S02]  /*2690*/  UMOV UR29, URZ ;  /* 0x000000ff001d7c82 */ /* 0x000fe40008000000 */
[----:B-----5:R-:W-:-:S04]  /*26a0*/  UIMAD.WIDE.U32 UR28, UR21, UR14, UR28 ;  /* 0x0000000e151c72a5 */ /* 0x020fc8000f8e001c */
[----:B------:R-:W-:Y:S02]  /*26b0*/  UIMAD UR15, UR21, UR15, UR29 ;  /* 0x0000000f150f72a4 */ /* 0x000fe4000f8e021d */
[----:B--2---:R-:W-:Y:S01]  /*26c0*/  ULEA UR6, UP0, UR28, UR6, 0x2 ;  /* 0x000000061c067291 */ /* 0x004fe2000f8010ff */
[----:B------:R-:W-:Y:S01]  /*26d0*/  SHF.R.U32.HI R190, RZ, 0x1, R3 ;  /* 0x00000001ffbe7819 */ /* 0x000fe20000011603 */
[----:B------:R-:W-:Y:S01]  /*26e0*/  IMAD.U32 R11, RZ, RZ, UR23 ;  /* 0x00000017ff0b7e24 */ /* 0x000fe2000f8e00ff */
[----:B------:R-:W-:Y:S01]  /*26f0*/  LOP3.LUT R14, R14, 0x7, RZ, 0xc0, !PT ;  /* 0x000000070e0e7812 */ /* 0x000fe200078ec0ff */
[----:B------:R-:W-:Y:S01]  /*2700*/  ULEA.HI.X UR7, UR28, UR7, UR15, 0x2, UP0 ;  /* 0x000000071c077291 */ /* 0x000fe200080f140f */
[----:B------:R-:W-:Y:S01]  /*2710*/  IMAD.U32 R192, RZ, RZ, UR18 ;  /* 0x00000012ffc07e24 */ /* 0x000fe2000f8e00ff */
[----:B------:R-:W-:-:S04]  /*2720*/  DEPBAR.LE SB0, 0x0 ;  /* 0x000080000000791a */ /* 0x000fc80000000000 */
[----:B-1----:R-:W-:Y:S01]  /*2730*/  IMAD.U32 R16, RZ, RZ, UR6 ;  /* 0x00000006ff107e24 */ /* 0x002fe2000f8e00ff */
[----:B------:R-:W1:Y:S01]  /*2740*/  LDCU UR6, c[0x0][0x458] ;  /* 0x00008b00ff0677ac */ /* 0x000e620008000800 */
[----:B------:R-:W-:-:S05]  /*2750*/  IMAD.U32 R17, RZ, RZ, UR7 ;  /* 0x00000007ff117e24 */ /* 0x000fca000f8e00ff */
[----:B------:R-:W2:Y:S01]  /*2760*/  LDG.E R13, desc[UR24][R16.64] ;  /* 0x00000018100d7981 */ /* 0x000ea2000c1e1900 */
[----:B------:R-:W-:Y:S01]  /*2770*/  LOP3.LUT R12, R190, 0x1f0, RZ, 0xc0, !PT ;  /* 0x000001f0be0c7812 */ /* 0x000fe200078ec0ff */
[----:B------:R-:W-:Y:S01]  /*2780*/  USHF.L.U64.HI UR7, UR8, 0x5, UR9 ;  /* 0x0000000508077899 */ /* 0x000fe20008010209 */
[----:B------:R-:W-:Y:S01]  /*2790*/  BSSY.RECONVERGENT B0, `(.L_x_1481) ;  /* 0x0000015000007945 */ /* 0x000fe20003800200 */
[----:B------:R-:W-:Y:S01]  /*27a0*/  USHF.L.U32 UR14, UR8, 0x5, URZ ;  /* 0x00000005080e7899 */ /* 0x000fe200080006ff */
[----:B------:R-:W-:-:S04]  /*27b0*/  IADD3 R11, PT, PT, R12, 0x1, R11 ;  /* 0x000000010c0b7810 */ /* 0x000fc80007ffe00b */
[----:B------:R-:W-:Y:S01]  /*27c0*/  IADD3 R11, PT, PT, R11, -UR20, R14 ;  /* 0x800000140b0b7c10 */ /* 0x000fe2000fffe00e */
[----:B-1----:R-:W2:Y:S03]  /*27d0*/  MUFU.RCP R0, UR6 ;  /* 0x0000000600007d08 */ /* 0x002ea60008001000 */
[----:B------:R-:W-:Y:S01]  /*27e0*/  IADD3 R192, PT, PT, R11, UR19, R192 ;  /* 0x000000130bc07c10 */ /* 0x000fe2000fffe0c0 */
[----:B------:R-:W-:Y:S01]  /*27f0*/  BAR.SYNC.DEFER_BLOCKING 0x0 ;  /* 0x0000000000007b1d */ /* 0x000fe20000010000 */
[----:B--2---:R-:W-:-:S05]  /*2800*/  FMUL.FTZ R0, R13, R0 ;  /* 0x000000000d007220 */ /* 0x004fca0000410000 */
[----:B------:R-:W-:Y:S01]  /*2810*/  R2UR UR6, R0 ;  /* 0x00000000000672ca */ /* 0x000fe200000e0000 */
[----:B------:R-:W-:-:S14]  /*2820*/  @P6 BRA `(.L_x_1482) ;  /* 0x0000000000286947 */ /* 0x000fdc0003800000 */
        /* <DEDUP_REMOVED lines=8> */
.L_x_1483:
[----:B------:R1:W-:Y:S01]  /*28b0*/  STS.128 [R223+0x5000], RZ ;  /* 0x005000ffdf007388 */ /* 0x0003e20000000c00 */
[----:B------:R-:W-:Y:S05]  /*28c0*/  BRA `(.L_x_1484) ;  /* 0x0000000000047947 */ /* 0x000fea0003800000 */
.L_x_1482:
[----:B------:R1:W-:Y:S02]  /*28d0*/  STS.128 [R223+0x5000], RZ ;  /* 0x005000ffdf007388 */ /* 0x0003e40000000c00 */
.L_x_1484:
[----:B------:R-:W-:Y:S05]  /*28e0*/  BSYNC.RECONVERGENT B0 ;  /* 0x0000000000007941 */ /* 0x000fea0003800200 */
.L_x_1481:
[----:B------:R-:W-:Y:S01]  /*28f0*/  ISETP.GE.AND P0, PT, R4, UR4, PT ;  /* 0x0000000404007c0c */ /* 0x000fe2000bf06270 */
[----:B------:R-:W-:Y:S01]  /*2900*/  IMAD.SHL.U32 R4, R3, 0x20, RZ ;  /* 0x0000002003047824 */ /* 0x000fe200078e00ff */
[----:B------:R-:W-:Y:S01]  /*2910*/  ISETP.GE.AND P3, PT, R7, UR4, PT ;  /* 0x0000000407007c0c */ /* 0x000fe2000bf66270 */
[----:B------:R-:W-:Y:S01]  /*2920*/  IMAD.U32 R7, RZ, RZ, UR14 ;  /* 0x0000000eff077e24 */ /* 0x000fe2000f8e00ff */
[----:B------:R-:W-:Y:S01]  /*2930*/  ISETP.GE.AND P6, PT, R10, UR4, PT ;  /* 0x000000040a007c0c */ /* 0x000fe2000bfc6270 */
[----:B------:R-:W-:Y:S01]  /*2940*/  IMAD.U32 R10, RZ, RZ, UR7 ;  /* 0x00000007ff0a7e24 */ /* 0x000fe2000f8e00ff */
[----:B------:R-:W-:Y:S01]  /*2950*/  ISETP.GE.AND P4, PT, R8, UR4, PT ;  /* 0x0000000408007c0c */ /* 0x000fe2000bf86270 */
[----:B------:R-:W-:Y:S01]  /*2960*/  IMAD.SHL.U32 R11, R3, 0x4, RZ ;  /* 0x00000004030b7824 */ /* 0x000fe200078e00ff */
[----:B------:R-:W-:Y:S01]  /*2970*/  LEA R8, P1, R7, R220, 0x1 ;  /* 0x000000dc07087211 */ /* 0x000fe200078208ff */
[----:B------:R-:W-:Y:S01]  /*2980*/  IMAD.SHL.U32 R0, R3, 0x10, RZ ;  /* 0x0000001003007824 */ /* 0x000fe200078e00ff */
[----:B------:R-:W-:Y:S01]  /*2990*/  LOP3.LUT R12, R4, 0xc0, RZ, 0xc0, !PT ;  /* 0x000000c0040c7812 */ /* 0x000fe200078ec0ff */
[----:B------:R-:W-:Y:S01]  /*29a0*/  BSSY.RECONVERGENT B0, `(.L_x_1485) ;  /* 0x0000018000007945 */ /* 0x000fe20003800200 */
[----:B------:R-:W-:Y:S01]  /*29b0*/  ISETP.GE.AND P5, PT, R9, UR4, PT ;  /* 0x0000000409007c0c */ /* 0x000fe2000bfa6270 */
[----:B------:R1:W-:Y:S01]  /*29c0*/  @P0 STS.128 [R223+0x5800], RZ ;  /* 0x005800ffdf000388 */ /* 0x0003e20000000c00 */
[----:B------:R-:W-:-:S02]  /*29d0*/  LEA.HI.X R9, R7, R221, R10, 0x1, P1 ;  /* 0x000000dd07097211 */ /* 0x000fc400008f0c0a */
[----:B------:R-:W-:Y:S02]  /*29e0*/  LOP3.LUT R7, R0, 0x100, RZ, 0xc0, !PT ;  /* 0x0000010000077812 */ /* 0x000fe400078ec0ff */
[----:B------:R-:W-:Y:S02]  /*29f0*/  LOP3.LUT R11, R12, 0x18, R11, 0xf8, !PT ;  /* 0x000000180c0b7812 */ /* 0x000fe400078ef80b */
[----:B------:R-:W-:Y:S02]  /*2a00*/  LOP3.LUT R191, R4, 0x120, RZ, 0xc0, !PT ;  /* 0x0000012004bf7812 */ /* 0x000fe400078ec0ff */
[----:B------:R-:W-:Y:S02]  /*2a10*/  LOP3.LUT R7, R7, 0x20, R4, 0xf8, !PT ;  /* 0x0000002007077812 */ /* 0x000fe400078ef804 */
[C---:B------:R-:W-:Y:S02]  /*2a20*/  LOP3.LUT R190, R11.reuse, 0x8, R190, 0x78, !PT ;  /* 0x000000080bbe7812 */ /* 0x040fe400078e78be */
[----:B------:R-:W-:-:S02]  /*2a30*/  LOP3.LUT R188, R11, 0x8, R3, 0x78, !PT ;  /* 0x000000080bbc7812 */ /* 0x000fc400078e7803 */
[----:B------:R-:W-:Y:S02]  /*2a40*/  LOP3.LUT R189, R191, 0x3e00, R0, 0xf8, !PT ;  /* 0x00003e00bfbd7812 */ /* 0x000fe400078ef800 */
[----:B------:R-:W-:Y:S02]  /*2a50*/  ISETP.GE.AND P2, PT, R6, UR4, PT ;  /* 0x0000000406007c0c */ /* 0x000fe4000bf46270 */
[----:B------:R-:W-:Y:S02]  /*2a60*/  ISETP.GE.AND P1, PT, R5, UR4, PT ;  /* 0x0000000405007c0c */ /* 0x000fe4000bf26270 */
[----:B------:R-:W-:Y:S02]  /*2a70*/  LOP3.LUT R188, R7, R188, RZ, 0xfc, !PT ;  /* 0x000000bc07bc7212 */ /* 0x000fe400078efcff */
[----:B------:R-:W-:Y:S01]  /*2a80*/  LOP3.LUT R189, R189, R190, RZ, 0xfc, !PT ;  /* 0x000000bebdbd7212 */ /* 0x000fe200078efcff */
[----:B-1----:R-:W-:Y:S08]  /*2a90*/  @P0 BRA `(.L_x_1486) ;  /* 0x0000000000200947 */ /* 0x002ff00003800000 */
        /* <DEDUP_REMOVED lines=8> */
.L_x_1486:
[----:B------:R-:W-:Y:S05]  /*2b20*/  BSYNC.RECONVERGENT B0 ;  /* 0x0000000000007941 */ /* 0x000fea0003800200 */
.L_x_1485:
        /* <DEDUP_REMOVED lines=9> */
[----:B------:R-:W-:Y:S01]  /*2bc0*/  IMAD.U32 R7, RZ, RZ, UR8 ;  /* 0x00000008ff077e24 */ /* 0x000fe2000f8e00ff */
        /* <DEDUP_REMOVED lines=8> */
.L_x_1488:
[----:B------:R-:W-:Y:S05]  /*2c50*/  BSYNC.RECONVERGENT B0 ;  /* 0x0000000000007941 */ /* 0x000fea0003800200 */
.L_x_1487:
[----:B------:R1:W-:Y:S01]  /*2c60*/  @P5 STS.128 [R223+0x6800], RZ ;  /* 0x006800ffdf005388 */ /* 0x0003e20000000c00 */
[----:B------:R-:W-:Y:S04]  /*2c70*/  BSSY.RECONVERGENT B0, `(.L_x_1489) ;  /* 0x000000f000007945 */ /* 0x000fe80003800200 */
[----:B------:R-:W-:Y:S05]  /*2c80*/  @P5 BRA `(.L_x_1490) ;  /* 0x0000000000345947 */ /* 0x000fea0003800000 */
[----:B------:R-:W5:Y:S02]  /*2c90*/  LDCU UR7, c[0x0][0x440] ;  /* 0x00008800ff0777ac */ /* 0x000f640008000800 */
[----:B-----5:R-:W-:-:S13]  /*2ca0*/  ISETP.GE.AND P0, PT, R212, UR7, PT ;  /* 0x00000007d4007c0c */ /* 0x020fda000bf06270 */
[----:B------:R1:W-:Y:S01]  /*2cb0*/  @P0 STS.128 [R223+0x6800], RZ ;  /* 0x006800ffdf000388 */ /* 0x0003e20000000c00 */
[----:B------:R-:W-:Y:S05]  /*2cc0*/  @P0 BRA `(.L_x_1490) ;  /* 0x0000000000240947 */ /* 0x000fea0003800000 */
[----:B------:R-:W-:Y:S01]  /*2cd0*/  IMAD.U32 R7, RZ, RZ, UR8 ;  /* 0x00000008ff077e24 */ /* 0x000fe2000f8e00ff */
[----:B------:R-:W-:Y:S01]  /*2ce0*/  MOV R0, UR8 ;  /* 0x0000000800007c02 */ /* 0x000fe20008000f00 */
[----:B-1----:R-:W-:-:S03]  /*2cf0*/  IMAD.U32 R5, RZ, RZ, UR9 ;  /* 0x00000009ff057e24 */ /* 0x002fc6000f8e00ff */
[----:B------:R-:W-:-:S04]  /*2d00*/  LEA R4, P0, R7, R8, 0x7 ;  /* 0x0000000807047211 */ /* 0x000fc800078038ff */
[----:B------:R-:W-:-:S05]  /*2d10*/  LEA.HI.X R5, R0, R9, R5, 0x7, P0 ;  /* 0x0000000900057211 */ /* 0x000fca00000f3c05 */
[----:B------:R-:W-:Y:S01]  /*2d20*/  @!PT LDS RZ, [RZ] ;  /* 0x00000000fffff984 */ /* 0x000fe20000000800 */
[----:B------:R-:W-:Y:S01]  /*2d30*/  @!PT LDS RZ, [RZ] ;  /* 0x00000000fffff984 */ /* 0x000fe20000000800 */
[----:B------:R-:W-:Y:S01]  /*2d40*/  @!PT LDS RZ, [RZ] ;  /* 0x00000000fffff984 */ /* 0x000fe20000000800 */
[----:B------:R1:W-:Y:S04]  /*2d50*/  LDGSTS.E.BYPASS.LTC128B.128 [R223+0x6800], desc[UR24][R4.64] ;  /* 0x0680000004df7fae */ /* 0x0003e8000b981a18 */
.L_x_1490:
[----:B------:R-:W-:Y:S05]  /*2d60*/  BSYNC.RECONVERGENT B0 ;  /* 0x0000000000007941 */ /* 0x000fea0003800200 */
.L_x_1489:
[----:B------:R1:W-:Y:S01]  /*2d70*/  @P4 STS.128 [R223+0x7000], RZ ;  /* 0x007000ffdf004388 */ /* 0x0003e20000000c00 */
        /* <DEDUP_REMOVED lines=16> */
.L_x_1492:
[----:B------:R-:W-:Y:S05]  /*2e80*/  BSYNC.RECONVERGENT B0 ;  /* 0x0000000000007941 */ /* 0x000fea0003800200 */
.L_x_1491:
        /* <DEDUP_REMOVED lines=16> */
.L_x_1494:
[----:B------:R-:W-:Y:S05]  /*2f90*/  BSYNC.RECONVERGENT B0 ;  /* 0x0000000000007941 */ /* 0x000fea0003800200 */
.L_x_1493:
        /* <DEDUP_REMOVED lines=17> */
.L_x_1496:
[----:B------:R-:W-:Y:S05]  /*30b0*/  BSYNC.RECONVERGENT B0 ;  /* 0x0000000000007941 */ /* 0x000fea0003800200 */
.L_x_1495:
        /* <DEDUP_REMOVED lines=15> */
.L_x_1498:
[----:B------:R-:W-:Y:S05]  /*31b0*/  BSYNC.RECONVERGENT B0 ;  /* 0x0000000000007941 */ /* 0x000fea0003800200 */
.L_x_1497:
[----:B------:R-:W-:Y:S01]  /*31c0*/  LDSM.16.M88.4 R28, [R189] ;  /* 0x00000000bd1c783b */ /* 0x000fe20000000200 */
[----:B------:R-:W-:Y:S01]  /*31d0*/  IMAD.MOV.U32 R0, RZ, RZ, 0x20 ;  /* 0x00000020ff007424 */ /* 0x000fe200078e00ff */
[C---:B------:R-:W-:Y:S01]  /*31e0*/  LOP3.LUT P5, RZ, R3.reuse, 0x4, RZ, 0xc0, !PT ;  /* 0x0000000403ff7812 */ /* 0x040fe200078ac0ff */
[----:B------:R-:W-:Y:S01]  /*31f0*/  IMAD.SHL.U32 R193, R3, 0x2, RZ ;  /* 0x0000000203c17824 */ /* 0x000fe200078e00ff */
[----:B------:R-:W5:Y:S01]  /*3200*/  LDSM.16.M88.4 R20, [R188+0x1000] ;  /* 0x00100000bc14783b */ /* 0x000f620000000200 */
[----:B------:R-:W-:Y:S01]  /*3210*/  UISETP.NE.AND UP1, UPT, UR17, 0x1, UPT ;  /* 0x000000011100788c */ /* 0x000fe2000bf25270 */
[----:B------:R-:W-:Y:S02]  /*3220*/  SEL R0, R0, 0xffffffe0, !P5 ;  /* 0xffffffe000007807 */ /* 0x000fe40006800000 */
[----:B------:R-:W2:Y:S01]  /*3230*/  LDSM.16.M88.4 R12, [R188+0x1400] ;  /* 0x00140000bc0c783b */ /* 0x000ea20000000200 */
[----:B------:R-:W-:Y:S02]  /*3240*/  LOP3.LUT R193, R193, 0x6, RZ, 0xc0, !PT ;  /* 0x00000006c1c17812 */ /* 0x000fe400078ec0ff */
[----:B------:R-:W-:Y:S01]  /*3250*/  IMAD.IADD R184, R189, 0x1, R0 ;  /* 0x00000001bdb87824 */ /* 0x000fe200078e0200 */
[----:B------:R-:W-:Y:S01]  /*3260*/  LDSM.16.M88.4 R36, [R188+0x4800] ;  /* 0x00480000bc24783b */ /* 0x000fe20000000200 */
[----:B------:R-:W-:-:S03]  /*3270*/  IMAD.IADD R0, R0, 0x1, R188 ;  /* 0x0000000100007824 */ /* 0x000fc600078e02bc */
[----:B------:R-:W-:Y:S04]  /*3280*/  LDSM.16.M88.4 R140, [R188+0x4c00] ;  /* 0x004c0000bc8c783b */ /* 0x000fe80000000200 */
[----:B------:R-:W-:Y:S04]  /*3290*/  LDSM.16.M88.4 R184, [R184] ;  /* 0x00000000b8b8783b */ /* 0x000fe80000000200 */
[----:B------:R-:W3:Y:S04]  /*32a0*/  LDSM.16.M88.4 R136, [R0+0x1000] ;  /* 0x001000000088783b */ /* 0x000ee80000000200 */
[----:B------:R-:W4:Y:S04]  /*32b0*/  LDSM.16.M88.4 R132, [R0+0x1400] ;  /* 0x001400000084783b */ /* 0x000f280000000200 */
[----:B-1----:R-:W1:Y:S04]  /*32c0*/  LDSM.16.M88.4 R4, [R188+0x1800] ;  /* 0x00180000bc04783b */ /* 0x002e680000000200 */
[----:B------:R-:W1:Y:S04]  /*32d0*/  LDSM.16.M88.4 R124, [R188+0x1c00] ;  /* 0x001c0000bc7c783b */ /* 0x000e680000000200 */
[----:B------:R-:W1:Y:S01]  /*32e0*/  LDSM.16.M88.4 R116, [R188+0x2000] ;  /* 0x00200000bc74783b */ /* 0x000e620000000200 */
[C---:B-----5:R-:W-:Y:S03]  /*32f0*/  HMMA.16816.F32 R24, R28.reuse, R20, RZ ;  /* 0x000000141c18723c */ /* 0x060fe600000018ff */
[----:B------:R-:W5:Y:S04]  /*3300*/  LDSM.16.M88.4 R108, [R188+0x2400] ;  /* 0x00240000bc6c783b */ /* 0x000f680000000200 */
[----:B------:R-:W5:Y:S01]  /*3310*/  LDSM.16.M88.4 R100, [R188+0x2800] ;  /* 0x00280000bc64783b */ /* 0x000f620000000200 */
[C---:B------:R-:W-:Y:S03]  /*3320*/  HMMA.16816.F32 R20, R28.reuse, R22, RZ ;  /* 0x000000161c14723c */ /* 0x040fe600000018ff */
[----:B------:R-:W5:Y:S04]  /*3330*/  LDSM.16.M88.4 R92, [R188+0x2c00] ;  /* 0x002c0000bc5c783b */ /* 0x000f680000000200 */
[----:B------:R-:W5:Y:S01]  /*3340*/  LDSM.16.M88.4 R84, [R188+0x3000] ;  /* 0x00300000bc54783b */ /* 0x000f620000000200 */
[C---:B--2---:R-:W-:Y:S03]  /*3350*/  HMMA.16816.F32 R16, R28.reuse, R12, RZ ;  /* 0x0000000c1c10723c */ /* 0x044fe600000018ff */
[----:B------:R-:W2:Y:S04]  /*3360*/  LDSM.16.M88.4 R76, [R188+0x3400] ;  /* 0x00340000bc4c783b */ /* 0x000ea80000000200 */
[----:B------:R-:W2:Y:S01]  /*3370*/  LDSM.16.M88.4 R68, [R188+0x3800] ;  /* 0x00380000bc44783b */ /* 0x000ea20000000200 */
[----:B------:R-:W-:Y:S03]  /*3380*/  HMMA.16816.F32 R12, R28, R14, RZ ;  /* 0x0000000e1c0c723c */ /* 0x000fe600000018ff */
[----:B------:R-:W2:Y:S04]  /*3390*/  LDSM.16.M88.4 R60, [R188+0x3c00] ;  /* 0x003c0000bc3c783b */ /* 0x000ea80000000200 */
[----:B------:R-:W2:Y:S01]  /*33a0*/  LDSM.16.M88.4 R52, [R188+0x4000] ;  /* 0x00400000bc34783b */ /* 0x000ea20000000200 */
[C---:B---3--:R-:W-:Y:S03]  /*33b0*/  HMMA.16816.F32 R24, R184.reuse, R136, R24 ;  /* 0x00000088b818723c */ /* 0x048fe60000001818 */
[----:B------:R-:W3:Y:S04]  /*33c0*/  LDSM.16.M88.4 R44, [R188+0x4400] ;  /* 0x00440000bc2c783b */ /* 0x000ee80000000200 */
[----:B------:R-:W-:Y:S01]  /*33d0*/  LDSM.16.M88.4 R176, [R0+0x2000] ;  /* 0x0020000000b0783b */ /* 0x000fe20000000200 */
[C---:B------:R-:W-:Y:S03]  /*33e0*/  HMMA.16816.F32 R20, R184.reuse, R138, R20 ;  /* 0x0000008ab814723c */ /* 0x040fe60000001814 */
[----:B------:R-:W3:Y:S04]  /*33f0*/  LDSM.16.M88.4 R136, [R0+0x4800] ;  /* 0x004800000088783b */ /* 0x000ee80000000200 */
[----:B------:R-:W-:Y:S01]  /*3400*/  LDSM.16.M88.4 R180, [R0+0x1c00] ;  /* 0x001c000000b4783b */ /* 0x000fe20000000200 */
[C---:B----4-:R-:W-:Y:S03]  /*3410*/  HMMA.16816.F32 R16, R184.reuse, R132, R16 ;  /* 0x00000084b810723c */ /* 0x050fe60000001810 */
[----:B------:R-:W-:Y:S04]  /*3420*/  LDSM.16.M88.4 R172, [R0+0x2400] ;  /* 0x0024000000ac783b */ /* 0x000fe80000000200 */
[----:B------:R-:W-:Y:S01]  /*3430*/  LDSM.16.M88.4 R168, [R0+0x2800] ;  /* 0x0028000000a8783b */ /* 0x000fe20000000200 */
[----:B------:R-:W-:Y:S03]  /*3440*/  HMMA.16816.F32 R12, R184, R134, R12 ;  /* 0x00000086b80c723c */ /* 0x000fe6000000180c */
[----:B------:R-:W4:Y:S04]  /*3450*/  LDSM.16.M88.4 R132, [R0+0x4c00] ;  /* 0x004c00000084783b */ /* 0x000f280000000200 */
[----:B------:R-:W-:Y:S01]  /*3460*/  LDSM.16.M88.4 R196, [R0+0x1800] ;  /* 0x0018000000c4783b */ /* 0x000fe20000000200 */
[C---:B------:R-:W-:Y:S03]  /*3470*/  HMMA.16816.F32 R40, R28.reuse, R36, RZ ;  /* 0x000000241c28723c */ /* 0x040fe600000018ff */
[----:B------:R-:W4:Y:S04]  /*3480*/  LDSM.16.M88.4 R164, [R0+0x2c00] ;  /* 0x002c000000a4783b */ /* 0x000f280000000200 */
[----:B------:R-:W-:Y:S01]  /*3490*/  LDSM.16.M88.4 R160, [R0+0x3000] ;  /* 0x0030000000a0783b */ /* 0x000fe20000000200 */
[C---:B------:R-:W-:Y:S03]  /*34a0*/  HMMA.16816.F32 R36, R28.reuse, R38, RZ ;  /* 0x000000261c24723c */ /* 0x040fe600000018ff */
[----:B------:R-:W-:Y:S04]  /*34b0*/  LDSM.16.M88.4 R156, [R0+0x3400] ;  /* 0x00340000009c783b */ /* 0x000fe80000000200 */
[----:B------:R-:W4:Y:S01]  /*34c0*/  LDSM.16.M88.4 R152, [R0+0x3800] ;  /* 0x003800000098783b */ /* 0x000f220000000200 */
[C---:B------:R-:W-:Y:S03]  /*34d0*/  HMMA.16816.F32 R32, R28.reuse, R140, RZ ;  /* 0x0000008c1c20723c */ /* 0x040fe600000018ff */
[----:B------:R-:W4:Y:S04]  /*34e0*/  LDSM.16.M88.4 R148, [R0+0x3c00] ;  /* 0x003c00000094783b */ /* 0x000f280000000200 */
[----:B------:R-:W4:Y:S01]  /*34f0*/  LDSM.16.M88.4 R144, [R0+0x4000] ;  /* 0x004000000090783b */ /* 0x000f220000000200 */
[C---:B-1----:R-:W-:Y:S03]  /*3500*/  HMMA.16816.F32 R8, R28.reuse, R4, RZ ;  /* 0x000000041c08723c */ /* 0x042fe600000018ff */
[----:B------:R-:W0:Y:S05]  /*3510*/  LDGDEPBAR ;  /* 0x00000000000079af */ /* 0x000e2a0000000000 */
[C---:B------:R-:W-:Y:S08]  /*3520*/  HMMA.16816.F32 R128, R28.reuse, R124, RZ ;  /* 0x0000007c1c80723c */ /* 0x040ff000000018ff */
[C---:B------:R-:W-:Y:S08]  /*3530*/  HMMA.16816.F32 R120, R28.reuse, R116, RZ ;  /* 0x000000741c78723c */ /* 0x040ff000000018ff */
[C---:B-----5:R-:W-:Y:S08]  /*3540*/  HMMA.16816.F32 R112, R28.reuse, R108, RZ ;  /* 0x0000006c1c70723c */ /* 0x060ff000000018ff */
[C---:B------:R-:W-:Y:S08]  /*3550*/  HMMA.16816.F32 R104, R28.reuse, R100, RZ ;  /* 0x000000641c68723c */ /* 0x040ff000000018ff */
[C---:B------:R-:W-:Y:S08]  /*3560*/  HMMA.16816.F32 R96, R28.reuse, R92, RZ ;  /* 0x0000005c1c60723c */ /* 0x040ff000000018ff */
[C---:B------:R-:W-:Y:S08]  /*3570*/  HMMA.16816.F32 R88, R28.reuse, R84, RZ ;  /* 0x000000541c58723c */ /* 0x040ff000000018ff */
[C---:B--2---:R-:W-:Y:S08]  /*3580*/  HMMA.16816.F32 R80, R28.reuse, R76, RZ ;  /* 0x0000004c1c50723c */ /* 0x044ff000000018ff */
[C---:B------:R-:W-:Y:S08]  /*3590*/  HMMA.16816.F32 R72, R28.reuse, R68, RZ ;  /* 0x000000441c48723c */ /* 0x040ff000000018ff */
        /* <DEDUP_REMOVED lines=16> */
[----:B------:R1:W2:Y:S01]  /*36a0*/  LDSM.16.M88.4 R140, [R0+0x4400] ;  /* 0x00440000008c783b */ /* 0x0002a20000000200 */
[----:B------:R-:W-:-:S06]  /*36b0*/  DEPBAR.LE SB0, 0x0 ;  /* 0x000080000000791a */ /* 0x000fcc0000000000 */
[----:B------:R-:W-:Y:S01]  /*36c0*/  HMMA.16816.F32 R40, R184, R136, R40 ;  /* 0x00000088b828723c */ /* 0x000fe20000001828 */
[----:B------:R-:W-:-:S07]  /*36d0*/  LOP3.LUT R137, R2, R193, RZ, 0xfc, !PT ;  /* 0x000000c102897212 */ /* 0x000fce00078efcff */
[----:B------:R-:W-:Y:S01]  /*36e0*/  HMMA.16816.F32 R36, R184, R138, R36 ;  /* 0x0000008ab824723c */ /* 0x000fe20000001824 */
[----:B------:R-:W-:-:S07]  /*36f0*/  IMAD.MOV.U32 R139, RZ, RZ, 0x8 ;  /* 0x00000008ff8b7424 */ /* 0x000fce00078e00ff */
[C---:B----4-:R-:W-:Y:S01]  /*3700*/  HMMA.16816.F32 R32, R184.reuse, R132, R32 ;  /* 0x00000084b820723c */ /* 0x050fe20000001820 */
[----:B------:R-:W-:Y:S02]  /*3710*/  I2FP.F32.U32 R133, R137 ;  /* 0x0000008900857245 */ /* 0x000fe40000201000 */
[C---:B-1----:R-:W-:Y:S02]  /*3720*/  VIADDMNMX R0, R192.reuse, R139, UR19, PT ;  /* 0x00000013c0007e46 */ /* 0x042fe4000b80018b */
[----:B------:R-:W-:Y:S02]  /*3730*/  VIMNMX R132, PT, PT, R192, UR19, PT ;  /* 0x00000013c0847c48 */ /* 0x000fe4000bfe0100 */
[----:B------:R-:W-:Y:S01]  /*3740*/  ISETP.GE.AND P0, PT, R137, R0, PT ;  /* 0x000000008900720c */ /* 0x000fe20003f06270 */
[----:B------:R-:W-:Y:S01]  /*3750*/  HMMA.16816.F32 R28, R184, R134, R28 ;  /* 0x00000086b81c723c */ /* 0x000fe2000000181c */
[----:B------:R-:W-:Y:S01]  /*3760*/  FFMA.FTZ R134, R133, UR6, R24 ;  /* 0x0000000685867c23 */ /* 0x000fe20008010018 */
[----:B------:R-:W-:-:S02]  /*3770*/  LOP3.LUT R135, R2, 0x1, R193, 0xfe, !PT ;  /* 0x0000000102877812 */ /* 0x000fc400078efec1 */
[----:B------:R-:W-:Y:S02]  /*3780*/  LOP3.LUT R133, R2, 0x8, R193, 0xfe, !PT ;  /* 0x0000000802857812 */ /* 0x000fe400078efec1 */
[-C--:B------:R-:W-:Y:S02]  /*3790*/  ISETP.GE.AND P3, PT, R137, R132.reuse, PT ;  /* 0x000000848900720c */ /* 0x080fe40003f66270 */
[C---:B------:R-:W-:Y:S01]  /*37a0*/  HMMA.16816.F32 R116, R184.reuse, R178, R116 ;  /* 0x000000b2b874723c */ /* 0x040fe20000001874 */
[----:B------:R-:W-:Y:S02]  /*37b0*/  I2FP.F32.U32 R137, R137 ;  /* 0x0000008900897245 */ /* 0x000fe40000201000 */
[C---:B------:R-:W-:Y:S02]  /*37c0*/  ISETP.GE.AND P6, PT, R135.reuse, R132, PT ;  /* 0x000000848700720c */ /* 0x040fe40003fc6270 */
[----:B------:R-:W-:Y:S01]  /*37d0*/  ISETP.GE.AND P2, PT, R135, R0, PT ;  /* 0x000000008700720c */ /* 0x000fe20003f46270 */
[----:B------:R-:W-:Y:S01]  /*37e0*/  FFMA.FTZ R26, R137, UR6, R26 ;  /* 0x00000006891a7c23 */ /* 0x000fe2000801001a */
[-C--:B------:R-:W-:Y:S01]  /*37f0*/  I2FP.F32.U32 R24, R135.reuse ;  /* 0x0000008700187245 */ /* 0x080fe20000201000 */
[----:B------:R-:W-:Y:S01]  /*3800*/  HMMA.16816.F32 R124, R184, R182, R124 ;  /* 0x000000b6b87c723c */ /* 0x000fe2000000187c */
[----:B------:R-:W-:-:S02]  /*3810*/  I2FP.F32.U32 R178, R135 ;  /* 0x0000008700b27245 */ /* 0x000fc40000201000 */
[-C--:B------:R-:W-:Y:S01]  /*3820*/  I2FP.F32.U32 R135, R133.reuse ;  /* 0x0000008500877245 */ /* 0x080fe20000201000 */
[----:B------:R-:W-:Y:S01]  /*3830*/  FFMA.FTZ R25, R24, UR6, R25 ;  /* 0x0000000618197c23 */ /* 0x000fe20008010019 */
[C---:B------:R-:W-:Y:S01]  /*3840*/  ISETP.GE.AND P4, PT, R133.reuse, R132, PT ;  /* 0x000000848500720c */ /* 0x040fe20003f86270 */
[----:B------:R-:W-:Y:S01]  /*3850*/  FFMA.FTZ R178, R178, UR6, R27 ;  /* 0x00000006b2b27c23 */ /* 0x000fe2000801001b */
[----:B------:R-:W-:Y:S01]  /*3860*/  ISETP.GE.AND P1, PT, R133, R0, PT ;  /* 0x000000008500720c */ /* 0x000fe20003f26270 */
[----:B------:R-:W-:Y:S01]  /*3870*/  FFMA.FTZ R136, R135, UR6, R20 ;  /* 0x0000000687887c23 */ /* 0x000fe20008010014 */
[----:B------:R-:W-:Y:S01]  /*3880*/  I2FP.F32.U32 R133, R133 ;  /* 0x0000008500857245 */ /* 0x000fe20000201000 */
[----:B------:R-:W-:Y:S01]  /*3890*/  HMMA.16816.F32 R112, R184, R172, R112 ;  /* 0x000000acb870723c */ /* 0x000fe20000001870 */
[C-C-:B------:R-:W-:Y:S02]  /*38a0*/  LOP3.LUT R137, R2.reuse, 0x9, R193.reuse, 0xfe, !PT ;  /* 0x0000000902897812 */ /* 0x140fe400078efec1 */
[C-C-:B------:R-:W-:Y:S01]  /*38b0*/  LOP3.LUT R135, R2.reuse, 0x10, R193.reuse, 0xfe, !PT ;  /* 0x0000001002877812 */ /* 0x140fe200078efec1 */
[----:B------:R-:W-:Y:S01]  /*38c0*/  FFMA.FTZ R24, R133, UR6, R22 ;  /* 0x0000000685187c23 */ /* 0x000fe20008010016 */
[----:B------:R-:W-:-:S02]  /*38d0*/  LOP3.LUT R133, R2, 0x11, R193, 0xfe, !PT ;  /* 0x0000001102857812 */ /* 0x000fc400078efec1 */
[----:B------:R-:W-:Y:S01]  /*38e0*/  FSEL R27, R134, -INF , !P3 ;  /* 0xff800000861b7808 */ /* 0x000fe20005800000 */
[C---:B------:R-:W-:Y:S01]  /*38f0*/  HMMA.16816.F32 R108, R184.reuse, R174, R108 ;  /* 0x000000aeb86c723c */ /* 0x040fe2000000186c */
[----:B------:R-:W-:Y:S02]  /*3900*/  FSEL R182, R26, -INF , !P0 ;  /* 0xff8000001ab67808 */ /* 0x000fe40004000000 */
[C---:B------:R-:W-:Y:S02]  /*3910*/  ISETP.GE.AND P3, PT, R137.reuse, R132, PT ;  /* 0x000000848900720c */ /* 0x040fe40003f66270 */
[----:B------:R-:W-:Y:S02]  /*3920*/  ISETP.GE.AND P0, PT, R137, R0, PT ;  /* 0x000000008900720c */ /* 0x000fe40003f06270 */
[-C--:B------:R-:W-:Y:S01]  /*3930*/  I2FP.F32.U32 R22, R137.reuse ;  /* 0x0000008900167245 */ /* 0x080fe20000201000 */
[----:B------:R-:W-:Y:S01]  /*3940*/  HMMA.16816.F32 R104, R184, R168, R104 ;  /* 0x000000a8b868723c */ /* 0x000fe20000001868 */
[----:B------:R-:W-:-:S02]  /*3950*/  I2FP.F32.U32 R20, R137 ;  /* 0x0000008900147245 */ /* 0x000fc40000201000 */
[----:B------:R-:W-:Y:S01]  /*3960*/  FSEL R25, R25, -INF , !P6 ;  /* 0xff80000019197808 */ /* 0x000fe20007000000 */
[----:B------:R-:W-:Y:S01]  /*3970*/  FFMA.FTZ R21, R22, UR6, R21 ;  /* 0x0000000616157c23 */ /* 0x000fe20008010015 */
[----:B------:R-:W-:Y:S01]  /*3980*/  FSEL R178, R178, -INF , !P2 ;  /* 0xff800000b2b27808 */ /* 0x000fe20005000000 */
[----:B------:R-:W-:Y:S01]  /*3990*/  FFMA.FTZ R20, R20, UR6, R23 ;  /* 0x0000000614147c23 */ /* 0x000fe20008010017 */
[C---:B------:R-:W-:Y:S01]  /*39a0*/  ISETP.GE.AND P6, PT, R135.reuse, R132, PT ;  /* 0x000000848700720c */ /* 0x040fe20003fc6270 */
[----:B------:R-:W-:Y:S01]  /*39b0*/  HMMA.16816.F32 R96, R184, R164, R96 ;  /* 0x000000a4b860723c */ /* 0x000fe20000001860 */
[----:B------:R-:W-:Y:S02]  /*39c0*/  ISETP.GE.AND P2, PT, R135, R0, PT ;  /* 0x000000008700720c */ /* 0x000fe40003f46270 */
[-C--:B------:R-:W-:Y:S02]  /*39d0*/  I2FP.F32.U32 R137, R135.reuse ;  /* 0x0000008700897245 */ /* 0x080fe40000201000 */
[----:B------:R-:W-:-:S02]  /*39e0*/  I2FP.F32.U32 R135, R135 ;  /* 0x0000008700877245 */ /* 0x000fc40000201000 */
[-C--:B------:R-:W-:Y:S01]  /*39f0*/  I2FP.F32.U32 R26, R133.reuse ;  /* 0x00000085001a7245 */ /* 0x080fe20000201000 */
[----:B------:R-:W-:Y:S01]  /*3a00*/  FFMA.FTZ R134, R137, UR6, R16 ;  /* 0x0000000689867c23 */ /* 0x000fe20008010010 */
[----:B------:R-:W-:Y:S01]  /*3a10*/  FSEL R23, R136, -INF , !P4 ;  /* 0xff80000088177808 */ /* 0x000fe20006000000 */
[----:B------:R-:W-:Y:S01]  /*3a20*/  FFMA.FTZ R22, R135, UR6, R18 ;  /* 0x0000000687167c23 */ /* 0x000fe20008010012 */
[----:B------:R-:W-:Y:S01]  /*3a30*/  FSEL R18, R24, -INF , !P1 ;  /* 0xff80000018127808 */ /* 0x000fe20004800000 */
[----:B------:R-:W-:Y:S01]  /*3a40*/  FFMA.FTZ R26, R26, UR6, R17 ;  /* 0x000000061a1a7c23 */ /* 0x000fe20008010011 */
[C-C-:B------:R-:W-:Y:S01]  /*3a50*/  LOP3.LUT R17, R2.reuse, 0x49, R193.reuse, 0xfe, !PT ;  /* 0x0000004902117812 */ /* 0x140fe200078efec1 */
[----:B------:R-:W-:Y:S01]  /*3a60*/  HMMA.16816.F32 R68, R184, R154, R68 ;  /* 0x0000009ab844723c */ /* 0x000fe20000001844 */
[----:B------:R-:W-:Y:S02]  /*3a70*/  LOP3.LUT R135, R2, 0x50, R193, 0xfe, !PT ;  /* 0x0000005002877812 */ /* 0x000fe400078efec1 */
[----:B------:R-:W-:-:S02]  /*3a80*/  I2FP.F32.U32 R24, R133 ;  /* 0x0000008500187245 */ /* 0x000fc40000201000 */
[C---:B------:R-:W-:Y:S02]  /*3a90*/  ISETP.GE.AND P4, PT, R133.reuse, R132, PT ;  /* 0x000000848500720c */ /* 0x040fe40003f86270 */
[----:B------:R-:W-:Y:S01]  /*3aa0*/  ISETP.GE.AND P1, PT, R133, R0, PT ;  /* 0x000000008500720c */ /* 0x000fe20003f26270 */
[----:B------:R-:W-:Y:S01]  /*3ab0*/  FFMA.FTZ R24, R24, UR6, R19 ;  /* 0x0000000618187c23 */ /* 0x000fe20008010013 */
[----:B------:R-:W-:Y:S01]  /*3ac0*/  FSEL R21, R21, -INF , !P3 ;  /* 0xff80000015157808 */ /* 0x000fe20005800000 */
[----:B------:R-:W-:Y:S01]  /*3ad0*/  HMMA.16816.F32 R100, R184, R170, R100 ;  /* 0x000000aab864723c */ /* 0x000fe20000001864 */
[----:B------:R-:W-:Y:S02]  /*3ae0*/  FSEL R16, R20, -INF , !P0 ;  /* 0xff80000014107808 */ /* 0x000fe40004000000 */
[C---:B------:R-:W-:Y:S02]  /*3af0*/  ISETP.GE.AND P3, PT, R17.reuse, R132, PT ;  /* 0x000000841100720c */ /* 0x040fe40003f66270 */
[----:B------:R-:W-:-:S02]  /*3b00*/  ISETP.GE.AND P0, PT, R17, R0, PT ;  /* 0x000000001100720c */ /* 0x000fc40003f06270 */
[-C--:B------:R-:W-:Y:S01]  /*3b10*/  I2FP.F32.U32 R20, R17.reuse ;  /* 0x0000001100147245 */ /* 0x080fe20000201000 */
[C---:B------:R-:W-:Y:S01]  /*3b20*/  HMMA.16816.F32 R120, R184.reuse, R176, R120 ;  /* 0x000000b0b878723c */ /* 0x040fe20000001878 */
[----:B------:R-:W-:Y:S02]  /*3b30*/  I2FP.F32.U32 R136, R17 ;  /* 0x0000001100887245 */ /* 0x000fe40000201000 */
[----:B------:R-:W-:Y:S01]  /*3b40*/  I2FP.F32.U32 R133, R135 ;  /* 0x0000008700857245 */ /* 0x000fe20000201000 */
[----:B------:R-:W-:Y:S01]  /*3b50*/  FFMA.FTZ R117, R20, UR6, R117 ;  /* 0x0000000614757c23 */ /* 0x000fe20008010075 */
[----:B------:R-:W-:Y:S01]  /*3b60*/  FSEL R17, R134, -INF , !P6 ;  /* 0xff80000086117808 */ /* 0x000fe20007000000 */
[----:B------:R-:W-:Y:S01]  /*3b70*/  FFMA.FTZ R119, R136, UR6, R119 ;  /* 0x0000000688777c23 */ /* 0x000fe20008010077 */
[----:B------:R-:W-:Y:S01]  /*3b80*/  FSEL R22, R22, -INF , !P2 ;  /* 0xff80000016167808 */ /* 0x000fe20005000000 */
[----:B------:R-:W-:Y:S01]  /*3b90*/  FFMA.FTZ R112, R133, UR6, R112 ;  /* 0x0000000685707c23 */ /* 0x000fe20008010070 */
[C---:B------:R-:W-:Y:S01]  /*3ba0*/  ISETP.GE.AND P6, PT, R135.reuse, R132, PT ;  /* 0x000000848700720c */ /* 0x040fe20003fc6270 */
[----:B------:R-:W-:Y:S01]  /*3bb0*/  HMMA.16816.F32 R88, R184, R160, R88 ;  /* 0x000000a0b858723c */ /* 0x000fe20000001858 */
[----:B------:R-:W-:-:S02]  /*3bc0*/  ISETP.GE.AND P2, PT, R135, R0, PT ;  /* 0x000000008700720c */ /* 0x000fc40003f46270 */
[----:B------:R-:W-:Y:S02]  /*3bd0*/  I2FP.F32.U32 R135, R135 ;  /* 0x0000008700877245 */ /* 0x000fe40000201000 */
[C-C-:B------:R-:W-:Y:S02]  /*3be0*/  LOP3.LUT R137, R2.reuse, 0x51, R193.reuse, 0xfe, !PT ;  /* 0x0000005102897812 */ /* 0x140fe400078efec1 */
[----:B------:R-:W-:Y:S01]  /*3bf0*/  LOP3.LUT R133, R2, 0x59, R193, 0xfe, !PT ;  /* 0x0000005902857812 */ /* 0x000fe200078efec1 */
[----:B------:R-:W-:Y:S01]  /*3c00*/  FFMA.FTZ R114, R135, UR6, R114 ;  /* 0x0000000687727c23 */ /* 0x000fe20008010072 */
[----:B------:R-:W-:Y:S01]  /*3c10*/  FSEL R19, R26, -INF , !P4 ;  /* 0xff8000001a137808 */ /* 0x000fe20006000000 */
[----:B------:R-:W-:Y:S01]  /*3c20*/  HMMA.16816.F32 R92, R184, R166, R92 ;  /* 0x000000a6b85c723c */ /* 0x000fe2000000185c */
[----:B------:R-:W-:Y:S02]  /*3c30*/  FSEL R20, R24, -INF , !P1 ;  /* 0xff80000018147808 */ /* 0x000fe40004800000 */
[----:B------:R-:W-:-:S02]  /*3c40*/  I2FP.F32.U32 R26, R137 ;  /* 0x00000089001a7245 */ /* 0x000fc40000201000 */
[----:B------:R-:W-:Y:S02]  /*3c50*/  I2FP.F32.U32 R24, R137 ;  /* 0x0000008900187245 */ /* 0x000fe40000201000 */
[----:B------:R-:W-:Y:S01]  /*3c60*/  LOP3.LUT R135, R2, 0x58, R193, 0xfe, !PT ;  /* 0x0000005802877812 */ /* 0x000fe200078efec1 */
[----:B------:R-:W-:Y:S01]  /*3c70*/  FFMA.FTZ R26, R26, UR6, R113 ;  /* 0x000000061a1a7c23 */ /* 0x000fe20008010071 */
[----:B------:R-:W-:Y:S01]  /*3c80*/  I2FP.F32.U32 R134, R133 ;  /* 0x0000008500867245 */ /* 0x000fe20000201000 */
[----:B------:R-:W-:Y:S01]  /*3c90*/  FFMA.FTZ R24, R24, UR6, R115 ;  /* 0x0000000618187c23 */ /* 0x000fe20008010073 */
[----:B------:R-:W-:Y:S01]  /*3ca0*/  FSEL R155, R117, -INF , !P3 ;  /* 0xff800000759b7808 */ /* 0x000fe20005800000 */
[----:B------:R-:W-:Y:S01]  /*3cb0*/  HMMA.16816.F32 R80, R184, R156, R80 ;  /* 0x0000009cb850723c */ /* 0x000fe20000001850 */
[----:B------:R-:W-:Y:S01]  /*3cc0*/  FSEL R164, R119, -INF , !P0 ;  /* 0xff80000077a47808 */ /* 0x000fe20004000000 */
[----:B------:R-:W-:Y:S01]  /*3cd0*/  FFMA.FTZ R134, R134, UR6, R109 ;  /* 0x0000000686867c23 */ /* 0x000fe2000801006d */
[----:B------:R-:W-:-:S02]  /*3ce0*/  ISETP.GE.AND P4, PT, R137, R132, PT ;  /* 0x000000848900720c */ /* 0x000fc40003f86270 */
[----:B------:R-:W-:Y:S02]  /*3cf0*/  ISETP.GE.AND P1, PT, R137, R0, PT ;  /* 0x000000008900720c */ /* 0x000fe40003f26270 */
[C---:B------:R-:W-:Y:S01]  /*3d00*/  ISETP.GE.AND P3, PT, R135.reuse, R132, PT ;  /* 0x000000848700720c */ /* 0x040fe20003f66270 */
[C---:B------:R-:W-:Y:S01]  /*3d10*/  HMMA.16816.F32 R76, R184.reuse, R158, R76 ;  /* 0x0000009eb84c723c */ /* 0x040fe2000000184c */
[----:B------:R-:W-:Y:S02]  /*3d20*/  ISETP.GE.AND P0, PT, R135, R0, PT ;  /* 0x000000008700720c */ /* 0x000fe40003f06270 */
[-C--:B------:R-:W-:Y:S02]  /*3d30*/  I2FP.F32.U32 R117, R135.reuse ;  /* 0x0000008700757245 */ /* 0x080fe40000201000 */
[----:B------:R-:W-:Y:S02]  /*3d40*/  I2FP.F32.U32 R135, R135 ;  /* 0x0000008700877245 */ /* 0x000fe40000201000 */
[C-C-:B------:R-:W-:Y:S01]  /*3d50*/  LOP3.LUT R113, R2.reuse, 0x60, R193.reuse, 0xfe, !PT ;  /* 0x0000006002717812 */ /* 0x140fe200078efec1 */
[----:B------:R-:W-:Y:S01]  /*3d60*/  FFMA.FTZ R108, R117, UR6, R108 ;  /* 0x00000006756c7c23 */ /* 0x000fe2000801006c */
[----:B------:R-:W-:Y:S01]  /*3d70*/  LOP3.LUT R109, R2, 0x61, R193, 0xfe, !PT ;  /* 0x00000061026d7812 */ /* 0x000fe200078efec1 */
[----:B------:R-:W-:Y:S01]  /*3d80*/  FFMA.FTZ R110, R135, UR6, R110 ;  /* 0x00000006876e7c23 */ /* 0x000fe2000801006e */
[----:B------:R-:W-:Y:S01]  /*3d90*/  FSEL R173, R26, -INF , !P4 ;  /* 0xff8000001aad7808 */ /* 0x000fe20006000000 */
[----:B------:R-:W-:Y:S01]  /*3da0*/  HMMA.16816.F32 R84, R184, R162, R84 ;  /* 0x000000a2b854723c */ /* 0x000fe20000001854 */
[----:B------:R-:W-:-:S02]  /*3db0*/  FSEL R168, R24, -INF , !P1 ;  /* 0xff80000018a87808 */ /* 0x000fc40004800000 */
[----:B------:R-:W-:Y:S02]  /*3dc0*/  FSEL R177, R112, -INF , !P6 ;  /* 0xff80000070b17808 */ /* 0x000fe40007000000 */
[C---:B------:R-:W-:Y:S02]  /*3dd0*/  ISETP.GE.AND P4, PT, R113.reuse, R132, PT ;  /* 0x000000847100720c */ /* 0x040fe40003f86270 */
[----:B------:R-:W-:Y:S01]  /*3de0*/  ISETP.GE.AND P1, PT, R113, R0, PT ;  /* 0x000000007100720c */ /* 0x000fe20003f26270 */
[C---:B------:R-:W-:Y:S01]  /*3df0*/  HMMA.16816.F32 R72, R184.reuse, R152, R72 ;  /* 0x00000098b848723c */ /* 0x040fe20000001848 */
[----:B------:R-:W-:Y:S02]  /*3e00*/  I2FP.F32.U32 R115, R113 ;  /* 0x0000007100737245 */ /* 0x000fe40000201000 */
[----:B------:R-:W-:Y:S02]  /*3e10*/  I2FP.F32.U32 R112, R133 ;  /* 0x0000008500707245 */ /* 0x000fe40000201000 */
[----:B------:R-:W-:Y:S01]  /*3e20*/  I2FP.F32.U32 R113, R113 ;  /* 0x0000007100717245 */ /* 0x000fe20000201000 */
[----:B------:R-:W-:Y:S01]  /*3e30*/  FFMA.FTZ R104, R115, UR6, R104 ;  /* 0x0000000673687c23 */ /* 0x000fe20008010068 */
[-C--:B------:R-:W-:Y:S01]  /*3e40*/  I2FP.F32.U32 R26, R109.reuse ;  /* 0x0000006d001a7245 */ /* 0x080fe20000201000 */
[----:B------:R-:W-:Y:S01]  /*3e50*/  FFMA.FTZ R111, R112, UR6, R111 ;  /* 0x00000006706f7c23 */ /* 0x000fe2000801006f */
[----:B------:R-:W-:Y:S01]  /*3e60*/  I2FP.F32.U32 R24, R109 ;  /* 0x0000006d00187245 */ /* 0x000fe20000201000 */
[----:B------:R-:W-:Y:S01]  /*3e70*/  FFMA.FTZ R106, R113, UR6, R106 ;  /* 0x00000006716a7c23 */ /* 0x000fe2000801006a */
[----:B------:R-:W-:Y:S01]  /*3e80*/  FSEL R170, R114, -INF , !P2 ;  /* 0xff80000072aa7808 */ /* 0x000fe20005000000 */
[----:B------:R-:W-:Y:S01]  /*3e90*/  FFMA.FTZ R26, R26, UR6, R107 ;  /* 0x000000061a1a7c23 */ /* 0x000fe2000801006b */
[----:B------:R-:W-:Y:S01]  /*3ea0*/  FSEL R171, R108, -INF , !P3 ;  /* 0xff8000006cab7808 */ /* 0x000fe20005800000 */
[----:B------:R-:W-:Y:S01]  /*3eb0*/  FFMA.FTZ R24, R24, UR6, R105 ;  /* 0x0000000618187c23 */ /* 0x000fe20008010069 */
[----:B------:R-:W-:Y:S01]  /*3ec0*/  FSEL R160, R110, -INF , !P0 ;  /* 0xff8000006ea07808 */ /* 0x000fe20004000000 */
[----:B------:R-:W-:Y:S01]  /*3ed0*/  HMMA.16816.F32 R60, R184, R150, R60 ;  /* 0x00000096b83c723c */ /* 0x000fe2000000183c */
[----:B------:R-:W-:-:S02]  /*3ee0*/  ISETP.GE.AND P6, PT, R133, R132, PT ;  /* 0x000000848500720c */ /* 0x000fc40003fc6270 */
[----:B------:R-:W-:Y:S02]  /*3ef0*/  ISETP.GE.AND P2, PT, R133, R0, PT ;  /* 0x000000008500720c */ /* 0x000fe40003f46270 */
[C---:B------:R-:W-:Y:S02]  /*3f00*/  ISETP.GE.AND P3, PT, R109.reuse, R132, PT ;  /* 0x000000846d00720c */ /* 0x040fe40003f66270 */
[----:B------:R-:W-:Y:S01]  /*3f10*/  ISETP.GE.AND P0, PT, R109, R0, PT ;  /* 0x000000006d00720c */ /* 0x000fe20003f06270 */
[----:B------:R-:W-:Y:S01]  /*3f20*/  HMMA.16816.F32 R52, R184, R146, R52 ;  /* 0x00000092b834723c */ /* 0x000fe20000001834 */
[C-C-:B------:R-:W-:Y:S02]  /*3f30*/  LOP3.LUT R109, R2.reuse, 0x68, R193.reuse, 0xfe, !PT ;  /* 0x00000068026d7812 */ /* 0x140fe400078efec1 */
[C-C-:B------:R-:W-:Y:S02]  /*3f40*/  LOP3.LUT R107, R2.reuse, 0x69, R193.reuse, 0xfe, !PT ;  /* 0x00000069026b7812 */ /* 0x140fe400078efec1 */
[----:B------:R-:W-:-:S02]  /*3f50*/  LOP3.LUT R105, R2, 0x70, R193, 0xfe, !PT ;  /* 0x0000007002697812 */ /* 0x000fc400078efec1 */
[----:B------:R-:W-:Y:S01]  /*3f60*/  FSEL R175, R134, -INF , !P6 ;  /* 0xff80000086af7808 */ /* 0x000fe20007000000 */
[C---:B--2---:R-:W-:Y:S01]  /*3f70*/  HMMA.16816.F32 R48, R184.reuse, R140, R48 ;  /* 0x0000008cb830723c */ /* 0x044fe20000001830 */
[----:B------:R-:W-:Y:S02]  /*3f80*/  FSEL R166, R111, -INF , !P2 ;  /* 0xff8000006fa67808 */ /* 0x000fe40005000000 */
[----:B------:R-:W-:Y:S02]  /*3f90*/  FSEL R169, R104, -INF , !P4 ;  /* 0xff80000068a97808 */ /* 0x000fe40006000000 */
[----:B------:R-:W-:Y:S02]  /*3fa0*/  FSEL R156, R106, -INF , !P1 ;  /* 0xff8000006a9c7808 */ /* 0x000fe40004800000 */
[C---:B------:R-:W-:Y:S01]  /*3fb0*/  ISETP.GE.AND P6, PT, R109.reuse, R132, PT ;  /* 0x000000846d00720c */ /* 0x040fe20003fc6270 */
[----:B------:R-:W-:Y:S01]  /*3fc0*/  HMMA.16816.F32 R64, R184, R148, R64 ;  /* 0x00000094b840723c */ /* 0x000fe20000001840 */
[----:B------:R-:W-:-:S02]  /*3fd0*/  ISETP.GE.AND P2, PT, R109, R0, PT ;  /* 0x000000006d00720c */ /* 0x000fc40003f46270 */
[----:B------:R-:W-:Y:S02]  /*3fe0*/  I2FP.F32.U32 R111, R109 ;  /* 0x0000006d006f7245 */ /* 0x000fe40000201000 */
[C---:B------:R-:W-:Y:S02]  /*3ff0*/  ISETP.GE.AND P4, PT, R107.reuse, R132, PT ;  /* 0x000000846b00720c */ /* 0x040fe40003f86270 */
[----:B------:R-:W-:Y:S01]  /*4000*/  ISETP.GE.AND P1, PT, R107, R0, PT ;  /* 0x000000006b00720c */ /* 0x000fe20003f26270 */
[----:B------:R-:W-:Y:S01]  /*4010*/  FFMA.FTZ R100, R111, UR6, R100 ;  /* 0x000000066f647c23 */ /* 0x000fe20008010064 */
[-C--:B------:R-:W-:Y:S01]  /*4020*/  I2FP.F32.U32 R104, R107.reuse ;  /* 0x0000006b00687245 */ /* 0x080fe20000201000 */
[C---:B------:R-:W-:Y:S01]  /*4030*/  HMMA.16816.F32 R44, R184.reuse, R142, R44 ;  /* 0x0000008eb82c723c */ /* 0x040fe2000000182c */
[----:B------:R-:W-:Y:S02]  /*4040*/  I2FP.F32.U32 R106, R107 ;  /* 0x0000006b006a7245 */ /* 0x000fe40000201000 */
[----:B------:R-:W-:Y:S01]  /*4050*/  I2FP.F32.U32 R109, R109 ;  /* 0x0000006d006d7245 */ /* 0x000fe20000201000 */
[----:B------:R-:W-:Y:S01]  /*4060*/  FFMA.FTZ R101, R104, UR6, R101 ;  /* 0x0000000668657c23 */ /* 0x000fe20008010065 */
[----:B------:R-:W-:Y:S01]  /*4070*/  I2FP.F32.U32 R107, R105 ;  /* 0x00000069006b7245 */ /* 0x000fe20000201000 */
[----:B------:R-:W-:Y:S01]  /*4080*/  FFMA.FTZ R103, R106, UR6, R103 ;  /* 0x000000066a677c23 */ /* 0x000fe20008010067 */
[----:B------:R-:W-:Y:S01]  /*4090*/  FSEL R167, R24, -INF , !P3 ;  /* 0xff80000018a77808 */ /* 0x000fe20005800000 */
[----:B------:R-:W-:Y:S01]  /*40a0*/  FFMA.FTZ R102, R109, UR6, R102 ;  /* 0x000000066d667c23 */ /* 0x000fe20008010066 */
[C-C-:B------:R-:W-:Y:S01]  /*40b0*/  LOP3.LUT R109, R2.reuse, 0x71, R193.reuse, 0xfe, !PT ;  /* 0x00000071026d7812 */ /* 0x140fe200078efec1 */
[----:B------:R-:W-:Y:S01]  /*40c0*/  FFMA.FTZ R96, R107, UR6, R96 ;  /* 0x000000066b607c23 */ /* 0x000fe20008010060 */
[----:B------:R-:W-:Y:S01]  /*40d0*/  LOP3.LUT R107, R2, 0x78, R193, 0xfe, !PT ;  /* 0x00000078026b7812 */ /* 0x000fe200078efec1 */
[----:B------:R-:W-:Y:S01]  /*40e0*/  HMMA.16816.F32 R8, R184, R196, R8 ;  /* 0x000000c4b808723c */ /* 0x000fe20000001808 */
[----:B------:R-:W-:-:S02]  /*40f0*/  FSEL R158, R26, -INF , !P0 ;  /* 0xff8000001a9e7808 */ /* 0x000fc40004000000 */
[C---:B------:R-:W-:Y:S02]  /*4100*/  ISETP.GE.AND P3, PT, R105.reuse, R132, PT ;  /* 0x000000846900720c */ /* 0x040fe40003f66270 */
[----:B------:R-:W-:Y:S02]  /*4110*/  ISETP.GE.AND P0, PT, R105, R0, PT ;  /* 0x000000006900720c */ /* 0x000fe40003f06270 */
[----:B------:R-:W-:Y:S01]  /*4120*/  I2FP.F32.U32 R105, R105 ;  /* 0x0000006900697245 */ /* 0x000fe20000201000 */
[----:B------:R-:W-:Y:S01]  /*4130*/  HMMA.16816.F32 R4, R184, R198, R4 ;  /* 0x000000c6b804723c */ /* 0x000fe20000001804 */
[----:B------:R-:W-:Y:S02]  /*4140*/  FSEL R163, R101, -INF , !P4 ;  /* 0xff80000065a37808 */ /* 0x000fe40006000000 */
[-C--:B------:R-:W-:Y:S01]  /*4150*/  I2FP.F32.U32 R24, R109.reuse ;  /* 0x0000006d00187245 */ /* 0x080fe20000201000 */
[----:B------:R-:W-:Y:S01]  /*4160*/  FFMA.FTZ R98, R105, UR6, R98 ;  /* 0x0000000669627c23 */ /* 0x000fe20008010062 */
[----:B------:R-:W-:-:S02]  /*4170*/  I2FP.F32.U32 R26, R109 ;  /* 0x0000006d001a7245 */ /* 0x000fc40000201000 */
        /* <DEDUP_REMOVED lines=8> */
[----:B------:R-:W-:Y:S02]  /*4200*/  ISETP.GE.AND P2, PT, R109, R0, PT ;  /* 0x000000006d00720c */ /* 0x000fe40003f46270 */
[----:B------:R-:W-:-:S02]  /*4210*/  LOP3.LUT R101, R2, 0x79, R193, 0xfe, !PT ;  /* 0x0000007902657812 */ /* 0x000fc400078efec1 */
[C-C-:B------:R-:W-:Y:S02]  /*4220*/  LOP3.LUT R99, R2.reuse, 0x80, R193.reuse, 0xfe, !PT ;  /* 0x0000008002637812 */ /* 0x140fe400078efec1 */
[----:B------:R-:W-:Y:S01]  /*4230*/  LOP3.LUT R97, R2, 0x81, R193, 0xfe, !PT ;  /* 0x0000008102617812 */ /* 0x000fe200078efec1 */
[----:B------:R-:W-:Y:S01]  /*4240*/  HMMA.16816.F32 R56, R184, R144, R56 ;  /* 0x00000090b838723c */ /* 0x000fe20000001838 */
[----:B------:R-:W-:Y:S02]  /*4250*/  FSEL R153, R96, -INF , !P3 ;  /* 0xff80000060997808 */ /* 0x000fe40005800000 */
[----:B------:R-:W-:Y:S02]  /*4260*/  FSEL R138, R98, -INF , !P0 ;  /* 0xff800000628a7808 */ /* 0x000fe40004000000 */
[C---:B------:R-:W-:Y:S01]  /*4270*/  ISETP.GE.AND P3, PT, R101.reuse, R132, PT ;  /* 0x000000846500720c */ /* 0x040fe20003f66270 */
[----:B------:R-:W-:Y:S01]  /*4280*/  BAR.SYNC.DEFER_BLOCKING 0x0 ;  /* 0x0000000000007b1d */ /* 0x000fe20000010000 */
[----:B------:R-:W-:-:S02]  /*4290*/  ISETP.GE.AND P0, PT, R101, R0, PT ;  /* 0x000000006500720c */ /* 0x000fc40003f06270 */
[-C--:B------:R-:W-:Y:S02]  /*42a0*/  I2FP.F32.U32 R98, R101.reuse ;  /* 0x0000006500627245 */ /* 0x080fe40000201000 */
[----:B------:R-:W-:Y:S02]  /*42b0*/  I2FP.F32.U32 R96, R101 ;  /* 0x0000006500607245 */ /* 0x000fe40000201000 */
[----:B------:R-:W-:Y:S01]  /*42c0*/  FSEL R151, R24, -INF , !P6 ;  /* 0xff80000018977808 */ /* 0x000fe20007000000 */
[----:B------:R-:W-:Y:S01]  /*42d0*/  FFMA.FTZ R93, R98, UR6, R93 ;  /* 0x00000006625d7c23 */ /* 0x000fe2000801005d */
[----:B------:R-:W-:Y:S01]  /*42e0*/  FSEL R136, R26, -INF , !P2 ;  /* 0xff8000001a887808 */ /* 0x000fe20005000000 */
[----:B------:R-:W-:Y:S01]  /*42f0*/  FFMA.FTZ R95, R96, UR6, R95 ;  /* 0x00000006605f7c23 */ /* 0x000fe2000801005f */
[C---:B------:R-:W-:Y:S02]  /*4300*/  ISETP.GE.AND P6, PT, R99.reuse, R132, PT ;  /* 0x000000846300720c */ /* 0x040fe40003fc6270 */
[----:B------:R-:W-:-:S02]  /*4310*/  ISETP.GE.AND P2, PT, R99, R0, PT ;  /* 0x000000006300720c */ /* 0x000fc40003f46270 */
[-C--:B------:R-:W-:Y:S02]  /*4320*/  I2FP.F32.U32 R101, R99.reuse ;  /* 0x0000006300657245 */ /* 0x080fe40000201000 */
[----:B------:R-:W-:Y:S02]  /*4330*/  FSEL R150, R103, -INF , !P1 ;  /* 0xff80000067967808 */ /* 0x000fe40004800000 */
[----:B------:R-:W-:Y:S01]  /*4340*/  I2FP.F32.U32 R99, R99 ;  /* 0x0000006300637245 */ /* 0x000fe20000201000 */
[----:B------:R-:W-:Y:S01]  /*4350*/  FFMA.FTZ R88, R101, UR6, R88 ;  /* 0x0000000665587c23 */ /* 0x000fe20008010058 */
[C---:B------:R-:W-:Y:S02]  /*4360*/  ISETP.GE.AND P4, PT, R107.reuse, R132, PT ;  /* 0x000000846b00720c */ /* 0x040fe40003f86270 */
[----:B------:R-:W-:Y:S01]  /*4370*/  ISETP.GE.AND P1, PT, R107, R0, PT ;  /* 0x000000006b00720c */ /* 0x000fe20003f26270 */
[----:B------:R-:W-:Y:S01]  /*4380*/  FFMA.FTZ R90, R99, UR6, R90 ;  /* 0x00000006635a7c23 */ /* 0x000fe2000801005a */
[----:B------:R-:W-:-:S02]  /*4390*/  I2FP.F32.U32 R24, R97 ;  /* 0x0000006100187245 */ /* 0x000fc40000201000 */
[----:B------:R-:W-:Y:S02]  /*43a0*/  I2FP.F32.U32 R107, R107 ;  /* 0x0000006b006b7245 */ /* 0x000fe40000201000 */
[----:B------:R-:W-:Y:S01]  /*43b0*/  LOP3.LUT R99, R2, 0x88, R193, 0xfe, !PT ;  /* 0x0000008802637812 */ /* 0x000fe200078efec1 */
[----:B------:R-:W-:Y:S01]  /*43c0*/  FFMA.FTZ R24, R24, UR6, R89 ;  /* 0x0000000618187c23 */ /* 0x000fe20008010059 */
[----:B------:R-:W-:Y:S01]  /*43d0*/  LOP3.LUT R89, R2, 0x89, R193, 0xfe, !PT ;  /* 0x0000008902597812 */ /* 0x000fe200078efec1 */
[----:B------:R-:W-:Y:S01]  /*43e0*/  FFMA.FTZ R94, R107, UR6, R94 ;  /* 0x000000066b5e7c23 */ /* 0x000fe2000801005e */
[----:B------:R-:W-:Y:S02]  /*43f0*/  I2FP.F32.U32 R26, R97 ;  /* 0x00000061001a7245 */ /* 0x000fe40000201000 */
[----:B------:R-:W-:Y:S02]  /*4400*/  FSEL R119, R88, -INF , !P6 ;  /* 0xff80000058777808 */ /* 0x000fe40007000000 */
[----:B------:R-:W-:Y:S01]  /*4410*/  FSEL R147, R93, -INF , !P3 ;  /* 0xff8000005d937808 */ /* 0x000fe20005800000 */
[----:B------:R-:W-:Y:S01]  /*4420*/  FFMA.FTZ R26, R26, UR6, R91 ;  /* 0x000000061a1a7c23 */ /* 0x000fe2000801005b */
[----:B------:R-:W-:-:S02]  /*4430*/  FSEL R140, R95, -INF , !P0 ;  /* 0xff8000005f8c7808 */ /* 0x000fc40004000000 */
[----:B------:R-:W-:Y:S02]  /*4440*/  FSEL R88, R90, -INF , !P2 ;  /* 0xff8000005a587808 */ /* 0x000fe40005000000 */
[C---:B------:R-:W-:Y:S02]  /*4450*/  ISETP.GE.AND P3, PT, R99.reuse, R132, PT ;  /* 0x000000846300720c */ /* 0x040fe40003f66270 */
[----:B------:R-:W-:Y:S02]  /*4460*/  ISETP.GE.AND P0, PT, R99, R0, PT ;  /* 0x000000006300720c */ /* 0x000fe40003f06270 */
[----:B------:R-:W-:Y:S02]  /*4470*/  I2FP.F32.U32 R93, R99 ;  /* 0x00000063005d7245 */ /* 0x000fe40000201000 */
[----:B------:R-:W-:Y:S02]  /*4480*/  I2FP.F32.U32 R90, R89 ;  /* 0x00000059005a7245 */ /* 0x000fe40000201000 */
[----:B------:R-:W-:Y:S01]  /*4490*/  FSEL R149, R92, -INF , !P4 ;  /* 0xff8000005c957808 */ /* 0x000fe20006000000 */
[----:B------:R-:W-:Y:S01]  /*44a0*/  FFMA.FTZ R84, R93, UR6, R84 ;  /* 0x000000065d547c23 */ /* 0x000fe20008010054 */
[----:B------:R-:W-:Y:S01]  /*44b0*/  FSEL R142, R94, -INF , !P1 ;  /* 0xff8000005e8e7808 */ /* 0x000fe20004800000 */
[----:B------:R-:W-:Y:S01]  /*44c0*/  FFMA.FTZ R90, R90, UR6, R85 ;  /* 0x000000065a5a7c23 */ /* 0x000fe20008010055 */
[----:B------:R-:W-:-:S02]  /*44d0*/  I2FP.F32.U32 R99, R99 ;  /* 0x0000006300637245 */ /* 0x000fc40000201000 */
[C---:B------:R-:W-:Y:S02]  /*44e0*/  ISETP.GE.AND P4, PT, R97.reuse, R132, PT ;  /* 0x000000846100720c */ /* 0x040fe40003f86270 */
[----:B------:R-:W-:Y:S01]  /*44f0*/  ISETP.GE.AND P1, PT, R97, R0, PT ;  /* 0x000000006100720c */ /* 0x000fe20003f26270 */
[----:B------:R-:W-:Y:S01]  /*4500*/  FFMA.FTZ R86, R99, UR6, R86 ;  /* 0x0000000663567c23 */ /* 0x000fe20008010056 */
[----:B------:R-:W-:Y:S02]  /*4510*/  I2FP.F32.U32 R92, R89 ;  /* 0x00000059005c7245 */ /* 0x000fe40000201000 */
[----:B------:R-:W-:Y:S02]  /*4520*/  LOP3.LUT R91, R2, 0x90, R193, 0xfe, !PT ;  /* 0x00000090025b7812 */ /* 0x000fe400078efec1 */
[C---:B------:R-:W-:Y:S01]  /*4530*/  ISETP.GE.AND P6, PT, R89.reuse, R132, PT ;  /* 0x000000845900720c */ /* 0x040fe20003fc6270 */
[----:B------:R-:W-:Y:S01]  /*4540*/  FFMA.FTZ R92, R92, UR6, R87 ;  /* 0x000000065c5c7c23 */ /* 0x000fe20008010057 */
[----:B------:R-:W-:-:S02]  /*4550*/  ISETP.GE.AND P2, PT, R89, R0, PT ;  /* 0x000000005900720c */ /* 0x000fc40003f46270 */
[----:B------:R-:W-:Y:S02]  /*4560*/  LOP3.LUT R89, R2, 0x91, R193, 0xfe, !PT ;  /* 0x0000009102597812 */ /* 0x000fe400078efec1 */
[----:B------:R-:W-:Y:S02]  /*4570*/  FSEL R135, R24, -INF , !P4 ;  /* 0xff80000018877808 */ /* 0x000fe40006000000 */
[----:B------:R-:W-:Y:S02]  /*4580*/  FSEL R85, R26, -INF , !P1 ;  /* 0xff8000001a557808 */ /* 0x000fe40004800000 */
[C---:B------:R-:W-:Y:S02]  /*4590*/  ISETP.GE.AND P4, PT, R91.reuse, R132, PT ;  /* 0x000000845b00720c */ /* 0x040fe40003f86270 */
[----:B------:R-:W-:Y:S02]  /*45a0*/  ISETP.GE.AND P1, PT, R91, R0, PT ;  /* 0x000000005b00720c */ /* 0x000fe40003f26270 */
[----:B------:R-:W-:-:S02]  /*45b0*/  I2FP.F32.U32 R93, R91 ;  /* 0x0000005b005d7245 */ /* 0x000fc40000201000 */
[----:B------:R-:W-:Y:S02]  /*45c0*/  I2FP.F32.U32 R91, R91 ;  /* 0x0000005b005b7245 */ /* 0x000fe40000201000 */
[----:B------:R-:W-:Y:S01]  /*45d0*/  LOP3.LUT R87, R2, 0x98, R193, 0xfe, !PT ;  /* 0x0000009802577812 */ /* 0x000fe200078efec1 */
[----:B------:R-:W-:Y:S01]  /*45e0*/  FFMA.FTZ R80, R93, UR6, R80 ;  /* 0x000000065d507c23 */ /* 0x000fe20008010050 */
[-C--:B------:R-:W-:Y:S01]  /*45f0*/  I2FP.F32.U32 R24, R89.reuse ;  /* 0x0000005900187245 */ /* 0x080fe20000201000 */
[----:B------:R-:W-:Y:S01]  /*4600*/  FFMA.FTZ R82, R91, UR6, R82 ;  /* 0x000000065b527c23 */ /* 0x000fe20008010052 */
[----:B------:R-:W-:Y:S02]  /*4610*/  I2FP.F32.U32 R26, R89 ;  /* 0x00000059001a7245 */ /* 0x000fe40000201000 */
[----:B------:R-:W-:Y:S01]  /*4620*/  FSEL R115, R84, -INF , !P3 ;  /* 0xff80000054737808 */ /* 0x000fe20005800000 */
[----:B------:R-:W-:Y:S01]  /*4630*/  FFMA.FTZ R24, R24, UR6, R81 ;  /* 0x0000000618187c23 */ /* 0x000fe20008010051 */
[----:B------:R-:W-:Y:S01]  /*4640*/  FSEL R84, R86, -INF , !P0 ;  /* 0xff80000056547808 */ /* 0x000fe20004000000 */
[----:B------:R-:W-:Y:S01]  /*4650*/  FFMA.FTZ R26, R26, UR6, R83 ;  /* 0x000000061a1a7c23 */ /* 0x000fe20008010053 */
[----:B------:R-:W-:-:S02]  /*4660*/  ISETP.GE.AND P3, PT, R89, R132, PT ;  /* 0x000000845900720c */ /* 0x000fc40003f66270 */
[----:B------:R-:W-:Y:S02]  /*4670*/  ISETP.GE.AND P0, PT, R89, R0, PT ;  /* 0x000000005900720c */ /* 0x000fe40003f06270 */
[----:B------:R-:W-:Y:S02]  /*4680*/  I2FP.F32.U32 R89, R87 ;  /* 0x0000005700597245 */ /* 0x000fe40000201000 */
[C-C-:B------:R-:W-:Y:S02]  /*4690*/  LOP3.LUT R91, R2.reuse, 0x99, R193.reuse, 0xfe, !PT ;  /* 0x00000099025b7812 */ /* 0x140fe400078efec1 */
[----:B------:R-:W-:Y:S01]  /*46a0*/  LOP3.LUT R83, R2, 0xa0, R193, 0xfe, !PT ;  /* 0x000000a002537812 */ /* 0x000fe200078efec1 */
[----:B------:R-:W-:Y:S01]  /*46b0*/  FFMA.FTZ R89, R89, UR6, R76 ;  /* 0x0000000659597c23 */ /* 0x000fe2000801004c */
        /* <DEDUP_REMOVED lines=8> */
[-C--:B------:R-:W-:Y:S02]  /*4740*/  I2FP.F32.U32 R86, R91.reuse ;  /* 0x0000005b00567245 */ /* 0x080fe40000201000 */
[----:B------:R-:W-:Y:S02]  /*4750*/  I2FP.F32.U32 R90, R91 ;  /* 0x0000005b005a7245 */ /* 0x000fe40000201000 */
[----:B------:R-:W-:Y:S01]  /*4760*/  FSEL R82, R24, -INF , !P3 ;  /* 0xff80000018527808 */ /* 0x000fe20005800000 */
[----:B------:R-:W-:Y:S01]  /*4770*/  FFMA.FTZ R77, R86, UR6, R77 ;  /* 0x00000006564d7c23 */ /* 0x000fe2000801004d */
[----:B------:R-:W-:Y:S01]  /*4780*/  FSEL R76, R26, -INF , !P0 ;  /* 0xff8000001a4c7808 */ /* 0x000fe20004000000 */
[----:B------:R-:W-:Y:S01]  /*4790*/  FFMA.FTZ R90, R90, UR6, R79 ;  /* 0x000000065a5a7c23 */ /* 0x000fe2000801004f */
[----:B------:R-:W-:Y:S02]  /*47a0*/  I2FP.F32.U32 R87, R87 ;  /* 0x0000005700577245 */ /* 0x000fe40000201000 */
[----:B------:R-:W-:-:S02]  /*47b0*/  ISETP.GE.AND P3, PT, R83, R132, PT ;  /* 0x000000845300720c */ /* 0x000fc40003f66270 */
[----:B------:R-:W-:Y:S01]  /*47c0*/  ISETP.GE.AND P0, PT, R83, R0, PT ;  /* 0x000000005300720c */ /* 0x000fe20003f06270 */
[----:B------:R-:W-:Y:S01]  /*47d0*/  FFMA.FTZ R78, R87, UR6, R78 ;  /* 0x00000006574e7c23 */ /* 0x000fe2000801004e */
[-C--:B------:R-:W-:Y:S02]  /*47e0*/  I2FP.F32.U32 R91, R83.reuse ;  /* 0x00000053005b7245 */ /* 0x080fe40000201000 */
[----:B------:R-:W-:Y:S02]  /*47f0*/  I2FP.F32.U32 R83, R83 ;  /* 0x0000005300537245 */ /* 0x000fe40000201000 */
[C-C-:B------:R-:W-:Y:S01]  /*4800*/  LOP3.LUT R93, R2.reuse, 0xa8, R193.reuse, 0xfe, !PT ;  /* 0x000000a8025d7812 */ /* 0x140fe200078efec1 */
[----:B------:R-:W-:Y:S01]  /*4810*/  FFMA.FTZ R72, R91, UR6, R72 ;  /* 0x000000065b487c23 */ /* 0x000fe20008010048 */
[----:B------:R-:W-:Y:S01]  /*4820*/  FSEL R87, R89, -INF , !P6 ;  /* 0xff80000059577808 */ /* 0x000fe20007000000 */
[----:B------:R-:W-:Y:S01]  /*4830*/  FFMA.FTZ R24, R83, UR6, R74 ;  /* 0x0000000653187c23 */ /* 0x000fe2000801004a */
[----:B------:R-:W-:-:S02]  /*4840*/  LOP3.LUT R83, R2, 0xa1, R193, 0xfe, !PT ;  /* 0x000000a102537812 */ /* 0x000fc400078efec1 */
[----:B------:R-:W-:Y:S02]  /*4850*/  FSEL R79, R78, -INF , !P2 ;  /* 0xff8000004e4f7808 */ /* 0x000fe40005000000 */
[C---:B------:R-:W-:Y:S02]  /*4860*/  ISETP.GE.AND P6, PT, R83.reuse, R132, PT ;  /* 0x000000845300720c */ /* 0x040fe40003fc6270 */
[----:B------:R-:W-:Y:S02]  /*4870*/  ISETP.GE.AND P2, PT, R83, R0, PT ;  /* 0x000000005300720c */ /* 0x000fe40003f46270 */
[-C--:B------:R-:W-:Y:S02]  /*4880*/  I2FP.F32.U32 R78, R83.reuse ;  /* 0x00000053004e7245 */ /* 0x080fe40000201000 */
[----:B------:R-:W-:Y:S02]  /*4890*/  I2FP.F32.U32 R26, R83 ;  /* 0x00000053001a7245 */ /* 0x000fe40000201000 */
[----:B------:R-:W-:Y:S01]  /*48a0*/  LOP3.LUT R91, R2, 0xf8, R193, 0xfe, !PT ;  /* 0x000000f8025b7812 */ /* 0x000fe200078efec1 */
[----:B------:R-:W-:Y:S01]  /*48b0*/  FFMA.FTZ R73, R78, UR6, R73 ;  /* 0x000000064e497c23 */ /* 0x000fe20008010049 */
[----:B------:R-:W-:Y:S01]  /*48c0*/  FSEL R83, R77, -INF , !P4 ;  /* 0xff8000004d537808 */ /* 0x000fe20006000000 */
[----:B------:R-:W-:Y:S01]  /*48d0*/  FFMA.FTZ R26, R26, UR6, R75 ;  /* 0x000000061a1a7c23 */ /* 0x000fe2000801004b */
[----:B------:R-:W-:-:S02]  /*48e0*/  FSEL R77, R90, -INF , !P1 ;  /* 0xff8000005a4d7808 */ /* 0x000fc40004800000 */
[C---:B------:R-:W-:Y:S02]  /*48f0*/  ISETP.GE.AND P4, PT, R93.reuse, R132, PT ;  /* 0x000000845d00720c */ /* 0x040fe40003f86270 */
[----:B------:R-:W-:Y:S02]  /*4900*/  ISETP.GE.AND P1, PT, R93, R0, PT ;  /* 0x000000005d00720c */ /* 0x000fe40003f26270 */
[-C--:B------:R-:W-:Y:S02]  /*4910*/  I2FP.F32.U32 R89, R93.reuse ;  /* 0x0000005d00597245 */ /* 0x080fe40000201000 */
[----:B------:R-:W-:Y:S02]  /*4920*/  FSEL R74, R72, -INF , !P3 ;  /* 0xff800000484a7808 */ /* 0x000fe40005800000 */
[----:B------:R-:W-:Y:S01]  /*4930*/  I2FP.F32.U32 R93, R93 ;  /* 0x0000005d005d7245 */ /* 0x000fe20000201000 */
[----:B------:R-:W-:Y:S01]  /*4940*/  FFMA.FTZ R68, R89, UR6, R68 ;  /* 0x0000000659447c23 */ /* 0x000fe20008010044 */
[----:B------:R-:W-:-:S02]  /*4950*/  FSEL R72, R24, -INF , !P0 ;  /* 0xff80000018487808 */ /* 0x000fc40004000000 */
[----:B------:R-:W-:Y:S01]  /*4960*/  ISETP.GE.AND P3, PT, R91, R132, PT ;  /* 0x000000845b00720c */ /* 0x000fe20003f66270 */
[----:B------:R-:W-:Y:S01]  /*4970*/  FFMA.FTZ R70, R93, UR6, R70 ;  /* 0x000000065d467c23 */ /* 0x000fe20008010046 */
[----:B------:R-:W-:Y:S02]  /*4980*/  ISETP.GE.AND P0, PT, R91, R0, PT ;  /* 0x000000005b00720c */ /* 0x000fe40003f06270 */
[----:B------:R-:W-:Y:S02]  /*4990*/  I2FP.F32.U32 R91, R91 ;  /* 0x0000005b005b7245 */ /* 0x000fe40000201000 */
[C-C-:B------:R-:W-:Y:S02]  /*49a0*/  LOP3.LUT R75, R2.reuse, 0x19, R193.reuse, 0xfe, !PT ;  /* 0x00000019024b7812 */ /* 0x140fe400078efec1 */
[C-C-:B------:R-:W-:Y:S01]  /*49b0*/  LOP3.LUT R93, R2.reuse, 0x18, R193.reuse, 0xfe, !PT ;  /* 0x00000018025d7812 */ /* 0x140fe200078efec1 */
[C---:B------:R-:W-:Y:S01]  /*49c0*/  FFMA.FTZ R28, R91.reuse, UR6, R28 ;  /* 0x000000065b1c7c23 */ /* 0x040fe2000801001c */
[----:B------:R-:W-:Y:S01]  /*49d0*/  FFMA.FTZ R30, R91, UR6, R30 ;  /* 0x000000065b1e7c23 */ /* 0x000fe2000801001e */
[----:B------:R-:W-:-:S02]  /*49e0*/  LOP3.LUT R91, R2, 0x20, R193, 0xfe, !PT ;  /* 0x00000020025b7812 */ /* 0x000fc400078efec1 */
[----:B------:R-:W-:Y:S02]  /*49f0*/  FSEL R78, R68, -INF , !P4 ;  /* 0xff800000444e7808 */ /* 0x000fe40006000000 */
[----:B------:R-:W-:Y:S02]  /*4a00*/  FSEL R70, R70, -INF , !P1 ;  /* 0xff80000046467808 */ /* 0x000fe40004800000 */
[----:B------:R-:W-:Y:S02]  /*4a10*/  FSEL R89, R73, -INF , !P6 ;  /* 0xff80000049597808 */ /* 0x000fe40007000000 */
[C---:B------:R-:W-:Y:S02]  /*4a20*/  ISETP.GE.AND P4, PT, R75.reuse, R132, PT ;  /* 0x000000844b00720c */ /* 0x040fe40003f86270 */
[----:B------:R-:W-:Y:S02]  /*4a30*/  ISETP.GE.AND P1, PT, R75, R0, PT ;  /* 0x000000004b00720c */ /* 0x000fe40003f26270 */
[----:B------:R-:W-:-:S02]  /*4a40*/  I2FP.F32.U32 R24, R75 ;  /* 0x0000004b00187245 */ /* 0x000fc40000201000 */
[----:B------:R-:W-:Y:S02]  /*4a50*/  FSEL R73, R26, -INF , !P2 ;  /* 0xff8000001a497808 */ /* 0x000fe40005000000 */
[----:B------:R-:W-:Y:S01]  /*4a60*/  FSEL R75, R28, -INF , !P3 ;  /* 0xff8000001c4b7808 */ /* 0x000fe20005800000 */
[----:B------:R-:W-:Y:S01]  /*4a70*/  FFMA.FTZ R13, R24, UR6, R13 ;  /* 0x00000006180d7c23 */ /* 0x000fe2000801000d */
[----:B------:R-:W-:Y:S01]  /*4a80*/  FSEL R68, R30, -INF , !P0 ;  /* 0xff8000001e447808 */ /* 0x000fe20004000000 */
[----:B------:R-:W-:Y:S01]  /*4a90*/  FFMA.FTZ R15, R24, UR6, R15 ;  /* 0x00000006180f7c23 */ /* 0x000fe2000801000f */
[C---:B------:R-:W-:Y:S02]  /*4aa0*/  ISETP.GE.AND P6, PT, R93.reuse, R132, PT ;  /* 0x000000845d00720c */ /* 0x040fe40003fc6270 */
[----:B------:R-:W-:Y:S02]  /*4ab0*/  ISETP.GE.AND P2, PT, R93, R0, PT ;  /* 0x000000005d00720c */ /* 0x000fe40003f46270 */
[----:B------:R-:W-:-:S02]  /*4ac0*/  ISETP.GE.AND P3, PT, R91, R132, PT ;  /* 0x000000845b00720c */ /* 0x000fc40003f66270 */
[----:B------:R-:W-:Y:S02]  /*4ad0*/  ISETP.GE.AND P0, PT, R91, R0, PT ;  /* 0x000000005b00720c */ /* 0x000fe40003f06270 */
[----:B------:R-:W-:Y:S02]  /*4ae0*/  I2FP.F32.U32 R93, R93 ;  /* 0x0000005d005d7245 */ /* 0x000fe40000201000 */
[----:B------:R-:W-:Y:S02]  /*4af0*/  I2FP.F32.U32 R91, R91 ;  /* 0x0000005b005b7245 */ /* 0x000fe40000201000 */
[C-C-:B------:R-:W-:Y:S01]  /*4b00*/  LOP3.LUT R95, R2.reuse, 0x21, R193.reuse, 0xfe, !PT ;  /* 0x00000021025f7812 */ /* 0x140fe200078efec1 */
[C---:B------:R-:W-:Y:S01]  /*4b10*/  FFMA.FTZ R12, R93.reuse, UR6, R12 ;  /* 0x000000065d0c7c23 */ /* 0x040fe2000801000c */
[----:B------:R-:W-:Y:S01]  /*4b20*/  FFMA.FTZ R14, R93, UR6, R14 ;  /* 0x000000065d0e7c23 */ /* 0x000fe2000801000e */
[C---:B------:R-:W-:Y:S01]  /*4b30*/  FFMA.FTZ R8, R91.reuse, UR6, R8 ;  /* 0x000000065b087c23 */ /* 0x040fe20008010008 */
[----:B------:R-:W-:Y:S01]  /*4b40*/  FFMA.FTZ R10, R91, UR6, R10 ;  /* 0x000000065b0a7c23 */ /* 0x000fe2000801000a */
[----:B------:R-:W-:-:S02]  /*4b50*/  LOP3.LUT R93, R2, 0x28, R193, 0xfe, !PT ;  /* 0x00000028025d7812 */ /* 0x000fc400078efec1 */
[----:B------:R-:W-:Y:S02]  /*4b60*/  LOP3.LUT R91, R2, 0x29, R193, 0xfe, !PT ;  /* 0x00000029025b7812 */ /* 0x000fe400078efec1 */
[----:B------:R-:W-:Y:S02]  /*4b70*/  FSEL R105, R13, -INF , !P4 ;  /* 0xff8000000d697808 */ /* 0x000fe40006000000 */
[----:B------:R-:W-:Y:S02]  /*4b80*/  FSEL R109, R12, -INF , !P6 ;  /* 0xff8000000c6d7808 */ /* 0x000fe40007000000 */
[----:B------:R-:W-:Y:S02]  /*4b90*/  I2FP.F32.U32 R13, R93 ;  /* 0x0000005d000d7245 */ /* 0x000fe40000201000 */
[----:B------:R-:W-:Y:S02]  /*4ba0*/  FSEL R183, R8, -INF , !P3 ;  /* 0xff80000008b77808 */ /* 0x000fe40005800000 */
[----:B------:R-:W-:Y:S01]  /*4bb0*/  I2FP.F32.U32 R12, R95 ;  /* 0x0000005f000c7245 */ /* 0x000fe20000201000 */
[C---:B------:R-:W-:Y:S01]  /*4bc0*/  FFMA.FTZ R4, R13.reuse, UR6, R4 ;  /* 0x000000060d047c23 */ /* 0x040fe20008010004 */
[----:B------:R-:W-:Y:S01]  /*4bd0*/  I2FP.F32.U32 R8, R91 ;  /* 0x0000005b00087245 */ /* 0x000fe20000201000 */
[----:B------:R-:W-:Y:S01]  /*4be0*/  FFMA.FTZ R6, R13, UR6, R6 ;  /* 0x000000060d067c23 */ /* 0x000fe20008010006 */
[-C--:B------:R-:W-:Y:S01]  /*4bf0*/  ISETP.GE.AND P4, PT, R93, R132.reuse, PT ;  /* 0x000000845d00720c */ /* 0x080fe20003f86270 */
[----:B------:R-:W-:Y:S01]  /*4c00*/  FFMA.FTZ R9, R12, UR6, R9 ;  /* 0x000000060c097c23 */ /* 0x000fe20008010009 */
[----:B------:R-:W-:Y:S01]  /*4c10*/  FSEL R180, R10, -INF , !P0 ;  /* 0xff8000000ab47808 */ /* 0x000fe20004000000 */
[C---:B------:R-:W-:Y:S01]  /*4c20*/  FFMA.FTZ R179, R8.reuse, UR6, R5 ;  /* 0x0000000608b37c23 */ /* 0x040fe20008010005 */
[----:B------:R-:W-:Y:S01]  /*4c30*/  FFMA.FTZ R7, R8, UR6, R7 ;  /* 0x0000000608077c23 */ /* 0x000fe20008010007 */
[----:B------:R-:W-:Y:S01]  /*4c40*/  ISETP.GE.AND P6, PT, R95, R132, PT ;  /* 0x000000845f00720c */ /* 0x000fe20003fc6270 */
[----:B------:R-:W-:Y:S01]  /*4c50*/  FFMA.FTZ R11, R12, UR6, R11 ;  /* 0x000000060c0b7c23 */ /* 0x000fe2000801000b */
[----:B------:R-:W-:-:S02]  /*4c60*/  FSEL R112, R15, -INF , !P1 ;  /* 0xff8000000f707808 */ /* 0x000fc40004800000 */
[C---:B------:R-:W-:Y:S02]  /*4c70*/  ISETP.GE.AND P3, PT, R91.reuse, R132, PT ;  /* 0x000000845b00720c */ /* 0x040fe40003f66270 */
[----:B------:R-:W-:Y:S02]  /*4c80*/  ISETP.GE.AND P0, PT, R91, R0, PT ;  /* 0x000000005b00720c */ /* 0x000fe40003f06270 */
[C-C-:B------:R-:W-:Y:S02]  /*4c90*/  LOP3.LUT R13, R2.reuse, 0x31, R193.reuse, 0xfe, !PT ;  /* 0x00000031020d7812 */ /* 0x140fe400078efec1 */
[C-C-:B------:R-:W-:Y:S02]  /*4ca0*/  LOP3.LUT R15, R2.reuse, 0x30, R193.reuse, 0xfe, !PT ;  /* 0x00000030020f7812 */ /* 0x140fe400078efec1 */
[----:B------:R-:W-:Y:S02]  /*4cb0*/  LOP3.LUT R5, R2, 0x38, R193, 0xfe, !PT ;  /* 0x0000003802057812 */ /* 0x000fe400078efec1 */
[----:B------:R-:W-:-:S02]  /*4cc0*/  FSEL R181, R4, -INF , !P4 ;  /* 0xff80000004b57808 */ /* 0x000fc40006000000 */
[----:B------:R-:W-:Y:S02]  /*4cd0*/  FSEL R185, R9, -INF , !P6 ;  /* 0xff80000009b97808 */ /* 0x000fe40007000000 */
[----:B------:R-:W-:Y:S02]  /*4ce0*/  I2FP.F32.U32 R4, R13 ;  /* 0x0000000d00047245 */ /* 0x000fe40000201000 */
[----:B------:R-:W-:Y:S02]  /*4cf0*/  FSEL R179, R179, -INF , !P3 ;  /* 0xff800000b3b37808 */ /* 0x000fe40005800000 */
[----:B------:R-:W-:Y:S01]  /*4d00*/  FSEL R174, R7, -INF , !P0 ;  /* 0xff80000007ae7808 */ /* 0x000fe20004000000 */
[C---:B------:R-:W-:Y:S01]  /*4d10*/  FFMA.FTZ R129, R4.reuse, UR6, R129 ;  /* 0x0000000604817c23 */ /* 0x040fe20008010081 */
[----:B------:R-:W-:Y:S01]  /*4d20*/  ISETP.GE.AND P1, PT, R93, R0, PT ;  /* 0x000000005d00720c */ /* 0x000fe20003f26270 */
[----:B------:R-:W-:Y:S01]  /*4d30*/  FFMA.FTZ R131, R4, UR6, R131 ;  /* 0x0000000604837c23 */ /* 0x000fe20008010083 */
[----:B------:R-:W-:-:S02]  /*4d40*/  I2FP.F32.U32 R9, R15 ;  /* 0x0000000f00097245 */ /* 0x000fc40000201000 */
[C---:B------:R-:W-:Y:S02]  /*4d50*/  ISETP.GE.AND P3, PT, R5.reuse, R132, PT ;  /* 0x000000840500720c */ /* 0x040fe40003f66270 */
[----:B------:R-:W-:Y:S01]  /*4d60*/  ISETP.GE.AND P0, PT, R5, R0, PT ;  /* 0x000000000500720c */ /* 0x000fe20003f06270 */
[C---:B------:R-:W-:Y:S01]  /*4d70*/  FFMA.FTZ R128, R9.reuse, UR6, R128 ;  /* 0x0000000609807c23 */ /* 0x040fe20008010080 */
[----:B------:R-:W-:Y:S01]  /*4d80*/  I2FP.F32.U32 R5, R5 ;  /* 0x0000000500057245 */ /* 0x000fe20000201000 */
[----:B------:R-:W-:Y:S01]  /*4d90*/  FFMA.FTZ R130, R9, UR6, R130 ;  /* 0x0000000609827c23 */ /* 0x000fe20008010082 */
[----:B------:R-:W-:Y:S02]  /*4da0*/  FSEL R176, R6, -INF , !P1 ;  /* 0xff80000006b07808 */ /* 0x000fe40004800000 */
[----:B------:R-:W-:Y:S01]  /*4db0*/  FSEL R110, R14, -INF , !P2 ;  /* 0xff8000000e6e7808 */ /* 0x000fe20005000000 */
[----:B------:R-:W-:Y:S01]  /*4dc0*/  FFMA.FTZ R124, R5, UR6, R124 ;  /* 0x00000006057c7c23 */ /* 0x000fe2000801007c */
[----:B------:R-:W-:Y:S01]  /*4dd0*/  ISETP.GE.AND P4, PT, R13, R132, PT ;  /* 0x000000840d00720c */ /* 0x000fe20003f86270 */
[----:B------:R-:W-:Y:S01]  /*4de0*/  FFMA.FTZ R126, R5, UR6, R126 ;  /* 0x00000006057e7c23 */ /* 0x000fe2000801007e */
[----:B------:R-:W-:-:S02]  /*4df0*/  ISETP.GE.AND P1, PT, R13, R0, PT ;  /* 0x000000000d00720c */ /* 0x000fc40003f26270 */
[----:B------:R-:W-:Y:S02]  /*4e00*/  ISETP.GE.AND P2, PT, R95, R0, PT ;  /* 0x000000005f00720c */ /* 0x000fe40003f46270 */
[C-C-:B------:R-:W-:Y:S02]  /*4e10*/  LOP3.LUT R9, R2.reuse, 0x39, R193.reuse, 0xfe, !PT ;  /* 0x0000003902097812 */ /* 0x140fe400078efec1 */
[C-C-:B------:R-:W-:Y:S02]  /*4e20*/  LOP3.LUT R7, R2.reuse, 0x40, R193.reuse, 0xfe, !PT ;  /* 0x0000004002077812 */ /* 0x140fe400078efec1 */
[----:B------:R-:W-:Y:S02]  /*4e30*/  LOP3.LUT R5, R2, 0x41, R193, 0xfe, !PT ;  /* 0x0000004102057812 */ /* 0x000fe400078efec1 */
[----:B------:R-:W-:Y:S02]  /*4e40*/  FSEL R141, R129, -INF , !P4 ;  /* 0xff800000818d7808 */ /* 0x000fe40006000000 */
[----:B------:R-:W-:-:S02]  /*4e50*/  FSEL R148, R131, -INF , !P1 ;  /* 0xff80000083947808 */ /* 0x000fc40004800000 */
[----:B------:R-:W-:Y:S02]  /*4e60*/  FSEL R184, R11, -INF , !P2 ;  /* 0xff8000000bb87808 */ /* 0x000fe40005000000 */
[----:B------:R-:W-:Y:S02]  /*4e70*/  I2FP.F32.U32 R4, R9 ;  /* 0x0000000900047245 */ /* 0x000fe40000201000 */
[C---:B------:R-:W-:Y:S02]  /*4e80*/  ISETP.GE.AND P4, PT, R7.reuse, R132, PT ;  /* 0x000000840700720c */ /* 0x040fe40003f86270 */
[----:B------:R-:W-:Y:S01]  /*4e90*/  ISETP.GE.AND P1, PT, R7, R0, PT ;  /* 0x000000000700720c */ /* 0x000fe20003f26270 */
[C---:B------:R-:W-:Y:S01]  /*4ea0*/  FFMA.FTZ R125, R4.reuse, UR6, R125 ;  /* 0x00000006047d7c23 */ /* 0x040fe2000801007d */
[C---:B------:R-:W-:Y:S01]  /*4eb0*/  ISETP.GE.AND P6, PT, R15.reuse, R132, PT ;  /* 0x000000840f00720c */ /* 0x040fe20003fc6270 */
[----:B------:R-:W-:Y:S01]  /*4ec0*/  FFMA.FTZ R127, R4, UR6, R127 ;  /* 0x00000006047f7c23 */ /* 0x000fe2000801007f */
[----:B------:R-:W-:-:S02]  /*4ed0*/  ISETP.GE.AND P2, PT, R15, R0, PT ;  /* 0x000000000f00720c */ /* 0x000fc40003f46270 */
[----:B------:R-:W-:Y:S02]  /*4ee0*/  I2FP.F32.U32 R7, R7 ;  /* 0x0000000700077245 */ /* 0x000fe40000201000 */
[----:B------:R-:W-:Y:S02]  /*4ef0*/  I2FP.F32.U32 R6, R5 ;  /* 0x0000000500067245 */ /* 0x000fe40000201000 */
[----:B------:R-:W-:Y:S01]  /*4f00*/  FSEL R145, R128, -INF , !P6 ;  /* 0xff80000080917808 */ /* 0x000fe20007000000 */
[C---:B------:R-:W-:Y:S01]  /*4f10*/  FFMA.FTZ R120, R7.reuse, UR6, R120 ;  /* 0x0000000607787c23 */ /* 0x040fe20008010078 */
[----:B------:R-:W-:Y:S01]  /*4f20*/  FSEL R130, R130, -INF , !P2 ;  /* 0xff80000082827808 */ /* 0x000fe20005000000 */
[----:B------:R-:W-:Y:S01]  /*4f30*/  FFMA.FTZ R122, R7, UR6, R122 ;  /* 0x00000006077a7c23 */ /* 0x000fe2000801007a */
[C---:B------:R-:W-:Y:S01]  /*4f40*/  ISETP.GE.AND P6, PT, R9.reuse, R132, PT ;  /* 0x000000840900720c */ /* 0x040fe20003fc6270 */
[C---:B------:R-:W-:Y:S01]  /*4f50*/  FFMA.FTZ R121, R6.reuse, UR6, R121 ;  /* 0x0000000606797c23 */ /* 0x040fe20008010079 */
[----:B------:R-:W-:Y:S01]  /*4f60*/  ISETP.GE.AND P2, PT, R9, R0, PT ;  /* 0x000000000900720c */ /* 0x000fe20003f46270 */
[----:B------:R-:W-:Y:S01]  /*4f70*/  FFMA.FTZ R123, R6, UR6, R123 ;  /* 0x00000006067b7c23 */ /* 0x000fe2000801007b */
[----:B------:R-:W-:-:S02]  /*4f80*/  FSEL R139, R124, -INF , !P3 ;  /* 0xff8000007c8b7808 */ /* 0x000fc40005800000 */
[----:B------:R-:W-:Y:S02]  /*4f90*/  FSEL R144, R126, -INF , !P0 ;  /* 0xff8000007e907808 */ /* 0x000fe40004000000 */
[C---:B------:R-:W-:Y:S02]  /*4fa0*/  ISETP.GE.AND P3, PT, R5.reuse, R132, PT ;  /* 0x000000840500720c */ /* 0x040fe40003f66270 */
[----:B------:R-:W-:Y:S02]  /*4fb0*/  ISETP.GE.AND P0, PT, R5, R0, PT ;  /* 0x000000000500720c */ /* 0x000fe40003f06270 */
[C-C-:B------:R-:W-:Y:S02]  /*4fc0*/  LOP3.LUT R7, R2.reuse, 0x48, R193.reuse, 0xfe, !PT ;  /* 0x0000004802077812 */ /* 0x140fe400078efec1 */
[C-C-:B------:R-:W-:Y:S02]  /*4fd0*/  LOP3.LUT R9, R2.reuse, 0xa9, R193.reuse, 0xfe, !PT ;  /* 0x000000a902097812 */ /* 0x140fe400078efec1 */
[----:B------:R-:W-:-:S02]  /*4fe0*/  LOP3.LUT R5, R2, 0xb0, R193, 0xfe, !PT ;  /* 0x000000b002057812 */ /* 0x000fc400078efec1 */
[----:B------:R-:W-:Y:S02]  /*4ff0*/  FSEL R143, R125, -INF , !P6 ;  /* 0xff8000007d8f7808 */ /* 0x000fe40007000000 */
[----:B------:R-:W-:Y:S02]  /*5000*/  FSEL R146, R127, -INF , !P2 ;  /* 0xff8000007f927808 */ /* 0x000fe40005000000 */
[C---:B------:R-:W-:Y:S02]  /*5010*/  ISETP.GE.AND P6, PT, R7.reuse, R132, PT ;  /* 0x000000840700720c */ /* 0x040fe40003fc6270 */
[----:B------:R-:W-:Y:S02]  /*5020*/  ISETP.GE.AND P2, PT, R7, R0, PT ;  /* 0x000000000700720c */ /* 0x000fe40003f46270 */
[----:B------:R-:W-:Y:S02]  /*5030*/  I2FP.F32.U32 R4, R9 ;  /* 0x0000000900047245 */ /* 0x000fe40000201000 */
[----:B------:R-:W-:-:S02]  /*5040*/  FSEL R159, R121, -INF , !P3 ;  /* 0xff800000799f7808 */ /* 0x000fc40005800000 */
[----:B------:R-:W-:Y:S01]  /*5050*/  FSEL R162, R123, -INF , !P0 ;  /* 0xff8000007ba27808 */ /* 0x000fe20004000000 */
[C---:B------:R-:W-:Y:S01]  /*5060*/  FFMA.FTZ R69, R4.reuse, UR6, R69 ;  /* 0x0000000604457c23 */ /* 0x040fe20008010045 */
[----:B------:R-:W-:Y:S01]  /*5070*/  I2FP.F32.U32 R7, R7 ;  /* 0x0000000700077245 */ /* 0x000fe20000201000 */
[----:B------:R-:W-:Y:S01]  /*5080*/  FFMA.FTZ R10, R4, UR6, R71 ;  /* 0x00000006040a7c23 */ /* 0x000fe20008010047 */
[C---:B------:R-:W-:Y:S02]  /*5090*/  ISETP.GE.AND P3, PT, R5.reuse, R132, PT ;  /* 0x000000840500720c */ /* 0x040fe40003f66270 */
[----:B------:R-:W-:Y:S01]  /*50a0*/  ISETP.GE.AND P0, PT, R5, R0, PT ;  /* 0x000000000500720c */ /* 0x000fe20003f06270 */
[C---:B------:R-:W-:Y:S01]  /*50b0*/  FFMA.FTZ R116, R7.reuse, UR6, R116 ;  /* 0x0000000607747c23 */ /* 0x040fe20008010074 */
[----:B------:R-:W-:Y:S01]  /*50c0*/  I2FP.F32.U32 R5, R5 ;  /* 0x0000000500057245 */ /* 0x000fe20000201000 */
[----:B------:R-:W-:Y:S01]  /*50d0*/  FFMA.FTZ R118, R7, UR6, R118 ;  /* 0x0000000607767c23 */ /* 0x000fe20008010076 */
[----:B------:R-:W-:-:S02]  /*50e0*/  FSEL R161, R120, -INF , !P4 ;  /* 0xff80000078a17808 */ /* 0x000fc40006000000 */
[----:B------:R-:W-:Y:S01]  /*50f0*/  FSEL R154, R122, -INF , !P1 ;  /* 0xff8000007a9a7808 */ /* 0x000fe20004800000 */
[----:B------:R-:W-:Y:S01]  /*5100*/  FFMA.FTZ R11, R5, UR6, R64 ;  /* 0x00000006050b7c23 */ /* 0x000fe20008010040 */
[C---:B------:R-:W-:Y:S02]  /*5110*/  ISETP.GE.AND P4, PT, R9.reuse, R132, PT ;  /* 0x000000840900720c */ /* 0x040fe40003f86270 */
[----:B------:R-:W-:Y:S01]  /*5120*/  ISETP.GE.AND P1, PT, R9, R0, PT ;  /* 0x000000000900720c */ /* 0x000fe20003f26270 */
[----:B------:R-:W-:Y:S01]  /*5130*/  FFMA.FTZ R9, R5, UR6, R66 ;  /* 0x0000000605097c23 */ /* 0x000fe20008010042 */
[C-C-:B------:R-:W-:Y:S02]  /*5140*/  LOP3.LUT R13, R2.reuse, 0xb1, R193.reuse, 0xfe, !PT ;  /* 0x000000b1020d7812 */ /* 0x140fe400078efec1 */
[C-C-:B------:R-:W-:Y:S02]  /*5150*/  LOP3.LUT R7, R2.reuse, 0xb8, R193.reuse, 0xfe, !PT ;  /* 0x000000b802077812 */ /* 0x140fe400078efec1 */
[----:B------:R-:W-:-:S02]  /*5160*/  LOP3.LUT R5, R2, 0xb9, R193, 0xfe, !PT ;  /* 0x000000b902057812 */ /* 0x000fc400078efec1 */
[----:B------:R-:W-:Y:S02]  /*5170*/  I2FP.F32.U32 R4, R13 ;  /* 0x0000000d00047245 */ /* 0x000fe40000201000 */
[----:B------:R-:W-:Y:S02]  /*5180*/  FSEL R64, R69, -INF , !P4 ;  /* 0xff80000045407808 */ /* 0x000fe40006000000 */
[----:B------:R-:W-:Y:S01]  /*5190*/  FSEL R10, R10, -INF , !P1 ;  /* 0xff8000000a0a7808 */ /* 0x000fe20004800000 */
[C---:B------:R-:W-:Y:S01]  /*51a0*/  FFMA.FTZ R65, R4.reuse, UR6, R65 ;  /* 0x0000000604417c23 */ /* 0x040fe20008010041 */
[C---:B------:R-:W-:Y:S01]  /*51b0*/  ISETP.GE.AND P4, PT, R7.reuse, R132, PT ;  /* 0x000000840700720c */ /* 0x040fe20003f86270 */
[----:B------:R-:W-:Y:S01]  /*51c0*/  FFMA.FTZ R67, R4, UR6, R67 ;  /* 0x0000000604437c23 */ /* 0x000fe20008010043 */
[----:B------:R-:W-:Y:S02]  /*51d0*/  ISETP.GE.AND P1, PT, R7, R0, PT ;  /* 0x000000000700720c */ /* 0x000fe40003f26270 */
[----:B------:R-:W-:-:S02]  /*51e0*/  I2FP.F32.U32 R7, R7 ;  /* 0x0000000700077245 */ /* 0x000fc40000201000 */
[----:B------:R-:W-:Y:S02]  /*51f0*/  I2FP.F32.U32 R6, R5 ;  /* 0x0000000500067245 */ /* 0x000fe40000201000 */
[----:B------:R-:W-:Y:S01]  /*5200*/  FSEL R157, R116, -INF , !P6 ;  /* 0xff800000749d7808 */ /* 0x000fe20007000000 */
[----:B------:R-:W-:Y:S01]  /*5210*/  FFMA.FTZ R60, R7, UR6, R60 ;  /* 0x00000006073c7c23 */ /* 0x000fe2000801003c */
[----:B------:R-:W-:Y:S01]  /*5220*/  FSEL R172, R118, -INF , !P2 ;  /* 0xff80000076ac7808 */ /* 0x000fe20005000000 */
[C---:B------:R-:W-:Y:S01]  /*5230*/  FFMA.FTZ R4, R6.reuse, UR6, R61 ;  /* 0x0000000606047c23 */ /* 0x040fe2000801003d */
[C---:B------:R-:W-:Y:S01]  /*5240*/  ISETP.GE.AND P6, PT, R13.reuse, R132, PT ;  /* 0x000000840d00720c */ /* 0x040fe20003fc6270 */
[----:B------:R-:W-:Y:S01]  /*5250*/  FFMA.FTZ R6, R6, UR6, R63 ;  /* 0x0000000606067c23 */ /* 0x000fe2000801003f */
[----:B------:R-:W-:Y:S01]  /*5260*/  ISETP.GE.AND P2, PT, R13, R0, PT ;  /* 0x000000000d00720c */ /* 0x000fe20003f46270 */
[----:B------:R-:W-:Y:S01]  /*5270*/  FFMA.FTZ R7, R7, UR6, R62 ;  /* 0x0000000607077c23 */ /* 0x000fe2000801003e */
[----:B------:R-:W-:-:S02]  /*5280*/  LOP3.LUT R13, R2, 0xc0, R193, 0xfe, !PT ;  /* 0x000000c0020d7812 */ /* 0x000fc400078efec1 */
[----:B------:R-:W-:Y:S02]  /*5290*/  FSEL R11, R11, -INF , !P3 ;  /* 0xff8000000b0b7808 */ /* 0x000fe40005800000 */
[----:B------:R-:W-:Y:S02]  /*52a0*/  FSEL R9, R9, -INF , !P0 ;  /* 0xff80000009097808 */ /* 0x000fe40004000000 */
[C-C-:B------:R-:W-:Y:S02]  /*52b0*/  LOP3.LUT R15, R2.reuse, 0xc1, R193.reuse, 0xfe, !PT ;  /* 0x000000c1020f7812 */ /* 0x140fe400078efec1 */
[C---:B------:R-:W-:Y:S02]  /*52c0*/  ISETP.GE.AND P3, PT, R5.reuse, R132, PT ;  /* 0x000000840500720c */ /* 0x040fe40003f66270 */
[----:B------:R-:W-:Y:S02]  /*52d0*/  ISETP.GE.AND P0, PT, R5, R0, PT ;  /* 0x000000000500720c */ /* 0x000fe40003f06270 */
[----:B------:R-:W-:-:S02]  /*52e0*/  LOP3.LUT R5, R2, 0xc8, R193, 0xfe, !PT ;  /* 0x000000c802057812 */ /* 0x000fc400078efec1 */
[----:B------:R-:W-:Y:S02]  /*52f0*/  FSEL R66, R65, -INF , !P6 ;  /* 0xff80000041427808 */ /* 0x000fe40007000000 */
[----:B------:R-:W-:Y:S02]  /*5300*/  FSEL R62, R67, -INF , !P2 ;  /* 0xff800000433e7808 */ /* 0x000fe40005000000 */
[C---:B------:R-:W-:Y:S02]  /*5310*/  ISETP.GE.AND P6, PT, R13.reuse, R132, PT ;  /* 0x000000840d00720c */ /* 0x040fe40003fc6270 */
[----:B------:R-:W-:Y:S02]  /*5320*/  ISETP.GE.AND P2, PT, R13, R0, PT ;  /* 0x000000000d00720c */ /* 0x000fe40003f46270 */
[----:B------:R-:W-:Y:S02]  /*5330*/  I2FP.F32.U32 R13, R13 ;  /* 0x0000000d000d7245 */ /* 0x000fe40000201000 */
[----:B------:R-:W-:-:S02]  /*5340*/  FSEL R65, R60, -INF , !P4 ;  /* 0xff8000003c417808 */ /* 0x000fc40006000000 */
[----:B------:R-:W-:Y:S01]  /*5350*/  I2FP.F32.U32 R8, R15 ;  /* 0x0000000f00087245 */ /* 0x000fe20000201000 */
[C---:B------:R-:W-:Y:S01]  /*5360*/  FFMA.FTZ R56, R13.reuse, UR6, R56 ;  /* 0x000000060d387c23 */ /* 0x040fe20008010038 */
[----:B------:R-:W-:Y:S01]  /*5370*/  FSEL R63, R4, -INF , !P3 ;  /* 0xff800000043f7808 */ /* 0x000fe20005800000 */
[----:B------:R-:W-:Y:S01]  /*5380*/  FFMA.FTZ R58, R13, UR6, R58 ;  /* 0x000000060d3a7c23 */ /* 0x000fe2000801003a */
[----:B------:R-:W-:Y:S01]  /*5390*/  FSEL R60, R6, -INF , !P0 ;  /* 0xff800000063c7808 */ /* 0x000fe20004000000 */
[C---:B------:R-:W-:Y:S01]  /*53a0*/  FFMA.FTZ R57, R8.reuse, UR6, R57 ;  /* 0x0000000608397c23 */ /* 0x040fe20008010039 */
[C---:B------:R-:W-:Y:S01]  /*53b0*/  ISETP.GE.AND P3, PT, R5.reuse, R132, PT ;  /* 0x000000840500720c */ /* 0x040fe20003f66270 */
[----:B------:R-:W-:Y:S01]  /*53c0*/  FFMA.FTZ R8, R8, UR6, R59 ;  /* 0x0000000608087c23 */ /* 0x000fe2000801003b */
[----:B------:R-:W-:Y:S02]  /*53d0*/  ISETP.GE.AND P0, PT, R5, R0, PT ;  /* 0x000000000500720c */ /* 0x000fe40003f06270 */
[----:B------:R-:W-:-:S02]  /*53e0*/  I2FP.F32.U32 R5, R5 ;  /* 0x0000000500057245 */ /* 0x000fc40000201000 */
[----:B------:R-:W-:Y:S02]  /*53f0*/  ISETP.GE.AND P4, PT, R15, R132, PT ;  /* 0x000000840f00720c */ /* 0x000fe40003f86270 */
[----:B------:R-:W-:Y:S01]  /*5400*/  FSEL R61, R7, -INF , !P1 ;  /* 0xff800000073d7808 */ /* 0x000fe20004800000 */
[C---:B------:R-:W-:Y:S01]  /*5410*/  FFMA.FTZ R52, R5.reuse, UR6, R52 ;  /* 0x0000000605347c23 */ /* 0x040fe20008010034 */
[C-C-:B------:R-:W-:Y:S01]  /*5420*/  LOP3.LUT R13, R2.reuse, 0xc9, R193.reuse, 0xfe, !PT ;  /* 0x000000c9020d7812 */ /* 0x140fe200078efec1 */
[----:B------:R-:W-:Y:S01]  /*5430*/  FFMA.FTZ R4, R5, UR6, R54 ;  /* 0x0000000605047c23 */ /* 0x000fe20008010036 */
[----:B------:R-:W-:Y:S02]  /*5440*/  ISETP.GE.AND P1, PT, R15, R0, PT ;  /* 0x000000000f00720c */ /* 0x000fe40003f26270 */
[----:B------:R-:W-:Y:S02]  /*5450*/  LOP3.LUT R7, R2, 0xd0, R193, 0xfe, !PT ;  /* 0x000000d002077812 */ /* 0x000fe400078efec1 */
[----:B------:R-:W-:-:S02]  /*5460*/  I2FP.F32.U32 R6, R13 ;  /* 0x0000000d00067245 */ /* 0x000fc40000201000 */
[----:B------:R-:W-:Y:S02]  /*5470*/  FSEL R67, R57, -INF , !P4 ;  /* 0xff80000039437808 */ /* 0x000fe40006000000 */
[----:B------:R-:W-:Y:S01]  /*5480*/  LOP3.LUT R5, R2, 0xd1, R193, 0xfe, !PT ;  /* 0x000000d102057812 */ /* 0x000fe200078efec1 */
[----:B------:R-:W-:Y:S01]  /*5490*/  FFMA.FTZ R53, R6, UR6, R53 ;  /* 0x0000000606357c23 */ /* 0x000fe20008010035 */
[----:B------:R-:W-:Y:S01]  /*54a0*/  FSEL R57, R8, -INF , !P1 ;  /* 0xff80000008397808 */ /* 0x000fe20004800000 */
[----:B------:R-:W-:Y:S01]  /*54b0*/  FFMA.FTZ R55, R6, UR6, R55 ;  /* 0x0000000606377c23 */ /* 0x000fe20008010037 */
[C---:B------:R-:W-:Y:S02]  /*54c0*/  ISETP.GE.AND P4, PT, R7.reuse, R132, PT ;  /* 0x000000840700720c */ /* 0x040fe40003f86270 */
[----:B------:R-:W-:Y:S02]  /*54d0*/  ISETP.GE.AND P1, PT, R7, R0, PT ;  /* 0x000000000700720c */ /* 0x000fe40003f26270 */
[----:B------:R-:W-:-:S02]  /*54e0*/  I2FP.F32.U32 R7, R7 ;  /* 0x0000000700077245 */ /* 0x000fc40000201000 */
[----:B------:R-:W-:Y:S02]  /*54f0*/  FSEL R54, R52, -INF , !P3 ;  /* 0xff80000034367808 */ /* 0x000fe40005800000 */
[----:B------:R-:W-:Y:S01]  /*5500*/  FSEL R52, R4, -INF , !P0 ;  /* 0xff80000004347808 */ /* 0x000fe20004000000 */
[C---:B------:R-:W-:Y:S01]  /*5510*/  FFMA.FTZ R48, R7.reuse, UR6, R48 ;  /* 0x0000000607307c23 */ /* 0x040fe20008010030 */
[----:B------:R-:W-:Y:S01]  /*5520*/  FSEL R56, R56, -INF , !P6 ;  /* 0xff80000038387808 */ /* 0x000fe20007000000 */
[----:B------:R-:W-:Y:S01]  /*5530*/  FFMA.FTZ R7, R7, UR6, R50 ;  /* 0x0000000607077c23 */ /* 0x000fe20008010032 */
[----:B------:R-:W-:Y:S02]  /*5540*/  FSEL R59, R58, -INF , !P2 ;  /* 0xff8000003a3b7808 */ /* 0x000fe40005000000 */
[----:B------:R-:W-:Y:S02]  /*5550*/  I2FP.F32.U32 R4, R5 ;  /* 0x0000000500047245 */ /* 0x000fe40000201000 */
[----:B------:R-:W-:-:S02]  /*5560*/  ISETP.GE.AND P6, PT, R13, R132, PT ;  /* 0x000000840d00720c */ /* 0x000fc40003fc6270 */
[----:B------:R-:W-:Y:S01]  /*5570*/  ISETP.GE.AND P2, PT, R13, R0, PT ;  /* 0x000000000d00720c */ /* 0x000fe20003f46270 */
[----:B------:R-:W-:Y:S01]  /*5580*/  FFMA.FTZ R6, R4, UR6, R49 ;  /* 0x0000000604067c23 */ /* 0x000fe20008010031 */
[----:B------:R-:W-:Y:S01]  /*5590*/  LOP3.LUT R13, R2, 0xd8, R193, 0xfe, !PT ;  /* 0x000000d8020d7812 */ /* 0x000fe200078efec1 */
[----:B------:R-:W-:Y:S01]  /*55a0*/  FFMA.FTZ R4, R4, UR6, R51 ;  /* 0x0000000604047c23 */ /* 0x000fe20008010033 */
[----:B------:R-:W-:Y:S02]  /*55b0*/  LOP3.LUT R15, R2, 0xd9, R193, 0xfe, !PT ;  /* 0x000000d9020f7812 */ /* 0x000fe400078efec1 */
[----:B------:R-:W-:Y:S02]  /*55c0*/  FSEL R58, R53, -INF , !P6 ;  /* 0xff800000353a7808 */ /* 0x000fe40007000000 */
[----:B------:R-:W-:Y:S02]  /*55d0*/  FSEL R50, R55, -INF , !P2 ;  /* 0xff80000037327808 */ /* 0x000fe40005000000 */
[----:B------:R-:W-:-:S02]  /*55e0*/  ISETP.GE.AND P6, PT, R13, R132, PT ;  /* 0x000000840d00720c */ /* 0x000fc40003fc6270 */
[----:B------:R-:W-:Y:S02]  /*55f0*/  ISETP.GE.AND P2, PT, R13, R0, PT ;  /* 0x000000000d00720c */ /* 0x000fe40003f46270 */
[----:B------:R-:W-:Y:S02]  /*5600*/  I2FP.F32.U32 R8, R15 ;  /* 0x0000000f00087245 */ /* 0x000fe40000201000 */
[C---:B------:R-:W-:Y:S02]  /*5610*/  ISETP.GE.AND P3, PT, R5.reuse, R132, PT ;  /* 0x000000840500720c */ /* 0x040fe40003f66270 */
[----:B------:R-:W-:Y:S01]  /*5620*/  ISETP.GE.AND P0, PT, R5, R0, PT ;  /* 0x000000000500720c */ /* 0x000fe20003f06270 */
[C---:B------:R-:W-:Y:S01]  /*5630*/  FFMA.FTZ R45, R8.reuse, UR6, R45 ;  /* 0x00000006082d7c23 */ /* 0x040fe2000801002d */
[----:B------:R-:W-:Y:S01]  /*5640*/  I2FP.F32.U32 R13, R13 ;  /* 0x0000000d000d7245 */ /* 0x000fe20000201000 */
[----:B------:R-:W-:Y:S01]  /*5650*/  FFMA.FTZ R8, R8, UR6, R47 ;  /* 0x0000000608087c23 */ /* 0x000fe2000801002f */
[----:B------:R-:W-:-:S02]  /*5660*/  LOP3.LUT R5, R2, 0xe0, R193, 0xfe, !PT ;  /* 0x000000e002057812 */ /* 0x000fc400078efec1 */
[----:B------:R-:W-:Y:S01]  /*5670*/  FSEL R53, R48, -INF , !P4 ;  /* 0xff80000030357808 */ /* 0x000fe20006000000 */
[C---:B------:R-:W-:Y:S01]  /*5680*/  FFMA.FTZ R44, R13.reuse, UR6, R44 ;  /* 0x000000060d2c7c23 */ /* 0x040fe2000801002c */
[----:B------:R-:W-:Y:S01]  /*5690*/  FSEL R51, R6, -INF , !P3 ;  /* 0xff80000006337808 */ /* 0x000fe20005800000 */
[----:B------:R-:W-:Y:S01]  /*56a0*/  FFMA.FTZ R46, R13, UR6, R46 ;  /* 0x000000060d2e7c23 */ /* 0x000fe2000801002e */
[----:B------:R-:W-:Y:S02]  /*56b0*/  FSEL R48, R4, -INF , !P0 ;  /* 0xff80000004307808 */ /* 0x000fe40004000000 */
[-C--:B------:R-:W-:Y:S02]  /*56c0*/  ISETP.GE.AND P4, PT, R15, R132.reuse, PT ;  /* 0x000000840f00720c */ /* 0x080fe40003f86270 */
[----:B------:R-:W-:Y:S02]  /*56d0*/  FSEL R49, R7, -INF , !P1 ;  /* 0xff80000007317808 */ /* 0x000fe40004800000 */
[----:B------:R-:W-:-:S02]  /*56e0*/  ISETP.GE.AND P3, PT, R5, R132, PT ;  /* 0x000000840500720c */ /* 0x000fc40003f66270 */
[-C--:B------:R-:W-:Y:S02]  /*56f0*/  ISETP.GE.AND P0, PT, R5, R0.reuse, PT ;  /* 0x000000000500720c */ /* 0x080fe40003f06270 */
[----:B------:R-:W-:Y:S02]  /*5700*/  ISETP.GE.AND P1, PT, R15, R0, PT ;  /* 0x000000000f00720c */ /* 0x000fe40003f26270 */
[----:B------:R-:W-:Y:S02]  /*5710*/  I2FP.F32.U32 R5, R5 ;  /* 0x0000000500057245 */ /* 0x000fe40000201000 */
[C-C-:B------:R-:W-:Y:S02]  /*5720*/  LOP3.LUT R13, R2.reuse, 0xe1, R193.reuse, 0xfe, !PT ;  /* 0x000000e1020d7812 */ /* 0x140fe400078efec1 */
[----:B------:R-:W-:Y:S01]  /*5730*/  LOP3.LUT R7, R2, 0xe8, R193, 0xfe, !PT ;  /* 0x000000e802077812 */ /* 0x000fe200078efec1 */
[----:B------:R-:W-:Y:S01]  /*5740*/  FFMA.FTZ R40, R5, UR6, R40 ;  /* 0x0000000605287c23 */ /* 0x000fe20008010028 */
[----:B------:R-:W-:Y:S01]  /*5750*/  FSEL R55, R45, -INF , !P4 ;  /* 0xff8000002d377808 */ /* 0x000fe20006000000 */
[----:B------:R-:W-:Y:S01]  /*5760*/  FFMA.FTZ R42, R5, UR6, R42 ;  /* 0x00000006052a7c23 */ /* 0x000fe2000801002a */
[----:B------:R-:W-:-:S02]  /*5770*/  I2FP.F32.U32 R4, R13 ;  /* 0x0000000d00047245 */ /* 0x000fc40000201000 */
[----:B------:R-:W-:Y:S02]  /*5780*/  FSEL R45, R8, -INF , !P1 ;  /* 0xff800000082d7808 */ /* 0x000fe40004800000 */
[C---:B------:R-:W-:Y:S01]  /*5790*/  ISETP.GE.AND P4, PT, R7.reuse, R132, PT ;  /* 0x000000840700720c */ /* 0x040fe20003f86270 */
[C---:B------:R-:W-:Y:S01]  /*57a0*/  FFMA.FTZ R41, R4.reuse, UR6, R41 ;  /* 0x0000000604297c23 */ /* 0x040fe20008010029 */
[----:B------:R-:W-:Y:S01]  /*57b0*/  ISETP.GE.AND P1, PT, R7, R0, PT ;  /* 0x000000000700720c */ /* 0x000fe20003f26270 */
[----:B------:R-:W-:Y:S01]  /*57c0*/  FFMA.FTZ R43, R4, UR6, R43 ;  /* 0x00000006042b7c23 */ /* 0x000fe2000801002b */
[----:B------:R-:W-:Y:S02]  /*57d0*/  LOP3.LUT R5, R2, 0xe9, R193, 0xfe, !PT ;  /* 0x000000e902057812 */ /* 0x000fe400078efec1 */
[----:B------:R-:W-:Y:S02]  /*57e0*/  I2FP.F32.U32 R7, R7 ;  /* 0x0000000700077245 */ /* 0x000fe40000201000 */
[----:B------:R-:W-:-:S02]  /*57f0*/  FSEL R86, R44, -INF , !P6 ;  /* 0xff8000002c567808 */ /* 0x000fc40007000000 */
[----:B------:R-:W-:Y:S01]  /*5800*/  FSEL R47, R46, -INF , !P2 ;  /* 0xff8000002e2f7808 */ /* 0x000fe20005000000 */
[----:B------:R-:W-:Y:S01]  /*5810*/  FFMA.FTZ R36, R7, UR6, R36 ;  /* 0x0000000607247c23 */ /* 0x000fe20008010024 */
[----:B------:R-:W-:Y:S01]  /*5820*/  ISETP.GE.AND P6, PT, R13, R132, PT ;  /* 0x000000840d00720c */ /* 0x000fe20003fc6270 */
[----:B------:R-:W-:Y:S01]  /*5830*/  FFMA.FTZ R38, R7, UR6, R38 ;  /* 0x0000000607267c23 */ /* 0x000fe20008010026 */
[----:B------:R-:W-:Y:S02]  /*5840*/  ISETP.GE.AND P2, PT, R13, R0, PT ;  /* 0x000000000d00720c */ /* 0x000fe40003f46270 */
[----:B------:R-:W-:Y:S02]  /*5850*/  FSEL R46, R40, -INF , !P3 ;  /* 0xff800000282e7808 */ /* 0x000fe40005800000 */
[----:B------:R-:W-:Y:S02]  /*5860*/  FSEL R44, R42, -INF , !P0 ;  /* 0xff8000002a2c7808 */ /* 0x000fe40004000000 */
[----:B------:R-:W-:-:S02]  /*5870*/  I2FP.F32.U32 R6, R5 ;  /* 0x0000000500067245 */ /* 0x000fc40000201000 */
[C---:B------:R-:W-:Y:S02]  /*5880*/  ISETP.GE.AND P3, PT, R5.reuse, R132, PT ;  /* 0x000000840500720c */ /* 0x040fe40003f66270 */
[----:B------:R-:W-:Y:S01]  /*5890*/  ISETP.GE.AND P0, PT, R5, R0, PT ;  /* 0x000000000500720c */ /* 0x000fe20003f06270 */
[----:B------:R-:W-:Y:S01]  /*58a0*/  FFMA.FTZ R37, R6, UR6, R37 ;  /* 0x0000000606257c23 */ /* 0x000fe20008010025 */
[----:B------:R-:W-:Y:S01]  /*58b0*/  LOP3.LUT R13, R2, 0xf0, R193, 0xfe, !PT ;  /* 0x000000f0020d7812 */ /* 0x000fe200078efec1 */
[----:B------:R-:W-:Y:S01]  /*58c0*/  FFMA.FTZ R39, R6, UR6, R39 ;  /* 0x0000000606277c23 */ /* 0x000fe20008010027 */
[C-C-:B------:R-:W-:Y:S02]  /*58d0*/  LOP3.LUT R7, R2.reuse, 0xf1, R193.reuse, 0xfe, !PT ;  /* 0x000000f102077812 */ /* 0x140fe400078efec1 */
[----:B------:R-:W-:Y:S02]  /*58e0*/  LOP3.LUT R5, R2, 0xf9, R193, 0xfe, !PT ;  /* 0x000000f902057812 */ /* 0x000fe400078efec1 */
[----:B------:R-:W-:-:S02]  /*58f0*/  FSEL R93, R41, -INF , !P6 ;  /* 0xff800000295d7808 */ /* 0x000fc40007000000 */
[----:B------:R-:W-:Y:S02]  /*5900*/  FSEL R90, R43, -INF , !P2 ;  /* 0xff8000002b5a7808 */ /* 0x000fe40005000000 */
[C---:B------:R-:W-:Y:S02]  /*5910*/  ISETP.GE.AND P6, PT, R13.reuse, R132, PT ;  /* 0x000000840d00720c */ /* 0x040fe40003fc6270 */
[----:B------:R-:W-:Y:S02]  /*5920*/  ISETP.GE.AND P2, PT, R13, R0, PT ;  /* 0x000000000d00720c */ /* 0x000fe40003f46270 */
[----:B------:R-:W-:Y:S02]  /*5930*/  I2FP.F32.U32 R13, R13 ;  /* 0x0000000d000d7245 */ /* 0x000fe40000201000 */
[----:B------:R-:W-:Y:S02]  /*5940*/  I2FP.F32.U32 R4, R7 ;  /* 0x0000000700047245 */ /* 0x000fe40000201000 */
[----:B------:R-:W-:Y:S01]  /*5950*/  I2FP.F32.U32 R6, R5 ;  /* 0x0000000500067245 */ /* 0x000fe20000201000 */
[C---:B------:R-:W-:Y:S01]  /*5960*/  FFMA.FTZ R32, R13.reuse, UR6, R32 ;  /* 0x000000060d207c23 */ /* 0x040fe20008010020 */
[----:B------:R-:W-:Y:S01]  /*5970*/  FSEL R92, R36, -INF , !P4 ;  /* 0xff800000245c7808 */ /* 0x000fe20006000000 */
[----:B------:R-:W-:Y:S01]  /*5980*/  FFMA.FTZ R34, R13, UR6, R34 ;  /* 0x000000060d227c23 */ /* 0x000fe20008010022 */
[----:B------:R-:W-:Y:S01]  /*5990*/  FSEL R71, R38, -INF , !P1 ;  /* 0xff80000026477808 */ /* 0x000fe20004800000 */
[C---:B------:R-:W-:Y:S01]  /*59a0*/  FFMA.FTZ R33, R4.reuse, UR6, R33 ;  /* 0x0000000604217c23 */ /* 0x040fe20008010021 */
[----:B------:R-:W-:Y:S01]  /*59b0*/  FSEL R91, R37, -INF , !P3 ;  /* 0xff800000255b7808 */ /* 0x000fe20005800000 */
[----:B------:R-:W-:Y:S01]  /*59c0*/  FFMA.FTZ R35, R4, UR6, R35 ;  /* 0x0000000604237c23 */ /* 0x000fe20008010023 */
[----:B------:R-:W-:Y:S01]  /*59d0*/  FSEL R69, R39, -INF , !P0 ;  /* 0xff80000027457808 */ /* 0x000fe20004000000 */
[C---:B------:R-:W-:Y:S01]  /*59e0*/  FFMA.FTZ R29, R6.reuse, UR6, R29 ;  /* 0x00000006061d7c23 */ /* 0x040fe2000801001d */
[----:B------:R-:W-:Y:S01]  /*59f0*/  FFMA.FTZ R31, R6, UR6, R31 ;  /* 0x00000006061f7c23 */ /* 0x000fe2000801001f */
[----:B------:R-:W-:-:S02]  /*5a00*/  ISETP.GE.AND P4, PT, R7, R132, PT ;  /* 0x000000840700720c */ /* 0x000fc40003f86270 */
[----:B------:R-:W-:Y:S02]  /*5a10*/  ISETP.GE.AND P1, PT, R7, R0, PT ;  /* 0x000000000700720c */ /* 0x000fe40003f26270 */
[C---:B------:R-:W-:Y:S02]  /*5a20*/  ISETP.GE.AND P3, PT, R5.reuse, R132, PT ;  /* 0x000000840500720c */ /* 0x040fe40003f66270 */
[----:B------:R-:W-:Y:S02]  /*5a30*/  ISETP.GE.AND P0, PT, R5, R0, PT ;  /* 0x000000000500720c */ /* 0x000fe40003f06270 */
[----:B------:R-:W-:Y:S02]  /*5a40*/  FSEL R100, R32, -INF , !P6 ;  /* 0xff80000020647808 */ /* 0x000fe40007000000 */
[----:B------:R-:W-:Y:S02]  /*5a50*/  FSEL R96, R34, -INF , !P2 ;  /* 0xff80000022607808 */ /* 0x000fe40005000000 */
[----:B------:R-:W-:-:S02]  /*5a60*/  FSEL R98, R33, -INF , !P4 ;  /* 0xff80000021627808 */ /* 0x000fc40006000000 */
[----:B------:R-:W-:Y:S02]  /*5a70*/  FSEL R95, R35, -INF , !P1 ;  /* 0xff800000235f7808 */ /* 0x000fe40004800000 */
[----:B------:R-:W-:Y:S02]  /*5a80*/  FSEL R97, R29, -INF , !P3 ;  /* 0xff8000001d617808 */ /* 0x000fe40005800000 */
[----:B------:R-:W-:Y:S01]  /*5a90*/  FSEL R94, R31, -INF , !P0 ;  /* 0xff8000001f5e7808 */ /* 0x000fe20004000000 */
[----:B------:R-:W-:Y:S06]  /*5aa0*/  BRA.U !UP1, `(.L_x_1499) ;  /* 0x00000009095c7547 */ /* 0x000fec000b800000 */
[----:B------:R-:W-:-:S04]  /*5ab0*/  UISETP.NE.U32.AND UP0, UPT, UR12, URZ, UPT ;  /* 0x000000ff0c00728c */ /* 0x000fc8000bf05070 */
[----:B------:R-:W-:-:S09]  /*5ac0*/  UISETP.NE.AND.EX UP0, UPT, UR13, URZ, UPT, UP0 ;  /* 0x000000ff0d00728c */ /* 0x000fd2000bf05300 */
[----:B------:R-:W-:Y:S05]  /*5ad0*/  BRA.U UP0, `(.L_x_1500) ;  /* 0x0000000100207547 */ /* 0x000fea000b800000 */
[----:B------:R-:W-:Y:S01]  /*5ae0*/  UMOV UR7, URZ ;  /* 0x000000ff00077c82 */ /* 0x000fe20008000000 */
[----:B------:R-:W-:Y:S01]  /*5af0*/  USHF.L.U32 UR4, UR10, 0x8, URZ ;  /* 0x000000080a047899 */ /* 0x000fe200080006ff */
[----:B------:R-:W-:-:S05]  /*5b00*/  IADD3 R5, P0, PT, RZ, -UR7, RZ ;  /* 0x80000007ff057c10 */ /* 0x000fca000ff1e0ff */
[----:B------:R-:W-:-:S05]  /*5b10*/  IMAD.X R4, RZ, RZ, ~UR4, P0 ;  /* 0x80000004ff047e24 */ /* 0x000fca00080e06ff */
[----:B------:R-:W-:-:S04]  /*5b20*/  SHF.R.S64 R5, R5, 0x1f, R4 ;  /* 0x0000001f05057819 */ /* 0x000fc80000001004 */
[----:B------:R-:W-:-:S04]  /*5b30*/  IADD3 R214, P0, PT, R5, R214, RZ ;  /* 0x000000d605d67210 */ /* 0x000fc80007f1e0ff */
[----:B------:R-:W-:Y:S01]  /*5b40*/  LEA.HI.X.SX32 R213, R4, R213, 0x1, P0 ;  /* 0x000000d504d57211 */ /* 0x000fe200000f0eff */
[----:B------:R-:W-:Y:S08]  /*5b50*/  BRA `(.L_x_1501) ;  /* 0x0000000000ec7947 */ /* 0x000ff00003800000 */
.L_x_1500:
        /* <DEDUP_REMOVED lines=47> */
[----:B------:R-:W-:-:S04]  /*5e50*/  IMAD R5, R5, UR10, RZ ;  /* 0x0000000a05057c24 */ /* 0x000fc8000f8e02ff */
[C---:B------:R-:W-:Y:S01]  /*5e60*/  IMAD R5, R6.reuse, UR11, R5 ;  /* 0x0000000b06057c24 */ /* 0x040fe2000f8e0205 */
[----:B---3--:R-:W-:Y:S01]  /*5e70*/  IADD3 R4, PT, PT, R13, -R4, RZ ;  /* 0x800000040d047210 */ /* 0x008fe20007ffe0ff */
[----:B------:R-:W-:-:S03]  /*5e80*/  IMAD.WIDE.U32 R12, R6, UR10, RZ ;  /* 0x0000000a060c7c25 */ /* 0x000fc6000f8e00ff */
        /* <DEDUP_REMOVED lines=8> */
.L_x_1501:
[----:B------:R-:W1:Y:S01]  /*5f10*/  LDCU UR4, c[0x0][0x440] ;  /* 0x00008800ff0477ac */ /* 0x000e620008000800 */
[----:B------:R-:W-:Y:S01]  /*5f20*/  IMAD.U32 R15, RZ, RZ, UR10 ;  /* 0x0000000aff0f7e24 */ /* 0x000fe2000f8e00ff */
[----:B------:R-:W-:Y:S01]  /*5f30*/  MOV R4, UR11 ;  /* 0x0000000b00047c02 */ /* 0x000fe20008000f00 */
[----:B------:R-:W-:Y:S01]  /*5f40*/  IMAD.U32 R5, RZ, RZ, UR10 ;  /* 0x0000000aff057e24 */ /* 0x000fe2000f8e00ff */
[----:B------:R-:W-:Y:S01]  /*5f50*/  MOV R7, UR10 ;  /* 0x0000000a00077c02 */ /* 0x000fe20008000f00 */
[----:B------:R-:W-:Y:S01]  /*5f60*/  IMAD.U32 R31, RZ, RZ, UR10 ;  /* 0x0000000aff1f7e24 */ /* 0x000fe2000f8e00ff */
[----:B------:R-:W-:Y:S01]  /*5f70*/  LEA R14, P2, R15, R214, 0x6 ;  /* 0x000000d60f0e7211 */ /* 0x000fe200078430ff */
[----:B------:R-:W-:Y:S01]  /*5f80*/  IMAD.U32 R6, RZ, RZ, UR10 ;  /* 0x0000000aff067e24 */ /* 0x000fe2000f8e00ff */
[----:B------:R-:W-:Y:S01]  /*5f90*/  MOV R12, UR10 ;  /* 0x0000000a000c7c02 */ /* 0x000fe20008000f00 */
[----:B------:R-:W-:Y:S01]  /*5fa0*/  IMAD.U32 R29, RZ, RZ, UR10 ;  /* 0x0000000aff1d7e24 */ /* 0x000fe2000f8e00ff */
[----:B------:R-:W-:Y:S01]  /*5fb0*/  LEA.HI.X R15, R5, R213, R4, 0x6, P2 ;  /* 0x000000d5050f7211 */ /* 0x000fe200010f3404 */
[----:B------:R-:W-:Y:S01]  /*5fc0*/  IMAD.U32 R4, RZ, RZ, UR10 ;  /* 0x0000000aff047e24 */ /* 0x000fe2000f8e00ff */
[----:B------:R-:W-:Y:S01]  /*5fd0*/  MOV R5, UR11 ;  /* 0x0000000b00057c02 */ /* 0x000fe20008000f00 */
[----:B------:R-:W-:Y:S01]  /*5fe0*/  IMAD.U32 R13, RZ, RZ, UR10 ;  /* 0x0000000aff0d7e24 */ /* 0x000fe2000f8e00ff */
[----:B------:R-:W-:Y:S01]  /*5ff0*/  BSSY.RECONVERGENT B0, `(.L_x_1502) ;  /* 0x0000041000007945 */ /* 0x000fe20003800200 */
[----:B------:R-:W-:Y:S01]  /*6000*/  IMAD.U32 R8, RZ, RZ, UR11 ;  /* 0x0000000bff087e24 */ /* 0x000fe2000f8e00ff */
[----:B-1----:R-:W-:-:S02]  /*6010*/  ISETP.GE.AND P0, PT, R212, UR4, PT ;  /* 0x00000004d4007c0c */ /* 0x002fc4000bf06270 */
[----:B------:R-:W-:-:S11]  /*6020*/  ISETP.GE.AND P1, PT, R212, UR4, PT ;  /* 0x00000004d4007c0c */ /* 0x000fd6000bf26270 */
[-C--:B------:R-:W-:Y:S01]  /*6030*/  @!P0 LEA R30, P2, R31, R14.reuse, 0x6 ;  /* 0x0000000e1f1e8211 */ /* 0x080fe200078430ff */
[----:B------:R-:W-:Y:S01]  /*6040*/  VOTEU.ALL UP0, P0 ;  /* 0x0000000000ff7886 */ /* 0x000fe20000000000 */
[----:B------:R-:W-:Y:S01]  /*6050*/  @!P1 IMAD.MOV.U32 R215, RZ, RZ, R213 ;  /* 0x000000ffffd79224 */ /* 0x000fe200078e00d5 */
[-C--:B------:R-:W-:Y:S01]  /*6060*/  @!P0 LEA R12, P3, R12, R14.reuse, 0x7 ;  /* 0x0000000e0c0c8211 */ /* 0x080fe200078638ff */
[C---:B------:R-:W-:Y:S01]  /*6070*/  @!P0 IMAD.WIDE.U32 R34, R4.reuse, 0x140, R14 ;  /* 0x0000014004228825 */ /* 0x040fe200078e000e */
[-C--:B------:R-:W-:Y:S01]  /*6080*/  @!P0 LEA.HI.X R31, R4, R15.reuse, R5, 0x6, P2 ;  /* 0x0000000f041f8211 */ /* 0x080fe200010f3405 */
[----:B------:R-:W-:Y:S01]  /*6090*/  @!UP0 UIMAD UR7, UR11, 0xc0, URZ ;  /* 0x000000c00b0788a4 */ /* 0x000fe2000f8e02ff */
[----:B------:R-:W-:Y:S01]  /*60a0*/  @!P0 LEA R32, P2, R7, R14, 0x8 ;  /* 0x0000000e07208211 */ /* 0x000fe200078440ff */
[--C-:B------:R-:W-:Y:S01]  /*60b0*/  @!P0 IMAD.MOV.U32 R4, RZ, RZ, R14.reuse ;  /* 0x000000ffff048224 */ /* 0x100fe200078e000e */
[----:B------:R-:W-:Y:S01]  /*60c0*/  @!PT LDS RZ, [RZ] ;  /* 0x00000000fffff984 */ /* 0x000fe20000000800 */
[----:B------:R-:W-:Y:S01]  /*60d0*/  @!PT LDS RZ, [RZ] ;  /* 0x00000000fffff984 */ /* 0x000fe20000000800 */
[----:B------:R-:W-:Y:S01]  /*60e0*/  @!PT LDS RZ, [RZ] ;  /* 0x00000000fffff984 */ /* 0x000fe20000000800 */
[----:B------:R1:W-:Y:S01]  /*60f0*/  @!P1 LDGSTS.E.BYPASS.LTC128B.128 [R223+0x1000], desc[UR24][R214.64] ;  /* 0x01000000d6df9fae */ /* 0x0003e2000b981a18 */
[----:B------:R-:W-:Y:S01]  /*6100*/  @!P0 IMAD.WIDE.U32 R28, R29, 0xc0, R14 ;  /* 0x000000c01d1c8825 */ /* 0x000fe200078e000e */
[-C--:B------:R-:W-:Y:S01]  /*6110*/  @!P0 LEA.HI.X R33, R6, R15.reuse, R5, 0x8, P2 ;  /* 0x0000000f06218211 */ /* 0x080fe200010f4405 */
[----:B------:R-:W-:Y:S01]  /*6120*/  @!UP0 UIMAD UR4, UR11, 0x140, URZ ;  /* 0x000001400b0488a4 */ /* 0x000fe2000f8e02ff */
[-C--:B------:R-:W-:Y:S01]  /*6130*/  @!P0 MOV R5, R15.reuse ;  /* 0x0000000f00058202 */ /* 0x080fe20000000f00 */
[----:B------:R1:W-:Y:S01]  /*6140*/  @P1 STS.128 [R223+0x1000], RZ ;  /* 0x001000ffdf001388 */ /* 0x0003e20000000c00 */
[----:B------:R-:W-:Y:S01]  /*6150*/  @!P0 LEA.HI.X R13, R13, R15, R8, 0x7, P3 ;  /* 0x0000000f0d0d8211 */ /* 0x000fe200018f3c08 */
[----:B------:R-:W-:-:S02]  /*6160*/  @!P0 VIADD R29, R29, UR7 ;  /* 0x000000071d1d8c36 */ /* 0x000fc40008000000 */
[----:B------:R1:W-:Y:S01]  /*6170*/  @P0 STS.128 [R223+0x1800], RZ ;  /* 0x001800ffdf000388 */ /* 0x0003e20000000c00 */
[----:B------:R-:W-:-:S03]  /*6180*/  @!P0 IADD3 R35, PT, PT, R35, UR4, RZ ;  /* 0x0000000423238c10 */ /* 0x000fc6000fffe0ff */
        /* <DEDUP_REMOVED lines=31> */
[----:B-1----:R-:W-:Y:S01]  /*6380*/  MOV R4, UR10 ;  /* 0x0000000a00047c02 */ /* 0x002fe20008000f00 */
[----:B------:R-:W-:-:S04]  /*6390*/  UIMAD UR4, UR11, 0x180, URZ ;  /* 0x000001800b0478a4 */ /* 0x000fc8000f8e02ff */
[----:B------:R-:W-:-:S05]  /*63a0*/  IMAD.WIDE.U32 R4, R4, 0x180, R14 ;  /* 0x0000018004047825 */ /* 0x000fca00078e000e */
[----:B------:R-:W-:-:S05]  /*63b0*/  IADD3 R5, PT, PT, R5, UR4, RZ ;  /* 0x0000000405057c10 */ /* 0x000fca000fffe0ff */
[----:B------:R-:W-:Y:S01]  /*63c0*/  @!PT LDS RZ, [RZ] ;  /* 0x00000000fffff984 */ /* 0x000fe20000000800 */
[----:B------:R-:W-:Y:S01]  /*63d0*/  @!PT LDS RZ, [RZ] ;  /* 0x00000000fffff984 */ /* 0x000fe20000000800 */
[----:B------:R-:W-:Y:S01]  /*63e0*/  @!PT LDS RZ, [RZ] ;  /* 0x00000000fffff984 */ /* 0x000fe20000000800 */
[----:B------:R2:W-:Y:S02]  /*63f0*/  LDGSTS.E.BYPASS.LTC128B.128 [R223+0x4800], desc[UR24][R4.64] ;  /* 0x0480000004df7fae */ /* 0x0005e4000b981a18 */
.L_x_1503:
[----:B------:R-:W-:Y:S05]  /*6400*/  BSYNC.RECONVERGENT B0 ;  /* 0x0000000000007941 */ /* 0x000fea0003800200 */
.L_x_1502:
[----:B------:R-:W0:Y:S02]  /*6410*/  LDGDEPBAR ;  /* 0x00000000000079af */ /* 0x000e240000000000 */
.L_x_1499:
[----:B------:R-:W-:Y:S01]  /*6420*/  FMNMX3.FTZ R6, R27, R25, R23, !PT ;  /* 0x000000191b067276 */ /* 0x000fe20007810017 */
[----:B------:R-:W3:Y:S01]  /*6430*/  LDCU UR4, c[0x0][0x45c] ;  /* 0x00008b80ff0477ac */ /* 0x000ee20008000800 */
[----:B------:R-:W-:Y:S02]  /*6440*/  FMNMX3.FTZ R7, R182, R178, R18, !PT ;  /* 0x000000b2b6077276 */ /* 0x000fe40007810012 */
        /* <DEDUP_REMOVED lines=63> */
[----:B------:R-:W-:Y:S01]  /*6840*/  IADD3 R217, PT, PT, R191, R190, RZ ;  /* 0x000000bebfd97210 */ /* 0x000fe20007ffe0ff */
[----:B-12---:R-:W1:Y:S01]  /*6850*/  SHFL.BFLY PT, R5, R6, 0x2, 0x1f ;  /* 0x0c401f0006057f89 */ /* 0x006e6200000e0000 */
[----:B------:R-:W-:-:S02]  /*6860*/  MOV R8, 0x20 ;  /* 0x0000002000087802 */ /* 0x000fc40000000f00 */
[----:B------:R-:W-:Y:S01]  /*6870*/  LEA R217, R217, UR5, 0x1 ;  /* 0x00000005d9d97c11 */ /* 0x000fe2000f8e08ff */
[----:B------:R-:W2:Y:S01]  /*6880*/  SHFL.BFLY PT, R4, R7, 0x2, 0x1f ;  /* 0x0c401f0007047f89 */ /* 0x000ea200000e0000 */
[----:B------:R-:W-:-:S03]  /*6890*/  SEL R8, R8, 0xffffffe0, !P5 ;  /* 0xffffffe008087807 */ /* 0x000fc60006800000 */
[----:B------:R-:W-:Y:S01]  /*68a0*/  LDSM.16.MT88.4 R12, [R217+0x5400] ;  /* 0x00540000d90c783b */ /* 0x000fe20000004200 */
[----:B------:R-:W-:-:S03]  /*68b0*/  IADD3 R99, PT, PT, R8, R217, RZ ;  /* 0x000000d908637210 */ /* 0x000fc60007ffe0ff */
[----:B------:R-:W-:Y:S04]  /*68c0*/  LDSM.16.MT88.4 R36, [R217+0x5800] ;  /* 0x00580000d924783b */ /* 0x000fe80000004200 */
[----:B------:R-:W-:Y:S04]  /*68d0*/  LDSM.16.MT88.4 R40, [R99+0x5400] ;  /* 0x005400006328783b */ /* 0x000fe80000004200 */
[----:B------:R-:W-:Y:S01]  /*68e0*/  LDSM.16.MT88.4 R204, [R217+0x8c00] ;  /* 0x008c0000d9cc783b */ /* 0x000fe20000004200 */
[----:B-1----:R-:W-:-:S03]  /*68f0*/  FMNMX.FTZ R5, R6, R5, !PT ;  /* 0x0000000506057209 */ /* 0x002fc60007810000 */
[----:B------:R-:W-:Y:S01]  /*6900*/  LDSM.16.MT88.4 R196, [R99+0x8c00] ;  /* 0x008c000063c4783b */ /* 0x000fe20000004200 */
[----:B--2---:R-:W-:-:S03]  /*6910*/  FMNMX.FTZ R4, R7, R4, !PT ;  /* 0x0000000407047209 */ /* 0x004fc60007810000 */
[----:B------:R-:W1:Y:S04]  /*6920*/  SHFL.BFLY PT, R134, R5, 0x1, 0x1f ;  /* 0x0c201f0005867f89 */ /* 0x000e6800000e0000 */
[----:B------:R-:W2:Y:S01]  /*6930*/  SHFL.BFLY PT, R133, R4, 0x1, 0x1f ;  /* 0x0c201f0004857f89 */ /* 0x000ea200000e0000 */
[----:B-1----:R-:W-:-:S04]  /*6940*/  FMNMX.FTZ R134, R5, R134, !PT ;  /* 0x0000008605867209 */ /* 0x002fc80007810000 */
[C---:B------:R-:W-:Y:S01]  /*6950*/  FSETP.NEU.FTZ.AND P0, PT, R134.reuse, -INF , PT ;  /* 0xff8000008600780b */ /* 0x040fe20003f1d000 */
[----:B---3--:R-:W-:Y:S01]  /*6960*/  FMUL.FTZ R102, R134, UR4 ;  /* 0x0000000486667c20 */ /* 0x008fe20008410000 */
[----:B--2---:R-:W-:Y:S02]  /*6970*/  FMNMX.FTZ R133, R4, R133, !PT ;  /* 0x0000008504857209 */ /* 0x004fe40007810000 */
[----:B------:R-:W-:Y:S02]  /*6980*/  LDSM.16.MT88.4 R4, [R99+0x5000] ;  /* 0x005000006304783b */ /* 0x000fe40000004200 */
[----:B------:R-:W-:Y:S01]  /*6990*/  FSEL R102, R102, RZ, P0 ;  /* 0x000000ff66667208 */ /* 0x000fe20000000000 */
[C---:B------:R-:W-:Y:S01]  /*69a0*/  FMUL.FTZ R103, R133.reuse, UR4 ;  /* 0x0000000485677c20 */ /* 0x040fe20008410000 */
[----:B------:R-:W-:-:S03]  /*69b0*/  FSETP.NEU.FTZ.AND P0, PT, R133, -INF , PT ;  /* 0xff8000008500780b */ /* 0x000fc60003f1d000 */
[--C-:B------:R-:W-:Y:S01]  /*69c0*/  FFMA.FTZ R131, R27, UR4, -R102.reuse ;  /* 0x000000041b837c23 */ /* 0x100fe20008010866 */
[--C-:B------:R-:W-:Y:S01]  /*69d0*/  FFMA.FTZ R128, R25, UR4, -R102.reuse ;  /* 0x0000000419807c23 */ /* 0x100fe20008010866 */
[----:B------:R-:W-:Y:S01]  /*69e0*/  FSEL R103, R103, RZ, P0 ;  /* 0x000000ff67677208 */ /* 0x000fe20000000000 */
[----:B------:R-:W1:Y:S01]  /*69f0*/  LDSM.16.MT88.4 R24, [R217+0x5000] ;  /* 0x00500000d918783b */ /* 0x000e620000004200 */
[--C-:B------:R-:W-:Y:S01]  /*6a00*/  FFMA.FTZ R117, R23, UR4, -R102.reuse ;  /* 0x0000000417757c23 */ /* 0x100fe20008010866 */
[--C-:B------:R-:W-:Y:S01]  /*6a10*/  FFMA.FTZ R108, R21, UR4, -R102.reuse ;  /* 0x00000004156c7c23 */ /* 0x100fe20008010866 */
[----:B------:R-:W-:Y:S01]  /*6a20*/  MUFU.EX2 R131, R131 ;  /* 0x0000008300837308 */ /* 0x000fe20000000800 */
        /* <DEDUP_REMOVED lines=52> */
[----:B------:R1:W3:Y:S01]  /*6d70*/  MUFU.EX2 R110, R32 ;  /* 0x00000020006e7308 */ /* 0x0002e20000000800 */
[--C-:B------:R-:W-:Y:S01]  /*6d80*/  FFMA.FTZ R169, R169, UR4, -R102.reuse ;  /* 0x00000004a9a97c23 */ /* 0x100fe20008010866 */
[--C-:B------:R-:W-:Y:S01]  /*6d90*/  FFMA.FTZ R165, R165, UR4, -R102.reuse ;  /* 0x00000004a5a57c23 */ /* 0x100fe20008010866 */
[--C-:B------:R-:W-:Y:S01]  /*6da0*/  FFMA.FTZ R176, R158, UR4, -R103.reuse ;  /* 0x000000049eb07c23 */ /* 0x100fe20008010867 */
[----:B------:R-:W-:Y:S01]  /*6db0*/  MUFU.EX2 R109, R109 ;  /* 0x0000006d006d7308 */ /* 0x000fe20000000800 */
[C---:B------:R-:W-:Y:S01]  /*6dc0*/  HMMA.16816.F32 R24, R16.reuse, R26, RZ ;  /* 0x0000001a1018723c */ /* 0x040fe200000018ff */
[--C-:B------:R-:W-:Y:S01]  /*6dd0*/  FFMA.FTZ R152, R152, UR4, -R103.reuse ;  /* 0x0000000498987c23 */ /* 0x100fe20008010867 */
[--C-:B------:R-:W-:Y:S01]  /*6de0*/  FFMA.FTZ R153, R153, UR4, -R102.reuse ;  /* 0x0000000499997c23 */ /* 0x100fe20008010866 */
[----:B------:R-:W5:Y:S01]  /*6df0*/  MUFU.EX2 R112, R112 ;  /* 0x0000007000707308 */ /* 0x000f620000000800 */
[--C-:B------:R-:W-:Y:S01]  /*6e00*/  FFMA.FTZ R142, R142, UR4, -R103.reuse ;  /* 0x000000048e8e7c23 */ /* 0x100fe20008010867 */
[--C-:B------:R-:W-:Y:S01]  /*6e10*/  FFMA.FTZ R119, R119, UR4, -R102.reuse ;  /* 0x0000000477777c23 */ /* 0x100fe20008010866 */
[--C-:B------:R-:W-:Y:S01]  /*6e20*/  FFMA.FTZ R135, R135, UR4, -R102.reuse ;  /* 0x0000000487877c23 */ /* 0x100fe20008010866 */
[----:B------:R-:W-:Y:S01]  /*6e30*/  MUFU.EX2 R121, R121 ;  /* 0x0000007900797308 */ /* 0x000fe20000000800 */
[C---:B----4-:R-:W-:Y:S01]  /*6e40*/  HMMA.16816.F32 R20, R16.reuse, R4, RZ ;  /* 0x000000041014723c */ /* 0x050fe200000018ff */
[----:B-1----:R-:W1:Y:S01]  /*6e50*/  LDSM.16.MT88.4 R32, [R99+0x5800] ;  /* 0x005800006320783b */ /* 0x002e620000004200 */
[----:B--2---:R-:W-:Y:S01]  /*6e60*/  F2FP.F16.F32.PACK_AB R4, R106, R107 ;  /* 0x0000006b6a04723e */ /* 0x004fe200000000ff */
[----:B------:R-:W2:Y:S01]  /*6e70*/  MUFU.EX2 R118, R118 ;  /* 0x0000007600767308 */ /* 0x000ea20000000800 */
[----:B---3--:R-:W-:Y:S01]  /*6e80*/  F2FP.F16.F32.PACK_AB R5, R110, R111 ;  /* 0x0000006f6e05723e */ /* 0x008fe200000000ff */
[--C-:B------:R-:W-:Y:S01]  /*6e90*/  FFMA.FTZ R115, R115, UR4, -R102.reuse ;  /* 0x0000000473737c23 */ /* 0x100fe20008010866 */
[--C-:B------:R-:W-:Y:S01]  /*6ea0*/  FFMA.FTZ R74, R74, UR4, -R102.reuse ;  /* 0x000000044a4a7c23 */ /* 0x100fe20008010866 */
[----:B------:R-:W-:Y:S01]  /*6eb0*/  MUFU.EX2 R116, R116 ;  /* 0x0000007400747308 */ /* 0x000fe20000000800 */
[----:B------:R-:W-:Y:S01]  /*6ec0*/  HMMA.16816.F32 R16, R16, R6, RZ ;  /* 0x000000061010723c */ /* 0x000fe200000018ff */
[----:B------:R-:W-:Y:S01]  /*6ed0*/  F2FP.F16.F32.PACK_AB R6, R104, R105 ;  /* 0x000000696806723e */ /* 0x000fe200000000ff */
[--C-:B------:R-:W-:Y:S01]  /*6ee0*/  FFMA.FTZ R72, R72, UR4, -R103.reuse ;  /* 0x0000000448487c23 */ /* 0x100fe20008010867 */
[----:B-----5:R-:W-:Y:S01]  /*6ef0*/  F2FP.F16.F32.PACK_AB R7, R112, R109 ;  /* 0x0000006d7007723e */ /* 0x020fe200000000ff */
[----:B------:R-:W-:Y:S01]  /*6f00*/  MUFU.EX2 R123, R123 ;  /* 0x0000007b007b7308 */ /* 0x000fe20000000800 */
[--C-:B------:R-:W-:Y:S01]  /*6f10*/  FFMA.FTZ R70, R70, UR4, -R103.reuse ;  /* 0x0000000446467c23 */ /* 0x100fe20008010867 */
[----:B------:R-:W-:Y:S01]  /*6f20*/  FFMA.FTZ R65, R65, UR4, -R102 ;  /* 0x0000000441417c23 */ /* 0x000fe20008010866 */
[--C-:B------:R-:W-:Y:S01]  /*6f30*/  FFMA.FTZ R9, R9, UR4, -R103.reuse ;  /* 0x0000000409097c23 */ /* 0x100fe20008010867 */
[----:B------:R-:W-:Y:S01]  /*6f40*/  MUFU.EX2 R120, R120 ;  /* 0x0000007800787308 */ /* 0x000fe20000000800 */
[----:B------:R-:W-:Y:S01]  /*6f50*/  FFMA.FTZ R62, R62, UR4, -R103 ;  /* 0x000000043e3e7c23 */ /* 0x000fe20008010867 */
[C---:B------:R-:W-:Y:S01]  /*6f60*/  HMMA.16816.F32 R28, R4.reuse, R12, R28 ;  /* 0x0000000c041c723c */ /* 0x040fe2000000181c */
        /* <DEDUP_REMOVED lines=8> */
[----:B------:R-:W4:Y:S01]  /*6ff0*/  LDSM.16.MT88.4 R12, [R217+0x5c00] ;  /* 0x005c0000d90c783b */ /* 0x000f220000004200 */
[----:B------:R-:W5:Y:S01]  /*7000*/  MUFU.EX2 R124, R124 ;  /* 0x0000007c007c7308 */ /* 0x000f620000000800 */
[----:B------:R-:W-:Y:S01]  /*7010*/  FADD.FTZ R108, R108, R117 ;  /* 0x000000756c6c7221 */ /* 0x000fe20000010000 */
[----:B------:R-:W-:Y:S01]  /*7020*/  FADD.FTZ R114, R101, R114 ;  /* 0x0000007265727221 */ /* 0x000fe20000010000 */
[----:B------:R-:W-:Y:S01]  /*7030*/  FFMA.FTZ R54, R54, UR4, -R102 ;  /* 0x0000000436367c23 */ /* 0x000fe20008010866 */
[----:B------:R-:W-:Y:S01]  /*7040*/  MUFU.EX2 R130, R143 ;  /* 0x0000008f00827308 */ /* 0x000fe20000000800 */
[----:B------:R-:W-:Y:S01]  /*7050*/  FADD.FTZ R107, R107, R108 ;  /* 0x0000006c6b6b7221 */ /* 0x000fe20000010000 */
[C---:B------:R-:W-:Y:S01]  /*7060*/  HMMA.16816.F32 R20, R4.reuse, R40, R20 ;  /* 0x000000280414723c */ /* 0x040fe20000001814 */
[----:B--2---:R-:W-:Y:S01]  /*7070*/  F2FP.F16.F32.PACK_AB R40, R118, R121 ;  /* 0x000000797628723e */ /* 0x004fe200000000ff */
[----:B------:R-:W-:Y:S01]  /*7080*/  MUFU.EX2 R122, R122 ;  /* 0x0000007a007a7308 */ /* 0x000fe20000000800 */
[----:B---3--:R-:W-:Y:S01]  /*7090*/  F2FP.F16.F32.PACK_AB R41, R127, R120 ;  /* 0x000000787f29723e */ /* 0x008fe200000000ff */
[----:B------:R-:W-:Y:S01]  /*70a0*/  FADD.FTZ R106, R106, R107 ;  /* 0x0000006b6a6a7221 */ /* 0x000fe20000010000 */
[----:B------:R-:W-:Y:S01]  /*70b0*/  FADD.FTZ R111, R111, R114 ;  /* 0x000000726f6f7221 */ /* 0x000fe20000010000 */
[----:B------:R-:W2:Y:S01]  /*70c0*/  MUFU.EX2 R141, R141 ;  /* 0x0000008d008d7308 */ /* 0x000ea20000000800 */
[----:B------:R-:W-:Y:S01]  /*70d0*/  FFMA.FTZ R52, R52, UR4, -R103 ;  /* 0x0000000434347c23 */ /* 0x000fe20008010867 */
[----:B------:R-:W-:Y:S01]  /*70e0*/  HMMA.16816.F32 R16, R4, R42, R16 ;  /* 0x0000002a0410723c */ /* 0x000fe20000001810 */
[----:B------:R-:W-:Y:S01]  /*70f0*/  F2FP.F16.F32.PACK_AB R42, R123, R116 ;  /* 0x000000747b2a723e */ /* 0x000fe200000000ff */
[----:B------:R-:W3:Y:S01]  /*7100*/  MUFU.EX2 R139, R139 ;  /* 0x0000008b008b7308 */ /* 0x000ee20000000800 */
[----:B-----5:R-:W-:Y:S01]  /*7110*/  F2FP.F16.F32.PACK_AB R43, R124, R125 ;  /* 0x0000007d7c2b723e */ /* 0x020fe200000000ff */
[----:B------:R-:W5:Y:S01]  /*7120*/  LDSM.16.MT88.4 R4, [R99+0x5c00] ;  /* 0x005c00006304783b */ /* 0x000f620000004200 */
[----:B------:R-:W-:Y:S01]  /*7130*/  FADD.FTZ R105, R105, R106 ;  /* 0x0000006a69697221 */ /* 0x000fe20000010000 */
[----:B------:R-:W-:Y:S01]  /*7140*/  MUFU.EX2 R145, R145 ;  /* 0x0000009100917308 */ /* 0x000fe20000000800 */
[----:B------:R-:W-:Y:S01]  /*7150*/  FADD.FTZ R110, R110, R111 ;  /* 0x0000006f6e6e7221 */ /* 0x000fe20000010000 */
[----:B------:R-:W-:Y:S01]  /*7160*/  FFMA.FTZ R51, R51, UR4, -R102 ;  /* 0x0000000433337c23 */ /* 0x000fe20008010866 */
[----:B------:R-:W-:Y:S01]  /*7170*/  FADD.FTZ R104, R104, R105 ;  /* 0x0000006968687221 */ /* 0x000fe20000010000 */
[----:B------:R-:W1:Y:S01]  /*7180*/  MUFU.EX2 R144, R174 ;  /* 0x000000ae00907308 */ /* 0x000e620000000800 */
[C---:B------:R-:W-:Y:S01]  /*7190*/  HMMA.16816.F32 R28, R40.reuse, R36, R28 ;  /* 0x00000024281c723c */ /* 0x040fe2000000181c */
[----:B--2---:R-:W-:Y:S01]  /*71a0*/  F2FP.F16.F32.PACK_AB R36, R141, R122 ;  /* 0x0000007a8d24723e */ /* 0x004fe200000000ff */
[----:B------:R-:W-:Y:S01]  /*71b0*/  FADD.FTZ R109, R109, R110 ;  /* 0x0000006e6d6d7221 */ /* 0x000fe20000010000 */
[----:B------:R2:W-:Y:S01]  /*71c0*/  MUFU.EX2 R143, R148 ;  /* 0x00000094008f7308 */ /* 0x0005e20000000800 */
[--C-:B------:R-:W-:Y:S01]  /*71d0*/  FFMA.FTZ R55, R55, UR4, -R102.reuse ;  /* 0x0000000437377c23 */ /* 0x100fe20008010866 */
[--C-:B------:R-:W-:Y:S01]  /*71e0*/  FFMA.FTZ R46, R46, UR4, -R102.reuse ;  /* 0x000000042e2e7c23 */ /* 0x100fe20008010866 */
[----:B------:R-:W-:Y:S01]  /*71f0*/  FADD.FTZ R109, R112, R109 ;  /* 0x0000006d706d7221 */ /* 0x000fe20000010000 */
[----:B------:R-:W4:Y:S01]  /*7200*/  MUFU.EX2 R146, R146 ;  /* 0x0000009200927308 */ /* 0x000f220000000800 */
[C---:B------:R-:W-:Y:S01]  /*7210*/  HMMA.16816.F32 R24, R40.reuse, R38, R24 ;  /* 0x000000262818723c */ /* 0x040fe20000001818 */
[----:B---3--:R-:W-:Y:S01]  /*7220*/  F2FP.F16.F32.PACK_AB R38, R130, R139 ;  /* 0x0000008b8226723e */ /* 0x008fe200000000ff */
[----:B------:R-:W-:Y:S01]  /*7230*/  FADD.FTZ R120, R120, R109 ;  /* 0x0000006d78787221 */ /* 0x000fe20000010000 */
[----:B------:R-:W-:Y:S01]  /*7240*/  MUFU.EX2 R164, R164 ;  /* 0x000000a400a47308 */ /* 0x000fe20000000800 */
[--C-:B------:R-:W-:Y:S01]  /*7250*/  FFMA.FTZ R91, R91, UR4, -R102.reuse ;  /* 0x000000045b5b7c23 */ /* 0x100fe20008010866 */
[----:B-1----:R-:W-:Y:S01]  /*7260*/  F2FP.F16.F32.PACK_AB R37, R144, R145 ;  /* 0x000000919025723e */ /* 0x002fe200000000ff */
[--C-:B------:R-:W-:Y:S01]  /*7270*/  FFMA.FTZ R174, R175, UR4, -R102.reuse ;  /* 0x00000004afae7c23 */ /* 0x100fe20008010866 */
[--C-:B------:R-:W-:Y:S01]  /*7280*/  FFMA.FTZ R175, R168, UR4, -R103.reuse ;  /* 0x00000004a8af7c23 */ /* 0x100fe20008010867 */
[C---:B------:R-:W-:Y:S01]  /*7290*/  HMMA.16816.F32 R20, R40.reuse, R32, R20 ;  /* 0x000000202814723c */ /* 0x040fe20000001814 */
[----:B--2---:R-:W-:Y:S01]  /*72a0*/  FFMA.FTZ R148, R161, UR4, -R102 ;  /* 0x00000004a1947c23 */ /* 0x004fe20008010866 */
[--C-:B------:R-:W-:Y:S01]  /*72b0*/  FFMA.FTZ R161, R162, UR4, -R103.reuse ;  /* 0x00000004a2a17c23 */ /* 0x100fe20008010867 */
[----:B------:R-:W-:Y:S01]  /*72c0*/  MUFU.EX2 R171, R171 ;  /* 0x000000ab00ab7308 */ /* 0x000fe20000000800 */
[----:B------:R-:W-:Y:S01]  /*72d0*/  FADD.FTZ R120, R127, R120 ;  /* 0x000000787f787221 */ /* 0x000fe20000010000 */
[----:B----4-:R-:W-:Y:S01]  /*72e0*/  F2FP.F16.F32.PACK_AB R39, R146, R143 ;  /* 0x0000008f9227723e */ /* 0x010fe200000000ff */
[--C-:B------:R-:W-:Y:S01]  /*72f0*/  FFMA.FTZ R69, R69, UR4, -R103.reuse ;  /* 0x0000000445457c23 */ /* 0x100fe20008010867 */
[----:B------:R-:W-:Y:S01]  /*7300*/  MUFU.EX2 R148, R148 ;  /* 0x0000009400947308 */ /* 0x000fe20000000800 */
[----:B------:R-:W-:Y:S01]  /*7310*/  HMMA.16816.F32 R32, R40, R34, R16 ;  /* 0x000000222820723c */ /* 0x000fe20000001810 */
[----:B------:R-:W1:Y:S01]  /*7320*/  LDSM.16.MT88.4 R16, [R217+0x6000] ;  /* 0x00600000d910783b */ /* 0x000e620000004200 */
[--C-:B------:R-:W-:Y:S01]  /*7330*/  FFMA.FTZ R42, R157, UR4, -R102.reuse ;  /* 0x000000049d2a7c23 */ /* 0x100fe20008010866 */
[----:B------:R-:W-:Y:S01]  /*7340*/  FFMA.FTZ R41, R155, UR4, -R102 ;  /* 0x000000049b297c23 */ /* 0x000fe20008010866 */
[----:B------:R-:W-:Y:S01]  /*7350*/  FFMA.FTZ R40, R154, UR4, -R103 ;  /* 0x000000049a287c23 */ /* 0x000fe20008010867 */
[----:B------:R-:W2:Y:S01]  /*7360*/  MUFU.EX2 R157, R159 ;  /* 0x0000009f009d7308 */ /* 0x000ea20000000800 */
[----:B------:R-:W-:Y:S01]  /*7370*/  FADD.FTZ R125, R125, R120 ;  /* 0x000000787d7d7221 */ /* 0x000fe20000010000 */
[--C-:B------:R-:W-:Y:S01]  /*7380*/  FFMA.FTZ R190, R97, UR4, -R102.reuse ;  /* 0x0000000461be7c23 */ /* 0x100fe20008010866 */
[C---:B------:R-:W-:Y:S01]  /*7390*/  HMMA.16816.F32 R28, R36.reuse, R12, R28 ;  /* 0x0000000c241c723c */ /* 0x040fe2000000181c */
[----:B------:R-:W-:Y:S01]  /*73a0*/  MUFU.EX2 R155, R42 ;  /* 0x0000002a009b7308 */ /* 0x000fe20000000800 */
[----:B------:R-:W-:Y:S01]  /*73b0*/  FADD.FTZ R124, R124, R125 ;  /* 0x0000007d7c7c7221 */ /* 0x000fe20000010000 */
[----:B------:R-:W-:Y:S01]  /*73c0*/  FFMA.FTZ R75, R75, UR4, -R102 ;  /* 0x000000044b4b7c23 */ /* 0x000fe20008010866 */
[--C-:B------:R-:W-:Y:S01]  /*73d0*/  FFMA.FTZ R68, R68, UR4, -R103.reuse ;  /* 0x0000000444447c23 */ /* 0x100fe20008010867 */
[----:B------:R3:W-:Y:S01]  /*73e0*/  MUFU.EX2 R154, R41 ;  /* 0x00000029009a7308 */ /* 0x0007e20000000800 */
[----:B------:R-:W-:Y:S01]  /*73f0*/  FADD.FTZ R145, R145, R124 ;  /* 0x0000007c91917221 */ /* 0x000fe20000010000 */
[----:B------:R-:W-:Y:S01]  /*7400*/  FFMA.FTZ R94, R94, UR4, -R103 ;  /* 0x000000045e5e7c23 */ /* 0x000fe20008010867 */
[----:B------:R-:W-:Y:S01]  /*7410*/  HMMA.16816.F32 R24, R36, R14, R24 ;  /* 0x0000000e2418723c */ /* 0x000fe20000001818 */
[----:B------:R-:W4:Y:S01]  /*7420*/  LDSM.16.MT88.4 R12, [R99+0x6000] ;  /* 0x00600000630c783b */ /* 0x000f220000004200 */
[----:B------:R-:W-:Y:S01]  /*7430*/  MUFU.EX2 R162, R40 ;  /* 0x0000002800a27308 */ /* 0x000fe20000000800 */
[----:B------:R-:W-:-:S03]  /*7440*/  FADD.FTZ R144, R144, R145 ;  /* 0x0000009190907221 */ /* 0x000fc60000010000 */
[----:B------:R-:W2:Y:S01]  /*7450*/  MUFU.EX2 R161, R161 ;  /* 0x000000a100a17308 */ /* 0x000ea20000000800 */
[----:B------:R-:W-:Y:S01]  /*7460*/  FADD.FTZ R143, R143, R144 ;  /* 0x000000908f8f7221 */ /* 0x000fe20000010000 */
[C---:B-----5:R-:W-:Y:S02]  /*7470*/  HMMA.16816.F32 R20, R36.reuse, R4, R20 ;  /* 0x000000042414723c */ /* 0x060fe40000001814 */
[----:B------:R-:W5:Y:S01]  /*7480*/  MUFU.EX2 R159, R172 ;  /* 0x000000ac009f7308 */ /* 0x000f620000000800 */
[----:B---3--:R-:W-:Y:S01]  /*7490*/  FFMA.FTZ R41, R173, UR4, -R102 ;  /* 0x00000004ad297c23 */ /* 0x008fe20008010866 */
[----:B------:R-:W-:Y:S02]  /*74a0*/  FADD.FTZ R143, R146, R143 ;  /* 0x0000008f928f7221 */ /* 0x000fe40000010000 */
[----:B------:R3:W-:Y:S02]  /*74b0*/  MUFU.EX2 R173, R177 ;  /* 0x000000b100ad7308 */ /* 0x0007e40000000800 */
[----:B------:R-:W-:Y:S01]  /*74c0*/  HMMA.16816.F32 R32, R36, R6, R32 ;  /* 0x000000062420723c */ /* 0x000fe20000001820 */
[----:B------:R-:W4:Y:S01]  /*74d0*/  LDSM.16.MT88.4 R4, [R217+0x6400] ;  /* 0x00640000d904783b */ /* 0x000f220000004200 */
[----:B--2---:R-:W-:Y:S01]  /*74e0*/  F2FP.F16.F32.PACK_AB R36, R157, R148 ;  /* 0x000000949d24723e */ /* 0x004fe200000000ff */
[----:B------:R-:W2:Y:S01]  /*74f0*/  MUFU.EX2 R172, R41 ;  /* 0x0000002900ac7308 */ /* 0x000ea20000000800 */
[C---:B------:R-:W-:Y:S01]  /*7500*/  F2FP.F16.F32.PACK_AB R37, R161.reuse, R162 ;  /* 0x000000a2a125723e */ /* 0x040fe200000000ff */
[----:B------:R-:W-:Y:S01]  /*7510*/  FADD.FTZ R162, R162, R143 ;  /* 0x0000008fa2a27221 */ /* 0x000fe20000010000 */
[----:B------:R-:W-:Y:S01]  /*7520*/  F2FP.F16.F32.PACK_AB R38, R154, R155 ;  /* 0x0000009b9a26723e */ /* 0x000fe200000000ff */
[----:B------:R-:W-:Y:S01]  /*7530*/  MUFU.EX2 R174, R174 ;  /* 0x000000ae00ae7308 */ /* 0x000fe20000000800 */
[----:B-----5:R-:W-:Y:S01]  /*7540*/  F2FP.F16.F32.PACK_AB R39, R164, R159 ;  /* 0x0000009fa427723e */ /* 0x020fe200000000ff */
[----:B------:R-:W-:-:S02]  /*7550*/  FADD.FTZ R162, R161, R162 ;  /* 0x000000a2a1a27221 */ /* 0x000fc40000010000 */
[----:B------:R5:W-:Y:S01]  /*7560*/  MUFU.EX2 R168, R170 ;  /* 0x000000aa00a87308 */ /* 0x000be20000000800 */
[--C-:B---3--:R-:W-:Y:S01]  /*7570*/  FFMA.FTZ R177, R166, UR4, -R103.reuse ;  /* 0x00000004a6b17c23 */ /* 0x108fe20008010867 */
[----:B------:R-:W-:Y:S02]  /*7580*/  FFMA.FTZ R166, R167, UR4, -R102 ;  /* 0x00000004a7a67c23 */ /* 0x000fe40008010866 */
[C---:B-1----:R-:W-:Y:S01]  /*7590*/  HMMA.16816.F32 R28, R36.reuse, R16, R28 ;  /* 0x00000010241c723c */ /* 0x042fe2000000181c */
[----:B------:R-:W1:Y:S04]  /*75a0*/  MUFU.EX2 R175, R175 ;  /* 0x000000af00af7308 */ /* 0x000e680000000800 */
[----:B------:R-:W-:Y:S03]  /*75b0*/  MUFU.EX2 R160, R160 ;  /* 0x000000a000a07308 */ /* 0x000fe60000000800 */
[----:B------:R-:W-:Y:S01]  /*75c0*/  HMMA.16816.F32 R24, R36, R18, R24 ;  /* 0x000000122418723c */ /* 0x000fe20000001818 */
[----:B------:R-:W3:Y:S01]  /*75d0*/  LDSM.16.MT88.4 R16, [R99+0x6400] ;  /* 0x006400006310783b */ /* 0x000ee20000004200 */
[----:B------:R1:W1:Y:S01]  /*75e0*/  MUFU.EX2 R167, R177 ;  /* 0x000000b100a77308 */ /* 0x0002620000000800 */
[----:B-----5:R-:W-:-:S03]  /*75f0*/  FFMA.FTZ R170, R156, UR4, -R103 ;  /* 0x000000049caa7c23 */ /* 0x020fc60008010867 */
[----:B------:R-:W-:Y:S02]  /*7600*/  MUFU.EX2 R169, R169 ;  /* 0x000000a900a97308 */ /* 0x000fe40000000800 */
[C---:B----4-:R-:W-:Y:S01]  /*7610*/  HMMA.16816.F32 R40, R36.reuse, R12, R20 ;  /* 0x0000000c2428723c */ /* 0x050fe20000001814 */
[----:B------:R-:W4:Y:S01]  /*7620*/  LDSM.16.MT88.4 R20, [R217+0x6800] ;  /* 0x00680000d914783b */ /* 0x000f220000004200 */
[----:B------:R-:W-:Y:S01]  /*7630*/  FFMA.FTZ R12, R163, UR4, -R102 ;  /* 0x00000004a30c7c23 */ /* 0x000fe20008010866 */
[----:B------:R-:W5:Y:S04]  /*7640*/  MUFU.EX2 R166, R166 ;  /* 0x000000a600a67308 */ /* 0x000f680000000800 */
[----:B------:R5:W-:Y:S01]  /*7650*/  MUFU.EX2 R156, R12 ;  /* 0x0000000c009c7308 */ /* 0x000be20000000800 */
[----:B------:R-:W-:Y:S01]  /*7660*/  HMMA.16816.F32 R32, R36, R14, R32 ;  /* 0x0000000e2420723c */ /* 0x000fe20000001820 */
[----:B--2---:R-:W-:Y:S01]  /*7670*/  F2FP.F16.F32.PACK_AB R36, R172, R173 ;  /* 0x000000adac24723e */ /* 0x004fe200000000ff */
[----:B-1----:R-:W-:Y:S01]  /*7680*/  FFMA.FTZ R177, R150, UR4, -R103 ;  /* 0x0000000496b17c23 */ /* 0x002fe20008010867 */
[----:B------:R-:W-:Y:S01]  /*7690*/  F2FP.F16.F32.PACK_AB R37, R175, R168 ;  /* 0x000000a8af25723e */ /* 0x000fe200000000ff */
[----:B------:R-:W-:Y:S01]  /*76a0*/  MUFU.EX2 R163, R165 ;  /* 0x000000a500a37308 */ /* 0x000fe20000000800 */
[----:B------:R-:W-:-:S02]  /*76b0*/  F2FP.F16.F32.PACK_AB R38, R174, R171 ;  /* 0x000000abae26723e */ /* 0x000fc400000000ff */
[----:B------:R-:W-:Y:S01]  /*76c0*/  F2FP.F16.F32.PACK_AB R39, R167, R160 ;  /* 0x000000a0a727723e */ /* 0x000fe200000000ff */
[----:B------:R1:W-:Y:S04]  /*76d0*/  MUFU.EX2 R158, R170 ;  /* 0x000000aa009e7308 */ /* 0x0003e80000000800 */
[----:B------:R2:W3:Y:S01]  /*76e0*/  MUFU.EX2 R165, R176 ;  /* 0x000000b000a57308 */ /* 0x0004e20000000800 */
[----:B-----5:R-:W5:Y:S01]  /*76f0*/  LDSM.16.MT88.4 R12, [R99+0x6800] ;  /* 0x00680000630c783b */ /* 0x020f620000004200 */
[C---:B------:R-:W-:Y:S02]  /*7700*/  HMMA.16816.F32 R28, R36.reuse, R4, R28 ;  /* 0x00000004241c723c */ /* 0x040fe4000000181c */
[----:B------:R3:W-:Y:S04]  /*7710*/  MUFU.EX2 R150, R152 ;  /* 0x0000009800967308 */ /* 0x0007e80000000800 */
[----:B------:R-:W4:Y:S02]  /*7720*/  MUFU.EX2 R177, R177 ;  /* 0x000000b100b17308 */ /* 0x000f240000000800 */
[C---:B------:R-:W-:Y:S01]  /*7730*/  HMMA.16816.F32 R24, R36.reuse, R6, R24 ;  /* 0x000000062418723c */ /* 0x040fe20000001818 */
[----:B------:R-:W5:Y:S01]  /*7740*/  LDSM.16.MT88.4 R4, [R217+0x6c00] ;  /* 0x006c0000d904783b */ /* 0x000f620000004200 */
[--C-:B-1----:R-:W-:Y:S01]  /*7750*/  FFMA.FTZ R170, R137, UR4, -R102.reuse ;  /* 0x0000000489aa7c23 */ /* 0x102fe20008010866 */
[--C-:B------:R-:W-:Y:S01]  /*7760*/  FFMA.FTZ R137, R84, UR4, -R103.reuse ;  /* 0x0000000454897c23 */ /* 0x100fe20008010867 */
[--C-:B--2---:R-:W-:Y:S01]  /*7770*/  FFMA.FTZ R176, R81, UR4, -R103.reuse ;  /* 0x0000000451b07c23 */ /* 0x104fe20008010867 */
[----:B------:R-:W-:Y:S03]  /*7780*/  MUFU.EX2 R119, R119 ;  /* 0x0000007700777308 */ /* 0x000fe60000000800 */
[C---:B---3--:R-:W-:Y:S01]  /*7790*/  HMMA.16816.F32 R40, R36.reuse, R16, R40 ;  /* 0x000000102428723c */ /* 0x048fe20000001828 */
[----:B------:R-:W-:Y:S01]  /*77a0*/  F2FP.F16.F32.PACK_AB R16, R166, R169 ;  /* 0x000000a9a610723e */ /* 0x000fe200000000ff */
[--C-:B------:R-:W-:Y:S01]  /*77b0*/  FFMA.FTZ R152, R151, UR4, -R102.reuse ;  /* 0x0000000497987c23 */ /* 0x100fe20008010866 */
[----:B------:R-:W-:Y:S01]  /*77c0*/  F2FP.F16.F32.PACK_AB R17, R165, R158 ;  /* 0x0000009ea511723e */ /* 0x000fe200000000ff */
[----:B------:R1:W-:Y:S04]  /*77d0*/  MUFU.EX2 R151, R153 ;  /* 0x0000009900977308 */ /* 0x0003e80000000800 */
[----:B------:R-:W-:Y:S01]  /*77e0*/  HMMA.16816.F32 R32, R36, R18, R32 ;  /* 0x000000122420723c */ /* 0x000fe20000001820 */
[----:B------:R-:W-:Y:S01]  /*77f0*/  F2FP.F16.F32.PACK_AB R18, R156, R163 ;  /* 0x000000a39c12723e */ /* 0x000fe200000000ff */
[--C-:B------:R-:W-:Y:S01]  /*7800*/  FFMA.FTZ R38, R149, UR4, -R102.reuse ;  /* 0x0000000495267c23 */ /* 0x100fe20008010866 */
[----:B----4-:R-:W-:Y:S01]  /*7810*/  F2FP.F16.F32.PACK_AB R19, R177, R150 ;  /* 0x00000096b113723e */ /* 0x010fe200000000ff */
[--C-:B------:R-:W-:Y:S01]  /*7820*/  FFMA.FTZ R149, R136, UR4, -R103.reuse ;  /* 0x0000000488957c23 */ /* 0x100fe20008010867 */
[--C-:B------:R-:W-:Y:S01]  /*7830*/  FFMA.FTZ R37, R147, UR4, -R102.reuse ;  /* 0x0000000493257c23 */ /* 0x100fe20008010866 */
[--C-:B------:R-:W-:Y:S01]  /*7840*/  FFMA.FTZ R36, R138, UR4, -R103.reuse ;  /* 0x000000048a247c23 */ /* 0x100fe20008010867 */
[----:B------:R-:W2:Y:S03]  /*7850*/  MUFU.EX2 R152, R152 ;  /* 0x0000009800987308 */ /* 0x000ea60000000800 */
[C---:B------:R-:W-:Y:S01]  /*7860*/  HMMA.16816.F32 R28, R16.reuse, R20, R28 ;  /* 0x00000014101c723c */ /* 0x040fe2000000181c */
[--C-:B-1----:R-:W-:Y:S01]  /*7870*/  FFMA.FTZ R153, R140, UR4, -R103.reuse ;  /* 0x000000048c997c23 */ /* 0x102fe20008010867 */
[----:B------:R-:W-:Y:S04]  /*7880*/  MUFU.EX2 R147, R38 ;  /* 0x0000002600937308 */ /* 0x000fe80000000800 */
[----:B------:R1:W-:Y:S02]  /*7890*/  MUFU.EX2 R138, R37 ;  /* 0x00000025008a7308 */ /* 0x0003e40000000800 */
[C---:B------:R-:W-:Y:S01]  /*78a0*/  HMMA.16816.F32 R24, R16.reuse, R22, R24 ;  /* 0x000000161018723c */ /* 0x040fe20000001818 */
[----:B------:R-:W3:Y:S01]  /*78b0*/  LDSM.16.MT88.4 R20, [R99+0x6c00] ;  /* 0x006c00006314783b */ /* 0x000ee20000004200 */
[----:B------:R4:W-:Y:S04]  /*78c0*/  MUFU.EX2 R136, R36 ;  /* 0x0000002400887308 */ /* 0x0009e80000000800 */
[----:B------:R-:W4:Y:S02]  /*78d0*/  MUFU.EX2 R149, R149 ;  /* 0x0000009500957308 */ /* 0x000f240000000800 */
[----:B-----5:R-:W-:Y:S02]  /*78e0*/  HMMA.16816.F32 R40, R16, R12, R40 ;  /* 0x0000000c1028723c */ /* 0x020fe40000001828 */
[----:B------:R-:W-:Y:S01]  /*78f0*/  MUFU.EX2 R140, R142 ;  /* 0x0000008e008c7308 */ /* 0x000fe20000000800 */
[----:B-1----:R-:W-:Y:S01]  /*7900*/  FFMA.FTZ R37, R113, UR4, -R102 ;  /* 0x0000000471257c23 */ /* 0x002fe20008010866 */
[----:B------:R-:W-:-:S02]  /*7910*/  FFMA.FTZ R113, R85, UR4, -R103 ;  /* 0x0000000455717c23 */ /* 0x000fc40008010867 */
[----:B------:R-:W1:Y:S02]  /*7920*/  MUFU.EX2 R153, R153 ;  /* 0x0000009900997308 */ /* 0x000e640000000800 */
[----:B------:R-:W-:Y:S01]  /*7930*/  HMMA.16816.F32 R32, R16, R14, R32 ;  /* 0x0000000e1020723c */ /* 0x000fe20000001820 */
[----:B------:R-:W5:Y:S01]  /*7940*/  LDSM.16.MT88.4 R12, [R217+0x7000] ;  /* 0x00700000d90c783b */ /* 0x000f620000004200 */
[----:B--2---:R-:W-:Y:S01]  /*7950*/  F2FP.F16.F32.PACK_AB R16, R152, R151 ;  /* 0x000000979810723e */ /* 0x004fe200000000ff */
[----:B----4-:R-:W-:Y:S01]  /*7960*/  FFMA.FTZ R36, R88, UR4, -R103 ;  /* 0x0000000458247c23 */ /* 0x010fe20008010867 */
[----:B------:R-:W-:Y:S01]  /*7970*/  F2FP.F16.F32.PACK_AB R17, R149, R136 ;  /* 0x000000889511723e */ /* 0x000fe200000000ff */
[----:B------:R2:W4:Y:S01]  /*7980*/  MUFU.EX2 R142, R135 ;  /* 0x00000087008e7308 */ /* 0x0005220000000800 */
[----:B------:R-:W-:-:S03]  /*7990*/  F2FP.F16.F32.PACK_AB R18, R138, R147 ;  /* 0x000000938a12723e */ /* 0x000fc600000000ff */
[----:B------:R-:W-:Y:S01]  /*79a0*/  MUFU.EX2 R115, R115 ;  /* 0x0000007300737308 */ /* 0x000fe20000000800 */
[----:B-1----:R-:W-:-:S03]  /*79b0*/  F2FP.F16.F32.PACK_AB R19, R153, R140 ;  /* 0x0000008c9913723e */ /* 0x002fc600000000ff */
[----:B------:R-:W-:Y:S04]  /*79c0*/  MUFU.EX2 R170, R170 ;  /* 0x000000aa00aa7308 */ /* 0x000fe80000000800 */
[----:B------:R-:W-:Y:S01]  /*79d0*/  MUFU.EX2 R88, R37 ;  /* 0x0000002500587308 */ /* 0x000fe20000000800 */
[C---:B------:R-:W-:Y:S01]  /*79e0*/  HMMA.16816.F32 R28, R16.reuse, R4, R28 ;  /* 0x00000004101c723c */ /* 0x040fe2000000181c */
[--C-:B--2---:R-:W-:Y:S02]  /*79f0*/  FFMA.FTZ R135, R82, UR4, -R102.reuse ;  /* 0x0000000452877c23 */ /* 0x104fe40008010866 */
[----:B------:R1:W-:Y:S04]  /*7a00*/  MUFU.EX2 R85, R36 ;  /* 0x0000002400557308 */ /* 0x0003e80000000800 */
[----:B------:R2:W5:Y:S01]  /*7a10*/  MUFU.EX2 R84, R113 ;  /* 0x0000007100547308 */ /* 0x0005620000000800 */
[C---:B------:R-:W-:Y:S01]  /*7a20*/  HMMA.16816.F32 R24, R16.reuse, R6, R24 ;  /* 0x000000061018723c */ /* 0x040fe20000001818 */
[----:B------:R-:W5:Y:S02]  /*7a30*/  LDSM.16.MT88.4 R4, [R99+0x7000] ;  /* 0x007000006304783b */ /* 0x000f640000004200 */
[----:B------:R4:W-:Y:S04]  /*7a40*/  MUFU.EX2 R81, R137 ;  /* 0x0000008900517308 */ /* 0x0009e80000000800 */
[----:B------:R5:W5:Y:S01]  /*7a50*/  MUFU.EX2 R82, R176 ;  /* 0x000000b000527308 */ /* 0x000b620000000800 */
[----:B-1----:R-:W1:Y:S01]  /*7a60*/  LDSM.16.MT88.4 R36, [R217+0x7400] ;  /* 0x00740000d924783b */ /* 0x002e620000004200 */
[----:B---3--:R-:W-:Y:S01]  /*7a70*/  HMMA.16816.F32 R40, R16, R20, R40 ;  /* 0x000000141028723c */ /* 0x008fe20000001828 */
[--C-:B------:R-:W-:Y:S01]  /*7a80*/  FFMA.FTZ R21, R87, UR4, -R102.reuse ;  /* 0x0000000457157c23 */ /* 0x100fe20008010866 */
[----:B------:R-:W-:Y:S01]  /*7a90*/  FFMA.FTZ R20, R83, UR4, -R102 ;  /* 0x0000000453147c23 */ /* 0x000fe20008010866 */
[--C-:B--2---:R-:W-:Y:S01]  /*7aa0*/  FFMA.FTZ R113, R80, UR4, -R103.reuse ;  /* 0x0000000450717c23 */ /* 0x104fe20008010867 */
[----:B------:R2:W3:Y:S01]  /*7ab0*/  MUFU.EX2 R87, R135 ;  /* 0x0000008700577308 */ /* 0x0004e20000000800 */
[----:B----4-:R-:W-:-:S03]  /*7ac0*/  FFMA.FTZ R137, R76, UR4, -R103 ;  /* 0x000000044c897c23 */ /* 0x010fc60008010867 */
[----:B------:R-:W-:Y:S01]  /*7ad0*/  MUFU.EX2 R83, R21 ;  /* 0x0000001500537308 */ /* 0x000fe20000000800 */
[----:B------:R-:W-:Y:S01]  /*7ae0*/  HMMA.16816.F32 R32, R16, R22, R32 ;  /* 0x000000161020723c */ /* 0x000fe20000001820 */
[----:B------:R-:W-:Y:S01]  /*7af0*/  F2FP.F16.F32.PACK_AB R16, R142, R119 ;  /* 0x000000778e10723e */ /* 0x000fe200000000ff */
[--C-:B-----5:R-:W-:Y:S01]  /*7b00*/  FFMA.FTZ R176, R77, UR4, -R103.reuse ;  /* 0x000000044db07c23 */ /* 0x120fe20008010867 */
[----:B------:R4:W-:Y:S01]  /*7b10*/  MUFU.EX2 R80, R20 ;  /* 0x0000001400507308 */ /* 0x0009e20000000800 */
[----:B------:R-:W-:Y:S02]  /*7b20*/  F2FP.F16.F32.PACK_AB R17, R84, R85 ;  /* 0x000000555411723e */ /* 0x000fe400000000ff */
[----:B------:R-:W-:Y:S01]  /*7b30*/  F2FP.F16.F32.PACK_AB R18, R170, R115 ;  /* 0x00000073aa12723e */ /* 0x000fe200000000ff */
[----:B------:R-:W-:Y:S01]  /*7b40*/  MUFU.EX2 R76, R113 ;  /* 0x00000071004c7308 */ /* 0x000fe20000000800 */
[----:B------:R-:W-:Y:S01]  /*7b50*/  F2FP.F16.F32.PACK_AB R19, R82, R81 ;  /* 0x000000515213723e */ /* 0x000fe200000000ff */
[----:B--2---:R-:W-:-:S02]  /*7b60*/  FFMA.FTZ R135, R79, UR4, -R103 ;  /* 0x000000044f877c23 */ /* 0x004fc40008010867 */
[----:B------:R-:W2:Y:S04]  /*7b70*/  MUFU.EX2 R79, R137 ;  /* 0x00000089004f7308 */ /* 0x000ea80000000800 */
[----:B------:R-:W-:Y:S01]  /*7b80*/  MUFU.EX2 R77, R135 ;  /* 0x00000087004d7308 */ /* 0x000fe20000000800 */
[C---:B------:R-:W-:Y:S01]  /*7b90*/  HMMA.16816.F32 R28, R16.reuse, R12, R28 ;  /* 0x0000000c101c723c */ /* 0x040fe2000000181c */
[----:B----4-:R-:W4:Y:S02]  /*7ba0*/  LDSM.16.MT88.4 R20, [R99+0x7400] ;  /* 0x007400006314783b */ /* 0x010f240000004200 */
[----:B------:R-:W5:Y:S04]  /*7bb0*/  MUFU.EX2 R176, R176 ;  /* 0x000000b000b07308 */ /* 0x000f680000000800 */
[----:B------:R-:W-:Y:S01]  /*7bc0*/  MUFU.EX2 R74, R74 ;  /* 0x0000004a004a7308 */ /* 0x000fe20000000800 */
[C---:B------:R-:W-:Y:S01]  /*7bd0*/  HMMA.16816.F32 R24, R16.reuse, R14, R24 ;  /* 0x0000000e1018723c */ /* 0x040fe20000001818 */
[----:B------:R-:W4:Y:S02]  /*7be0*/  LDSM.16.MT88.4 R12, [R217+0x7800] ;  /* 0x00780000d90c783b */ /* 0x000f240000004200 */
[----:B------:R-:W-:Y:S04]  /*7bf0*/  MUFU.EX2 R9, R9 ;  /* 0x0000000900097308 */ /* 0x000fe80000000800 */
[----:B------:R-:W-:Y:S01]  /*7c00*/  MUFU.EX2 R62, R62 ;  /* 0x0000003e003e7308 */ /* 0x000fe20000000800 */
[----:B------:R-:W-:Y:S01]  /*7c10*/  HMMA.16816.F32 R40, R16, R4, R40 ;  /* 0x000000041028723c */ /* 0x000fe20000001828 */
[----:B---3--:R-:W-:-:S02]  /*7c20*/  F2FP.F16.F32.PACK_AB R4, R87, R88 ;  /* 0x000000585704723e */ /* 0x008fc400000000ff */
[----:B--2---:R-:W-:Y:S01]  /*7c30*/  F2FP.F16.F32.PACK_AB R5, R79, R76 ;  /* 0x0000004c4f05723e */ /* 0x004fe200000000ff */
[----:B------:R-:W-:Y:S04]  /*7c40*/  MUFU.EX2 R56, R56 ;  /* 0x0000003800387308 */ /* 0x000fe80000000800 */
[----:B------:R-:W-:Y:S01]  /*7c50*/  HMMA.16816.F32 R32, R16, R6, R32 ;  /* 0x000000061020723c */ /* 0x000fe20000001820 */
[----:B------:R-:W-:Y:S01]  /*7c60*/  F2FP.F16.F32.PACK_AB R6, R80, R83 ;  /* 0x000000535006723e */ /* 0x000fe200000000ff */
[--C-:B------:R-:W-:Y:S01]  /*7c70*/  FFMA.FTZ R16, R89, UR4, -R102.reuse ;  /* 0x0000000459107c23 */ /* 0x100fe20008010866 */
[----:B-----5:R-:W-:Y:S01]  /*7c80*/  F2FP.F16.F32.PACK_AB R7, R176, R77 ;  /* 0x0000004db007723e */ /* 0x020fe200000000ff */
[--C-:B------:R-:W-:Y:S01]  /*7c90*/  FFMA.FTZ R89, R64, UR4, -R102.reuse ;  /* 0x0000000440597c23 */ /* 0x100fe20008010866 */
[--C-:B------:R-:W-:Y:S01]  /*7ca0*/  FFMA.FTZ R64, R11, UR4, -R102.reuse ;  /* 0x000000040b407c23 */ /* 0x100fe20008010866 */
[--C-:B------:R-:W-:Y:S01]  /*7cb0*/  FFMA.FTZ R11, R66, UR4, -R102.reuse ;  /* 0x00000004420b7c23 */ /* 0x100fe20008010866 */
[--C-:B------:R-:W-:Y:S01]  /*7cc0*/  FFMA.FTZ R66, R63, UR4, -R102.reuse ;  /* 0x000000043f427c23 */ /* 0x100fe20008010866 */
[----:B------:R-:W-:Y:S02]  /*7cd0*/  MUFU.EX2 R54, R54 ;  /* 0x0000003600367308 */ /* 0x000fe40000000800 */
[C---:B-1----:R-:W-:Y:S01]  /*7ce0*/  HMMA.16816.F32 R28, R4.reuse, R36, R28 ;  /* 0x00000024041c723c */ /* 0x042fe2000000181c */
[----:B------:R-:W-:Y:S01]  /*7cf0*/  FFMA.FTZ R36, R78, UR4, -R102 ;  /* 0x000000044e247c23 */ /* 0x000fe20008010866 */
[----:B------:R1:W2:Y:S04]  /*7d00*/  MUFU.EX2 R37, R16 ;  /* 0x0000001000257308 */ /* 0x0002a80000000800 */
[----:B------:R-:W-:Y:S02]  /*7d10*/  MUFU.EX2 R89, R89 ;  /* 0x0000005900597308 */ /* 0x000fe40000000800 */
[C---:B------:R-:W-:Y:S01]  /*7d20*/  HMMA.16816.F32 R24, R4.reuse, R38, R24 ;  /* 0x000000260418723c */ /* 0x040fe20000001818 */
[--C-:B------:R-:W-:Y:S01]  /*7d30*/  FFMA.FTZ R39, R73, UR4, -R103.reuse ;  /* 0x0000000449277c23 */ /* 0x100fe20008010867 */
[----:B------:R-:W-:Y:S01]  /*7d40*/  FFMA.FTZ R73, R10, UR4, -R103 ;  /* 0x000000040a497c23 */ /* 0x000fe20008010867 */
[----:B------:R-:W3:Y:S04]  /*7d50*/  MUFU.EX2 R36, R36 ;  /* 0x0000002400247308 */ /* 0x000ee80000000800 */
[----:B------:R-:W-:Y:S01]  /*7d60*/  MUFU.EX2 R38, R72 ;  /* 0x0000004800267308 */ /* 0x000fe20000000800 */
[----:B-1----:R-:W1:Y:S01]  /*7d70*/  LDSM.16.MT88.4 R16, [R99+0x7800] ;  /* 0x007800006310783b */ /* 0x002e620000004200 */
[C---:B----4-:R-:W-:Y:S02]  /*7d80*/  HMMA.16816.F32 R40, R4.reuse, R20, R40 ;  /* 0x000000140428723c */ /* 0x050fe40000001828 */
[----:B------:R-:W4:Y:S04]  /*7d90*/  MUFU.EX2 R39, R39 ;  /* 0x0000002700277308 */ /* 0x000f280000000800 */
[----:B------:R5:W-:Y:S02]  /*7da0*/  MUFU.EX2 R10, R70 ;  /* 0x00000046000a7308 */ /* 0x000be40000000800 */
[----:B------:R-:W-:Y:S01]  /*7db0*/  HMMA.16816.F32 R32, R4, R22, R32 ;  /* 0x000000160420723c */ /* 0x000fe20000001820 */
[----:B------:R-:W1:Y:S01]  /*7dc0*/  LDSM.16.MT88.4 R20, [R217+0x7c00] ;  /* 0x007c0000d914783b */ /* 0x000e620000004200 */
[----:B------:R-:W5:Y:S01]  /*7dd0*/  MUFU.EX2 R73, R73 ;  /* 0x0000004900497308 */ /* 0x000f620000000800 */
[----:B--2---:R-:W-:-:S02]  /*7de0*/  F2FP.F16.F32.PACK_AB R4, R37, R74 ;  /* 0x0000004a2504723e */ /* 0x004fc400000000ff */
[----:B---3--:R-:W-:Y:S01]  /*7df0*/  F2FP.F16.F32.PACK_AB R6, R89, R36 ;  /* 0x000000245906723e */ /* 0x008fe200000000ff */
[----:B------:R2:W-:Y:S01]  /*7e00*/  MUFU.EX2 R63, R65 ;  /* 0x00000041003f7308 */ /* 0x0005e20000000800 */
[----:B----4-:R-:W-:-:S03]  /*7e10*/  F2FP.F16.F32.PACK_AB R5, R39, R38 ;  /* 0x000000262705723e */ /* 0x010fc600000000ff */
[----:B------:R-:W-:Y:S01]  /*7e20*/  MUFU.EX2 R64, R64 ;  /* 0x0000004000407308 */ /* 0x000fe20000000800 */
[--C-:B-----5:R-:W-:Y:S01]  /*7e30*/  FFMA.FTZ R70, R67, UR4, -R102.reuse ;  /* 0x0000000443467c23 */ /* 0x120fe20008010866 */
[----:B------:R-:W-:Y:S02]  /*7e40*/  FFMA.FTZ R67, R58, UR4, -R102 ;  /* 0x000000043a437c23 */ /* 0x000fe40008010866 */
[----:B------:R-:W3:Y:S01]  /*7e50*/  MUFU.EX2 R11, R11 ;  /* 0x0000000b000b7308 */ /* 0x000ee20000000800 */
[--C-:B------:R-:W-:Y:S01]  /*7e60*/  FFMA.FTZ R58, R59, UR4, -R103.reuse ;  /* 0x000000043b3a7c23 */ /* 0x100fe20008010867 */
[----:B------:R-:W-:Y:S02]  /*7e70*/  F2FP.F16.F32.PACK_AB R7, R73, R10 ;  /* 0x0000000a4907723e */ /* 0x000fe400000000ff */
[----:B------:R-:W4:Y:S01]  /*7e80*/  MUFU.EX2 R66, R66 ;  /* 0x0000004200427308 */ /* 0x000f220000000800 */
[--C-:B--2---:R-:W-:Y:S01]  /*7e90*/  FFMA.FTZ R65, R61, UR4, -R103.reuse ;  /* 0x000000043d417c23 */ /* 0x104fe20008010867 */
[----:B------:R-:W-:-:S02]  /*7ea0*/  FFMA.FTZ R61, R60, UR4, -R103 ;  /* 0x000000043c3d7c23 */ /* 0x000fc40008010867 */
[----:B------:R2:W-:Y:S01]  /*7eb0*/  MUFU.EX2 R59, R67 ;  /* 0x00000043003b7308 */ /* 0x0005e20000000800 */
[C---:B------:R-:W-:Y:S03]  /*7ec0*/  HMMA.16816.F32 R28, R4.reuse, R12, R28 ;  /* 0x0000000c041c723c */ /* 0x040fe6000000181c */
[----:B------:R-:W-:Y:S04]  /*7ed0*/  MUFU.EX2 R60, R65 ;  /* 0x00000041003c7308 */ /* 0x000fe80000000800 */
[----:B------:R-:W5:Y:S01]  /*7ee0*/  MUFU.EX2 R61, R61 ;  /* 0x0000003d003d7308 */ /* 0x000f620000000800 */
[----:B------:R-:W-:Y:S01]  /*7ef0*/  HMMA.16816.F32 R24, R4, R14, R24 ;  /* 0x0000000e0418723c */ /* 0x000fe20000001818 */
[----:B------:R-:W5:Y:S02]  /*7f00*/  LDSM.16.MT88.4 R12, [R99+0x7c00] ;  /* 0x007c0000630c783b */ /* 0x000f640000004200 */
[----:B------:R5:W5:Y:S01]  /*7f10*/  MUFU.EX2 R65, R70 ;  /* 0x0000004600417308 */ /* 0x000b620000000800 */
[----:B--2---:R-:W-:-:S03]  /*7f20*/  FFMA.FTZ R67, R47, UR4, -R103 ;  /* 0x000000042f437c23 */ /* 0x004fc60008010867 */
[----:B------:R-:W-:Y:S01]  /*7f30*/  MUFU.EX2 R51, R51 ;  /* 0x0000003300337308 */ /* 0x000fe20000000800 */
[C---:B-1----:R-:W-:Y:S01]  /*7f40*/  HMMA.16816.F32 R40, R4.reuse, R16, R40 ;  /* 0x000000100428723c */ /* 0x042fe20000001828 */
[----:B---3--:R-:W-:Y:S02]  /*7f50*/  F2FP.F16.F32.PACK_AB R16, R11, R64 ;  /* 0x000000400b10723e */ /* 0x008fe400000000ff */
[----:B------:R-:W-:Y:S01]  /*7f60*/  F2FP.F16.F32.PACK_AB R17, R62, R9 ;  /* 0x000000093e11723e */ /* 0x000fe200000000ff */
[----:B------:R-:W-:Y:S04]  /*7f70*/  MUFU.EX2 R46, R46 ;  /* 0x0000002e002e7308 */ /* 0x000fe80000000800 */
[----:B------:R-:W-:Y:S01]  /*7f80*/  HMMA.16816.F32 R32, R4, R18, R32 ;  /* 0x000000120420723c */ /* 0x000fe20000001820 */
[----:B----4-:R-:W-:Y:S01]  /*7f90*/  F2FP.F16.F32.PACK_AB R18, R66, R63 ;  /* 0x0000003f4212723e */ /* 0x010fe200000000ff */
[----:B------:R-:W1:Y:S01]  /*7fa0*/  LDSM.16.MT88.4 R4, [R217+0x8000] ;  /* 0x00800000d904783b */ /* 0x000e620000004200 */
[----:B-----5:R-:W-:Y:S01]  /*7fb0*/  F2FP.F16.F32.PACK_AB R19, R61, R60 ;  /* 0x0000003c3d13723e */ /* 0x020fe200000000ff */
[--C-:B------:R-:W-:Y:S01]  /*7fc0*/  FFMA.FTZ R70, R90, UR4, -R103.reuse ;  /* 0x000000045a467c23 */ /* 0x100fe20008010867 */
[----:B------:R-:W-:Y:S05]  /*7fd0*/  MUFU.EX2 R190, R190 ;  /* 0x000000be00be7308 */ /* 0x000fea0000000800 */
[C---:B------:R-:W-:Y:S01]  /*7fe0*/  HMMA.16816.F32 R28, R16.reuse, R20, R28 ;  /* 0x00000014101c723c */ /* 0x040fe2000000181c */
[----:B------:R-:W-:Y:S01]  /*7ff0*/  FFMA.FTZ R20, R57, UR4, -R103 ;  /* 0x0000000439147c23 */ /* 0x000fe20008010867 */
[----:B------:R-:W-:Y:S01]  /*8000*/  FADD.FTZ R57, R121, R104 ;  /* 0x0000006879397221 */ /* 0x000fe20000010000 */
[----:B------:R2:W-:Y:S03]  /*8010*/  MUFU.EX2 R21, R58 ;  /* 0x0000003a00157308 */ /* 0x0005e60000000800 */
[----:B------:R-:W-:Y:S01]  /*8020*/  FADD.FTZ R57, R118, R57 ;  /* 0x0000003976397221 */ /* 0x000fe20000010000 */
[----:B------:R-:W3:Y:S01]  /*8030*/  MUFU.EX2 R20, R20 ;  /* 0x0000001400147308 */ /* 0x000ee20000000800 */
[C---:B------:R-:W-:Y:S01]  /*8040*/  HMMA.16816.F32 R24, R16.reuse, R22, R24 ;  /* 0x000000161018723c */ /* 0x040fe20000001818 */
[----:B------:R-:W-:Y:S01]  /*8050*/  FFMA.FTZ R23, R50, UR4, -R103 ;  /* 0x0000000432177c23 */ /* 0x000fe20008010867 */
[----:B------:R-:W-:Y:S01]  /*8060*/  FADD.FTZ R116, R116, R57 ;  /* 0x0000003974747221 */ /* 0x000fe20000010000 */
[----:B------:R4:W-:Y:S01]  /*8070*/  MUFU.EX2 R22, R52 ;  /* 0x0000003400167308 */ /* 0x0009e20000000800 */
[----:B------:R-:W-:Y:S01]  /*8080*/  FFMA.FTZ R50, R86, UR4, -R102 ;  /* 0x0000000456327c23 */ /* 0x000fe20008010866 */
[----:B------:R-:W-:Y:S01]  /*8090*/  FFMA.FTZ R57, R48, UR4, -R103 ;  /* 0x0000000430397c23 */ /* 0x000fe20008010867 */
[----:B------:R-:W-:Y:S01]  /*80a0*/  FADD.FTZ R123, R123, R116 ;  /* 0x000000747b7b7221 */ /* 0x000fe20000010000 */
[----:B------:R-:W5:Y:S01]  /*80b0*/  MUFU.EX2 R23, R23 ;  /* 0x0000001700177308 */ /* 0x000f620000000800 */
[----:B------:R-:W-:Y:S01]  /*80c0*/  HMMA.16816.F32 R40, R16, R12, R40 ;  /* 0x0000000c1028723c */ /* 0x000fe20000001828 */
[----:B------:R-:W-:Y:S01]  /*80d0*/  F2FP.F16.F32.PACK_AB R12, R65, R56 ;  /* 0x00000038410c723e */ /* 0x000fe200000000ff */
[----:B------:R-:W-:Y:S01]  /*80e0*/  FADD.FTZ R122, R122, R123 ;  /* 0x0000007b7a7a7221 */ /* 0x000fe20000010000 */
[----:B--2---:R-:W-:Y:S01]  /*80f0*/  FFMA.FTZ R58, R45, UR4, -R103 ;  /* 0x000000042d3a7c23 */ /* 0x004fe20008010867 */
[----:B------:R-:W-:Y:S01]  /*8100*/  MUFU.EX2 R50, R50 ;  /* 0x0000003200327308 */ /* 0x000fe20000000800 */
[----:B---3--:R-:W-:Y:S01]  /*8110*/  F2FP.F16.F32.PACK_AB R13, R20, R21 ;  /* 0x00000015140d723e */ /* 0x008fe200000000ff */
[----:B------:R-:W-:-:S02]  /*8120*/  FADD.FTZ R122, R141, R122 ;  /* 0x0000007a8d7a7221 */ /* 0x000fc40000010000 */
[----:B------:R-:W-:Y:S01]  /*8130*/  HMMA.16816.F32 R32, R16, R14, R32 ;  /* 0x0000000e1020723c */ /* 0x000fe20000001820 */
[----:B------:R-:W-:Y:S01]  /*8140*/  F2FP.F16.F32.PACK_AB R14, R59, R54 ;  /* 0x000000363b0e723e */ /* 0x000fe200000000ff */
[----:B------:R-:W-:Y:S01]  /*8150*/  FADD.FTZ R139, R139, R122 ;  /* 0x0000007a8b8b7221 */ /* 0x000fe20000010000 */
[----:B------:R-:W2:Y:S01]  /*8160*/  LDSM.16.MT88.4 R16, [R99+0x8000] ;  /* 0x008000006310783b */ /* 0x000ea20000004200 */
[----:B----4-:R-:W-:Y:S01]  /*8170*/  FFMA.FTZ R52, R53, UR4, -R102 ;  /* 0x0000000435347c23 */ /* 0x010fe20008010866 */
[----:B-----5:R-:W-:Y:S01]  /*8180*/  F2FP.F16.F32.PACK_AB R15, R23, R22 ;  /* 0x00000016170f723e */ /* 0x020fe200000000ff */
[----:B------:R-:W-:Y:S01]  /*8190*/  FADD.FTZ R139, R130, R139 ;  /* 0x0000008b828b7221 */ /* 0x000fe20000010000 */
[----:B------:R-:W-:Y:S01]  /*81a0*/  FADD.FTZ R53, R159, R162 ;  /* 0x000000a29f357221 */ /* 0x000fe20000010000 */
[----:B------:R3:W-:Y:S03]  /*81b0*/  MUFU.EX2 R47, R57 ;  /* 0x00000039002f7308 */ /* 0x0007e60000000800 */
[----:B------:R-:W-:Y:S01]  /*81c0*/  FADD.FTZ R53, R164, R53 ;  /* 0x00000035a4357221 */ /* 0x000fe20000010000 */
[C---:B-1----:R-:W-:Y:S01]  /*81d0*/  HMMA.16816.F32 R28, R12.reuse, R4, R28 ;  /* 0x000000040c1c723c */ /* 0x042fe2000000181c */
[----:B------:R-:W-:Y:S01]  /*81e0*/  FADD.FTZ R4, R148, R139 ;  /* 0x0000008b94047221 */ /* 0x000fe20000010000 */
[----:B------:R-:W1:Y:S01]  /*81f0*/  MUFU.EX2 R52, R52 ;  /* 0x0000003400347308 */ /* 0x000e620000000800 */
[----:B------:R-:W-:Y:S01]  /*8200*/  FADD.FTZ R168, R168, R53 ;  /* 0x00000035a8a87221 */ /* 0x000fe20000010000 */
[----:B------:R-:W-:Y:S01]  /*8210*/  FFMA.FTZ R53, R49, UR4, -R103 ;  /* 0x0000000431357c23 */ /* 0x000fe20008010867 */
[----:B------:R-:W-:Y:S01]  /*8220*/  FADD.FTZ R4, R157, R4 ;  /* 0x000000049d047221 */ /* 0x000fe20000010000 */
[----:B------:R4:W-:Y:S01]  /*8230*/  MUFU.EX2 R49, R55 ;  /* 0x0000003700317308 */ /* 0x0009e20000000800 */
[----:B------:R-:W-:Y:S01]  /*8240*/  FADD.FTZ R175, R175, R168 ;  /* 0x000000a8afaf7221 */ /* 0x000fe20000010000 */
[C---:B------:R-:W-:Y:S01]  /*8250*/  HMMA.16816.F32 R24, R12.reuse, R6, R24 ;  /* 0x000000060c18723c */ /* 0x040fe20000001818 */
[----:B------:R-:W-:Y:S01]  /*8260*/  FADD.FTZ R155, R155, R4 ;  /* 0x000000049b9b7221 */ /* 0x000fe20000010000 */
[----:B------:R5:W1:Y:S01]  /*8270*/  MUFU.EX2 R48, R53 ;  /* 0x0000003500307308 */ /* 0x000a620000000800 */
[----:B------:R-:W1:Y:S01]  /*8280*/  LDSM.16.MT88.4 R4, [R217+0x8400] ;  /* 0x00840000d904783b */ /* 0x000e620000004200 */
[----:B------:R-:W-:Y:S01]  /*8290*/  FADD.FTZ R160, R160, R175 ;  /* 0x000000afa0a07221 */ /* 0x000fe20000010000 */
[----:B------:R-:W-:Y:S01]  /*82a0*/  FADD.FTZ R154, R154, R155 ;  /* 0x0000009b9a9a7221 */ /* 0x000fe20000010000 */
[----:B------:R2:W-:Y:S01]  /*82b0*/  MUFU.EX2 R45, R67 ;  /* 0x00000043002d7308 */ /* 0x0005e20000000800 */
[----:B---3--:R-:W-:Y:S01]  /*82c0*/  FFMA.FTZ R57, R44, UR4, -R103 ;  /* 0x000000042c397c23 */ /* 0x008fe20008010867 */
[----:B------:R-:W-:Y:S01]  /*82d0*/  FADD.FTZ R167, R167, R160 ;  /* 0x000000a0a7a77221 */ /* 0x000fe20000010000 */
[----:B------:R-:W-:Y:S01]  /*82e0*/  FADD.FTZ R173, R173, R154 ;  /* 0x0000009aadad7221 */ /* 0x000fe20000010000 */
[----:B------:R-:W3:Y:S02]  /*82f0*/  MUFU.EX2 R58, R58 ;  /* 0x0000003a003a7308 */ /* 0x000ee40000000800 */
[----:B------:R-:W-:Y:S01]  /*8300*/  FADD.FTZ R158, R158, R167 ;  /* 0x000000a79e9e7221 */ /* 0x000fe20000010000 */
[----:B------:R-:W-:Y:S01]  /*8310*/  FADD.FTZ R172, R172, R173 ;  /* 0x000000adacac7221 */ /* 0x000fe20000010000 */
[----:B----4-:R-:W-:Y:S01]  /*8320*/  FFMA.FTZ R55, R93, UR4, -R102 ;  /* 0x000000045d377c23 */ /* 0x010fe20008010866 */
[----:B------:R-:W-:Y:S01]  /*8330*/  MUFU.EX2 R44, R91 ;  /* 0x0000005b002c7308 */ /* 0x000fe20000000800 */
[----:B------:R-:W-:Y:S01]  /*8340*/  FADD.FTZ R165, R165, R158 ;  /* 0x0000009ea5a57221 */ /* 0x000fe20000010000 */
[----:B------:R-:W-:Y:S01]  /*8350*/  FADD.FTZ R171, R171, R172 ;  /* 0x000000acabab7221 */ /* 0x000fe20000010000 */
[----:B-----5:R-:W-:Y:S01]  /*8360*/  FFMA.FTZ R53, R92, UR4, -R102 ;  /* 0x000000045c357c23 */ /* 0x020fe20008010866 */
[----:B------:R-:W-:Y:S01]  /*8370*/  MUFU.EX2 R57, R57 ;  /* 0x0000003900397308 */ /* 0x000fe20000000800 */
[----:B------:R-:W-:Y:S01]  /*8380*/  FADD.FTZ R150, R150, R165 ;  /* 0x000000a596967221 */ /* 0x000fe20000010000 */
[----:B------:R-:W-:Y:S01]  /*8390*/  FADD.FTZ R174, R174, R171 ;  /* 0x000000abaeae7221 */ /* 0x000fe20000010000 */
[----:B--2---:R-:W-:Y:S01]  /*83a0*/  FFMA.FTZ R67, R71, UR4, -R103 ;  /* 0x0000000447437c23 */ /* 0x004fe20008010867 */
[C---:B------:R-:W-:Y:S01]  /*83b0*/  HMMA.16816.F32 R40, R12.reuse, R16, R40 ;  /* 0x000000100c28723c */ /* 0x040fe20000001828 */
[----:B------:R-:W-:Y:S01]  /*83c0*/  FADD.FTZ R177, R177, R150 ;  /* 0x00000096b1b17221 */ /* 0x000fe20000010000 */
[----:B------:R-:W-:Y:S01]  /*83d0*/  FADD.FTZ R169, R169, R174 ;  /* 0x000000aea9a97221 */ /* 0x000fe20000010000 */
[----:B------:R-:W2:Y:S02]  /*83e0*/  MUFU.EX2 R55, R55 ;  /* 0x0000003700377308 */ /* 0x000ea40000000800 */
[----:B------:R-:W-:Y:S01]  /*83f0*/  FADD.FTZ R136, R136, R177 ;  /* 0x000000b188887221 */ /* 0x000fe20000010000 */
[----:B------:R-:W-:Y:S01]  /*8400*/  FADD.FTZ R166, R166, R169 ;  /* 0x000000a9a6a67221 */ /* 0x000fe20000010000 */
[----:B------:R-:W4:Y:S01]  /*8410*/  MUFU.EX2 R53, R53 ;  /* 0x0000003500357308 */ /* 0x000f220000000800 */
[----:B------:R-:W-:Y:S01]  /*8420*/  HMMA.16816.F32 R32, R12, R18, R32 ;  /* 0x000000120c20723c */ /* 0x000fe20000001820 */
[----:B------:R-:W5:Y:S01]  /*8430*/  LDSM.16.MT88.4 R16, [R99+0x8400] ;  /* 0x008400006310783b */ /* 0x000f620000004200 */
[----:B------:R-:W-:Y:S01]  /*8440*/  FADD.FTZ R163, R163, R166 ;  /* 0x000000a6a3a37221 */ /* 0x000fe20000010000 */
[----:B------:R-:W-:Y:S01]  /*8450*/  FADD.FTZ R149, R149, R136 ;  /* 0x0000008895957221 */ /* 0x000fe20000010000 */
[----:B-1----:R-:W-:Y:S01]  /*8460*/  F2FP.F16.F32.PACK_AB R12, R51, R52 ;  /* 0x00000034330c723e */ /* 0x002fe200000000ff */
[----:B------:R-:W1:Y:S01]  /*8470*/  MUFU.EX2 R70, R70 ;  /* 0x0000004600467308 */ /* 0x000e620000000800 */
[----:B------:R-:W-:Y:S01]  /*8480*/  FADD.FTZ R156, R156, R163 ;  /* 0x000000a39c9c7221 */ /* 0x000fe20000010000 */
[----:B------:R-:W-:Y:S01]  /*8490*/  F2FP.F16.F32.PACK_AB R13, R47, R48 ;  /* 0x000000302f0d723e */ /* 0x000fe200000000ff */
[----:B------:R-:W-:Y:S01]  /*84a0*/  FADD.FTZ R140, R140, R149 ;  /* 0x000000958c8c7221 */ /* 0x000fe20000010000 */
[----:B------:R-:W-:Y:S01]  /*84b0*/  F2FP.F16.F32.PACK_AB R14, R49, R50 ;  /* 0x00000032310e723e */ /* 0x000fe200000000ff */
[----:B------:R-:W-:Y:S01]  /*84c0*/  FADD.FTZ R151, R151, R156 ;  /* 0x0000009c97977221 */ /* 0x000fe20000010000 */
[----:B---3--:R-:W-:Y:S01]  /*84d0*/  F2FP.F16.F32.PACK_AB R15, R58, R45 ;  /* 0x0000002d3a0f723e */ /* 0x008fe200000000ff */
[----:B------:R-:W-:Y:S01]  /*84e0*/  FADD.FTZ R140, R153, R140 ;  /* 0x0000008c998c7221 */ /* 0x000fe20000010000 */
[----:B------:R-:W-:Y:S01]  /*84f0*/  MUFU.EX2 R67, R67 ;  /* 0x0000004300437308 */ /* 0x000fe20000000800 */
[----:B------:R-:W-:-:S02]  /*8500*/  FADD.FTZ R152, R152, R151 ;  /* 0x0000009798987221 */ /* 0x000fc40000010000 */
[----:B------:R-:W-:Y:S02]  /*8510*/  FADD.FTZ R85, R85, R140 ;  /* 0x0000008c55557221 */ /* 0x000fe40000010000 */
[----:B------:R-:W-:Y:S01]  /*8520*/  FADD.FTZ R147, R147, R152 ;  /* 0x0000009893937221 */ /* 0x000fe20000010000 */
[C---:B------:R-:W-:Y:S01]  /*8530*/  HMMA.16816.F32 R28, R12.reuse, R4, R28 ;  /* 0x000000040c1c723c */ /* 0x040fe2000000181c */
[----:B------:R-:W-:Y:S02]  /*8540*/  FADD.FTZ R84, R84, R85 ;  /* 0x0000005554547221 */ /* 0x000fe40000010000 */
[----:B------:R-:W-:Y:S02]  /*8550*/  FADD.FTZ R138, R138, R147 ;  /* 0x000000938a8a7221 */ /* 0x000fe40000010000 */
[----:B------:R-:W-:Y:S02]  /*8560*/  FADD.FTZ R81, R81, R84 ;  /* 0x0000005451517221 */ /* 0x000fe40000010000 */
[----:B------:R-:W-:Y:S01]  /*8570*/  FADD.FTZ R119, R119, R138 ;  /* 0x0000008a77777221 */ /* 0x000fe20000010000 */
[----:B------:R-:W-:Y:S01]  /*8580*/  HMMA.16816.F32 R24, R12, R6, R24 ;  /* 0x000000060c18723c */ /* 0x000fe20000001818 */
[----:B------:R-:W3:Y:S01]  /*8590*/  LDSM.16.MT88.4 R4, [R217+0x8800] ;  /* 0x00880000d904783b */ /* 0x000ee20000004200 */
[----:B------:R-:W-:Y:S01]  /*85a0*/  FADD.FTZ R81, R82, R81 ;  /* 0x0000005152517221 */ /* 0x000fe20000010000 */
[----:B------:R-:W-:-:S03]  /*85b0*/  FADD.FTZ R142, R142, R119 ;  /* 0x000000778e8e7221 */ /* 0x000fc60000010000 */
[----:B------:R-:W-:Y:S01]  /*85c0*/  FADD.FTZ R76, R76, R81 ;  /* 0x000000514c4c7221 */ /* 0x000fe20000010000 */
[----:B------:R-:W-:-:S03]  /*85d0*/  FADD.FTZ R115, R115, R142 ;  /* 0x0000008e73737221 */ /* 0x000fc60000010000 */
[----:B------:R-:W-:Y:S01]  /*85e0*/  FADD.FTZ R76, R79, R76 ;  /* 0x0000004c4f4c7221 */ /* 0x000fe20000010000 */
[----:B------:R-:W-:Y:S01]  /*85f0*/  FADD.FTZ R115, R170, R115 ;  /* 0x00000073aa737221 */ /* 0x000fe20000010000 */
[C---:B-----5:R-:W-:Y:S03]  /*8600*/  HMMA.16816.F32 R40, R12.reuse, R16, R40 ;  /* 0x000000100c28723c */ /* 0x060fe60000001828 */
[----:B------:R-:W-:Y:S01]  /*8610*/  FADD.FTZ R72, R88, R115 ;  /* 0x0000007358487221 */ /* 0x000fe20000010000 */
[----:B------:R-:W-:Y:S01]  /*8620*/  FADD.FTZ R71, R77, R76 ;  /* 0x0000004c4d477221 */ /* 0x000fe20000010000 */
[----:B--2---:R-:W-:Y:S02]  /*8630*/  F2FP.F16.F32.PACK_AB R16, R55, R46 ;  /* 0x0000002e3710723e */ /* 0x004fe400000000ff */
[----:B------:R-:W-:Y:S01]  /*8640*/  FADD.FTZ R72, R87, R72 ;  /* 0x0000004857487221 */ /* 0x000fe20000010000 */
[----:B------:R-:W-:Y:S01]  /*8650*/  FADD.FTZ R71, R176, R71 ;  /* 0x00000047b0477221 */ /* 0x000fe20000010000 */
[----:B------:R-:W-:Y:S02]  /*8660*/  HMMA.16816.F32 R32, R12, R18, R32 ;  /* 0x000000120c20723c */ /* 0x000fe40000001820 */
[----:B------:R-:W-:Y:S01]  /*8670*/  FADD.FTZ R17, R83, R72 ;  /* 0x0000004853117221 */ /* 0x000fe20000010000 */
[----:B------:R-:W-:Y:S01]  /*8680*/  FADD.FTZ R38, R38, R71 ;  /* 0x0000004726267221 */ /* 0x000fe20000010000 */
[----:B------:R-:W2:Y:S01]  /*8690*/  MUFU.EX2 R72, R69 ;  /* 0x0000004500487308 */ /* 0x000ea20000000800 */
[----:B----4-:R-:W-:Y:S01]  /*86a0*/  F2FP.F16.F32.PACK_AB R18, R44, R53 ;  /* 0x000000352c12723e */ /* 0x010fe200000000ff */
[----:B------:R-:W-:Y:S01]  /*86b0*/  FADD.FTZ R17, R80, R17 ;  /* 0x0000001150117221 */ /* 0x000fe20000010000 */
[----:B------:R-:W-:Y:S01]  /*86c0*/  FADD.FTZ R39, R39, R38 ;  /* 0x0000002627277221 */ /* 0x000fe20000010000 */
[----:B------:R-:W4:Y:S02]  /*86d0*/  LDSM.16.MT88.4 R12, [R99+0x8800] ;  /* 0x00880000630c783b */ /* 0x000f240000004200 */
[----:B------:R-:W-:Y:S01]  /*86e0*/  FADD.FTZ R74, R74, R17 ;  /* 0x000000114a4a7221 */ /* 0x000fe20000010000 */
[----:B-1----:R-:W-:-:S03]  /*86f0*/  F2FP.F16.F32.PACK_AB R17, R70, R57 ;  /* 0x000000394611723e */ /* 0x002fc600000000ff */
[----:B------:R-:W-:Y:S01]  /*8700*/  FADD.FTZ R37, R37, R74 ;  /* 0x0000004a25257221 */ /* 0x000fe20000010000 */
[----:B--2---:R-:W-:-:S03]  /*8710*/  F2FP.F16.F32.PACK_AB R19, R72, R67 ;  /* 0x000000434813723e */ /* 0x004fc600000000ff */
[----:B------:R-:W-:Y:S01]  /*8720*/  FADD.FTZ R36, R36, R37 ;  /* 0x0000002524247221 */ /* 0x000fe20000010000 */
[----:B------:R-:W-:-:S03]  /*8730*/  FFMA.FTZ R37, R98, UR4, -R102 ;  /* 0x0000000462257c23 */ /* 0x000fc60008010866 */
[----:B------:R-:W-:Y:S01]  /*8740*/  FADD.FTZ R89, R89, R36 ;  /* 0x0000002459597221 */ /* 0x000fe20000010000 */
[----:B------:R-:W-:Y:S01]  /*8750*/  FFMA.FTZ R36, R95, UR4, -R103 ;  /* 0x000000045f247c23 */ /* 0x000fe20008010867 */
[C---:B---3--:R-:W-:Y:S01]  /*8760*/  HMMA.16816.F32 R28, R16.reuse, R4, R28 ;  /* 0x00000004101c723c */ /* 0x048fe2000000181c */
[----:B------:R-:W-:Y:S01]  /*8770*/  FADD.FTZ R4, R10, R39 ;  /* 0x000000270a047221 */ /* 0x000fe20000010000 */
[----:B------:R-:W-:Y:S01]  /*8780*/  FADD.FTZ R64, R64, R89 ;  /* 0x0000005940407221 */ /* 0x000fe20000010000 */
[----:B------:R-:W-:Y:S01]  /*8790*/  FFMA.FTZ R10, R100, UR4, -R102 ;  /* 0x00000004640a7c23 */ /* 0x000fe20008010866 */
[----:B------:R-:W-:Y:S01]  /*87a0*/  MUFU.EX2 R37, R37 ;  /* 0x0000002500257308 */ /* 0x000fe20000000800 */
[----:B------:R-:W-:Y:S01]  /*87b0*/  FADD.FTZ R4, R73, R4 ;  /* 0x0000000449047221 */ /* 0x000fe20000010000 */
[----:B------:R-:W-:Y:S01]  /*87c0*/  FADD.FTZ R64, R11, R64 ;  /* 0x000000400b407221 */ /* 0x000fe20000010000 */
[----:B------:R-:W-:Y:S01]  /*87d0*/  FFMA.FTZ R11, R96, UR4, -R103 ;  /* 0x00000004600b7c23 */ /* 0x000fe20008010867 */
[----:B------:R-:W-:Y:S01]  /*87e0*/  MUFU.EX2 R36, R36 ;  /* 0x0000002400247308 */ /* 0x000fe20000000800 */
[----:B------:R-:W-:Y:S01]  /*87f0*/  FADD.FTZ R5, R9, R4 ;  /* 0x0000000409057221 */ /* 0x000fe20000010000 */
[----:B------:R-:W-:Y:S01]  /*8800*/  FADD.FTZ R63, R63, R64 ;  /* 0x000000403f3f7221 */ /* 0x000fe20000010000 */
[----:B------:R-:W-:Y:S01]  /*8810*/  HMMA.16816.F32 R24, R16, R6, R24 ;  /* 0x000000061018723c */ /* 0x000fe20000001818 */
[----:B------:R-:W1:Y:S01]  /*8820*/  MUFU.EX2 R10, R10 ;  /* 0x0000000a000a7308 */ /* 0x000e620000000800 */
[----:B------:R-:W-:Y:S01]  /*8830*/  FADD.FTZ R5, R62, R5 ;  /* 0x000000053e057221 */ /* 0x000fe20000010000 */
[----:B------:R-:W-:-:S02]  /*8840*/  FADD.FTZ R63, R66, R63 ;  /* 0x0000003f423f7221 */ /* 0x000fc40000010000 */
[----:B------:R-:W-:Y:S01]  /*8850*/  MUFU.EX2 R9, R75 ;  /* 0x0000004b00097308 */ /* 0x000fe20000000800 */
[----:B------:R-:W-:Y:S01]  /*8860*/  FADD.FTZ R60, R60, R5 ;  /* 0x000000053c3c7221 */ /* 0x000fe20000010000 */
[----:B------:R-:W-:Y:S02]  /*8870*/  FADD.FTZ R56, R56, R63 ;  /* 0x0000003f38387221 */ /* 0x000fe40000010000 */
[----:B------:R-:W2:Y:S01]  /*8880*/  MUFU.EX2 R11, R11 ;  /* 0x0000000b000b7308 */ /* 0x000ea20000000800 */
[----:B------:R-:W-:Y:S01]  /*8890*/  FADD.FTZ R60, R61, R60 ;  /* 0x0000003c3d3c7221 */ /* 0x000fe20000010000 */
[----:B------:R-:W-:Y:S01]  /*88a0*/  FADD.FTZ R65, R65, R56 ;  /* 0x0000003841417221 */ /* 0x000fe20000010000 */
[C---:B----4-:R-:W-:Y:S02]  /*88b0*/  HMMA.16816.F32 R32, R16.reuse, R14, R32 ;  /* 0x0000000e1020723c */ /* 0x050fe40000001820 */
[----:B------:R-:W-:Y:S01]  /*88c0*/  FADD.FTZ R5, R21, R60 ;  /* 0x0000003c15057221 */ /* 0x000fe20000010000 */
[----:B------:R-:W-:Y:S01]  /*88d0*/  FADD.FTZ R54, R54, R65 ;  /* 0x0000004136367221 */ /* 0x000fe20000010000 */
[----:B------:R-:W-:Y:S01]  /*88e0*/  MUFU.EX2 R21, R68 ;  /* 0x0000004400157308 */ /* 0x000fe20000000800 */
[----:B-1----:R-:W-:Y:S01]  /*88f0*/  F2FP.F16.F32.PACK_AB R4, R37, R10 ;  /* 0x0000000a2504723e */ /* 0x002fe200000000ff */
[----:B------:R-:W-:Y:S01]  /*8900*/  FADD.FTZ R5, R20, R5 ;  /* 0x0000000514057221 */ /* 0x000fe20000010000 */
[----:B------:R-:W-:Y:S01]  /*8910*/  FADD.FTZ R59, R59, R54 ;  /* 0x000000363b3b7221 */ /* 0x000fe20000010000 */
[----:B------:R-:W-:Y:S01]  /*8920*/  HMMA.16816.F32 R40, R16, R12, R40 ;  /* 0x0000000c1028723c */ /* 0x000fe20000001828 */
[----:B------:R-:W1:Y:S01]  /*8930*/  MUFU.EX2 R12, R94 ;  /* 0x0000005e000c7308 */ /* 0x000e620000000800 */
[----:B------:R-:W-:Y:S01]  /*8940*/  FADD.FTZ R22, R22, R5 ;  /* 0x0000000516167221 */ /* 0x000fe20000010000 */
[----:B------:R-:W-:Y:S01]  /*8950*/  FADD.FTZ R52, R52, R59 ;  /* 0x0000003b34347221 */ /* 0x000fe20000010000 */
[----:B--2---:R-:W-:-:S02]  /*8960*/  F2FP.F16.F32.PACK_AB R5, R36, R11 ;  /* 0x0000000b2405723e */ /* 0x004fc400000000ff */
[----:B------:R-:W-:Y:S01]  /*8970*/  FADD.FTZ R23, R23, R22 ;  /* 0x0000001617177221 */ /* 0x000fe20000010000 */
[----:B------:R-:W-:Y:S01]  /*8980*/  FADD.FTZ R51, R51, R52 ;  /* 0x0000003433337221 */ /* 0x000fe20000010000 */
[----:B------:R-:W-:Y:S02]  /*8990*/  F2FP.F16.F32.PACK_AB R6, R190, R9 ;  /* 0x00000009be06723e */ /* 0x000fe400000000ff */
        /* <DEDUP_REMOVED lines=26> */
[----:B------:R-:W-:Y:S01]  /*8b40*/  FADD.FTZ R191, R12, R21 ;  /* 0x000000150cbf7221 */ /* 0x000fe20000010000 */
[----:B------:R-:W-:-:S13]  /*8b50*/  BRA.U !UP1, `(.L_x_1504) ;  /* 0x0000006509007547 */ /* 0x000fda000b800000 */
[----:B------:R-:W-:-:S04]  /*8b60*/  DEPBAR.LE SB0, 0x0 ;  /* 0x000080000000791a */ /* 0x000fc80000000000 */
[----:B------:R-:W-:Y:S06]  /*8b70*/  BAR.SYNC.DEFER_BLOCKING 0x0 ;  /* 0x0000000000007b1d */ /* 0x000fec0000010000 */
[----:B------:R-:W-:Y:S05]  /*8b80*/  BRA.U !UP2, `(.L_x_1505) ;  /* 0x000000010af87547 */ /* 0x000fea000b800000 */
[----:B------:R-:W1:Y:S01]  /*8b90*/  LDC R5, c[0x0][0x4f0] ;  /* 0x00013c00ff057b82 */ /* 0x000e620000000800 */
[----:B------:R-:W-:Y:S01]  /*8ba0*/  UIADD3 UR7, UPT, UPT, UR17, -0x2, URZ ;  /* 0xfffffffe11077890 */ /* 0x000fe2000fffe0ff */
[----:B------:R-:W-:Y:S01]  /*8bb0*/  IABS R10, R2 ;  /* 0x00000002000a7213 */ /* 0x000fe20000000000 */
[----:B------:R-:W2:Y:S02]  /*8bc0*/  LDCU.64 UR14, c[0x0][0x3a8] ;  /* 0x00007500ff0e77ac */ /* 0x000ea40008000a00 */
[----:B------:R-:W-:-:S06]  /*8bd0*/  USHF.L.U32 UR7, UR7, 0x8, URZ ;  /* 0x0000000807077899 */ /* 0x000fcc00080006ff */
[----:B------:R-:W-:-:S04]  /*8be0*/  MOV R6, UR7 ;  /* 0x0000000700067c02 */ /* 0x000fc80008000f00 */
[----:B------:R-:W-:Y:S02]  /*8bf0*/  IABS R6, R6 ;  /* 0x0000000600067213 */ /* 0x000fe40000000000 */
[----:B-1----:R-:W-:-:S04]  /*8c00*/  IABS R4, R5 ;  /* 0x0000000500047213 */ /* 0x002fc80000000000 */
[----:B------:R-:W1:Y:S08]  /*8c10*/  I2F.RP R9, R4 ;  /* 0x0000000400097306 */ /* 0x000e700000209400 */
        /* <DEDUP_REMOVED lines=12> */
[----:B------:R-:W-:Y:S01]  /*8ce0*/  IMAD R7, R4, R7, R6 ;  /* 0x0000000704077224 */ /* 0x000fe200078e0206 */
[----:B------:R-:W-:Y:S02]  /*8cf0*/  LOP3.LUT R6, R2, R5, RZ, 0x3c, !PT ;  /* 0x0000000502067212 */ /* 0x000fe400078e3cff */
[C---:B------:R-:W-:Y:S02]  /*8d00*/  ISETP.GT.U32.AND P3, PT, R4.reuse, R9, PT ;  /* 0x000000090400720c */ /* 0x040fe40003f64070 */
[----:B------:R-:W-:Y:S02]  /*8d10*/  ISETP.GT.U32.AND P1, PT, R4, R7, PT ;  /* 0x000000070400720c */ /* 0x000fe40003f24070 */
[----:B------:R-:W-:-:S09]  /*8d20*/  ISETP.GE.AND P2, PT, R6, RZ, PT ;  /* 0x000000ff0600720c */ /* 0x000fd20003f46270 */
[-C--:B------:R-:W-:Y:S02]  /*8d30*/  @!P3 IADD3 R9, PT, PT, R9, -R4.reuse, RZ ;  /* 0x800000040909b210 */ /* 0x080fe40007ffe0ff */
[----:B------:R-:W-:Y:S01]  /*8d40*/  @!P1 IMAD.IADD R7, R7, 0x1, -R4 ;  /* 0x0000000107079824 */ /* 0x000fe200078e0a04 */
[----:B------:R-:W-:Y:S01]  /*8d50*/  @!P3 IADD3 R12, PT, PT, R12, 0x1, RZ ;  /* 0x000000010c0cb810 */ /* 0x000fe20007ffe0ff */
[----:B------:R-:W-:Y:S01]  /*8d60*/  @!P1 VIADD R11, R11, 0x1 ;  /* 0x000000010b0b9836 */ /* 0x000fe20000000000 */
[-C--:B------:R-:W-:Y:S02]  /*8d70*/  ISETP.GE.U32.AND P6, PT, R9, R4.reuse, PT ;  /* 0x000000040900720c */ /* 0x080fe40003fc6070 */
[----:B------:R-:W-:Y:S02]  /*8d80*/  ISETP.GE.U32.AND P4, PT, R7, R4, PT ;  /* 0x000000040700720c */ /* 0x000fe40003f86070 */
[C---:B------:R-:W-:Y:S02]  /*8d90*/  LOP3.LUT R4, R5.reuse, UR7, RZ, 0x3c, !PT ;  /* 0x0000000705047c12 */ /* 0x040fe4000f8e3cff */
[----:B------:R-:W-:-:S02]  /*8da0*/  ISETP.NE.AND P1, PT, R5, RZ, PT ;  /* 0x000000ff0500720c */ /* 0x000fc40003f25270 */
[----:B------:R-:W-:Y:S02]  /*8db0*/  ISETP.GE.AND P0, PT, R4, RZ, PT ;  /* 0x000000ff0400720c */ /* 0x000fe40003f06270 */
[----:B------:R-:W-:-:S03]  /*8dc0*/  LOP3.LUT R7, RZ, R5, RZ, 0x33, !PT ;  /* 0x00000005ff077212 */ /* 0x000fc600078e33ff */
[----:B------:R-:W-:Y:S02]  /*8dd0*/  @P6 IADD3 R12, PT, PT, R12, 0x1, RZ ;  /* 0x000000010c0c6810 */ /* 0x000fe40007ffe0ff */
[----:B------:R-:W-:Y:S02]  /*8de0*/  @P4 VIADD R11, R11, 0x1 ;  /* 0x000000010b0b4836 */ /* 0x000fe40000000000 */
[----:B------:R-:W-:-:S04]  /*8df0*/  @!P2 IADD3 R12, PT, PT, -R12, RZ, RZ ;  /* 0x000000ff0c0ca210 */ /* 0x000fc80007ffe1ff */
[----:B------:R-:W-:-:S05]  /*8e00*/  @!P0 IMAD.MOV R11, RZ, RZ, -R11 ;  /* 0x000000ffff0b8224 */ /* 0x000fca00078e0a0b */
        /* <DEDUP_REMOVED lines=8> */
[----:B------:R-:W-:Y:S01]  /*8e90*/  IMAD.WIDE.U32 R10, R6, UR8, RZ ;  /* 0x00000008060a7c25 */ /* 0x000fe2000f8e00ff */
[----:B------:R-:W-:-:S05]  /*8ea0*/  SHF.R.S32.HI R5, RZ, 0x1f, R6 ;  /* 0x0000001fff057819 */ /* 0x000fca0000011406 */
[----:B------:R-:W-:-:S04]  /*8eb0*/  IMAD R5, R5, UR8, RZ ;  /* 0x0000000805057c24 */ /* 0x000fc8000f8e02ff */
[----:B------:R-:W-:-:S04]  /*8ec0*/  IMAD R5, R6, UR9, R5 ;  /* 0x0000000906057c24 */ /* 0x000fc8000f8e0205 */
        /* <DEDUP_REMOVED lines=10> */
.L_x_1505:
[----:B------:R-:W-:Y:S01]  /*8f70*/  UMOV UR14, URZ ;  /* 0x000000ff000e7c82 */ /* 0x000fe20008000000 */
[----:B------:R-:W-:Y:S01]  /*8f80*/  USHF.L.U32 UR7, UR8, 0x8, URZ ;  /* 0x0000000808077899 */ /* 0x000fe200080006ff */
[----:B------:R-:W-:-:S05]  /*8f90*/  IADD3 R5, P0, PT, RZ, -UR14, RZ ;  /* 0x8000000eff057c10 */ /* 0x000fca000ff1e0ff */
[----:B------:R-:W-:-:S05]  /*8fa0*/  IMAD.X R4, RZ, RZ, ~UR7, P0 ;  /* 0x80000007ff047e24 */ /* 0x000fca00080e06ff */
[----:B------:R-:W-:-:S04]  /*8fb0*/  SHF.R.S64 R5, R5, 0x1f, R4 ;  /* 0x0000001f05057819 */ /* 0x000fc80000001004 */
[----:B------:R-:W-:-:S04]  /*8fc0*/  IADD3 R220, P0, PT, R5, R220, RZ ;  /* 0x000000dc05dc7210 */ /* 0x000fc80007f1e0ff */
[----:B------:R-:W-:-:S09]  /*8fd0*/  LEA.HI.X.SX32 R221, R4, R221, 0x1, P0 ;  /* 0x000000dd04dd7211 */ /* 0x000fd200000f0eff */
.L_x_1506:
[----:B------:R-:W1:Y:S01]  /*8fe0*/  LDCU UR7, c[0x0][0x440] ;  /* 0x00008800ff0777ac */ /* 0x000e620008000800 */
[----:B------:R-:W-:Y:S02]  /*8ff0*/  IMAD.U32 R6, RZ, RZ, UR8 ;  /* 0x00000008ff067e24 */ /* 0x000fe4000f8e00ff */
[----:B------:R-:W-:Y:S01]  /*9000*/  IMAD.U32 R15, RZ, RZ, UR8 ;  /* 0x00000008ff0f7e24 */ /* 0x000fe2000f8e00ff */
[----:B------:R-:W-:Y:S01]  /*9010*/  USHF.L.U32 UR15, UR8, 0x6, URZ ;  /* 0x00000006080f7899 */ /* 0x000fe200080006ff */
[----:B------:R-:W-:Y:S01]  /*9020*/  IMAD.U32 R5, RZ, RZ, UR8 ;  /* 0x00000008ff057e24 */ /* 0x000fe2000f8e00ff */
[----:B------:R-:W-:Y:S01]  /*9030*/  USHF.L.U64.HI UR14, UR8, 0x6, UR9 ;  /* 0x00000006080e7899 */ /* 0x000fe20008010209 */
[----:B------:R-:W-:Y:S01]  /*9040*/  IMAD.U32 R4, RZ, RZ, UR9 ;  /* 0x00000009ff047e24 */ /* 0x000fe2000f8e00ff */
[----:B------:R-:W-:Y:S01]  /*9050*/  UISETP.GE.U32.AND UP1, UPT, UR17, 0x3, UPT ;  /* 0x000000031100788c */ /* 0x000fe2000bf26070 */
[----:B------:R-:W-:Y:S01]  /*9060*/  IMAD.U32 R10, RZ, RZ, UR8 ;  /* 0x00000008ff0a7e24 */ /* 0x000fe2000f8e00ff */
[----:B------:R-:W-:Y:S01]  /*9070*/  IADD3 R12, P0, PT, R220, UR15, RZ ;  /* 0x0000000fdc0c7c10 */ /* 0x000fe2000ff1e0ff */
[----:B------:R-:W-:-:S02]  /*9080*/  IMAD.U32 R7, RZ, RZ, UR9 ;  /* 0x00000009ff077e24 */ /* 0x000fc4000f8e00ff */
[----:B------:R-:W-:Y:S01]  /*9090*/  IMAD.IADD R228, R189, 0x1, R8 ;  /* 0x00000001bde47824 */ /* 0x000fe200078e0208 */
[----:B------:R-:W-:Y:S01]  /*90a0*/  IADD3.X R13, PT, PT, R221, UR14, RZ, P0, !PT ;  /* 0x0000000edd0d7c10 */ /* 0x000fe200087fe4ff */
[----:B------:R-:W-:Y:S01]  /*90b0*/  IMAD.IADD R192, R8, 0x1, R188 ;  /* 0x0000000108c07824 */ /* 0x000fe200078e02bc */
[----:B-1----:R-:W-:-:S13]  /*90c0*/  ISETP.GE.AND P3, PT, R212, UR7, PT ;  /* 0x00000007d4007c0c */ /* 0x002fda000bf66270 */
[-C--:B------:R-:W-:Y:S01]  /*90d0*/  @!P3 LEA R16, P0, R6, R12.reuse, 0x8 ;  /* 0x0000000c0610b211 */ /* 0x080fe200078040ff */
[----:B------:R-:W-:Y:S01]  /*90e0*/  VOTEU.ALL UP0, P3 ;  /* 0x0000000000ff7886 */ /* 0x000fe20001800000 */
[----:B------:R-:W-:Y:S01]  /*90f0*/  @!P3 LEA R14, P1, R15, R12, 0x7 ;  /* 0x0000000c0f0eb211 */ /* 0x000fe200078238ff */
[----:B------:R-:W-:Y:S01]  /*9100*/  @P3 STS.128 [R223+0x5000], RZ ;  /* 0x005000ffdf003388 */ /* 0x000fe20000000c00 */
[-C--:B------:R-:W-:Y:S01]  /*9110*/  @!P3 LEA.HI.X R17, R5, R13.reuse, R4, 0x8, P0 ;  /* 0x0000000d0511b211 */ /* 0x080fe200000f4404 */
[----:B------:R-:W-:Y:S01]  /*9120*/  @!P3 IMAD.MOV.U32 R11, RZ, RZ, R13 ;  /* 0x000000ffff0bb224 */ /* 0x000fe200078e000d */
[----:B------:R-:W-:Y:S01]  /*9130*/  @!P3 IADD3 R18, P0, PT, R12, UR15, RZ ;  /* 0x0000000f0c12bc10 */ /* 0x000fe2000ff1e0ff */
[----:B------:R-:W-:Y:S01]  /*9140*/  @!UP0 UIMAD UR7, UR9, 0xc0, URZ ;  /* 0x000000c0090788a4 */ /* 0x000fe2000f8e02ff */
[----:B------:R-:W-:Y:S01]  /*9150*/  @!P3 LEA.HI.X R15, R10, R13, R7, 0x7, P1 ;  /* 0x0000000d0a0fb211 */ /* 0x000fe200008f3c07 */
[----:B------:R-:W-:Y:S01]  /*9160*/  @!P3 IMAD.WIDE.U32 R6, R6, 0xc0, R12 ;  /* 0x000000c00606b825 */ /* 0x000fe200078e000c */
[----:B------:R-:W-:Y:S01]  /*9170*/  @!P3 IADD3.X R19, PT, PT, R13, UR14, RZ, P0, !PT ;  /* 0x0000000e0d13bc10 */ /* 0x000fe200087fe4ff */
[----:B------:R-:W-:Y:S01]  /*9180*/  @!PT LDS RZ, [RZ] ;  /* 0x00000000fffff984 */ /* 0x000fe20000000800 */
[----:B------:R-:W-:Y:S01]  /*9190*/  @!PT LDS RZ, [RZ] ;  /* 0x00000000fffff984 */ /* 0x000fe20000000800 */
[----:B------:R-:W-:Y:S01]  /*91a0*/  @!PT LDS RZ, [RZ] ;  /* 0x00000000fffff984 */ /* 0x000fe20000000800 */
[----:B------:R-:W-:Y:S02]  /*91b0*/  @!P3 LDGSTS.E.BYPASS.LTC128B.128 [R223+0x5000], desc[UR24][R220.64] ;  /* 0x05000000dcdfbfae */ /* 0x000fe4000b981a18 */
[----:B------:R-:W-:-:S02]  /*91c0*/  @!P3 IMAD.MOV.U32 R10, RZ, RZ, R12 ;  /* 0x000000ffff0ab224 */ /* 0x000fc400078e000c */
[----:B------:R-:W-:Y:S01]  /*91d0*/  IMAD.U32 R4, RZ, RZ, UR8 ;  /* 0x00000008ff047e24 */ /* 0x000fe2000f8e00ff */
[----:B------:R-:W-:Y:S01]  /*91e0*/  @!UP0 UIMAD UR8, UR9, 0x140, URZ ;  /* 0x00000140090888a4 */ /* 0x000fe2000f8e02ff */
[----:B------:R-:W-:Y:S01]  /*91f0*/  @P3 STS.128 [R223+0x5800], RZ ;  /* 0x005800ffdf003388 */ /* 0x000fe20000000c00 */
[----:B------:R-:W-:Y:S01]  /*9200*/  @!P3 IMAD.WIDE.U32 R10, R5, 0x140, R10 ;  /* 0x00000140050ab825 */ /* 0x000fe200078e000a */
[----:B------:R-:W-:Y:S02]  /*9210*/  @!UP0 UIMAD UR9, UR9, 0x180, URZ ;  /* 0x00000180090988a4 */ /* 0x000fe4000f8e02ff */
[----:B------:R-:W-:Y:S01]  /*9220*/  @!PT LDS RZ, [RZ] ;  /* 0x00000000fffff984 */ /* 0x000fe20000000800 */
[----:B------:R-:W-:Y:S01]  /*9230*/  @!PT LDS RZ, [RZ] ;  /* 0x00000000fffff984 */ /* 0x000fe20000000800 */
[----:B------:R-:W-:Y:S01]  /*9240*/  @!PT LDS RZ, [RZ] ;  /* 0x00000000fffff984 */ /* 0x000fe20000000800 */
[----:B------:R-:W-:Y:S01]  /*9250*/  @!P3 LDGSTS.E.BYPASS.LTC128B.128 [R223+0x5800], desc[UR24][R12.64] ;  /* 0x058000000cdfbfae */ /* 0x000fe2000b981a18 */
[----:B------:R-:W-:Y:S02]  /*9260*/  @!P3 VIADD R21, R7, UR7 ;  /* 0x000000070715bc36 */ /* 0x000fe40008000000 */
[----:B------:R-:W-:Y:S01]  /*9270*/  @!P3 IMAD.MOV.U32 R20, RZ, RZ, R6 ;  /* 0x000000ffff14b224 */ /* 0x000fe200078e0006 */
[----:B------:R-:W-:Y:S01]  /*9280*/  @P3 STS.128 [R223+0x6000], RZ ;  /* 0x006000ffdf003388 */ /* 0x000fe20000000c00 */
[----:B------:R-:W-:-:S03]  /*9290*/  @!P3 IMAD.WIDE.U32 R4, R4, 0x180, R12 ;  /* 0x000001800404b825 */ /* 0x000fc600078e000c */
[----:B------:R-:W-:Y:S01]  /*92a0*/  @!PT LDS RZ, [RZ] ;  /* 0x00000000fffff984 */ /* 0x000fe20000000800 */
[----:B------:R-:W-:Y:S01]  /*92b0*/  @!PT LDS RZ, [RZ] ;  /* 0x00000000fffff984 */ /* 0x000fe20000000800 */
[----:B------:R-:W-:Y:S01]  /*92c0*/  @!PT LDS RZ, [RZ] ;  /* 0x00000000fffff984 */ /* 0x000fe20000000800 */
[----:B------:R-:W-:Y:S01]  /*92d0*/  @!P3 LDGSTS.E.BYPASS.LTC128B.128 [R223+0x6000], desc[UR24][R18.64] ;  /* 0x0600000012dfbfae */ /* 0x000fe2000b981a18 */
[----:B------:R-:W-:Y:S02]  /*92e0*/  @!P3 VIADD R11, R11, UR8 ;  /* 0x000000080b0bbc36 */ /* 0x000fe40008000000 */
[----:B------:R-:W-:Y:S01]  /*92f0*/  @!P3 VIADD R23, R5, UR9 ;  /* 0x000000090517bc36 */ /* 0x000fe20008000000 */
[----:B------:R-:W-:Y:S01]  /*9300*/  @P3 STS.128 [R223+0x6800], RZ ;  /* 0x006800ffdf003388 */ /* 0x000fe20000000c00 */
[----:B------:R-:W-:-:S03]  /*9310*/  @!P3 IMAD.MOV.U32 R22, RZ, RZ, R4 ;  /* 0x000000ffff16b224 */ /* 0x000fc600078e0004 */
        /* <DEDUP_REMOVED lines=27> */
[----:B------:R-:W4:Y:S04]  /*94d0*/  LDSM.16.M88.4 R108, [R188+0x1800] ;  /* 0x00180000bc6c783b */ /* 0x000f280000000200 */
        /* <DEDUP_REMOVED lines=11> */
[C---:B---3--:R-:W-:Y:S03]  /*9590*/  HMMA.16816.F32 R120, R4.reuse, R116, RZ ;  /* 0x000000740478723c */ /* 0x048fe600000018ff */
[----:B-1----:R-:W1:Y:S04]  /*95a0*/  LDSM.16.M88.4 R20, [R188+0x4400] ;  /* 0x00440000bc14783b */ /* 0x002e680000000200 */
[----:B------:R-:W3:Y:S01]  /*95b0*/  LDSM.16.M88.4 R12, [R188+0x4800] ;  /* 0x00480000bc0c783b */ /* 0x000ee20000000200 */
[C---:B----4-:R-:W-:Y:S03]  /*95c0*/  HMMA.16816.F32 R112, R4.reuse, R108, RZ ;  /* 0x0000006c0470723c */ /* 0x050fe600000018ff */
[----:B------:R-:W4:Y:S04]  /*95d0*/  LDSM.16.M88.4 R136, [R188+0x4c00] ;  /* 0x004c0000bc88783b */ /* 0x000f280000000200 */
[----:B------:R-:W-:Y:S01]  /*95e0*/  LDSM.16.M88.4 R228, [R228] ;  /* 0x00000000e4e4783b */ /* 0x000fe20000000200 */
[C---:B-----5:R-:W-:Y:S03]  /*95f0*/  HMMA.16816.F32 R104, R4.reuse, R100, RZ ;  /* 0x000000640468723c */ /* 0x060fe600000018ff */
[----:B------:R-:W5:Y:S04]  /*9600*/  LDSM.16.M88.4 R224, [R192+0x1000] ;  /* 0x00100000c0e0783b */ /* 0x000f680000000200 */
[----:B------:R-:W5:Y:S01]  /*9610*/  LDSM.16.M88.4 R140, [R192+0x4000] ;  /* 0x00400000c08c783b */ /* 0x000f620000000200 */
[C---:B------:R-:W-:Y:S03]  /*9620*/  HMMA.16816.F32 R96, R4.reuse, R92, RZ ;  /* 0x0000005c0460723c */ /* 0x040fe600000018ff */
[----:B------:R-:W5:Y:S04]  /*9630*/  LDSM.16.M88.4 R168, [R192+0x2400] ;  /* 0x00240000c0a8783b */ /* 0x000f680000000200 */
[----:B------:R-:W-:Y:S01]  /*9640*/  LDSM.16.M88.4 R184, [R192+0x1400] ;  /* 0x00140000c0b8783b */ /* 0x000fe20000000200 */
[C---:B------:R-:W-:Y:S03]  /*9650*/  HMMA.16816.F32 R88, R4.reuse, R84, RZ ;  /* 0x000000540458723c */ /* 0x040fe600000018ff */
[----:B------:R-:W-:Y:S04]  /*9660*/  LDSM.16.M88.4 R176, [R192+0x1c00] ;  /* 0x001c0000c0b0783b */ /* 0x000fe80000000200 */
        /* <DEDUP_REMOVED lines=12> */
[----:B------:R-:W0:Y:S01]  /*9730*/  LDGDEPBAR ;  /* 0x00000000000079af */ /* 0x000e220000000000 */
[C---:B------:R-:W-:Y:S08]  /*9740*/  HMMA.16816.F32 R48, R4.reuse, R44, RZ ;  /* 0x0000002c0430723c */ /* 0x040ff000000018ff */
[C---:B--2---:R-:W-:Y:S08]  /*9750*/  HMMA.16816.F32 R40, R4.reuse, R36, RZ ;  /* 0x000000240428723c */ /* 0x044ff000000018ff */
        /* <DEDUP_REMOVED lines=21> */
[C---:B-----5:R-:W-:Y:S08]  /*98b0*/  HMMA.16816.F32 R128, R228.reuse, R224, R128 ;  /* 0x000000e0e480723c */ /* 0x060ff00000001880 */
[----:B------:R-:W-:Y:S01]  /*98c0*/  HMMA.16816.F32 R32, R228, R140, R32 ;  /* 0x0000008ce420723c */ /* 0x000fe20000001820 */
[----:B------:R-:W-:-:S07]  /*98d0*/  IMAD.U32 R140, RZ, RZ, UR17 ;  /* 0x00000011ff8c7e24 */ /* 0x000fce000f8e00ff */
[----:B------:R-:W-:Y:S01]  /*98e0*/  HMMA.16816.F32 R84, R228, R170, R84 ;  /* 0x000000aae454723c */ /* 0x000fe20000001854 */
[----:B------:R-:W-:-:S07]  /*98f0*/  IMAD R171, R140, 0x100, R193 ;  /* 0x000001008cab7824 */ /* 0x000fce00078e02c1 */
[----:B------:R-:W-:Y:S01]  /*9900*/  HMMA.16816.F32 R28, R228, R142, R28 ;  /* 0x0000008ee41c723c */ /* 0x000fe2000000181c */
[----:B------:R-:W-:-:S05]  /*9910*/  VIADD R143, R171, 0xfffffe01 ;  /* 0xfffffe01ab8f7836 */ /* 0x000fca0000000000 */
[----:B------:R-:W-:Y:S02]  /*9920*/  I2FP.F32.U32 R140, R143 ;  /* 0x0000008f008c7245 */ /* 0x000fe40000201000 */
[----:B------:R-:W-:Y:S01]  /*9930*/  HMMA.16816.F32 R124, R228, R226, R124 ;  /* 0x000000e2e47c723c */ /* 0x000fe2000000187c */
[----:B------:R-:W-:-:S07]  /*9940*/  ISETP.GE.AND P6, PT, R143, R132, PT ;  /* 0x000000848f00720c */ /* 0x000fce0003fc6270 */
[----:B-1----:R-:W-:Y:S01]  /*9950*/  HMMA.16816.F32 R4, R228, R138, R4 ;  /* 0x0000008ae404723c */ /* 0x002fe20000001804 */
[----:B------:R-:W-:-:S05]  /*9960*/  VIADD R139, R171, 0xfffffe00 ;  /* 0xfffffe00ab8b7836 */ /* 0x000fca0000000000 */
[-C--:B------:R-:W-:Y:S02]  /*9970*/  I2FP.F32.U32 R135, R139.reuse ;  /* 0x0000008b00877245 */ /* 0x080fe40000201000 */
[C---:B------:R-:W-:Y:S01]  /*9980*/  ISETP.GE.AND P1, PT, R139.reuse, R132, PT ;  /* 0x000000848b00720c */ /* 0x040fe20003f26270 */
[----:B------:R-:W-:Y:S01]  /*9990*/  HMMA.16816.F32 R120, R228, R184, R120 ;  /* 0x000000b8e478723c */ /* 0x000fe20000001878 */
[----:B------:R-:W-:Y:S01]  /*99a0*/  ISETP.GE.AND P0, PT, R139, R0, PT ;  /* 0x000000008b00720c */ /* 0x000fe20003f06270 */
[----:B------:R-:W-:Y:S01]  /*99b0*/  FFMA.FTZ R128, R135, UR6, R128 ;  /* 0x0000000687807c23 */ /* 0x000fe20008010080 */
[----:B------:R-:W-:Y:S01]  /*99c0*/  VIADD R135, R171, 0xfffffef8 ;  /* 0xfffffef8ab877836 */ /* 0x000fe20000000000 */
[----:B------:R-:W-:-:S04]  /*99d0*/  I2FP.F32.U32 R141, R139 ;  /* 0x0000008b008d7245 */ /* 0x000fc80000201000 */
[-C--:B------:R-:W-:Y:S01]  /*99e0*/  I2FP.F32.U32 R139, R135.reuse ;  /* 0x00000087008b7245 */ /* 0x080fe20000201000 */
[C---:B------:R-:W-:Y:S01]  /*99f0*/  HMMA.16816.F32 R104, R228.reuse, R176, R104 ;  /* 0x000000b0e468723c */ /* 0x040fe20000001868 */
[----:B------:R-:W-:Y:S01]  /*9a00*/  ISETP.GE.AND P4, PT, R135, R132, PT ;  /* 0x000000848700720c */ /* 0x000fe20003f86270 */
[----:B------:R-:W-:Y:S01]  /*9a10*/  FFMA.FTZ R130, R141, UR6, R130 ;  /* 0x000000068d827c23 */ /* 0x000fe20008010082 */
[----:B------:R-:W-:Y:S01]  /*9a20*/  ISETP.GE.AND P2, PT, R135, R0, PT ;  /* 0x000000008700720c */ /* 0x000fe20003f46270 */
[----:B------:R-:W-:Y:S01]  /*9a30*/  FFMA.FTZ R138, R139, UR6, R4 ;  /* 0x000000068b8a7c23 */ /* 0x000fe20008010004 */
[----:B------:R-:W-:Y:S02]  /*9a40*/  I2FP.F32.U32 R135, R135 ;  /* 0x0000008700877245 */ /* 0x000fe40000201000 */
[----:B------:R-:W-:Y:S01]  /*9a50*/  FSEL R177, R128, -INF , !P1 ;  /* 0xff80000080b17808 */ /* 0x000fe20004800000 */
[----:B------:R-:W-:Y:S01]  /*9a60*/  HMMA.16816.F32 R100, R228, R178, R100 ;  /* 0x000000b2e464723c */ /* 0x000fe20000001864 */
[----:B------:R-:W-:Y:S01]  /*9a70*/  I2FP.F32.U32 R128, R143 ;  /* 0x0000008f00807245 */ /* 0x000fe20000201000 */
[----:B------:R-:W-:Y:S01]  /*9a80*/  FFMA.FTZ R179, R140, UR6, R129 ;  /* 0x000000068cb37c23 */ /* 0x000fe20008010081 */
[----:B------:R-:W-:-:S02]  /*9a90*/  VIADD R129, R171, 0xfffffe08 ;  /* 0xfffffe08ab817836 */ /* 0x000fc40000000000 */
[----:B------:R-:W-:Y:S01]  /*9aa0*/  FFMA.FTZ R4, R135, UR6, R6 ;  /* 0x0000000687047c23 */ /* 0x000fe20008010006 */
[C---:B------:R-:W-:Y:S02]  /*9ab0*/  VIADD R135, R171.reuse, 0xfffffe09 ;  /* 0xfffffe09ab877836 */ /* 0x040fe40000000000 */
[----:B------:R-:W-:Y:S01]  /*9ac0*/  FFMA.FTZ R128, R128, UR6, R131 ;  /* 0x0000000680807c23 */ /* 0x000fe20008010083 */
[----:B------:R-:W-:Y:S01]  /*9ad0*/  VIADD R131, R171, 0xfffffe10 ;  /* 0xfffffe10ab837836 */ /* 0x000fe20000000000 */
[----:B------:R-:W-:Y:S01]  /*9ae0*/  HMMA.16816.F32 R108, R228, R182, R108 ;  /* 0x000000b6e46c723c */ /* 0x000fe2000000186c */
[----:B------:R-:W-:Y:S02]  /*9af0*/  FSEL R184, R130, -INF , !P0 ;  /* 0xff80000082b87808 */ /* 0x000fe40004000000 */
[----:B------:R-:W-:Y:S02]  /*9b00*/  FSEL R6, R138, -INF , !P4 ;  /* 0xff8000008a067808 */ /* 0x000fe40006000000 */
[----:B------:R-:W-:-:S02]  /*9b10*/  ISETP.GE.AND P0, PT, R129, R132, PT ;  /* 0x000000848100720c */ /* 0x000fc40003f06270 */
[----:B------:R-:W-:Y:S01]  /*9b20*/  ISETP.GE.AND P4, PT, R129, R0, PT ;  /* 0x000000008100720c */ /* 0x000fe20003f86270 */
[C---:B------:R-:W-:Y:S01]  /*9b30*/  HMMA.16816.F32 R116, R228.reuse, R186, R116 ;  /* 0x000000bae474723c */ /* 0x040fe20000001874 */
[-C--:B------:R-:W-:Y:S02]  /*9b40*/  I2FP.F32.U32 R183, R129.reuse ;  /* 0x0000008100b77245 */ /* 0x080fe40000201000 */
[----:B------:R-:W-:Y:S02]  /*9b50*/  I2FP.F32.U32 R129, R129 ;  /* 0x0000008100817245 */ /* 0x000fe40000201000 */
[----:B------:R-:W-:Y:S01]  /*9b60*/  FSEL R4, R4, -INF , !P2 ;  /* 0xff80000004047808 */ /* 0x000fe20005000000 */
[----:B------:R-:W-:Y:S01]  /*9b70*/  FFMA.FTZ R183, R183, UR6, R124 ;  /* 0x00000006b7b77c23 */ /* 0x000fe2000801007c */
[----:B------:R-:W-:Y:S01]  /*9b80*/  FSEL R179, R179, -INF , !P6 ;  /* 0xff800000b3b37808 */ /* 0x000fe20007000000 */
[----:B------:R-:W-:Y:S01]  /*9b90*/  FFMA.FTZ R124, R129, UR6, R126 ;  /* 0x00000006817c7c23 */ /* 0x000fe2000801007e */
[C---:B------:R-:W-:Y:S01]  /*9ba0*/  ISETP.GE.AND P2, PT, R135.reuse, R132, PT ;  /* 0x000000848700720c */ /* 0x040fe20003f46270 */
[----:B------:R-:W-:Y:S01]  /*9bb0*/  HMMA.16816.F32 R112, R228, R180, R112 ;  /* 0x000000b4e470723c */ /* 0x000fe20000001870 */
[----:B------:R-:W-:-:S02]  /*9bc0*/  ISETP.GE.AND P6, PT, R135, R0, PT ;  /* 0x000000008700720c */ /* 0x000fc40003fc6270 */
[-C--:B------:R-:W-:Y:S02]  /*9bd0*/  I2FP.F32.U32 R138, R135.reuse ;  /* 0x00000087008a7245 */ /* 0x080fe40000201000 */
[----:B------:R-:W-:Y:S02]  /*9be0*/  I2FP.F32.U32 R130, R135 ;  /* 0x0000008700827245 */ /* 0x000fe40000201000 */
[----:B------:R-:W-:Y:S01]  /*9bf0*/  I2FP.F32.U32 R135, R131 ;  /* 0x0000008300877245 */ /* 0x000fe20000201000 */
[----:B------:R-:W-:Y:S01]  /*9c00*/  FFMA.FTZ R181, R138, UR6, R125 ;  /* 0x000000068ab57c23 */ /* 0x000fe2000801007d */
[----:B------:R-:W-:Y:S01]  /*9c10*/  ISETP.GE.AND P1, PT, R143, R0, PT ;  /* 0x000000008f00720c */ /* 0x000fe20003f26270 */
[----:B------:R-:W-:Y:S01]  /*9c20*/  FFMA.FTZ R129, R130, UR6, R127 ;  /* 0x0000000682817c23 */ /* 0x000fe2000801007f */
[----:B------:R-:W-:Y:S02]  /*9c30*/  VIADD R125, R171, 0xfffffe18 ;  /* 0xfffffe18ab7d7836 */ /* 0x000fe40000000000 */
[----:B------:R-:W-:Y:S01]  /*9c40*/  FFMA.FTZ R130, R135, UR6, R120 ;  /* 0x0000000687827c23 */ /* 0x000fe20008010078 */
[----:B------:R-:W-:Y:S01]  /*9c50*/  FSEL R126, R128, -INF , !P1 ;  /* 0xff800000807e7808 */ /* 0x000fe20004800000 */
[----:B------:R-:W-:Y:S01]  /*9c60*/  VIADD R135, R171, 0xfffffe11 ;  /* 0xfffffe11ab877836 */ /* 0x000fe20000000000 */
[----:B------:R-:W-:Y:S01]  /*9c70*/  ISETP.GE.AND P1, PT, R131, R132, PT ;  /* 0x000000848300720c */ /* 0x000fe20003f26270 */
[----:B------:R-:W-:Y:S01]  /*9c80*/  HMMA.16816.F32 R48, R228, R148, R48 ;  /* 0x00000094e430723c */ /* 0x000fe20000001830 */
[----:B------:R-:W-:-:S02]  /*9c90*/  FSEL R183, R183, -INF , !P0 ;  /* 0xff800000b7b77808 */ /* 0x000fc40004000000 */
[----:B------:R-:W-:Y:S02]  /*9ca0*/  FSEL R120, R129, -INF , !P6 ;  /* 0xff80000081787808 */ /* 0x000fe40007000000 */
[----:B------:R-:W-:Y:S02]  /*9cb0*/  ISETP.GE.AND P0, PT, R131, R0, PT ;  /* 0x000000008300720c */ /* 0x000fe40003f06270 */
[----:B------:R-:W-:Y:S01]  /*9cc0*/  I2FP.F32.U32 R127, R131 ;  /* 0x00000083007f7245 */ /* 0x000fe20000201000 */
[----:B------:R-:W-:Y:S01]  /*9cd0*/  HMMA.16816.F32 R96, R228, R172, R96 ;  /* 0x000000ace460723c */ /* 0x000fe20000001860 */
[----:B------:R-:W-:Y:S02]  /*9ce0*/  FSEL R129, R130, -INF , !P1 ;  /* 0xff80000082817808 */ /* 0x000fe40004800000 */
[----:B------:R-:W-:Y:S01]  /*9cf0*/  I2FP.F32.U32 R128, R135 ;  /* 0x0000008700807245 */ /* 0x000fe20000201000 */
[----:B------:R-:W-:Y:S01]  /*9d00*/  FFMA.FTZ R122, R127, UR6, R122 ;  /* 0x000000067f7a7c23 */ /* 0x000fe2000801007a */
[----:B------:R-:W-:-:S02]  /*9d10*/  ISETP.GE.AND P6, PT, R125, R132, PT ;  /* 0x000000847d00720c */ /* 0x000fc40003fc6270 */
[----:B------:R-:W-:Y:S01]  /*9d20*/  ISETP.GE.AND P1, PT, R125, R0, PT ;  /* 0x000000007d00720c */ /* 0x000fe20003f26270 */
[----:B------:R-:W-:Y:S01]  /*9d30*/  FFMA.FTZ R127, R128, UR6, R121 ;  /* 0x00000006807f7c23 */ /* 0x000fe20008010079 */
[-C--:B------:R-:W-:Y:S01]  /*9d40*/  I2FP.F32.U32 R131, R125.reuse ;  /* 0x0000007d00837245 */ /* 0x080fe20000201000 */
[----:B------:R-:W-:Y:S01]  /*9d50*/  VIADD R121, R171, 0xfffffe21 ;  /* 0xfffffe21ab797836 */ /* 0x000fe20000000000 */
[----:B------:R-:W-:Y:S01]  /*9d60*/  I2FP.F32.U32 R125, R125 ;  /* 0x0000007d007d7245 */ /* 0x000fe20000201000 */
[----:B------:R-:W-:Y:S01]  /*9d70*/  HMMA.16816.F32 R92, R228, R174, R92 ;  /* 0x000000aee45c723c */ /* 0x000fe2000000185c */
[----:B------:R-:W-:Y:S01]  /*9d80*/  I2FP.F32.U32 R180, R135 ;  /* 0x0000008700b47245 */ /* 0x000fe20000201000 */
[----:B------:R-:W-:Y:S01]  /*9d90*/  FFMA.FTZ R116, R131, UR6, R116 ;  /* 0x0000000683747c23 */ /* 0x000fe20008010074 */
[----:B------:R-:W-:Y:S01]  /*9da0*/  FSEL R124, R124, -INF , !P4 ;  /* 0xff8000007c7c7808 */ /* 0x000fe20006000000 */
[----:B------:R-:W-:Y:S01]  /*9db0*/  FFMA.FTZ R118, R125, UR6, R118 ;  /* 0x000000067d767c23 */ /* 0x000fe20008010076 */
[----:B------:R-:W-:Y:S01]  /*9dc0*/  ISETP.GE.AND P4, PT, R135, R132, PT ;  /* 0x000000848700720c */ /* 0x000fe20003f86270 */
[----:B------:R-:W-:Y:S01]  /*9dd0*/  VIADD R131, R171, 0xfffffe19 ;  /* 0xfffffe19ab837836 */ /* 0x000fe20000000000 */
[----:B------:R-:W-:Y:S01]  /*9de0*/  FSEL R181, R181, -INF , !P2 ;  /* 0xff800000b5b57808 */ /* 0x000fe20005000000 */
[----:B------:R-:W-:-:S02]  /*9df0*/  VIADD R125, R171, 0xfffffe20 ;  /* 0xfffffe20ab7d7836 */ /* 0x000fc40000000000 */
[----:B------:R-:W-:Y:S01]  /*9e00*/  FFMA.FTZ R180, R180, UR6, R123 ;  /* 0x00000006b4b47c23 */ /* 0x000fe2000801007b */
[----:B------:R-:W-:Y:S01]  /*9e10*/  ISETP.GE.AND P2, PT, R135, R0, PT ;  /* 0x000000008700720c */ /* 0x000fe20003f46270 */
[C---:B------:R-:W-:Y:S01]  /*9e20*/  HMMA.16816.F32 R64, R228.reuse, R156, R64 ;  /* 0x0000009ce440723c */ /* 0x040fe20000001840 */
[----:B------:R-:W-:Y:S02]  /*9e30*/  FSEL R182, R122, -INF , !P0 ;  /* 0xff8000007ab67808 */ /* 0x000fe40004000000 */
[----:B------:R-:W-:Y:S02]  /*9e40*/  FSEL R123, R127, -INF , !P4 ;  /* 0xff8000007f7b7808 */ /* 0x000fe40006000000 */
[C---:B------:R-:W-:Y:S02]  /*9e50*/  ISETP.GE.AND P0, PT, R131.reuse, R132, PT ;  /* 0x000000848300720c */ /* 0x040fe40003f06270 */
[----:B------:R-:W-:Y:S01]  /*9e60*/  ISETP.GE.AND P4, PT, R131, R0, PT ;  /* 0x000000008300720c */ /* 0x000fe20003f86270 */
[----:B------:R-:W-:Y:S01]  /*9e70*/  HMMA.16816.F32 R60, R228, R158, R60 ;  /* 0x0000009ee43c723c */ /* 0x000fe2000000183c */
[----:B------:R-:W-:-:S02]  /*9e80*/  I2FP.F32.U32 R122, R131 ;  /* 0x00000083007a7245 */ /* 0x000fc40000201000 */
[----:B------:R-:W-:Y:S02]  /*9e90*/  I2FP.F32.U32 R148, R131 ;  /* 0x0000008300947245 */ /* 0x000fe40000201000 */
[----:B------:R-:W-:Y:S01]  /*9ea0*/  FSEL R127, R116, -INF , !P6 ;  /* 0xff800000747f7808 */ /* 0x000fe20007000000 */
[----:B------:R-:W-:Y:S01]  /*9eb0*/  FFMA.FTZ R117, R122, UR6, R117 ;  /* 0x000000067a757c23 */ /* 0x000fe20008010075 */
[----:B------:R-:W-:Y:S01]  /*9ec0*/  I2FP.F32.U32 R131, R125 ;  /* 0x0000007d00837245 */ /* 0x000fe20000201000 */
[----:B------:R-:W-:Y:S01]  /*9ed0*/  FFMA.FTZ R148, R148, UR6, R119 ;  /* 0x0000000694947c23 */ /* 0x000fe20008010077 */
[----:B------:R-:W-:Y:S01]  /*9ee0*/  I2FP.F32.U32 R116, R121 ;  /* 0x0000007900747245 */ /* 0x000fe20000201000 */
[----:B------:R-:W-:Y:S01]  /*9ef0*/  VIADD R119, R171, 0xfffffe29 ;  /* 0xfffffe29ab777836 */ /* 0x000fe20000000000 */
[----:B------:R-:W-:Y:S01]  /*9f00*/  FSEL R180, R180, -INF , !P2 ;  /* 0xff800000b4b47808 */ /* 0x000fe20005000000 */
[----:B------:R-:W-:Y:S01]  /*9f10*/  FFMA.FTZ R112, R131, UR6, R112 ;  /* 0x0000000683707c23 */ /* 0x000fe20008010070 */
[C---:B------:R-:W-:Y:S01]  /*9f20*/  ISETP.GE.AND P2, PT, R125.reuse, R132, PT ;  /* 0x000000847d00720c */ /* 0x040fe20003f46270 */
[----:B------:R-:W-:Y:S01]  /*9f30*/  FFMA.FTZ R173, R116, UR6, R113 ;  /* 0x0000000674ad7c23 */ /* 0x000fe20008010071 */
[----:B------:R-:W-:Y:S01]  /*9f40*/  ISETP.GE.AND P6, PT, R125, R0, PT ;  /* 0x000000007d00720c */ /* 0x000fe20003fc6270 */
[----:B------:R-:W-:Y:S01]  /*9f50*/  VIADD R113, R171, 0xfffffe28 ;  /* 0xfffffe28ab717836 */ /* 0x000fe20000000000 */
[----:B------:R-:W-:Y:S01]  /*9f60*/  I2FP.F32.U32 R125, R125 ;  /* 0x0000007d007d7245 */ /* 0x000fe20000201000 */
[----:B------:R-:W-:Y:S01]  /*9f70*/  HMMA.16816.F32 R56, R228, R152, R56 ;  /* 0x00000098e438723c */ /* 0x000fe20000001838 */
[----:B------:R-:W-:-:S02]  /*9f80*/  FSEL R148, R148, -INF , !P4 ;  /* 0xff80000094947808 */ /* 0x000fc40006000000 */
[----:B------:R-:W-:Y:S01]  /*9f90*/  FSEL R175, R112, -INF , !P2 ;  /* 0xff80000070af7808 */ /* 0x000fe20005000000 */
[----:B------:R-:W-:Y:S01]  /*9fa0*/  FFMA.FTZ R114, R125, UR6, R114 ;  /* 0x000000067d727c23 */ /* 0x000fe20008010072 */
[----:B------:R-:W-:Y:S02]  /*9fb0*/  FSEL R125, R117, -INF , !P0 ;  /* 0xff800000757d7808 */ /* 0x000fe40004000000 */
[C---:B------:R-:W-:Y:S01]  /*9fc0*/  ISETP.GE.AND P4, PT, R113.reuse, R132, PT ;  /* 0x000000847100720c */ /* 0x040fe20003f86270 */
[----:B------:R-:W-:Y:S01]  /*9fd0*/  HMMA.16816.F32 R52, R228, R154, R52 ;  /* 0x0000009ae434723c */ /* 0x000fe20000001834 */
[----:B------:R-:W-:Y:S02]  /*9fe0*/  ISETP.GE.AND P2, PT, R113, R0, PT ;  /* 0x000000007100720c */ /* 0x000fe40003f46270 */
[----:B------:R-:W-:Y:S02]  /*9ff0*/  I2FP.F32.U32 R117, R113 ;  /* 0x0000007100757245 */ /* 0x000fe40000201000 */
[----:B------:R-:W-:-:S02]  /*a000*/  I2FP.F32.U32 R158, R121 ;  /* 0x00000079009e7245 */ /* 0x000fc40000201000 */
        /* <DEDUP_REMOVED lines=8> */
[----:B------:R-:W-:Y:S01]  /*a090*/  ISETP.GE.AND P0, PT, R121, R0, PT ;  /* 0x000000007900720c */ /* 0x000fe20003f06270 */
[----:B------:R-:W-:Y:S01]  /*a0a0*/  FFMA.FTZ R156, R156, UR6, R111 ;  /* 0x000000069c9c7c23 */ /* 0x000fe2000801006f */
[----:B------:R-:W-:Y:S01]  /*a0b0*/  VIADD R111, R171, 0xfffffe30 ;  /* 0xfffffe30ab6f7836 */ /* 0x000fe20000000000 */
[----:B------:R-:W-:Y:S01]  /*a0c0*/  ISETP.GE.AND P1, PT, R121, R132, PT ;  /* 0x000000847900720c */ /* 0x000fe20003f26270 */
[C---:B------:R-:W-:Y:S01]  /*a0d0*/  VIADD R115, R171.reuse, 0xfffffe31 ;  /* 0xfffffe31ab737836 */ /* 0x040fe20000000000 */
[----:B------:R-:W-:Y:S01]  /*a0e0*/  FSEL R158, R158, -INF , !P0 ;  /* 0xff8000009e9e7808 */ /* 0x000fe20004000000 */
[----:B------:R-:W-:Y:S01]  /*a0f0*/  VIADD R109, R171, 0xfffffe38 ;  /* 0xfffffe38ab6d7836 */ /* 0x000fe20000000000 */
[----:B------:R-:W-:Y:S01]  /*a100*/  FSEL R159, R108, -INF , !P4 ;  /* 0xff8000006c9f7808 */ /* 0x000fe20006000000 */
[----:B------:R-:W-:Y:S01]  /*a110*/  HMMA.16816.F32 R36, R228, R146, R36 ;  /* 0x00000092e424723c */ /* 0x000fe20000001824 */
[----:B------:R-:W-:-:S02]  /*a120*/  FSEL R152, R110, -INF , !P2 ;  /* 0xff8000006e987808 */ /* 0x000fc40005000000 */
[----:B------:R-:W-:Y:S02]  /*a130*/  FSEL R154, R114, -INF , !P6 ;  /* 0xff800000729a7808 */ /* 0x000fe40007000000 */
        /* <DEDUP_REMOVED lines=8> */
[----:B------:R-:W-:Y:S01]  /*a1c0*/  I2FP.F32.U32 R157, R109 ;  /* 0x0000006d009d7245 */ /* 0x000fe20000201000 */
[----:B------:R-:W-:Y:S01]  /*a1d0*/  FFMA.FTZ R147, R110, UR6, R105 ;  /* 0x000000066e937c23 */ /* 0x000fe20008010069 */
[C---:B------:R-:W-:Y:S01]  /*a1e0*/  ISETP.GE.AND P6, PT, R119.reuse, R132, PT ;  /* 0x000000847700720c */ /* 0x040fe20003fc6270 */
[----:B------:R-:W-:Y:S01]  /*a1f0*/  FFMA.FTZ R107, R108, UR6, R107 ;  /* 0x000000066c6b7c23 */ /* 0x000fe2000801006b */
[-C--:B------:R-:W-:Y:S01]  /*a200*/  ISETP.GE.AND P1, PT, R119, R0.reuse, PT ;  /* 0x000000007700720c */ /* 0x080fe20003f26270 */
[----:B------:R-:W-:Y:S01]  /*a210*/  FFMA.FTZ R157, R157, UR6, R100 ;  /* 0x000000069d9d7c23 */ /* 0x000fe20008010064 */
[----:B------:R-:W-:Y:S01]  /*a220*/  I2FP.F32.U32 R111, R111 ;  /* 0x0000006f006f7245 */ /* 0x000fe20000201000 */
[----:B------:R-:W-:Y:S01]  /*a230*/  VIADD R105, R171, 0xfffffe40 ;  /* 0xfffffe40ab697836 */ /* 0x000fe20000000000 */
[----:B------:R-:W-:Y:S01]  /*a240*/  FSEL R143, R143, -INF , !P6 ;  /* 0xff8000008f8f7808 */ /* 0x000fe20007000000 */
[----:B------:R-:W-:Y:S01]  /*a250*/  HMMA.16816.F32 R76, R228, R166, R76 ;  /* 0x000000a6e44c723c */ /* 0x000fe2000000184c */
[----:B------:R-:W-:Y:S01]  /*a260*/  FSEL R156, R156, -INF , !P1 ;  /* 0xff8000009c9c7808 */ /* 0x000fe20004800000 */
[----:B------:R-:W-:Y:S01]  /*a270*/  FFMA.FTZ R106, R111, UR6, R106 ;  /* 0x000000066f6a7c23 */ /* 0x000fe2000801006a */
[----:B------:R-:W-:Y:S01]  /*a280*/  ISETP.GE.AND P6, PT, R115, R0, PT ;  /* 0x000000007300720c */ /* 0x000fe20003fc6270 */
[----:B------:R-:W-:Y:S01]  /*a290*/  VIADD R111, R171, 0xfffffe39 ;  /* 0xfffffe39ab6f7836 */ /* 0x000fe20000000000 */
[----:B------:R-:W-:-:S02]  /*a2a0*/  ISETP.GE.AND P1, PT, R109, R132, PT ;  /* 0x000000846d00720c */ /* 0x000fc40003f26270 */
[----:B------:R-:W-:Y:S01]  /*a2b0*/  FSEL R141, R104, -INF , !P0 ;  /* 0xff800000688d7808 */ /* 0x000fe20004000000 */
[C---:B------:R-:W-:Y:S01]  /*a2c0*/  HMMA.16816.F32 R88, R228.reuse, R168, R88 ;  /* 0x000000a8e458723c */ /* 0x040fe20000001858 */
[----:B------:R-:W-:Y:S02]  /*a2d0*/  FSEL R160, R107, -INF , !P6 ;  /* 0xff8000006ba07808 */ /* 0x000fe40007000000 */
[----:B------:R-:W-:Y:S02]  /*a2e0*/  FSEL R157, R157, -INF , !P1 ;  /* 0xff8000009d9d7808 */ /* 0x000fe40004800000 */
[----:B------:R-:W-:Y:S02]  /*a2f0*/  ISETP.GE.AND P0, PT, R109, R0, PT ;  /* 0x000000006d00720c */ /* 0x000fe40003f06270 */
[C---:B------:R-:W-:Y:S01]  /*a300*/  ISETP.GE.AND P6, PT, R105.reuse, R132, PT ;  /* 0x000000846900720c */ /* 0x040fe20003fc6270 */
[----:B------:R-:W-:Y:S01]  /*a310*/  HMMA.16816.F32 R80, R228, R164, R80 ;  /* 0x000000a4e450723c */ /* 0x000fe20000001850 */
[----:B------:R-:W-:-:S02]  /*a320*/  ISETP.GE.AND P1, PT, R105, R0, PT ;  /* 0x000000006900720c */ /* 0x000fc40003f26270 */
[----:B------:R-:W-:Y:S02]  /*a330*/  I2FP.F32.U32 R107, R105 ;  /* 0x00000069006b7245 */ /* 0x000fe40000201000 */
[----:B------:R-:W-:Y:S02]  /*a340*/  I2FP.F32.U32 R109, R109 ;  /* 0x0000006d006d7245 */ /* 0x000fe40000201000 */
[----:B------:R-:W-:Y:S01]  /*a350*/  I2FP.F32.U32 R100, R111 ;  /* 0x0000006f00647245 */ /* 0x000fe20000201000 */
[----:B------:R-:W-:Y:S01]  /*a360*/  FFMA.FTZ R96, R107, UR6, R96 ;  /* 0x000000066b607c23 */ /* 0x000fe20008010060 */
[----:B------:R-:W-:Y:S01]  /*a370*/  I2FP.F32.U32 R105, R105 ;  /* 0x0000006900697245 */ /* 0x000fe20000201000 */
[----:B------:R-:W-:Y:S01]  /*a380*/  FFMA.FTZ R102, R109, UR6, R102 ;  /* 0x000000066d667c23 */ /* 0x000fe20008010066 */
[----:B------:R-:W-:Y:S01]  /*a390*/  I2FP.F32.U32 R166, R111 ;  /* 0x0000006f00a67245 */ /* 0x000fe20000201000 */
[----:B------:R-:W-:Y:S01]  /*a3a0*/  FFMA.FTZ R149, R100, UR6, R101 ;  /* 0x0000000664957c23 */ /* 0x000fe20008010065 */
[----:B------:R-:W-:Y:S01]  /*a3b0*/  FSEL R176, R106, -INF , !P4 ;  /* 0xff8000006ab07808 */ /* 0x000fe20006000000 */
[----:B------:R-:W-:Y:S01]  /*a3c0*/  FFMA.FTZ R98, R105, UR6, R98 ;  /* 0x0000000669627c23 */ /* 0x000fe20008010062 */
[-C--:B------:R-:W-:Y:S01]  /*a3d0*/  ISETP.GE.AND P4, PT, R111, R132.reuse, PT ;  /* 0x000000846f00720c */ /* 0x080fe20003f86270 */
[----:B------:R-:W-:Y:S01]  /*a3e0*/  FFMA.FTZ R166, R166, UR6, R103 ;  /* 0x00000006a6a67c23 */ /* 0x000fe20008010067 */
[----:B------:R-:W-:Y:S01]  /*a3f0*/  VIADD R105, R171, 0xfffffe41 ;  /* 0xfffffe41ab697836 */ /* 0x000fe20000000000 */
[-C--:B------:R-:W-:Y:S01]  /*a400*/  ISETP.GE.AND P2, PT, R115, R132.reuse, PT ;  /* 0x000000847300720c */ /* 0x080fe20003f46270 */
[C---:B------:R-:W-:Y:S01]  /*a410*/  VIADD R103, R171.reuse, 0xfffffe48 ;  /* 0xfffffe48ab677836 */ /* 0x040fe20000000000 */
[----:B------:R-:W-:Y:S01]  /*a420*/  FSEL R174, R102, -INF , !P0 ;  /* 0xff80000066ae7808 */ /* 0x000fe20004000000 */
[----:B------:R-:W-:Y:S01]  /*a430*/  VIADD R101, R171, 0xfffffe49 ;  /* 0xfffffe49ab657836 */ /* 0x000fe20000000000 */
[----:B------:R-:W-:Y:S01]  /*a440*/  FSEL R149, R149, -INF , !P4 ;  /* 0xff80000095957808 */ /* 0x000fe20006000000 */
[----:B------:R-:W-:Y:S01]  /*a450*/  HMMA.16816.F32 R68, R228, R162, R68 ;  /* 0x000000a2e444723c */ /* 0x000fe20000001844 */
[----:B------:R-:W-:-:S02]  /*a460*/  ISETP.GE.AND P0, PT, R105, R132, PT ;  /* 0x000000846900720c */ /* 0x000fc40003f06270 */
[-C--:B------:R-:W-:Y:S02]  /*a470*/  ISETP.GE.AND P4, PT, R105, R0.reuse, PT ;  /* 0x000000006900720c */ /* 0x080fe40003f86270 */
[-C--:B------:R-:W-:Y:S02]  /*a480*/  I2FP.F32.U32 R100, R105.reuse ;  /* 0x0000006900647245 */ /* 0x080fe40000201000 */
[----:B------:R-:W-:Y:S01]  /*a490*/  I2FP.F32.U32 R164, R105 ;  /* 0x0000006900a47245 */ /* 0x000fe20000201000 */
[C---:B------:R-:W-:Y:S01]  /*a4a0*/  HMMA.16816.F32 R44, R228.reuse, R150, R44 ;  /* 0x00000096e42c723c */ /* 0x040fe2000000182c */
[----:B------:R-:W-:Y:S01]  /*a4b0*/  FSEL R167, R96, -INF , !P6 ;  /* 0xff80000060a77808 */ /* 0x000fe20007000000 */
[----:B------:R-:W-:Y:S01]  /*a4c0*/  FFMA.FTZ R97, R100, UR6, R97 ;  /* 0x0000000664617c23 */ /* 0x000fe20008010061 */
[----:B------:R-:W-:Y:S01]  /*a4d0*/  FSEL R147, R147, -INF , !P2 ;  /* 0xff80000093937808 */ /* 0x000fe20005000000 */
[----:B------:R-:W-:Y:S01]  /*a4e0*/  FFMA.FTZ R164, R164, UR6, R99 ;  /* 0x00000006a4a47c23 */ /* 0x000fe20008010063 */
[----:B------:R-:W-:Y:S01]  /*a4f0*/  I2FP.F32.U32 R105, R103 ;  /* 0x0000006700697245 */ /* 0x000fe20000201000 */
[----:B------:R-:W-:Y:S01]  /*a500*/  VIADD R99, R171, 0xfffffe51 ;  /* 0xfffffe51ab637836 */ /* 0x000fe20000000000 */
[----:B------:R-:W-:Y:S01]  /*a510*/  I2FP.F32.U32 R96, R101 ;  /* 0x0000006500607245 */ /* 0x000fe20000201000 */
[C---:B------:R-:W-:Y:S01]  /*a520*/  HMMA.16816.F32 R40, R228.reuse, R144, R40 ;  /* 0x00000090e428723c */ /* 0x040fe20000001828 */
[----:B------:R-:W-:Y:S01]  /*a530*/  ISETP.GE.AND P2, PT, R111, R0, PT ;  /* 0x000000006f00720c */ /* 0x000fe20003f46270 */
[----:B------:R-:W-:Y:S01]  /*a540*/  FFMA.FTZ R92, R105, UR6, R92 ;  /* 0x00000006695c7c23 */ /* 0x000fe2000801005c */
[----:B------:R-:W-:Y:S01]  /*a550*/  FSEL R169, R97, -INF , !P0 ;  /* 0xff80000061a97808 */ /* 0x000fe20004000000 */
[----:B------:R-:W-:Y:S01]  /*a560*/  FFMA.FTZ R163, R96, UR6, R93 ;  /* 0x0000000660a37c23 */ /* 0x000fe2000801005d */
[----:B------:R-:W-:Y:S01]  /*a570*/  FSEL R166, R166, -INF , !P2 ;  /* 0xff800000a6a67808 */ /* 0x000fe20005000000 */
[----:B------:R-:W-:Y:S01]  /*a580*/  VIADD R93, R171, 0xfffffe50 ;  /* 0xfffffe50ab5d7836 */ /* 0x000fe20000000000 */
[C---:B------:R-:W-:Y:S01]  /*a590*/  ISETP.GE.AND P2, PT, R103.reuse, R132, PT ;  /* 0x000000846700720c */ /* 0x040fe20003f46270 */
[----:B------:R-:W-:Y:S01]  /*a5a0*/  HMMA.16816.F32 R8, R228, R136, R8 ;  /* 0x00000088e408723c */ /* 0x000fe20000001808 */
[----:B------:R-:W-:-:S02]  /*a5b0*/  ISETP.GE.AND P6, PT, R103, R0, PT ;  /* 0x000000006700720c */ /* 0x000fc40003fc6270 */
[----:B------:R-:W-:Y:S02]  /*a5c0*/  FSEL R165, R92, -INF , !P2 ;  /* 0xff8000005ca57808 */ /* 0x000fe40005000000 */
[----:B------:R-:W-:Y:S02]  /*a5d0*/  I2FP.F32.U32 R170, R101 ;  /* 0x0000006500aa7245 */ /* 0x000fe40000201000 */
[----:B------:R-:W-:Y:S02]  /*a5e0*/  I2FP.F32.U32 R97, R93 ;  /* 0x0000005d00617245 */ /* 0x000fe40000201000 */
[-C--:B------:R-:W-:Y:S01]  /*a5f0*/  I2FP.F32.U32 R92, R99.reuse ;  /* 0x00000063005c7245 */ /* 0x080fe20000201000 */
[----:B------:R-:W-:Y:S01]  /*a600*/  FFMA.FTZ R170, R170, UR6, R95 ;  /* 0x00000006aaaa7c23 */ /* 0x000fe2000801005f */
[----:B------:R-:W-:Y:S01]  /*a610*/  I2FP.F32.U32 R150, R99 ;  /* 0x0000006300967245 */ /* 0x000fe20000201000 */
[----:B------:R-:W-:Y:S01]  /*a620*/  FFMA.FTZ R88, R97, UR6, R88 ;  /* 0x0000000661587c23 */ /* 0x000fe20008010058 */
[----:B------:R-:W-:Y:S01]  /*a630*/  I2FP.F32.U32 R103, R103 ;  /* 0x0000006700677245 */ /* 0x000fe20000201000 */
[----:B------:R-:W-:Y:S01]  /*a640*/  FFMA.FTZ R151, R92, UR6, R89 ;  /* 0x000000065c977c23 */ /* 0x000fe20008010059 */
[----:B------:R-:W-:Y:S01]  /*a650*/  FSEL R164, R164, -INF , !P4 ;  /* 0xff800000a4a47808 */ /* 0x000fe20006000000 */
[----:B------:R-:W-:Y:S01]  /*a660*/  FFMA.FTZ R150, R150, UR6, R91 ;  /* 0x0000000696967c23 */ /* 0x000fe2000801005b */
[----:B------:R-:W-:Y:S01]  /*a670*/  ISETP.GE.AND P4, PT, R93, R132, PT ;  /* 0x000000845d00720c */ /* 0x000fe20003f86270 */
[----:B------:R-:W-:Y:S01]  /*a680*/  FFMA.FTZ R94, R103, UR6, R94 ;  /* 0x00000006675e7c23 */ /* 0x000fe2000801005e */
[-C--:B------:R-:W-:Y:S01]  /*a690*/  ISETP.GE.AND P2, PT, R93, R0.reuse, PT ;  /* 0x000000005d00720c */ /* 0x080fe20003f46270 */
[C---:B------:R-:W-:Y:S01]  /*a6a0*/  VIADD R91, R171.reuse, 0xfffffe58 ;  /* 0xfffffe58ab5b7836 */ /* 0x040fe20000000000 */
[----:B------:R-:W-:Y:S01]  /*a6b0*/  I2FP.F32.U32 R93, R93 ;  /* 0x0000005d005d7245 */ /* 0x000fe20000201000 */
[C---:B------:R-:W-:Y:S01]  /*a6c0*/  VIADD R95, R171.reuse, 0xfffffe59 ;  /* 0xfffffe59ab5f7836 */ /* 0x040fe20000000000 */
[----:B------:R-:W-:Y:S01]  /*a6d0*/  FSEL R168, R98, -INF , !P1 ;  /* 0xff80000062a87808 */ /* 0x000fe20004800000 */
[----:B------:R-:W-:Y:S01]  /*a6e0*/  VIADD R89, R171, 0xfffffe60 ;  /* 0xfffffe60ab597836 */ /* 0x000fe20000000000 */
[----:B------:R-:W-:Y:S01]  /*a6f0*/  ISETP.GE.AND P0, PT, R101, R0, PT ;  /* 0x000000006500720c */ /* 0x000fe20003f06270 */
[----:B------:R-:W-:Y:S01]  /*a700*/  FFMA.FTZ R90, R93, UR6, R90 ;  /* 0x000000065d5a7c23 */ /* 0x000fe2000801005a */
[----:B------:R-:W-:-:S02]  /*a710*/  ISETP.GE.AND P1, PT, R101, R132, PT ;  /* 0x000000846500720c */ /* 0x000fc40003f26270 */
[----:B------:R-:W-:Y:S02]  /*a720*/  FSEL R170, R170, -INF , !P0 ;  /* 0xff800000aaaa7808 */ /* 0x000fe40004000000 */
[----:B------:R-:W-:Y:S02]  /*a730*/  FSEL R161, R88, -INF , !P4 ;  /* 0xff80000058a17808 */ /* 0x000fe40006000000 */
[----:B------:R-:W-:Y:S02]  /*a740*/  FSEL R162, R94, -INF , !P6 ;  /* 0xff8000005ea27808 */ /* 0x000fe40007000000 */
[----:B------:R-:W-:Y:S02]  /*a750*/  FSEL R163, R163, -INF , !P1 ;  /* 0xff800000a3a37808 */ /* 0x000fe40004800000 */
[C---:B------:R-:W-:Y:S02]  /*a760*/  ISETP.GE.AND P0, PT, R91.reuse, R132, PT ;  /* 0x000000845b00720c */ /* 0x040fe40003f06270 */
[----:B------:R-:W-:-:S02]  /*a770*/  ISETP.GE.AND P4, PT, R91, R0, PT ;  /* 0x000000005b00720c */ /* 0x000fc40003f86270 */
[----:B------:R-:W-:Y:S02]  /*a780*/  I2FP.F32.U32 R93, R91 ;  /* 0x0000005b005d7245 */ /* 0x000fe40000201000 */
[-C--:B------:R-:W-:Y:S02]  /*a790*/  I2FP.F32.U32 R88, R95.reuse ;  /* 0x0000005f00587245 */ /* 0x080fe40000201000 */
[----:B------:R-:W-:Y:S01]  /*a7a0*/  I2FP.F32.U32 R142, R95 ;  /* 0x0000005f008e7245 */ /* 0x000fe20000201000 */
[----:B------:R-:W-:Y:S01]  /*a7b0*/  FFMA.FTZ R84, R93, UR6, R84 ;  /* 0x000000065d547c23 */ /* 0x000fe20008010054 */
[----:B------:R-:W-:Y:S01]  /*a7c0*/  I2FP.F32.U32 R145, R89 ;  /* 0x0000005900917245 */ /* 0x000fe20000201000 */
[----:B------:R-:W-:Y:S01]  /*a7d0*/  FFMA.FTZ R153, R88, UR6, R85 ;  /* 0x0000000658997c23 */ /* 0x000fe20008010055 */
[C---:B------:R-:W-:Y:S01]  /*a7e0*/  ISETP.GE.AND P6, PT, R99.reuse, R132, PT ;  /* 0x000000846300720c */ /* 0x040fe20003fc6270 */
[----:B------:R-:W-:Y:S01]  /*a7f0*/  FFMA.FTZ R142, R142, UR6, R87 ;  /* 0x000000068e8e7c23 */ /* 0x000fe20008010057 */
[----:B------:R-:W-:Y:S01]  /*a800*/  ISETP.GE.AND P1, PT, R99, R0, PT ;  /* 0x000000006300720c */ /* 0x000fe20003f26270 */
[----:B------:R-:W-:Y:S01]  /*a810*/  FFMA.FTZ R145, R145, UR6, R80 ;  /* 0x0000000691917c23 */ /* 0x000fe20008010050 */
[----:B------:R-:W-:Y:S01]  /*a820*/  I2FP.F32.U32 R91, R91 ;  /* 0x0000005b005b7245 */ /* 0x000fe20000201000 */
[----:B------:R-:W-:Y:S01]  /*a830*/  VIADD R85, R171, 0xfffffe68 ;  /* 0xfffffe68ab557836 */ /* 0x000fe20000000000 */
[----:B------:R-:W-:-:S02]  /*a840*/  FSEL R151, R151, -INF , !P6 ;  /* 0xff80000097977808 */ /* 0x000fc40007000000 */
[----:B------:R-:W-:Y:S01]  /*a850*/  FSEL R150, R150, -INF , !P1 ;  /* 0xff80000096967808 */ /* 0x000fe20004800000 */
[----:B------:R-:W-:Y:S01]  /*a860*/  FFMA.FTZ R86, R91, UR6, R86 ;  /* 0x000000065b567c23 */ /* 0x000fe20008010056 */
[----:B------:R-:W-:Y:S01]  /*a870*/  ISETP.GE.AND P6, PT, R95, R0, PT ;  /* 0x000000005f00720c */ /* 0x000fe20003fc6270 */
[----:B------:R-:W-:Y:S01]  /*a880*/  VIADD R91, R171, 0xfffffe61 ;  /* 0xfffffe61ab5b7836 */ /* 0x000fe20000000000 */
[-C--:B------:R-:W-:Y:S02]  /*a890*/  ISETP.GE.AND P1, PT, R89, R132.reuse, PT ;  /* 0x000000845900720c */ /* 0x080fe40003f26270 */
[----:B------:R-:W-:Y:S02]  /*a8a0*/  FSEL R142, R142, -INF , !P6 ;  /* 0xff8000008e8e7808 */ /* 0x000fe40007000000 */
[----:B------:R-:W-:Y:S02]  /*a8b0*/  FSEL R145, R145, -INF , !P1 ;  /* 0xff80000091917808 */ /* 0x000fe40004800000 */
[----:B------:R-:W-:-:S02]  /*a8c0*/  ISETP.GE.AND P6, PT, R85, R132, PT ;  /* 0x000000845500720c */ /* 0x000fc40003fc6270 */
[----:B------:R-:W-:Y:S02]  /*a8d0*/  ISETP.GE.AND P1, PT, R85, R0, PT ;  /* 0x000000005500720c */ /* 0x000fe40003f26270 */
[----:B------:R-:W-:Y:S02]  /*a8e0*/  I2FP.F32.U32 R131, R85 ;  /* 0x0000005500837245 */ /* 0x000fe40000201000 */
[----:B------:R-:W-:Y:S02]  /*a8f0*/  I2FP.F32.U32 R87, R89 ;  /* 0x0000005900577245 */ /* 0x000fe40000201000 */
[----:B------:R-:W-:Y:S01]  /*a900*/  I2FP.F32.U32 R80, R91 ;  /* 0x0000005b00507245 */ /* 0x000fe20000201000 */
[----:B------:R-:W-:Y:S01]  /*a910*/  FFMA.FTZ R131, R131, UR6, R76 ;  /* 0x0000000683837c23 */ /* 0x000fe2000801004c */
[----:B------:R-:W-:Y:S01]  /*a920*/  I2FP.F32.U32 R85, R85 ;  /* 0x0000005500557245 */ /* 0x000fe20000201000 */
[----:B------:R-:W-:Y:S01]  /*a930*/  FFMA.FTZ R82, R87, UR6, R82 ;  /* 0x0000000657527c23 */ /* 0x000fe20008010052 */
[----:B------:R-:W-:Y:S01]  /*a940*/  FSEL R146, R90, -INF , !P2 ;  /* 0xff8000005a927808 */ /* 0x000fe20005000000 */
[----:B------:R-:W-:Y:S01]  /*a950*/  FFMA.FTZ R139, R80, UR6, R81 ;  /* 0x00000006508b7c23 */ /* 0x000fe20008010051 */
[----:B------:R-:W-:Y:S01]  /*a960*/  I2FP.F32.U32 R128, R91 ;  /* 0x0000005b00807245 */ /* 0x000fe20000201000 */
[----:B------:R-:W-:Y:S01]  /*a970*/  FFMA.FTZ R78, R85, UR6, R78 ;  /* 0x00000006554e7c23 */ /* 0x000fe2000801004e */
[----:B------:R-:W-:Y:S01]  /*a980*/  ISETP.GE.AND P2, PT, R95, R132, PT ;  /* 0x000000845f00720c */ /* 0x000fe20003f46270 */
[C---:B------:R-:W-:Y:S01]  /*a990*/  VIADD R85, R171.reuse, 0xfffffe69 ;  /* 0xfffffe69ab557836 */ /* 0x040fe20000000000 */
[----:B------:R-:W-:Y:S01]  /*a9a0*/  FSEL R155, R84, -INF , !P0 ;  /* 0xff800000549b7808 */ /* 0x000fe20004000000 */
[----:B------:R-:W-:Y:S01]  /*a9b0*/  FFMA.FTZ R128, R128, UR6, R83 ;  /* 0x0000000680807c23 */ /* 0x000fe20008010053 */
[----:B------:R-:W-:Y:S01]  /*a9c0*/  FSEL R144, R86, -INF , !P4 ;  /* 0xff80000056907808 */ /* 0x000fe20006000000 */
[----:B------:R-:W-:Y:S01]  /*a9d0*/  VIADD R83, R171, 0xfffffe70 ;  /* 0xfffffe70ab537836 */ /* 0x000fe20000000000 */
[----:B------:R-:W-:Y:S01]  /*a9e0*/  ISETP.GE.AND P0, PT, R89, R0, PT ;  /* 0x000000005900720c */ /* 0x000fe20003f06270 */
[----:B------:R-:W-:Y:S01]  /*a9f0*/  VIADD R81, R171, 0xfffffe71 ;  /* 0xfffffe71ab517836 */ /* 0x000fe20000000000 */
[----:B------:R-:W-:Y:S01]  /*aa00*/  ISETP.GE.AND P4, PT, R91, R132, PT ;  /* 0x000000845b00720c */ /* 0x000fe20003f86270 */
[----:B------:R-:W-:Y:S01]  /*aa10*/  VIADD R87, R171, 0xfffffe81 ;  /* 0xfffffe81ab577836 */ /* 0x000fe20000000000 */
[----:B------:R-:W-:-:S02]  /*aa20*/  FSEL R153, R153, -INF , !P2 ;  /* 0xff80000099997808 */ /* 0x000fc40005000000 */
[----:B------:R-:W-:Y:S02]  /*aa30*/  ISETP.GE.AND P2, PT, R91, R0, PT ;  /* 0x000000005b00720c */ /* 0x000fe40003f46270 */
[----:B------:R-:W-:Y:S02]  /*aa40*/  FSEL R140, R82, -INF , !P0 ;  /* 0xff800000528c7808 */ /* 0x000fe40004000000 */
[----:B------:R-:W-:Y:S02]  /*aa50*/  FSEL R139, R139, -INF , !P4 ;  /* 0xff8000008b8b7808 */ /* 0x000fe40006000000 */
[C---:B------:R-:W-:Y:S02]  /*aa60*/  ISETP.GE.AND P0, PT, R85.reuse, R132, PT ;  /* 0x000000845500720c */ /* 0x040fe40003f06270 */
[----:B------:R-:W-:Y:S02]  /*aa70*/  ISETP.GE.AND P4, PT, R85, R0, PT ;  /* 0x000000005500720c */ /* 0x000fe40003f86270 */
[----:B------:R-:W-:-:S02]  /*aa80*/  I2FP.F32.U32 R82, R85 ;  /* 0x0000005500527245 */ /* 0x000fc40000201000 */
[----:B------:R-:W-:Y:S02]  /*aa90*/  I2FP.F32.U32 R76, R85 ;  /* 0x00000055004c7245 */ /* 0x000fe40000201000 */
[----:B------:R-:W-:Y:S01]  /*aaa0*/  FSEL R128, R128, -INF , !P2 ;  /* 0xff80000080807808 */ /* 0x000fe20005000000 */
[----:B------:R-:W-:Y:S01]  /*aab0*/  FFMA.FTZ R135, R82, UR6, R77 ;  /* 0x0000000652877c23 */ /* 0x000fe2000801004d */
[----:B------:R-:W-:Y:S01]  /*aac0*/  FSEL R131, R131, -INF , !P6 ;  /* 0xff80000083837808 */ /* 0x000fe20007000000 */
[----:B------:R-:W-:Y:S01]  /*aad0*/  FFMA.FTZ R79, R76, UR6, R79 ;  /* 0x000000064c4f7c23 */ /* 0x000fe2000801004f */
[----:B------:R-:W-:Y:S01]  /*aae0*/  ISETP.GE.AND P2, PT, R83, R132, PT ;  /* 0x000000845300720c */ /* 0x000fe20003f46270 */
[----:B------:R-:W-:Y:S01]  /*aaf0*/  VIADD R77, R171, 0xfffffe79 ;  /* 0xfffffe79ab4d7836 */ /* 0x000fe20000000000 */
[----:B------:R-:W-:Y:S02]  /*ab00*/  ISETP.GE.AND P6, PT, R83, R0, PT ;  /* 0x000000005300720c */ /* 0x000fe40003fc6270 */
[----:B------:R-:W-:-:S02]  /*ab10*/  I2FP.F32.U32 R85, R83 ;  /* 0x0000005300557245 */ /* 0x000fc40000201000 */
[----:B------:R-:W-:Y:S02]  /*ab20*/  I2FP.F32.U32 R83, R83 ;  /* 0x0000005300537245 */ /* 0x000fe40000201000 */
[----:B------:R-:W-:Y:S01]  /*ab30*/  I2FP.F32.U32 R80, R81 ;  /* 0x0000005100507245 */ /* 0x000fe20000201000 */
[----:B------:R-:W-:Y:S01]  /*ab40*/  FFMA.FTZ R76, R85, UR6, R72 ;  /* 0x00000006554c7c23 */ /* 0x000fe20008010048 */
[----:B------:R-:W-:Y:S01]  /*ab50*/  FSEL R138, R78, -INF , !P1 ;  /* 0xff8000004e8a7808 */ /* 0x000fe20004800000 */
[----:B------:R-:W-:Y:S01]  /*ab60*/  FFMA.FTZ R72, R83, UR6, R74 ;  /* 0x0000000653487c23 */ /* 0x000fe2000801004a */
[----:B------:R-:W-:Y:S01]  /*ab70*/  VIADD R83, R171, 0xfffffe78 ;  /* 0xfffffe78ab537836 */ /* 0x000fe20000000000 */
[----:B------:R-:W-:Y:S01]  /*ab80*/  FSEL R135, R135, -INF , !P0 ;  /* 0xff80000087877808 */ /* 0x000fe20004000000 */
[----:B------:R-:W-:Y:S01]  /*ab90*/  FFMA.FTZ R73, R80, UR6, R73 ;  /* 0x0000000650497c23 */ /* 0x000fe20008010049 */
[----:B------:R-:W-:Y:S01]  /*aba0*/  ISETP.GE.AND P1, PT, R81, R132, PT ;  /* 0x000000845100720c */ /* 0x000fe20003f26270 */
[----:B------:R-:W-:Y:S01]  /*abb0*/  VIADD R85, R171, 0xfffffe88 ;  /* 0xfffffe88ab557836 */ /* 0x000fe20000000000 */
[----:B------:R-:W-:-:S02]  /*abc0*/  ISETP.GE.AND P0, PT, R81, R0, PT ;  /* 0x000000005100720c */ /* 0x000fc40003f06270 */
[-C--:B------:R-:W-:Y:S02]  /*abd0*/  I2FP.F32.U32 R81, R83.reuse ;  /* 0x0000005300517245 */ /* 0x080fe40000201000 */
[----:B------:R-:W-:Y:S02]  /*abe0*/  FSEL R130, R79, -INF , !P4 ;  /* 0xff8000004f827808 */ /* 0x000fe40006000000 */
[----:B------:R-:W-:Y:S01]  /*abf0*/  FSEL R74, R76, -INF , !P2 ;  /* 0xff8000004c4a7808 */ /* 0x000fe20005000000 */
[----:B------:R-:W-:Y:S01]  /*ac00*/  FFMA.FTZ R68, R81, UR6, R68 ;  /* 0x0000000651447c23 */ /* 0x000fe20008010044 */
[----:B------:R-:W-:Y:S01]  /*ac10*/  I2FP.F32.U32 R79, R83 ;  /* 0x00000053004f7245 */ /* 0x000fe20000201000 */
[----:B------:R-:W-:Y:S01]  /*ac20*/  VIADD R81, R171, 0xfffffe89 ;  /* 0xfffffe89ab517836 */ /* 0x000fe20000000000 */
[-C--:B------:R-:W-:Y:S02]  /*ac30*/  I2FP.F32.U32 R76, R77.reuse ;  /* 0x0000004d004c7245 */ /* 0x080fe40000201000 */
[----:B------:R-:W-:-:S02]  /*ac40*/  I2FP.F32.U32 R78, R77 ;  /* 0x0000004d004e7245 */ /* 0x000fc40000201000 */
[-C--:B------:R-:W-:Y:S01]  /*ac50*/  ISETP.GE.AND P4, PT, R83, R132.reuse, PT ;  /* 0x000000845300720c */ /* 0x080fe20003f86270 */
[----:B------:R-:W-:Y:S01]  /*ac60*/  FFMA.FTZ R76, R76, UR6, R69 ;  /* 0x000000064c4c7c23 */ /* 0x000fe20008010045 */
[----:B------:R-:W-:Y:S02]  /*ac70*/  FSEL R72, R72, -INF , !P6 ;  /* 0xff80000048487808 */ /* 0x000fe40007000000 */
[----:B------:R-:W-:Y:S02]  /*ac80*/  FSEL R73, R73, -INF , !P1 ;  /* 0xff80000049497808 */ /* 0x000fe40004800000 */
[C---:B------:R-:W-:Y:S02]  /*ac90*/  ISETP.GE.AND P6, PT, R77.reuse, R132, PT ;  /* 0x000000844d00720c */ /* 0x040fe40003fc6270 */
[-C--:B------:R-:W-:Y:S01]  /*aca0*/  ISETP.GE.AND P1, PT, R77, R0.reuse, PT ;  /* 0x000000004d00720c */ /* 0x080fe20003f26270 */
[----:B------:R-:W-:Y:S01]  /*acb0*/  FFMA.FTZ R77, R80, UR6, R75 ;  /* 0x00000006504d7c23 */ /* 0x000fe2000801004b */
[----:B------:R-:W-:Y:S01]  /*acc0*/  ISETP.GE.AND P2, PT, R83, R0, PT ;  /* 0x000000005300720c */ /* 0x000fe20003f46270 */
[----:B------:R-:W-:Y:S01]  /*acd0*/  FFMA.FTZ R75, R79, UR6, R70 ;  /* 0x000000064f4b7c23 */ /* 0x000fe20008010046 */
[----:B------:R-:W-:Y:S01]  /*ace0*/  FFMA.FTZ R83, R78, UR6, R71 ;  /* 0x000000064e537c23 */ /* 0x000fe20008010047 */
[----:B------:R-:W-:-:S02]  /*acf0*/  FSEL R79, R68, -INF , !P4 ;  /* 0xff800000444f7808 */ /* 0x000fc40006000000 */
[----:B------:R-:W1:Y:S01]  /*ad00*/  LDSM.16.M88.4 R68, [R192+0x4400] ;  /* 0x00440000c044783b */ /* 0x000e620000000200 */
[----:B------:R-:W-:Y:S02]  /*ad10*/  FSEL R77, R77, -INF , !P0 ;  /* 0xff8000004d4d7808 */ /* 0x000fe40004000000 */
[C---:B------:R-:W-:Y:S02]  /*ad20*/  ISETP.GE.AND P0, PT, R87.reuse, R132, PT ;  /* 0x000000845700720c */ /* 0x040fe40003f06270 */
[----:B------:R-:W-:Y:S02]  /*ad30*/  ISETP.GE.AND P4, PT, R87, R0, PT ;  /* 0x000000005700720c */ /* 0x000fe40003f86270 */
[-C--:B------:R-:W-:Y:S02]  /*ad40*/  I2FP.F32.U32 R78, R87.reuse ;  /* 0x00000057004e7245 */ /* 0x080fe40000201000 */
[----:B------:R-:W-:Y:S02]  /*ad50*/  I2FP.F32.U32 R82, R87 ;  /* 0x0000005700527245 */ /* 0x000fe40000201000 */
[----:B------:R-:W-:Y:S01]  /*ad60*/  FSEL R75, R75, -INF , !P2 ;  /* 0xff8000004b4b7808 */ /* 0x000fe20005000000 */
[----:B------:R-:W-:Y:S01]  /*ad70*/  FFMA.FTZ R65, R78, UR6, R65 ;  /* 0x000000064e417c23 */ /* 0x000fe20008010041 */
[----:B------:R-:W-:Y:S01]  /*ad80*/  FSEL R76, R76, -INF , !P6 ;  /* 0xff8000004c4c7808 */ /* 0x000fe20007000000 */
[----:B------:R-:W-:Y:S01]  /*ad90*/  FFMA.FTZ R82, R82, UR6, R67 ;  /* 0x0000000652527c23 */ /* 0x000fe20008010043 */
[----:B------:R-:W-:Y:S01]  /*ada0*/  ISETP.GE.AND P2, PT, R85, R132, PT ;  /* 0x000000845500720c */ /* 0x000fe20003f46270 */
[----:B------:R-:W-:Y:S01]  /*adb0*/  VIADD R67, R171, 0xfffffe91 ;  /* 0xfffffe91ab437836 */ /* 0x000fe20000000000 */
[----:B------:R-:W-:-:S02]  /*adc0*/  ISETP.GE.AND P6, PT, R85, R0, PT ;  /* 0x000000005500720c */ /* 0x000fc40003fc6270 */
[-C--:B------:R-:W-:Y:S02]  /*add0*/  I2FP.F32.U32 R87, R85.reuse ;  /* 0x0000005500577245 */ /* 0x080fe40000201000 */
[----:B------:R-:W-:Y:S02]  /*ade0*/  I2FP.F32.U32 R85, R85 ;  /* 0x0000005500557245 */ /* 0x000fe40000201000 */
[-C--:B------:R-:W-:Y:S01]  /*adf0*/  I2FP.F32.U32 R80, R81.reuse ;  /* 0x0000005100507245 */ /* 0x080fe20000201000 */
        /* <DEDUP_REMOVED lines=8> */
[----:B------:R-:W-:Y:S01]  /*ae80*/  ISETP.GE.AND P0, PT, R81, R0, PT ;  /* 0x000000005100720c */ /* 0x000fe20003f06270 */
[----:B------:R-:W-:Y:S01]  /*ae90*/  VIADD R87, R171, 0xfffffe99 ;  /* 0xfffffe99ab577836 */ /* 0x000fe20000000000 */
[----:B------:R-:W-:-:S02]  /*aea0*/  I2FP.F32.U32 R86, R81 ;  /* 0x0000005100567245 */ /* 0x000fc40000201000 */
[----:B------:R-:W-:Y:S02]  /*aeb0*/  I2FP.F32.U32 R81, R85 ;  /* 0x0000005500517245 */ /* 0x000fe40000201000 */
[----:B------:R-:W-:Y:S01]  /*aec0*/  FSEL R60, R82, -INF , !P4 ;  /* 0xff800000523c7808 */ /* 0x000fe20006000000 */
[----:B------:R-:W-:Y:S01]  /*aed0*/  FFMA.FTZ R86, R86, UR6, R63 ;  /* 0x0000000656567c23 */ /* 0x000fe2000801003f */
[-C--:B------:R-:W-:Y:S01]  /*aee0*/  ISETP.GE.AND P4, PT, R85, R132.reuse, PT ;  /* 0x000000845500720c */ /* 0x080fe20003f86270 */
[C---:B------:R-:W-:Y:S01]  /*aef0*/  FFMA.FTZ R82, R81.reuse, UR6, R56 ;  /* 0x0000000651527c23 */ /* 0x040fe20008010038 */
[----:B------:R-:W-:Y:S01]  /*af00*/  FSEL R63, R78, -INF , !P6 ;  /* 0xff8000004e3f7808 */ /* 0x000fe20007000000 */
[----:B------:R-:W-:Y:S01]  /*af10*/  FFMA.FTZ R58, R81, UR6, R58 ;  /* 0x00000006513a7c23 */ /* 0x000fe2000801003a */
[----:B------:R-:W-:Y:S01]  /*af20*/  FSEL R80, R80, -INF , !P1 ;  /* 0xff80000050507808 */ /* 0x000fe20004800000 */
[----:B-1----:R-:W-:Y:S01]  /*af30*/  HMMA.16816.F32 R24, R228, R68, R24 ;  /* 0x00000044e418723c */ /* 0x002fe20000001818 */
[----:B------:R-:W-:-:S02]  /*af40*/  ISETP.GE.AND P6, PT, R67, R132, PT ;  /* 0x000000844300720c */ /* 0x000fc40003fc6270 */
[----:B------:R-:W-:Y:S02]  /*af50*/  ISETP.GE.AND P1, PT, R67, R0, PT ;  /* 0x000000004300720c */ /* 0x000fe40003f26270 */
[----:B------:R-:W-:Y:S02]  /*af60*/  I2FP.F32.U32 R56, R67 ;  /* 0x0000004300387245 */ /* 0x000fe40000201000 */
[----:B------:R-:W-:Y:S01]  /*af70*/  FSEL R78, R86, -INF , !P0 ;  /* 0xff800000564e7808 */ /* 0x000fe20004000000 */
[----:B------:R-:W-:Y:S01]  /*af80*/  HMMA.16816.F32 R20, R228, R70, R20 ;  /* 0x00000046e414723c */ /* 0x000fe20000001814 */
[----:B------:R-:W-:Y:S01]  /*af90*/  FSEL R67, R82, -INF , !P4 ;  /* 0xff80000052437808 */ /* 0x000fe20006000000 */
[C---:B------:R-:W-:Y:S01]  /*afa0*/  FFMA.FTZ R57, R56.reuse, UR6, R57 ;  /* 0x0000000638397c23 */ /* 0x040fe20008010039 */
[C---:B------:R-:W-:Y:S01]  /*afb0*/  ISETP.GE.AND P0, PT, R83.reuse, R132, PT ;  /* 0x000000845300720c */ /* 0x040fe20003f06270 */
[----:B------:R-:W-:Y:S01]  /*afc0*/  FFMA.FTZ R59, R56, UR6, R59 ;  /* 0x00000006383b7c23 */ /* 0x000fe2000801003b */
[----:B------:R-:W-:Y:S01]  /*afd0*/  ISETP.GE.AND P4, PT, R83, R0, PT ;  /* 0x000000005300720c */ /* 0x000fe20003f86270 */
[----:B------:R-:W-:Y:S01]  /*afe0*/  VIADD R71, R171, 0xfffffea9 ;  /* 0xfffffea9ab477836 */ /* 0x000fe20000000000 */
[----:B------:R-:W-:-:S02]  /*aff0*/  I2FP.F32.U32 R83, R83 ;  /* 0x0000005300537245 */ /* 0x000fc40000201000 */
[----:B------:R-:W-:Y:S02]  /*b000*/  FSEL R61, R84, -INF , !P2 ;  /* 0xff800000543d7808 */ /* 0x000fe40005000000 */
[----:B------:R-:W-:Y:S01]  /*b010*/  ISETP.GE.AND P2, PT, R85, R0, PT ;  /* 0x000000005500720c */ /* 0x000fe20003f46270 */
[C---:B------:R-:W-:Y:S01]  /*b020*/  FFMA.FTZ R56, R83.reuse, UR6, R52 ;  /* 0x0000000653387c23 */ /* 0x040fe20008010034 */
[----:B------:R-:W-:Y:S01]  /*b030*/  FFMA.FTZ R81, R83, UR6, R54 ;  /* 0x0000000653517c23 */ /* 0x000fe20008010036 */
[----:B------:R-:W-:Y:S01]  /*b040*/  FSEL R68, R57, -INF , !P6 ;  /* 0xff80000039447808 */ /* 0x000fe20007000000 */
[C---:B------:R-:W-:Y:S01]  /*b050*/  VIADD R83, R171.reuse, 0xfffffea0 ;  /* 0xfffffea0ab537836 */ /* 0x040fe20000000000 */
[----:B------:R-:W-:Y:S01]  /*b060*/  FSEL R69, R58, -INF , !P2 ;  /* 0xff8000003a457808 */ /* 0x000fe20005000000 */
[----:B------:R-:W-:Y:S01]  /*b070*/  VIADD R85, R171, 0xfffffea1 ;  /* 0xfffffea1ab557836 */ /* 0x000fe20000000000 */
[----:B------:R-:W-:Y:S02]  /*b080*/  FSEL R52, R59, -INF , !P1 ;  /* 0xff8000003b347808 */ /* 0x000fe40004800000 */
[----:B------:R-:W-:-:S02]  /*b090*/  FSEL R54, R56, -INF , !P0 ;  /* 0xff80000038367808 */ /* 0x000fc40004000000 */
[----:B------:R-:W1:Y:S01]  /*b0a0*/  LDSM.16.M88.4 R56, [R192+0x4800] ;  /* 0x00480000c038783b */ /* 0x000e620000000200 */
[----:B------:R-:W-:Y:S01]  /*b0b0*/  I2FP.F32.U32 R82, R87 ;  /* 0x0000005700527245 */ /* 0x000fe20000201000 */
[----:B------:R-:W-:-:S04]  /*b0c0*/  DEPBAR.LE SB0, 0x0 ;  /* 0x000080000000791a */ /* 0x000fc80000000000 */
[----:B------:R-:W-:Y:S01]  /*b0d0*/  BAR.SYNC.DEFER_BLOCKING 0x0 ;  /* 0x0000000000007b1d */ /* 0x000fe20000010000 */
[C---:B------:R-:W-:Y:S01]  /*b0e0*/  ISETP.GE.AND P1, PT, R83.reuse, R132, PT ;  /* 0x000000845300720c */ /* 0x040fe20003f26270 */
[C---:B------:R-:W-:Y:S01]  /*b0f0*/  FFMA.FTZ R84, R82.reuse, UR6, R53 ;  /* 0x0000000652547c23 */ /* 0x040fe20008010035 */
[----:B------:R-:W-:Y:S01]  /*b100*/  ISETP.GE.AND P0, PT, R83, R0, PT ;  /* 0x000000005300720c */ /* 0x000fe20003f06270 */
[----:B------:R-:W-:Y:S01]  /*b110*/  FFMA.FTZ R82, R82, UR6, R55 ;  /* 0x0000000652527c23 */ /* 0x000fe20008010037 */
[-C--:B------:R-:W-:Y:S01]  /*b120*/  ISETP.GE.AND P2, PT, R87, R132.reuse, PT ;  /* 0x000000845700720c */ /* 0x080fe20003f46270 */
[----:B------:R-:W-:Y:S01]  /*b130*/  VIADD R55, R171, 0xfffffeb0 ;  /* 0xfffffeb0ab377836 */ /* 0x000fe20000000000 */
[----:B------:R-:W-:Y:S02]  /*b140*/  I2FP.F32.U32 R83, R83 ;  /* 0x0000005300537245 */ /* 0x000fe40000201000 */
[----:B------:R-:W-:Y:S02]  /*b150*/  FSEL R53, R81, -INF , !P4 ;  /* 0xff80000051357808 */ /* 0x000fe40006000000 */
[----:B------:R-:W-:Y:S01]  /*b160*/  FSEL R81, R84, -INF , !P2 ;  /* 0xff80000054517808 */ /* 0x000fe20005000000 */
[----:B------:R-:W-:Y:S01]  /*b170*/  FFMA.FTZ R48, R83, UR6, R48 ;  /* 0x0000000653307c23 */ /* 0x000fe20008010030 */
[----:B------:R-:W-:Y:S01]  /*b180*/  ISETP.GE.AND P4, PT, R85, R132, PT ;  /* 0x000000845500720c */ /* 0x000fe20003f86270 */
[----:B------:R-:W-:Y:S01]  /*b190*/  FFMA.FTZ R83, R83, UR6, R50 ;  /* 0x0000000653537c23 */ /* 0x000fe20008010032 */
[----:B------:R-:W-:-:S02]  /*b1a0*/  ISETP.GE.AND P2, PT, R85, R0, PT ;  /* 0x000000005500720c */ /* 0x000fc40003f46270 */
[----:B------:R-:W-:Y:S01]  /*b1b0*/  I2FP.F32.U32 R84, R85 ;  /* 0x0000005500547245 */ /* 0x000fe20000201000 */
[----:B------:R-:W-:Y:S01]  /*b1c0*/  VIADD R85, R171, 0xfffffea8 ;  /* 0xfffffea8ab557836 */ /* 0x000fe20000000000 */
[----:B------:R-:W-:Y:S02]  /*b1d0*/  ISETP.GE.AND P6, PT, R87, R0, PT ;  /* 0x000000005700720c */ /* 0x000fe40003fc6270 */
[----:B------:R-:W-:Y:S01]  /*b1e0*/  FSEL R70, R48, -INF , !P1 ;  /* 0xff80000030467808 */ /* 0x000fe20004800000 */
[----:B------:R-:W-:Y:S01]  /*b1f0*/  FFMA.FTZ R51, R84, UR6, R51 ;  /* 0x0000000654337c23 */ /* 0x000fe20008010033 */
[----:B------:R-:W-:Y:S01]  /*b200*/  FSEL R50, R82, -INF , !P6 ;  /* 0xff80000052327808 */ /* 0x000fe20007000000 */
[----:B------:R-:W-:Y:S01]  /*b210*/  FFMA.FTZ R49, R84, UR6, R49 ;  /* 0x0000000654317c23 */ /* 0x000fe20008010031 */
[C---:B------:R-:W-:Y:S02]  /*b220*/  ISETP.GE.AND P6, PT, R85.reuse, R132, PT ;  /* 0x000000845500720c */ /* 0x040fe40003fc6270 */
[----:B------:R-:W-:-:S02]  /*b230*/  ISETP.GE.AND P1, PT, R85, R0, PT ;  /* 0x000000005500720c */ /* 0x000fc40003f26270 */
[----:B------:R-:W-:Y:S02]  /*b240*/  I2FP.F32.U32 R85, R85 ;  /* 0x0000005500557245 */ /* 0x000fe40000201000 */
[----:B------:R-:W-:Y:S02]  /*b250*/  FSEL R48, R83, -INF , !P0 ;  /* 0xff80000053307808 */ /* 0x000fe40004000000 */
[----:B------:R-:W-:Y:S01]  /*b260*/  I2FP.F32.U32 R82, R71 ;  /* 0x0000004700527245 */ /* 0x000fe20000201000 */
[C---:B------:R-:W-:Y:S01]  /*b270*/  FFMA.FTZ R83, R85.reuse, UR6, R44 ;  /* 0x0000000655537c23 */ /* 0x040fe2000801002c */
[----:B------:R-:W-:Y:S01]  /*b280*/  FFMA.FTZ R44, R85, UR6, R46 ;  /* 0x00000006552c7c23 */ /* 0x000fe2000801002e */
[----:B------:R-:W-:Y:S01]  /*b290*/  FSEL R51, R51, -INF , !P2 ;  /* 0xff80000033337808 */ /* 0x000fe20005000000 */
[C---:B-1----:R-:W-:Y:S01]  /*b2a0*/  HMMA.16816.F32 R16, R228.reuse, R56, R16 ;  /* 0x00000038e410723c */ /* 0x042fe20000001810 */
[----:B------:R-:W-:Y:S01]  /*b2b0*/  ISETP.GE.AND P2, PT, R55, R132, PT ;  /* 0x000000843700720c */ /* 0x000fe20003f46270 */
[C---:B------:R-:W-:Y:S01]  /*b2c0*/  FFMA.FTZ R45, R82.reuse, UR6, R45 ;  /* 0x00000006522d7c23 */ /* 0x040fe2000801002d */
[----:B------:R-:W-:Y:S01]  /*b2d0*/  FSEL R46, R83, -INF , !P6 ;  /* 0xff800000532e7808 */ /* 0x000fe20007000000 */
[----:B------:R-:W-:Y:S01]  /*b2e0*/  FFMA.FTZ R47, R82, UR6, R47 ;  /* 0x00000006522f7c23 */ /* 0x000fe2000801002f */
[----:B------:R-:W-:Y:S01]  /*b2f0*/  ISETP.GE.AND P6, PT, R55, R0, PT ;  /* 0x000000003700720c */ /* 0x000fe20003fc6270 */
[----:B------:R-:W-:Y:S01]  /*b300*/  VIADD R83, R171, 0xfffffeb8 ;  /* 0xfffffeb8ab537836 */ /* 0x000fe20000000000 */
[----:B------:R-:W-:Y:S01]  /*b310*/  FSEL R49, R49, -INF , !P4 ;  /* 0xff80000031317808 */ /* 0x000fe20006000000 */
[----:B------:R-:W-:Y:S01]  /*b320*/  HMMA.16816.F32 R12, R228, R58, R12 ;  /* 0x0000003ae40c723c */ /* 0x000fe2000000180c */
[----:B------:R-:W-:-:S02]  /*b330*/  I2FP.F32.U32 R55, R55 ;  /* 0x0000003700377245 */ /* 0x000fc40000201000 */
[C---:B------:R-:W-:Y:S02]  /*b340*/  ISETP.GE.AND P0, PT, R71.reuse, R132, PT ;  /* 0x000000844700720c */ /* 0x040fe40003f06270 */
[----:B------:R-:W-:Y:S01]  /*b350*/  ISETP.GE.AND P4, PT, R71, R0, PT ;  /* 0x000000004700720c */ /* 0x000fe20003f86270 */
[----:B------:R-:W-:Y:S02]  /*b360*/  VIADD R71, R171, 0xfffffeb1 ;  /* 0xfffffeb1ab477836 */ /* 0x000fe40000000000 */
[C---:B------:R-:W-:Y:S01]  /*b370*/  FFMA.FTZ R40, R55.reuse, UR6, R40 ;  /* 0x0000000637287c23 */ /* 0x040fe20008010028 */
[----:B------:R-:W-:Y:S01]  /*b380*/  FSEL R44, R44, -INF , !P1 ;  /* 0xff8000002c2c7808 */ /* 0x000fe20004800000 */
[----:B------:R-:W-:Y:S01]  /*b390*/  FFMA.FTZ R42, R55, UR6, R42 ;  /* 0x00000006372a7c23 */ /* 0x000fe2000801002a */
[----:B------:R-:W-:Y:S02]  /*b3a0*/  FSEL R45, R45, -INF , !P0 ;  /* 0xff8000002d2d7808 */ /* 0x000fe40004000000 */
[----:B------:R-:W-:-:S02]  /*b3b0*/  ISETP.GE.AND P1, PT, R71, R132, PT ;  /* 0x000000844700720c */ /* 0x000fc40003f26270 */
[----:B------:R-:W-:Y:S02]  /*b3c0*/  ISETP.GE.AND P0, PT, R71, R0, PT ;  /* 0x000000004700720c */ /* 0x000fe40003f06270 */
[----:B------:R-:W-:Y:S01]  /*b3d0*/  I2FP.F32.U32 R84, R71 ;  /* 0x0000004700547245 */ /* 0x000fe20000201000 */
[----:B------:R-:W-:Y:S01]  /*b3e0*/  VIADD R71, R171, 0xfffffeb9 ;  /* 0xfffffeb9ab477836 */ /* 0x000fe20000000000 */
[----:B------:R-:W-:Y:S02]  /*b3f0*/  FSEL R55, R47, -INF , !P4 ;  /* 0xff8000002f377808 */ /* 0x000fe40006000000 */
[----:B------:R-:W-:Y:S01]  /*b400*/  FSEL R57, R40, -INF , !P2 ;  /* 0xff80000028397808 */ /* 0x000fe20005000000 */
[C---:B------:R-:W-:Y:S01]  /*b410*/  FFMA.FTZ R41, R84.reuse, UR6, R41 ;  /* 0x0000000654297c23 */ /* 0x040fe20008010029 */
[C---:B------:R-:W-:Y:S01]  /*b420*/  ISETP.GE.AND P4, PT, R83.reuse, R132, PT ;  /* 0x000000845300720c */ /* 0x040fe20003f86270 */
[----:B------:R-:W-:Y:S01]  /*b430*/  FFMA.FTZ R82, R84, UR6, R43 ;  /* 0x0000000654527c23 */ /* 0x000fe2000801002b */
[----:B------:R-:W-:Y:S01]  /*b440*/  ISETP.GE.AND P2, PT, R83, R0, PT ;  /* 0x000000005300720c */ /* 0x000fe20003f46270 */
[----:B------:R-:W-:Y:S01]  /*b450*/  VIADD R43, R171, 0xfffffec0 ;  /* 0xfffffec0ab2b7836 */ /* 0x000fe20000000000 */
[----:B------:R-:W-:-:S02]  /*b460*/  I2FP.F32.U32 R83, R83 ;  /* 0x0000005300537245 */ /* 0x000fc40000201000 */
[----:B------:R-:W-:Y:S02]  /*b470*/  I2FP.F32.U32 R40, R71 ;  /* 0x0000004700287245 */ /* 0x000fe40000201000 */
[----:B------:R-:W-:Y:S01]  /*b480*/  FSEL R47, R42, -INF , !P6 ;  /* 0xff8000002a2f7808 */ /* 0x000fe20007000000 */
[C---:B------:R-:W-:Y:S01]  /*b490*/  FFMA.FTZ R36, R83.reuse, UR6, R36 ;  /* 0x0000000653247c23 */ /* 0x040fe20008010024 */
[----:B------:R-:W-:Y:S01]  /*b4a0*/  FFMA.FTZ R38, R83, UR6, R38 ;  /* 0x0000000653267c23 */ /* 0x000fe20008010026 */
[----:B------:R-:W-:Y:S01]  /*b4b0*/  FSEL R56, R41, -INF , !P1 ;  /* 0xff80000029387808 */ /* 0x000fe20004800000 */
[C---:B------:R-:W-:Y:S01]  /*b4c0*/  FFMA.FTZ R83, R40.reuse, UR6, R37 ;  /* 0x0000000628537c23 */ /* 0x040fe20008010025 */
[----:B------:R-:W-:Y:S01]  /*b4d0*/  ISETP.GE.AND P6, PT, R71, R132, PT ;  /* 0x000000844700720c */ /* 0x000fe20003fc6270 */
[----:B------:R-:W-:Y:S01]  /*b4e0*/  VIADD R41, R171, 0xfffffec1 ;  /* 0xfffffec1ab297836 */ /* 0x000fe20000000000 */
[----:B------:R-:W-:Y:S01]  /*b4f0*/  I2FP.F32.U32 R37, R43 ;  /* 0x0000002b00257245 */ /* 0x000fe20000201000 */
[----:B------:R-:W-:Y:S01]  /*b500*/  FFMA.FTZ R39, R40, UR6, R39 ;  /* 0x0000000628277c23 */ /* 0x000fe20008010027 */
[----:B------:R-:W-:-:S02]  /*b510*/  ISETP.GE.AND P1, PT, R71, R0, PT ;  /* 0x000000004700720c */ /* 0x000fc40003f26270 */
[----:B------:R-:W-:Y:S01]  /*b520*/  FSEL R84, R36, -INF , !P4 ;  /* 0xff80000024547808 */ /* 0x000fe20006000000 */
[C---:B------:R-:W-:Y:S01]  /*b530*/  FFMA.FTZ R32, R37.reuse, UR6, R32 ;  /* 0x0000000625207c23 */ /* 0x040fe20008010020 */
[----:B------:R-:W-:Y:S01]  /*b540*/  FSEL R71, R38, -INF , !P2 ;  /* 0xff80000026477808 */ /* 0x000fe20005000000 */
[----:B------:R-:W-:Y:S01]  /*b550*/  FFMA.FTZ R34, R37, UR6, R34 ;  /* 0x0000000625227c23 */ /* 0x000fe20008010022 */
[----:B------:R-:W-:Y:S01]  /*b560*/  FSEL R83, R83, -INF , !P6 ;  /* 0xff80000053537808 */ /* 0x000fe20007000000 */
[----:B------:R-:W-:Y:S01]  /*b570*/  VIADD R37, R171, 0xfffffec9 ;  /* 0xfffffec9ab257836 */ /* 0x000fe20000000000 */
[----:B------:R-:W-:Y:S02]  /*b580*/  FSEL R82, R82, -INF , !P0 ;  /* 0xff80000052527808 */ /* 0x000fe40004000000 */
[C---:B------:R-:W-:Y:S02]  /*b590*/  ISETP.GE.AND P2, PT, R41.reuse, R132, PT ;  /* 0x000000842900720c */ /* 0x040fe40003f46270 */
        /* <DEDUP_REMOVED lines=8> */
[----:B------:R-:W-:Y:S01]  /*b620*/  I2FP.F32.U32 R39, R41 ;  /* 0x0000002900277245 */ /* 0x000fe20000201000 */
[----:B------:R-:W-:Y:S01]  /*b630*/  VIADD R35, R171, 0xfffffed0 ;  /* 0xfffffed0ab237836 */ /* 0x000fe20000000000 */
[----:B------:R-:W-:-:S02]  /*b640*/  I2FP.F32.U32 R32, R37 ;  /* 0x0000002500207245 */ /* 0x000fc40000201000 */
[----:B------:R-:W-:Y:S01]  /*b650*/  ISETP.GE.AND P4, PT, R43, R0, PT ;  /* 0x000000002b00720c */ /* 0x000fe20003f86270 */
[----:B------:R-:W-:Y:S01]  /*b660*/  FFMA.FTZ R28, R39, UR6, R28 ;  /* 0x00000006271c7c23 */ /* 0x000fe2000801001c */
[----:B------:R-:W-:Y:S01]  /*b670*/  FSEL R59, R33, -INF , !P2 ;  /* 0xff800000213b7808 */ /* 0x000fe20005000000 */
[----:B------:R-:W-:Y:S01]  /*b680*/  FFMA.FTZ R30, R39, UR6, R30 ;  /* 0x00000006271e7c23 */ /* 0x000fe2000801001e */
[----:B------:R-:W-:Y:S01]  /*b690*/  FSEL R58, R34, -INF , !P4 ;  /* 0xff800000223a7808 */ /* 0x000fe20006000000 */
[C---:B------:R-:W-:Y:S01]  /*b6a0*/  FFMA.FTZ R89, R32.reuse, UR6, R29 ;  /* 0x0000000620597c23 */ /* 0x040fe2000801001d */
[----:B------:R-:W-:Y:S01]  /*b6b0*/  ISETP.GE.AND P1, PT, R41, R132, PT ;  /* 0x000000842900720c */ /* 0x000fe20003f26270 */
[----:B------:R-:W-:Y:S01]  /*b6c0*/  VIADD R33, R171, 0xfffffed1 ;  /* 0xfffffed1ab217836 */ /* 0x000fe20000000000 */
[----:B------:R-:W-:Y:S01]  /*b6d0*/  ISETP.GE.AND P0, PT, R41, R0, PT ;  /* 0x000000002900720c */ /* 0x000fe20003f06270 */
[----:B------:R-:W-:Y:S01]  /*b6e0*/  FFMA.FTZ R31, R32, UR6, R31 ;  /* 0x00000006201f7c23 */ /* 0x000fe2000801001f */
[----:B------:R-:W-:-:S02]  /*b6f0*/  ISETP.GE.AND P4, PT, R37, R132, PT ;  /* 0x000000842500720c */ /* 0x000fc40003f86270 */
[----:B------:R-:W-:Y:S02]  /*b700*/  I2FP.F32.U32 R29, R35 ;  /* 0x00000023001d7245 */ /* 0x000fe40000201000 */
[----:B------:R-:W-:Y:S02]  /*b710*/  FSEL R90, R28, -INF , !P1 ;  /* 0xff8000001c5a7808 */ /* 0x000fe40004800000 */
[----:B------:R-:W-:Y:S01]  /*b720*/  FSEL R87, R30, -INF , !P0 ;  /* 0xff8000001e577808 */ /* 0x000fe20004000000 */
[----:B------:R-:W-:Y:S01]  /*b730*/  FFMA.FTZ R24, R29, UR6, R24 ;  /* 0x000000061d187c23 */ /* 0x000fe20008010018 */
[----:B------:R-:W-:Y:S01]  /*b740*/  FSEL R89, R89, -INF , !P4 ;  /* 0xff80000059597808 */ /* 0x000fe20006000000 */
[----:B------:R-:W-:Y:S01]  /*b750*/  FFMA.FTZ R26, R29, UR6, R26 ;  /* 0x000000061d1a7c23 */ /* 0x000fe2000801001a */
[----:B------:R-:W-:Y:S01]  /*b760*/  FSEL R85, R85, -INF , !P6 ;  /* 0xff80000055557808 */ /* 0x000fe20007000000 */
[----:B------:R-:W-:Y:S01]  /*b770*/  VIADD R29, R171, 0xfffffed9 ;  /* 0xfffffed9ab1d7836 */ /* 0x000fe20000000000 */
[----:B------:R-:W-:-:S02]  /*b780*/  ISETP.GE.AND P0, PT, R33, R132, PT ;  /* 0x000000842100720c */ /* 0x000fc40003f06270 */
[-C--:B------:R-:W-:Y:S02]  /*b790*/  ISETP.GE.AND P4, PT, R33, R0.reuse, PT ;  /* 0x000000002100720c */ /* 0x080fe40003f86270 */
[----:B------:R-:W-:Y:S01]  /*b7a0*/  I2FP.F32.U32 R28, R33 ;  /* 0x00000021001c7245 */ /* 0x000fe20000201000 */
[----:B------:R-:W-:Y:S01]  /*b7b0*/  VIADD R33, R171, 0xfffffed8 ;  /* 0xfffffed8ab217836 */ /* 0x000fe20000000000 */
[----:B------:R-:W-:Y:S02]  /*b7c0*/  ISETP.GE.AND P2, PT, R37, R0, PT ;  /* 0x000000002500720c */ /* 0x000fe40003f46270 */
[----:B------:R-:W-:Y:S01]  /*b7d0*/  ISETP.GE.AND P6, PT, R35, R132, PT ;  /* 0x000000842300720c */ /* 0x000fe20003fc6270 */
[C---:B------:R-:W-:Y:S01]  /*b7e0*/  FFMA.FTZ R25, R28.reuse, UR6, R25 ;  /* 0x000000061c197c23 */ /* 0x040fe20008010019 */
[----:B------:R-:W-:Y:S01]  /*b7f0*/  FSEL R92, R31, -INF , !P2 ;  /* 0xff8000001f5c7808 */ /* 0x000fe20005000000 */
[----:B------:R-:W-:Y:S01]  /*b800*/  FFMA.FTZ R96, R28, UR6, R27 ;  /* 0x000000061c607c23 */ /* 0x000fe2000801001b */
[----:B------:R-:W-:Y:S01]  /*b810*/  FSEL R94, R24, -INF , !P6 ;  /* 0xff800000185e7808 */ /* 0x000fe20007000000 */
[----:B------:R-:W-:Y:S01]  /*b820*/  VIADD R27, R171, 0xfffffee0 ;  /* 0xfffffee0ab1b7836 */ /* 0x000fe20000000000 */
[----:B------:R-:W-:-:S02]  /*b830*/  I2FP.F32.U32 R31, R33 ;  /* 0x00000021001f7245 */ /* 0x000fc40000201000 */
[----:B------:R-:W-:Y:S02]  /*b840*/  I2FP.F32.U32 R24, R29 ;  /* 0x0000001d00187245 */ /* 0x000fe40000201000 */
        /* <DEDUP_REMOVED lines=11> */
[----:B------:R-:W-:Y:S02]  /*b900*/  FSEL R98, R20, -INF , !P2 ;  /* 0xff80000014627808 */ /* 0x000fe40005000000 */
[----:B------:R-:W-:Y:S02]  /*b910*/  FSEL R95, R22, -INF , !P6 ;  /* 0xff800000165f7808 */ /* 0x000fe40007000000 */
[----:B------:R-:W-:Y:S02]  /*b920*/  FSEL R97, R97, -INF , !P1 ;  /* 0xff80000061617808 */ /* 0x000fe40004800000 */
[C---:B------:R-:W-:Y:S02]  /*b930*/  ISETP.GE.AND P6, PT, R25.reuse, R132, PT ;  /* 0x000000841900720c */ /* 0x040fe40003fc6270 */
[----:B------:R-:W-:Y:S02]  /*b940*/  ISETP.GE.AND P1, PT, R25, R0, PT ;  /* 0x000000001900720c */ /* 0x000fe40003f26270 */
[----:B------:R-:W-:Y:S01]  /*b950*/  I2FP.F32.U32 R20, R25 ;  /* 0x0000001900147245 */ /* 0x000fe20000201000 */
[----:B------:R-:W-:Y:S01]  /*b960*/  VIADD R25, R171, 0xfffffee8 ;  /* 0xfffffee8ab197836 */ /* 0x000fe20000000000 */
[----:B------:R-:W-:-:S02]  /*b970*/  I2FP.F32.U32 R21, R27 ;  /* 0x0000001b00157245 */ /* 0x000fc40000201000 */
[----:B------:R-:W-:Y:S01]  /*b980*/  ISETP.GE.AND P0, PT, R29, R0, PT ;  /* 0x000000001d00720c */ /* 0x000fe20003f06270 */
[C---:B------:R-:W-:Y:S01]  /*b990*/  FFMA.FTZ R101, R20.reuse, UR6, R17 ;  /* 0x0000000614657c23 */ /* 0x040fe20008010011 */
[----:B------:R-:W-:Y:S01]  /*b9a0*/  I2FP.F32.U32 R17, R25 ;  /* 0x0000001900117245 */ /* 0x000fe20000201000 */
[C---:B------:R-:W-:Y:S01]  /*b9b0*/  FFMA.FTZ R16, R21.reuse, UR6, R16 ;  /* 0x0000000615107c23 */ /* 0x040fe20008010010 */
[----:B------:R-:W-:Y:S01]  /*b9c0*/  FFMA.FTZ R18, R21, UR6, R18 ;  /* 0x0000000615127c23 */ /* 0x000fe20008010012 */
[----:B------:R-:W-:Y:S01]  /*b9d0*/  FFMA.FTZ R19, R20, UR6, R19 ;  /* 0x0000000614137c23 */ /* 0x000fe20008010013 */
[----:B------:R-:W-:Y:S01]  /*b9e0*/  FSEL R100, R23, -INF , !P0 ;  /* 0xff80000017647808 */ /* 0x000fe20004000000 */
[C---:B------:R-:W-:Y:S01]  /*b9f0*/  FFMA.FTZ R12, R17.reuse, UR6, R12 ;  /* 0x00000006110c7c23 */ /* 0x040fe2000801000c */
[----:B------:R-:W-:Y:S01]  /*ba00*/  FFMA.FTZ R14, R17, UR6, R14 ;  /* 0x00000006110e7c23 */ /* 0x000fe2000801000e */
[----:B------:R-:W-:Y:S01]  /*ba10*/  VIADD R21, R171, 0xfffffee9 ;  /* 0xfffffee9ab157836 */ /* 0x000fe20000000000 */
[----:B------:R-:W-:Y:S01]  /*ba20*/  ISETP.GE.AND P0, PT, R25, R132, PT ;  /* 0x000000841900720c */ /* 0x000fe20003f06270 */
[----:B------:R-:W-:Y:S01]  /*ba30*/  VIADD R17, R171, 0xfffffef0 ;  /* 0xfffffef0ab117836 */ /* 0x000fe20000000000 */
[----:B------:R-:W-:-:S02]  /*ba40*/  FSEL R104, R19, -INF , !P1 ;  /* 0xff80000013687808 */ /* 0x000fc40004800000 */
[----:B------:R-:W-:Y:S02]  /*ba50*/  FSEL R105, R12, -INF , !P0 ;  /* 0xff8000000c697808 */ /* 0x000fe40004000000 */
[----:B------:R-:W-:Y:S02]  /*ba60*/  I2FP.F32.U32 R106, R21 ;  /* 0x00000015006a7245 */ /* 0x000fe40000201000 */
[C---:B------:R-:W-:Y:S02]  /*ba70*/  ISETP.GE.AND P1, PT, R17.reuse, R132, PT ;  /* 0x000000841100720c */ /* 0x040fe40003f26270 */
[----:B------:R-:W-:Y:S01]  /*ba80*/  ISETP.GE.AND P0, PT, R17, R0, PT ;  /* 0x000000001100720c */ /* 0x000fe20003f06270 */
[C---:B------:R-:W-:Y:S01]  /*ba90*/  FFMA.FTZ R108, R106.reuse, UR6, R13 ;  /* 0x000000066a6c7c23 */ /* 0x040fe2000801000d */
[----:B------:R-:W-:Y:S01]  /*baa0*/  I2FP.F32.U32 R17, R17 ;  /* 0x0000001100117245 */ /* 0x000fe20000201000 */
[----:B------:R-:W-:Y:S01]  /*bab0*/  FFMA.FTZ R106, R106, UR6, R15 ;  /* 0x000000066a6a7c23 */ /* 0x000fe2000801000f */
[----:B------:R-:W-:Y:S01]  /*bac0*/  FSEL R96, R96, -INF , !P4 ;  /* 0xff80000060607808 */ /* 0x000fe20006000000 */
[----:B------:R-:W-:Y:S01]  /*bad0*/  VIADD R15, R171, 0xfffffef1 ;  /* 0xfffffef1ab0f7836 */ /* 0x000fe20000000000 */
[----:B------:R-:W-:Y:S01]  /*bae0*/  ISETP.GE.AND P4, PT, R27, R132, PT ;  /* 0x000000841b00720c */ /* 0x000fe20003f86270 */
[----:B------:R-:W-:Y:S01]  /*baf0*/  FFMA.FTZ R8, R17, UR6, R8 ;  /* 0x0000000611087c23 */ /* 0x000fe20008010008 */
[----:B------:R-:W-:Y:S01]  /*bb00*/  FSEL R101, R101, -INF , !P6 ;  /* 0xff80000065657808 */ /* 0x000fe20007000000 */
[----:B------:R-:W-:Y:S01]  /*bb10*/  VIADD R13, R171, 0xfffffe80 ;  /* 0xfffffe80ab0d7836 */ /* 0x000fe20000000000 */
[----:B------:R-:W-:Y:S01]  /*bb20*/  FSEL R102, R16, -INF , !P4 ;  /* 0xff80000010667808 */ /* 0x000fe20006000000 */
[----:B------:R-:W-:Y:S01]  /*bb30*/  FFMA.FTZ R10, R17, UR6, R10 ;  /* 0x00000006110a7c23 */ /* 0x000fe2000801000a */
[----:B------:R-:W-:Y:S01]  /*bb40*/  FSEL R107, R8, -INF , !P1 ;  /* 0xff800000086b7808 */ /* 0x000fe20004800000 */
[----:B------:R-:W-:Y:S01]  /*bb50*/  VIADD R171, R171, 0xfffffef9 ;  /* 0xfffffef9abab7836 */ /* 0x000fe20000000000 */
[----:B------:R-:W-:-:S02]  /*bb60*/  I2FP.F32.U32 R8, R15 ;  /* 0x0000000f00087245 */ /* 0x000fc40000201000 */
[-C--:B------:R-:W-:Y:S02]  /*bb70*/  ISETP.GE.AND P4, PT, R25, R0.reuse, PT ;  /* 0x000000001900720c */ /* 0x080fe40003f86270 */
[----:B------:R-:W-:Y:S01]  /*bb80*/  ISETP.GE.AND P6, PT, R21, R0, PT ;  /* 0x000000001500720c */ /* 0x000fe20003fc6270 */
[----:B------:R-:W-:Y:S01]  /*bb90*/  FFMA.FTZ R9, R8, UR6, R9 ;  /* 0x0000000608097c23 */ /* 0x000fe20008010009 */
[----:B------:R-:W-:Y:S02]  /*bba0*/  FSEL R103, R14, -INF , !P4 ;  /* 0xff8000000e677808 */ /* 0x000fe40006000000 */
[----:B------:R-:W-:Y:S02]  /*bbb0*/  ISETP.GE.AND P4, PT, R15, R132, PT ;  /* 0x000000840f00720c */ /* 0x000fe40003f86270 */
[----:B------:R-:W-:Y:S02]  /*bbc0*/  ISETP.GE.AND P2, PT, R27, R0, PT ;  /* 0x000000001b00720c */ /* 0x000fe40003f46270 */
[----:B------:R-:W-:-:S02]  /*bbd0*/  FSEL R106, R106, -INF , !P6 ;  /* 0xff8000006a6a7808 */ /* 0x000fc40007000000 */
[----:B------:R-:W-:Y:S02]  /*bbe0*/  FSEL R109, R10, -INF , !P0 ;  /* 0xff8000000a6d7808 */ /* 0x000fe40004000000 */
[----:B------:R-:W-:Y:S02]  /*bbf0*/  FSEL R110, R9, -INF , !P4 ;  /* 0xff800000096e7808 */ /* 0x000fe40006000000 */
[C---:B------:R-:W-:Y:S02]  /*bc00*/  ISETP.GE.AND P6, PT, R13.reuse, R132, PT ;  /* 0x000000840d00720c */ /* 0x040fe40003fc6270 */
[----:B------:R-:W-:Y:S02]  /*bc10*/  I2FP.F32.U32 R10, R171 ;  /* 0x000000ab000a7245 */ /* 0x000fe40000201000 */
[----:B------:R-:W-:Y:S02]  /*bc20*/  ISETP.GE.AND P4, PT, R13, R0, PT ;  /* 0x000000000d00720c */ /* 0x000fe40003f86270 */
[----:B------:R-:W-:-:S02]  /*bc30*/  I2FP.F32.U32 R9, R13 ;  /* 0x0000000d00097245 */ /* 0x000fc40000201000 */
[----:B------:R-:W-:Y:S02]  /*bc40*/  FSEL R99, R18, -INF , !P2 ;  /* 0xff80000012637808 */ /* 0x000fe40005000000 */
[----:B------:R-:W-:Y:S01]  /*bc50*/  I2FP.F32.U32 R13, R13 ;  /* 0x0000000d000d7245 */ /* 0x000fe20000201000 */
[----:B------:R-:W-:Y:S01]  /*bc60*/  FFMA.FTZ R9, R9, UR6, R64 ;  /* 0x0000000609097c23 */ /* 0x000fe20008010040 */
[----:B------:R-:W-:Y:S02]  /*bc70*/  ISETP.GE.AND P2, PT, R21, R132, PT ;  /* 0x000000841500720c */ /* 0x000fe40003f46270 */
[-C--:B------:R-:W-:Y:S01]  /*bc80*/  ISETP.GE.AND P1, PT, R15, R0.reuse, PT ;  /* 0x000000000f00720c */ /* 0x080fe20003f26270 */
[----:B------:R-:W-:Y:S01]  /*bc90*/  FFMA.FTZ R13, R13, UR6, R66 ;  /* 0x000000060d0d7c23 */ /* 0x000fe20008010042 */
[C---:B------:R-:W-:Y:S01]  /*bca0*/  ISETP.GE.AND P0, PT, R171.reuse, R0, PT ;  /* 0x00000000ab00720c */ /* 0x040fe20003f06270 */
[----:B------:R-:W-:Y:S01]  /*bcb0*/  FFMA.FTZ R0, R8, UR6, R11 ;  /* 0x0000000608007c23 */ /* 0x000fe2000801000b */
[----:B------:R-:W-:Y:S01]  /*bcc0*/  FFMA.FTZ R8, R10, UR6, R5 ;  /* 0x000000060a087c23 */ /* 0x000fe20008010005 */
[----:B------:R-:W-:Y:S01]  /*bcd0*/  FSEL R108, R108, -INF , !P2 ;  /* 0xff8000006c6c7808 */ /* 0x000fe20005000000 */
[----:B------:R-:W-:Y:S01]  /*bce0*/  FFMA.FTZ R5, R10, UR6, R7 ;  /* 0x000000060a057c23 */ /* 0x000fe20008010007 */
[----:B------:R-:W-:-:S02]  /*bcf0*/  ISETP.GE.AND P2, PT, R171, R132, PT ;  /* 0x00000084ab00720c */ /* 0x000fc40003f46270 */
[----:B------:R-:W-:Y:S02]  /*bd00*/  FSEL R0, R0, -INF , !P1 ;  /* 0xff80000000007808 */ /* 0x000fe40004800000 */
[----:B------:R-:W-:Y:S02]  /*bd10*/  FSEL R7, R8, -INF , !P2 ;  /* 0xff80000008077808 */ /* 0x000fe40005000000 */
[----:B------:R-:W-:Y:S02]  /*bd20*/  FSEL R171, R9, -INF , !P6 ;  /* 0xff80000009ab7808 */ /* 0x000fe40007000000 */
[----:B------:R-:W-:Y:S02]  /*bd30*/  FSEL R172, R13, -INF , !P4 ;  /* 0xff8000000dac7808 */ /* 0x000fe40006000000 */
[----:B------:R-:W-:Y:S01]  /*bd40*/  FSEL R5, R5, -INF , !P0 ;  /* 0xff80000005057808 */ /* 0x000fe20004000000 */
[----:B------:R-:W-:Y:S06]  /*bd50*/  BRA.U !UP1, `(.L_x_1507) ;  /* 0x00000009094c7547 */ /* 0x000fec000b800000 */
[----:B------:R-:W1:Y:S01]  /*bd60*/  LDCU.64 UR14, c[0x0][0x358] ;  /* 0x00006b00ff0e77ac */ /* 0x000e620008000a00 */
[----:B------:R-:W-:Y:S05]  /*bd70*/  BRA.U !UP2, `(.L_x_1508) ;  /* 0x000000010af47547 */ /* 0x000fea000b800000 */
[----:B------:R-:W2:Y:S01]  /*bd80*/  LDC R9, c[0x0][0x4f0] ;  /* 0x00013c00ff097b82 */ /* 0x000ea20000000800 */
[C---:B------:R-:W-:Y:S01]  /*bd90*/  IADD3 R10, PT, PT, R2.reuse, -0x200, RZ ;  /* 0xfffffe00020a7810 */ /* 0x040fe20007ffe0ff */
[----:B------:R-:W-:Y:S01]  /*bda0*/  VIADD R14, R2, 0xffffff00 ;  /* 0xffffff00020e7836 */ /* 0x000fe20000000000 */
[----:B------:R-:W3:Y:S02]  /*bdb0*/  LDCU.64 UR8, c[0x0][0x3a0] ;  /* 0x00007400ff0877ac */ /* 0x000ee40008000a00 */
[----:B------:R-:W-:Y:S02]  /*bdc0*/  IABS R15, R10 ;  /* 0x0000000a000f7213 */ /* 0x000fe40000000000 */
[----:B------:R-:W-:Y:S02]  /*bdd0*/  IABS R12, R14 ;  /* 0x0000000e000c7213 */ /* 0x000fe40000000000 */
[-C--:B--2---:R-:W-:Y:S02]  /*bde0*/  IABS R8, R9.reuse ;  /* 0x0000000900087213 */ /* 0x084fe40000000000 */
[----:B------:R-:W-:-:S02]  /*bdf0*/  LOP3.LUT R10, R10, R9, RZ, 0x3c, !PT ;  /* 0x000000090a0a7212 */ /* 0x000fc400078e3cff */
[----:B------:R-:W2:Y:S01]  /*be00*/  I2F.RP R13, R8 ;  /* 0x00000008000d7306 */ /* 0x000ea20000209400 */
[----:B------:R-:W-:-:S04]  /*be10*/  LOP3.LUT R14, R14, R9, RZ, 0x3c, !PT ;  /* 0x000000090e0e7212 */ /* 0x000fc800078e3cff */
[----:B------:R-:W-:-:S03]  /*be20*/  ISETP.GE.AND P0, PT, R14, RZ, PT ;  /* 0x000000ff0e00720c */ /* 0x000fc60003f06270 */
[----:B--2---:R-:W2:Y:S02]  /*be30*/  MUFU.RCP R16, R13 ;  /* 0x0000000d00107308 */ /* 0x004ea40000001000 */
[----:B--2---:R-:W-:-:S06]  /*be40*/  VIADD R16, R16, 0xffffffe ;  /* 0x0ffffffe10107836 */ /* 0x004fcc0000000000 */
[----:B------:R-:W2:Y:S02]  /*be50*/  F2I.FTZ.U32.TRUNC.NTZ R17, R16 ;  /* 0x0000001000117305 */ /* 0x000ea4000021f000 */
[----:B--2---:R-:W-:Y:S01]  /*be60*/  IMAD.MOV R11, RZ, RZ, -R17 ;  /* 0x000000ffff0b7224 */ /* 0x004fe200078e0a11 */
        /* <DEDUP_REMOVED lines=27> */
[C---:B------:R-:W-:Y:S02]  /*c020*/  IMAD.WIDE R14, R11.reuse, 0x4, R218 ;  /* 0x000000040b0e7825 */ /* 0x040fe400078e02da */
[----:B-1----:R-:W2:Y:S04]  /*c030*/  LDG.E R13, desc[UR14][R12.64] ;  /* 0x0000000e0c0d7981 */ /* 0x002ea8000c1e1900 */
[----:B------:R-:W2:Y:S01]  /*c040*/  LDG.E R2, desc[UR14][R14.64] ;  /* 0x0000000e0e027981 */ /* 0x000ea2000c1e1900 */
[----:B------:R-:W-:-:S04]  /*c050*/  IMAD.IADD R8, R11, 0x1, -R8 ;  /* 0x000000010b087824 */ /* 0x000fc800078e0a08 */
[----:B------:R-:W-:-:S04]  /*c060*/  IMAD R9, R8, R9, -0x100 ;  /* 0xffffff0008097424 */ /* 0x000fc800078e0209 */
[----:B------:R-:W-:Y:S01]  /*c070*/  IMAD.WIDE.U32 R10, R9, UR10, RZ ;  /* 0x0000000a090a7c25 */ /* 0x000fe2000f8e00ff */
[----:B------:R-:W-:-:S05]  /*c080*/  SHF.R.S32.HI R8, RZ, 0x1f, R9 ;  /* 0x0000001fff087819 */ /* 0x000fca0000011409 */
[----:B------:R-:W-:-:S04]  /*c090*/  IMAD R8, R8, UR10, RZ ;  /* 0x0000000a08087c24 */ /* 0x000fc8000f8e02ff */
[----:B------:R-:W-:-:S04]  /*c0a0*/  IMAD R8, R9, UR11, R8 ;  /* 0x0000000b09087c24 */ /* 0x000fc8000f8e0208 */
[----:B------:R-:W-:Y:S01]  /*c0b0*/  IMAD.IADD R11, R11, 0x1, R8 ;  /* 0x000000010b0b7824 */ /* 0x000fe200078e0208 */
[----:B--2---:R-:W-:-:S04]  /*c0c0*/  IADD3 R2, PT, PT, R13, -R2, RZ ;  /* 0x800000020d027210 */ /* 0x004fc80007ffe0ff */
[----:B------:R-:W-:Y:S01]  /*c0d0*/  SHF.R.S32.HI R9, RZ, 0x1f, R2 ;  /* 0x0000001fff097819 */ /* 0x000fe20000011402 */
[----:B---3--:R-:W-:-:S04]  /*c0e0*/  IMAD.WIDE.U32 R10, R2, UR8, R10 ;  /* 0x00000008020a7c25 */ /* 0x008fc8000f8e000a */
[----:B------:R-:W-:Y:S01]  /*c0f0*/  IMAD R9, R9, UR8, RZ ;  /* 0x0000000809097c24 */ /* 0x000fe2000f8e02ff */
[----:B------:R-:W-:-:S03]  /*c100*/  LEA R214, P0, R10, R214, 0x1 ;  /* 0x000000d60ad67211 */ /* 0x000fc600078008ff */
[----:B------:R-:W-:-:S05]  /*c110*/  IMAD R9, R2, UR9, R9 ;  /* 0x0000000902097c24 */ /* 0x000fca000f8e0209 */
[----:B------:R-:W-:-:S04]  /*c120*/  IADD3 R9, PT, PT, R11, R9, RZ ;  /* 0x000000090b097210 */ /* 0x000fc80007ffe0ff */
[----:B------:R-:W-:Y:S01]  /*c130*/  LEA.HI.X R213, R10, R213, R9, 0x1, P0 ;  /* 0x000000d50ad57211 */ /* 0x000fe200000f0c09 */
[----:B------:R-:W-:Y:S06]  /*c140*/  BRA `(.L_x_1509) ;  /* 0x00000000001c7947 */ /* 0x000fec0003800000 */
.L_x_1508:
[----:B------:R-:W-:Y:S01]  /*c150*/  UMOV UR8, URZ ;  /* 0x000000ff00087c82 */ /* 0x000fe20008000000 */
[----:B------:R-:W-:Y:S01]  /*c160*/  USHF.L.U32 UR7, UR10, 0x8, URZ ;  /* 0x000000080a077899 */ /* 0x000fe200080006ff */
[----:B------:R-:W-:-:S05]  /*c170*/  IADD3 R9, P0, PT, RZ, -UR8, RZ ;  /* 0x80000008ff097c10 */ /* 0x000fca000ff1e0ff */
[----:B------:R-:W-:-:S05]  /*c180*/  IMAD.X R2, RZ, RZ, ~UR7, P0 ;  /* 0x80000007ff027e24 */ /* 0x000fca00080e06ff */
[----:B------:R-:W-:-:S04]  /*c190*/  SHF.R.S64 R9, R9, 0x1f, R2 ;  /* 0x0000001f09097819 */ /* 0x000fc80000001002 */
[----:B------:R-:W-:-:S04]  /*c1a0*/  IADD3 R214, P0, PT, R9, R214, RZ ;  /* 0x000000d609d67210 */ /* 0x000fc80007f1e0ff */
[----:B------:R-:W-:-:S09]  /*c1b0*/  LEA.HI.X.SX32 R213, R2, R213, 0x1, P0 ;  /* 0x000000d502d57211 */ /* 0x000fd200000f0eff */
.L_x_1509:
        /* <DEDUP_REMOVED lines=9> */
[C---:B------:R-:W-:Y:S01]  /*c250*/  LEA.HI.X R15, R8.reuse, R213, R2, 0x6, P0 ;  /* 0x000000d5080f7211 */ /* 0x040fe200000f3402 */
[----:B------:R-:W-:Y:S01]  /*c260*/  IMAD.U32 R2, RZ, RZ, UR10 ;  /* 0x0000000aff027e24 */ /* 0x000fe2000f8e00ff */
[-C--:B------:R-:W-:Y:S01]  /*c270*/  @!P3 LEA R16, P2, R17, R14.reuse, 0x6 ;  /* 0x0000000e1110b211 */ /* 0x080fe200078430ff */
[----:B------:R-:W-:Y:S01]  /*c280*/  @!P3 IMAD.MOV.U32 R215, RZ, RZ, R213 ;  /* 0x000000ffffd7b224 */ /* 0x000fe200078e00d5 */
[-C--:B------:R-:W-:Y:S01]  /*c290*/  @!P3 LEA R8, P0, R8, R14.reuse, 0x8 ;  /* 0x0000000e0808b211 */ /* 0x080fe200078040ff */
[----:B------:R-:W-:Y:S01]  /*c2a0*/  @!UP0 UIMAD UR8, UR11, 0xc0, URZ ;  /* 0x000000c00b0888a4 */ /* 0x000fe2000f8e02ff */
[----:B------:R-:W-:Y:S01]  /*c2b0*/  @!P3 LEA R18, P1, R2, R14, 0x7 ;  /* 0x0000000e0212b211 */ /* 0x000fe200078238ff */
[----:B------:R-:W-:Y:S01]  /*c2c0*/  IMAD.U32 R2, RZ, RZ, UR11 ;  /* 0x0000000bff027e24 */ /* 0x000fe2000f8e00ff */
[----:B------:R-:W-:Y:S01]  /*c2d0*/  MOV R11, UR10 ;  /* 0x0000000a000b7c02 */ /* 0x000fe20008000f00 */
[----:B------:R2:W-:Y:S01]  /*c2e0*/  @P3 STS.128 [R223+0x1000], RZ ;  /* 0x001000ffdf003388 */ /* 0x0005e20000000c00 */
[-C--:B------:R-:W-:Y:S01]  /*c2f0*/  @!P3 LEA.HI.X R17, R13, R15.reuse, R12, 0x6, P2 ;  /* 0x0000000f0d11b211 */ /* 0x080fe200010f340c */
[----:B------:R-:W-:Y:S01]  /*c300*/  @!P3 IMAD.MOV.U32 R12, RZ, RZ, R14 ;  /* 0x000000ffff0cb224 */ /* 0x000fe200078e000e */
[-C--:B------:R-:W-:Y:S01]  /*c310*/  @!P3 LEA.HI.X R9, R9, R15.reuse, R2, 0x8, P0 ;  /* 0x0000000f0909b211 */ /* 0x080fe200000f4402 */
[----:B------:R-:W-:Y:S01]  /*c320*/  @!PT LDS RZ, [RZ] ;  /* 0x00000000fffff984 */ /* 0x000fe20000000800 */
[----:B------:R-:W-:Y:S01]  /*c330*/  @!PT LDS RZ, [RZ] ;  /* 0x00000000fffff984 */ /* 0x000fe20000000800 */
[----:B------:R-:W-:Y:S01]  /*c340*/  @!PT LDS RZ, [RZ] ;  /* 0x00000000fffff984 */ /* 0x000fe20000000800 */
[----:B-1----:R2:W-:Y:S01]  /*c350*/  @!P3 LDGSTS.E.BYPASS.LTC128B.128 [R223+0x1000], desc[UR14][R214.64] ;  /* 0x01000000d6dfbfae */ /* 0x0025e2000b981a0e */
[----:B------:R-:W-:Y:S01]  /*c360*/  MOV R2, UR10 ;  /* 0x0000000a00027c02 */ /* 0x000fe20008000f00 */
[----:B------:R-:W-:Y:S01]  /*c370*/  @!UP0 UIMAD UR7, UR11, 0x140, URZ ;  /* 0x000001400b0788a4 */ /* 0x000fe2000f8e02ff */
[-C--:B------:R-:W-:Y:S01]  /*c380*/  @!P3 MOV R13, R15.reuse ;  /* 0x0000000f000db202 */ /* 0x080fe20000000f00 */
[----:B------:R2:W-:Y:S01]  /*c390*/  @P3 STS.128 [R223+0x1800], RZ ;  /* 0x001800ffdf003388 */ /* 0x0005e20000000c00 */
[C---:B------:R-:W-:Y:S01]  /*c3a0*/  @!P3 LEA.HI.X R19, R11.reuse, R15, R10, 0x7, P1 ;  /* 0x0000000f0b13b211 */ /* 0x040fe200008f3c0a */
[----:B------:R-:W-:Y:S01]  /*c3b0*/  @!P3 IMAD.WIDE.U32 R10, R11, 0xc0, R14 ;  /* 0x000000c00b0ab825 */ /* 0x000fe200078e000e */
[----:B------:R-:W-:Y:S01]  /*c3c0*/  BSSY.RECONVERGENT B0, `(.L_x_1510) ;  /* 0x000002b000007945 */ /* 0x000fe20003800200 */
[----:B------:R-:W-:Y:S01]  /*c3d0*/  @!PT LDS RZ, [RZ] ;  /* 0x00000000fffff984 */ /* 0x000fe20000000800 */
[----:B------:R-:W-:Y:S01]  /*c3e0*/  @!PT LDS RZ, [RZ] ;  /* 0x00000000fffff984 */ /* 0x000fe20000000800 */
[----:B------:R-:W-:Y:S01]  /*c3f0*/  @!PT LDS RZ, [RZ] ;  /* 0x00000000fffff984 */ /* 0x000fe20000000800 */
[----:B------:R2:W-:Y:S02]  /*c400*/  @!P3 LDGSTS.E.BYPASS.LTC128B.128 [R223+0x1800], desc[UR14][R14.64] ;  /* 0x018000000edfbfae */ /* 0x0005e4000b981a0e */
[----:B------:R-:W-:-:S02]  /*c410*/  @!P3 IMAD.WIDE.U32 R12, R2, 0x140, R12 ;  /* 0x00000140020cb825 */ /* 0x000fc400078e000c */
[----:B------:R2:W-:Y:S02]  /*c420*/  @P3 STS.128 [R223+0x2000], RZ ;  /* 0x002000ffdf003388 */ /* 0x0005e40000000c00 */
[----:B------:R-:W-:Y:S01]  /*c430*/  @!P3 VIADD R11, R11, UR8 ;  /* 0x000000080b0bbc36 */ /* 0x000fe20008000000 */
[----:B------:R-:W-:Y:S01]  /*c440*/  @!P3 IADD3 R13, PT, PT, R13, UR7, RZ ;  /* 0x000000070d0dbc10 */ /* 0x000fe2000fffe0ff */
        /* <DEDUP_REMOVED lines=26> */
[----:B------:R-:W-:Y:S01]  /*c5f0*/  MOV R2, UR10 ;  /* 0x0000000a00027c02 */ /* 0x000fe20008000f00 */
[----:B------:R-:W-:-:S04]  /*c600*/  UIMAD UR7, UR11, 0x180, URZ ;  /* 0x000001800b0778a4 */ /* 0x000fc8000f8e02ff */
[----:B--2---:R-:W-:-:S05]  /*c610*/  IMAD.WIDE.U32 R8, R2, 0x180, R14 ;  /* 0x0000018002087825 */ /* 0x004fca00078e000e */
[----:B------:R-:W-:-:S05]  /*c620*/  IADD3 R9, PT, PT, R9, UR7, RZ ;  /* 0x0000000709097c10 */ /* 0x000fca000fffe0ff */
[----:B------:R-:W-:Y:S01]  /*c630*/  @!PT LDS RZ, [RZ] ;  /* 0x00000000fffff984 */ /* 0x000fe20000000800 */
[----:B------:R-:W-:Y:S01]  /*c640*/  @!PT LDS RZ, [RZ] ;  /* 0x00000000fffff984 */ /* 0x000fe20000000800 */
[----:B------:R-:W-:Y:S01]  /*c650*/  @!PT LDS RZ, [RZ] ;  /* 0x00000000fffff984 */ /* 0x000fe20000000800 */
[----:B------:R1:W-:Y:S02]  /*c660*/  LDGSTS.E.BYPASS.LTC128B.128 [R223+0x4800], desc[UR14][R8.64] ;  /* 0x0480000008df7fae */ /* 0x0003e4000b981a0e */
.L_x_1511:
[----:B------:R-:W-:Y:S05]  /*c670*/  BSYNC.RECONVERGENT B0 ;  /* 0x0000000000007941 */ /* 0x000fea0003800200 */
.L_x_1510:
[----:B------:R-:W0:Y:S02]  /*c680*/  LDGDEPBAR ;  /* 0x00000000000079af */ /* 0x000e240000000000 */
.L_x_1507:
[----:B-12---:R-:W-:Y:S01]  /*c690*/  FMNMX3.FTZ R9, R133, R184, R126, !PT ;  /* 0x000000b885097276 */ /* 0x006fe2000781007e */
[----:B------:R-:W-:Y:S01]  /*c6a0*/  LDSM.16.MT88.4 R20, [R217+0x5000] ;  /* 0x00500000d914783b */ /* 0x000fe20000004200 */
[----:B------:R-:W-:Y:S01]  /*c6b0*/  FMNMX3.FTZ R2, R134, R177, R179, !PT ;  /* 0x000000b186027276 */ /* 0x000fe200078100b3 */
[----:B------:R-:W-:Y:S01]  /*c6c0*/  UIADD3 UR7, UPT, UPT, UR17, -0x3, URZ ;  /* 0xfffffffd11077890 */ /* 0x000fe2000fffe0ff */
        /* <DEDUP_REMOVED lines=63> */
[----:B------:R-:W-:Y:S01]  /*cac0*/  IADD3 R122, PT, PT, R217, 0x5020, RZ ;  /* 0x00005020d97a7810 */ /* 0x000fe20007ffe0ff */
        /* <DEDUP_REMOVED lines=17> */
[----:B------:R-:W-:Y:S01]  /*cbe0*/  FMUL.FTZ R120, R8, UR4 ;  /* 0x0000000408787c20 */ /* 0x000fe20008410000 */
[----:B------:R-:W-:Y:S01]  /*cbf0*/  IADD3 R8, PT, PT, R217, 0x5000, RZ ;  /* 0x00005000d9087810 */ /* 0x000fe20007ffe0ff */
[----:B------:R-:W-:Y:S01]  /*cc00*/  FFMA.FTZ R64, R184, UR4, -R111 ;  /* 0x00000004b8407c23 */ /* 0x000fe2000801086f */
[----:B------:R-:W-:Y:S01]  /*cc10*/  FSEL R114, R114, RZ, P1 ;  /* 0x000000ff72727208 */ /* 0x000fe20000800000 */
[----:B------:R-:W-:Y:S01]  /*cc20*/  FADD.FTZ R9, R134, -R9 ;  /* 0x8000000986097221 */ /* 0x000fe20000010000 */
[----:B------:R-:W-:Y:S01]  /*cc30*/  @P5 IADD3 R122, PT, PT, R8, -0x20, RZ ;  /* 0xffffffe0087a5810 */ /* 0x000fe20007ffe0ff */
[--C-:B------:R-:W-:Y:S01]  /*cc40*/  FFMA.FTZ R2, R126, UR4, -R111.reuse ;  /* 0x000000047e027c23 */ /* 0x100fe2000801086f */
[--C-:B------:R-:W-:Y:S01]  /*cc50*/  FFMA.FTZ R118, R124, UR4, -R111.reuse ;  /* 0x000000047c767c23 */ /* 0x100fe2000801086f */
[----:B------:R-:W-:Y:S01]  /*cc60*/  FMUL.FTZ R121, R9, UR4 ;  /* 0x0000000409797c20 */ /* 0x000fe20008410000 */
[--C-:B------:R-:W-:Y:S01]  /*cc70*/  FFMA.FTZ R115, R177, UR4, -R114.reuse ;  /* 0x00000004b1737c23 */ /* 0x100fe20008010872 */
[----:B------:R-:W1:Y:S01]  /*cc80*/  LDSM.16.MT88.4 R8, [R122] ;  /* 0x000000007a08783b */ /* 0x000e620000004200 */
[--C-:B------:R-:W-:Y:S01]  /*cc90*/  FFMA.FTZ R112, R179, UR4, -R114.reuse ;  /* 0x00000004b3707c23 */ /* 0x100fe20008010872 */
[--C-:B------:R-:W-:Y:S01]  /*cca0*/  FFMA.FTZ R113, R183, UR4, -R114.reuse ;  /* 0x00000004b7717c23 */ /* 0x100fe20008010872 */
[--C-:B------:R-:W-:Y:S01]  /*ccb0*/  FFMA.FTZ R66, R181, UR4, -R114.reuse ;  /* 0x00000004b5427c23 */ /* 0x100fe20008010872 */
[----:B------:R-:W-:Y:S01]  /*ccc0*/  MUFU.EX2 R64, R64 ;  /* 0x0000004000407308 */ /* 0x000fe20000000800 */
[--C-:B------:R-:W-:Y:S01]  /*ccd0*/  FFMA.FTZ R129, R129, UR4, -R114.reuse ;  /* 0x0000000481817c23 */ /* 0x100fe20008010872 */
[--C-:B------:R-:W-:Y:S01]  /*cce0*/  FFMA.FTZ R124, R123, UR4, -R114.reuse ;  /* 0x000000047b7c7c23 */ /* 0x100fe20008010872 */
[--C-:B------:R-:W-:Y:S01]  /*ccf0*/  FFMA.FTZ R126, R127, UR4, -R114.reuse ;  /* 0x000000047f7e7c23 */ /* 0x100fe20008010872 */
[----:B------:R-:W-:Y:S01]  /*cd00*/  MUFU.EX2 R115, R115 ;  /* 0x0000007300737308 */ /* 0x000fe20000000800 */
[----:B------:R-:W2:Y:S01]  /*cd10*/  LDSM.16.MT88.4 R32, [R122+0x400] ;  /* 0x000400007a20783b */ /* 0x000ea20000004200 */
        /* <DEDUP_REMOVED lines=14> */
[----:B------:R-:W5:Y:S01]  /*ce00*/  MUFU.EX2 R2, R2 ;  /* 0x0000000200027308 */ /* 0x000f620000000800 */
        /* <DEDUP_REMOVED lines=9> */
[----:B----4-:R-:W-:Y:S01]  /*cea0*/  F2FP.F16.F32.PACK_AB R14, R66, R113 ;  /* 0x00000071420e723e */ /* 0x010fe200000000ff */
[--C-:B------:R-:W-:Y:S01]  /*ceb0*/  FFMA.FTZ R157, R174, UR4, -R111.reuse ;  /* 0x00000004ae9d7c23 */ /* 0x100fe2000801086f */
[----:B------:R-:W4:Y:S01]  /*cec0*/  MUFU.EX2 R121, R121 ;  /* 0x0000007900797308 */ /* 0x000f220000000800 */
[--C-:B------:R-:W-:Y:S01]  /*ced0*/  FFMA.FTZ R166, R166, UR4, -R111.reuse ;  /* 0x00000004a6a67c23 */ /* 0x100fe2000801086f */
[----:B-----5:R-:W-:Y:S01]  /*cee0*/  F2FP.F16.F32.PACK_AB R13, R2, R64 ;  /* 0x00000040020d723e */ /* 0x020fe200000000ff */
[--C-:B------:R-:W-:Y:S01]  /*cef0*/  FFMA.FTZ R176, R176, UR4, -R111.reuse ;  /* 0x00000004b0b07c23 */ /* 0x100fe2000801086f */
[----:B------:R-:W5:Y:S01]  /*cf00*/  MUFU.EX2 R120, R120 ;  /* 0x0000007800787308 */ /* 0x000f620000000800 */
        /* <DEDUP_REMOVED lines=12> */
[-C--:B------:R-:W-:Y:S01]  /*cfd0*/  FMUL.FTZ R205, R205, R121.reuse ;  /* 0x00000079cdcd7220 */ /* 0x080fe20000410000 */
[-C--:B-----5:R-:W-:Y:S01]  /*cfe0*/  FMUL.FTZ R18, R210, R120.reuse ;  /* 0x00000078d2127220 */ /* 0x0a0fe20000410000 */
[-C--:B------:R-:W-:Y:S01]  /*cff0*/  FMUL.FTZ R19, R211, R120.reuse ;  /* 0x00000078d3137220 */ /* 0x080fe20000410000 */
[-C--:B------:R-:W-:Y:S01]  /*d000*/  FMUL.FTZ R206, R206, R120.reuse ;  /* 0x00000078cece7220 */ /* 0x080fe20000410000 */
[-C--:B------:R-:W-:Y:S01]  /*d010*/  FMUL.FTZ R207, R207, R120.reuse ;  /* 0x00000078cfcf7220 */ /* 0x080fe20000410000 */
[--C-:B-1----:R-:W-:Y:S01]  /*d020*/  FFMA.FTZ R129, R178, UR4, -R111.reuse ;  /* 0x00000004b2817c23 */ /* 0x102fe2000801086f */
[----:B------:R-:W-:Y:S01]  /*d030*/  MUFU.EX2 R126, R126 ;  /* 0x0000007e007e7308 */ /* 0x000fe20000000800 */
[-C--:B------:R-:W-:Y:S01]  /*d040*/  FMUL.FTZ R28, R200, R121.reuse ;  /* 0x00000079c81c7220 */ /* 0x080fe20000410000 */
[-C--:B------:R-:W-:Y:S01]  /*d050*/  FMUL.FTZ R29, R201, R121.reuse ;  /* 0x00000079c91d7220 */ /* 0x080fe20000410000 */
[C---:B------:R-:W-:Y:S01]  /*d060*/  HMMA.16816.F32 R16, R12.reuse, R20, R16 ;  /* 0x000000140c10723c */ /* 0x040fe20000001810 */
[----:B------:R-:W1:Y:S01]  /*d070*/  MUFU.EX2 R125, R125 ;  /* 0x0000007d007d7308 */ /* 0x000e620000000800 */
[-C--:B------:R-:W-:Y:S01]  /*d080*/  FMUL.FTZ R30, R202, R120.reuse ;  /* 0x00000078ca1e7220 */ /* 0x080fe20000410000 */
[-C--:B------:R-:W-:Y:S01]  /*d090*/  FMUL.FTZ R31, R203, R120.reuse ;  /* 0x00000078cb1f7220 */ /* 0x080fe20000410000 */
        /* <DEDUP_REMOVED lines=11> */
[----:B-1----:R-:W-:Y:S01]  /*d150*/  F2FP.F16.F32.PACK_AB R38, R125, R126 ;  /* 0x0000007e7d26723e */ /* 0x002fe200000000ff */
[C---:B------:R-:W-:Y:S01]  /*d160*/  HMMA.16816.F32 R28, R12.reuse, R8, R28 ;  /* 0x000000080c1c723c */ /* 0x040fe2000000181c */
[----:B------:R-:W1:Y:S01]  /*d170*/  MUFU.EX2 R134, R134 ;  /* 0x0000008600867308 */ /* 0x000e620000000800 */
[--C-:B------:R-:W-:Y:S01]  /*d180*/  FFMA.FTZ R144, R139, UR4, -R114.reuse ;  /* 0x000000048b907c23 */ /* 0x100fe20008010872 */
[--C-:B------:R-:W-:Y:S01]  /*d190*/  FFMA.FTZ R145, R145, UR4, -R114.reuse ;  /* 0x0000000491917c23 */ /* 0x100fe20008010872 */
[--C-:B------:R-:W-:Y:S01]  /*d1a0*/  FFMA.FTZ R131, R131, UR4, -R114.reuse ;  /* 0x0000000483837c23 */ /* 0x100fe20008010872 */
[----:B------:R-:W-:Y:S01]  /*d1b0*/  MUFU.EX2 R137, R137 ;  /* 0x0000008900897308 */ /* 0x000fe20000000800 */
[--C-:B------:R-:W-:Y:S01]  /*d1c0*/  FFMA.FTZ R138, R138, UR4, -R111.reuse ;  /* 0x000000048a8a7c23 */ /* 0x100fe2000801086f */
[----:B----4-:R-:W-:Y:S01]  /*d1d0*/  F2FP.F16.F32.PACK_AB R37, R132, R127 ;  /* 0x0000007f8425723e */ /* 0x010fe200000000ff */
[----:B------:R-:W-:Y:S01]  /*d1e0*/  HMMA.16816.F32 R12, R12, R10, R196 ;  /* 0x0000000a0c0c723c */ /* 0x000fe200000018c4 */
[----:B------:R-:W3:Y:S01]  /*d1f0*/  LDSM.16.MT88.4 R8, [R217+0x5800] ;  /* 0x00580000d908783b */ /* 0x000ee20000004200 */
[----:B------:R-:W4:Y:S01]  /*d200*/  MUFU.EX2 R136, R136 ;  /* 0x0000008800887308 */ /* 0x000f220000000800 */
[--C-:B------:R-:W-:Y:S01]  /*d210*/  FFMA.FTZ R72, R72, UR4, -R111.reuse ;  /* 0x0000000448487c23 */ /* 0x100fe2000801086f */
[--C-:B------:R-:W-:Y:S01]  /*d220*/  FFMA.FTZ R171, R171, UR4, -R114.reuse ;  /* 0x00000004abab7c23 */ /* 0x100fe20008010872 */
[--C-:B------:R-:W-:Y:S01]  /*d230*/  FFMA.FTZ R61, R61, UR4, -R114.reuse ;  /* 0x000000043d3d7c23 */ /* 0x100fe20008010872 */
[----:B------:R-:W-:Y:S01]  /*d240*/  MUFU.EX2 R133, R133 ;  /* 0x0000008500857308 */ /* 0x000fe20000000800 */
[----:B-1----:R-:W-:Y:S01]  /*d250*/  F2FP.F16.F32.PACK_AB R39, R134, R129 ;  /* 0x000000818627723e */ /* 0x002fe200000000ff */
[--C-:B------:R-:W-:Y:S01]  /*d260*/  FFMA.FTZ R80, R80, UR4, -R114.reuse ;  /* 0x0000000450507c23 */ /* 0x100fe20008010872 */
[--C-:B------:R-:W-:Y:S01]  /*d270*/  FFMA.FTZ R67, R67, UR4, -R114.reuse ;  /* 0x0000000443437c23 */ /* 0x100fe20008010872 */
[----:B------:R-:W-:Y:S01]  /*d280*/  MUFU.EX2 R148, R148 ;  /* 0x0000009400947308 */ /* 0x000fe20000000800 */
[--C-:B------:R-:W-:Y:S01]  /*d290*/  FFMA.FTZ R44, R44, UR4, -R111.reuse ;  /* 0x000000042c2c7c23 */ /* 0x100fe2000801086f */
[----:B------:R-:W-:Y:S01]  /*d2a0*/  FFMA.FTZ R70, R70, UR4, -R114 ;  /* 0x0000000446467c23 */ /* 0x000fe20008010872 */
[----:B------:R-:W-:Y:S01]  /*d2b0*/  FFMA.FTZ R48, R48, UR4, -R111 ;  /* 0x0000000430307c23 */ /* 0x000fe2000801086f */
[C---:B------:R-:W-:Y:S01]  /*d2c0*/  HMMA.16816.F32 R16, R36.reuse, R24, R16 ;  /* 0x000000182410723c */ /* 0x040fe20000001810 */
[----:B------:R-:W-:Y:S01]  /*d2d0*/  MUFU.EX2 R141, R141 ;  /* 0x0000008d008d7308 */ /* 0x000fe20000000800 */
[----:B------:R-:W-:Y:S01]  /*d2e0*/  FFMA.FTZ R115, R190, R121, R115 ;  /* 0x00000079be737223 */ /* 0x000fe20000010073 */
[----:B------:R-:W-:Y:S01]  /*d2f0*/  FFMA.FTZ R191, R191, R120, R64 ;  /* 0x00000078bfbf7223 */ /* 0x000fe20000010040 */
[----:B------:R-:W-:Y:S01]  /*d300*/  FFMA.FTZ R64, R86, UR4, -R111 ;  /* 0x0000000456407c23 */ /* 0x000fe2000801086f */
[----:B------:R-:W1:Y:S01]  /*d310*/  MUFU.EX2 R154, R154 ;  /* 0x0000009a009a7308 */ /* 0x000e620000000800 */
[----:B------:R-:W-:Y:S01]  /*d320*/  FADD.FTZ R112, R112, R115 ;  /* 0x0000007370707221 */ /* 0x000fe20000010000 */
[----:B------:R-:W-:Y:S01]  /*d330*/  FADD.FTZ R191, R2, R191 ;  /* 0x000000bf02bf7221 */ /* 0x000fe20000010000 */
[C---:B------:R-:W-:Y:S01]  /*d340*/  HMMA.16816.F32 R20, R36.reuse, R26, R20 ;  /* 0x0000001a2414723c */ /* 0x040fe20000001814 */
[----:B------:R-:W5:Y:S01]  /*d350*/  LDSM.16.MT88.4 R24, [R122+0x800] ;  /* 0x000800007a18783b */ /* 0x000f620000004200 */
[----:B------:R-:W-:Y:S01]  /*d360*/  MUFU.EX2 R152, R152 ;  /* 0x0000009800987308 */ /* 0x000fe20000000800 */
[----:B------:R-:W-:Y:S01]  /*d370*/  FADD.FTZ R113, R113, R112 ;  /* 0x0000007071717221 */ /* 0x000fe20000010000 */
[----:B------:R-:W-:Y:S01]  /*d380*/  FADD.FTZ R118, R118, R191 ;  /* 0x000000bf76767221 */ /* 0x000fe20000010000 */
[----:B------:R-:W-:Y:S01]  /*d390*/  FFMA.FTZ R84, R84, UR4, -R114 ;  /* 0x0000000454547c23 */ /* 0x000fe20008010872 */
[----:B------:R3:W3:Y:S01]  /*d3a0*/  MUFU.EX2 R147, R173 ;  /* 0x000000ad00937308 */ /* 0x0006e20000000800 */
[----:B------:R-:W-:Y:S01]  /*d3b0*/  FADD.FTZ R66, R66, R113 ;  /* 0x0000007142427221 */ /* 0x000fe20000010000 */
[C---:B--2---:R-:W-:Y:S01]  /*d3c0*/  HMMA.16816.F32 R40, R36.reuse, R32, R28 ;  /* 0x000000202428723c */ /* 0x044fe2000000181c */
[----:B------:R-:W2:Y:S01]  /*d3d0*/  LDSM.16.MT88.4 R28, [R217+0x5c00] ;  /* 0x005c0000d91c783b */ /* 0x000ea20000004200 */
[----:B------:R-:W-:Y:S01]  /*d3e0*/  MUFU.EX2 R143, R143 ;  /* 0x0000008f008f7308 */ /* 0x000fe20000000800 */
[----:B------:R-:W-:Y:S01]  /*d3f0*/  FADD.FTZ R118, R119, R118 ;  /* 0x0000007677767221 */ /* 0x000fe20000010000 */
[----:B------:R-:W-:Y:S01]  /*d400*/  FADD.FTZ R123, R123, R66 ;  /* 0x000000427b7b7221 */ /* 0x000fe20000010000 */
[----:B------:R-:W-:Y:S01]  /*d410*/  FFMA.FTZ R83, R83, UR4, -R114 ;  /* 0x0000000453537c23 */ /* 0x000fe20008010872 */
[----:B------:R-:W5:Y:S01]  /*d420*/  MUFU.EX2 R158, R158 ;  /* 0x0000009e009e7308 */ /* 0x000f620000000800 */
[----:B------:R-:W-:Y:S01]  /*d430*/  FADD.FTZ R127, R127, R118 ;  /* 0x000000767f7f7221 */ /* 0x000fe20000010000 */
[----:B------:R-:W-:Y:S01]  /*d440*/  HMMA.16816.F32 R32, R36, R34, R12 ;  /* 0x000000222420723c */ /* 0x000fe2000000180c */
[----:B------:R-:W2:Y:S01]  /*d450*/  LDSM.16.MT88.4 R12, [R122+0xc00] ;  /* 0x000c00007a0c783b */ /* 0x000ea20000004200 */
[----:B----4-:R-:W-:Y:S01]  /*d460*/  F2FP.F16.F32.PACK_AB R36, R136, R137 ;  /* 0x000000898824723e */ /* 0x010fe200000000ff */
[----:B------:R-:W-:Y:S01]  /*d470*/  MUFU.EX2 R156, R156 ;  /* 0x0000009c009c7308 */ /* 0x000fe20000000800 */
[----:B-1----:R-:W-:Y:S01]  /*d480*/  F2FP.F16.F32.PACK_AB R37, R154, R141 ;  /* 0x0000008d9a25723e */ /* 0x002fe200000000ff */
[--C-:B---3--:R-:W-:Y:S01]  /*d490*/  FFMA.FTZ R173, R135, UR4, -R114.reuse ;  /* 0x0000000487ad7c23 */ /* 0x108fe20008010872 */
[----:B------:R-:W-:Y:S01]  /*d4a0*/  F2FP.F16.F32.PACK_AB R38, R148, R133 ;  /* 0x000000859426723e */ /* 0x000fe200000000ff */
[----:B------:R-:W-:Y:S01]  /*d4b0*/  MUFU.EX2 R149, R149 ;  /* 0x0000009500957308 */ /* 0x000fe20000000800 */
[----:B------:R-:W-:Y:S01]  /*d4c0*/  F2FP.F16.F32.PACK_AB R39, R147, R152 ;  /* 0x000000989327723e */ /* 0x000fe200000000ff */
[----:B------:R-:W-:Y:S01]  /*d4d0*/  FFMA.FTZ R135, R128, UR4, -R111 ;  /* 0x0000000480877c23 */ /* 0x000fe2000801086f */
[----:B------:R-:W-:Y:S01]  /*d4e0*/  FADD.FTZ R123, R124, R123 ;  /* 0x0000007b7c7b7221 */ /* 0x000fe20000010000 */
[----:B------:R1:W-:Y:S01]  /*d4f0*/  MUFU.EX2 R160, R176 ;  /* 0x000000b000a07308 */ /* 0x0003e20000000800 */
[----:B------:R-:W-:Y:S01]  /*d500*/  FADD.FTZ R132, R132, R127 ;  /* 0x0000007f84847221 */ /* 0x000fe20000010000 */
[----:B------:R-:W-:Y:S01]  /*d510*/  FFMA.FTZ R66, R88, UR4, -R114 ;  /* 0x0000000458427c23 */ /* 0x000fe20008010872 */
[----:B------:R-:W-:Y:S01]  /*d520*/  FADD.FTZ R126, R126, R123 ;  /* 0x0000007b7e7e7221 */ /* 0x000fe20000010000 */
[----:B------:R-:W3:Y:S01]  /*d530*/  MUFU.EX2 R159, R159 ;  /* 0x0000009f009f7308 */ /* 0x000ee20000000800 */
[C---:B------:R-:W-:Y:S01]  /*d540*/  HMMA.16816.F32 R16, R36.reuse, R8, R16 ;  /* 0x000000082410723c */ /* 0x040fe20000001810 */
        /* <DEDUP_REMOVED lines=8> */
[----:B------:R-:W2:Y:S01]  /*d5d0*/  LDSM.16.MT88.4 R8, [R217+0x6000] ;  /* 0x00600000d908783b */ /* 0x000ea20000004200 */
[----:B-1----:R-:W-:Y:S01]  /*d5e0*/  FFMA.FTZ R176, R153, UR4, -R114 ;  /* 0x0000000499b07c23 */ /* 0x002fe20008010872 */
[----:B------:R-:W-:Y:S01]  /*d5f0*/  MUFU.EX2 R167, R167 ;  /* 0x000000a700a77308 */ /* 0x000fe20000000800 */
[----:B------:R-:W-:Y:S01]  /*d600*/  FADD.FTZ R141, R141, R134 ;  /* 0x000000868d8d7221 */ /* 0x000fe20000010000 */
[----:B------:R-:W-:Y:S01]  /*d610*/  FADD.FTZ R136, R136, R137 ;  /* 0x0000008988887221 */ /* 0x000fe20000010000 */
[----:B------:R-:W-:Y:S01]  /*d620*/  FFMA.FTZ R89, R89, UR4, -R114 ;  /* 0x0000000459597c23 */ /* 0x000fe20008010872 */
[----:B------:R-:W1:Y:S01]  /*d630*/  MUFU.EX2 R174, R174 ;  /* 0x000000ae00ae7308 */ /* 0x000e620000000800 */
[C---:B-----5:R-:W-:Y:S01]  /*d640*/  HMMA.16816.F32 R40, R36.reuse, R24, R40 ;  /* 0x000000182428723c */ /* 0x060fe20000001828 */
[----:B------:R-:W-:Y:S01]  /*d650*/  F2FP.F16.F32.PACK_AB R24, R158, R143 ;  /* 0x0000008f9e18723e */ /* 0x000fe200000000ff */
[----:B------:R-:W-:Y:S01]  /*d660*/  FADD.FTZ R141, R154, R141 ;  /* 0x0000008d9a8d7221 */ /* 0x000fe20000010000 */
[----:B---3--:R-:W-:Y:S01]  /*d670*/  F2FP.F16.F32.PACK_AB R25, R159, R160 ;  /* 0x000000a09f19723e */ /* 0x008fe200000000ff */
[----:B------:R-:W-:Y:S01]  /*d680*/  MUFU.EX2 R162, R162 ;  /* 0x000000a200a27308 */ /* 0x000fe20000000800 */
[----:B------:R-:W-:Y:S01]  /*d690*/  FADD.FTZ R133, R133, R136 ;  /* 0x0000008885857221 */ /* 0x000fe20000010000 */
[----:B------:R-:W-:Y:S01]  /*d6a0*/  FADD.FTZ R152, R152, R141 ;  /* 0x0000008d98987221 */ /* 0x000fe20000010000 */
[--C-:B------:R-:W-:Y:S01]  /*d6b0*/  FFMA.FTZ R85, R85, UR4, -R111.reuse ;  /* 0x0000000455557c23 */ /* 0x100fe2000801086f */
[----:B------:R-:W-:Y:S01]  /*d6c0*/  HMMA.16816.F32 R32, R36, R26, R32 ;  /* 0x0000001a2420723c */ /* 0x000fe20000001820 */
[--C-:B------:R-:W-:Y:S01]  /*d6d0*/  FFMA.FTZ R38, R165, UR4, -R114.reuse ;  /* 0x00000004a5267c23 */ /* 0x100fe20008010872 */
[----:B------:R-:W-:Y:S01]  /*d6e0*/  F2FP.F16.F32.PACK_AB R26, R149, R156 ;  /* 0x0000009c951a723e */ /* 0x000fe200000000ff */
[--C-:B------:R-:W-:Y:S01]  /*d6f0*/  FFMA.FTZ R165, R164, UR4, -R111.reuse ;  /* 0x00000004a4a57c23 */ /* 0x100fe2000801086f */
[----:B----4-:R-:W-:Y:S01]  /*d700*/  F2FP.F16.F32.PACK_AB R27, R166, R157 ;  /* 0x0000009da61b723e */ /* 0x010fe200000000ff */
[----:B------:R-:W-:Y:S01]  /*d710*/  FFMA.FTZ R37, R163, UR4, -R114 ;  /* 0x00000004a3257c23 */ /* 0x000fe20008010872 */
[----:B------:R-:W-:Y:S01]  /*d720*/  FFMA.FTZ R36, R168, UR4, -R111 ;  /* 0x00000004a8247c23 */ /* 0x000fe2000801086f */
[----:B------:R-:W-:Y:S01]  /*d730*/  MUFU.EX2 R163, R38 ;  /* 0x0000002600a37308 */ /* 0x000fe20000000800 */
[----:B------:R-:W-:Y:S01]  /*d740*/  FADD.FTZ R148, R148, R133 ;  /* 0x0000008594947221 */ /* 0x000fe20000010000 */
[----:B------:R-:W-:Y:S01]  /*d750*/  FADD.FTZ R147, R147, R152 ;  /* 0x0000009893937221 */ /* 0x000fe20000010000 */
[----:B------:R-:W-:Y:S01]  /*d760*/  FFMA.FTZ R86, R95, UR4, -R111 ;  /* 0x000000045f567c23 */ /* 0x000fe2000801086f */
[----:B------:R-:W-:Y:S01]  /*d770*/  MUFU.EX2 R168, R37 ;  /* 0x0000002500a87308 */ /* 0x000fe20000000800 */
[C---:B--2---:R-:W-:Y:S01]  /*d780*/  HMMA.16816.F32 R16, R24.reuse, R28, R16 ;  /* 0x0000001c1810723c */ /* 0x044fe20000001810 */
[----:B------:R-:W-:Y:S01]  /*d790*/  FADD.FTZ R143, R143, R148 ;  /* 0x000000948f8f7221 */ /* 0x000fe20000010000 */
[----:B------:R-:W-:Y:S01]  /*d7a0*/  FADD.FTZ R160, R160, R147 ;  /* 0x00000093a0a07221 */ /* 0x000fe20000010000 */
[----:B------:R2:W-:Y:S01]  /*d7b0*/  MUFU.EX2 R164, R36 ;  /* 0x0000002400a47308 */ /* 0x0005e20000000800 */
[----:B------:R-:W-:Y:S01]  /*d7c0*/  FFMA.FTZ R102, R102, UR4, -R114 ;  /* 0x0000000466667c23 */ /* 0x000fe20008010872 */
[----:B------:R-:W-:Y:S01]  /*d7d0*/  FADD.FTZ R143, R158, R143 ;  /* 0x0000008f9e8f7221 */ /* 0x000fe20000010000 */
[----:B------:R-:W-:Y:S01]  /*d7e0*/  FADD.FTZ R160, R159, R160 ;  /* 0x000000a09fa07221 */ /* 0x000fe20000010000 */
[----:B------:R-:W3:Y:S01]  /*d7f0*/  MUFU.EX2 R165, R165 ;  /* 0x000000a500a57308 */ /* 0x000ee20000000800 */
[C---:B------:R-:W-:Y:S01]  /*d800*/  HMMA.16816.F32 R20, R24.reuse, R30, R20 ;  /* 0x0000001e1814723c */ /* 0x040fe20000001814 */
[----:B------:R-:W4:Y:S01]  /*d810*/  LDSM.16.MT88.4 R28, [R122+0x1000] ;  /* 0x001000007a1c783b */ /* 0x000f220000004200 */
[----:B------:R-:W-:Y:S01]  /*d820*/  FADD.FTZ R157, R157, R160 ;  /* 0x000000a09d9d7221 */ /* 0x000fe20000010000 */
[----:B------:R-:W5:Y:S01]  /*d830*/  MUFU.EX2 R169, R169 ;  /* 0x000000a900a97308 */ /* 0x000f620000000800 */
[--C-:B------:R-:W-:Y:S01]  /*d840*/  FFMA.FTZ R101, R101, UR4, -R114.reuse ;  /* 0x0000000465657c23 */ /* 0x100fe20008010872 */
[--C-:B------:R-:W-:Y:S01]  /*d850*/  FFMA.FTZ R108, R108, UR4, -R114.reuse ;  /* 0x000000046c6c7c23 */ /* 0x100fe20008010872 */
[----:B------:R-:W-:Y:S01]  /*d860*/  FADD.FTZ R157, R166, R157 ;  /* 0x0000009da69d7221 */ /* 0x000fe20000010000 */
[----:B------:R5:W-:Y:S01]  /*d870*/  MUFU.EX2 R151, R161 ;  /* 0x000000a100977308 */ /* 0x000be20000000800 */
[C---:B------:R-:W-:Y:S01]  /*d880*/  HMMA.16816.F32 R40, R24.reuse, R12, R40 ;  /* 0x0000000c1828723c */ /* 0x040fe20000001828 */
[----:B--2---:R-:W-:Y:S01]  /*d890*/  FFMA.FTZ R36, R155, UR4, -R114 ;  /* 0x000000049b247c23 */ /* 0x004fe20008010872 */
[--C-:B------:R-:W-:Y:S01]  /*d8a0*/  FFMA.FTZ R155, R150, UR4, -R111.reuse ;  /* 0x00000004969b7c23 */ /* 0x100fe2000801086f */
[----:B------:R-:W2:Y:S01]  /*d8b0*/  MUFU.EX2 R170, R170 ;  /* 0x000000aa00aa7308 */ /* 0x000ea20000000800 */
[--C-:B------:R-:W-:Y:S01]  /*d8c0*/  FFMA.FTZ R150, R140, UR4, -R111.reuse ;  /* 0x000000048c967c23 */ /* 0x100fe2000801086f */
[--C-:B------:R-:W-:Y:S01]  /*d8d0*/  FFMA.FTZ R104, R104, UR4, -R111.reuse ;  /* 0x0000000468687c23 */ /* 0x100fe2000801086f */
[--C-:B------:R-:W-:Y:S01]  /*d8e0*/  FFMA.FTZ R103, R103, UR4, -R111.reuse ;  /* 0x0000000467677c23 */ /* 0x100fe2000801086f */
[----:B------:R2:W-:Y:S01]  /*d8f0*/  MUFU.EX2 R153, R36 ;  /* 0x0000002400997308 */ /* 0x0005e20000000800 */
[----:B------:R-:W-:Y:S01]  /*d900*/  HMMA.16816.F32 R32, R24, R14, R32 ;  /* 0x0000000e1820723c */ /* 0x000fe20000001820 */
[----:B------:R-:W4:Y:S01]  /*d910*/  LDSM.16.MT88.4 R12, [R217+0x6400] ;  /* 0x00640000d90c783b */ /* 0x000f220000004200 */
[----:B-1----:R-:W-:Y:S01]  /*d920*/  F2FP.F16.F32.PACK_AB R24, R174, R167 ;  /* 0x000000a7ae18723e */ /* 0x002fe200000000ff */
[----:B------:R-:W-:Y:S01]  /*d930*/  MUFU.EX2 R176, R176 ;  /* 0x000000b000b07308 */ /* 0x000fe20000000800 */
[----:B---3--:R-:W-:Y:S01]  /*d940*/  F2FP.F16.F32.PACK_AB R25, R165, R164 ;  /* 0x000000a4a519723e */ /* 0x008fe200000000ff */
[----:B-----5:R-:W-:Y:S01]  /*d950*/  FFMA.FTZ R161, R142, UR4, -R111 ;  /* 0x000000048ea17c23 */ /* 0x020fe2000801086f */
[----:B------:R-:W-:Y:S01]  /*d960*/  F2FP.F16.F32.PACK_AB R26, R168, R163 ;  /* 0x000000a3a81a723e */ /* 0x000fe200000000ff */
[----:B------:R-:W-:Y:S01]  /*d970*/  MUFU.EX2 R146, R146 ;  /* 0x0000009200927308 */ /* 0x000fe20000000800 */
[----:B------:R-:W-:Y:S01]  /*d980*/  F2FP.F16.F32.PACK_AB R27, R169, R162 ;  /* 0x000000a2a91b723e */ /* 0x000fe200000000ff */
[----:B------:R-:W-:Y:S01]  /*d990*/  FADD.FTZ R164, R164, R157 ;  /* 0x0000009da4a47221 */ /* 0x000fe20000010000 */
[--C-:B------:R-:W-:Y:S01]  /*d9a0*/  FFMA.FTZ R106, R106, UR4, -R111.reuse ;  /* 0x000000046a6a7c23 */ /* 0x100fe2000801086f */
[----:B------:R-:W1:Y:S01]  /*d9b0*/  MUFU.EX2 R155, R155 ;  /* 0x0000009b009b7308 */ /* 0x000e620000000800 */
[----:B------:R-:W-:Y:S01]  /*d9c0*/  LDSM.16.MT88.4 R204, [R217+0x8c00] ;  /* 0x008c0000d9cc783b */ /* 0x000fe20000004200 */
[----:B------:R-:W-:Y:S01]  /*d9d0*/  FADD.FTZ R165, R165, R164 ;  /* 0x000000a4a5a57221 */ /* 0x000fe20000010000 */
[----:B------:R-:W-:Y:S01]  /*d9e0*/  FFMA.FTZ R0, R0, UR4, -R111 ;  /* 0x0000000400007c23 */ /* 0x000fe2000801086f */
[C---:B------:R-:W-:Y:S01]  /*d9f0*/  HMMA.16816.F32 R16, R24.reuse, R8, R16 ;  /* 0x000000081810723c */ /* 0x040fe20000001810 */
[----:B------:R-:W-:Y:S01]  /*da00*/  MUFU.EX2 R142, R175 ;  /* 0x000000af008e7308 */ /* 0x000fe20000000800 */
[----:B--2---:R-:W-:Y:S01]  /*da10*/  LDSM.16.MT88.4 R36, [R217+0x6800] ;  /* 0x00680000d924783b */ /* 0x004fe20000004200 */
[----:B------:R-:W-:Y:S01]  /*da20*/  FADD.FTZ R162, R162, R165 ;  /* 0x000000a5a2a27221 */ /* 0x000fe20000010000 */
[----:B------:R-:W-:Y:S01]  /*da30*/  FFMA.FTZ R191, R5, UR4, -R111 ;  /* 0x0000000405bf7c23 */ /* 0x000fe2000801086f */
[----:B------:R2:W3:Y:S01]  /*da40*/  MUFU.EX2 R139, R161 ;  /* 0x000000a1008b7308 */ /* 0x0004e20000000800 */
[----:B------:R-:W-:Y:S01]  /*da50*/  LDSM.16.MT88.4 R196, [R122+0x3c00] ;  /* 0x003c00007ac4783b */ /* 0x000fe20000004200 */
[----:B------:R-:W-:Y:S01]  /*da60*/  FADD.FTZ R169, R169, R162 ;  /* 0x000000a2a9a97221 */ /* 0x000fe20000010000 */
[----:B------:R-:W-:Y:S01]  /*da70*/  HMMA.16816.F32 R20, R24, R10, R20 ;  /* 0x0000000a1814723c */ /* 0x000fe20000001814 */
[----:B------:R-:W-:Y:S01]  /*da80*/  MUFU.EX2 R145, R145 ;  /* 0x0000009100917308 */ /* 0x000fe20000000800 */
[----:B------:R-:W5:Y:S01]  /*da90*/  LDSM.16.MT88.4 R8, [R122+0x1400] ;  /* 0x001400007a08783b */ /* 0x000f620000004200 */
[--C-:B------:R-:W-:Y:S01]  /*daa0*/  FFMA.FTZ R6, R6, UR4, -R114.reuse ;  /* 0x0000000406067c23 */ /* 0x100fe20008010872 */
[----:B------:R-:W-:Y:S01]  /*dab0*/  FFMA.FTZ R7, R7, UR4, -R114 ;  /* 0x0000000407077c23 */ /* 0x000fe20008010872 */
[----:B------:R-:W5:Y:S01]  /*dac0*/  MUFU.EX2 R144, R144 ;  /* 0x0000009000907308 */ /* 0x000f620000000800 */
[----:B------:R-:W-:-:S02]  /*dad0*/  MOV R133, R116 ;  /* 0x0000007400857202 */ /* 0x000fc40000000f00 */
[C---:B----4-:R-:W-:Y:S01]  /*dae0*/  HMMA.16816.F32 R40, R24.reuse, R28, R40 ;  /* 0x0000001c1828723c */ /* 0x050fe20000001828 */
[----:B------:R-:W-:Y:S01]  /*daf0*/  F2FP.F16.F32.PACK_AB R28, R170, R151 ;  /* 0x00000097aa1c723e */ /* 0x000fe200000000ff */
[----:B------:R-:W-:Y:S01]  /*db00*/  MUFU.EX2 R131, R131 ;  /* 0x0000008300837308 */ /* 0x000fe20000000800 */
[----:B-1----:R-:W-:Y:S01]  /*db10*/  F2FP.F16.F32.PACK_AB R29, R155, R146 ;  /* 0x000000929b1d723e */ /* 0x002fe200000000ff */
[----:B--2---:R-:W-:Y:S01]  /*db20*/  FFMA.FTZ R161, R130, UR4, -R111 ;  /* 0x0000000482a17c23 */ /* 0x004fe2000801086f */
[----:B------:R-:W-:Y:S01]  /*db30*/  FADD.FTZ R146, R146, R169 ;  /* 0x000000a992927221 */ /* 0x000fe20000010000 */
[----:B------:R1:W-:Y:S01]  /*db40*/  MUFU.EX2 R140, R173 ;  /* 0x000000ad008c7308 */ /* 0x0003e20000000800 */
[----:B------:R-:W-:Y:S01]  /*db50*/  MOV R134, R117 ;  /* 0x0000007500867202 */ /* 0x000fe20000000f00 */
[----:B------:R-:W-:Y:S01]  /*db60*/  HMMA.16816.F32 R32, R24, R30, R32 ;  /* 0x0000001e1820723c */ /* 0x000fe20000001820 */
[----:B------:R-:W-:Y:S01]  /*db70*/  F2FP.F16.F32.PACK_AB R30, R176, R153 ;  /* 0x00000099b01e723e */ /* 0x000fe200000000ff */
[----:B------:R2:W-:Y:S01]  /*db80*/  MUFU.EX2 R128, R150 ;  /* 0x0000009600807308 */ /* 0x0005e20000000800 */
[----:B---3--:R-:W-:Y:S01]  /*db90*/  F2FP.F16.F32.PACK_AB R31, R139, R142 ;  /* 0x0000008e8b1f723e */ /* 0x008fe200000000ff */
[----:B------:R-:W3:Y:S01]  /*dba0*/  LDSM.16.MT88.4 R24, [R122+0x1800] ;  /* 0x001800007a18783b */ /* 0x000ee20000004200 */
[----:B------:R-:W-:Y:S01]  /*dbb0*/  FADD.FTZ R155, R155, R146 ;  /* 0x000000929b9b7221 */ /* 0x000fe20000010000 */
[----:B------:R-:W4:Y:S03]  /*dbc0*/  MUFU.EX2 R135, R135 ;  /* 0x0000008700877308 */ /* 0x000f260000000800 */
[----:B------:R-:W-:Y:S01]  /*dbd0*/  FADD.FTZ R142, R142, R155 ;  /* 0x0000009b8e8e7221 */ /* 0x000fe20000010000 */
[----:B------:R4:W-:Y:S01]  /*dbe0*/  MUFU.EX2 R130, R138 ;  /* 0x0000008a00827308 */ /* 0x0009e20000000800 */
[----:B------:R-:W-:Y:S01]  /*dbf0*/  HMMA.16816.F32 R16, R28, R12, R16 ;  /* 0x0000000c1c10723c */ /* 0x000fe20000001810 */
[--C-:B-1----:R-:W-:Y:S01]  /*dc00*/  FFMA.FTZ R173, R63, UR4, -R111.reuse ;  /* 0x000000043fad7c23 */ /* 0x102fe2000801086f */
[----:B------:R-:W-:Y:S01]  /*dc10*/  FADD.FTZ R139, R139, R142 ;  /* 0x0000008e8b8b7221 */ /* 0x000fe20000010000 */
[----:B------:R-:W1:Y:S01]  /*dc20*/  MUFU.EX2 R161, R161 ;  /* 0x000000a100a17308 */ /* 0x000e620000000800 */
[----:B--2---:R-:W-:-:S03]  /*dc30*/  FFMA.FTZ R150, R60, UR4, -R111 ;  /* 0x000000043c967c23 */ /* 0x004fc6000801086f */
[----:B------:R-:W-:Y:S01]  /*dc40*/  MUFU.EX2 R72, R72 ;  /* 0x0000004800487308 */ /* 0x000fe20000000800 */
[----:B------:R-:W-:Y:S01]  /*dc50*/  HMMA.16816.F32 R20, R28, R14, R20 ;  /* 0x0000000e1c14723c */ /* 0x000fe20000001814 */
[----:B------:R-:W2:Y:S02]  /*dc60*/  LDSM.16.MT88.4 R12, [R217+0x6c00] ;  /* 0x006c0000d90c783b */ /* 0x000ea40000004200 */
[----:B------:R-:W-:Y:S01]  /*dc70*/  MUFU.EX2 R61, R61 ;  /* 0x0000003d003d7308 */ /* 0x000fe20000000800 */
[----:B----4-:R-:W-:-:S03]  /*dc80*/  FFMA.FTZ R138, R65, UR4, -R114 ;  /* 0x00000004418a7c23 */ /* 0x010fc60008010872 */
[----:B------:R4:W-:Y:S01]  /*dc90*/  MUFU.EX2 R65, R171 ;  /* 0x000000ab00417308 */ /* 0x0009e20000000800 */
[----:B-----5:R-:W-:Y:S01]  /*dca0*/  HMMA.16816.F32 R40, R28, R8, R40 ;  /* 0x000000081c28723c */ /* 0x020fe20000001828 */
[----:B------:R-:W-:Y:S02]  /*dcb0*/  F2FP.F16.F32.PACK_AB R8, R144, R145 ;  /* 0x000000919008723e */ /* 0x000fe400000000ff */
[----:B------:R-:W-:Y:S01]  /*dcc0*/  F2FP.F16.F32.PACK_AB R9, R135, R128 ;  /* 0x000000808709723e */ /* 0x000fe200000000ff */
[----:B------:R-:W-:Y:S01]  /*dcd0*/  MUFU.EX2 R138, R138 ;  /* 0x0000008a008a7308 */ /* 0x000fe20000000800 */
[----:B------:R-:W-:-:S03]  /*dce0*/  FADD.FTZ R128, R128, R139 ;  /* 0x0000008b80807221 */ /* 0x000fc60000010000 */
[----:B------:R-:W-:Y:S01]  /*dcf0*/  HMMA.16816.F32 R32, R28, R10, R32 ;  /* 0x0000000a1c20723c */ /* 0x000fe20000001820 */
[----:B------:R-:W-:Y:S01]  /*dd00*/  F2FP.F16.F32.PACK_AB R10, R140, R131 ;  /* 0x000000838c0a723e */ /* 0x000fe200000000ff */
[--C-:B------:R-:W-:Y:S01]  /*dd10*/  FFMA.FTZ R28, R74, UR4, -R114.reuse ;  /* 0x000000044a1c7c23 */ /* 0x100fe20008010872 */
[----:B-1----:R-:W-:Y:S01]  /*dd20*/  F2FP.F16.F32.PACK_AB R11, R161, R130 ;  /* 0x00000082a10b723e */ /* 0x002fe200000000ff */
[----:B------:R-:W-:Y:S01]  /*dd30*/  FFMA.FTZ R74, R73, UR4, -R114 ;  /* 0x00000004494a7c23 */ /* 0x000fe20008010872 */
[----:B----4-:R-:W-:Y:S01]  /*dd40*/  FFMA.FTZ R171, R78, UR4, -R111 ;  /* 0x000000044eab7c23 */ /* 0x010fe2000801086f */
[----:B------:R1:W-:Y:S01]  /*dd50*/  MUFU.EX2 R73, R28 ;  /* 0x0000001c00497308 */ /* 0x0003e20000000800 */
[----:B------:R-:W-:-:S03]  /*dd60*/  FADD.FTZ R135, R135, R128 ;  /* 0x0000008087877221 */ /* 0x000fc60000010000 */
[----:B------:R-:W-:Y:S01]  /*dd70*/  HMMA.16816.F32 R16, R8, R36, R16 ;  /* 0x000000240810723c */ /* 0x000fe20000001810 */
[--C-:B------:R-:W-:Y:S01]  /*dd80*/  FFMA.FTZ R36, R79, UR4, -R114.reuse ;  /* 0x000000044f247c23 */ /* 0x100fe20008010872 */
[----:B------:R-:W-:Y:S01]  /*dd90*/  FFMA.FTZ R79, R76, UR4, -R114 ;  /* 0x000000044c4f7c23 */ /* 0x000fe20008010872 */
[----:B------:R-:W-:Y:S01]  /*dda0*/  FFMA.FTZ R37, R75, UR4, -R111 ;  /* 0x000000044b257c23 */ /* 0x000fe2000801086f */
[----:B------:R-:W4:Y:S01]  /*ddb0*/  MUFU.EX2 R74, R74 ;  /* 0x0000004a004a7308 */ /* 0x000f220000000800 */
[----:B------:R-:W-:-:S03]  /*ddc0*/  FADD.FTZ R130, R130, R135 ;  /* 0x0000008782827221 */ /* 0x000fc60000010000 */
[C---:B------:R-:W-:Y:S01]  /*ddd0*/  HMMA.16816.F32 R20, R8.reuse, R38, R20 ;  /* 0x000000260814723c */ /* 0x040fe20000001814 */
[--C-:B------:R-:W-:Y:S01]  /*dde0*/  FFMA.FTZ R38, R77, UR4, -R111.reuse ;  /* 0x000000044d267c23 */ /* 0x100fe2000801086f */
[--C-:B------:R-:W-:Y:S01]  /*ddf0*/  FFMA.FTZ R77, R62, UR4, -R111.reuse ;  /* 0x000000043e4d7c23 */ /* 0x100fe2000801086f */
[----:B------:R5:W-:Y:S01]  /*de00*/  MUFU.EX2 R76, R36 ;  /* 0x00000024004c7308 */ /* 0x000be20000000800 */
[----:B-1----:R-:W1:Y:S01]  /*de10*/  LDSM.16.MT88.4 R28, [R122+0x1c00] ;  /* 0x001c00007a1c783b */ /* 0x002e620000004200 */
[----:B------:R-:W-:Y:S02]  /*de20*/  FADD.FTZ R161, R161, R130 ;  /* 0x00000082a1a17221 */ /* 0x000fe40000010000 */
[----:B------:R-:W2:Y:S01]  /*de30*/  MUFU.EX2 R79, R79 ;  /* 0x0000004f004f7308 */ /* 0x000ea20000000800 */
[C---:B---3--:R-:W-:Y:S03]  /*de40*/  HMMA.16816.F32 R40, R8.reuse, R24, R40 ;  /* 0x000000180828723c */ /* 0x048fe60000001828 */
[----:B------:R-:W3:Y:S04]  /*de50*/  MUFU.EX2 R75, R38 ;  /* 0x00000026004b7308 */ /* 0x000ee80000000800 */
[----:B------:R-:W-:Y:S01]  /*de60*/  MUFU.EX2 R62, R37 ;  /* 0x00000025003e7308 */ /* 0x000fe20000000800 */
[----:B------:R-:W-:Y:S01]  /*de70*/  HMMA.16816.F32 R32, R8, R26, R32 ;  /* 0x0000001a0820723c */ /* 0x000fe20000001820 */
[----:B------:R-:W1:Y:S01]  /*de80*/  LDSM.16.MT88.4 R24, [R217+0x7000] ;  /* 0x00700000d918783b */ /* 0x000e620000004200 */
[----:B----4-:R-:W-:Y:S01]  /*de90*/  F2FP.F16.F32.PACK_AB R8, R74, R73 ;  /* 0x000000494a08723e */ /* 0x010fe200000000ff */
[----:B------:R-:W4:Y:S01]  /*dea0*/  MUFU.EX2 R77, R77 ;  /* 0x0000004d004d7308 */ /* 0x000f220000000800 */
[----:B-----5:R-:W-:Y:S01]  /*deb0*/  FFMA.FTZ R36, R172, UR4, -R111 ;  /* 0x00000004ac247c23 */ /* 0x020fe2000801086f */
[----:B--2---:R-:W-:Y:S01]  /*dec0*/  F2FP.F16.F32.PACK_AB R10, R79, R76 ;  /* 0x0000004c4f0a723e */ /* 0x004fe200000000ff */
[--C-:B------:R-:W-:Y:S01]  /*ded0*/  FFMA.FTZ R172, R68, UR4, -R114.reuse ;  /* 0x0000000444ac7c23 */ /* 0x100fe20008010872 */
[----:B------:R-:W-:Y:S01]  /*dee0*/  MUFU.EX2 R80, R80 ;  /* 0x0000005000507308 */ /* 0x000fe20000000800 */
[----:B------:R-:W-:Y:S01]  /*def0*/  FFMA.FTZ R68, R54, UR4, -R114 ;  /* 0x0000000436447c23 */ /* 0x000fe20008010872 */
[C---:B---3--:R-:W-:Y:S01]  /*df00*/  F2FP.F16.F32.PACK_AB R9, R75.reuse, R72 ;  /* 0x000000484b09723e */ /* 0x048fe200000000ff */
[----:B------:R-:W-:Y:S01]  /*df10*/  FADD.FTZ R72, R72, R161 ;  /* 0x000000a148487221 */ /* 0x000fe20000010000 */
[----:B------:R2:W-:Y:S03]  /*df20*/  MUFU.EX2 R60, R36 ;  /* 0x00000024003c7308 */ /* 0x0005e60000000800 */
[----:B------:R-:W-:Y:S01]  /*df30*/  FADD.FTZ R75, R75, R72 ;  /* 0x000000484b4b7221 */ /* 0x000fe20000010000 */
[----:B------:R3:W5:Y:S01]  /*df40*/  MUFU.EX2 R63, R150 ;  /* 0x00000096003f7308 */ /* 0x0007620000000800 */
[----:B----4-:R-:W-:-:S02]  /*df50*/  F2FP.F16.F32.PACK_AB R11, R77, R62 ;  /* 0x0000003e4d0b723e */ /* 0x010fc400000000ff */
[----:B------:R-:W-:Y:S01]  /*df60*/  FADD.FTZ R62, R62, R75 ;  /* 0x0000004b3e3e7221 */ /* 0x000fe20000010000 */
[----:B------:R4:W-:Y:S03]  /*df70*/  MUFU.EX2 R78, R173 ;  /* 0x000000ad004e7308 */ /* 0x0009e60000000800 */
[----:B------:R-:W-:Y:S01]  /*df80*/  FADD.FTZ R77, R77, R62 ;  /* 0x0000003e4d4d7221 */ /* 0x000fe20000010000 */
[----:B------:R-:W5:Y:S01]  /*df90*/  MUFU.EX2 R171, R171 ;  /* 0x000000ab00ab7308 */ /* 0x000f620000000800 */
[----:B------:R-:W-:Y:S01]  /*dfa0*/  HMMA.16816.F32 R16, R8, R12, R16 ;  /* 0x0000000c0810723c */ /* 0x000fe20000001810 */
[----:B--2---:R-:W-:Y:S01]  /*dfb0*/  LDSM.16.MT88.4 R36, [R217+0x7400] ;  /* 0x00740000d924783b */ /* 0x004fe20000004200 */
[----:B------:R-:W-:Y:S01]  /*dfc0*/  FFMA.FTZ R62, R105, UR4, -R114 ;  /* 0x00000004693e7c23 */ /* 0x000fe20008010872 */
[----:B------:R2:W-:Y:S01]  /*dfd0*/  MUFU.EX2 R54, R172 ;  /* 0x000000ac00367308 */ /* 0x0005e20000000800 */
[----:B---3--:R-:W-:-:S03]  /*dfe0*/  FFMA.FTZ R150, R69, UR4, -R111 ;  /* 0x0000000445967c23 */ /* 0x008fc6000801086f */
[----:B------:R-:W-:Y:S01]  /*dff0*/  MUFU.EX2 R67, R67 ;  /* 0x0000004300437308 */ /* 0x000fe20000000800 */
[C---:B------:R-:W-:Y:S01]  /*e000*/  HMMA.16816.F32 R20, R8.reuse, R14, R20 ;  /* 0x0000000e0814723c */ /* 0x040fe20000001814 */
[----:B------:R-:W3:Y:S01]  /*e010*/  LDSM.16.MT88.4 R12, [R122+0x2000] ;  /* 0x002000007a0c783b */ /* 0x000ee20000004200 */
[--C-:B----4-:R-:W-:Y:S01]  /*e020*/  FFMA.FTZ R173, R52, UR4, -R111.reuse ;  /* 0x0000000434ad7c23 */ /* 0x110fe2000801086f */
[----:B------:R-:W-:Y:S04]  /*e030*/  MUFU.EX2 R68, R68 ;  /* 0x0000004400447308 */ /* 0x000fe80000000800 */
[----:B------:R-:W4:Y:S01]  /*e040*/  MUFU.EX2 R52, R150 ;  /* 0x0000009600347308 */ /* 0x000f220000000800 */
[C---:B-1----:R-:W-:Y:S01]  /*e050*/  HMMA.16816.F32 R40, R8.reuse, R28, R40 ;  /* 0x0000001c0828723c */ /* 0x042fe20000001828 */
[----:B------:R-:W-:Y:S01]  /*e060*/  FFMA.FTZ R28, R81, UR4, -R114 ;  /* 0x00000004511c7c23 */ /* 0x000fe20008010872 */
[--C-:B------:R-:W-:Y:S01]  /*e070*/  FFMA.FTZ R81, R50, UR4, -R111.reuse ;  /* 0x0000000432517c23 */ /* 0x100fe2000801086f */
[----:B--2---:R-:W-:Y:S01]  /*e080*/  FFMA.FTZ R172, R53, UR4, -R111 ;  /* 0x0000000435ac7c23 */ /* 0x004fe2000801086f */
[----:B------:R-:W-:Y:S04]  /*e090*/  MUFU.EX2 R44, R44 ;  /* 0x0000002c002c7308 */ /* 0x000fe80000000800 */
[----:B------:R-:W-:Y:S01]  /*e0a0*/  HMMA.16816.F32 R32, R8, R30, R32 ;  /* 0x0000001e0820723c */ /* 0x000fe20000001820 */
[----:B------:R-:W-:Y:S01]  /*e0b0*/  F2FP.F16.F32.PACK_AB R8, R138, R65 ;  /* 0x000000418a08723e */ /* 0x000fe200000000ff */
[----:B------:R1:W-:Y:S01]  /*e0c0*/  MUFU.EX2 R69, R28 ;  /* 0x0000001c00457308 */ /* 0x0003e20000000800 */
[----:B-----5:R-:W-:Y:S01]  /*e0d0*/  F2FP.F16.F32.PACK_AB R9, R63, R60 ;  /* 0x0000003c3f09723e */ /* 0x020fe200000000ff */
[----:B------:R-:W-:Y:S01]  /*e0e0*/  FADD.FTZ R60, R60, R77 ;  /* 0x0000004d3c3c7221 */ /* 0x000fe20000010000 */
[----:B------:R-:W-:Y:S01]  /*e0f0*/  F2FP.F16.F32.PACK_AB R10, R80, R61 ;  /* 0x0000003d500a723e */ /* 0x000fe200000000ff */
[----:B------:R-:W2:Y:S01]  /*e100*/  MUFU.EX2 R53, R173 ;  /* 0x000000ad00357308 */ /* 0x000ea20000000800 */
[----:B------:R-:W-:Y:S01]  /*e110*/  F2FP.F16.F32.PACK_AB R11, R171, R78 ;  /* 0x0000004eab0b723e */ /* 0x000fe200000000ff */
[----:B------:R-:W-:-:S02]  /*e120*/  FADD.FTZ R63, R63, R60 ;  /* 0x0000003c3f3f7221 */ /* 0x000fc40000010000 */
[----:B------:R-:W-:Y:S02]  /*e130*/  MUFU.EX2 R50, R172 ;  /* 0x000000ac00327308 */ /* 0x000fe40000000800 */
[----:B------:R-:W-:Y:S01]  /*e140*/  FADD.FTZ R78, R78, R63 ;  /* 0x0000003f4e4e7221 */ /* 0x000fe20000010000 */
[----:B------:R-:W-:Y:S01]  /*e150*/  FFMA.FTZ R63, R99, UR4, -R111 ;  /* 0x00000004633f7c23 */ /* 0x000fe2000801086f */
[----:B------:R-:W5:Y:S01]  /*e160*/  MUFU.EX2 R81, R81 ;  /* 0x0000005100517308 */ /* 0x000f620000000800 */
[----:B------:R-:W-:Y:S01]  /*e170*/  HMMA.16816.F32 R16, R8, R24, R16 ;  /* 0x000000180810723c */ /* 0x000fe20000001810 */
[----:B-1----:R-:W1:Y:S01]  /*e180*/  LDSM.16.MT88.4 R28, [R122+0x2400] ;  /* 0x002400007a1c783b */ /* 0x002e620000004200 */
[----:B------:R-:W-:Y:S01]  /*e190*/  FFMA.FTZ R24, R49, UR4, -R114 ;  /* 0x0000000431187c23 */ /* 0x000fe20008010872 */
[----:B------:R2:W-:Y:S01]  /*e1a0*/  MUFU.EX2 R2, R84 ;  /* 0x0000005400027308 */ /* 0x0005e20000000800 */
[----:B------:R-:W-:-:S03]  /*e1b0*/  FADD.FTZ R171, R171, R78 ;  /* 0x0000004eabab7221 */ /* 0x000fc60000010000 */
[----:B------:R5:W-:Y:S01]  /*e1c0*/  MUFU.EX2 R49, R70 ;  /* 0x0000004600317308 */ /* 0x000be20000000800 */
[C---:B------:R-:W-:Y:S01]  /*e1d0*/  HMMA.16816.F32 R20, R8.reuse, R26, R20 ;  /* 0x0000001a0814723c */ /* 0x040fe20000001814 */
[----:B----4-:R-:W-:Y:S02]  /*e1e0*/  FADD.FTZ R72, R52, R171 ;  /* 0x000000ab34487221 */ /* 0x010fe40000010000 */
[----:B------:R-:W-:Y:S04]  /*e1f0*/  MUFU.EX2 R64, R64 ;  /* 0x0000004000407308 */ /* 0x000fe80000000800 */
[----:B------:R-:W-:Y:S01]  /*e200*/  MUFU.EX2 R66, R66 ;  /* 0x0000004200427308 */ /* 0x000fe20000000800 */
[----:B---3--:R-:W-:Y:S01]  /*e210*/  HMMA.16816.F32 R40, R8, R12, R40 ;  /* 0x0000000c0828723c */ /* 0x008fe20000001828 */
[----:B--2---:R-:W-:-:S02]  /*e220*/  FFMA.FTZ R84, R96, UR4, -R111 ;  /* 0x0000000460547c23 */ /* 0x004fc4000801086f */
[----:B------:R-:W-:Y:S01]  /*e230*/  MUFU.EX2 R59, R59 ;  /* 0x0000003b003b7308 */ /* 0x000fe20000000800 */
[----:B-----5:R-:W-:-:S03]  /*e240*/  FFMA.FTZ R70, R90, UR4, -R114 ;  /* 0x000000045a467c23 */ /* 0x020fc60008010872 */
[----:B------:R-:W-:Y:S01]  /*e250*/  MUFU.EX2 R84, R84 ;  /* 0x0000005400547308 */ /* 0x000fe20000000800 */
[----:B------:R-:W-:Y:S01]  /*e260*/  HMMA.16816.F32 R32, R8, R14, R32 ;  /* 0x0000000e0820723c */ /* 0x000fe20000001820 */
[----:B------:R-:W2:Y:S01]  /*e270*/  LDSM.16.MT88.4 R12, [R217+0x7800] ;  /* 0x00780000d90c783b */ /* 0x000ea20000004200 */
[----:B------:R-:W-:Y:S01]  /*e280*/  F2FP.F16.F32.PACK_AB R8, R54, R67 ;  /* 0x000000433608723e */ /* 0x000fe200000000ff */
[----:B------:R-:W-:Y:S01]  /*e290*/  MUFU.EX2 R70, R70 ;  /* 0x0000004600467308 */ /* 0x000fe20000000800 */
[----:B------:R-:W-:Y:S02]  /*e2a0*/  F2FP.F16.F32.PACK_AB R9, R53, R52 ;  /* 0x000000343509723e */ /* 0x000fe400000000ff */
[----:B------:R-:W-:Y:S01]  /*e2b0*/  F2FP.F16.F32.PACK_AB R10, R69, R68 ;  /* 0x00000044450a723e */ /* 0x000fe200000000ff */
[----:B------:R-:W-:Y:S01]  /*e2c0*/  MUFU.EX2 R86, R86 ;  /* 0x0000005600567308 */ /* 0x000fe20000000800 */
[----:B------:R-:W-:-:S03]  /*e2d0*/  F2FP.F16.F32.PACK_AB R11, R81, R50 ;  /* 0x00000032510b723e */ /* 0x000fc600000000ff */
[----:B------:R-:W-:Y:S04]  /*e2e0*/  MUFU.EX2 R60, R101 ;  /* 0x00000065003c7308 */ /* 0x000fe80000000800 */
[----:B------:R-:W-:Y:S01]  /*e2f0*/  HMMA.16816.F32 R16, R8, R36, R16 ;  /* 0x000000240810723c */ /* 0x000fe20000001810 */
[--C-:B------:R-:W-:Y:S01]  /*e300*/  FFMA.FTZ R37, R46, UR4, -R114.reuse ;  /* 0x000000042e257c23 */ /* 0x100fe20008010872 */
[----:B------:R-:W-:Y:S01]  /*e310*/  FFMA.FTZ R46, R45, UR4, -R114 ;  /* 0x000000042d2e7c23 */ /* 0x000fe20008010872 */
[--C-:B------:R-:W-:Y:S01]  /*e320*/  FFMA.FTZ R45, R55, UR4, -R111.reuse ;  /* 0x00000004372d7c23 */ /* 0x100fe2000801086f */
[----:B------:R3:W4:Y:S01]  /*e330*/  MUFU.EX2 R36, R24 ;  /* 0x0000001800247308 */ /* 0x0007220000000800 */
[----:B------:R-:W-:-:S03]  /*e340*/  FFMA.FTZ R55, R47, UR4, -R111 ;  /* 0x000000042f377c23 */ /* 0x000fc6000801086f */
[C---:B------:R-:W-:Y:S01]  /*e350*/  HMMA.16816.F32 R20, R8.reuse, R38, R20 ;  /* 0x000000260814723c */ /* 0x040fe20000001814 */
[--C-:B------:R-:W-:Y:S01]  /*e360*/  FFMA.FTZ R39, R51, UR4, -R111.reuse ;  /* 0x0000000433277c23 */ /* 0x100fe2000801086f */
[----:B------:R-:W-:Y:S01]  /*e370*/  MUFU.EX2 R37, R37 ;  /* 0x0000002500257308 */ /* 0x000fe20000000800 */
[----:B------:R-:W-:Y:S01]  /*e380*/  FFMA.FTZ R51, R57, UR4, -R114 ;  /* 0x0000000439337c23 */ /* 0x000fe20008010872 */
[--C-:B------:R-:W-:Y:S01]  /*e390*/  FFMA.FTZ R57, R71, UR4, -R111.reuse ;  /* 0x0000000447397c23 */ /* 0x100fe2000801086f */
[----:B------:R-:W-:Y:S01]  /*e3a0*/  FFMA.FTZ R71, R92, UR4, -R111 ;  /* 0x000000045c477c23 */ /* 0x000fe2000801086f */
[----:B------:R-:W5:Y:S02]  /*e3b0*/  MUFU.EX2 R46, R46 ;  /* 0x0000002e002e7308 */ /* 0x000f640000000800 */
[C---:B-1----:R-:W-:Y:S02]  /*e3c0*/  HMMA.16816.F32 R40, R8.reuse, R28, R40 ;  /* 0x0000001c0828723c */ /* 0x042fe40000001828 */
[----:B------:R1:W-:Y:S01]  /*e3d0*/  MUFU.EX2 R38, R48 ;  /* 0x0000003000267308 */ /* 0x0003e20000000800 */
[----:B---3--:R-:W3:Y:S03]  /*e3e0*/  LDSM.16.MT88.4 R24, [R122+0x2800] ;  /* 0x002800007a18783b */ /* 0x008ee60000004200 */
[----:B------:R-:W2:Y:S02]  /*e3f0*/  MUFU.EX2 R39, R39 ;  /* 0x0000002700277308 */ /* 0x000ea40000000800 */
[----:B------:R-:W-:Y:S01]  /*e400*/  HMMA.16816.F32 R32, R8, R30, R32 ;  /* 0x0000001e0820723c */ /* 0x000fe20000001820 */
[----:B----4-:R-:W-:Y:S01]  /*e410*/  F2FP.F16.F32.PACK_AB R8, R36, R49 ;  /* 0x000000312408723e */ /* 0x010fe200000000ff */
[----:B------:R-:W4:Y:S01]  /*e420*/  MUFU.EX2 R45, R45 ;  /* 0x0000002d002d7308 */ /* 0x000f220000000800 */
[----:B------:R-:W3:Y:S01]  /*e430*/  LDSM.16.MT88.4 R28, [R217+0x7c00] ;  /* 0x007c0000d91c783b */ /* 0x000ee20000004200 */
[----:B-----5:R-:W-:-:S02]  /*e440*/  F2FP.F16.F32.PACK_AB R10, R46, R37 ;  /* 0x000000252e0a723e */ /* 0x020fc400000000ff */
[----:B------:R-:W-:Y:S01]  /*e450*/  MUFU.EX2 R51, R51 ;  /* 0x0000003300337308 */ /* 0x000fe20000000800 */
[--C-:B-1----:R-:W-:Y:S01]  /*e460*/  FFMA.FTZ R48, R56, UR4, -R114.reuse ;  /* 0x0000000438307c23 */ /* 0x102fe20008010872 */
[----:B------:R-:W-:Y:S02]  /*e470*/  FFMA.FTZ R56, R82, UR4, -R111 ;  /* 0x0000000452387c23 */ /* 0x000fe4000801086f */
[----:B------:R1:W-:Y:S01]  /*e480*/  MUFU.EX2 R47, R83 ;  /* 0x00000053002f7308 */ /* 0x0003e20000000800 */
[----:B------:R-:W-:Y:S01]  /*e490*/  FFMA.FTZ R82, R93, UR4, -R114 ;  /* 0x000000045d527c23 */ /* 0x000fe20008010872 */
[----:B--2---:R-:W-:Y:S02]  /*e4a0*/  F2FP.F16.F32.PACK_AB R9, R39, R38 ;  /* 0x000000262709723e */ /* 0x004fe400000000ff */
[----:B------:R-:W2:Y:S01]  /*e4b0*/  MUFU.EX2 R48, R48 ;  /* 0x0000003000307308 */ /* 0x000ea20000000800 */
[----:B----4-:R-:W-:-:S03]  /*e4c0*/  F2FP.F16.F32.PACK_AB R11, R45, R44 ;  /* 0x0000002c2d0b723e */ /* 0x010fc600000000ff */
[----:B------:R-:W-:Y:S04]  /*e4d0*/  MUFU.EX2 R55, R55 ;  /* 0x0000003700377308 */ /* 0x000fe80000000800 */
[----:B------:R-:W4:Y:S01]  /*e4e0*/  MUFU.EX2 R56, R56 ;  /* 0x0000003800387308 */ /* 0x000f220000000800 */
[C---:B------:R-:W-:Y:S01]  /*e4f0*/  HMMA.16816.F32 R16, R8.reuse, R12, R16 ;  /* 0x0000000c0810723c */ /* 0x040fe20000001810 */
[----:B-1----:R-:W-:Y:S02]  /*e500*/  FFMA.FTZ R83, R98, UR4, -R114 ;  /* 0x0000000462537c23 */ /* 0x002fe40008010872 */
[----:B------:R-:W1:Y:S04]  /*e510*/  MUFU.EX2 R57, R57 ;  /* 0x0000003900397308 */ /* 0x000e680000000800 */
[----:B------:R-:W-:Y:S01]  /*e520*/  MUFU.EX2 R71, R71 ;  /* 0x0000004700477308 */ /* 0x000fe20000000800 */
[C---:B------:R-:W-:Y:S01]  /*e530*/  HMMA.16816.F32 R20, R8.reuse, R14, R20 ;  /* 0x0000000e0814723c */ /* 0x040fe20000001814 */
[----:B------:R-:W5:Y:S02]  /*e540*/  LDSM.16.MT88.4 R12, [R122+0x2c00] ;  /* 0x002c00007a0c783b */ /* 0x000f640000004200 */
[----:B------:R-:W-:Y:S04]  /*e550*/  MUFU.EX2 R82, R82 ;  /* 0x0000005200527308 */ /* 0x000fe80000000800 */
[----:B------:R-:W-:Y:S01]  /*e560*/  MUFU.EX2 R83, R83 ;  /* 0x0000005300537308 */ /* 0x000fe20000000800 */
[C---:B---3--:R-:W-:Y:S03]  /*e570*/  HMMA.16816.F32 R40, R8.reuse, R24, R40 ;  /* 0x000000180828723c */ /* 0x048fe60000001828 */
[----:B------:R-:W-:Y:S04]  /*e580*/  MUFU.EX2 R62, R62 ;  /* 0x0000003e003e7308 */ /* 0x000fe80000000800 */
[----:B------:R-:W-:Y:S01]  /*e590*/  MUFU.EX2 R63, R63 ;  /* 0x0000003f003f7308 */ /* 0x000fe20000000800 */
[----:B------:R-:W-:Y:S01]  /*e5a0*/  HMMA.16816.F32 R32, R8, R26, R32 ;  /* 0x0000001a0820723c */ /* 0x000fe20000001820 */
[----:B------:R-:W3:Y:S01]  /*e5b0*/  LDSM.16.MT88.4 R24, [R217+0x8000] ;  /* 0x00800000d918783b */ /* 0x000ee20000004200 */
[----:B--2---:R-:W-:Y:S01]  /*e5c0*/  F2FP.F16.F32.PACK_AB R8, R48, R51 ;  /* 0x000000333008723e */ /* 0x004fe200000000ff */
[----:B------:R-:W-:Y:S01]  /*e5d0*/  MUFU.EX2 R52, R104 ;  /* 0x0000006800347308 */ /* 0x000fe20000000800 */
[----:B----4-:R-:W-:-:S02]  /*e5e0*/  F2FP.F16.F32.PACK_AB R9, R56, R55 ;  /* 0x000000373809723e */ /* 0x010fc400000000ff */
[----:B------:R-:W-:Y:S01]  /*e5f0*/  F2FP.F16.F32.PACK_AB R10, R47, R2 ;  /* 0x000000022f0a723e */ /* 0x000fe200000000ff */
[----:B------:R-:W-:Y:S01]  /*e600*/  MUFU.EX2 R0, R0 ;  /* 0x0000000000007308 */ /* 0x000fe20000000800 */
[----:B-1----:R-:W-:-:S03]  /*e610*/  F2FP.F16.F32.PACK_AB R11, R64, R57 ;  /* 0x00000039400b723e */ /* 0x002fc600000000ff */
[----:B------:R-:W-:Y:S04]  /*e620*/  MUFU.EX2 R191, R191 ;  /* 0x000000bf00bf7308 */ /* 0x000fe80000000800 */
[----:B------:R-:W-:Y:S01]  /*e630*/  HMMA.16816.F32 R16, R8, R28, R16 ;  /* 0x0000001c0810723c */ /* 0x000fe20000001810 */
[----:B------:R-:W-:Y:S01]  /*e640*/  FFMA.FTZ R28, R58, UR4, -R111 ;  /* 0x000000043a1c7c23 */ /* 0x000fe2000801086f */
[----:B------:R1:W-:Y:S01]  /*e650*/  MUFU.EX2 R29, R89 ;  /* 0x00000059001d7308 */ /* 0x0003e20000000800 */
[----:B------:R-:W-:-:S04]  /*e660*/  FFMA.FTZ R58, R97, UR4, -R114 ;  /* 0x00000004613a7c23 */ /* 0x000fc80008010872 */
[----:B------:R-:W-:Y:S01]  /*e670*/  MUFU.EX2 R28, R28 ;  /* 0x0000001c001c7308 */ /* 0x000fe20000000800 */
[C---:B------:R-:W-:Y:S01]  /*e680*/  HMMA.16816.F32 R20, R8.reuse, R30, R20 ;  /* 0x0000001e0814723c */ /* 0x040fe20000001814 */
[--C-:B------:R-:W-:Y:S01]  /*e690*/  FFMA.FTZ R30, R87, UR4, -R111.reuse ;  /* 0x00000004571e7c23 */ /* 0x100fe2000801086f */
[----:B------:R-:W-:Y:S01]  /*e6a0*/  FFMA.FTZ R87, R91, UR4, -R111 ;  /* 0x000000045b577c23 */ /* 0x000fe2000801086f */
[----:B------:R-:W2:Y:S04]  /*e6b0*/  MUFU.EX2 R31, R85 ;  /* 0x00000055001f7308 */ /* 0x000ea80000000800 */
[----:B------:R-:W4:Y:S01]  /*e6c0*/  MUFU.EX2 R30, R30 ;  /* 0x0000001e001e7308 */ /* 0x000f220000000800 */
[----:B-----5:R-:W-:Y:S01]  /*e6d0*/  HMMA.16816.F32 R40, R8, R12, R40 ;  /* 0x0000000c0828723c */ /* 0x020fe20000001828 */
[----:B------:R-:W-:Y:S01]  /*e6e0*/  FADD.FTZ R12, R156, R143 ;  /* 0x0000008f9c0c7221 */ /* 0x000fe20000010000 */
[----:B-1----:R-:W-:Y:S01]  /*e6f0*/  FFMA.FTZ R89, R100, UR4, -R111 ;  /* 0x0000000464597c23 */ /* 0x002fe2000801086f */
[----:B------:R-:W-:Y:S02]  /*e700*/  MUFU.EX2 R58, R58 ;  /* 0x0000003a003a7308 */ /* 0x000fe40000000800 */
[----:B------:R-:W-:-:S02]  /*e710*/  FADD.FTZ R12, R149, R12 ;  /* 0x0000000c950c7221 */ /* 0x000fc40000010000 */
[----:B------:R-:W-:Y:S01]  /*e720*/  MUFU.EX2 R87, R87 ;  /* 0x0000005700577308 */ /* 0x000fe20000000800 */
[----:B------:R-:W-:Y:S01]  /*e730*/  HMMA.16816.F32 R32, R8, R14, R32 ;  /* 0x0000000e0820723c */ /* 0x000fe20000001820 */
[----:B------:R-:W-:Y:S01]  /*e740*/  FADD.FTZ R167, R167, R12 ;  /* 0x0000000ca7a77221 */ /* 0x000fe20000010000 */
[----:B------:R-:W-:Y:S01]  /*e750*/  F2FP.F16.F32.PACK_AB R8, R59, R66 ;  /* 0x000000423b08723e */ /* 0x000fe200000000ff */
[----:B------:R-:W1:Y:S01]  /*e760*/  LDSM.16.MT88.4 R12, [R122+0x3000] ;  /* 0x003000007a0c783b */ /* 0x000e620000004200 */
[----:B--2---:R-:W-:Y:S01]  /*e770*/  F2FP.F16.F32.PACK_AB R9, R31, R28 ;  /* 0x0000001c1f09723e */ /* 0x004fe200000000ff */
[----:B------:R-:W-:Y:S01]  /*e780*/  FADD.FTZ R174, R174, R167 ;  /* 0x000000a7aeae7221 */ /* 0x000fe20000010000 */
[----:B------:R-:W-:Y:S01]  /*e790*/  F2FP.F16.F32.PACK_AB R10, R29, R70 ;  /* 0x000000461d0a723e */ /* 0x000fe200000000ff */
[----:B------:R-:W-:Y:S01]  /*e7a0*/  FFMA.FTZ R85, R94, UR4, -R114 ;  /* 0x000000045e557c23 */ /* 0x000fe20008010872 */
[----:B----4-:R-:W-:Y:S01]  /*e7b0*/  F2FP.F16.F32.PACK_AB R11, R71, R30 ;  /* 0x0000001e470b723e */ /* 0x010fe200000000ff */
[----:B------:R-:W-:Y:S01]  /*e7c0*/  FADD.FTZ R163, R163, R174 ;  /* 0x000000aea3a37221 */ /* 0x000fe20000010000 */
[----:B------:R-:W-:Y:S03]  /*e7d0*/  MUFU.EX2 R89, R89 ;  /* 0x0000005900597308 */ /* 0x000fe60000000800 */
[----:B------:R-:W-:Y:S01]  /*e7e0*/  FADD.FTZ R168, R168, R163 ;  /* 0x000000a3a8a87221 */ /* 0x000fe20000010000 */
[----:B------:R-:W2:Y:S01]  /*e7f0*/  MUFU.EX2 R85, R85 ;  /* 0x0000005500557308 */ /* 0x000ea20000000800 */
[----:B---3--:R-:W-:Y:S02]  /*e800*/  HMMA.16816.F32 R16, R8, R24, R16 ;  /* 0x000000180810723c */ /* 0x008fe40000001810 */
[----:B------:R-:W-:-:S04]  /*e810*/  FADD.FTZ R151, R151, R168 ;  /* 0x000000a897977221 */ /* 0x000fc80000010000 */
[----:B------:R-:W-:Y:S02]  /*e820*/  FADD.FTZ R170, R170, R151 ;  /* 0x00000097aaaa7221 */ /* 0x000fe40000010000 */
[----:B------:R-:W-:Y:S01]  /*e830*/  HMMA.16816.F32 R20, R8, R26, R20 ;  /* 0x0000001a0814723c */ /* 0x000fe20000001814 */
[----:B------:R-:W3:Y:S01]  /*e840*/  LDSM.16.MT88.4 R24, [R217+0x8400] ;  /* 0x00840000d918783b */ /* 0x000ee20000004200 */
[----:B------:R-:W-:-:S04]  /*e850*/  FADD.FTZ R153, R153, R170 ;  /* 0x000000aa99997221 */ /* 0x000fc80000010000 */
[----:B------:R-:W-:-:S04]  /*e860*/  FADD.FTZ R176, R176, R153 ;  /* 0x00000099b0b07221 */ /* 0x000fc80000010000 */
[----:B------:R-:W-:-:S04]  /*e870*/  FADD.FTZ R145, R145, R176 ;  /* 0x000000b091917221 */ /* 0x000fc80000010000 */
[----:B------:R-:W-:-:S04]  /*e880*/  FADD.FTZ R144, R144, R145 ;  /* 0x0000009190907221 */ /* 0x000fc80000010000 */
[----:B------:R-:W-:Y:S01]  /*e890*/  FADD.FTZ R131, R131, R144 ;  /* 0x0000009083837221 */ /* 0x000fe20000010000 */
[----:B-1----:R-:W-:Y:S03]  /*e8a0*/  HMMA.16816.F32 R40, R8, R12, R40 ;  /* 0x0000000c0828723c */ /* 0x002fe60000001828 */
[----:B------:R-:W-:-:S04]  /*e8b0*/  FADD.FTZ R140, R140, R131 ;  /* 0x000000838c8c7221 */ /* 0x000fc80000010000 */
[----:B------:R-:W-:Y:S01]  /*e8c0*/  FADD.FTZ R73, R73, R140 ;  /* 0x0000008c49497221 */ /* 0x000fe20000010000 */
[----:B------:R-:W-:Y:S01]  /*e8d0*/  HMMA.16816.F32 R32, R8, R14, R32 ;  /* 0x0000000e0820723c */ /* 0x000fe20000001820 */
[----:B--2---:R-:W-:Y:S02]  /*e8e0*/  F2FP.F16.F32.PACK_AB R8, R82, R85 ;  /* 0x000000555208723e */ /* 0x004fe400000000ff */
[----:B------:R-:W-:Y:S01]  /*e8f0*/  FADD.FTZ R73, R74, R73 ;  /* 0x000000494a497221 */ /* 0x000fe20000010000 */
[----:B------:R-:W-:Y:S01]  /*e900*/  F2FP.F16.F32.PACK_AB R9, R84, R87 ;  /* 0x000000575409723e */ /* 0x000fe200000000ff */
[----:B------:R-:W1:Y:S01]  /*e910*/  LDSM.16.MT88.4 R12, [R122+0x3400] ;  /* 0x003400007a0c783b */ /* 0x000e620000004200 */
[----:B------:R-:W-:Y:S02]  /*e920*/  F2FP.F16.F32.PACK_AB R10, R58, R83 ;  /* 0x000000533a0a723e */ /* 0x000fe400000000ff */
[----:B------:R-:W-:-:S07]  /*e930*/  F2FP.F16.F32.PACK_AB R11, R89, R86 ;  /* 0x00000056590b723e */ /* 0x000fce00000000ff */
[----:B---3--:R-:W-:Y:S01]  /*e940*/  HMMA.16816.F32 R16, R8, R24, R16 ;  /* 0x000000180810723c */ /* 0x008fe20000001810 */
[----:B------:R-:W-:Y:S01]  /*e950*/  FADD.FTZ R24, R76, R73 ;  /* 0x000000494c187221 */ /* 0x000fe20000010000 */
[----:B------:R-:W-:Y:S02]  /*e960*/  FADD.FTZ R73, R53, R72 ;  /* 0x0000004835497221 */ /* 0x000fe40000010000 */
[----:B------:R-:W-:Y:S01]  /*e970*/  MUFU.EX2 R53, R103 ;  /* 0x0000006700357308 */ /* 0x000fe20000000800 */
[----:B------:R-:W-:-:S03]  /*e980*/  FADD.FTZ R24, R79, R24 ;  /* 0x000000184f187221 */ /* 0x000fc60000010000 */
[----:B------:R-:W-:Y:S01]  /*e990*/  HMMA.16816.F32 R20, R8, R26, R20 ;  /* 0x0000001a0814723c */ /* 0x000fe20000001814 */
[----:B------:R-:W-:Y:S02]  /*e9a0*/  FADD.FTZ R25, R65, R24 ;  /* 0x0000001841197221 */ /* 0x000fe40000010000 */
[----:B------:R-:W2:Y:S02]  /*e9b0*/  MUFU.EX2 R65, R102 ;  /* 0x0000006600417308 */ /* 0x000ea40000000800 */
[----:B------:R-:W-:Y:S02]  /*e9c0*/  FADD.FTZ R138, R138, R25 ;  /* 0x000000198a8a7221 */ /* 0x000fe40000010000 */
[----:B------:R-:W3:Y:S02]  /*e9d0*/  LDSM.16.MT88.4 R24, [R217+0x8800] ;  /* 0x00880000d918783b */ /* 0x000ee40000004200 */
[----:B------:R-:W-:-:S04]  /*e9e0*/  FADD.FTZ R61, R61, R138 ;  /* 0x0000008a3d3d7221 */ /* 0x000fc80000010000 */
[----:B------:R-:W-:Y:S02]  /*e9f0*/  FADD.FTZ R80, R80, R61 ;  /* 0x0000003d50507221 */ /* 0x000fe40000010000 */
[----:B------:R-:W4:Y:S02]  /*ea00*/  MUFU.EX2 R61, R108 ;  /* 0x0000006c003d7308 */ /* 0x000f240000000800 */
[----:B------:R-:W-:-:S04]  /*ea10*/  FADD.FTZ R67, R67, R80 ;  /* 0x0000005043437221 */ /* 0x000fc80000010000 */
[----:B------:R-:W-:Y:S01]  /*ea20*/  FADD.FTZ R67, R54, R67 ;  /* 0x0000004336437221 */ /* 0x000fe20000010000 */
[----:B------:R-:W-:Y:S01]  /*ea30*/  FADD.FTZ R54, R50, R73 ;  /* 0x0000004932367221 */ /* 0x000fe20000010000 */
[C---:B-1----:R-:W-:Y:S01]  /*ea40*/  HMMA.16816.F32 R40, R8.reuse, R12, R40 ;  /* 0x0000000c0828723c */ /* 0x042fe20000001828 */
[----:B------:R-:W1:Y:S01]  /*ea50*/  MUFU.EX2 R50, R106 ;  /* 0x0000006a00327308 */ /* 0x000e620000000800 */
[----:B------:R-:W-:Y:S01]  /*ea60*/  FADD.FTZ R68, R68, R67 ;  /* 0x0000004344447221 */ /* 0x000fe20000010000 */
[----:B------:R-:W-:Y:S01]  /*ea70*/  FADD.FTZ R81, R81, R54 ;  /* 0x0000003651517221 */ /* 0x000fe20000010000 */
[----:B--2---:R-:W-:Y:S02]  /*ea80*/  F2FP.F16.F32.PACK_AB R12, R60, R65 ;  /* 0x000000413c0c723e */ /* 0x004fe400000000ff */
[----:B------:R-:W-:Y:S01]  /*ea90*/  FADD.FTZ R68, R69, R68 ;  /* 0x0000004445447221 */ /* 0x000fe20000010000 */
[----:B------:R-:W-:Y:S01]  /*eaa0*/  FADD.FTZ R38, R38, R81 ;  /* 0x0000005126267221 */ /* 0x000fe20000010000 */
[----:B------:R-:W-:Y:S01]  /*eab0*/  HMMA.16816.F32 R32, R8, R14, R32 ;  /* 0x0000000e0820723c */ /* 0x000fe20000001820 */
[----:B------:R-:W2:Y:S01]  /*eac0*/  LDSM.16.MT88.4 R8, [R122+0x3800] ;  /* 0x003800007a08783b */ /* 0x000ea20000004200 */
        /* <DEDUP_REMOVED lines=8> */
[----:B-1----:R-:W-:Y:S02]  /*eb50*/  F2FP.F16.F32.PACK_AB R15, R50, R53 ;  /* 0x00000035320f723e */ /* 0x002fe400000000ff */
[----:B------:R-:W-:Y:S01]  /*eb60*/  FADD.FTZ R46, R46, R37 ;  /* 0x000000252e2e7221 */ /* 0x000fe20000010000 */
[----:B------:R-:W-:Y:S01]  /*eb70*/  FADD.FTZ R55, R55, R44 ;  /* 0x0000002c37377221 */ /* 0x000fe20000010000 */
[----:B------:R-:W-:-:S02]  /*eb80*/  FFMA.FTZ R37, R109, UR4, -R111 ;  /* 0x000000046d257c23 */ /* 0x000fc4000801086f */
[----:B------:R-:W-:Y:S01]  /*eb90*/  FADD.FTZ R51, R51, R46 ;  /* 0x0000002e33337221 */ /* 0x000fe20000010000 */
[----:B------:R-:W-:Y:S01]  /*eba0*/  FADD.FTZ R56, R56, R55 ;  /* 0x0000003738387221 */ /* 0x000fe20000010000 */
[C---:B---3--:R-:W-:Y:S01]  /*ebb0*/  HMMA.16816.F32 R20, R12.reuse, R26, R20 ;  /* 0x0000001a0c14723c */ /* 0x048fe20000001814 */
[----:B------:R-:W-:Y:S01]  /*ebc0*/  MUFU.EX2 R27, R7 ;  /* 0x00000007001b7308 */ /* 0x000fe20000000800 */
[----:B------:R-:W-:Y:S01]  /*ebd0*/  FADD.FTZ R51, R48, R51 ;  /* 0x0000003330337221 */ /* 0x000fe20000010000 */
[----:B------:R-:W-:Y:S02]  /*ebe0*/  FADD.FTZ R57, R57, R56 ;  /* 0x0000003839397221 */ /* 0x000fe40000010000 */
[----:B------:R-:W1:Y:S01]  /*ebf0*/  MUFU.EX2 R37, R37 ;  /* 0x0000002500257308 */ /* 0x000e620000000800 */
        /* <DEDUP_REMOVED lines=13> */
[----:B------:R-:W3:Y:S01]  /*ecd0*/  MUFU.EX2 R24, R24 ;  /* 0x0000001800187308 */ /* 0x000ee20000000800 */
[C---:B--2---:R-:W-:Y:S01]  /*ece0*/  HMMA.16816.F32 R40, R12.reuse, R8, R40 ;  /* 0x000000080c28723c */ /* 0x044fe20000001828 */
[----:B------:R-:W-:Y:S01]  /*ecf0*/  FADD.FTZ R70, R70, R59 ;  /* 0x0000003b46467221 */ /* 0x000fe20000010000 */
[----:B------:R-:W-:Y:S01]  /*ed00*/  FADD.FTZ R4, R71, R4 ;  /* 0x0000000447047221 */ /* 0x000fe20000010000 */
[----:B------:R-:W2:Y:S01]  /*ed10*/  MUFU.EX2 R2, R6 ;  /* 0x0000000600027308 */ /* 0x000ea20000000800 */
[----:B-1----:R-:W-:Y:S01]  /*ed20*/  F2FP.F16.F32.PACK_AB R5, R0, R37 ;  /* 0x000000250005723e */ /* 0x002fe200000000ff */
[----:B------:R-:W-:Y:S01]  /*ed30*/  FADD.FTZ R70, R29, R70 ;  /* 0x000000461d467221 */ /* 0x000fe20000010000 */
[----:B------:R-:W-:Y:S01]  /*ed40*/  FADD.FTZ R87, R87, R4 ;  /* 0x0000000457577221 */ /* 0x000fe20000010000 */
[----:B------:R-:W1:Y:S01]  /*ed50*/  MUFU.EX2 R26, R26 ;  /* 0x0000001a001a7308 */ /* 0x000e620000000800 */
[----:B------:R-:W-:Y:S01]  /*ed60*/  HMMA.16816.F32 R32, R12, R10, R32 ;  /* 0x0000000a0c20723c */ /* 0x000fe20000001820 */
[----:B------:R-:W-:Y:S01]  /*ed70*/  FADD.FTZ R85, R85, R70 ;  /* 0x0000004655557221 */ /* 0x000fe20000010000 */
[----:B------:R-:W-:-:S03]  /*ed80*/  FADD.FTZ R87, R84, R87 ;  /* 0x0000005754577221 */ /* 0x000fc60000010000 */
[----:B------:R-:W-:Y:S01]  /*ed90*/  FADD.FTZ R82, R82, R85 ;  /* 0x0000005552527221 */ /* 0x000fe20000010000 */
[----:B------:R-:W-:Y:S01]  /*eda0*/  FADD.FTZ R86, R86, R87 ;  /* 0x0000005756567221 */ /* 0x000fe20000010000 */
[----:B---3--:R-:W-:Y:S02]  /*edb0*/  F2FP.F16.F32.PACK_AB R4, R24, R25 ;  /* 0x000000191804723e */ /* 0x008fe400000000ff */
[----:B------:R-:W-:Y:S01]  /*edc0*/  FADD.FTZ R83, R83, R82 ;  /* 0x0000005253537221 */ /* 0x000fe20000010000 */
[----:B------:R-:W-:Y:S01]  /*edd0*/  FADD.FTZ R86, R89, R86 ;  /* 0x0000005659567221 */ /* 0x000fe20000010000 */
[----:B--2---:R-:W-:Y:S02]  /*ede0*/  F2FP.F16.F32.PACK_AB R6, R27, R2 ;  /* 0x000000021b06723e */ /* 0x004fe400000000ff */
        /* <DEDUP_REMOVED lines=21> */
[----:B------:R-:W-:-:S15]  /*ef40*/  HMMA.16816.F32 R196, R4, R198, R32 ;  /* 0x000000c604c4723c */ /* 0x000fde0000001820 */
[----:B------:R-:W-:-:S05]  /*ef50*/  NOP ;  /* 0x0000000000007918 */ /* 0x000fca0000000000 */
.L_x_1504:
[----:B------:R-:W-:Y:S01]  /*ef60*/  UISETP.GE.AND UP0, UPT, UR7, URZ, UPT ;  /* 0x000000ff0700728c */ /* 0x000fe2000bf06270 */
[----:B------:R-:W1:Y:S08]  /*ef70*/  LDCU.64 UR14, c[0x0][0x358] ;  /* 0x00006b00ff0e77ac */ /* 0x000e700008000a00 */
[----:B------:R-:W-:Y:S05]  /*ef80*/  BRA.U !UP0, `(.L_x_1512) ;  /* 0x0000005108b87547 */ /* 0x000fea000b800000 */
[----:B------:R-:W2:Y:S01]  /*ef90*/  S2UR UR5, SR_CgaCtaId ;  /* 0x00000000000579c3 */ /* 0x000ea20000008800 */
[----:B------:R-:W-:Y:S01]  /*efa0*/  UISETP.NE.U32.AND UP0, UPT, UR12, URZ, UPT ;  /* 0x000000ff0c00728c */ /* 0x000fe2000bf05070 */
[----:B------:R-:W-:Y:S01]  /*efb0*/  IMAD.U32 R192, RZ, RZ, UR7 ;  /* 0x00000007ffc07e24 */ /* 0x000fe2000f8e00ff */
[----:B------:R-:W-:Y:S01]  /*efc0*/  USHF.L.U32 UR17, UR7, 0x8, URZ ;  /* 0x0000000807117899 */ /* 0x000fe200080006ff */
[----:B------:R-:W-:Y:S01]  /*efd0*/  IMAD.MOV.U32 R194, RZ, RZ, R133 ;  /* 0x000000ffffc27224 */ /* 0x000fe200078e0085 */
[----:B------:R-:W-:Y:S01]  /*efe0*/  UISETP.NE.AND.EX UP0, UPT, UR13, URZ, UPT, UP0 ;  /* 0x000000ff0d00728c */ /* 0x000fe2000bf05300 */
[----:B------:R-:W-:Y:S01]  /*eff0*/  VIADD R224, R217, 0x5020 ;  /* 0x00005020d9e07836 */ /* 0x000fe20000000000 */
[----:B------:R-:W-:Y:S01]  /*f000*/  PRMT R192, R193, 0x6540, R192 ;  /* 0x00006540c1c07816 */ /* 0x000fe200000000c0 */
[----:B------:R-:W-:Y:S01]  /*f010*/  VIADD R222, R217, 0x5000 ;  /* 0x00005000d9de7836 */ /* 0x000fe20000000000 */
[----:B------:R-:W-:Y:S01]  /*f020*/  MOV R193, R134 ;  /* 0x0000008600c17202 */ /* 0x000fe20000000f00 */
[----:B------:R-:W-:Y:S01]  /*f030*/  UMOV UR18, 0x400 ;  /* 0x0000040000127882 */ /* 0x000fe20000000000 */
[----:B------:R-:W-:Y:S01]  /*f040*/  PLOP3.LUT P2, PT, PT, PT, UP0, 0x80, 0x8 ;  /* 0x000000000008781c */ /* 0x000fe20003f4f008 */
[----:B------:R-:W-:Y:S01]  /*f050*/  UIADD3 UR13, UPT, UPT, UR7, 0x1, URZ ;  /* 0x00000001070d7890 */ /* 0x000fe2000fffe0ff */
[----:B------:R-:W-:Y:S01]  /*f060*/  MOV R225, RZ ;  /* 0x000000ff00e17202 */ /* 0x000fe20000000f00 */
[----:B------:R-:W3:Y:S01]  /*f070*/  LDCU UR12, c[0x0][0x440] ;  /* 0x00008800ff0c77ac */ /* 0x000ee20008000800 */
[----:B------:R-:W-:Y:S01]  /*f080*/  LOP3.LUT R192, R192, 0x80, RZ, 0xfc, !PT ;  /* 0x00000080c0c07812 */ /* 0x000fe200078efcff */
[----:B------:R-:W4:Y:S01]  /*f090*/  LDCU UR4, c[0x0][0x45c] ;  /* 0x00008b80ff0477ac */ /* 0x000f220008000800 */
[----:B------:R-:W1:Y:S01]  /*f0a0*/  LDCU.64 UR8, c[0x0][0x3a0] ;  /* 0x00007400ff0877ac */ /* 0x000e620008000a00 */
[----:B------:R-:W1:Y:S01]  /*f0b0*/  LDCU.64 UR10, c[0x0][0x3a8] ;  /* 0x00007500ff0a77ac */ /* 0x000e620008000a00 */
[----:B------:R-:W-:-:S02]  /*f0c0*/  UIADD3 UR7, UPT, UPT, UR17, 0x100, URZ ;  /* 0x0000010011077890 */ /* 0x000fc4000fffe0ff */
[----:B--2---:R-:W-:-:S12]  /*f0d0*/  ULEA UR5, UR5, UR18, 0x18 ;  /* 0x0000001205057291 */ /* 0x004fd8000f8ec0ff */
.L_x_1516:
[----:B------:R-:W-:Y:S01]  /*f0e0*/  @!P2 IADD3 R5, P0, PT, RZ, -R225, RZ ;  /* 0x800000e1ff05a210 */ /* 0x000fe20007f1e0ff */
[----:B------:R-:W2:Y:S01]  /*f0f0*/  S2R R3, SR_TID.X ;  /* 0x0000000000037919 */ /* 0x000ea20000002100 */
[----:B------:R-:W5:Y:S01]  /*f100*/  @!P2 LDC R226, c[0x0][0x3c0] ;  /* 0x0000f000ffe2ab82 */ /* 0x000f620000000800 */
[----:B------:R-:W-:Y:S07]  /*f110*/  DEPBAR.LE SB0, 0x0 ;  /* 0x000080000000791a */ /* 0x000fee0000000000 */
[----:B------:R-:W1:Y:S08]  /*f120*/  LDC R215, c[0x0][0x3c4] ;  /* 0x0000f100ffd77b82 */ /* 0x000e700000000800 */
[----:B------:R-:W-:Y:S01]  /*f130*/  BAR.SYNC.DEFER_BLOCKING 0x0 ;  /* 0x0000000000007b1d */ /* 0x000fe20000010000 */
[----:B------:R-:W-:Y:S02]  /*f140*/  IMAD.MOV.U32 R8, RZ, RZ, R220 ;  /* 0x000000ffff087224 */ /* 0x000fe400078e00dc */
[----:B------:R-:W-:Y:S01]  /*f150*/  IMAD.MOV.U32 R6, RZ, RZ, R221 ;  /* 0x000000ffff067224 */ /* 0x000fe200078e00dd */
[C---:B--2---:R-:W-:Y:S01]  /*f160*/  LOP3.LUT R216, R3.reuse, 0x18, RZ, 0xc0, !PT ;  /* 0x0000001803d87812 */ /* 0x044fe200078ec0ff */
[----:B-----5:R-:W-:Y:S02]  /*f170*/  @!P2 IMAD.SHL.U32 R0, R226, 0x100, RZ ;  /* 0x00000100e200a824 */ /* 0x020fe400078e00ff */
[----:B------:R-:W-:Y:S02]  /*f180*/  IMAD.SHL.U32 R195, R3, 0x8, RZ ;  /* 0x0000000803c37824 */ /* 0x000fe400078e00ff */
[----:B------:R-:W-:Y:S03]  /*f190*/  @!P2 IMAD.X R0, RZ, RZ, ~R0, P0 ;  /* 0x000000ffff00a224 */ /* 0x000fe600000e0e00 */
[----:B------:R-:W-:Y:S02]  /*f1a0*/  LOP3.LUT R223, R195, 0xd8, RZ, 0xc0, !PT ;  /* 0x000000d8c3df7812 */ /* 0x000fe400078ec0ff */
[----:B------:R-:W-:Y:S02]  /*f1b0*/  @!P2 SHF.R.S64 R5, R5, 0x1f, R0 ;  /* 0x0000001f0505a819 */ /* 0x000fe40000001000 */
[----:B------:R-:W-:Y:S02]  /*f1c0*/  LOP3.LUT R2, R195, 0x1f20, RZ, 0xc0, !PT ;  /* 0x00001f20c3027812 */ /* 0x000fe400078ec0ff */
[----:B------:R-:W-:Y:S02]  /*f1d0*/  LOP3.LUT R223, R223, R216, RZ, 0x3c, !PT ;  /* 0x000000d8dfdf7212 */ /* 0x000fe400078e3cff */
[----:B------:R-:W-:Y:S02]  /*f1e0*/  LOP3.LUT R212, R195, 0x18, RZ, 0xc0, !PT ;  /* 0x00000018c3d47812 */ /* 0x000fe400078ec0ff */
[----:B------:R-:W-:Y:S02]  /*f1f0*/  @!P2 IADD3 R220, P0, PT, R220, R5, RZ ;  /* 0x00000005dcdca210 */ /* 0x000fe40007f1e0ff */
[----:B------:R-:W-:Y:S02]  /*f200*/  LOP3.LUT R223, R2, R223, RZ, 0xfc, !PT ;  /* 0x000000df02df7212 */ /* 0x000fe400078efcff */
[C---:B---3--:R-:W-:Y:S02]  /*f210*/  ISETP.GE.AND P3, PT, R212.reuse, UR12, PT ;  /* 0x0000000cd4007c0c */ /* 0x048fe4000bf66270 */
[----:B------:R-:W-:Y:S02]  /*f220*/  ISETP.GE.AND P4, PT, R212, UR12, PT ;  /* 0x0000000cd4007c0c */ /* 0x000fe4000bf86270 */
[----:B------:R-:W-:Y:S01]  /*f230*/  @!P2 LEA.HI.X.SX32 R221, R0, R221, 0x1, P0 ;  /* 0x000000dd00dda211 */ /* 0x000fe200000f0eff */
[----:B-1----:R-:W-:Y:S10]  /*f240*/  @!P2 BRA `(.L_x_1513) ;  /* 0x0000000000f8a947 */ /* 0x002ff40003800000 */
[----:B------:R-:W1:Y:S01]  /*f250*/  LDC R5, c[0x0][0x4f0] ;  /* 0x00013c00ff057b82 */ /* 0x000e620000000800 */
[----:B------:R-:W-:Y:S01]  /*f260*/  UIADD3 UR17, UPT, UPT, UR7, -0x100, URZ ;  /* 0xffffff0007117890 */ /* 0x000fe2000fffe0ff */
[----:B------:R-:W-:Y:S06]  /*f270*/  IABS R14, UR7 ;  /* 0x00000007000e7c13 */ /* 0x000fec0008000000 */
[----:B------:R-:W2:Y:S01]  /*f280*/  LDC.64 R226, c[0x0][0x3c0] ;  /* 0x0000f000ffe27b82 */ /* 0x000ea20000000a00 */
[-C--:B-1----:R-:W-:Y:S02]  /*f290*/  IABS R10, R5.reuse ;  /* 0x00000005000a7213 */ /* 0x082fe40000000000 */
[----:B------:R-:W-:Y:S02]  /*f2a0*/  LOP3.LUT R2, RZ, R5, RZ, 0x33, !PT ;  /* 0x00000005ff027212 */ /* 0x000fe400078e33ff */
[----:B------:R-:W1:Y:S10]  /*f2b0*/  I2F.RP R15, R10 ;  /* 0x0000000a000f7306 */ /* 0x000e740000209400 */
[----:B-1----:R-:W1:Y:S02]  /*f2c0*/  MUFU.RCP R12, R15 ;  /* 0x0000000f000c7308 */ /* 0x002e640000001000 */
[----:B-1----:R-:W-:Y:S02]  /*f2d0*/  VIADD R16, R12, 0xffffffe ;  /* 0x0ffffffe0c107836 */ /* 0x002fe40000000000 */
[----:B------:R-:W-:Y:S06]  /*f2e0*/  IMAD.U32 R12, RZ, RZ, UR17 ;  /* 0x00000011ff0c7e24 */ /* 0x000fec000f8e00ff */
[----:B------:R-:W1:Y:S01]  /*f2f0*/  F2I.FTZ.U32.TRUNC.NTZ R17, R16 ;  /* 0x0000001000117305 */ /* 0x000e62000021f000 */
[----:B------:R-:W-:Y:S01]  /*f300*/  IABS R12, R12 ;  /* 0x0000000c000c7213 */ /* 0x000fe20000000000 */
        /* <DEDUP_REMOVED lines=18> */
[C---:B------:R-:W-:Y:S02]  /*f430*/  LOP3.LUT R10, R5.reuse, UR17, RZ, 0x3c, !PT ;  /* 0x00000011050a7c12 */ /* 0x040fe4000f8e3cff */
[----:B------:R-:W-:Y:S02]  /*f440*/  LOP3.LUT R12, R5, UR7, RZ, 0x3c, !PT ;  /* 0x00000007050c7c12 */ /* 0x000fe4000f8e3cff */
[----:B------:R-:W-:Y:S02]  /*f450*/  ISETP.GE.AND P1, PT, R10, RZ, PT ;  /* 0x000000ff0a00720c */ /* 0x000fe40003f26270 */
[----:B------:R-:W-:Y:S03]  /*f460*/  ISETP.GE.AND P5, PT, R12, RZ, PT ;  /* 0x000000ff0c00720c */ /* 0x000fe60003fa6270 */
[----:B------:R-:W-:Y:S02]  /*f470*/  @P0 IADD3 R9, PT, PT, R9, 0x1, RZ ;  /* 0x0000000109090810 */ /* 0x000fe40007ffe0ff */
[----:B------:R-:W-:Y:S01]  /*f480*/  @P6 VIADD R7, R7, 0x1 ;  /* 0x0000000107076836 */ /* 0x000fe20000000000 */
[----:B------:R-:W-:Y:S05]  /*f490*/  ISETP.NE.AND P0, PT, R5, RZ, PT ;  /* 0x000000ff0500720c */ /* 0x000fea0003f05270 */
[----:B------:R-:W-:Y:S02]  /*f4a0*/  @!P1 IMAD.MOV R9, RZ, RZ, -R9 ;  /* 0x000000ffff099224 */ /* 0x000fe400078e0a09 */
[----:B------:R-:W-:Y:S03]  /*f4b0*/  @!P5 IADD3 R7, PT, PT, -R7, RZ, RZ ;  /* 0x000000ff0707d210 */ /* 0x000fe60007ffe1ff */
[C---:B------:R-:W-:Y:S02]  /*f4c0*/  SEL R4, R2.reuse, R9, !P0 ;  /* 0x0000000902047207 */ /* 0x040fe40004000000 */
[----:B------:R-:W-:Y:S02]  /*f4d0*/  SEL R11, R2, R7, !P0 ;  /* 0x00000007020b7207 */ /* 0x000fe40004000000 */
[CC--:B------:R-:W-:Y:S02]  /*f4e0*/  LEA R18, P1, R4.reuse, R218.reuse, 0x2 ;  /* 0x000000da04127211 */ /* 0x0c0fe400078210ff */
[C---:B------:R-:W-:Y:S01]  /*f4f0*/  LEA R16, P0, R11.reuse, R218, 0x2 ;  /* 0x000000da0b107211 */ /* 0x040fe200078010ff */
[C---:B------:R-:W-:Y:S01]  /*f500*/  IMAD.IADD R2, R11.reuse, 0x1, -R4 ;  /* 0x000000010b027824 */ /* 0x040fe200078e0a04 */
[-C--:B------:R-:W-:Y:S02]  /*f510*/  LEA.HI.X.SX32 R19, R4, R219.reuse, 0x2, P1 ;  /* 0x000000db04137211 */ /* 0x080fe400008f16ff */
[----:B------:R-:W-:Y:S01]  /*f520*/  LEA.HI.X.SX32 R17, R11, R219, 0x2, P0 ;  /* 0x000000db0b117211 */ /* 0x000fe200000f16ff */
[----:B------:R-:W-:Y:S02]  /*f530*/  IMAD R0, R2, R5, -0x100 ;  /* 0xffffff0002007424 */ /* 0x000fe400078e0205 */
[----:B------:R-:W3:Y:S03]  /*f540*/  LDG.E R13, desc[UR14][R18.64] ;  /* 0x0000000e120d7981 */ /* 0x000ee6000c1e1900 */
[----:B------:R-:W-:Y:S01]  /*f550*/  SHF.R.S32.HI R15, RZ, 0x1f, R0 ;  /* 0x0000001fff0f7819 */ /* 0x000fe20000011400 */
[----:B------:R-:W3:Y:S04]  /*f560*/  LDG.E R10, desc[UR14][R16.64] ;  /* 0x0000000e100a7981 */ /* 0x000ee8000c1e1900 */
[-C--:B--2---:R-:W-:Y:S02]  /*f570*/  IMAD R12, R15, R226.reuse, RZ ;  /* 0x000000e20f0c7224 */ /* 0x084fe400078e02ff */
[C---:B------:R-:W-:Y:S04]  /*f580*/  IMAD.WIDE.U32 R14, R0.reuse, R226, RZ ;  /* 0x000000e2000e7225 */ /* 0x040fe800078e00ff */
[----:B------:R-:W-:Y:S05]  /*f590*/  IMAD R12, R0, R227, R12 ;  /* 0x000000e3000c7224 */ /* 0x000fea00078e020c */
[----:B------:R-:W-:Y:S01]  /*f5a0*/  IADD3 R15, PT, PT, R15, R12, RZ ;  /* 0x0000000c0f0f7210 */ /* 0x000fe20007ffe0ff */
[----:B---3--:R-:W-:Y:S04]  /*f5b0*/  IMAD.IADD R13, R13, 0x1, -R10 ;  /* 0x000000010d0d7824 */ /* 0x008fe800078e0a0a */
[C---:B------:R-:W-:Y:S01]  /*f5c0*/  IMAD.WIDE.U32 R14, R13.reuse, UR10, R14 ;  /* 0x0000000a0d0e7c25 */ /* 0x040fe2000f8e000e */
[----:B------:R-:W-:Y:S02]  /*f5d0*/  SHF.R.S32.HI R10, RZ, 0x1f, R13 ;  /* 0x0000001fff0a7819 */ /* 0x000fe4000001140d */
[----:B------:R-:W-:Y:S03]  /*f5e0*/  LEA R220, P0, R14, R8, 0x1 ;  /* 0x000000080edc7211 */ /* 0x000fe600078008ff */
[----:B------:R-:W-:Y:S04]  /*f5f0*/  IMAD R10, R10, UR10, RZ ;  /* 0x0000000a0a0a7c24 */ /* 0x000fe8000f8e02ff */
[----:B------:R-:W-:Y:S04]  /*f600*/  IMAD R10, R13, UR11, R10 ;  /* 0x0000000b0d0a7c24 */ /* 0x000fe8000f8e020a */
[----:B------:R-:W-:Y:S05]  /*f610*/  IMAD.IADD R221, R15, 0x1, R10 ;  /* 0x000000010fdd7824 */ /* 0x000fea00078e020a */
[----:B------:R-:W-:Y:S07]  /*f620*/  LEA.HI.X R221, R14, R6, R221, 0x1, P0 ;  /* 0x000000060edd7211 */ /* 0x000fee00000f0cdd */
.L_x_1513:
[----:B------:R-:W-:Y:S01]  /*f630*/  LEA R223, R223, UR5, 0x1 ;  /* 0x00000005dfdf7c11 */ /* 0x000fe2000f8e08ff */
[C---:B------:R-:W-:Y:S01]  /*f640*/  IMAD.SHL.U32 R237, R226.reuse, 0x40, RZ ;  /* 0x00000040e2ed7824 */ /* 0x040fe200078e00ff */
[----:B------:R-:W-:Y:S01]  /*f650*/  SHF.L.U64.HI R230, R226, 0x6, R215 ;  /* 0x00000006e2e67819 */ /* 0x000fe200000102d7 */
[----:B------:R-:W-:Y:S01]  /*f660*/  @!P3 IMAD R228, R215, 0xc0, RZ ;  /* 0x000000c0d7e4b824 */ /* 0x000fe200078e02ff */
[----:B------:R-:W-:Y:S01]  /*f670*/  MOV R0, 0x20 ;  /* 0x0000002000007802 */ /* 0x000fe20000000f00 */
[----:B------:R-:W-:Y:S01]  /*f680*/  @!PT LDS RZ, [RZ] ;  /* 0x00000000fffff984 */ /* 0x000fe20000000800 */
[----:B------:R-:W-:Y:S01]  /*f690*/  @!PT LDS RZ, [RZ] ;  /* 0x00000000fffff984 */ /* 0x000fe20000000800 */
[----:B------:R-:W-:Y:S01]  /*f6a0*/  @!PT LDS RZ, [RZ] ;  /* 0x00000000fffff984 */ /* 0x000fe20000000800 */
[----:B------:R-:W-:Y:S01]  /*f6b0*/  @!P4 LDGSTS.E.BYPASS.LTC128B.128 [R223+0x5000], desc[UR14][R220.64] ;  /* 0x05000000dcdfcfae */ /* 0x000fe2000b981a0e */
[----:B------:R-:W-:Y:S01]  /*f6c0*/  IADD3 R240, P0, PT, R237, R220, RZ ;  /* 0x000000dcedf07210 */ /* 0x000fe20007f1e0ff */
[----:B------:R-:W-:Y:S01]  /*f6d0*/  @!P3 IMAD R227, R215, 0x140, RZ ;  /* 0x00000140d7e3b824 */ /* 0x000fe200078e02ff */
[----:B------:R-:W-:Y:S02]  /*f6e0*/  UISETP.NE.AND UP0, UPT, UR13, 0x1, UPT ;  /* 0x000000010d00788c */ /* 0x000fe4000bf05270 */
[----:B------:R-:W-:Y:S01]  /*f6f0*/  @P4 STS.128 [R223+0x5000], RZ ;  /* 0x005000ffdf004388 */ /* 0x000fe20000000c00 */
[----:B------:R-:W-:Y:S01]  /*f700*/  @!P3 IADD3 R236, P5, PT, R240, R237, RZ ;  /* 0x000000edf0ecb210 */ /* 0x000fe20007fbe0ff */
[----:B------:R-:W-:Y:S01]  /*f710*/  IMAD.X R241, R230, 0x1, R221, P0 ;  /* 0x00000001e6f17824 */ /* 0x000fe200000e06dd */
[CC--:B------:R-:W-:Y:S02]  /*f720*/  @!P3 LEA R232, P0, R226.reuse, R240.reuse, 0x8 ;  /* 0x000000f0e2e8b211 */ /* 0x0c0fe400078040ff */
[----:B------:R-:W-:Y:S01]  /*f730*/  @P3 STS.128 [R223+0x5800], RZ ;  /* 0x005800ffdf003388 */ /* 0x000fe20000000c00 */
[C---:B------:R-:W-:Y:S01]  /*f740*/  @!P3 LEA R234, P1, R226.reuse, R240, 0x7 ;  /* 0x000000f0e2eab211 */ /* 0x040fe200078238ff */
[--C-:B------:R-:W-:Y:S01]  /*f750*/  @!P3 IMAD.MOV.U32 R238, RZ, RZ, R240.reuse ;  /* 0x000000ffffeeb224 */ /* 0x100fe200078e00f0 */
[CCC-:B------:R-:W-:Y:S02]  /*f760*/  @!P3 LEA.HI.X R233, R226.reuse, R241.reuse, R215.reuse, 0x8, P0 ;  /* 0x000000f1e2e9b211 */ /* 0x1c0fe400000f44d7 */
[----:B------:R-:W-:Y:S01]  /*f770*/  @!PT LDS RZ, [RZ] ;  /* 0x00000000fffff984 */ /* 0x000fe20000000800 */
[----:B------:R-:W-:Y:S01]  /*f780*/  @!PT LDS RZ, [RZ] ;  /* 0x00000000fffff984 */ /* 0x000fe20000000800 */
[----:B------:R-:W-:Y:S01]  /*f790*/  @!PT LDS RZ, [RZ] ;  /* 0x00000000fffff984 */ /* 0x000fe20000000800 */
[----:B------:R1:W-:Y:S01]  /*f7a0*/  @!P3 LDGSTS.E.BYPASS.LTC128B.128 [R223+0x5800], desc[UR14][R240.64] ;  /* 0x05800000f0dfbfae */ /* 0x0003e2000b981a0e */
[----:B------:R-:W-:Y:S01]  /*f7b0*/  @!P3 IADD3.X R237, PT, PT, R241, R230, RZ, P5, !PT ;  /* 0x000000e6f1edb210 */ /* 0x000fe20002ffe4ff */
[----:B------:R-:W-:Y:S01]  /*f7c0*/  @!P3 IMAD.MOV.U32 R230, RZ, RZ, R240 ;  /* 0x000000ffffe6b224 */ /* 0x000fe200078e00f0 */
[CC--:B------:R-:W-:Y:S02]  /*f7d0*/  @!P3 LEA.HI.X R235, R226.reuse, R241.reuse, R215, 0x7, P1 ;  /* 0x000000f1e2ebb211 */ /* 0x0c0fe400008f3cd7 */
[----:B------:R-:W-:Y:S01]  /*f7e0*/  @P3 STS.128 [R223+0x6000], RZ ;  /* 0x006000ffdf003388 */ /* 0x000fe20000000c00 */
[-C--:B------:R-:W-:Y:S01]  /*f7f0*/  @!P3 MOV R239, R241.reuse ;  /* 0x000000f100efb202 */ /* 0x080fe20000000f00 */
[----:B------:R-:W-:Y:S01]  /*f800*/  @!P3 IMAD R215, R215, 0x180, RZ ;  /* 0x00000180d7d7b824 */ /* 0x000fe200078e02ff */
[----:B------:R-:W-:Y:S02]  /*f810*/  @!P3 MOV R231, R241 ;  /* 0x000000f100e7b202 */ /* 0x000fe40000000f00 */
[----:B------:R-:W-:Y:S01]  /*f820*/  @!PT LDS RZ, [RZ] ;  /* 0x00000000fffff984 */ /* 0x000fe20000000800 */
[----:B------:R-:W-:Y:S01]  /*f830*/  @!PT LDS RZ, [RZ] ;  /* 0x00000000fffff984 */ /* 0x000fe20000000800 */
[----:B------:R-:W-:Y:S01]  /*f840*/  @!PT LDS RZ, [RZ] ;  /* 0x00000000fffff984 */ /* 0x000fe20000000800 */
[----:B------:R2:W-:Y:S01]  /*f850*/  @!P3 LDGSTS.E.BYPASS.LTC128B.128 [R223+0x6000], desc[UR14][R236.64] ;  /* 0x06000000ecdfbfae */ /* 0x0005e2000b981a0e */
[----:B------:R-:W-:Y:S01]  /*f860*/  LOP3.LUT P0, RZ, R3, 0x4, RZ, 0xc0, !PT ;  /* 0x0000000403ff7812 */ /* 0x000fe2000780c0ff */
[----:B------:R-:W-:Y:S03]  /*f870*/  @!P3 IMAD.WIDE.U32 R238, R226, 0xc0, R238 ;  /* 0x000000c0e2eeb825 */ /* 0x000fe600078e00ee */
[----:B------:R-:W-:Y:S01]  /*f880*/  @P3 STS.128 [R223+0x6800], RZ ;  /* 0x006800ffdf003388 */ /* 0x000fe20000000c00 */
[----:B------:R-:W-:Y:S01]  /*f890*/  SEL R0, R0, 0xffffffe0, !P0 ;  /* 0xffffffe000007807 */ /* 0x000fe20004000000 */
[----:B------:R-:W-:Y:S03]  /*f8a0*/  @!P3 IMAD.IADD R239, R228, 0x1, R239 ;  /* 0x00000001e4efb824 */ /* 0x000fe600078e02ef */
[----:B------:R-:W-:Y:S01]  /*f8b0*/  @!PT LDS RZ, [RZ] ;  /* 0x00000000fffff984 */ /* 0x000fe20000000800 */
[----:B------:R-:W-:Y:S01]  /*f8c0*/  @!PT LDS RZ, [RZ] ;  /* 0x00000000fffff984 */ /* 0x000fe20000000800 */
[----:B------:R-:W-:Y:S01]  /*f8d0*/  @!PT LDS RZ, [RZ] ;  /* 0x00000000fffff984 */ /* 0x000fe20000000800 */
[----:B------:R2:W-:Y:S01]  /*f8e0*/  @!P3 LDGSTS.E.BYPASS.LTC128B.128 [R223+0x6800], desc[UR14][R234.64] ;  /* 0x06800000eadfbfae */ /* 0x0005e2000b981a0e */
[----:B------:R-:W-:Y:S04]  /*f8f0*/  @!P3 IMAD.WIDE.U32 R230, R226, 0x140, R230 ;  /* 0x00000140e2e6b825 */ /* 0x000fe800078e00e6 */
[----:B------:R-:W-:Y:S01]  /*f900*/  @P3 STS.128 [R223+0x7000], RZ ;  /* 0x007000ffdf003388 */ /* 0x000fe20000000c00 */
[----:B------:R-:W-:Y:S01]  /*f910*/  IMAD.IADD R2, R189, 0x1, R0 ;  /* 0x00000001bd027824 */ /* 0x000fe200078e0200 */
[----:B------:R-:W-:Y:S03]  /*f920*/  IADD3 R0, PT, PT, R0, R188, RZ ;  /* 0x000000bc00007210 */ /* 0x000fe60007ffe0ff */
[----:B------:R-:W-:Y:S01]  /*f930*/  @!PT LDS RZ, [RZ] ;  /* 0x00000000fffff984 */ /* 0x000fe20000000800 */
[----:B------:R-:W-:Y:S01]  /*f940*/  @!PT LDS RZ, [RZ] ;  /* 0x00000000fffff984 */ /* 0x000fe20000000800 */
[----:B------:R-:W-:Y:S01]  /*f950*/  @!PT LDS RZ, [RZ] ;  /* 0x00000000fffff984 */ /* 0x000fe20000000800 */
[----:B------:R2:W-:Y:S01]  /*f960*/  @!P3 LDGSTS.E.BYPASS.LTC128B.128 [R223+0x7000], desc[UR14][R238.64] ;  /* 0x07000000eedfbfae */ /* 0x0005e2000b981a0e */
[----:B------:R-:W-:Y:S01]  /*f970*/  @!P3 IADD3 R231, PT, PT, R227, R231, RZ ;  /* 0x000000e7e3e7b210 */ /* 0x000fe20007ffe0ff */
[----:B-1----:R-:W-:Y:S03]  /*f980*/  @!P3 IMAD.WIDE.U32 R240, R226, 0x180, R240 ;  /* 0x00000180e2f0b825 */ /* 0x002fe600078e00f0 */
[----:B------:R-:W-:Y:S01]  /*f990*/  @P3 STS.128 [R223+0x7800], RZ ;  /* 0x007800ffdf003388 */ /* 0x000fe20000000c00 */
[----:B------:R-:W-:Y:S04]  /*f9a0*/  @!P3 IMAD.IADD R241, R215, 0x1, R241 ;  /* 0x00000001d7f1b824 */ /* 0x000fe800078e02f1 */
        /* <DEDUP_REMOVED lines=14> */
[----:B------:R-:W-:Y:S05]  /*fa90*/  LDSM.16.M88.4 R128, [R189] ;  /* 0x00000000bd80783b */ /* 0x000fea0000000200 */
[----:B------:R-:W0:Y:S05]  /*faa0*/  LDGDEPBAR ;  /* 0x00000000000079af */ /* 0x000e2a0000000000 */
[----:B------:R-:W1:Y:S05]  /*fab0*/  LDSM.16.M88.4 R8, [R188+0x1000] ;  /* 0x00100000bc08783b */ /* 0x000e6a0000000200 */
[----:B------:R-:W3:Y:S05]  /*fac0*/  LDSM.16.M88.4 R16, [R188+0x1400] ;  /* 0x00140000bc10783b */ /* 0x000eea0000000200 */
[----:B------:R-:W5:Y:S05]  /*fad0*/  LDSM.16.M88.4 R24, [R188+0x1800] ;  /* 0x00180000bc18783b */ /* 0x000f6a0000000200 */
[----:B------:R-:W4:Y:S05]  /*fae0*/  LDSM.16.M88.4 R32, [R188+0x1c00] ;  /* 0x001c0000bc20783b */ /* 0x000f2a0000000200 */
[----:B------:R-:W2:Y:S05]  /*faf0*/  LDSM.16.M88.4 R40, [R188+0x2000] ;  /* 0x00200000bc28783b */ /* 0x000eaa0000000200 */
[----:B------:R-:W2:Y:S05]  /*fb00*/  LDSM.16.M88.4 R48, [R188+0x2400] ;  /* 0x00240000bc30783b */ /* 0x000eaa0000000200 */
[----:B------:R-:W2:Y:S05]  /*fb10*/  LDSM.16.M88.4 R56, [R188+0x2800] ;  /* 0x00280000bc38783b */ /* 0x000eaa0000000200 */
[----:B------:R-:W2:Y:S01]  /*fb20*/  LDSM.16.M88.4 R64, [R188+0x2c00] ;  /* 0x002c0000bc40783b */ /* 0x000ea20000000200 */
[C---:B-1----:R-:W-:Y:S04]  /*fb30*/  HMMA.16816.F32 R4, R128.reuse, R8, RZ ;  /* 0x000000088004723c */ /* 0x042fe800000018ff */
[----:B------:R-:W1:Y:S05]  /*fb40*/  LDSM.16.M88.4 R72, [R188+0x3000] ;  /* 0x00300000bc48783b */ /* 0x000e6a0000000200 */
[----:B------:R-:W1:Y:S01]  /*fb50*/  LDSM.16.M88.4 R80, [R188+0x3400] ;  /* 0x00340000bc50783b */ /* 0x000e620000000200 */
[C---:B---3--:R-:W-:Y:S04]  /*fb60*/  HMMA.16816.F32 R12, R128.reuse, R16, RZ ;  /* 0x00000010800c723c */ /* 0x048fe800000018ff */
[----:B------:R-:W3:Y:S04]  /*fb70*/  LDSM.16.M88.4 R88, [R188+0x3800] ;  /* 0x00380000bc58783b */ /* 0x000ee80000000200 */
[C---:B-----5:R-:W-:Y:S01]  /*fb80*/  HMMA.16816.F32 R20, R128.reuse, R24, RZ ;  /* 0x000000188014723c */ /* 0x060fe200000018ff */
[----:B------:R-:W5:Y:S05]  /*fb90*/  LDSM.16.M88.4 R96, [R188+0x3c00] ;  /* 0x003c0000bc60783b */ /* 0x000f6a0000000200 */
[----:B------:R-:W5:Y:S02]  /*fba0*/  LDSM.16.M88.4 R104, [R188+0x4000] ;  /* 0x00400000bc68783b */ /* 0x000f640000000200 */
[C---:B------:R-:W-:Y:S03]  /*fbb0*/  HMMA.16816.F32 R8, R128.reuse, R10, RZ ;  /* 0x0000000a8008723c */ /* 0x040fe600000018ff */
[----:B------:R-:W5:Y:S05]  /*fbc0*/  LDSM.16.M88.4 R112, [R188+0x4400] ;  /* 0x00440000bc70783b */ /* 0x000f6a0000000200 */
[C---:B------:R-:W-:Y:S01]  /*fbd0*/  HMMA.16816.F32 R16, R128.reuse, R18, RZ ;  /* 0x000000128010723c */ /* 0x040fe200000018ff */
[----:B------:R-:W5:Y:S05]  /*fbe0*/  LDSM.16.M88.4 R120, [R188+0x4800] ;  /* 0x00480000bc78783b */ /* 0x000f6a0000000200 */
[----:B------:R-:W5:Y:S02]  /*fbf0*/  LDSM.16.M88.4 R148, [R188+0x4c00] ;  /* 0x004c0000bc94783b */ /* 0x000f640000000200 */
[C---:B------:R-:W-:Y:S03]  /*fc00*/  HMMA.16816.F32 R24, R128.reuse, R26, RZ ;  /* 0x0000001a8018723c */ /* 0x040fe600000018ff */
[----:B------:R-:W-:Y:S05]  /*fc10*/  LDSM.16.M88.4 R132, [R2] ;  /* 0x000000000284783b */ /* 0x000fea0000000200 */
[C---:B----4-:R-:W-:Y:S01]  /*fc20*/  HMMA.16816.F32 R28, R128.reuse, R32, RZ ;  /* 0x00000020801c723c */ /* 0x050fe200000018ff */
[----:B------:R-:W4:Y:S05]  /*fc30*/  LDSM.16.M88.4 R144, [R0+0x1000] ;  /* 0x001000000090783b */ /* 0x000f2a0000000200 */
[----:B------:R-:W4:Y:S02]  /*fc40*/  LDSM.16.M88.4 R140, [R0+0x1400] ;  /* 0x00140000008c783b */ /* 0x000f240000000200 */
[C---:B--2---:R-:W-:Y:S03]  /*fc50*/  HMMA.16816.F32 R36, R128.reuse, R40, RZ ;  /* 0x000000288024723c */ /* 0x044fe600000018ff */
[----:B------:R-:W2:Y:S05]  /*fc60*/  LDSM.16.M88.4 R136, [R0+0x1800] ;  /* 0x001800000088783b */ /* 0x000eaa0000000200 */
[C---:B------:R-:W-:Y:S01]  /*fc70*/  HMMA.16816.F32 R44, R128.reuse, R48, RZ ;  /* 0x00000030802c723c */ /* 0x040fe200000018ff */
[----:B------:R-:W2:Y:S05]  /*fc80*/  LDSM.16.M88.4 R184, [R0+0x1c00] ;  /* 0x001c000000b8783b */ /* 0x000eaa0000000200 */
[----:B------:R-:W2:Y:S02]  /*fc90*/  LDSM.16.M88.4 R180, [R0+0x2000] ;  /* 0x0020000000b4783b */ /* 0x000ea40000000200 */
[C---:B------:R-:W-:Y:S03]  /*fca0*/  HMMA.16816.F32 R52, R128.reuse, R56, RZ ;  /* 0x000000388034723c */ /* 0x040fe600000018ff */
[----:B------:R-:W2:Y:S05]  /*fcb0*/  LDSM.16.M88.4 R176, [R0+0x2400] ;  /* 0x0024000000b0783b */ /* 0x000eaa0000000200 */
[C---:B------:R-:W-:Y:S01]  /*fcc0*/  HMMA.16816.F32 R60, R128.reuse, R64, RZ ;  /* 0x00000040803c723c */ /* 0x040fe200000018ff */
[----:B------:R-:W2:Y:S05]  /*fcd0*/  LDSM.16.M88.4 R172, [R0+0x2800] ;  /* 0x0028000000ac783b */ /* 0x000eaa0000000200 */
[----:B------:R-:W2:Y:S02]  /*fce0*/  LDSM.16.M88.4 R168, [R0+0x2c00] ;  /* 0x002c000000a8783b */ /* 0x000ea40000000200 */
[C---:B-1----:R-:W-:Y:S03]  /*fcf0*/  HMMA.16816.F32 R68, R128.reuse, R72, RZ ;  /* 0x000000488044723c */ /* 0x042fe600000018ff */
[----:B------:R-:W1:Y:S05]  /*fd00*/  LDSM.16.M88.4 R164, [R0+0x3000] ;  /* 0x0030000000a4783b */ /* 0x000e6a0000000200 */
[C---:B------:R-:W-:Y:S01]  /*fd10*/  HMMA.16816.F32 R76, R128.reuse, R80, RZ ;  /* 0x00000050804c723c */ /* 0x040fe200000018ff */
[----:B------:R-:W1:Y:S05]  /*fd20*/  LDSM.16.M88.4 R160, [R0+0x3400] ;  /* 0x0034000000a0783b */ /* 0x000e6a0000000200 */
[----:B------:R-:W1:Y:S02]  /*fd30*/  LDSM.16.M88.4 R156, [R0+0x3800] ;  /* 0x00380000009c783b */ /* 0x000e640000000200 */
[C---:B---3--:R-:W-:Y:S03]  /*fd40*/  HMMA.16816.F32 R84, R128.reuse, R88, RZ ;  /* 0x000000588054723c */ /* 0x048fe600000018ff */
[----:B------:R-:W3:Y:S05]  /*fd50*/  LDSM.16.M88.4 R152, [R0+0x3c00] ;  /* 0x003c00000098783b */ /* 0x000eea0000000200 */
        /* <DEDUP_REMOVED lines=18> */
[----:B------:R-:W5:Y:S07]  /*fe80*/  LDSM.16.M88.4 R148, [R0+0x4000] ;  /* 0x004000000094783b */ /* 0x000f6e0000000200 */
[C---:B----4-:R-:W-:Y:S08]  /*fe90*/  HMMA.16816.F32 R4, R132.reuse, R144, R4 ;  /* 0x000000908404723c */ /* 0x050ff00000001804 */
[C---:B------:R-:W-:Y:S01]  /*fea0*/  HMMA.16816.F32 R8, R132.reuse, R146, R8 ;  /* 0x000000928408723c */ /* 0x040fe20000001808 */
[----:B------:R-:W4:Y:S07]  /*feb0*/  LDSM.16.M88.4 R144, [R0+0x4400] ;  /* 0x004400000090783b */ /* 0x000f2e0000000200 */
[C---:B------:R-:W-:Y:S08]  /*fec0*/  HMMA.16816.F32 R12, R132.reuse, R140, R12 ;  /* 0x0000008c840c723c */ /* 0x040ff0000000180c */
[C---:B------:R-:W-:Y:S01]  /*fed0*/  HMMA.16816.F32 R16, R132.reuse, R142, R16 ;  /* 0x0000008e8410723c */ /* 0x040fe20000001810 */
[----:B------:R-:W4:Y:S07]  /*fee0*/  LDSM.16.M88.4 R140, [R0+0x4800] ;  /* 0x00480000008c783b */ /* 0x000f2e0000000200 */
[C---:B--2---:R-:W-:Y:S08]  /*fef0*/  HMMA.16816.F32 R20, R132.reuse, R136, R20 ;  /* 0x000000888414723c */ /* 0x044ff00000001814 */
[C---:B------:R-:W-:Y:S01]  /*ff00*/  HMMA.16816.F32 R24, R132.reuse, R138, R24 ;  /* 0x0000008a8418723c */ /* 0x040fe20000001818 */
[----:B------:R-:W2:Y:S01]  /*ff10*/  LDSM.16.M88.4 R136, [R0+0x4c00] ;  /* 0x004c00000088783b */ /* 0x000ea20000000200 */
[----:B------:R-:W-:Y:S04]  /*ff20*/  DEPBAR.LE SB0, 0x0 ;  /* 0x000080000000791a */ /* 0x000fe80000000000 */
[----:B------:R-:W-:Y:S02]  /*ff30*/  BAR.SYNC.DEFER_BLOCKING 0x0 ;  /* 0x0000000000007b1d */ /* 0x000fe40000010000 */
        /* <DEDUP_REMOVED lines=12> */
[C---:B------:R-:W-:Y:S08]  /*10000*/  HMMA.16816.F32 R76, R132.reuse, R160, R76 ;  /* 0x000000a0844c723c */ /* 0x040ff0000000184c */
[C---:B------:R-:W-:Y:S08]  /*10010*/  HMMA.16816.F32 R80, R132.reuse, R162, R80 ;  /* 0x000000a28450723c */ /* 0x040ff00000001850 */
[C---:B------:R-:W-:Y:S08]  /*10020*/  HMMA.16816.F32 R84, R132.reuse, R156, R84 ;  /* 0x0000009c8454723c */ /* 0x040ff00000001854 */
[C---:B------:R-:W-:Y:S08]  /*10030*/  HMMA.16816.F32 R88, R132.reuse, R158, R88 ;  /* 0x0000009e8458723c */ /* 0x040ff00000001858 */
[C---:B---3--:R-:W-:Y:S08]  /*10040*/  HMMA.16816.F32 R92, R132.reuse, R152, R92 ;  /* 0x00000098845c723c */ /* 0x048ff0000000185c */
[C---:B------:R-:W-:Y:S08]  /*10050*/  HMMA.16816.F32 R96, R132.reuse, R154, R96 ;  /* 0x0000009a8460723c */ /* 0x040ff00000001860 */
[C---:B-----5:R-:W-:Y:S08]  /*10060*/  HMMA.16816.F32 R100, R132.reuse, R148, R100 ;  /* 0x000000948464723c */ /* 0x060ff00000001864 */
[C---:B------:R-:W-:Y:S08]  /*10070*/  HMMA.16816.F32 R104, R132.reuse, R150, R104 ;  /* 0x000000968468723c */ /* 0x040ff00000001868 */
[C---:B----4-:R-:W-:Y:S08]  /*10080*/  HMMA.16816.F32 R108, R132.reuse, R144, R108 ;  /* 0x00000090846c723c */ /* 0x050ff0000000186c */
[C---:B------:R-:W-:Y:S08]  /*10090*/  HMMA.16816.F32 R112, R132.reuse, R146, R112 ;  /* 0x000000928470723c */ /* 0x040ff00000001870 */
[C---:B------:R-:W-:Y:S08]  /*100a0*/  HMMA.16816.F32 R116, R132.reuse, R140, R116 ;  /* 0x0000008c8474723c */ /* 0x040ff00000001874 */
[C---:B------:R-:W-:Y:S08]  /*100b0*/  HMMA.16816.F32 R120, R132.reuse, R142, R120 ;  /* 0x0000008e8478723c */ /* 0x040ff00000001878 */
[C---:B--2---:R-:W-:Y:S08]  /*100c0*/  HMMA.16816.F32 R124, R132.reuse, R136, R124 ;  /* 0x00000088847c723c */ /* 0x044ff0000000187c */
[----:B------:R-:W-:Y:S01]  /*100d0*/  HMMA.16816.F32 R128, R132, R138, R128 ;  /* 0x0000008a8480723c */ /* 0x000fe20000001880 */
[----:B------:R-:W-:Y:S08]  /*100e0*/  @!UPT UIADD3 URZ, UPT, UPT, URZ, URZ, URZ ;  /* 0x000000fffffff290 */ /* 0x000ff0000fffe0ff */
[----:B------:R-:W-:Y:S11]  /*100f0*/  BRA.U !UP0, `(.L_x_1514) ;  /* 0x00000009082c7547 */ /* 0x000ff6000b800000 */
        /* <DEDUP_REMOVED lines=14> */
[----:B------:R-:W1:Y:S01]  /*101e0*/  LDC R133, c[0x0][0x4f0] ;  /* 0x00013c00ff857b82 */ /* 0x000e620000000800 */
[----:B------:R-:W-:Y:S02]  /*101f0*/  UIADD3 UR18, UPT, UPT, UR7, -0x200, URZ ;  /* 0xfffffe0007127890 */ /* 0x000fe4000fffe0ff */
[----:B------:R-:W-:Y:S01]  /*10200*/  UIADD3 UR17, UPT, UPT, UR7, -0x100, URZ ;  /* 0xffffff0007117890 */ /* 0x000fe2000fffe0ff */
        /* <DEDUP_REMOVED lines=8> */
[--C-:B-1----:R-:W-:Y:S02]  /*10290*/  IMAD.MOV R145, RZ, RZ, -R141.reuse ;  /* 0x000000ffff917224 */ /* 0x102fe400078e0a8d */
[----:B------:R-:W-:Y:S02]  /*102a0*/  IMAD.MOV.U32 R140, RZ, RZ, RZ ;  /* 0x000000ffff8c7224 */ /* 0x000fe400078e00ff */
[----:B------:R-:W-:Y:S01]  /*102b0*/  IMAD R138, R145, R134, RZ ;  /* 0x00000086918a7224 */ /* 0x000fe200078e02ff */
[----:B------:R-:W-:Y:S03]  /*102c0*/  MOV R145, UR17 ;  /* 0x0000001100917c02 */ /* 0x000fe60008000f00 */
[----:B------:R-:W-:Y:S01]  /*102d0*/  IMAD.HI.U32 R138, R141, R138, R140 ;  /* 0x0000008a8d8a7227 */ /* 0x000fe200078e008c */
[----:B------:R-:W-:Y:S05]  /*102e0*/  IABS R145, R145 ;  /* 0x0000009100917213 */ /* 0x000fea0000000000 */
[C---:B------:R-:W-:Y:S04]  /*102f0*/  IMAD.HI.U32 R137, R138.reuse, R136, RZ ;  /* 0x000000888a897227 */ /* 0x040fe800078e00ff */
[----:B------:R-:W-:Y:S02]  /*10300*/  IMAD.MOV R141, RZ, RZ, -R137 ;  /* 0x000000ffff8d7224 */ /* 0x000fe400078e0a89 */
[----:B------:R-:W-:Y:S04]  /*10310*/  IMAD.HI.U32 R135, R138, R145, RZ ;  /* 0x000000918a877227 */ /* 0x000fe800078e00ff */
[C---:B------:R-:W-:Y:S01]  /*10320*/  IMAD R136, R134.reuse, R141, R136 ;  /* 0x0000008d86887224 */ /* 0x040fe200078e0288 */
[----:B------:R-:W-:Y:S01]  /*10330*/  IADD3 R138, PT, PT, -R135, RZ, RZ ;  /* 0x000000ff878a7210 */ /* 0x000fe20007ffe1ff */
[----:B------:R-:W1:Y:S03]  /*10340*/  LDC.64 R140, c[0x0][0x3b8] ;  /* 0x0000ee00ff8c7b82 */ /* 0x000e660000000a00 */
[C---:B------:R-:W-:Y:S01]  /*10350*/  ISETP.GT.U32.AND P1, PT, R134.reuse, R136, PT ;  /* 0x000000888600720c */ /* 0x040fe20003f24070 */
[C---:B------:R-:W-:Y:S05]  /*10360*/  IMAD R145, R134.reuse, R138, R145 ;  /* 0x0000008a86917224 */ /* 0x040fea00078e0291 */
[----:B------:R-:W-:Y:S07]  /*10370*/  ISETP.GT.U32.AND P5, PT, R134, R145, PT ;  /* 0x000000918600720c */ /* 0x000fee0003fa4070 */
[----:B------:R-:W-:Y:S01]  /*10380*/  @!P1 IADD3 R137, PT, PT, R137, 0x1, RZ ;  /* 0x0000000189899810 */ /* 0x000fe20007ffe0ff */
[--C-:B------:R-:W-:Y:S05]  /*10390*/  @!P1 IMAD.IADD R136, R136, 0x1, -R134.reuse ;  /* 0x0000000188889824 */ /* 0x100fea00078e0a86 */
[-C--:B------:R-:W-:Y:S01]  /*103a0*/  ISETP.GE.U32.AND P6, PT, R136, R134.reuse, PT ;  /* 0x000000868800720c */ /* 0x080fe20003fc6070 */
[----:B------:R-:W-:Y:S01]  /*103b0*/  @!P5 IMAD.IADD R145, R145, 0x1, -R134 ;  /* 0x000000019191d824 */ /* 0x000fe200078e0a86 */
[----:B------:R-:W-:Y:S01]  /*103c0*/  LOP3.LUT R136, R133, UR17, RZ, 0x3c, !PT ;  /* 0x0000001185887c12 */ /* 0x000fe2000f8e3cff */
[----:B------:R-:W-:Y:S03]  /*103d0*/  @!P5 VIADD R135, R135, 0x1 ;  /* 0x000000018787d836 */ /* 0x000fe60000000000 */
[----:B------:R-:W-:Y:S02]  /*103e0*/  ISETP.GE.U32.AND P1, PT, R145, R134, PT ;  /* 0x000000869100720c */ /* 0x000fe40003f26070 */
[----:B------:R-:W-:Y:S04]  /*103f0*/  LOP3.LUT R134, R133, UR18, RZ, 0x3c, !PT ;  /* 0x0000001285867c12 */ /* 0x000fe8000f8e3cff */
[----:B------:R-:W-:Y:S01]  /*10400*/  ISETP.GE.AND P5, PT, R134, RZ, PT ;  /* 0x000000ff8600720c */ /* 0x000fe20003fa6270 */
[----:B------:R-:W-:Y:S01]  /*10410*/  @P6 VIADD R137, R137, 0x1 ;  /* 0x0000000189896836 */ /* 0x000fe20000000000 */
[----:B------:R-:W-:Y:S05]  /*10420*/  ISETP.GE.AND P6, PT, R136, RZ, PT ;  /* 0x000000ff8800720c */ /* 0x000fea0003fc6270 */
[----:B------:R-:W-:Y:S02]  /*10430*/  @P1 IADD3 R135, PT, PT, R135, 0x1, RZ ;  /* 0x0000000187871810 */ /* 0x000fe40007ffe0ff */
[----:B------:R-:W-:Y:S04]  /*10440*/  ISETP.NE.AND P1, PT, R133, RZ, PT ;  /* 0x000000ff8500720c */ /* 0x000fe80003f25270 */
[----:B------:R-:W-:Y:S02]  /*10450*/  @!P5 IMAD.MOV R137, RZ, RZ, -R137 ;  /* 0x000000ffff89d224 */ /* 0x000fe400078e0a89 */
[----:B------:R-:W-:Y:S03]  /*10460*/  @!P6 IMAD.MOV R135, RZ, RZ, -R135 ;  /* 0x000000ffff87e224 */ /* 0x000fe600078e0a87 */
[C---:B------:R-:W-:Y:S02]  /*10470*/  SEL R132, R2.reuse, R137, !P1 ;  /* 0x0000008902847207 */ /* 0x040fe40004800000 */
[----:B------:R-:W-:Y:S02]  /*10480*/  SEL R139, R2, R135, !P1 ;  /* 0x00000087028b7207 */ /* 0x000fe40004800000 */
[CC--:B------:R-:W-:Y:S02]  /*10490*/  LEA R150, P5, R132.reuse, R218.reuse, 0x2 ;  /* 0x000000da84967211 */ /* 0x0c0fe400078a10ff */
[C---:B------:R-:W-:Y:S02]  /*104a0*/  LEA R148, P1, R139.reuse, R218, 0x2 ;  /* 0x000000da8b947211 */ /* 0x040fe400078210ff */
        /* <DEDUP_REMOVED lines=19> */
.L_x_1515:
[----:B------:R-:W-:Y:S01]  /*105e0*/  @!P4 IMAD.MOV.U32 R215, RZ, RZ, R213 ;  /* 0x000000ffffd7c224 */ /* 0x000fe200078e00d5 */
[C---:B------:R-:W-:Y:S01]  /*105f0*/  LEA R132, P1, R140.reuse, R214, 0x6 ;  /* 0x000000d68c847211 */ /* 0x040fe200078230ff */
[C---:B------:R-:W-:Y:S02]  /*10600*/  @!P3 IMAD R2, R143.reuse, 0xc0, RZ ;  /* 0x000000c08f02b824 */ /* 0x040fe400078e02ff */
[C---:B------:R-:W-:Y:S01]  /*10610*/  @!P3 IMAD R0, R143.reuse, 0x140, RZ ;  /* 0x000001408f00b824 */ /* 0x040fe200078e02ff */
[----:B------:R-:W-:Y:S01]  /*10620*/  @!PT LDS RZ, [RZ] ;  /* 0x00000000fffff984 */ /* 0x000fe20000000800 */
[----:B------:R-:W-:Y:S01]  /*10630*/  @!PT LDS RZ, [RZ] ;  /* 0x00000000fffff984 */ /* 0x000fe20000000800 */
[----:B------:R-:W-:Y:S01]  /*10640*/  @!PT LDS RZ, [RZ] ;  /* 0x00000000fffff984 */ /* 0x000fe20000000800 */
[----:B------:R-:W-:Y:S01]  /*10650*/  @!P4 LDGSTS.E.BYPASS.LTC128B.128 [R223+0x1000], desc[UR14][R214.64] ;  /* 0x01000000d6dfcfae */ /* 0x000fe2000b981a0e */
[C---:B------:R-:W-:Y:S02]  /*10660*/  LEA.HI.X R133, R140.reuse, R213, R143, 0x6, P1 ;  /* 0x000000d58c857211 */ /* 0x040fe400008f348f */
        /* <DEDUP_REMOVED lines=13> */
[----:B------:R-:W-:Y:S01]  /*10740*/  @!P3 IMAD.MOV.U32 R146, RZ, RZ, R132 ;  /* 0x000000ffff92b224 */ /* 0x000fe200078e0084 */
[-C--:B------:R-:W-:Y:S02]  /*10750*/  @!P3 MOV R147, R133.reuse ;  /* 0x000000850093b202 */ /* 0x080fe40000000f00 */
[----:B------:R1:W-:Y:S01]  /*10760*/  @P3 STS.128 [R223+0x2000], RZ ;  /* 0x002000ffdf003388 */ /* 0x0003e20000000c00 */
[C---:B------:R-:W-:Y:S01]  /*10770*/  @!P3 LEA.HI.X R135, R140.reuse, R133, R143, 0x8, P4 ;  /* 0x000000858c87b211 */ /* 0x040fe200020f448f */
[----:B------:R-:W-:Y:S02]  /*10780*/  @!P3 IMAD R143, R143, 0x180, RZ ;  /* 0x000001808f8fb824 */ /* 0x000fe400078e02ff */
[----:B------:R-:W-:Y:S01]  /*10790*/  @!PT LDS RZ, [RZ] ;  /* 0x00000000fffff984 */ /* 0x000fe20000000800 */
[----:B------:R-:W-:Y:S01]  /*107a0*/  @!PT LDS RZ, [RZ] ;  /* 0x00000000fffff984 */ /* 0x000fe20000000800 */
[----:B------:R-:W-:Y:S01]  /*107b0*/  @!PT LDS RZ, [RZ] ;  /* 0x00000000fffff984 */ /* 0x000fe20000000800 */
[----:B------:R1:W-:Y:S01]  /*107c0*/  @!P3 LDGSTS.E.BYPASS.LTC128B.128 [R223+0x2000], desc[UR14][R144.64] ;  /* 0x0200000090dfbfae */ /* 0x0003e2000b981a0e */
[C---:B------:R-:W-:Y:S03]  /*107d0*/  @!P3 IMAD.WIDE.U32 R146, R140.reuse, 0x180, R146 ;  /* 0x000001808c92b825 */ /* 0x040fe600078e0092 */
        /* <DEDUP_REMOVED lines=10> */
[----:B------:R1:W-:Y:S01]  /*10880*/  @!P3 LDGSTS.E.BYPASS.LTC128B.128 [R223+0x3000], desc[UR14][R136.64] ;  /* 0x0300000088dfbfae */ /* 0x0003e2000b981a0e */
[----:B--2---:R-:W-:Y:S03]  /*10890*/  @!P3 IMAD.WIDE.U32 R132, R140, 0x140, R132 ;  /* 0x000001408c84b825 */ /* 0x004fe600078e0084 */
[----:B------:R1:W-:Y:S04]  /*108a0*/  @P3 STS.128 [R223+0x3800], RZ ;  /* 0x003800ffdf003388 */ /* 0x0003e80000000c00 */
[----:B------:R-:W-:Y:S01]  /*108b0*/  @!PT LDS RZ, [RZ] ;  /* 0x00000000fffff984 */ /* 0x000fe20000000800 */
[----:B------:R-:W-:Y:S01]  /*108c0*/  @!PT LDS RZ, [RZ] ;  /* 0x00000000fffff984 */ /* 0x000fe20000000800 */
[----:B------:R-:W-:Y:S01]  /*108d0*/  @!PT LDS RZ, [RZ] ;  /* 0x00000000fffff984 */ /* 0x000fe20000000800 */
[----:B------:R1:W-:Y:S01]  /*108e0*/  @!P3 LDGSTS.E.BYPASS.LTC128B.128 [R223+0x3800], desc[UR14][R134.64] ;  /* 0x0380000086dfbfae */ /* 0x0003e2000b981a0e */
[----:B------:R-:W-:Y:S03]  /*108f0*/  @!P3 IADD3 R133, PT, PT, R0, R133, RZ ;  /* 0x000000850085b210 */ /* 0x000fe60007ffe0ff */
        /* <DEDUP_REMOVED lines=11> */
.L_x_1514:
[C---:B-1----:R-:W-:Y:S01]  /*109b0*/  IADD3 R139, PT, PT, R192.reuse, -0x80, RZ ;  /* 0xffffff80c08b7810 */ /* 0x042fe20007ffe0ff */
[----:B------:R-:W-:Y:S01]  /*109c0*/  LDSM.16.MT88.4 R144, [R217+0x5000] ;  /* 0x00500000d990783b */ /* 0x000fe20000004200 */
[C---:B------:R-:W-:Y:S01]  /*109d0*/  IADD3 R136, PT, PT, R192.reuse, -0x7f, RZ ;  /* 0xffffff81c0887810 */ /* 0x040fe20007ffe0ff */
[----:B------:R-:W-:Y:S01]  /*109e0*/  UIADD3 UR13, UPT, UPT, UR13, -0x1, URZ ;  /* 0xffffffff0d0d7890 */ /* 0x000fe2000fffe0ff */
[----:B------:R-:W-:Y:S01]  /*109f0*/  I2FP.F32.U32 R139, R139 ;  /* 0x0000008b008b7245 */ /* 0x000fe20000201000 */
[----:B------:R-:W-:Y:S01]  /*10a00*/  UIADD3 UR7, UPT, UPT, UR7, -0x100, URZ ;  /* 0xffffff0007077890 */ /* 0x000fe2000fffe0ff */
[C---:B------:R-:W-:Y:S01]  /*10a10*/  IADD3 R140, PT, PT, R192.reuse, -0x78, RZ ;  /* 0xffffff88c08c7810 */ /* 0x040fe20007ffe0ff */
[----:B------:R-:W-:Y:S01]  /*10a20*/  UISETP.NE.AND UP0, UPT, UR13, URZ, UPT ;  /* 0x000000ff0d00728c */ /* 0x000fe2000bf05270 */
[----:B------:R-:W-:Y:S01]  /*10a30*/  I2FP.F32.U32 R136, R136 ;  /* 0x0000008800887245 */ /* 0x000fe20000201000 */
[C---:B------:R-:W-:Y:S01]  /*10a40*/  FFMA.FTZ R4, R139.reuse, UR6, R4 ;  /* 0x000000068b047c23 */ /* 0x040fe20008010004 */
[----:B------:R-:W-:Y:S01]  /*10a50*/  IADD3 R138, PT, PT, R192, -0x77, RZ ;  /* 0xffffff89c08a7810 */ /* 0x000fe20007ffe0ff */
[----:B------:R-:W-:Y:S01]  /*10a60*/  FFMA.FTZ R6, R139, UR6, R6 ;  /* 0x000000068b067c23 */ /* 0x000fe20008010006 */
[----:B------:R-:W-:Y:S01]  /*10a70*/  I2FP.F32.U32 R139, R140 ;  /* 0x0000008c008b7245 */ /* 0x000fe20000201000 */
[----:B------:R-:W-:Y:S01]  /*10a80*/  FFMA.FTZ R5, R136, UR6, R5 ;  /* 0x0000000688057c23 */ /* 0x000fe20008010005 */
[----:B------:R-:W-:Y:S01]  /*10a90*/  IADD3 R140, PT, PT, R192, -0x70, RZ ;  /* 0xffffff90c08c7810 */ /* 0x000fe20007ffe0ff */
[----:B------:R-:W-:Y:S01]  /*10aa0*/  FFMA.FTZ R7, R136, UR6, R7 ;  /* 0x0000000688077c23 */ /* 0x000fe20008010007 */
[----:B------:R-:W-:Y:S01]  /*10ab0*/  I2FP.F32.U32 R136, R138 ;  /* 0x0000008a00887245 */ /* 0x000fe20000201000 */
[C---:B------:R-:W-:Y:S01]  /*10ac0*/  FFMA.FTZ R8, R139.reuse, UR6, R8 ;  /* 0x000000068b087c23 */ /* 0x040fe20008010008 */
[----:B------:R-:W-:Y:S01]  /*10ad0*/  FFMA.FTZ R10, R139, UR6, R10 ;  /* 0x000000068b0a7c23 */ /* 0x000fe2000801000a */
[----:B------:R-:W-:Y:S02]  /*10ae0*/  IADD3 R138, PT, PT, R192, -0x6f, RZ ;  /* 0xffffff91c08a7810 */ /* 0x000fe40007ffe0ff */
[----:B------:R-:W-:Y:S01]  /*10af0*/  I2FP.F32.U32 R139, R140 ;  /* 0x0000008c008b7245 */ /* 0x000fe20000201000 */
[----:B------:R-:W-:Y:S01]  /*10b00*/  FFMA.FTZ R9, R136, UR6, R9 ;  /* 0x0000000688097c23 */ /* 0x000fe20008010009 */
[----:B------:R-:W-:Y:S01]  /*10b10*/  IADD3 R140, PT, PT, R192, -0x68, RZ ;  /* 0xffffff98c08c7810 */ /* 0x000fe20007ffe0ff */
[----:B------:R-:W-:Y:S01]  /*10b20*/  FFMA.FTZ R11, R136, UR6, R11 ;  /* 0x00000006880b7c23 */ /* 0x000fe2000801000b */
[----:B------:R-:W-:Y:S01]  /*10b30*/  I2FP.F32.U32 R136, R138 ;  /* 0x0000008a00887245 */ /* 0x000fe20000201000 */
[C---:B------:R-:W-:Y:S01]  /*10b40*/  FFMA.FTZ R12, R139.reuse, UR6, R12 ;  /* 0x000000068b0c7c23 */ /* 0x040fe2000801000c */
[----:B------:R-:W-:Y:S01]  /*10b50*/  I2FP.F32.U32 R133, R140 ;  /* 0x0000008c00857245 */ /* 0x000fe20000201000 */
[----:B------:R-:W-:Y:S01]  /*10b60*/  FFMA.FTZ R14, R139, UR6, R14 ;  /* 0x000000068b0e7c23 */ /* 0x000fe2000801000e */
[----:B------:R-:W-:Y:S01]  /*10b70*/  IADD3 R138, PT, PT, R192, -0x67, RZ ;  /* 0xffffff99c08a7810 */ /* 0x000fe20007ffe0ff */
[----:B------:R-:W-:Y:S01]  /*10b80*/  FFMA.FTZ R13, R136, UR6, R13 ;  /* 0x00000006880d7c23 */ /* 0x000fe2000801000d */
[----:B------:R-:W-:Y:S01]  /*10b90*/  IADD3 R2, PT, PT, R192, -0x60, RZ ;  /* 0xffffffa0c0027810 */ /* 0x000fe20007ffe0ff */
[----:B------:R-:W-:Y:S01]  /*10ba0*/  FFMA.FTZ R15, R136, UR6, R15 ;  /* 0x00000006880f7c23 */ /* 0x000fe2000801000f */
[----:B------:R-:W-:Y:S01]  /*10bb0*/  I2FP.F32.U32 R0, R138 ;  /* 0x0000008a00007245 */ /* 0x000fe20000201000 */
[C---:B------:R-:W-:Y:S01]  /*10bc0*/  FFMA.FTZ R16, R133.reuse, UR6, R16 ;  /* 0x0000000685107c23 */ /* 0x040fe20008010010 */
[----:B------:R-:W-:Y:S01]  /*10bd0*/  FFMA.FTZ R18, R133, UR6, R18 ;  /* 0x0000000685127c23 */ /* 0x000fe20008010012 */
[----:B------:R-:W-:Y:S02]  /*10be0*/  I2FP.F32.U32 R133, R2 ;  /* 0x0000000200857245 */ /* 0x000fe40000201000 */
        /* <DEDUP_REMOVED lines=12> */
[C---:B------:R-:W-:Y:S01]  /*10cb0*/  FFMA.FTZ R24, R133.reuse, UR6, R24 ;  /* 0x0000000685187c23 */ /* 0x040fe20008010018 */
[----:B------:R-:W-:Y:S01]  /*10cc0*/  I2FP.F32.U32 R0, R132 ;  /* 0x0000008400007245 */ /* 0x000fe20000201000 */
        /* <DEDUP_REMOVED lines=75> */
[C---:B------:R-:W-:Y:S01]  /*11180*/  FFMA.FTZ R61, R0.reuse, UR6, R61 ;  /* 0x00000006003d7c23 */ /* 0x040fe2000801003d */
[----:B------:R-:W-:Y:S01]  /*11190*/  I2FP.F32.U32 R2, R2 ;  /* 0x0000000200027245 */ /* 0x000fe20000201000 */
[----:B------:R-:W-:Y:S01]  /*111a0*/  FFMA.FTZ R63, R0, UR6, R63 ;  /* 0x00000006003f7c23 */ /* 0x000fe2000801003f */
[----:B------:R-:W-:Y:S01]  /*111b0*/  IADD3 R0, PT, PT, R192, 0x1, RZ ;  /* 0x00000001c0007810 */ /* 0x000fe20007ffe0ff */
[C---:B------:R-:W-:Y:S01]  /*111c0*/  FFMA.FTZ R64, R133.reuse, UR6, R64 ;  /* 0x0000000685407c23 */ /* 0x040fe20008010040 */
[----:B------:R-:W-:Y:S01]  /*111d0*/  FFMA.FTZ R66, R133, UR6, R66 ;  /* 0x0000000685427c23 */ /* 0x000fe20008010042 */
[----:B------:R-:W-:Y:S01]  /*111e0*/  I2FP.F32.U32 R133, R192 ;  /* 0x000000c000857245 */ /* 0x000fe20000201000 */
[C---:B------:R-:W-:Y:S01]  /*111f0*/  FFMA.FTZ R65, R2.reuse, UR6, R65 ;  /* 0x0000000602417c23 */ /* 0x040fe20008010041 */
[----:B------:R-:W-:Y:S01]  /*11200*/  FFMA.FTZ R67, R2, UR6, R67 ;  /* 0x0000000602437c23 */ /* 0x000fe20008010043 */
[----:B------:R-:W-:Y:S02]  /*11210*/  I2FP.F32.U32 R0, R0 ;  /* 0x0000000000007245 */ /* 0x000fe40000201000 */
[C---:B------:R-:W-:Y:S01]  /*11220*/  IADD3 R2, PT, PT, R192.reuse, 0x8, RZ ;  /* 0x00000008c0027810 */ /* 0x040fe20007ffe0ff */
[C---:B------:R-:W-:Y:S01]  /*11230*/  FFMA.FTZ R68, R133.reuse, UR6, R68 ;  /* 0x0000000685447c23 */ /* 0x040fe20008010044 */
[----:B------:R-:W-:Y:S01]  /*11240*/  FFMA.FTZ R70, R133, UR6, R70 ;  /* 0x0000000685467c23 */ /* 0x000fe20008010046 */
[----:B------:R-:W-:Y:S01]  /*11250*/  IADD3 R132, PT, PT, R192, 0x9, RZ ;  /* 0x00000009c0847810 */ /* 0x000fe20007ffe0ff */
[C---:B------:R-:W-:Y:S01]  /*11260*/  FFMA.FTZ R69, R0.reuse, UR6, R69 ;  /* 0x0000000600457c23 */ /* 0x040fe20008010045 */
[----:B------:R-:W-:Y:S01]  /*11270*/  I2FP.F32.U32 R133, R2 ;  /* 0x0000000200857245 */ /* 0x000fe20000201000 */
[----:B------:R-:W-:Y:S01]  /*11280*/  FFMA.FTZ R71, R0, UR6, R71 ;  /* 0x0000000600477c23 */ /* 0x000fe20008010047 */
[C---:B------:R-:W-:Y:S02]  /*11290*/  IADD3 R2, PT, PT, R192.reuse, 0x10, RZ ;  /* 0x00000010c0027810 */ /* 0x040fe40007ffe0ff */
[----:B------:R-:W-:Y:S01]  /*112a0*/  I2FP.F32.U32 R0, R132 ;  /* 0x0000008400007245 */ /* 0x000fe20000201000 */
[C---:B------:R-:W-:Y:S01]  /*112b0*/  FFMA.FTZ R72, R133.reuse, UR6, R72 ;  /* 0x0000000685487c23 */ /* 0x040fe20008010048 */
[----:B------:R-:W-:Y:S01]  /*112c0*/  FFMA.FTZ R74, R133, UR6, R74 ;  /* 0x00000006854a7c23 */ /* 0x000fe2000801004a */
[----:B------:R-:W-:Y:S02]  /*112d0*/  IADD3 R132, PT, PT, R192, 0x11, RZ ;  /* 0x00000011c0847810 */ /* 0x000fe40007ffe0ff */
        /* <DEDUP_REMOVED lines=11> */
[----:B------:R-:W-:Y:S02]  /*11390*/  I2FP.F32.U32 R0, R132 ;  /* 0x0000008400007245 */ /* 0x000fe40000201000 */
[C---:B------:R-:W-:Y:S01]  /*113a0*/  IADD3 R2, PT, PT, R192.reuse, 0x20, RZ ;  /* 0x00000020c0027810 */ /* 0x040fe20007ffe0ff */
[C---:B------:R-:W-:Y:S01]  /*113b0*/  FFMA.FTZ R80, R133.reuse, UR6, R80 ;  /* 0x0000000685507c23 */ /* 0x040fe20008010050 */
[----:B------:R-:W-:Y:S01]  /*113c0*/  IADD3 R132, PT, PT, R192, 0x21, RZ ;  /* 0x00000021c0847810 */ /* 0x000fe20007ffe0ff */
        /* <DEDUP_REMOVED lines=13> */
[----:B------:R-:W-:Y:S01]  /*114a0*/  IADD3 R132, PT, PT, R192, 0x30, RZ ;  /* 0x00000030c0847810 */ /* 0x000fe20007ffe0ff */
[C---:B------:R-:W-:Y:S01]  /*114b0*/  FFMA.FTZ R88, R133.reuse, UR6, R88 ;  /* 0x0000000685587c23 */ /* 0x040fe20008010058 */
[----:B------:R-:W-:Y:S01]  /*114c0*/  FFMA.FTZ R90, R133, UR6, R90 ;  /* 0x00000006855a7c23 */ /* 0x000fe2000801005a */
[----:B------:R-:W-:Y:S01]  /*114d0*/  FMNMX3.FTZ R134, R193, R4, R5, !PT ;  /* 0x00000004c1867276 */ /* 0x000fe20007810005 */
[C---:B------:R-:W-:Y:S01]  /*114e0*/  FFMA.FTZ R89, R0.reuse, UR6, R89 ;  /* 0x0000000600597c23 */ /* 0x040fe20008010059 */
[----:B------:R-:W-:Y:S01]  /*114f0*/  I2FP.F32.U32 R133, R132 ;  /* 0x0000008400857245 */ /* 0x000fe20000201000 */
[----:B------:R-:W-:Y:S01]  /*11500*/  FFMA.FTZ R91, R0, UR6, R91 ;  /* 0x00000006005b7c23 */ /* 0x000fe2000801005b */
[----:B------:R-:W-:Y:S02]  /*11510*/  FMNMX3.FTZ R135, R194, R6, R7, !PT ;  /* 0x00000006c2877276 */ /* 0x000fe40007810007 */
[----:B------:R-:W-:Y:S01]  /*11520*/  IADD3 R0, PT, PT, R192, 0x38, RZ ;  /* 0x00000038c0007810 */ /* 0x000fe20007ffe0ff */
[C---:B------:R-:W-:Y:S01]  /*11530*/  FFMA.FTZ R92, R133.reuse, UR6, R92 ;  /* 0x00000006855c7c23 */ /* 0x040fe2000801005c */
[----:B------:R-:W-:Y:S01]  /*11540*/  FMNMX3.FTZ R134, R134, R8, R9, !PT ;  /* 0x0000000886867276 */ /* 0x000fe20007810009 */
[----:B------:R-:W-:Y:S01]  /*11550*/  FFMA.FTZ R94, R133, UR6, R94 ;  /* 0x00000006855e7c23 */ /* 0x000fe2000801005e */
[----:B------:R-:W-:Y:S02]  /*11560*/  IADD3 R132, PT, PT, R192, 0x39, RZ ;  /* 0x00000039c0847810 */ /* 0x000fe40007ffe0ff */
[----:B------:R-:W-:Y:S02]  /*11570*/  FMNMX3.FTZ R135, R135, R10, R11, !PT ;  /* 0x0000000a87877276 */ /* 0x000fe4000781000b */
[----:B------:R-:W-:Y:S02]  /*11580*/  I2FP.F32.U32 R133, R0 ;  /* 0x0000000000857245 */ /* 0x000fe40000201000 */
[----:B------:R-:W-:Y:S02]  /*11590*/  FMNMX3.FTZ R134, R134, R12, R13, !PT ;  /* 0x0000000c86867276 */ /* 0x000fe4000781000d */
[----:B------:R-:W-:Y:S02]  /*115a0*/  I2FP.F32.U32 R0, R132 ;  /* 0x0000008400007245 */ /* 0x000fe40000201000 */
        /* <DEDUP_REMOVED lines=9> */
[----:B------:R-:W-:Y:S02]  /*11640*/  IADD3 R2, PT, PT, R192, 0x31, RZ ;  /* 0x00000031c0027810 */ /* 0x000fe40007ffe0ff */
[----:B------:R-:W-:Y:S02]  /*11650*/  FMNMX3.FTZ R134, R134, R32, R33, !PT ;  /* 0x0000002086867276 */ /* 0x000fe40007810021 */
[----:B------:R-:W-:Y:S02]  /*11660*/  FMNMX3.FTZ R132, R132, R34, R35, !PT ;  /* 0x0000002284847276 */ /* 0x000fe40007810023 */
[----:B------:R-:W-:Y:S02]  /*11670*/  I2FP.F32.U32 R2, R2 ;  /* 0x0000000200027245 */ /* 0x000fe40000201000 */
[----:B------:R-:W-:Y:S02]  /*11680*/  FMNMX3.FTZ R134, R134, R36, R37, !PT ;  /* 0x0000002486867276 */ /* 0x000fe40007810025 */
[----:B------:R-:W-:Y:S01]  /*11690*/  FMNMX3.FTZ R132, R132, R38, R39, !PT ;  /* 0x0000002684847276 */ /* 0x000fe20007810027 */
[----:B------:R-:W-:Y:S01]  /*116a0*/  FFMA.FTZ R93, R2, UR6, R93 ;  /* 0x00000006025d7c23 */ /* 0x000fe2000801005d */
[----:B------:R-:W-:Y:S01]  /*116b0*/  FMNMX3.FTZ R134, R134, R40, R41, !PT ;  /* 0x0000002886867276 */ /* 0x000fe20007810029 */
[----:B------:R-:W-:Y:S01]  /*116c0*/  FFMA.FTZ R95, R2, UR6, R95 ;  /* 0x00000006025f7c23 */ /* 0x000fe2000801005f */
[----:B------:R-:W-:Y:S01]  /*116d0*/  FMNMX3.FTZ R132, R132, R42, R43, !PT ;  /* 0x0000002a84847276 */ /* 0x000fe2000781002b */
[C---:B------:R-:W-:Y:S01]  /*116e0*/  FFMA.FTZ R96, R133.reuse, UR6, R96 ;  /* 0x0000000685607c23 */ /* 0x040fe20008010060 */
[----:B------:R-:W-:Y:S01]  /*116f0*/  IADD3 R2, PT, PT, R192, 0x40, RZ ;  /* 0x00000040c0027810 */ /* 0x000fe20007ffe0ff */
[----:B------:R-:W-:Y:S01]  /*11700*/  FFMA.FTZ R98, R133, UR6, R98 ;  /* 0x0000000685627c23 */ /* 0x000fe20008010062 */
[----:B------:R-:W-:Y:S01]  /*11710*/  FMNMX3.FTZ R134, R134, R44, R45, !PT ;  /* 0x0000002c86867276 */ /* 0x000fe2000781002d */
[----:B------:R-:W-:Y:S01]  /*11720*/  FFMA.FTZ R97, R0, UR6, R97 ;  /* 0x0000000600617c23 */ /* 0x000fe20008010061 */
[----:B------:R-:W-:Y:S01]  /*11730*/  FMNMX3.FTZ R132, R132, R46, R47, !PT ;  /* 0x0000002e84847276 */ /* 0x000fe2000781002f */
[----:B------:R-:W-:Y:S01]  /*11740*/  FFMA.FTZ R99, R0, UR6, R99 ;  /* 0x0000000600637c23 */ /* 0x000fe20008010063 */
[----:B------:R-:W-:Y:S02]  /*11750*/  I2FP.F32.U32 R133, R2 ;  /* 0x0000000200857245 */ /* 0x000fe40000201000 */
[----:B------:R-:W-:Y:S02]  /*11760*/  FMNMX3.FTZ R134, R134, R48, R49, !PT ;  /* 0x0000003086867276 */ /* 0x000fe40007810031 */
[----:B------:R-:W-:Y:S01]  /*11770*/  IADD3 R0, PT, PT, R192, 0x41, RZ ;  /* 0x00000041c0007810 */ /* 0x000fe20007ffe0ff */
[C---:B------:R-:W-:Y:S01]  /*11780*/  FFMA.FTZ R100, R133.reuse, UR6, R100 ;  /* 0x0000000685647c23 */ /* 0x040fe20008010064 */
[----:B------:R-:W-:Y:S01]  /*11790*/  FMNMX3.FTZ R132, R132, R50, R51, !PT ;  /* 0x0000003284847276 */ /* 0x000fe20007810033 */
[----:B------:R-:W-:Y:S01]  /*117a0*/  FFMA.FTZ R102, R133, UR6, R102 ;  /* 0x0000000685667c23 */ /* 0x000fe20008010066 */
[----:B------:R-:W-:Y:S02]  /*117b0*/  FMNMX3.FTZ R134, R134, R52, R53, !PT ;  /* 0x0000003486867276 */ /* 0x000fe40007810035 */
[----:B------:R-:W-:Y:S02]  /*117c0*/  I2FP.F32.U32 R0, R0 ;  /* 0x0000000000007245 */ /* 0x000fe40000201000 */
[----:B------:R-:W-:Y:S02]  /*117d0*/  FMNMX3.FTZ R132, R132, R54, R55, !PT ;  /* 0x0000003684847276 */ /* 0x000fe40007810037 */
[----:B------:R-:W-:Y:S01]  /*117e0*/  IADD3 R133, PT, PT, R192, 0x48, RZ ;  /* 0x00000048c0857810 */ /* 0x000fe20007ffe0ff */
[----:B------:R-:W-:Y:S01]  /*117f0*/  FFMA.FTZ R101, R0, UR6, R101 ;  /* 0x0000000600657c23 */ /* 0x000fe20008010065 */
[----:B------:R-:W-:Y:S01]  /*11800*/  IADD3 R2, PT, PT, R192, 0x49, RZ ;  /* 0x00000049c0027810 */ /* 0x000fe20007ffe0ff */
[----:B------:R-:W-:Y:S01]  /*11810*/  FFMA.FTZ R103, R0, UR6, R103 ;  /* 0x0000000600677c23 */ /* 0x000fe20008010067 */
[----:B------:R-:W-:Y:S02]  /*11820*/  FMNMX3.FTZ R134, R134, R56, R57, !PT ;  /* 0x0000003886867276 */ /* 0x000fe40007810039 */
[----:B------:R-:W-:Y:S02]  /*11830*/  FMNMX3.FTZ R132, R132, R58, R59, !PT ;  /* 0x0000003a84847276 */ /* 0x000fe4000781003b */
[----:B------:R-:W-:Y:S02]  /*11840*/  I2FP.F32.U32 R133, R133 ;  /* 0x0000008500857245 */ /* 0x000fe40000201000 */
[----:B------:R-:W-:Y:S02]  /*11850*/  I2FP.F32.U32 R0, R2 ;  /* 0x0000000200007245 */ /* 0x000fe40000201000 */
[----:B------:R-:W-:Y:S01]  /*11860*/  FMNMX3.FTZ R134, R134, R60, R61, !PT ;  /* 0x0000003c86867276 */ /* 0x000fe2000781003d */
[C---:B------:R-:W-:Y:S01]  /*11870*/  FFMA.FTZ R104, R133.reuse, UR6, R104 ;  /* 0x0000000685687c23 */ /* 0x040fe20008010068 */
[----:B------:R-:W-:Y:S01]  /*11880*/  FMNMX3.FTZ R132, R132, R62, R63, !PT ;  /* 0x0000003e84847276 */ /* 0x000fe2000781003f */
[----:B------:R-:W-:Y:S01]  /*11890*/  FFMA.FTZ R106, R133, UR6, R106 ;  /* 0x00000006856a7c23 */ /* 0x000fe2000801006a */
[----:B------:R-:W-:Y:S01]  /*118a0*/  FFMA.FTZ R105, R0, UR6, R105 ;  /* 0x0000000600697c23 */ /* 0x000fe20008010069 */
[----:B------:R-:W-:Y:S01]  /*118b0*/  FMNMX3.FTZ R134, R134, R64, R65, !PT ;  /* 0x0000004086867276 */ /* 0x000fe20007810041 */
[----:B------:R-:W-:Y:S01]  /*118c0*/  FFMA.FTZ R107, R0, UR6, R107 ;  /* 0x00000006006b7c23 */ /* 0x000fe2000801006b */
[----:B------:R-:W-:Y:S02]  /*118d0*/  IADD3 R2, PT, PT, R192, 0x50, RZ ;  /* 0x00000050c0027810 */ /* 0x000fe40007ffe0ff */
[----:B------:R-:W-:Y:S02]  /*118e0*/  FMNMX3.FTZ R132, R132, R66, R67, !PT ;  /* 0x0000004284847276 */ /* 0x000fe40007810043 */
[----:B------:R-:W-:Y:S02]  /*118f0*/  IADD3 R0, PT, PT, R192, 0x51, RZ ;  /* 0x00000051c0007810 */ /* 0x000fe40007ffe0ff */
[----:B------:R-:W-:Y:S02]  /*11900*/  I2FP.F32.U32 R133, R2 ;  /* 0x0000000200857245 */ /* 0x000fe40000201000 */
[----:B------:R-:W-:Y:S02]  /*11910*/  FMNMX3.FTZ R134, R134, R68, R69, !PT ;  /* 0x0000004486867276 */ /* 0x000fe40007810045 */
[----:B------:R-:W-:Y:S01]  /*11920*/  FMNMX3.FTZ R132, R132, R70, R71, !PT ;  /* 0x0000004684847276 */ /* 0x000fe20007810047 */
[C---:B------:R-:W-:Y:S01]  /*11930*/  FFMA.FTZ R108, R133.reuse, UR6, R108 ;  /* 0x00000006856c7c23 */ /* 0x040fe2000801006c */
[----:B------:R-:W-:Y:S01]  /*11940*/  I2FP.F32.U32 R0, R0 ;  /* 0x0000000000007245 */ /* 0x000fe20000201000 */
[----:B------:R-:W-:Y:S01]  /*11950*/  FFMA.FTZ R110, R133, UR6, R110 ;  /* 0x00000006856e7c23 */ /* 0x000fe2000801006e */
[----:B------:R-:W-:Y:S02]  /*11960*/  IADD3 R2, PT, PT, R192, 0x58, RZ ;  /* 0x00000058c0027810 */ /* 0x000fe40007ffe0ff */
[----:B------:R-:W-:Y:S01]  /*11970*/  FMNMX3.FTZ R134, R134, R72, R73, !PT ;  /* 0x0000004886867276 */ /* 0x000fe20007810049 */
[----:B------:R-:W-:Y:S01]  /*11980*/  FFMA.FTZ R109, R0, UR6, R109 ;  /* 0x00000006006d7c23 */ /* 0x000fe2000801006d */
[----:B------:R-:W-:Y:S01]  /*11990*/  FMNMX3.FTZ R132, R132, R74, R75, !PT ;  /* 0x0000004a84847276 */ /* 0x000fe2000781004b */
[----:B------:R-:W-:Y:S01]  /*119a0*/  FFMA.FTZ R111, R0, UR6, R111 ;  /* 0x00000006006f7c23 */ /* 0x000fe2000801006f */
[----:B------:R-:W-:Y:S02]  /*119b0*/  I2FP.F32.U32 R133, R2 ;  /* 0x0000000200857245 */ /* 0x000fe40000201000 */
[----:B------:R-:W-:Y:S02]  /*119c0*/  FMNMX3.FTZ R134, R134, R76, R77, !PT ;  /* 0x0000004c86867276 */ /* 0x000fe4000781004d */
[----:B------:R-:W-:Y:S01]  /*119d0*/  FMNMX3.FTZ R132, R132, R78, R79, !PT ;  /* 0x0000004e84847276 */ /* 0x000fe2000781004f */
[C---:B------:R-:W-:Y:S01]  /*119e0*/  FFMA.FTZ R112, R133.reuse, UR6, R112 ;  /* 0x0000000685707c23 */ /* 0x040fe20008010070 */
[----:B------:R-:W-:Y:S01]  /*119f0*/  IADD3 R0, PT, PT, R192, 0x59, RZ ;  /* 0x00000059c0007810 */ /* 0x000fe20007ffe0ff */
[----:B------:R-:W-:Y:S01]  /*11a00*/  FFMA.FTZ R114, R133, UR6, R114 ;  /* 0x0000000685727c23 */ /* 0x000fe20008010072 */
[----:B------:R-:W-:Y:S02]  /*11a10*/  FMNMX3.FTZ R134, R134, R80, R81, !PT ;  /* 0x0000005086867276 */ /* 0x000fe40007810051 */
[----:B------:R-:W-:Y:S02]  /*11a20*/  I2FP.F32.U32 R0, R0 ;  /* 0x0000000000007245 */ /* 0x000fe40000201000 */
[----:B------:R-:W-:Y:S02]  /*11a30*/  FMNMX3.FTZ R132, R132, R82, R83, !PT ;  /* 0x0000005284847276 */ /* 0x000fe40007810053 */
[----:B------:R-:W-:Y:S01]  /*11a40*/  IADD3 R133, PT, PT, R192, 0x60, RZ ;  /* 0x00000060c0857810 */ /* 0x000fe20007ffe0ff */
[----:B------:R-:W-:Y:S01]  /*11a50*/  FFMA.FTZ R113, R0, UR6, R113 ;  /* 0x0000000600717c23 */ /* 0x000fe20008010071 */
[----:B------:R-:W-:Y:S01]  /*11a60*/  FMNMX3.FTZ R134, R134, R84, R85, !PT ;  /* 0x0000005486867276 */ /* 0x000fe20007810055 */
[----:B------:R-:W-:Y:S01]  /*11a70*/  FFMA.FTZ R115, R0, UR6, R115 ;  /* 0x0000000600737c23 */ /* 0x000fe20008010073 */
[----:B------:R-:W-:Y:S02]  /*11a80*/  IADD3 R2, PT, PT, R192, 0x61, RZ ;  /* 0x00000061c0027810 */ /* 0x000fe40007ffe0ff */
[----:B------:R-:W-:Y:S02]  /*11a90*/  FMNMX3.FTZ R132, R132, R86, R87, !PT ;  /* 0x0000005684847276 */ /* 0x000fe40007810057 */
[----:B------:R-:W-:Y:S02]  /*11aa0*/  I2FP.F32.U32 R133, R133 ;  /* 0x0000008500857245 */ /* 0x000fe40000201000 */
[----:B------:R-:W-:Y:S02]  /*11ab0*/  FMNMX3.FTZ R134, R134, R88, R89, !PT ;  /* 0x0000005886867276 */ /* 0x000fe40007810059 */
[----:B------:R-:W-:Y:S01]  /*11ac0*/  I2FP.F32.U32 R0, R2 ;  /* 0x0000000200007245 */ /* 0x000fe20000201000 */
[C---:B------:R-:W-:Y:S01]  /*11ad0*/  FFMA.FTZ R116, R133.reuse, UR6, R116 ;  /* 0x0000000685747c23 */ /* 0x040fe20008010074 */
[----:B------:R-:W-:Y:S01]  /*11ae0*/  FMNMX3.FTZ R132, R132, R90, R91, !PT ;  /* 0x0000005a84847276 */ /* 0x000fe2000781005b */
[----:B------:R-:W-:Y:S01]  /*11af0*/  FFMA.FTZ R118, R133, UR6, R118 ;  /* 0x0000000685767c23 */ /* 0x000fe20008010076 */
[----:B------:R-:W-:Y:S01]  /*11b00*/  FMNMX3.FTZ R134, R134, R92, R93, !PT ;  /* 0x0000005c86867276 */ /* 0x000fe2000781005d */
[----:B------:R-:W-:Y:S01]  /*11b10*/  FFMA.FTZ R117, R0, UR6, R117 ;  /* 0x0000000600757c23 */ /* 0x000fe20008010075 */
[----:B------:R-:W-:Y:S01]  /*11b20*/  FMNMX3.FTZ R132, R132, R94, R95, !PT ;  /* 0x0000005e84847276 */ /* 0x000fe2000781005f */
[----:B------:R-:W-:Y:S01]  /*11b30*/  FFMA.FTZ R119, R0, UR6, R119 ;  /* 0x0000000600777c23 */ /* 0x000fe20008010077 */
[C---:B------:R-:W-:Y:S02]  /*11b40*/  IADD3 R2, PT, PT, R192.reuse, 0x68, RZ ;  /* 0x00000068c0027810 */ /* 0x040fe40007ffe0ff */
[----:B------:R-:W-:Y:S02]  /*11b50*/  IADD3 R0, PT, PT, R192, 0x69, RZ ;  /* 0x00000069c0007810 */ /* 0x000fe40007ffe0ff */
        /* <DEDUP_REMOVED lines=8> */
[----:B------:R-:W-:Y:S01]  /*11be0*/  IADD3 R2, PT, PT, R192, 0x70, RZ ;  /* 0x00000070c0027810 */ /* 0x000fe20007ffe0ff */
        /* <DEDUP_REMOVED lines=11> */
[----:B------:R-:W-:Y:S02]  /*11ca0*/  IADD3 R133, PT, PT, R192, 0x78, RZ ;  /* 0x00000078c0857810 */ /* 0x000fe40007ffe0ff */
[----:B------:R-:W-:Y:S01]  /*11cb0*/  FMNMX3.FTZ R132, R2, R112, R113, !PT ;  /* 0x0000007002847276 */ /* 0x000fe20007810071 */
[----:B------:R-:W-:Y:S01]  /*11cc0*/  FFMA.FTZ R125, R0, UR6, R125 ;  /* 0x00000006007d7c23 */ /* 0x000fe2000801007d */
[----:B------:R-:W-:Y:S01]  /*11cd0*/  FMNMX3.FTZ R134, R134, R114, R115, !PT ;  /* 0x0000007286867276 */ /* 0x000fe20007810073 */
[----:B------:R-:W-:Y:S01]  /*11ce0*/  FFMA.FTZ R127, R0, UR6, R127 ;  /* 0x00000006007f7c23 */ /* 0x000fe2000801007f */
[----:B------:R-:W-:Y:S02]  /*11cf0*/  IADD3 R2, PT, PT, R192, 0x79, RZ ;  /* 0x00000079c0027810 */ /* 0x000fe40007ffe0ff */
[----:B------:R-:W-:Y:S02]  /*11d00*/  I2FP.F32.U32 R133, R133 ;  /* 0x0000008500857245 */ /* 0x000fe40000201000 */
[----:B------:R-:W-:Y:S02]  /*11d10*/  FMNMX3.FTZ R132, R132, R116, R117, !PT ;  /* 0x0000007484847276 */ /* 0x000fe40007810075 */
[----:B------:R-:W-:Y:S01]  /*11d20*/  FMNMX3.FTZ R0, R134, R118, R119, !PT ;  /* 0x0000007686007276 */ /* 0x000fe20007810077 */
[C---:B------:R-:W-:Y:S01]  /*11d30*/  FFMA.FTZ R128, R133.reuse, UR6, R128 ;  /* 0x0000000685807c23 */ /* 0x040fe20008010080 */
[----:B------:R-:W-:Y:S01]  /*11d40*/  I2FP.F32.U32 R2, R2 ;  /* 0x0000000200027245 */ /* 0x000fe20000201000 */
[----:B------:R-:W-:Y:S01]  /*11d50*/  FFMA.FTZ R130, R133, UR6, R130 ;  /* 0x0000000685827c23 */ /* 0x000fe20008010082 */
[----:B------:R-:W-:Y:S02]  /*11d60*/  FMNMX3.FTZ R132, R132, R120, R121, !PT ;  /* 0x0000007884847276 */ /* 0x000fe40007810079 */
[----:B------:R-:W-:Y:S01]  /*11d70*/  FMNMX3.FTZ R0, R0, R122, R123, !PT ;  /* 0x0000007a00007276 */ /* 0x000fe2000781007b */
[----:B------:R-:W-:Y:S01]  /*11d80*/  FFMA.FTZ R129, R2, UR6, R129 ;  /* 0x0000000602817c23 */ /* 0x000fe20008010081 */
[----:B------:R-:W-:Y:S01]  /*11d90*/  FMNMX3.FTZ R132, R132, R124, R125, !PT ;  /* 0x0000007c84847276 */ /* 0x000fe2000781007d */
[----:B------:R-:W-:Y:S01]  /*11da0*/  FFMA.FTZ R131, R2, UR6, R131 ;  /* 0x0000000602837c23 */ /* 0x000fe20008010083 */
[----:B------:R-:W-:Y:S02]  /*11db0*/  FMNMX3.FTZ R0, R0, R126, R127, !PT ;  /* 0x0000007e00007276 */ /* 0x000fe4000781007f */
[----:B------:R-:W-:Y:S02]  /*11dc0*/  FMNMX3.FTZ R2, R132, R128, R129, !PT ;  /* 0x0000008084027276 */ /* 0x000fe40007810081 */
[----:B------:R-:W-:Y:S02]  /*11dd0*/  FMNMX3.FTZ R137, R0, R130, R131, !PT ;  /* 0x0000008200897276 */ /* 0x000fe40007810083 */
[----:B------:R-:W-:Y:S01]  /*11de0*/  MOV R162, R224 ;  /* 0x000000e000a27202 */ /* 0x000fe20000000f00 */
[----:B------:R-:W1:Y:S01]  /*11df0*/  SHFL.BFLY PT, R133, R2, 0x2, 0x1f ;  /* 0x0c401f0002857f89 */ /* 0x000e6200000e0000 */
[----:B------:R-:W-:Y:S02]  /*11e00*/  @P0 IADD3 R162, PT, PT, R222, -0x20, RZ ;  /* 0xffffffe0dea20810 */ /* 0x000fe40007ffe0ff */
[----:B------:R-:W-:Y:S05]  /*11e10*/  IADD3 R192, PT, PT, R192, -0x100, RZ ;  /* 0xffffff00c0c07810 */ /* 0x000fea0007ffe0ff */
[----:B------:R-:W2:Y:S08]  /*11e20*/  SHFL.BFLY PT, R0, R137, 0x2, 0x1f ;  /* 0x0c401f0089007f89 */ /* 0x000eb000000e0000 */
[----:B------:R-:W-:Y:S01]  /*11e30*/  LDSM.16.MT88.4 R148, [R162] ;  /* 0x00000000a294783b */ /* 0x000fe20000004200 */
[----:B-1----:R-:W-:Y:S02]  /*11e40*/  FMNMX.FTZ R141, R2, R133, !PT ;  /* 0x00000085028d7209 */ /* 0x002fe40007810000 */
[----:B--2---:R-:W-:Y:S05]  /*11e50*/  FMNMX.FTZ R135, R137, R0, !PT ;  /* 0x0000000089877209 */ /* 0x004fea0007810000 */
[----:B------:R-:W1:Y:S08]  /*11e60*/  SHFL.BFLY PT, R134, R141, 0x1, 0x1f ;  /* 0x0c201f008d867f89 */ /* 0x000e7000000e0000 */
[----:B------:R-:W2:Y:S01]  /*11e70*/  SHFL.BFLY PT, R0, R135, 0x1, 0x1f ;  /* 0x0c201f0087007f89 */ /* 0x000ea200000e0000 */
[----:B-1----:R-:W-:Y:S02]  /*11e80*/  FMNMX.FTZ R134, R141, R134, !PT ;  /* 0x000000868d867209 */ /* 0x002fe40007810000 */
[----:B--2---:R-:W-:Y:S03]  /*11e90*/  FMNMX.FTZ R133, R135, R0, !PT ;  /* 0x0000000087857209 */ /* 0x004fe60007810000 */
[C---:B------:R-:W-:Y:S01]  /*11ea0*/  FADD.FTZ R132, -R134.reuse, R193 ;  /* 0x000000c186847221 */ /* 0x040fe20000010100 */
[C---:B------:R-:W-:Y:S01]  /*11eb0*/  FMUL.FTZ R0, R134.reuse, UR4 ;  /* 0x0000000486007c20 */ /* 0x040fe20008410000 */
[----:B------:R-:W-:Y:S01]  /*11ec0*/  FSETP.NEU.FTZ.AND P1, PT, R134, -INF , PT ;  /* 0xff8000008600780b */ /* 0x000fe20003f3d000 */
[C---:B------:R-:W-:Y:S01]  /*11ed0*/  FADD.FTZ R2, -R133.reuse, R194 ;  /* 0x000000c285027221 */ /* 0x040fe20000010100 */
[----:B------:R-:W-:Y:S02]  /*11ee0*/  FMUL.FTZ R137, R132, UR4 ;  /* 0x0000000484897c20 */ /* 0x000fe40008410000 */
[----:B------:R-:W-:Y:S01]  /*11ef0*/  FSEL R132, R0, RZ, P1 ;  /* 0x000000ff00847208 */ /* 0x000fe20000800000 */
[----:B------:R-:W-:Y:S01]  /*11f00*/  FMUL.FTZ R136, R2, UR4 ;  /* 0x0000000402887c20 */ /* 0x000fe20008410000 */
[C---:B------:R-:W-:Y:S01]  /*11f10*/  FMUL.FTZ R2, R133.reuse, UR4 ;  /* 0x0000000485027c20 */ /* 0x040fe20008410000 */
[----:B------:R-:W-:Y:S01]  /*11f20*/  FSETP.NEU.FTZ.AND P1, PT, R133, -INF , PT ;  /* 0xff8000008500780b */ /* 0x000fe20003f3d000 */
[----:B------:R-:W1:Y:S01]  /*11f30*/  MUFU.EX2 R137, R137 ;  /* 0x0000008900897308 */ /* 0x000e620000000800 */
[--C-:B------:R-:W-:Y:S01]  /*11f40*/  FFMA.FTZ R0, R4, UR4, -R132.reuse ;  /* 0x0000000404007c23 */ /* 0x100fe20008010884 */
[--C-:B------:R-:W-:Y:S01]  /*11f50*/  FFMA.FTZ R141, R5, UR4, -R132.reuse ;  /* 0x00000004058d7c23 */ /* 0x100fe20008010884 */
[----:B------:R-:W-:Y:S07]  /*11f60*/  FSEL R4, R2, RZ, P1 ;  /* 0x000000ff02047208 */ /* 0x000fee0000800000 */
[----:B------:R-:W2:Y:S01]  /*11f70*/  MUFU.EX2 R135, R136 ;  /* 0x0000008800877308 */ /* 0x000ea20000000800 */
[--C-:B------:R-:W-:Y:S01]  /*11f80*/  FFMA.FTZ R142, R8, UR4, -R132.reuse ;  /* 0x00000004088e7c23 */ /* 0x100fe20008010884 */
[--C-:B------:R-:W-:Y:S01]  /*11f90*/  FFMA.FTZ R143, R9, UR4, -R132.reuse ;  /* 0x00000004098f7c23 */ /* 0x100fe20008010884 */
[----:B------:R-:W-:Y:S07]  /*11fa0*/  FFMA.FTZ R156, R12, UR4, -R132 ;  /* 0x000000040c9c7c23 */ /* 0x000fee0008010884 */
[----:B------:R-:W-:Y:S01]  /*11fb0*/  MUFU.EX2 R0, R0 ;  /* 0x0000000000007308 */ /* 0x000fe20000000800 */
[--C-:B------:R-:W-:Y:S01]  /*11fc0*/  FFMA.FTZ R2, R6, UR4, -R4.reuse ;  /* 0x0000000406027c23 */ /* 0x100fe20008010804 */
[--C-:B------:R-:W-:Y:S01]  /*11fd0*/  FFMA.FTZ R161, R7, UR4, -R4.reuse ;  /* 0x0000000407a17c23 */ /* 0x100fe20008010804 */
[--C-:B------:R-:W-:Y:S01]  /*11fe0*/  FFMA.FTZ R163, R10, UR4, -R4.reuse ;  /* 0x000000040aa37c23 */ /* 0x100fe20008010804 */
[----:B------:R-:W-:Y:S06]  /*11ff0*/  FFMA.FTZ R160, R11, UR4, -R4 ;  /* 0x000000040ba07c23 */ /* 0x000fec0008010804 */
[----:B------:R-:W3:Y:S01]  /*12000*/  MUFU.EX2 R141, R141 ;  /* 0x0000008d008d7308 */ /* 0x000ee20000000800 */
[C---:B-1----:R-:W-:Y:S01]  /*12010*/  FMUL.FTZ R208, R137.reuse, R208 ;  /* 0x000000d089d07220 */ /* 0x042fe20000410000 */
[C---:B------:R-:W-:Y:S01]  /*12020*/  FMUL.FTZ R209, R137.reuse, R209 ;  /* 0x000000d189d17220 */ /* 0x040fe20000410000 */
[----:B------:R-:W-:Y:S07]  /*12030*/  FMUL.FTZ R204, R137, R204 ;  /* 0x000000cc89cc7220 */ /* 0x000fee0000410000 */
[----:B------:R-:W-:Y:S01]  /*12040*/  MUFU.EX2 R142, R142 ;  /* 0x0000008e008e7308 */ /* 0x000fe20000000800 */
[C---:B--2---:R-:W-:Y:S01]  /*12050*/  FMUL.FTZ R210, R135.reuse, R210 ;  /* 0x000000d287d27220 */ /* 0x044fe20000410000 */
[----:B------:R-:W-:Y:S01]  /*12060*/  FMUL.FTZ R211, R135, R211 ;  /* 0x000000d387d37220 */ /* 0x000fe20000410000 */
[----:B------:R-:W-:Y:S07]  /*12070*/  FMUL.FTZ R205, R137, R205 ;  /* 0x000000cd89cd7220 */ /* 0x000fee0000410000 */
[----:B------:R-:W1:Y:S01]  /*12080*/  MUFU.EX2 R143, R143 ;  /* 0x0000008f008f7308 */ /* 0x000e620000000800 */
[C---:B------:R-:W-:Y:S01]  /*12090*/  FMUL.FTZ R206, R135.reuse, R206 ;  /* 0x000000ce87ce7220 */ /* 0x040fe20000410000 */
[----:B------:R-:W-:Y:S01]  /*120a0*/  FMUL.FTZ R207, R135, R207 ;  /* 0x000000cf87cf7220 */ /* 0x000fe20000410000 */
[--C-:B------:R-:W-:Y:S07]  /*120b0*/  FFMA.FTZ R164, R13, UR4, -R132.reuse ;  /* 0x000000040da47c23 */ /* 0x100fee0008010884 */
[----:B------:R-:W-:Y:S01]  /*120c0*/  MUFU.EX2 R2, R2 ;  /* 0x0000000200027308 */ /* 0x000fe20000000800 */
[--C-:B------:R-:W-:Y:S01]  /*120d0*/  FFMA.FTZ R165, R16, UR4, -R132.reuse ;  /* 0x0000000410a57c23 */ /* 0x100fe20008010884 */
[----:B---3--:R-:W-:Y:S01]  /*120e0*/  F2FP.F16.F32.PACK_AB R152, R141, R0 ;  /* 0x000000008d98723e */ /* 0x008fe200000000ff */
[----:B------:R-:W-:Y:S07]  /*120f0*/  FFMA.FTZ R166, R17, UR4, -R132 ;  /* 0x0000000411a67c23 */ /* 0x000fee0008010884 */
[----:B------:R-:W2:Y:S01]  /*12100*/  MUFU.EX2 R161, R161 ;  /* 0x000000a100a17308 */ /* 0x000ea20000000800 */
[--C-:B------:R-:W-:Y:S01]  /*12110*/  FFMA.FTZ R168, R15, UR4, -R4.reuse ;  /* 0x000000040fa87c23 */ /* 0x100fe20008010804 */
[--C-:B------:R-:W-:Y:S01]  /*12120*/  FFMA.FTZ R167, R18, UR4, -R4.reuse ;  /* 0x0000000412a77c23 */ /* 0x100fe20008010804 */
[--C-:B------:R-:W-:Y:S07]  /*12130*/  FFMA.FTZ R170, R19, UR4, -R4.reuse ;  /* 0x0000000413aa7c23 */ /* 0x100fee0008010804 */
[----:B------:R-:W-:Y:S01]  /*12140*/  MUFU.EX2 R163, R163 ;  /* 0x000000a300a37308 */ /* 0x000fe20000000800 */
[----:B------:R-:W-:Y:S01]  /*12150*/  FFMA.FTZ R16, R14, UR4, -R4 ;  /* 0x000000040e107c23 */ /* 0x000fe20008010804 */
[----:B-1----:R-:W-:Y:S01]  /*12160*/  F2FP.F16.F32.PACK_AB R154, R143, R142 ;  /* 0x0000008e8f9a723e */ /* 0x002fe200000000ff */
[C---:B------:R-:W-:Y:S07]  /*12170*/  FMUL.FTZ R200, R137.reuse, R200 ;  /* 0x000000c889c87220 */ /* 0x040fee0000410000 */
[----:B------:R-:W1:Y:S01]  /*12180*/  MUFU.EX2 R160, R160 ;  /* 0x000000a000a07308 */ /* 0x000e620000000800 */
[----:B------:R-:W-:Y:S01]  /*12190*/  FMUL.FTZ R201, R137, R201 ;  /* 0x000000c989c97220 */ /* 0x000fe20000410000 */
[C---:B------:R-:W-:Y:S01]  /*121a0*/  FMUL.FTZ R202, R135.reuse, R202 ;  /* 0x000000ca87ca7220 */ /* 0x040fe20000410000 */
[----:B------:R-:W-:Y:S07]  /*121b0*/  FMUL.FTZ R203, R135, R203 ;  /* 0x000000cb87cb7220 */ /* 0x000fee0000410000 */
[----:B------:R3:W-:Y:S01]  /*121c0*/  MUFU.EX2 R13, R156 ;  /* 0x0000009c000d7308 */ /* 0x0007e20000000800 */
[----:B------:R-:W-:Y:S01]  /*121d0*/  FMUL.FTZ R196, R137, R196 ;  /* 0x000000c489c47220 */ /* 0x000fe20000410000 */
[----:B--2---:R-:W-:Y:S01]  /*121e0*/  F2FP.F16.F32.PACK_AB R153, R161, R2 ;  /* 0x00000002a199723e */ /* 0x004fe200000000ff */
[----:B------:R-:W-:Y:S07]  /*121f0*/  FMUL.FTZ R197, R137, R197 ;  /* 0x000000c589c57220 */ /* 0x000fee0000410000 */
[----:B------:R-:W2:Y:S01]  /*12200*/  MUFU.EX2 R164, R164 ;  /* 0x000000a400a47308 */ /* 0x000ea20000000800 */
[C---:B------:R-:W-:Y:S01]  /*12210*/  FMUL.FTZ R198, R135.reuse, R198 ;  /* 0x000000c687c67220 */ /* 0x040fe20000410000 */
[----:B------:R-:W-:Y:S01]  /*12220*/  FMUL.FTZ R199, R135, R199 ;  /* 0x000000c787c77220 */ /* 0x000fe20000410000 */
[--C-:B------:R-:W-:Y:S07]  /*12230*/  FFMA.FTZ R20, R20, UR4, -R132.reuse ;  /* 0x0000000414147c23 */ /* 0x100fee0008010884 */
[----:B------:R2:W-:Y:S01]  /*12240*/  MUFU.EX2 R15, R16 ;  /* 0x00000010000f7308 */ /* 0x0005e20000000800 */
[----:B------:R-:W-:Y:S01]  /*12250*/  FFMA.FTZ R25, R25, UR4, -R132 ;  /* 0x0000000419197c23 */ /* 0x000fe20008010884 */
[----:B-1----:R-:W-:Y:S01]  /*12260*/  F2FP.F16.F32.PACK_AB R155, R160, R163 ;  /* 0x000000a3a09b723e */ /* 0x002fe200000000ff */
[----:B------:R-:W-:Y:S01]  /*12270*/  FFMA.FTZ R172, R27, UR4, -R4 ;  /* 0x000000041bac7c23 */ /* 0x000fe20008010804 */
[----:B------:R-:W-:Y:S01]  /*12280*/  FFMA.FTZ R29, R29, UR4, -R132 ;  /* 0x000000041d1d7c23 */ /* 0x000fe20008010884 */
[--C-:B------:R-:W-:Y:S01]  /*12290*/  FFMA.FTZ R171, R34, UR4, -R4.reuse ;  /* 0x0000000422ab7c23 */ /* 0x100fe20008010804 */
[----:B---3--:R-:W1:Y:S01]  /*122a0*/  LDSM.16.MT88.4 R156, [R162+0x400] ;  /* 0x00040000a29c783b */ /* 0x008e620000004200 */
[----:B------:R-:W-:Y:S01]  /*122b0*/  FFMA.FTZ R35, R35, UR4, -R4 ;  /* 0x0000000423237c23 */ /* 0x000fe20008010804 */
[--C-:B------:R-:W-:Y:S01]  /*122c0*/  FFMA.FTZ R169, R33, UR4, -R132.reuse ;  /* 0x0000000421a97c23 */ /* 0x100fe20008010884 */
[C---:B------:R-:W-:Y:S01]  /*122d0*/  HMMA.16816.F32 R208, R152.reuse, R144, R208 ;  /* 0x0000009098d0723c */ /* 0x040fe200000018d0 */
[----:B------:R-:W-:Y:S04]  /*122e0*/  MUFU.EX2 R172, R172 ;  /* 0x000000ac00ac7308 */ /* 0x000fe80000000800 */
[----:B------:R-:W-:Y:S01]  /*122f0*/  FFMA.FTZ R33, R52, UR4, -R132 ;  /* 0x0000000434217c23 */ /* 0x000fe20008010884 */
[----:B--2---:R-:W-:Y:S05]  /*12300*/  F2FP.F16.F32.PACK_AB R16, R164, R13 ;  /* 0x0000000da410723e */ /* 0x004fea00000000ff */
[----:B------:R-:W-:Y:S01]  /*12310*/  MUFU.EX2 R169, R169 ;  /* 0x000000a900a97308 */ /* 0x000fe20000000800 */
[C---:B------:R-:W-:Y:S01]  /*12320*/  HMMA.16816.F32 R204, R152.reuse, R146, R204 ;  /* 0x0000009298cc723c */ /* 0x040fe200000018cc */
[----:B------:R-:W2:Y:S08]  /*12330*/  LDSM.16.MT88.4 R144, [R217+0x5400] ;  /* 0x00540000d990783b */ /* 0x000eb00000004200 */
[----:B------:R-:W-:Y:S01]  /*12340*/  MUFU.EX2 R165, R165 ;  /* 0x000000a500a57308 */ /* 0x000fe20000000800 */
[--C-:B------:R-:W-:Y:S01]  /*12350*/  FFMA.FTZ R38, R38, UR4, -R4.reuse ;  /* 0x0000000426267c23 */ /* 0x100fe20008010804 */
[----:B------:R-:W-:Y:S01]  /*12360*/  FFMA.FTZ R67, R67, UR4, -R4 ;  /* 0x0000000443437c23 */ /* 0x000fe20008010804 */
[--C-:B------:R-:W-:Y:S07]  /*12370*/  FFMA.FTZ R36, R36, UR4, -R132.reuse ;  /* 0x0000000424247c23 */ /* 0x100fee0008010884 */
[----:B------:R-:W3:Y:S01]  /*12380*/  MUFU.EX2 R166, R166 ;  /* 0x000000a600a67308 */ /* 0x000ee20000000800 */
[C---:B------:R-:W-:Y:S09]  /*12390*/  HMMA.16816.F32 R200, R152.reuse, R148, R200 ;  /* 0x0000009498c8723c */ /* 0x040ff200000018c8 */
[----:B------:R-:W4:Y:S01]  /*123a0*/  MUFU.EX2 R168, R168 ;  /* 0x000000a800a87308 */ /* 0x000f220000000800 */
[--C-:B------:R-:W-:Y:S01]  /*123b0*/  FFMA.FTZ R37, R37, UR4, -R132.reuse ;  /* 0x0000000425257c23 */ /* 0x100fe20008010884 */
[--C-:B------:R-:W-:Y:S01]  /*123c0*/  FFMA.FTZ R40, R40, UR4, -R132.reuse ;  /* 0x0000000428287c23 */ /* 0x100fe20008010884 */
[--C-:B------:R-:W-:Y:S07]  /*123d0*/  FFMA.FTZ R41, R41, UR4, -R132.reuse ;  /* 0x0000000429297c23 */ /* 0x100fee0008010884 */
[----:B------:R-:W-:Y:S01]  /*123e0*/  MUFU.EX2 R167, R167 ;  /* 0x000000a700a77308 */ /* 0x000fe20000000800 */
[----:B------:R-:W-:Y:S01]  /*123f0*/  HMMA.16816.F32 R196, R152, R150, R196 ;  /* 0x0000009698c4723c */ /* 0x000fe200000018c4 */
[----:B------:R-:W5:Y:S08]  /*12400*/  LDSM.16.MT88.4 R148, [R217+0x5800] ;  /* 0x00580000d994783b */ /* 0x000f700000004200 */
[----:B------:R-:W1:Y:S01]  /*12410*/  MUFU.EX2 R170, R170 ;  /* 0x000000aa00aa7308 */ /* 0x000e620000000800 */
[----:B------:R-:W-:Y:S01]  /*12420*/  FFMA.FTZ R153, R21, UR4, -R132 ;  /* 0x0000000415997c23 */ /* 0x000fe20008010884 */
[----:B---3--:R-:W-:Y:S01]  /*12430*/  F2FP.F16.F32.PACK_AB R18, R166, R165 ;  /* 0x000000a5a612723e */ /* 0x008fe200000000ff */
[----:B------:R-:W-:Y:S07]  /*12440*/  FFMA.FTZ R155, R22, UR4, -R4 ;  /* 0x00000004169b7c23 */ /* 0x000fee0008010804 */
[----:B------:R3:W-:Y:S01]  /*12450*/  MUFU.EX2 R152, R20 ;  /* 0x0000001400987308 */ /* 0x0007e20000000800 */
[----:B------:R-:W-:Y:S01]  /*12460*/  FFMA.FTZ R154, R24, UR4, -R132 ;  /* 0x00000004189a7c23 */ /* 0x000fe20008010884 */
[----:B----4-:R-:W-:Y:S01]  /*12470*/  F2FP.F16.F32.PACK_AB R17, R168, R15 ;  /* 0x0000000fa811723e */ /* 0x010fe200000000ff */
[--C-:B------:R-:W-:Y:S07]  /*12480*/  FFMA.FTZ R39, R39, UR4, -R4.reuse ;  /* 0x0000000427277c23 */ /* 0x100fee0008010804 */
[----:B------:R-:W-:Y:S01]  /*12490*/  MUFU.EX2 R38, R38 ;  /* 0x0000002600267308 */ /* 0x000fe20000000800 */
[--C-:B------:R-:W-:Y:S01]  /*124a0*/  FFMA.FTZ R42, R42, UR4, -R4.reuse ;  /* 0x000000042a2a7c23 */ /* 0x100fe20008010804 */
[----:B------:R-:W-:Y:S01]  /*124b0*/  FFMA.FTZ R43, R43, UR4, -R4 ;  /* 0x000000042b2b7c23 */ /* 0x000fe20008010804 */
[--C-:B------:R-:W-:Y:S07]  /*124c0*/  FFMA.FTZ R44, R44, UR4, -R132.reuse ;  /* 0x000000042c2c7c23 */ /* 0x100fee0008010884 */
[----:B------:R-:W-:Y:S01]  /*124d0*/  MUFU.EX2 R67, R67 ;  /* 0x0000004300437308 */ /* 0x000fe20000000800 */
[--C-:B------:R-:W-:Y:S01]  /*124e0*/  FFMA.FTZ R45, R45, UR4, -R132.reuse ;  /* 0x000000042d2d7c23 */ /* 0x100fe20008010884 */
[----:B-1----:R-:W-:Y:S01]  /*124f0*/  F2FP.F16.F32.PACK_AB R19, R170, R167 ;  /* 0x000000a7aa13723e */ /* 0x002fe200000000ff */
[--C-:B------:R-:W-:Y:S07]  /*12500*/  FFMA.FTZ R48, R48, UR4, -R132.reuse ;  /* 0x0000000430307c23 */ /* 0x100fee0008010884 */
[----:B------:R-:W1:Y:S01]  /*12510*/  MUFU.EX2 R153, R153 ;  /* 0x0000009900997308 */ /* 0x000e620000000800 */
[----:B------:R-:W-:Y:S01]  /*12520*/  FFMA.FTZ R49, R49, UR4, -R132 ;  /* 0x0000000431317c23 */ /* 0x000fe20008010884 */
[----:B------:R-:W-:Y:S01]  /*12530*/  FFMA.FTZ R52, R51, UR4, -R4 ;  /* 0x0000000433347c23 */ /* 0x000fe20008010804 */
[--C-:B------:R-:W-:Y:S07]  /*12540*/  FFMA.FTZ R53, R53, UR4, -R132.reuse ;  /* 0x0000000435357c23 */ /* 0x100fee0008010884 */
[----:B------:R-:W-:Y:S01]  /*12550*/  MUFU.EX2 R154, R154 ;  /* 0x0000009a009a7308 */ /* 0x000fe20000000800 */
[C---:B------:R-:W-:Y:S09]  /*12560*/  HMMA.16816.F32 R200, R16.reuse, R156, R200 ;  /* 0x0000009c10c8723c */ /* 0x040ff200000018c8 */
[----:B------:R-:W-:Y:S01]  /*12570*/  MUFU.EX2 R157, R29 ;  /* 0x0000001d009d7308 */ /* 0x000fe20000000800 */
[----:B------:R-:W-:Y:S01]  /*12580*/  FFMA.FTZ R156, R32, UR4, -R132 ;  /* 0x00000004209c7c23 */ /* 0x000fe20008010884 */
[----:B------:R-:W-:Y:S08]  /*12590*/  FFMA.FTZ R32, R30, UR4, -R4 ;  /* 0x000000041e207c23 */ /* 0x000ff00008010804 */
[----:B------:R-:W-:Y:S01]  /*125a0*/  MUFU.EX2 R155, R155 ;  /* 0x0000009b009b7308 */ /* 0x000fe20000000800 */
[C---:B--2---:R-:W-:Y:S03]  /*125b0*/  HMMA.16816.F32 R208, R16.reuse, R144, R208 ;  /* 0x0000009010d0723c */ /* 0x044fe600000018d0 */
[----:B------:R-:W-:Y:S01]  /*125c0*/  FFMA.FTZ R144, R28, UR4, -R132 ;  /* 0x000000041c907c23 */ /* 0x000fe20008010884 */
[----:B------:R-:W-:Y:S05]  /*125d0*/  FFMA.FTZ R28, R23, UR4, -R4 ;  /* 0x00000004171c7c23 */ /* 0x000fea0008010804 */
[----:B------:R2:W4:Y:S01]  /*125e0*/  MUFU.EX2 R145, R25 ;  /* 0x0000001900917308 */ /* 0x0005220000000800 */
[----:B---3--:R-:W3:Y:S01]  /*125f0*/  LDSM.16.MT88.4 R20, [R162+0x800] ;  /* 0x00080000a214783b */ /* 0x008ee20000004200 */
[----:B------:R-:W-:Y:S01]  /*12600*/  FFMA.FTZ R56, R56, UR4, -R132 ;  /* 0x0000000438387c23 */ /* 0x000fe20008010884 */
[C---:B------:R-:W-:Y:S07]  /*12610*/  HMMA.16816.F32 R204, R16.reuse, R146, R204 ;  /* 0x0000009210cc723c */ /* 0x040fee00000018cc */
[----:B------:R-:W5:Y:S01]  /*12620*/  MUFU.EX2 R146, R28 ;  /* 0x0000001c00927308 */ /* 0x000f620000000800 */
[----:B------:R-:W-:Y:S01]  /*12630*/  FFMA.FTZ R147, R26, UR4, -R4 ;  /* 0x000000041a937c23 */ /* 0x000fe20008010804 */
[----:B------:R-:W-:Y:S08]  /*12640*/  FFMA.FTZ R57, R57, UR4, -R132 ;  /* 0x0000000439397c23 */ /* 0x000ff00008010884 */
[----:B------:R-:W-:Y:S01]  /*12650*/  MUFU.EX2 R144, R144 ;  /* 0x0000009000907308 */ /* 0x000fe20000000800 */
[--C-:B------:R-:W-:Y:S01]  /*12660*/  FFMA.FTZ R54, R54, UR4, -R4.reuse ;  /* 0x0000000436367c23 */ /* 0x100fe20008010804 */
[--C-:B------:R-:W-:Y:S01]  /*12670*/  FFMA.FTZ R55, R55, UR4, -R4.reuse ;  /* 0x0000000437377c23 */ /* 0x100fe20008010804 */
[----:B------:R-:W-:Y:S07]  /*12680*/  HMMA.16816.F32 R196, R16, R158, R196 ;  /* 0x0000009e10c4723c */ /* 0x000fee00000018c4 */
[----:B------:R-:W3:Y:S01]  /*12690*/  MUFU.EX2 R147, R147 ;  /* 0x0000009300937308 */ /* 0x000ee20000000800 */
[----:B--2---:R-:W2:Y:S01]  /*126a0*/  LDSM.16.MT88.4 R24, [R217+0x5c00] ;  /* 0x005c0000d918783b */ /* 0x004ea20000004200 */
[--C-:B------:R-:W-:Y:S01]  /*126b0*/  FFMA.FTZ R159, R31, UR4, -R4.reuse ;  /* 0x000000041f9f7c23 */ /* 0x100fe20008010804 */
[----:B-1----:R-:W-:Y:S07]  /*126c0*/  F2FP.F16.F32.PACK_AB R16, R153, R152 ;  /* 0x000000989910723e */ /* 0x002fee00000000ff */
[----:B------:R1:W-:Y:S01]  /*126d0*/  MUFU.EX2 R158, R32 ;  /* 0x00000020009e7308 */ /* 0x0003e20000000800 */
[----:B----4-:R-:W-:Y:S01]  /*126e0*/  F2FP.F16.F32.PACK_AB R18, R145, R154 ;  /* 0x0000009a9112723e */ /* 0x010fe200000000ff */
[--C-:B------:R-:W-:Y:S01]  /*126f0*/  FFMA.FTZ R58, R58, UR4, -R4.reuse ;  /* 0x000000043a3a7c23 */ /* 0x100fe20008010804 */
[----:B-----5:R-:W-:Y:S07]  /*12700*/  F2FP.F16.F32.PACK_AB R17, R146, R155 ;  /* 0x0000009b9211723e */ /* 0x020fee00000000ff */
[----:B------:R-:W4:Y:S01]  /*12710*/  MUFU.EX2 R156, R156 ;  /* 0x0000009c009c7308 */ /* 0x000f220000000800 */
[----:B------:R-:W5:Y:S01]  /*12720*/  LDSM.16.MT88.4 R28, [R162+0xc00] ;  /* 0x000c0000a21c783b */ /* 0x000f620000004200 */
[----:B------:R-:W-:Y:S01]  /*12730*/  FFMA.FTZ R59, R59, UR4, -R4 ;  /* 0x000000043b3b7c23 */ /* 0x000fe20008010804 */
[--C-:B------:R-:W-:Y:S07]  /*12740*/  FFMA.FTZ R60, R60, UR4, -R132.reuse ;  /* 0x000000043c3c7c23 */ /* 0x100fee0008010884 */
[----:B------:R-:W2:Y:S01]  /*12750*/  MUFU.EX2 R159, R159 ;  /* 0x0000009f009f7308 */ /* 0x000ea20000000800 */
[----:B---3--:R-:W-:Y:S01]  /*12760*/  F2FP.F16.F32.PACK_AB R19, R172, R147 ;  /* 0x00000093ac13723e */ /* 0x008fe200000000ff */
[--C-:B------:R-:W-:Y:S01]  /*12770*/  FFMA.FTZ R61, R61, UR4, -R132.reuse ;  /* 0x000000043d3d7c23 */ /* 0x100fe20008010884 */
[--C-:B------:R-:W-:Y:S07]  /*12780*/  FFMA.FTZ R64, R64, UR4, -R132.reuse ;  /* 0x0000000440407c23 */ /* 0x100fee0008010884 */
[----:B------:R-:W-:Y:S01]  /*12790*/  MUFU.EX2 R171, R171 ;  /* 0x000000ab00ab7308 */ /* 0x000fe20000000800 */
[----:B------:R-:W-:Y:S01]  /*127a0*/  FFMA.FTZ R65, R65, UR4, -R132 ;  /* 0x0000000441417c23 */ /* 0x000fe20008010884 */
[--C-:B-1----:R-:W-:Y:S01]  /*127b0*/  FFMA.FTZ R32, R46, UR4, -R4.reuse ;  /* 0x000000042e207c23 */ /* 0x102fe20008010804 */
[--C-:B------:R-:W-:Y:S01]  /*127c0*/  FFMA.FTZ R62, R62, UR4, -R4.reuse ;  /* 0x000000043e3e7c23 */ /* 0x100fe20008010804 */
[C---:B------:R-:W-:Y:S06]  /*127d0*/  HMMA.16816.F32 R208, R16.reuse, R148, R208 ;  /* 0x0000009410d0723c */ /* 0x040fec00000018d0 */
[----:B------:R-:W1:Y:S01]  /*127e0*/  MUFU.EX2 R148, R35 ;  /* 0x0000002300947308 */ /* 0x000e620000000800 */
[--C-:B------:R-:W-:Y:S01]  /*127f0*/  FFMA.FTZ R149, R47, UR4, -R4.reuse ;  /* 0x000000042f957c23 */ /* 0x100fe20008010804 */
[--C-:B------:R-:W-:Y:S08]  /*12800*/  FFMA.FTZ R63, R63, UR4, -R4.reuse ;  /* 0x000000043f3f7c23 */ /* 0x100ff00008010804 */
[----:B------:R-:W-:Y:S01]  /*12810*/  MUFU.EX2 R46, R33 ;  /* 0x00000021002e7308 */ /* 0x000fe20000000800 */
[----:B------:R-:W-:Y:S01]  /*12820*/  FFMA.FTZ R66, R66, UR4, -R4 ;  /* 0x0000000442427c23 */ /* 0x000fe20008010804 */
[--C-:B------:R-:W-:Y:S01]  /*12830*/  FFMA.FTZ R68, R68, UR4, -R132.reuse ;  /* 0x0000000444447c23 */ /* 0x100fe20008010884 */
[C---:B------:R-:W-:Y:S07]  /*12840*/  HMMA.16816.F32 R200, R16.reuse, R20, R200 ;  /* 0x0000001410c8723c */ /* 0x040fee00000018c8 */
[----:B------:R3:W-:Y:S01]  /*12850*/  MUFU.EX2 R47, R32 ;  /* 0x00000020002f7308 */ /* 0x0007e20000000800 */
[--C-:B------:R-:W-:Y:S01]  /*12860*/  FFMA.FTZ R69, R69, UR4, -R132.reuse ;  /* 0x0000000445457c23 */ /* 0x100fe20008010884 */
[--C-:B------:R-:W-:Y:S08]  /*12870*/  FFMA.FTZ R72, R72, UR4, -R132.reuse ;  /* 0x0000000448487c23 */ /* 0x100ff00008010884 */
[----:B------:R-:W-:Y:S01]  /*12880*/  MUFU.EX2 R36, R36 ;  /* 0x0000002400247308 */ /* 0x000fe20000000800 */
[--C-:B------:R-:W-:Y:S01]  /*12890*/  FFMA.FTZ R73, R73, UR4, -R132.reuse ;  /* 0x0000000449497c23 */ /* 0x100fe20008010884 */
[--C-:B------:R-:W-:Y:S01]  /*128a0*/  FFMA.FTZ R77, R77, UR4, -R132.reuse ;  /* 0x000000044d4d7c23 */ /* 0x100fe20008010884 */
[C---:B------:R-:W-:Y:S01]  /*128b0*/  HMMA.16816.F32 R196, R16.reuse, R22, R196 ;  /* 0x0000001610c4723c */ /* 0x040fe200000018c4 */
[----:B------:R-:W5:Y:S06]  /*128c0*/  LDSM.16.MT88.4 R20, [R217+0x6000] ;  /* 0x00600000d914783b */ /* 0x000f6c0000004200 */
[----:B------:R-:W5:Y:S01]  /*128d0*/  MUFU.EX2 R37, R37 ;  /* 0x0000002500257308 */ /* 0x000f620000000800 */
[--C-:B------:R-:W-:Y:S01]  /*128e0*/  FFMA.FTZ R80, R80, UR4, -R132.reuse ;  /* 0x0000000450507c23 */ /* 0x100fe20008010884 */
[----:B------:R-:W-:Y:S01]  /*128f0*/  FFMA.FTZ R81, R81, UR4, -R132 ;  /* 0x0000000451517c23 */ /* 0x000fe20008010884 */
[--C-:B------:R-:W-:Y:S07]  /*12900*/  FFMA.FTZ R78, R78, UR4, -R4.reuse ;  /* 0x000000044e4e7c23 */ /* 0x100fee0008010804 */
[----:B------:R-:W-:Y:S01]  /*12910*/  MUFU.EX2 R40, R40 ;  /* 0x0000002800287308 */ /* 0x000fe20000000800 */
[--C-:B------:R-:W-:Y:S01]  /*12920*/  FFMA.FTZ R79, R79, UR4, -R4.reuse ;  /* 0x000000044f4f7c23 */ /* 0x100fe20008010804 */
[----:B------:R-:W-:Y:S01]  /*12930*/  HMMA.16816.F32 R204, R16, R150, R204 ;  /* 0x0000009610cc723c */ /* 0x000fe200000018cc */
[----:B---3--:R-:W-:Y:S07]  /*12940*/  LDSM.16.MT88.4 R32, [R217+0x6800] ;  /* 0x00680000d920783b */ /* 0x008fee0000004200 */
[----:B------:R-:W3:Y:S01]  /*12950*/  MUFU.EX2 R41, R41 ;  /* 0x0000002900297308 */ /* 0x000ee20000000800 */
[----:B------:R-:W-:Y:S01]  /*12960*/  F2FP.F16.F32.PACK_AB R16, R157, R144 ;  /* 0x000000909d10723e */ /* 0x000fe200000000ff */
[--C-:B------:R-:W-:Y:S01]  /*12970*/  FFMA.FTZ R150, R50, UR4, -R4.reuse ;  /* 0x0000000432967c23 */ /* 0x100fe20008010804 */
[----:B----4-:R-:W-:Y:S07]  /*12980*/  F2FP.F16.F32.PACK_AB R18, R169, R156 ;  /* 0x0000009ca912723e */ /* 0x010fee00000000ff */
[----:B------:R-:W4:Y:S01]  /*12990*/  MUFU.EX2 R39, R39 ;  /* 0x0000002700277308 */ /* 0x000f220000000800 */
[----:B--2---:R-:W-:Y:S01]  /*129a0*/  F2FP.F16.F32.PACK_AB R17, R159, R158 ;  /* 0x0000009e9f11723e */ /* 0x004fe200000000ff */
[--C-:B------:R-:W-:Y:S01]  /*129b0*/  FFMA.FTZ R82, R82, UR4, -R4.reuse ;  /* 0x0000000452527c23 */ /* 0x100fe20008010804 */
[----:B-1----:R-:W-:Y:S07]  /*129c0*/  F2FP.F16.F32.PACK_AB R19, R148, R171 ;  /* 0x000000ab9413723e */ /* 0x002fee00000000ff */
[----:B------:R-:W-:Y:S01]  /*129d0*/  MUFU.EX2 R42, R42 ;  /* 0x0000002a002a7308 */ /* 0x000fe20000000800 */
[----:B------:R-:W-:Y:S01]  /*129e0*/  FFMA.FTZ R83, R83, UR4, -R4 ;  /* 0x0000000453537c23 */ /* 0x000fe20008010804 */
[--C-:B------:R-:W-:Y:S01]  /*129f0*/  FFMA.FTZ R84, R84, UR4, -R132.reuse ;  /* 0x0000000454547c23 */ /* 0x100fe20008010884 */
[----:B------:R-:W-:Y:S07]  /*12a00*/  FFMA.FTZ R96, R96, UR4, -R132 ;  /* 0x0000000460607c23 */ /* 0x000fee0008010884 */
[----:B------:R-:W1:Y:S01]  /*12a10*/  MUFU.EX2 R43, R43 ;  /* 0x0000002b002b7308 */ /* 0x000e620000000800 */
[--C-:B------:R-:W-:Y:S01]  /*12a20*/  FFMA.FTZ R94, R94, UR4, -R4.reuse ;  /* 0x000000045e5e7c23 */ /* 0x100fe20008010804 */
[C---:B------:R-:W-:Y:S08]  /*12a30*/  HMMA.16816.F32 R208, R16.reuse, R24, R208 ;  /* 0x0000001810d0723c */ /* 0x040ff000000018d0 */
[----:B------:R-:W-:Y:S01]  /*12a40*/  MUFU.EX2 R44, R44 ;  /* 0x0000002c002c7308 */ /* 0x000fe20000000800 */
[----:B------:R-:W-:Y:S01]  /*12a50*/  FFMA.FTZ R98, R98, UR4, -R4 ;  /* 0x0000000462627c23 */ /* 0x000fe20008010804 */
[----:B------:R-:W-:Y:S01]  /*12a60*/  FFMA.FTZ R105, R105, UR4, -R132 ;  /* 0x0000000469697c23 */ /* 0x000fe20008010884 */
[----:B------:R-:W-:Y:S07]  /*12a70*/  FFMA.FTZ R103, R103, UR4, -R4 ;  /* 0x0000000467677c23 */ /* 0x000fee0008010804 */
[----:B------:R-:W2:Y:S01]  /*12a80*/  MUFU.EX2 R45, R45 ;  /* 0x0000002d002d7308 */ /* 0x000ea20000000800 */
[----:B------:R-:W-:Y:S01]  /*12a90*/  FFMA.FTZ R0, R137, R190, R0 ;  /* 0x000000be89007223 */ /* 0x000fe20000010000 */
[C---:B------:R-:W-:Y:S01]  /*12aa0*/  HMMA.16816.F32 R204, R16.reuse, R26, R204 ;  /* 0x0000001a10cc723c */ /* 0x040fe200000018cc */
[----:B------:R-:W2:Y:S07]  /*12ab0*/  LDSM.16.MT88.4 R24, [R162+0x1000] ;  /* 0x00100000a218783b */ /* 0x000eae0000004200 */
[----:B------:R-:W-:Y:S01]  /*12ac0*/  MUFU.EX2 R48, R48 ;  /* 0x0000003000307308 */ /* 0x000fe20000000800 */
[----:B------:R-:W-:Y:S01]  /*12ad0*/  FADD.FTZ R141, R141, R0 ;  /* 0x000000008d8d7221 */ /* 0x000fe20000010000 */
[----:B------:R-:W-:Y:S01]  /*12ae0*/  FFMA.FTZ R2, R135, R191, R2 ;  /* 0x000000bf87027223 */ /* 0x000fe20000010002 */
[----:B------:R-:W-:Y:S07]  /*12af0*/  FFMA.FTZ R0, R93, UR4, -R132 ;  /* 0x000000045d007c23 */ /* 0x000fee0008010884 */
[----:B------:R-:W2:Y:S01]  /*12b00*/  MUFU.EX2 R49, R49 ;  /* 0x0000003100317308 */ /* 0x000ea20000000800 */
[----:B------:R-:W-:Y:S01]  /*12b10*/  FADD.FTZ R142, R142, R141 ;  /* 0x0000008d8e8e7221 */ /* 0x000fe20000010000 */
[C---:B-----5:R-:W-:Y:S08]  /*12b20*/  HMMA.16816.F32 R200, R16.reuse, R28, R200 ;  /* 0x0000001c10c8723c */ /* 0x060ff000000018c8 */
[----:B------:R5:W2:Y:S01]  /*12b30*/  MUFU.EX2 R50, R149 ;  /* 0x0000009500327308 */ /* 0x000aa20000000800 */
[----:B------:R-:W-:Y:S01]  /*12b40*/  FADD.FTZ R142, R143, R142 ;  /* 0x0000008e8f8e7221 */ /* 0x000fe20000010000 */
[--C-:B------:R-:W-:Y:S01]  /*12b50*/  FFMA.FTZ R93, R95, UR4, -R4.reuse ;  /* 0x000000045f5d7c23 */ /* 0x100fe20008010804 */
[----:B------:R-:W-:Y:S07]  /*12b60*/  FFMA.FTZ R95, R107, UR4, -R4 ;  /* 0x000000046b5f7c23 */ /* 0x000fee0008010804 */
[----:B------:R2:W-:Y:S01]  /*12b70*/  MUFU.EX2 R51, R150 ;  /* 0x0000009600337308 */ /* 0x0005e20000000800 */
[----:B------:R-:W-:Y:S01]  /*12b80*/  FFMA.FTZ R128, R128, UR4, -R132 ;  /* 0x0000000480807c23 */ /* 0x000fe20008010884 */
[----:B------:R-:W-:Y:S01]  /*12b90*/  HMMA.16816.F32 R196, R16, R30, R196 ;  /* 0x0000001e10c4723c */ /* 0x000fe200000018c4 */
[----:B------:R-:W2:Y:S07]  /*12ba0*/  LDSM.16.MT88.4 R28, [R217+0x6400] ;  /* 0x00640000d91c783b */ /* 0x000eae0000004200 */
[----:B------:R-:W2:Y:S01]  /*12bb0*/  MUFU.EX2 R52, R52 ;  /* 0x0000003400347308 */ /* 0x000ea20000000800 */
[----:B------:R-:W-:Y:S01]  /*12bc0*/  F2FP.F16.F32.PACK_AB R16, R37, R36 ;  /* 0x000000242510723e */ /* 0x000fe200000000ff */
[--C-:B------:R-:W-:Y:S01]  /*12bd0*/  FFMA.FTZ R130, R130, UR4, -R4.reuse ;  /* 0x0000000482827c23 */ /* 0x100fe20008010804 */
[----:B---3--:R-:W-:Y:S07]  /*12be0*/  F2FP.F16.F32.PACK_AB R18, R41, R40 ;  /* 0x000000282912723e */ /* 0x008fee00000000ff */
[----:B------:R-:W3:Y:S01]  /*12bf0*/  MUFU.EX2 R53, R53 ;  /* 0x0000003500357308 */ /* 0x000ee20000000800 */
[----:B----4-:R-:W-:Y:S01]  /*12c00*/  F2FP.F16.F32.PACK_AB R17, R39, R38 ;  /* 0x000000262711723e */ /* 0x010fe200000000ff */
[--C-:B-----5:R-:W-:Y:S01]  /*12c10*/  FFMA.FTZ R149, R71, UR4, -R4.reuse ;  /* 0x0000000447957c23 */ /* 0x120fe20008010804 */
[----:B-1----:R-:W-:Y:S07]  /*12c20*/  F2FP.F16.F32.PACK_AB R19, R43, R42 ;  /* 0x0000002a2b13723e */ /* 0x002fee00000000ff */
[----:B------:R-:W-:Y:S01]  /*12c30*/  MUFU.EX2 R56, R56 ;  /* 0x0000003800387308 */ /* 0x000fe20000000800 */
[----:B------:R-:W-:Y:S01]  /*12c40*/  MOV R193, R134 ;  /* 0x0000008600c17202 */ /* 0x000fe20000000f00 */
[----:B--2---:R-:W-:Y:S01]  /*12c50*/  FFMA.FTZ R150, R74, UR4, -R4 ;  /* 0x000000044a967c23 */ /* 0x004fe20008010804 */
[----:B------:R-:W-:Y:S07]  /*12c60*/  MOV R194, R133 ;  /* 0x0000008500c27202 */ /* 0x000fee0000000f00 */
[----:B------:R-:W1:Y:S01]  /*12c70*/  MUFU.EX2 R57, R57 ;  /* 0x0000003900397308 */ /* 0x000e620000000800 */
[C---:B------:R-:W-:Y:S09]  /*12c80*/  HMMA.16816.F32 R208, R16.reuse, R20, R208 ;  /* 0x0000001410d0723c */ /* 0x040ff200000018d0 */
[----:B------:R-:W-:Y:S10]  /*12c90*/  MUFU.EX2 R54, R54 ;  /* 0x0000003600367308 */ /* 0x000ff40000000800 */
[----:B------:R-:W2:Y:S01]  /*12ca0*/  MUFU.EX2 R55, R55 ;  /* 0x0000003700377308 */ /* 0x000ea20000000800 */
[C---:B------:R-:W-:Y:S01]  /*12cb0*/  HMMA.16816.F32 R204, R16.reuse, R22, R204 ;  /* 0x0000001610cc723c */ /* 0x040fe200000018cc */
[----:B------:R-:W4:Y:S08]  /*12cc0*/  LDSM.16.MT88.4 R20, [R162+0x1400] ;  /* 0x00140000a214783b */ /* 0x000f300000004200 */
[----:B------:R-:W-:Y:S10]  /*12cd0*/  MUFU.EX2 R58, R58 ;  /* 0x0000003a003a7308 */ /* 0x000ff40000000800 */
[----:B------:R-:W5:Y:S01]  /*12ce0*/  MUFU.EX2 R59, R59 ;  /* 0x0000003b003b7308 */ /* 0x000f620000000800 */
[C---:B------:R-:W-:Y:S09]  /*12cf0*/  HMMA.16816.F32 R200, R16.reuse, R24, R200 ;  /* 0x0000001810c8723c */ /* 0x040ff200000018c8 */
[----:B------:R-:W-:Y:S10]  /*12d00*/  MUFU.EX2 R60, R60 ;  /* 0x0000003c003c7308 */ /* 0x000ff40000000800 */
[----:B------:R-:W5:Y:S01]  /*12d10*/  MUFU.EX2 R61, R61 ;  /* 0x0000003d003d7308 */ /* 0x000f620000000800 */
[----:B------:R-:W-:Y:S01]  /*12d20*/  HMMA.16816.F32 R196, R16, R26, R196 ;  /* 0x0000001a10c4723c */ /* 0x000fe200000018c4 */
[----:B------:R-:W5:Y:S08]  /*12d30*/  LDSM.16.MT88.4 R24, [R162+0x1800] ;  /* 0x00180000a218783b */ /* 0x000f700000004200 */
[----:B------:R-:W-:Y:S01]  /*12d40*/  MUFU.EX2 R64, R64 ;  /* 0x0000004000407308 */ /* 0x000fe20000000800 */
[----:B------:R-:W-:Y:S02]  /*12d50*/  F2FP.F16.F32.PACK_AB R16, R45, R44 ;  /* 0x0000002c2d10723e */ /* 0x000fe400000000ff */
[----:B------:R-:W-:Y:S07]  /*12d60*/  F2FP.F16.F32.PACK_AB R18, R49, R48 ;  /* 0x000000303112723e */ /* 0x000fee00000000ff */
[----:B------:R-:W5:Y:S01]  /*12d70*/  MUFU.EX2 R65, R65 ;  /* 0x0000004100417308 */ /* 0x000f620000000800 */
[----:B------:R-:W-:Y:S02]  /*12d80*/  F2FP.F16.F32.PACK_AB R17, R50, R47 ;  /* 0x0000002f3211723e */ /* 0x000fe400000000ff */
[----:B------:R-:W-:Y:S07]  /*12d90*/  F2FP.F16.F32.PACK_AB R19, R52, R51 ;  /* 0x000000333413723e */ /* 0x000fee00000000ff */
[----:B------:R-:W-:Y:S10]  /*12da0*/  MUFU.EX2 R62, R62 ;  /* 0x0000003e003e7308 */ /* 0x000ff40000000800 */
[----:B------:R-:W5:Y:S01]  /*12db0*/  MUFU.EX2 R63, R63 ;  /* 0x0000003f003f7308 */ /* 0x000f620000000800 */
[C---:B------:R-:W-:Y:S09]  /*12dc0*/  HMMA.16816.F32 R208, R16.reuse, R28, R208 ;  /* 0x0000001c10d0723c */ /* 0x040ff200000018d0 */
[----:B------:R-:W5:Y:S10]  /*12dd0*/  MUFU.EX2 R66, R66 ;  /* 0x0000004200427308 */ /* 0x000f740000000800 */
[----:B------:R-:W-:Y:S01]  /*12de0*/  MUFU.EX2 R68, R68 ;  /* 0x0000004400447308 */ /* 0x000fe20000000800 */
[C---:B------:R-:W-:Y:S01]  /*12df0*/  HMMA.16816.F32 R204, R16.reuse, R30, R204 ;  /* 0x0000001e10cc723c */ /* 0x040fe200000018cc */
[----:B------:R-:W-:Y:S08]  /*12e00*/  LDSM.16.MT88.4 R28, [R162+0x1c00] ;  /* 0x001c0000a21c783b */ /* 0x000ff00000004200 */
[----:B------:R-:W5:Y:S10]  /*12e10*/  MUFU.EX2 R69, R69 ;  /* 0x0000004500457308 */ /* 0x000f740000000800 */
[----:B------:R-:W-:Y:S01]  /*12e20*/  MUFU.EX2 R72, R72 ;  /* 0x0000004800487308 */ /* 0x000fe20000000800 */
[C---:B----4-:R-:W-:Y:S09]  /*12e30*/  HMMA.16816.F32 R200, R16.reuse, R20, R200 ;  /* 0x0000001410c8723c */ /* 0x050ff200000018c8 */
[----:B------:R-:W4:Y:S10]  /*12e40*/  MUFU.EX2 R73, R73 ;  /* 0x0000004900497308 */ /* 0x000f340000000800 */
[----:B------:R-:W-:Y:S01]  /*12e50*/  MUFU.EX2 R74, R149 ;  /* 0x00000095004a7308 */ /* 0x000fe20000000800 */
[----:B------:R-:W-:Y:S01]  /*12e60*/  HMMA.16816.F32 R196, R16, R22, R196 ;  /* 0x0000001610c4723c */ /* 0x000fe200000018c4 */
[----:B------:R-:W4:Y:S08]  /*12e70*/  LDSM.16.MT88.4 R20, [R217+0x6c00] ;  /* 0x006c0000d914783b */ /* 0x000f300000004200 */
[----:B------:R-:W-:Y:S01]  /*12e80*/  MUFU.EX2 R77, R77 ;  /* 0x0000004d004d7308 */ /* 0x000fe20000000800 */
[----:B---3--:R-:W-:Y:S02]  /*12e90*/  F2FP.F16.F32.PACK_AB R16, R53, R46 ;  /* 0x0000002e3510723e */ /* 0x008fe400000000ff */
[----:B-1----:R-:W-:Y:S07]  /*12ea0*/  F2FP.F16.F32.PACK_AB R18, R57, R56 ;  /* 0x000000383912723e */ /* 0x002fee00000000ff */
[----:B------:R-:W-:Y:S01]  /*12eb0*/  MUFU.EX2 R80, R80 ;  /* 0x0000005000507308 */ /* 0x000fe20000000800 */
[----:B--2---:R-:W-:Y:S02]  /*12ec0*/  F2FP.F16.F32.PACK_AB R17, R55, R54 ;  /* 0x000000363711723e */ /* 0x004fe400000000ff */
[----:B-----5:R-:W-:Y:S07]  /*12ed0*/  F2FP.F16.F32.PACK_AB R19, R59, R58 ;  /* 0x0000003a3b13723e */ /* 0x020fee00000000ff */
[----:B------:R-:W-:Y:S10]  /*12ee0*/  MUFU.EX2 R81, R81 ;  /* 0x0000005100517308 */ /* 0x000ff40000000800 */
[----:B------:R-:W-:Y:S01]  /*12ef0*/  MUFU.EX2 R78, R78 ;  /* 0x0000004e004e7308 */ /* 0x000fe20000000800 */
[C---:B------:R-:W-:Y:S09]  /*12f00*/  HMMA.16816.F32 R208, R16.reuse, R32, R208 ;  /* 0x0000002010d0723c */ /* 0x040ff200000018d0 */
[----:B------:R-:W-:Y:S01]  /*12f10*/  MUFU.EX2 R79, R79 ;  /* 0x0000004f004f7308 */ /* 0x000fe20000000800 */
[----:B------:R-:W-:Y:S01]  /*12f20*/  FFMA.FTZ R33, R76, UR4, -R132 ;  /* 0x000000044c217c23 */ /* 0x000fe20008010884 */
[--C-:B------:R-:W-:Y:S01]  /*12f30*/  FFMA.FTZ R32, R70, UR4, -R4.reuse ;  /* 0x0000000446207c23 */ /* 0x100fe20008010804 */
[----:B------:R-:W-:Y:S07]  /*12f40*/  FFMA.FTZ R76, R75, UR4, -R4 ;  /* 0x000000044b4c7c23 */ /* 0x000fee0008010804 */
[----:B------:R-:W-:Y:S01]  /*12f50*/  MUFU.EX2 R82, R82 ;  /* 0x0000005200527308 */ /* 0x000fe20000000800 */
[C---:B------:R-:W-:Y:S09]  /*12f60*/  HMMA.16816.F32 R204, R16.reuse, R34, R204 ;  /* 0x0000002210cc723c */ /* 0x040ff200000018cc */
[----:B------:R-:W-:Y:S10]  /*12f70*/  MUFU.EX2 R70, R33 ;  /* 0x0000002100467308 */ /* 0x000ff40000000800 */
[----:B------:R1:W2:Y:S01]  /*12f80*/  MUFU.EX2 R71, R32 ;  /* 0x0000002000477308 */ /* 0x0002a20000000800 */
[C---:B------:R-:W-:Y:S09]  /*12f90*/  HMMA.16816.F32 R200, R16.reuse, R24, R200 ;  /* 0x0000001810c8723c */ /* 0x040ff200000018c8 */
[----:B------:R-:W-:Y:S10]  /*12fa0*/  MUFU.EX2 R75, R150 ;  /* 0x00000096004b7308 */ /* 0x000ff40000000800 */
[----:B------:R-:W3:Y:S01]  /*12fb0*/  MUFU.EX2 R76, R76 ;  /* 0x0000004c004c7308 */ /* 0x000ee20000000800 */
[----:B------:R-:W-:Y:S01]  /*12fc0*/  HMMA.16816.F32 R196, R16, R26, R196 ;  /* 0x0000001a10c4723c */ /* 0x000fe200000018c4 */
[----:B------:R-:W5:Y:S08]  /*12fd0*/  LDSM.16.MT88.4 R24, [R217+0x7000] ;  /* 0x00700000d918783b */ /* 0x000f700000004200 */
[----:B------:R-:W5:Y:S01]  /*12fe0*/  MUFU.EX2 R83, R83 ;  /* 0x0000005300537308 */ /* 0x000f620000000800 */
[----:B------:R-:W-:Y:S02]  /*12ff0*/  F2FP.F16.F32.PACK_AB R16, R61, R60 ;  /* 0x0000003c3d10723e */ /* 0x000fe400000000ff */
[----:B------:R-:W-:Y:S07]  /*13000*/  F2FP.F16.F32.PACK_AB R18, R65, R64 ;  /* 0x000000404112723e */ /* 0x000fee00000000ff */
[----:B------:R-:W-:Y:S01]  /*13010*/  MUFU.EX2 R84, R84 ;  /* 0x0000005400547308 */ /* 0x000fe20000000800 */
[----:B------:R-:W-:Y:S02]  /*13020*/  F2FP.F16.F32.PACK_AB R17, R63, R62 ;  /* 0x0000003e3f11723e */ /* 0x000fe400000000ff */
[----:B------:R-:W-:Y:S01]  /*13030*/  F2FP.F16.F32.PACK_AB R19, R67, R66 ;  /* 0x000000424313723e */ /* 0x000fe200000000ff */
[----:B-1----:R-:W-:Y:S06]  /*13040*/  LDSM.16.MT88.4 R32, [R217+0x7400] ;  /* 0x00740000d920783b */ /* 0x002fec0000004200 */
[----:B------:R-:W-:Y:S10]  /*13050*/  MUFU.EX2 R0, R0 ;  /* 0x0000000000007308 */ /* 0x000ff40000000800 */
[----:B------:R-:W-:Y:S01]  /*13060*/  MUFU.EX2 R93, R93 ;  /* 0x0000005d005d7308 */ /* 0x000fe20000000800 */
[C---:B----4-:R-:W-:Y:S09]  /*13070*/  HMMA.16816.F32 R208, R16.reuse, R20, R208 ;  /* 0x0000001410d0723c */ /* 0x050ff200000018d0 */
[----:B------:R-:W-:Y:S01]  /*13080*/  MUFU.EX2 R95, R95 ;  /* 0x0000005f005f7308 */ /* 0x000fe20000000800 */
[C---:B------:R-:W-:Y:S01]  /*13090*/  HMMA.16816.F32 R204, R16.reuse, R22, R204 ;  /* 0x0000001610cc723c */ /* 0x040fe200000018cc */
[----:B------:R-:W1:Y:S07]  /*130a0*/  LDSM.16.MT88.4 R20, [R162+0x2000] ;  /* 0x00200000a214783b */ /* 0x000e6e0000004200 */
[C---:B------:R-:W-:Y:S08]  /*130b0*/  HMMA.16816.F32 R200, R16.reuse, R28, R200 ;  /* 0x0000001c10c8723c */ /* 0x040ff000000018c8 */
[----:B------:R-:W-:Y:S01]  /*130c0*/  HMMA.16816.F32 R196, R16, R30, R196 ;  /* 0x0000001e10c4723c */ /* 0x000fe200000018c4 */
[----:B------:R-:W4:Y:S02]  /*130d0*/  LDSM.16.MT88.4 R28, [R162+0x2400] ;  /* 0x00240000a21c783b */ /* 0x000f240000004200 */
[----:B------:R-:W-:Y:S02]  /*130e0*/  F2FP.F16.F32.PACK_AB R16, R69, R68 ;  /* 0x000000444510723e */ /* 0x000fe400000000ff */
[----:B------:R-:W-:Y:S02]  /*130f0*/  F2FP.F16.F32.PACK_AB R18, R73, R72 ;  /* 0x000000484912723e */ /* 0x000fe400000000ff */
[----:B--2---:R-:W-:Y:S02]  /*13100*/  F2FP.F16.F32.PACK_AB R17, R74, R71 ;  /* 0x000000474a11723e */ /* 0x004fe400000000ff */
[----:B---3--:R-:W-:Y:S07]  /*13110*/  F2FP.F16.F32.PACK_AB R19, R76, R75 ;  /* 0x0000004b4c13723e */ /* 0x008fee00000000ff */
[C---:B-----5:R-:W-:Y:S03]  /*13120*/  HMMA.16816.F32 R208, R16.reuse, R24, R208 ;  /* 0x0000001810d0723c */ /* 0x060fe600000018d0 */
[--C-:B------:R-:W-:Y:S01]  /*13130*/  FFMA.FTZ R24, R85, UR4, -R132.reuse ;  /* 0x0000000455187c23 */ /* 0x100fe20008010884 */
[--C-:B------:R-:W-:Y:S01]  /*13140*/  FFMA.FTZ R85, R89, UR4, -R132.reuse ;  /* 0x0000000459557c23 */ /* 0x100fe20008010884 */
[--C-:B------:R-:W-:Y:S01]  /*13150*/  FFMA.FTZ R89, R92, UR4, -R132.reuse ;  /* 0x000000045c597c23 */ /* 0x100fe20008010884 */
[--C-:B------:R-:W-:Y:S02]  /*13160*/  FFMA.FTZ R92, R100, UR4, -R132.reuse ;  /* 0x00000004645c7c23 */ /* 0x100fe40008010884 */
[C---:B------:R-:W-:Y:S02]  /*13170*/  HMMA.16816.F32 R204, R16.reuse, R26, R204 ;  /* 0x0000001a10cc723c */ /* 0x040fe400000018cc */
[----:B------:R-:W-:Y:S10]  /*13180*/  MUFU.EX2 R85, R85 ;  /* 0x0000005500557308 */ /* 0x000ff40000000800 */
[----:B------:R-:W-:Y:S01]  /*13190*/  MUFU.EX2 R89, R89 ;  /* 0x0000005900597308 */ /* 0x000fe20000000800 */
        /* <DEDUP_REMOVED lines=8> */
[C---:B------:R-:W-:Y:S01]  /*13220*/  HMMA.16816.F32 R208, R16.reuse, R32, R208 ;  /* 0x0000002010d0723c */ /* 0x040fe200000018d0 */
[----:B------:R2:W3:Y:S02]  /*13230*/  MUFU.EX2 R33, R24 ;  /* 0x0000001800217308 */ /* 0x0004e40000000800 */
[----:B------:R-:W-:Y:S01]  /*13240*/  FFMA.FTZ R32, R88, UR4, -R132 ;  /* 0x0000000458207c23 */ /* 0x000fe20008010884 */
[--C-:B------:R-:W-:Y:S01]  /*13250*/  FFMA.FTZ R88, R86, UR4, -R4.reuse ;  /* 0x0000000456587c23 */ /* 0x100fe20008010804 */
[--C-:B------:R-:W-:Y:S01]  /*13260*/  FFMA.FTZ R86, R90, UR4, -R4.reuse ;  /* 0x000000045a567c23 */ /* 0x100fe20008010804 */
[--C-:B------:R-:W-:Y:S02]  /*13270*/  FFMA.FTZ R90, R99, UR4, -R4.reuse ;  /* 0x00000004635a7c23 */ /* 0x100fe40008010804 */
[C---:B------:R-:W-:Y:S03]  /*13280*/  HMMA.16816.F32 R204, R16.reuse, R34, R204 ;  /* 0x0000002210cc723c */ /* 0x040fe600000018cc */
[----:B------:R5:W-:Y:S01]  /*13290*/  MUFU.EX2 R34, R88 ;  /* 0x0000005800227308 */ /* 0x000be20000000800 */
[--C-:B------:R-:W-:Y:S01]  /*132a0*/  FFMA.FTZ R35, R87, UR4, -R4.reuse ;  /* 0x0000000457237c23 */ /* 0x100fe20008010804 */
[----:B------:R-:W-:Y:S08]  /*132b0*/  FFMA.FTZ R87, R91, UR4, -R4 ;  /* 0x000000045b577c23 */ /* 0x000ff00008010804 */
[----:B------:R-:W-:Y:S01]  /*132c0*/  MUFU.EX2 R86, R86 ;  /* 0x0000005600567308 */ /* 0x000fe20000000800 */
[----:B------:R-:W-:Y:S01]  /*132d0*/  FFMA.FTZ R91, R97, UR4, -R132 ;  /* 0x00000004615b7c23 */ /* 0x000fe20008010884 */
[----:B--2---:R-:W2:Y:S01]  /*132e0*/  LDSM.16.MT88.4 R24, [R162+0x2800] ;  /* 0x00280000a218783b */ /* 0x004ea20000004200 */
[C---:B----4-:R-:W-:Y:S07]  /*132f0*/  HMMA.16816.F32 R200, R16.reuse, R28, R200 ;  /* 0x0000001c10c8723c */ /* 0x050fee00000018c8 */
[----:B------:R-:W4:Y:S10]  /*13300*/  MUFU.EX2 R35, R35 ;  /* 0x0000002300237308 */ /* 0x000f340000000800 */
[----:B------:R-:W1:Y:S01]  /*13310*/  MUFU.EX2 R32, R32 ;  /* 0x0000002000207308 */ /* 0x000e620000000800 */
[----:B-----5:R-:W-:Y:S01]  /*13320*/  FADD.FTZ R88, R161, R2 ;  /* 0x00000002a1587221 */ /* 0x020fe20000010000 */
[----:B------:R-:W-:Y:S08]  /*13330*/  HMMA.16816.F32 R196, R16, R30, R196 ;  /* 0x0000001e10c4723c */ /* 0x000ff000000018c4 */
[----:B------:R-:W5:Y:S01]  /*13340*/  MUFU.EX2 R87, R87 ;  /* 0x0000005700577308 */ /* 0x000f620000000800 */
[----:B------:R-:W2:Y:S01]  /*13350*/  LDSM.16.MT88.4 R28, [R217+0x7c00] ;  /* 0x007c0000d91c783b */ /* 0x000ea20000004200 */
[----:B---3--:R-:W-:Y:S01]  /*13360*/  F2FP.F16.F32.PACK_AB R16, R33, R84 ;  /* 0x000000542110723e */ /* 0x008fe200000000ff */
[----:B------:R-:W-:Y:S07]  /*13370*/  FADD.FTZ R163, R163, R88 ;  /* 0x00000058a3a37221 */ /* 0x000fee0000010000 */
[----:B------:R-:W-:Y:S01]  /*13380*/  MUFU.EX2 R90, R90 ;  /* 0x0000005a005a7308 */ /* 0x000fe20000000800 */
[----:B----4-:R-:W-:Y:S01]  /*13390*/  F2FP.F16.F32.PACK_AB R17, R35, R34 ;  /* 0x000000222311723e */ /* 0x010fe200000000ff */
[----:B------:R-:W-:Y:S08]  /*133a0*/  FADD.FTZ R160, R160, R163 ;  /* 0x000000a3a0a07221 */ /* 0x000ff00000010000 */
[----:B------:R-:W-:Y:S01]  /*133b0*/  MUFU.EX2 R2, R96 ;  /* 0x0000006000027308 */ /* 0x000fe20000000800 */
[----:B-1----:R-:W-:Y:S01]  /*133c0*/  F2FP.F16.F32.PACK_AB R18, R85, R32 ;  /* 0x000000205512723e */ /* 0x002fe200000000ff */
[----:B------:R-:W-:Y:S08]  /*133d0*/  FADD.FTZ R15, R15, R160 ;  /* 0x000000a00f0f7221 */ /* 0x000ff00000010000 */
[----:B------:R-:W1:Y:S01]  /*133e0*/  MUFU.EX2 R91, R91 ;  /* 0x0000005b005b7308 */ /* 0x000e620000000800 */
[----:B-----5:R-:W-:Y:S01]  /*133f0*/  F2FP.F16.F32.PACK_AB R19, R87, R86 ;  /* 0x000000565713723e */ /* 0x020fe200000000ff */
[----:B------:R-:W-:Y:S08]  /*13400*/  FADD.FTZ R168, R168, R15 ;  /* 0x0000000fa8a87221 */ /* 0x000ff00000010000 */
[----:B------:R3:W4:Y:S01]  /*13410*/  MUFU.EX2 R88, R94 ;  /* 0x0000005e00587308 */ /* 0x0007220000000800 */
[----:B------:R-:W-:Y:S01]  /*13420*/  FFMA.FTZ R15, R101, UR4, -R132 ;  /* 0x00000004650f7c23 */ /* 0x000fe20008010884 */
[----:B------:R-:W-:Y:S01]  /*13430*/  FADD.FTZ R167, R167, R168 ;  /* 0x000000a8a7a77221 */ /* 0x000fe20000010000 */
[C---:B------:R-:W-:Y:S07]  /*13440*/  HMMA.16816.F32 R208, R16.reuse, R20, R208 ;  /* 0x0000001410d0723c */ /* 0x040fee00000018d0 */
[----:B------:R-:W-:Y:S01]  /*13450*/  MUFU.EX2 R15, R15 ;  /* 0x0000000f000f7308 */ /* 0x000fe20000000800 */
[----:B------:R-:W-:Y:S01]  /*13460*/  FADD.FTZ R21, R13, R142 ;  /* 0x0000008e0d157221 */ /* 0x000fe20000010000 */
[----:B------:R-:W-:Y:S08]  /*13470*/  FADD.FTZ R170, R170, R167 ;  /* 0x000000a7aaaa7221 */ /* 0x000ff00000010000 */
[----:B------:R-:W5:Y:S01]  /*13480*/  MUFU.EX2 R13, R98 ;  /* 0x00000062000d7308 */ /* 0x000f620000000800 */
[----:B------:R-:W-:Y:S01]  /*13490*/  FADD.FTZ R164, R164, R21 ;  /* 0x00000015a4a47221 */ /* 0x000fe20000010000 */
[C---:B------:R-:W-:Y:S01]  /*134a0*/  HMMA.16816.F32 R204, R16.reuse, R22, R204 ;  /* 0x0000001610cc723c */ /* 0x040fe200000018cc */
[----:B------:R-:W5:Y:S02]  /*134b0*/  LDSM.16.MT88.4 R20, [R162+0x2c00] ;  /* 0x002c0000a214783b */ /* 0x000f640000004200 */
[----:B------:R-:W-:Y:S01]  /*134c0*/  FADD.FTZ R165, R165, R164 ;  /* 0x000000a4a5a57221 */ /* 0x000fe20000010000 */
[----:B------:R-:W-:Y:S01]  /*134d0*/  FADD.FTZ R155, R155, R170 ;  /* 0x000000aa9b9b7221 */ /* 0x000fe20000010000 */
[----:B---3--:R-:W-:Y:S02]  /*134e0*/  FFMA.FTZ R94, R104, UR4, -R132 ;  /* 0x00000004685e7c23 */ /* 0x008fe40008010884 */
[----:B------:R-:W-:Y:S01]  /*134f0*/  FADD.FTZ R165, R166, R165 ;  /* 0x000000a5a6a57221 */ /* 0x000fe20000010000 */
[C---:B--2---:R-:W-:Y:S03]  /*13500*/  HMMA.16816.F32 R200, R16.reuse, R24, R200 ;  /* 0x0000001810c8723c */ /* 0x044fe600000018c8 */
[----:B------:R-:W-:Y:S01]  /*13510*/  FADD.FTZ R152, R152, R165 ;  /* 0x000000a598987221 */ /* 0x000fe20000010000 */
[----:B------:R-:W-:Y:S01]  /*13520*/  FADD.FTZ R146, R146, R155 ;  /* 0x0000009b92927221 */ /* 0x000fe20000010000 */
[----:B------:R-:W-:Y:S02]  /*13530*/  MUFU.EX2 R94, R94 ;  /* 0x0000005e005e7308 */ /* 0x000fe40000000800 */
[----:B------:R-:W-:Y:S01]  /*13540*/  FADD.FTZ R153, R153, R152 ;  /* 0x0000009899997221 */ /* 0x000fe20000010000 */
[----:B------:R-:W-:Y:S01]  /*13550*/  HMMA.16816.F32 R196, R16, R26, R196 ;  /* 0x0000001a10c4723c */ /* 0x000fe200000018c4 */
[----:B------:R-:W2:Y:S02]  /*13560*/  LDSM.16.MT88.4 R24, [R217+0x8000] ;  /* 0x00800000d918783b */ /* 0x000ea40000004200 */
[----:B------:R-:W-:Y:S01]  /*13570*/  FADD.FTZ R147, R147, R146 ;  /* 0x0000009293937221 */ /* 0x000fe20000010000 */
[----:B------:R-:W-:Y:S01]  /*13580*/  FADD.FTZ R154, R154, R153 ;  /* 0x000000999a9a7221 */ /* 0x000fe20000010000 */
[----:B------:R-:W-:Y:S02]  /*13590*/  F2FP.F16.F32.PACK_AB R16, R0, R89 ;  /* 0x000000590010723e */ /* 0x000fe400000000ff */
[----:B-1----:R-:W-:Y:S01]  /*135a0*/  F2FP.F16.F32.PACK_AB R18, R91, R2 ;  /* 0x000000025b12723e */ /* 0x002fe200000000ff */
[----:B------:R-:W-:Y:S01]  /*135b0*/  FADD.FTZ R147, R172, R147 ;  /* 0x00000093ac937221 */ /* 0x000fe20000010000 */
[----:B----4-:R-:W-:Y:S01]  /*135c0*/  F2FP.F16.F32.PACK_AB R17, R93, R88 ;  /* 0x000000585d11723e */ /* 0x010fe200000000ff */
[----:B------:R-:W-:Y:S01]  /*135d0*/  FADD.FTZ R145, R145, R154 ;  /* 0x0000009a91917221 */ /* 0x000fe20000010000 */
[----:B-----5:R-:W-:Y:S01]  /*135e0*/  F2FP.F16.F32.PACK_AB R19, R90, R13 ;  /* 0x0000000d5a13723e */ /* 0x020fe200000000ff */
[----:B------:R-:W-:Y:S02]  /*135f0*/  FADD.FTZ R158, R158, R147 ;  /* 0x000000939e9e7221 */ /* 0x000fe40000010000 */
[----:B------:R-:W-:Y:S02]  /*13600*/  FADD.FTZ R144, R144, R145 ;  /* 0x0000009190907221 */ /* 0x000fe40000010000 */
[----:B------:R-:W-:Y:S02]  /*13610*/  FADD.FTZ R158, R159, R158 ;  /* 0x0000009e9f9e7221 */ /* 0x000fe40000010000 */
[C---:B------:R-:W-:Y:S01]  /*13620*/  HMMA.16816.F32 R208, R16.reuse, R28, R208 ;  /* 0x0000001c10d0723c */ /* 0x040fe200000018d0 */
[----:B------:R-:W1:Y:S02]  /*13630*/  MUFU.EX2 R29, R105 ;  /* 0x00000069001d7308 */ /* 0x000e640000000800 */
[----:B------:R-:W-:Y:S01]  /*13640*/  FFMA.FTZ R28, R102, UR4, -R4 ;  /* 0x00000004661c7c23 */ /* 0x000fe20008010804 */
[----:B------:R-:W-:Y:S04]  /*13650*/  FADD.FTZ R157, R157, R144 ;  /* 0x000000909d9d7221 */ /* 0x000fe80000010000 */
[C---:B------:R-:W-:Y:S03]  /*13660*/  HMMA.16816.F32 R204, R16.reuse, R30, R204 ;  /* 0x0000001e10cc723c */ /* 0x040fe600000018cc */
[----:B------:R-:W-:Y:S01]  /*13670*/  MUFU.EX2 R28, R28 ;  /* 0x0000001c001c7308 */ /* 0x000fe20000000800 */
[----:B------:R-:W-:Y:S01]  /*13680*/  FFMA.FTZ R30, R106, UR4, -R4 ;  /* 0x000000046a1e7c23 */ /* 0x000fe20008010804 */
[----:B------:R-:W-:Y:S08]  /*13690*/  FADD.FTZ R156, R156, R157 ;  /* 0x0000009d9c9c7221 */ /* 0x000ff00000010000 */
[----:B------:R-:W3:Y:S01]  /*136a0*/  MUFU.EX2 R31, R103 ;  /* 0x00000067001f7308 */ /* 0x000ee20000000800 */
[C---:B------:R-:W-:Y:S09]  /*136b0*/  HMMA.16816.F32 R200, R16.reuse, R20, R200 ;  /* 0x0000001410c8723c */ /* 0x040ff200000018c8 */
[----:B------:R-:W4:Y:S01]  /*136c0*/  MUFU.EX2 R30, R30 ;  /* 0x0000001e001e7308 */ /* 0x000f220000000800 */
[----:B------:R-:W-:Y:S01]  /*136d0*/  FADD.FTZ R21, R171, R158 ;  /* 0x0000009eab157221 */ /* 0x000fe20000010000 */
[----:B------:R-:W-:Y:S03]  /*136e0*/  FADD.FTZ R169, R169, R156 ;  /* 0x0000009ca9a97221 */ /* 0x000fe60000010000 */
[----:B------:R-:W-:Y:S01]  /*136f0*/  FADD.FTZ R21, R148, R21 ;  /* 0x0000001594157221 */ /* 0x000fe20000010000 */
[----:B------:R-:W-:Y:S03]  /*13700*/  HMMA.16816.F32 R196, R16, R22, R196 ;  /* 0x0000001610c4723c */ /* 0x000fe600000018c4 */
[----:B------:R-:W-:Y:S01]  /*13710*/  FADD.FTZ R38, R38, R21 ;  /* 0x0000001526267221 */ /* 0x000fe20000010000 */
[----:B------:R-:W-:Y:S01]  /*13720*/  FADD.FTZ R36, R36, R169 ;  /* 0x000000a924247221 */ /* 0x000fe20000010000 */
[----:B------:R-:W5:Y:S01]  /*13730*/  LDSM.16.MT88.4 R20, [R162+0x3000] ;  /* 0x00300000a214783b */ /* 0x000f620000004200 */
[----:B------:R-:W-:Y:S01]  /*13740*/  F2FP.F16.F32.PACK_AB R16, R15, R92 ;  /* 0x0000005c0f10723e */ /* 0x000fe200000000ff */
[----:B------:R-:W-:Y:S01]  /*13750*/  FADD.FTZ R39, R39, R38 ;  /* 0x0000002627277221 */ /* 0x000fe20000010000 */
[----:B------:R-:W-:Y:S01]  /*13760*/  FADD.FTZ R37, R37, R36 ;  /* 0x0000002425257221 */ /* 0x000fe20000010000 */
[----:B-1----:R-:W-:Y:S01]  /*13770*/  F2FP.F16.F32.PACK_AB R18, R29, R94 ;  /* 0x0000005e1d12723e */ /* 0x002fe200000000ff */
[--C-:B------:R-:W-:Y:S01]  /*13780*/  FFMA.FTZ R38, R108, UR4, -R132.reuse ;  /* 0x000000046c267c23 */ /* 0x100fe20008010884 */
[----:B---3--:R-:W-:Y:S01]  /*13790*/  F2FP.F16.F32.PACK_AB R17, R31, R28 ;  /* 0x0000001c1f11723e */ /* 0x008fe200000000ff */
[----:B------:R-:W-:Y:S01]  /*137a0*/  FADD.FTZ R40, R40, R37 ;  /* 0x0000002528287221 */ /* 0x000fe20000010000 */
[----:B----4-:R-:W-:Y:S01]  /*137b0*/  F2FP.F16.F32.PACK_AB R19, R95, R30 ;  /* 0x0000001e5f13723e */ /* 0x010fe200000000ff */
[----:B------:R-:W-:Y:S01]  /*137c0*/  FADD.FTZ R42, R42, R39 ;  /* 0x000000272a2a7221 */ /* 0x000fe20000010000 */
[----:B------:R-:W-:Y:S01]  /*137d0*/  FFMA.FTZ R37, R109, UR4, -R132 ;  /* 0x000000046d257c23 */ /* 0x000fe20008010884 */
[----:B------:R-:W-:Y:S01]  /*137e0*/  FADD.FTZ R41, R41, R40 ;  /* 0x0000002829297221 */ /* 0x000fe20000010000 */
[----:B------:R-:W-:Y:S01]  /*137f0*/  MUFU.EX2 R38, R38 ;  /* 0x0000002600267308 */ /* 0x000fe20000000800 */
[----:B------:R-:W-:Y:S01]  /*13800*/  FADD.FTZ R42, R43, R42 ;  /* 0x0000002a2b2a7221 */ /* 0x000fe20000010000 */
[--C-:B------:R-:W-:Y:S01]  /*13810*/  FFMA.FTZ R36, R112, UR4, -R132.reuse ;  /* 0x0000000470247c23 */ /* 0x100fe20008010884 */
[C---:B--2---:R-:W-:Y:S07]  /*13820*/  HMMA.16816.F32 R208, R16.reuse, R24, R208 ;  /* 0x0000001810d0723c */ /* 0x044fee00000018d0 */
[----:B------:R-:W1:Y:S01]  /*13830*/  MUFU.EX2 R37, R37 ;  /* 0x0000002500257308 */ /* 0x000e620000000800 */
[----:B------:R-:W-:Y:S01]  /*13840*/  FFMA.FTZ R39, R113, UR4, -R132 ;  /* 0x0000000471277c23 */ /* 0x000fe20008010884 */
[--C-:B------:R-:W-:Y:S08]  /*13850*/  FFMA.FTZ R40, R114, UR4, -R4.reuse ;  /* 0x0000000472287c23 */ /* 0x100ff00008010804 */
[----:B------:R-:W-:Y:S01]  /*13860*/  MUFU.EX2 R36, R36 ;  /* 0x0000002400247308 */ /* 0x000fe20000000800 */
[----:B------:R-:W-:Y:S01]  /*13870*/  FFMA.FTZ R43, R115, UR4, -R4 ;  /* 0x00000004732b7c23 */ /* 0x000fe20008010804 */
[----:B------:R-:W-:Y:S01]  /*13880*/  FADD.FTZ R44, R44, R41 ;  /* 0x000000292c2c7221 */ /* 0x000fe20000010000 */
[C---:B------:R-:W-:Y:S01]  /*13890*/  HMMA.16816.F32 R204, R16.reuse, R26, R204 ;  /* 0x0000001a10cc723c */ /* 0x040fe200000018cc */
[----:B------:R-:W2:Y:S06]  /*138a0*/  LDSM.16.MT88.4 R24, [R217+0x8400] ;  /* 0x00840000d918783b */ /* 0x000eac0000004200 */
[----:B------:R-:W3:Y:S01]  /*138b0*/  MUFU.EX2 R39, R39 ;  /* 0x0000002700277308 */ /* 0x000ee20000000800 */
[----:B------:R-:W-:Y:S01]  /*138c0*/  FADD.FTZ R47, R47, R42 ;  /* 0x0000002a2f2f7221 */ /* 0x000fe20000010000 */
[----:B------:R-:W-:Y:S01]  /*138d0*/  FADD.FTZ R45, R45, R44 ;  /* 0x0000002c2d2d7221 */ /* 0x000fe20000010000 */
[--C-:B------:R-:W-:Y:S01]  /*138e0*/  FFMA.FTZ R42, R110, UR4, -R4.reuse ;  /* 0x000000046e2a7c23 */ /* 0x100fe20008010804 */
[----:B------:R-:W-:Y:S01]  /*138f0*/  FFMA.FTZ R41, R111, UR4, -R4 ;  /* 0x000000046f297c23 */ /* 0x000fe20008010804 */
[----:B------:R-:W-:Y:S01]  /*13900*/  FADD.FTZ R50, R50, R47 ;  /* 0x0000002f32327221 */ /* 0x000fe20000010000 */
[----:B------:R-:W-:Y:S04]  /*13910*/  FADD.FTZ R48, R48, R45 ;  /* 0x0000002d30307221 */ /* 0x000fe80000010000 */
[----:B------:R-:W-:Y:S01]  /*13920*/  MUFU.EX2 R40, R40 ;  /* 0x0000002800287308 */ /* 0x000fe20000000800 */
[----:B------:R-:W-:Y:S01]  /*13930*/  FFMA.FTZ R44, R116, UR4, -R132 ;  /* 0x00000004742c7c23 */ /* 0x000fe20008010884 */
[----:B------:R-:W-:Y:S01]  /*13940*/  FADD.FTZ R51, R51, R50 ;  /* 0x0000003233337221 */ /* 0x000fe20000010000 */
[----:B------:R-:W-:Y:S07]  /*13950*/  FADD.FTZ R49, R49, R48 ;  /* 0x0000003031317221 */ /* 0x000fee0000010000 */
[----:B------:R-:W-:Y:S01]  /*13960*/  MUFU.EX2 R42, R42 ;  /* 0x0000002a002a7308 */ /* 0x000fe20000000800 */
[----:B------:R-:W-:Y:S01]  /*13970*/  FFMA.FTZ R47, R117, UR4, -R132 ;  /* 0x00000004752f7c23 */ /* 0x000fe20008010884 */
[----:B------:R-:W-:Y:S01]  /*13980*/  FADD.FTZ R51, R52, R51 ;  /* 0x0000003334337221 */ /* 0x000fe20000010000 */
[----:B------:R-:W-:Y:S01]  /*13990*/  FADD.FTZ R46, R46, R49 ;  /* 0x000000312e2e7221 */ /* 0x000fe20000010000 */
[C---:B-----5:R-:W-:Y:S06]  /*139a0*/  HMMA.16816.F32 R200, R16.reuse, R20, R200 ;  /* 0x0000001410c8723c */ /* 0x060fec00000018c8 */
[----:B------:R-:W4:Y:S01]  /*139b0*/  MUFU.EX2 R41, R41 ;  /* 0x0000002900297308 */ /* 0x000f220000000800 */
[----:B------:R-:W-:Y:S01]  /*139c0*/  FADD.FTZ R54, R54, R51 ;  /* 0x0000003336367221 */ /* 0x000fe20000010000 */
[----:B------:R-:W-:Y:S08]  /*139d0*/  FADD.FTZ R53, R53, R46 ;  /* 0x0000002e35357221 */ /* 0x000ff00000010000 */
[----:B------:R-:W5:Y:S01]  /*139e0*/  MUFU.EX2 R43, R43 ;  /* 0x0000002b002b7308 */ /* 0x000f620000000800 */
[----:B------:R-:W-:Y:S01]  /*139f0*/  FFMA.FTZ R45, R120, UR4, -R132 ;  /* 0x00000004782d7c23 */ /* 0x000fe20008010884 */
[----:B------:R-:W-:Y:S01]  /*13a00*/  FADD.FTZ R55, R55, R54 ;  /* 0x0000003637377221 */ /* 0x000fe20000010000 */
[----:B------:R-:W-:Y:S01]  /*13a10*/  HMMA.16816.F32 R196, R16, R22, R196 ;  /* 0x0000001610c4723c */ /* 0x000fe200000018c4 */
[----:B------:R-:W2:Y:S06]  /*13a20*/  LDSM.16.MT88.4 R20, [R162+0x3400] ;  /* 0x00340000a214783b */ /* 0x000eac0000004200 */
[----:B------:R-:W-:Y:S01]  /*13a30*/  MUFU.EX2 R44, R44 ;  /* 0x0000002c002c7308 */ /* 0x000fe20000000800 */
[----:B------:R-:W-:Y:S01]  /*13a40*/  FADD.FTZ R58, R58, R55 ;  /* 0x000000373a3a7221 */ /* 0x000fe20000010000 */
[----:B------:R-:W-:Y:S01]  /*13a50*/  FADD.FTZ R56, R56, R53 ;  /* 0x0000003538387221 */ /* 0x000fe20000010000 */
[----:B-1----:R-:W-:Y:S07]  /*13a60*/  F2FP.F16.F32.PACK_AB R16, R37, R38 ;  /* 0x000000262510723e */ /* 0x002fee00000000ff */
[----:B------:R-:W1:Y:S01]  /*13a70*/  MUFU.EX2 R47, R47 ;  /* 0x0000002f002f7308 */ /* 0x000e620000000800 */
[----:B------:R-:W-:Y:S01]  /*13a80*/  FADD.FTZ R59, R59, R58 ;  /* 0x0000003a3b3b7221 */ /* 0x000fe20000010000 */
[----:B------:R-:W-:Y:S01]  /*13a90*/  FADD.FTZ R57, R57, R56 ;  /* 0x0000003839397221 */ /* 0x000fe20000010000 */
[----:B---3--:R-:W-:Y:S07]  /*13aa0*/  F2FP.F16.F32.PACK_AB R18, R39, R36 ;  /* 0x000000242712723e */ /* 0x008fee00000000ff */
[----:B------:R-:W-:Y:S01]  /*13ab0*/  MUFU.EX2 R45, R45 ;  /* 0x0000002d002d7308 */ /* 0x000fe20000000800 */
[----:B----4-:R-:W-:Y:S01]  /*13ac0*/  F2FP.F16.F32.PACK_AB R17, R41, R42 ;  /* 0x0000002a2911723e */ /* 0x010fe200000000ff */
[----:B------:R-:W-:Y:S01]  /*13ad0*/  FADD.FTZ R62, R62, R59 ;  /* 0x0000003b3e3e7221 */ /* 0x000fe20000010000 */
[----:B-----5:R-:W-:Y:S01]  /*13ae0*/  F2FP.F16.F32.PACK_AB R19, R43, R40 ;  /* 0x000000282b13723e */ /* 0x020fe200000000ff */
[----:B------:R-:W-:Y:S01]  /*13af0*/  FADD.FTZ R60, R60, R57 ;  /* 0x000000393c3c7221 */ /* 0x000fe20000010000 */
[----:B------:R-:W-:Y:S01]  /*13b00*/  FFMA.FTZ R46, R121, UR4, -R132 ;  /* 0x00000004792e7c23 */ /* 0x000fe20008010884 */
[----:B------:R-:W-:Y:S01]  /*13b10*/  FADD.FTZ R63, R63, R62 ;  /* 0x0000003e3f3f7221 */ /* 0x000fe20000010000 */
[----:B------:R-:W-:Y:S01]  /*13b20*/  FFMA.FTZ R49, R118, UR4, -R4 ;  /* 0x0000000476317c23 */ /* 0x000fe20008010804 */
[----:B------:R-:W-:Y:S01]  /*13b30*/  FADD.FTZ R61, R61, R60 ;  /* 0x0000003c3d3d7221 */ /* 0x000fe20000010000 */
[--C-:B------:R-:W-:Y:S01]  /*13b40*/  FFMA.FTZ R48, R119, UR4, -R4.reuse ;  /* 0x0000000477307c23 */ /* 0x100fe20008010804 */
[C---:B--2---:R-:W-:Y:S01]  /*13b50*/  HMMA.16816.F32 R208, R16.reuse, R24, R208 ;  /* 0x0000001810d0723c */ /* 0x044fe200000018d0 */
[----:B------:R-:W2:Y:S02]  /*13b60*/  MUFU.EX2 R46, R46 ;  /* 0x0000002e002e7308 */ /* 0x000ea40000000800 */
[----:B------:R-:W-:Y:S01]  /*13b70*/  FADD.FTZ R24, R66, R63 ;  /* 0x0000003f42187221 */ /* 0x000fe20000010000 */
[----:B------:R-:W-:Y:S07]  /*13b80*/  FADD.FTZ R64, R64, R61 ;  /* 0x0000003d40407221 */ /* 0x000fee0000010000 */
[----:B------:R-:W-:Y:S01]  /*13b90*/  MUFU.EX2 R49, R49 ;  /* 0x0000003100317308 */ /* 0x000fe20000000800 */
[----:B------:R-:W-:Y:S01]  /*13ba0*/  FFMA.FTZ R50, R122, UR4, -R4 ;  /* 0x000000047a327c23 */ /* 0x000fe20008010804 */
[----:B------:R-:W-:Y:S01]  /*13bb0*/  FADD.FTZ R24, R67, R24 ;  /* 0x0000001843187221 */ /* 0x000fe20000010000 */
[C---:B------:R-:W-:Y:S07]  /*13bc0*/  HMMA.16816.F32 R204, R16.reuse, R26, R204 ;  /* 0x0000001a10cc723c */ /* 0x040fee00000018cc */
[----:B------:R-:W3:Y:S01]  /*13bd0*/  MUFU.EX2 R48, R48 ;  /* 0x0000003000307308 */ /* 0x000ee20000000800 */
[----:B------:R-:W-:Y:S01]  /*13be0*/  FADD.FTZ R65, R65, R64 ;  /* 0x0000004041417221 */ /* 0x000fe20000010000 */
[----:B------:R-:W-:Y:S01]  /*13bf0*/  FADD.FTZ R71, R71, R24 ;  /* 0x0000001847477221 */ /* 0x000fe20000010000 */
[----:B------:R-:W-:Y:S01]  /*13c00*/  FFMA.FTZ R51, R123, UR4, -R4 ;  /* 0x000000047b337c23 */ /* 0x000fe20008010804 */
[----:B------:R-:W4:Y:S01]  /*13c10*/  LDSM.16.MT88.4 R24, [R217+0x8800] ;  /* 0x00880000d918783b */ /* 0x000f220000004200 */
[----:B------:R-:W-:Y:S01]  /*13c20*/  FADD.FTZ R68, R68, R65 ;  /* 0x0000004144447221 */ /* 0x000fe20000010000 */
[----:B------:R-:W-:Y:S04]  /*13c30*/  FADD.FTZ R74, R74, R71 ;  /* 0x000000474a4a7221 */ /* 0x000fe80000010000 */
[----:B------:R-:W-:Y:S01]  /*13c40*/  MUFU.EX2 R50, R50 ;  /* 0x0000003200327308 */ /* 0x000fe20000000800 */
[----:B------:R-:W-:Y:S01]  /*13c50*/  FFMA.FTZ R52, R124, UR4, -R132 ;  /* 0x000000047c347c23 */ /* 0x000fe20008010884 */
[----:B------:R-:W-:Y:S01]  /*13c60*/  FADD.FTZ R69, R69, R68 ;  /* 0x0000004445457221 */ /* 0x000fe20000010000 */
[----:B------:R-:W-:Y:S01]  /*13c70*/  FADD.FTZ R75, R75, R74 ;  /* 0x0000004a4b4b7221 */ /* 0x000fe20000010000 */
[C---:B------:R-:W-:Y:S06]  /*13c80*/  HMMA.16816.F32 R200, R16.reuse, R20, R200 ;  /* 0x0000001410c8723c */ /* 0x040fec00000018c8 */
[----:B------:R-:W5:Y:S01]  /*13c90*/  MUFU.EX2 R51, R51 ;  /* 0x0000003300337308 */ /* 0x000f620000000800 */
[----:B------:R-:W-:Y:S01]  /*13ca0*/  FADD.FTZ R72, R72, R69 ;  /* 0x0000004548487221 */ /* 0x000fe20000010000 */
[----:B------:R-:W-:Y:S01]  /*13cb0*/  FADD.FTZ R75, R76, R75 ;  /* 0x0000004b4c4b7221 */ /* 0x000fe20000010000 */
[----:B-1----:R-:W-:Y:S01]  /*13cc0*/  F2FP.F16.F32.PACK_AB R20, R47, R44 ;  /* 0x0000002c2f14723e */ /* 0x002fe200000000ff */
[----:B------:R-:W-:Y:S01]  /*13cd0*/  FFMA.FTZ R53, R125, UR4, -R132 ;  /* 0x000000047d357c23 */ /* 0x000fe20008010884 */
[----:B------:R-:W-:Y:S01]  /*13ce0*/  FADD.FTZ R73, R73, R72 ;  /* 0x0000004849497221 */ /* 0x000fe20000010000 */
[----:B------:R-:W-:Y:S01]  /*13cf0*/  HMMA.16816.F32 R196, R16, R22, R196 ;  /* 0x0000001610c4723c */ /* 0x000fe200000018c4 */
[----:B------:R-:W1:Y:S03]  /*13d00*/  LDSM.16.MT88.4 R16, [R162+0x3800] ;  /* 0x00380000a210783b */ /* 0x000e660000004200 */
[----:B------:R-:W-:Y:S01]  /*13d10*/  MUFU.EX2 R52, R52 ;  /* 0x0000003400347308 */ /* 0x000fe20000000800 */
[----:B------:R-:W-:Y:S01]  /*13d20*/  FADD.FTZ R78, R78, R75 ;  /* 0x0000004b4e4e7221 */ /* 0x000fe20000010000 */
[----:B------:R-:W-:Y:S01]  /*13d30*/  FADD.FTZ R70, R70, R73 ;  /* 0x0000004946467221 */ /* 0x000fe20000010000 */
[----:B--2---:R-:W-:Y:S01]  /*13d40*/  F2FP.F16.F32.PACK_AB R22, R46, R45 ;  /* 0x0000002d2e16723e */ /* 0x004fe200000000ff */
[----:B------:R-:W-:Y:S01]  /*13d50*/  FFMA.FTZ R55, R126, UR4, -R4 ;  /* 0x000000047e377c23 */ /* 0x000fe20008010804 */
[----:B------:R-:W-:Y:S01]  /*13d60*/  FADD.FTZ R79, R79, R78 ;  /* 0x0000004e4f4f7221 */ /* 0x000fe20000010000 */
[----:B------:R-:W-:Y:S01]  /*13d70*/  FADD.FTZ R77, R77, R70 ;  /* 0x000000464d4d7221 */ /* 0x000fe20000010000 */
[----:B---3--:R-:W-:Y:S01]  /*13d80*/  F2FP.F16.F32.PACK_AB R21, R48, R49 ;  /* 0x000000313015723e */ /* 0x008fe200000000ff */
[----:B------:R-:W-:Y:S01]  /*13d90*/  FFMA.FTZ R132, R129, UR4, -R132 ;  /* 0x0000000481847c23 */ /* 0x000fe20008010884 */
[----:B------:R-:W-:Y:S01]  /*13da0*/  FADD.FTZ R82, R82, R79 ;  /* 0x0000004f52527221 */ /* 0x000fe20000010000 */
[----:B------:R-:W-:Y:S01]  /*13db0*/  FADD.FTZ R80, R80, R77 ;  /* 0x0000004d50507221 */ /* 0x000fe20000010000 */
[----:B-----5:R-:W-:Y:S01]  /*13dc0*/  F2FP.F16.F32.PACK_AB R23, R51, R50 ;  /* 0x000000323317723e */ /* 0x020fe200000000ff */
[----:B------:R-:W2:Y:S01]  /*13dd0*/  MUFU.EX2 R53, R53 ;  /* 0x0000003500357308 */ /* 0x000ea20000000800 */
[----:B------:R-:W-:Y:S01]  /*13de0*/  FADD.FTZ R83, R83, R82 ;  /* 0x0000005253537221 */ /* 0x000fe20000010000 */
[----:B------:R-:W-:Y:S08]  /*13df0*/  FADD.FTZ R81, R81, R80 ;  /* 0x0000005051517221 */ /* 0x000ff00000010000 */
[----:B------:R-:W-:Y:S01]  /*13e00*/  MUFU.EX2 R55, R55 ;  /* 0x0000003700377308 */ /* 0x000fe20000000800 */
[----:B------:R-:W-:Y:S01]  /*13e10*/  FADD.FTZ R34, R34, R83 ;  /* 0x0000005322227221 */ /* 0x000fe20000010000 */
[----:B------:R-:W-:Y:S03]  /*13e20*/  FADD.FTZ R84, R84, R81 ;  /* 0x0000005154547221 */ /* 0x000fe60000010000 */
[----:B------:R-:W-:Y:S01]  /*13e30*/  FADD.FTZ R35, R35, R34 ;  /* 0x0000002223237221 */ /* 0x000fe20000010000 */
[----:B------:R-:W-:Y:S01]  /*13e40*/  FADD.FTZ R33, R33, R84 ;  /* 0x0000005421217221 */ /* 0x000fe20000010000 */
[C---:B----4-:R-:W-:Y:S05]  /*13e50*/  HMMA.16816.F32 R208, R20.reuse, R24, R208 ;  /* 0x0000001814d0723c */ /* 0x050fea00000018d0 */
[----:B------:R-:W-:Y:S01]  /*13e60*/  FADD.FTZ R86, R86, R35 ;  /* 0x0000002356567221 */ /* 0x000fe20000010000 */
[----:B------:R-:W-:Y:S02]  /*13e70*/  FADD.FTZ R32, R32, R33 ;  /* 0x0000002120207221 */ /* 0x000fe40000010000 */
[C---:B------:R-:W-:Y:S01]  /*13e80*/  HMMA.16816.F32 R204, R20.reuse, R26, R204 ;  /* 0x0000001a14cc723c */ /* 0x040fe200000018cc */
[----:B------:R-:W3:Y:S02]  /*13e90*/  LDSM.16.MT88.4 R24, [R217+0x8c00] ;  /* 0x008c0000d918783b */ /* 0x000ee40000004200 */
[----:B------:R-:W-:Y:S01]  /*13ea0*/  FADD.FTZ R32, R85, R32 ;  /* 0x0000002055207221 */ /* 0x000fe20000010000 */
[----:B------:R-:W-:Y:S03]  /*13eb0*/  FADD.FTZ R87, R87, R86 ;  /* 0x0000005657577221 */ /* 0x000fe60000010000 */
[----:B------:R-:W-:Y:S01]  /*13ec0*/  FADD.FTZ R89, R89, R32 ;  /* 0x0000002059597221 */ /* 0x000fe20000010000 */
[C---:B-1----:R-:W-:Y:S03]  /*13ed0*/  HMMA.16816.F32 R200, R20.reuse, R16, R200 ;  /* 0x0000001014c8723c */ /* 0x042fe600000018c8 */
[----:B------:R-:W-:Y:S01]  /*13ee0*/  FADD.FTZ R88, R88, R87 ;  /* 0x0000005758587221 */ /* 0x000fe20000010000 */
[----:B------:R-:W-:Y:S01]  /*13ef0*/  FADD.FTZ R89, R0, R89 ;  /* 0x0000005900597221 */ /* 0x000fe20000010000 */
[----:B--2---:R-:W-:Y:S01]  /*13f00*/  F2FP.F16.F32.PACK_AB R16, R53, R52 ;  /* 0x000000343510723e */ /* 0x004fe200000000ff */
[----:B------:R-:W-:Y:S01]  /*13f10*/  MUFU.EX2 R0, R128 ;  /* 0x0000008000007308 */ /* 0x000fe20000000800 */
[----:B------:R-:W-:Y:S01]  /*13f20*/  FADD.FTZ R88, R93, R88 ;  /* 0x000000585d587221 */ /* 0x000fe20000010000 */
[----:B------:R-:W-:Y:S03]  /*13f30*/  HMMA.16816.F32 R196, R20, R18, R196 ;  /* 0x0000001214c4723c */ /* 0x000fe600000018c4 */
[----:B------:R-:W-:Y:S01]  /*13f40*/  FADD.FTZ R33, R13, R88 ;  /* 0x000000580d217221 */ /* 0x000fe20000010000 */
[----:B------:R-:W-:Y:S04]  /*13f50*/  FADD.FTZ R2, R2, R89 ;  /* 0x0000005902027221 */ /* 0x000fe80000010000 */
[----:B------:R-:W1:Y:S01]  /*13f60*/  MUFU.EX2 R13, R132 ;  /* 0x00000084000d7308 */ /* 0x000e620000000800 */
[----:B------:R-:W-:Y:S01]  /*13f70*/  FADD.FTZ R33, R90, R33 ;  /* 0x000000215a217221 */ /* 0x000fe20000010000 */
[----:B------:R-:W-:Y:S01]  /*13f80*/  FADD.FTZ R91, R91, R2 ;  /* 0x000000025b5b7221 */ /* 0x000fe20000010000 */
[--C-:B------:R-:W-:Y:S01]  /*13f90*/  FFMA.FTZ R2, R127, UR4, -R4.reuse ;  /* 0x000000047f027c23 */ /* 0x100fe20008010804 */
[----:B------:R-:W-:Y:S01]  /*13fa0*/  FFMA.FTZ R4, R131, UR4, -R4 ;  /* 0x0000000483047c23 */ /* 0x000fe20008010804 */
[----:B------:R-:W-:Y:S01]  /*13fb0*/  FADD.FTZ R28, R28, R33 ;  /* 0x000000211c1c7221 */ /* 0x000fe20000010000 */
[----:B------:R-:W-:Y:S01]  /*13fc0*/  FADD.FTZ R92, R92, R91 ;  /* 0x0000005b5c5c7221 */ /* 0x000fe20000010000 */
[----:B------:R-:W2:Y:S02]  /*13fd0*/  LDSM.16.MT88.4 R32, [R162+0x3c00] ;  /* 0x003c0000a220783b */ /* 0x000ea40000004200 */
[----:B------:R-:W-:Y:S01]  /*13fe0*/  FADD.FTZ R31, R31, R28 ;  /* 0x0000001c1f1f7221 */ /* 0x000fe20000010000 */
[----:B------:R-:W-:Y:S01]  /*13ff0*/  FADD.FTZ R15, R15, R92 ;  /* 0x0000005c0f0f7221 */ /* 0x000fe20000010000 */
[----:B------:R-:W4:Y:S02]  /*14000*/  MUFU.EX2 R2, R2 ;  /* 0x0000000200027308 */ /* 0x000f240000000800 */
[----:B------:R-:W-:Y:S01]  /*14010*/  FADD.FTZ R30, R30, R31 ;  /* 0x0000001f1e1e7221 */ /* 0x000fe20000010000 */
[----:B------:R-:W-:Y:S07]  /*14020*/  FADD.FTZ R94, R94, R15 ;  /* 0x0000000f5e5e7221 */ /* 0x000fee0000010000 */
[----:B------:R-:W-:Y:S01]  /*14030*/  MUFU.EX2 R28, R4 ;  /* 0x00000004001c7308 */ /* 0x000fe20000000800 */
[----:B-1----:R-:W-:Y:S01]  /*14040*/  F2FP.F16.F32.PACK_AB R18, R13, R0 ;  /* 0x000000000d12723e */ /* 0x002fe200000000ff */
[----:B------:R-:W-:Y:S01]  /*14050*/  FADD.FTZ R95, R95, R30 ;  /* 0x0000001e5f5f7221 */ /* 0x000fe20000010000 */
[----:B------:R-:W-:Y:S07]  /*14060*/  FADD.FTZ R29, R29, R94 ;  /* 0x0000005e1d1d7221 */ /* 0x000fee0000010000 */
[----:B------:R-:W1:Y:S01]  /*14070*/  MUFU.EX2 R15, R130 ;  /* 0x00000082000f7308 */ /* 0x000e620000000800 */
[----:B------:R-:W-:Y:S01]  /*14080*/  FADD.FTZ R42, R42, R95 ;  /* 0x0000005f2a2a7221 */ /* 0x000fe20000010000 */
[----:B------:R-:W-:Y:S03]  /*14090*/  FADD.FTZ R38, R38, R29 ;  /* 0x0000001d26267221 */ /* 0x000fe60000010000 */
[----:B------:R-:W-:Y:S01]  /*140a0*/  FADD.FTZ R41, R41, R42 ;  /* 0x0000002a29297221 */ /* 0x000fe20000010000 */
[----:B------:R-:W-:Y:S01]  /*140b0*/  FADD.FTZ R37, R37, R38 ;  /* 0x0000002625257221 */ /* 0x000fe20000010000 */
[----:B----4-:R-:W-:Y:S02]  /*140c0*/  F2FP.F16.F32.PACK_AB R17, R2, R55 ;  /* 0x000000370211723e */ /* 0x010fe400000000ff */
[----:B------:R-:W-:Y:S01]  /*140d0*/  FADD.FTZ R40, R40, R41 ;  /* 0x0000002928287221 */ /* 0x000fe20000010000 */
[----:B------:R-:W-:Y:S03]  /*140e0*/  FADD.FTZ R36, R36, R37 ;  /* 0x0000002524247221 */ /* 0x000fe60000010000 */
[----:B------:R-:W-:Y:S01]  /*140f0*/  FADD.FTZ R40, R43, R40 ;  /* 0x000000282b287221 */ /* 0x000fe20000010000 */
[----:B------:R-:W-:Y:S01]  /*14100*/  FADD.FTZ R39, R39, R36 ;  /* 0x0000002427277221 */ /* 0x000fe20000010000 */
[----:B-1----:R-:W-:Y:S02]  /*14110*/  F2FP.F16.F32.PACK_AB R19, R28, R15 ;  /* 0x0000000f1c13723e */ /* 0x002fe400000000ff */
[----:B------:R-:W-:Y:S01]  /*14120*/  FADD.FTZ R49, R49, R40 ;  /* 0x0000002831317221 */ /* 0x000fe20000010000 */
[----:B------:R-:W-:Y:S03]  /*14130*/  FADD.FTZ R20, R44, R39 ;  /* 0x000000272c147221 */ /* 0x000fe60000010000 */
[----:B------:R-:W-:Y:S01]  /*14140*/  FADD.FTZ R49, R48, R49 ;  /* 0x0000003130317221 */ /* 0x000fe20000010000 */
[C---:B---3--:R-:W-:Y:S05]  /*14150*/  HMMA.16816.F32 R208, R16.reuse, R24, R208 ;  /* 0x0000001810d0723c */ /* 0x048fea00000018d0 */
        /* <DEDUP_REMOVED lines=16> */
[----:B------:R-:W-:Y:S08]  /*14260*/  BRA.U UP0, `(.L_x_1516) ;  /* 0xffffffad009c7547 */ /* 0x000ff0000b83ffff */
.L_x_1512:
[----:B------:R-:W2:Y:S01]  /*14270*/  SHFL.BFLY PT, R5, R190, 0x2, 0x1f ;  /* 0x0c401f00be057f89 */ /* 0x000ea200000e0000 */
[----:B------:R-:W-:Y:S01]  /*14280*/  UISETP.NE.AND UP1, UPT, UR16, -0x1, UPT ;  /* 0xffffffff1000788c */ /* 0x000fe2000bf25270 */
[----:B------:R-:W3:Y:S01]  /*14290*/  S2UR UR8, SR_CTAID.Y ;  /* 0x00000000000879c3 */ /* 0x000ee20000002600 */
[----:B------:R-:W4:Y:S01]  /*142a0*/  LDCU.U8 UR9, c[0x0][0x548] ;  /* 0x0000a900ff0977ac */ /* 0x000f220008000000 */
[----:B------:R-:W5:Y:S01]  /*142b0*/  SHFL.BFLY PT, R0, R191, 0x2, 0x1f ;  /* 0x0c401f00bf007f89 */ /* 0x000f6200000e0000 */
[----:B------:R-:W-:Y:S01]  /*142c0*/  LOP3.LUT R216, R216, 0xc0, R195, 0xf8, !PT ;  /* 0x000000c0d8d87812 */ /* 0x000fe200078ef8c3 */
[----:B------:R-:W-:Y:S01]  /*142d0*/  BSSY.RECONVERGENT B0, `(.L_x_1517) ;  /* 0x000006a000007945 */ /* 0x000fe20003800200 */
[----:B------:R-:W1:Y:S01]  /*142e0*/  LDCU UR12, c[0x0][0x434] ;  /* 0x00008680ff0c77ac */ /* 0x000e620008000800 */
[----:B------:R-:W-:Y:S02]  /*142f0*/  LOP3.LUT P2, RZ, R3, 0x3, RZ, 0xc0, !PT ;  /* 0x0000000303ff7812 */ /* 0x000fe4000784c0ff */
[----:B------:R-:W-:-:S02]  /*14300*/  MOV R10, 0x7f800000 ;  /* 0x7f800000000a7802 */ /* 0x000fc40000000f00 */
[----:B------:R-:W3:Y:S01]  /*14310*/  @!UP1 LDCU.64 UR6, c[0x0][0x400] ;  /* 0x00008000ff0697ac */ /* 0x000ee20008000a00 */
[----:B----4-:R-:W-:Y:S01]  /*14320*/  UISETP.NE.AND UP2, UPT, UR9, URZ, UPT ;  /* 0x000000ff0900728c */ /* 0x010fe2000bf45270 */
[----:B--2---:R-:W-:-:S03]  /*14330*/  FADD.FTZ R8, R5, R190 ;  /* 0x000000be05087221 */ /* 0x004fc60000010000 */
[----:B------:R-:W-:Y:S01]  /*14340*/  UISETP.NE.OR UP0, UPT, UR16, -0x1, !UP2 ;  /* 0xffffffff1000788c */ /* 0x000fe2000d705670 */
[----:B-----5:R-:W-:Y:S01]  /*14350*/  FADD.FTZ R9, R0, R191 ;  /* 0x000000bf00097221 */ /* 0x020fe20000010000 */
[----:B------:R-:W2:Y:S01]  /*14360*/  SHFL.BFLY PT, R5, R8, 0x1, 0x1f ;  /* 0x0c201f0008057f89 */ /* 0x000ea200000e0000 */
[----:B------:R-:W-:Y:S01]  /*14370*/  IMAD.SHL.U32 R0, R3, 0x10, RZ ;  /* 0x0000001003007824 */ /* 0x000fe200078e00ff */
[----:B---3--:R-:W-:Y:S01]  /*14380*/  @!UP1 UIMAD.WIDE.U32 UR10, UR8, UR6, URZ ;  /* 0x00000006080a92a5 */ /* 0x008fe2000f8e00ff */
[----:B------:R-:W3:Y:S01]  /*14390*/  S2UR UR6, SR_CTAID.Z ;  /* 0x00000000000679c3 */ /* 0x000ee20000002700 */
[----:B------:R-:W4:Y:S01]  /*143a0*/  SHFL.BFLY PT, R2, R9, 0x1, 0x1f ;  /* 0x0c201f0009027f89 */ /* 0x000f2200000e0000 */
[----:B------:R-:W3:Y:S01]  /*143b0*/  @!UP2 LDCU UR9, c[0x0][0x3e0] ;  /* 0x00007c00ff09a7ac */ /* 0x000ee20008000800 */
[----:B------:R-:W-:-:S07]  /*143c0*/  @!UP1 UIMAD UR7, UR8, UR7, UR11 ;  /* 0x00000007080792a4 */ /* 0x000fce000f8e020b */
[----:B------:R-:W5:Y:S01]  /*143d0*/  S2UR UR11, SR_CTAID.X ;  /* 0x00000000000b79c3 */ /* 0x000f620000002500 */
[----:B--2---:R-:W-:Y:S01]  /*143e0*/  FADD.FTZ R4, R8, R5 ;  /* 0x0000000508047221 */ /* 0x004fe20000010000 */
[----:B------:R-:W-:Y:S01]  /*143f0*/  SHF.L.U32 R5, R3, 0x1, RZ ;  /* 0x0000000103057819 */ /* 0x000fe200000006ff */
[----:B---3--:R-:W-:Y:S01]  /*14400*/  @!UP2 UIMAD UR9, UR8, UR9, UR6 ;  /* 0x000000090809a2a4 */ /* 0x008fe2000f8e0206 */
[----:B----4-:R-:W-:Y:S02]  /*14410*/  FADD.FTZ R2, R9, R2 ;  /* 0x0000000209027221 */ /* 0x010fe40000010000 */
[----:B------:R-:W-:Y:S01]  /*14420*/  LOP3.LUT R5, R5, 0x6, RZ, 0xc0, !PT ;  /* 0x0000000605057812 */ /* 0x000fe200078ec0ff */
[----:B------:R-:W2:Y:S01]  /*14430*/  MUFU.RCP R7, R4 ;  /* 0x0000000400077308 */ /* 0x000ea20000001000 */
[----:B------:R-:W-:Y:S01]  /*14440*/  FSETP.NE.FTZ.AND P1, PT, R4, RZ, PT ;  /* 0x000000ff0400720b */ /* 0x000fe20003f35000 */
[----:B-1----:R-:W-:Y:S01]  /*14450*/  @!UP2 UIMAD UR9, UR9, UR12, URZ ;  /* 0x0000000c0909a2a4 */ /* 0x002fe2000f8e02ff */
[----:B------:R-:W-:-:S02]  /*14460*/  LOP3.LUT R0, R5, 0x3e00, R0, 0xf8, !PT ;  /* 0x00003e0005007812 */ /* 0x000fc400078ef800 */
[----:B------:R-:W-:Y:S02]  /*14470*/  FSETP.NE.FTZ.AND P0, PT, R2, RZ, PT ;  /* 0x000000ff0200720b */ /* 0x000fe40003f15000 */
[----:B------:R-:W-:Y:S01]  /*14480*/  LOP3.LUT R195, R0, 0x20, R195, 0xf8, !PT ;  /* 0x0000002000c37812 */ /* 0x000fe200078ef8c3 */
[----:B------:R-:W1:Y:S01]  /*14490*/  MUFU.RCP R6, R2 ;  /* 0x0000000200067308 */ /* 0x000e620000001000 */
[----:B------:R-:W-:Y:S02]  /*144a0*/  SHF.L.U32 R0, R3, 0x2, RZ ;  /* 0x0000000203007819 */ /* 0x000fe400000006ff */
[----:B------:R-:W-:Y:S02]  /*144b0*/  LOP3.LUT R195, R195, R216, RZ, 0xfc, !PT ;  /* 0x000000d8c3c37212 */ /* 0x000fe400078efcff */
[----:B------:R-:W-:Y:S01]  /*144c0*/  MOV R8, 0x7f800000 ;  /* 0x7f80000000087802 */ /* 0x000fe20000000f00 */
[----:B------:R-:W3:Y:S01]  /*144d0*/  @P1 LDC R5, c[0x0][0x458] ;  /* 0x00011600ff051b82 */ /* 0x000ee20000000800 */
[----:B------:R-:W-:Y:S01]  /*144e0*/  LEA R195, R195, UR5, 0x1 ;  /* 0x00000005c3c37c11 */ /* 0x000fe2000f8e08ff */
[----:B------:R-:W4:Y:S01]  /*144f0*/  @UP1 LDCU.64 UR4, c[0x0][0x408] ;  /* 0x00008100ff0417ac */ /* 0x000f220008000a00 */
[----:B------:R-:W-:Y:S01]  /*14500*/  @P1 MUFU.LG2 R4, R4 ;  /* 0x0000000400041308 */ /* 0x000fe20000000c00 */
[----:B--2---:R-:W-:-:S05]  /*14510*/  FSEL R7, R7, 1, P1 ;  /* 0x3f80000007077808 */ /* 0x004fca0000800000 */
[C---:B------:R-:W-:Y:S01]  /*14520*/  FMUL.FTZ R208, R7.reuse, R208 ;  /* 0x000000d007d07220 */ /* 0x040fe20000410000 */
[C---:B------:R-:W-:Y:S01]  /*14530*/  FMUL.FTZ R209, R7.reuse, R209 ;  /* 0x000000d107d17220 */ /* 0x040fe20000410000 */
[----:B------:R-:W2:Y:S01]  /*14540*/  @P0 MUFU.LG2 R2, R2 ;  /* 0x0000000200020308 */ /* 0x000ea20000000c00 */
[----:B-1----:R-:W-:Y:S01]  /*14550*/  FSEL R6, R6, 1, P0 ;  /* 0x3f80000006067808 */ /* 0x002fe20000000000 */
        /* <DEDUP_REMOVED lines=13> */
[----:B----4-:R-:W-:Y:S01]  /*14630*/  @UP1 UIMAD.WIDE.U32 UR18, UR16, UR4, URZ ;  /* 0x00000004101212a5 */ /* 0x010fe2000f8e00ff */
[----:B------:R-:W-:Y:S01]  /*14640*/  LOP3.LUT R0, R0, 0x40, RZ, 0xc0, !PT ;  /* 0x0000004000007812 */ /* 0x000fe200078ec0ff */
[----:B------:R-:W1:Y:S01]  /*14650*/  @UP2 LDCU UR4, c[0x0][0x454] ;  /* 0x00008a80ff0427ac */ /* 0x000e620008000800 */
[C---:B------:R-:W-:Y:S01]  /*14660*/  FMUL.FTZ R196, R7.reuse, R196 ;  /* 0x000000c407c47220 */ /* 0x040fe20000410000 */
[----:B------:R-:W-:Y:S01]  /*14670*/  FMUL.FTZ R7, R7, R197 ;  /* 0x000000c507077220 */ /* 0x000fe20000410000 */
[----:B------:R-:W-:Y:S01]  /*14680*/  F2FP.F16.F32.PACK_AB R208, R209, R208 ;  /* 0x000000d0d1d0723e */ /* 0x000fe200000000ff */
[----:B------:R-:W-:Y:S01]  /*14690*/  IMAD.IADD R9, R195, 0x1, -R0 ;  /* 0x00000001c3097824 */ /* 0x000fe200078e0a00 */
[----:B------:R-:W-:Y:S01]  /*146a0*/  F2FP.F16.F32.PACK_AB R210, R211, R210 ;  /* 0x000000d2d3d2723e */ /* 0x000fe200000000ff */
[----:B------:R-:W4:Y:S01]  /*146b0*/  @P0 LDC R0, c[0x0][0x458] ;  /* 0x00011600ff000b82 */ /* 0x000f220000000800 */
[----:B------:R-:W-:Y:S01]  /*146c0*/  F2FP.F16.F32.PACK_AB R204, R205, R204 ;  /* 0x000000cccdcc723e */ /* 0x000fe200000000ff */
[----:B------:R-:W-:Y:S01]  /*146d0*/  @UP1 UIMAD UR7, UR16, UR5, UR19 ;  /* 0x00000005100712a4 */ /* 0x000fe2000f8e0213 */
[----:B------:R-:W-:Y:S01]  /*146e0*/  F2FP.F16.F32.PACK_AB R206, R207, R206 ;  /* 0x000000cecfce723e */ /* 0x000fe200000000ff */
[----:B------:R-:W-:Y:S01]  /*146f0*/  STS [R195], R208 ;  /* 0x000000d0c3007388 */ /* 0x000fe20000000800 */
[----:B------:R-:W-:Y:S01]  /*14700*/  IADD3 R11, PT, PT, R195, -R6, RZ ;  /* 0x80000006c30b7210 */ /* 0x000fe20007ffe0ff */
[----:B------:R-:W-:Y:S01]  /*14710*/  IMAD.IADD R6, R9, 0x1, -R6 ;  /* 0x0000000109067824 */ /* 0x000fe200078e0a06 */
[----:B------:R-:W-:Y:S01]  /*14720*/  F2FP.F16.F32.PACK_AB R200, R201, R200 ;  /* 0x000000c8c9c8723e */ /* 0x000fe200000000ff */
[----:B------:R-:W-:Y:S01]  /*14730*/  STS [R195+0x200], R210 ;  /* 0x000200d2c3007388 */ /* 0x000fe20000000800 */
[----:B------:R-:W-:Y:S01]  /*14740*/  F2FP.F16.F32.PACK_AB R202, R203, R202 ;  /* 0x000000cacbca723e */ /* 0x000fe200000000ff */
[----:B------:R-:W-:Y:S01]  /*14750*/  @!UP0 UIMAD UR16, UR8, UR12, URZ ;  /* 0x0000000c081082a4 */ /* 0x000fe2000f8e02ff */
[----:B------:R-:W-:Y:S01]  /*14760*/  F2FP.F16.F32.PACK_AB R7, R7, R196 ;  /* 0x000000c40707723e */ /* 0x000fe200000000ff */
[----:B------:R-:W-:Y:S01]  /*14770*/  STS [R11+0x10], R204 ;  /* 0x000010cc0b007388 */ /* 0x000fe20000000800 */
[----:B------:R-:W-:Y:S01]  /*14780*/  F2FP.F16.F32.PACK_AB R198, R199, R198 ;  /* 0x000000c6c7c6723e */ /* 0x000fe200000000ff */
[----:B--2---:R-:W-:Y:S01]  /*14790*/  @P0 FMUL.FTZ R2, R2, 0.69314718246459960938 ;  /* 0x3f31721802020820 */ /* 0x004fe20000410000 */
[----:B-----5:R-:W-:Y:S01]  /*147a0*/  USHF.L.U32 UR8, UR11, 0x6, URZ ;  /* 0x000000060b087899 */ /* 0x020fe200080006ff */
[----:B------:R2:W-:Y:S01]  /*147b0*/  STS [R11+0x210], R206 ;  /* 0x000210ce0b007388 */ /* 0x0005e20000000800 */
[----:B------:R-:W-:Y:S01]  /*147c0*/  @UP1 UMOV UR10, UR18 ;  /* 0x00000012000a1c82 */ /* 0x000fe20008000000 */
[----:B-1----:R-:W-:-:S02]  /*147d0*/  @UP2 UIMAD UR9, UR6, UR4, UR16 ;  /* 0x00000004060922a4 */ /* 0x002fc4000f8e0210 */
[----:B------:R1:W-:Y:S04]  /*147e0*/  STS [R9+0x20], R200 ;  /* 0x000020c809007388 */ /* 0x0003e80000000800 */
[----:B------:R1:W-:Y:S01]  /*147f0*/  STS [R9+0x220], R202 ;  /* 0x000220ca09007388 */ /* 0x0003e20000000800 */
[----:B----4-:R-:W-:Y:S01]  /*14800*/  @P0 FFMA.FTZ R8, R133, R0, R2 ;  /* 0x0000000085080223 */ /* 0x010fe20000010002 */
[----:B------:R-:W-:Y:S02]  /*14810*/  SHF.R.U32.HI R0, RZ, 0x2, R3 ;  /* 0x00000002ff007819 */ /* 0x000fe40000011603 */
[----:B------:R1:W-:Y:S04]  /*14820*/  STS [R6+0x30], R7 ;  /* 0x0000300706007388 */ /* 0x0003e80000000800 */
[----:B------:R1:W-:Y:S01]  /*14830*/  STS [R6+0x230], R198 ;  /* 0x000230c606007388 */ /* 0x0003e20000000800 */
[----:B--2---:R-:W-:-:S04]  /*14840*/  @P1 FMUL.FTZ R11, R4, 0.69314718246459960938 ;  /* 0x3f317218040b1820 */ /* 0x004fc80000410000 */
[----:B---3--:R-:W-:Y:S01]  /*14850*/  @P1 FFMA.FTZ R10, R134, R5, R11 ;  /* 0x00000005860a1223 */ /* 0x008fe2000001000b */
[----:B------:R-:W-:Y:S06]  /*14860*/  BAR.SYNC.DEFER_BLOCKING 0x0 ;  /* 0x0000000000007b1d */ /* 0x000fec0000010000 */
[----:B------:R-:W-:Y:S05]  /*14870*/  @P2 BRA `(.L_x_1518) ;  /* 0x00000000003c2947 */ /* 0x000fea0003800000 */
[----:B------:R-:W-:Y:S01]  /*14880*/  SHF.R.U32.HI R3, RZ, 0x1, R3 ;  /* 0x00000001ff037819 */ /* 0x000fe20000011603 */
[----:B------:R-:W2:Y:S03]  /*14890*/  LDCU.64 UR4, c[0x0][0x420] ;  /* 0x00008400ff0477ac */ /* 0x000ea60008000a00 */
[----:B------:R-:W-:Y:S01]  /*148a0*/  LOP3.LUT R3, R3, 0x30, RZ, 0xc0, !PT ;  /* 0x0000003003037812 */ /* 0x000fe200078ec0ff */
[----:B------:R-:W-:-:S03]  /*148b0*/  UIADD3 UR11, UPT, UPT, UR8, UR9, URZ ;  /* 0x00000009080b7290 */ /* 0x000fc6000fffe0ff */
[----:B------:R-:W-:-:S03]  /*148c0*/  LOP3.LUT R5, R3, 0x7, R0, 0xf8, !PT ;  /* 0x0000000703057812 */ /* 0x000fc600078ef800 */
[----:B------:R-:W-:Y:S01]  /*148d0*/  IMAD.U32 R2, RZ, RZ, UR11 ;  /* 0x0000000bff027e24 */ /* 0x000fe2000f8e00ff */
[C---:B------:R-:W-:Y:S01]  /*148e0*/  IADD3 R3, P0, PT, R5.reuse, UR11, RZ ;  /* 0x0000000b05037c10 */ /* 0x040fe2000ff1e0ff */
[C---:B------:R-:W-:Y:S01]  /*148f0*/  VIADD R4, R5.reuse, 0x8 ;  /* 0x0000000805047836 */ /* 0x040fe20000000000 */
[----:B------:R-:W-:Y:S02]  /*14900*/  ISETP.GE.AND P2, PT, R5, UR26, PT ;  /* 0x0000001a05007c0c */ /* 0x000fe4000bf46270 */
[----:B------:R-:W-:Y:S02]  /*14910*/  LEA.HI.X.SX32 R2, R2, RZ, 0x1, P0 ;  /* 0x000000ff02027211 */ /* 0x000fe400000f0eff */
[----:B------:R-:W-:Y:S02]  /*14920*/  ISETP.GE.AND P1, PT, R4, UR26, PT ;  /* 0x0000001a04007c0c */ /* 0x000fe4000bf26270 */
[----:B--2---:R-:W-:-:S04]  /*14930*/  LEA R4, P0, R3, UR4, 0x2 ;  /* 0x0000000403047c11 */ /* 0x004fc8000f8010ff */
[----:B------:R-:W-:-:S05]  /*14940*/  LEA.HI.X R5, R3, UR5, R2, 0x2, P0 ;  /* 0x0000000503057c11 */ /* 0x000fca00080f1402 */
[----:B------:R2:W-:Y:S04]  /*14950*/  @!P2 STG.E desc[UR14][R4.64], R10 ;  /* 0x0000000a0400a986 */ /* 0x0005e8000c10190e */
[----:B------:R2:W-:Y:S02]  /*14960*/  @!P1 STG.E desc[UR14][R4.64+0x20], R8 ;  /* 0x0000200804009986 */ /* 0x0005e4000c10190e */
.L_x_1518:
[----:B------:R-:W-:Y:S05]  /*14970*/  BSYNC.RECONVERGENT B0 ;  /* 0x0000000000007941 */ /* 0x000fea0003800200 */
.L_x_1517:
[----:B------:R-:W3:Y:S01]  /*14980*/  LDCU UR4, c[0x0][0x440] ;  /* 0x00008800ff0477ac */ /* 0x000ee20008000800 */
[----:B------:R-:W4:Y:S01]  /*14990*/  LDC.64 R2, c[0x0][0x408] ;  /* 0x00010200ff027b82 */ /* 0x000f220000000a00 */
[----:B------:R-:W-:Y:S01]  /*149a0*/  IMAD.MOV.U32 R213, RZ, RZ, RZ ;  /* 0x000000ffffd57224 */ /* 0x000fe200078e00ff */
[----:B-12---:R-:W1:Y:S01]  /*149b0*/  LDS.128 R8, [R223] ;  /* 0x00000000df087984 */ /* 0x006e620000000c00 */
[----:B---3--:R-:W-:Y:S01]  /*149c0*/  ISETP.GE.AND P0, PT, R212, UR4, PT ;  /* 0x00000004d4007c0c */ /* 0x008fe2000bf06270 */
[----:B------:R-:W2:Y:S03]  /*149d0*/  LDCU.64 UR4, c[0x0][0x410] ;  /* 0x00008200ff0477ac */ /* 0x000ea60008000a00 */
[----:B------:R-:W-:Y:S01]  /*149e0*/  ISETP.GE.OR P2, PT, R0, UR26, P0 ;  /* 0x0000001a00007c0c */ /* 0x000fe20008746670 */
[----:B----4-:R-:W-:-:S04]  /*149f0*/  IMAD.WIDE.U32 R16, R2, UR8, R212 ;  /* 0x0000000802107c25 */ /* 0x010fc8000f8e00d4 */
[----:B------:R-:W-:Y:S01]  /*14a00*/  IMAD R6, R3, UR8, R17 ;  /* 0x0000000803067c24 */ /* 0x000fe2000f8e0211 */
[----:B------:R-:W-:-:S04]  /*14a10*/  IADD3 R16, P1, PT, R16, UR10, RZ ;  /* 0x0000000a10107c10 */ /* 0x000fc8000ff3e0ff */
[----:B------:R-:W-:-:S03]  /*14a20*/  IADD3.X R17, PT, PT, R6, UR7, RZ, P1, !PT ;  /* 0x0000000706117c10 */ /* 0x000fc60008ffe4ff */
[----:B------:R-:W3:Y:S01]  /*14a30*/  @!P2 LDC.64 R4, c[0x0][0x3f0] ;  /* 0x0000fc00ff04ab82 */ /* 0x000ee20000000a00 */
[----:B--2---:R-:W-:Y:S01]  /*14a40*/  MOV R12, UR4 ;  /* 0x00000004000c7c02 */ /* 0x004fe20008000f00 */
[----:B------:R-:W-:-:S04]  /*14a50*/  IMAD.U32 R15, RZ, RZ, UR5 ;  /* 0x00000005ff0f7e24 */ /* 0x000fc8000f8e00ff */
[----:B------:R-:W-:-:S04]  /*14a60*/  IMAD.WIDE.U32 R12, R12, UR6, R16 ;  /* 0x000000060c0c7c25 */ /* 0x000fc8000f8e0010 */
[----:B------:R-:W-:Y:S01]  /*14a70*/  IMAD R15, R15, UR6, R13 ;  /* 0x000000060f0f7c24 */ /* 0x000fe2000f8e020d */
[----:B------:R-:W-:-:S05]  /*14a80*/  @!P2 MOV R14, R12 ;  /* 0x0000000c000ea202 */ /* 0x000fca0000000f00 */
[----:B------:R-:W-:-:S04]  /*14a90*/  @!P2 IMAD.WIDE.U32 R18, R0, R2, R14 ;  /* 0x000000020012a225 */ /* 0x000fc800078e000e */
[----:B------:R-:W-:Y:S01]  /*14aa0*/  @!P2 IMAD R6, R0, R3, R19 ;  /* 0x000000030006a224 */ /* 0x000fe200078e0213 */
[----:B---3--:R-:W-:Y:S01]  /*14ab0*/  @!P2 LEA R16, P1, R18, R4, 0x1 ;  /* 0x000000041210a211 */ /* 0x008fe200078208ff */
[----:B------:R-:W-:-:S03]  /*14ac0*/  VIADD R4, R0, 0x20 ;  /* 0x0000002000047836 */ /* 0x000fc60000000000 */
[----:B------:R-:W-:Y:S02]  /*14ad0*/  @!P2 LEA.HI.X R17, R18, R5, R6, 0x1, P1 ;  /* 0x000000051211a211 */ /* 0x000fe400008f0c06 */
[----:B------:R-:W-:Y:S02]  /*14ae0*/  ISETP.GE.OR P0, PT, R4, UR26, P0 ;  /* 0x0000001a04007c0c */ /* 0x000fe40008706670 */
[----:B------:R2:W3:Y:S04]  /*14af0*/  LDS.128 R4, [R223+0x800] ;  /* 0x00080000df047984 */ /* 0x0004e80000000c00 */
[----:B-1----:R2:W-:Y:S07]  /*14b00*/  @!P2 STG.E.128 desc[UR14][R16.64], R8 ;  /* 0x000000081000a986 */ /* 0x0025ee000c101d0e */
[----:B------:R-:W-:Y:S05]  /*14b10*/  @P0 EXIT ;  /* 0x000000000000094d */ /* 0x000fea0003800000 */
[----:B------:R-:W1:Y:S01]  /*14b20*/  LDCU.64 UR4, c[0x0][0x3f0] ;  /* 0x00007e00ff0477ac */ /* 0x000e620008000a00 */
[----:B--2---:R-:W-:Y:S02]  /*14b30*/  IADD3 R9, P0, PT, R0, 0x20, RZ ;  /* 0x0000002000097810 */ /* 0x004fe40007f1e0ff */
[----:B------:R-:W-:Y:S02]  /*14b40*/  MOV R13, R15 ;  /* 0x0000000f000d7202 */ /* 0x000fe40000000f00 */
[----:B------:R-:W-:Y:S01]  /*14b50*/  IADD3.X R11, PT, PT, RZ, RZ, RZ, P0, !PT ;  /* 0x000000ffff0b7210 */ /* 0x000fe200007fe4ff */
[----:B------:R-:W-:-:S04]  /*14b60*/  IMAD.WIDE.U32 R12, R9, R2, R12 ;  /* 0x00000002090c7225 */ /* 0x000fc800078e000c */
[----:B------:R-:W-:-:S04]  /*14b70*/  IMAD R0, R11, R2, RZ ;  /* 0x000000020b007224 */ /* 0x000fc800078e02ff */
[----:B------:R-:W-:Y:S01]  /*14b80*/  IMAD R0, R9, R3, R0 ;  /* 0x0000000309007224 */ /* 0x000fe200078e0200 */
[----:B-1----:R-:W-:-:S04]  /*14b90*/  LEA R2, P0, R12, UR4, 0x1 ;  /* 0x000000040c027c11 */ /* 0x002fc8000f8008ff */
[----:B------:R-:W-:-:S04]  /*14ba0*/  IADD3 R3, PT, PT, R0, R13, RZ ;  /* 0x0000000d00037210 */ /* 0x000fc80007ffe0ff */
[----:B------:R-:W-:-:S05]  /*14bb0*/  LEA.HI.X R3, R12, UR5, R3, 0x1, P0 ;  /* 0x000000050c037c11 */ /* 0x000fca00080f0c03 */
[----:B---3--:R-:W-:Y:S01]  /*14bc0*/  STG.E.128 desc[UR14][R2.64], R4 ;  /* 0x0000000402007986 */ /* 0x008fe2000c101d0e */
[----:B------:R-:W-:Y:S05]  /*14bd0*/  EXIT ;  /* 0x000000000000794d */ /* 0x000fea0003800000 */
.L_x_1519:
        /* <DEDUP_REMOVED lines=10> */
.L_x_4888:


//--------------------- .text._ZN5flash24flash_fwd_splitkv_kernelI23Flash_fwd_kernel_traitsILi32ELi64ELi256ELi4ELb0ELb0EN7cutlass6half_tE19Flash_kernel_traitsILi32ELi64ELi256ELi4ES3_EELb1ELb0ELb1ELb0ELb0ELb1ELb0ELb0EEEvNS_16Flash_fwd_paramsE --------------------------
	.section	.text._ZN5flash24flash_fwd_splitkv_kernelI23Flash_fwd_kernel_traitsILi32ELi64ELi256ELi4ELb0ELb0EN7cutlass6half_tE19Flash_kernel_traitsILi32ELi64ELi256ELi4ES3_EELb1ELb0ELb1ELb0ELb0ELb1ELb0ELb0EEEvNS_16Flash_fwd_paramsE,"ax",@progbits
	.align	128
        .global         _ZN5flash24flash_fwd_splitkv_kernelI23Flash_fwd_kernel_traitsILi32ELi64ELi256ELi4ELb0ELb0EN7cutlass6half_tE19Flash_kernel_traitsILi32ELi64ELi256ELi4ES3_EELb1ELb0ELb1ELb0ELb0ELb1ELb0ELb0EEEvNS_16Flash_fwd_paramsE
        .type           _ZN5flash24flash_fwd_splitkv_kernelI23Flash_fwd_kernel_traitsILi32ELi64ELi256ELi4ELb0ELb0EN7cutlass6half_tE19Flash_kernel_traitsILi32ELi64ELi256ELi4ES3_EELb1ELb0ELb1ELb0ELb0ELb1ELb0ELb0EEEvNS_16Flash_fwd_paramsE,@function
        .size           _ZN5flash24flash_fwd_splitkv_kernelI23Flash_fwd_kernel_traitsILi32ELi64ELi256ELi4ELb0ELb0EN7cutlass6half_tE19Flash_kernel_traitsILi32ELi64ELi256ELi4ES3_EELb1ELb0ELb1ELb0ELb0ELb1ELb0ELb0EEEvNS_16Flash_fwd_paramsE,(.L_x_4889 - _ZN5flash24flash_fwd_splitkv_kernelI23Flash_fwd_kernel_traitsILi32ELi64ELi256ELi4ELb0ELb0EN7cutlass6half_tE19Flash_kernel_traitsILi32ELi64ELi256ELi4ES3_EELb1ELb0ELb1ELb0ELb0ELb1ELb0ELb0EEEvNS_16Flash_fwd_paramsE)
        .other          _ZN5flash24flash_fwd_splitkv_kernelI23Flash_fwd_kernel_traitsILi32ELi64ELi256ELi4ELb0ELb0EN7cutlass6half_tE19Flash_kernel_traitsILi32ELi64ELi256ELi4ES3_EELb1ELb0ELb1ELb0ELb0ELb1ELb0ELb0EEEvNS_16Flash_fwd_paramsE,@"STO_CUDA_ENTRY STV_DEFAULT"
_ZN5flash24flash_fwd_splitkv_kernelI23Flash_fwd_kernel_traitsILi32ELi64ELi256ELi4ELb0ELb0EN7cutlass6half_tE19Flash_kernel_traitsILi32ELi64ELi256ELi4ES3_EELb1ELb0ELb1ELb0ELb0ELb1ELb0ELb0EEEvNS_16Flash_fwd_paramsE:
.text._ZN5flash24flash_fwd_splitkv_kernelI23Flash_fwd_kernel_traitsILi32ELi64ELi256ELi4ELb0ELb0EN7cutlass6half_tE19Flash_kernel_traitsILi32ELi64ELi256ELi4ES3_EELb1ELb0ELb1ELb0ELb0ELb1ELb0ELb0EEEvNS_16Flash_fwd_paramsE:
        /* <DEDUP_REMOVED lines=8> */
[----:B------:R-:W-:-:S02]  /*0080*/  UISETP.NE.U32.AND UP4, UPT, UR8, URZ, UPT ;  /* 0x000000ff0800728c */ /* 0x000fc4000bf85070 */
[----:B---3--:R-:W-:Y:S01]  /*0090*/  UISETP.NE.U32.AND UP3, UPT, UR10, URZ, UPT ;  /* 0x000000ff0a00728c */ /* 0x008fe2000bf65070 */
[----:B------:R-:W-:Y:S01]  /*00a0*/  ISETP.NE.AND.EX P4, PT, RZ, UR9, PT, P4 ;  /* 0x00000009ff007c0c */ /* 0x000fe2000bf85340 */
[----:B------:R-:W1:Y:S01]  /*00b0*/  LDCU.64 UR4, c[0x0][0x478] ;  /* 0x00008f00ff0477ac */ /* 0x000e620008000a00 */
[----:B------:R-:W3:Y:S01]  /*00c0*/  LDCU.64 UR24, c[0x0][0x358] ;  /* 0x00006b00ff1877ac */ /* 0x000ee20008000a00 */
[----:B------:R-:W-:Y:S02]  /*00d0*/  UISETP.NE.AND.EX UP4, UPT, UR9, URZ, UPT, UP4 ;  /* 0x000000ff0900728c */ /* 0x000fe4000bf85340 */
[----:B------:R-:W-:Y:S02]  /*00e0*/  UISETP.NE.AND.EX UP3, UPT, UR11, URZ, UPT, UP3 ;  /* 0x000000ff0b00728c */ /* 0x000fe4000bf65330 */
[----:B--2---:R-:W-:Y:S02]  /*00f0*/  UIMAD.WIDE.U32 UR14, UR21, 0x4, UR14 ;  /* 0x00000004150e78a5 */ /* 0x004fe4000f8e000e */
[----:B------:R-:W-:Y:S01]  /*0100*/  PLOP3.LUT P2, PT, PT, PT, UP4, 0x80, 0x8 ;  /* 0x000000000008781c */ /* 0x000fe20003f4f048 */
[----:B------:R-:W-:-:S02]  /*0110*/  USHF.L.U32 UR9, UR21, 0x2, URZ ;  /* 0x0000000215097899 */ /* 0x000fc400080006ff */
[----:B----4-:R-:W-:Y:S01]  /*0120*/  UISETP.NE.AND UP5, UPT, UR12, URZ, UPT ;  /* 0x000000ff0c00728c */ /* 0x010fe2000bfa5270 */
[----:B------:R-:W-:Y:S01]  /*0130*/  IMAD.U32 R2, RZ, RZ, UR14 ;  /* 0x0000000eff027e24 */ /* 0x000fe2000f8e00ff */
[----:B------:R-:W-:Y:S01]  /*0140*/  UISETP.EQ.U32.AND UP2, UPT, UR6, URZ, UPT ;  /* 0x000000ff0600728c */ /* 0x000fe2000bf42070 */
[----:B------:R-:W-:Y:S01]  /*0150*/  IMAD.U32 R3, RZ, RZ, UR15 ;  /* 0x0000000fff037e24 */ /* 0x000fe2000f8e00ff */
[----:B------:R-:W-:Y:S02]  /*0160*/  USHF.R.U32.HI UR8, URZ, 0x1e, UR21 ;  /* 0x0000001eff087899 */ /* 0x000fe40008011615 */
[----:B------:R-:W-:Y:S01]  /*0170*/  @UP3 UIADD3 UR12, UP1, UPT, UR9, UR10, URZ ;  /* 0x0000000a090c3290 */ /* 0x000fe2000ff3e0ff */
[----:B------:R-:W-:Y:S01]  /*0180*/  PLOP3.LUT P1, PT, PT, PT, UP3, 0x80, 0x8 ;  /* 0x000000000008781c */ /* 0x000fe20003f2f038 */
[----:B------:R-:W-:Y:S01]  /*0190*/  UISETP.EQ.OR.EX UP2, UPT, UR7, URZ, !UP5, UP2 ;  /* 0x000000ff0700728c */ /* 0x000fe2000ef42720 */
[----:B---3--:R-:W2:Y:S01]  /*01a0*/  @P4 LDG.E R5, desc[UR24][R2.64] ;  /* 0x0000001802054981 */ /* 0x008ea2000c1e1900 */
[----:B-1----:R-:W-:-:S02]  /*01b0*/  UISETP.NE.U32.AND UP0, UPT, UR4, URZ, UPT ;  /* 0x000000ff0400728c */ /* 0x002fc4000bf05070 */
[----:B------:R-:W-:Y:S02]  /*01c0*/  @UP3 UIADD3.X UR13, UPT, UPT, UR8, UR11, URZ, UP1, !UPT ;  /* 0x0000000b080d3290 */ /* 0x000fe40008ffe4ff */
[----:B------:R-:W-:Y:S01]  /*01d0*/  UIADD3 UR10, UP1, UPT, UR9, UR6, URZ ;  /* 0x00000006090a7290 */ /* 0x000fe2000ff3e0ff */
[----:B------:R-:W-:Y:S01]  /*01e0*/  PLOP3.LUT P3, PT, PT, PT, UP2, 0x80, 0x8 ;  /* 0x000000000008781c */ /* 0x000fe20003f6f028 */
[----:B------:R-:W-:Y:S01]  /*01f0*/  UISETP.NE.AND.EX UP0, UPT, UR5, URZ, UPT, UP0 ;  /* 0x000000ff0500728c */ /* 0x000fe2000bf05300 */
[----:B------:R-:W-:Y:S01]  /*0200*/  IMAD.U32 R6, RZ, RZ, UR12 ;  /* 0x0000000cff067e24 */ /* 0x000fe2000f8e00ff */
[----:B------:R-:W-:Y:S01]  /*0210*/  UIADD3.X UR11, UPT, UPT, UR8, UR7, URZ, UP1, !UPT ;  /* 0x00000007080b7290 */ /* 0x000fe20008ffe4ff */
[----:B------:R-:W-:Y:S01]  /*0220*/  IMAD.U32 R7, RZ, RZ, UR13 ;  /* 0x0000000dff077e24 */ /* 0x000fe2000f8e00ff */
[----:B------:R-:W3:Y:S07]  /*0230*/  @P2 LDG.E R2, desc[UR24][R2.64+0x4] ;  /* 0x0000041802022981 */ /* 0x000eee000c1e1900 */
[----:B------:R-:W-:Y:S01]  /*0240*/  @UP0 UIADD3 UR4, UP1, UPT, UR9, UR4, URZ ;  /* 0x0000000409040290 */ /* 0x000fe2000ff3e0ff */
[----:B------:R-:W-:-:S03]  /*0250*/  PLOP3.LUT P0, PT, PT, PT, UP0, 0x80, 0x8 ;  /* 0x000000000008781c */ /* 0x000fc60003f0f008 */
[----:B------:R-:W-:Y:S02]  /*0260*/  @UP0 UIADD3.X UR5, UPT, UPT, UR8, UR5, URZ, UP1, !UPT ;  /* 0x0000000508050290 */ /* 0x000fe40008ffe4ff */
[----:B------:R-:W-:-:S04]  /*0270*/  IMAD.U32 R8, RZ, RZ, UR4 ;  /* 0x00000004ff087e24 */ /* 0x000fc8000f8e00ff */
[----:B------:R-:W-:-:S05]  /*0280*/  IMAD.U32 R9, RZ, RZ, UR5 ;  /* 0x00000005ff097e24 */ /* 0x000fca000f8e00ff */
[----:B------:R-:W5:Y:S01]  /*0290*/  @P0 LDG.E R0, desc[UR24][R8.64] ;  /* 0x0000001808000981 */ /* 0x000f62000c1e1900 */
[----:B------:R-:W1:Y:S01]  /*02a0*/  @!UP4 LDCU UR20, c[0x0][0x434] ;  /* 0x00008680ff14c7ac */ /* 0x000e620008000800 */
[----:B------:R-:W-:Y:S01]  /*02b0*/  UMOV UR16, 0xffffffff ;  /* 0xffffffff00107882 */ /* 0x000fe20000000000 */
[----:B------:R-:W4:Y:S01]  /*02c0*/  @!UP0 LDCU.64 UR4, c[0x0][0x488] ;  /* 0x00009100ff0487ac */ /* 0x000f220008000a00 */
[----:B------:R1:W4:Y:S02]  /*02d0*/  @P1 LDG.E R3, desc[UR24][R6.64] ;  /* 0x0000001806031981 */ /* 0x000324000c1e1900 */
[----:B-1----:R-:W-:Y:S02]  /*02e0*/  IMAD.U32 R6, RZ, RZ, UR10 ;  /* 0x0000000aff067e24 */ /* 0x002fe4000f8e00ff */
[----:B------:R-:W-:-:S05]  /*02f0*/  IMAD.U32 R7, RZ, RZ, UR11 ;  /* 0x0000000bff077e24 */ /* 0x000fca000f8e00ff */
[----:B------:R-:W4:Y:S01]  /*0300*/  @!P3 LDG.E R4, desc[UR24][R6.64] ;  /* 0x000000180604b981 */ /* 0x000f22000c1e1900 */
[----:B------:R-:W1:Y:S01]  /*0310*/  S2UR UR10, SR_CTAID.X ;  /* 0x00000000000a79c3 */ /* 0x000e620000002500 */
[----:B------:R-:W-:Y:S01]  /*0320*/  UISETP.NE.U32.AND UP1, UPT, UR6, URZ, UPT ;  /* 0x000000ff0600728c */ /* 0x000fe2000bf25070 */
[----:B------:R-:W-:Y:S01]  /*0330*/  UMOV UR14, 0xffffffff ;  /* 0xffffffff000e7882 */ /* 0x000fe20000000000 */
[----:B------:R-:W1:Y:S02]  /*0340*/  @!UP0 LDCU UR6, c[0x0][0x43c] ;  /* 0x00008780ff0687ac */ /* 0x000e640008000800 */
        /* <DEDUP_REMOVED lines=12> */
[----:B-1----:R-:W-:-:S14]  /*0410*/  BRA.U !UP1, `(.L_x_1520) ;  /* 0x0000000109187547 */ /* 0x002fdc000b800000 */
[----:B------:R-:W-:-:S13]  /*0420*/  PLOP3.LUT P2, PT, PT, PT, UP5, 0x80, 0x8 ;  /* 0x000000000008781c */ /* 0x000fda0003f4f058 */
[----:B------:R-:W2:Y:S04]  /*0430*/  @P2 LDG.E R2, desc[UR24][R6.64+0x4] ;  /* 0x0000041806022981 */ /* 0x000ea8000c1e1900 */
[----:B------:R-:W3:Y:S01]  /*0440*/  @!P2 LDG.E R6, desc[UR24][R6.64] ;  /* 0x000000180606a981 */ /* 0x000ee2000c1e1900 */
[----:B--2---:R-:W-:-:S13]  /*0450*/  @P2 R2UR UR4, R2 ;  /* 0x00000000020422ca */ /* 0x004fda00000e0000 */
[----:B------:R-:W-:-:S07]  /*0460*/  @UP5 UIADD3 UR4, UPT, UPT, UR4, -UR14, URZ ;  /* 0x8000000e04045290 */ /* 0x000fce000fffe0ff */
[----:B---3--:R-:W-:Y:S02]  /*0470*/  @!P2 R2UR UR4, R6 ;  /* 0x000000000604a2ca */ /* 0x008fe400000e0000 */
.L_x_1520:
[----:B-----5:R-:W-:Y:S01]  /*0480*/  @P0 R2UR UR19, R0 ;  /* 0x00000000001302ca */ /* 0x020fe200000e0000 */
[----:B------:R-:W-:Y:S01]  /*0490*/  @!UP0 UISETP.NE.AND.EX UP2, UPT, UR5, URZ, UPT, UP2 ;  /* 0x000000ff0500828c */ /* 0x000fe2000bf45320 */
[----:B------:R-:W-:-:S13]  /*04a0*/  @!P1 EXIT ;  /* 0x000000000000994d */ /* 0x000fda0003800000 */
        /* <DEDUP_REMOVED lines=36> */
[----:B------:R-:W-:-:S03]  /*06f0*/  UIADD3 UR20, UPT, UPT, -UR23, UR20, URZ ;  /* 0x0000001417147290 */ /* 0x000fc6000fffe1ff */
[----:B------:R-:W3:Y:S01]  /*0700*/  @!UP0 LDCU.64 UR8, c[0x0][0x400] ;  /* 0x00008000ff0887ac */ /* 0x000ee20008000a00 */
[----:B------:R-:W4:Y:S01]  /*0710*/  LDCU.64 UR10, c[0x0][0x410] ;  /* 0x00008200ff0a77ac */ /* 0x000f220008000a00 */
[----:B-1----:R-:W-:Y:S01]  /*0720*/  ISETP.GE.AND P2, PT, R4, UR7, PT ;  /* 0x0000000704007c0c */ /* 0x002fe2000bf46270 */
[----:B------:R-:W1:Y:S03]  /*0730*/  LDCU UR7, c[0x0][0x434] ;  /* 0x00008680ff0777ac */ /* 0x000e660008000800 */
[----:B------:R-:W-:Y:S01]  /*0740*/  ISETP.GE.OR P1, PT, R148, UR20, P2 ;  /* 0x0000001494007c0c */ /* 0x000fe20009726670 */
[----:B--2---:R-:W-:Y:S01]  /*0750*/  @UP0 UIMAD.WIDE.U32 UR12, UR16, UR4, URZ ;  /* 0x00000004100c02a5 */ /* 0x004fe2000f8e00ff */
[----:B------:R-:W-:Y:S01]  /*0760*/  IMAD.U32 R2, RZ, RZ, UR4 ;  /* 0x00000004ff027e24 */ /* 0x000fe2000f8e00ff */
[----:B------:R-:W-:Y:S01]  /*0770*/  MOV R0, UR5 ;  /* 0x0000000500007c02 */ /* 0x000fe20008000f00 */
[----:B---3--:R-:W-:-:S02]  /*0780*/  @!UP0 UIMAD.WIDE.U32 UR14, UR21, UR8, URZ ;  /* 0x00000008150e82a5 */ /* 0x008fc4000f8e00ff */
[----:B------:R-:W-:Y:S01]  /*0790*/  IMAD.WIDE.U32 R2, R2, UR23, R4 ;  /* 0x0000001702027c25 */ /* 0x000fe2000f8e0004 */
[----:B------:R-:W2:Y:S01]  /*07a0*/  LDCU UR8, c[0x0][0x3e0] ;  /* 0x00007c00ff0877ac */ /* 0x000ea20008000800 */
[----:B----4-:R-:W-:Y:S02]  /*07b0*/  MOV R8, UR10 ;  /* 0x0000000a00087c02 */ /* 0x010fe40008000f00 */
[----:B------:R-:W-:Y:S01]  /*07c0*/  IMAD R0, R0, UR23, R3 ;  /* 0x0000001700007c24 */ /* 0x000fe2000f8e0203 */
[----:B------:R-:W-:Y:S01]  /*07d0*/  @!UP0 UIMAD UR9, UR21, UR9, UR15 ;  /* 0x00000009150982a4 */ /* 0x000fe2000f8e020f */
[----:B------:R-:W-:Y:S01]  /*07e0*/  IMAD.U32 R10, RZ, RZ, UR11 ;  /* 0x0000000bff0a7e24 */ /* 0x000fe2000f8e00ff */
[----:B------:R-:W-:Y:S01]  /*07f0*/  @UP0 UMOV UR14, UR12 ;  /* 0x0000000c000e0c82 */ /* 0x000fe20008000000 */
[----:B------:R-:W-:Y:S01]  /*0800*/  @UP0 UIMAD UR9, UR16, UR5, UR13 ;  /* 0x00000005100902a4 */ /* 0x000fe2000f8e020d */
[----:B------:R-:W-:Y:S02]  /*0810*/  IADD3 R6, P0, PT, R2, UR14, RZ ;  /* 0x0000000e02067c10 */ /* 0x000fe4000ff1e0ff */
[----:B------:R-:W3:Y:S03]  /*0820*/  @!P1 LDC.64 R2, c[0x0][0x3f0] ;  /* 0x0000fc00ff029b82 */ /* 0x000ee60000000a00 */
[----:B------:R-:W-:-:S03]  /*0830*/  IADD3.X R7, PT, PT, R0, UR9, RZ, P0, !PT ;  /* 0x0000000900077c10 */ /* 0x000fc600087fe4ff */
[----:B------:R-:W-:Y:S01]  /*0840*/  IMAD.WIDE.U32 R8, R8, UR22, R6 ;  /* 0x0000001608087c25 */ /* 0x000fe2000f8e0006 */
[----:B--2---:R-:W-:-:S03]  /*0850*/  UIMAD UR8, UR6, UR8, UR22 ;  /* 0x00000008060872a4 */ /* 0x004fc6000f8e0216 */
[----:B------:R-:W-:Y:S01]  /*0860*/  IMAD R11, R10, UR22, R9 ;  /* 0x000000160a0b7c24 */ /* 0x000fe2000f8e0209 */
[----:B------:R-:W-:Y:S01]  /*0870*/  @!P1 MOV R10, R8 ;  /* 0x00000008000a9202 */ /* 0x000fe20000000f00 */
[----:B------:R-:W-:Y:S01]  /*0880*/  VIADD R6, R148, 0x20 ;  /* 0x0000002094067836 */ /* 0x000fe20000000000 */
[----:B-1----:R-:W-:-:S03]  /*0890*/  UIMAD UR23, UR8, UR7, UR23 ;  /* 0x00000007081772a4 */ /* 0x002fc6000f8e0217 */
[----:B------:R-:W-:Y:S01]  /*08a0*/  @!P1 IMAD.WIDE.U32 R12, R148, UR4, R10 ;  /* 0x00000004940c9c25 */ /* 0x000fe2000f8e000a */
[----:B------:R-:W-:-:S03]  /*08b0*/  ISETP.GE.OR P2, PT, R6, UR20, P2 ;  /* 0x0000001406007c0c */ /* 0x000fc60009746670 */
        /* <DEDUP_REMOVED lines=16> */
.L_x_1523:
[----:B------:R-:W-:Y:S05]  /*09c0*/  BSYNC.RECONVERGENT B0 ;  /* 0x0000000000007941 */ /* 0x000fea0003800200 */
.L_x_1522:
[----:B------:R-:W1:Y:S01]  /*09d0*/  LDCU.64 UR6, c[0x0][0x420] ;  /* 0x00008400ff0677ac */ /* 0x000e620008000a00 */
[----:B------:R-:W-:Y:S01]  /*09e0*/  ISETP.NE.AND P2, PT, R4, RZ, PT ;  /* 0x000000ff0400720c */ /* 0x000fe20003f45270 */
[----:B------:R-:W-:-:S03]  /*09f0*/  IMAD.U32 R0, RZ, RZ, UR23 ;  /* 0x00000017ff007e24 */ /* 0x000fc6000f8e00ff */
[C---:B------:R-:W-:Y:S02]  /*0a00*/  ISETP.GE.OR P1, PT, R148.reuse, UR20, P2 ;  /* 0x0000001494007c0c */ /* 0x040fe40009726670 */
[----:B------:R-:W-:Y:S02]  /*0a10*/  IADD3 R148, P0, PT, R148, UR23, RZ ;  /* 0x0000001794947c10 */ /* 0x000fe4000ff1e0ff */
[----:B------:R-:W-:Y:S02]  /*0a20*/  ISETP.GE.OR P2, PT, R6, UR20, P2 ;  /* 0x0000001406007c0c */ /* 0x000fe40009746670 */
[----:B------:R-:W-:Y:S02]  /*0a30*/  LEA.HI.X.SX32 R0, R0, RZ, 0x1, P0 ;  /* 0x000000ff00007211 */ /* 0x000fe400000f0eff */
[----:B-12---:R-:W-:-:S04]  /*0a40*/  LEA R2, P0, R148, UR6, 0x2 ;  /* 0x0000000694027c11 */ /* 0x006fc8000f8010ff */
[----:B------:R-:W-:Y:S01]  /*0a50*/  LEA.HI.X R3, R148, UR7, R0, 0x2, P0 ;  /* 0x0000000794037c11 */ /* 0x000fe200080f1400 */
[----:B------:R-:W-:-:S05]  /*0a60*/  @!P1 IMAD.MOV.U32 R0, RZ, RZ, 0x7f800000 ;  /* 0x7f800000ff009424 */ /* 0x000fca00078e00ff */
[----:B------:R1:W-:Y:S01]  /*0a70*/  @!P1 STG.E desc[UR24][R2.64], R0 ;  /* 0x0000000002009986 */ /* 0x0003e2000c101918 */
[----:B------:R-:W-:Y:S05]  /*0a80*/  @P2 EXIT ;  /* 0x000000000000294d */ /* 0x000fea0003800000 */
[----:B-1----:R-:W-:-:S05]  /*0a90*/  MOV R0, 0x7f800000 ;  /* 0x7f80000000007802 */ /* 0x002fca0000000f00 */
[----:B------:R-:W-:Y:S01]  /*0aa0*/  STG.E desc[UR24][R2.64+0x80], R0 ;  /* 0x0000800002007986 */ /* 0x000fe2000c101918 */
[----:B------:R-:W-:Y:S05]  /*0ab0*/  EXIT ;  /* 0x000000000000794d */ /* 0x000fea0003800000 */
.L_x_1521:
        /* <DEDUP_REMOVED lines=13> */
.L_x_1524:
[----:B------:R-:W-:Y:S05]  /*0b90*/  BRA.U !UP2, `(.L_x_1525) ;  /* 0x000000050a907547 */ /* 0x000fea000b800000 */
[----:B------:R-:W1:Y:S01]  /*0ba0*/  LDC R7, c[0x0][0x4f0] ;  /* 0x00013c00ff077b82 */ /* 0x000e620000000800 */
[----:B------:R-:W-:Y:S01]  /*0bb0*/  ULEA UR4, UR17, 0xffffff00, 0x8 ;  /* 0xffffff0011047891 */ /* 0x000fe2000f8e40ff */
[----:B------:R-:W2:Y:S05]  /*0bc0*/  LDCU.64 UR10, c[0x0][0x3b8] ;  /* 0x00007700ff0a77ac */ /* 0x000eaa0008000a00 */
        /* <DEDUP_REMOVED lines=10> */
[----:B------:R-:W-:Y:S01]  /*0c70*/  IMAD.U32 R179, RZ, RZ, UR4 ;  /* 0x00000004ffb37e24 */ /* 0x000fe2000f8e00ff */
[----:B-1----:R-:W1:Y:S01]  /*0c80*/  MUFU.RCP R8, R8 ;  /* 0x0000000800087308 */ /* 0x002e620000001000 */
[----:B------:R-:W4:Y:S02]  /*0c90*/  LDCU.64 UR6, c[0x0][0x3a0] ;  /* 0x00007400ff0677ac */ /* 0x000f240008000a00 */
[----:B------:R-:W-:-:S05]  /*0ca0*/  MOV R178, UR5 ;  /* 0x0000000500b27c02 */ /* 0x000fca0008000f00 */
[----:B------:R-:W-:Y:S01]  /*0cb0*/  IMAD.MOV.U32 R5, RZ, RZ, R178 ;  /* 0x000000ffff057224 */ /* 0x000fe200078e00b2 */
[----:B------:R-:W5:Y:S01]  /*0cc0*/  LDCU.64 UR4, c[0x0][0x3a8] ;  /* 0x00007500ff0477ac */ /* 0x000f620008000a00 */
[----:B-1----:R-:W-:-:S04]  /*0cd0*/  IADD3 R8, PT, PT, R8, 0xffffffe, RZ ;  /* 0x0ffffffe08087810 */ /* 0x002fc80007ffe0ff */
[----:B------:R-:W1:Y:S02]  /*0ce0*/  F2I.FTZ.U32.TRUNC.NTZ R9, R8 ;  /* 0x0000000800097305 */ /* 0x000e64000021f000 */
[----:B-1----:R-:W-:Y:S02]  /*0cf0*/  IMAD.MOV R3, RZ, RZ, -R9 ;  /* 0x000000ffff037224 */ /* 0x002fe400078e0a09 */
[----:B------:R-:W-:Y:S02]  /*0d00*/  IMAD.MOV.U32 R8, RZ, RZ, RZ ;  /* 0x000000ffff087224 */ /* 0x000fe400078e00ff */
[----:B------:R-:W-:-:S04]  /*0d10*/  IMAD R3, R3, R4, RZ ;  /* 0x0000000403037224 */ /* 0x000fc800078e02ff */
[----:B------:R-:W-:Y:S01]  /*0d20*/  IMAD.HI.U32 R8, R9, R3, R8 ;  /* 0x0000000309087227 */ /* 0x000fe200078e0008 */
[----:B------:R-:W-:-:S05]  /*0d30*/  MOV R3, R0 ;  /* 0x0000000000037202 */ /* 0x000fca0000000f00 */
        /* <DEDUP_REMOVED lines=8> */
[----:B------:R-:W-:Y:S02]  /*0dc0*/  LOP3.LUT R0, R2, R7, RZ, 0x3c, !PT ;  /* 0x0000000702007212 */ /* 0x000fe400078e3cff */
[----:B------:R-:W-:Y:S02]  /*0dd0*/  MOV R4, R179 ;  /* 0x000000b300047202 */ /* 0x000fe40000000f00 */
[----:B------:R-:W-:-:S07]  /*0de0*/  ISETP.GE.AND P0, PT, R0, RZ, PT ;  /* 0x000000ff0000720c */ /* 0x000fce0003f06270 */
[----:B------:R-:W-:-:S06]  /*0df0*/  @P2 IADD3 R8, PT, PT, R8, 0x1, RZ ;  /* 0x0000000108082810 */ /* 0x000fcc0007ffe0ff */
[----:B------:R-:W-:Y:S02]  /*0e00*/  @!P0 IADD3 R8, PT, PT, -R8, RZ, RZ ;  /* 0x000000ff08088210 */ /* 0x000fe40007ffe1ff */
[----:B------:R-:W-:-:S05]  /*0e10*/  @!P1 LOP3.LUT R8, RZ, R7, RZ, 0x33, !PT ;  /* 0x00000007ff089212 */ /* 0x000fca00078e33ff */
[----:B------:R-:W-:-:S05]  /*0e20*/  IMAD.WIDE R4, R8, 0x4, R4 ;  /* 0x0000000408047825 */ /* 0x000fca00078e0204 */
[----:B------:R1:W2:Y:S01]  /*0e30*/  LDG.E R3, desc[UR24][R4.64] ;  /* 0x0000001804037981 */ /* 0x0002a2000c1e1900 */
[----:B------:R-:W-:Y:S01]  /*0e40*/  IADD3 R8, PT, PT, -R8, RZ, RZ ;  /* 0x000000ff08087210 */ /* 0x000fe20007ffe1ff */
[----:B------:R-:W3:Y:S04]  /*0e50*/  S2R R0, SR_CTAID.Z ;  /* 0x0000000000007919 */ /* 0x000ee80000002700 */
[----:B------:R-:W-:Y:S01]  /*0e60*/  IMAD R7, R7, R8, R2 ;  /* 0x0000000807077224 */ /* 0x000fe200078e0202 */
[----:B-1----:R-:W1:Y:S01]  /*0e70*/  LDC R5, c[0x0][0x3e8] ;  /* 0x0000fa00ff057b82 */ /* 0x002e620000000800 */
[----:B---3--:R-:W-:-:S04]  /*0e80*/  IABS R0, R0 ;  /* 0x0000000000007213 */ /* 0x008fc80000000000 */
[----:B------:R-:W-:Y:S02]  /*0e90*/  MOV R9, R0 ;  /* 0x0000000000097202 */ /* 0x000fe40000000f00 */
[----:B-1----:R-:W-:-:S04]  /*0ea0*/  IABS R6, R5 ;  /* 0x0000000500067213 */ /* 0x002fc80000000000 */
[----:B------:R-:W1:Y:S08]  /*0eb0*/  I2F.RP R10, R6 ;  /* 0x00000006000a7306 */ /* 0x000e700000209400 */
[----:B-1----:R-:W1:Y:S02]  /*0ec0*/  MUFU.RCP R10, R10 ;  /* 0x0000000a000a7308 */ /* 0x002e640000001000 */
[----:B-1----:R-:W-:-:S06]  /*0ed0*/  IADD3 R10, PT, PT, R10, 0xffffffe, RZ ;  /* 0x0ffffffe0a0a7810 */ /* 0x002fcc0007ffe0ff */
[----:B------:R-:W1:Y:S02]  /*0ee0*/  F2I.FTZ.U32.TRUNC.NTZ R11, R10 ;  /* 0x0000000a000b7305 */ /* 0x000e64000021f000 */
[----:B-1----:R-:W-:Y:S01]  /*0ef0*/  IADD3 R4, PT, PT, RZ, -R11, RZ ;  /* 0x8000000bff047210 */ /* 0x002fe20007ffe0ff */
[----:B------:R-:W-:-:S04]  /*0f00*/  IMAD.MOV.U32 R10, RZ, RZ, RZ ;  /* 0x000000ffff0a7224 */ /* 0x000fc800078e00ff */
        /* <DEDUP_REMOVED lines=8> */
[C---:B------:R-:W-:Y:S02]  /*0f90*/  ISETP.NE.AND P1, PT, R5.reuse, RZ, PT ;  /* 0x000000ff0500720c */ /* 0x040fe40003f25270 */
[----:B------:R-:W-:Y:S02]  /*0fa0*/  ISETP.GE.U32.AND P2, PT, R4, R6, PT ;  /* 0x000000060400720c */ /* 0x000fe40003f46070 */
[----:B------:R-:W-:-:S04]  /*0fb0*/  LOP3.LUT R4, R5, UR22, RZ, 0x3c, !PT ;  /* 0x0000001605047c12 */ /* 0x000fc8000f8e3cff */
[----:B------:R-:W-:-:S07]  /*0fc0*/  ISETP.GE.AND P0, PT, R4, RZ, PT ;  /* 0x000000ff0400720c */ /* 0x000fce0003f06270 */
[----:B------:R-:W-:-:S06]  /*0fd0*/  @P2 VIADD R0, R0, 0x1 ;  /* 0x0000000100002836 */ /* 0x000fcc0000000000 */
[----:B------:R-:W-:Y:S02]  /*0fe0*/  @!P0 IADD3 R0, PT, PT, -R0, RZ, RZ ;  /* 0x000000ff00008210 */ /* 0x000fe40007ffe1ff */
[----:B------:R-:W-:-:S04]  /*0ff0*/  @!P1 LOP3.LUT R0, RZ, R5, RZ, 0x33, !PT ;  /* 0x00000005ff009212 */ /* 0x000fc800078e33ff */
[----:B------:R-:W-:Y:S02]  /*1000*/  SHF.R.S32.HI R5, RZ, 0x1f, R0 ;  /* 0x0000001fff057819 */ /* 0x000fe40000011400 */
        /* <DEDUP_REMOVED lines=9> */
[----:B------:R-:W-:Y:S01]  /*10a0*/  IMAD.IADD R11, R11, 0x1, R4 ;  /* 0x000000010b0b7824 */ /* 0x000fe200078e0204 */
[----:B------:R-:W-:Y:S02]  /*10b0*/  IADD3 R9, PT, PT, R9, R6, RZ ;  /* 0x0000000609097210 */ /* 0x000fe40007ffe0ff */
[C---:B------:R-:W-:Y:S02]  /*10c0*/  IMAD R4, R3.reuse, UR10, RZ ;  /* 0x0000000a03047c24 */ /* 0x040fe4000f8e02ff */
[----:B------:R-:W-:Y:S02]  /*10d0*/  IMAD R3, R3, UR8, RZ ;  /* 0x0000000803037c24 */ /* 0x000fe4000f8e02ff */
[----:B------:R-:W-:-:S04]  /*10e0*/  IMAD.WIDE.U32 R10, R7, UR8, R10 ;  /* 0x00000008070a7c25 */ /* 0x000fc8000f8e000a */
[C---:B------:R-:W-:Y:S02]  /*10f0*/  IMAD R3, R7.reuse, UR9, R3 ;  /* 0x0000000907037c24 */ /* 0x040fe4000f8e0203 */
[C---:B------:R-:W-:Y:S02]  /*1100*/  IMAD R4, R7.reuse, UR11, R4 ;  /* 0x0000000b07047c24 */ /* 0x040fe4000f8e0204 */
[----:B------:R-:W-:Y:S01]  /*1110*/  IMAD.WIDE.U32 R8, R7, UR10, R8 ;  /* 0x0000000a07087c25 */ /* 0x000fe2000f8e0008 */
[----:B------:R-:W-:-:S03]  /*1120*/  IADD3 R11, PT, PT, R11, R3, RZ ;  /* 0x000000030b0b7210 */ /* 0x000fc60007ffe0ff */
[----:B-1----:R-:W-:Y:S01]  /*1130*/  IMAD R3, R5, UR4, RZ ;  /* 0x0000000405037c24 */ /* 0x002fe2000f8e02ff */
[----:B------:R-:W-:Y:S01]  /*1140*/  IADD3 R9, PT, PT, R9, R4, RZ ;  /* 0x0000000409097210 */ /* 0x000fe20007ffe0ff */
[----:B------:R-:W-:Y:S02]  /*1150*/  IMAD R5, R5, UR6, RZ ;  /* 0x0000000605057c24 */ /* 0x000fe4000f8e02ff */
[C---:B------:R-:W-:Y:S02]  /*1160*/  IMAD R3, R0.reuse, UR5, R3 ;  /* 0x0000000500037c24 */ /* 0x040fe4000f8e0203 */
[----:B------:R-:W-:-:S04]  /*1170*/  IMAD.WIDE.U32 R8, R0, UR4, R8 ;  /* 0x0000000400087c25 */ /* 0x000fc8000f8e0008 */
[C---:B------:R-:W-:Y:S01]  /*1180*/  IMAD R5, R0.reuse, UR7, R5 ;  /* 0x0000000700057c24 */ /* 0x040fe2000f8e0205 */
[----:B------:R-:W-:Y:S01]  /*1190*/  MOV R14, R8 ;  /* 0x00000008000e7202 */ /* 0x000fe20000000f00 */
[----:B------:R-:W-:-:S04]  /*11a0*/  IMAD.WIDE.U32 R10, R0, UR6, R10 ;  /* 0x00000006000a7c25 */ /* 0x000fc8000f8e000a */
[----:B------:R-:W-:Y:S01]  /*11b0*/  IMAD.IADD R0, R9, 0x1, R3 ;  /* 0x0000000109007824 */ /* 0x000fe200078e0203 */
[----:B------:R-:W-:Y:S01]  /*11c0*/  IADD3 R3, PT, PT, R11, R5, RZ ;  /* 0x000000050b037210 */ /* 0x000fe20007ffe0ff */
[----:B------:R-:W-:Y:S06]  /*11d0*/  BRA `(.L_x_1526) ;  /* 0x0000000400ac7947 */ /* 0x000fec0003800000 */
.L_x_1525:
        /* <DEDUP_REMOVED lines=14> */
[----:B------:R-:W-:Y:S02]  /*12c0*/  IMAD.U32 R2, RZ, RZ, UR26 ;  /* 0x0000001aff027e24 */ /* 0x000fe4000f8e00ff */
[----:B------:R-:W-:Y:S02]  /*12d0*/  IMAD.U32 R3, RZ, RZ, UR27 ;  /* 0x0000001bff037e24 */ /* 0x000fe4000f8e00ff */
[----:B------:R-:W-:Y:S02]  /*12e0*/  MOV R0, UR5 ;  /* 0x0000000500007c02 */ /* 0x000fe40008000f00 */
[----:B------:R-:W-:Y:S01]  /*12f0*/  MOV R3, R2 ;  /* 0x0000000200037202 */ /* 0x000fe20000000f00 */
[----:B------:R-:W-:Y:S05]  /*1300*/  BRA `(.L_x_1528) ;  /* 0x0000000000247947 */ /* 0x000fea0003800000 */
.L_x_1527:
[----:B------:R-:W1:Y:S01]  /*1310*/  LDCU.64 UR10, c[0x0][0x3b8] ;  /* 0x00007700ff0a77ac */ /* 0x000e620008000a00 */
[----:B------:R-:W-:-:S04]  /*1320*/  UIADD3 UR4, UPT, UPT, UR7, UR14, URZ ;  /* 0x0000000e07047290 */ /* 0x000fc8000fffe0ff */
[----:B-1----:R-:W-:Y:S02]  /*1330*/  UIMAD.WIDE.U32 UR8, UR4, UR10, URZ ;  /* 0x0000000a040872a5 */ /* 0x002fe4000f8e00ff */
[----:B------:R-:W-:-:S04]  /*1340*/  UIMAD UR4, UR4, UR11, URZ ;  /* 0x0000000b040472a4 */ /* 0x000fc8000f8e02ff */
[----:B------:R-:W-:Y:S01]  /*1350*/  UIADD3 UR4, UPT, UPT, UR9, UR4, URZ ;  /* 0x0000000409047290 */ /* 0x000fe2000fffe0ff */
[----:B------:R-:W-:Y:S02]  /*1360*/  IMAD.U32 R2, RZ, RZ, UR8 ;  /* 0x00000008ff027e24 */ /* 0x000fe4000f8e00ff */
[----:B------:R-:W-:-:S03]  /*1370*/  IMAD.U32 R3, RZ, RZ, UR9 ;  /* 0x00000009ff037e24 */ /* 0x000fc6000f8e00ff */
[----:B------:R-:W-:Y:S02]  /*1380*/  MOV R3, R2 ;  /* 0x0000000200037202 */ /* 0x000fe40000000f00 */
[----:B------:R-:W-:Y:S02]  /*1390*/  MOV R0, UR4 ;  /* 0x0000000400007c02 */ /* 0x000fe40008000f00 */
.L_x_1528:
        /* <DEDUP_REMOVED lines=14> */
[----:B------:R-:W-:Y:S02]  /*1480*/  IMAD.U32 R4, RZ, RZ, UR14 ;  /* 0x0000000eff047e24 */ /* 0x000fe4000f8e00ff */
[----:B------:R-:W-:-:S03]  /*1490*/  IMAD.U32 R5, RZ, RZ, UR15 ;  /* 0x0000000fff057e24 */ /* 0x000fc6000f8e00ff */
[----:B------:R-:W-:Y:S02]  /*14a0*/  MOV R11, R4 ;  /* 0x00000004000b7202 */ /* 0x000fe40000000f00 */
[----:B------:R-:W-:Y:S01]  /*14b0*/  MOV R10, UR5 ;  /* 0x00000005000a7c02 */ /* 0x000fe20008000f00 */
[----:B------:R-:W-:Y:S06]  /*14c0*/  BRA `(.L_x_1530) ;  /* 0x0000000000247947 */ /* 0x000fec0003800000 */
.L_x_1529:
        /* <DEDUP_REMOVED lines=8> */
[----:B------:R-:W-:-:S07]  /*1550*/  MOV R10, UR7 ;  /* 0x00000007000a7c02 */ /* 0x000fce0008000f00 */
.L_x_1530:
[----:B------:R-:W1:Y:S01]  /*1560*/  LDC R9, c[0x0][0x3e8] ;  /* 0x0000fa00ff097b82 */ /* 0x000e620000000800 */
[----:B------:R-:W2:Y:S01]  /*1570*/  S2R R4, SR_CTAID.Z ;  /* 0x0000000000047919 */ /* 0x000ea20000002700 */
[-C--:B------:R-:W-:Y:S01]  /*1580*/  LOP3.LUT R11, R11, R10.reuse, RZ, 0x3c, !PT ;  /* 0x0000000a0b0b7212 */ /* 0x080fe200078e3cff */
[----:B------:R-:W-:Y:S01]  /*1590*/  ULEA UR4, UR17, 0xffffff00, 0x8 ;  /* 0xffffff0011047891 */ /* 0x000fe2000f8e40ff */
[----:B------:R-:W-:Y:S02]  /*15a0*/  CS2R R178, SRZ ;  /* 0x0000000000b27805 */ /* 0x000fe4000001ff00 */
[----:B------:R-:W-:-:S04]  /*15b0*/  LOP3.LUT R10, R11, R10, RZ, 0x3c, !PT ;  /* 0x0000000a0b0a7212 */ /* 0x000fc800078e3cff */
[----:B------:R-:W-:Y:S02]  /*15c0*/  LOP3.LUT R11, R11, R10, RZ, 0x3c, !PT ;  /* 0x0000000a0b0b7212 */ /* 0x000fe400078e3cff */
[----:B-1----:R-:W-:-:S04]  /*15d0*/  IABS R2, R9 ;  /* 0x0000000900027213 */ /* 0x002fc80000000000 */
[----:B------:R-:W1:Y:S01]  /*15e0*/  I2F.RP R6, R2 ;  /* 0x0000000200067306 */ /* 0x000e620000209400 */
[----:B--2---:R-:W-:-:S07]  /*15f0*/  IABS R4, R4 ;  /* 0x0000000400047213 */ /* 0x004fce0000000000 */
        /* <DEDUP_REMOVED lines=14> */
[----:B------:R-:W-:Y:S02]  /*16e0*/  @!P0 IADD3 R8, PT, PT, R8, 0x1, RZ ;  /* 0x0000000108088810 */ /* 0x000fe40007ffe0ff */
[C---:B------:R-:W-:Y:S02]  /*16f0*/  ISETP.NE.AND P0, PT, R9.reuse, RZ, PT ;  /* 0x000000ff0900720c */ /* 0x040fe40003f05270 */
[----:B------:R-:W-:Y:S02]  /*1700*/  ISETP.GE.U32.AND P2, PT, R4, R2, PT ;  /* 0x000000020400720c */ /* 0x000fe40003f46070 */
[----:B------:R-:W-:Y:S01]  /*1710*/  LOP3.LUT R2, R9, UR22, RZ, 0x3c, !PT ;  /* 0x0000001609027c12 */ /* 0x000fe2000f8e3cff */
[----:B------:R-:W2:Y:S03]  /*1720*/  LDC.64 R4, c[0x0][0x3d0] ;  /* 0x0000f400ff047b82 */ /* 0x000ea60000000a00 */
[----:B------:R-:W-:Y:S01]  /*1730*/  ISETP.GE.AND P1, PT, R2, RZ, PT ;  /* 0x000000ff0200720c */ /* 0x000fe20003f26270 */
[----:B------:R-:W-:-:S04]  /*1740*/  IMAD.U32 R2, RZ, RZ, UR4 ;  /* 0x00000004ff027e24 */ /* 0x000fc8000f8e00ff */
[----:B------:R-:W-:Y:S01]  /*1750*/  IMAD.WIDE.U32 R12, R2, UR8, R10 ;  /* 0x00000008020c7c25 */ /* 0x000fe2000f8e000a */
[----:B------:R-:W-:-:S03]  /*1760*/  MOV R10, R3 ;  /* 0x00000003000a7202 */ /* 0x000fc60000000f00 */
[----:B------:R-:W-:Y:S02]  /*1770*/  @P2 VIADD R8, R8, 0x1 ;  /* 0x0000000108082836 */ /* 0x000fe40000000000 */
[----:B------:R-:W-:Y:S02]  /*1780*/  IMAD.MOV.U32 R11, RZ, RZ, R0 ;  /* 0x000000ffff0b7224 */ /* 0x000fe400078e0000 */
[----:B------:R-:W-:Y:S01]  /*1790*/  IMAD R13, R2, UR9, R13 ;  /* 0x00000009020d7c24 */ /* 0x000fe2000f8e020d */
[----:B------:R-:W-:Y:S01]  /*17a0*/  @!P1 IADD3 R8, PT, PT, -R8, RZ, RZ ;  /* 0x000000ff08089210 */ /* 0x000fe20007ffe1ff */
[----:B------:R-:W-:Y:S01]  /*17b0*/  IMAD.WIDE.U32 R10, R2, UR10, R10 ;  /* 0x0000000a020a7c25 */ /* 0x000fe2000f8e000a */
[----:B------:R-:W-:-:S03]  /*17c0*/  @!P0 LOP3.LUT R8, RZ, R9, RZ, 0x33, !PT ;  /* 0x00000009ff088212 */ /* 0x000fc600078e33ff */
[----:B------:R-:W-:Y:S01]  /*17d0*/  IMAD R11, R2, UR11, R11 ;  /* 0x0000000b020b7c24 */ /* 0x000fe2000f8e020b */
[----:B------:R-:W-:Y:S01]  /*17e0*/  SHF.R.S32.HI R0, RZ, 0x1f, R8 ;  /* 0x0000001fff007819 */ /* 0x000fe20000011408 */
[----:B-1----:R-:W-:-:S04]  /*17f0*/  IMAD.WIDE.U32 R12, R8, R6, R12 ;  /* 0x00000006080c7225 */ /* 0x002fc800078e000c */
[C---:B------:R-:W-:Y:S02]  /*1800*/  IMAD R3, R0.reuse, R6, RZ ;  /* 0x0000000600037224 */ /* 0x040fe400078e02ff */
[-C--:B--2---:R-:W-:Y:S02]  /*1810*/  IMAD R0, R0, R4.reuse, RZ ;  /* 0x0000000400007224 */ /* 0x084fe400078e02ff */
[C---:B------:R-:W-:Y:S02]  /*1820*/  IMAD R3, R8.reuse, R7, R3 ;  /* 0x0000000708037224 */ /* 0x040fe400078e0203 */
[----:B------:R-:W-:Y:S01]  /*1830*/  IMAD.WIDE.U32 R6, R8, R4, R10 ;  /* 0x0000000408067225 */ /* 0x000fe200078e000a */
[----:B------:R-:W-:-:S03]  /*1840*/  MOV R10, R12 ;  /* 0x0000000c000a7202 */ /* 0x000fc60000000f00 */
[----:B------:R-:W-:Y:S01]  /*1850*/  IMAD R0, R8, R5, R0 ;  /* 0x0000000508007224 */ /* 0x000fe200078e0200 */
[----:B------:R-:W-:Y:S01]  /*1860*/  MOV R14, R6 ;  /* 0x00000006000e7202 */ /* 0x000fe20000000f00 */
[----:B------:R-:W-:-:S03]  /*1870*/  IMAD.IADD R3, R13, 0x1, R3 ;  /* 0x000000010d037824 */ /* 0x000fc600078e0203 */
[----:B------:R-:W-:-:S07]  /*1880*/  IADD3 R0, PT, PT, R7, R0, RZ ;  /* 0x0000000007007210 */ /* 0x000fce0007ffe0ff */
.L_x_1526:
        /* <DEDUP_REMOVED lines=15> */
[----:B------:R-:W-:Y:S01]  /*1980*/  ISETP.GE.AND P2, PT, R12, UR26, PT ;  /* 0x0000001a0c007c0c */ /* 0x000fe2000bf46270 */
[----:B------:R-:W-:Y:S01]  /*1990*/  IMAD.X R15, RZ, RZ, R0, P1 ;  /* 0x000000ffff0f7224 */ /* 0x000fe200008e0600 */
[----:B------:R-:W-:Y:S01]  /*19a0*/  LOP3.LUT R4, R173, 0x1f20, RZ, 0xc0, !PT ;  /* 0x00001f20ad047812 */ /* 0x000fe200078ec0ff */
[----:B------:R-:W-:Y:S01]  /*19b0*/  IMAD.X R11, RZ, RZ, R3, P0 ;  /* 0x000000ffff0b7224 */ /* 0x000fe200000e0603 */
[----:B------:R-:W-:Y:S01]  /*19c0*/  LOP3.LUT R186, R186, R176, RZ, 0x3c, !PT ;  /* 0x000000b0baba7212 */ /* 0x000fe200078e3cff */
[----:B------:R-:W-:Y:S01]  /*19d0*/  IMAD.WIDE.U32 R14, R12, UR10, R14 ;  /* 0x0000000a0c0e7c25 */ /* 0x000fe2000f8e000e */
[----:B------:R-:W-:Y:S02]  /*19e0*/  LOP3.LUT R179, R179, R178, RZ, 0x3c, !PT ;  /* 0x000000b2b3b37212 */ /* 0x000fe400078e3cff */
[----:B------:R-:W-:Y:S01]  /*19f0*/  LOP3.LUT R186, R4, R186, RZ, 0xfc, !PT ;  /* 0x000000ba04ba7212 */ /* 0x000fe200078efcff */
[----:B------:R-:W-:Y:S01]  /*1a00*/  IMAD.WIDE.U32 R10, R12, UR8, R10 ;  /* 0x000000080c0a7c25 */ /* 0x000fe2000f8e000a */
[----:B--2---:R-:W-:-:S02]  /*1a10*/  LEA R175, P1, R14, UR14, 0x1 ;  /* 0x0000000e0eaf7c11 */ /* 0x004fc4000f8208ff */
[C---:B------:R-:W-:Y:S01]  /*1a20*/  LOP3.LUT R178, R179.reuse, R178, RZ, 0x3c, !PT ;  /* 0x000000b2b3b27212 */ /* 0x040fe200078e3cff */
[----:B---3--:R-:W-:Y:S01]  /*1a30*/  @!UP0 UIMAD.WIDE.U32 UR28, UR21, UR6, URZ ;  /* 0x00000006151c82a5 */ /* 0x008fe2000f8e00ff */
[C---:B------:R-:W-:Y:S02]  /*1a40*/  IMAD R174, R12.reuse, UR11, R15 ;  /* 0x0000000b0cae7c24 */ /* 0x040fe4000f8e020f */
[----:B------:R-:W-:Y:S01]  /*1a50*/  IMAD R183, R12, UR9, R11 ;  /* 0x000000090cb77c24 */ /* 0x000fe2000f8e020b */
[----:B------:R-:W-:Y:S01]  /*1a60*/  @!UP0 UIMAD UR27, UR21, UR7, UR29 ;  /* 0x00000007151b82a4 */ /* 0x000fe2000f8e021d */
[----:B-1----:R-:W-:Y:S01]  /*1a70*/  IMAD.WIDE.U32 R8, R8, 0x40, R12 ;  /* 0x0000004008087825 */ /* 0x002fe200078e000c */
[----:B----4-:R-:W-:Y:S01]  /*1a80*/  @UP0 UIMAD.WIDE.U32 UR30, UR16, UR4, URZ ;  /* 0x00000004101e02a5 */ /* 0x010fe2000f8e00ff */
[----:B------:R-:W-:Y:S01]  /*1a90*/  LEA.HI.X R174, R14, UR15, R174, 0x1, P1 ;  /* 0x0000000f0eae7c11 */ /* 0x000fe200088f0cae */
[----:B------:R-:W1:Y:S01]  /*1aa0*/  LDCU.64 UR6, c[0x0][0x3c8] ;  /* 0x00007900ff0677ac */ /* 0x000e620008000a00 */
[----:B------:R-:W-:-:S02]  /*1ab0*/  LOP3.LUT R179, R179, R178, RZ, 0x3c, !PT ;  /* 0x000000b2b3b37212 */ /* 0x000fc400078e3cff */
        /* <DEDUP_REMOVED lines=33> */
.L_x_1533:
[----:B------:R2:W-:Y:S02]  /*1cd0*/  STS.128 [R186], RZ ;  /* 0x000000ffba007388 */ /* 0x0005e40000000c00 */
.L_x_1532:
[----:B------:R-:W-:Y:S05]  /*1ce0*/  BSYNC.RECONVERGENT B0 ;  /* 0x0000000000007941 */ /* 0x000fea0003800200 */
.L_x_1531:
        /* <DEDUP_REMOVED lines=23> */
.L_x_1535:
[----:B------:R-:W-:Y:S05]  /*1e60*/  BSYNC.RECONVERGENT B0 ;  /* 0x0000000000007941 */ /* 0x000fea0003800200 */
.L_x_1534:
        /* <DEDUP_REMOVED lines=10> */
[----:B----4-:R-:W-:Y:S02]  /*1f10*/  MOV R4, R175 ;  /* 0x000000af00047202 */ /* 0x010fe40000000f00 */
[----:B------:R-:W-:-:S05]  /*1f20*/  MOV R5, R174 ;  /* 0x000000ae00057202 */ /* 0x000fca0000000f00 */
[----:B------:R-:W-:Y:S01]  /*1f30*/  @!PT LDS RZ, [RZ] ;  /* 0x00000000fffff984 */ /* 0x000fe20000000800 */
[----:B------:R-:W-:Y:S01]  /*1f40*/  @!PT LDS RZ, [RZ] ;  /* 0x00000000fffff984 */ /* 0x000fe20000000800 */
[----:B------:R-:W-:Y:S01]  /*1f50*/  @!PT LDS RZ, [RZ] ;  /* 0x00000000fffff984 */ /* 0x000fe20000000800 */
[----:B------:R4:W-:Y:S01]  /*1f60*/  LDGSTS.E.BYPASS.LTC128B.128 [R186+0x1000], desc[UR24][R4.64] ;  /* 0x0100000004ba7fae */ /* 0x0009e2000b981a18 */
[----:B------:R-:W-:Y:S05]  /*1f70*/  BRA `(.L_x_1537) ;  /* 0x0000000000047947 */ /* 0x000fea0003800000 */
.L_x_1538:
[----:B------:R1:W-:Y:S02]  /*1f80*/  STS.128 [R186+0x1000], RZ ;  /* 0x001000ffba007388 */ /* 0x0003e40000000c00 */
.L_x_1537:
[----:B------:R-:W-:Y:S05]  /*1f90*/  BSYNC.RECONVERGENT B0 ;  /* 0x0000000000007941 */ /* 0x000fea0003800200 */
.L_x_1536:
[----:B------:R-:W-:Y:S01]  /*1fa0*/  ISETP.GE.AND P1, PT, R3, UR27, PT ;  /* 0x0000001b03007c0c */ /* 0x000fe2000bf26270 */
[----:B----4-:R-:W-:Y:S01]  /*1fb0*/  IMAD.U32 R4, RZ, RZ, UR7 ;  /* 0x00000007ff047e24 */ /* 0x010fe2000f8e00ff */
[----:B------:R-:W-:Y:S01]  /*1fc0*/  BSSY.RECONVERGENT B0, `(.L_x_1539) ;  /* 0x0000018000007945 */ /* 0x000fe20003800200 */
[----:B------:R-:W-:Y:S02]  /*1fd0*/  IMAD.U32 R0, RZ, RZ, UR5 ;  /* 0x00000005ff007e24 */ /* 0x000fe4000f8e00ff */
[----:B------:R-:W-:Y:S01]  /*1fe0*/  VIADD R9, R12, 0x40 ;  /* 0x000000400c097836 */ /* 0x000fe20000000000 */
[----:B-1----:R-:W-:Y:S01]  /*1ff0*/  LEA R14, P0, R4, R175, 0x1 ;  /* 0x000000af040e7211 */ /* 0x002fe200078008ff */
[C---:B------:R-:W-:Y:S02]  /*2000*/  VIADD R8, R12.reuse, 0x60 ;  /* 0x000000600c087836 */ /* 0x040fe40000000000 */
[----:B------:R-:W-:Y:S01]  /*2010*/  VIADD R7, R12, 0x80 ;  /* 0x000000800c077836 */ /* 0x000fe20000000000 */
[----:B------:R-:W-:Y:S01]  /*2020*/  LEA.HI.X R15, R4, R174, R0, 0x1, P0 ;  /* 0x000000ae040f7211 */ /* 0x000fe200000f0c00 */
[C---:B------:R-:W-:Y:S01]  /*2030*/  VIADD R6, R12.reuse, 0xa0 ;  /* 0x000000a00c067836 */ /* 0x040fe20000000000 */
[----:B------:R-:W-:Y:S01]  /*2040*/  ISETP.GE.AND P0, PT, R9, UR27, PT ;  /* 0x0000001b09007c0c */ /* 0x000fe2000bf06270 */
[----:B------:R-:W-:Y:S01]  /*2050*/  VIADD R5, R12, 0xc0 ;  /* 0x000000c00c057836 */ /* 0x000fe20000000000 */
[----:B------:R-:W-:Y:S01]  /*2060*/  ISETP.GE.AND P5, PT, R8, UR27, PT ;  /* 0x0000001b08007c0c */ /* 0x000fe2000bfa6270 */
[----:B------:R-:W-:Y:S01]  /*2070*/  VIADD R4, R12, 0xe0 ;  /* 0x000000e00c047836 */ /* 0x000fe20000000000 */
[----:B------:R-:W-:-:S02]  /*2080*/  ISETP.GE.AND P4, PT, R7, UR27, PT ;  /* 0x0000001b07007c0c */ /* 0x000fc4000bf86270 */
[----:B------:R-:W-:Y:S02]  /*2090*/  ISETP.GE.AND P3, PT, R6, UR27, PT ;  /* 0x0000001b06007c0c */ /* 0x000fe4000bf66270 */
[----:B------:R-:W-:Y:S01]  /*20a0*/  ISETP.GE.AND P2, PT, R5, UR27, PT ;  /* 0x0000001b05007c0c */ /* 0x000fe2000bf46270 */
        /* <DEDUP_REMOVED lines=9> */
.L_x_1540:
[----:B------:R-:W-:Y:S05]  /*2140*/  BSYNC.RECONVERGENT B0 ;  /* 0x0000000000007941 */ /* 0x000fea0003800200 */
.L_x_1539:
[----:B------:R-:W-:Y:S01]  /*2150*/  BSSY.RECONVERGENT B0, `(.L_x_1541) ;  /* 0x0000010000007945 */ /* 0x000fe20003800200 */
[----:B------:R-:W-:-:S03]  /*2160*/  ISETP.GE.AND P1, PT, R4, UR27, PT ;  /* 0x0000001b04007c0c */ /* 0x000fc6000bf26270 */
[----:B------:R-:W-:Y:S10]  /*2170*/  @P0 BRA `(.L_x_1542) ;  /* 0x0000000000340947 */ /* 0x000ff40003800000 */
        /* <DEDUP_REMOVED lines=13> */
.L_x_1542:
[----:B------:R-:W-:Y:S05]  /*2250*/  BSYNC.RECONVERGENT B0 ;  /* 0x0000000000007941 */ /* 0x000fea0003800200 */
.L_x_1541:
        /* <DEDUP_REMOVED lines=9> */
[----:B-1----:R-:W-:-:S04]  /*22f0*/  LEA R16, P0, R11, R14, 0x7 ;  /* 0x0000000e0b107211 */ /* 0x002fc800078038ff */
[----:B------:R-:W-:-:S05]  /*2300*/  LEA.HI.X R17, R10, R15, R0, 0x7, P0 ;  /* 0x0000000f0a117211 */ /* 0x000fca00000f3c00 */
[----:B------:R-:W-:Y:S01]  /*2310*/  @!PT LDS RZ, [RZ] ;  /* 0x00000000fffff984 */ /* 0x000fe20000000800 */
[----:B------:R-:W-:Y:S01]  /*2320*/  @!PT LDS RZ, [RZ] ;  /* 0x00000000fffff984 */ /* 0x000fe20000000800 */
[----:B------:R-:W-:Y:S01]  /*2330*/  @!PT LDS RZ, [RZ] ;  /* 0x00000000fffff984 */ /* 0x000fe20000000800 */
[----:B------:R1:W-:Y:S04]  /*2340*/  LDGSTS.E.BYPASS.LTC128B.128 [R186+0x2800], desc[UR24][R16.64] ;  /* 0x0280000010ba7fae */ /* 0x0003e8000b981a18 */
.L_x_1544:
[----:B------:R-:W-:Y:S05]  /*2350*/  BSYNC.RECONVERGENT B0 ;  /* 0x0000000000007941 */ /* 0x000fea0003800200 */
.L_x_1543:
        /* <DEDUP_REMOVED lines=8> */
[----:B------:R-:W-:Y:S02]  /*23e0*/  MOV R10, R14 ;  /* 0x0000000e000a7202 */ /* 0x000fe40000000f00 */
[----:B------:R-:W-:-:S03]  /*23f0*/  MOV R11, R15 ;  /* 0x0000000f000b7202 */ /* 0x000fc60000000f00 */
[----:B------:R-:W-:-:S05]  /*2400*/  IMAD.WIDE.U32 R10, R0, 0xc0, R10 ;  /* 0x000000c0000a7825 */ /* 0x000fca00078e000a */
[----:B------:R-:W-:-:S05]  /*2410*/  IADD3 R11, PT, PT, R11, UR4, RZ ;  /* 0x000000040b0b7c10 */ /* 0x000fca000fffe0ff */
[----:B------:R-:W-:Y:S01]  /*2420*/  @!PT LDS RZ, [RZ] ;  /* 0x00000000fffff984 */ /* 0x000fe20000000800 */
[----:B------:R-:W-:Y:S01]  /*2430*/  @!PT LDS RZ, [RZ] ;  /* 0x00000000fffff984 */ /* 0x000fe20000000800 */
[----:B------:R-:W-:Y:S01]  /*2440*/  @!PT LDS RZ, [RZ] ;  /* 0x00000000fffff984 */ /* 0x000fe20000000800 */
[----:B------:R1:W-:Y:S02]  /*2450*/  LDGSTS.E.BYPASS.LTC128B.128 [R186+0x3000], desc[UR24][R10.64] ;  /* 0x030000000aba7fae */ /* 0x0003e4000b981a18 */
.L_x_1546:
[----:B------:R-:W-:Y:S05]  /*2460*/  BSYNC.RECONVERGENT B0 ;  /* 0x0000000000007941 */ /* 0x000fea0003800200 */
.L_x_1545:
        /* <DEDUP_REMOVED lines=15> */
.L_x_1548:
[----:B------:R-:W-:Y:S05]  /*2560*/  BSYNC.RECONVERGENT B0 ;  /* 0x0000000000007941 */ /* 0x000fea0003800200 */
.L_x_1547:
        /* <DEDUP_REMOVED lines=16> */
.L_x_1550:
[----:B------:R-:W-:Y:S05]  /*2670*/  BSYNC.RECONVERGENT B0 ;  /* 0x0000000000007941 */ /* 0x000fea0003800200 */
.L_x_1549:
        /* <DEDUP_REMOVED lines=8> */
[----:B----4-:R-:W-:-:S05]  /*2700*/  IMAD.WIDE.U32 R14, R0, 0x180, R14 ;  /* 0x00000180000e7825 */ /* 0x010fca00078e000e */
[----:B-1----:R-:W-:Y:S02]  /*2710*/  IADD3 R11, PT, PT, R15, UR4, RZ ;  /* 0x000000040f0b7c10 */ /* 0x002fe4000fffe0ff */
[----:B------:R-:W-:-:S05]  /*2720*/  MOV R10, R14 ;  /* 0x0000000e000a7202 */ /* 0x000fca0000000f00 */
[----:B------:R-:W-:Y:S01]  /*2730*/  @!PT LDS RZ, [RZ] ;  /* 0x00000000fffff984 */ /* 0x000fe20000000800 */
[----:B------:R-:W-:Y:S01]  /*2740*/  @!PT LDS RZ, [RZ] ;  /* 0x00000000fffff984 */ /* 0x000fe20000000800 */
[----:B------:R-:W-:Y:S01]  /*2750*/  @!PT LDS RZ, [RZ] ;  /* 0x00000000fffff984 */ /* 0x000fe20000000800 */
[----:B------:R1:W-:Y:S02]  /*2760*/  LDGSTS.E.BYPASS.LTC128B.128 [R186+0x4800], desc[UR24][R10.64] ;  /* 0x048000000aba7fae */ /* 0x0003e4000b981a18 */
.L_x_1552:
[----:B------:R-:W-:Y:S05]  /*2770*/  BSYNC.RECONVERGENT B0 ;  /* 0x0000000000007941 */ /* 0x000fea0003800200 */
.L_x_1551:
        /* <DEDUP_REMOVED lines=8> */
[----:B------:R-:W-:Y:S02]  /*2800*/  SHF.R.U32.HI R136, RZ, 0x1, R148 ;  /* 0x00000001ff887819 */ /* 0x000fe40000011694 */
[----:B------:R-:W-:Y:S01]  /*2810*/  LOP3.LUT R12, R12, 0x7, RZ, 0xc0, !PT ;  /* 0x000000070c0c7812 */ /* 0x000fe200078ec0ff */
[----:B------:R-:W-:Y:S01]  /*2820*/  ULEA.HI.X UR5, UR28, UR5, UR15, 0x2, UP0 ;  /* 0x000000051c057291 */ /* 0x000fe200080f140f */
[----:B------:R-:W-:Y:S01]  /*2830*/  IMAD.U32 R138, RZ, RZ, UR18 ;  /* 0x00000012ff8a7e24 */ /* 0x000fe2000f8e00ff */
[----:B------:R-:W-:-:S04]  /*2840*/  DEPBAR.LE SB0, 0x0 ;  /* 0x000080000000791a */ /* 0x000fc80000000000 */
[----:B-1----:R-:W-:Y:S01]  /*2850*/  IMAD.U32 R10, RZ, RZ, UR4 ;  /* 0x00000004ff0a7e24 */ /* 0x002fe2000f8e00ff */
[----:B------:R-:W1:Y:S01]  /*2860*/  LDCU UR4, c[0x0][0x458] ;  /* 0x00008b00ff0477ac */ /* 0x000e620008000800 */
[----:B------:R-:W-:-:S05]  /*2870*/  IMAD.U32 R11, RZ, RZ, UR5 ;  /* 0x00000005ff0b7e24 */ /* 0x000fca000f8e00ff */
[----:B------:R2:W5:Y:S01]  /*2880*/  LDG.E R13, desc[UR24][R10.64] ;  /* 0x000000180a0d7981 */ /* 0x000562000c1e1900 */
[----:B------:R-:W-:Y:S01]  /*2890*/  USHF.L.U32 UR5, UR8, 0x5, URZ ;  /* 0x0000000508057899 */ /* 0x000fe200080006ff */
[----:B------:R-:W-:Y:S01]  /*28a0*/  BSSY.RECONVERGENT B0, `(.L_x_1553) ;  /* 0x0000019000007945 */ /* 0x000fe20003800200 */
[----:B-1----:R-:W5:Y:S01]  /*28b0*/  MUFU.RCP R0, UR4 ;  /* 0x0000000400007d08 */ /* 0x002f620008001000 */
[----:B------:R-:W-:Y:S01]  /*28c0*/  USHF.L.U64.HI UR4, UR8, 0x5, UR9 ;  /* 0x0000000508047899 */ /* 0x000fe20008010209 */
[----:B--2---:R-:W-:Y:S01]  /*28d0*/  IMAD.U32 R10, RZ, RZ, UR23 ;  /* 0x00000017ff0a7e24 */ /* 0x004fe2000f8e00ff */
[----:B------:R-:W-:-:S04]  /*28e0*/  LOP3.LUT R11, R136, 0x1f0, RZ, 0xc0, !PT ;  /* 0x000001f0880b7812 */ /* 0x000fc800078ec0ff */
[----:B------:R-:W-:-:S04]  /*28f0*/  IADD3 R10, PT, PT, R11, 0x1, R10 ;  /* 0x000000010b0a7810 */ /* 0x000fc80007ffe00a */
[----:B------:R-:W-:-:S04]  /*2900*/  IADD3 R10, PT, PT, R10, -UR20, R12 ;  /* 0x800000140a0a7c10 */ /* 0x000fc8000fffe00c */
[----:B------:R-:W-:Y:S01]  /*2910*/  IADD3 R138, PT, PT, R10, UR19, R138 ;  /* 0x000000130a8a7c10 */ /* 0x000fe2000fffe08a */
[----:B------:R-:W-:Y:S01]  /*2920*/  BAR.SYNC.DEFER_BLOCKING 0x0 ;  /* 0x0000000000007b1d */ /* 0x000fe20000010000 */
[----:B-----5:R-:W-:-:S05]  /*2930*/  FMUL.FTZ R0, R13, R0 ;  /* 0x000000000d007220 */ /* 0x020fca0000410000 */
[----:B------:R-:W-:Y:S01]  /*2940*/  R2UR UR7, R0 ;  /* 0x00000000000772ca */ /* 0x000fe200000e0000 */
[----:B------:R-:W-:-:S14]  /*2950*/  @P6 BRA `(.L_x_1554) ;  /* 0x0000000000306947 */ /* 0x000fdc0003800000 */
[----:B------:R-:W1:Y:S02]  /*2960*/  LDCU UR14, c[0x0][0x440] ;  /* 0x00008800ff0e77ac */ /* 0x000e640008000800 */
[----:B-1----:R-:W-:-:S13]  /*2970*/  ISETP.GE.AND P0, PT, R172, UR14, PT ;  /* 0x0000000eac007c0c */ /* 0x002fda000bf06270 */
[----:B------:R-:W-:Y:S05]  /*2980*/  @P0 BRA `(.L_x_1555) ;  /* 0x00000000001c0947 */ /* 0x000fea0003800000 */
[----:B------:R-:W-:Y:S02]  /*2990*/  MOV R10, R184 ;  /* 0x000000b8000a7202 */ /* 0x000fe40000000f00 */
[----:B------:R-:W-:-:S05]  /*29a0*/  MOV R11, R183 ;  /* 0x000000b7000b7202 */ /* 0x000fca0000000f00 */
[----:B------:R-:W-:Y:S01]  /*29b0*/  @!PT LDS RZ, [RZ] ;  /* 0x00000000fffff984 */ /* 0x000fe20000000800 */
[----:B------:R-:W-:Y:S01]  /*29c0*/  @!PT LDS RZ, [RZ] ;  /* 0x00000000fffff984 */ /* 0x000fe20000000800 */
[----:B------:R-:W-:Y:S01]  /*29d0*/  @!PT LDS RZ, [RZ] ;  /* 0x00000000fffff984 */ /* 0x000fe20000000800 */
[----:B------:R2:W-:Y:S01]  /*29e0*/  LDGSTS.E.BYPASS.LTC128B.128 [R186+0x5000], desc[UR24][R10.64] ;  /* 0x050000000aba7fae */ /* 0x0005e2000b981a18 */
[----:B------:R-:W-:Y:S05]  /*29f0*/  BRA `(.L_x_1556) ;  /* 0x00000000000c7947 */ /* 0x000fea0003800000 */
.L_x_1555:
[----:B------:R1:W-:Y:S01]  /*2a00*/  STS.128 [R186+0x5000], RZ ;  /* 0x005000ffba007388 */ /* 0x0003e20000000c00 */
[----:B------:R-:W-:Y:S05]  /*2a10*/  BRA `(.L_x_1556) ;  /* 0x0000000000047947 */ /* 0x000fea0003800000 */
.L_x_1554:
[----:B------:R1:W-:Y:S02]  /*2a20*/  STS.128 [R186+0x5000], RZ ;  /* 0x005000ffba007388 */ /* 0x0003e40000000c00 */
.L_x_1556:
[----:B------:R-:W-:Y:S05]  /*2a30*/  BSYNC.RECONVERGENT B0 ;  /* 0x0000000000007941 */ /* 0x000fea0003800200 */
.L_x_1553:
[----:B------:R-:W-:Y:S01]  /*2a40*/  ISETP.GE.AND P0, PT, R3, UR27, PT ;  /* 0x0000001b03007c0c */ /* 0x000fe2000bf06270 */
[C---:B------:R-:W-:Y:S01]  /*2a50*/  IMAD.SHL.U32 R3, R148.reuse, 0x20, RZ ;  /* 0x0000002094037824 */ /* 0x040fe200078e00ff */
[----:B------:R-:W-:Y:S01]  /*2a60*/  ISETP.GE.AND P6, PT, R9, UR27, PT ;  /* 0x0000001b09007c0c */ /* 0x000fe2000bfc6270 */
[----:B------:R-:W-:Y:S01]  /*2a70*/  IMAD.SHL.U32 R9, R148, 0x4, RZ ;  /* 0x0000000494097824 */ /* 0x000fe200078e00ff */
[----:B------:R-:W-:Y:S01]  /*2a80*/  ISETP.GE.AND P5, PT, R8, UR27, PT ;  /* 0x0000001b08007c0c */ /* 0x000fe2000bfa6270 */
[----:B------:R-:W-:Y:S01]  /*2a90*/  IMAD.SHL.U32 R0, R148, 0x10, RZ ;  /* 0x0000001094007824 */ /* 0x000fe200078e00ff */
[----:B--2---:R-:W-:Y:S01]  /*2aa0*/  LOP3.LUT R10, R3, 0xc0, RZ, 0xc0, !PT ;  /* 0x000000c0030a7812 */ /* 0x004fe200078ec0ff */
[----:B------:R-:W-:Y:S01]  /*2ab0*/  IMAD.U32 R8, RZ, RZ, UR5 ;  /* 0x00000005ff087e24 */ /* 0x000fe2000f8e00ff */
[----:B------:R-:W-:Y:S01]  /*2ac0*/  ISETP.GE.AND P2, PT, R5, UR27, PT ;  /* 0x0000001b05007c0c */ /* 0x000fe2000bf46270 */
[----:B------:R-:W-:Y:S01]  /*2ad0*/  BSSY.RECONVERGENT B0, `(.L_x_1557) ;  /* 0x000001a000007945 */ /* 0x000fe20003800200 */
[----:B------:R-:W-:-:S02]  /*2ae0*/  LOP3.LUT R5, R0, 0x100, RZ, 0xc0, !PT ;  /* 0x0000010000057812 */ /* 0x000fc400078ec0ff */
[----:B------:R-:W-:Y:S01]  /*2af0*/  LOP3.LUT R9, R10, 0x18, R9, 0xf8, !PT ;  /* 0x000000180a097812 */ /* 0x000fe200078ef809 */
[----:B------:R2:W-:Y:S01]  /*2b00*/  @P0 STS.128 [R186+0x5800], RZ ;  /* 0x005800ffba000388 */ /* 0x0005e20000000c00 */
[----:B------:R-:W-:Y:S02]  /*2b10*/  LOP3.LUT R137, R3, 0x120, RZ, 0xc0, !PT ;  /* 0x0000012003897812 */ /* 0x000fe400078ec0ff */
[----:B------:R-:W-:Y:S01]  /*2b20*/  ISETP.GE.AND P4, PT, R7, UR27, PT ;  /* 0x0000001b07007c0c */ /* 0x000fe2000bf86270 */
[----:B------:R-:W-:Y:S01]  /*2b30*/  IMAD.U32 R7, RZ, RZ, UR4 ;  /* 0x00000004ff077e24 */ /* 0x000fe2000f8e00ff */
[----:B------:R-:W-:Y:S02]  /*2b40*/  ISETP.GE.AND P3, PT, R6, UR27, PT ;  /* 0x0000001b06007c0c */ /* 0x000fe4000bf66270 */
[----:B------:R-:W-:Y:S02]  /*2b50*/  LEA R6, P1, R8, R184, 0x1 ;  /* 0x000000b808067211 */ /* 0x000fe400078208ff */
[----:B------:R-:W-:-:S02]  /*2b60*/  LOP3.LUT R5, R5, 0x20, R3, 0xf8, !PT ;  /* 0x0000002005057812 */ /* 0x000fc400078ef803 */
[C---:B------:R-:W-:Y:S02]  /*2b70*/  LOP3.LUT R136, R9.reuse, 0x8, R136, 0x78, !PT ;  /* 0x0000000809887812 */ /* 0x040fe400078e7888 */
[----:B------:R-:W-:Y:S02]  /*2b80*/  LOP3.LUT R149, R9, 0x8, R148, 0x78, !PT ;  /* 0x0000000809957812 */ /* 0x000fe400078e7894 */
[----:B------:R-:W-:Y:S02]  /*2b90*/  LOP3.LUT R150, R137, 0x3e00, R0, 0xf8, !PT ;  /* 0x00003e0089967812 */ /* 0x000fe400078ef800 */
[----:B------:R-:W-:Y:S02]  /*2ba0*/  LEA.HI.X R7, R8, R183, R7, 0x1, P1 ;  /* 0x000000b708077211 */ /* 0x000fe400008f0c07 */
[----:B------:R-:W-:Y:S02]  /*2bb0*/  ISETP.GE.AND P1, PT, R4, UR27, PT ;  /* 0x0000001b04007c0c */ /* 0x000fe4000bf26270 */
[----:B------:R-:W-:-:S02]  /*2bc0*/  LOP3.LUT R149, R5, R149, RZ, 0xfc, !PT ;  /* 0x0000009505957212 */ /* 0x000fc400078efcff */
[----:B------:R-:W-:Y:S01]  /*2bd0*/  LOP3.LUT R150, R150, R136, RZ, 0xfc, !PT ;  /* 0x0000008896967212 */ /* 0x000fe200078efcff */
[----:B--2---:R-:W-:Y:S08]  /*2be0*/  @P0 BRA `(.L_x_1558) ;  /* 0x0000000000200947 */ /* 0x004ff00003800000 */
[----:B------:R-:W2:Y:S02]  /*2bf0*/  LDCU UR4, c[0x0][0x440] ;  /* 0x00008800ff0477ac */ /* 0x000ea40008000800 */
[----:B--2---:R-:W-:-:S13]  /*2c00*/  ISETP.GE.AND P0, PT, R172, UR4, PT ;  /* 0x00000004ac007c0c */ /* 0x004fda000bf06270 */
[----:B------:R2:W-:Y:S01]  /*2c10*/  @P0 STS.128 [R186+0x5800], RZ ;  /* 0x005800ffba000388 */ /* 0x0005e20000000c00 */
[----:B------:R-:W-:Y:S05]  /*2c20*/  @P0 BRA `(.L_x_1558) ;  /* 0x0000000000100947 */ /* 0x000fea0003800000 */
[----:B------:R-:W-:Y:S01]  /*2c30*/  @!PT LDS RZ, [RZ] ;  /* 0x00000000fffff984 */ /* 0x000fe20000000800 */
[----:B------:R-:W-:Y:S01]  /*2c40*/  @!PT LDS RZ, [RZ] ;  /* 0x00000000fffff984 */ /* 0x000fe20000000800 */
[----:B------:R-:W-:Y:S01]  /*2c50*/  @!PT LDS RZ, [RZ] ;  /* 0x00000000fffff984 */ /* 0x000fe20000000800 */
[----:B------:R1:W-:Y:S02]  /*2c60*/  LDGSTS.E.BYPASS.LTC128B.128 [R186+0x5800], desc[UR24][R6.64] ;  /* 0x0580000006ba7fae */ /* 0x0003e4000b981a18 */
.L_x_1558:
[----:B------:R-:W-:Y:S05]  /*2c70*/  BSYNC.RECONVERGENT B0 ;  /* 0x0000000000007941 */ /* 0x000fea0003800200 */
.L_x_1557:
        /* <DEDUP_REMOVED lines=18> */
.L_x_1560:
[----:B------:R-:W-:Y:S05]  /*2da0*/  BSYNC.RECONVERGENT B0 ;  /* 0x0000000000007941 */ /* 0x000fea0003800200 */
.L_x_1559:
[----:B------:R1:W-:Y:S01]  /*2db0*/  @P5 STS.128 [R186+0x6800], RZ ;  /* 0x006800ffba005388 */ /* 0x0003e20000000c00 */
        /* <DEDUP_REMOVED lines=15> */
.L_x_1562:
[----:B------:R-:W-:Y:S05]  /*2eb0*/  BSYNC.RECONVERGENT B0 ;  /* 0x0000000000007941 */ /* 0x000fea0003800200 */
.L_x_1561:
        /* <DEDUP_REMOVED lines=17> */
.L_x_1564:
[----:B------:R-:W-:Y:S05]  /*2fd0*/  BSYNC.RECONVERGENT B0 ;  /* 0x0000000000007941 */ /* 0x000fea0003800200 */
.L_x_1563:
        /* <DEDUP_REMOVED lines=16> */
.L_x_1566:
[----:B------:R-:W-:Y:S05]  /*30e0*/  BSYNC.RECONVERGENT B0 ;  /* 0x0000000000007941 */ /* 0x000fea0003800200 */
.L_x_1565:
        /* <DEDUP_REMOVED lines=17> */
.L_x_1568:
[----:B------:R-:W-:Y:S05]  /*3200*/  BSYNC.RECONVERGENT B0 ;  /* 0x0000000000007941 */ /* 0x000fea0003800200 */
.L_x_1567:
        /* <DEDUP_REMOVED lines=10> */
[----:B------:R-:W-:Y:S02]  /*32b0*/  IADD3 R5, PT, PT, R7, UR4, RZ ;  /* 0x0000000407057c10 */ /* 0x000fe4000fffe0ff */
[----:B------:R-:W-:-:S05]  /*32c0*/  MOV R4, R6 ;  /* 0x0000000600047202 */ /* 0x000fca0000000f00 */
[----:B------:R-:W-:Y:S01]  /*32d0*/  @!PT LDS RZ, [RZ] ;  /* 0x00000000fffff984 */ /* 0x000fe20000000800 */
[----:B------:R-:W-:Y:S01]  /*32e0*/  @!PT LDS RZ, [RZ] ;  /* 0x00000000fffff984 */ /* 0x000fe20000000800 */
[----:B------:R-:W-:Y:S01]  /*32f0*/  @!PT LDS RZ, [RZ] ;  /* 0x00000000fffff984 */ /* 0x000fe20000000800 */
[----:B------:R1:W-:Y:S02]  /*3300*/  LDGSTS.E.BYPASS.LTC128B.128 [R186+0x8800], desc[UR24][R4.64] ;  /* 0x0880000004ba7fae */ /* 0x0003e4000b981a18 */
.L_x_1570:
[----:B------:R-:W-:Y:S05]  /*3310*/  BSYNC.RECONVERGENT B0 ;  /* 0x0000000000007941 */ /* 0x000fea0003800200 */
.L_x_1569:
[----:B------:R-:W-:Y:S01]  /*3320*/  LDSM.16.M88.4 R124, [R150] ;  /* 0x00000000967c783b */ /* 0x000fe20000000200 */
[----:B------:R-:W-:Y:S01]  /*3330*/  IMAD.MOV.U32 R0, RZ, RZ, 0x20 ;  /* 0x00000020ff007424 */ /* 0x000fe200078e00ff */
[----:B------:R-:W-:Y:S01]  /*3340*/  LOP3.LUT P5, RZ, R148, 0x4, RZ, 0xc0, !PT ;  /* 0x0000000494ff7812 */ /* 0x000fe200078ac0ff */
[----:B------:R-:W5:Y:S01]  /*3350*/  LDCU UR14, c[0x0][0x50c] ;  /* 0x0000a180ff0e77ac */ /* 0x000f620008000800 */
[----:B----4-:R-:W4:Y:S02]  /*3360*/  LDSM.16.M88.4 R12, [R149+0x1000] ;  /* 0x00100000950c783b */ /* 0x010f240000000200 */
[----:B------:R-:W-:Y:S01]  /*3370*/  SEL R0, R0, 0xffffffe0, !P5 ;  /* 0xffffffe000007807 */ /* 0x000fe20006800000 */
[----:B------:R-:W-:Y:S01]  /*3380*/  UISETP.NE.AND UP1, UPT, UR17, 0x1, UPT ;  /* 0x000000011100788c */ /* 0x000fe2000bf25270 */
[----:B------:R-:W2:Y:S03]  /*3390*/  LDSM.16.M88.4 R8, [R149+0x1400] ;  /* 0x001400009508783b */ /* 0x000ea60000000200 */
[----:B------:R-:W-:Y:S01]  /*33a0*/  IMAD.IADD R120, R150, 0x1, R0 ;  /* 0x0000000196787824 */ /* 0x000fe200078e0200 */
[----:B-1----:R-:W-:Y:S01]  /*33b0*/  LDSM.16.M88.4 R4, [R149+0x1800] ;  /* 0x001800009504783b */ /* 0x002fe20000000200 */
[----:B------:R-:W-:-:S03]  /*33c0*/  IMAD.IADD R0, R0, 0x1, R149 ;  /* 0x0000000100007824 */ /* 0x000fc600078e0295 */
[----:B------:R-:W-:Y:S04]  /*33d0*/  LDSM.16.M88.4 R100, [R149+0x1c00] ;  /* 0x001c00009564783b */ /* 0x000fe80000000200 */
[----:B------:R-:W-:Y:S04]  /*33e0*/  LDSM.16.M88.4 R120, [R120] ;  /* 0x000000007878783b */ /* 0x000fe80000000200 */
[----:B------:R-:W1:Y:S04]  /*33f0*/  LDSM.16.M88.4 R32, [R0+0x1000] ;  /* 0x001000000020783b */ /* 0x000e680000000200 */
[----:B------:R-:W3:Y:S04]  /*3400*/  LDSM.16.M88.4 R28, [R0+0x1400] ;  /* 0x00140000001c783b */ /* 0x000ee80000000200 */
[----:B------:R-:W3:Y:S04]  /*3410*/  LDSM.16.M88.4 R24, [R0+0x1800] ;  /* 0x001800000018783b */ /* 0x000ee80000000200 */
        /* <DEDUP_REMOVED lines=8> */
[----:B--2---:R-:W-:Y:S03]  /*34a0*/  HMMA.16816.F32 R16, R124, R8, RZ ;  /* 0x000000087c10723c */ /* 0x004fe600000018ff */
[----:B------:R-:W2:Y:S04]  /*34b0*/  LDSM.16.M88.4 R44, [R149+0x3800] ;  /* 0x00380000952c783b */ /* 0x000ea80000000200 */
[----:B------:R-:W2:Y:S01]  /*34c0*/  LDSM.16.M88.4 R36, [R149+0x3c00] ;  /* 0x003c00009524783b */ /* 0x000ea20000000200 */
[C---:B-1----:R-:W-:Y:S03]  /*34d0*/  HMMA.16816.F32 R20, R120.reuse, R32, R20 ;  /* 0x000000207814723c */ /* 0x042fe60000001814 */
[----:B------:R-:W-:Y:S04]  /*34e0*/  LDSM.16.M88.4 R128, [R149+0x4c00] ;  /* 0x004c00009580783b */ /* 0x000fe80000000200 */
[----:B------:R-:W-:Y:S01]  /*34f0*/  LDSM.16.M88.4 R116, [R0+0x1c00] ;  /* 0x001c00000074783b */ /* 0x000fe20000000200 */
[----:B------:R-:W-:Y:S03]  /*3500*/  HMMA.16816.F32 R12, R120, R34, R12 ;  /* 0x00000022780c723c */ /* 0x000fe6000000180c */
[----:B------:R-:W-:Y:S04]  /*3510*/  LDSM.16.M88.4 R108, [R0+0x2400] ;  /* 0x00240000006c783b */ /* 0x000fe80000000200 */
[----:B------:R-:W-:Y:S01]  /*3520*/  LDSM.16.M88.4 R112, [R0+0x2000] ;  /* 0x002000000070783b */ /* 0x000fe20000000200 */
[----:B------:R-:W-:Y:S03]  /*3530*/  HMMA.16816.F32 R8, R124, R10, RZ ;  /* 0x0000000a7c08723c */ /* 0x000fe600000018ff */
[----:B------:R-:W0:Y:S01]  /*3540*/  LDGDEPBAR ;  /* 0x00000000000079af */ /* 0x000e220000000000 */
[----:B-----5:R-:W-:Y:S01]  /*3550*/  FMUL.FTZ R20, R20, UR14 ;  /* 0x0000000e14147c20 */ /* 0x020fe20008410000 */
[----:B------:R-:W-:Y:S01]  /*3560*/  FMUL.FTZ R21, R21, UR14 ;  /* 0x0000000e15157c20 */ /* 0x000fe20008410000 */
[----:B------:R-:W-:Y:S01]  /*3570*/  FMUL.FTZ R22, R22, UR14 ;  /* 0x0000000e16167c20 */ /* 0x000fe20008410000 */
[----:B------:R-:W-:Y:S01]  /*3580*/  FMUL.FTZ R23, R23, UR14 ;  /* 0x0000000e17177c20 */ /* 0x000fe20008410000 */
[----:B------:R-:W1:Y:S01]  /*3590*/  MUFU.TANH R139, R20 ;  /* 0x00000014008b7308 */ /* 0x000e620000002400 */
[----:B---3--:R-:W-:Y:S02]  /*35a0*/  HMMA.16816.F32 R16, R120, R28, R16 ;  /* 0x0000001c7810723c */ /* 0x008fe40000001810 */
[----:B------:R-:W-:Y:S01]  /*35b0*/  FMUL.FTZ R12, R12, UR14 ;  /* 0x0000000e0c0c7c20 */ /* 0x000fe20008410000 */
[----:B------:R-:W-:Y:S01]  /*35c0*/  FMUL.FTZ R13, R13, UR14 ;  /* 0x0000000e0d0d7c20 */ /* 0x000fe20008410000 */
[----:B------:R-:W-:Y:S01]  /*35d0*/  FMUL.FTZ R14, R14, UR14 ;  /* 0x0000000e0e0e7c20 */ /* 0x000fe20008410000 */
[----:B------:R-:W-:-:S02]  /*35e0*/  FMUL.FTZ R15, R15, UR14 ;  /* 0x0000000e0f0f7c20 */ /* 0x000fc40008410000 */
[----:B------:R-:W-:Y:S01]  /*35f0*/  MUFU.TANH R140, R21 ;  /* 0x00000015008c7308 */ /* 0x000fe20000002400 */
[----:B------:R-:W-:Y:S07]  /*3600*/  HMMA.16816.F32 R132, R124, R4, RZ ;  /* 0x000000047c84723c */ /* 0x000fee00000018ff */
[----:B------:R-:W3:Y:S01]  /*3610*/  MUFU.TANH R141, R22 ;  /* 0x00000016008d7308 */ /* 0x000ee20000002400 */
[----:B------:R-:W-:Y:S01]  /*3620*/  HMMA.16816.F32 R8, R120, R30, R8 ;  /* 0x0000001e7808723c */ /* 0x000fe20000001808 */
[----:B------:R-:W5:Y:S02]  /*3630*/  LDSM.16.M88.4 R28, [R149+0x4000] ;  /* 0x00400000951c783b */ /* 0x000f640000000200 */
[----:B------:R-:W-:Y:S01]  /*3640*/  FMUL.FTZ R16, R16, UR14 ;  /* 0x0000000e10107c20 */ /* 0x000fe20008410000 */
[----:B------:R-:W-:Y:S01]  /*3650*/  FMUL.FTZ R17, R17, UR14 ;  /* 0x0000000e11117c20 */ /* 0x000fe20008410000 */
[----:B------:R-:W-:Y:S01]  /*3660*/  FMUL.FTZ R18, R18, UR14 ;  /* 0x0000000e12127c20 */ /* 0x000fe20008410000 */
[----:B------:R-:W-:Y:S01]  /*3670*/  FMUL.FTZ R19, R19, UR14 ;  /* 0x0000000e13137c20 */ /* 0x000fe20008410000 */
[----:B------:R4:W3:Y:S01]  /*3680*/  MUFU.TANH R142, R23 ;  /* 0x00000017008e7308 */ /* 0x0008e20000002400 */
[----:B------:R-:W-:Y:S07]  /*3690*/  HMMA.16816.F32 R4, R124, R6, RZ ;  /* 0x000000067c04723c */ /* 0x000fee00000018ff */
[----:B------:R-:W-:Y:S01]  /*36a0*/  MUFU.TANH R143, R12 ;  /* 0x0000000c008f7308 */ /* 0x000fe20000002400 */
[----:B------:R-:W-:Y:S03]  /*36b0*/  HMMA.16816.F32 R132, R120, R24, R132 ;  /* 0x000000187884723c */ /* 0x000fe60000001884 */
[----:B------:R-:W-:Y:S01]  /*36c0*/  FMUL.FTZ R8, R8, UR14 ;  /* 0x0000000e08087c20 */ /* 0x000fe20008410000 */
[----:B------:R-:W-:Y:S01]  /*36d0*/  FMUL.FTZ R9, R9, UR14 ;  /* 0x0000000e09097c20 */ /* 0x000fe20008410000 */
[----:B------:R-:W-:Y:S01]  /*36e0*/  FMUL.FTZ R10, R10, UR14 ;  /* 0x0000000e0a0a7c20 */ /* 0x000fe20008410000 */
[----:B------:R-:W-:Y:S01]  /*36f0*/  FMUL.FTZ R11, R11, UR14 ;  /* 0x0000000e0b0b7c20 */ /* 0x000fe20008410000 */
[----:B------:R-:W3:Y:S01]  /*3700*/  MUFU.TANH R144, R13 ;  /* 0x0000000d00907308 */ /* 0x000ee20000002400 */
[----:B------:R-:W-:Y:S01]  /*3710*/  HMMA.16816.F32 R104, R124, R100, RZ ;  /* 0x000000647c68723c */ /* 0x000fe200000018ff */
[----:B----4-:R-:W4:Y:S06]  /*3720*/  LDSM.16.M88.4 R20, [R149+0x4400] ;  /* 0x004400009514783b */ /* 0x010f2c0000000200 */
[----:B------:R-:W-:Y:S01]  /*3730*/  MUFU.TANH R145, R14 ;  /* 0x0000000e00917308 */ /* 0x000fe20000002400 */
[----:B------:R-:W-:Y:S03]  /*3740*/  HMMA.16816.F32 R4, R120, R26, R4 ;  /* 0x0000001a7804723c */ /* 0x000fe60000001804 */
[----:B------:R-:W-:Y:S01]  /*3750*/  FMUL.FTZ R132, R132, UR14 ;  /* 0x0000000e84847c20 */ /* 0x000fe20008410000 */
[----:B------:R-:W-:-:S03]  /*3760*/  FMUL.FTZ R134, R134, UR14 ;  /* 0x0000000e86867c20 */ /* 0x000fc60008410000 */
[----:B------:R2:W3:Y:S01]  /*3770*/  MUFU.TANH R146, R15 ;  /* 0x0000000f00927308 */ /* 0x0004e20000002400 */
[C---:B------:R-:W-:Y:S07]  /*3780*/  HMMA.16816.F32 R96, R124.reuse, R92, RZ ;  /* 0x0000005c7c60723c */ /* 0x040fee00000018ff */
[----:B------:R-:W3:Y:S01]  /*3790*/  MUFU.TANH R147, R16 ;  /* 0x0000001000937308 */ /* 0x000ee20000002400 */
[C---:B------:R-:W-:Y:S03]  /*37a0*/  HMMA.16816.F32 R88, R124.reuse, R84, RZ ;  /* 0x000000547c58723c */ /* 0x040fe600000018ff */
[----:B------:R-:W-:Y:S01]  /*37b0*/  FMUL.FTZ R4, R4, UR14 ;  /* 0x0000000e04047c20 */ /* 0x000fe20008410000 */
[----:B------:R-:W-:Y:S01]  /*37c0*/  FMUL.FTZ R5, R5, UR14 ;  /* 0x0000000e05057c20 */ /* 0x000fe20008410000 */
[----:B------:R-:W-:Y:S01]  /*37d0*/  FMUL.FTZ R6, R6, UR14 ;  /* 0x0000000e06067c20 */ /* 0x000fe20008410000 */
[----:B------:R-:W-:Y:S01]  /*37e0*/  FMUL.FTZ R182, R7, UR14 ;  /* 0x0000000e07b67c20 */ /* 0x000fe20008410000 */
[----:B------:R-:W-:Y:S01]  /*37f0*/  MUFU.TANH R151, R17 ;  /* 0x0000001100977308 */ /* 0x000fe20000002400 */
[C---:B------:R-:W-:Y:S01]  /*3800*/  HMMA.16816.F32 R80, R124.reuse, R76, RZ ;  /* 0x0000004c7c50723c */ /* 0x040fe200000018ff */
[----:B--2---:R-:W2:Y:S06]  /*3810*/  LDSM.16.M88.4 R12, [R149+0x4800] ;  /* 0x00480000950c783b */ /* 0x004eac0000000200 */
[----:B------:R-:W3:Y:S01]  /*3820*/  MUFU.TANH R152, R18 ;  /* 0x0000001200987308 */ /* 0x000ee20000002400 */
[C---:B------:R-:W-:Y:S07]  /*3830*/  HMMA.16816.F32 R72, R124.reuse, R68, RZ ;  /* 0x000000447c48723c */ /* 0x040fee00000018ff */
[----:B------:R2:W3:Y:S01]  /*3840*/  MUFU.TANH R153, R19 ;  /* 0x0000001300997308 */ /* 0x0004e20000002400 */
[C---:B------:R-:W-:Y:S07]  /*3850*/  HMMA.16816.F32 R64, R124.reuse, R60, RZ ;  /* 0x0000003c7c40723c */ /* 0x040fee00000018ff */
[----:B------:R-:W-:Y:S01]  /*3860*/  MUFU.TANH R154, R8 ;  /* 0x00000008009a7308 */ /* 0x000fe20000002400 */
[C---:B------:R-:W-:Y:S07]  /*3870*/  HMMA.16816.F32 R56, R124.reuse, R52, RZ ;  /* 0x000000347c38723c */ /* 0x040fee00000018ff */
[----:B------:R-:W-:Y:S01]  /*3880*/  MUFU.TANH R155, R9 ;  /* 0x00000009009b7308 */ /* 0x000fe20000002400 */
[C---:B------:R-:W-:Y:S07]  /*3890*/  HMMA.16816.F32 R48, R124.reuse, R44, RZ ;  /* 0x0000002c7c30723c */ /* 0x040fee00000018ff */
[----:B------:R-:W3:Y:S01]  /*38a0*/  MUFU.TANH R156, R10 ;  /* 0x0000000a009c7308 */ /* 0x000ee20000002400 */
[C---:B------:R-:W-:Y:S07]  /*38b0*/  HMMA.16816.F32 R40, R124.reuse, R36, RZ ;  /* 0x000000247c28723c */ /* 0x040fee00000018ff */
[----:B------:R-:W3:Y:S01]  /*38c0*/  MUFU.TANH R157, R11 ;  /* 0x0000000b009d7308 */ /* 0x000ee20000002400 */
[C---:B-----5:R-:W-:Y:S07]  /*38d0*/  HMMA.16816.F32 R32, R124.reuse, R28, RZ ;  /* 0x0000001c7c20723c */ /* 0x060fee00000018ff */
[----:B------:R5:W-:Y:S01]  /*38e0*/  MUFU.TANH R158, R132 ;  /* 0x00000084009e7308 */ /* 0x000be20000002400 */
[C---:B----4-:R-:W-:Y:S07]  /*38f0*/  HMMA.16816.F32 R24, R124.reuse, R20, RZ ;  /* 0x000000147c18723c */ /* 0x050fee00000018ff */
[----:B------:R-:W4:Y:S01]  /*3900*/  MUFU.TANH R159, R134 ;  /* 0x00000086009f7308 */ /* 0x000f220000002400 */
[C---:B--2---:R-:W-:Y:S07]  /*3910*/  HMMA.16816.F32 R16, R124.reuse, R12, RZ ;  /* 0x0000000c7c10723c */ /* 0x044fee00000018ff */
[----:B------:R-:W-:Y:S01]  /*3920*/  MUFU.TANH R134, R4 ;  /* 0x0000000400867308 */ /* 0x000fe20000002400 */
[----:B------:R-:W-:Y:S01]  /*3930*/  HMMA.16816.F32 R100, R124, R102, RZ ;  /* 0x000000667c64723c */ /* 0x000fe200000018ff */
[----:B-----5:R-:W-:Y:S01]  /*3940*/  FMUL.FTZ R132, R133, UR14 ;  /* 0x0000000e85847c20 */ /* 0x020fe20008410000 */
[----:B------:R-:W-:-:S05]  /*3950*/  FMUL.FTZ R133, R135, UR14 ;  /* 0x0000000e87857c20 */ /* 0x000fca0008410000 */
[----:B------:R-:W-:Y:S01]  /*3960*/  MUFU.TANH R135, R5 ;  /* 0x0000000500877308 */ /* 0x000fe20000002400 */
[C---:B------:R-:W-:Y:S07]  /*3970*/  HMMA.16816.F32 R92, R124.reuse, R94, RZ ;  /* 0x0000005e7c5c723c */ /* 0x040fee00000018ff */
[----:B------:R2:W-:Y:S01]  /*3980*/  MUFU.TANH R162, R6 ;  /* 0x0000000600a27308 */ /* 0x0005e20000002400 */
[C---:B------:R-:W-:Y:S07]  /*3990*/  HMMA.16816.F32 R84, R124.reuse, R86, RZ ;  /* 0x000000567c54723c */ /* 0x040fee00000018ff */
[----:B------:R-:W-:Y:S01]  /*39a0*/  MUFU.TANH R132, R132 ;  /* 0x0000008400847308 */ /* 0x000fe20000002400 */
[C---:B------:R-:W-:Y:S07]  /*39b0*/  HMMA.16816.F32 R76, R124.reuse, R78, RZ ;  /* 0x0000004e7c4c723c */ /* 0x040fee00000018ff */
[----:B------:R-:W-:Y:S01]  /*39c0*/  MUFU.TANH R133, R133 ;  /* 0x0000008500857308 */ /* 0x000fe20000002400 */
[C---:B------:R-:W-:Y:S01]  /*39d0*/  HMMA.16816.F32 R68, R124.reuse, R70, RZ ;  /* 0x000000467c44723c */ /* 0x040fe200000018ff */
[----:B--2---:R-:W-:Y:S06]  /*39e0*/  LDSM.16.M88.4 R4, [R0+0x3000] ;  /* 0x003000000004783b */ /* 0x004fec0000000200 */
[----:B------:R-:W-:Y:S01]  /*39f0*/  MUFU.TANH R182, R182 ;  /* 0x000000b600b67308 */ /* 0x000fe20000002400 */
        /* <DEDUP_REMOVED lines=10> */
[C---:B------:R-:W-:Y:S08]  /*3aa0*/  HMMA.16816.F32 R104, R120.reuse, R116, R104 ;  /* 0x000000747868723c */ /* 0x040ff00000001868 */
[C---:B------:R-:W-:Y:S01]  /*3ab0*/  HMMA.16816.F32 R100, R120.reuse, R118, R100 ;  /* 0x000000767864723c */ /* 0x040fe20000001864 */
[----:B------:R-:W5:Y:S07]  /*3ac0*/  LDSM.16.M88.4 R116, [R0+0x2c00] ;  /* 0x002c00000074783b */ /* 0x000f6e0000000200 */
[----:B------:R-:W-:Y:S03]  /*3ad0*/  HMMA.16816.F32 R88, R120, R108, R88 ;  /* 0x0000006c7858723c */ /* 0x000fe60000001858 */
[----:B------:R-:W-:Y:S01]  /*3ae0*/  FMUL.FTZ R104, R104, UR14 ;  /* 0x0000000e68687c20 */ /* 0x000fe20008410000 */
[----:B------:R-:W-:Y:S01]  /*3af0*/  FMUL.FTZ R105, R105, UR14 ;  /* 0x0000000e69697c20 */ /* 0x000fe20008410000 */
[----:B------:R-:W-:-:S02]  /*3b00*/  FMUL.FTZ R106, R106, UR14 ;  /* 0x0000000e6a6a7c20 */ /* 0x000fc40008410000 */
[----:B------:R-:W-:Y:S01]  /*3b10*/  MUFU.TANH R189, R104 ;  /* 0x0000006800bd7308 */ /* 0x000fe20000002400 */
[C---:B------:R-:W-:Y:S01]  /*3b20*/  HMMA.16816.F32 R84, R120.reuse, R110, R84 ;  /* 0x0000006e7854723c */ /* 0x040fe20000001854 */
[----:B------:R-:W1:Y:S02]  /*3b30*/  LDSM.16.M88.4 R108, [R0+0x3400] ;  /* 0x00340000006c783b */ /* 0x000e640000000200 */
[----:B------:R-:W-:Y:S01]  /*3b40*/  FMUL.FTZ R100, R100, UR14 ;  /* 0x0000000e64647c20 */ /* 0x000fe20008410000 */
[----:B------:R-:W-:Y:S01]  /*3b50*/  FMUL.FTZ R101, R101, UR14 ;  /* 0x0000000e65657c20 */ /* 0x000fe20008410000 */
[----:B------:R-:W-:Y:S01]  /*3b60*/  FMUL.FTZ R102, R102, UR14 ;  /* 0x0000000e66667c20 */ /* 0x000fe20008410000 */
[----:B------:R-:W-:Y:S01]  /*3b70*/  FMUL.FTZ R103, R103, UR14 ;  /* 0x0000000e67677c20 */ /* 0x000fe20008410000 */
[----:B------:R-:W-:Y:S01]  /*3b80*/  MUFU.TANH R190, R105 ;  /* 0x0000006900be7308 */ /* 0x000fe20000002400 */
[C---:B------:R-:W-:Y:S07]  /*3b90*/  HMMA.16816.F32 R96, R120.reuse, R112, R96 ;  /* 0x000000707860723c */ /* 0x040fee0000001860 */
[----:B------:R-:W-:Y:S01]  /*3ba0*/  MUFU.TANH R195, R103 ;  /* 0x0000006700c37308 */ /* 0x000fe20000002400 */
[----:B--2---:R-:W-:Y:S01]  /*3bb0*/  HMMA.16816.F32 R80, R120, R128, R80 ;  /* 0x000000807850723c */ /* 0x004fe20000001850 */
[----:B------:R-:W-:-:S02]  /*3bc0*/  VIMNMX R128, PT, PT, R138, UR19, PT ;  /* 0x000000138a807c48 */ /* 0x000fc4000bfe0100 */
[----:B------:R-:W-:Y:S01]  /*3bd0*/  FMUL.FTZ R86, R86, UR14 ;  /* 0x0000000e56567c20 */ /* 0x000fe20008410000 */
[----:B------:R-:W-:Y:S01]  /*3be0*/  FMUL.FTZ R87, R87, UR14 ;  /* 0x0000000e57577c20 */ /* 0x000fe20008410000 */
[----:B------:R-:W-:Y:S02]  /*3bf0*/  FMUL.FTZ R84, R84, UR14 ;  /* 0x0000000e54547c20 */ /* 0x000fe40008410000 */
[----:B------:R2:W-:Y:S01]  /*3c00*/  MUFU.TANH R129, R106 ;  /* 0x0000006a00817308 */ /* 0x0005e20000002400 */
[----:B------:R-:W-:Y:S01]  /*3c10*/  HMMA.16816.F32 R76, R120, R130, R76 ;  /* 0x00000082784c723c */ /* 0x000fe2000000184c */
[----:B------:R-:W-:Y:S02]  /*3c20*/  FMUL.FTZ R130, R107, UR14 ;  /* 0x0000000e6b827c20 */ /* 0x000fe40008410000 */
[----:B------:R-:W-:Y:S01]  /*3c30*/  FMUL.FTZ R96, R96, UR14 ;  /* 0x0000000e60607c20 */ /* 0x000fe20008410000 */
[----:B------:R-:W-:Y:S01]  /*3c40*/  FMUL.FTZ R97, R97, UR14 ;  /* 0x0000000e61617c20 */ /* 0x000fe20008410000 */
[----:B------:R-:W-:-:S02]  /*3c50*/  FMUL.FTZ R98, R98, UR14 ;  /* 0x0000000e62627c20 */ /* 0x000fc40008410000 */
[----:B------:R-:W-:Y:S01]  /*3c60*/  MUFU.TANH R131, R102 ;  /* 0x0000006600837308 */ /* 0x000fe20000002400 */
[C---:B-----5:R-:W-:Y:S07]  /*3c70*/  HMMA.16816.F32 R72, R120.reuse, R116, R72 ;  /* 0x000000747848723c */ /* 0x060fee0000001848 */
[----:B------:R-:W-:Y:S01]  /*3c80*/  MUFU.TANH R116, R100 ;  /* 0x0000006400747308 */ /* 0x000fe20000002400 */
[----:B------:R-:W-:Y:S01]  /*3c90*/  HMMA.16816.F32 R92, R120, R114, R92 ;  /* 0x00000072785c723c */ /* 0x000fe2000000185c */
[----:B--2---:R-:W2:Y:S02]  /*3ca0*/  LDSM.16.M88.4 R104, [R0+0x3800] ;  /* 0x003800000068783b */ /* 0x004ea40000000200 */
[----:B------:R-:W-:-:S02]  /*3cb0*/  FMUL.FTZ R3, R78, UR14 ;  /* 0x0000000e4e037c20 */ /* 0x000fc40008410000 */
[----:B------:R-:W5:Y:S02]  /*3cc0*/  LDSM.16.M88.4 R112, [R0+0x3c00] ;  /* 0x003c00000070783b */ /* 0x000f640000000200 */
[----:B------:R3:W-:Y:S01]  /*3cd0*/  MUFU.TANH R117, R101 ;  /* 0x0000006500757308 */ /* 0x0007e20000002400 */
[C---:B------:R-:W-:Y:S07]  /*3ce0*/  HMMA.16816.F32 R64, R120.reuse, R4, R64 ;  /* 0x000000047840723c */ /* 0x040fee0000001840 */
[----:B------:R-:W-:Y:S01]  /*3cf0*/  MUFU.TANH R84, R84 ;  /* 0x0000005400547308 */ /* 0x000fe20000002400 */
[----:B------:R-:W-:Y:S01]  /*3d00*/  HMMA.16816.F32 R60, R120, R6, R60 ;  /* 0x00000006783c723c */ /* 0x000fe2000000183c */
[----:B------:R-:W-:Y:S02]  /*3d10*/  LDSM.16.M88.4 R4, [R0+0x4000] ;  /* 0x004000000004783b */ /* 0x000fe40000000200 */
[----:B------:R-:W-:Y:S01]  /*3d20*/  FMUL.FTZ R92, R92, UR14 ;  /* 0x0000000e5c5c7c20 */ /* 0x000fe20008410000 */
[----:B------:R-:W-:-:S03]  /*3d30*/  FMUL.FTZ R93, R93, UR14 ;  /* 0x0000000e5d5d7c20 */ /* 0x000fc60008410000 */
[----:B------:R-:W-:Y:S01]  /*3d40*/  MUFU.TANH R130, R130 ;  /* 0x0000008200827308 */ /* 0x000fe20000002400 */
[C---:B-1----:R-:W-:Y:S01]  /*3d50*/  HMMA.16816.F32 R56, R120.reuse, R108, R56 ;  /* 0x0000006c7838723c */ /* 0x042fe20000001838 */
[----:B---3--:R-:W1:Y:S06]  /*3d60*/  LDSM.16.M88.4 R100, [R0+0x4400] ;  /* 0x004400000064783b */ /* 0x008e6c0000000200 */
[----:B------:R-:W-:Y:S01]  /*3d70*/  MUFU.TANH R108, R96 ;  /* 0x00000060006c7308 */ /* 0x000fe20000002400 */
[----:B------:R-:W-:Y:S01]  /*3d80*/  HMMA.16816.F32 R52, R120, R110, R52 ;  /* 0x0000006e7834723c */ /* 0x000fe20000001834 */
[----:B------:R-:W-:-:S06]  /*3d90*/  FMUL.FTZ R111, R99, UR14 ;  /* 0x0000000e636f7c20 */ /* 0x000fcc0008410000 */
[----:B------:R-:W-:Y:S01]  /*3da0*/  MUFU.TANH R109, R97 ;  /* 0x00000061006d7308 */ /* 0x000fe20000002400 */
[----:B------:R-:W-:Y:S01]  /*3db0*/  HMMA.16816.F32 R68, R120, R118, R68 ;  /* 0x000000767844723c */ /* 0x000fe20000001844 */
[----:B------:R-:W-:-:S06]  /*3dc0*/  FMUL.FTZ R118, R76, UR14 ;  /* 0x0000000e4c767c20 */ /* 0x000fcc0008410000 */
[----:B------:R3:W-:Y:S01]  /*3dd0*/  MUFU.TANH R110, R98 ;  /* 0x00000062006e7308 */ /* 0x0007e20000002400 */
[----:B--2---:R-:W-:Y:S03]  /*3de0*/  HMMA.16816.F32 R48, R120, R104, R48 ;  /* 0x000000687830723c */ /* 0x004fe60000001830 */
[----:B------:R-:W-:-:S04]  /*3df0*/  FMUL.FTZ R78, R55, UR14 ;  /* 0x0000000e374e7c20 */ /* 0x000fc80008410000 */
[----:B------:R-:W-:Y:S01]  /*3e00*/  MUFU.TANH R111, R111 ;  /* 0x0000006f006f7308 */ /* 0x000fe20000002400 */
[C---:B------:R-:W-:Y:S01]  /*3e10*/  HMMA.16816.F32 R44, R120.reuse, R106, R44 ;  /* 0x0000006a782c723c */ /* 0x040fe2000000182c */
[----:B------:R-:W2:Y:S06]  /*3e20*/  LDSM.16.M88.4 R104, [R0+0x4c00] ;  /* 0x004c00000068783b */ /* 0x000eac0000000200 */
[----:B------:R-:W-:Y:S01]  /*3e30*/  MUFU.TANH R78, R78 ;  /* 0x0000004e004e7308 */ /* 0x000fe20000002400 */
[C---:B-----5:R-:W-:Y:S01]  /*3e40*/  HMMA.16816.F32 R40, R120.reuse, R112, R40 ;  /* 0x000000707828723c */ /* 0x060fe20000001828 */
[----:B---3--:R3:W5:Y:S01]  /*3e50*/  LDSM.16.M88.4 R96, [R0+0x4800] ;  /* 0x004800000060783b */ /* 0x0087620000000200 */
[----:B------:R-:W-:Y:S01]  /*3e60*/  FMUL.FTZ R113, R79, UR14 ;  /* 0x0000000e4f717c20 */ /* 0x000fe20008410000 */
[----:B------:R-:W-:Y:S01]  /*3e70*/  FMUL.FTZ R79, R53, UR14 ;  /* 0x0000000e354f7c20 */ /* 0x000fe20008410000 */
[----:B------:R-:W-:Y:S01]  /*3e80*/  FMUL.FTZ R76, R49, UR14 ;  /* 0x0000000e314c7c20 */ /* 0x000fe20008410000 */
[----:B------:R-:W-:Y:S01]  /*3e90*/  FMUL.FTZ R112, R82, UR14 ;  /* 0x0000000e52707c20 */ /* 0x000fe20008410000 */
[----:B------:R-:W-:Y:S01]  /*3ea0*/  FMUL.FTZ R82, R52, UR14 ;  /* 0x0000000e34527c20 */ /* 0x000fe20008410000 */
[----:B------:R-:W-:Y:S01]  /*3eb0*/  MUFU.TANH R92, R92 ;  /* 0x0000005c005c7308 */ /* 0x000fe20000002400 */
[----:B-1----:R-:W-:Y:S01]  /*3ec0*/  HMMA.16816.F32 R20, R120, R102, R20 ;  /* 0x000000667814723c */ /* 0x002fe20000001814 */
[----:B------:R-:W-:Y:S01]  /*3ed0*/  FMUL.FTZ R103, R74, UR14 ;  /* 0x0000000e4a677c20 */ /* 0x000fe20008410000 */
[----:B------:R-:W-:Y:S01]  /*3ee0*/  FMUL.FTZ R102, R70, UR14 ;  /* 0x0000000e46667c20 */ /* 0x000fe20008410000 */
[----:B------:R-:W-:Y:S01]  /*3ef0*/  FMUL.FTZ R74, R50, UR14 ;  /* 0x0000000e324a7c20 */ /* 0x000fe20008410000 */
[----:B------:R-:W-:Y:S01]  /*3f00*/  FMUL.FTZ R70, R45, UR14 ;  /* 0x0000000e2d467c20 */ /* 0x000fe20008410000 */
[----:B------:R-:W-:-:S04]  /*3f10*/  DEPBAR.LE SB0, 0x0 ;  /* 0x000080000000791a */ /* 0x000fc80000000000 */
[C---:B------:R-:W-:Y:S01]  /*3f20*/  HMMA.16816.F32 R32, R120.reuse, R4, R32 ;  /* 0x000000047820723c */ /* 0x040fe20000001820 */
[----:B------:R-:W-:Y:S01]  /*3f30*/  FMUL.FTZ R4, R94, UR14 ;  /* 0x0000000e5e047c20 */ /* 0x000fe20008410000 */
[----:B------:R-:W-:Y:S01]  /*3f40*/  FMUL.FTZ R94, R62, UR14 ;  /* 0x0000000e3e5e7c20 */ /* 0x000fe20008410000 */
[----:B------:R-:W-:Y:S01]  /*3f50*/  FMUL.FTZ R5, R95, UR14 ;  /* 0x0000000e5f057c20 */ /* 0x000fe20008410000 */
[----:B------:R-:W-:Y:S01]  /*3f60*/  FMUL.FTZ R95, R60, UR14 ;  /* 0x0000000e3c5f7c20 */ /* 0x000fe20008410000 */
[----:B------:R-:W-:Y:S01]  /*3f70*/  MUFU.TANH R112, R112 ;  /* 0x0000007000707308 */ /* 0x000fe20000002400 */
[----:B---3--:R-:W-:Y:S02]  /*3f80*/  FMUL.FTZ R0, R85, UR14 ;  /* 0x0000000e55007c20 */ /* 0x008fe40008410000 */
[C---:B------:R-:W-:Y:S01]  /*3f90*/  HMMA.16816.F32 R28, R120.reuse, R6, R28 ;  /* 0x00000006781c723c */ /* 0x040fe2000000181c */
[----:B------:R-:W-:Y:S01]  /*3fa0*/  FMUL.FTZ R85, R80, UR14 ;  /* 0x0000000e50557c20 */ /* 0x000fe20008410000 */
[----:B------:R-:W-:Y:S01]  /*3fb0*/  FMUL.FTZ R6, R73, UR14 ;  /* 0x0000000e49067c20 */ /* 0x000fe20008410000 */
[----:B------:R-:W-:Y:S01]  /*3fc0*/  FMUL.FTZ R7, R88, UR14 ;  /* 0x0000000e58077c20 */ /* 0x000fe20008410000 */
[----:B------:R-:W-:Y:S01]  /*3fd0*/  FMUL.FTZ R88, R89, UR14 ;  /* 0x0000000e59587c20 */ /* 0x000fe20008410000 */
[----:B------:R1:W-:Y:S01]  /*3fe0*/  MUFU.TANH R80, R0 ;  /* 0x0000000000507308 */ /* 0x0003e20000002400 */
[----:B------:R-:W-:Y:S01]  /*3ff0*/  FMUL.FTZ R89, R90, UR14 ;  /* 0x0000000e5a597c20 */ /* 0x000fe20008410000 */
[----:B------:R-:W-:Y:S01]  /*4000*/  FMUL.FTZ R90, R91, UR14 ;  /* 0x0000000e5b5a7c20 */ /* 0x000fe20008410000 */
[C---:B--2---:R-:W-:Y:S01]  /*4010*/  HMMA.16816.F32 R8, R120.reuse, R104, R8 ;  /* 0x000000687808723c */ /* 0x044fe20000001808 */
[----:B------:R-:W-:Y:S01]  /*4020*/  FMUL.FTZ R105, R69, UR14 ;  /* 0x0000000e45697c20 */ /* 0x000fe20008410000 */
[----:B------:R-:W-:Y:S01]  /*4030*/  FMUL.FTZ R69, R46, UR14 ;  /* 0x0000000e2e457c20 */ /* 0x000fe20008410000 */
[----:B------:R-:W-:Y:S01]  /*4040*/  FMUL.FTZ R46, R22, UR14 ;  /* 0x0000000e162e7c20 */ /* 0x000fe20008410000 */
[----:B------:R-:W-:Y:S01]  /*4050*/  FMUL.FTZ R104, R71, UR14 ;  /* 0x0000000e47687c20 */ /* 0x000fe20008410000 */
[----:B------:R-:W-:Y:S01]  /*4060*/  FMUL.FTZ R71, R51, UR14 ;  /* 0x0000000e33477c20 */ /* 0x000fe20008410000 */
[----:B------:R-:W-:Y:S01]  /*4070*/  FMUL.FTZ R91, R63, UR14 ;  /* 0x0000000e3f5b7c20 */ /* 0x000fe20008410000 */
[----:B------:R-:W-:Y:S01]  /*4080*/  FMUL.FTZ R73, R44, UR14 ;  /* 0x0000000e2c497c20 */ /* 0x000fe20008410000 */
[C---:B------:R-:W-:Y:S01]  /*4090*/  HMMA.16816.F32 R36, R120.reuse, R114, R36 ;  /* 0x000000727824723c */ /* 0x040fe20000001824 */
[----:B------:R-:W-:Y:S01]  /*40a0*/  FMUL.FTZ R114, R83, UR14 ;  /* 0x0000000e53727c20 */ /* 0x000fe20008410000 */
[----:B------:R-:W-:Y:S01]  /*40b0*/  FMUL.FTZ R83, R58, UR14 ;  /* 0x0000000e3a537c20 */ /* 0x000fe20008410000 */
[----:B------:R-:W-:Y:S01]  /*40c0*/  FMUL.FTZ R55, R29, UR14 ;  /* 0x0000000e1d377c20 */ /* 0x000fe20008410000 */
[----:B------:R-:W-:Y:S01]  /*40d0*/  FMUL.FTZ R53, R31, UR14 ;  /* 0x0000000e1f357c20 */ /* 0x000fe20008410000 */
[----:B------:R2:W-:Y:S01]  /*40e0*/  MUFU.TANH R29, R3 ;  /* 0x00000003001d7308 */ /* 0x0005e20000002400 */
[----:B------:R-:W-:Y:S01]  /*40f0*/  FMUL.FTZ R63, R43, UR14 ;  /* 0x0000000e2b3f7c20 */ /* 0x000fe20008410000 */
[----:B-1----:R-:W-:Y:S01]  /*4100*/  FMUL.FTZ R0, R72, UR14 ;  /* 0x0000000e48007c20 */ /* 0x002fe20008410000 */
[C---:B-----5:R-:W-:Y:S01]  /*4110*/  HMMA.16816.F32 R12, R120.reuse, R98, R12 ;  /* 0x00000062780c723c */ /* 0x060fe2000000180c */
[----:B------:R-:W-:Y:S01]  /*4120*/  FMUL.FTZ R98, R67, UR14 ;  /* 0x0000000e43627c20 */ /* 0x000fe20008410000 */
[----:B------:R-:W-:Y:S01]  /*4130*/  FMUL.FTZ R67, R40, UR14 ;  /* 0x0000000e28437c20 */ /* 0x000fe20008410000 */
[----:B------:R-:W-:Y:S01]  /*4140*/  FMUL.FTZ R22, R11, UR14 ;  /* 0x0000000e0b167c20 */ /* 0x000fe20008410000 */
[----:B------:R-:W-:Y:S01]  /*4150*/  FMUL.FTZ R115, R77, UR14 ;  /* 0x0000000e4d737c20 */ /* 0x000fe20008410000 */
[----:B------:R1:W-:Y:S01]  /*4160*/  MUFU.TANH R31, R0 ;  /* 0x00000000001f7308 */ /* 0x0003e20000002400 */
[----:B------:R-:W-:Y:S01]  /*4170*/  FMUL.FTZ R99, R65, UR14 ;  /* 0x0000000e41637c20 */ /* 0x000fe20008410000 */
[----:B------:R-:W-:Y:S01]  /*4180*/  FMUL.FTZ R65, R41, UR14 ;  /* 0x0000000e29417c20 */ /* 0x000fe20008410000 */
[----:B------:R-:W-:Y:S01]  /*4190*/  HMMA.16816.F32 R124, R120, R106, R124 ;  /* 0x0000006a787c723c */ /* 0x000fe2000000187c */
[----:B------:R-:W-:Y:S01]  /*41a0*/  FMUL.FTZ R106, R75, UR14 ;  /* 0x0000000e4b6a7c20 */ /* 0x000fe20008410000 */
[----:B------:R-:W-:Y:S01]  /*41b0*/  FMUL.FTZ R75, R48, UR14 ;  /* 0x0000000e304b7c20 */ /* 0x000fe20008410000 */
[----:B------:R-:W-:Y:S01]  /*41c0*/  FMUL.FTZ R48, R20, UR14 ;  /* 0x0000000e14307c20 */ /* 0x000fe20008410000 */
[----:B------:R-:W-:-:S02]  /*41d0*/  IMAD.SHL.U32 R20, R148, 0x2, RZ ;  /* 0x0000000294147824 */ /* 0x000fc400078e00ff */
        /* <DEDUP_REMOVED lines=8> */
[----:B--2---:R-:W-:Y:S01]  /*4260*/  LOP3.LUT R3, R20, 0x6, RZ, 0xc0, !PT ;  /* 0x0000000614037812 */ /* 0x004fe200078ec0ff */
[----:B------:R-:W-:Y:S01]  /*4270*/  FMUL.FTZ R35, R8, UR14 ;  /* 0x0000000e08237c20 */ /* 0x000fe20008410000 */
[----:B------:R-:W-:Y:S01]  /*4280*/  IMAD.MOV.U32 R8, RZ, RZ, 0x8 ;  /* 0x00000008ff087424 */ /* 0x000fe200078e00ff */
[----:B------:R-:W-:Y:S01]  /*4290*/  HMMA.16816.F32 R16, R120, R96, R16 ;  /* 0x000000607810723c */ /* 0x000fe20000001810 */
[----:B------:R-:W-:Y:S01]  /*42a0*/  FMUL.FTZ R96, R81, UR14 ;  /* 0x0000000e51607c20 */ /* 0x000fe20008410000 */
[----:B------:R-:W-:Y:S01]  /*42b0*/  FMUL.FTZ R81, R54, UR14 ;  /* 0x0000000e36517c20 */ /* 0x000fe20008410000 */
[----:B------:R-:W-:Y:S01]  /*42c0*/  FMUL.FTZ R39, R12, UR14 ;  /* 0x0000000e0c277c20 */ /* 0x000fe20008410000 */
[----:B------:R-:W-:Y:S01]  /*42d0*/  FMUL.FTZ R54, R30, UR14 ;  /* 0x0000000e1e367c20 */ /* 0x000fe20008410000 */
[----:B------:R-:W-:Y:S01]  /*42e0*/  LOP3.LUT R12, R2, R3, RZ, 0xfc, !PT ;  /* 0x00000003020c7212 */ /* 0x000fe200078efcff */
[----:B------:R2:W-:Y:S01]  /*42f0*/  MUFU.TANH R30, R6 ;  /* 0x00000006001e7308 */ /* 0x0005e20000002400 */
[----:B-1----:R-:W-:Y:S01]  /*4300*/  VIADDMNMX R0, R138, R8, UR19, PT ;  /* 0x000000138a007e46 */ /* 0x002fe2000b800108 */
[----:B------:R-:W-:Y:S01]  /*4310*/  FMUL.FTZ R36, R15, UR14 ;  /* 0x0000000e0f247c20 */ /* 0x000fe20008410000 */
[-C--:B------:R-:W-:Y:S01]  /*4320*/  I2FP.F32.U32 R20, R12.reuse ;  /* 0x0000000c00147245 */ /* 0x080fe20000201000 */
[----:B------:R-:W-:Y:S01]  /*4330*/  FMUL.FTZ R38, R13, UR14 ;  /* 0x0000000e0d267c20 */ /* 0x000fe20008410000 */
[----:B------:R-:W-:Y:S01]  /*4340*/  I2FP.F32.U32 R11, R12 ;  /* 0x0000000c000b7245 */ /* 0x000fe20000201000 */
[----:B------:R-:W-:Y:S01]  /*4350*/  FMUL.FTZ R51, R25, UR14 ;  /* 0x0000000e19337c20 */ /* 0x000fe20008410000 */
[----:B------:R-:W-:Y:S01]  /*4360*/  FMUL.FTZ R25, R10, UR14 ;  /* 0x0000000e0a197c20 */ /* 0x000fe20008410000 */
[----:B------:R-:W-:Y:S01]  /*4370*/  FFMA.FTZ R20, R20, UR7, R139 ;  /* 0x0000000714147c23 */ /* 0x000fe2000801008b */
[C---:B------:R-:W-:Y:S01]  /*4380*/  ISETP.GE.AND P3, PT, R12.reuse, R128, PT ;  /* 0x000000800c00720c */ /* 0x040fe20003f66270 */
[----:B------:R-:W-:Y:S01]  /*4390*/  FFMA.FTZ R11, R11, UR7, R141 ;  /* 0x000000070b0b7c23 */ /* 0x000fe2000801008d */
[----:B------:R-:W-:Y:S01]  /*43a0*/  ISETP.GE.AND P0, PT, R12, R0, PT ;  /* 0x000000000c00720c */ /* 0x000fe20003f06270 */
[----:B------:R-:W-:Y:S01]  /*43b0*/  FMUL.FTZ R97, R61, UR14 ;  /* 0x0000000e3d617c20 */ /* 0x000fe20008410000 */
[C-C-:B------:R-:W-:Y:S01]  /*43c0*/  LOP3.LUT R10, R2.reuse, 0x9, R3.reuse, 0xfe, !PT ;  /* 0x00000009020a7812 */ /* 0x140fe200078efe03 */
[----:B------:R-:W-:Y:S01]  /*43d0*/  FMUL.FTZ R40, R19, UR14 ;  /* 0x0000000e13287c20 */ /* 0x000fe20008410000 */
[--C-:B------:R-:W-:Y:S01]  /*43e0*/  LOP3.LUT R13, R2, 0x8, R3.reuse, 0xfe, !PT ;  /* 0x00000008020d7812 */ /* 0x100fe200078efe03 */
[----:B------:R-:W-:Y:S01]  /*43f0*/  FMUL.FTZ R107, R68, UR14 ;  /* 0x0000000e446b7c20 */ /* 0x000fe20008410000 */
[----:B------:R-:W-:Y:S01]  /*4400*/  FMUL.FTZ R61, R37, UR14 ;  /* 0x0000000e253d7c20 */ /* 0x000fe20008410000 */
[C-C-:B--2---:R-:W-:Y:S01]  /*4410*/  LOP3.LUT R6, R2.reuse, 0x1, R3.reuse, 0xfe, !PT ;  /* 0x0000000102067812 */ /* 0x144fe200078efe03 */
[----:B------:R-:W-:Y:S01]  /*4420*/  FMUL.FTZ R68, R47, UR14 ;  /* 0x0000000e2f447c20 */ /* 0x000fe20008410000 */
[----:B------:R-:W-:Y:S01]  /*4430*/  LOP3.LUT R19, R2, 0x10, R3, 0xfe, !PT ;  /* 0x0000001002137812 */ /* 0x000fe200078efe03 */
[----:B------:R-:W-:Y:S01]  /*4440*/  FMUL.FTZ R37, R14, UR14 ;  /* 0x0000000e0e257c20 */ /* 0x000fe20008410000 */
[C---:B------:R-:W-:Y:S01]  /*4450*/  ISETP.GE.AND P6, PT, R6.reuse, R128, PT ;  /* 0x000000800600720c */ /* 0x040fe20003fc6270 */
[----:B------:R-:W-:Y:S01]  /*4460*/  FMUL.FTZ R47, R21, UR14 ;  /* 0x0000000e152f7c20 */ /* 0x000fe20008410000 */
[----:B------:R-:W-:Y:S01]  /*4470*/  ISETP.GE.AND P2, PT, R6, R0, PT ;  /* 0x000000000600720c */ /* 0x000fe20003f46270 */
[----:B------:R-:W-:Y:S01]  /*4480*/  FMUL.FTZ R49, R27, UR14 ;  /* 0x0000000e1b317c20 */ /* 0x000fe20008410000 */
[-C--:B------:R-:W-:Y:S01]  /*4490*/  I2FP.F32.U32 R15, R6.reuse ;  /* 0x00000006000f7245 */ /* 0x080fe20000201000 */
[----:B------:R-:W-:Y:S01]  /*44a0*/  FMUL.FTZ R44, R16, UR14 ;  /* 0x0000000e102c7c20 */ /* 0x000fe20008410000 */
[----:B------:R-:W-:Y:S01]  /*44b0*/  I2FP.F32.U32 R6, R6 ;  /* 0x0000000600067245 */ /* 0x000fe20000201000 */
[----:B------:R-:W-:Y:S01]  /*44c0*/  FMUL.FTZ R43, R17, UR14 ;  /* 0x0000000e112b7c20 */ /* 0x000fe20008410000 */
[----:B------:R-:W-:Y:S01]  /*44d0*/  FSEL R20, R20, -INF , !P3 ;  /* 0xff80000014147808 */ /* 0x000fe20005800000 */
[----:B------:R-:W-:Y:S01]  /*44e0*/  FFMA.FTZ R15, R15, UR7, R140 ;  /* 0x000000070f0f7c23 */ /* 0x000fe2000801008c */
[----:B------:R-:W-:Y:S01]  /*44f0*/  FSEL R11, R11, -INF , !P0 ;  /* 0xff8000000b0b7808 */ /* 0x000fe20004000000 */
[----:B------:R-:W-:Y:S01]  /*4500*/  FFMA.FTZ R6, R6, UR7, R142 ;  /* 0x0000000706067c23 */ /* 0x000fe2000801008e */
[C---:B------:R-:W-:Y:S01]  /*4510*/  ISETP.GE.AND P3, PT, R10.reuse, R128, PT ;  /* 0x000000800a00720c */ /* 0x040fe20003f66270 */
[----:B------:R-:W-:Y:S01]  /*4520*/  FMUL.FTZ R27, R9, UR14 ;  /* 0x0000000e091b7c20 */ /* 0x000fe20008410000 */
[----:B------:R-:W-:Y:S01]  /*4530*/  ISETP.GE.AND P0, PT, R10, R0, PT ;  /* 0x000000000a00720c */ /* 0x000fe20003f06270 */
[----:B------:R-:W1:Y:S01]  /*4540*/  MUFU.TANH R7, R7 ;  /* 0x0000000700077308 */ /* 0x000e620000002400 */
[----:B------:R-:W-:Y:S01]  /*4550*/  I2FP.F32.U32 R14, R10 ;  /* 0x0000000a000e7245 */ /* 0x000fe20000201000 */
[----:B------:R-:W-:Y:S01]  /*4560*/  FMUL.FTZ R52, R24, UR14 ;  /* 0x0000000e18347c20 */ /* 0x000fe20008410000 */
[C---:B------:R-:W-:Y:S01]  /*4570*/  ISETP.GE.AND P4, PT, R13.reuse, R128, PT ;  /* 0x000000800d00720c */ /* 0x040fe20003f86270 */
[----:B------:R-:W-:Y:S01]  /*4580*/  FMUL.FTZ R101, R64, UR14 ;  /* 0x0000000e40657c20 */ /* 0x000fe20008410000 */
[----:B------:R-:W-:Y:S01]  /*4590*/  ISETP.GE.AND P1, PT, R13, R0, PT ;  /* 0x000000000d00720c */ /* 0x000fe20003f26270 */
[----:B------:R-:W-:Y:S01]  /*45a0*/  FFMA.FTZ R14, R14, UR7, R144 ;  /* 0x000000070e0e7c23 */ /* 0x000fe20008010090 */
[-C--:B------:R-:W-:Y:S01]  /*45b0*/  I2FP.F32.U32 R21, R13.reuse ;  /* 0x0000000d00157245 */ /* 0x080fe20000201000 */
[----:B------:R2:W-:Y:S01]  /*45c0*/  MUFU.TANH R77, R85 ;  /* 0x00000055004d7308 */ /* 0x0005e20000002400 */
[----:B------:R-:W-:Y:S01]  /*45d0*/  I2FP.F32.U32 R10, R10 ;  /* 0x0000000a000a7245 */ /* 0x000fe20000201000 */
[----:B------:R-:W-:Y:S01]  /*45e0*/  FMUL.FTZ R41, R18, UR14 ;  /* 0x0000000e12297c20 */ /* 0x000fe20008410000 */
[----:B------:R-:W-:Y:S01]  /*45f0*/  I2FP.F32.U32 R13, R13 ;  /* 0x0000000d000d7245 */ /* 0x000fe20000201000 */
[----:B------:R-:W-:Y:S01]  /*4600*/  FFMA.FTZ R21, R21, UR7, R143 ;  /* 0x0000000715157c23 */ /* 0x000fe2000801008f */
[----:B------:R-:W-:Y:S01]  /*4610*/  FSEL R15, R15, -INF , !P6 ;  /* 0xff8000000f0f7808 */ /* 0x000fe20007000000 */
[----:B------:R-:W-:Y:S01]  /*4620*/  FFMA.FTZ R10, R10, UR7, R146 ;  /* 0x000000070a0a7c23 */ /* 0x000fe20008010092 */
[----:B------:R-:W-:Y:S01]  /*4630*/  FSEL R6, R6, -INF , !P2 ;  /* 0xff80000006067808 */ /* 0x000fe20005000000 */
[----:B------:R-:W-:Y:S01]  /*4640*/  FFMA.FTZ R13, R13, UR7, R145 ;  /* 0x000000070d0d7c23 */ /* 0x000fe20008010091 */
[-C--:B------:R-:W-:Y:S01]  /*4650*/  I2FP.F32.U32 R12, R19.reuse ;  /* 0x00000013000c7245 */ /* 0x080fe20000201000 */
[----:B------:R3:W-:Y:S01]  /*4660*/  MUFU.TANH R72, R86 ;  /* 0x0000005600487308 */ /* 0x0007e20000002400 */
[C---:B------:R-:W-:Y:S01]  /*4670*/  ISETP.GE.AND P6, PT, R19.reuse, R128, PT ;  /* 0x000000801300720c */ /* 0x040fe20003fc6270 */
[----:B------:R-:W-:Y:S01]  /*4680*/  FMUL.FTZ R124, R124, UR14 ;  /* 0x0000000e7c7c7c20 */ /* 0x000fe20008410000 */
[----:B------:R-:W-:Y:S01]  /*4690*/  ISETP.GE.AND P2, PT, R19, R0, PT ;  /* 0x000000001300720c */ /* 0x000fe20003f46270 */
[----:B------:R-:W-:Y:S01]  /*46a0*/  FFMA.FTZ R147, R12, UR7, R147 ;  /* 0x000000070c937c23 */ /* 0x000fe20008010093 */
[--C-:B------:R-:W-:Y:S01]  /*46b0*/  LOP3.LUT R8, R2, 0x11, R3.reuse, 0xfe, !PT ;  /* 0x0000001102087812 */ /* 0x100fe200078efe03 */
[----:B------:R-:W-:Y:S01]  /*46c0*/  FMUL.FTZ R126, R126, UR14 ;  /* 0x0000000e7e7e7c20 */ /* 0x000fe20008410000 */
[----:B------:R-:W-:Y:S01]  /*46d0*/  I2FP.F32.U32 R19, R19 ;  /* 0x0000001300137245 */ /* 0x000fe20000201000 */
[----:B--2---:R-:W-:Y:S01]  /*46e0*/  FMUL.FTZ R85, R59, UR14 ;  /* 0x0000000e3b557c20 */ /* 0x004fe20008410000 */
[C-C-:B------:R-:W-:Y:S01]  /*46f0*/  LOP3.LUT R16, R2.reuse, 0x18, R3.reuse, 0xfe, !PT ;  /* 0x0000001802107812 */ /* 0x140fe200078efe03 */
[----:B------:R-:W-:Y:S01]  /*4700*/  FMUL.FTZ R59, R33, UR14 ;  /* 0x0000000e213b7c20 */ /* 0x000fe20008410000 */
[-C--:B------:R-:W-:Y:S01]  /*4710*/  I2FP.F32.U32 R9, R8.reuse ;  /* 0x0000000800097245 */ /* 0x080fe20000201000 */
[----:B------:R-:W-:Y:S01]  /*4720*/  FFMA.FTZ R19, R19, UR7, R152 ;  /* 0x0000000713137c23 */ /* 0x000fe20008010098 */
[----:B------:R-:W-:Y:S01]  /*4730*/  LOP3.LUT R12, R2, 0x19, R3, 0xfe, !PT ;  /* 0x00000019020c7812 */ /* 0x000fe200078efe03 */
[----:B------:R2:W-:Y:S01]  /*4740*/  MUFU.TANH R64, R87 ;  /* 0x0000005700407308 */ /* 0x0005e20000002400 */
[----:B------:R-:W-:Y:S01]  /*4750*/  I2FP.F32.U32 R17, R8 ;  /* 0x0000000800117245 */ /* 0x000fe20000201000 */
[----:B------:R-:W-:Y:S01]  /*4760*/  FFMA.FTZ R9, R9, UR7, R151 ;  /* 0x0000000709097c23 */ /* 0x000fe20008010097 */
[----:B------:R-:W-:Y:S01]  /*4770*/  FSEL R14, R14, -INF , !P3 ;  /* 0xff8000000e0e7808 */ /* 0x000fe20005800000 */
[----:B---3--:R-:W-:Y:S01]  /*4780*/  FMUL.FTZ R86, R57, UR14 ;  /* 0x0000000e39567c20 */ /* 0x008fe20008410000 */
[----:B------:R-:W-:Y:S01]  /*4790*/  FSEL R10, R10, -INF , !P0 ;  /* 0xff8000000a0a7808 */ /* 0x000fe20004000000 */
[----:B------:R-:W-:Y:S01]  /*47a0*/  FMUL.FTZ R57, R34, UR14 ;  /* 0x0000000e22397c20 */ /* 0x000fe20008410000 */
[----:B------:R-:W-:Y:S01]  /*47b0*/  I2FP.F32.U32 R24, R16 ;  /* 0x0000001000187245 */ /* 0x000fe20000201000 */
[----:B------:R-:W-:Y:S01]  /*47c0*/  FFMA.FTZ R18, R17, UR7, R153 ;  /* 0x0000000711127c23 */ /* 0x000fe20008010099 */
[----:B------:R-:W-:Y:S01]  /*47d0*/  FSEL R21, R21, -INF , !P4 ;  /* 0xff80000015157808 */ /* 0x000fe20006000000 */
[----:B------:R3:W-:Y:S01]  /*47e0*/  MUFU.TANH R34, R118 ;  /* 0x0000007600227308 */ /* 0x0007e20000002400 */
[----:B------:R-:W-:Y:S01]  /*47f0*/  FSEL R13, R13, -INF , !P1 ;  /* 0xff8000000d0d7808 */ /* 0x000fe20004800000 */
[----:B------:R-:W-:Y:S01]  /*4800*/  FMUL.FTZ R50, R26, UR14 ;  /* 0x0000000e1a327c20 */ /* 0x000fe20008410000 */
[C---:B------:R-:W-:Y:S01]  /*4810*/  ISETP.GE.AND P3, PT, R16.reuse, R128, PT ;  /* 0x000000801000720c */ /* 0x040fe20003f66270 */
[----:B------:R-:W-:Y:S01]  /*4820*/  FMUL.FTZ R26, R125, UR14 ;  /* 0x0000000e7d1a7c20 */ /* 0x000fe20008410000 */
[----:B------:R-:W-:Y:S01]  /*4830*/  ISETP.GE.AND P0, PT, R16, R0, PT ;  /* 0x000000001000720c */ /* 0x000fe20003f06270 */
[----:B------:R-:W-:Y:S01]  /*4840*/  FMUL.FTZ R45, R23, UR14 ;  /* 0x0000000e172d7c20 */ /* 0x000fe20008410000 */
[----:B------:R-:W-:Y:S01]  /*4850*/  I2FP.F32.U32 R33, R12 ;  /* 0x0000000c00217245 */ /* 0x000fe20000201000 */
[----:B--2---:R-:W-:Y:S01]  /*4860*/  FMUL.FTZ R87, R56, UR14 ;  /* 0x0000000e38577c20 */ /* 0x004fe20008410000 */
[----:B------:R-:W-:Y:S01]  /*4870*/  ISETP.GE.AND P4, PT, R8, R128, PT ;  /* 0x000000800800720c */ /* 0x000fe20003f86270 */
[----:B------:R-:W-:Y:S01]  /*4880*/  FMUL.FTZ R56, R28, UR14 ;  /* 0x0000000e1c387c20 */ /* 0x000fe20008410000 */
[----:B------:R-:W-:Y:S01]  /*4890*/  ISETP.GE.AND P1, PT, R8, R0, PT ;  /* 0x000000000800720c */ /* 0x000fe20003f26270 */
[----:B------:R-:W2:Y:S01]  /*48a0*/  MUFU.TANH R89, R89 ;  /* 0x0000005900597308 */ /* 0x000ea20000002400 */
[----:B------:R-:W-:Y:S01]  /*48b0*/  I2FP.F32.U32 R16, R16 ;  /* 0x0000001000107245 */ /* 0x000fe20000201000 */
[----:B------:R-:W-:Y:S01]  /*48c0*/  FMUL.FTZ R23, R127, UR14 ;  /* 0x0000000e7f177c20 */ /* 0x000fe20008410000 */
[----:B------:R-:W-:-:S02]  /*48d0*/  FSEL R8, R147, -INF , !P6 ;  /* 0xff80000093087808 */ /* 0x000fc40007000000 */
[----:B------:R-:W-:Y:S01]  /*48e0*/  FSEL R19, R19, -INF , !P2 ;  /* 0xff80000013137808 */ /* 0x000fe20005000000 */
[----:B------:R-:W-:Y:S01]  /*48f0*/  FFMA.FTZ R16, R16, UR7, R156 ;  /* 0x0000000710107c23 */ /* 0x000fe2000801009c */
[C---:B------:R-:W-:Y:S01]  /*4900*/  ISETP.GE.AND P6, PT, R12.reuse, R128, PT ;  /* 0x000000800c00720c */ /* 0x040fe20003fc6270 */
[----:B------:R-:W5:Y:S01]  /*4910*/  MUFU.TANH R88, R88 ;  /* 0x0000005800587308 */ /* 0x000f620000002400 */
[----:B------:R-:W-:Y:S02]  /*4920*/  ISETP.GE.AND P2, PT, R12, R0, PT ;  /* 0x000000000c00720c */ /* 0x000fe40003f46270 */
[----:B------:R-:W-:Y:S01]  /*4930*/  I2FP.F32.U32 R28, R12 ;  /* 0x0000000c001c7245 */ /* 0x000fe20000201000 */
[----:B------:R-:W-:Y:S01]  /*4940*/  FFMA.FTZ R12, R24, UR7, R154 ;  /* 0x00000007180c7c23 */ /* 0x000fe2000801009a */
[C---:B---3--:R-:W-:Y:S01]  /*4950*/  LOP3.LUT R118, R2.reuse, 0x20, R3, 0xfe, !PT ;  /* 0x0000002002767812 */ /* 0x048fe200078efe03 */
[----:B------:R-:W-:Y:S01]  /*4960*/  FFMA.FTZ R24, R33, UR7, R155 ;  /* 0x0000000721187c23 */ /* 0x000fe2000801009b */
[----:B------:R-:W-:Y:S01]  /*4970*/  LOP3.LUT R33, R2, 0x50, R3, 0xfe, !PT ;  /* 0x0000005002217812 */ /* 0x000fe200078efe03 */
[----:B------:R-:W3:Y:S01]  /*4980*/  MUFU.TANH R90, R90 ;  /* 0x0000005a005a7308 */ /* 0x000ee20000002400 */
[----:B------:R-:W-:Y:S01]  /*4990*/  FSEL R9, R9, -INF , !P4 ;  /* 0xff80000009097808 */ /* 0x000fe20006000000 */
[----:B------:R-:W-:Y:S01]  /*49a0*/  FFMA.FTZ R17, R28, UR7, R157 ;  /* 0x000000071c117c23 */ /* 0x000fe2000801009d */
[----:B------:R-:W-:-:S02]  /*49b0*/  FSEL R18, R18, -INF , !P1 ;  /* 0xff80000012127808 */ /* 0x000fc40004800000 */
[C---:B------:R-:W-:Y:S02]  /*49c0*/  ISETP.GE.AND P4, PT, R118.reuse, R128, PT ;  /* 0x000000807600720c */ /* 0x040fe40003f86270 */
[----:B------:R-:W-:Y:S01]  /*49d0*/  ISETP.GE.AND P1, PT, R118, R0, PT ;  /* 0x000000007600720c */ /* 0x000fe20003f26270 */
[----:B------:R-:W3:Y:S01]  /*49e0*/  MUFU.TANH R96, R96 ;  /* 0x0000006000607308 */ /* 0x000ee20000002400 */
[-C--:B------:R-:W-:Y:S02]  /*49f0*/  I2FP.F32.U32 R120, R118.reuse ;  /* 0x0000007600787245 */ /* 0x080fe40000201000 */
[----:B------:R-:W-:Y:S02]  /*4a00*/  I2FP.F32.U32 R118, R118 ;  /* 0x0000007600767245 */ /* 0x000fe40000201000 */
[----:B------:R-:W-:Y:S02]  /*4a10*/  I2FP.F32.U32 R194, R33 ;  /* 0x0000002100c27245 */ /* 0x000fe40000201000 */
[----:B------:R-:W-:Y:S01]  /*4a20*/  FSEL R12, R12, -INF , !P3 ;  /* 0xff8000000c0c7808 */ /* 0x000fe20005800000 */
[----:B----4-:R-:W-:Y:S01]  /*4a30*/  FFMA.FTZ R159, R118, UR7, R159 ;  /* 0x00000007769f7c23 */ /* 0x010fe2000801009f */
[----:B------:R-:W-:Y:S01]  /*4a40*/  FSEL R16, R16, -INF , !P0 ;  /* 0xff80000010107808 */ /* 0x000fe20004000000 */
[----:B-1----:R-:W-:Y:S01]  /*4a50*/  FFMA.FTZ R194, R194, UR7, R7 ;  /* 0x00000007c2c27c23 */ /* 0x002fe20008010007 */
[C---:B------:R-:W-:Y:S01]  /*4a60*/  ISETP.GE.AND P3, PT, R33.reuse, R128, PT ;  /* 0x000000802100720c */ /* 0x040fe20003f66270 */
[----:B------:R-:W1:Y:S01]  /*4a70*/  MUFU.TANH R114, R114 ;  /* 0x0000007200727308 */ /* 0x000e620000002400 */
[----:B------:R-:W-:-:S02]  /*4a80*/  ISETP.GE.AND P0, PT, R33, R0, PT ;  /* 0x000000002100720c */ /* 0x000fc40003f06270 */
[----:B------:R-:W-:Y:S01]  /*4a90*/  I2FP.F32.U32 R121, R33 ;  /* 0x0000002100797245 */ /* 0x000fe20000201000 */
[----:B------:R-:W-:Y:S01]  /*4aa0*/  FFMA.FTZ R33, R120, UR7, R158 ;  /* 0x0000000778217c23 */ /* 0x000fe2000801009e */
[C-C-:B------:R-:W-:Y:S02]  /*4ab0*/  LOP3.LUT R28, R2.reuse, 0x51, R3.reuse, 0xfe, !PT ;  /* 0x00000051021c7812 */ /* 0x140fe400078efe03 */
[C---:B------:R-:W-:Y:S01]  /*4ac0*/  LOP3.LUT R118, R2.reuse, 0x58, R3, 0xfe, !PT ;  /* 0x0000005802767812 */ /* 0x040fe200078efe03 */
[----:B--2---:R-:W-:Y:S01]  /*4ad0*/  FFMA.FTZ R89, R121, UR7, R89 ;  /* 0x0000000779597c23 */ /* 0x004fe20008010059 */
[----:B------:R-:W-:Y:S01]  /*4ae0*/  LOP3.LUT R7, R2, 0x59, R3, 0xfe, !PT ;  /* 0x0000005902077812 */ /* 0x000fe200078efe03 */
[----:B------:R-:W2:Y:S01]  /*4af0*/  MUFU.TANH R115, R115 ;  /* 0x0000007300737308 */ /* 0x000ea20000002400 */
[----:B------:R-:W-:Y:S02]  /*4b00*/  FSEL R24, R24, -INF , !P6 ;  /* 0xff80000018187808 */ /* 0x000fe40007000000 */
[----:B------:R-:W-:-:S02]  /*4b10*/  FSEL R17, R17, -INF , !P2 ;  /* 0xff80000011117808 */ /* 0x000fc40005000000 */
[----:B------:R-:W-:Y:S02]  /*4b20*/  I2FP.F32.U32 R119, R28 ;  /* 0x0000001c00777245 */ /* 0x000fe40000201000 */
[C---:B------:R-:W-:Y:S01]  /*4b30*/  ISETP.GE.AND P6, PT, R28.reuse, R128, PT ;  /* 0x000000801c00720c */ /* 0x040fe20003fc6270 */
[----:B------:R-:W4:Y:S01]  /*4b40*/  MUFU.TANH R113, R113 ;  /* 0x0000007100717308 */ /* 0x000f220000002400 */
[----:B------:R-:W-:Y:S01]  /*4b50*/  ISETP.GE.AND P2, PT, R28, R0, PT ;  /* 0x000000001c00720c */ /* 0x000fe20003f46270 */
[----:B-----5:R-:W-:Y:S01]  /*4b60*/  FFMA.FTZ R88, R119, UR7, R88 ;  /* 0x0000000777587c23 */ /* 0x020fe20008010058 */
[----:B------:R-:W-:Y:S01]  /*4b70*/  FSEL R33, R33, -INF , !P4 ;  /* 0xff80000021217808 */ /* 0x000fe20006000000 */
[----:B---3--:R-:W-:Y:S01]  /*4b80*/  FFMA.FTZ R90, R119, UR7, R90 ;  /* 0x00000007775a7c23 */ /* 0x008fe2000801005a */
[----:B------:R-:W-:Y:S02]  /*4b90*/  FSEL R28, R159, -INF , !P1 ;  /* 0xff8000009f1c7808 */ /* 0x000fe40004800000 */
[C---:B------:R-:W-:Y:S01]  /*4ba0*/  ISETP.GE.AND P4, PT, R118.reuse, R128, PT ;  /* 0x000000807600720c */ /* 0x040fe20003f86270 */
[----:B------:R-:W3:Y:S01]  /*4bb0*/  MUFU.TANH R103, R103 ;  /* 0x0000006700677308 */ /* 0x000ee20000002400 */
[----:B------:R-:W-:-:S02]  /*4bc0*/  ISETP.GE.AND P1, PT, R118, R0, PT ;  /* 0x000000007600720c */ /* 0x000fc40003f26270 */
[-C--:B------:R-:W-:Y:S02]  /*4bd0*/  I2FP.F32.U32 R192, R118.reuse ;  /* 0x0000007600c07245 */ /* 0x080fe40000201000 */
[----:B------:R-:W-:Y:S02]  /*4be0*/  I2FP.F32.U32 R120, R118 ;  /* 0x0000007600787245 */ /* 0x000fe40000201000 */
[----:B------:R-:W-:Y:S01]  /*4bf0*/  I2FP.F32.U32 R118, R7 ;  /* 0x0000000700767245 */ /* 0x000fe20000201000 */
[----:B------:R-:W-:Y:S01]  /*4c00*/  FFMA.FTZ R192, R192, UR7, R84 ;  /* 0x00000007c0c07c23 */ /* 0x000fe20008010054 */
[--C-:B------:R-:W-:Y:S01]  /*4c10*/  LOP3.LUT R84, R2, 0x61, R3.reuse, 0xfe, !PT ;  /* 0x0000006102547812 */ /* 0x100fe200078efe03 */
[----:B------:R-:W-:Y:S01]  /*4c20*/  FFMA.FTZ R72, R120, UR7, R72 ;  /* 0x0000000778487c23 */ /* 0x000fe20008010048 */
[----:B------:R-:W-:Y:S01]  /*4c30*/  FSEL R194, R194, -INF , !P3 ;  /* 0xff800000c2c27808 */ /* 0x000fe20005800000 */
[----:B------:R-:W-:Y:S01]  /*4c40*/  FFMA.FTZ R80, R118, UR7, R80 ;  /* 0x0000000776507c23 */ /* 0x000fe20008010050 */
[----:B------:R-:W-:Y:S01]  /*4c50*/  LOP3.LUT R118, R2, 0x60, R3, 0xfe, !PT ;  /* 0x0000006002767812 */ /* 0x000fe200078efe03 */
[----:B------:R-:W5:Y:S01]  /*4c60*/  MUFU.TANH R106, R106 ;  /* 0x0000006a006a7308 */ /* 0x000f620000002400 */
[----:B------:R-:W-:-:S02]  /*4c70*/  FSEL R139, R89, -INF , !P0 ;  /* 0xff800000598b7808 */ /* 0x000fc40004000000 */
[C---:B------:R-:W-:Y:S02]  /*4c80*/  ISETP.GE.AND P3, PT, R7.reuse, R128, PT ;  /* 0x000000800700720c */ /* 0x040fe40003f66270 */
[----:B------:R-:W-:Y:S02]  /*4c90*/  ISETP.GE.AND P0, PT, R7, R0, PT ;  /* 0x000000000700720c */ /* 0x000fe40003f06270 */
[----:B------:R-:W-:Y:S01]  /*4ca0*/  FSEL R193, R88, -INF , !P6 ;  /* 0xff80000058c17808 */ /* 0x000fe20007000000 */
[----:B------:R-:W-:Y:S01]  /*4cb0*/  MUFU.TANH R102, R102 ;  /* 0x0000006600667308 */ /* 0x000fe20000002400 */
[----:B------:R-:W-:Y:S02]  /*4cc0*/  FSEL R138, R90, -INF , !P2 ;  /* 0xff8000005a8a7808 */ /* 0x000fe40005000000 */
[----:B------:R-:W-:Y:S02]  /*4cd0*/  I2FP.F32.U32 R7, R7 ;  /* 0x0000000700077245 */ /* 0x000fe40000201000 */
[----:B------:R-:W-:-:S02]  /*4ce0*/  ISETP.GE.AND P6, PT, R118, R128, PT ;  /* 0x000000807600720c */ /* 0x000fc40003fc6270 */
[----:B------:R-:W-:Y:S01]  /*4cf0*/  ISETP.GE.AND P2, PT, R118, R0, PT ;  /* 0x000000007600720c */ /* 0x000fe20003f46270 */
[----:B------:R-:W-:Y:S01]  /*4d00*/  FFMA.FTZ R64, R7, UR7, R64 ;  /* 0x0000000707407c23 */ /* 0x000fe20008010040 */
[-C--:B------:R-:W-:Y:S01]  /*4d10*/  I2FP.F32.U32 R88, R118.reuse ;  /* 0x0000007600587245 */ /* 0x080fe20000201000 */
[----:B------:R-:W5:Y:S01]  /*4d20*/  MUFU.TANH R107, R107 ;  /* 0x0000006b006b7308 */ /* 0x000f620000002400 */
[----:B------:R-:W-:Y:S02]  /*4d30*/  I2FP.F32.U32 R118, R118 ;  /* 0x0000007600767245 */ /* 0x000fe40000201000 */
[----:B------:R-:W-:Y:S01]  /*4d40*/  FSEL R143, R72, -INF , !P1 ;  /* 0xff800000488f7808 */ /* 0x000fe20004800000 */
[----:B------:R-:W-:Y:S01]  /*4d50*/  FFMA.FTZ R77, R88, UR7, R77 ;  /* 0x00000007584d7c23 */ /* 0x000fe2000801004d */
[----:B------:R-:W-:Y:S01]  /*4d60*/  I2FP.F32.U32 R72, R84 ;  /* 0x0000005400487245 */ /* 0x000fe20000201000 */
[----:B------:R-:W-:Y:S01]  /*4d70*/  FFMA.FTZ R112, R118, UR7, R112 ;  /* 0x0000000776707c23 */ /* 0x000fe20008010070 */
[--C-:B------:R-:W-:Y:S01]  /*4d80*/  LOP3.LUT R156, R2, 0x68, R3.reuse, 0xfe, !PT ;  /* 0x00000068029c7812 */ /* 0x100fe200078efe03 */
[----:B------:R-:W5:Y:S01]  /*4d90*/  MUFU.TANH R105, R105 ;  /* 0x0000006900697308 */ /* 0x000f620000002400 */
[----:B------:R-:W-:Y:S01]  /*4da0*/  FSEL R192, R192, -INF , !P4 ;  /* 0xff800000c0c07808 */ /* 0x000fe20006000000 */
[----:B------:R-:W-:Y:S01]  /*4db0*/  FFMA.FTZ R96, R72, UR7, R96 ;  /* 0x0000000748607c23 */ /* 0x000fe20008010060 */
[----:B------:R-:W-:-:S02]  /*4dc0*/  LOP3.LUT R72, R2, 0x69, R3, 0xfe, !PT ;  /* 0x0000006902487812 */ /* 0x000fc400078efe03 */
[----:B------:R-:W-:Y:S02]  /*4dd0*/  LOP3.LUT R7, R2, 0x70, R3, 0xfe, !PT ;  /* 0x0000007002077812 */ /* 0x000fe400078efe03 */
[C---:B------:R-:W-:Y:S01]  /*4de0*/  ISETP.GE.AND P4, PT, R84.reuse, R128, PT ;  /* 0x000000805400720c */ /* 0x040fe20003f86270 */
[----:B------:R-:W5:Y:S01]  /*4df0*/  MUFU.TANH R104, R104 ;  /* 0x0000006800687308 */ /* 0x000f620000002400 */
[----:B------:R-:W-:Y:S02]  /*4e00*/  ISETP.GE.AND P1, PT, R84, R0, PT ;  /* 0x000000005400720c */ /* 0x000fe40003f26270 */
[----:B------:R-:W-:Y:S02]  /*4e10*/  FSEL R191, R80, -INF , !P3 ;  /* 0xff80000050bf7808 */ /* 0x000fe40005800000 */
[----:B------:R-:W-:Y:S02]  /*4e20*/  FSEL R142, R64, -INF , !P0 ;  /* 0xff800000408e7808 */ /* 0x000fe40004000000 */
[----:B------:R-:W-:Y:S01]  /*4e30*/  I2FP.F32.U32 R84, R84 ;  /* 0x0000005400547245 */ /* 0x000fe20000201000 */
[----:B------:R-:W5:Y:S01]  /*4e40*/  MUFU.TANH R101, R101 ;  /* 0x0000006500657308 */ /* 0x000f620000002400 */
[----:B------:R-:W-:-:S02]  /*4e50*/  ISETP.GE.AND P3, PT, R156, R128, PT ;  /* 0x000000809c00720c */ /* 0x000fc40003f66270 */
[----:B------:R-:W-:Y:S01]  /*4e60*/  ISETP.GE.AND P0, PT, R156, R0, PT ;  /* 0x000000009c00720c */ /* 0x000fe20003f06270 */
[----:B-1----:R-:W-:Y:S01]  /*4e70*/  FFMA.FTZ R114, R84, UR7, R114 ;  /* 0x0000000754727c23 */ /* 0x002fe20008010072 */
[-C--:B------:R-:W-:Y:S02]  /*4e80*/  I2FP.F32.U32 R80, R156.reuse ;  /* 0x0000009c00507245 */ /* 0x080fe40000201000 */
[----:B------:R-:W-:Y:S01]  /*4e90*/  FSEL R140, R77, -INF , !P6 ;  /* 0xff8000004d8c7808 */ /* 0x000fe20007000000 */
[----:B------:R-:W1:Y:S01]  /*4ea0*/  MUFU.TANH R99, R99 ;  /* 0x0000006300637308 */ /* 0x000e620000002400 */
[----:B------:R-:W-:Y:S01]  /*4eb0*/  FSEL R147, R112, -INF , !P2 ;  /* 0xff80000070937808 */ /* 0x000fe20005000000 */
[----:B------:R-:W-:Y:S01]  /*4ec0*/  FFMA.FTZ R34, R80, UR7, R34 ;  /* 0x0000000750227c23 */ /* 0x000fe20008010022 */
[----:B------:R-:W-:Y:S02]  /*4ed0*/  I2FP.F32.U32 R156, R156 ;  /* 0x0000009c009c7245 */ /* 0x000fe40000201000 */
[----:B------:R-:W-:-:S02]  /*4ee0*/  ISETP.GE.AND P6, PT, R72, R128, PT ;  /* 0x000000804800720c */ /* 0x000fc40003fc6270 */
[----:B------:R-:W-:Y:S01]  /*4ef0*/  ISETP.GE.AND P2, PT, R72, R0, PT ;  /* 0x000000004800720c */ /* 0x000fe20003f46270 */
[----:B------:R-:W-:Y:S01]  /*4f00*/  FFMA.FTZ R156, R156, UR7, R29 ;  /* 0x000000079c9c7c23 */ /* 0x000fe2000801001d */
[-C--:B------:R-:W-:Y:S01]  /*4f10*/  I2FP.F32.U32 R77, R72.reuse ;  /* 0x00000048004d7245 */ /* 0x080fe20000201000 */
[----:B------:R-:W1:Y:S01]  /*4f20*/  MUFU.TANH R100, R100 ;  /* 0x0000006400647308 */ /* 0x000e620000002400 */
[----:B------:R-:W-:Y:S02]  /*4f30*/  I2FP.F32.U32 R72, R72 ;  /* 0x0000004800487245 */ /* 0x000fe40000201000 */
[----:B------:R-:W-:Y:S01]  /*4f40*/  I2FP.F32.U32 R64, R7 ;  /* 0x0000000700407245 */ /* 0x000fe20000201000 */
[----:B--2---:R-:W-:Y:S01]  /*4f50*/  FFMA.FTZ R115, R77, UR7, R115 ;  /* 0x000000074d737c23 */ /* 0x004fe20008010073 */
[----:B------:R-:W-:Y:S01]  /*4f60*/  LOP3.LUT R29, R2, 0x78, R3, 0xfe, !PT ;  /* 0x00000078021d7812 */ /* 0x000fe200078efe03 */
[----:B----4-:R-:W-:Y:S01]  /*4f70*/  FFMA.FTZ R113, R72, UR7, R113 ;  /* 0x0000000748717c23 */ /* 0x010fe20008010071 */
[----:B------:R-:W-:Y:S01]  /*4f80*/  FSEL R141, R96, -INF , !P4 ;  /* 0xff800000608d7808 */ /* 0x000fe20006000000 */
[----:B------:R-:W-:Y:S01]  /*4f90*/  FFMA.FTZ R31, R64, UR7, R31 ;  /* 0x00000007401f7c23 */ /* 0x000fe2000801001f */
[----:B------:R-:W-:Y:S01]  /*4fa0*/  LOP3.LUT R64, R2, 0x71, R3, 0xfe, !PT ;  /* 0x0000007102407812 */ /* 0x000fe200078efe03 */
[----:B------:R-:W2:Y:S01]  /*4fb0*/  MUFU.TANH R98, R98 ;  /* 0x0000006200627308 */ /* 0x000ea20000002400 */
        /* <DEDUP_REMOVED lines=9> */
[----:B---3--:R-:W-:Y:S01]  /*5050*/  FFMA.FTZ R103, R7, UR7, R103 ;  /* 0x0000000707677c23 */ /* 0x008fe20008010067 */
[-C--:B------:R-:W-:Y:S01]  /*5060*/  I2FP.F32.U32 R34, R64.reuse ;  /* 0x0000004000227245 */ /* 0x080fe20000201000 */
[----:B------:R-:W3:Y:S01]  /*5070*/  MUFU.TANH R95, R95 ;  /* 0x0000005f005f7308 */ /* 0x000ee20000002400 */
[----:B------:R-:W-:Y:S02]  /*5080*/  FSEL R151, R115, -INF , !P6 ;  /* 0xff80000073977808 */ /* 0x000fe40007000000 */
[----:B------:R-:W-:Y:S01]  /*5090*/  FSEL R155, R113, -INF , !P2 ;  /* 0xff800000719b7808 */ /* 0x000fe20005000000 */
[----:B------:R-:W-:Y:S01]  /*50a0*/  FFMA.FTZ R30, R34, UR7, R30 ;  /* 0x00000007221e7c23 */ /* 0x000fe2000801001e */
[----:B------:R-:W-:Y:S02]  /*50b0*/  I2FP.F32.U32 R64, R64 ;  /* 0x0000004000407245 */ /* 0x000fe40000201000 */
[C---:B------:R-:W-:Y:S01]  /*50c0*/  ISETP.GE.AND P6, PT, R29.reuse, R128, PT ;  /* 0x000000801d00720c */ /* 0x040fe20003fc6270 */
[----:B------:R-:W4:Y:S01]  /*50d0*/  MUFU.TANH R94, R94 ;  /* 0x0000005e005e7308 */ /* 0x000f220000002400 */
[----:B------:R-:W-:Y:S01]  /*50e0*/  ISETP.GE.AND P2, PT, R29, R0, PT ;  /* 0x000000001d00720c */ /* 0x000fe20003f46270 */
[----:B-----5:R-:W-:Y:S01]  /*50f0*/  FFMA.FTZ R106, R64, UR7, R106 ;  /* 0x00000007406a7c23 */ /* 0x020fe2000801006a */
[----:B------:R-:W-:-:S02]  /*5100*/  I2FP.F32.U32 R72, R29 ;  /* 0x0000001d00487245 */ /* 0x000fc40000201000 */
[----:B------:R-:W-:Y:S02]  /*5110*/  I2FP.F32.U32 R29, R29 ;  /* 0x0000001d001d7245 */ /* 0x000fe40000201000 */
[----:B------:R-:W-:Y:S01]  /*5120*/  LOP3.LUT R64, R2, 0x79, R3, 0xfe, !PT ;  /* 0x0000007902407812 */ /* 0x000fe200078efe03 */
[----:B------:R-:W-:Y:S01]  /*5130*/  FFMA.FTZ R107, R72, UR7, R107 ;  /* 0x00000007486b7c23 */ /* 0x000fe2000801006b */
[C-C-:B------:R-:W-:Y:S01]  /*5140*/  LOP3.LUT R7, R2.reuse, 0x81, R3.reuse, 0xfe, !PT ;  /* 0x0000008102077812 */ /* 0x140fe200078efe03 */
[----:B------:R-:W-:Y:S01]  /*5150*/  FFMA.FTZ R102, R29, UR7, R102 ;  /* 0x000000071d667c23 */ /* 0x000fe20008010066 */
[----:B------:R-:W-:Y:S01]  /*5160*/  LOP3.LUT R29, R2, 0x80, R3, 0xfe, !PT ;  /* 0x00000080021d7812 */ /* 0x000fe200078efe03 */
[----:B------:R-:W5:Y:S01]  /*5170*/  MUFU.TANH R91, R91 ;  /* 0x0000005b005b7308 */ /* 0x000f620000002400 */
[----:B------:R-:W-:Y:S02]  /*5180*/  FSEL R188, R31, -INF , !P4 ;  /* 0xff8000001fbc7808 */ /* 0x000fe40006000000 */
[----:B------:R-:W-:-:S02]  /*5190*/  FSEL R171, R103, -INF , !P1 ;  /* 0xff80000067ab7808 */ /* 0x000fc40004800000 */
[C---:B------:R-:W-:Y:S02]  /*51a0*/  ISETP.GE.AND P4, PT, R64.reuse, R128, PT ;  /* 0x000000804000720c */ /* 0x040fe40003f86270 */
[----:B------:R-:W-:Y:S01]  /*51b0*/  ISETP.GE.AND P1, PT, R64, R0, PT ;  /* 0x000000004000720c */ /* 0x000fe20003f26270 */
[----:B------:R-:W5:Y:S01]  /*51c0*/  MUFU.TANH R87, R87 ;  /* 0x0000005700577308 */ /* 0x000f620000002400 */
[-C--:B------:R-:W-:Y:S02]  /*51d0*/  I2FP.F32.U32 R34, R64.reuse ;  /* 0x0000004000227245 */ /* 0x080fe40000201000 */
[----:B------:R-:W-:Y:S02]  /*51e0*/  I2FP.F32.U32 R31, R64 ;  /* 0x00000040001f7245 */ /* 0x000fe40000201000 */
[----:B------:R-:W-:Y:S01]  /*51f0*/  FSEL R168, R30, -INF , !P3 ;  /* 0xff8000001ea87808 */ /* 0x000fe20005800000 */
[----:B------:R-:W-:Y:S01]  /*5200*/  FFMA.FTZ R105, R34, UR7, R105 ;  /* 0x0000000722697c23 */ /* 0x000fe20008010069 */
[----:B------:R-:W-:Y:S01]  /*5210*/  FSEL R187, R106, -INF , !P0 ;  /* 0xff8000006abb7808 */ /* 0x000fe20004000000 */
[----:B------:R-:W-:Y:S01]  /*5220*/  FFMA.FTZ R104, R31, UR7, R104 ;  /* 0x000000071f687c23 */ /* 0x000fe20008010068 */
[C---:B------:R-:W-:Y:S01]  /*5230*/  ISETP.GE.AND P3, PT, R29.reuse, R128, PT ;  /* 0x000000801d00720c */ /* 0x040fe20003f66270 */
[----:B------:R-:W-:Y:S01]  /*5240*/  MUFU.TANH R86, R86 ;  /* 0x0000005600567308 */ /* 0x000fe20000002400 */
[----:B------:R-:W-:-:S02]  /*5250*/  ISETP.GE.AND P0, PT, R29, R0, PT ;  /* 0x000000001d00720c */ /* 0x000fc40003f06270 */
[-C--:B------:R-:W-:Y:S02]  /*5260*/  I2FP.F32.U32 R30, R29.reuse ;  /* 0x0000001d001e7245 */ /* 0x080fe40000201000 */
[----:B------:R-:W-:Y:S02]  /*5270*/  I2FP.F32.U32 R64, R29 ;  /* 0x0000001d00407245 */ /* 0x000fe40000201000 */
[----:B------:R-:W-:Y:S01]  /*5280*/  I2FP.F32.U32 R29, R7 ;  /* 0x00000007001d7245 */ /* 0x000fe20000201000 */
[----:B------:R-:W-:Y:S01]  /*5290*/  FFMA.FTZ R101, R30, UR7, R101 ;  /* 0x000000071e657c23 */ /* 0x000fe20008010065 */
[C---:B------:R-:W-:Y:S01]  /*52a0*/  LOP3.LUT R30, R2.reuse, 0x88, R3, 0xfe, !PT ;  /* 0x00000088021e7812 */ /* 0x040fe200078efe03 */
[----:B------:R-:W5:Y:S01]  /*52b0*/  MUFU.TANH R83, R83 ;  /* 0x0000005300537308 */ /* 0x000f620000002400 */
[----:B------:R-:W-:Y:S01]  /*52c0*/  FSEL R180, R107, -INF , !P6 ;  /* 0xff8000006bb47808 */ /* 0x000fe20007000000 */
[----:B-1----:R-:W-:Y:S01]  /*52d0*/  FFMA.FTZ R99, R29, UR7, R99 ;  /* 0x000000071d637c23 */ /* 0x002fe20008010063 */
[----:B------:R-:W-:Y:S01]  /*52e0*/  LOP3.LUT R29, R2, 0x89, R3, 0xfe, !PT ;  /* 0x00000089021d7812 */ /* 0x000fe200078efe03 */
[----:B------:R-:W-:Y:S01]  /*52f0*/  FFMA.FTZ R100, R64, UR7, R100 ;  /* 0x0000000740647c23 */ /* 0x000fe20008010064 */
[----:B------:R-:W-:-:S02]  /*5300*/  FSEL R185, R102, -INF , !P2 ;  /* 0xff80000066b97808 */ /* 0x000fc40005000000 */
[C---:B------:R-:W-:Y:S01]  /*5310*/  ISETP.GE.AND P6, PT, R7.reuse, R128, PT ;  /* 0x000000800700720c */ /* 0x040fe20003fc6270 */
[----:B------:R-:W1:Y:S01]  /*5320*/  MUFU.TANH R85, R85 ;  /* 0x0000005500557308 */ /* 0x000e620000002400 */
[----:B------:R-:W-:Y:S02]  /*5330*/  ISETP.GE.AND P2, PT, R7, R0, PT ;  /* 0x000000000700720c */ /* 0x000fe40003f46270 */
[----:B------:R-:W-:Y:S02]  /*5340*/  FSEL R177, R105, -INF , !P4 ;  /* 0xff80000069b17808 */ /* 0x000fe40006000000 */
[----:B------:R-:W-:Y:S02]  /*5350*/  FSEL R181, R104, -INF , !P1 ;  /* 0xff80000068b57808 */ /* 0x000fe40004800000 */
[----:B------:R-:W-:Y:S01]  /*5360*/  I2FP.F32.U32 R7, R7 ;  /* 0x0000000700077245 */ /* 0x000fe20000201000 */
[----:B------:R-:W1:Y:S01]  /*5370*/  MUFU.TANH R82, R82 ;  /* 0x0000005200527308 */ /* 0x000e620000002400 */
[----:B------:R-:W-:-:S02]  /*5380*/  ISETP.GE.AND P4, PT, R30, R128, PT ;  /* 0x000000801e00720c */ /* 0x000fc40003f86270 */
[----:B------:R-:W-:Y:S01]  /*5390*/  ISETP.GE.AND P1, PT, R30, R0, PT ;  /* 0x000000001e00720c */ /* 0x000fe20003f26270 */
[----:B--2---:R-:W-:Y:S01]  /*53a0*/  FFMA.FTZ R98, R7, UR7, R98 ;  /* 0x0000000707627c23 */ /* 0x004fe20008010062 */
[-C--:B------:R-:W-:Y:S02]  /*53b0*/  I2FP.F32.U32 R34, R30.reuse ;  /* 0x0000001e00227245 */ /* 0x080fe40000201000 */
[----:B------:R-:W-:Y:S01]  /*53c0*/  I2FP.F32.U32 R31, R30 ;  /* 0x0000001e001f7245 */ /* 0x000fe20000201000 */
[----:B------:R-:W2:Y:S01]  /*53d0*/  MUFU.TANH R81, R81 ;  /* 0x0000005100517308 */ /* 0x000ea20000002400 */
[----:B------:R-:W-:Y:S01]  /*53e0*/  I2FP.F32.U32 R30, R29 ;  /* 0x0000001d001e7245 */ /* 0x000fe20000201000 */
[----:B---3--:R-:W-:Y:S01]  /*53f0*/  FFMA.FTZ R95, R34, UR7, R95 ;  /* 0x00000007225f7c23 */ /* 0x008fe2000801005f */
[----:B------:R-:W-:Y:S01]  /*5400*/  LOP3.LUT R7, R2, 0x91, R3, 0xfe, !PT ;  /* 0x0000009102077812 */ /* 0x000fe200078efe03 */
[----:B----4-:R-:W-:Y:S01]  /*5410*/  FFMA.FTZ R94, R31, UR7, R94 ;  /* 0x000000071f5e7c23 */ /* 0x010fe2000801005e */
[----:B------:R-:W-:Y:S01]  /*5420*/  FSEL R170, R101, -INF , !P3 ;  /* 0xff80000065aa7808 */ /* 0x000fe20005800000 */
[----:B------:R-:W-:Y:S01]  /*5430*/  FFMA.FTZ R97, R30, UR7, R97 ;  /* 0x000000071e617c23 */ /* 0x000fe20008010061 */
[----:B------:R-:W-:Y:S01]  /*5440*/  LOP3.LUT R30, R2, 0x90, R3, 0xfe, !PT ;  /* 0x00000090021e7812 */ /* 0x000fe200078efe03 */
[----:B------:R-:W3:Y:S01]  /*5450*/  MUFU.TANH R79, R79 ;  /* 0x0000004f004f7308 */ /* 0x000ee20000002400 */
        /* <DEDUP_REMOVED lines=9> */
[----:B------:R-:W4:Y:S01]  /*54f0*/  MUFU.TANH R75, R75 ;  /* 0x0000004b004b7308 */ /* 0x000f220000002400 */
[-C--:B------:R-:W-:Y:S01]  /*5500*/  I2FP.F32.U32 R31, R30.reuse ;  /* 0x0000001e001f7245 */ /* 0x080fe20000201000 */
[----:B-----5:R-:W-:Y:S01]  /*5510*/  FFMA.FTZ R91, R29, UR7, R91 ;  /* 0x000000071d5b7c23 */ /* 0x020fe2000801005b */
[----:B------:R-:W-:Y:S02]  /*5520*/  I2FP.F32.U32 R30, R30 ;  /* 0x0000001e001e7245 */ /* 0x000fe40000201000 */
[----:B------:R-:W-:Y:S01]  /*5530*/  FSEL R167, R95, -INF , !P4 ;  /* 0xff8000005fa77808 */ /* 0x000fe20006000000 */
[----:B------:R-:W-:Y:S01]  /*5540*/  FFMA.FTZ R87, R31, UR7, R87 ;  /* 0x000000071f577c23 */ /* 0x000fe20008010057 */
[----:B------:R-:W-:Y:S01]  /*5550*/  FSEL R160, R94, -INF , !P1 ;  /* 0xff8000005ea07808 */ /* 0x000fe20004800000 */
[----:B------:R-:W-:Y:S01]  /*5560*/  FFMA.FTZ R83, R30, UR7, R83 ;  /* 0x000000071e537c23 */ /* 0x000fe20008010053 */
[----:B------:R-:W-:Y:S01]  /*5570*/  I2FP.F32.U32 R34, R7 ;  /* 0x0000000700227245 */ /* 0x000fe20000201000 */
[----:B------:R-:W-:Y:S01]  /*5580*/  MUFU.TANH R71, R71 ;  /* 0x0000004700477308 */ /* 0x000fe20000002400 */
[----:B------:R-:W-:-:S02]  /*5590*/  ISETP.GE.AND P4, PT, R7, R128, PT ;  /* 0x000000800700720c */ /* 0x000fc40003f86270 */
[----:B------:R-:W-:Y:S01]  /*55a0*/  ISETP.GE.AND P1, PT, R7, R0, PT ;  /* 0x000000000700720c */ /* 0x000fe20003f26270 */
[----:B------:R-:W-:Y:S01]  /*55b0*/  FFMA.FTZ R86, R34, UR7, R86 ;  /* 0x0000000722567c23 */ /* 0x000fe20008010056 */
[----:B------:R-:W-:Y:S02]  /*55c0*/  I2FP.F32.U32 R7, R7 ;  /* 0x0000000700077245 */ /* 0x000fe40000201000 */
[C-C-:B------:R-:W-:Y:S01]  /*55d0*/  LOP3.LUT R34, R2.reuse, 0x98, R3.reuse, 0xfe, !PT ;  /* 0x0000009802227812 */ /* 0x140fe200078efe03 */
[----:B------:R-:W5:Y:S01]  /*55e0*/  MUFU.TANH R76, R76 ;  /* 0x0000004c004c7308 */ /* 0x000f620000002400 */
[C---:B------:R-:W-:Y:S01]  /*55f0*/  LOP3.LUT R29, R2.reuse, 0x99, R3, 0xfe, !PT ;  /* 0x00000099021d7812 */ /* 0x040fe200078efe03 */
[----:B-1----:R-:W-:Y:S01]  /*5600*/  FFMA.FTZ R85, R7, UR7, R85 ;  /* 0x0000000707557c23 */ /* 0x002fe20008010055 */
[----:B------:R-:W-:Y:S02]  /*5610*/  LOP3.LUT R7, R2, 0xa0, R3, 0xfe, !PT ;  /* 0x000000a002077812 */ /* 0x000fe400078efe03 */
[----:B------:R-:W-:-:S02]  /*5620*/  FSEL R166, R97, -INF , !P3 ;  /* 0xff80000061a67808 */ /* 0x000fc40005800000 */
[----:B------:R-:W-:Y:S01]  /*5630*/  FSEL R159, R91, -INF , !P0 ;  /* 0xff8000005b9f7808 */ /* 0x000fe20004000000 */
[----:B------:R-:W1:Y:S01]  /*5640*/  MUFU.TANH R124, R124 ;  /* 0x0000007c007c7308 */ /* 0x000e620000002400 */
[C---:B------:R-:W-:Y:S02]  /*5650*/  ISETP.GE.AND P3, PT, R34.reuse, R128, PT ;  /* 0x000000802200720c */ /* 0x040fe40003f66270 */
[----:B------:R-:W-:Y:S02]  /*5660*/  ISETP.GE.AND P0, PT, R34, R0, PT ;  /* 0x000000002200720c */ /* 0x000fe40003f06270 */
[-C--:B------:R-:W-:Y:S02]  /*5670*/  I2FP.F32.U32 R64, R34.reuse ;  /* 0x0000002200407245 */ /* 0x080fe40000201000 */
[----:B------:R-:W-:Y:S01]  /*5680*/  FSEL R165, R87, -INF , !P6 ;  /* 0xff80000057a57808 */ /* 0x000fe20007000000 */
[----:B------:R-:W1:Y:S01]  /*5690*/  MUFU.TANH R126, R126 ;  /* 0x0000007e007e7308 */ /* 0x000e620000002400 */
[----:B------:R-:W-:Y:S01]  /*56a0*/  FSEL R153, R83, -INF , !P2 ;  /* 0xff80000053997808 */ /* 0x000fe20005000000 */
[----:B------:R-:W-:Y:S01]  /*56b0*/  FFMA.FTZ R82, R64, UR7, R82 ;  /* 0x0000000740527c23 */ /* 0x000fe20008010052 */
[----:B------:R-:W-:-:S02]  /*56c0*/  I2FP.F32.U32 R34, R34 ;  /* 0x0000002200227245 */ /* 0x000fc40000201000 */
[C---:B------:R-:W-:Y:S02]  /*56d0*/  ISETP.GE.AND P6, PT, R29.reuse, R128, PT ;  /* 0x000000801d00720c */ /* 0x040fe40003fc6270 */
[----:B------:R-:W-:Y:S01]  /*56e0*/  ISETP.GE.AND P2, PT, R29, R0, PT ;  /* 0x000000001d00720c */ /* 0x000fe20003f46270 */
[----:B--2---:R-:W-:Y:S01]  /*56f0*/  FFMA.FTZ R81, R34, UR7, R81 ;  /* 0x0000000722517c23 */ /* 0x004fe20008010051 */
[-C--:B------:R-:W-:Y:S01]  /*5700*/  I2FP.F32.U32 R31, R29.reuse ;  /* 0x0000001d001f7245 */ /* 0x080fe20000201000 */
[----:B------:R2:W-:Y:S01]  /*5710*/  MUFU.TANH R64, R58 ;  /* 0x0000003a00407308 */ /* 0x0005e20000002400 */
[----:B------:R-:W-:Y:S02]  /*5720*/  I2FP.F32.U32 R29, R29 ;  /* 0x0000001d001d7245 */ /* 0x000fe40000201000 */
[----:B------:R-:W-:Y:S01]  /*5730*/  FSEL R161, R86, -INF , !P4 ;  /* 0xff80000056a17808 */ /* 0x000fe20006000000 */
[----:B---3--:R-:W-:Y:S01]  /*5740*/  FFMA.FTZ R79, R31, UR7, R79 ;  /* 0x000000071f4f7c23 */ /* 0x008fe2000801004f */
[----:B------:R-:W-:Y:S01]  /*5750*/  FSEL R146, R85, -INF , !P1 ;  /* 0xff80000055927808 */ /* 0x000fe20004800000 */
[----:B------:R-:W-:Y:S01]  /*5760*/  FFMA.FTZ R78, R29, UR7, R78 ;  /* 0x000000071d4e7c23 */ /* 0x000fe2000801004e */
[----:B------:R-:W-:Y:S01]  /*5770*/  I2FP.F32.U32 R30, R7 ;  /* 0x00000007001e7245 */ /* 0x000fe20000201000 */
[----:B------:R-:W-:Y:S01]  /*5780*/  MUFU.TANH R72, R32 ;  /* 0x0000002000487308 */ /* 0x000fe20000002400 */
[----:B------:R-:W-:-:S02]  /*5790*/  ISETP.GE.AND P4, PT, R7, R128, PT ;  /* 0x000000800700720c */ /* 0x000fc40003f86270 */
[----:B------:R-:W-:Y:S01]  /*57a0*/  ISETP.GE.AND P1, PT, R7, R0, PT ;  /* 0x000000000700720c */ /* 0x000fe20003f26270 */
[----:B----4-:R-:W-:Y:S01]  /*57b0*/  FFMA.FTZ R75, R30, UR7, R75 ;  /* 0x000000071e4b7c23 */ /* 0x010fe2000801004b */
[----:B------:R-:W-:Y:S02]  /*57c0*/  I2FP.F32.U32 R7, R7 ;  /* 0x0000000700077245 */ /* 0x000fe40000201000 */
[--C-:B------:R-:W-:Y:S01]  /*57d0*/  LOP3.LUT R29, R2, 0xa1, R3.reuse, 0xfe, !PT ;  /* 0x000000a1021d7812 */ /* 0x100fe200078efe03 */
[----:B------:R-:W3:Y:S01]  /*57e0*/  MUFU.TANH R4, R4 ;  /* 0x0000000400047308 */ /* 0x000ee20000002400 */
[----:B------:R-:W-:Y:S01]  /*57f0*/  FSEL R158, R82, -INF , !P3 ;  /* 0xff800000529e7808 */ /* 0x000fe20005800000 */
[----:B------:R-:W-:Y:S01]  /*5800*/  FFMA.FTZ R74, R7, UR7, R74 ;  /* 0x00000007074a7c23 */ /* 0x000fe2000801004a */
[----:B------:R-:W-:Y:S02]  /*5810*/  LOP3.LUT R7, R2, 0xf8, R3, 0xfe, !PT ;  /* 0x000000f802077812 */ /* 0x000fe400078efe03 */
[----:B------:R-:W-:-:S02]  /*5820*/  FSEL R145, R81, -INF , !P0 ;  /* 0xff80000051917808 */ /* 0x000fc40004000000 */
[C---:B------:R-:W-:Y:S01]  /*5830*/  ISETP.GE.AND P3, PT, R29.reuse, R128, PT ;  /* 0x000000801d00720c */ /* 0x040fe20003f66270 */
[----:B------:R-:W4:Y:S01]  /*5840*/  MUFU.TANH R93, R93 ;  /* 0x0000005d005d7308 */ /* 0x000f220000002400 */
[-C--:B------:R-:W-:Y:S02]  /*5850*/  I2FP.F32.U32 R30, R29.reuse ;  /* 0x0000001d001e7245 */ /* 0x080fe40000201000 */
[----:B------:R-:W-:Y:S02]  /*5860*/  ISETP.GE.AND P0, PT, R29, R0, PT ;  /* 0x000000001d00720c */ /* 0x000fe40003f06270 */
[----:B------:R-:W-:Y:S01]  /*5870*/  I2FP.F32.U32 R29, R29 ;  /* 0x0000001d001d7245 */ /* 0x000fe20000201000 */
[----:B-----5:R-:W-:Y:S01]  /*5880*/  FFMA.FTZ R76, R30, UR7, R76 ;  /* 0x000000071e4c7c23 */ /* 0x020fe2000801004c */
[----:B------:R-:W-:Y:S01]  /*5890*/  FSEL R154, R79, -INF , !P6 ;  /* 0xff8000004f9a7808 */ /* 0x000fe20007000000 */
[----:B------:R-:W5:Y:S01]  /*58a0*/  MUFU.TANH R5, R5 ;  /* 0x0000000500057308 */ /* 0x000f620000002400 */
[----:B------:R-:W-:Y:S01]  /*58b0*/  FSEL R144, R78, -INF , !P2 ;  /* 0xff8000004e907808 */ /* 0x000fe20005000000 */
[----:B------:R-:W-:Y:S01]  /*58c0*/  FFMA.FTZ R71, R29, UR7, R71 ;  /* 0x000000071d477c23 */ /* 0x000fe20008010047 */
[----:B------:R-:W-:-:S02]  /*58d0*/  ISETP.GE.AND P6, PT, R7, R128, PT ;  /* 0x000000800700720c */ /* 0x000fc40003fc6270 */
[----:B------:R-:W-:Y:S02]  /*58e0*/  ISETP.GE.AND P2, PT, R7, R0, PT ;  /* 0x000000000700720c */ /* 0x000fe40003f46270 */
[----:B------:R-:W-:Y:S01]  /*58f0*/  I2FP.F32.U32 R7, R7 ;  /* 0x0000000700077245 */ /* 0x000fe20000201000 */
[----:B------:R-:W-:Y:S01]  /*5900*/  MUFU.TANH R73, R73 ;  /* 0x0000004900497308 */ /* 0x000fe20000002400 */
[C-C-:B------:R-:W-:Y:S02]  /*5910*/  LOP3.LUT R29, R2.reuse, 0x21, R3.reuse, 0xfe, !PT ;  /* 0x00000021021d7812 */ /* 0x140fe400078efe03 */
[--C-:B------:R-:W-:Y:S01]  /*5920*/  LOP3.LUT R84, R2, 0x28, R3.reuse, 0xfe, !PT ;  /* 0x0000002802547812 */ /* 0x100fe200078efe03 */
[C---:B-1----:R-:W-:Y:S01]  /*5930*/  FFMA.FTZ R124, R7.reuse, UR7, R124 ;  /* 0x00000007077c7c23 */ /* 0x042fe2000801007c */
[----:B------:R-:W-:Y:S01]  /*5940*/  FFMA.FTZ R126, R7, UR7, R126 ;  /* 0x00000007077e7c23 */ /* 0x000fe2000801007e */
[----:B------:R-:W-:Y:S02]  /*5950*/  FSEL R123, R75, -INF , !P4 ;  /* 0xff8000004b7b7808 */ /* 0x000fe40006000000 */
[----:B------:R-:W-:Y:S01]  /*5960*/  FSEL R119, R74, -INF , !P1 ;  /* 0xff8000004a777808 */ /* 0x000fe20004800000 */
[----:B------:R1:W-:Y:S01]  /*5970*/  MUFU.TANH R7, R42 ;  /* 0x0000002a00077308 */ /* 0x0003e20000002400 */
[----:B------:R-:W-:-:S02]  /*5980*/  LOP3.LUT R85, R2, 0x29, R3, 0xfe, !PT ;  /* 0x0000002902557812 */ /* 0x000fc400078efe03 */
[C---:B------:R-:W-:Y:S02]  /*5990*/  ISETP.GE.AND P4, PT, R29.reuse, R128, PT ;  /* 0x000000801d00720c */ /* 0x040fe40003f86270 */
[----:B------:R-:W-:Y:S02]  /*59a0*/  ISETP.GE.AND P1, PT, R29, R0, PT ;  /* 0x000000001d00720c */ /* 0x000fe40003f26270 */
[----:B------:R-:W-:Y:S01]  /*59b0*/  I2FP.F32.U32 R29, R29 ;  /* 0x0000001d001d7245 */ /* 0x000fe20000201000 */
[----:B------:R-:W-:Y:S01]  /*59c0*/  MUFU.TANH R69, R69 ;  /* 0x0000004500457308 */ /* 0x000fe20000002400 */
[----:B------:R-:W-:Y:S02]  /*59d0*/  FSEL R122, R76, -INF , !P3 ;  /* 0xff8000004c7a7808 */ /* 0x000fe40005800000 */
[----:B------:R-:W-:Y:S01]  /*59e0*/  FSEL R118, R71, -INF , !P0 ;  /* 0xff80000047767808 */ /* 0x000fe20004000000 */
[C---:B------:R-:W-:Y:S01]  /*59f0*/  FFMA.FTZ R34, R29.reuse, UR7, R132 ;  /* 0x000000071d227c23 */ /* 0x040fe20008010084 */
[C---:B------:R-:W-:Y:S01]  /*5a00*/  ISETP.GE.AND P3, PT, R84.reuse, R128, PT ;  /* 0x000000805400720c */ /* 0x040fe20003f66270 */
[----:B------:R-:W-:Y:S01]  /*5a10*/  FFMA.FTZ R29, R29, UR7, R133 ;  /* 0x000000071d1d7c23 */ /* 0x000fe20008010085 */
[----:B------:R-:W-:Y:S01]  /*5a20*/  ISETP.GE.AND P0, PT, R84, R0, PT ;  /* 0x000000005400720c */ /* 0x000fe20003f06270 */
[----:B------:R3:W-:Y:S01]  /*5a30*/  MUFU.TANH R71, R56 ;  /* 0x0000003800477308 */ /* 0x0007e20000002400 */
[----:B--2---:R-:W-:-:S02]  /*5a40*/  FSEL R58, R124, -INF , !P6 ;  /* 0xff8000007c3a7808 */ /* 0x004fc40007000000 */
[----:B-1----:R-:W-:Y:S02]  /*5a50*/  FSEL R42, R126, -INF , !P2 ;  /* 0xff8000007e2a7808 */ /* 0x002fe40005000000 */
[----:B------:R-:W-:Y:S02]  /*5a60*/  I2FP.F32.U32 R84, R84 ;  /* 0x0000005400547245 */ /* 0x000fe40000201000 */
[C---:B------:R-:W-:Y:S01]  /*5a70*/  ISETP.GE.AND P6, PT, R85.reuse, R128, PT ;  /* 0x000000805500720c */ /* 0x040fe20003fc6270 */
[----:B------:R-:W1:Y:S01]  /*5a80*/  MUFU.TANH R70, R70 ;  /* 0x0000004600467308 */ /* 0x000e620000002400 */
[----:B------:R-:W-:Y:S01]  /*5a90*/  ISETP.GE.AND P2, PT, R85, R0, PT ;  /* 0x000000005500720c */ /* 0x000fe20003f46270 */
[C---:B------:R-:W-:Y:S01]  /*5aa0*/  FFMA.FTZ R31, R84.reuse, UR7, R134 ;  /* 0x00000007541f7c23 */ /* 0x040fe20008010086 */
[----:B------:R-:W-:Y:S01]  /*5ab0*/  I2FP.F32.U32 R85, R85 ;  /* 0x0000005500557245 */ /* 0x000fe20000201000 */
[----:B------:R-:W-:Y:S01]  /*5ac0*/  FFMA.FTZ R84, R84, UR7, R162 ;  /* 0x0000000754547c23 */ /* 0x000fe200080100a2 */
[----:B------:R-:W-:-:S02]  /*5ad0*/  LOP3.LUT R99, R2, 0x30, R3, 0xfe, !PT ;  /* 0x0000003002637812 */ /* 0x000fc400078efe03 */
[----:B------:R-:W-:Y:S01]  /*5ae0*/  LOP3.LUT R104, R2, 0x31, R3, 0xfe, !PT ;  /* 0x0000003102687812 */ /* 0x000fe200078efe03 */
[C---:B------:R-:W-:Y:S01]  /*5af0*/  FFMA.FTZ R135, R85.reuse, UR7, R135 ;  /* 0x0000000755877c23 */ /* 0x040fe20008010087 */
[----:B------:R-:W-:Y:S01]  /*5b00*/  FFMA.FTZ R85, R85, UR7, R182 ;  /* 0x0000000755557c23 */ /* 0x000fe200080100b6 */
[----:B------:R-:W-:Y:S01]  /*5b10*/  FSEL R34, R34, -INF , !P4 ;  /* 0xff80000022227808 */ /* 0x000fe20006000000 */
[----:B------:R-:W2:Y:S01]  /*5b20*/  MUFU.TANH R68, R68 ;  /* 0x0000004400447308 */ /* 0x000ea20000002400 */
[----:B------:R-:W-:Y:S02]  /*5b30*/  FSEL R29, R29, -INF , !P1 ;  /* 0xff8000001d1d7808 */ /* 0x000fe40004800000 */
[----:B------:R-:W-:Y:S02]  /*5b40*/  LOP3.LUT R103, R2, 0x38, R3, 0xfe, !PT ;  /* 0x0000003802677812 */ /* 0x000fe400078efe03 */
[C---:B------:R-:W-:Y:S02]  /*5b50*/  ISETP.GE.AND P4, PT, R99.reuse, R128, PT ;  /* 0x000000806300720c */ /* 0x040fe40003f86270 */
[----:B------:R-:W-:Y:S01]  /*5b60*/  ISETP.GE.AND P1, PT, R99, R0, PT ;  /* 0x000000006300720c */ /* 0x000fe20003f26270 */
[----:B------:R-:W2:Y:S01]  /*5b70*/  MUFU.TANH R67, R67 ;  /* 0x0000004300437308 */ /* 0x000ea20000002400 */
[----:B------:R-:W-:-:S02]  /*5b80*/  I2FP.F32.U32 R99, R99 ;  /* 0x0000006300637245 */ /* 0x000fc40000201000 */
[----:B------:R-:W-:Y:S02]  /*5b90*/  FSEL R31, R31, -INF , !P3 ;  /* 0xff8000001f1f7808 */ /* 0x000fe40005800000 */
[----:B------:R-:W-:Y:S01]  /*5ba0*/  FSEL R84, R84, -INF , !P0 ;  /* 0xff80000054547808 */ /* 0x000fe20004000000 */
[C---:B------:R-:W-:Y:S01]  /*5bb0*/  FFMA.FTZ R30, R99.reuse, UR7, R189 ;  /* 0x00000007631e7c23 */ /* 0x040fe200080100bd */
[C---:B------:R-:W-:Y:S01]  /*5bc0*/  ISETP.GE.AND P3, PT, R104.reuse, R128, PT ;  /* 0x000000806800720c */ /* 0x040fe20003f66270 */
[----:B------:R-:W-:Y:S01]  /*5bd0*/  FFMA.FTZ R99, R99, UR7, R129 ;  /* 0x0000000763637c23 */ /* 0x000fe20008010081 */
[----:B------:R-:W-:Y:S01]  /*5be0*/  ISETP.GE.AND P0, PT, R104, R0, PT ;  /* 0x000000006800720c */ /* 0x000fe20003f06270 */
[----:B------:R-:W2:Y:S01]  /*5bf0*/  MUFU.TANH R66, R66 ;  /* 0x0000004200427308 */ /* 0x000ea20000002400 */
[----:B------:R-:W-:Y:S02]  /*5c00*/  FSEL R32, R135, -INF , !P6 ;  /* 0xff80000087207808 */ /* 0x000fe40007000000 */
[----:B------:R-:W-:-:S02]  /*5c10*/  FSEL R85, R85, -INF , !P2 ;  /* 0xff80000055557808 */ /* 0x000fc40005000000 */
[----:B------:R-:W-:Y:S02]  /*5c20*/  I2FP.F32.U32 R104, R104 ;  /* 0x0000006800687245 */ /* 0x000fe40000201000 */
[C---:B------:R-:W-:Y:S01]  /*5c30*/  ISETP.GE.AND P6, PT, R103.reuse, R128, PT ;  /* 0x000000806700720c */ /* 0x040fe20003fc6270 */
[----:B------:R-:W2:Y:S01]  /*5c40*/  MUFU.TANH R65, R65 ;  /* 0x0000004100417308 */ /* 0x000ea20000002400 */
[----:B------:R-:W-:Y:S01]  /*5c50*/  ISETP.GE.AND P2, PT, R103, R0, PT ;  /* 0x000000006700720c */ /* 0x000fe20003f46270 */
[C---:B------:R-:W-:Y:S01]  /*5c60*/  FFMA.FTZ R105, R104.reuse, UR7, R190 ;  /* 0x0000000768697c23 */ /* 0x040fe200080100be */
[----:B------:R-:W-:Y:S01]  /*5c70*/  I2FP.F32.U32 R103, R103 ;  /* 0x0000006700677245 */ /* 0x000fe20000201000 */
[----:B------:R-:W-:Y:S01]  /*5c80*/  FFMA.FTZ R104, R104, UR7, R130 ;  /* 0x0000000768687c23 */ /* 0x000fe20008010082 */
[C-C-:B------:R-:W-:Y:S02]  /*5c90*/  LOP3.LUT R115, R2.reuse, 0x39, R3.reuse, 0xfe, !PT ;  /* 0x0000003902737812 */ /* 0x140fe400078efe03 */
[----:B------:R-:W-:Y:S01]  /*5ca0*/  LOP3.LUT R74, R2, 0x40, R3, 0xfe, !PT ;  /* 0x00000040024a7812 */ /* 0x000fe200078efe03 */
[C---:B------:R-:W-:Y:S01]  /*5cb0*/  FFMA.FTZ R101, R103.reuse, UR7, R116 ;  /* 0x0000000767657c23 */ /* 0x040fe20008010074 */
[----:B------:R-:W-:Y:S01]  /*5cc0*/  FFMA.FTZ R103, R103, UR7, R131 ;  /* 0x0000000767677c23 */ /* 0x000fe20008010083 */
[----:B------:R-:W-:Y:S01]  /*5cd0*/  FSEL R30, R30, -INF , !P4 ;  /* 0xff8000001e1e7808 */ /* 0x000fe20006000000 */
[----:B------:R-:W2:Y:S01]  /*5ce0*/  MUFU.TANH R63, R63 ;  /* 0x0000003f003f7308 */ /* 0x000ea20000002400 */
[----:B------:R-:W-:-:S02]  /*5cf0*/  FSEL R99, R99, -INF , !P1 ;  /* 0xff80000063637808 */ /* 0x000fc40004800000 */
[----:B---3--:R-:W-:Y:S02]  /*5d00*/  LOP3.LUT R56, R2, 0x41, R3, 0xfe, !PT ;  /* 0x0000004102387812 */ /* 0x008fe400078efe03 */
[C---:B------:R-:W-:Y:S02]  /*5d10*/  ISETP.GE.AND P4, PT, R115.reuse, R128, PT ;  /* 0x000000807300720c */ /* 0x040fe40003f86270 */
[----:B------:R-:W-:Y:S01]  /*5d20*/  ISETP.GE.AND P1, PT, R115, R0, PT ;  /* 0x000000007300720c */ /* 0x000fe20003f26270 */
[----:B------:R-:W3:Y:S01]  /*5d30*/  MUFU.TANH R62, R62 ;  /* 0x0000003e003e7308 */ /* 0x000ee20000002400 */
[----:B------:R-:W-:Y:S02]  /*5d40*/  I2FP.F32.U32 R115, R115 ;  /* 0x0000007300737245 */ /* 0x000fe40000201000 */
[----:B------:R-:W-:Y:S02]  /*5d50*/  FSEL R105, R105, -INF , !P3 ;  /* 0xff80000069697808 */ /* 0x000fe40005800000 */
[----:B------:R-:W-:Y:S01]  /*5d60*/  FSEL R104, R104, -INF , !P0 ;  /* 0xff80000068687808 */ /* 0x000fe20004000000 */
[C---:B------:R-:W-:Y:S01]  /*5d70*/  FFMA.FTZ R100, R115.reuse, UR7, R117 ;  /* 0x0000000773647c23 */ /* 0x040fe20008010075 */
[C---:B------:R-:W-:Y:S01]  /*5d80*/  ISETP.GE.AND P3, PT, R74.reuse, R128, PT ;  /* 0x000000804a00720c */ /* 0x040fe20003f66270 */
[----:B------:R-:W-:Y:S01]  /*5d90*/  FFMA.FTZ R115, R115, UR7, R195 ;  /* 0x0000000773737c23 */ /* 0x000fe200080100c3 */
[----:B------:R-:W-:Y:S01]  /*5da0*/  ISETP.GE.AND P0, PT, R74, R0, PT ;  /* 0x000000004a00720c */ /* 0x000fe20003f06270 */
[----:B------:R-:W3:Y:S01]  /*5db0*/  MUFU.TANH R60, R60 ;  /* 0x0000003c003c7308 */ /* 0x000ee20000002400 */
[----:B------:R-:W-:-:S02]  /*5dc0*/  FSEL R101, R101, -INF , !P6 ;  /* 0xff80000065657808 */ /* 0x000fc40007000000 */
[----:B------:R-:W-:Y:S02]  /*5dd0*/  FSEL R103, R103, -INF , !P2 ;  /* 0xff80000067677808 */ /* 0x000fe40005000000 */
[----:B------:R-:W-:Y:S02]  /*5de0*/  I2FP.F32.U32 R74, R74 ;  /* 0x0000004a004a7245 */ /* 0x000fe40000201000 */
[C---:B------:R-:W-:Y:S01]  /*5df0*/  ISETP.GE.AND P6, PT, R56.reuse, R128, PT ;  /* 0x000000803800720c */ /* 0x040fe20003fc6270 */
[----:B------:R-:W3:Y:S01]  /*5e00*/  MUFU.TANH R61, R61 ;  /* 0x0000003d003d7308 */ /* 0x000ee20000002400 */
[----:B------:R-:W-:Y:S01]  /*5e10*/  ISETP.GE.AND P2, PT, R56, R0, PT ;  /* 0x000000003800720c */ /* 0x000fe20003f46270 */
[C---:B------:R-:W-:Y:S01]  /*5e20*/  FFMA.FTZ R108, R74.reuse, UR7, R108 ;  /* 0x000000074a6c7c23 */ /* 0x040fe2000801006c */
[----:B------:R-:W-:Y:S01]  /*5e30*/  I2FP.F32.U32 R56, R56 ;  /* 0x0000003800387245 */ /* 0x000fe20000201000 */
[----:B------:R-:W-:Y:S01]  /*5e40*/  FFMA.FTZ R110, R74, UR7, R110 ;  /* 0x000000074a6e7c23 */ /* 0x000fe2000801006e */
[----:B------:R-:W-:-:S02]  /*5e50*/  LOP3.LUT R74, R2, 0x48, R3, 0xfe, !PT ;  /* 0x00000048024a7812 */ /* 0x000fc400078efe03 */
[----:B------:R-:W-:Y:S01]  /*5e60*/  FSEL R100, R100, -INF , !P4 ;  /* 0xff80000064647808 */ /* 0x000fe20006000000 */
[C---:B------:R-:W-:Y:S01]  /*5e70*/  FFMA.FTZ R109, R56.reuse, UR7, R109 ;  /* 0x00000007386d7c23 */ /* 0x040fe2000801006d */
[----:B------:R-:W-:Y:S01]  /*5e80*/  FFMA.FTZ R111, R56, UR7, R111 ;  /* 0x00000007386f7c23 */ /* 0x000fe2000801006f */
[----:B------:R-:W-:Y:S01]  /*5e90*/  LOP3.LUT R56, R2, 0x49, R3, 0xfe, !PT ;  /* 0x0000004902387812 */ /* 0x000fe200078efe03 */
[----:B------:R-:W3:Y:S01]  /*5ea0*/  MUFU.TANH R57, R57 ;  /* 0x0000003900397308 */ /* 0x000ee20000002400 */
[----:B------:R-:W-:Y:S02]  /*5eb0*/  FSEL R115, R115, -INF , !P1 ;  /* 0xff80000073737808 */ /* 0x000fe40004800000 */
[C---:B------:R-:W-:Y:S02]  /*5ec0*/  ISETP.GE.AND P4, PT, R74.reuse, R128, PT ;  /* 0x000000804a00720c */ /* 0x040fe40003f86270 */
[----:B------:R-:W-:Y:S02]  /*5ed0*/  ISETP.GE.AND P1, PT, R74, R0, PT ;  /* 0x000000004a00720c */ /* 0x000fe40003f26270 */
[----:B------:R-:W-:Y:S01]  /*5ee0*/  FSEL R124, R108, -INF , !P3 ;  /* 0xff8000006c7c7808 */ /* 0x000fe20005800000 */
[----:B------:R-:W3:Y:S01]  /*5ef0*/  MUFU.TANH R59, R59 ;  /* 0x0000003b003b7308 */ /* 0x000ee20000002400 */
[----:B------:R-:W-:-:S02]  /*5f00*/  FSEL R125, R110, -INF , !P0 ;  /* 0xff8000006e7d7808 */ /* 0x000fc40004000000 */
[----:B------:R-:W-:Y:S02]  /*5f10*/  I2FP.F32.U32 R74, R74 ;  /* 0x0000004a004a7245 */ /* 0x000fe40000201000 */
[C---:B------:R-:W-:Y:S02]  /*5f20*/  ISETP.GE.AND P3, PT, R56.reuse, R128, PT ;  /* 0x000000803800720c */ /* 0x040fe40003f66270 */
[----:B------:R-:W-:Y:S01]  /*5f30*/  ISETP.GE.AND P0, PT, R56, R0, PT ;  /* 0x000000003800720c */ /* 0x000fe20003f06270 */
[C---:B------:R-:W-:Y:S01]  /*5f40*/  FFMA.FTZ R92, R74.reuse, UR7, R92 ;  /* 0x000000074a5c7c23 */ /* 0x040fe2000801005c */
[----:B------:R-:W-:Y:S01]  /*5f50*/  I2FP.F32.U32 R56, R56 ;  /* 0x0000003800387245 */ /* 0x000fe20000201000 */
[----:B------:R-:W-:Y:S01]  /*5f60*/  FFMA.FTZ R4, R74, UR7, R4 ;  /* 0x000000074a047c23 */ /* 0x000fe20008010004 */
[----:B------:R-:W-:Y:S01]  /*5f70*/  LOP3.LUT R74, R2, 0xa8, R3, 0xfe, !PT ;  /* 0x000000a8024a7812 */ /* 0x000fe200078efe03 */
[----:B------:R-:W3:Y:S01]  /*5f80*/  MUFU.TANH R54, R54 ;  /* 0x0000003600367308 */ /* 0x000ee20000002400 */
[----:B------:R-:W-:Y:S01]  /*5f90*/  FSEL R127, R92, -INF , !P4 ;  /* 0xff8000005c7f7808 */ /* 0x000fe20006000000 */
[C---:B----4-:R-:W-:Y:S01]  /*5fa0*/  FFMA.FTZ R93, R56.reuse, UR7, R93 ;  /* 0x00000007385d7c23 */ /* 0x050fe2000801005d */
[----:B-----5:R-:W-:Y:S01]  /*5fb0*/  FFMA.FTZ R5, R56, UR7, R5 ;  /* 0x0000000738057c23 */ /* 0x020fe20008010005 */
[----:B------:R-:W-:-:S02]  /*5fc0*/  LOP3.LUT R56, R2, 0xa9, R3, 0xfe, !PT ;  /* 0x000000a902387812 */ /* 0x000fc400078efe03 */
[----:B------:R-:W-:Y:S02]  /*5fd0*/  FSEL R132, R4, -INF , !P1 ;  /* 0xff80000004847808 */ /* 0x000fe40004800000 */
[----:B------:R-:W-:Y:S01]  /*5fe0*/  FSEL R134, R109, -INF , !P6 ;  /* 0xff8000006d867808 */ /* 0x000fe20007000000 */
[----:B------:R-:W4:Y:S01]  /*5ff0*/  MUFU.TANH R55, R55 ;  /* 0x0000003700377308 */ /* 0x000f220000002400 */
[----:B------:R-:W-:Y:S02]  /*6000*/  FSEL R133, R111, -INF , !P2 ;  /* 0xff8000006f857808 */ /* 0x000fe40005000000 */
[C---:B------:R-:W-:Y:S02]  /*6010*/  ISETP.GE.AND P4, PT, R56.reuse, R128, PT ;  /* 0x000000803800720c */ /* 0x040fe40003f86270 */
[----:B------:R-:W-:Y:S02]  /*6020*/  ISETP.GE.AND P1, PT, R56, R0, PT ;  /* 0x000000003800720c */ /* 0x000fe40003f26270 */
[----:B------:R-:W-:Y:S01]  /*6030*/  I2FP.F32.U32 R4, R56 ;  /* 0x0000003800047245 */ /* 0x000fe20000201000 */
[----:B------:R-:W5:Y:S01]  /*6040*/  MUFU.TANH R53, R53 ;  /* 0x0000003500357308 */ /* 0x000f620000002400 */
[----:B------:R-:W-:-:S02]  /*6050*/  ISETP.GE.AND P6, PT, R74, R128, PT ;  /* 0x000000804a00720c */ /* 0x000fc40003fc6270 */
[----:B------:R-:W-:Y:S01]  /*6060*/  ISETP.GE.AND P2, PT, R74, R0, PT ;  /* 0x000000004a00720c */ /* 0x000fe20003f46270 */
[----:B-1----:R-:W-:Y:S01]  /*6070*/  FFMA.FTZ R70, R4, UR7, R70 ;  /* 0x0000000704467c23 */ /* 0x002fe20008010046 */
[----:B------:R-:W-:Y:S01]  /*6080*/  LOP3.LUT R56, R2, 0xb0, R3, 0xfe, !PT ;  /* 0x000000b002387812 */ /* 0x000fe200078efe03 */
[----:B--2---:R-:W-:Y:S01]  /*6090*/  FFMA.FTZ R68, R4, UR7, R68 ;  /* 0x0000000704447c23 */ /* 0x004fe20008010044 */
[----:B------:R-:W-:Y:S01]  /*60a0*/  I2FP.F32.U32 R74, R74 ;  /* 0x0000004a004a7245 */ /* 0x000fe20000201000 */
[----:B------:R-:W1:Y:S01]  /*60b0*/  MUFU.TANH R52, R52 ;  /* 0x0000003400347308 */ /* 0x000e620000002400 */
[----:B------:R-:W-:Y:S02]  /*60c0*/  FSEL R130, R5, -INF , !P0 ;  /* 0xff80000005827808 */ /* 0x000fe40004000000 */
[----:B------:R-:W-:Y:S01]  /*60d0*/  I2FP.F32.U32 R5, R56 ;  /* 0x0000003800057245 */ /* 0x000fe20000201000 */
[C---:B------:R-:W-:Y:S01]  /*60e0*/  FFMA.FTZ R73, R74.reuse, UR7, R73 ;  /* 0x000000074a497c23 */ /* 0x040fe20008010049 */
[----:B------:R-:W-:Y:S01]  /*60f0*/  FFMA.FTZ R69, R74, UR7, R69 ;  /* 0x000000074a457c23 */ /* 0x000fe20008010045 */
[----:B------:R-:W-:-:S02]  /*6100*/  LOP3.LUT R4, R2, 0xb1, R3, 0xfe, !PT ;  /* 0x000000b102047812 */ /* 0x000fc400078efe03 */
[C---:B------:R-:W-:Y:S01]  /*6110*/  FFMA.FTZ R67, R5.reuse, UR7, R67 ;  /* 0x0000000705437c23 */ /* 0x040fe20008010043 */
[----:B------:R-:W-:Y:S01]  /*6120*/  FFMA.FTZ R66, R5, UR7, R66 ;  /* 0x0000000705427c23 */ /* 0x000fe20008010042 */
[----:B------:R-:W-:Y:S01]  /*6130*/  LOP3.LUT R5, R2, 0xb8, R3, 0xfe, !PT ;  /* 0x000000b802057812 */ /* 0x000fe200078efe03 */
[----:B------:R-:W2:Y:S01]  /*6140*/  MUFU.TANH R50, R50 ;  /* 0x0000003200327308 */ /* 0x000ea20000002400 */
[----:B------:R-:W-:Y:S02]  /*6150*/  FSEL R121, R73, -INF , !P6 ;  /* 0xff80000049797808 */ /* 0x000fe40007000000 */
[----:B------:R-:W-:Y:S02]  /*6160*/  FSEL R117, R69, -INF , !P2 ;  /* 0xff80000045757808 */ /* 0x000fe40005000000 */
        /* <DEDUP_REMOVED lines=11> */
[----:B------:R-:W-:Y:S02]  /*6220*/  I2FP.F32.U32 R5, R5 ;  /* 0x0000000500057245 */ /* 0x000fe40000201000 */
[----:B------:R-:W-:-:S02]  /*6230*/  FSEL R126, R93, -INF , !P3 ;  /* 0xff8000005d7e7808 */ /* 0x000fc40005800000 */
[C---:B------:R-:W-:Y:S01]  /*6240*/  ISETP.GE.AND P3, PT, R56.reuse, R128, PT ;  /* 0x000000803800720c */ /* 0x040fe20003f66270 */
[C---:B---3--:R-:W-:Y:S01]  /*6250*/  FFMA.FTZ R62, R5.reuse, UR7, R62 ;  /* 0x00000007053e7c23 */ /* 0x048fe2000801003e */
[----:B------:R-:W-:Y:S01]  /*6260*/  ISETP.GE.AND P0, PT, R56, R0, PT ;  /* 0x000000003800720c */ /* 0x000fe20003f06270 */
[----:B------:R-:W-:Y:S01]  /*6270*/  FFMA.FTZ R60, R5, UR7, R60 ;  /* 0x00000007053c7c23 */ /* 0x000fe2000801003c */
[C-C-:B------:R-:W-:Y:S01]  /*6280*/  LOP3.LUT R4, R2.reuse, 0xb9, R3.reuse, 0xfe, !PT ;  /* 0x000000b902047812 */ /* 0x140fe200078efe03 */
[----:B------:R-:W3:Y:S01]  /*6290*/  MUFU.TANH R48, R48 ;  /* 0x0000003000307308 */ /* 0x000ee20000002400 */
[----:B------:R-:W-:Y:S02]  /*62a0*/  LOP3.LUT R56, R2, 0xc0, R3, 0xfe, !PT ;  /* 0x000000c002387812 */ /* 0x000fe400078efe03 */
[----:B------:R-:W-:Y:S02]  /*62b0*/  FSEL R110, R67, -INF , !P3 ;  /* 0xff800000436e7808 */ /* 0x000fe40005800000 */
[----:B------:R-:W-:-:S02]  /*62c0*/  FSEL R95, R66, -INF , !P0 ;  /* 0xff800000425f7808 */ /* 0x000fc40004000000 */
[----:B------:R-:W-:Y:S01]  /*62d0*/  LOP3.LUT R5, R2, 0xc1, R3, 0xfe, !PT ;  /* 0x000000c102057812 */ /* 0x000fe200078efe03 */
[----:B------:R-:W3:Y:S01]  /*62e0*/  MUFU.TANH R46, R46 ;  /* 0x0000002e002e7308 */ /* 0x000ee20000002400 */
[C---:B------:R-:W-:Y:S02]  /*62f0*/  ISETP.GE.AND P3, PT, R4.reuse, R128, PT ;  /* 0x000000800400720c */ /* 0x040fe40003f66270 */
[----:B------:R-:W-:Y:S02]  /*6300*/  ISETP.GE.AND P0, PT, R4, R0, PT ;  /* 0x000000000400720c */ /* 0x000fe40003f06270 */
[----:B------:R-:W-:Y:S02]  /*6310*/  FSEL R109, R65, -INF , !P6 ;  /* 0xff800000416d7808 */ /* 0x000fe40007000000 */
[----:B------:R-:W-:Y:S01]  /*6320*/  FSEL R94, R63, -INF , !P2 ;  /* 0xff8000003f5e7808 */ /* 0x000fe20005000000 */
[----:B------:R-:W3:Y:S01]  /*6330*/  MUFU.TANH R47, R47 ;  /* 0x0000002f002f7308 */ /* 0x000ee20000002400 */
[----:B------:R-:W-:-:S02]  /*6340*/  I2FP.F32.U32 R4, R4 ;  /* 0x0000000400047245 */ /* 0x000fc40000201000 */
[C---:B------:R-:W-:Y:S02]  /*6350*/  ISETP.GE.AND P6, PT, R56.reuse, R128, PT ;  /* 0x000000803800720c */ /* 0x040fe40003fc6270 */
[----:B------:R-:W-:Y:S01]  /*6360*/  ISETP.GE.AND P2, PT, R56, R0, PT ;  /* 0x000000003800720c */ /* 0x000fe20003f46270 */
[C---:B------:R-:W-:Y:S01]  /*6370*/  FFMA.FTZ R61, R4.reuse, UR7, R61 ;  /* 0x00000007043d7c23 */ /* 0x040fe2000801003d */
[----:B------:R-:W-:Y:S01]  /*6380*/  I2FP.F32.U32 R56, R56 ;  /* 0x0000003800387245 */ /* 0x000fe20000201000 */
[----:B------:R-:W-:Y:S01]  /*6390*/  FFMA.FTZ R64, R4, UR7, R64 ;  /* 0x0000000704407c23 */ /* 0x000fe20008010040 */
[----:B------:R-:W-:Y:S01]  /*63a0*/  FSEL R108, R62, -INF , !P4 ;  /* 0xff8000003e6c7808 */ /* 0x000fe20006000000 */
[----:B------:R-:W3:Y:S01]  /*63b0*/  MUFU.TANH R45, R45 ;  /* 0x0000002d002d7308 */ /* 0x000ee20000002400 */
[----:B------:R-:W-:Y:S01]  /*63c0*/  FSEL R90, R60, -INF , !P1 ;  /* 0xff8000003c5a7808 */ /* 0x000fe20004800000 */
[C---:B------:R-:W-:Y:S01]  /*63d0*/  FFMA.FTZ R7, R56.reuse, UR7, R7 ;  /* 0x0000000738077c23 */ /* 0x040fe20008010007 */
[C---:B------:R-:W-:Y:S01]  /*63e0*/  ISETP.GE.AND P4, PT, R5.reuse, R128, PT ;  /* 0x000000800500720c */ /* 0x040fe20003f86270 */
[----:B------:R-:W-:Y:S01]  /*63f0*/  FFMA.FTZ R56, R56, UR7, R57 ;  /* 0x0000000738387c23 */ /* 0x000fe20008010039 */
[----:B------:R-:W-:-:S02]  /*6400*/  ISETP.GE.AND P1, PT, R5, R0, PT ;  /* 0x000000000500720c */ /* 0x000fc40003f26270 */
[----:B------:R-:W-:Y:S01]  /*6410*/  I2FP.F32.U32 R5, R5 ;  /* 0x0000000500057245 */ /* 0x000fe20000201000 */
[----:B------:R-:W3:Y:S01]  /*6420*/  MUFU.TANH R44, R44 ;  /* 0x0000002c002c7308 */ /* 0x000ee20000002400 */
[C---:B------:R-:W-:Y:S02]  /*6430*/  LOP3.LUT R4, R2.reuse, 0xc8, R3, 0xfe, !PT ;  /* 0x000000c802047812 */ /* 0x040fe400078efe03 */
[----:B------:R-:W-:Y:S01]  /*6440*/  FSEL R102, R61, -INF , !P3 ;  /* 0xff8000003d667808 */ /* 0x000fe20005800000 */
[C---:B------:R-:W-:Y:S01]  /*6450*/  FFMA.FTZ R59, R5.reuse, UR7, R59 ;  /* 0x00000007053b7c23 */ /* 0x040fe2000801003b */
[----:B------:R-:W-:Y:S01]  /*6460*/  FFMA.FTZ R72, R5, UR7, R72 ;  /* 0x0000000705487c23 */ /* 0x000fe20008010048 */
[----:B------:R-:W-:Y:S02]  /*6470*/  LOP3.LUT R5, R2, 0xc9, R3, 0xfe, !PT ;  /* 0x000000c902057812 */ /* 0x000fe400078efe03 */
[----:B------:R-:W-:Y:S01]  /*6480*/  FSEL R89, R64, -INF , !P0 ;  /* 0xff80000040597808 */ /* 0x000fe20004000000 */
[----:B------:R-:W3:Y:S01]  /*6490*/  MUFU.TANH R41, R41 ;  /* 0x0000002900297308 */ /* 0x000ee20000002400 */
[----:B------:R-:W-:-:S02]  /*64a0*/  ISETP.GE.AND P3, PT, R4, R128, PT ;  /* 0x000000800400720c */ /* 0x000fc40003f66270 */
[----:B------:R-:W-:Y:S02]  /*64b0*/  ISETP.GE.AND P0, PT, R4, R0, PT ;  /* 0x000000000400720c */ /* 0x000fe40003f06270 */
[----:B------:R-:W-:Y:S02]  /*64c0*/  I2FP.F32.U32 R4, R4 ;  /* 0x0000000400047245 */ /* 0x000fe40000201000 */
        /* <DEDUP_REMOVED lines=11> */
[C---:B----4-:R-:W-:Y:S01]  /*6580*/  FFMA.FTZ R80, R5.reuse, UR7, R55 ;  /* 0x0000000705507c23 */ /* 0x050fe20008010037 */
[----:B-----5:R-:W-:Y:S01]  /*6590*/  FFMA.FTZ R53, R5, UR7, R53 ;  /* 0x0000000705357c23 */ /* 0x020fe20008010035 */
[----:B------:R-:W-:Y:S02]  /*65a0*/  LOP3.LUT R5, R2, 0xd1, R3, 0xfe, !PT ;  /* 0x000000d102057812 */ /* 0x000fe400078efe03 */
[----:B------:R-:W-:Y:S01]  /*65b0*/  FSEL R55, R72, -INF , !P1 ;  /* 0xff80000048377808 */ /* 0x000fe20004800000 */
[----:B------:R-:W4:Y:S01]  /*65c0*/  MUFU.TANH R39, R39 ;  /* 0x0000002700277308 */ /* 0x000f220000002400 */
[----:B------:R-:W-:-:S02]  /*65d0*/  ISETP.GE.AND P4, PT, R4, R128, PT ;  /* 0x000000800400720c */ /* 0x000fc40003f86270 */
[----:B------:R-:W-:Y:S02]  /*65e0*/  ISETP.GE.AND P1, PT, R4, R0, PT ;  /* 0x000000000400720c */ /* 0x000fe40003f26270 */
[----:B------:R-:W-:Y:S02]  /*65f0*/  I2FP.F32.U32 R4, R4 ;  /* 0x0000000400047245 */ /* 0x000fe40000201000 */
[----:B------:R-:W-:Y:S01]  /*6600*/  FSEL R81, R71, -INF , !P3 ;  /* 0xff80000047517808 */ /* 0x000fe20005800000 */
[----:B------:R-:W-:Y:S01]  /*6610*/  MUFU.TANH R38, R38 ;  /* 0x0000002600267308 */ /* 0x000fe20000002400 */
[----:B------:R-:W-:Y:S01]  /*6620*/  FSEL R54, R54, -INF , !P0 ;  /* 0xff80000036367808 */ /* 0x000fe20004000000 */
[C---:B-1----:R-:W-:Y:S01]  /*6630*/  FFMA.FTZ R52, R4.reuse, UR7, R52 ;  /* 0x0000000704347c23 */ /* 0x042fe20008010034 */
[C---:B------:R-:W-:Y:S01]  /*6640*/  ISETP.GE.AND P3, PT, R5.reuse, R128, PT ;  /* 0x000000800500720c */ /* 0x040fe20003f66270 */
[----:B--2---:R-:W-:Y:S01]  /*6650*/  FFMA.FTZ R50, R4, UR7, R50 ;  /* 0x0000000704327c23 */ /* 0x004fe20008010032 */
[----:B------:R-:W-:-:S02]  /*6660*/  ISETP.GE.AND P0, PT, R5, R0, PT ;  /* 0x000000000500720c */ /* 0x000fc40003f06270 */
[----:B------:R-:W-:Y:S01]  /*6670*/  I2FP.F32.U32 R5, R5 ;  /* 0x0000000500057245 */ /* 0x000fe20000201000 */
[----:B------:R-:W1:Y:S01]  /*6680*/  MUFU.TANH R37, R37 ;  /* 0x0000002500257308 */ /* 0x000e620000002400 */
[----:B------:R-:W-:Y:S02]  /*6690*/  LOP3.LUT R4, R2, 0xd8, R3, 0xfe, !PT ;  /* 0x000000d802047812 */ /* 0x000fe400078efe03 */
[----:B------:R-:W-:Y:S01]  /*66a0*/  FSEL R80, R80, -INF , !P6 ;  /* 0xff80000050507808 */ /* 0x000fe20007000000 */
[C---:B------:R-:W-:Y:S01]  /*66b0*/  FFMA.FTZ R51, R5.reuse, UR7, R51 ;  /* 0x0000000705337c23 */ /* 0x040fe20008010033 */
[----:B------:R-:W-:Y:S01]  /*66c0*/  FFMA.FTZ R49, R5, UR7, R49 ;  /* 0x0000000705317c23 */ /* 0x000fe20008010031 */
[----:B------:R-:W-:Y:S02]  /*66d0*/  LOP3.LUT R5, R2, 0xd9, R3, 0xfe, !PT ;  /* 0x000000d902057812 */ /* 0x000fe400078efe03 */
[----:B------:R-:W-:Y:S01]  /*66e0*/  FSEL R53, R53, -INF , !P2 ;  /* 0xff80000035357808 */ /* 0x000fe20005000000 */
[----:B------:R-:W2:Y:S01]  /*66f0*/  MUFU.TANH R36, R36 ;  /* 0x0000002400247308 */ /* 0x000ea20000002400 */
[----:B------:R-:W-:-:S02]  /*6700*/  FSEL R68, R52, -INF , !P4 ;  /* 0xff80000034447808 */ /* 0x000fc40006000000 */
[C---:B------:R-:W-:Y:S02]  /*6710*/  ISETP.GE.AND P6, PT, R4.reuse, R128, PT ;  /* 0x000000800400720c */ /* 0x040fe40003fc6270 */
[----:B------:R-:W-:Y:S02]  /*6720*/  ISETP.GE.AND P2, PT, R4, R0, PT ;  /* 0x000000000400720c */ /* 0x000fe40003f46270 */
[----:B------:R-:W-:Y:S01]  /*6730*/  FSEL R52, R50, -INF , !P1 ;  /* 0xff80000032347808 */ /* 0x000fe20004800000 */
[----:B------:R-:W5:Y:S01]  /*6740*/  MUFU.TANH R35, R35 ;  /* 0x0000002300237308 */ /* 0x000f620000002400 */
[----:B------:R-:W-:Y:S02]  /*6750*/  I2FP.F32.U32 R4, R4 ;  /* 0x0000000400047245 */ /* 0x000fe40000201000 */
[C---:B------:R-:W-:Y:S02]  /*6760*/  ISETP.GE.AND P4, PT, R5.reuse, R128, PT ;  /* 0x000000800500720c */ /* 0x040fe40003f86270 */
[----:B------:R-:W-:Y:S01]  /*6770*/  ISETP.GE.AND P1, PT, R5, R0, PT ;  /* 0x000000000500720c */ /* 0x000fe20003f26270 */
[C---:B---3--:R-:W-:Y:S01]  /*6780*/  FFMA.FTZ R48, R4.reuse, UR7, R48 ;  /* 0x0000000704307c23 */ /* 0x048fe20008010030 */
[----:B------:R-:W-:Y:S01]  /*6790*/  I2FP.F32.U32 R5, R5 ;  /* 0x0000000500057245 */ /* 0x000fe20000201000 */
[----:B------:R-:W-:Y:S01]  /*67a0*/  FFMA.FTZ R46, R4, UR7, R46 ;  /* 0x00000007042e7c23 */ /* 0x000fe2000801002e */
[C---:B------:R-:W-:Y:S01]  /*67b0*/  LOP3.LUT R4, R2.reuse, 0xe0, R3, 0xfe, !PT ;  /* 0x000000e002047812 */ /* 0x040fe200078efe03 */
[----:B------:R-:W-:Y:S01]  /*67c0*/  MUFU.TANH R27, R27 ;  /* 0x0000001b001b7308 */ /* 0x000fe20000002400 */
[----:B------:R-:W-:Y:S01]  /*67d0*/  FSEL R67, R51, -INF , !P3 ;  /* 0xff80000033437808 */ /* 0x000fe20005800000 */
[C---:B------:R-:W-:Y:S01]  /*67e0*/  FFMA.FTZ R47, R5.reuse, UR7, R47 ;  /* 0x00000007052f7c23 */ /* 0x040fe2000801002f */
[----:B------:R-:W-:Y:S01]  /*67f0*/  FFMA.FTZ R45, R5, UR7, R45 ;  /* 0x00000007052d7c23 */ /* 0x000fe2000801002d */
[----:B------:R-:W-:-:S02]  /*6800*/  LOP3.LUT R5, R2, 0xe1, R3, 0xfe, !PT ;  /* 0x000000e102057812 */ /* 0x000fc400078efe03 */
[----:B------:R-:W-:Y:S02]  /*6810*/  FSEL R51, R49, -INF , !P0 ;  /* 0xff80000031337808 */ /* 0x000fe40004000000 */
[C---:B------:R-:W-:Y:S01]  /*6820*/  ISETP.GE.AND P3, PT, R4.reuse, R128, PT ;  /* 0x000000800400720c */ /* 0x040fe20003f66270 */
[----:B------:R-:W3:Y:S01]  /*6830*/  MUFU.TANH R25, R25 ;  /* 0x0000001900197308 */ /* 0x000ee20000002400 */
[----:B------:R-:W-:Y:S02]  /*6840*/  ISETP.GE.AND P0, PT, R4, R0, PT ;  /* 0x000000000400720c */ /* 0x000fe40003f06270 */
[----:B------:R-:W-:Y:S02]  /*6850*/  FSEL R66, R48, -INF , !P6 ;  /* 0xff80000030427808 */ /* 0x000fe40007000000 */
[----:B------:R-:W-:Y:S02]  /*6860*/  FSEL R50, R46, -INF , !P2 ;  /* 0xff8000002e327808 */ /* 0x000fe40005000000 */
[----:B------:R-:W-:Y:S01]  /*6870*/  I2FP.F32.U32 R4, R4 ;  /* 0x0000000400047245 */ /* 0x000fe20000201000 */
[----:B------:R-:W3:Y:S01]  /*6880*/  MUFU.TANH R22, R22 ;  /* 0x0000001600167308 */ /* 0x000ee20000002400 */
[----:B------:R-:W-:-:S02]  /*6890*/  ISETP.GE.AND P6, PT, R5, R128, PT ;  /* 0x000000800500720c */ /* 0x000fc40003fc6270 */
[----:B------:R-:W-:Y:S01]  /*68a0*/  ISETP.GE.AND P2, PT, R5, R0, PT ;  /* 0x000000000500720c */ /* 0x000fe20003f46270 */
[C---:B------:R-:W-:Y:S01]  /*68b0*/  FFMA.FTZ R44, R4.reuse, UR7, R44 ;  /* 0x00000007042c7c23 */ /* 0x040fe2000801002c */
[----:B------:R-:W-:Y:S01]  /*68c0*/  I2FP.F32.U32 R5, R5 ;  /* 0x0000000500057245 */ /* 0x000fe20000201000 */
[----:B------:R-:W-:Y:S01]  /*68d0*/  FFMA.FTZ R41, R4, UR7, R41 ;  /* 0x0000000704297c23 */ /* 0x000fe20008010029 */
[C---:B------:R-:W-:Y:S01]  /*68e0*/  LOP3.LUT R4, R2.reuse, 0xe8, R3, 0xfe, !PT ;  /* 0x000000e802047812 */ /* 0x040fe200078efe03 */
[----:B------:R-:W3:Y:S01]  /*68f0*/  MUFU.TANH R26, R26 ;  /* 0x0000001a001a7308 */ /* 0x000ee20000002400 */
[----:B------:R-:W-:Y:S01]  /*6900*/  FSEL R65, R47, -INF , !P4 ;  /* 0xff8000002f417808 */ /* 0x000fe20006000000 */
[C---:B------:R-:W-:Y:S01]  /*6910*/  FFMA.FTZ R43, R5.reuse, UR7, R43 ;  /* 0x00000007052b7c23 */ /* 0x040fe2000801002b */
[----:B------:R-:W-:Y:S01]  /*6920*/  FFMA.FTZ R40, R5, UR7, R40 ;  /* 0x0000000705287c23 */ /* 0x000fe20008010028 */
[----:B------:R-:W-:Y:S02]  /*6930*/  LOP3.LUT R5, R2, 0xe9, R3, 0xfe, !PT ;  /* 0x000000e902057812 */ /* 0x000fe400078efe03 */
[----:B------:R-:W-:-:S02]  /*6940*/  FSEL R49, R45, -INF , !P1 ;  /* 0xff8000002d317808 */ /* 0x000fc40004800000 */
[----:B------:R-:W-:Y:S01]  /*6950*/  FSEL R64, R44, -INF , !P3 ;  /* 0xff8000002c407808 */ /* 0x000fe20005800000 */
[----:B------:R-:W3:Y:S01]  /*6960*/  MUFU.TANH R23, R23 ;  /* 0x0000001700177308 */ /* 0x000ee20000002400 */
[----:B------:R-:W-:Y:S01]  /*6970*/  FSEL R48, R41, -INF , !P0 ;  /* 0xff80000029307808 */ /* 0x000fe20004000000 */
[----:B------:R-:W-:Y:S01]  /*6980*/  BAR.SYNC.DEFER_BLOCKING 0x0 ;  /* 0x0000000000007b1d */ /* 0x000fe20000010000 */
[C---:B------:R-:W-:Y:S02]  /*6990*/  ISETP.GE.AND P4, PT, R4.reuse, R128, PT ;  /* 0x000000800400720c */ /* 0x040fe40003f86270 */
[----:B------:R-:W-:Y:S02]  /*69a0*/  ISETP.GE.AND P1, PT, R4, R0, PT ;  /* 0x000000000400720c */ /* 0x000fe40003f26270 */
[C---:B------:R-:W-:Y:S02]  /*69b0*/  ISETP.GE.AND P3, PT, R5.reuse, R128, PT ;  /* 0x000000800500720c */ /* 0x040fe40003f66270 */
[----:B------:R-:W-:-:S02]  /*69c0*/  ISETP.GE.AND P0, PT, R5, R0, PT ;  /* 0x000000000500720c */ /* 0x000fc40003f06270 */
[----:B------:R-:W-:Y:S02]  /*69d0*/  I2FP.F32.U32 R4, R4 ;  /* 0x0000000400047245 */ /* 0x000fe40000201000 */
[----:B------:R-:W-:Y:S02]  /*69e0*/  I2FP.F32.U32 R5, R5 ;  /* 0x0000000500057245 */ /* 0x000fe40000201000 */
[----:B------:R-:W-:Y:S01]  /*69f0*/  LOP3.LUT R7, R2, 0xf0, R3, 0xfe, !PT ;  /* 0x000000f002077812 */ /* 0x000fe200078efe03 */
[C---:B----4-:R-:W-:Y:S01]  /*6a00*/  FFMA.FTZ R39, R4.reuse, UR7, R39 ;  /* 0x0000000704277c23 */ /* 0x050fe20008010027 */
[----:B-1----:R-:W-:Y:S01]  /*6a10*/  FFMA.FTZ R37, R4, UR7, R37 ;  /* 0x0000000704257c23 */ /* 0x002fe20008010025 */
[C---:B------:R-:W-:Y:S01]  /*6a20*/  FFMA.FTZ R38, R5.reuse, UR7, R38 ;  /* 0x0000000705267c23 */ /* 0x040fe20008010026 */
[----:B--2---:R-:W-:Y:S01]  /*6a30*/  FFMA.FTZ R36, R5, UR7, R36 ;  /* 0x0000000705247c23 */ /* 0x004fe20008010024 */
[C-C-:B------:R-:W-:Y:S02]  /*6a40*/  LOP3.LUT R5, R2.reuse, 0xf1, R3.reuse, 0xfe, !PT ;  /* 0x000000f102057812 */ /* 0x140fe400078efe03 */
[----:B------:R-:W-:-:S02]  /*6a50*/  LOP3.LUT R4, R2, 0xf9, R3, 0xfe, !PT ;  /* 0x000000f902047812 */ /* 0x000fc400078efe03 */
[----:B------:R-:W-:Y:S02]  /*6a60*/  FSEL R63, R43, -INF , !P6 ;  /* 0xff8000002b3f7808 */ /* 0x000fe40007000000 */
[----:B------:R-:W-:Y:S02]  /*6a70*/  FSEL R47, R40, -INF , !P2 ;  /* 0xff800000282f7808 */ /* 0x000fe40005000000 */
[----:B------:R-:W-:Y:S02]  /*6a80*/  FSEL R62, R39, -INF , !P4 ;  /* 0xff800000273e7808 */ /* 0x000fe40006000000 */
[----:B------:R-:W-:Y:S02]  /*6a90*/  FSEL R46, R37, -INF , !P1 ;  /* 0xff800000252e7808 */ /* 0x000fe40004800000 */
[----:B------:R-:W-:Y:S02]  /*6aa0*/  FSEL R61, R38, -INF , !P3 ;  /* 0xff800000263d7808 */ /* 0x000fe40005800000 */
[----:B------:R-:W-:-:S02]  /*6ab0*/  FSEL R45, R36, -INF , !P0 ;  /* 0xff800000242d7808 */ /* 0x000fc40004000000 */
[C---:B------:R-:W-:Y:S02]  /*6ac0*/  ISETP.GE.AND P6, PT, R7.reuse, R128, PT ;  /* 0x000000800700720c */ /* 0x040fe40003fc6270 */
[----:B------:R-:W-:Y:S02]  /*6ad0*/  ISETP.GE.AND P2, PT, R7, R0, PT ;  /* 0x000000000700720c */ /* 0x000fe40003f46270 */
[C---:B------:R-:W-:Y:S02]  /*6ae0*/  ISETP.GE.AND P4, PT, R5.reuse, R128, PT ;  /* 0x000000800500720c */ /* 0x040fe40003f86270 */
[----:B------:R-:W-:Y:S02]  /*6af0*/  ISETP.GE.AND P1, PT, R5, R0, PT ;  /* 0x000000000500720c */ /* 0x000fe40003f26270 */
[C---:B------:R-:W-:Y:S02]  /*6b00*/  ISETP.GE.AND P3, PT, R4.reuse, R128, PT ;  /* 0x000000800400720c */ /* 0x040fe40003f66270 */
[----:B------:R-:W-:-:S02]  /*6b10*/  ISETP.GE.AND P0, PT, R4, R0, PT ;  /* 0x000000000400720c */ /* 0x000fc40003f06270 */
[----:B------:R-:W-:Y:S02]  /*6b20*/  I2FP.F32.U32 R7, R7 ;  /* 0x0000000700077245 */ /* 0x000fe40000201000 */
[----:B------:R-:W-:Y:S02]  /*6b30*/  I2FP.F32.U32 R5, R5 ;  /* 0x0000000500057245 */ /* 0x000fe40000201000 */
[----:B------:R-:W-:Y:S01]  /*6b40*/  I2FP.F32.U32 R4, R4 ;  /* 0x0000000400047245 */ /* 0x000fe20000201000 */
[C---:B-----5:R-:W-:Y:S01]  /*6b50*/  FFMA.FTZ R35, R7.reuse, UR7, R35 ;  /* 0x0000000707237c23 */ /* 0x060fe20008010023 */
[----:B---3--:R-:W-:Y:S01]  /*6b60*/  FFMA.FTZ R25, R7, UR7, R25 ;  /* 0x0000000707197c23 */ /* 0x008fe20008010019 */
[C---:B------:R-:W-:Y:S01]  /*6b70*/  FFMA.FTZ R27, R5.reuse, UR7, R27 ;  /* 0x00000007051b7c23 */ /* 0x040fe2000801001b */
[----:B------:R-:W-:Y:S01]  /*6b80*/  FFMA.FTZ R22, R5, UR7, R22 ;  /* 0x0000000705167c23 */ /* 0x000fe20008010016 */
[C---:B------:R-:W-:Y:S01]  /*6b90*/  FFMA.FTZ R26, R4.reuse, UR7, R26 ;  /* 0x00000007041a7c23 */ /* 0x040fe2000801001a */
[----:B------:R-:W-:Y:S01]  /*6ba0*/  FFMA.FTZ R23, R4, UR7, R23 ;  /* 0x0000000704177c23 */ /* 0x000fe20008010017 */
[----:B------:R-:W-:-:S02]  /*6bb0*/  FSEL R60, R35, -INF , !P6 ;  /* 0xff800000233c7808 */ /* 0x000fc40007000000 */
[----:B------:R-:W-:Y:S02]  /*6bc0*/  FSEL R44, R25, -INF , !P2 ;  /* 0xff800000192c7808 */ /* 0x000fe40005000000 */
[----:B------:R-:W-:Y:S02]  /*6bd0*/  FSEL R59, R27, -INF , !P4 ;  /* 0xff8000001b3b7808 */ /* 0x000fe40006000000 */
        /* <DEDUP_REMOVED lines=15> */
.L_x_1572:
        /* <DEDUP_REMOVED lines=30> */
[----:B------:R-:W-:Y:S02]  /*6eb0*/  LOP3.LUT R4, R2, R5, RZ, 0x3c, !PT ;  /* 0x0000000502047212 */ /* 0x000fe400078e3cff */
[----:B------:R-:W-:-:S02]  /*6ec0*/  ISETP.NE.AND P1, PT, R5, RZ, PT ;  /* 0x000000ff0500720c */ /* 0x000fc40003f25270 */
[----:B------:R-:W-:Y:S02]  /*6ed0*/  ISETP.GE.AND P2, PT, R4, RZ, PT ;  /* 0x000000ff0400720c */ /* 0x000fe40003f46270 */
[----:B------:R-:W-:-:S03]  /*6ee0*/  LOP3.LUT R4, RZ, R5, RZ, 0x33, !PT ;  /* 0x00000005ff047212 */ /* 0x000fc600078e33ff */
[----:B------:R-:W-:Y:S02]  /*6ef0*/  @P4 IADD3 R26, PT, PT, R26, 0x1, RZ ;  /* 0x000000011a1a4810 */ /* 0x000fe40007ffe0ff */
[----:B------:R-:W-:Y:S02]  /*6f00*/  @P6 VIADD R35, R35, 0x1 ;  /* 0x0000000123236836 */ /* 0x000fe40000000000 */
[----:B------:R-:W-:-:S04]  /*6f10*/  MOV R23, R26 ;  /* 0x0000001a00177202 */ /* 0x000fc80000000f00 */
[----:B------:R-:W-:Y:S01]  /*6f20*/  @!P2 IADD3 R35, PT, PT, -R35, RZ, RZ ;  /* 0x000000ff2323a210 */ /* 0x000fe20007ffe1ff */
        /* <DEDUP_REMOVED lines=22> */
.L_x_1573:
[----:B------:R-:W1:Y:S01]  /*7090*/  LDCU UR4, c[0x0][0x440] ;  /* 0x00008800ff0477ac */ /* 0x000e620008000800 */
[----:B------:R-:W-:Y:S01]  /*70a0*/  IMAD.U32 R36, RZ, RZ, UR10 ;  /* 0x0000000aff247e24 */ /* 0x000fe2000f8e00ff */
[----:B------:R-:W-:Y:S01]  /*70b0*/  MOV R70, UR10 ;  /* 0x0000000a00467c02 */ /* 0x000fe20008000f00 */
[----:B------:R-:W-:Y:S01]  /*70c0*/  IMAD.U32 R5, RZ, RZ, UR10 ;  /* 0x0000000aff057e24 */ /* 0x000fe2000f8e00ff */
[----:B------:R-:W-:Y:S01]  /*70d0*/  BSSY.RECONVERGENT B0, `(.L_x_1574) ;  /* 0x000004c000007945 */ /* 0x000fe20003800200 */
[----:B------:R-:W-:Y:S01]  /*70e0*/  IMAD.U32 R4, RZ, RZ, UR11 ;  /* 0x0000000bff047e24 */ /* 0x000fe2000f8e00ff */
[----:B------:R-:W-:Y:S01]  /*70f0*/  LEA R36, P2, R36, R175, 0x6 ;  /* 0x000000af24247211 */ /* 0x000fe200078430ff */
[----:B------:R-:W-:Y:S02]  /*7100*/  IMAD.U32 R26, RZ, RZ, UR10 ;  /* 0x0000000aff1a7e24 */ /* 0x000fe4000f8e00ff */
[----:B------:R-:W-:Y:S01]  /*7110*/  IMAD.U32 R25, RZ, RZ, UR10 ;  /* 0x0000000aff197e24 */ /* 0x000fe2000f8e00ff */
[----:B------:R-:W-:Y:S01]  /*7120*/  LEA.HI.X R37, R5, R174, R4, 0x6, P2 ;  /* 0x000000ae05257211 */ /* 0x000fe200010f3404 */
[----:B------:R-:W-:-:S02]  /*7130*/  IMAD.U32 R7, RZ, RZ, UR10 ;  /* 0x0000000aff077e24 */ /* 0x000fc4000f8e00ff */
[----:B------:R-:W-:Y:S01]  /*7140*/  IMAD.U32 R38, RZ, RZ, UR10 ;  /* 0x0000000aff267e24 */ /* 0x000fe2000f8e00ff */
[C---:B-1----:R-:W-:Y:S02]  /*7150*/  ISETP.GE.AND P1, PT, R172.reuse, UR4, PT ;  /* 0x00000004ac007c0c */ /* 0x042fe4000bf26270 */
[----:B------:R-:W-:-:S11]  /*7160*/  ISETP.GE.AND P0, PT, R172, UR4, PT ;  /* 0x00000004ac007c0c */ /* 0x000fd6000bf06270 */
[----:B------:R-:W-:Y:S01]  /*7170*/  @!P1 IMAD.MOV.U32 R22, RZ, RZ, R175 ;  /* 0x000000ffff169224 */ /* 0x000fe200078e00af */
[----:B------:R-:W-:Y:S01]  /*7180*/  @!P1 MOV R23, R174 ;  /* 0x000000ae00179202 */ /* 0x000fe20000000f00 */
[----:B------:R-:W-:Y:S01]  /*7190*/  VOTEU.ALL UP0, P0 ;  /* 0x0000000000ff7886 */ /* 0x000fe20000000000 */
[-C--:B------:R-:W-:Y:S01]  /*71a0*/  @!P0 LEA R70, P2, R70, R36.reuse, 0x6 ;  /* 0x0000002446468211 */ /* 0x080fe200078430ff */
[----:B------:R-:W-:Y:S01]  /*71b0*/  @!P0 IMAD.WIDE.U32 R38, R38, 0xc0, R36 ;  /* 0x000000c026268825 */ /* 0x000fe200078e0024 */
[----:B------:R-:W-:Y:S01]  /*71c0*/  @!P0 LEA R26, P3, R26, R36, 0x7 ;  /* 0x000000241a1a8211 */ /* 0x000fe200078638ff */
[----:B------:R-:W-:Y:S01]  /*71d0*/  @!PT LDS RZ, [RZ] ;  /* 0x00000000fffff984 */ /* 0x000fe20000000800 */
[----:B------:R-:W-:Y:S01]  /*71e0*/  @!PT LDS RZ, [RZ] ;  /* 0x00000000fffff984 */ /* 0x000fe20000000800 */
[----:B------:R-:W-:Y:S01]  /*71f0*/  @!PT LDS RZ, [RZ] ;  /* 0x00000000fffff984 */ /* 0x000fe20000000800 */
[----:B------:R1:W-:Y:S01]  /*7200*/  @!P1 LDGSTS.E.BYPASS.LTC128B.128 [R186+0x1000], desc[UR24][R22.64] ;  /* 0x0100000016ba9fae */ /* 0x0003e2000b981a18 */
[----:B------:R-:W-:Y:S01]  /*7210*/  @!P0 LEA.HI.X R71, R5, R37, R4, 0x6, P2 ;  /* 0x0000002505478211 */ /* 0x000fe200010f3404 */
[----:B------:R-:W-:Y:S01]  /*7220*/  IMAD.U32 R4, RZ, RZ, UR10 ;  /* 0x0000000aff047e24 */ /* 0x000fe2000f8e00ff */
[----:B------:R-:W-:Y:S01]  /*7230*/  MOV R5, UR11 ;  /* 0x0000000b00057c02 */ /* 0x000fe20008000f00 */
[----:B------:R-:W-:Y:S01]  /*7240*/  @!UP0 UIMAD UR5, UR11, 0xc0, URZ ;  /* 0x000000c00b0588a4 */ /* 0x000fe2000f8e02ff */
[----:B------:R2:W-:Y:S01]  /*7250*/  @P1 STS.128 [R186+0x1000], RZ ;  /* 0x001000ffba001388 */ /* 0x0005e20000000c00 */
[----:B------:R-:W-:Y:S01]  /*7260*/  @!P0 IMAD.WIDE.U32 R72, R4, 0x140, R36 ;  /* 0x0000014004488825 */ /* 0x000fe200078e0024 */
[----:B------:R-:W-:-:S02]  /*7270*/  @!UP0 UIMAD UR4, UR11, 0x140, URZ ;  /* 0x000001400b0488a4 */ /* 0x000fc4000f8e02ff */
[----:B------:R2:W-:Y:S01]  /*7280*/  @P0 STS.128 [R186+0x1800], RZ ;  /* 0x001800ffba000388 */ /* 0x0005e20000000c00 */
[----:B------:R-:W-:Y:S02]  /*7290*/  @!P0 IMAD.MOV.U32 R4, RZ, RZ, R36 ;  /* 0x000000ffff048224 */ /* 0x000fe400078e0024 */
[----:B------:R-:W-:Y:S01]  /*72a0*/  @!P0 VIADD R39, R39, UR5 ;  /* 0x0000000527278c36 */ /* 0x000fe20008000000 */
[----:B------:R-:W-:Y:S01]  /*72b0*/  @!P0 IADD3 R73, PT, PT, R73, UR4, RZ ;  /* 0x0000000449498c10 */ /* 0x000fe2000fffe0ff */
[----:B-1----:R-:W-:Y:S01]  /*72c0*/  IMAD.U32 R22, RZ, RZ, UR10 ;  /* 0x0000000aff167e24 */ /* 0x002fe2000f8e00ff */
[----:B------:R-:W-:-:S04]  /*72d0*/  MOV R23, UR11 ;  /* 0x0000000b00177c02 */ /* 0x000fc80008000f00 */
[----:B------:R-:W-:Y:S02]  /*72e0*/  @!P0 LEA R22, P2, R22, R36, 0x8 ;  /* 0x0000002416168211 */ /* 0x000fe400078440ff */
[-C--:B------:R-:W-:Y:S02]  /*72f0*/  @!P0 LEA.HI.X R27, R25, R37.reuse, R23, 0x7, P3 ;  /* 0x00000025191b8211 */ /* 0x080fe400018f3c17 */
[-C--:B------:R-:W-:Y:S02]  /*7300*/  @!P0 LEA.HI.X R23, R7, R37.reuse, R5, 0x8, P2 ;  /* 0x0000002507178211 */ /* 0x080fe400010f4405 */
[----:B------:R-:W-:-:S05]  /*7310*/  @!P0 MOV R5, R37 ;  /* 0x0000002500058202 */ /* 0x000fca0000000f00 */
        /* <DEDUP_REMOVED lines=31> */
[----:B--2---:R-:W-:Y:S01]  /*7510*/  MOV R4, UR10 ;  /* 0x0000000a00047c02 */ /* 0x004fe20008000f00 */
[----:B------:R-:W-:-:S04]  /*7520*/  UIMAD UR4, UR11, 0x180, URZ ;  /* 0x000001800b0478a4 */ /* 0x000fc8000f8e02ff */
[----:B------:R-:W-:-:S05]  /*7530*/  IMAD.WIDE.U32 R4, R4, 0x180, R36 ;  /* 0x0000018004047825 */ /* 0x000fca00078e0024 */
[----:B------:R-:W-:-:S05]  /*7540*/  IADD3 R5, PT, PT, R5, UR4, RZ ;  /* 0x0000000405057c10 */ /* 0x000fca000fffe0ff */
[----:B------:R-:W-:Y:S01]  /*7550*/  @!PT LDS RZ, [RZ] ;  /* 0x00000000fffff984 */ /* 0x000fe20000000800 */
[----:B------:R-:W-:Y:S01]  /*7560*/  @!PT LDS RZ, [RZ] ;  /* 0x00000000fffff984 */ /* 0x000fe20000000800 */
[----:B------:R-:W-:Y:S01]  /*7570*/  @!PT LDS RZ, [RZ] ;  /* 0x00000000fffff984 */ /* 0x000fe20000000800 */
[----:B------:R1:W-:Y:S02]  /*7580*/  LDGSTS.E.BYPASS.LTC128B.128 [R186+0x4800], desc[UR24][R4.64] ;  /* 0x0480000004ba7fae */ /* 0x0003e4000b981a18 */
.L_x_1575:
[----:B------:R-:W-:Y:S05]  /*7590*/  BSYNC.RECONVERGENT B0 ;  /* 0x0000000000007941 */ /* 0x000fea0003800200 */
.L_x_1574:
[----:B------:R-:W0:Y:S02]  /*75a0*/  LDGDEPBAR ;  /* 0x00000000000079af */ /* 0x000e240000000000 */
.L_x_1571:
[----:B--2---:R-:W-:Y:S01]  /*75b0*/  FMNMX3.FTZ R22, R20, R15, R21, !PT ;  /* 0x0000000f14167276 */ /* 0x004fe20007810015 */
[----:B------:R-:W2:Y:S01]  /*75c0*/  LDCU UR15, c[0x0][0x45c] ;  /* 0x00008b80ff0f77ac */ /* 0x000ea20008000800 */
        /* <DEDUP_REMOVED lines=65> */
[----:B-1----:R-:W1:Y:S01]  /*79e0*/  SHFL.BFLY PT, R5, R22, 0x2, 0x1f ;  /* 0x0c401f0016057f89 */ /* 0x002e6200000e0000 */
[----:B------:R-:W-:-:S02]  /*79f0*/  MOV R40, 0x20 ;  /* 0x0000002000287802 */ /* 0x000fc40000000f00 */
[----:B------:R-:W-:Y:S01]  /*7a00*/  LEA R182, R182, UR6, 0x1 ;  /* 0x00000006b6b67c11 */ /* 0x000fe2000f8e08ff */
[----:B------:R-:W3:Y:S01]  /*7a10*/  SHFL.BFLY PT, R4, R7, 0x2, 0x1f ;  /* 0x0c401f0007047f89 */ /* 0x000ee200000e0000 */
[----:B------:R-:W-:-:S04]  /*7a20*/  SEL R40, R40, 0xffffffe0, !P5 ;  /* 0xffffffe028287807 */ /* 0x000fc80006800000 */
[----:B------:R-:W-:-:S05]  /*7a30*/  IADD3 R70, PT, PT, R40, R182, RZ ;  /* 0x000000b628467210 */ /* 0x000fca0007ffe0ff */
[----:B------:R-:W-:Y:S01]  /*7a40*/  LDSM.16.MT88.4 R36, [R70+0x5400] ;  /* 0x005400004624783b */ /* 0x000fe20000004200 */
[----:B-1----:R-:W-:Y:S02]  /*7a50*/  FMNMX.FTZ R5, R22, R5, !PT ;  /* 0x0000000516057209 */ /* 0x002fe40007810000 */
        /* <DEDUP_REMOVED lines=15> */
[----:B------:R-:W-:Y:S01]  /*7b50*/  FFMA.FTZ R98, R14, UR15, -R69 ;  /* 0x0000000f0e627c23 */ /* 0x000fe20008010845 */
[----:B------:R-:W-:Y:S01]  /*7b60*/  MUFU.EX2 R114, R114 ;  /* 0x0000007200727308 */ /* 0x000fe20000000800 */
[--C-:B------:R-:W-:Y:S01]  /*7b70*/  FFMA.FTZ R111, R6, UR15, -R73.reuse ;  /* 0x0000000f066f7c23 */ /* 0x100fe20008010849 */
[--C-:B------:R-:W-:Y:S01]  /*7b80*/  FFMA.FTZ R112, R11, UR15, -R73.reuse ;  /* 0x0000000f0b707c23 */ /* 0x100fe20008010849 */
[----:B------:R-:W2:Y:S01]  /*7b90*/  LDSM.16.MT88.4 R4, [R70+0x5000] ;  /* 0x005000004604783b */ /* 0x000ea20000004200 */
[--C-:B------:R-:W-:Y:S01]  /*7ba0*/  FFMA.FTZ R106, R13, UR15, -R73.reuse ;  /* 0x0000000f0d6a7c23 */ /* 0x100fe20008010849 */
[----:B------:R-:W-:Y:S01]  /*7bb0*/  FFMA.FTZ R96, R10, UR15, -R73 ;  /* 0x0000000f0a607c23 */ /* 0x000fe20008010849 */
[----:B------:R-:W3:Y:S01]  /*7bc0*/  MUFU.EX2 R113, R113 ;  /* 0x0000007100717308 */ /* 0x000ee20000000800 */
[--C-:B------:R-:W-:Y:S01]  /*7bd0*/  FFMA.FTZ R97, R8, UR15, -R69.reuse ;  /* 0x0000000f08617c23 */ /* 0x100fe20008010845 */
[--C-:B------:R-:W-:Y:S01]  /*7be0*/  FFMA.FTZ R93, R9, UR15, -R69.reuse ;  /* 0x0000000f095d7c23 */ /* 0x100fe20008010845 */
[--C-:B------:R-:W-:Y:S01]  /*7bf0*/  FFMA.FTZ R88, R12, UR15, -R69.reuse ;  /* 0x0000000f0c587c23 */ /* 0x100fe20008010845 */
[----:B------:R-:W-:Y:S01]  /*7c00*/  MUFU.EX2 R107, R107 ;  /* 0x0000006b006b7308 */ /* 0x000fe20000000800 */
[----:B------:R-:W4:Y:S01]  /*7c10*/  LDSM.16.MT88.4 R8, [R182+0x5400] ;  /* 0x00540000b608783b */ /* 0x000f220000004200 */
[----:B------:R-:W-:Y:S01]  /*7c20*/  FFMA.FTZ R79, R24, UR15, -R69 ;  /* 0x0000000f184f7c23 */ /* 0x000fe20008010845 */
[--C-:B------:R-:W-:Y:S01]  /*7c30*/  FFMA.FTZ R92, R19, UR15, -R73.reuse ;  /* 0x0000000f135c7c23 */ /* 0x100fe20008010849 */
[----:B------:R-:W5:Y:S01]  /*7c40*/  MUFU.EX2 R98, R98 ;  /* 0x0000006200627308 */ /* 0x000f620000000800 */
        /* <DEDUP_REMOVED lines=8> */
[--C-:B------:R-:W-:Y:S01]  /*7cd0*/  FFMA.FTZ R75, R32, UR15, -R69.reuse ;  /* 0x0000000f204b7c23 */ /* 0x100fe20008010845 */
[----:B------:R-:W-:Y:S01]  /*7ce0*/  FFMA.FTZ R76, R31, UR15, -R69 ;  /* 0x0000000f1f4c7c23 */ /* 0x000fe20008010845 */
[----:B------:R-:W4:Y:S01]  /*7cf0*/  LDSM.16.MT88.4 R32, [R182+0x5800] ;  /* 0x00580000b620783b */ /* 0x000f220000004200 */
[----:B------:R-:W-:Y:S01]  /*7d00*/  MUFU.EX2 R106, R106 ;  /* 0x0000006a006a7308 */ /* 0x000fe20000000800 */
[--C-:B------:R-:W-:Y:S01]  /*7d10*/  FFMA.FTZ R71, R28, UR15, -R73.reuse ;  /* 0x0000000f1c477c23 */ /* 0x100fe20008010849 */
[----:B-----5:R-:W-:Y:S01]  /*7d20*/  F2FP.F16.F32.PACK_AB R14, R98, R107 ;  /* 0x0000006b620e723e */ /* 0x020fe200000000ff */
[----:B------:R-:W-:Y:S01]  /*7d30*/  FFMA.FTZ R86, R29, UR15, -R73 ;  /* 0x0000000f1d567c23 */ /* 0x000fe20008010849 */
[----:B------:R-:W5:Y:S01]  /*7d40*/  MUFU.EX2 R96, R96 ;  /* 0x0000006000607308 */ /* 0x000f620000000800 */
[--C-:B------:R-:W-:Y:S01]  /*7d50*/  FFMA.FTZ R74, R30, UR15, -R69.reuse ;  /* 0x0000000f1e4a7c23 */ /* 0x100fe20008010845 */
[----:B------:R-:W-:Y:S01]  /*7d60*/  FFMA.FTZ R105, R105, UR15, -R69 ;  /* 0x0000000f69697c23 */ /* 0x000fe20008010845 */
[----:B------:R-:W4:Y:S01]  /*7d70*/  LDSM.16.MT88.4 R28, [R70+0x5800] ;  /* 0x00580000461c783b */ /* 0x000f220000004200 */
        /* <DEDUP_REMOVED lines=8> */
[----:B------:R-:W-:Y:S01]  /*7e00*/  MUFU.EX2 R88, R88 ;  /* 0x0000005800587308 */ /* 0x000fe20000000800 */
[--C-:B------:R-:W-:Y:S01]  /*7e10*/  FFMA.FTZ R137, R194, UR15, -R69.reuse ;  /* 0x0000000fc2897c23 */ /* 0x100fe20008010845 */
[----:B-----5:R-:W-:Y:S01]  /*7e20*/  F2FP.F16.F32.PACK_AB R15, R96, R106 ;  /* 0x0000006a600f723e */ /* 0x020fe200000000ff */
        /* <DEDUP_REMOVED lines=8> */
[----:B------:R-:W-:Y:S01]  /*7eb0*/  FFMA.FTZ R170, R170, UR15, -R69 ;  /* 0x0000000faaaa7c23 */ /* 0x000fe20008010845 */
[----:B------:R-:W1:Y:S01]  /*7ec0*/  MUFU.EX2 R91, R91 ;  /* 0x0000005b005b7308 */ /* 0x000e620000000800 */
[----:B------:R-:W-:Y:S01]  /*7ed0*/  FADD.FTZ R113, R114, R113 ;  /* 0x0000007172717221 */ /* 0x000fe20000010000 */
[----:B------:R-:W-:Y:S01]  /*7ee0*/  FADD.FTZ R111, R112, R111 ;  /* 0x0000006f706f7221 */ /* 0x000fe20000010000 */
[----:B------:R-:W-:Y:S01]  /*7ef0*/  FFMA.FTZ R123, R123, UR15, -R69 ;  /* 0x0000000f7b7b7c23 */ /* 0x000fe20008010845 */
[----:B------:R-:W-:Y:S01]  /*7f00*/  MUFU.EX2 R87, R87 ;  /* 0x0000005700577308 */ /* 0x000fe20000000800 */
[C---:B------:R-:W-:Y:S01]  /*7f10*/  HMMA.16816.F32 R20, R12.reuse, R22, RZ ;  /* 0x000000160c14723c */ /* 0x040fe200000018ff */
[----:B------:R-:W-:Y:S01]  /*7f20*/  FADD.FTZ R113, R107, R113 ;  /* 0x000000716b717221 */ /* 0x000fe20000010000 */
[----:B------:R-:W-:Y:S01]  /*7f30*/  FADD.FTZ R111, R106, R111 ;  /* 0x0000006f6a6f7221 */ /* 0x000fe20000010000 */
[----:B------:R-:W5:Y:S01]  /*7f40*/  MUFU.EX2 R72, R72 ;  /* 0x0000004800487308 */ /* 0x000f620000000800 */
[----:B------:R-:W-:Y:S01]  /*7f50*/  FFMA.FTZ R120, R120, UR15, -R69 ;  /* 0x0000000f78787c23 */ /* 0x000fe20008010845 */
[----:B------:R-:W-:Y:S01]  /*7f60*/  FADD.FTZ R113, R98, R113 ;  /* 0x0000007162717221 */ /* 0x000fe20000010000 */
[----:B------:R-:W-:Y:S01]  /*7f70*/  FADD.FTZ R111, R96, R111 ;  /* 0x0000006f606f7221 */ /* 0x000fe20000010000 */
[----:B------:R-:W4:Y:S01]  /*7f80*/  MUFU.EX2 R78, R78 ;  /* 0x0000004e004e7308 */ /* 0x000f220000000800 */
[C---:B--2---:R-:W-:Y:S01]  /*7f90*/  HMMA.16816.F32 R16, R12.reuse, R4, RZ ;  /* 0x000000040c10723c */ /* 0x044fe200000018ff */
[----:B---3--:R-:W-:Y:S01]  /*7fa0*/  F2FP.F16.F32.PACK_AB R4, R93, R97 ;  /* 0x000000615d04723e */ /* 0x008fe200000000ff */
[----:B------:R-:W-:Y:S01]  /*7fb0*/  FADD.FTZ R97, R97, R113 ;  /* 0x0000007161617221 */ /* 0x000fe20000010000 */
[----:B-1----:R-:W-:Y:S01]  /*7fc0*/  F2FP.F16.F32.PACK_AB R5, R91, R92 ;  /* 0x0000005c5b05723e */ /* 0x002fe200000000ff */
[----:B------:R-:W-:Y:S01]  /*7fd0*/  MUFU.EX2 R77, R77 ;  /* 0x0000004d004d7308 */ /* 0x000fe20000000800 */
[----:B------:R-:W-:Y:S01]  /*7fe0*/  FADD.FTZ R92, R92, R111 ;  /* 0x0000006f5c5c7221 */ /* 0x000fe20000010000 */
[----:B------:R-:W-:Y:S01]  /*7ff0*/  FADD.FTZ R97, R93, R97 ;  /* 0x000000615d617221 */ /* 0x000fe20000010000 */
[----:B------:R-:W-:Y:S01]  /*8000*/  FFMA.FTZ R106, R102, UR15, -R69 ;  /* 0x0000000f666a7c23 */ /* 0x000fe20008010845 */
[----:B------:R-:W-:Y:S01]  /*8010*/  HMMA.16816.F32 R12, R12, R6, RZ ;  /* 0x000000060c0c723c */ /* 0x000fe200000018ff */
[----:B------:R-:W-:Y:S01]  /*8020*/  F2FP.F16.F32.PACK_AB R6, R79, R88 ;  /* 0x000000584f06723e */ /* 0x000fe200000000ff */
[----:B------:R-:W-:Y:S01]  /*8030*/  MUFU.EX2 R76, R76 ;  /* 0x0000004c004c7308 */ /* 0x000fe20000000800 */
[----:B-----5:R-:W-:Y:S01]  /*8040*/  F2FP.F16.F32.PACK_AB R7, R72, R87 ;  /* 0x000000574807723e */ /* 0x020fe200000000ff */
[----:B------:R-:W-:Y:S01]  /*8050*/  FADD.FTZ R92, R91, R92 ;  /* 0x0000005c5b5c7221 */ /* 0x000fe20000010000 */
[----:B------:R-:W-:Y:S01]  /*8060*/  FADD.FTZ R88, R88, R97 ;  /* 0x0000006158587221 */ /* 0x000fe20000010000 */
[----:B------:R-:W-:Y:S01]  /*8070*/  MUFU.EX2 R75, R75 ;  /* 0x0000004b004b7308 */ /* 0x000fe20000000800 */
[----:B------:R-:W-:Y:S01]  /*8080*/  FFMA.FTZ R110, R110, UR15, -R69 ;  /* 0x0000000f6e6e7c23 */ /* 0x000fe20008010845 */
[----:B------:R-:W-:Y:S01]  /*8090*/  FADD.FTZ R87, R87, R92 ;  /* 0x0000005c57577221 */ /* 0x000fe20000010000 */
[----:B------:R-:W-:Y:S01]  /*80a0*/  FADD.FTZ R88, R79, R88 ;  /* 0x000000584f587221 */ /* 0x000fe20000010000 */
[C---:B----4-:R-:W-:Y:S01]  /*80b0*/  HMMA.16816.F32 R24, R4.reuse, R8, R24 ;  /* 0x000000080418723c */ /* 0x050fe20000001818 */
[--C-:B------:R-:W-:Y:S01]  /*80c0*/  FFMA.FTZ R8, R84, UR15, -R73.reuse ;  /* 0x0000000f54087c23 */ /* 0x100fe20008010849 */
[----:B------:R-:W-:Y:S01]  /*80d0*/  FFMA.FTZ R84, R85, UR15, -R73 ;  /* 0x0000000f55547c23 */ /* 0x000fe20008010849 */
[----:B------:R-:W1:Y:S01]  /*80e0*/  MUFU.EX2 R71, R71 ;  /* 0x0000004700477308 */ /* 0x000e620000000800 */
[----:B------:R-:W-:Y:S01]  /*80f0*/  FADD.FTZ R87, R72, R87 ;  /* 0x0000005748577221 */ /* 0x000fe20000010000 */
[----:B------:R-:W-:Y:S01]  /*8100*/  FADD.FTZ R88, R78, R88 ;  /* 0x000000584e587221 */ /* 0x000fe20000010000 */
[----:B------:R-:W-:Y:S01]  /*8110*/  FFMA.FTZ R93, R89, UR15, -R73 ;  /* 0x0000000f595d7c23 */ /* 0x000fe20008010849 */
[----:B------:R-:W2:Y:S01]  /*8120*/  MUFU.EX2 R86, R86 ;  /* 0x0000005600567308 */ /* 0x000ea20000000800 */
[C---:B------:R-:W-:Y:S01]  /*8130*/  HMMA.16816.F32 R20, R4.reuse, R10, R20 ;  /* 0x0000000a0414723c */ /* 0x040fe20000001814 */
[----:B------:R-:W-:Y:S01]  /*8140*/  FFMA.FTZ R83, R83, UR15, -R69 ;  /* 0x0000000f53537c23 */ /* 0x000fe20008010845 */
[--C-:B------:R-:W-:Y:S01]  /*8150*/  FFMA.FTZ R79, R56, UR15, -R73.reuse ;  /* 0x0000000f384f7c23 */ /* 0x100fe20008010849 */
[----:B------:R3:W-:Y:S01]  /*8160*/  MUFU.EX2 R85, R8 ;  /* 0x0000000800557308 */ /* 0x0007e20000000800 */
[----:B------:R-:W-:Y:S01]  /*8170*/  FFMA.FTZ R52, R52, UR15, -R73 ;  /* 0x0000000f34347c23 */ /* 0x000fe20008010849 */
[--C-:B------:R-:W-:Y:S01]  /*8180*/  FFMA.FTZ R64, R64, UR15, -R69.reuse ;  /* 0x0000000f40407c23 */ /* 0x100fe20008010845 */
[--C-:B------:R-:W-:Y:S01]  /*8190*/  FFMA.FTZ R58, R58, UR15, -R69.reuse ;  /* 0x0000000f3a3a7c23 */ /* 0x100fe20008010845 */
[----:B------:R-:W4:Y:S01]  /*81a0*/  MUFU.EX2 R84, R84 ;  /* 0x0000005400547308 */ /* 0x000f220000000800 */
[----:B------:R-:W-:Y:S01]  /*81b0*/  HMMA.16816.F32 R16, R4, R36, R16 ;  /* 0x000000240410723c */ /* 0x000fe20000001810 */
[--C-:B------:R-:W-:Y:S01]  /*81c0*/  FFMA.FTZ R37, R101, UR15, -R69.reuse ;  /* 0x0000000f65257c23 */ /* 0x100fe20008010845 */
[----:B------:R-:W-:Y:S01]  /*81d0*/  FFMA.FTZ R36, R100, UR15, -R69 ;  /* 0x0000000f64247c23 */ /* 0x000fe20008010845 */
[----:B------:R5:W-:Y:S01]  /*81e0*/  MUFU.EX2 R101, R105 ;  /* 0x0000006900657308 */ /* 0x000be20000000800 */
[----:B-1----:R-:W-:Y:S01]  /*81f0*/  FADD.FTZ R87, R71, R87 ;  /* 0x0000005747577221 */ /* 0x002fe20000010000 */
[----:B------:R-:W-:-:S02]  /*8200*/  FFMA.FTZ R42, R42, UR15, -R73 ;  /* 0x0000000f2a2a7c23 */ /* 0x000fc40008010849 */
[----:B------:R1:W-:Y:S01]  /*8210*/  MUFU.EX2 R100, R37 ;  /* 0x0000002500647308 */ /* 0x0003e20000000800 */
[----:B------:R-:W-:Y:S01]  /*8220*/  HMMA.16816.F32 R12, R4, R38, R12 ;  /* 0x00000026040c723c */ /* 0x000fe2000000180c */
[----:B---3--:R-:W3:Y:S01]  /*8230*/  LDSM.16.MT88.4 R8, [R182+0x5c00] ;  /* 0x005c0000b608783b */ /* 0x008ee20000004200 */
[----:B------:R-:W-:Y:S01]  /*8240*/  F2FP.F16.F32.PACK_AB R38, R75, R76 ;  /* 0x0000004c4b26723e */ /* 0x000fe200000000ff */
[----:B------:R-:W1:Y:S01]  /*8250*/  MUFU.EX2 R74, R74 ;  /* 0x0000004a004a7308 */ /* 0x000e620000000800 */
[----:B--2---:R-:W-:Y:S01]  /*8260*/  FADD.FTZ R87, R86, R87 ;  /* 0x0000005756577221 */ /* 0x004fe20000010000 */
[----:B----4-:R-:W-:Y:S01]  /*8270*/  F2FP.F16.F32.PACK_AB R39, R84, R85 ;  /* 0x000000555427723e */ /* 0x010fe200000000ff */
[----:B------:R-:W2:Y:S01]  /*8280*/  LDSM.16.MT88.4 R4, [R70+0x5c00] ;  /* 0x005c00004604783b */ /* 0x000ea20000004200 */
[----:B------:R-:W-:Y:S01]  /*8290*/  MUFU.EX2 R104, R104 ;  /* 0x0000006800687308 */ /* 0x000fe20000000800 */
[----:B------:R-:W-:Y:S01]  /*82a0*/  FADD.FTZ R85, R85, R87 ;  /* 0x0000005755557221 */ /* 0x000fe20000010000 */
[----:B-----5:R-:W-:-:S02]  /*82b0*/  FFMA.FTZ R105, R99, UR15, -R73 ;  /* 0x0000000f63697c23 */ /* 0x020fc40008010849 */
[----:B------:R4:W-:Y:S01]  /*82c0*/  MUFU.EX2 R99, R36 ;  /* 0x0000002400637308 */ /* 0x0009e20000000800 */
[----:B------:R-:W-:Y:S01]  /*82d0*/  FADD.FTZ R85, R84, R85 ;  /* 0x0000005554557221 */ /* 0x000fe20000010000 */
[----:B-1----:R-:W-:Y:S01]  /*82e0*/  F2FP.F16.F32.PACK_AB R37, R86, R71 ;  /* 0x000000475625723e */ /* 0x002fe200000000ff */
[----:B------:R-:W-:Y:S01]  /*82f0*/  FFMA.FTZ R71, R53, UR15, -R73 ;  /* 0x0000000f35477c23 */ /* 0x000fe20008010849 */
[----:B------:R-:W1:Y:S04]  /*8300*/  MUFU.EX2 R105, R105 ;  /* 0x0000006900697308 */ /* 0x000e680000000800 */
[----:B------:R-:W-:Y:S04]  /*8310*/  MUFU.EX2 R103, R103 ;  /* 0x0000006700677308 */ /* 0x000fe80000000800 */
[----:B------:R-:W5:Y:S01]  /*8320*/  MUFU.EX2 R115, R115 ;  /* 0x0000007300737308 */ /* 0x000f620000000800 */
[C---:B----4-:R-:W-:Y:S01]  /*8330*/  F2FP.F16.F32.PACK_AB R36, R77.reuse, R78 ;  /* 0x0000004e4d24723e */ /* 0x050fe200000000ff */
[----:B------:R-:W-:-:S02]  /*8340*/  FADD.FTZ R77, R77, R88 ;  /* 0x000000584d4d7221 */ /* 0x000fc40000010000 */
[----:B------:R-:W4:Y:S02]  /*8350*/  MUFU.EX2 R124, R124 ;  /* 0x0000007c007c7308 */ /* 0x000f240000000800 */
[----:B------:R-:W-:Y:S02]  /*8360*/  FADD.FTZ R77, R76, R77 ;  /* 0x0000004d4c4d7221 */ /* 0x000fe40000010000 */
[----:B------:R-:W-:Y:S01]  /*8370*/  MUFU.EX2 R137, R137 ;  /* 0x0000008900897308 */ /* 0x000fe20000000800 */
[----:B------:R-:W-:Y:S01]  /*8380*/  HMMA.16816.F32 R24, R36, R32, R24 ;  /* 0x000000202418723c */ /* 0x000fe20000001818 */
[----:B------:R-:W-:Y:S01]  /*8390*/  F2FP.F16.F32.PACK_AB R32, R101, R74 ;  /* 0x0000004a6520723e */ /* 0x000fe200000000ff */
[----:B------:R-:W-:Y:S01]  /*83a0*/  FADD.FTZ R77, R75, R77 ;  /* 0x0000004d4b4d7221 */ /* 0x000fe20000010000 */
[----:B-1----:R-:W-:Y:S01]  /*83b0*/  F2FP.F16.F32.PACK_AB R33, R104, R105 ;  /* 0x000000696821723e */ /* 0x002fe200000000ff */
[----:B------:R-:W-:Y:S01]  /*83c0*/  MUFU.EX2 R136, R136 ;  /* 0x0000008800887308 */ /* 0x000fe20000000800 */
[----:B------:R-:W-:Y:S01]  /*83d0*/  FADD.FTZ R105, R105, R85 ;  /* 0x0000005569697221 */ /* 0x000fe20000010000 */
[----:B------:R-:W-:-:S02]  /*83e0*/  FADD.FTZ R74, R74, R77 ;  /* 0x0000004d4a4a7221 */ /* 0x000fc40000010000 */
[C---:B------:R-:W-:Y:S01]  /*83f0*/  HMMA.16816.F32 R20, R36.reuse, R34, R20 ;  /* 0x000000222414723c */ /* 0x040fe20000001814 */
[----:B------:R-:W-:Y:S01]  /*8400*/  F2FP.F16.F32.PACK_AB R34, R99, R100 ;  /* 0x000000646322723e */ /* 0x000fe200000000ff */
[----:B------:R-:W-:Y:S01]  /*8410*/  MUFU.EX2 R135, R135 ;  /* 0x0000008700877308 */ /* 0x000fe20000000800 */
[----:B-----5:R-:W-:Y:S01]  /*8420*/  F2FP.F16.F32.PACK_AB R35, R115, R103 ;  /* 0x000000677323723e */ /* 0x020fe200000000ff */
[----:B------:R-:W-:Y:S01]  /*8430*/  FADD.FTZ R74, R101, R74 ;  /* 0x0000004a654a7221 */ /* 0x000fe20000010000 */
[----:B------:R-:W-:Y:S01]  /*8440*/  FADD.FTZ R105, R104, R105 ;  /* 0x0000006968697221 */ /* 0x000fe20000010000 */
[----:B------:R-:W-:Y:S02]  /*8450*/  MUFU.EX2 R91, R93 ;  /* 0x0000005d005b7308 */ /* 0x000fe40000000800 */
[----:B------:R-:W-:Y:S01]  /*8460*/  HMMA.16816.F32 R16, R36, R28, R16 ;  /* 0x0000001c2410723c */ /* 0x000fe20000001810 */
[----:B------:R-:W-:Y:S01]  /*8470*/  FADD.FTZ R100, R100, R74 ;  /* 0x0000004a64647221 */ /* 0x000fe20000010000 */
[----:B------:R-:W-:Y:S01]  /*8480*/  FADD.FTZ R105, R103, R105 ;  /* 0x0000006967697221 */ /* 0x000fe20000010000 */
[----:B------:R-:W-:Y:S02]  /*8490*/  MUFU.EX2 R71, R71 ;  /* 0x0000004700477308 */ /* 0x000fe40000000800 */
[----:B------:R-:W-:Y:S01]  /*84a0*/  FADD.FTZ R100, R99, R100 ;  /* 0x0000006463647221 */ /* 0x000fe20000010000 */
[----:B------:R-:W-:-:S02]  /*84b0*/  FADD.FTZ R105, R115, R105 ;  /* 0x0000006973697221 */ /* 0x000fc40000010000 */
[----:B---3--:R-:W-:Y:S01]  /*84c0*/  HMMA.16816.F32 R24, R32, R8, R24 ;  /* 0x000000082018723c */ /* 0x008fe20000001818 */
[--C-:B------:R-:W-:Y:S01]  /*84d0*/  FFMA.FTZ R8, R127, UR15, -R69.reuse ;  /* 0x0000000f7f087c23 */ /* 0x100fe20008010845 */
[----:B------:R-:W-:Y:S01]  /*84e0*/  FFMA.FTZ R9, R126, UR15, -R69 ;  /* 0x0000000f7e097c23 */ /* 0x000fe20008010845 */
[----:B------:R1:W3:Y:S01]  /*84f0*/  MUFU.EX2 R127, R134 ;  /* 0x00000086007f7308 */ /* 0x0002e20000000800 */
[----:B----4-:R-:W-:-:S03]  /*8500*/  FADD.FTZ R100, R124, R100 ;  /* 0x000000647c647221 */ /* 0x010fc60000010000 */
[----:B------:R4:W-:Y:S01]  /*8510*/  MUFU.EX2 R126, R8 ;  /* 0x00000008007e7308 */ /* 0x0009e20000000800 */
[----:B------:R-:W-:Y:S01]  /*8520*/  HMMA.16816.F32 R28, R36, R30, R12 ;  /* 0x0000001e241c723c */ /* 0x000fe2000000180c */
[----:B------:R-:W5:Y:S01]  /*8530*/  LDSM.16.MT88.4 R12, [R182+0x6000] ;  /* 0x00600000b60c783b */ /* 0x000f620000004200 */
[--C-:B------:R-:W-:Y:S01]  /*8540*/  FFMA.FTZ R36, R138, UR15, -R73.reuse ;  /* 0x0000000f8a247c23 */ /* 0x100fe20008010849 */
[----:B------:R-:W-:-:S03]  /*8550*/  FFMA.FTZ R37, R143, UR15, -R73 ;  /* 0x0000000f8f257c23 */ /* 0x000fc60008010849 */
[----:B------:R3:W-:Y:S02]  /*8560*/  MUFU.EX2 R143, R36 ;  /* 0x00000024008f7308 */ /* 0x0007e40000000800 */
[C---:B------:R-:W-:Y:S01]  /*8570*/  HMMA.16816.F32 R20, R32.reuse, R10, R20 ;  /* 0x0000000a2014723c */ /* 0x040fe20000001814 */
[--C-:B-1----:R-:W-:Y:S01]  /*8580*/  FFMA.FTZ R134, R130, UR15, -R73.reuse ;  /* 0x0000000f82867c23 */ /* 0x102fe20008010849 */
[--C-:B----4-:R-:W-:Y:S02]  /*8590*/  FFMA.FTZ R8, R125, UR15, -R73.reuse ;  /* 0x0000000f7d087c23 */ /* 0x110fe40008010849 */
[----:B------:R1:W4:Y:S04]  /*85a0*/  MUFU.EX2 R125, R9 ;  /* 0x00000009007d7308 */ /* 0x0003280000000800 */
[----:B--2---:R-:W-:Y:S01]  /*85b0*/  HMMA.16816.F32 R16, R32, R4, R16 ;  /* 0x000000042010723c */ /* 0x004fe20000001810 */
[----:B------:R-:W-:Y:S01]  /*85c0*/  MUFU.EX2 R134, R134 ;  /* 0x0000008600867308 */ /* 0x000fe20000000800 */
[----:B---3--:R-:W-:-:S03]  /*85d0*/  FFMA.FTZ R36, R142, UR15, -R73 ;  /* 0x0000000f8e247c23 */ /* 0x008fc60008010849 */
[----:B------:R-:W-:Y:S03]  /*85e0*/  MUFU.EX2 R142, R37 ;  /* 0x00000025008e7308 */ /* 0x000fe60000000800 */
[----:B------:R-:W-:Y:S01]  /*85f0*/  HMMA.16816.F32 R28, R32, R6, R28 ;  /* 0x00000006201c723c */ /* 0x000fe2000000181c */
[C---:B------:R-:W-:Y:S01]  /*8600*/  F2FP.F16.F32.PACK_AB R32, R127.reuse, R124 ;  /* 0x0000007c7f20723e */ /* 0x040fe200000000ff */
[----:B------:R-:W-:Y:S01]  /*8610*/  LDSM.16.MT88.4 R4, [R182+0x6400] ;  /* 0x00640000b604783b */ /* 0x000fe20000004200 */
[----:B------:R-:W-:Y:S01]  /*8620*/  MUFU.EX2 R141, R36 ;  /* 0x00000024008d7308 */ /* 0x000fe20000000800 */
[----:B------:R-:W-:Y:S01]  /*8630*/  FADD.FTZ R127, R127, R100 ;  /* 0x000000647f7f7221 */ /* 0x000fe20000010000 */
[----:B-1----:R-:W-:Y:S01]  /*8640*/  FFMA.FTZ R9, R133, UR15, -R73 ;  /* 0x0000000f85097c23 */ /* 0x002fe20008010849 */
[----:B----4-:R-:W-:Y:S01]  /*8650*/  F2FP.F16.F32.PACK_AB R34, R125, R126 ;  /* 0x0000007e7d22723e */ /* 0x010fe200000000ff */
[----:B------:R1:W-:Y:S01]  /*8660*/  MUFU.EX2 R133, R8 ;  /* 0x0000000800857308 */ /* 0x0003e20000000800 */
[----:B------:R-:W-:-:S04]  /*8670*/  FADD.FTZ R127, R126, R127 ;  /* 0x0000007f7e7f7221 */ /* 0x000fc80000010000 */
[----:B------:R-:W-:Y:S01]  /*8680*/  FADD.FTZ R127, R125, R127 ;  /* 0x0000007f7d7f7221 */ /* 0x000fe20000010000 */
[----:B-1----:R-:W-:Y:S02]  /*8690*/  FFMA.FTZ R8, R132, UR15, -R73 ;  /* 0x0000000f84087c23 */ /* 0x002fe40008010849 */
[----:B------:R-:W1:Y:S04]  /*86a0*/  MUFU.EX2 R132, R9 ;  /* 0x0000000900847308 */ /* 0x000e680000000800 */
[----:B------:R2:W3:Y:S01]  /*86b0*/  MUFU.EX2 R130, R8 ;  /* 0x0000000800827308 */ /* 0x0004e20000000800 */
[----:B-1----:R-:W-:Y:S01]  /*86c0*/  F2FP.F16.F32.PACK_AB R33, R132, R133 ;  /* 0x000000858421723e */ /* 0x002fe200000000ff */
[----:B------:R-:W-:Y:S01]  /*86d0*/  FADD.FTZ R133, R133, R105 ;  /* 0x0000006985857221 */ /* 0x000fe20000010000 */
[----:B--2---:R-:W1:Y:S01]  /*86e0*/  LDSM.16.MT88.4 R8, [R70+0x6000] ;  /* 0x006000004608783b */ /* 0x004e620000004200 */
[----:B---3--:R-:W-:-:S02]  /*86f0*/  F2FP.F16.F32.PACK_AB R35, R134, R130 ;  /* 0x000000828623723e */ /* 0x008fc400000000ff */
[----:B------:R-:W-:-:S04]  /*8700*/  FADD.FTZ R133, R132, R133 ;  /* 0x0000008584857221 */ /* 0x000fc80000010000 */
[----:B------:R-:W-:Y:S01]  /*8710*/  FADD.FTZ R133, R130, R133 ;  /* 0x0000008582857221 */ /* 0x000fe20000010000 */
[----:B-----5:R-:W-:Y:S01]  /*8720*/  HMMA.16816.F32 R24, R32, R12, R24 ;  /* 0x0000000c2018723c */ /* 0x020fe20000001818 */
[----:B------:R-:W-:Y:S01]  /*8730*/  FFMA.FTZ R13, R140, UR15, -R69 ;  /* 0x0000000f8c0d7c23 */ /* 0x000fe20008010845 */
[----:B------:R-:W-:Y:S01]  /*8740*/  FFMA.FTZ R12, R139, UR15, -R73 ;  /* 0x0000000f8b0c7c23 */ /* 0x000fe20008010849 */
[----:B------:R-:W-:Y:S01]  /*8750*/  MUFU.EX2 R140, R191 ;  /* 0x000000bf008c7308 */ /* 0x000fe20000000800 */
[----:B------:R-:W-:-:S03]  /*8760*/  FADD.FTZ R134, R134, R133 ;  /* 0x0000008586867221 */ /* 0x000fc60000010000 */
[----:B------:R-:W-:Y:S01]  /*8770*/  MUFU.EX2 R139, R13 ;  /* 0x0000000d008b7308 */ /* 0x000fe20000000800 */
[----:B------:R-:W-:Y:S03]  /*8780*/  HMMA.16816.F32 R20, R32, R14, R20 ;  /* 0x0000000e2014723c */ /* 0x000fe60000001814 */
[----:B------:R2:W3:Y:S02]  /*8790*/  MUFU.EX2 R138, R12 ;  /* 0x0000000c008a7308 */ /* 0x0004e40000000800 */
[----:B--2---:R-:W2:Y:S01]  /*87a0*/  LDSM.16.MT88.4 R12, [R70+0x6400] ;  /* 0x00640000460c783b */ /* 0x004ea20000004200 */
[----:B---3--:R-:W-:-:S04]  /*87b0*/  FADD.FTZ R134, R138, R134 ;  /* 0x000000868a867221 */ /* 0x008fc80000010000 */
[----:B------:R-:W-:Y:S01]  /*87c0*/  FADD.FTZ R134, R143, R134 ;  /* 0x000000868f867221 */ /* 0x000fe20000010000 */
[----:B-1----:R-:W-:Y:S01]  /*87d0*/  HMMA.16816.F32 R36, R32, R8, R16 ;  /* 0x000000082024723c */ /* 0x002fe20000001810 */
[----:B------:R-:W1:Y:S01]  /*87e0*/  LDSM.16.MT88.4 R16, [R182+0x6800] ;  /* 0x00680000b610783b */ /* 0x000e620000004200 */
[--C-:B------:R-:W-:Y:S01]  /*87f0*/  FFMA.FTZ R8, R152, UR15, -R69.reuse ;  /* 0x0000000f98087c23 */ /* 0x100fe20008010845 */
[----:B------:R-:W-:Y:S01]  /*8800*/  FFMA.FTZ R9, R151, UR15, -R69 ;  /* 0x0000000f97097c23 */ /* 0x000fe20008010845 */
[----:B------:R3:W4:Y:S01]  /*8810*/  MUFU.EX2 R152, R162 ;  /* 0x000000a200987308 */ /* 0x0007220000000800 */
[----:B------:R-:W-:-:S03]  /*8820*/  FADD.FTZ R134, R142, R134 ;  /* 0x000000868e867221 */ /* 0x000fc60000010000 */
[----:B------:R5:W-:Y:S01]  /*8830*/  MUFU.EX2 R151, R8 ;  /* 0x0000000800977308 */ /* 0x000be20000000800 */
[----:B------:R-:W-:Y:S01]  /*8840*/  HMMA.16816.F32 R28, R32, R10, R28 ;  /* 0x0000000a201c723c */ /* 0x000fe2000000181c */
[----:B------:R-:W-:Y:S01]  /*8850*/  F2FP.F16.F32.PACK_AB R32, R136, R137 ;  /* 0x000000898820723e */ /* 0x000fe200000000ff */
[----:B------:R-:W-:Y:S01]  /*8860*/  FADD.FTZ R137, R137, R127 ;  /* 0x0000007f89897221 */ /* 0x000fe20000010000 */
[----:B------:R-:W-:Y:S01]  /*8870*/  F2FP.F16.F32.PACK_AB R33, R143, R138 ;  /* 0x0000008a8f21723e */ /* 0x000fe200000000ff */
[C---:B------:R-:W-:Y:S01]  /*8880*/  FADD.FTZ R134, R141.reuse, R134 ;  /* 0x000000868d867221 */ /* 0x040fe20000010000 */
[----:B------:R-:W-:Y:S01]  /*8890*/  F2FP.F16.F32.PACK_AB R34, R140, R135 ;  /* 0x000000878c22723e */ /* 0x000fe200000000ff */
[----:B------:R-:W-:Y:S01]  /*88a0*/  FADD.FTZ R137, R136, R137 ;  /* 0x0000008988897221 */ /* 0x000fe20000010000 */
[----:B------:R-:W-:Y:S01]  /*88b0*/  F2FP.F16.F32.PACK_AB R35, R141, R142 ;  /* 0x0000008e8d23723e */ /* 0x000fe200000000ff */
[----:B---3--:R-:W-:Y:S02]  /*88c0*/  FFMA.FTZ R162, R155, UR15, -R73 ;  /* 0x0000000f9ba27c23 */ /* 0x008fe40008010849 */
[----:B------:R-:W-:Y:S01]  /*88d0*/  FADD.FTZ R137, R135, R137 ;  /* 0x0000008987897221 */ /* 0x000fe20000010000 */
[----:B-----5:R-:W-:-:S03]  /*88e0*/  FFMA.FTZ R8, R147, UR15, -R73 ;  /* 0x0000000f93087c23 */ /* 0x020fc60008010849 */
[----:B------:R-:W-:Y:S01]  /*88f0*/  HMMA.16816.F32 R24, R32, R4, R24 ;  /* 0x000000042018723c */ /* 0x000fe20000001818 */
[----:B------:R3:W5:Y:S01]  /*8900*/  MUFU.EX2 R147, R9 ;  /* 0x0000000900937308 */ /* 0x0007620000000800 */
[----:B------:R-:W-:-:S03]  /*8910*/  FADD.FTZ R137, R140, R137 ;  /* 0x000000898c897221 */ /* 0x000fc60000010000 */
[----:B------:R-:W-:Y:S03]  /*8920*/  MUFU.EX2 R162, R162 ;  /* 0x000000a200a27308 */ /* 0x000fe60000000800 */
[----:B------:R-:W-:Y:S01]  /*8930*/  HMMA.16816.F32 R20, R32, R6, R20 ;  /* 0x000000062014723c */ /* 0x000fe20000001814 */
[----:B------:R-:W-:Y:S01]  /*8940*/  LDSM.16.MT88.4 R4, [R182+0x6c00] ;  /* 0x006c0000b604783b */ /* 0x000fe20000004200 */
[----:B---3--:R-:W-:-:S06]  /*8950*/  FFMA.FTZ R9, R157, UR15, -R73 ;  /* 0x0000000f9d097c23 */ /* 0x008fcc0008010849 */
[----:B--2---:R-:W-:Y:S01]  /*8960*/  HMMA.16816.F32 R36, R32, R12, R36 ;  /* 0x0000000c2024723c */ /* 0x004fe20000001824 */
[----:B------:R2:W-:Y:S01]  /*8970*/  MUFU.EX2 R157, R8 ;  /* 0x00000008009d7308 */ /* 0x0005e20000000800 */
[----:B----4-:R-:W-:Y:S01]  /*8980*/  F2FP.F16.F32.PACK_AB R12, R152, R139 ;  /* 0x0000008b980c723e */ /* 0x010fe200000000ff */
[----:B------:R-:W-:-:S04]  /*8990*/  FADD.FTZ R139, R139, R137 ;  /* 0x000000898b8b7221 */ /* 0x000fc80000010000 */
[----:B------:R-:W-:Y:S01]  /*89a0*/  FADD.FTZ R139, R152, R139 ;  /* 0x0000008b988b7221 */ /* 0x000fe20000010000 */
[----:B------:R-:W-:Y:S01]  /*89b0*/  HMMA.16816.F32 R28, R32, R14, R28 ;  /* 0x0000000e201c723c */ /* 0x000fe2000000181c */
[----:B-----5:R-:W-:Y:S01]  /*89c0*/  F2FP.F16.F32.PACK_AB R14, R147, R151 ;  /* 0x00000097930e723e */ /* 0x020fe200000000ff */
[----:B------:R-:W-:Y:S01]  /*89d0*/  FFMA.FTZ R32, R168, UR15, -R69 ;  /* 0x0000000fa8207c23 */ /* 0x000fe20008010845 */
[--C-:B------:R-:W-:Y:S01]  /*89e0*/  FFMA.FTZ R34, R160, UR15, -R73.reuse ;  /* 0x0000000fa0227c23 */ /* 0x100fe20008010849 */
[----:B------:R3:W-:Y:S01]  /*89f0*/  MUFU.EX2 R168, R188 ;  /* 0x000000bc00a87308 */ /* 0x0007e20000000800 */
[----:B------:R-:W-:Y:S01]  /*8a00*/  FFMA.FTZ R33, R159, UR15, -R73 ;  /* 0x0000000f9f217c23 */ /* 0x000fe20008010849 */
[----:B------:R-:W-:Y:S01]  /*8a10*/  FADD.FTZ R151, R151, R139 ;  /* 0x0000008b97977221 */ /* 0x000fe20000010000 */
[--C-:B--2---:R-:W-:Y:S01]  /*8a20*/  FFMA.FTZ R8, R156, UR15, -R73.reuse ;  /* 0x0000000f9c087c23 */ /* 0x104fe20008010849 */
[----:B------:R-:W-:Y:S01]  /*8a30*/  MUFU.EX2 R159, R34 ;  /* 0x00000022009f7308 */ /* 0x000fe20000000800 */
[----:B------:R-:W-:Y:S01]  /*8a40*/  FFMA.FTZ R152, R41, UR15, -R73 ;  /* 0x0000000f29987c23 */ /* 0x000fe20008010849 */
[----:B------:R-:W-:-:S02]  /*8a50*/  FADD.FTZ R151, R147, R151 ;  /* 0x0000009793977221 */ /* 0x000fc40000010000 */
[----:B------:R-:W2:Y:S04]  /*8a60*/  MUFU.EX2 R156, R9 ;  /* 0x00000009009c7308 */ /* 0x000ea80000000800 */
[----:B------:R4:W5:Y:S01]  /*8a70*/  MUFU.EX2 R155, R8 ;  /* 0x00000008009b7308 */ /* 0x0009620000000800 */
[----:B---3--:R-:W-:-:S03]  /*8a80*/  FFMA.FTZ R188, R181, UR15, -R73 ;  /* 0x0000000fb5bc7c23 */ /* 0x008fc60008010849 */
[----:B------:R-:W-:Y:S04]  /*8a90*/  MUFU.EX2 R152, R152 ;  /* 0x0000009800987308 */ /* 0x000fe80000000800 */
        /* <DEDUP_REMOVED lines=14> */
[----:B-1----:R-:W-:Y:S01]  /*8b80*/  FFMA.FTZ R32, R166, UR15, -R69 ;  /* 0x0000000fa6207c23 */ /* 0x002fe20008010845 */
[----:B----4-:R-:W-:Y:S02]  /*8b90*/  FFMA.FTZ R16, R171, UR15, -R73 ;  /* 0x0000000fab107c23 */ /* 0x010fe40008010849 */
        /* <DEDUP_REMOVED lines=11> */
[----:B------:R-:W-:Y:S01]  /*8c50*/  MUFU.EX2 R167, R9 ;  /* 0x0000000900a77308 */ /* 0x000fe20000000800 */
[----:B------:R-:W-:Y:S01]  /*8c60*/  FFMA.FTZ R151, R57, UR15, -R69 ;  /* 0x0000000f39977c23 */ /* 0x000fe20008010845 */
[----:B------:R-:W-:Y:S02]  /*8c70*/  FADD.FTZ R168, R180, R168 ;  /* 0x000000a8b4a87221 */ /* 0x000fe40000010000 */
[----:B------:R3:W-:Y:S01]  /*8c80*/  MUFU.EX2 R166, R8 ;  /* 0x0000000800a67308 */ /* 0x0007e20000000800 */
[----:B--2---:R-:W-:Y:S01]  /*8c90*/  FFMA.FTZ R170, R144, UR15, -R73 ;  /* 0x0000000f90aa7c23 */ /* 0x004fe20008010849 */
[----:B------:R-:W-:-:S02]  /*8ca0*/  FADD.FTZ R177, R177, R168 ;  /* 0x000000a8b1b17221 */ /* 0x000fc40000010000 */
[----:B------:R-:W-:Y:S01]  /*8cb0*/  MUFU.EX2 R151, R151 ;  /* 0x0000009700977308 */ /* 0x000fe20000000800 */
[----:B-1----:R-:W-:Y:S01]  /*8cc0*/  FFMA.FTZ R16, R185, UR15, -R73 ;  /* 0x0000000fb9107c23 */ /* 0x002fe20008010849 */
[----:B------:R-:W-:Y:S02]  /*8cd0*/  FADD.FTZ R177, R171, R177 ;  /* 0x000000b1abb17221 */ /* 0x000fe40000010000 */
[----:B------:R-:W1:Y:S02]  /*8ce0*/  MUFU.EX2 R185, R17 ;  /* 0x0000001100b97308 */ /* 0x000e640000000800 */
[----:B-----5:R-:W-:Y:S02]  /*8cf0*/  FADD.FTZ R177, R169, R177 ;  /* 0x000000b1a9b17221 */ /* 0x020fe40000010000 */
        /* <DEDUP_REMOVED lines=22> */
[----:B------:R-:W-:Y:S01]  /*8e60*/  FFMA.FTZ R17, R154, UR15, -R69 ;  /* 0x0000000f9a117c23 */ /* 0x000fe20008010845 */
        /* <DEDUP_REMOVED lines=18> */
[C---:B---3--:R-:W-:Y:S01]  /*8f90*/  F2FP.F16.F32.PACK_AB R16, R167.reuse, R169 ;  /* 0x000000a9a710723e */ /* 0x048fe200000000ff */
[----:B------:R-:W-:Y:S02]  /*8fa0*/  FADD.FTZ R167, R167, R177 ;  /* 0x000000b1a7a77221 */ /* 0x000fe40000010000 */
[----:B------:R-:W-:Y:S01]  /*8fb0*/  FADD.FTZ R160, R159, R160 ;  /* 0x000000a09fa07221 */ /* 0x000fe20000010000 */
[----:B-----5:R-:W2:Y:S01]  /*8fc0*/  LDSM.16.MT88.4 R12, [R70+0x7400] ;  /* 0x00740000460c783b */ /* 0x020ea20000004200 */
        /* <DEDUP_REMOVED lines=9> */
[----:B------:R-:W-:Y:S01]  /*9060*/  F2FP.F16.F32.PACK_AB R10, R153, R154 ;  /* 0x0000009a990a723e */ /* 0x000fe200000000ff */
[----:B------:R-:W-:Y:S01]  /*9070*/  FADD.FTZ R158, R158, R167 ;  /* 0x000000a79e9e7221 */ /* 0x000fe20000010000 */
[----:B------:R-:W-:Y:S01]  /*9080*/  F2FP.F16.F32.PACK_AB R11, R170, R144 ;  /* 0x00000090aa0b723e */ /* 0x000fe200000000ff */
[----:B------:R-:W-:Y:S01]  /*9090*/  FADD.FTZ R145, R145, R160 ;  /* 0x000000a091917221 */ /* 0x000fe20000010000 */
[----:B------:R-:W-:Y:S01]  /*90a0*/  LDSM.16.MT88.4 R164, [R182+0x8c00] ;  /* 0x008c0000b6a4783b */ /* 0x000fe20000004200 */
[----:B------:R-:W-:-:S02]  /*90b0*/  FADD.FTZ R158, R154, R158 ;  /* 0x0000009e9a9e7221 */ /* 0x000fc40000010000 */
[----:B------:R-:W-:Y:S01]  /*90c0*/  HMMA.16816.F32 R36, R16, R4, R36 ;  /* 0x000000041024723c */ /* 0x000fe20000001824 */
[----:B------:R-:W-:Y:S01]  /*90d0*/  FADD.FTZ R145, R144, R145 ;  /* 0x0000009190917221 */ /* 0x000fe20000010000 */
[----:B------:R-:W-:Y:S02]  /*90e0*/  FADD.FTZ R153, R153, R158 ;  /* 0x0000009e99997221 */ /* 0x000fe40000010000 */
[----:B------:R-:W-:Y:S01]  /*90f0*/  LDSM.16.MT88.4 R156, [R70+0x8c00] ;  /* 0x008c0000469c783b */ /* 0x000fe20000004200 */
[----:B------:R-:W-:-:S03]  /*9100*/  FADD.FTZ R170, R170, R145 ;  /* 0x00000091aaaa7221 */ /* 0x000fc60000010000 */
[----:B------:R-:W-:Y:S01]  /*9110*/  HMMA.16816.F32 R28, R16, R6, R28 ;  /* 0x00000006101c723c */ /* 0x000fe2000000181c */
[----:B------:R-:W1:Y:S01]  /*9120*/  LDSM.16.MT88.4 R4, [R182+0x7800] ;  /* 0x00780000b604783b */ /* 0x000e620000004200 */
[--C-:B------:R-:W-:Y:S02]  /*9130*/  FFMA.FTZ R16, R122, UR15, -R69.reuse ;  /* 0x0000000f7a107c23 */ /* 0x100fe40008010845 */
[----:B------:R-:W3:Y:S04]  /*9140*/  MUFU.EX2 R122, R123 ;  /* 0x0000007b007a7308 */ /* 0x000ee80000000800 */
[----:B----4-:R-:W-:Y:S01]  /*9150*/  HMMA.16816.F32 R24, R8, R32, R24 ;  /* 0x000000200818723c */ /* 0x010fe20000001818 */
[----:B------:R4:W5:Y:S01]  /*9160*/  MUFU.EX2 R32, R16 ;  /* 0x0000001000207308 */ /* 0x0009620000000800 */
[----:B------:R-:W-:-:S06]  /*9170*/  FFMA.FTZ R33, R121, UR15, -R69 ;  /* 0x0000000f79217c23 */ /* 0x000fcc0008010845 */
[----:B------:R-:W-:Y:S01]  /*9180*/  HMMA.16816.F32 R20, R8, R34, R20 ;  /* 0x000000220814723c */ /* 0x000fe20000001814 */
[----:B------:R-:W-:Y:S01]  /*9190*/  FFMA.FTZ R35, R118, UR15, -R73 ;  /* 0x0000000f76237c23 */ /* 0x000fe20008010849 */
        /* <DEDUP_REMOVED lines=20> */
[----:B----4-:R-:W-:Y:S01]  /*92e0*/  F2FP.F16.F32.PACK_AB R14, R119, R33 ;  /* 0x00000021770e723e */ /* 0x010fe200000000ff */
        /* <DEDUP_REMOVED lines=16> */
[----:B------:R-:W-:Y:S01]  /*93f0*/  FFMA.FTZ R5, R94, UR15, -R73 ;  /* 0x0000000f5e057c23 */ /* 0x000fe20008010849 */
        /* <DEDUP_REMOVED lines=13> */
[C---:B--2---:R-:W-:Y:S01]  /*94d0*/  F2FP.F16.F32.PACK_AB R17, R90.reuse, R94 ;  /* 0x0000005e5a11723e */ /* 0x044fe200000000ff */
[----:B------:R2:W5:Y:S01]  /*94e0*/  MUFU.EX2 R81, R16 ;  /* 0x0000001000517308 */ /* 0x0005620000000800 */
[----:B---3--:R-:W3:Y:S01]  /*94f0*/  LDSM.16.MT88.4 R4, [R70+0x7c00] ;  /* 0x007c00004604783b */ /* 0x008ee20000004200 */
[----:B------:R-:W-:Y:S01]  /*9500*/  F2FP.F16.F32.PACK_AB R18, R95, R102 ;  /* 0x000000665f12723e */ /* 0x000fe200000000ff */
[----:B------:R-:W-:Y:S01]  /*9510*/  FADD.FTZ R35, R90, R35 ;  /* 0x000000235a237221 */ /* 0x000fe20000010000 */
[----:B----4-:R-:W-:Y:S01]  /*9520*/  F2FP.F16.F32.PACK_AB R19, R91, R89 ;  /* 0x000000595b13723e */ /* 0x010fe200000000ff */
[----:B-1----:R-:W-:-:S02]  /*9530*/  FFMA.FTZ R83, R80, UR15, -R69 ;  /* 0x0000000f50537c23 */ /* 0x002fc40008010845 */
[----:B------:R-:W-:Y:S01]  /*9540*/  FADD.FTZ R35, R89, R35 ;  /* 0x0000002359237221 */ /* 0x000fe20000010000 */
[----:B------:R1:W-:Y:S03]  /*9550*/  MUFU.EX2 R80, R12 ;  /* 0x0000000c00507308 */ /* 0x0003e60000000800 */
[----:B------:R-:W-:Y:S01]  /*9560*/  FADD.FTZ R35, R91, R35 ;  /* 0x000000235b237221 */ /* 0x000fe20000010000 */
[----:B------:R-:W-:Y:S01]  /*9570*/  MUFU.EX2 R56, R83 ;  /* 0x0000005300387308 */ /* 0x000fe20000000800 */
[----:B--2---:R-:W-:-:S07]  /*9580*/  F2FP.F16.F32.PACK_AB R16, R108, R109 ;  /* 0x0000006d6c10723e */ /* 0x004fce00000000ff */
[C---:B------:R-:W-:Y:S01]  /*9590*/  HMMA.16816.F32 R24, R16.reuse, R8, R24 ;  /* 0x000000081018723c */ /* 0x040fe20000001818 */
[----:B-1----:R-:W1:Y:S01]  /*95a0*/  LDSM.16.MT88.4 R12, [R182+0x8000] ;  /* 0x00800000b60c783b */ /* 0x002e620000004200 */
[--C-:B------:R-:W-:Y:S01]  /*95b0*/  FFMA.FTZ R8, R55, UR15, -R73.reuse ;  /* 0x0000000f37087c23 */ /* 0x100fe20008010849 */
[----:B------:R-:W-:Y:S01]  /*95c0*/  FFMA.FTZ R9, R54, UR15, -R73 ;  /* 0x0000000f36097c23 */ /* 0x000fe20008010849 */
[----:B------:R-:W-:Y:S04]  /*95d0*/  MUFU.EX2 R55, R79 ;  /* 0x0000004f00377308 */ /* 0x000fe80000000800 */
[----:B------:R-:W2:Y:S01]  /*95e0*/  MUFU.EX2 R54, R8 ;  /* 0x0000000800367308 */ /* 0x000ea20000000800 */
[C---:B------:R-:W-:Y:S03]  /*95f0*/  HMMA.16816.F32 R20, R16.reuse, R10, R20 ;  /* 0x0000000a1014723c */ /* 0x040fe60000001814 */
[----:B------:R4:W4:Y:S05]  /*9600*/  MUFU.EX2 R53, R9 ;  /* 0x0000000900357308 */ /* 0x00092a0000000800 */
[C---:B---3--:R-:W-:Y:S01]  /*9610*/  HMMA.16816.F32 R36, R16.reuse, R4, R36 ;  /* 0x000000041024723c */ /* 0x048fe20000001824 */
[----:B-----5:R-:W-:Y:S01]  /*9620*/  F2FP.F16.F32.PACK_AB R4, R81, R82 ;  /* 0x000000525104723e */ /* 0x020fe200000000ff */
[----:B------:R-:W-:Y:S01]  /*9630*/  FADD.FTZ R82, R82, R33 ;  /* 0x0000002152527221 */ /* 0x000fe20000010000 */
[----:B--2---:R-:W-:Y:S01]  /*9640*/  F2FP.F16.F32.PACK_AB R5, R54, R55 ;  /* 0x000000373605723e */ /* 0x004fe200000000ff */
[----:B------:R-:W-:Y:S01]  /*9650*/  FADD.FTZ R55, R55, R35 ;  /* 0x0000002337377221 */ /* 0x000fe20000010000 */
[----:B------:R-:W-:Y:S01]  /*9660*/  MUFU.EX2 R33, R42 ;  /* 0x0000002a00217308 */ /* 0x000fe20000000800 */
[----:B----4-:R-:W2:Y:S01]  /*9670*/  LDSM.16.MT88.4 R8, [R70+0x8000] ;  /* 0x008000004608783b */ /* 0x010ea20000004200 */
[----:B------:R-:W-:Y:S01]  /*9680*/  FADD.FTZ R81, R81, R82 ;  /* 0x0000005251517221 */ /* 0x000fe20000010000 */
[----:B------:R-:W-:Y:S01]  /*9690*/  HMMA.16816.F32 R28, R16, R6, R28 ;  /* 0x00000006101c723c */ /* 0x000fe2000000181c */
[----:B------:R-:W-:Y:S01]  /*96a0*/  F2FP.F16.F32.PACK_AB R6, R56, R80 ;  /* 0x000000503806723e */ /* 0x000fe200000000ff */
[----:B------:R-:W-:Y:S01]  /*96b0*/  FFMA.FTZ R18, R65, UR15, -R69 ;  /* 0x0000000f41127c23 */ /* 0x000fe20008010845 */
[----:B------:R-:W-:Y:S01]  /*96c0*/  F2FP.F16.F32.PACK_AB R7, R71, R53 ;  /* 0x000000354707723e */ /* 0x000fe200000000ff */
[----:B------:R-:W-:Y:S01]  /*96d0*/  FFMA.FTZ R65, R51, UR15, -R73 ;  /* 0x0000000f33417c23 */ /* 0x000fe20008010849 */
[--C-:B------:R-:W-:Y:S01]  /*96e0*/  FFMA.FTZ R19, R68, UR15, -R69.reuse ;  /* 0x0000000f44137c23 */ /* 0x100fe20008010845 */
[----:B------:R3:W4:Y:S01]  /*96f0*/  MUFU.EX2 R51, R52 ;  /* 0x0000003400337308 */ /* 0x0007220000000800 */
        /* <DEDUP_REMOVED lines=9> */
[----:B------:R-:W5:Y:S01]  /*9790*/  MUFU.EX2 R17, R17 ;  /* 0x0000001100117308 */ /* 0x000f620000000800 */
[----:B------:R-:W-:Y:S01]  /*97a0*/  FADD.FTZ R53, R71, R53 ;  /* 0x0000003547357221 */ /* 0x000fe20000010000 */
[----:B---3--:R-:W-:Y:S01]  /*97b0*/  FFMA.FTZ R52, R50, UR15, -R73 ;  /* 0x0000000f32347c23 */ /* 0x008fe20008010849 */
[----:B------:R-:W-:Y:S01]  /*97c0*/  HMMA.16816.F32 R20, R4, R14, R20 ;  /* 0x0000000e0414723c */ /* 0x000fe20000001814 */
[----:B------:R-:W3:Y:S01]  /*97d0*/  LDSM.16.MT88.4 R12, [R182+0x8400] ;  /* 0x00840000b60c783b */ /* 0x000ee20000004200 */
[----:B------:R5:W2:Y:S01]  /*97e0*/  MUFU.EX2 R50, R65 ;  /* 0x0000004100327308 */ /* 0x000aa20000000800 */
[----:B----4-:R-:W-:-:S03]  /*97f0*/  FADD.FTZ R53, R51, R53 ;  /* 0x0000003533357221 */ /* 0x010fc60000010000 */
[----:B------:R-:W4:Y:S01]  /*9800*/  MUFU.EX2 R16, R16 ;  /* 0x0000001000107308 */ /* 0x000f220000000800 */
[----:B-1----:R-:W-:Y:S01]  /*9810*/  FADD.FTZ R56, R19, R56 ;  /* 0x0000003813387221 */ /* 0x002fe20000010000 */
[----:B-----5:R-:W-:Y:S01]  /*9820*/  FFMA.FTZ R65, R49, UR15, -R73 ;  /* 0x0000000f31417c23 */ /* 0x020fe20008010849 */
[C---:B--2---:R-:W-:Y:S01]  /*9830*/  HMMA.16816.F32 R36, R4.reuse, R8, R36 ;  /* 0x000000080424723c */ /* 0x044fe20000001824 */
[----:B------:R-:W1:Y:S04]  /*9840*/  MUFU.EX2 R49, R52 ;  /* 0x0000003400317308 */ /* 0x000e680000000800 */
[----:B------:R-:W2:Y:S03]  /*9850*/  MUFU.EX2 R52, R65 ;  /* 0x0000004100347308 */ /* 0x000ea60000000800 */
[----:B------:R-:W-:Y:S01]  /*9860*/  HMMA.16816.F32 R28, R4, R10, R28 ;  /* 0x0000000a041c723c */ /* 0x000fe2000000181c */
[----:B------:R-:W5:Y:S01]  /*9870*/  LDSM.16.MT88.4 R8, [R70+0x8400] ;  /* 0x008400004608783b */ /* 0x000f620000004200 */
[C---:B------:R-:W-:Y:S01]  /*9880*/  F2FP.F16.F32.PACK_AB R4, R17.reuse, R19 ;  /* 0x000000131104723e */ /* 0x040fe200000000ff */
[----:B------:R-:W-:Y:S01]  /*9890*/  FADD.FTZ R17, R17, R56 ;  /* 0x0000003811117221 */ /* 0x000fe20000010000 */
[C---:B------:R-:W-:Y:S01]  /*98a0*/  F2FP.F16.F32.PACK_AB R5, R50.reuse, R51 ;  /* 0x000000333205723e */ /* 0x040fe200000000ff */
[----:B------:R-:W-:Y:S01]  /*98b0*/  FADD.FTZ R50, R50, R53 ;  /* 0x0000003532327221 */ /* 0x000fe20000010000 */
[----:B----4-:R-:W-:Y:S01]  /*98c0*/  F2FP.F16.F32.PACK_AB R6, R18, R16 ;  /* 0x000000101206723e */ /* 0x010fe200000000ff */
[----:B------:R-:W-:-:S02]  /*98d0*/  FADD.FTZ R17, R16, R17 ;  /* 0x0000001110117221 */ /* 0x000fc40000010000 */
[----:B-1----:R-:W-:Y:S01]  /*98e0*/  FADD.FTZ R50, R49, R50 ;  /* 0x0000003231327221 */ /* 0x002fe20000010000 */
[----:B--2---:R-:W-:Y:S01]  /*98f0*/  F2FP.F16.F32.PACK_AB R7, R52, R49 ;  /* 0x000000313407723e */ /* 0x004fe200000000ff */
[----:B------:R-:W-:Y:S01]  /*9900*/  FFMA.FTZ R65, R48, UR15, -R73 ;  /* 0x0000000f30417c23 */ /* 0x000fe20008010849 */
[----:B------:R-:W-:Y:S01]  /*9910*/  FADD.FTZ R18, R18, R17 ;  /* 0x0000001112127221 */ /* 0x000fe20000010000 */
[----:B------:R-:W-:-:S04]  /*9920*/  FADD.FTZ R52, R52, R50 ;  /* 0x0000003234347221 */ /* 0x000fc80000010000 */
[C---:B---3--:R-:W-:Y:S01]  /*9930*/  HMMA.16816.F32 R24, R4.reuse, R12, R24 ;  /* 0x0000000c0418723c */ /* 0x048fe20000001818 */
[--C-:B------:R-:W-:Y:S01]  /*9940*/  FFMA.FTZ R12, R63, UR15, -R69.reuse ;  /* 0x0000000f3f0c7c23 */ /* 0x100fe20008010845 */
[--C-:B------:R-:W-:Y:S01]  /*9950*/  FFMA.FTZ R13, R62, UR15, -R69.reuse ;  /* 0x0000000f3e0d7c23 */ /* 0x100fe20008010845 */
[----:B------:R1:W2:Y:S04]  /*9960*/  MUFU.EX2 R63, R64 ;  /* 0x00000040003f7308 */ /* 0x0002a80000000800 */
[----:B------:R-:W3:Y:S01]  /*9970*/  MUFU.EX2 R62, R12 ;  /* 0x0000000c003e7308 */ /* 0x000ee20000000800 */
[C---:B------:R-:W-:Y:S01]  /*9980*/  HMMA.16816.F32 R20, R4.reuse, R14, R20 ;  /* 0x0000000e0414723c */ /* 0x040fe20000001814 */
[----:B-1----:R-:W-:Y:S01]  /*9990*/  FFMA.FTZ R64, R61, UR15, -R69 ;  /* 0x0000000f3d407c23 */ /* 0x002fe20008010845 */
[----:B--2---:R-:W-:Y:S01]  /*99a0*/  FADD.FTZ R18, R63, R18 ;  /* 0x000000123f127221 */ /* 0x004fe20000010000 */
[----:B------:R1:W2:Y:S04]  /*99b0*/  MUFU.EX2 R61, R13 ;  /* 0x0000000d003d7308 */ /* 0x0002a80000000800 */
[----:B------:R4:W4:Y:S01]  /*99c0*/  MUFU.EX2 R48, R64 ;  /* 0x0000004000307308 */ /* 0x0009220000000800 */
[----:B-----5:R-:W-:Y:S01]  /*99d0*/  HMMA.16816.F32 R36, R4, R8, R36 ;  /* 0x000000080424723c */ /* 0x020fe20000001824 */
[C---:B---3--:R-:W-:Y:S01]  /*99e0*/  F2FP.F16.F32.PACK_AB R8, R62.reuse, R63 ;  /* 0x0000003f3e08723e */ /* 0x048fe200000000ff */
[----:B------:R-:W-:-:S06]  /*99f0*/  FADD.FTZ R62, R62, R18 ;  /* 0x000000123e3e7221 */ /* 0x000fcc0000010000 */
[----:B------:R-:W-:Y:S01]  /*9a00*/  HMMA.16816.F32 R28, R4, R10, R28 ;  /* 0x0000000a041c723c */ /* 0x000fe2000000181c */
[----:B-1----:R-:W1:Y:S01]  /*9a10*/  LDSM.16.MT88.4 R12, [R182+0x8800] ;  /* 0x00880000b60c783b */ /* 0x002e620000004200 */
[----:B--2---:R-:W-:Y:S01]  /*9a20*/  FADD.FTZ R62, R61, R62 ;  /* 0x0000003e3d3e7221 */ /* 0x004fe20000010000 */
[--C-:B----4-:R-:W-:Y:S02]  /*9a30*/  FFMA.FTZ R64, R47, UR15, -R73.reuse ;  /* 0x0000000f2f407c23 */ /* 0x110fe40008010849 */
[----:B------:R-:W2:Y:S01]  /*9a40*/  LDSM.16.MT88.4 R4, [R70+0x8800] ;  /* 0x008800004604783b */ /* 0x000ea20000004200 */
[----:B------:R3:W4:Y:S01]  /*9a50*/  MUFU.EX2 R47, R65 ;  /* 0x00000041002f7308 */ /* 0x0007220000000800 */
[C---:B------:R-:W-:Y:S01]  /*9a60*/  F2FP.F16.F32.PACK_AB R10, R48.reuse, R61 ;  /* 0x0000003d300a723e */ /* 0x040fe200000000ff */
[----:B------:R-:W-:Y:S01]  /*9a70*/  FADD.FTZ R48, R48, R62 ;  /* 0x0000003e30307221 */ /* 0x000fe20000010000 */
[--C-:B---3--:R-:W-:Y:S01]  /*9a80*/  FFMA.FTZ R65, R46, UR15, -R73.reuse ;  /* 0x0000000f2e417c23 */ /* 0x108fe20008010849 */
[----:B----4-:R-:W-:Y:S01]  /*9a90*/  FADD.FTZ R52, R47, R52 ;  /* 0x000000342f347221 */ /* 0x010fe20000010000 */
[----:B------:R3:W4:Y:S02]  /*9aa0*/  MUFU.EX2 R46, R64 ;  /* 0x00000040002e7308 */ /* 0x0007240000000800 */
[----:B---3--:R-:W-:Y:S01]  /*9ab0*/  FFMA.FTZ R64, R45, UR15, -R73 ;  /* 0x0000000f2d407c23 */ /* 0x008fe20008010849 */
[C---:B----4-:R-:W-:Y:S01]  /*9ac0*/  F2FP.F16.F32.PACK_AB R9, R46.reuse, R47 ;  /* 0x0000002f2e09723e */ /* 0x050fe200000000ff */
[----:B------:R-:W3:Y:S01]  /*9ad0*/  MUFU.EX2 R45, R65 ;  /* 0x00000041002d7308 */ /* 0x000ee20000000800 */
[----:B------:R-:W-:-:S03]  /*9ae0*/  FADD.FTZ R46, R46, R52 ;  /* 0x000000342e2e7221 */ /* 0x000fc60000010000 */
[----:B------:R-:W4:Y:S01]  /*9af0*/  MUFU.EX2 R64, R64 ;  /* 0x0000004000407308 */ /* 0x000f220000000800 */
[----:B---3--:R-:W-:Y:S01]  /*9b00*/  FADD.FTZ R46, R45, R46 ;  /* 0x0000002e2d2e7221 */ /* 0x008fe20000010000 */
[----:B----4-:R-:W-:-:S03]  /*9b10*/  F2FP.F16.F32.PACK_AB R11, R64, R45 ;  /* 0x0000002d400b723e */ /* 0x010fc600000000ff */
[----:B------:R-:W-:-:S04]  /*9b20*/  FADD.FTZ R64, R64, R46 ;  /* 0x0000002e40407221 */ /* 0x000fc80000010000 */
[----:B-1----:R-:W-:Y:S01]  /*9b30*/  HMMA.16816.F32 R24, R8, R12, R24 ;  /* 0x0000000c0818723c */ /* 0x002fe20000001818 */
[--C-:B------:R-:W-:Y:S01]  /*9b40*/  FFMA.FTZ R12, R60, UR15, -R69.reuse ;  /* 0x0000000f3c0c7c23 */ /* 0x100fe20008010845 */
[----:B------:R-:W-:-:S05]  /*9b50*/  FFMA.FTZ R13, R59, UR15, -R69 ;  /* 0x0000000f3b0d7c23 */ /* 0x000fca0008010845 */
[----:B------:R-:W1:Y:S01]  /*9b60*/  MUFU.EX2 R12, R12 ;  /* 0x0000000c000c7308 */ /* 0x000e620000000800 */
[C---:B------:R-:W-:Y:S01]  /*9b70*/  HMMA.16816.F32 R20, R8.reuse, R14, R20 ;  /* 0x0000000e0814723c */ /* 0x040fe20000001814 */
[----:B------:R-:W-:Y:S02]  /*9b80*/  FFMA.FTZ R15, R44, UR15, -R73 ;  /* 0x0000000f2c0f7c23 */ /* 0x000fe40008010849 */
[----:B------:R-:W3:Y:S04]  /*9b90*/  MUFU.EX2 R13, R13 ;  /* 0x0000000d000d7308 */ /* 0x000ee80000000800 */
[----:B------:R-:W4:Y:S01]  /*9ba0*/  MUFU.EX2 R14, R58 ;  /* 0x0000003a000e7308 */ /* 0x000f220000000800 */
[----:B--2---:R-:W-:Y:S03]  /*9bb0*/  HMMA.16816.F32 R36, R8, R4, R36 ;  /* 0x000000040824723c */ /* 0x004fe60000001824 */
[----:B------:R-:W2:Y:S01]  /*9bc0*/  MUFU.EX2 R15, R15 ;  /* 0x0000000f000f7308 */ /* 0x000ea20000000800 */
[----:B-1----:R-:W-:-:S04]  /*9bd0*/  FADD.FTZ R48, R12, R48 ;  /* 0x000000300c307221 */ /* 0x002fc80000010000 */
[----:B------:R-:W-:Y:S01]  /*9be0*/  HMMA.16816.F32 R28, R8, R6, R28 ;  /* 0x00000006081c723c */ /* 0x000fe2000000181c */
[C---:B---3--:R-:W-:Y:S01]  /*9bf0*/  F2FP.F16.F32.PACK_AB R4, R13.reuse, R12 ;  /* 0x0000000c0d04723e */ /* 0x048fe200000000ff */
[----:B------:R-:W-:Y:S01]  /*9c00*/  FADD.FTZ R48, R13, R48 ;  /* 0x000000300d307221 */ /* 0x000fe20000010000 */
[----:B------:R-:W-:Y:S02]  /*9c10*/  F2FP.F16.F32.PACK_AB R7, R152, R33 ;  /* 0x000000219807723e */ /* 0x000fe400000000ff */
[----:B----4-:R-:W-:Y:S01]  /*9c20*/  F2FP.F16.F32.PACK_AB R6, R151, R14 ;  /* 0x0000000e9706723e */ /* 0x010fe200000000ff */
[----:B------:R-:W-:Y:S01]  /*9c30*/  FADD.FTZ R48, R14, R48 ;  /* 0x000000300e307221 */ /* 0x000fe20000010000 */
[----:B--2---:R-:W-:Y:S01]  /*9c40*/  F2FP.F16.F32.PACK_AB R5, R32, R15 ;  /* 0x0000000f2005723e */ /* 0x004fe200000000ff */
[----:B------:R-:W-:Y:S02]  /*9c50*/  FADD.FTZ R64, R15, R64 ;  /* 0x000000400f407221 */ /* 0x000fe40000010000 */
[----:B------:R-:W-:-:S02]  /*9c60*/  FADD.FTZ R151, R151, R48 ;  /* 0x0000003097977221 */ /* 0x000fc40000010000 */
[----:B------:R-:W-:Y:S02]  /*9c70*/  FADD.FTZ R64, R32, R64 ;  /* 0x0000004020407221 */ /* 0x000fe40000010000 */
[----:B------:R-:W-:Y:S02]  /*9c80*/  HMMA.16816.F32 R168, R4, R164, R24 ;  /* 0x000000a404a8723c */ /* 0x000fe40000001818 */
[----:B------:R-:W-:-:S04]  /*9c90*/  FADD.FTZ R64, R33, R64 ;  /* 0x0000004021407221 */ /* 0x000fc80000010000 */
[----:B------:R-:W-:Y:S02]  /*9ca0*/  FADD.FTZ R152, R152, R64 ;  /* 0x0000004098987221 */ /* 0x000fe40000010000 */
[C---:B------:R-:W-:Y:S08]  /*9cb0*/  HMMA.16816.F32 R160, R4.reuse, R156, R36 ;  /* 0x0000009c04a0723c */ /* 0x040ff00000001824 */
[C---:B------:R-:W-:Y:S08]  /*9cc0*/  HMMA.16816.F32 R164, R4.reuse, R166, R20 ;  /* 0x000000a604a4723c */ /* 0x040ff00000001814 */
[----:B------:R-:W-:Y:S01]  /*9cd0*/  HMMA.16816.F32 R156, R4, R158, R28 ;  /* 0x0000009e049c723c */ /* 0x000fe2000000181c */
[----:B------:R-:W-:-:S04]  /*9ce0*/  NOP ;  /* 0x0000000000007918 */ /* 0x000fc80000000000 */
[----:B------:R-:W-:-:S15]  /*9cf0*/  BRA.U !UP1, `(.L_x_1576) ;  /* 0x00000075091c7547 */ /* 0x000fde000b800000 */
[----:B------:R-:W-:-:S04]  /*9d00*/  DEPBAR.LE SB0, 0x0 ;  /* 0x000080000000791a */ /* 0x000fc80000000000 */
[----:B------:R-:W-:Y:S06]  /*9d10*/  BAR.SYNC.DEFER_BLOCKING 0x0 ;  /* 0x0000000000007b1d */ /* 0x000fec0000010000 */
[----:B------:R-:W-:Y:S05]  /*9d20*/  BRA.U !UP2, `(.L_x_1577) ;  /* 0x000000010afc7547 */ /* 0x000fea000b800000 */
[----:B------:R-:W1:Y:S01]  /*9d30*/  LDC R5, c[0x0][0x4f0] ;  /* 0x00013c00ff057b82 */ /* 0x000e620000000800 */
[----:B------:R-:W-:Y:S01]  /*9d40*/  UIADD3 UR4, UPT, UPT, UR17, -0x2, URZ ;  /* 0xfffffffe11047890 */ /* 0x000fe2000fffe0ff */
[----:B------:R-:W-:-:S03]  /*9d50*/  IABS R9, R2 ;  /* 0x0000000200097213 */ /* 0x000fc60000000000 */
        /* <DEDUP_REMOVED lines=26> */
[----:B------:R-:W-:Y:S01]  /*9f00*/  LOP3.LUT R4, R5, UR4, RZ, 0x3c, !PT ;  /* 0x0000000405047c12 */ /* 0x000fe2000f8e3cff */
[----:B------:R-:W1:Y:S01]  /*9f10*/  LDCU.64 UR4, c[0x0][0x3a8] ;  /* 0x00007500ff0477ac */ /* 0x000e620008000a00 */
[----:B------:R-:W-:-:S02]  /*9f20*/  LOP3.LUT R6, R2, R5, RZ, 0x3c, !PT ;  /* 0x0000000502067212 */ /* 0x000fc400078e3cff */
[----:B------:R-:W-:Y:S02]  /*9f30*/  ISETP.GE.AND P0, PT, R4, RZ, PT ;  /* 0x000000ff0400720c */ /* 0x000fe40003f06270 */
[----:B------:R-:W-:Y:S02]  /*9f40*/  ISETP.GE.AND P2, PT, R6, RZ, PT ;  /* 0x000000ff0600720c */ /* 0x000fe40003f46270 */
[----:B------:R-:W-:Y:S02]  /*9f50*/  ISETP.NE.AND P1, PT, R5, RZ, PT ;  /* 0x000000ff0500720c */ /* 0x000fe40003f25270 */
[----:B------:R-:W-:Y:S01]  /*9f60*/  @P4 IADD3 R10, PT, PT, R10, 0x1, RZ ;  /* 0x000000010a0a4810 */ /* 0x000fe20007ffe0ff */
[----:B------:R-:W-:Y:S01]  /*9f70*/  @P6 VIADD R11, R11, 0x1 ;  /* 0x000000010b0b6836 */ /* 0x000fe20000000000 */
[----:B------:R-:W-:Y:S02]  /*9f80*/  LOP3.LUT R4, RZ, R5, RZ, 0x33, !PT ;  /* 0x00000005ff047212 */ /* 0x000fe400078e33ff */
        /* <DEDUP_REMOVED lines=23> */
[----:B------:R-:W-:Y:S01]  /*a100*/  LEA.HI.X R183, R8, R183, R5, 0x1, P0 ;  /* 0x000000b708b77211 */ /* 0x000fe200000f0c05 */
[----:B------:R-:W-:Y:S06]  /*a110*/  BRA `(.L_x_1578) ;  /* 0x00000000001c7947 */ /* 0x000fec0003800000 */
.L_x_1577:
[----:B------:R-:W-:Y:S01]  /*a120*/  UMOV UR5, URZ ;  /* 0x000000ff00057c82 */ /* 0x000fe20008000000 */
[----:B------:R-:W-:Y:S01]  /*a130*/  USHF.L.U32 UR4, UR8, 0x8, URZ ;  /* 0x0000000808047899 */ /* 0x000fe200080006ff */
[----:B------:R-:W-:-:S05]  /*a140*/  IADD3 R5, P0, PT, RZ, -UR5, RZ ;  /* 0x80000005ff057c10 */ /* 0x000fca000ff1e0ff */
[----:B------:R-:W-:-:S05]  /*a150*/  IMAD.X R4, RZ, RZ, ~UR4, P0 ;  /* 0x80000004ff047e24 */ /* 0x000fca00080e06ff */
[----:B------:R-:W-:-:S04]  /*a160*/  SHF.R.S64 R5, R5, 0x1f, R4 ;  /* 0x0000001f05057819 */ /* 0x000fc80000001004 */
[----:B------:R-:W-:-:S04]  /*a170*/  IADD3 R184, P0, PT, R5, R184, RZ ;  /* 0x000000b805b87210 */ /* 0x000fc80007f1e0ff */
[----:B------:R-:W-:-:S09]  /*a180*/  LEA.HI.X.SX32 R183, R4, R183, 0x1, P0 ;  /* 0x000000b704b77211 */ /* 0x000fd200000f0eff */
.L_x_1578:
        /* <DEDUP_REMOVED lines=8> */
[----:B------:R-:W-:Y:S01]  /*a210*/  IMAD.IADD R116, R150, 0x1, R40 ;  /* 0x0000000196747824 */ /* 0x000fe200078e0228 */
[----:B------:R-:W-:Y:S01]  /*a220*/  IADD3 R10, P0, PT, R184, UR18, RZ ;  /* 0x00000012b80a7c10 */ /* 0x000fe2000ff1e0ff */
[----:B------:R-:W-:-:S03]  /*a230*/  IMAD.IADD R130, R40, 0x1, R149 ;  /* 0x0000000128827824 */ /* 0x000fc600078e0295 */
[----:B------:R-:W-:Y:S02]  /*a240*/  IADD3.X R11, PT, PT, R183, UR5, RZ, P0, !PT ;  /* 0x00000005b70b7c10 */ /* 0x000fe400087fe4ff */
[----:B-1----:R-:W-:-:S13]  /*a250*/  ISETP.GE.AND P3, PT, R172, UR4, PT ;  /* 0x00000004ac007c0c */ /* 0x002fda000bf66270 */
[----:B------:R-:W-:Y:S01]  /*a260*/  @!P3 IMAD.MOV.U32 R4, RZ, RZ, R184 ;  /* 0x000000ffff04b224 */ /* 0x000fe200078e00b8 */
[----:B------:R-:W-:Y:S01]  /*a270*/  @P3 STS.128 [R186+0x5000], RZ ;  /* 0x005000ffba003388 */ /* 0x000fe20000000c00 */
[----:B------:R-:W-:Y:S01]  /*a280*/  @!P3 IMAD.MOV.U32 R5, RZ, RZ, R183 ;  /* 0x000000ffff05b224 */ /* 0x000fe200078e00b7 */
[-C--:B------:R-:W-:Y:S01]  /*a290*/  @!P3 LEA R14, P0, R6, R10.reuse, 0x8 ;  /* 0x0000000a060eb211 */ /* 0x080fe200078040ff */
[----:B------:R-:W-:Y:S01]  /*a2a0*/  VOTEU.ALL UP0, P3 ;  /* 0x0000000000ff7886 */ /* 0x000fe20001800000 */
[----:B------:R-:W-:Y:S01]  /*a2b0*/  @!P3 LEA R12, P1, R12, R10, 0x7 ;  /* 0x0000000a0c0cb211 */ /* 0x000fe200078238ff */
[----:B------:R-:W-:Y:S01]  /*a2c0*/  @!P3 IMAD.MOV.U32 R9, RZ, RZ, R11 ;  /* 0x000000ffff09b224 */ /* 0x000fe200078e000b */
[----:B------:R-:W-:Y:S01]  /*a2d0*/  @!PT LDS RZ, [RZ] ;  /* 0x00000000fffff984 */ /* 0x000fe20000000800 */
[----:B------:R-:W-:Y:S01]  /*a2e0*/  @!PT LDS RZ, [RZ] ;  /* 0x00000000fffff984 */ /* 0x000fe20000000800 */
[----:B------:R-:W-:Y:S01]  /*a2f0*/  @!PT LDS RZ, [RZ] ;  /* 0x00000000fffff984 */ /* 0x000fe20000000800 */
[----:B------:R1:W-:Y:S02]  /*a300*/  @!P3 LDGSTS.E.BYPASS.LTC128B.128 [R186+0x5000], desc[UR24][R4.64] ;  /* 0x0500000004babfae */ /* 0x0003e4000b981a18 */
[----:B------:R-:W-:Y:S01]  /*a310*/  @!UP0 UIMAD UR4, UR9, 0xc0, URZ ;  /* 0x000000c0090488a4 */ /* 0x000fe2000f8e02ff */
[----:B------:R-:W-:Y:S01]  /*a320*/  @!P3 LEA.HI.X R13, R8, R11, R7, 0x7, P1 ;  /* 0x0000000b080db211 */ /* 0x000fe200008f3c07 */
[----:B------:R-:W-:Y:S01]  /*a330*/  @!P3 IMAD.WIDE.U32 R6, R6, 0xc0, R10 ;  /* 0x000000c00606b825 */ /* 0x000fe200078e000a */
[----:B------:R-:W-:Y:S03]  /*a340*/  @P3 STS.128 [R186+0x5800], RZ ;  /* 0x005800ffba003388 */ /* 0x000fe60000000c00 */
[----:B------:R-:W-:Y:S01]  /*a350*/  @!P3 IMAD.MOV.U32 R8, RZ, RZ, R10 ;  /* 0x000000ffff08b224 */ /* 0x000fe200078e000a */
[----:B------:R-:W-:Y:S01]  /*a360*/  @!PT LDS RZ, [RZ] ;  /* 0x00000000fffff984 */ /* 0x000fe20000000800 */
[----:B------:R-:W-:Y:S01]  /*a370*/  @!PT LDS RZ, [RZ] ;  /* 0x00000000fffff984 */ /* 0x000fe20000000800 */
[----:B------:R-:W-:Y:S01]  /*a380*/  @!PT LDS RZ, [RZ] ;  /* 0x00000000fffff984 */ /* 0x000fe20000000800 */
[----:B------:R-:W-:Y:S01]  /*a390*/  @!P3 LDGSTS.E.BYPASS.LTC128B.128 [R186+0x5800], desc[UR24][R10.64] ;  /* 0x058000000ababfae */ /* 0x000fe2000b981a18 */
[----:B------:R-:W-:-:S03]  /*a3a0*/  @!P3 VIADD R7, R7, UR4 ;  /* 0x000000040707bc36 */ /* 0x000fc60008000000 */
[----:B------:R-:W-:Y:S01]  /*a3b0*/  @P3 STS.128 [R186+0x6000], RZ ;  /* 0x006000ffba003388 */ /* 0x000fe20000000c00 */
[----:B-1----:R-:W-:Y:S02]  /*a3c0*/  IMAD.U32 R5, RZ, RZ, UR8 ;  /* 0x00000008ff057e24 */ /* 0x002fe4000f8e00ff */
[----:B------:R-:W-:Y:S02]  /*a3d0*/  IMAD.U32 R4, RZ, RZ, UR9 ;  /* 0x00000009ff047e24 */ /* 0x000fe4000f8e00ff */
[----:B------:R-:W-:-:S03]  /*a3e0*/  @!P3 IMAD.WIDE.U32 R8, R5, 0x140, R8 ;  /* 0x000001400508b825 */ /* 0x000fc600078e0008 */
[----:B------:R-:W-:Y:S01]  /*a3f0*/  @!P3 LEA.HI.X R15, R5, R11, R4, 0x8, P0 ;  /* 0x0000000b050fb211 */ /* 0x000fe200000f4404 */
[----:B------:R-:W-:Y:S01]  /*a400*/  IMAD.U32 R4, RZ, RZ, UR8 ;  /* 0x00000008ff047e24 */ /* 0x000fe2000f8e00ff */
[----:B------:R-:W-:Y:S01]  /*a410*/  @!P3 IADD3 R16, P0, PT, R10, UR18, RZ ;  /* 0x000000120a10bc10 */ /* 0x000fe2000ff1e0ff */
[----:B------:R-:W-:Y:S02]  /*a420*/  @!UP0 UIMAD UR8, UR9, 0x140, URZ ;  /* 0x00000140090888a4 */ /* 0x000fe4000f8e02ff */
[----:B------:R-:W-:Y:S01]  /*a430*/  @!UP0 UIMAD UR9, UR9, 0x180, URZ ;  /* 0x00000180090988a4 */ /* 0x000fe2000f8e02ff */
[----:B------:R-:W-:Y:S01]  /*a440*/  @!P3 IADD3.X R17, PT, PT, R11, UR5, RZ, P0, !PT ;  /* 0x000000050b11bc10 */ /* 0x000fe200087fe4ff */
[----:B------:R-:W-:-:S04]  /*a450*/  @!P3 IMAD.WIDE.U32 R4, R4, 0x180, R10 ;  /* 0x000001800404b825 */ /* 0x000fc800078e000a */
[----:B------:R-:W-:Y:S01]  /*a460*/  @!PT LDS RZ, [RZ] ;  /* 0x00000000fffff984 */ /* 0x000fe20000000800 */
[----:B------:R-:W-:Y:S01]  /*a470*/  @!PT LDS RZ, [RZ] ;  /* 0x00000000fffff984 */ /* 0x000fe20000000800 */
[----:B------:R-:W-:Y:S01]  /*a480*/  @!PT LDS RZ, [RZ] ;  /* 0x00000000fffff984 */ /* 0x000fe20000000800 */
[----:B------:R-:W-:Y:S01]  /*a490*/  @!P3 LDGSTS.E.BYPASS.LTC128B.128 [R186+0x6000], desc[UR24][R16.64] ;  /* 0x0600000010babfae */ /* 0x000fe2000b981a18 */
[----:B------:R-:W-:Y:S02]  /*a4a0*/  @!P3 VIADD R9, R9, UR8 ;  /* 0x000000080909bc36 */ /* 0x000fe40008000000 */
[----:B------:R-:W-:Y:S01]  /*a4b0*/  @!P3 VIADD R5, R5, UR9 ;  /* 0x000000090505bc36 */ /* 0x000fe20008000000 */
        /* <DEDUP_REMOVED lines=26> */
[----:B------:R-:W-:Y:S04]  /*a660*/  LDSM.16.M88.4 R116, [R116] ;  /* 0x000000007474783b */ /* 0x000fe80000000200 */
[----:B-1----:R-:W1:Y:S04]  /*a670*/  LDSM.16.M88.4 R12, [R149+0x1000] ;  /* 0x00100000950c783b */ /* 0x002e680000000200 */
[----:B------:R-:W-:Y:S04]  /*a680*/  LDSM.16.M88.4 R32, [R130+0x1000] ;  /* 0x001000008220783b */ /* 0x000fe80000000200 */
[----:B------:R-:W-:Y:S04]  /*a690*/  LDSM.16.M88.4 R132, [R149+0x1400] ;  /* 0x001400009584783b */ /* 0x000fe80000000200 */
[----:B------:R-:W-:Y:S04]  /*a6a0*/  LDSM.16.M88.4 R24, [R130+0x1800] ;  /* 0x001800008218783b */ /* 0x000fe80000000200 */
[----:B--2---:R-:W2:Y:S04]  /*a6b0*/  LDSM.16.M88.4 R4, [R149+0x1800] ;  /* 0x001800009504783b */ /* 0x004ea80000000200 */
[----:B------:R-:W3:Y:S04]  /*a6c0*/  LDSM.16.M88.4 R28, [R130+0x1400] ;  /* 0x00140000821c783b */ /* 0x000ee80000000200 */
[----:B------:R-:W4:Y:S04]  /*a6d0*/  LDSM.16.M88.4 R92, [R149+0x2000] ;  /* 0x00200000955c783b */ /* 0x000f280000000200 */
[----:B------:R-:W5:Y:S04]  /*a6e0*/  LDSM.16.M88.4 R68, [R149+0x2c00] ;  /* 0x002c00009544783b */ /* 0x000f680000000200 */
[----:B------:R-:W5:Y:S04]  /*a6f0*/  LDSM.16.M88.4 R100, [R149+0x1c00] ;  /* 0x001c00009564783b */ /* 0x000f680000000200 */
[----:B------:R-:W5:Y:S01]  /*a700*/  LDSM.16.M88.4 R84, [R149+0x2400] ;  /* 0x002400009554783b */ /* 0x000f620000000200 */
[C---:B-1----:R-:W-:Y:S03]  /*a710*/  HMMA.16816.F32 R20, R124.reuse, R12, RZ ;  /* 0x0000000c7c14723c */ /* 0x042fe600000018ff */
[----:B------:R-:W1:Y:S04]  /*a720*/  LDSM.16.M88.4 R76, [R149+0x2800] ;  /* 0x00280000954c783b */ /* 0x000e680000000200 */
[----:B------:R-:W1:Y:S01]  /*a730*/  LDSM.16.M88.4 R60, [R149+0x3000] ;  /* 0x00300000953c783b */ /* 0x000e620000000200 */
[C---:B------:R-:W-:Y:S03]  /*a740*/  HMMA.16816.F32 R12, R124.reuse, R14, RZ ;  /* 0x0000000e7c0c723c */ /* 0x040fe600000018ff */
[----:B------:R-:W1:Y:S04]  /*a750*/  LDSM.16.M88.4 R52, [R149+0x3400] ;  /* 0x003400009534783b */ /* 0x000e680000000200 */
[----:B------:R-:W1:Y:S01]  /*a760*/  LDSM.16.M88.4 R44, [R149+0x3800] ;  /* 0x00380000952c783b */ /* 0x000e620000000200 */
[----:B--2---:R-:W-:Y:S03]  /*a770*/  HMMA.16816.F32 R8, R124, R4, RZ ;  /* 0x000000047c08723c */ /* 0x004fe600000018ff */
[----:B------:R-:W2:Y:S04]  /*a780*/  LDSM.16.M88.4 R36, [R149+0x3c00] ;  /* 0x003c00009524783b */ /* 0x000ea80000000200 */
[----:B------:R-:W-:Y:S01]  /*a790*/  LDSM.16.M88.4 R120, [R149+0x4c00] ;  /* 0x004c00009578783b */ /* 0x000fe20000000200 */
[C---:B------:R-:W-:Y:S03]  /*a7a0*/  HMMA.16816.F32 R20, R116.reuse, R32, R20 ;  /* 0x000000207414723c */ /* 0x040fe60000001814 */
[----:B------:R-:W-:Y:S04]  /*a7b0*/  LDSM.16.M88.4 R108, [R130+0x2000] ;  /* 0x00200000826c783b */ /* 0x000fe80000000200 */
[----:B------:R-:W-:Y:S01]  /*a7c0*/  LDSM.16.M88.4 R112, [R130+0x1c00] ;  /* 0x001c00008270783b */ /* 0x000fe20000000200 */
[----:B------:R-:W-:Y:S03]  /*a7d0*/  HMMA.16816.F32 R12, R116, R34, R12 ;  /* 0x00000022740c723c */ /* 0x000fe6000000180c */
[----:B------:R-:W0:Y:S05]  /*a7e0*/  LDGDEPBAR ;  /* 0x00000000000079af */ /* 0x000e2a0000000000 */
[C---:B------:R-:W-:Y:S03]  /*a7f0*/  HMMA.16816.F32 R16, R124.reuse, R132, RZ ;  /* 0x000000847c10723c */ /* 0x040fe600000018ff */
        /* <DEDUP_REMOVED lines=10> */
[----:B------:R-:W-:Y:S01]  /*a8a0*/  MUFU.TANH R141, R21 ;  /* 0x00000015008d7308 */ /* 0x000fe20000002400 */
[C---:B------:R-:W-:Y:S07]  /*a8b0*/  HMMA.16816.F32 R8, R116.reuse, R24, R8 ;  /* 0x000000187408723c */ /* 0x040fee0000001808 */
[----:B------:R-:W2:Y:S01]  /*a8c0*/  MUFU.TANH R142, R22 ;  /* 0x00000016008e7308 */ /* 0x000ea20000002400 */
[C---:B---3--:R-:W-:Y:S07]  /*a8d0*/  HMMA.16816.F32 R16, R116.reuse, R28, R16 ;  /* 0x0000001c7410723c */ /* 0x048fee0000001810 */
[----:B------:R3:W-:Y:S01]  /*a8e0*/  MUFU.TANH R143, R23 ;  /* 0x00000017008f7308 */ /* 0x0007e20000002400 */
[----:B------:R-:W-:Y:S01]  /*a8f0*/  HMMA.16816.F32 R132, R116, R30, R132 ;  /* 0x0000001e7484723c */ /* 0x000fe20000001884 */
[----:B------:R-:W2:Y:S02]  /*a900*/  LDSM.16.M88.4 R28, [R149+0x4000] ;  /* 0x00400000951c783b */ /* 0x000ea40000000200 */
[----:B------:R-:W-:Y:S01]  /*a910*/  FMUL.FTZ R8, R8, UR14 ;  /* 0x0000000e08087c20 */ /* 0x000fe20008410000 */
[----:B------:R-:W-:Y:S01]  /*a920*/  FMUL.FTZ R9, R9, UR14 ;  /* 0x0000000e09097c20 */ /* 0x000fe20008410000 */
[----:B------:R-:W-:Y:S01]  /*a930*/  FMUL.FTZ R10, R10, UR14 ;  /* 0x0000000e0a0a7c20 */ /* 0x000fe20008410000 */
[----:B------:R-:W-:Y:S01]  /*a940*/  FMUL.FTZ R11, R11, UR14 ;  /* 0x0000000e0b0b7c20 */ /* 0x000fe20008410000 */
[----:B------:R-:W-:Y:S01]  /*a950*/  MUFU.TANH R144, R12 ;  /* 0x0000000c00907308 */ /* 0x000fe20000002400 */
[C---:B------:R-:W-:Y:S03]  /*a960*/  HMMA.16816.F32 R4, R124.reuse, R6, RZ ;  /* 0x000000067c04723c */ /* 0x040fe600000018ff */
[----:B------:R-:W-:Y:S01]  /*a970*/  FMUL.FTZ R16, R16, UR14 ;  /* 0x0000000e10107c20 */ /* 0x000fe20008410000 */
[----:B------:R-:W-:Y:S01]  /*a980*/  FMUL.FTZ R17, R17, UR14 ;  /* 0x0000000e11117c20 */ /* 0x000fe20008410000 */
[----:B------:R-:W-:Y:S01]  /*a990*/  FMUL.FTZ R18, R18, UR14 ;  /* 0x0000000e12127c20 */ /* 0x000fe20008410000 */
[----:B------:R-:W-:Y:S01]  /*a9a0*/  FMUL.FTZ R19, R19, UR14 ;  /* 0x0000000e13137c20 */ /* 0x000fe20008410000 */
[----:B------:R-:W-:Y:S01]  /*a9b0*/  MUFU.TANH R145, R13 ;  /* 0x0000000d00917308 */ /* 0x000fe20000002400 */
[C---:B----4-:R-:W-:Y:S01]  /*a9c0*/  HMMA.16816.F32 R96, R124.reuse, R92, RZ ;  /* 0x0000005c7c60723c */ /* 0x050fe200000018ff */
[----:B---3--:R-:W3:Y:S02]  /*a9d0*/  LDSM.16.M88.4 R20, [R149+0x4400] ;  /* 0x004400009514783b */ /* 0x008ee40000000200 */
[----:B------:R-:W-:Y:S01]  /*a9e0*/  FMUL.FTZ R132, R132, UR14 ;  /* 0x0000000e84847c20 */ /* 0x000fe20008410000 */
[----:B------:R-:W-:Y:S01]  /*a9f0*/  FMUL.FTZ R133, R133, UR14 ;  /* 0x0000000e85857c20 */ /* 0x000fe20008410000 */
[----:B------:R-:W-:Y:S01]  /*aa00*/  FMUL.FTZ R134, R134, UR14 ;  /* 0x0000000e86867c20 */ /* 0x000fe20008410000 */
[----:B------:R-:W-:Y:S01]  /*aa10*/  FMUL.FTZ R135, R135, UR14 ;  /* 0x0000000e87877c20 */ /* 0x000fe20008410000 */
[----:B------:R-:W-:Y:S01]  /*aa20*/  MUFU.TANH R146, R14 ;  /* 0x0000000e00927308 */ /* 0x000fe20000002400 */
[C---:B------:R-:W-:Y:S07]  /*aa30*/  HMMA.16816.F32 R92, R124.reuse, R94, RZ ;  /* 0x0000005e7c5c723c */ /* 0x040fee00000018ff */
[----:B------:R4:W-:Y:S01]  /*aa40*/  MUFU.TANH R147, R15 ;  /* 0x0000000f00937308 */ /* 0x0009e20000002400 */
[C---:B-----5:R-:W-:Y:S07]  /*aa50*/  HMMA.16816.F32 R72, R124.reuse, R68, RZ ;  /* 0x000000447c48723c */ /* 0x060fee00000018ff */
[----:B------:R-:W-:Y:S01]  /*aa60*/  MUFU.TANH R188, R8 ;  /* 0x0000000800bc7308 */ /* 0x000fe20000002400 */
[C---:B------:R-:W-:Y:S07]  /*aa70*/  HMMA.16816.F32 R68, R124.reuse, R70, RZ ;  /* 0x000000467c44723c */ /* 0x040fee00000018ff */
[----:B------:R-:W-:Y:S01]  /*aa80*/  MUFU.TANH R189, R9 ;  /* 0x0000000900bd7308 */ /* 0x000fe20000002400 */
[----:B------:R-:W-:Y:S01]  /*aa90*/  HMMA.16816.F32 R104, R124, R100, RZ ;  /* 0x000000647c68723c */ /* 0x000fe200000018ff */
[----:B----4-:R-:W4:Y:S06]  /*aaa0*/  LDSM.16.M88.4 R12, [R149+0x4800] ;  /* 0x00480000950c783b */ /* 0x010f2c0000000200 */
[----:B------:R-:W-:Y:S01]  /*aab0*/  MUFU.TANH R190, R10 ;  /* 0x0000000a00be7308 */ /* 0x000fe20000002400 */
[----:B------:R-:W-:Y:S07]  /*aac0*/  HMMA.16816.F32 R4, R116, R26, R4 ;  /* 0x0000001a7404723c */ /* 0x000fee0000001804 */
[----:B------:R5:W-:Y:S01]  /*aad0*/  MUFU.TANH R191, R11 ;  /* 0x0000000b00bf7308 */ /* 0x000be20000002400 */
[C---:B------:R-:W-:Y:S07]  /*aae0*/  HMMA.16816.F32 R100, R124.reuse, R102, RZ ;  /* 0x000000667c64723c */ /* 0x040fee00000018ff */
[----:B------:R-:W-:Y:S01]  /*aaf0*/  MUFU.TANH R180, R132 ;  /* 0x0000008400b47308 */ /* 0x000fe20000002400 */
[C---:B------:R-:W-:Y:S03]  /*ab00*/  HMMA.16816.F32 R88, R124.reuse, R84, RZ ;  /* 0x000000547c58723c */ /* 0x040fe600000018ff */
[----:B------:R-:W-:Y:S01]  /*ab10*/  FMUL.FTZ R4, R4, UR14 ;  /* 0x0000000e04047c20 */ /* 0x000fe20008410000 */
[----:B------:R-:W-:Y:S01]  /*ab20*/  FMUL.FTZ R5, R5, UR14 ;  /* 0x0000000e05057c20 */ /* 0x000fe20008410000 */
[----:B------:R-:W-:Y:S01]  /*ab30*/  FMUL.FTZ R6, R6, UR14 ;  /* 0x0000000e06067c20 */ /* 0x000fe20008410000 */
[----:B------:R-:W-:Y:S01]  /*ab40*/  FMUL.FTZ R7, R7, UR14 ;  /* 0x0000000e07077c20 */ /* 0x000fe20008410000 */
[----:B------:R-:W-:Y:S01]  /*ab50*/  MUFU.TANH R181, R133 ;  /* 0x0000008500b57308 */ /* 0x000fe20000002400 */
[C---:B-1----:R-:W-:Y:S01]  /*ab60*/  HMMA.16816.F32 R80, R124.reuse, R76, RZ ;  /* 0x0000004c7c50723c */ /* 0x042fe200000018ff */
[----:B-----5:R-:W1:Y:S06]  /*ab70*/  LDSM.16.M88.4 R8, [R130+0x2c00] ;  /* 0x002c00008208783b */ /* 0x020e6c0000000200 */
[----:B------:R-:W-:Y:S01]  /*ab80*/  MUFU.TANH R185, R134 ;  /* 0x0000008600b97308 */ /* 0x000fe20000002400 */
[C---:B------:R-:W-:Y:S07]  /*ab90*/  HMMA.16816.F32 R64, R124.reuse, R60, RZ ;  /* 0x0000003c7c40723c */ /* 0x040fee00000018ff */
[----:B------:R5:W-:Y:S01]  /*aba0*/  MUFU.TANH R187, R135 ;  /* 0x0000008700bb7308 */ /* 0x000be20000002400 */
[C---:B------:R-:W-:Y:S07]  /*abb0*/  HMMA.16816.F32 R56, R124.reuse, R52, RZ ;  /* 0x000000347c38723c */ /* 0x040fee00000018ff */
[----:B------:R-:W-:Y:S01]  /*abc0*/  MUFU.TANH R153, R16 ;  /* 0x0000001000997308 */ /* 0x000fe20000002400 */
[C---:B------:R-:W-:Y:S07]  /*abd0*/  HMMA.16816.F32 R48, R124.reuse, R44, RZ ;  /* 0x0000002c7c30723c */ /* 0x040fee00000018ff */
[----:B------:R-:W-:Y:S01]  /*abe0*/  MUFU.TANH R154, R17 ;  /* 0x00000011009a7308 */ /* 0x000fe20000002400 */
[C---:B--2---:R-:W-:Y:S01]  /*abf0*/  HMMA.16816.F32 R40, R124.reuse, R36, RZ ;  /* 0x000000247c28723c */ /* 0x044fe200000018ff */
[----:B-----5:R-:W2:Y:S06]  /*ac00*/  LDSM.16.M88.4 R132, [R130+0x2400] ;  /* 0x002400008284783b */ /* 0x020eac0000000200 */
[----:B------:R-:W-:Y:S01]  /*ac10*/  MUFU.TANH R155, R18 ;  /* 0x00000012009b7308 */ /* 0x000fe20000002400 */
[C---:B------:R-:W-:Y:S07]  /*ac20*/  HMMA.16816.F32 R32, R124.reuse, R28, RZ ;  /* 0x0000001c7c20723c */ /* 0x040fee00000018ff */
[----:B------:R4:W-:Y:S01]  /*ac30*/  MUFU.TANH R177, R19 ;  /* 0x0000001300b17308 */ /* 0x0009e20000002400 */
[C---:B---3--:R-:W-:Y:S07]  /*ac40*/  HMMA.16816.F32 R24, R124.reuse, R20, RZ ;  /* 0x000000147c18723c */ /* 0x048fee00000018ff */
[----:B------:R-:W-:Y:S01]  /*ac50*/  MUFU.TANH R192, R4 ;  /* 0x0000000400c07308 */ /* 0x000fe20000002400 */
[C---:B------:R-:W-:Y:S07]  /*ac60*/  HMMA.16816.F32 R136, R124.reuse, R120, RZ ;  /* 0x000000787c88723c */ /* 0x040fee00000018ff */
[----:B------:R-:W-:Y:S01]  /*ac70*/  MUFU.TANH R193, R5 ;  /* 0x0000000500c17308 */ /* 0x000fe20000002400 */
[C---:B------:R-:W-:Y:S07]  /*ac80*/  HMMA.16816.F32 R84, R124.reuse, R86, RZ ;  /* 0x000000567c54723c */ /* 0x040fee00000018ff */
[----:B------:R-:W-:Y:S01]  /*ac90*/  MUFU.TANH R194, R6 ;  /* 0x0000000600c27308 */ /* 0x000fe20000002400 */
        /* <DEDUP_REMOVED lines=10> */
[----:B------:R-:W3:Y:S07]  /*ad40*/  LDSM.16.M88.4 R124, [R130+0x2800] ;  /* 0x00280000827c783b */ /* 0x000eee0000000200 */
[C---:B------:R-:W-:Y:S08]  /*ad50*/  HMMA.16816.F32 R96, R116.reuse, R108, R96 ;  /* 0x0000006c7460723c */ /* 0x040ff00000001860 */
[C---:B------:R-:W-:Y:S01]  /*ad60*/  HMMA.16816.F32 R92, R116.reuse, R110, R92 ;  /* 0x0000006e745c723c */ /* 0x040fe2000000185c */
[----:B------:R-:W4:Y:S07]  /*ad70*/  LDSM.16.M88.4 R108, [R130+0x3000] ;  /* 0x00300000826c783b */ /* 0x000f2e0000000200 */
[----:B-1----:R-:W-:Y:S03]  /*ad80*/  HMMA.16816.F32 R72, R116, R8, R72 ;  /* 0x000000087448723c */ /* 0x002fe60000001848 */
[----:B------:R-:W-:Y:S01]  /*ad90*/  FMUL.FTZ R96, R96, UR14 ;  /* 0x0000000e60607c20 */ /* 0x000fe20008410000 */
[----:B------:R-:W-:Y:S01]  /*ada0*/  FMUL.FTZ R99, R99, UR14 ;  /* 0x0000000e63637c20 */ /* 0x000fe20008410000 */
[----:B------:R-:W-:Y:S01]  /*adb0*/  FMUL.FTZ R98, R98, UR14 ;  /* 0x0000000e62627c20 */ /* 0x000fe20008410000 */
[----:B------:R-:W-:-:S02]  /*adc0*/  FMUL.FTZ R97, R97, UR14 ;  /* 0x0000000e61617c20 */ /* 0x000fc40008410000 */
[----:B------:R-:W-:Y:S01]  /*add0*/  HMMA.16816.F32 R68, R116, R10, R68 ;  /* 0x0000000a7444723c */ /* 0x000fe20000001844 */
[----:B------:R-:W1:Y:S01]  /*ade0*/  LDSM.16.M88.4 R8, [R130+0x3c00] ;  /* 0x003c00008208783b */ /* 0x000e620000000200 */
[----:B------:R-:W-:Y:S01]  /*adf0*/  MUFU.TANH R96, R96 ;  /* 0x0000006000607308 */ /* 0x000fe20000002400 */
[----:B------:R-:W-:Y:S01]  /*ae00*/  FMUL.FTZ R92, R92, UR14 ;  /* 0x0000000e5c5c7c20 */ /* 0x000fe20008410000 */
[----:B------:R-:W-:Y:S01]  /*ae10*/  FMUL.FTZ R93, R93, UR14 ;  /* 0x0000000e5d5d7c20 */ /* 0x000fe20008410000 */
[----:B------:R-:W-:-:S03]  /*ae20*/  FMUL.FTZ R94, R94, UR14 ;  /* 0x0000000e5e5e7c20 */ /* 0x000fc60008410000 */
[C---:B------:R-:W-:Y:S02]  /*ae30*/  HMMA.16816.F32 R100, R116.reuse, R114, R100 ;  /* 0x000000727464723c */ /* 0x040fe40000001864 */
[----:B------:R-:W-:Y:S06]  /*ae40*/  MUFU.TANH R99, R99 ;  /* 0x0000006300637308 */ /* 0x000fec0000002400 */
[C---:B------:R-:W-:Y:S01]  /*ae50*/  HMMA.16816.F32 R104, R116.reuse, R112, R104 ;  /* 0x000000707468723c */ /* 0x040fe20000001868 */
[----:B------:R-:W-:Y:S01]  /*ae60*/  LDSM.16.M88.4 R112, [R130+0x3800] ;  /* 0x003800008270783b */ /* 0x000fe20000000200 */
[----:B------:R-:W-:Y:S06]  /*ae70*/  MUFU.TANH R92, R92 ;  /* 0x0000005c005c7308 */ /* 0x000fec0000002400 */
[----:B--2---:R-:W-:Y:S02]  /*ae80*/  HMMA.16816.F32 R88, R116, R132, R88 ;  /* 0x000000847458723c */ /* 0x004fe40000001858 */
[----:B------:R2:W-:Y:S01]  /*ae90*/  MUFU.TANH R132, R7 ;  /* 0x0000000700847308 */ /* 0x0005e20000002400 */
[----:B------:R-:W-:Y:S01]  /*aea0*/  FMUL.FTZ R100, R100, UR14 ;  /* 0x0000000e64647c20 */ /* 0x000fe20008410000 */
[----:B------:R-:W-:Y:S01]  /*aeb0*/  FMUL.FTZ R101, R101, UR14 ;  /* 0x0000000e65657c20 */ /* 0x000fe20008410000 */
[----:B------:R-:W-:Y:S01]  /*aec0*/  FMUL.FTZ R102, R102, UR14 ;  /* 0x0000000e66667c20 */ /* 0x000fe20008410000 */
[----:B------:R-:W-:-:S02]  /*aed0*/  FMUL.FTZ R103, R103, UR14 ;  /* 0x0000000e67677c20 */ /* 0x000fc40008410000 */
[C---:B---3--:R-:W-:Y:S02]  /*aee0*/  HMMA.16816.F32 R76, R116.reuse, R126, R76 ;  /* 0x0000007e744c723c */ /* 0x048fe4000000184c */
[----:B------:R-:W-:Y:S01]  /*aef0*/  MUFU.TANH R127, R100 ;  /* 0x00000064007f7308 */ /* 0x000fe20000002400 */
[----:B------:R-:W-:Y:S01]  /*af00*/  FMUL.FTZ R104, R104, UR14 ;  /* 0x0000000e68687c20 */ /* 0x000fe20008410000 */
[----:B------:R-:W-:Y:S01]  /*af10*/  FMUL.FTZ R105, R105, UR14 ;  /* 0x0000000e69697c20 */ /* 0x000fe20008410000 */
[----:B------:R-:W-:Y:S01]  /*af20*/  FMUL.FTZ R106, R106, UR14 ;  /* 0x0000000e6a6a7c20 */ /* 0x000fe20008410000 */
[----:B------:R-:W-:Y:S02]  /*af30*/  FMUL.FTZ R107, R107, UR14 ;  /* 0x0000000e6b6b7c20 */ /* 0x000fe40008410000 */
[C---:B----4-:R-:W-:Y:S02]  /*af40*/  HMMA.16816.F32 R64, R116.reuse, R108, R64 ;  /* 0x0000006c7440723c */ /* 0x050fe40000001840 */
[----:B------:R-:W-:Y:S01]  /*af50*/  MUFU.TANH R108, R101 ;  /* 0x00000065006c7308 */ /* 0x000fe20000002400 */
[----:B--2---:R-:W2:Y:S05]  /*af60*/  LDSM.16.M88.4 R4, [R130+0x3400] ;  /* 0x003400008204783b */ /* 0x004eaa0000000200 */
[----:B------:R-:W-:Y:S02]  /*af70*/  HMMA.16816.F32 R60, R116, R110, R60 ;  /* 0x0000006e743c723c */ /* 0x000fe4000000183c */
[----:B------:R-:W-:Y:S01]  /*af80*/  MUFU.TANH R109, R102 ;  /* 0x00000066006d7308 */ /* 0x000fe20000002400 */
[----:B------:R-:W-:Y:S01]  /*af90*/  FMUL.FTZ R76, R76, UR14 ;  /* 0x0000000e4c4c7c20 */ /* 0x000fe20008410000 */
[----:B------:R-:W-:-:S04]  /*afa0*/  FMUL.FTZ R79, R79, UR14 ;  /* 0x0000000e4f4f7c20 */ /* 0x000fc80008410000 */
[C---:B-1----:R-:W-:Y:S02]  /*afb0*/  HMMA.16816.F32 R40, R116.reuse, R8, R40 ;  /* 0x000000087428723c */ /* 0x042fe40000001828 */
[----:B------:R1:W-:Y:S06]  /*afc0*/  MUFU.TANH R110, R103 ;  /* 0x00000067006e7308 */ /* 0x0003ec0000002400 */
[----:B------:R-:W-:Y:S01]  /*afd0*/  HMMA.16816.F32 R36, R116, R10, R36 ;  /* 0x0000000a7424723c */ /* 0x000fe20000001824 */
[----:B------:R-:W3:Y:S01]  /*afe0*/  LDSM.16.M88.4 R8, [R130+0x4c00] ;  /* 0x004c00008208783b */ /* 0x000ee20000000200 */
[----:B------:R-:W-:Y:S01]  /*aff0*/  MUFU.TANH R133, R104 ;  /* 0x0000006800857308 */ /* 0x000fe20000002400 */
[----:B------:R-:W-:-:S05]  /*b000*/  FMUL.FTZ R111, R60, UR14 ;  /* 0x0000000e3c6f7c20 */ /* 0x000fca0008410000 */
[C---:B------:R-:W-:Y:S02]  /*b010*/  HMMA.16816.F32 R80, R116.reuse, R124, R80 ;  /* 0x0000007c7450723c */ /* 0x040fe40000001850 */
[----:B------:R-:W-:Y:S01]  /*b020*/  MUFU.TANH R124, R105 ;  /* 0x00000069007c7308 */ /* 0x000fe20000002400 */
[----:B-1----:R-:W1:Y:S05]  /*b030*/  LDSM.16.M88.4 R100, [R130+0x4800] ;  /* 0x004800008264783b */ /* 0x002e6a0000000200 */
[----:B------:R-:W-:Y:S01]  /*b040*/  HMMA.16816.F32 R84, R116, R134, R84 ;  /* 0x000000867454723c */ /* 0x000fe20000001854 */
[----:B------:R-:W-:Y:S01]  /*b050*/  FMUL.FTZ R134, R72, UR14 ;  /* 0x0000000e48867c20 */ /* 0x000fe20008410000 */
[----:B------:R-:W-:Y:S01]  /*b060*/  MUFU.TANH R125, R106 ;  /* 0x0000006a007d7308 */ /* 0x000fe20000002400 */
[----:B------:R-:W-:Y:S01]  /*b070*/  FMUL.FTZ R135, R73, UR14 ;  /* 0x0000000e49877c20 */ /* 0x000fe20008410000 */
[----:B------:R-:W-:-:S04]  /*b080*/  FMUL.FTZ R73, R42, UR14 ;  /* 0x0000000e2a497c20 */ /* 0x000fc80008410000 */
[----:B--2---:R-:W-:Y:S02]  /*b090*/  HMMA.16816.F32 R56, R116, R4, R56 ;  /* 0x000000047438723c */ /* 0x004fe40000001838 */
[----:B------:R2:W-:Y:S01]  /*b0a0*/  MUFU.TANH R126, R107 ;  /* 0x0000006b007e7308 */ /* 0x0005e20000002400 */
[----:B------:R-:W-:Y:S01]  /*b0b0*/  FMUL.FTZ R81, R81, UR14 ;  /* 0x0000000e51517c20 */ /* 0x000fe20008410000 */
[----:B------:R-:W-:-:S04]  /*b0c0*/  FMUL.FTZ R80, R80, UR14 ;  /* 0x0000000e50507c20 */ /* 0x000fc80008410000 */
[C---:B------:R-:W-:Y:S01]  /*b0d0*/  HMMA.16816.F32 R52, R116.reuse, R6, R52 ;  /* 0x000000067434723c */ /* 0x040fe20000001834 */
[----:B------:R-:W4:Y:S01]  /*b0e0*/  LDSM.16.M88.4 R4, [R130+0x4400] ;  /* 0x004400008204783b */ /* 0x000f220000000200 */
[----:B------:R-:W-:Y:S01]  /*b0f0*/  MUFU.TANH R98, R98 ;  /* 0x0000006200627308 */ /* 0x000fe20000002400 */
[----:B------:R-:W-:Y:S01]  /*b100*/  FMUL.FTZ R85, R85, UR14 ;  /* 0x0000000e55557c20 */ /* 0x000fe20008410000 */
[----:B------:R-:W-:Y:S01]  /*b110*/  FMUL.FTZ R86, R86, UR14 ;  /* 0x0000000e56567c20 */ /* 0x000fe20008410000 */
[----:B------:R-:W-:Y:S01]  /*b120*/  FMUL.FTZ R87, R87, UR14 ;  /* 0x0000000e57577c20 */ /* 0x000fe20008410000 */
[----:B------:R-:W-:Y:S02]  /*b130*/  FMUL.FTZ R84, R84, UR14 ;  /* 0x0000000e54547c20 */ /* 0x000fe40008410000 */
[----:B------:R-:W-:Y:S01]  /*b140*/  HMMA.16816.F32 R44, R116, R114, R44 ;  /* 0x00000072742c723c */ /* 0x000fe2000000182c */
[----:B------:R-:W-:Y:S01]  /*b150*/  FMUL.FTZ R115, R65, UR14 ;  /* 0x0000000e41737c20 */ /* 0x000fe20008410000 */
[----:B------:R5:W-:Y:S01]  /*b160*/  MUFU.TANH R72, R85 ;  /* 0x0000005500487308 */ /* 0x000be20000002400 */
[----:B------:R-:W-:Y:S01]  /*b170*/  FMUL.FTZ R114, R66, UR14 ;  /* 0x0000000e42727c20 */ /* 0x000fe20008410000 */
[----:B--2---:R2:W4:Y:S01]  /*b180*/  LDSM.16.M88.4 R104, [R130+0x4000] ;  /* 0x004000008268783b */ /* 0x0045220000000200 */
[----:B------:R-:W-:Y:S01]  /*b190*/  FMUL.FTZ R66, R39, UR14 ;  /* 0x0000000e27427c20 */ /* 0x000fe20008410000 */
[----:B------:R-:W-:-:S04]  /*b1a0*/  DEPBAR.LE SB0, 0x0 ;  /* 0x000080000000791a */ /* 0x000fc80000000000 */
[----:B---3--:R-:W-:Y:S01]  /*b1b0*/  HMMA.16816.F32 R120, R116, R10, R120 ;  /* 0x0000000a7478723c */ /* 0x008fe20000001878 */
[----:B------:R-:W-:Y:S01]  /*b1c0*/  FMUL.FTZ R11, R75, UR14 ;  /* 0x0000000e4b0b7c20 */ /* 0x000fe20008410000 */
[----:B------:R-:W-:Y:S01]  /*b1d0*/  FMUL.FTZ R10, R69, UR14 ;  /* 0x0000000e450a7c20 */ /* 0x000fe20008410000 */
[----:B------:R3:W-:Y:S01]  /*b1e0*/  MUFU.TANH R75, R81 ;  /* 0x00000051004b7308 */ /* 0x0007e20000002400 */
[----:B------:R-:W-:-:S04]  /*b1f0*/  FMUL.FTZ R69, R37, UR14 ;  /* 0x0000000e25457c20 */ /* 0x000fc80008410000 */
[C---:B-1----:R-:W-:Y:S01]  /*b200*/  HMMA.16816.F32 R16, R116.reuse, R100, R16 ;  /* 0x000000647410723c */ /* 0x042fe20000001810 */
[----:B------:R-:W-:Y:S01]  /*b210*/  FMUL.FTZ R101, R82, UR14 ;  /* 0x0000000e52657c20 */ /* 0x000fe20008410000 */
[----:B-----5:R-:W-:Y:S01]  /*b220*/  FMUL.FTZ R85, R44, UR14 ;  /* 0x0000000e2c557c20 */ /* 0x020fe20008410000 */
[----:B------:R-:W-:Y:S01]  /*b230*/  FMUL.FTZ R82, R45, UR14 ;  /* 0x0000000e2d527c20 */ /* 0x000fe20008410000 */
[----:B------:R-:W-:Y:S01]  /*b240*/  FMUL.FTZ R100, R58, UR14 ;  /* 0x0000000e3a647c20 */ /* 0x000fe20008410000 */
[----:B------:R1:W-:Y:S03]  /*b250*/  MUFU.TANH R60, R87 ;  /* 0x00000057003c7308 */ /* 0x0003e60000002400 */
[C---:B------:R-:W-:Y:S01]  /*b260*/  HMMA.16816.F32 R12, R116.reuse, R102, R12 ;  /* 0x00000066740c723c */ /* 0x040fe2000000180c */
[----:B--2---:R-:W-:Y:S01]  /*b270*/  FMUL.FTZ R130, R74, UR14 ;  /* 0x0000000e4a827c20 */ /* 0x004fe20008410000 */
[----:B------:R-:W-:Y:S01]  /*b280*/  FMUL.FTZ R74, R40, UR14 ;  /* 0x0000000e284a7c20 */ /* 0x000fe20008410000 */
[----:B------:R-:W-:Y:S01]  /*b290*/  FMUL.FTZ R120, R120, UR14 ;  /* 0x0000000e78787c20 */ /* 0x000fe20008410000 */
[----:B------:R-:W-:Y:S01]  /*b2a0*/  FMUL.FTZ R40, R122, UR14 ;  /* 0x0000000e7a287c20 */ /* 0x000fe20008410000 */
[----:B------:R-:W-:Y:S01]  /*b2b0*/  FMUL.FTZ R102, R59, UR14 ;  /* 0x0000000e3b667c20 */ /* 0x000fe20008410000 */
[----:B---3--:R-:W-:Y:S01]  /*b2c0*/  FMUL.FTZ R81, R47, UR14 ;  /* 0x0000000e2f517c20 */ /* 0x008fe20008410000 */
[----:B------:R-:W-:Y:S01]  /*b2d0*/  FMUL.FTZ R103, R83, UR14 ;  /* 0x0000000e53677c20 */ /* 0x000fe20008410000 */
[----:B------:R-:W-:Y:S01]  /*b2e0*/  HMMA.16816.F32 R48, R116, R112, R48 ;  /* 0x000000707430723c */ /* 0x000fe20000001830 */
[----:B------:R-:W-:Y:S01]  /*b2f0*/  FMUL.FTZ R112, R61, UR14 ;  /* 0x0000000e3d707c20 */ /* 0x000fe20008410000 */
[----:B------:R-:W-:Y:S01]  /*b300*/  MUFU.TANH R40, R40 ;  /* 0x0000002800287308 */ /* 0x000fe20000002400 */
[----:B------:R-:W-:Y:S01]  /*b310*/  FMUL.FTZ R44, R18, UR14 ;  /* 0x0000000e122c7c20 */ /* 0x000fe20008410000 */
[----:B------:R-:W-:-:S02]  /*b320*/  IMAD.U32 R18, RZ, RZ, UR17 ;  /* 0x00000011ff127e24 */ /* 0x000fc4000f8e00ff */
[----:B------:R-:W-:Y:S01]  /*b330*/  FMUL.FTZ R45, R16, UR14 ;  /* 0x0000000e102d7c20 */ /* 0x000fe20008410000 */
[----:B------:R-:W-:Y:S01]  /*b340*/  FMUL.FTZ R113, R67, UR14 ;  /* 0x0000000e43717c20 */ /* 0x000fe20008410000 */
[----:B------:R-:W-:Y:S01]  /*b350*/  FMUL.FTZ R67, R38, UR14 ;  /* 0x0000000e26437c20 */ /* 0x000fe20008410000 */
[----:B------:R-:W-:Y:S01]  /*b360*/  IMAD R18, R18, 0x100, R3 ;  /* 0x0000010012127824 */ /* 0x000fe200078e0203 */
[C---:B----4-:R-:W-:Y:S01]  /*b370*/  HMMA.16816.F32 R20, R116.reuse, R6, R20 ;  /* 0x000000067414723c */ /* 0x050fe20000001814 */
[----:B------:R-:W-:Y:S01]  /*b380*/  FMUL.FTZ R7, R90, UR14 ;  /* 0x0000000e5a077c20 */ /* 0x000fe20008410000 */
[----:B------:R-:W-:Y:S01]  /*b390*/  FMUL.FTZ R90, R53, UR14 ;  /* 0x0000000e355a7c20 */ /* 0x000fe20008410000 */
[----:B------:R-:W-:Y:S02]  /*b3a0*/  VIADD R16, R18, 0xfffffe00 ;  /* 0xfffffe0012107836 */ /* 0x000fe40000000000 */
[----:B------:R-:W-:Y:S01]  /*b3b0*/  FMUL.FTZ R6, R89, UR14 ;  /* 0x0000000e59067c20 */ /* 0x000fe20008410000 */
[----:B------:R-:W-:Y:S01]  /*b3c0*/  FMUL.FTZ R89, R55, UR14 ;  /* 0x0000000e37597c20 */ /* 0x000fe20008410000 */
[----:B------:R-:W-:Y:S01]  /*b3d0*/  MUFU.TANH R61, R80 ;  /* 0x00000050003d7308 */ /* 0x000fe20000002400 */
[----:B------:R-:W-:Y:S01]  /*b3e0*/  FMUL.FTZ R42, R19, UR14 ;  /* 0x0000000e132a7c20 */ /* 0x000fe20008410000 */
[C---:B------:R-:W-:Y:S01]  /*b3f0*/  HMMA.16816.F32 R32, R116.reuse, R104, R32 ;  /* 0x000000687420723c */ /* 0x040fe20000001820 */
[----:B------:R-:W-:Y:S01]  /*b400*/  FMUL.FTZ R104, R57, UR14 ;  /* 0x0000000e39687c20 */ /* 0x000fe20008410000 */
[C---:B------:R-:W-:Y:S01]  /*b410*/  ISETP.GE.AND P1, PT, R16.reuse, R128, PT ;  /* 0x000000801000720c */ /* 0x040fe20003f26270 */
[----:B------:R-:W-:Y:S01]  /*b420*/  FMUL.FTZ R105, R63, UR14 ;  /* 0x0000000e3f697c20 */ /* 0x000fe20008410000 */
[----:B------:R-:W-:Y:S01]  /*b430*/  ISETP.GE.AND P0, PT, R16, R0, PT ;  /* 0x000000001000720c */ /* 0x000fe20003f06270 */
[----:B------:R-:W-:Y:S01]  /*b440*/  FMUL.FTZ R83, R51, UR14 ;  /* 0x0000000e33537c20 */ /* 0x000fe20008410000 */
[----:B-1----:R-:W-:Y:S01]  /*b450*/  FMUL.FTZ R87, R49, UR14 ;  /* 0x0000000e31577c20 */ /* 0x002fe20008410000 */
[----:B------:R-:W-:Y:S01]  /*b460*/  MUFU.TANH R97, R97 ;  /* 0x0000006100617308 */ /* 0x000fe20000002400 */
[----:B------:R-:W-:Y:S01]  /*b470*/  HMMA.16816.F32 R28, R116, R106, R28 ;  /* 0x0000006a741c723c */ /* 0x000fe2000000181c */
[----:B------:R-:W-:Y:S01]  /*b480*/  FMUL.FTZ R107, R62, UR14 ;  /* 0x0000000e3e6b7c20 */ /* 0x000fe20008410000 */
[----:B------:R-:W-:Y:S01]  /*b490*/  FMUL.FTZ R106, R56, UR14 ;  /* 0x0000000e386a7c20 */ /* 0x000fe20008410000 */
[----:B------:R-:W-:Y:S01]  /*b4a0*/  FMUL.FTZ R47, R23, UR14 ;  /* 0x0000000e172f7c20 */ /* 0x000fe20008410000 */
[----:B------:R-:W-:Y:S01]  /*b4b0*/  FMUL.FTZ R121, R121, UR14 ;  /* 0x0000000e79797c20 */ /* 0x000fe20008410000 */
[----:B------:R-:W-:-:S02]  /*b4c0*/  FMUL.FTZ R123, R123, UR14 ;  /* 0x0000000e7b7b7c20 */ /* 0x000fc40008410000 */
[----:B------:R-:W-:Y:S01]  /*b4d0*/  MUFU.TANH R93, R93 ;  /* 0x0000005d005d7308 */ /* 0x000fe20000002400 */
[C---:B------:R-:W-:Y:S01]  /*b4e0*/  HMMA.16816.F32 R24, R116.reuse, R4, R24 ;  /* 0x000000047418723c */ /* 0x040fe20000001818 */
[----:B------:R-:W-:Y:S01]  /*b4f0*/  FMUL.FTZ R5, R88, UR14 ;  /* 0x0000000e58057c20 */ /* 0x000fe20008410000 */
[----:B------:R-:W-:Y:S01]  /*b500*/  FMUL.FTZ R88, R48, UR14 ;  /* 0x0000000e30587c20 */ /* 0x000fe20008410000 */
[----:B------:R-:W-:Y:S01]  /*b510*/  FMUL.FTZ R62, R35, UR14 ;  /* 0x0000000e233e7c20 */ /* 0x000fe20008410000 */
[----:B------:R-:W-:Y:S01]  /*b520*/  FMUL.FTZ R35, R12, UR14 ;  /* 0x0000000e0c237c20 */ /* 0x000fe20008410000 */
[----:B------:R-:W-:Y:S01]  /*b530*/  FMUL.FTZ R59, R34, UR14 ;  /* 0x0000000e223b7c20 */ /* 0x000fe20008410000 */
[----:B------:R-:W-:Y:S01]  /*b540*/  FMUL.FTZ R34, R14, UR14 ;  /* 0x0000000e0e227c20 */ /* 0x000fe20008410000 */
[----:B------:R-:W1:Y:S01]  /*b550*/  MUFU.TANH R12, R120 ;  /* 0x00000078000c7308 */ /* 0x000e620000002400 */
[----:B------:R-:W-:Y:S01]  /*b560*/  HMMA.16816.F32 R136, R116, R8, R136 ;  /* 0x000000087488723c */ /* 0x000fe20000001888 */
[----:B------:R-:W-:Y:S01]  /*b570*/  FMUL.FTZ R118, R71, UR14 ;  /* 0x0000000e47767c20 */ /* 0x000fe20008410000 */
[----:B------:R-:W-:Y:S01]  /*b580*/  FMUL.FTZ R71, R41, UR14 ;  /* 0x0000000e29477c20 */ /* 0x000fe20008410000 */
[----:B------:R-:W-:Y:S01]  /*b590*/  FMUL.FTZ R57, R30, UR14 ;  /* 0x0000000e1e397c20 */ /* 0x000fe20008410000 */
[----:B------:R-:W-:Y:S01]  /*b5a0*/  FMUL.FTZ R30, R15, UR14 ;  /* 0x0000000e0f1e7c20 */ /* 0x000fe20008410000 */
[----:B------:R-:W-:Y:S01]  /*b5b0*/  FMUL.FTZ R41, R13, UR14 ;  /* 0x0000000e0d297c20 */ /* 0x000fe20008410000 */
[-C--:B------:R-:W-:Y:S01]  /*b5c0*/  I2FP.F32.U32 R15, R16.reuse ;  /* 0x00000010000f7245 */ /* 0x080fe20000201000 */
[----:B------:R-:W-:Y:S01]  /*b5d0*/  VIADD R13, R18, 0xfffffef8 ;  /* 0xfffffef8120d7836 */ /* 0x000fe20000000000 */
[----:B------:R-:W-:Y:S01]  /*b5e0*/  I2FP.F32.U32 R16, R16 ;  /* 0x0000001000107245 */ /* 0x000fe20000201000 */
[----:B------:R-:W-:Y:S01]  /*b5f0*/  FMUL.FTZ R117, R70, UR14 ;  /* 0x0000000e46757c20 */ /* 0x000fe20008410000 */
[----:B------:R-:W-:Y:S01]  /*b600*/  FMUL.FTZ R9, R91, UR14 ;  /* 0x0000000e5b097c20 */ /* 0x000fe20008410000 */
[----:B------:R-:W-:Y:S01]  /*b610*/  FMUL.FTZ R70, R43, UR14 ;  /* 0x0000000e2b467c20 */ /* 0x000fe20008410000 */
[----:B------:R-:W-:Y:S01]  /*b620*/  FMUL.FTZ R91, R54, UR14 ;  /* 0x0000000e365b7c20 */ /* 0x000fe20008410000 */
[----:B------:R-:W-:Y:S01]  /*b630*/  FMUL.FTZ R43, R17, UR14 ;  /* 0x0000000e112b7c20 */ /* 0x000fe20008410000 */
[----:B------:R-:W-:Y:S01]  /*b640*/  FFMA.FTZ R15, R15, UR7, R140 ;  /* 0x000000070f0f7c23 */ /* 0x000fe2000801008c */
[----:B------:R-:W-:Y:S01]  /*b650*/  VIADD R17, R18, 0xfffffe01 ;  /* 0xfffffe0112117836 */ /* 0x000fe20000000000 */
[-C--:B------:R-:W-:Y:S01]  /*b660*/  I2FP.F32.U32 R54, R13.reuse ;  /* 0x0000000d00367245 */ /* 0x080fe20000201000 */
[----:B------:R-:W-:Y:S01]  /*b670*/  FFMA.FTZ R142, R16, UR7, R142 ;  /* 0x00000007108e7c23 */ /* 0x000fe2000801008e */
[C---:B------:R-:W-:Y:S01]  /*b680*/  ISETP.GE.AND P4, PT, R13.reuse, R128, PT ;  /* 0x000000800d00720c */ /* 0x040fe20003f86270 */
[----:B------:R-:W-:Y:S01]  /*b690*/  VIADD R16, R18, 0xfffffe08 ;  /* 0xfffffe0812107836 */ /* 0x000fe20000000000 */
[----:B------:R-:W-:Y:S01]  /*b6a0*/  ISETP.GE.AND P2, PT, R13, R0, PT ;  /* 0x000000000d00720c */ /* 0x000fe20003f46270 */
[----:B-1----:R-:W-:Y:S01]  /*b6b0*/  FFMA.FTZ R54, R54, UR7, R12 ;  /* 0x0000000736367c23 */ /* 0x002fe2000801000c */
[----:B------:R-:W-:Y:S01]  /*b6c0*/  I2FP.F32.U32 R13, R13 ;  /* 0x0000000d000d7245 */ /* 0x000fe20000201000 */
[----:B------:R-:W-:Y:S01]  /*b6d0*/  FMUL.FTZ R48, R21, UR14 ;  /* 0x0000000e15307c20 */ /* 0x000fe20008410000 */
[----:B------:R-:W-:Y:S01]  /*b6e0*/  FSEL R15, R15, -INF , !P1 ;  /* 0xff8000000f0f7808 */ /* 0x000fe20004800000 */
[----:B------:R-:W-:Y:S01]  /*b6f0*/  FMUL.FTZ R8, R77, UR14 ;  /* 0x0000000e4d087c20 */ /* 0x000fe20008410000 */
[-C--:B------:R-:W-:Y:S01]  /*b700*/  I2FP.F32.U32 R14, R17.reuse ;  /* 0x00000011000e7245 */ /* 0x080fe20000201000 */
[----:B------:R-:W-:Y:S01]  /*b710*/  FFMA.FTZ R40, R13, UR7, R40 ;  /* 0x000000070d287c23 */ /* 0x000fe20008010028 */
[C---:B------:R-:W-:Y:S01]  /*b720*/  ISETP.GE.AND P6, PT, R17.reuse, R128, PT ;  /* 0x000000801100720c */ /* 0x040fe20003fc6270 */
[----:B------:R-:W-:Y:S01]  /*b730*/  VIADD R13, R18, 0xfffffe09 ;  /* 0xfffffe09120d7836 */ /* 0x000fe20000000000 */
[----:B------:R-:W-:Y:S01]  /*b740*/  ISETP.GE.AND P1, PT, R17, R0, PT ;  /* 0x000000001100720c */ /* 0x000fe20003f26270 */
[----:B------:R-:W-:Y:S01]  /*b750*/  FMUL.FTZ R116, R64, UR14 ;  /* 0x0000000e40747c20 */ /* 0x000fe20008410000 */
[----:B------:R-:W-:Y:S01]  /*b760*/  I2FP.F32.U32 R17, R17 ;  /* 0x0000001100117245 */ /* 0x000fe20000201000 */
[----:B------:R-:W-:Y:S01]  /*b770*/  FMUL.FTZ R77, R78, UR14 ;  /* 0x0000000e4e4d7c20 */ /* 0x000fe20008410000 */
[----:B------:R-:W-:Y:S01]  /*b780*/  I2FP.F32.U32 R21, R16 ;  /* 0x0000001000157245 */ /* 0x000fe20000201000 */
[----:B------:R1:W-:Y:S01]  /*b790*/  MUFU.TANH R64, R86 ;  /* 0x0000005600407308 */ /* 0x0003e20000002400 */
[----:B------:R-:W-:Y:S01]  /*b7a0*/  FSEL R12, R142, -INF , !P0 ;  /* 0xff8000008e0c7808 */ /* 0x000fe20004000000 */
[----:B------:R-:W-:Y:S01]  /*b7b0*/  FFMA.FTZ R14, R14, UR7, R141 ;  /* 0x000000070e0e7c23 */ /* 0x000fe2000801008d */
[----:B------:R-:W-:Y:S01]  /*b7c0*/  FSEL R54, R54, -INF , !P4 ;  /* 0xff80000036367808 */ /* 0x000fe20006000000 */
[----:B------:R-:W-:Y:S01]  /*b7d0*/  FMUL.FTZ R4, R95, UR14 ;  /* 0x0000000e5f047c20 */ /* 0x000fe20008410000 */
[----:B------:R-:W-:Y:S01]  /*b7e0*/  ISETP.GE.AND P0, PT, R16, R128, PT ;  /* 0x000000801000720c */ /* 0x000fe20003f06270 */
[----:B------:R-:W-:Y:S01]  /*b7f0*/  FMUL.FTZ R95, R52, UR14 ;  /* 0x0000000e345f7c20 */ /* 0x000fe20008410000 */
[----:B------:R-:W-:Y:S01]  /*b800*/  ISETP.GE.AND P4, PT, R16, R0, PT ;  /* 0x000000001000720c */ /* 0x000fe20003f86270 */
[----:B------:R2:W-:Y:S01]  /*b810*/  MUFU.TANH R78, R11 ;  /* 0x0000000b004e7308 */ /* 0x0005e20000002400 */
[----:B------:R-:W-:Y:S01]  /*b820*/  I2FP.F32.U32 R16, R16 ;  /* 0x0000001000107245 */ /* 0x000fe20000201000 */
[----:B------:R-:W-:Y:S01]  /*b830*/  FMUL.FTZ R52, R24, UR14 ;  /* 0x0000000e18347c20 */ /* 0x000fe20008410000 */
[----:B------:R-:W-:Y:S01]  /*b840*/  VIADD R24, R18, 0xfffffe11 ;  /* 0xfffffe1112187836 */ /* 0x000fe20000000000 */
[----:B------:R-:W-:Y:S01]  /*b850*/  FSEL R40, R40, -INF , !P2 ;  /* 0xff80000028287808 */ /* 0x000fe20005000000 */
[----:B------:R-:W-:Y:S01]  /*b860*/  FMUL.FTZ R53, R25, UR14 ;  /* 0x0000000e19357c20 */ /* 0x000fe20008410000 */
[----:B------:R-:W-:Y:S01]  /*b870*/  FSEL R14, R14, -INF , !P6 ;  /* 0xff8000000e0e7808 */ /* 0x000fe20007000000 */
[----:B------:R-:W-:Y:S01]  /*b880*/  FFMA.FTZ R146, R16, UR7, R146 ;  /* 0x0000000710927c23 */ /* 0x000fe20008010092 */
[----:B------:R-:W-:Y:S01]  /*b890*/  ISETP.GE.AND P2, PT, R13, R128, PT ;  /* 0x000000800d00720c */ /* 0x000fe20003f46270 */
[----:B------:R-:W-:Y:S01]  /*b8a0*/  FMUL.FTZ R55, R31, UR14 ;  /* 0x0000000e1f377c20 */ /* 0x000fe20008410000 */
[----:B-1----:R-:W-:Y:S01]  /*b8b0*/  FMUL.FTZ R86, R50, UR14 ;  /* 0x0000000e32567c20 */ /* 0x002fe20008410000 */
[----:B------:R-:W-:Y:S01]  /*b8c0*/  FMUL.FTZ R50, R20, UR14 ;  /* 0x0000000e14327c20 */ /* 0x000fe20008410000 */
[-C--:B------:R-:W-:Y:S01]  /*b8d0*/  I2FP.F32.U32 R20, R13.reuse ;  /* 0x0000000d00147245 */ /* 0x080fe20000201000 */
[----:B------:R-:W-:Y:S01]  /*b8e0*/  FMUL.FTZ R58, R28, UR14 ;  /* 0x0000000e1c3a7c20 */ /* 0x000fe20008410000 */
[----:B------:R-:W-:Y:S01]  /*b8f0*/  ISETP.GE.AND P6, PT, R13, R0, PT ;  /* 0x000000000d00720c */ /* 0x000fe20003fc6270 */
[----:B------:R-:W-:Y:S01]  /*b900*/  FMUL.FTZ R31, R136, UR14 ;  /* 0x0000000e881f7c20 */ /* 0x000fe20008410000 */
[----:B------:R-:W-:Y:S01]  /*b910*/  I2FP.F32.U32 R13, R13 ;  /* 0x0000000d000d7245 */ /* 0x000fe20000201000 */
[----:B------:R-:W-:Y:S01]  /*b920*/  FFMA.FTZ R16, R20, UR7, R145 ;  /* 0x0000000714107c23 */ /* 0x000fe20008010091 */
[----:B--2---:R-:W-:Y:S01]  /*b930*/  FFMA.FTZ R11, R17, UR7, R143 ;  /* 0x00000007110b7c23 */ /* 0x004fe2000801008f */
[----:B------:R-:W-:Y:S01]  /*b940*/  FFMA.FTZ R17, R21, UR7, R144 ;  /* 0x0000000715117c23 */ /* 0x000fe20008010090 */
[C---:B------:R-:W-:Y:S01]  /*b950*/  VIADD R21, R18.reuse, 0xfffffe10 ;  /* 0xfffffe1012157836 */ /* 0x040fe20000000000 */
[----:B------:R-:W-:Y:S01]  /*b960*/  I2FP.F32.U32 R23, R24 ;  /* 0x0000001800177245 */ /* 0x000fe20000201000 */
[C---:B------:R-:W-:Y:S01]  /*b970*/  VIADD R20, R18.reuse, 0xfffffe18 ;  /* 0xfffffe1812147836 */ /* 0x040fe20000000000 */
[----:B------:R-:W-:Y:S01]  /*b980*/  FSEL R11, R11, -INF , !P1 ;  /* 0xff8000000b0b7808 */ /* 0x000fe20004800000 */
[----:B------:R1:W-:Y:S01]  /*b990*/  MUFU.TANH R136, R10 ;  /* 0x0000000a00887308 */ /* 0x0003e20000002400 */
[----:B------:R-:W-:Y:S01]  /*b9a0*/  FSEL R17, R17, -INF , !P0 ;  /* 0xff80000011117808 */ /* 0x000fe20004000000 */
[----:B------:R-:W-:Y:S01]  /*b9b0*/  VIADD R28, R18, 0xfffffe19 ;  /* 0xfffffe19121c7836 */ /* 0x000fe20000000000 */
[-C--:B------:R-:W-:Y:S01]  /*b9c0*/  I2FP.F32.U32 R25, R21.reuse ;  /* 0x0000001500197245 */ /* 0x080fe20000201000 */
[----:B------:R-:W-:Y:S01]  /*b9d0*/  FMUL.FTZ R80, R46, UR14 ;  /* 0x0000000e2e507c20 */ /* 0x000fe20008410000 */
[----:B------:R-:W-:Y:S01]  /*b9e0*/  ISETP.GE.AND P1, PT, R21, R128, PT ;  /* 0x000000801500720c */ /* 0x000fe20003f26270 */
[----:B------:R-:W-:Y:S01]  /*b9f0*/  FFMA.FTZ R13, R13, UR7, R147 ;  /* 0x000000070d0d7c23 */ /* 0x000fe20008010093 */
[-C--:B------:R-:W-:Y:S01]  /*ba00*/  ISETP.GE.AND P0, PT, R21, R0.reuse, PT ;  /* 0x000000001500720c */ /* 0x080fe20003f06270 */
[----:B------:R-:W-:Y:S01]  /*ba10*/  FFMA.FTZ R25, R25, UR7, R153 ;  /* 0x0000000719197c23 */ /* 0x000fe20008010099 */
[----:B------:R-:W-:Y:S01]  /*ba20*/  I2FP.F32.U32 R21, R21 ;  /* 0x0000001500157245 */ /* 0x000fe20000201000 */
[----:B------:R-:W-:Y:S01]  /*ba30*/  FMUL.FTZ R46, R22, UR14 ;  /* 0x0000000e162e7c20 */ /* 0x000fe20008410000 */
[----:B------:R-:W-:Y:S01]  /*ba40*/  FSEL R16, R16, -INF , !P2 ;  /* 0xff80000010107808 */ /* 0x000fe20005000000 */
[----:B------:R-:W-:Y:S01]  /*ba50*/  FFMA.FTZ R23, R23, UR7, R154 ;  /* 0x0000000717177c23 */ /* 0x000fe2000801009a */
[----:B------:R-:W-:Y:S01]  /*ba60*/  ISETP.GE.AND P2, PT, R24, R0, PT ;  /* 0x000000001800720c */ /* 0x000fe20003f46270 */
[----:B------:R-:W-:Y:S01]  /*ba70*/  FFMA.FTZ R155, R21, UR7, R155 ;  /* 0x00000007159b7c23 */ /* 0x000fe2000801009b */
[----:B------:R-:W-:Y:S01]  /*ba80*/  I2FP.F32.U32 R22, R20 ;  /* 0x0000001400167245 */ /* 0x000fe20000201000 */
[----:B------:R-:W-:Y:S01]  /*ba90*/  FMUL.FTZ R63, R33, UR14 ;  /* 0x0000000e213f7c20 */ /* 0x000fe20008410000 */
[----:B------:R-:W-:Y:S01]  /*baa0*/  FMUL.FTZ R56, R29, UR14 ;  /* 0x0000000e1d387c20 */ /* 0x000fe20008410000 */
[----:B-1----:R-:W-:Y:S01]  /*bab0*/  FSEL R10, R146, -INF , !P4 ;  /* 0xff800000920a7808 */ /* 0x002fe20006000000 */
[----:B------:R-:W-:Y:S01]  /*bac0*/  VIADD R21, R18, 0xfffffe20 ;  /* 0xfffffe2012157836 */ /* 0x000fe20000000000 */
[----:B------:R-:W-:Y:S01]  /*bad0*/  ISETP.GE.AND P4, PT, R24, R128, PT ;  /* 0x000000801800720c */ /* 0x000fe20003f86270 */
[----:B------:R-:W-:Y:S01]  /*bae0*/  FFMA.FTZ R22, R22, UR7, R180 ;  /* 0x0000000716167c23 */ /* 0x000fe200080100b4 */
[----:B------:R-:W-:Y:S01]  /*baf0*/  I2FP.F32.U32 R24, R24 ;  /* 0x0000001800187245 */ /* 0x000fe20000201000 */
[----:B------:R-:W-:Y:S01]  /*bb00*/  FMUL.FTZ R119, R68, UR14 ;  /* 0x0000000e44777c20 */ /* 0x000fe20008410000 */
[----:B------:R-:W-:Y:S01]  /*bb10*/  I2FP.F32.U32 R29, R20 ;  /* 0x00000014001d7245 */ /* 0x000fe20000201000 */
[----:B------:R-:W-:Y:S01]  /*bb20*/  FMUL.FTZ R65, R32, UR14 ;  /* 0x0000000e20417c20 */ /* 0x000fe20008410000 */
[----:B------:R-:W-:Y:S01]  /*bb30*/  I2FP.F32.U32 R33, R28 ;  /* 0x0000001c00217245 */ /* 0x000fe20000201000 */
[----:B------:R-:W-:Y:S01]  /*bb40*/  FFMA.FTZ R24, R24, UR7, R177 ;  /* 0x0000000718187c23 */ /* 0x000fe200080100b1 */
[----:B------:R-:W-:Y:S01]  /*bb50*/  FSEL R13, R13, -INF , !P6 ;  /* 0xff8000000d0d7808 */ /* 0x000fe20007000000 */
[----:B------:R-:W-:Y:S01]  /*bb60*/  FMUL.FTZ R68, R36, UR14 ;  /* 0x0000000e24447c20 */ /* 0x000fe20008410000 */
[----:B------:R-:W-:Y:S01]  /*bb70*/  FSEL R25, R25, -INF , !P1 ;  /* 0xff80000019197808 */ /* 0x000fe20004800000 */
[----:B------:R-:W-:Y:S01]  /*bb80*/  FFMA.FTZ R29, R29, UR7, R185 ;  /* 0x000000071d1d7c23 */ /* 0x000fe200080100b9 */
[C---:B------:R-:W-:Y:S01]  /*bb90*/  ISETP.GE.AND P6, PT, R20.reuse, R128, PT ;  /* 0x000000801400720c */ /* 0x040fe20003fc6270 */
[----:B------:R-:W-:Y:S01]  /*bba0*/  FFMA.FTZ R181, R33, UR7, R181 ;  /* 0x0000000721b57c23 */ /* 0x000fe200080100b5 */
[----:B------:R-:W-:Y:S01]  /*bbb0*/  ISETP.GE.AND P1, PT, R20, R0, PT ;  /* 0x000000001400720c */ /* 0x000fe20003f26270 */
[C---:B------:R-:W-:Y:S01]  /*bbc0*/  VIADD R36, R18.reuse, 0xfffffe21 ;  /* 0xfffffe2112247836 */ /* 0x040fe20000000000 */
[----:B------:R-:W-:Y:S01]  /*bbd0*/  FSEL R20, R155, -INF , !P0 ;  /* 0xff8000009b147808 */ /* 0x000fe20004000000 */
[----:B------:R-:W-:Y:S01]  /*bbe0*/  VIADD R33, R18, 0xfffffe28 ;  /* 0xfffffe2812217836 */ /* 0x000fe20000000000 */
[----:B------:R-:W-:Y:S01]  /*bbf0*/  FSEL R23, R23, -INF , !P4 ;  /* 0xff80000017177808 */ /* 0x000fe20006000000 */
[----:B------:R-:W-:Y:S01]  /*bc00*/  MUFU.TANH R144, R114 ;  /* 0x0000007200907308 */ /* 0x000fe20000002400 */
[----:B------:R-:W-:Y:S01]  /*bc10*/  ISETP.GE.AND P0, PT, R28, R128, PT ;  /* 0x000000801c00720c */ /* 0x000fe20003f06270 */
[----:B------:R-:W-:Y:S01]  /*bc20*/  FMUL.FTZ R51, R26, UR14 ;  /* 0x0000000e1a337c20 */ /* 0x000fe20008410000 */
[----:B------:R-:W-:Y:S01]  /*bc30*/  ISETP.GE.AND P4, PT, R28, R0, PT ;  /* 0x000000001c00720c */ /* 0x000fe20003f86270 */
[----:B------:R-:W-:Y:S01]  /*bc40*/  FMUL.FTZ R26, R139, UR14 ;  /* 0x0000000e8b1a7c20 */ /* 0x000fe20008410000 */
[----:B------:R-:W-:Y:S01]  /*bc50*/  I2FP.F32.U32 R28, R28 ;  /* 0x0000001c001c7245 */ /* 0x000fe20000201000 */
[----:B------:R-:W-:Y:S01]  /*bc60*/  FMUL.FTZ R19, R138, UR14 ;  /* 0x0000000e8a137c20 */ /* 0x000fe20008410000 */
[-C--:B------:R-:W-:Y:S01]  /*bc70*/  I2FP.F32.U32 R32, R21.reuse ;  /* 0x0000001500207245 */ /* 0x080fe20000201000 */
[----:B------:R1:W-:Y:S01]  /*bc80*/  MUFU.TANH R139, R113 ;  /* 0x00000071008b7308 */ /* 0x0003e20000002400 */
[----:B------:R-:W-:Y:S01]  /*bc90*/  FSEL R24, R24, -INF , !P2 ;  /* 0xff80000018187808 */ /* 0x000fe20005000000 */
[----:B------:R-:W-:Y:S01]  /*bca0*/  FFMA.FTZ R28, R28, UR7, R187 ;  /* 0x000000071c1c7c23 */ /* 0x000fe200080100bb */
[----:B------:R-:W-:Y:S01]  /*bcb0*/  FSEL R22, R22, -INF , !P6 ;  /* 0xff80000016167808 */ /* 0x000fe20007000000 */
[----:B------:R-:W-:Y:S01]  /*bcc0*/  FFMA.FTZ R32, R32, UR7, R188 ;  /* 0x0000000720207c23 */ /* 0x000fe200080100bc */
[----:B------:R-:W-:Y:S01]  /*bcd0*/  ISETP.GE.AND P2, PT, R21, R128, PT ;  /* 0x000000801500720c */ /* 0x000fe20003f46270 */
[----:B------:R-:W-:Y:S01]  /*bce0*/  FMUL.FTZ R49, R27, UR14 ;  /* 0x0000000e1b317c20 */ /* 0x000fe20008410000 */
[----:B------:R-:W-:Y:S01]  /*bcf0*/  ISETP.GE.AND P6, PT, R21, R0, PT ;  /* 0x000000001500720c */ /* 0x000fe20003fc6270 */
[----:B------:R-:W-:Y:S01]  /*bd00*/  MUFU.TANH R122, R119 ;  /* 0x00000077007a7308 */ /* 0x000fe20000002400 */
[----:B------:R-:W-:Y:S01]  /*bd10*/  I2FP.F32.U32 R37, R21 ;  /* 0x0000001500257245 */ /* 0x000fe20000201000 */
[----:B------:R-:W-:Y:S01]  /*bd20*/  FMUL.FTZ R27, R137, UR14 ;  /* 0x0000000e891b7c20 */ /* 0x000fe20008410000 */
[----:B------:R-:W-:Y:S01]  /*bd30*/  FSEL R29, R29, -INF , !P1 ;  /* 0xff8000001d1d7808 */ /* 0x000fe20004800000 */
[----:B------:R-:W-:Y:S01]  /*bd40*/  VIADD R120, R18, 0xfffffe38 ;  /* 0xfffffe3812787836 */ /* 0x000fe20000000000 */
[----:B------:R-:W-:Y:S01]  /*bd50*/  FSEL R21, R181, -INF , !P0 ;  /* 0xff800000b5157808 */ /* 0x000fe20004000000 */
[----:B------:R-:W-:Y:S01]  /*bd60*/  FFMA.FTZ R37, R37, UR7, R190 ;  /* 0x0000000725257c23 */ /* 0x000fe200080100be */
[C---:B------:R-:W-:Y:S01]  /*bd70*/  ISETP.GE.AND P1, PT, R36.reuse, R128, PT ;  /* 0x000000802400720c */ /* 0x040fe20003f26270 */
[----:B------:R2:W-:Y:S01]  /*bd80*/  MUFU.TANH R145, R112 ;  /* 0x0000007000917308 */ /* 0x0005e20000002400 */
[----:B------:R-:W-:Y:S01]  /*bd90*/  ISETP.GE.AND P0, PT, R36, R0, PT ;  /* 0x000000002400720c */ /* 0x000fe20003f06270 */
[----:B-1----:R-:W-:Y:S01]  /*bda0*/  VIADD R113, R18, 0xfffffe30 ;  /* 0xfffffe3012717836 */ /* 0x002fe20000000000 */
[----:B------:R-:W-:-:S02]  /*bdb0*/  I2FP.F32.U32 R38, R36 ;  /* 0x0000002400267245 */ /* 0x000fc40000201000 */
[----:B------:R-:W-:Y:S02]  /*bdc0*/  I2FP.F32.U32 R36, R36 ;  /* 0x0000002400247245 */ /* 0x000fe40000201000 */
[-C--:B------:R-:W-:Y:S01]  /*bdd0*/  I2FP.F32.U32 R39, R33.reuse ;  /* 0x0000002100277245 */ /* 0x080fe20000201000 */
[----:B------:R-:W-:Y:S01]  /*bde0*/  FFMA.FTZ R189, R38, UR7, R189 ;  /* 0x0000000726bd7c23 */ /* 0x000fe200080100bd */
[----:B------:R-:W-:Y:S01]  /*bdf0*/  FSEL R28, R28, -INF , !P4 ;  /* 0xff8000001c1c7808 */ /* 0x000fe20006000000 */
[----:B------:R-:W-:Y:S01]  /*be00*/  FFMA.FTZ R191, R36, UR7, R191 ;  /* 0x0000000724bf7c23 */ /* 0x000fe200080100bf */
[----:B------:R-:W-:Y:S01]  /*be10*/  FSEL R32, R32, -INF , !P2 ;  /* 0xff80000020207808 */ /* 0x000fe20005000000 */
[----:B------:R-:W-:Y:S01]  /*be20*/  FFMA.FTZ R114, R39, UR7, R192 ;  /* 0x0000000727727c23 */ /* 0x000fe200080100c0 */
[C---:B------:R-:W-:Y:S01]  /*be30*/  ISETP.GE.AND P4, PT, R33.reuse, R128, PT ;  /* 0x000000802100720c */ /* 0x040fe20003f86270 */
[C---:B------:R-:W-:Y:S01]  /*be40*/  VIADD R36, R18.reuse, 0xfffffe31 ;  /* 0xfffffe3112247836 */ /* 0x040fe20000000000 */
[----:B------:R-:W-:Y:S01]  /*be50*/  ISETP.GE.AND P2, PT, R33, R0, PT ;  /* 0x000000002100720c */ /* 0x000fe20003f46270 */
[----:B------:R-:W-:Y:S01]  /*be60*/  VIADD R39, R18, 0xfffffe29 ;  /* 0xfffffe2912277836 */ /* 0x000fe20000000000 */
[----:B------:R-:W-:Y:S01]  /*be70*/  I2FP.F32.U32 R33, R33 ;  /* 0x0000002100217245 */ /* 0x000fe20000201000 */
[----:B------:R1:W-:Y:S01]  /*be80*/  MUFU.TANH R138, R115 ;  /* 0x00000073008a7308 */ /* 0x0003e20000002400 */
[----:B--2---:R-:W-:-:S02]  /*be90*/  FSEL R112, R37, -INF , !P6 ;  /* 0xff80000025707808 */ /* 0x004fc40007000000 */
[----:B------:R-:W-:Y:S01]  /*bea0*/  I2FP.F32.U32 R119, R36 ;  /* 0x0000002400777245 */ /* 0x000fe20000201000 */
[----:B------:R-:W-:Y:S01]  /*beb0*/  FFMA.FTZ R38, R33, UR7, R194 ;  /* 0x0000000721267c23 */ /* 0x000fe200080100c2 */
[----:B------:R-:W-:Y:S02]  /*bec0*/  FSEL R33, R189, -INF , !P1 ;  /* 0xff800000bd217808 */ /* 0x000fe40004800000 */
[C---:B------:R-:W-:Y:S01]  /*bed0*/  ISETP.GE.AND P6, PT, R39.reuse, R128, PT ;  /* 0x000000802700720c */ /* 0x040fe20003fc6270 */
[----:B------:R2:W-:Y:S01]  /*bee0*/  MUFU.TANH R137, R118 ;  /* 0x0000007600897308 */ /* 0x0005e20000002400 */
[----:B------:R-:W-:Y:S01]  /*bef0*/  ISETP.GE.AND P1, PT, R39, R0, PT ;  /* 0x000000002700720c */ /* 0x000fe20003f26270 */
[----:B------:R-:W-:Y:S01]  /*bf00*/  FFMA.FTZ R124, R119, UR7, R124 ;  /* 0x00000007777c7c23 */ /* 0x000fe2000801007c */
[----:B------:R-:W-:Y:S01]  /*bf10*/  I2FP.F32.U32 R37, R39 ;  /* 0x0000002700257245 */ /* 0x000fe20000201000 */
[----:B------:R-:W-:Y:S01]  /*bf20*/  VIADD R119, R18, 0xfffffe39 ;  /* 0xfffffe3912777836 */ /* 0x000fe20000000000 */
[----:B------:R-:W-:-:S02]  /*bf30*/  FSEL R114, R114, -INF , !P4 ;  /* 0xff80000072727808 */ /* 0x000fc40006000000 */
[----:B------:R-:W-:Y:S01]  /*bf40*/  ISETP.GE.AND P4, PT, R113, R0, PT ;  /* 0x000000007100720c */ /* 0x000fe20003f86270 */
[----:B------:R-:W-:Y:S01]  /*bf50*/  FFMA.FTZ R37, R37, UR7, R132 ;  /* 0x0000000725257c23 */ /* 0x000fe20008010084 */
[----:B------:R-:W-:Y:S01]  /*bf60*/  FSEL R38, R38, -INF , !P2 ;  /* 0xff80000026267808 */ /* 0x000fe20005000000 */
[----:B------:R-:W3:Y:S01]  /*bf70*/  MUFU.TANH R94, R94 ;  /* 0x0000005e005e7308 */ /* 0x000ee20000002400 */
[----:B-1----:R-:W-:Y:S02]  /*bf80*/  I2FP.F32.U32 R115, R39 ;  /* 0x0000002700737245 */ /* 0x002fe40000201000 */
[----:B------:R-:W-:Y:S02]  /*bf90*/  FSEL R39, R191, -INF , !P0 ;  /* 0xff800000bf277808 */ /* 0x000fe40004000000 */
[-C--:B------:R-:W-:Y:S01]  /*bfa0*/  ISETP.GE.AND P0, PT, R113, R128.reuse, PT ;  /* 0x000000807100720c */ /* 0x080fe20003f06270 */
[----:B------:R-:W-:Y:S01]  /*bfb0*/  FFMA.FTZ R115, R115, UR7, R193 ;  /* 0x0000000773737c23 */ /* 0x000fe200080100c1 */
[----:B------:R-:W-:Y:S01]  /*bfc0*/  ISETP.GE.AND P2, PT, R36, R128, PT ;  /* 0x000000802400720c */ /* 0x000fe20003f46270 */
[----:B------:R-:W1:Y:S01]  /*bfd0*/  MUFU.TANH R4, R4 ;  /* 0x0000000400047308 */ /* 0x000e620000002400 */
[----:B--2---:R-:W-:-:S02]  /*bfe0*/  I2FP.F32.U32 R118, R113 ;  /* 0x0000007100767245 */ /* 0x004fc40000201000 */
[----:B------:R-:W-:Y:S02]  /*bff0*/  I2FP.F32.U32 R113, R113 ;  /* 0x0000007100717245 */ /* 0x000fe40000201000 */
[----:B------:R-:W-:Y:S01]  /*c000*/  I2FP.F32.U32 R132, R36 ;  /* 0x0000002400847245 */ /* 0x000fe20000201000 */
[----:B------:R-:W-:Y:S01]  /*c010*/  FFMA.FTZ R118, R118, UR7, R133 ;  /* 0x0000000776767c23 */ /* 0x000fe20008010085 */
[----:B------:R-:W-:Y:S01]  /*c020*/  I2FP.F32.U32 R208, R120 ;  /* 0x0000007800d07245 */ /* 0x000fe20000201000 */
[----:B------:R-:W-:Y:S01]  /*c030*/  FFMA.FTZ R125, R113, UR7, R125 ;  /* 0x00000007717d7c23 */ /* 0x000fe2000801007d */
[----:B------:R-:W-:Y:S01]  /*c040*/  I2FP.F32.U32 R140, R119 ;  /* 0x00000077008c7245 */ /* 0x000fe20000201000 */
[----:B------:R-:W2:Y:S01]  /*c050*/  MUFU.TANH R5, R5 ;  /* 0x0000000500057308 */ /* 0x000ea20000002400 */
[----:B------:R-:W-:Y:S01]  /*c060*/  FSEL R115, R115, -INF , !P6 ;  /* 0xff80000073737808 */ /* 0x000fe20007000000 */
[----:B------:R-:W-:Y:S01]  /*c070*/  FFMA.FTZ R208, R208, UR7, R109 ;  /* 0x00000007d0d07c23 */ /* 0x000fe2000801006d */
[----:B------:R-:W-:Y:S01]  /*c080*/  ISETP.GE.AND P6, PT, R36, R0, PT ;  /* 0x000000002400720c */ /* 0x000fe20003fc6270 */
[----:B------:R-:W-:Y:S01]  /*c090*/  VIADD R109, R18, 0xfffffe41 ;  /* 0xfffffe41126d7836 */ /* 0x000fe20000000000 */
[----:B------:R-:W-:-:S02]  /*c0a0*/  FSEL R113, R118, -INF , !P0 ;  /* 0xff80000076717808 */ /* 0x000fc40004000000 */
[----:B------:R-:W-:Y:S01]  /*c0b0*/  I2FP.F32.U32 R133, R120 ;  /* 0x0000007800857245 */ /* 0x000fe20000201000 */
[----:B------:R-:W-:Y:S01]  /*c0c0*/  MUFU.TANH R6, R6 ;  /* 0x0000000600067308 */ /* 0x000fe20000002400 */
[----:B------:R-:W-:Y:S01]  /*c0d0*/  FSEL R118, R125, -INF , !P4 ;  /* 0xff8000007d767808 */ /* 0x000fe20006000000 */
[----:B------:R-:W-:Y:S01]  /*c0e0*/  FFMA.FTZ R125, R132, UR7, R126 ;  /* 0x00000007847d7c23 */ /* 0x000fe2000801007e */
[----:B------:R-:W-:Y:S01]  /*c0f0*/  FSEL R36, R124, -INF , !P2 ;  /* 0xff8000007c247808 */ /* 0x000fe20005000000 */
[----:B------:R-:W-:Y:S01]  /*c100*/  VIADD R126, R18, 0xfffffe40 ;  /* 0xfffffe40127e7836 */ /* 0x000fe20000000000 */
[C---:B------:R-:W-:Y:S02]  /*c110*/  ISETP.GE.AND P4, PT, R119.reuse, R128, PT ;  /* 0x000000807700720c */ /* 0x040fe40003f86270 */
[-C--:B------:R-:W-:Y:S01]  /*c120*/  ISETP.GE.AND P2, PT, R119, R0.reuse, PT ;  /* 0x000000007700720c */ /* 0x080fe20003f46270 */
[----:B------:R-:W4:Y:S01]  /*c130*/  MUFU.TANH R7, R7 ;  /* 0x0000000700077308 */ /* 0x000f220000002400 */
[----:B------:R-:W-:Y:S01]  /*c140*/  I2FP.F32.U32 R124, R119 ;  /* 0x00000077007c7245 */ /* 0x000fe20000201000 */
[----:B------:R-:W-:Y:S01]  /*c150*/  FFMA.FTZ R119, R140, UR7, R108 ;  /* 0x000000078c777c23 */ /* 0x000fe2000801006c */
[----:B------:R-:W-:Y:S01]  /*c160*/  FSEL R37, R37, -INF , !P1 ;  /* 0xff80000025257808 */ /* 0x000fe20004800000 */
[----:B------:R-:W-:Y:S01]  /*c170*/  VIADD R108, R18, 0xfffffe48 ;  /* 0xfffffe48126c7836 */ /* 0x000fe20000000000 */
[----:B------:R-:W-:Y:S01]  /*c180*/  ISETP.GE.AND P0, PT, R120, R0, PT ;  /* 0x000000007800720c */ /* 0x000fe20003f06270 */
[----:B------:R-:W-:Y:S01]  /*c190*/  FFMA.FTZ R110, R124, UR7, R110 ;  /* 0x000000077c6e7c23 */ /* 0x000fe2000801006e */
[----:B------:R-:W-:Y:S01]  /*c1a0*/  ISETP.GE.AND P1, PT, R120, R128, PT ;  /* 0x000000807800720c */ /* 0x000fe20003f26270 */
[----:B------:R-:W-:Y:S01]  /*c1b0*/  FFMA.FTZ R120, R133, UR7, R127 ;  /* 0x0000000785787c23 */ /* 0x000fe2000801007f */
[----:B------:R-:W-:Y:S01]  /*c1c0*/  FSEL R208, R208, -INF , !P0 ;  /* 0xff800000d0d07808 */ /* 0x000fe20004000000 */
[----:B------:R-:W5:Y:S01]  /*c1d0*/  MUFU.TANH R84, R84 ;  /* 0x0000005400547308 */ /* 0x000f620000002400 */
[----:B------:R-:W-:-:S02]  /*c1e0*/  FSEL R119, R119, -INF , !P4 ;  /* 0xff80000077777808 */ /* 0x000fc40006000000 */
[----:B------:R-:W-:Y:S02]  /*c1f0*/  I2FP.F32.U32 R127, R126 ;  /* 0x0000007e007f7245 */ /* 0x000fe40000201000 */
[C---:B------:R-:W-:Y:S02]  /*c200*/  ISETP.GE.AND P0, PT, R109.reuse, R128, PT ;  /* 0x000000806d00720c */ /* 0x040fe40003f06270 */
[----:B------:R-:W-:Y:S01]  /*c210*/  ISETP.GE.AND P4, PT, R109, R0, PT ;  /* 0x000000006d00720c */ /* 0x000fe20003f86270 */
[----:B------:R-:W-:Y:S01]  /*c220*/  FFMA.FTZ R96, R127, UR7, R96 ;  /* 0x000000077f607c23 */ /* 0x000fe20008010060 */
[-C--:B------:R-:W-:Y:S01]  /*c230*/  I2FP.F32.U32 R124, R109.reuse ;  /* 0x0000006d007c7245 */ /* 0x080fe20000201000 */
[----:B------:R-:W5:Y:S01]  /*c240*/  MUFU.TANH R9, R9 ;  /* 0x0000000900097308 */ /* 0x000f620000002400 */
[----:B------:R-:W-:Y:S02]  /*c250*/  I2FP.F32.U32 R109, R109 ;  /* 0x0000006d006d7245 */ /* 0x000fe40000201000 */
[----:B------:R-:W-:Y:S01]  /*c260*/  I2FP.F32.U32 R140, R108 ;  /* 0x0000006c008c7245 */ /* 0x000fe20000201000 */
[----:B------:R-:W-:Y:S01]  /*c270*/  FFMA.FTZ R97, R124, UR7, R97 ;  /* 0x000000077c617c23 */ /* 0x000fe20008010061 */
[----:B------:R-:W-:Y:S01]  /*c280*/  FSEL R125, R125, -INF , !P6 ;  /* 0xff8000007d7d7808 */ /* 0x000fe20007000000 */
[----:B------:R-:W-:Y:S01]  /*c290*/  FFMA.FTZ R99, R109, UR7, R99 ;  /* 0x000000076d637c23 */ /* 0x000fe20008010063 */
[----:B------:R-:W-:Y:S01]  /*c2a0*/  FSEL R120, R120, -INF , !P1 ;  /* 0xff80000078787808 */ /* 0x000fe20004800000 */
[----:B------:R-:W-:Y:S01]  /*c2b0*/  FFMA.FTZ R140, R140, UR7, R92 ;  /* 0x000000078c8c7c23 */ /* 0x000fe2000801005c */
[----:B------:R-:W-:Y:S01]  /*c2c0*/  ISETP.GE.AND P6, PT, R126, R128, PT ;  /* 0x000000807e00720c */ /* 0x000fe20003fc6270 */
[----:B------:R-:W-:Y:S01]  /*c2d0*/  VIADD R109, R18, 0xfffffe49 ;  /* 0xfffffe49126d7836 */ /* 0x000fe20000000000 */
[----:B------:R-:W-:Y:S01]  /*c2e0*/  ISETP.GE.AND P1, PT, R126, R0, PT ;  /* 0x000000007e00720c */ /* 0x000fe20003f26270 */
[----:B------:R-:W-:Y:S01]  /*c2f0*/  VIADD R92, R18, 0xfffffe50 ;  /* 0xfffffe50125c7836 */ /* 0x000fe20000000000 */
[----:B------:R-:W-:Y:S01]  /*c300*/  I2FP.F32.U32 R126, R126 ;  /* 0x0000007e007e7245 */ /* 0x000fe20000201000 */
[----:B------:R-:W5:Y:S01]  /*c310*/  MUFU.TANH R101, R101 ;  /* 0x0000006500657308 */ /* 0x000f620000002400 */
[----:B------:R-:W-:-:S02]  /*c320*/  FSEL R207, R96, -INF , !P6 ;  /* 0xff80000060cf7808 */ /* 0x000fc40007000000 */
[----:B------:R-:W-:Y:S01]  /*c330*/  ISETP.GE.AND P6, PT, R108, R0, PT ;  /* 0x000000006c00720c */ /* 0x000fe20003fc6270 */
[----:B------:R-:W-:Y:S01]  /*c340*/  FFMA.FTZ R98, R126, UR7, R98 ;  /* 0x000000077e627c23 */ /* 0x000fe20008010062 */
[----:B------:R-:W-:Y:S02]  /*c350*/  FSEL R126, R110, -INF , !P2 ;  /* 0xff8000006e7e7808 */ /* 0x000fe40005000000 */
[----:B------:R-:W-:Y:S01]  /*c360*/  ISETP.GE.AND P2, PT, R108, R128, PT ;  /* 0x000000806c00720c */ /* 0x000fe20003f46270 */
[----:B------:R-:W-:Y:S01]  /*c370*/  MUFU.TANH R103, R103 ;  /* 0x0000006700677308 */ /* 0x000fe20000002400 */
[----:B------:R-:W-:Y:S02]  /*c380*/  I2FP.F32.U32 R108, R108 ;  /* 0x0000006c006c7245 */ /* 0x000fe40000201000 */
[-C--:B------:R-:W-:Y:S02]  /*c390*/  I2FP.F32.U32 R205, R109.reuse ;  /* 0x0000006d00cd7245 */ /* 0x080fe40000201000 */
[----:B------:R-:W-:Y:S01]  /*c3a0*/  I2FP.F32.U32 R141, R109 ;  /* 0x0000006d008d7245 */ /* 0x000fe20000201000 */
[----:B---3--:R-:W-:Y:S01]  /*c3b0*/  FFMA.FTZ R94, R108, UR7, R94 ;  /* 0x000000076c5e7c23 */ /* 0x008fe2000801005e */
[----:B------:R-:W-:Y:S01]  /*c3c0*/  I2FP.F32.U32 R96, R92 ;  /* 0x0000005c00607245 */ /* 0x000fe20000201000 */
[----:B------:R-:W-:Y:S01]  /*c3d0*/  FFMA.FTZ R205, R205, UR7, R93 ;  /* 0x00000007cdcd7c23 */ /* 0x000fe2000801005d */
[----:B------:R-:W-:Y:S01]  /*c3e0*/  FSEL R146, R98, -INF , !P1 ;  /* 0xff80000062927808 */ /* 0x000fe20004800000 */
[----:B-1----:R-:W-:Y:S01]  /*c3f0*/  FFMA.FTZ R141, R141, UR7, R4 ;  /* 0x000000078d8d7c23 */ /* 0x002fe20008010004 */
[----:B------:R-:W-:Y:S01]  /*c400*/  FSEL R143, R99, -INF , !P4 ;  /* 0xff800000638f7808 */ /* 0x000fe20006000000 */
[----:B--2---:R-:W-:Y:S01]  /*c410*/  FFMA.FTZ R5, R96, UR7, R5 ;  /* 0x0000000760057c23 */ /* 0x004fe20008010005 */
[-C--:B------:R-:W-:Y:S01]  /*c420*/  ISETP.GE.AND P1, PT, R109, R128.reuse, PT ;  /* 0x000000806d00720c */ /* 0x080fe20003f26270 */
[C---:B------:R-:W-:Y:S01]  /*c430*/  VIADD R93, R18.reuse, 0xfffffe51 ;  /* 0xfffffe51125d7836 */ /* 0x040fe20000000000 */
[----:B------:R-:W-:Y:S01]  /*c440*/  FSEL R206, R97, -INF , !P0 ;  /* 0xff80000061ce7808 */ /* 0x000fe20004000000 */
[----:B------:R-:W-:Y:S01]  /*c450*/  VIADD R4, R18, 0xfffffe58 ;  /* 0xfffffe5812047836 */ /* 0x000fe20000000000 */
[----:B------:R-:W-:Y:S01]  /*c460*/  ISETP.GE.AND P4, PT, R92, R128, PT ;  /* 0x000000805c00720c */ /* 0x000fe20003f86270 */
[----:B------:R-:W1:Y:S01]  /*c470*/  MUFU.TANH R76, R76 ;  /* 0x0000004c004c7308 */ /* 0x000e620000002400 */
[----:B------:R-:W-:-:S02]  /*c480*/  ISETP.GE.AND P0, PT, R109, R0, PT ;  /* 0x000000006d00720c */ /* 0x000fc40003f06270 */
[----:B------:R-:W-:Y:S02]  /*c490*/  FSEL R140, R140, -INF , !P2 ;  /* 0xff8000008c8c7808 */ /* 0x000fe40005000000 */
[----:B------:R-:W-:Y:S02]  /*c4a0*/  ISETP.GE.AND P2, PT, R92, R0, PT ;  /* 0x000000005c00720c */ /* 0x000fe40003f46270 */
[----:B------:R-:W-:Y:S01]  /*c4b0*/  FSEL R142, R94, -INF , !P6 ;  /* 0xff8000005e8e7808 */ /* 0x000fe20007000000 */
[----:B------:R-:W2:Y:S01]  /*c4c0*/  MUFU.TANH R77, R77 ;  /* 0x0000004d004d7308 */ /* 0x000ea20000002400 */
[----:B------:R-:W-:Y:S02]  /*c4d0*/  FSEL R205, R205, -INF , !P1 ;  /* 0xff800000cdcd7808 */ /* 0x000fe40004800000 */
[----:B------:R-:W-:Y:S02]  /*c4e0*/  FSEL R204, R5, -INF , !P4 ;  /* 0xff80000005cc7808 */ /* 0x000fe40006000000 */
[----:B------:R-:W-:-:S02]  /*c4f0*/  I2FP.F32.U32 R92, R92 ;  /* 0x0000005c005c7245 */ /* 0x000fc40000201000 */
[C---:B------:R-:W-:Y:S01]  /*c500*/  ISETP.GE.AND P6, PT, R93.reuse, R128, PT ;  /* 0x000000805d00720c */ /* 0x040fe20003fc6270 */
[----:B------:R-:W3:Y:S01]  /*c510*/  MUFU.TANH R134, R134 ;  /* 0x0000008600867308 */ /* 0x000ee20000002400 */
[----:B------:R-:W-:Y:S01]  /*c520*/  ISETP.GE.AND P1, PT, R93, R0, PT ;  /* 0x000000005d00720c */ /* 0x000fe20003f26270 */
[----:B----4-:R-:W-:Y:S01]  /*c530*/  FFMA.FTZ R7, R92, UR7, R7 ;  /* 0x000000075c077c23 */ /* 0x010fe20008010007 */
[-C--:B------:R-:W-:Y:S01]  /*c540*/  I2FP.F32.U32 R94, R93.reuse ;  /* 0x0000005d005e7245 */ /* 0x080fe20000201000 */
[----:B------:R-:W-:Y:S01]  /*c550*/  VIADD R92, R18, 0xfffffe59 ;  /* 0xfffffe59125c7836 */ /* 0x000fe20000000000 */
[----:B------:R-:W-:Y:S02]  /*c560*/  FSEL R141, R141, -INF , !P0 ;  /* 0xff8000008d8d7808 */ /* 0x000fe40004000000 */
[----:B------:R-:W-:Y:S01]  /*c570*/  I2FP.F32.U32 R5, R4 ;  /* 0x0000000400057245 */ /* 0x000fe20000201000 */
[----:B------:R-:W-:Y:S01]  /*c580*/  FFMA.FTZ R6, R94, UR7, R6 ;  /* 0x000000075e067c23 */ /* 0x000fe20008010006 */
[----:B------:R-:W-:Y:S01]  /*c590*/  I2FP.F32.U32 R93, R93 ;  /* 0x0000005d005d7245 */ /* 0x000fe20000201000 */
[----:B------:R-:W4:Y:S01]  /*c5a0*/  MUFU.TANH R130, R130 ;  /* 0x0000008200827308 */ /* 0x000f220000002400 */
[C---:B------:R-:W-:Y:S01]  /*c5b0*/  ISETP.GE.AND P0, PT, R4.reuse, R128, PT ;  /* 0x000000800400720c */ /* 0x040fe20003f06270 */
[----:B-----5:R-:W-:Y:S01]  /*c5c0*/  FFMA.FTZ R5, R5, UR7, R84 ;  /* 0x0000000705057c23 */ /* 0x020fe20008010054 */
[----:B------:R-:W-:Y:S01]  /*c5d0*/  ISETP.GE.AND P4, PT, R4, R0, PT ;  /* 0x000000000400720c */ /* 0x000fe20003f86270 */
[----:B------:R-:W-:Y:S01]  /*c5e0*/  FFMA.FTZ R9, R93, UR7, R9 ;  /* 0x000000075d097c23 */ /* 0x000fe20008010009 */
[----:B------:R-:W-:Y:S01]  /*c5f0*/  I2FP.F32.U32 R4, R4 ;  /* 0x0000000400047245 */ /* 0x000fe20000201000 */
[----:B------:R-:W-:Y:S01]  /*c600*/  VIADD R84, R18, 0xfffffe60 ;  /* 0xfffffe6012547836 */ /* 0x000fe20000000000 */
[----:B------:R-:W-:Y:S01]  /*c610*/  FSEL R201, R7, -INF , !P2 ;  /* 0xff80000007c97808 */ /* 0x000fe20005000000 */
[----:B------:R-:W-:Y:S01]  /*c620*/  MUFU.TANH R117, R117 ;  /* 0x0000007500757308 */ /* 0x000fe20000002400 */
[----:B------:R-:W-:Y:S01]  /*c630*/  FSEL R203, R6, -INF , !P6 ;  /* 0xff80000006cb7808 */ /* 0x000fe20007000000 */
[----:B------:R-:W-:Y:S01]  /*c640*/  FFMA.FTZ R64, R4, UR7, R64 ;  /* 0x0000000704407c23 */ /* 0x000fe20008010040 */
[----:B------:R-:W-:Y:S01]  /*c650*/  VIADD R4, R18, 0xfffffe61 ;  /* 0xfffffe6112047836 */ /* 0x000fe20000000000 */
[----:B------:R-:W-:-:S02]  /*c660*/  FSEL R155, R5, -INF , !P0 ;  /* 0xff800000059b7808 */ /* 0x000fc40004000000 */
[-C--:B------:R-:W-:Y:S02]  /*c670*/  I2FP.F32.U32 R7, R92.reuse ;  /* 0x0000005c00077245 */ /* 0x080fe40000201000 */
[----:B------:R-:W-:Y:S01]  /*c680*/  I2FP.F32.U32 R6, R92 ;  /* 0x0000005c00067245 */ /* 0x000fe20000201000 */
[----:B------:R-:W5:Y:S01]  /*c690*/  MUFU.TANH R135, R135 ;  /* 0x0000008700877308 */ /* 0x000f620000002400 */
[----:B------:R-:W-:Y:S01]  /*c6a0*/  FSEL R200, R9, -INF , !P1 ;  /* 0xff80000009c87808 */ /* 0x000fe20004800000 */
[----:B------:R-:W-:Y:S01]  /*c6b0*/  FFMA.FTZ R7, R7, UR7, R72 ;  /* 0x0000000707077c23 */ /* 0x000fe20008010048 */
[----:B------:R-:W-:Y:S01]  /*c6c0*/  I2FP.F32.U32 R5, R84 ;  /* 0x0000005400057245 */ /* 0x000fe20000201000 */
[----:B------:R-:W-:Y:S01]  /*c6d0*/  FFMA.FTZ R6, R6, UR7, R60 ;  /* 0x0000000706067c23 */ /* 0x000fe2000801003c */
[----:B------:R-:W-:Y:S01]  /*c6e0*/  ISETP.GE.AND P1, PT, R84, R128, PT ;  /* 0x000000805400720c */ /* 0x000fe20003f26270 */
[----:B------:R-:W-:Y:S01]  /*c6f0*/  VIADD R60, R18, 0xfffffe68 ;  /* 0xfffffe68123c7836 */ /* 0x000fe20000000000 */
[----:B------:R-:W-:Y:S01]  /*c700*/  ISETP.GE.AND P0, PT, R84, R0, PT ;  /* 0x000000005400720c */ /* 0x000fe20003f06270 */
[----:B------:R-:W-:Y:S01]  /*c710*/  FFMA.FTZ R61, R5, UR7, R61 ;  /* 0x00000007053d7c23 */ /* 0x000fe2000801003d */
[----:B------:R-:W-:Y:S01]  /*c720*/  I2FP.F32.U32 R84, R84 ;  /* 0x0000005400547245 */ /* 0x000fe20000201000 */
[----:B------:R-:W-:Y:S01]  /*c730*/  VIADD R5, R18, 0xfffffe70 ;  /* 0xfffffe7012057836 */ /* 0x000fe20000000000 */
[----:B------:R-:W-:Y:S01]  /*c740*/  I2FP.F32.U32 R9, R4 ;  /* 0x0000000400097245 */ /* 0x000fe20000201000 */
[----:B------:R-:W5:Y:S01]  /*c750*/  MUFU.TANH R116, R116 ;  /* 0x0000007400747308 */ /* 0x000f620000002400 */
[----:B------:R-:W-:Y:S01]  /*c760*/  ISETP.GE.AND P2, PT, R92, R128, PT ;  /* 0x000000805c00720c */ /* 0x000fe20003f46270 */
[----:B------:R-:W-:Y:S01]  /*c770*/  FFMA.FTZ R84, R84, UR7, R101 ;  /* 0x0000000754547c23 */ /* 0x000fe20008010065 */
[----:B------:R-:W-:Y:S01]  /*c780*/  ISETP.GE.AND P6, PT, R92, R0, PT ;  /* 0x000000005c00720c */ /* 0x000fe20003fc6270 */
[----:B------:R-:W-:Y:S01]  /*c790*/  FFMA.FTZ R9, R9, UR7, R75 ;  /* 0x0000000709097c23 */ /* 0x000fe2000801004b */
[----:B------:R-:W-:Y:S01]  /*c7a0*/  FSEL R199, R64, -INF , !P4 ;  /* 0xff80000040c77808 */ /* 0x000fe20006000000 */
[----:B------:R-:W-:Y:S01]  /*c7b0*/  VIADD R64, R18, 0xfffffe91 ;  /* 0xfffffe9112407836 */ /* 0x000fe20000000000 */
[----:B------:R-:W-:Y:S01]  /*c7c0*/  ISETP.GE.AND P4, PT, R4, R128, PT ;  /* 0x000000800400720c */ /* 0x000fe20003f86270 */
[----:B------:R-:W5:Y:S01]  /*c7d0*/  MUFU.TANH R111, R111 ;  /* 0x0000006f006f7308 */ /* 0x000f620000002400 */
[----:B------:R-:W-:-:S02]  /*c7e0*/  FSEL R154, R7, -INF , !P2 ;  /* 0xff800000079a7808 */ /* 0x000fc40005000000 */
[----:B------:R-:W-:Y:S02]  /*c7f0*/  FSEL R198, R6, -INF , !P6 ;  /* 0xff80000006c67808 */ /* 0x000fe40007000000 */
[----:B------:R-:W-:Y:S02]  /*c800*/  FSEL R202, R61, -INF , !P1 ;  /* 0xff8000003dca7808 */ /* 0x000fe40004800000 */
[----:B------:R-:W-:Y:S01]  /*c810*/  ISETP.GE.AND P2, PT, R4, R0, PT ;  /* 0x000000000400720c */ /* 0x000fe20003f46270 */
[----:B------:R-:W5:Y:S01]  /*c820*/  MUFU.TANH R107, R107 ;  /* 0x0000006b006b7308 */ /* 0x000f620000002400 */
[C---:B------:R-:W-:Y:S02]  /*c830*/  ISETP.GE.AND P6, PT, R60.reuse, R128, PT ;  /* 0x000000803c00720c */ /* 0x040fe40003fc6270 */
[----:B------:R-:W-:Y:S02]  /*c840*/  ISETP.GE.AND P1, PT, R60, R0, PT ;  /* 0x000000003c00720c */ /* 0x000fe40003f26270 */
[----:B------:R-:W-:-:S02]  /*c850*/  I2FP.F32.U32 R6, R60 ;  /* 0x0000003c00067245 */ /* 0x000fc40000201000 */
[----:B------:R-:W-:Y:S01]  /*c860*/  I2FP.F32.U32 R4, R4 ;  /* 0x0000000400047245 */ /* 0x000fe20000201000 */
[----:B------:R-:W5:Y:S01]  /*c870*/  MUFU.TANH R105, R105 ;  /* 0x0000006900697308 */ /* 0x000f620000002400 */
[----:B------:R-:W-:Y:S01]  /*c880*/  I2FP.F32.U32 R60, R60 ;  /* 0x0000003c003c7245 */ /* 0x000fe20000201000 */
[----:B-1----:R-:W-:Y:S01]  /*c890*/  FFMA.FTZ R6, R6, UR7, R76 ;  /* 0x0000000706067c23 */ /* 0x002fe2000801004c */
[----:B------:R-:W-:Y:S01]  /*c8a0*/  FSEL R194, R84, -INF , !P0 ;  /* 0xff80000054c27808 */ /* 0x000fe20004000000 */
[----:B------:R-:W-:Y:S01]  /*c8b0*/  FFMA.FTZ R4, R4, UR7, R103 ;  /* 0x0000000704047c23 */ /* 0x000fe20008010067 */
[----:B------:R-:W-:Y:S01]  /*c8c0*/  FSEL R197, R9, -INF , !P4 ;  /* 0xff80000009c57808 */ /* 0x000fe20006000000 */
[----:B--2---:R-:W-:Y:S01]  /*c8d0*/  FFMA.FTZ R77, R60, UR7, R77 ;  /* 0x000000073c4d7c23 */ /* 0x004fe2000801004d */
[-C--:B------:R-:W-:Y:S01]  /*c8e0*/  I2FP.F32.U32 R7, R5.reuse ;  /* 0x0000000500077245 */ /* 0x080fe20000201000 */
[C---:B------:R-:W-:Y:S01]  /*c8f0*/  VIADD R60, R18.reuse, 0xfffffe71 ;  /* 0xfffffe71123c7836 */ /* 0x040fe20000000000 */
[C---:B------:R-:W-:Y:S01]  /*c900*/  ISETP.GE.AND P0, PT, R5.reuse, R128, PT ;  /* 0x000000800500720c */ /* 0x040fe20003f06270 */
[----:B------:R-:W1:Y:S01]  /*c910*/  MUFU.TANH R106, R106 ;  /* 0x0000006a006a7308 */ /* 0x000e620000002400 */
[----:B------:R-:W-:Y:S01]  /*c920*/  ISETP.GE.AND P4, PT, R5, R0, PT ;  /* 0x000000000500720c */ /* 0x000fe20003f86270 */
[----:B---3--:R-:W-:Y:S01]  /*c930*/  FFMA.FTZ R134, R7, UR7, R134 ;  /* 0x0000000707867c23 */ /* 0x008fe20008010086 */
[----:B------:R-:W-:Y:S01]  /*c940*/  I2FP.F32.U32 R5, R5 ;  /* 0x0000000500057245 */ /* 0x000fe20000201000 */
[----:B------:R-:W-:Y:S01]  /*c950*/  VIADD R7, R18, 0xfffffe78 ;  /* 0xfffffe7812077836 */ /* 0x000fe20000000000 */
[----:B------:R-:W-:-:S02]  /*c960*/  FSEL R193, R4, -INF , !P2 ;  /* 0xff80000004c17808 */ /* 0x000fc40005000000 */
[----:B------:R-:W-:Y:S01]  /*c970*/  FSEL R196, R6, -INF , !P6 ;  /* 0xff80000006c47808 */ /* 0x000fe20007000000 */
[----:B----4-:R-:W-:Y:S01]  /*c980*/  FFMA.FTZ R130, R5, UR7, R130 ;  /* 0x0000000705827c23 */ /* 0x010fe20008010082 */
[----:B------:R-:W-:Y:S01]  /*c990*/  VIADD R5, R18, 0xfffffe79 ;  /* 0xfffffe7912057836 */ /* 0x000fe20000000000 */
[----:B------:R-:W-:Y:S01]  /*c9a0*/  FSEL R191, R77, -INF , !P1 ;  /* 0xff8000004dbf7808 */ /* 0x000fe20004800000 */
[----:B------:R-:W-:Y:S01]  /*c9b0*/  MUFU.TANH R104, R104 ;  /* 0x0000006800687308 */ /* 0x000fe20000002400 */
[----:B------:R-:W-:Y:S02]  /*c9c0*/  FSEL R190, R134, -INF , !P0 ;  /* 0xff80000086be7808 */ /* 0x000fe40004000000 */
[C---:B------:R-:W-:Y:S02]  /*c9d0*/  ISETP.GE.AND P2, PT, R60.reuse, R128, PT ;  /* 0x000000803c00720c */ /* 0x040fe40003f46270 */
[----:B------:R-:W-:Y:S02]  /*c9e0*/  ISETP.GE.AND P6, PT, R60, R0, PT ;  /* 0x000000003c00720c */ /* 0x000fe40003fc6270 */
[----:B------:R-:W-:Y:S01]  /*c9f0*/  I2FP.F32.U32 R61, R60 ;  /* 0x0000003c003d7245 */ /* 0x000fe20000201000 */
[----:B------:R-:W2:Y:S01]  /*ca00*/  MUFU.TANH R100, R100 ;  /* 0x0000006400647308 */ /* 0x000ea20000002400 */
[----:B------:R-:W-:-:S02]  /*ca10*/  ISETP.GE.AND P1, PT, R7, R128, PT ;  /* 0x000000800700720c */ /* 0x000fc40003f26270 */
[----:B------:R-:W-:Y:S01]  /*ca20*/  ISETP.GE.AND P0, PT, R7, R0, PT ;  /* 0x000000000700720c */ /* 0x000fe20003f06270 */
[----:B-----5:R-:W-:Y:S01]  /*ca30*/  FFMA.FTZ R135, R61, UR7, R135 ;  /* 0x000000073d877c23 */ /* 0x020fe20008010087 */
[-C--:B------:R-:W-:Y:S02]  /*ca40*/  I2FP.F32.U32 R9, R7.reuse ;  /* 0x0000000700097245 */ /* 0x080fe40000201000 */
[----:B------:R-:W-:Y:S01]  /*ca50*/  I2FP.F32.U32 R60, R60 ;  /* 0x0000003c003c7245 */ /* 0x000fe20000201000 */
[----:B------:R-:W-:Y:S01]  /*ca60*/  MUFU.TANH R95, R95 ;  /* 0x0000005f005f7308 */ /* 0x000fe20000002400 */
[----:B------:R-:W-:Y:S01]  /*ca70*/  I2FP.F32.U32 R7, R7 ;  /* 0x0000000700077245 */ /* 0x000fe20000201000 */
[----:B------:R-:W-:Y:S01]  /*ca80*/  FFMA.FTZ R122, R9, UR7, R122 ;  /* 0x00000007097a7c23 */ /* 0x000fe2000801007a */
[----:B------:R-:W-:Y:S01]  /*ca90*/  I2FP.F32.U32 R6, R5 ;  /* 0x0000000500067245 */ /* 0x000fe20000201000 */
[----:B------:R-:W-:Y:S01]  /*caa0*/  FFMA.FTZ R78, R60, UR7, R78 ;  /* 0x000000073c4e7c23 */ /* 0x000fe2000801004e */
[----:B------:R-:W-:Y:S01]  /*cab0*/  FSEL R185, R130, -INF , !P4 ;  /* 0xff80000082b97808 */ /* 0x000fe20006000000 */
[----:B------:R-:W-:Y:S01]  /*cac0*/  FFMA.FTZ R117, R7, UR7, R117 ;  /* 0x0000000707757c23 */ /* 0x000fe20008010075 */
[----:B------:R-:W-:-:S02]  /*cad0*/  VIADD R7, R18, 0xfffffe80 ;  /* 0xfffffe8012077836 */ /* 0x000fc40000000000 */
[----:B------:R-:W-:Y:S01]  /*cae0*/  FFMA.FTZ R136, R6, UR7, R136 ;  /* 0x0000000706887c23 */ /* 0x000fe20008010088 */
[----:B------:R-:W-:Y:S01]  /*caf0*/  VIADD R6, R18, 0xfffffe81 ;  /* 0xfffffe8112067836 */ /* 0x000fe20000000000 */
[-C--:B------:R-:W-:Y:S01]  /*cb00*/  ISETP.GE.AND P4, PT, R5, R128.reuse, PT ;  /* 0x000000800500720c */ /* 0x080fe20003f86270 */
[----:B------:R-:W-:Y:S01]  /*cb10*/  MUFU.TANH R91, R91 ;  /* 0x0000005b005b7308 */ /* 0x000fe20000002400 */
[----:B------:R-:W-:Y:S02]  /*cb20*/  I2FP.F32.U32 R9, R5 ;  /* 0x0000000500097245 */ /* 0x000fe40000201000 */
[----:B------:R-:W-:Y:S02]  /*cb30*/  FSEL R181, R78, -INF , !P6 ;  /* 0xff8000004eb57808 */ /* 0x000fe40007000000 */
[----:B------:R-:W-:Y:S01]  /*cb40*/  FSEL R188, R122, -INF , !P1 ;  /* 0xff8000007abc7808 */ /* 0x000fe20004800000 */
[----:B------:R-:W-:Y:S01]  /*cb50*/  FFMA.FTZ R137, R9, UR7, R137 ;  /* 0x0000000709897c23 */ /* 0x000fe20008010089 */
[C---:B------:R-:W-:Y:S01]  /*cb60*/  ISETP.GE.AND P6, PT, R7.reuse, R128, PT ;  /* 0x000000800700720c */ /* 0x040fe20003fc6270 */
[----:B------:R-:W-:Y:S01]  /*cb70*/  VIADD R9, R18, 0xfffffe88 ;  /* 0xfffffe8812097836 */ /* 0x000fe20000000000 */
[----:B------:R-:W-:Y:S01]  /*cb80*/  ISETP.GE.AND P1, PT, R7, R0, PT ;  /* 0x000000000700720c */ /* 0x000fe20003f26270 */
[----:B------:R-:W3:Y:S01]  /*cb90*/  MUFU.TANH R102, R102 ;  /* 0x0000006600667308 */ /* 0x000ee20000002400 */
[----:B------:R-:W-:-:S02]  /*cba0*/  I2FP.F32.U32 R60, R7 ;  /* 0x00000007003c7245 */ /* 0x000fc40000201000 */
[----:B------:R-:W-:Y:S02]  /*cbb0*/  FSEL R180, R117, -INF , !P0 ;  /* 0xff80000075b47808 */ /* 0x000fe40004000000 */
[----:B------:R-:W-:Y:S01]  /*cbc0*/  FSEL R187, R136, -INF , !P4 ;  /* 0xff80000088bb7808 */ /* 0x000fe20006000000 */
[----:B------:R-:W-:Y:S01]  /*cbd0*/  FFMA.FTZ R116, R60, UR7, R116 ;  /* 0x000000073c747c23 */ /* 0x000fe20008010074 */
[----:B------:R-:W-:Y:S01]  /*cbe0*/  I2FP.F32.U32 R7, R7 ;  /* 0x0000000700077245 */ /* 0x000fe20000201000 */
[----:B------:R-:W4:Y:S01]  /*cbf0*/  MUFU.TANH R90, R90 ;  /* 0x0000005a005a7308 */ /* 0x000f220000002400 */
[----:B------:R-:W-:Y:S02]  /*cc00*/  I2FP.F32.U32 R147, R6 ;  /* 0x0000000600937245 */ /* 0x000fe40000201000 */
[C---:B------:R-:W-:Y:S01]  /*cc10*/  ISETP.GE.AND P0, PT, R6.reuse, R128, PT ;  /* 0x000000800600720c */ /* 0x040fe20003f06270 */
[----:B------:R-:W-:Y:S01]  /*cc20*/  FFMA.FTZ R144, R7, UR7, R144 ;  /* 0x0000000707907c23 */ /* 0x000fe20008010090 */
[----:B------:R-:W-:Y:S01]  /*cc30*/  ISETP.GE.AND P4, PT, R6, R0, PT ;  /* 0x000000000600720c */ /* 0x000fe20003f86270 */
[----:B------:R-:W-:Y:S01]  /*cc40*/  FFMA.FTZ R147, R147, UR7, R138 ;  /* 0x0000000793937c23 */ /* 0x000fe2000801008a */
[----:B------:R-:W-:Y:S01]  /*cc50*/  I2FP.F32.U32 R6, R6 ;  /* 0x0000000600067245 */ /* 0x000fe20000201000 */
[----:B------:R-:W-:Y:S01]  /*cc60*/  VIADD R7, R18, 0xfffffe89 ;  /* 0xfffffe8912077836 */ /* 0x000fe20000000000 */
[----:B------:R-:W-:Y:S01]  /*cc70*/  FSEL R189, R135, -INF , !P2 ;  /* 0xff80000087bd7808 */ /* 0x000fe20005000000 */
[----:B------:R-:W5:Y:S01]  /*cc80*/  MUFU.TANH R89, R89 ;  /* 0x0000005900597308 */ /* 0x000f620000002400 */
[----:B------:R-:W-:Y:S01]  /*cc90*/  ISETP.GE.AND P2, PT, R5, R0, PT ;  /* 0x000000000500720c */ /* 0x000fe20003f46270 */
[----:B------:R-:W-:Y:S01]  /*cca0*/  FFMA.FTZ R6, R6, UR7, R139 ;  /* 0x0000000706067c23 */ /* 0x000fe2000801008b */
[----:B------:R-:W-:-:S02]  /*ccb0*/  I2FP.F32.U32 R60, R9 ;  /* 0x00000009003c7245 */ /* 0x000fc40000201000 */
[----:B------:R-:W-:Y:S02]  /*ccc0*/  FSEL R177, R137, -INF , !P2 ;  /* 0xff80000089b17808 */ /* 0x000fe40005000000 */
[----:B------:R-:W-:Y:S01]  /*ccd0*/  FSEL R153, R116, -INF , !P6 ;  /* 0xff80000074997808 */ /* 0x000fe20007000000 */
[----:B------:R1:W-:Y:S01]  /*cce0*/  MUFU.TANH R5, R67 ;  /* 0x0000004300057308 */ /* 0x0003e20000002400 */
[----:B------:R-:W-:Y:S01]  /*ccf0*/  FSEL R138, R144, -INF , !P1 ;  /* 0xff800000908a7808 */ /* 0x000fe20004800000 */
[----:B------:R-:W-:Y:S01]  /*cd00*/  FFMA.FTZ R60, R60, UR7, R111 ;  /* 0x000000073c3c7c23 */ /* 0x000fe2000801006f */
[----:B------:R-:W-:Y:S02]  /*cd10*/  FSEL R147, R147, -INF , !P0 ;  /* 0xff80000093937808 */ /* 0x000fe40004000000 */
[C---:B------:R-:W-:Y:S02]  /*cd20*/  ISETP.GE.AND P2, PT, R9.reuse, R128, PT ;  /* 0x000000800900720c */ /* 0x040fe40003f46270 */
[----:B------:R-:W-:Y:S01]  /*cd30*/  ISETP.GE.AND P6, PT, R9, R0, PT ;  /* 0x000000000900720c */ /* 0x000fe20003fc6270 */
[----:B------:R-:W5:Y:S01]  /*cd40*/  MUFU.TANH R88, R88 ;  /* 0x0000005800587308 */ /* 0x000f620000002400 */
[----:B------:R-:W-:-:S02]  /*cd50*/  ISETP.GE.AND P1, PT, R7, R128, PT ;  /* 0x000000800700720c */ /* 0x000fc40003f26270 */
[----:B------:R-:W-:Y:S02]  /*cd60*/  ISETP.GE.AND P0, PT, R7, R0, PT ;  /* 0x000000000700720c */ /* 0x000fe40003f06270 */
[----:B------:R-:W-:Y:S02]  /*cd70*/  I2FP.F32.U32 R61, R7 ;  /* 0x00000007003d7245 */ /* 0x000fe40000201000 */
[----:B------:R-:W-:Y:S01]  /*cd80*/  FSEL R137, R6, -INF , !P4 ;  /* 0xff80000006897808 */ /* 0x000fe20006000000 */
[----:B------:R-:W5:Y:S01]  /*cd90*/  MUFU.TANH R86, R86 ;  /* 0x0000005600567308 */ /* 0x000f620000002400 */
[----:B------:R-:W-:Y:S01]  /*cda0*/  I2FP.F32.U32 R9, R9 ;  /* 0x0000000900097245 */ /* 0x000fe20000201000 */
[----:B-1----:R-:W-:Y:S01]  /*cdb0*/  VIADD R67, R18, 0xfffffe90 ;  /* 0xfffffe9012437836 */ /* 0x002fe20000000000 */
[----:B------:R-:W-:Y:S01]  /*cdc0*/  I2FP.F32.U32 R7, R7 ;  /* 0x0000000700077245 */ /* 0x000fe20000201000 */
[----:B------:R-:W-:Y:S01]  /*cdd0*/  FFMA.FTZ R61, R61, UR7, R145 ;  /* 0x000000073d3d7c23 */ /* 0x000fe20008010091 */
[----:B------:R-:W-:Y:S01]  /*cde0*/  FSEL R145, R60, -INF , !P2 ;  /* 0xff8000003c917808 */ /* 0x000fe20005000000 */
[----:B------:R-:W-:Y:S01]  /*cdf0*/  FFMA.FTZ R9, R9, UR7, R107 ;  /* 0x0000000709097c23 */ /* 0x000fe2000801006b */
[----:B------:R-:W-:Y:S01]  /*ce00*/  I2FP.F32.U32 R6, R67 ;  /* 0x0000004300067245 */ /* 0x000fe20000201000 */
[----:B------:R-:W-:Y:S01]  /*ce10*/  FFMA.FTZ R7, R7, UR7, R105 ;  /* 0x0000000707077c23 */ /* 0x000fe20008010069 */
[-C--:B------:R-:W-:Y:S01]  /*ce20*/  ISETP.GE.AND P4, PT, R67, R128.reuse, PT ;  /* 0x000000804300720c */ /* 0x080fe20003f86270 */
[----:B------:R-:W-:Y:S01]  /*ce30*/  VIADD R60, R18, 0xfffffe98 ;  /* 0xfffffe98123c7836 */ /* 0x000fe20000000000 */
[----:B------:R-:W-:Y:S01]  /*ce40*/  FSEL R135, R9, -INF , !P6 ;  /* 0xff80000009877808 */ /* 0x000fe20007000000 */
[C---:B------:R-:W-:Y:S01]  /*ce50*/  FFMA.FTZ R106, R6.reuse, UR7, R106 ;  /* 0x00000007066a7c23 */ /* 0x040fe2000801006a */
[----:B------:R-:W-:Y:S01]  /*ce60*/  FSEL R144, R61, -INF , !P1 ;  /* 0xff8000003d907808 */ /* 0x000fe20004800000 */
[----:B--2---:R-:W-:Y:S01]  /*ce70*/  FFMA.FTZ R100, R6, UR7, R100 ;  /* 0x0000000706647c23 */ /* 0x004fe20008010064 */
[----:B------:R-:W-:Y:S01]  /*ce80*/  FSEL R134, R7, -INF , !P0 ;  /* 0xff80000007867808 */ /* 0x000fe20004000000 */
[----:B------:R-:W-:Y:S01]  /*ce90*/  VIADD R9, R18, 0xfffffea0 ;  /* 0xfffffea012097836 */ /* 0x000fe20000000000 */
[----:B------:R-:W-:Y:S01]  /*cea0*/  FSEL R139, R106, -INF , !P4 ;  /* 0xff8000006a8b7808 */ /* 0x000fe20006000000 */
[----:B------:R-:W1:Y:S01]  /*ceb0*/  MUFU.TANH R87, R87 ;  /* 0x0000005700577308 */ /* 0x000e620000002400 */
[----:B------:R-:W-:Y:S01]  /*cec0*/  ISETP.GE.AND P6, PT, R64, R128, PT ;  /* 0x000000804000720c */ /* 0x000fe20003fc6270 */
[----:B------:R-:W-:Y:S01]  /*ced0*/  VIADD R7, R18, 0xfffffea1 ;  /* 0xfffffea112077836 */ /* 0x000fe20000000000 */
[----:B------:R-:W-:-:S02]  /*cee0*/  ISETP.GE.AND P1, PT, R64, R0, PT ;  /* 0x000000004000720c */ /* 0x000fc40003f26270 */
[C---:B------:R-:W-:Y:S02]  /*cef0*/  ISETP.GE.AND P0, PT, R60.reuse, R128, PT ;  /* 0x000000803c00720c */ /* 0x040fe40003f06270 */
[----:B------:R-:W-:Y:S01]  /*cf00*/  ISETP.GE.AND P4, PT, R60, R0, PT ;  /* 0x000000003c00720c */ /* 0x000fe20003f86270 */
[----:B------:R-:W2:Y:S01]  /*cf10*/  MUFU.TANH R83, R83 ;  /* 0x0000005300537308 */ /* 0x000ea20000002400 */
[----:B------:R-:W-:Y:S02]  /*cf20*/  I2FP.F32.U32 R64, R64 ;  /* 0x0000004000407245 */ /* 0x000fe40000201000 */
[----:B------:R-:W-:Y:S02]  /*cf30*/  I2FP.F32.U32 R60, R60 ;  /* 0x0000003c003c7245 */ /* 0x000fe40000201000 */
[----:B------:R-:W-:Y:S01]  /*cf40*/  ISETP.GE.AND P2, PT, R67, R0, PT ;  /* 0x000000004300720c */ /* 0x000fe20003f46270 */
[C---:B------:R-:W-:Y:S01]  /*cf50*/  FFMA.FTZ R104, R64.reuse, UR7, R104 ;  /* 0x0000000740687c23 */ /* 0x040fe20008010068 */
[----:B---3--:R-:W-:Y:S01]  /*cf60*/  FFMA.FTZ R102, R64, UR7, R102 ;  /* 0x0000000740667c23 */ /* 0x008fe20008010066 */
[C---:B------:R-:W-:Y:S01]  /*cf70*/  FFMA.FTZ R95, R60.reuse, UR7, R95 ;  /* 0x000000073c5f7c23 */ /* 0x040fe2000801005f */
[----:B------:R-:W-:Y:S01]  /*cf80*/  FFMA.FTZ R91, R60, UR7, R91 ;  /* 0x000000073c5b7c23 */ /* 0x000fe2000801005b */
[----:B------:R-:W-:Y:S01]  /*cf90*/  VIADD R60, R18, 0xfffffe99 ;  /* 0xfffffe99123c7836 */ /* 0x000fe20000000000 */
[----:B------:R-:W-:Y:S01]  /*cfa0*/  FSEL R130, R100, -INF , !P2 ;  /* 0xff80000064827808 */ /* 0x000fe20005000000 */
        /* <DEDUP_REMOVED lines=10> */
[----:B------:R-:W3:Y:S01]  /*d050*/  MUFU.TANH R80, R80 ;  /* 0x0000005000507308 */ /* 0x000ee20000002400 */
[----:B------:R-:W-:Y:S01]  /*d060*/  I2FP.F32.U32 R9, R9 ;  /* 0x0000000900097245 */ /* 0x000fe20000201000 */
[C---:B----4-:R-:W-:Y:S01]  /*d070*/  FFMA.FTZ R90, R60.reuse, UR7, R90 ;  /* 0x000000073c5a7c23 */ /* 0x050fe2000801005a */
[----:B-----5:R-:W-:Y:S01]  /*d080*/  FFMA.FTZ R89, R60, UR7, R89 ;  /* 0x000000073c597c23 */ /* 0x020fe20008010059 */
[----:B------:R-:W-:Y:S01]  /*d090*/  FSEL R124, R91, -INF , !P4 ;  /* 0xff8000005b7c7808 */ /* 0x000fe20006000000 */
[----:B------:R-:W-:Y:S02]  /*d0a0*/  VIADD R60, R18, 0xfffffea9 ;  /* 0xfffffea9123c7836 */ /* 0x000fe40000000000 */
[----:B------:R-:W-:Y:S01]  /*d0b0*/  FFMA.FTZ R88, R9, UR7, R88 ;  /* 0x0000000709587c23 */ /* 0x000fe20008010058 */
[----:B------:R-:W-:Y:S01]  /*d0c0*/  FSEL R132, R90, -INF , !P2 ;  /* 0xff8000005a847808 */ /* 0x000fe20005000000 */
[----:B------:R4:W-:Y:S01]  /*d0d0*/  MUFU.TANH R6, R52 ;  /* 0x0000003400067308 */ /* 0x0009e20000002400 */
[----:B------:R-:W-:Y:S01]  /*d0e0*/  ISETP.GE.AND P4, PT, R7, R128, PT ;  /* 0x000000800700720c */ /* 0x000fe20003f86270 */
[----:B------:R-:W-:Y:S01]  /*d0f0*/  FFMA.FTZ R86, R9, UR7, R86 ;  /* 0x0000000709567c23 */ /* 0x000fe20008010056 */
[----:B------:R-:W-:-:S02]  /*d100*/  ISETP.GE.AND P2, PT, R7, R0, PT ;  /* 0x000000000700720c */ /* 0x000fc40003f46270 */
[----:B------:R-:W-:Y:S02]  /*d110*/  FSEL R122, R89, -INF , !P6 ;  /* 0xff800000597a7808 */ /* 0x000fe40007000000 */
[----:B------:R-:W-:Y:S01]  /*d120*/  FSEL R102, R88, -INF , !P1 ;  /* 0xff80000058667808 */ /* 0x000fe20004800000 */
[----:B------:R-:W5:Y:S01]  /*d130*/  MUFU.TANH R81, R81 ;  /* 0x0000005100517308 */ /* 0x000f620000002400 */
[----:B------:R-:W-:Y:S02]  /*d140*/  I2FP.F32.U32 R7, R7 ;  /* 0x0000000700077245 */ /* 0x000fe40000201000 */
[----:B------:R-:W-:Y:S02]  /*d150*/  FSEL R96, R86, -INF , !P0 ;  /* 0xff80000056607808 */ /* 0x000fe40004000000 */
[----:B------:R-:W-:Y:S01]  /*d160*/  ISETP.GE.AND P0, PT, R60, R128, PT ;  /* 0x000000803c00720c */ /* 0x000fe20003f06270 */
[C---:B-1----:R-:W-:Y:S01]  /*d170*/  FFMA.FTZ R87, R7.reuse, UR7, R87 ;  /* 0x0000000707577c23 */ /* 0x042fe20008010057 */
[----:B--2---:R-:W-:Y:S01]  /*d180*/  FFMA.FTZ R83, R7, UR7, R83 ;  /* 0x0000000707537c23 */ /* 0x004fe20008010053 */
[----:B------:R-:W1:Y:S01]  /*d190*/  MUFU.TANH R74, R74 ;  /* 0x0000004a004a7308 */ /* 0x000e620000002400 */
[----:B----4-:R-:W-:-:S02]  /*d1a0*/  VIADD R52, R18, 0xfffffea8 ;  /* 0xfffffea812347836 */ /* 0x010fc40000000000 */
[----:B------:R-:W-:Y:S02]  /*d1b0*/  FSEL R101, R87, -INF , !P4 ;  /* 0xff80000057657808 */ /* 0x000fe40006000000 */
[----:B------:R-:W-:Y:S02]  /*d1c0*/  FSEL R91, R83, -INF , !P2 ;  /* 0xff800000535b7808 */ /* 0x000fe40005000000 */
[C---:B------:R-:W-:Y:S01]  /*d1d0*/  ISETP.GE.AND P6, PT, R52.reuse, R128, PT ;  /* 0x000000803400720c */ /* 0x040fe20003fc6270 */
[----:B------:R-:W2:Y:S01]  /*d1e0*/  MUFU.TANH R73, R73 ;  /* 0x0000004900497308 */ /* 0x000ea20000002400 */
[----:B------:R-:W-:Y:S02]  /*d1f0*/  ISETP.GE.AND P1, PT, R52, R0, PT ;  /* 0x000000003400720c */ /* 0x000fe40003f26270 */
[----:B------:R-:W-:Y:S02]  /*d200*/  I2FP.F32.U32 R52, R52 ;  /* 0x0000003400347245 */ /* 0x000fe40000201000 */
[----:B------:R-:W-:-:S03]  /*d210*/  ISETP.GE.AND P4, PT, R60, R0, PT ;  /* 0x000000003c00720c */ /* 0x000fc60003f86270 */
[----:B------:R-:W4:Y:S01]  /*d220*/  MUFU.TANH R71, R71 ;  /* 0x0000004700477308 */ /* 0x000f220000002400 */
[C---:B---3--:R-:W-:Y:S01]  /*d230*/  FFMA.FTZ R85, R52.reuse, UR7, R85 ;  /* 0x0000000734557c23 */ /* 0x048fe20008010055 */
[----:B------:R-:W-:Y:S01]  /*d240*/  FFMA.FTZ R80, R52, UR7, R80 ;  /* 0x0000000734507c23 */ /* 0x000fe20008010050 */
[----:B------:R-:W-:-:S03]  /*d250*/  VIADD R52, R18, 0xfffffeb1 ;  /* 0xfffffeb112347836 */ /* 0x000fc60000000000 */
[----:B------:R-:W-:Y:S02]  /*d260*/  FSEL R98, R85, -INF , !P6 ;  /* 0xff80000055627808 */ /* 0x000fe40007000000 */
[----:B------:R3:W-:Y:S01]  /*d270*/  MUFU.TANH R9, R51 ;  /* 0x0000003300097308 */ /* 0x0007e20000002400 */
[----:B------:R-:W-:Y:S02]  /*d280*/  FSEL R90, R80, -INF , !P1 ;  /* 0xff800000505a7808 */ /* 0x000fe40004800000 */
[----:B------:R-:W-:-:S05]  /*d290*/  ISETP.GE.AND P1, PT, R52, R128, PT ;  /* 0x000000803400720c */ /* 0x000fca0003f26270 */
[----:B------:R1:W-:Y:S08]  /*d2a0*/  MUFU.TANH R7, R53 ;  /* 0x0000003500077308 */ /* 0x0003f00000002400 */
[----:B------:R-:W4:Y:S01]  /*d2b0*/  MUFU.TANH R70, R70 ;  /* 0x0000004600467308 */ /* 0x000f220000002400 */
[----:B---3--:R-:W-:-:S05]  /*d2c0*/  I2FP.F32.U32 R51, R60 ;  /* 0x0000003c00337245 */ /* 0x008fca0000201000 */
[C---:B------:R-:W-:Y:S02]  /*d2d0*/  FFMA.FTZ R82, R51.reuse, UR7, R82 ;  /* 0x0000000733527c23 */ /* 0x040fe40008010052 */
[----:B------:R3:W4:Y:S01]  /*d2e0*/  MUFU.TANH R4, R68 ;  /* 0x0000004400047308 */ /* 0x0007220000002400 */
[----:B-----5:R-:W-:Y:S01]  /*d2f0*/  FFMA.FTZ R81, R51, UR7, R81 ;  /* 0x0000000733517c23 */ /* 0x020fe20008010051 */
[----:B-1----:R-:W-:Y:S01]  /*d300*/  VIADD R53, R18, 0xfffffeb0 ;  /* 0xfffffeb012357836 */ /* 0x002fe20000000000 */
[----:B------:R-:W-:Y:S01]  /*d310*/  FSEL R97, R82, -INF , !P0 ;  /* 0xff80000052617808 */ /* 0x000fe20004000000 */
[----:B------:R-:W-:Y:S01]  /*d320*/  VIADD R51, R18, 0xfffffeb8 ;  /* 0xfffffeb812337836 */ /* 0x000fe20000000000 */
[----:B------:R-:W-:Y:S02]  /*d330*/  ISETP.GE.AND P0, PT, R52, R0, PT ;  /* 0x000000003400720c */ /* 0x000fe40003f06270 */
[C---:B------:R-:W-:Y:S01]  /*d340*/  ISETP.GE.AND P2, PT, R53.reuse, R128, PT ;  /* 0x000000803500720c */ /* 0x040fe20003f46270 */
[----:B------:R-:W1:Y:S01]  /*d350*/  MUFU.TANH R69, R69 ;  /* 0x0000004500457308 */ /* 0x000e620000002400 */
[----:B------:R-:W-:-:S02]  /*d360*/  ISETP.GE.AND P6, PT, R53, R0, PT ;  /* 0x000000003500720c */ /* 0x000fc40003fc6270 */
[----:B------:R-:W-:Y:S02]  /*d370*/  I2FP.F32.U32 R53, R53 ;  /* 0x0000003500357245 */ /* 0x000fe40000201000 */
[----:B------:R-:W-:Y:S02]  /*d380*/  I2FP.F32.U32 R52, R52 ;  /* 0x0000003400347245 */ /* 0x000fe40000201000 */
[----:B------:R-:W-:Y:S01]  /*d390*/  FSEL R89, R81, -INF , !P4 ;  /* 0xff80000051597808 */ /* 0x000fe20006000000 */
[----:B------:R-:W5:Y:S01]  /*d3a0*/  MUFU.TANH R66, R66 ;  /* 0x0000004200427308 */ /* 0x000f620000002400 */
[C---:B---3--:R-:W-:Y:S01]  /*d3b0*/  FFMA.FTZ R68, R53.reuse, UR7, R74 ;  /* 0x0000000735447c23 */ /* 0x048fe2000801004a */
[----:B--2---:R-:W-:Y:S01]  /*d3c0*/  FFMA.FTZ R53, R53, UR7, R73 ;  /* 0x0000000735357c23 */ /* 0x004fe20008010049 */
[C---:B----4-:R-:W-:Y:S01]  /*d3d0*/  FFMA.FTZ R67, R52.reuse, UR7, R71 ;  /* 0x0000000734437c23 */ /* 0x050fe20008010047 */
[----:B------:R-:W-:Y:S01]  /*d3e0*/  ISETP.GE.AND P4, PT, R51, R128, PT ;  /* 0x000000803300720c */ /* 0x000fe20003f86270 */
[----:B------:R-:W-:Y:S01]  /*d3f0*/  FFMA.FTZ R52, R52, UR7, R70 ;  /* 0x0000000734347c23 */ /* 0x000fe20008010046 */
[----:B------:R-:W-:-:S02]  /*d400*/  FSEL R68, R68, -INF , !P2 ;  /* 0xff80000044447808 */ /* 0x000fc40005000000 */
[----:B------:R2:W-:Y:S01]  /*d410*/  MUFU.TANH R73, R50 ;  /* 0x0000003200497308 */ /* 0x0005e20000002400 */
[----:B------:R-:W-:Y:S02]  /*d420*/  ISETP.GE.AND P2, PT, R51, R0, PT ;  /* 0x000000003300720c */ /* 0x000fe40003f46270 */
[----:B------:R-:W-:Y:S02]  /*d430*/  I2FP.F32.U32 R51, R51 ;  /* 0x0000003300337245 */ /* 0x000fe40000201000 */
[----:B------:R-:W-:Y:S02]  /*d440*/  FSEL R53, R53, -INF , !P6 ;  /* 0xff80000035357808 */ /* 0x000fe40007000000 */
[----:B------:R-:W-:Y:S01]  /*d450*/  FSEL R67, R67, -INF , !P1 ;  /* 0xff80000043437808 */ /* 0x000fe20004800000 */
[----:B------:R-:W3:Y:S01]  /*d460*/  MUFU.TANH R65, R65 ;  /* 0x0000004100417308 */ /* 0x000ee20000002400 */
[----:B------:R-:W-:-:S07]  /*d470*/  FSEL R52, R52, -INF , !P0 ;  /* 0xff80000034347808 */ /* 0x000fce0004000000 */
[----:B------:R4:W-:Y:S01]  /*d480*/  MUFU.TANH R71, R46 ;  /* 0x0000002e00477308 */ /* 0x0009e20000002400 */
[----:B--2---:R-:W-:-:S05]  /*d490*/  VIADD R50, R18, 0xfffffeb9 ;  /* 0xfffffeb912327836 */ /* 0x004fca0000000000 */
[C---:B------:R-:W-:Y:S02]  /*d4a0*/  ISETP.GE.AND P6, PT, R50.reuse, R128, PT ;  /* 0x000000803200720c */ /* 0x040fe40003fc6270 */
[----:B------:R2:W-:Y:S01]  /*d4b0*/  MUFU.TANH R60, R49 ;  /* 0x00000031003c7308 */ /* 0x0005e20000002400 */
[----:B------:R-:W-:Y:S02]  /*d4c0*/  ISETP.GE.AND P1, PT, R50, R0, PT ;  /* 0x000000003200720c */ /* 0x000fe40003f26270 */
[----:B------:R-:W-:-:S05]  /*d4d0*/  I2FP.F32.U32 R50, R50 ;  /* 0x0000003200327245 */ /* 0x000fca0000201000 */
[----:B------:R-:W-:Y:S01]  /*d4e0*/  MUFU.TANH R63, R63 ;  /* 0x0000003f003f7308 */ /* 0x000fe20000002400 */
[C---:B----4-:R-:W-:Y:S01]  /*d4f0*/  FFMA.FTZ R46, R51.reuse, UR7, R4 ;  /* 0x00000007332e7c23 */ /* 0x050fe20008010004 */
[C---:B-1----:R-:W-:Y:S01]  /*d500*/  FFMA.FTZ R4, R50.reuse, UR7, R69 ;  /* 0x0000000732047c23 */ /* 0x042fe20008010045 */
[----:B-----5:R-:W-:Y:S01]  /*d510*/  FFMA.FTZ R50, R50, UR7, R66 ;  /* 0x0000000732327c23 */ /* 0x020fe20008010042 */
[----:B------:R-:W-:Y:S02]  /*d520*/  FFMA.FTZ R51, R51, UR7, R5 ;  /* 0x0000000733337c23 */ /* 0x000fe40008010005 */
[----:B------:R-:W-:Y:S02]  /*d530*/  FSEL R66, R46, -INF , !P4 ;  /* 0xff8000002e427808 */ /* 0x000fe40006000000 */
[----:B------:R-:W1:Y:S01]  /*d540*/  MUFU.TANH R59, R59 ;  /* 0x0000003b003b7308 */ /* 0x000e620000002400 */
[C---:B------:R-:W-:Y:S01]  /*d550*/  VIADD R46, R18.reuse, 0xfffffec9 ;  /* 0xfffffec9122e7836 */ /* 0x040fe20000000000 */
[----:B------:R-:W-:Y:S01]  /*d560*/  FSEL R51, R51, -INF , !P2 ;  /* 0xff80000033337808 */ /* 0x000fe20005000000 */
[----:B--2---:R-:W-:Y:S01]  /*d570*/  VIADD R49, R18, 0xfffffec0 ;  /* 0xfffffec012317836 */ /* 0x004fe20000000000 */
[----:B------:R-:W-:-:S04]  /*d580*/  FSEL R50, R50, -INF , !P1 ;  /* 0xff80000032327808 */ /* 0x000fc80004800000 */
[C---:B------:R-:W-:Y:S01]  /*d590*/  ISETP.GE.AND P0, PT, R49.reuse, R128, PT ;  /* 0x000000803100720c */ /* 0x040fe20003f06270 */
[----:B------:R2:W-:Y:S01]  /*d5a0*/  MUFU.TANH R72, R48 ;  /* 0x0000003000487308 */ /* 0x0005e20000002400 */
[----:B------:R-:W-:Y:S02]  /*d5b0*/  ISETP.GE.AND P4, PT, R49, R0, PT ;  /* 0x000000003100720c */ /* 0x000fe40003f86270 */
[----:B------:R-:W-:-:S05]  /*d5c0*/  I2FP.F32.U32 R49, R49 ;  /* 0x0000003100317245 */ /* 0x000fca0000201000 */
[C---:B---3--:R-:W-:Y:S01]  /*d5d0*/  FFMA.FTZ R64, R49.reuse, UR7, R65 ;  /* 0x0000000731407c23 */ /* 0x048fe20008010041 */
[----:B------:R-:W-:Y:S01]  /*d5e0*/  MUFU.TANH R58, R58 ;  /* 0x0000003a003a7308 */ /* 0x000fe20000002400 */
[----:B------:R-:W-:Y:S01]  /*d5f0*/  FSEL R65, R4, -INF , !P6 ;  /* 0xff80000004417808 */ /* 0x000fe20007000000 */
[----:B-1----:R-:W-:Y:S02]  /*d600*/  FFMA.FTZ R49, R49, UR7, R59 ;  /* 0x0000000731317c23 */ /* 0x002fe4000801003b */
[----:B------:R-:W-:-:S03]  /*d610*/  FSEL R64, R64, -INF , !P0 ;  /* 0xff80000040407808 */ /* 0x000fc60004000000 */
[----:B------:R-:W-:Y:S01]  /*d620*/  FSEL R49, R49, -INF , !P4 ;  /* 0xff80000031317808 */ /* 0x000fe20006000000 */
[----:B------:R-:W1:Y:S01]  /*d630*/  MUFU.TANH R56, R56 ;  /* 0x0000003800387308 */ /* 0x000e620000002400 */
[----:B--2---:R-:W-:Y:S01]  /*d640*/  VIADD R48, R18, 0xfffffec1 ;  /* 0xfffffec112307836 */ /* 0x004fe20000000000 */
[----:B------:R-:W-:-:S04]  /*d650*/  ISETP.GE.AND P4, PT, R46, R128, PT ;  /* 0x000000802e00720c */ /* 0x000fc80003f86270 */
[C---:B------:R-:W-:Y:S02]  /*d660*/  ISETP.GE.AND P2, PT, R48.reuse, R128, PT ;  /* 0x000000803000720c */ /* 0x040fe40003f46270 */
[----:B------:R-:W-:Y:S01]  /*d670*/  MUFU.TANH R57, R57 ;  /* 0x0000003900397308 */ /* 0x000fe20000002400 */
[----:B------:R-:W-:Y:S02]  /*d680*/  ISETP.GE.AND P6, PT, R48, R0, PT ;  /* 0x000000003000720c */ /* 0x000fe40003fc6270 */
[----:B------:R-:W-:-:S05]  /*d690*/  I2FP.F32.U32 R48, R48 ;  /* 0x0000003000307245 */ /* 0x000fca0000201000 */
[----:B------:R-:W2:Y:S01]  /*d6a0*/  MUFU.TANH R62, R62 ;  /* 0x0000003e003e7308 */ /* 0x000ea20000002400 */
[----:B------:R-:W-:-:S05]  /*d6b0*/  FFMA.FTZ R63, R48, UR7, R63 ;  /* 0x00000007303f7c23 */ /* 0x000fca000801003f */
[----:B------:R-:W-:Y:S02]  /*d6c0*/  FSEL R63, R63, -INF , !P2 ;  /* 0xff8000003f3f7808 */ /* 0x000fe40005000000 */
[----:B------:R3:W-:Y:S01]  /*d6d0*/  MUFU.TANH R5, R47 ;  /* 0x0000002f00057308 */ /* 0x0007e20000002400 */
[----:B------:R-:W-:Y:S02]  /*d6e0*/  ISETP.GE.AND P2, PT, R46, R0, PT ;  /* 0x000000002e00720c */ /* 0x000fe40003f46270 */
[----:B------:R-:W-:-:S05]  /*d6f0*/  I2FP.F32.U32 R46, R46 ;  /* 0x0000002e002e7245 */ /* 0x000fca0000201000 */
[----:B------:R-:W4:Y:S01]  /*d700*/  MUFU.TANH R55, R55 ;  /* 0x0000003700377308 */ /* 0x000f220000002400 */
[----:B-1----:R-:W-:Y:S01]  /*d710*/  FFMA.FTZ R56, R46, UR7, R56 ;  /* 0x000000072e387c23 */ /* 0x002fe20008010038 */
[----:B--2---:R-:W-:-:S04]  /*d720*/  FFMA.FTZ R48, R48, UR7, R62 ;  /* 0x0000000730307c23 */ /* 0x004fc8000801003e */
[----:B------:R-:W-:Y:S02]  /*d730*/  FSEL R61, R56, -INF , !P4 ;  /* 0xff800000383d7808 */ /* 0x000fe40006000000 */
[----:B------:R-:W-:Y:S01]  /*d740*/  MUFU.TANH R4, R43 ;  /* 0x0000002b00047308 */ /* 0x000fe20000002400 */
[----:B------:R-:W-:Y:S01]  /*d750*/  FSEL R48, R48, -INF , !P6 ;  /* 0xff80000030307808 */ /* 0x000fe20007000000 */
[----:B---3--:R-:W-:-:S05]  /*d760*/  VIADD R47, R18, 0xfffffec8 ;  /* 0xfffffec8122f7836 */ /* 0x008fca0000000000 */
[C---:B------:R-:W-:Y:S01]  /*d770*/  ISETP.GE.AND P1, PT, R47.reuse, R128, PT ;  /* 0x000000802f00720c */ /* 0x040fe20003f26270 */
[----:B------:R1:W-:Y:S01]  /*d780*/  MUFU.TANH R43, R44 ;  /* 0x0000002c002b7308 */ /* 0x0003e20000002400 */
[----:B------:R-:W-:Y:S01]  /*d790*/  ISETP.GE.AND P0, PT, R47, R0, PT ;  /* 0x000000002f00720c */ /* 0x000fe20003f06270 */
[----:B----4-:R-:W-:Y:S01]  /*d7a0*/  FFMA.FTZ R46, R46, UR7, R55 ;  /* 0x000000072e2e7c23 */ /* 0x010fe20008010037 */
[----:B------:R-:W-:-:S04]  /*d7b0*/  I2FP.F32.U32 R47, R47 ;  /* 0x0000002f002f7245 */ /* 0x000fc80000201000 */
[----:B------:R-:W-:Y:S01]  /*d7c0*/  FSEL R46, R46, -INF , !P2 ;  /* 0xff8000002e2e7808 */ /* 0x000fe20005000000 */
[C---:B------:R-:W-:Y:S01]  /*d7d0*/  FFMA.FTZ R58, R47.reuse, UR7, R58 ;  /* 0x000000072f3a7c23 */ /* 0x040fe2000801003a */
[----:B------:R-:W-:Y:S01]  /*d7e0*/  FFMA.FTZ R47, R47, UR7, R57 ;  /* 0x000000072f2f7c23 */ /* 0x000fe20008010039 */
[----:B------:R2:W3:Y:S03]  /*d7f0*/  MUFU.TANH R69, R45 ;  /* 0x0000002d00457308 */ /* 0x0004e60000002400 */
[----:B------:R-:W-:Y:S02]  /*d800*/  FSEL R62, R58, -INF , !P1 ;  /* 0xff8000003a3e7808 */ /* 0x000fe40004800000 */
[----:B------:R-:W-:Y:S01]  /*d810*/  FSEL R47, R47, -INF , !P0 ;  /* 0xff8000002f2f7808 */ /* 0x000fe20004000000 */
[----:B-1----:R-:W-:Y:S02]  /*d820*/  VIADD R44, R18, 0xfffffed1 ;  /* 0xfffffed1122c7836 */ /* 0x002fe40000000000 */
[----:B------:R1:W4:Y:S03]  /*d830*/  MUFU.TANH R70, R42 ;  /* 0x0000002a00467308 */ /* 0x0003260000002400 */
[----:B------:R-:W-:-:S02]  /*d840*/  ISETP.GE.AND P0, PT, R44, R128, PT ;  /* 0x000000802c00720c */ /* 0x000fc40003f06270 */
[----:B------:R-:W-:Y:S02]  /*d850*/  ISETP.GE.AND P4, PT, R44, R0, PT ;  /* 0x000000002c00720c */ /* 0x000fe40003f86270 */
[----:B------:R-:W-:Y:S01]  /*d860*/  I2FP.F32.U32 R44, R44 ;  /* 0x0000002c002c7245 */ /* 0x000fe20000201000 */
[----:B--2---:R-:W-:Y:S01]  /*d870*/  VIADD R45, R18, 0xfffffed0 ;  /* 0xfffffed0122d7836 */ /* 0x004fe20000000000 */
[----:B------:R-:W2:Y:S03]  /*d880*/  MUFU.TANH R35, R35 ;  /* 0x0000002300237308 */ /* 0x000ea60000002400 */
[----:B------:R-:W-:Y:S01]  /*d890*/  FFMA.FTZ R59, R44, UR7, R7 ;  /* 0x000000072c3b7c23 */ /* 0x000fe20008010007 */
[C---:B------:R-:W-:Y:S01]  /*d8a0*/  ISETP.GE.AND P6, PT, R45.reuse, R128, PT ;  /* 0x000000802d00720c */ /* 0x040fe20003fc6270 */
[----:B------:R-:W-:Y:S01]  /*d8b0*/  VIADD R7, R18, 0xfffffed8 ;  /* 0xfffffed812077836 */ /* 0x000fe20000000000 */
[----:B------:R-:W-:Y:S01]  /*d8c0*/  ISETP.GE.AND P1, PT, R45, R0, PT ;  /* 0x000000002d00720c */ /* 0x000fe20003f26270 */
[----:B------:R-:W-:Y:S01]  /*d8d0*/  FFMA.FTZ R44, R44, UR7, R60 ;  /* 0x000000072c2c7c23 */ /* 0x000fe2000801003c */
[----:B-1----:R-:W-:Y:S01]  /*d8e0*/  I2FP.F32.U32 R42, R45 ;  /* 0x0000002d002a7245 */ /* 0x002fe20000201000 */
[----:B------:R-:W1:Y:S01]  /*d8f0*/  MUFU.TANH R34, R34 ;  /* 0x0000002200227308 */ /* 0x000e620000002400 */
[----:B------:R-:W-:-:S02]  /*d900*/  ISETP.GE.AND P2, PT, R7, R128, PT ;  /* 0x000000800700720c */ /* 0x000fc40003f46270 */
[----:B------:R-:W-:Y:S01]  /*d910*/  FSEL R59, R59, -INF , !P0 ;  /* 0xff8000003b3b7808 */ /* 0x000fe20004000000 */
[C---:B------:R-:W-:Y:S01]  /*d920*/  FFMA.FTZ R45, R42.reuse, UR7, R6 ;  /* 0x000000072a2d7c23 */ /* 0x040fe20008010006 */
[----:B------:R-:W-:Y:S01]  /*d930*/  FFMA.FTZ R9, R42, UR7, R9 ;  /* 0x000000072a097c23 */ /* 0x000fe20008010009 */
[----:B------:R-:W-:Y:S01]  /*d940*/  VIADD R42, R18, 0xfffffed9 ;  /* 0xfffffed9122a7836 */ /* 0x000fe20000000000 */
[----:B------:R-:W-:Y:S01]  /*d950*/  FSEL R44, R44, -INF , !P4 ;  /* 0xff8000002c2c7808 */ /* 0x000fe20006000000 */
[----:B------:R5:W-:Y:S01]  /*d960*/  MUFU.TANH R6, R41 ;  /* 0x0000002900067308 */ /* 0x000be20000002400 */
[----:B------:R-:W-:Y:S02]  /*d970*/  FSEL R60, R45, -INF , !P6 ;  /* 0xff8000002d3c7808 */ /* 0x000fe40007000000 */
[----:B------:R-:W-:Y:S02]  /*d980*/  ISETP.GE.AND P6, PT, R7, R0, PT ;  /* 0x000000000700720c */ /* 0x000fe40003fc6270 */
[----:B------:R-:W-:-:S02]  /*d990*/  I2FP.F32.U32 R7, R7 ;  /* 0x0000000700077245 */ /* 0x000fc40000201000 */
[----:B------:R-:W-:Y:S01]  /*d9a0*/  FSEL R45, R9, -INF , !P1 ;  /* 0xff800000092d7808 */ /* 0x000fe20004800000 */
[----:B------:R-:W1:Y:S01]  /*d9b0*/  MUFU.TANH R31, R31 ;  /* 0x0000001f001f7308 */ /* 0x000e620000002400 */
[C---:B------:R-:W-:Y:S01]  /*d9c0*/  ISETP.GE.AND P1, PT, R42.reuse, R128, PT ;  /* 0x000000802a00720c */ /* 0x040fe20003f26270 */
[C---:B------:R-:W-:Y:S01]  /*d9d0*/  FFMA.FTZ R58, R7.reuse, UR7, R73 ;  /* 0x00000007073a7c23 */ /* 0x040fe20008010049 */
[----:B------:R-:W-:Y:S01]  /*d9e0*/  ISETP.GE.AND P0, PT, R42, R0, PT ;  /* 0x000000002a00720c */ /* 0x000fe20003f06270 */
[----:B------:R-:W-:Y:S01]  /*d9f0*/  FFMA.FTZ R71, R7, UR7, R71 ;  /* 0x0000000707477c23 */ /* 0x000fe20008010047 */
[----:B------:R-:W-:Y:S01]  /*da00*/  I2FP.F32.U32 R42, R42 ;  /* 0x0000002a002a7245 */ /* 0x000fe20000201000 */
[----:B------:R-:W-:Y:S01]  /*da10*/  VIADD R7, R18, 0xfffffee1 ;  /* 0xfffffee112077836 */ /* 0x000fe20000000000 */
[----:B------:R-:W-:Y:S01]  /*da20*/  FSEL R58, R58, -INF , !P2 ;  /* 0xff8000003a3a7808 */ /* 0x000fe20005000000 */
[----:B------:R-:W-:Y:S01]  /*da30*/  MUFU.TANH R30, R30 ;  /* 0x0000001e001e7308 */ /* 0x000fe20000002400 */
[----:B------:R-:W-:-:S02]  /*da40*/  VIADD R9, R18, 0xfffffee9 ;  /* 0xfffffee912097836 */ /* 0x000fc40000000000 */
[----:B------:R-:W-:Y:S01]  /*da50*/  FFMA.FTZ R57, R42, UR7, R72 ;  /* 0x000000072a397c23 */ /* 0x000fe20008010048 */
[----:B-----5:R-:W-:Y:S02]  /*da60*/  VIADD R41, R18, 0xfffffee0 ;  /* 0xfffffee012297836 */ /* 0x020fe40000000000 */
[----:B------:R-:W-:Y:S01]  /*da70*/  FFMA.FTZ R42, R42, UR7, R5 ;  /* 0x000000072a2a7c23 */ /* 0x000fe20008010005 */
[----:B------:R-:W-:Y:S01]  /*da80*/  VIADD R5, R18, 0xfffffee8 ;  /* 0xfffffee812057836 */ /* 0x000fe20000000000 */
[----:B------:R-:W-:Y:S01]  /*da90*/  FSEL R57, R57, -INF , !P1 ;  /* 0xff80000039397808 */ /* 0x000fe20004800000 */
[----:B------:R-:W-:Y:S01]  /*daa0*/  MUFU.TANH R27, R27 ;  /* 0x0000001b001b7308 */ /* 0x000fe20000002400 */
[C---:B------:R-:W-:Y:S02]  /*dab0*/  ISETP.GE.AND P4, PT, R41.reuse, R128, PT ;  /* 0x000000802900720c */ /* 0x040fe40003f86270 */
[----:B------:R-:W-:Y:S02]  /*dac0*/  ISETP.GE.AND P2, PT, R41, R0, PT ;  /* 0x000000002900720c */ /* 0x000fe40003f46270 */
[----:B------:R-:W-:-:S02]  /*dad0*/  I2FP.F32.U32 R41, R41 ;  /* 0x0000002900297245 */ /* 0x000fc40000201000 */
[----:B------:R-:W-:Y:S01]  /*dae0*/  FSEL R42, R42, -INF , !P0 ;  /* 0xff8000002a2a7808 */ /* 0x000fe20004000000 */
[----:B------:R-:W5:Y:S01]  /*daf0*/  MUFU.TANH R19, R19 ;  /* 0x0000001300137308 */ /* 0x000f620000002400 */
[----:B------:R-:W-:Y:S01]  /*db00*/  ISETP.GE.AND P1, PT, R7, R0, PT ;  /* 0x000000000700720c */ /* 0x000fe20003f26270 */
[C---:B---3--:R-:W-:Y:S01]  /*db10*/  FFMA.FTZ R56, R41.reuse, UR7, R69 ;  /* 0x0000000729387c23 */ /* 0x048fe20008010045 */
[----:B------:R-:W-:Y:S01]  /*db20*/  FFMA.FTZ R41, R41, UR7, R43 ;  /* 0x0000000729297c23 */ /* 0x000fe2000801002b */
[----:B------:R-:W-:Y:S02]  /*db30*/  FSEL R43, R71, -INF , !P6 ;  /* 0xff800000472b7808 */ /* 0x000fe40007000000 */
[-C--:B------:R-:W-:Y:S02]  /*db40*/  ISETP.GE.AND P6, PT, R7, R128.reuse, PT ;  /* 0x000000800700720c */ /* 0x080fe40003fc6270 */
[----:B------:R-:W-:Y:S01]  /*db50*/  FSEL R56, R56, -INF , !P4 ;  /* 0xff80000038387808 */ /* 0x000fe20006000000 */
[----:B------:R-:W-:Y:S01]  /*db60*/  MUFU.TANH R8, R8 ;  /* 0x0000000800087308 */ /* 0x000fe20000002400 */
[C---:B------:R-:W-:Y:S01]  /*db70*/  ISETP.GE.AND P0, PT, R5.reuse, R128, PT ;  /* 0x000000800500720c */ /* 0x040fe20003f06270 */
[----:B------:R-:W-:Y:S01]  /*db80*/  BAR.SYNC.DEFER_BLOCKING 0x0 ;  /* 0x0000000000007b1d */ /* 0x000fe20000010000 */
[----:B------:R-:W-:-:S02]  /*db90*/  ISETP.GE.AND P4, PT, R5, R0, PT ;  /* 0x000000000500720c */ /* 0x000fc40003f86270 */
[----:B------:R-:W-:Y:S02]  /*dba0*/  I2FP.F32.U32 R7, R7 ;  /* 0x0000000700077245 */ /* 0x000fe40000201000 */
[----:B------:R-:W-:Y:S01]  /*dbb0*/  I2FP.F32.U32 R5, R5 ;  /* 0x0000000500057245 */ /* 0x000fe20000201000 */
[----:B------:R-:W3:Y:S01]  /*dbc0*/  MUFU.TANH R26, R26 ;  /* 0x0000001a001a7308 */ /* 0x000ee20000002400 */
[----:B------:R-:W-:Y:S01]  /*dbd0*/  FSEL R41, R41, -INF , !P2 ;  /* 0xff80000029297808 */ /* 0x000fe20005000000 */
[C---:B------:R-:W-:Y:S01]  /*dbe0*/  FFMA.FTZ R4, R7.reuse, UR7, R4 ;  /* 0x0000000707047c23 */ /* 0x040fe20008010004 */
[----:B----4-:R-:W-:Y:S01]  /*dbf0*/  FFMA.FTZ R70, R7, UR7, R70 ;  /* 0x0000000707467c23 */ /* 0x010fe20008010046 */
[C---:B--2---:R-:W-:Y:S01]  /*dc00*/  FFMA.FTZ R35, R5.reuse, UR7, R35 ;  /* 0x0000000705237c23 */ /* 0x044fe20008010023 */
[C---:B------:R-:W-:Y:S02]  /*dc10*/  VIADD R7, R18.reuse, 0xfffffef0 ;  /* 0xfffffef012077836 */ /* 0x040fe40000000000 */
[----:B-1----:R-:W-:Y:S01]  /*dc20*/  FFMA.FTZ R34, R5, UR7, R34 ;  /* 0x0000000705227c23 */ /* 0x002fe20008010022 */
[----:B------:R-:W-:Y:S01]  /*dc30*/  VIADD R5, R18, 0xfffffef1 ;  /* 0xfffffef112057836 */ /* 0x000fe20000000000 */
[----:B------:R-:W-:Y:S01]  /*dc40*/  FSEL R71, R70, -INF , !P1 ;  /* 0xff80000046477808 */ /* 0x000fe20004800000 */
[----:B------:R-:W1:Y:S01]  /*dc50*/  MUFU.TANH R121, R121 ;  /* 0x0000007900797308 */ /* 0x000e620000002400 */
[----:B------:R-:W-:-:S02]  /*dc60*/  FSEL R73, R35, -INF , !P0 ;  /* 0xff80000023497808 */ /* 0x000fc40004000000 */
[C---:B------:R-:W-:Y:S02]  /*dc70*/  ISETP.GE.AND P1, PT, R7.reuse, R128, PT ;  /* 0x000000800700720c */ /* 0x040fe40003f26270 */
[----:B------:R-:W-:Y:S02]  /*dc80*/  ISETP.GE.AND P0, PT, R7, R0, PT ;  /* 0x000000000700720c */ /* 0x000fe40003f06270 */
[----:B------:R-:W-:Y:S01]  /*dc90*/  I2FP.F32.U32 R7, R7 ;  /* 0x0000000700077245 */ /* 0x000fe20000201000 */
[----:B------:R-:W2:Y:S01]  /*dca0*/  MUFU.TANH R123, R123 ;  /* 0x0000007b007b7308 */ /* 0x000ea20000002400 */
[----:B------:R-:W-:Y:S02]  /*dcb0*/  FSEL R55, R4, -INF , !P6 ;  /* 0xff80000004377808 */ /* 0x000fe40007000000 */
[----:B------:R-:W-:Y:S01]  /*dcc0*/  FSEL R70, R34, -INF , !P4 ;  /* 0xff80000022467808 */ /* 0x000fe20006000000 */
[C---:B------:R-:W-:Y:S01]  /*dcd0*/  FFMA.FTZ R31, R7.reuse, UR7, R31 ;  /* 0x00000007071f7c23 */ /* 0x040fe2000801001f */
[----:B------:R-:W-:Y:S01]  /*dce0*/  I2FP.F32.U32 R4, R9 ;  /* 0x0000000900047245 */ /* 0x000fe20000201000 */
[----:B-----5:R-:W-:Y:S01]  /*dcf0*/  FFMA.FTZ R19, R7, UR7, R19 ;  /* 0x0000000707137c23 */ /* 0x020fe20008010013 */
[----:B------:R-:W-:Y:S01]  /*dd00*/  ISETP.GE.AND P4, PT, R5, R128, PT ;  /* 0x000000800500720c */ /* 0x000fe20003f86270 */
[----:B------:R-:W4:Y:S01]  /*dd10*/  MUFU.TANH R79, R79 ;  /* 0x0000004f004f7308 */ /* 0x000f220000002400 */
[----:B------:R-:W-:Y:S01]  /*dd20*/  FSEL R76, R31, -INF , !P1 ;  /* 0xff8000001f4c7808 */ /* 0x000fe20004800000 */
[C---:B------:R-:W-:Y:S01]  /*dd30*/  FFMA.FTZ R6, R4.reuse, UR7, R6 ;  /* 0x0000000704067c23 */ /* 0x040fe20008010006 */
[----:B------:R-:W-:Y:S01]  /*dd40*/  ISETP.GE.AND P1, PT, R5, R0, PT ;  /* 0x000000000500720c */ /* 0x000fe20003f26270 */
[----:B------:R-:W-:Y:S01]  /*dd50*/  FFMA.FTZ R30, R4, UR7, R30 ;  /* 0x00000007041e7c23 */ /* 0x000fe2000801001e */
[----:B------:R-:W-:Y:S01]  /*dd60*/  I2FP.F32.U32 R5, R5 ;  /* 0x0000000500057245 */ /* 0x000fe20000201000 */
[C---:B------:R-:W-:Y:S01]  /*dd70*/  VIADD R4, R18.reuse, 0xfffffe69 ;  /* 0xfffffe6912047836 */ /* 0x040fe20000000000 */
[C---:B------:R-:W-:Y:S01]  /*dd80*/  ISETP.GE.AND P2, PT, R9.reuse, R128, PT ;  /* 0x000000800900720c */ /* 0x040fe20003f46270 */
[----:B------:R-:W-:Y:S01]  /*dd90*/  VIADD R18, R18, 0xfffffef9 ;  /* 0xfffffef912127836 */ /* 0x000fe20000000000 */
[----:B------:R-:W-:Y:S01]  /*dda0*/  ISETP.GE.AND P6, PT, R9, R0, PT ;  /* 0x000000000900720c */ /* 0x000fe20003fc6270 */
[----:B------:R-:W-:Y:S01]  /*ddb0*/  FFMA.FTZ R27, R5, UR7, R27 ;  /* 0x00000007051b7c23 */ /* 0x000fe2000801001b */
[----:B------:R-:W-:Y:S01]  /*ddc0*/  FSEL R74, R19, -INF , !P0 ;  /* 0xff800000134a7808 */ /* 0x000fe20004000000 */
[----:B---3--:R-:W-:Y:S01]  /*ddd0*/  FFMA.FTZ R26, R5, UR7, R26 ;  /* 0x00000007051a7c23 */ /* 0x008fe2000801001a */
[----:B------:R-:W-:-:S02]  /*dde0*/  FSEL R72, R6, -INF , !P2 ;  /* 0xff80000006487808 */ /* 0x000fc40005000000 */
[----:B------:R-:W-:Y:S02]  /*ddf0*/  FSEL R75, R27, -INF , !P4 ;  /* 0xff8000001b4b7808 */ /* 0x000fe40006000000 */
[----:B------:R-:W-:Y:S02]  /*de00*/  FSEL R69, R30, -INF , !P6 ;  /* 0xff8000001e457808 */ /* 0x000fe40007000000 */
[-C--:B------:R-:W-:Y:S02]  /*de10*/  ISETP.GE.AND P0, PT, R18, R0.reuse, PT ;  /* 0x000000001200720c */ /* 0x080fe40003f06270 */
[----:B------:R-:W-:Y:S02]  /*de20*/  ISETP.GE.AND P4, PT, R4, R0, PT ;  /* 0x000000000400720c */ /* 0x000fe40003f86270 */
[-C--:B------:R-:W-:Y:S02]  /*de30*/  ISETP.GE.AND P2, PT, R18, R128.reuse, PT ;  /* 0x000000801200720c */ /* 0x080fe40003f46270 */
[----:B------:R-:W-:-:S02]  /*de40*/  ISETP.GE.AND P6, PT, R4, R128, PT ;  /* 0x000000800400720c */ /* 0x000fc40003fc6270 */
[----:B------:R-:W-:Y:S02]  /*de50*/  I2FP.F32.U32 R0, R4 ;  /* 0x0000000400007245 */ /* 0x000fe40000201000 */
[----:B------:R-:W-:Y:S02]  /*de60*/  I2FP.F32.U32 R18, R18 ;  /* 0x0000001200127245 */ /* 0x000fe40000201000 */
[----:B------:R-:W-:Y:S01]  /*de70*/  I2FP.F32.U32 R4, R4 ;  /* 0x0000000400047245 */ /* 0x000fe20000201000 */
[----:B------:R-:W-:Y:S01]  /*de80*/  FFMA.FTZ R0, R0, UR7, R8 ;  /* 0x0000000700007c23 */ /* 0x000fe20008010008 */
[----:B------:R-:W-:Y:S01]  /*de90*/  FSEL R77, R26, -INF , !P1 ;  /* 0xff8000001a4d7808 */ /* 0x000fe20004800000 */
[C---:B-1----:R-:W-:Y:S01]  /*dea0*/  FFMA.FTZ R78, R18.reuse, UR7, R121 ;  /* 0x00000007124e7c23 */ /* 0x042fe20008010079 */
[----:B--2---:R-:W-:Y:S01]  /*deb0*/  FFMA.FTZ R123, R18, UR7, R123 ;  /* 0x00000007127b7c23 */ /* 0x004fe2000801007b */
[----:B----4-:R-:W-:Y:S01]  /*dec0*/  FFMA.FTZ R4, R4, UR7, R79 ;  /* 0x0000000704047c23 */ /* 0x010fe2000801004f */
[----:B------:R-:W-:-:S02]  /*ded0*/  FSEL R195, R0, -INF , !P6 ;  /* 0xff80000000c37808 */ /* 0x000fc40007000000 */
        /* <DEDUP_REMOVED lines=37> */
[----:B------:R-:W-:Y:S02]  /*e130*/  ISETP.GE.AND P2, PT, R6, RZ, PT ;  /* 0x000000ff0600720c */ /* 0x000fe40003f46270 */
[----:B------:R-:W-:Y:S02]  /*e140*/  ISETP.GE.U32.AND P1, PT, R2, R4, PT ;  /* 0x000000040200720c */ /* 0x000fe40003f26070 */
[----:B------:R-:W-:-:S07]  /*e150*/  LOP3.LUT R2, RZ, R5, RZ, 0x33, !PT ;  /* 0x00000005ff027212 */ /* 0x000fce00078e33ff */
[----:B------:R-:W-:-:S04]  /*e160*/  @P6 IADD3 R26, PT, PT, R26, 0x1, RZ ;  /* 0x000000011a1a6810 */ /* 0x000fc80007ffe0ff */
[----:B------:R-:W-:Y:S01]  /*e170*/  @P1 VIADD R7, R7, 0x1 ;  /* 0x0000000107071836 */ /* 0x000fe20000000000 */
[----:B------:R-:W-:Y:S01]  /*e180*/  ISETP.NE.AND P1, PT, R5, RZ, PT ;  /* 0x000000ff0500720c */ /* 0x000fe20003f25270 */
[----:B------:R-:W-:-:S03]  /*e190*/  @!P2 IMAD.MOV R26, RZ, RZ, -R26 ;  /* 0x000000ffff1aa224 */ /* 0x000fc600078e0a1a */
[----:B------:R-:W-:Y:S02]  /*e1a0*/  MOV R4, R7 ;  /* 0x0000000700047202 */ /* 0x000fe40000000f00 */
[----:B------:R-:W-:Y:S02]  /*e1b0*/  SEL R7, R2, R26, !P1 ;  /* 0x0000001a02077207 */ /* 0x000fe40004800000 */
[----:B------:R-:W-:-:S03]  /*e1c0*/  @!P0 IADD3 R4, PT, PT, -R4, RZ, RZ ;  /* 0x000000ff04048210 */ /* 0x000fc60007ffe1ff */
[----:B------:R-:W-:Y:S01]  /*e1d0*/  IMAD.WIDE R18, R7, 0x4, R178 ;  /* 0x0000000407127825 */ /* 0x000fe200078e02b2 */
[----:B------:R-:W-:-:S04]  /*e1e0*/  SEL R2, R2, R4, !P1 ;  /* 0x0000000402027207 */ /* 0x000fc80004800000 */
[----:B-1----:R-:W2:Y:S01]  /*e1f0*/  LDG.E R6, desc[UR8][R18.64] ;  /* 0x0000000812067981 */ /* 0x002ea2000c1e1900 */
[----:B------:R-:W-:-:S05]  /*e200*/  IMAD.WIDE R8, R2, 0x4, R178 ;  /* 0x0000000402087825 */ /* 0x000fca00078e02b2 */
[----:B------:R-:W2:Y:S01]  /*e210*/  LDG.E R4, desc[UR8][R8.64] ;  /* 0x0000000808047981 */ /* 0x000ea2000c1e1900 */
[----:B------:R-:W-:-:S04]  /*e220*/  IMAD.IADD R2, R2, 0x1, -R7 ;  /* 0x0000000102027824 */ /* 0x000fc800078e0a07 */
[----:B------:R-:W-:-:S05]  /*e230*/  IMAD R5, R2, R5, -0x100 ;  /* 0xffffff0002057424 */ /* 0x000fca00078e0205 */
[----:B------:R-:W-:-:S05]  /*e240*/  SHF.R.S32.HI R2, RZ, 0x1f, R5 ;  /* 0x0000001fff027819 */ /* 0x000fca0000011405 */
[----:B------:R-:W-:-:S04]  /*e250*/  IMAD R2, R2, UR10, RZ ;  /* 0x0000000a02027c24 */ /* 0x000fc8000f8e02ff */
[C---:B------:R-:W-:Y:S01]  /*e260*/  IMAD R2, R5.reuse, UR11, R2 ;  /* 0x0000000b05027c24 */ /* 0x040fe2000f8e0202 */
[----:B--2---:R-:W-:Y:S01]  /*e270*/  IADD3 R4, PT, PT, R6, -R4, RZ ;  /* 0x8000000406047210 */ /* 0x004fe20007ffe0ff */
        /* <DEDUP_REMOVED lines=10> */
.L_x_1580:
[----:B------:R-:W-:Y:S01]  /*e320*/  UMOV UR5, URZ ;  /* 0x000000ff00057c82 */ /* 0x000fe20008000000 */
[----:B------:R-:W-:Y:S01]  /*e330*/  USHF.L.U32 UR4, UR10, 0x8, URZ ;  /* 0x000000080a047899 */ /* 0x000fe200080006ff */
[----:B------:R-:W-:-:S05]  /*e340*/  IADD3 R4, P0, PT, RZ, -UR5, RZ ;  /* 0x80000005ff047c10 */ /* 0x000fca000ff1e0ff */
[----:B------:R-:W-:-:S05]  /*e350*/  IMAD.X R2, RZ, RZ, ~UR4, P0 ;  /* 0x80000004ff027e24 */ /* 0x000fca00080e06ff */
[----:B------:R-:W-:-:S04]  /*e360*/  SHF.R.S64 R4, R4, 0x1f, R2 ;  /* 0x0000001f04047819 */ /* 0x000fc80000001002 */
[----:B------:R-:W-:-:S04]  /*e370*/  IADD3 R175, P0, PT, R4, R175, RZ ;  /* 0x000000af04af7210 */ /* 0x000fc80007f1e0ff */
[----:B------:R-:W-:-:S09]  /*e380*/  LEA.HI.X.SX32 R174, R2, R174, 0x1, P0 ;  /* 0x000000ae02ae7211 */ /* 0x000fd200000f0eff */
.L_x_1581:
[----:B------:R-:W-:Y:S01]  /*e390*/  IMAD.U32 R18, RZ, RZ, UR10 ;  /* 0x0000000aff127e24 */ /* 0x000fe2000f8e00ff */
[----:B------:R-:W-:Y:S01]  /*e3a0*/  MOV R2, UR11 ;  /* 0x0000000b00027c02 */ /* 0x000fe20008000f00 */
[----:B------:R-:W-:Y:S01]  /*e3b0*/  IMAD.U32 R4, RZ, RZ, UR10 ;  /* 0x0000000aff047e24 */ /* 0x000fe2000f8e00ff */
[----:B------:R-:W-:Y:S01]  /*e3c0*/  MOV R26, UR10 ;  /* 0x0000000a001a7c02 */ /* 0x000fe20008000f00 */
[----:B------:R-:W-:Y:S01]  /*e3d0*/  @!P3 IMAD.MOV.U32 R6, RZ, RZ, R175 ;  /* 0x000000ffff06b224 */ /* 0x000fe200078e00af */
[----:B------:R-:W-:Y:S01]  /*e3e0*/  LEA R18, P0, R18, R175, 0x6 ;  /* 0x000000af12127211 */ /* 0x000fe200078030ff */
[----:B------:R-:W-:Y:S01]  /*e3f0*/  @!P3 IMAD.MOV.U32 R7, RZ, RZ, R174 ;  /* 0x000000ffff07b224 */ /* 0x000fe200078e00ae */
[----:B------:R-:W-:Y:S01]  /*e400*/  MOV R5, UR10 ;  /* 0x0000000a00057c02 */ /* 0x000fe20008000f00 */
[----:B------:R2:W-:Y:S01]  /*e410*/  @P3 STS.128 [R186+0x1000], RZ ;  /* 0x001000ffba003388 */ /* 0x0005e20000000c00 */
[----:B------:R-:W-:Y:S01]  /*e420*/  LEA.HI.X R19, R4, R174, R2, 0x6, P0 ;  /* 0x000000ae04137211 */ /* 0x000fe200000f3402 */
[----:B------:R-:W-:Y:S01]  /*e430*/  IMAD.U32 R9, RZ, RZ, UR10 ;  /* 0x0000000aff097e24 */ /* 0x000fe2000f8e00ff */
[----:B------:R-:W-:Y:S01]  /*e440*/  MOV R2, UR10 ;  /* 0x0000000a00027c02 */ /* 0x000fe20008000f00 */
[----:B------:R-:W-:Y:S01]  /*e450*/  @!PT LDS RZ, [RZ] ;  /* 0x00000000fffff984 */ /* 0x000fe20000000800 */
[----:B------:R-:W-:Y:S01]  /*e460*/  @!PT LDS RZ, [RZ] ;  /* 0x00000000fffff984 */ /* 0x000fe20000000800 */
[----:B------:R-:W-:Y:S01]  /*e470*/  @!PT LDS RZ, [RZ] ;  /* 0x00000000fffff984 */ /* 0x000fe20000000800 */
[----:B-1----:R1:W-:Y:S01]  /*e480*/  @!P3 LDGSTS.E.BYPASS.LTC128B.128 [R186+0x1000], desc[UR8][R6.64] ;  /* 0x0100000006babfae */ /* 0x0023e2000b981a08 */
[----:B------:R-:W-:Y:S01]  /*e490*/  IMAD.U32 R8, RZ, RZ, UR11 ;  /* 0x0000000bff087e24 */ /* 0x000fe2000f8e00ff */
[-C--:B------:R-:W-:Y:S01]  /*e4a0*/  @!P3 LEA R26, P2, R26, R18.reuse, 0x6 ;  /* 0x000000121a1ab211 */ /* 0x080fe200078430ff */
[----:B------:R-:W-:Y:S01]  /*e4b0*/  @!UP0 UIMAD UR5, UR11, 0xc0, URZ ;  /* 0x000000c00b0588a4 */ /* 0x000fe2000f8e02ff */
[-C--:B------:R-:W-:Y:S01]  /*e4c0*/  @!P3 LEA R30, P1, R2, R18.reuse, 0x7 ;  /* 0x00000012021eb211 */ /* 0x080fe200078238ff */
[----:B------:R-:W-:Y:S01]  /*e4d0*/  IMAD.U32 R2, RZ, RZ, UR11 ;  /* 0x0000000bff027e24 */ /* 0x000fe2000f8e00ff */
[----:B------:R-:W-:Y:S01]  /*e4e0*/  @!P3 LEA R34, P0, R5, R18, 0x8 ;  /* 0x000000120522b211 */ /* 0x000fe200078040ff */
[----:B------:R-:W-:Y:S01]  /*e4f0*/  @!UP0 UIMAD UR4, UR11, 0x140, URZ ;  /* 0x000001400b0488a4 */ /* 0x000fe2000f8e02ff */
[-C--:B------:R-:W-:Y:S01]  /*e500*/  @!P3 LEA.HI.X R27, R9, R19.reuse, R8, 0x6, P2 ;  /* 0x00000013091bb211 */ /* 0x080fe200010f3408 */
[----:B------:R-:W-:Y:S01]  /*e510*/  @!P3 IMAD.MOV.U32 R8, RZ, RZ, R18 ;  /* 0x000000ffff08b224 */ /* 0x000fe200078e0012 */
[-C--:B------:R-:W-:Y:S01]  /*e520*/  @!P3 LEA.HI.X R35, R4, R19.reuse, R2, 0x8, P0 ;  /* 0x000000130423b211 */ /* 0x080fe200000f4402 */
[----:B------:R-:W-:Y:S01]  /*e530*/  @!P3 IMAD.WIDE.U32 R4, R5, 0xc0, R18 ;  /* 0x000000c00504b825 */ /* 0x000fe200078e0012 */
[----:B------:R-:W-:Y:S01]  /*e540*/  MOV R2, UR10 ;  /* 0x0000000a00027c02 */ /* 0x000fe20008000f00 */
[----:B------:R2:W-:Y:S01]  /*e550*/  @P3 STS.128 [R186+0x1800], RZ ;  /* 0x001800ffba003388 */ /* 0x0005e20000000c00 */
[----:B------:R-:W-:Y:S01]  /*e560*/  @!P3 MOV R9, R19 ;  /* 0x000000130009b202 */ /* 0x000fe20000000f00 */
[----:B------:R-:W-:Y:S01]  /*e570*/  @!P3 VIADD R5, R5, UR5 ;  /* 0x000000050505bc36 */ /* 0x000fe20008000000 */
[----:B------:R-:W-:Y:S03]  /*e580*/  BSSY.RECONVERGENT B0, `(.L_x_1582) ;  /* 0x0000030000007945 */ /* 0x000fe60003800200 */
[----:B------:R-:W-:Y:S01]  /*e590*/  @!PT LDS RZ, [RZ] ;  /* 0x00000000fffff984 */ /* 0x000fe20000000800 */
[----:B------:R-:W-:Y:S01]  /*e5a0*/  @!PT LDS RZ, [RZ] ;  /* 0x00000000fffff984 */ /* 0x000fe20000000800 */
[----:B------:R-:W-:Y:S01]  /*e5b0*/  @!PT LDS RZ, [RZ] ;  /* 0x00000000fffff984 */ /* 0x000fe20000000800 */
[----:B------:R2:W-:Y:S04]  /*e5c0*/  @!P3 LDGSTS.E.BYPASS.LTC128B.128 [R186+0x1800], desc[UR8][R8.64] ;  /* 0x0180000008babfae */ /* 0x0005e8000b981a08 */
[----:B------:R2:W-:Y:S01]  /*e5d0*/  @P3 STS.128 [R186+0x2000], RZ ;  /* 0x002000ffba003388 */ /* 0x0005e20000000c00 */
[----:B-1----:R-:W-:-:S03]  /*e5e0*/  IMAD.U32 R7, RZ, RZ, UR10 ;  /* 0x0000000aff077e24 */ /* 0x002fc6000f8e00ff */
[----:B------:R-:W-:Y:S01]  /*e5f0*/  @!PT LDS RZ, [RZ] ;  /* 0x00000000fffff984 */ /* 0x000fe20000000800 */
[----:B------:R-:W-:Y:S01]  /*e600*/  @!PT LDS RZ, [RZ] ;  /* 0x00000000fffff984 */ /* 0x000fe20000000800 */
[----:B------:R-:W-:Y:S01]  /*e610*/  @!PT LDS RZ, [RZ] ;  /* 0x00000000fffff984 */ /* 0x000fe20000000800 */
[----:B------:R2:W-:Y:S01]  /*e620*/  @!P3 LDGSTS.E.BYPASS.LTC128B.128 [R186+0x2000], desc[UR8][R26.64] ;  /* 0x020000001ababfae */ /* 0x0005e2000b981a08 */
[----:B------:R-:W-:-:S03]  /*e630*/  IMAD.U32 R6, RZ, RZ, UR11 ;  /* 0x0000000bff067e24 */ /* 0x000fc6000f8e00ff */
[----:B------:R2:W-:Y:S02]  /*e640*/  @P3 STS.128 [R186+0x2800], RZ ;  /* 0x002800ffba003388 */ /* 0x0005e40000000c00 */
[-C--:B------:R-:W-:Y:S01]  /*e650*/  @!P3 LEA.HI.X R31, R7, R19.reuse, R6, 0x7, P1 ;  /* 0x00000013071fb211 */ /* 0x080fe200008f3c06 */
[----:B------:R-:W-:Y:S01]  /*e660*/  @!P3 IMAD.MOV.U32 R6, RZ, RZ, R18 ;  /* 0x000000ffff06b224 */ /* 0x000fe200078e0012 */
[----:B------:R-:W-:-:S03]  /*e670*/  @!P3 MOV R7, R19 ;  /* 0x000000130007b202 */ /* 0x000fc60000000f00 */
[----:B------:R-:W-:Y:S01]  /*e680*/  @!PT LDS RZ, [RZ] ;  /* 0x00000000fffff984 */ /* 0x000fe20000000800 */
[----:B------:R-:W-:Y:S01]  /*e690*/  @!PT LDS RZ, [RZ] ;  /* 0x00000000fffff984 */ /* 0x000fe20000000800 */
[----:B------:R-:W-:Y:S01]  /*e6a0*/  @!PT LDS RZ, [RZ] ;  /* 0x00000000fffff984 */ /* 0x000fe20000000800 */
[----:B------:R2:W-:Y:S01]  /*e6b0*/  @!P3 LDGSTS.E.BYPASS.LTC128B.128 [R186+0x2800], desc[UR8][R30.64] ;  /* 0x028000001ebabfae */ /* 0x0005e2000b981a08 */
[----:B------:R-:W-:-:S03]  /*e6c0*/  @!P3 IMAD.WIDE.U32 R6, R2, 0x140, R6 ;  /* 0x000001400206b825 */ /* 0x000fc600078e0006 */
[----:B------:R2:W-:Y:S02]  /*e6d0*/  @P3 STS.128 [R186+0x3000], RZ ;  /* 0x003000ffba003388 */ /* 0x0005e40000000c00 */
[----:B------:R-:W-:Y:S02]  /*e6e0*/  @!P3 IADD3 R7, PT, PT, R7, UR4, RZ ;  /* 0x000000040707bc10 */ /* 0x000fe4000fffe0ff */
        /* <DEDUP_REMOVED lines=18> */
[----:B------:R-:W-:-:S05]  /*e810*/  IMAD.WIDE.U32 R18, R2, 0x180, R18 ;  /* 0x0000018002127825 */ /* 0x000fca00078e0012 */
[----:B--2---:R-:W-:Y:S02]  /*e820*/  IADD3 R5, PT, PT, R19, UR4, RZ ;  /* 0x0000000413057c10 */ /* 0x004fe4000fffe0ff */
[----:B------:R-:W-:-:S05]  /*e830*/  MOV R4, R18 ;  /* 0x0000001200047202 */ /* 0x000fca0000000f00 */
[----:B------:R-:W-:Y:S01]  /*e840*/  @!PT LDS RZ, [RZ] ;  /* 0x00000000fffff984 */ /* 0x000fe20000000800 */
[----:B------:R-:W-:Y:S01]  /*e850*/  @!PT LDS RZ, [RZ] ;  /* 0x00000000fffff984 */ /* 0x000fe20000000800 */
[----:B------:R-:W-:Y:S01]  /*e860*/  @!PT LDS RZ, [RZ] ;  /* 0x00000000fffff984 */ /* 0x000fe20000000800 */
[----:B------:R1:W-:Y:S02]  /*e870*/  LDGSTS.E.BYPASS.LTC128B.128 [R186+0x4800], desc[UR8][R4.64] ;  /* 0x0480000004ba7fae */ /* 0x0003e4000b981a08 */
.L_x_1583:
[----:B------:R-:W-:Y:S05]  /*e880*/  BSYNC.RECONVERGENT B0 ;  /* 0x0000000000007941 */ /* 0x000fea0003800200 */
.L_x_1582:
[----:B------:R-:W0:Y:S02]  /*e890*/  LDGDEPBAR ;  /* 0x00000000000079af */ /* 0x000e240000000000 */
.L_x_1579:
[----:B-12---:R-:W-:Y:S01]  /*e8a0*/  FMNMX3.FTZ R5, R129, R12, R11, !PT ;  /* 0x0000000c81057276 */ /* 0x006fe2000781000b */
[----:B------:R-:W-:Y:S01]  /*e8b0*/  UIADD3 UR18, UPT, UPT, UR17, -0x3, URZ ;  /* 0xfffffffd11127890 */ /* 0x000fe2000fffe0ff */
        /* <DEDUP_REMOVED lines=70> */
[----:B-1----:R-:W-:Y:S02]  /*ed20*/  FMNMX.FTZ R86, R2, R86, !PT ;  /* 0x0000005602567209 */ /* 0x002fe40007810000 */
[----:B--2---:R-:W-:-:S03]  /*ed30*/  FMNMX.FTZ R87, R4, R87, !PT ;  /* 0x0000005704577209 */ /* 0x004fc60007810000 */
[C---:B------:R-:W-:Y:S01]  /*ed40*/  FMUL.FTZ R80, R86.reuse, UR15 ;  /* 0x0000000f56507c20 */ /* 0x040fe20008410000 */
[C---:B------:R-:W-:Y:S02]  /*ed50*/  FSETP.NEU.FTZ.AND P0, PT, R86.reuse, -INF , PT ;  /* 0xff8000005600780b */ /* 0x040fe40003f1d000 */
[C---:B------:R-:W-:Y:S01]  /*ed60*/  FSETP.NEU.FTZ.AND P1, PT, R87.reuse, -INF , PT ;  /* 0xff8000005700780b */ /* 0x040fe20003f3d000 */
[C---:B------:R-:W-:Y:S01]  /*ed70*/  FMUL.FTZ R85, R87.reuse, UR15 ;  /* 0x0000000f57557c20 */ /* 0x040fe20008410000 */
[----:B------:R-:W-:Y:S02]  /*ed80*/  FSEL R4, R86, RZ, P0 ;  /* 0x000000ff56047208 */ /* 0x000fe40000000000 */
[----:B------:R-:W-:Y:S02]  /*ed90*/  FSEL R5, R87, RZ, P1 ;  /* 0x000000ff57057208 */ /* 0x000fe40000800000 */
[----:B------:R-:W-:Y:S01]  /*eda0*/  FSEL R85, R85, RZ, P1 ;  /* 0x000000ff55557208 */ /* 0x000fe20000800000 */
[----:B------:R-:W-:Y:S01]  /*edb0*/  FADD.FTZ R4, R129, -R4 ;  /* 0x8000000481047221 */ /* 0x000fe20000010000 */
[----:B------:R-:W-:Y:S01]  /*edc0*/  FSEL R80, R80, RZ, P0 ;  /* 0x000000ff50507208 */ /* 0x000fe20000000000 */
[----:B------:R-:W-:-:S02]  /*edd0*/  FADD.FTZ R5, R131, -R5 ;  /* 0x8000000583057221 */ /* 0x000fc40000010000 */
[----:B------:R-:W-:Y:S01]  /*ede0*/  FMUL.FTZ R93, R4, UR15 ;  /* 0x0000000f045d7c20 */ /* 0x000fe20008410000 */
[--C-:B------:R-:W-:Y:S01]  /*edf0*/  FFMA.FTZ R82, R17, UR15, -R85.reuse ;  /* 0x0000000f11527c23 */ /* 0x100fe20008010855 */
[--C-:B------:R-:W-:Y:S01]  /*ee00*/  FFMA.FTZ R81, R16, UR15, -R85.reuse ;  /* 0x0000000f10517c23 */ /* 0x100fe20008010855 */
[----:B------:R-:W-:Y:S01]  /*ee10*/  IADD3 R4, PT, PT, R182, 0x5000, RZ ;  /* 0x00005000b6047810 */ /* 0x000fe20007ffe0ff */
[----:B------:R-:W1:Y:S01]  /*ee20*/  LDSM.16.MT88.4 R16, [R182+0x5000] ;  /* 0x00500000b610783b */ /* 0x000e620000004200 */
[----:B------:R-:W-:Y:S01]  /*ee30*/  FMUL.FTZ R5, R5, UR15 ;  /* 0x0000000f05057c20 */ /* 0x000fe20008410000 */
[--C-:B------:R-:W-:Y:S01]  /*ee40*/  FFMA.FTZ R84, R15, UR15, -R85.reuse ;  /* 0x0000000f0f547c23 */ /* 0x100fe20008010855 */
[----:B------:R-:W-:Y:S01]  /*ee50*/  @P5 IADD3 R95, PT, PT, R4, -0x20, RZ ;  /* 0xffffffe0045f5810 */ /* 0x000fe20007ffe0ff */
[--C-:B------:R-:W-:Y:S01]  /*ee60*/  FFMA.FTZ R83, R14, UR15, -R85.reuse ;  /* 0x0000000f0e537c23 */ /* 0x100fe20008010855 */
[----:B------:R-:W2:Y:S01]  /*ee70*/  MUFU.EX2 R94, R5 ;  /* 0x00000005005e7308 */ /* 0x000ea20000000800 */
        /* <DEDUP_REMOVED lines=11> */
[----:B------:R-:W-:Y:S01]  /*ef30*/  LDSM.16.MT88.4 R20, [R182+0x5400] ;  /* 0x00540000b614783b */ /* 0x000fe20000004200 */
[----:B------:R-:W-:Y:S01]  /*ef40*/  MUFU.EX2 R82, R82 ;  /* 0x0000005200527308 */ /* 0x000fe20000000800 */
[--C-:B------:R-:W-:Y:S01]  /*ef50*/  FFMA.FTZ R108, R28, UR15, -R80.reuse ;  /* 0x0000000f1c6c7c23 */ /* 0x100fe20008010850 */
[-C--:B--2---:R-:W-:Y:S01]  /*ef60*/  FMUL.FTZ R12, R168, R94.reuse ;  /* 0x0000005ea80c7220 */ /* 0x084fe20000410000 */
[----:B------:R-:W2:Y:S01]  /*ef70*/  LDSM.16.MT88.4 R4, [R95] ;  /* 0x000000005f04783b */ /* 0x000ea20000004200 */
[----:B------:R-:W4:Y:S01]  /*ef80*/  MUFU.EX2 R81, R81 ;  /* 0x0000005100517308 */ /* 0x000f220000000800 */
[-C--:B------:R-:W-:Y:S01]  /*ef90*/  FMUL.FTZ R13, R169, R94.reuse ;  /* 0x0000005ea90d7220 */ /* 0x080fe20000410000 */
[--C-:B------:R-:W-:Y:S01]  /*efa0*/  FFMA.FTZ R99, R25, UR15, -R85.reuse ;  /* 0x0000000f19637c23 */ /* 0x100fe20008010855 */
[----:B------:R-:W5:Y:S01]  /*efb0*/  LDSM.16.MT88.4 R28, [R95+0x400] ;  /* 0x000400005f1c783b */ /* 0x000f620000004200 */
[----:B------:R-:W-:Y:S01]  /*efc0*/  MUFU.EX2 R79, R79 ;  /* 0x0000004f004f7308 */ /* 0x000fe20000000800 */
[----:B------:R-:W-:Y:S01]  /*efd0*/  FMUL.FTZ R164, R164, R94 ;  /* 0x0000005ea4a47220 */ /* 0x000fe20000410000 */
[----:B---3--:R-:W-:Y:S01]  /*efe0*/  F2FP.F16.F32.PACK_AB R8, R83, R84 ;  /* 0x000000545308723e */ /* 0x008fe200000000ff */
[-C--:B------:R-:W-:Y:S01]  /*eff0*/  FMUL.FTZ R165, R165, R94.reuse ;  /* 0x0000005ea5a57220 */ /* 0x080fe20000410000 */
[----:B------:R-:W3:Y:S01]  /*f000*/  MUFU.EX2 R2, R2 ;  /* 0x0000000200027308 */ /* 0x000ee20000000800 */
[--C-:B------:R-:W-:Y:S01]  /*f010*/  FFMA.FTZ R107, R24, UR15, -R80.reuse ;  /* 0x0000000f186b7c23 */ /* 0x100fe20008010850 */
[-C--:B------:R-:W-:Y:S01]  /*f020*/  FMUL.FTZ R24, R160, R94.reuse ;  /* 0x0000005ea0187220 */ /* 0x080fe20000410000 */
[-C--:B------:R-:W-:Y:S01]  /*f030*/  FMUL.FTZ R25, R161, R94.reuse ;  /* 0x0000005ea1197220 */ /* 0x080fe20000410000 */
[----:B------:R-:W-:Y:S01]  /*f040*/  MUFU.EX2 R88, R88 ;  /* 0x0000005800587308 */ /* 0x000fe20000000800 */
[----:B------:R-:W-:Y:S01]  /*f050*/  FMUL.FTZ R156, R156, R94 ;  /* 0x0000005e9c9c7220 */ /* 0x000fe20000410000 */
[----:B----4-:R-:W-:Y:S01]  /*f060*/  F2FP.F16.F32.PACK_AB R10, R81, R82 ;  /* 0x00000052510a723e */ /* 0x010fe200000000ff */
[----:B------:R-:W-:Y:S01]  /*f070*/  FMUL.FTZ R157, R157, R94 ;  /* 0x0000005e9d9d7220 */ /* 0x000fe20000410000 */
[----:B------:R-:W4:Y:S01]  /*f080*/  MUFU.EX2 R92, R92 ;  /* 0x0000005c005c7308 */ /* 0x000f220000000800 */
[--C-:B------:R-:W-:Y:S01]  /*f090*/  FFMA.FTZ R111, R32, UR15, -R85.reuse ;  /* 0x0000000f206f7c23 */ /* 0x100fe20008010855 */
[--C-:B------:R-:W-:Y:S01]  /*f0a0*/  FFMA.FTZ R110, R33, UR15, -R85.reuse ;  /* 0x0000000f216e7c23 */ /* 0x100fe20008010855 */
[--C-:B------:R-:W-:Y:S01]  /*f0b0*/  FFMA.FTZ R109, R114, UR15, -R85.reuse ;  /* 0x0000000f726d7c23 */ /* 0x100fe20008010855 */
[----:B------:R-:W1:Y:S01]  /*f0c0*/  MUFU.EX2 R93, R93 ;  /* 0x0000005d005d7308 */ /* 0x000e620000000800 */
        /* <DEDUP_REMOVED lines=11> */
[----:B------:R-:W-:Y:S01]  /*f180*/  MUFU.EX2 R104, R104 ;  /* 0x0000006800687308 */ /* 0x000fe20000000800 */
[--C-:B------:R-:W-:Y:S01]  /*f190*/  FFMA.FTZ R113, R113, UR15, -R85.reuse ;  /* 0x0000000f71717c23 */ /* 0x100fe20008010855 */
[-C--:B-1----:R-:W-:Y:S01]  /*f1a0*/  FMUL.FTZ R14, R170, R93.reuse ;  /* 0x0000005daa0e7220 */ /* 0x082fe20000410000 */
[-C--:B------:R-:W-:Y:S01]  /*f1b0*/  FMUL.FTZ R15, R171, R93.reuse ;  /* 0x0000005dab0f7220 */ /* 0x080fe20000410000 */
[-C--:B------:R-:W-:Y:S01]  /*f1c0*/  FMUL.FTZ R166, R166, R93.reuse ;  /* 0x0000005da6a67220 */ /* 0x080fe20000410000 */
[-C--:B------:R-:W-:Y:S01]  /*f1d0*/  FMUL.FTZ R167, R167, R93.reuse ;  /* 0x0000005da7a77220 */ /* 0x080fe20000410000 */
[----:B------:R-:W1:Y:S01]  /*f1e0*/  MUFU.EX2 R103, R103 ;  /* 0x0000006700677308 */ /* 0x000e620000000800 */
[-C--:B------:R-:W-:Y:S01]  /*f1f0*/  FMUL.FTZ R26, R162, R93.reuse ;  /* 0x0000005da21a7220 */ /* 0x080fe20000410000 */
[-C--:B------:R-:W-:Y:S01]  /*f200*/  FMUL.FTZ R27, R163, R93.reuse ;  /* 0x0000005da31b7220 */ /* 0x080fe20000410000 */
[-C--:B------:R-:W-:Y:S01]  /*f210*/  FMUL.FTZ R158, R158, R93.reuse ;  /* 0x0000005d9e9e7220 */ /* 0x080fe20000410000 */
[C---:B------:R-:W-:Y:S01]  /*f220*/  HMMA.16816.F32 R12, R8.reuse, R16, R12 ;  /* 0x00000010080c723c */ /* 0x040fe2000000180c */
[----:B------:R-:W-:Y:S01]  /*f230*/  MUFU.EX2 R105, R105 ;  /* 0x0000006900697308 */ /* 0x000fe20000000800 */
[----:B------:R-:W-:Y:S01]  /*f240*/  FMUL.FTZ R159, R159, R93 ;  /* 0x0000005d9f9f7220 */ /* 0x000fe20000410000 */
[----:B---3--:R-:W-:Y:S01]  /*f250*/  F2FP.F16.F32.PACK_AB R32, R100, R99 ;  /* 0x000000636420723e */ /* 0x008fe200000000ff */
[--C-:B------:R-:W-:Y:S01]  /*f260*/  FFMA.FTZ R126, R126, UR15, -R80.reuse ;  /* 0x0000000f7e7e7c23 */ /* 0x100fe20008010850 */
[----:B------:R-:W3:Y:S01]  /*f270*/  MUFU.EX2 R107, R107 ;  /* 0x0000006b006b7308 */ /* 0x000ee20000000800 */
[--C-:B------:R-:W-:Y:S01]  /*f280*/  FFMA.FTZ R146, R146, UR15, -R80.reuse ;  /* 0x0000000f92927c23 */ /* 0x100fe20008010850 */
[--C-:B------:R-:W-:Y:S01]  /*f290*/  FFMA.FTZ R128, R207, UR15, -R85.reuse ;  /* 0x0000000fcf807c23 */ /* 0x100fe20008010855 */
[C---:B------:R-:W-:Y:S01]  /*f2a0*/  HMMA.16816.F32 R16, R8.reuse, R18, R164 ;  /* 0x000000120810723c */ /* 0x040fe200000018a4 */
[----:B------:R-:W-:Y:S01]  /*f2b0*/  MUFU.EX2 R106, R106 ;  /* 0x0000006a006a7308 */ /* 0x000fe20000000800 */
[----:B-1----:R-:W-:Y:S01]  /*f2c0*/  F2FP.F16.F32.PACK_AB R34, R103, R104 ;  /* 0x000000686722723e */ /* 0x002fe200000000ff */
[--C-:B------:R-:W-:Y:S01]  /*f2d0*/  FFMA.FTZ R131, R140, UR15, -R85.reuse ;  /* 0x0000000f8c837c23 */ /* 0x100fe20008010855 */
[--C-:B------:R-:W-:Y:S01]  /*f2e0*/  FFMA.FTZ R129, R205, UR15, -R85.reuse ;  /* 0x0000000fcd817c23 */ /* 0x100fe20008010855 */
[----:B------:R-:W1:Y:S01]  /*f2f0*/  MUFU.EX2 R108, R108 ;  /* 0x0000006c006c7308 */ /* 0x000e620000000800 */
[--C-:B------:R-:W-:Y:S01]  /*f300*/  FFMA.FTZ R206, R206, UR15, -R85.reuse ;  /* 0x0000000fcece7c23 */ /* 0x100fe20008010855 */
[--C-:B------:R-:W-:Y:S01]  /*f310*/  FFMA.FTZ R162, R200, UR15, -R80.reuse ;  /* 0x0000000fc8a27c23 */ /* 0x100fe20008010850 */
[C---:B--2---:R-:W-:Y:S01]  /*f320*/  HMMA.16816.F32 R24, R8.reuse, R4, R24 ;  /* 0x000000040818723c */ /* 0x044fe20000001818 */
[----:B------:R-:W-:Y:S01]  /*f330*/  MUFU.EX2 R111, R111 ;  /* 0x0000006f006f7308 */ /* 0x000fe20000000800 */
[--C-:B------:R-:W-:Y:S01]  /*f340*/  FFMA.FTZ R161, R199, UR15, -R80.reuse ;  /* 0x0000000fc7a17c23 */ /* 0x100fe20008010850 */
[----:B---3--:R-:W-:Y:S01]  /*f350*/  F2FP.F16.F32.PACK_AB R33, R107, R105 ;  /* 0x000000696b21723e */ /* 0x008fe200000000ff */
[--C-:B------:R-:W-:Y:S01]  /*f360*/  FFMA.FTZ R160, R198, UR15, -R80.reuse ;  /* 0x0000000fc6a07c23 */ /* 0x100fe20008010850 */
[----:B------:R-:W2:Y:S01]  /*f370*/  MUFU.EX2 R110, R110 ;  /* 0x0000006e006e7308 */ /* 0x000ea20000000800 */
[--C-:B------:R-:W-:Y:S01]  /*f380*/  FFMA.FTZ R203, R203, UR15, -R85.reuse ;  /* 0x0000000fcbcb7c23 */ /* 0x100fe20008010855 */
[--C-:B------:R-:W-:Y:S01]  /*f390*/  FFMA.FTZ R165, R197, UR15, -R85.reuse ;  /* 0x0000000fc5a57c23 */ /* 0x100fe20008010855 */
[----:B------:R-:W-:Y:S01]  /*f3a0*/  HMMA.16816.F32 R8, R8, R6, R156 ;  /* 0x000000060808723c */ /* 0x000fe2000000189c */
[----:B------:R-:W3:Y:S01]  /*f3b0*/  LDSM.16.MT88.4 R4, [R182+0x5800] ;  /* 0x00580000b604783b */ /* 0x000ee20000004200 */
[----:B------:R-:W-:Y:S01]  /*f3c0*/  MUFU.EX2 R109, R109 ;  /* 0x0000006d006d7308 */ /* 0x000fe20000000800 */
[----:B-1----:R-:W-:Y:S01]  /*f3d0*/  F2FP.F16.F32.PACK_AB R35, R108, R106 ;  /* 0x0000006a6c23723e */ /* 0x002fe200000000ff */
        /* <DEDUP_REMOVED lines=11> */
[----:B------:R-:W1:Y:S01]  /*f490*/  MUFU.EX2 R117, R117 ;  /* 0x0000007500757308 */ /* 0x000e620000000800 */
[--C-:B------:R-:W-:Y:S01]  /*f4a0*/  FFMA.FTZ R166, R191, UR15, -R80.reuse ;  /* 0x0000000fbfa67c23 */ /* 0x100fe20008010850 */
[----:B------:R-:W-:Y:S01]  /*f4b0*/  FFMA.FTZ R169, R192, UR15, -R80 ;  /* 0x0000000fc0a97c23 */ /* 0x000fe20008010850 */
[C---:B------:R-:W-:Y:S01]  /*f4c0*/  HMMA.16816.F32 R16, R32.reuse, R22, R16 ;  /* 0x000000162010723c */ /* 0x040fe20000001810 */
[----:B------:R-:W4:Y:S01]  /*f4d0*/  LDSM.16.MT88.4 R20, [R95+0x800] ;  /* 0x000800005f14783b */ /* 0x000f220000004200 */
[----:B------:R-:W-:Y:S01]  /*f4e0*/  MUFU.EX2 R116, R116 ;  /* 0x0000007400747308 */ /* 0x000fe20000000800 */
[--C-:B------:R-:W-:Y:S01]  /*f4f0*/  FFMA.FTZ R188, R188, UR15, -R85.reuse ;  /* 0x0000000fbcbc7c23 */ /* 0x100fe20008010855 */
[--C-:B------:R-:W-:Y:S01]  /*f500*/  FFMA.FTZ R170, R190, UR15, -R85.reuse ;  /* 0x0000000fbeaa7c23 */ /* 0x100fe20008010855 */
[--C-:B------:R-:W-:Y:S01]  /*f510*/  FFMA.FTZ R171, R189, UR15, -R85.reuse ;  /* 0x0000000fbdab7c23 */ /* 0x100fe20008010855 */
[----:B------:R-:W3:Y:S01]  /*f520*/  MUFU.EX2 R115, R115 ;  /* 0x0000007300737308 */ /* 0x000ee20000000800 */
[--C-:B------:R-:W-:Y:S01]  /*f530*/  FFMA.FTZ R153, R153, UR15, -R85.reuse ;  /* 0x0000000f99997c23 */ /* 0x100fe20008010855 */
[C---:B-----5:R-:W-:Y:S01]  /*f540*/  HMMA.16816.F32 R36, R32.reuse, R28, R24 ;  /* 0x0000001c2024723c */ /* 0x060fe20000001818 */
[----:B------:R-:W5:Y:S01]  /*f550*/  LDSM.16.MT88.4 R24, [R182+0x5c00] ;  /* 0x005c0000b618783b */ /* 0x000f620000004200 */
[--C-:B------:R-:W-:Y:S01]  /*f560*/  FFMA.FTZ R29, R120, UR15, -R85.reuse ;  /* 0x0000000f781d7c23 */ /* 0x100fe20008010855 */
[----:B------:R-:W-:Y:S01]  /*f570*/  FFMA.FTZ R28, R119, UR15, -R85 ;  /* 0x0000000f771c7c23 */ /* 0x000fe20008010855 */
[----:B------:R2:W-:Y:S01]  /*f580*/  MUFU.EX2 R120, R121 ;  /* 0x0000007900787308 */ /* 0x0005e20000000800 */
[----:B------:R-:W-:Y:S01]  /*f590*/  FFMA.FTZ R84, R151, R94, R84 ;  /* 0x0000005e97547223 */ /* 0x000fe20000010054 */
[----:B------:R-:W-:Y:S01]  /*f5a0*/  FFMA.FTZ R79, R152, R93, R79 ;  /* 0x0000005d984f7223 */ /* 0x000fe2000001004f */
[----:B------:R-:W-:Y:S01]  /*f5b0*/  FFMA.FTZ R102, R102, UR15, -R85 ;  /* 0x0000000f66667c23 */ /* 0x000fe20008010855 */
[----:B------:R-:W-:Y:S01]  /*f5c0*/  MUFU.EX2 R119, R29 ;  /* 0x0000001d00777308 */ /* 0x000fe20000000800 */
[----:B------:R-:W-:Y:S01]  /*f5d0*/  FADD.FTZ R84, R83, R84 ;  /* 0x0000005453547221 */ /* 0x000fe20000010000 */
[----:B------:R-:W-:Y:S01]  /*f5e0*/  FADD.FTZ R79, R2, R79 ;  /* 0x0000004f024f7221 */ /* 0x000fe20000010000 */
[----:B------:R-:W-:Y:S01]  /*f5f0*/  FFMA.FTZ R97, R97, UR15, -R85 ;  /* 0x0000000f61617c23 */ /* 0x000fe20008010855 */
[----:B------:R-:W4:Y:S01]  /*f600*/  MUFU.EX2 R113, R113 ;  /* 0x0000007100717308 */ /* 0x000f220000000800 */
[----:B------:R-:W-:Y:S01]  /*f610*/  FADD.FTZ R84, R82, R84 ;  /* 0x0000005452547221 */ /* 0x000fe20000010000 */
[----:B------:R-:W-:Y:S01]  /*f620*/  FADD.FTZ R79, R88, R79 ;  /* 0x0000004f584f7221 */ /* 0x000fe20000010000 */
[----:B------:R-:W-:Y:S01]  /*f630*/  FFMA.FTZ R65, R65, UR15, -R85 ;  /* 0x0000000f41417c23 */ /* 0x000fe20008010855 */
[----:B------:R-:W-:Y:S01]  /*f640*/  MUFU.EX2 R123, R123 ;  /* 0x0000007b007b7308 */ /* 0x000fe20000000800 */
[----:B------:R-:W-:Y:S01]  /*f650*/  FADD.FTZ R81, R81, R84 ;  /* 0x0000005451517221 */ /* 0x000fe20000010000 */
[--C-:B--2---:R-:W-:Y:S01]  /*f660*/  FFMA.FTZ R121, R118, UR15, -R80.reuse ;  /* 0x0000000f76797c23 */ /* 0x104fe20008010850 */
[----:B------:R-:W-:Y:S01]  /*f670*/  FADD.FTZ R79, R92, R79 ;  /* 0x0000004f5c4f7221 */ /* 0x000fe20000010000 */
[----:B------:R2:W-:Y:S01]  /*f680*/  MUFU.EX2 R118, R28 ;  /* 0x0000001c00767308 */ /* 0x0005e20000000800 */
[----:B------:R-:W-:Y:S01]  /*f690*/  FADD.FTZ R81, R99, R81 ;  /* 0x0000005163517221 */ /* 0x000fe20000010000 */
[----:B------:R-:W-:Y:S01]  /*f6a0*/  FFMA.FTZ R68, R68, UR15, -R85 ;  /* 0x0000000f44447c23 */ /* 0x000fe20008010855 */
[----:B------:R-:W-:Y:S01]  /*f6b0*/  FADD.FTZ R105, R105, R79 ;  /* 0x0000004f69697221 */ /* 0x000fe20000010000 */
[----:B------:R3:W4:Y:S01]  /*f6c0*/  MUFU.EX2 R125, R121 ;  /* 0x00000079007d7308 */ /* 0x0007220000000800 */
[----:B------:R-:W-:Y:S01]  /*f6d0*/  FADD.FTZ R81, R100, R81 ;  /* 0x0000005164517221 */ /* 0x000fe20000010000 */
[----:B------:R-:W-:Y:S01]  /*f6e0*/  FFMA.FTZ R64, R64, UR15, -R85 ;  /* 0x0000000f40407c23 */ /* 0x000fe20008010855 */
[----:B------:R-:W-:Y:S01]  /*f6f0*/  FADD.FTZ R107, R107, R105 ;  /* 0x000000696b6b7221 */ /* 0x000fe20000010000 */
[----:B------:R-:W-:Y:S01]  /*f700*/  MUFU.EX2 R126, R126 ;  /* 0x0000007e007e7308 */ /* 0x000fe20000000800 */
[----:B------:R-:W-:Y:S01]  /*f710*/  FADD.FTZ R104, R104, R81 ;  /* 0x0000005168687221 */ /* 0x000fe20000010000 */
[----:B------:R-:W-:Y:S01]  /*f720*/  FFMA.FTZ R45, R45, UR15, -R80 ;  /* 0x0000000f2d2d7c23 */ /* 0x000fe20008010850 */
[----:B------:R-:W-:Y:S01]  /*f730*/  FADD.FTZ R107, R106, R107 ;  /* 0x0000006b6a6b7221 */ /* 0x000fe20000010000 */
[----:B------:R-:W-:Y:S01]  /*f740*/  MUFU.EX2 R128, R128 ;  /* 0x0000008000807308 */ /* 0x000fe20000000800 */
[----:B------:R-:W-:Y:S01]  /*f750*/  FADD.FTZ R104, R103, R104 ;  /* 0x0000006867687221 */ /* 0x000fe20000010000 */
[----:B--2---:R-:W-:Y:S01]  /*f760*/  HMMA.16816.F32 R28, R32, R30, R8 ;  /* 0x0000001e201c723c */ /* 0x004fe20000001808 */
[----:B------:R-:W-:Y:S01]  /*f770*/  F2FP.F16.F32.PACK_AB R32, R110, R111 ;  /* 0x0000006f6e20723e */ /* 0x000fe200000000ff */
[----:B------:R-:W2:Y:S01]  /*f780*/  LDSM.16.MT88.4 R8, [R95+0xc00] ;  /* 0x000c00005f08783b */ /* 0x000ea20000004200 */
[----:B-1----:R-:W-:Y:S01]  /*f790*/  F2FP.F16.F32.PACK_AB R33, R117, R112 ;  /* 0x000000707521723e */ /* 0x002fe200000000ff */
[----:B---3--:R-:W-:Y:S01]  /*f7a0*/  FFMA.FTZ R121, R208, UR15, -R80 ;  /* 0x0000000fd0797c23 */ /* 0x008fe20008010850 */
[----:B------:R-:W-:Y:S01]  /*f7b0*/  F2FP.F16.F32.PACK_AB R34, R114, R109 ;  /* 0x0000006d7222723e */ /* 0x000fe200000000ff */
        /* <DEDUP_REMOVED lines=13> */
[----:B------:R-:W-:Y:S01]  /*f890*/  MUFU.EX2 R129, R129 ;  /* 0x0000008100817308 */ /* 0x000fe20000000800 */
[----:B------:R-:W-:Y:S01]  /*f8a0*/  FADD.FTZ R116, R116, R112 ;  /* 0x0000007074747221 */ /* 0x000fe20000010000 */
[----:B------:R-:W-:Y:S01]  /*f8b0*/  FADD.FTZ R109, R114, R109 ;  /* 0x0000006d726d7221 */ /* 0x000fe20000010000 */
[C---:B------:R-:W-:Y:S01]  /*f8c0*/  HMMA.16816.F32 R16, R32.reuse, R6, R16 ;  /* 0x000000062010723c */ /* 0x040fe20000001810 */
[----:B------:R-:W3:Y:S01]  /*f8d0*/  LDSM.16.MT88.4 R4, [R182+0x6000] ;  /* 0x00600000b604783b */ /* 0x000ee20000004200 */
[----:B------:R-:W-:Y:S01]  /*f8e0*/  MUFU.EX2 R156, R156 ;  /* 0x0000009c009c7308 */ /* 0x000fe20000000800 */
[----:B------:R-:W-:Y:S01]  /*f8f0*/  FADD.FTZ R116, R115, R116 ;  /* 0x0000007473747221 */ /* 0x000fe20000010000 */
[--C-:B------:R-:W-:Y:S01]  /*f900*/  FFMA.FTZ R72, R72, UR15, -R85.reuse ;  /* 0x0000000f48487c23 */ /* 0x100fe20008010855 */
[----:B------:R-:W-:Y:S01]  /*f910*/  FFMA.FTZ R151, R78, UR15, -R85 ;  /* 0x0000000f4e977c23 */ /* 0x000fe20008010855 */
[----:B------:R-:W-:Y:S01]  /*f920*/  MUFU.EX2 R159, R159 ;  /* 0x0000009f009f7308 */ /* 0x000fe20000000800 */
[----:B------:R-:W-:Y:S01]  /*f930*/  FFMA.FTZ R152, R0, UR15, -R80 ;  /* 0x0000000f00987c23 */ /* 0x000fe20008010850 */
[C---:B----4-:R-:W-:Y:S01]  /*f940*/  HMMA.16816.F32 R36, R32.reuse, R20, R36 ;  /* 0x000000142024723c */ /* 0x050fe20000001824 */
[----:B------:R-:W-:Y:S01]  /*f950*/  F2FP.F16.F32.PACK_AB R20, R120, R113 ;  /* 0x000000717814723e */ /* 0x000fe200000000ff */
[----:B------:R-:W-:Y:S01]  /*f960*/  MUFU.EX2 R157, R157 ;  /* 0x0000009d009d7308 */ /* 0x000fe20000000800 */
[----:B------:R-:W-:Y:S01]  /*f970*/  F2FP.F16.F32.PACK_AB R21, R123, R125 ;  /* 0x0000007d7b15723e */ /* 0x000fe200000000ff */
[----:B------:R-:W-:Y:S01]  /*f980*/  FADD.FTZ R113, R113, R109 ;  /* 0x0000006d71717221 */ /* 0x000fe20000010000 */
[----:B------:R-:W-:Y:S01]  /*f990*/  FADD.FTZ R125, R125, R116 ;  /* 0x000000747d7d7221 */ /* 0x000fe20000010000 */
[----:B------:R-:W-:Y:S01]  /*f9a0*/  MUFU.EX2 R162, R162 ;  /* 0x000000a200a27308 */ /* 0x000fe20000000800 */
[----:B------:R-:W-:Y:S01]  /*f9b0*/  FFMA.FTZ R54, R54, UR15, -R85 ;  /* 0x0000000f36367c23 */ /* 0x000fe20008010855 */
[----:B------:R-:W-:Y:S01]  /*f9c0*/  HMMA.16816.F32 R28, R32, R22, R28 ;  /* 0x00000016201c723c */ /* 0x000fe2000000181c */
[----:B------:R-:W-:Y:S01]  /*f9d0*/  F2FP.F16.F32.PACK_AB R22, R118, R119 ;  /* 0x000000777616723e */ /* 0x000fe200000000ff */
[----:B------:R-:W-:Y:S01]  /*f9e0*/  MUFU.EX2 R161, R161 ;  /* 0x000000a100a17308 */ /* 0x000fe20000000800 */
[----:B-1----:R-:W-:Y:S01]  /*f9f0*/  F2FP.F16.F32.PACK_AB R23, R126, R121 ;  /* 0x000000797e17723e */ /* 0x002fe200000000ff */
[----:B------:R-:W-:Y:S01]  /*fa00*/  LDSM.16.MT88.4 R32, [R182+0x6800] ;  /* 0x00680000b620783b */ /* 0x000fe20000004200 */
[----:B------:R-:W-:Y:S01]  /*fa10*/  FADD.FTZ R113, R120, R113 ;  /* 0x0000007178717221 */ /* 0x000fe20000010000 */
[----:B------:R-:W-:Y:S01]  /*fa20*/  MUFU.EX2 R160, R160 ;  /* 0x000000a000a07308 */ /* 0x000fe20000000800 */
[----:B------:R-:W-:Y:S01]  /*fa30*/  FADD.FTZ R125, R123, R125 ;  /* 0x0000007d7b7d7221 */ /* 0x000fe20000010000 */
[--C-:B------:R-:W-:Y:S01]  /*fa40*/  FFMA.FTZ R40, R40, UR15, -R80.reuse ;  /* 0x0000000f28287c23 */ /* 0x100fe20008010850 */
[----:B------:R-:W-:Y:S01]  /*fa50*/  FADD.FTZ R113, R119, R113 ;  /* 0x0000007177717221 */ /* 0x000fe20000010000 */
[----:B-----5:R-:W-:Y:S01]  /*fa60*/  HMMA.16816.F32 R12, R20, R24, R12 ;  /* 0x00000018140c723c */ /* 0x020fe2000000180c */
[--C-:B------:R-:W-:Y:S01]  /*fa70*/  FFMA.FTZ R25, R143, UR15, -R80.reuse ;  /* 0x0000000f8f197c23 */ /* 0x100fe20008010850 */
[----:B------:R-:W-:Y:S01]  /*fa80*/  FFMA.FTZ R24, R142, UR15, -R80 ;  /* 0x0000000f8e187c23 */ /* 0x000fe20008010850 */
[----:B------:R1:W4:Y:S01]  /*fa90*/  MUFU.EX2 R143, R146 ;  /* 0x00000092008f7308 */ /* 0x0003220000000800 */
[----:B------:R-:W-:Y:S01]  /*faa0*/  FADD.FTZ R121, R121, R125 ;  /* 0x0000007d79797221 */ /* 0x000fe20000010000 */
[----:B------:R-:W-:-:S02]  /*fab0*/  FADD.FTZ R118, R118, R113 ;  /* 0x0000007176767221 */ /* 0x000fc40000010000 */
[----:B------:R-:W5:Y:S01]  /*fac0*/  MUFU.EX2 R142, R25 ;  /* 0x00000019008e7308 */ /* 0x000f620000000800 */
[C---:B------:R-:W-:Y:S01]  /*fad0*/  HMMA.16816.F32 R16, R20.reuse, R26, R16 ;  /* 0x0000001a1410723c */ /* 0x040fe20000001810 */
[----:B------:R-:W-:Y:S01]  /*fae0*/  FADD.FTZ R121, R126, R121 ;  /* 0x000000797e797221 */ /* 0x000fe20000010000 */
[----:B------:R-:W-:Y:S01]  /*faf0*/  FADD.FTZ R118, R128, R118 ;  /* 0x0000007680767221 */ /* 0x000fe20000010000 */
[----:B------:R-:W-:Y:S03]  /*fb00*/  MUFU.EX2 R158, R158 ;  /* 0x0000009e009e7308 */ /* 0x000fe60000000800 */
[----:B------:R-:W-:Y:S01]  /*fb10*/  FADD.FTZ R118, R140, R118 ;  /* 0x000000768c767221 */ /* 0x000fe20000010000 */
[----:B------:R-:W-:Y:S01]  /*fb20*/  MUFU.EX2 R165, R165 ;  /* 0x000000a500a57308 */ /* 0x000fe20000000800 */
[----:B--2---:R-:W-:Y:S01]  /*fb30*/  HMMA.16816.F32 R36, R20, R8, R36 ;  /* 0x000000081424723c */ /* 0x004fe20000001824 */
[----:B-1----:R-:W-:Y:S01]  /*fb40*/  FFMA.FTZ R146, R141, UR15, -R80 ;  /* 0x0000000f8d927c23 */ /* 0x002fe20008010850 */
[----:B------:R-:W-:Y:S01]  /*fb50*/  FFMA.FTZ R8, R155, UR15, -R85 ;  /* 0x0000000f9b087c23 */ /* 0x000fe20008010855 */
[----:B------:R1:W2:Y:S01]  /*fb60*/  MUFU.EX2 R141, R24 ;  /* 0x00000018008d7308 */ /* 0x0002a20000000800 */
[----:B----4-:R-:W-:-:S03]  /*fb70*/  FADD.FTZ R121, R143, R121 ;  /* 0x000000798f797221 */ /* 0x010fc60000010000 */
[----:B------:R-:W4:Y:S01]  /*fb80*/  MUFU.EX2 R146, R146 ;  /* 0x0000009200927308 */ /* 0x000f220000000800 */
[----:B------:R-:W-:Y:S01]  /*fb90*/  HMMA.16816.F32 R28, R20, R10, R28 ;  /* 0x0000000a141c723c */ /* 0x000fe2000000181c */
[----:B------:R-:W-:Y:S02]  /*fba0*/  F2FP.F16.F32.PACK_AB R20, R140, R128 ;  /* 0x000000808c14723e */ /* 0x000fe400000000ff */
[C---:B-----5:R-:W-:Y:S01]  /*fbb0*/  F2FP.F16.F32.PACK_AB R21, R142.reuse, R143 ;  /* 0x0000008f8e15723e */ /* 0x060fe200000000ff */
[----:B------:R5:W-:Y:S01]  /*fbc0*/  MUFU.EX2 R154, R8 ;  /* 0x00000008009a7308 */ /* 0x000be20000000800 */
[----:B------:R-:W-:Y:S01]  /*fbd0*/  F2FP.F16.F32.PACK_AB R22, R129, R131 ;  /* 0x000000838116723e */ /* 0x000fe200000000ff */
[----:B------:R-:W-:Y:S01]  /*fbe0*/  FADD.FTZ R142, R142, R121 ;  /* 0x000000798e8e7221 */ /* 0x000fe20000010000 */
[----:B------:R-:W-:Y:S01]  /*fbf0*/  FADD.FTZ R131, R131, R118 ;  /* 0x0000007683837221 */ /* 0x000fe20000010000 */
[----:B------:R-:W3:Y:S01]  /*fc00*/  MUFU.EX2 R155, R203 ;  /* 0x000000cb009b7308 */ /* 0x000ee20000000800 */
[----:B-1----:R-:W1:Y:S01]  /*fc10*/  LDSM.16.MT88.4 R24, [R95+0x1000] ;  /* 0x001000005f18783b */ /* 0x002e620000004200 */
[----:B--2---:R-:W-:Y:S01]  /*fc20*/  FADD.FTZ R142, R141, R142 ;  /* 0x0000008e8d8e7221 */ /* 0x004fe20000010000 */
[----:B------:R-:W-:Y:S01]  /*fc30*/  FADD.FTZ R131, R129, R131 ;  /* 0x0000008381837221 */ /* 0x000fe20000010000 */
[----:B------:R-:W-:Y:S01]  /*fc40*/  MUFU.EX2 R164, R164 ;  /* 0x000000a400a47308 */ /* 0x000fe20000000800 */
[C---:B----4-:R-:W-:Y:S01]  /*fc50*/  F2FP.F16.F32.PACK_AB R23, R146.reuse, R141 ;  /* 0x0000008d9217723e */ /* 0x050fe200000000ff */
[----:B------:R-:W-:Y:S01]  /*fc60*/  FADD.FTZ R142, R146, R142 ;  /* 0x0000008e928e7221 */ /* 0x000fe20000010000 */
[----:B------:R-:W-:Y:S01]  /*fc70*/  FADD.FTZ R131, R156, R131 ;  /* 0x000000839c837221 */ /* 0x000fe20000010000 */
[----:B------:R-:W-:Y:S01]  /*fc80*/  MUFU.EX2 R163, R163 ;  /* 0x000000a300a37308 */ /* 0x000fe20000000800 */
[----:B------:R-:W-:Y:S01]  /*fc90*/  MOV R129, R86 ;  /* 0x0000005600817202 */ /* 0x000fe20000000f00 */
[----:B-----5:R-:W2:Y:S02]  /*fca0*/  LDSM.16.MT88.4 R8, [R182+0x6400] ;  /* 0x00640000b608783b */ /* 0x020ea40000004200 */
[C---:B---3--:R-:W-:Y:S01]  /*fcb0*/  HMMA.16816.F32 R12, R20.reuse, R4, R12 ;  /* 0x00000004140c723c */ /* 0x048fe2000000180c */
[----:B------:R-:W-:Y:S04]  /*fcc0*/  MUFU.EX2 R168, R168 ;  /* 0x000000a800a87308 */ /* 0x000fe80000000800 */
[----:B------:R-:W3:Y:S03]  /*fcd0*/  MUFU.EX2 R167, R167 ;  /* 0x000000a700a77308 */ /* 0x000ee60000000800 */
[C---:B------:R-:W-:Y:S01]  /*fce0*/  HMMA.16816.F32 R16, R20.reuse, R6, R16 ;  /* 0x000000061410723c */ /* 0x040fe20000001810 */
[----:B------:R-:W4:Y:S01]  /*fcf0*/  LDSM.16.MT88.4 R4, [R95+0x1400] ;  /* 0x001400005f04783b */ /* 0x000f220000004200 */
[----:B------:R-:W-:Y:S04]  /*fd00*/  MUFU.EX2 R166, R166 ;  /* 0x000000a600a67308 */ /* 0x000fe80000000800 */
[----:B------:R-:W5:Y:S04]  /*fd10*/  MUFU.EX2 R169, R169 ;  /* 0x000000a900a97308 */ /* 0x000f680000000800 */
[----:B------:R-:W4:Y:S04]  /*fd20*/  MUFU.EX2 R170, R170 ;  /* 0x000000aa00aa7308 */ /* 0x000f280000000800 */
[----:B------:R-:W4:Y:S04]  /*fd30*/  MUFU.EX2 R171, R171 ;  /* 0x000000ab00ab7308 */ /* 0x000f280000000800 */
[----:B------:R-:W-:Y:S01]  /*fd40*/  MUFU.EX2 R56, R56 ;  /* 0x0000003800387308 */ /* 0x000fe20000000800 */
[C---:B-1----:R-:W-:Y:S01]  /*fd50*/  HMMA.16816.F32 R36, R20.reuse, R24, R36 ;  /* 0x000000181424723c */ /* 0x042fe20000001824 */
[C---:B------:R-:W-:Y:S01]  /*fd60*/  F2FP.F16.F32.PACK_AB R24, R155.reuse, R156 ;  /* 0x0000009c9b18723e */ /* 0x040fe200000000ff */
[----:B------:R-:W-:Y:S01]  /*fd70*/  FADD.FTZ R155, R155, R131 ;  /* 0x000000839b9b7221 */ /* 0x000fe20000010000 */
[----:B------:R-:W-:Y:S01]  /*fd80*/  F2FP.F16.F32.PACK_AB R25, R162, R157 ;  /* 0x0000009da219723e */ /* 0x000fe200000000ff */
[----:B------:R-:W-:Y:S01]  /*fd90*/  FADD.FTZ R157, R157, R142 ;  /* 0x0000008e9d9d7221 */ /* 0x000fe20000010000 */
[----:B------:R-:W-:Y:S01]  /*fda0*/  MUFU.EX2 R55, R55 ;  /* 0x0000003700377308 */ /* 0x000fe20000000800 */
[----:B------:R-:W-:Y:S01]  /*fdb0*/  FADD.FTZ R155, R154, R155 ;  /* 0x0000009b9a9b7221 */ /* 0x000fe20000010000 */
[----:B------:R-:W-:Y:S01]  /*fdc0*/  MOV R131, R87 ;  /* 0x0000005700837202 */ /* 0x000fe20000000f00 */
[----:B------:R-:W-:Y:S01]  /*fdd0*/  HMMA.16816.F32 R28, R20, R26, R28 ;  /* 0x0000001a141c723c */ /* 0x000fe2000000181c */
[----:B------:R-:W1:Y:S01]  /*fde0*/  LDSM.16.MT88.4 R20, [R95+0x1800] ;  /* 0x001800005f14783b */ /* 0x000e620000004200 */
[C---:B------:R-:W-:Y:S01]  /*fdf0*/  F2FP.F16.F32.PACK_AB R26, R159.reuse, R154 ;  /* 0x0000009a9f1a723e */ /* 0x040fe200000000ff */
[----:B------:R-:W-:Y:S01]  /*fe00*/  FADD.FTZ R157, R162, R157 ;  /* 0x0000009da29d7221 */ /* 0x000fe20000010000 */
[----:B------:R-:W-:Y:S01]  /*fe10*/  F2FP.F16.F32.PACK_AB R27, R160, R161 ;  /* 0x000000a1a01b723e */ /* 0x000fe200000000ff */
[----:B------:R-:W-:Y:S01]  /*fe20*/  FADD.FTZ R155, R159, R155 ;  /* 0x0000009b9f9b7221 */ /* 0x000fe20000010000 */
[----:B------:R-:W-:Y:S01]  /*fe30*/  MUFU.EX2 R151, R151 ;  /* 0x0000009700977308 */ /* 0x000fe20000000800 */
[----:B------:R-:W-:-:S02]  /*fe40*/  FADD.FTZ R157, R161, R157 ;  /* 0x0000009da19d7221 */ /* 0x000fc40000010000 */
[----:B------:R-:W-:Y:S01]  /*fe50*/  FADD.FTZ R155, R158, R155 ;  /* 0x0000009b9e9b7221 */ /* 0x000fe20000010000 */
[----:B------:R-:W-:Y:S01]  /*fe60*/  MUFU.EX2 R0, R40 ;  /* 0x0000002800007308 */ /* 0x000fe20000000800 */
[C---:B--2---:R-:W-:Y:S01]  /*fe70*/  HMMA.16816.F32 R12, R24.reuse, R8, R12 ;  /* 0x00000008180c723c */ /* 0x044fe2000000180c */
[----:B------:R-:W-:Y:S01]  /*fe80*/  F2FP.F16.F32.PACK_AB R8, R165, R158 ;  /* 0x0000009ea508723e */ /* 0x000fe200000000ff */
[----:B------:R-:W-:Y:S01]  /*fe90*/  FADD.FTZ R157, R160, R157 ;  /* 0x0000009da09d7221 */ /* 0x000fe20000010000 */
[----:B---3--:R-:W-:Y:S01]  /*fea0*/  F2FP.F16.F32.PACK_AB R9, R167, R168 ;  /* 0x000000a8a709723e */ /* 0x008fe200000000ff */
[----:B------:R-:W-:Y:S01]  /*feb0*/  FADD.FTZ R165, R165, R155 ;  /* 0x0000009ba5a57221 */ /* 0x000fe20000010000 */
[----:B------:R-:W-:Y:S01]  /*fec0*/  MUFU.EX2 R152, R152 ;  /* 0x0000009800987308 */ /* 0x000fe20000000800 */
[----:B------:R-:W-:Y:S02]  /*fed0*/  FADD.FTZ R157, R168, R157 ;  /* 0x0000009da89d7221 */ /* 0x000fe40000010000 */
[----:B------:R-:W-:Y:S01]  /*fee0*/  HMMA.16816.F32 R16, R24, R10, R16 ;  /* 0x0000000a1810723c */ /* 0x000fe20000001810 */
[----:B------:R-:W-:Y:S01]  /*fef0*/  F2FP.F16.F32.PACK_AB R10, R163, R164 ;  /* 0x000000a4a30a723e */ /* 0x000fe200000000ff */
[----:B------:R-:W-:Y:S01]  /*ff00*/  FADD.FTZ R167, R167, R157 ;  /* 0x0000009da7a77221 */ /* 0x000fe20000010000 */
[----:B-----5:R-:W-:Y:S01]  /*ff10*/  F2FP.F16.F32.PACK_AB R11, R169, R166 ;  /* 0x000000a6a90b723e */ /* 0x020fe200000000ff */
[----:B------:R-:W-:Y:S01]  /*ff20*/  FADD.FTZ R165, R164, R165 ;  /* 0x000000a5a4a57221 */ /* 0x000fe20000010000 */
[----:B------:R-:W-:Y:S01]  /*ff30*/  LDSM.16.MT88.4 R156, [R95+0x3c00] ;  /* 0x003c00005f9c783b */ /* 0x000fe20000004200 */
[----:B------:R-:W-:-:S02]  /*ff40*/  FADD.FTZ R167, R166, R167 ;  /* 0x000000a7a6a77221 */ /* 0x000fc40000010000 */
[----:B----4-:R-:W-:Y:S01]  /*ff50*/  HMMA.16816.F32 R36, R24, R4, R36 ;  /* 0x000000041824723c */ /* 0x010fe20000001824 */
[----:B------:R-:W-:Y:S01]  /*ff60*/  FADD.FTZ R163, R163, R165 ;  /* 0x000000a5a3a37221 */ /* 0x000fe20000010000 */
[----:B------:R-:W-:Y:S02]  /*ff70*/  FADD.FTZ R169, R169, R167 ;  /* 0x000000a7a9a97221 */ /* 0x000fe40000010000 */
[----:B------:R-:W-:Y:S01]  /*ff80*/  LDSM.16.MT88.4 R164, [R182+0x8c00] ;  /* 0x008c0000b6a4783b */ /* 0x000fe20000004200 */
[----:B------:R-:W-:-:S03]  /*ff90*/  FADD.FTZ R163, R170, R163 ;  /* 0x000000a3aaa37221 */ /* 0x000fc60000010000 */
[----:B------:R-:W-:Y:S01]  /*ffa0*/  HMMA.16816.F32 R28, R24, R6, R28 ;  /* 0x00000006181c723c */ /* 0x000fe2000000181c */
[--C-:B------:R-:W-:Y:S01]  /*ffb0*/  FFMA.FTZ R25, R187, UR15, -R85.reuse ;  /* 0x0000000fbb197c23 */ /* 0x100fe20008010855 */
[----:B------:R-:W2:Y:S01]  /*ffc0*/  LDSM.16.MT88.4 R4, [R182+0x6c00] ;  /* 0x006c0000b604783b */ /* 0x000ea20000004200 */
[--C-:B------:R-:W-:Y:S01]  /*ffd0*/  FFMA.FTZ R24, R185, UR15, -R80.reuse ;  /* 0x0000000fb9187c23 */ /* 0x100fe20008010850 */
[----:B------:R3:W4:Y:S04]  /*ffe0*/  MUFU.EX2 R187, R188 ;  /* 0x000000bc00bb7308 */ /* 0x0007280000000800 */
[----:B------:R5:W4:Y:S01]  /*fff0*/  MUFU.EX2 R185, R25 ;  /* 0x0000001900b97308 */ /* 0x000b220000000800 */
[----:B------:R-:W-:Y:S01]  /*10000*/  HMMA.16816.F32 R12, R8, R32, R12 ;  /* 0x00000020080c723c */ /* 0x000fe2000000180c */
[----:B------:R-:W-:Y:S01]  /*10010*/  FFMA.FTZ R32, R144, UR15, -R85 ;  /* 0x0000000f90207c23 */ /* 0x000fe20008010855 */
[----:B------:R-:W-:-:S06]  /*10020*/  FFMA.FTZ R33, R134, UR15, -R80 ;  /* 0x0000000f86217c23 */ /* 0x000fcc0008010850 */
[----:B------:R-:W-:Y:S01]  /*10030*/  HMMA.16816.F32 R16, R8, R34, R16 ;  /* 0x000000220810723c */ /* 0x000fe20000001810 */
[--C-:B---3--:R-:W-:Y:S01]  /*10040*/  FFMA.FTZ R188, R177, UR15, -R80.reuse ;  /* 0x0000000fb1bc7c23 */ /* 0x108fe20008010850 */
[--C-:B------:R-:W-:Y:S01]  /*10050*/  FFMA.FTZ R34, R135, UR15, -R80.reuse ;  /* 0x0000000f87227c23 */ /* 0x100fe20008010850 */
[----:B-----5:R-:W-:-:S03]  /*10060*/  FFMA.FTZ R25, R181, UR15, -R80 ;  /* 0x0000000fb5197c23 */ /* 0x020fc60008010850 */
[----:B------:R-:W-:Y:S02]  /*10070*/  MUFU.EX2 R134, R34 ;  /* 0x0000002200867308 */ /* 0x000fe40000000800 */
[----:B-1----:R-:W-:Y:S01]  /*10080*/  HMMA.16816.F32 R36, R8, R20, R36 ;  /* 0x000000140824723c */ /* 0x002fe20000001824 */
[C---:B------:R-:W-:Y:S01]  /*10090*/  F2FP.F16.F32.PACK_AB R20, R171.reuse, R170 ;  /* 0x000000aaab14723e */ /* 0x040fe200000000ff */
[----:B------:R1:W3:Y:S01]  /*100a0*/  MUFU.EX2 R181, R24 ;  /* 0x0000001800b57308 */ /* 0x0002e20000000800 */
[----:B------:R-:W-:-:S03]  /*100b0*/  FADD.FTZ R171, R171, R163 ;  /* 0x000000a3abab7221 */ /* 0x000fc60000010000 */
[----:B------:R-:W-:Y:S01]  /*100c0*/  MUFU.EX2 R188, R188 ;  /* 0x000000bc00bc7308 */ /* 0x000fe20000000800 */
[----:B----4-:R-:W-:Y:S01]  /*100d0*/  FADD.FTZ R171, R187, R171 ;  /* 0x000000abbbab7221 */ /* 0x010fe20000010000 */
[----:B------:R-:W-:Y:S01]  /*100e0*/  HMMA.16816.F32 R28, R8, R22, R28 ;  /* 0x00000016081c723c */ /* 0x000fe2000000181c */
[--C-:B------:R-:W-:Y:S01]  /*100f0*/  FFMA.FTZ R9, R147, UR15, -R85.reuse ;  /* 0x0000000f93097c23 */ /* 0x100fe20008010855 */
[----:B------:R-:W-:Y:S01]  /*10100*/  FFMA.FTZ R8, R145, UR15, -R85 ;  /* 0x0000000f91087c23 */ /* 0x000fe20008010855 */
[C---:B------:R-:W-:Y:S01]  /*10110*/  F2FP.F16.F32.PACK_AB R22, R185.reuse, R187 ;  /* 0x000000bbb916723e */ /* 0x040fe200000000ff */
[----:B------:R4:W5:Y:S01]  /*10120*/  MUFU.EX2 R147, R153 ;  /* 0x0000009900937308 */ /* 0x0009620000000800 */
[----:B------:R-:W-:Y:S01]  /*10130*/  FADD.FTZ R185, R185, R171 ;  /* 0x000000abb9b97221 */ /* 0x000fe20000010000 */
[----:B-1----:R-:W-:Y:S02]  /*10140*/  FFMA.FTZ R24, R180, UR15, -R80 ;  /* 0x0000000fb4187c23 */ /* 0x002fe40008010850 */
[----:B------:R-:W1:Y:S01]  /*10150*/  MUFU.EX2 R145, R9 ;  /* 0x0000000900917308 */ /* 0x000e620000000800 */
[----:B---3--:R-:W-:-:S03]  /*10160*/  FADD.FTZ R169, R181, R169 ;  /* 0x000000a9b5a97221 */ /* 0x008fc60000010000 */
[----:B------:R-:W3:Y:S04]  /*10170*/  MUFU.EX2 R180, R25 ;  /* 0x0000001900b47308 */ /* 0x000ee80000000800 */
[----:B------:R2:W2:Y:S01]  /*10180*/  MUFU.EX2 R177, R24 ;  /* 0x0000001800b17308 */ /* 0x0004a20000000800 */
[----:B----4-:R-:W-:Y:S01]  /*10190*/  FFMA.FTZ R153, R122, UR15, -R80 ;  /* 0x0000000f7a997c23 */ /* 0x010fe20008010850 */
[----:B-----5:R-:W-:Y:S02]  /*101a0*/  FADD.FTZ R185, R147, R185 ;  /* 0x000000b993b97221 */ /* 0x020fe40000010000 */
[----:B------:R4:W-:Y:S02]  /*101b0*/  MUFU.EX2 R144, R8 ;  /* 0x0000000800907308 */ /* 0x0009e40000000800 */
[----:B-1----:R-:W-:-:S02]  /*101c0*/  FADD.FTZ R185, R145, R185 ;  /* 0x000000b991b97221 */ /* 0x002fc40000010000 */
[----:B------:R-:W-:Y:S01]  /*101d0*/  MUFU.EX2 R153, R153 ;  /* 0x0000009900997308 */ /* 0x000fe20000000800 */
[C---:B---3--:R-:W-:Y:S01]  /*101e0*/  F2FP.F16.F32.PACK_AB R21, R180.reuse, R181 ;  /* 0x000000b5b415723e */ /* 0x048fe200000000ff */
[----:B------:R-:W-:Y:S01]  /*101f0*/  FADD.FTZ R180, R180, R169 ;  /* 0x000000a9b4b47221 */ /* 0x000fe20000010000 */
[----:B--2---:R-:W1:Y:S01]  /*10200*/  LDSM.16.MT88.4 R24, [R95+0x1c00] ;  /* 0x001c00005f18783b */ /* 0x004e620000004200 */
[C---:B------:R-:W-:Y:S02]  /*10210*/  F2FP.F16.F32.PACK_AB R23, R188.reuse, R177 ;  /* 0x000000b1bc17723e */ /* 0x040fe400000000ff */
[----:B------:R-:W-:Y:S01]  /*10220*/  FADD.FTZ R180, R177, R180 ;  /* 0x000000b4b1b47221 */ /* 0x000fe20000010000 */
[----:B----4-:R-:W2:Y:S03]  /*10230*/  LDSM.16.MT88.4 R8, [R182+0x7000] ;  /* 0x00700000b608783b */ /* 0x010ea60000004200 */
[----:B------:R-:W-:Y:S01]  /*10240*/  FADD.FTZ R188, R188, R180 ;  /* 0x000000b4bcbc7221 */ /* 0x000fe20000010000 */
[C---:B------:R-:W-:Y:S01]  /*10250*/  HMMA.16816.F32 R12, R20.reuse, R4, R12 ;  /* 0x00000004140c723c */ /* 0x040fe2000000180c */
[----:B------:R-:W-:Y:S01]  /*10260*/  FFMA.FTZ R5, R139, UR15, -R85 ;  /* 0x0000000f8b057c23 */ /* 0x000fe20008010855 */
[--C-:B------:R-:W-:Y:S01]  /*10270*/  FFMA.FTZ R4, R138, UR15, -R80.reuse ;  /* 0x0000000f8a047c23 */ /* 0x100fe20008010850 */
[----:B------:R3:W-:Y:S04]  /*10280*/  MUFU.EX2 R139, R32 ;  /* 0x00000020008b7308 */ /* 0x0007e80000000800 */
[----:B------:R-:W-:Y:S01]  /*10290*/  MUFU.EX2 R138, R5 ;  /* 0x00000005008a7308 */ /* 0x000fe20000000800 */
[----:B------:R-:W-:Y:S01]  /*102a0*/  HMMA.16816.F32 R16, R20, R6, R16 ;  /* 0x000000061410723c */ /* 0x000fe20000001810 */
[----:B---3--:R-:W-:-:S02]  /*102b0*/  FFMA.FTZ R32, R137, UR15, -R80 ;  /* 0x0000000f89207c23 */ /* 0x008fc40008010850 */
[----:B------:R3:W4:Y:S04]  /*102c0*/  MUFU.EX2 R137, R4 ;  /* 0x0000000400897308 */ /* 0x0007280000000800 */
[----:B------:R5:W2:Y:S01]  /*102d0*/  MUFU.EX2 R135, R32 ;  /* 0x0000002000877308 */ /* 0x000aa20000000800 */
[C---:B-1----:R-:W-:Y:S01]  /*102e0*/  HMMA.16816.F32 R36, R20.reuse, R24, R36 ;  /* 0x000000181424723c */ /* 0x042fe20000001824 */
[----:B---3--:R-:W1:Y:S01]  /*102f0*/  LDSM.16.MT88.4 R4, [R95+0x2000] ;  /* 0x002000005f04783b */ /* 0x008e620000004200 */
[--C-:B------:R-:W-:Y:S01]  /*10300*/  FFMA.FTZ R24, R133, UR15, -R85.reuse ;  /* 0x0000000f85187c23 */ /* 0x100fe20008010855 */
[--C-:B------:R-:W-:Y:S01]  /*10310*/  FFMA.FTZ R25, R132, UR15, -R85.reuse ;  /* 0x0000000f84197c23 */ /* 0x100fe20008010855 */
[----:B----4-:R-:W-:Y:S01]  /*10320*/  FADD.FTZ R188, R137, R188 ;  /* 0x000000bc89bc7221 */ /* 0x010fe20000010000 */
[----:B-----5:R-:W-:Y:S01]  /*10330*/  FFMA.FTZ R32, R136, UR15, -R85 ;  /* 0x0000000f88207c23 */ /* 0x020fe20008010855 */
[----:B------:R3:W-:Y:S02]  /*10340*/  MUFU.EX2 R132, R24 ;  /* 0x0000001800847308 */ /* 0x0007e40000000800 */
[----:B------:R-:W-:Y:S01]  /*10350*/  HMMA.16816.F32 R28, R20, R26, R28 ;  /* 0x0000001a141c723c */ /* 0x000fe2000000181c */
[--C-:B------:R-:W-:Y:S01]  /*10360*/  FFMA.FTZ R21, R127, UR15, -R80.reuse ;  /* 0x0000000f7f157c23 */ /* 0x100fe20008010850 */
[----:B------:R-:W4:Y:S01]  /*10370*/  MUFU.EX2 R136, R33 ;  /* 0x0000002100887308 */ /* 0x000f220000000800 */
[----:B------:R-:W-:Y:S01]  /*10380*/  F2FP.F16.F32.PACK_AB R26, R139, R144 ;  /* 0x000000908b1a723e */ /* 0x000fe200000000ff */
[----:B------:R-:W-:Y:S01]  /*10390*/  FFMA.FTZ R20, R124, UR15, -R80 ;  /* 0x0000000f7c147c23 */ /* 0x000fe20008010850 */
[----:B--2---:R-:W-:Y:S01]  /*103a0*/  FADD.FTZ R188, R135, R188 ;  /* 0x000000bc87bc7221 */ /* 0x004fe20000010000 */
[----:B------:R2:W5:Y:S01]  /*103b0*/  MUFU.EX2 R133, R32 ;  /* 0x0000002000857308 */ /* 0x0005620000000800 */
[----:B------:R-:W-:-:S03]  /*103c0*/  FADD.FTZ R144, R144, R185 ;  /* 0x000000b990907221 */ /* 0x000fc60000010000 */
[----:B------:R-:W-:Y:S01]  /*103d0*/  MUFU.EX2 R124, R21 ;  /* 0x00000015007c7308 */ /* 0x000fe20000000800 */
[----:B------:R-:W-:Y:S01]  /*103e0*/  FADD.FTZ R144, R139, R144 ;  /* 0x000000908b907221 */ /* 0x000fe20000010000 */
[----:B---3--:R-:W-:Y:S02]  /*103f0*/  FFMA.FTZ R24, R130, UR15, -R80 ;  /* 0x0000000f82187c23 */ /* 0x008fe40008010850 */
[----:B------:R3:W-:Y:S01]  /*10400*/  MUFU.EX2 R130, R25 ;  /* 0x0000001900827308 */ /* 0x0007e20000000800 */
[----:B------:R-:W-:Y:S01]  /*10410*/  FADD.FTZ R144, R138, R144 ;  /* 0x000000908a907221 */ /* 0x000fe20000010000 */
[----:B----4-:R-:W-:Y:S01]  /*10420*/  F2FP.F16.F32.PACK_AB R27, R136, R134 ;  /* 0x00000086881b723e */ /* 0x010fe200000000ff */
[----:B------:R-:W-:Y:S01]  /*10430*/  FADD.FTZ R134, R134, R188 ;  /* 0x000000bc86867221 */ /* 0x000fe20000010000 */
[----:B------:R4:W1:Y:S01]  /*10440*/  MUFU.EX2 R127, R24 ;  /* 0x00000018007f7308 */ /* 0x0008620000000800 */
[----:B--2---:R-:W2:Y:S02]  /*10450*/  LDSM.16.MT88.4 R32, [R182+0x7400] ;  /* 0x00740000b620783b */ /* 0x004ea40000004200 */
[----:B------:R-:W-:Y:S01]  /*10460*/  FADD.FTZ R134, R136, R134 ;  /* 0x0000008688867221 */ /* 0x000fe20000010000 */
[----:B------:R1:W1:Y:S01]  /*10470*/  MUFU.EX2 R122, R20 ;  /* 0x00000014007a7308 */ /* 0x0002620000000800 */
[----:B-----5:R-:W-:Y:S01]  /*10480*/  FADD.FTZ R144, R133, R144 ;  /* 0x0000009085907221 */ /* 0x020fe20000010000 */
[----:B---3--:R-:W-:-:S02]  /*10490*/  F2FP.F16.F32.PACK_AB R25, R135, R137 ;  /* 0x000000898719723e */ /* 0x008fc400000000ff */
[----:B----4-:R-:W-:Y:S01]  /*104a0*/  F2FP.F16.F32.PACK_AB R24, R145, R147 ;  /* 0x000000939118723e */ /* 0x010fe200000000ff */
[----:B-1----:R-:W-:Y:S01]  /*104b0*/  FADD.FTZ R134, R127, R134 ;  /* 0x000000867f867221 */ /* 0x002fe20000010000 */
[----:B------:R-:W1:Y:S03]  /*104c0*/  LDSM.16.MT88.4 R20, [R95+0x2400] ;  /* 0x002400005f14783b */ /* 0x000e660000004200 */
[C---:B------:R-:W-:Y:S02]  /*104d0*/  FADD.FTZ R134, R124.reuse, R134 ;  /* 0x000000867c867221 */ /* 0x040fe40000010000 */
[----:B------:R-:W-:Y:S01]  /*104e0*/  HMMA.16816.F32 R12, R24, R8, R12 ;  /* 0x00000008180c723c */ /* 0x000fe2000000180c */
[----:B------:R-:W-:Y:S02]  /*104f0*/  F2FP.F16.F32.PACK_AB R8, R133, R138 ;  /* 0x0000008a8508723e */ /* 0x000fe400000000ff */
[----:B------:R-:W-:-:S05]  /*10500*/  F2FP.F16.F32.PACK_AB R9, R124, R127 ;  /* 0x0000007f7c09723e */ /* 0x000fca00000000ff */
[C---:B------:R-:W-:Y:S01]  /*10510*/  HMMA.16816.F32 R16, R24.reuse, R10, R16 ;  /* 0x0000000a1810723c */ /* 0x040fe20000001810 */
[----:B------:R-:W-:Y:S01]  /*10520*/  F2FP.F16.F32.PACK_AB R10, R130, R132 ;  /* 0x00000084820a723e */ /* 0x000fe200000000ff */
[----:B------:R-:W-:Y:S01]  /*10530*/  FADD.FTZ R132, R132, R144 ;  /* 0x0000009084847221 */ /* 0x000fe20000010000 */
[C---:B------:R-:W-:Y:S01]  /*10540*/  F2FP.F16.F32.PACK_AB R11, R153.reuse, R122 ;  /* 0x0000007a990b723e */ /* 0x040fe200000000ff */
[----:B------:R-:W-:Y:S02]  /*10550*/  FADD.FTZ R122, R122, R134 ;  /* 0x000000867a7a7221 */ /* 0x000fe40000010000 */
[----:B------:R-:W-:Y:S02]  /*10560*/  FADD.FTZ R132, R130, R132 ;  /* 0x0000008482847221 */ /* 0x000fe40000010000 */
[----:B------:R-:W-:Y:S01]  /*10570*/  HMMA.16816.F32 R36, R24, R4, R36 ;  /* 0x000000041824723c */ /* 0x000fe20000001824 */
[----:B------:R-:W-:-:S07]  /*10580*/  FADD.FTZ R122, R153, R122 ;  /* 0x0000007a997a7221 */ /* 0x000fce0000010000 */
[----:B------:R-:W-:Y:S01]  /*10590*/  HMMA.16816.F32 R28, R24, R6, R28 ;  /* 0x00000006181c723c */ /* 0x000fe2000000181c */
[----:B------:R-:W3:Y:S01]  /*105a0*/  LDSM.16.MT88.4 R4, [R182+0x7800] ;  /* 0x00780000b604783b */ /* 0x000ee20000004200 */
[--C-:B------:R-:W-:Y:S02]  /*105b0*/  FFMA.FTZ R24, R101, UR15, -R85.reuse ;  /* 0x0000000f65187c23 */ /* 0x100fe40008010855 */
[----:B------:R-:W-:Y:S04]  /*105c0*/  MUFU.EX2 R101, R102 ;  /* 0x0000006600657308 */ /* 0x000fe80000000800 */
[----:B--2---:R-:W-:Y:S01]  /*105d0*/  HMMA.16816.F32 R12, R8, R32, R12 ;  /* 0x00000020080c723c */ /* 0x004fe2000000180c */
[----:B------:R2:W4:Y:S01]  /*105e0*/  MUFU.EX2 R32, R24 ;  /* 0x0000001800207308 */ /* 0x0005220000000800 */
[----:B------:R-:W-:-:S06]  /*105f0*/  FFMA.FTZ R33, R98, UR15, -R85 ;  /* 0x0000000f62217c23 */ /* 0x000fcc0008010855 */
[----:B------:R-:W-:Y:S01]  /*10600*/  HMMA.16816.F32 R16, R8, R34, R16 ;  /* 0x000000220810723c */ /* 0x000fe20000001810 */
[--C-:B------:R-:W-:Y:S01]  /*10610*/  FFMA.FTZ R35, R91, UR15, -R80.reuse ;  /* 0x0000000f5b237c23 */ /* 0x100fe20008010850 */
[----:B------:R-:W-:Y:S01]  /*10620*/  MUFU.EX2 R33, R33 ;  /* 0x0000002100217308 */ /* 0x000fe20000000800 */
[----:B--2---:R-:W-:-:S04]  /*10630*/  FFMA.FTZ R24, R96, UR15, -R80 ;  /* 0x0000000f60187c23 */ /* 0x004fc80008010850 */
[----:B------:R-:W-:Y:S01]  /*10640*/  MUFU.EX2 R35, R35 ;  /* 0x0000002300237308 */ /* 0x000fe20000000800 */
[C---:B-1----:R-:W-:Y:S01]  /*10650*/  HMMA.16816.F32 R36, R8.reuse, R20, R36 ;  /* 0x000000140824723c */ /* 0x042fe20000001824 */
[--C-:B------:R-:W-:Y:S01]  /*10660*/  FFMA.FTZ R21, R67, UR15, -R85.reuse ;  /* 0x0000000f43157c23 */ /* 0x100fe20008010855 */
[----:B------:R-:W-:Y:S01]  /*10670*/  FFMA.FTZ R20, R66, UR15, -R85 ;  /* 0x0000000f42147c23 */ /* 0x000fe20008010855 */
[----:B------:R1:W2:Y:S04]  /*10680*/  MUFU.EX2 R34, R24 ;  /* 0x0000001800227308 */ /* 0x0002a80000000800 */
[----:B------:R-:W5:Y:S01]  /*10690*/  MUFU.EX2 R96, R97 ;  /* 0x0000006100607308 */ /* 0x000f620000000800 */
[----:B------:R-:W-:Y:S01]  /*106a0*/  HMMA.16816.F32 R28, R8, R22, R28 ;  /* 0x00000016081c723c */ /* 0x000fe2000000181c */
[C---:B----4-:R-:W-:Y:S01]  /*106b0*/  F2FP.F16.F32.PACK_AB R8, R32.reuse, R101 ;  /* 0x000000652008723e */ /* 0x050fe200000000ff */
[----:B------:R-:W-:Y:S01]  /*106c0*/  FADD.FTZ R101, R101, R132 ;  /* 0x0000008465657221 */ /* 0x000fe20000010000 */
[----:B------:R-:W-:Y:S03]  /*106d0*/  MUFU.EX2 R66, R21 ;  /* 0x0000001500427308 */ /* 0x000fe60000000800 */
[----:B------:R-:W-:Y:S01]  /*106e0*/  FADD.FTZ R101, R32, R101 ;  /* 0x0000006520657221 */ /* 0x000fe20000010000 */
[----:B------:R4:W-:Y:S01]  /*106f0*/  MUFU.EX2 R2, R20 ;  /* 0x0000001400027308 */ /* 0x0009e20000000800 */
[--C-:B-1----:R-:W-:Y:S01]  /*10700*/  FFMA.FTZ R24, R90, UR15, -R80.reuse ;  /* 0x0000000f5a187c23 */ /* 0x102fe20008010850 */
[----:B------:R-:W-:Y:S01]  /*10710*/  FFMA.FTZ R90, R89, UR15, -R80 ;  /* 0x0000000f595a7c23 */ /* 0x000fe20008010850 */
[----:B--2---:R-:W-:Y:S01]  /*10720*/  F2FP.F16.F32.PACK_AB R9, R35, R34 ;  /* 0x000000222309723e */ /* 0x004fe200000000ff */
[----:B------:R-:W1:Y:S01]  /*10730*/  MUFU.EX2 R67, R68 ;  /* 0x0000004400437308 */ /* 0x000e620000000800 */
[----:B-----5:R-:W-:Y:S01]  /*10740*/  F2FP.F16.F32.PACK_AB R10, R96, R33 ;  /* 0x00000021600a723e */ /* 0x020fe200000000ff */
[----:B------:R-:W-:Y:S01]  /*10750*/  FADD.FTZ R34, R34, R122 ;  /* 0x0000007a22227221 */ /* 0x000fe20000010000 */
[----:B------:R-:W-:Y:S01]  /*10760*/  FADD.FTZ R101, R33, R101 ;  /* 0x0000006521657221 */ /* 0x000fe20000010000 */
[----:B------:R2:W-:Y:S02]  /*10770*/  MUFU.EX2 R89, R24 ;  /* 0x0000001800597308 */ /* 0x0005e40000000800 */
[----:B------:R-:W-:Y:S01]  /*10780*/  FADD.FTZ R34, R35, R34 ;  /* 0x0000002223227221 */ /* 0x000fe20000010000 */
[----:B------:R-:W-:Y:S01]  /*10790*/  FADD.FTZ R96, R96, R101 ;  /* 0x0000006560607221 */ /* 0x000fe20000010000 */
[----:B------:R-:W5:Y:S01]  /*107a0*/  MUFU.EX2 R90, R90 ;  /* 0x0000005a005a7308 */ /* 0x000f620000000800 */
[----:B----4-:R-:W-:Y:S02]  /*107b0*/  LDSM.16.MT88.4 R20, [R182+0x7c00] ;  /* 0x007c0000b614783b */ /* 0x010fe40000004200 */
[----:B-1----:R-:W-:Y:S01]  /*107c0*/  FADD.FTZ R96, R67, R96 ;  /* 0x0000006043607221 */ /* 0x002fe20000010000 */
[----:B------:R-:W-:Y:S01]  /*107d0*/  FFMA.FTZ R68, R69, UR15, -R80 ;  /* 0x0000000f45447c23 */ /* 0x000fe20008010850 */
[----:B--2---:R-:W1:Y:S02]  /*107e0*/  LDSM.16.MT88.4 R24, [R95+0x2800] ;  /* 0x002800005f18783b */ /* 0x004e640000004200 */
[----:B------:R-:W-:-:S03]  /*107f0*/  FADD.FTZ R96, R66, R96 ;  /* 0x0000006042607221 */ /* 0x000fc60000010000 */
[----:B------:R-:W-:Y:S01]  /*10800*/  MUFU.EX2 R68, R68 ;  /* 0x0000004400447308 */ /* 0x000fe20000000800 */
[----:B-----5:R-:W-:Y:S01]  /*10810*/  F2FP.F16.F32.PACK_AB R11, R90, R89 ;  /* 0x000000595a0b723e */ /* 0x020fe200000000ff */
[----:B------:R-:W-:Y:S01]  /*10820*/  FADD.FTZ R89, R89, R34 ;  /* 0x0000002259597221 */ /* 0x000fe20000010000 */
[----:B------:R-:W-:-:S03]  /*10830*/  FADD.FTZ R96, R2, R96 ;  /* 0x0000006002607221 */ /* 0x000fc60000010000 */
[----:B------:R-:W-:Y:S02]  /*10840*/  FADD.FTZ R89, R90, R89 ;  /* 0x000000595a597221 */ /* 0x000fe40000010000 */
[C---:B---3--:R-:W-:Y:S01]  /*10850*/  HMMA.16816.F32 R12, R8.reuse, R4, R12 ;  /* 0x00000004080c723c */ /* 0x048fe2000000180c */
[--C-:B------:R-:W-:Y:S01]  /*10860*/  FFMA.FTZ R4, R53, UR15, -R80.reuse ;  /* 0x0000000f35047c23 */ /* 0x100fe20008010850 */
[--C-:B------:R-:W-:Y:S01]  /*10870*/  FFMA.FTZ R5, R52, UR15, -R80.reuse ;  /* 0x0000000f34057c23 */ /* 0x100fe20008010850 */
[----:B------:R2:W3:Y:S04]  /*10880*/  MUFU.EX2 R53, R65 ;  /* 0x0000004100357308 */ /* 0x0004e80000000800 */
[----:B------:R4:W5:Y:S01]  /*10890*/  MUFU.EX2 R52, R4 ;  /* 0x0000000400347308 */ /* 0x0009620000000800 */
[C---:B------:R-:W-:Y:S01]  /*108a0*/  HMMA.16816.F32 R16, R8.reuse, R6, R16 ;  /* 0x000000060810723c */ /* 0x040fe20000001810 */
[----:B--2---:R-:W-:Y:S01]  /*108b0*/  FFMA.FTZ R65, R50, UR15, -R80 ;  /* 0x0000000f32417c23 */ /* 0x004fe20008010850 */
[----:B---3--:R-:W-:Y:S01]  /*108c0*/  FADD.FTZ R96, R53, R96 ;  /* 0x0000006035607221 */ /* 0x008fe20000010000 */
[----:B----4-:R-:W-:Y:S01]  /*108d0*/  FFMA.FTZ R4, R51, UR15, -R80 ;  /* 0x0000000f33047c23 */ /* 0x010fe20008010850 */
[----:B-----5:R-:W-:Y:S01]  /*108e0*/  FADD.FTZ R89, R52, R89 ;  /* 0x0000005934597221 */ /* 0x020fe20000010000 */
[----:B------:R-:W2:Y:S04]  /*108f0*/  MUFU.EX2 R51, R5 ;  /* 0x0000000500337308 */ /* 0x000ea80000000800 */
[----:B------:R3:W-:Y:S01]  /*10900*/  MUFU.EX2 R50, R4 ;  /* 0x0000000400327308 */ /* 0x0007e20000000800 */
[----:B-1----:R-:W-:Y:S01]  /*10910*/  HMMA.16816.F32 R36, R8, R24, R36 ;  /* 0x000000180824723c */ /* 0x002fe20000001824 */
[----:B------:R-:W-:-:S02]  /*10920*/  FFMA.FTZ R25, R63, UR15, -R85 ;  /* 0x0000000f3f197c23 */ /* 0x000fc40008010855 */
[----:B------:R-:W1:Y:S01]  /*10930*/  MUFU.EX2 R65, R65 ;  /* 0x0000004100417308 */ /* 0x000e620000000800 */
[----:B------:R-:W-:-:S03]  /*10940*/  FFMA.FTZ R24, R62, UR15, -R85 ;  /* 0x0000000f3e187c23 */ /* 0x000fc60008010855 */
[----:B------:R4:W5:Y:S01]  /*10950*/  MUFU.EX2 R63, R64 ;  /* 0x00000040003f7308 */ /* 0x0009620000000800 */
[----:B------:R-:W-:Y:S01]  /*10960*/  HMMA.16816.F32 R28, R8, R26, R28 ;  /* 0x0000001a081c723c */ /* 0x000fe2000000181c */
[----:B------:R-:W-:Y:S02]  /*10970*/  F2FP.F16.F32.PACK_AB R8, R66, R67 ;  /* 0x000000434208723e */ /* 0x000fe400000000ff */
[----:B------:R-:W5:Y:S01]  /*10980*/  MUFU.EX2 R62, R25 ;  /* 0x00000019003e7308 */ /* 0x000f620000000800 */
[----:B--2---:R-:W-:Y:S01]  /*10990*/  F2FP.F16.F32.PACK_AB R9, R51, R52 ;  /* 0x000000343309723e */ /* 0x004fe200000000ff */
[----:B---3--:R-:W2:Y:S01]  /*109a0*/  LDSM.16.MT88.4 R4, [R95+0x2c00] ;  /* 0x002c00005f04783b */ /* 0x008ea20000004200 */
[----:B------:R-:W-:Y:S01]  /*109b0*/  F2FP.F16.F32.PACK_AB R10, R53, R2 ;  /* 0x00000002350a723e */ /* 0x000fe200000000ff */
[----:B------:R-:W-:Y:S01]  /*109c0*/  FADD.FTZ R89, R51, R89 ;  /* 0x0000005933597221 */ /* 0x000fe20000010000 */
[----:B------:R-:W-:Y:S01]  /*109d0*/  MUFU.EX2 R2, R54 ;  /* 0x0000003600027308 */ /* 0x000fe20000000800 */
[----:B-1----:R-:W-:-:S02]  /*109e0*/  F2FP.F16.F32.PACK_AB R11, R65, R50 ;  /* 0x00000032410b723e */ /* 0x002fc400000000ff */
[----:B------:R-:W-:Y:S01]  /*109f0*/  FADD.FTZ R89, R50, R89 ;  /* 0x0000005932597221 */ /* 0x000fe20000010000 */
[----:B----4-:R-:W-:Y:S01]  /*10a00*/  FFMA.FTZ R64, R61, UR15, -R85 ;  /* 0x0000000f3d407c23 */ /* 0x010fe20008010855 */
[----:B-----5:R-:W-:Y:S01]  /*10a10*/  FADD.FTZ R96, R63, R96 ;  /* 0x000000603f607221 */ /* 0x020fe20000010000 */
[----:B------:R1:W-:Y:S02]  /*10a20*/  MUFU.EX2 R61, R24 ;  /* 0x00000018003d7308 */ /* 0x0003e40000000800 */
[----:B------:R-:W-:Y:S01]  /*10a30*/  HMMA.16816.F32 R12, R8, R20, R12 ;  /* 0x00000014080c723c */ /* 0x000fe2000000180c */
[--C-:B------:R-:W-:Y:S01]  /*10a40*/  FFMA.FTZ R20, R49, UR15, -R80.reuse ;  /* 0x0000000f31147c23 */ /* 0x100fe20008010850 */
[----:B------:R-:W-:Y:S01]  /*10a50*/  FFMA.FTZ R21, R48, UR15, -R80 ;  /* 0x0000000f30157c23 */ /* 0x000fe20008010850 */
[----:B------:R3:W-:Y:S01]  /*10a60*/  MUFU.EX2 R49, R64 ;  /* 0x0000004000317308 */ /* 0x0007e20000000800 */
[----:B------:R-:W-:Y:S01]  /*10a70*/  FADD.FTZ R89, R65, R89 ;  /* 0x0000005941597221 */ /* 0x000fe20000010000 */
[----:B------:R-:W-:-:S02]  /*10a80*/  FADD.FTZ R96, R62, R96 ;  /* 0x000000603e607221 */ /* 0x000fc40000010000 */
[----:B------:R4:W5:Y:S01]  /*10a90*/  MUFU.EX2 R48, R20 ;  /* 0x0000001400307308 */ /* 0x0009620000000800 */
[C---:B------:R-:W-:Y:S01]  /*10aa0*/  HMMA.16816.F32 R16, R8.reuse, R22, R16 ;  /* 0x000000160810723c */ /* 0x040fe20000001810 */
[----:B-1----:R-:W1:Y:S01]  /*10ab0*/  LDSM.16.MT88.4 R24, [R182+0x8000] ;  /* 0x00800000b618783b */ /* 0x002e620000004200 */
[--C-:B---3--:R-:W-:Y:S01]  /*10ac0*/  FFMA.FTZ R64, R46, UR15, -R80.reuse ;  /* 0x0000000f2e407c23 */ /* 0x108fe20008010850 */
[----:B----4-:R-:W-:Y:S01]  /*10ad0*/  FFMA.FTZ R20, R47, UR15, -R80 ;  /* 0x0000000f2f147c23 */ /* 0x010fe20008010850 */
[----:B-----5:R-:W-:Y:S01]  /*10ae0*/  FADD.FTZ R89, R48, R89 ;  /* 0x0000005930597221 */ /* 0x020fe20000010000 */
[----:B------:R-:W3:Y:S04]  /*10af0*/  MUFU.EX2 R47, R21 ;  /* 0x00000015002f7308 */ /* 0x000ee80000000800 */
[----:B------:R4:W5:Y:S01]  /*10b00*/  MUFU.EX2 R46, R20 ;  /* 0x00000014002e7308 */ /* 0x0009620000000800 */
[----:B--2---:R-:W-:Y:S01]  /*10b10*/  HMMA.16816.F32 R36, R8, R4, R36 ;  /* 0x000000040824723c */ /* 0x004fe20000001824 */
[----:B------:R-:W-:-:S02]  /*10b20*/  F2FP.F16.F32.PACK_AB R4, R62, R63 ;  /* 0x0000003f3e04723e */ /* 0x000fc400000000ff */
[----:B------:R-:W2:Y:S05]  /*10b30*/  MUFU.EX2 R64, R64 ;  /* 0x0000004000407308 */ /* 0x000eaa0000000800 */
[----:B------:R-:W-:Y:S01]  /*10b40*/  HMMA.16816.F32 R28, R8, R6, R28 ;  /* 0x00000006081c723c */ /* 0x000fe2000000181c */
[----:B------:R-:W1:Y:S01]  /*10b50*/  LDSM.16.MT88.4 R8, [R95+0x3000] ;  /* 0x003000005f08783b */ /* 0x000e620000004200 */
[C---:B---3--:R-:W-:Y:S01]  /*10b60*/  F2FP.F16.F32.PACK_AB R5, R47.reuse, R48 ;  /* 0x000000302f05723e */ /* 0x048fe200000000ff */
[----:B------:R-:W-:Y:S01]  /*10b70*/  FADD.FTZ R47, R47, R89 ;  /* 0x000000592f2f7221 */ /* 0x000fe20000010000 */
[----:B------:R-:W-:Y:S01]  /*10b80*/  F2FP.F16.F32.PACK_AB R6, R49, R61 ;  /* 0x0000003d3106723e */ /* 0x000fe200000000ff */
[----:B----4-:R-:W3:Y:S01]  /*10b90*/  LDSM.16.MT88.4 R20, [R182+0x8400] ;  /* 0x00840000b614783b */ /* 0x010ee20000004200 */
[----:B------:R-:W-:Y:S01]  /*10ba0*/  FADD.FTZ R61, R61, R96 ;  /* 0x000000603d3d7221 */ /* 0x000fe20000010000 */
[----:B-----5:R-:W-:Y:S01]  /*10bb0*/  FADD.FTZ R47, R46, R47 ;  /* 0x0000002f2e2f7221 */ /* 0x020fe20000010000 */
[----:B--2---:R-:W-:-:S02]  /*10bc0*/  F2FP.F16.F32.PACK_AB R7, R64, R46 ;  /* 0x0000002e4007723e */ /* 0x004fc400000000ff */
[----:B------:R-:W-:Y:S01]  /*10bd0*/  FADD.FTZ R61, R49, R61 ;  /* 0x0000003d313d7221 */ /* 0x000fe20000010000 */
[----:B------:R-:W-:-:S04]  /*10be0*/  FADD.FTZ R64, R64, R47 ;  /* 0x0000002f40407221 */ /* 0x000fc80000010000 */
[----:B-1----:R-:W-:Y:S01]  /*10bf0*/  HMMA.16816.F32 R12, R4, R24, R12 ;  /* 0x00000018040c723c */ /* 0x002fe2000000180c */
[--C-:B------:R-:W-:Y:S01]  /*10c00*/  FFMA.FTZ R24, R57, UR15, -R85.reuse ;  /* 0x0000000f39187c23 */ /* 0x100fe20008010855 */
[--C-:B------:R-:W-:Y:S01]  /*10c10*/  FFMA.FTZ R57, R44, UR15, -R80.reuse ;  /* 0x0000000f2c397c23 */ /* 0x100fe20008010850 */
[----:B------:R-:W-:Y:S01]  /*10c20*/  FFMA.FTZ R25, R58, UR15, -R85 ;  /* 0x0000000f3a197c23 */ /* 0x000fe20008010855 */
[----:B------:R1:W2:Y:S01]  /*10c30*/  MUFU.EX2 R44, R45 ;  /* 0x0000002d002c7308 */ /* 0x0002a20000000800 */
[----:B------:R-:W-:-:S03]  /*10c40*/  FFMA.FTZ R58, R71, UR15, -R80 ;  /* 0x0000000f473a7c23 */ /* 0x000fc60008010850 */
[----:B------:R-:W-:Y:S01]  /*10c50*/  HMMA.16816.F32 R16, R4, R26, R16 ;  /* 0x0000001a0410723c */ /* 0x000fe20000001810 */
[--C-:B------:R-:W-:Y:S01]  /*10c60*/  FFMA.FTZ R27, R60, UR15, -R85.reuse ;  /* 0x0000000f3c1b7c23 */ /* 0x100fe20008010855 */
[----:B------:R-:W-:Y:S01]  /*10c70*/  FFMA.FTZ R26, R59, UR15, -R85 ;  /* 0x0000000f3b1a7c23 */ /* 0x000fe20008010855 */
[----:B------:R-:W-:Y:S01]  /*10c80*/  MUFU.EX2 R25, R25 ;  /* 0x0000001900197308 */ /* 0x000fe20000000800 */
[--C-:B------:R-:W-:Y:S01]  /*10c90*/  FFMA.FTZ R59, R41, UR15, -R80.reuse ;  /* 0x0000000f293b7c23 */ /* 0x100fe20008010850 */
[--C-:B------:R-:W-:Y:S02]  /*10ca0*/  FFMA.FTZ R60, R70, UR15, -R80.reuse ;  /* 0x0000000f463c7c23 */ /* 0x100fe40008010850 */
[----:B------:R-:W-:Y:S01]  /*10cb0*/  MUFU.EX2 R27, R27 ;  /* 0x0000001b001b7308 */ /* 0x000fe20000000800 */
[----:B-1----:R-:W-:-:S03]  /*10cc0*/  FFMA.FTZ R45, R43, UR15, -R80 ;  /* 0x0000000f2b2d7c23 */ /* 0x002fc60008010850 */
[----:B------:R-:W1:Y:S01]  /*10cd0*/  MUFU.EX2 R26, R26 ;  /* 0x0000001a001a7308 */ /* 0x000e620000000800 */
[----:B--2---:R-:W-:-:S03]  /*10ce0*/  FADD.FTZ R64, R44, R64 ;  /* 0x000000402c407221 */ /* 0x004fc60000010000 */
[----:B------:R2:W4:Y:S01]  /*10cf0*/  MUFU.EX2 R43, R57 ;  /* 0x00000039002b7308 */ /* 0x0005220000000800 */
[C---:B------:R-:W-:Y:S03]  /*10d00*/  HMMA.16816.F32 R36, R4.reuse, R8, R36 ;  /* 0x000000080424723c */ /* 0x040fe60000001824 */
[----:B------:R-:W5:Y:S04]  /*10d10*/  MUFU.EX2 R24, R24 ;  /* 0x0000001800187308 */ /* 0x000f680000000800 */
[----:B------:R-:W-:Y:S01]  /*10d20*/  MUFU.EX2 R41, R72 ;  /* 0x0000004800297308 */ /* 0x000fe20000000800 */
[----:B------:R-:W-:Y:S01]  /*10d30*/  HMMA.16816.F32 R28, R4, R10, R28 ;  /* 0x0000000a041c723c */ /* 0x000fe2000000181c */
[----:B------:R-:W3:Y:S01]  /*10d40*/  LDSM.16.MT88.4 R8, [R95+0x3400] ;  /* 0x003400005f08783b */ /* 0x000ee20000004200 */
[----:B-1----:R-:W-:Y:S01]  /*10d50*/  F2FP.F16.F32.PACK_AB R4, R26, R27 ;  /* 0x0000001b1a04723e */ /* 0x002fe200000000ff */
[----:B------:R-:W-:Y:S01]  /*10d60*/  MUFU.EX2 R59, R59 ;  /* 0x0000003b003b7308 */ /* 0x000fe20000000800 */
[----:B--2---:R-:W-:Y:S01]  /*10d70*/  FFMA.FTZ R57, R42, UR15, -R80 ;  /* 0x0000000f2a397c23 */ /* 0x004fe20008010850 */
[----:B----4-:R-:W-:Y:S01]  /*10d80*/  F2FP.F16.F32.PACK_AB R5, R43, R44 ;  /* 0x0000002c2b05723e */ /* 0x010fe200000000ff */
[----:B------:R-:W-:Y:S01]  /*10d90*/  FADD.FTZ R27, R27, R61 ;  /* 0x0000003d1b1b7221 */ /* 0x000fe20000010000 */
[----:B------:R-:W-:Y:S01]  /*10da0*/  MUFU.EX2 R42, R45 ;  /* 0x0000002d002a7308 */ /* 0x000fe20000000800 */
[----:B-----5:R-:W-:Y:S01]  /*10db0*/  F2FP.F16.F32.PACK_AB R6, R24, R25 ;  /* 0x000000191806723e */ /* 0x020fe200000000ff */
[----:B------:R-:W-:Y:S01]  /*10dc0*/  FADD.FTZ R64, R43, R64 ;  /* 0x000000402b407221 */ /* 0x000fe20000010000 */
[----:B------:R-:W-:Y:S01]  /*10dd0*/  FADD.FTZ R27, R26, R27 ;  /* 0x0000001b1a1b7221 */ /* 0x000fe20000010000 */
[----:B------:R-:W1:Y:S03]  /*10de0*/  MUFU.EX2 R45, R57 ;  /* 0x00000039002d7308 */ /* 0x000e660000000800 */
[----:B------:R-:W-:Y:S01]  /*10df0*/  FADD.FTZ R25, R25, R27 ;  /* 0x0000001b19197221 */ /* 0x000fe20000010000 */
[----:B------:R-:W2:Y:S03]  /*10e00*/  MUFU.EX2 R58, R58 ;  /* 0x0000003a003a7308 */ /* 0x000ea60000000800 */
[----:B------:R-:W-:Y:S01]  /*10e10*/  FADD.FTZ R25, R24, R25 ;  /* 0x0000001918197221 */ /* 0x000fe20000010000 */
[----:B------:R-:W-:Y:S01]  /*10e20*/  MUFU.EX2 R60, R60 ;  /* 0x0000003c003c7308 */ /* 0x000fe20000000800 */
[----:B-1----:R-:W-:Y:S01]  /*10e30*/  F2FP.F16.F32.PACK_AB R7, R45, R42 ;  /* 0x0000002a2d07723e */ /* 0x002fe200000000ff */
[----:B------:R-:W-:Y:S01]  /*10e40*/  FFMA.FTZ R57, R73, UR15, -R85 ;  /* 0x0000000f49397c23 */ /* 0x000fe20008010855 */
[----:B------:R-:W-:-:S04]  /*10e50*/  FADD.FTZ R42, R42, R64 ;  /* 0x000000402a2a7221 */ /* 0x000fc80000010000 */
[----:B------:R-:W-:Y:S01]  /*10e60*/  FADD.FTZ R42, R45, R42 ;  /* 0x0000002a2d2a7221 */ /* 0x000fe20000010000 */
[C---:B---3--:R-:W-:Y:S01]  /*10e70*/  HMMA.16816.F32 R12, R4.reuse, R20, R12 ;  /* 0x00000014040c723c */ /* 0x048fe2000000180c */
[----:B------:R-:W1:Y:S07]  /*10e80*/  MUFU.EX2 R57, R57 ;  /* 0x0000003900397308 */ /* 0x000e6e0000000800 */
[C---:B------:R-:W-:Y:S01]  /*10e90*/  HMMA.16816.F32 R16, R4.reuse, R22, R16 ;  /* 0x000000160410723c */ /* 0x040fe20000001810 */
[----:B------:R-:W3:Y:S07]  /*10ea0*/  LDSM.16.MT88.4 R20, [R182+0x8800] ;  /* 0x00880000b614783b */ /* 0x000eee0000004200 */
[----:B------:R-:W-:Y:S01]  /*10eb0*/  HMMA.16816.F32 R36, R4, R8, R36 ;  /* 0x000000080424723c */ /* 0x000fe20000001824 */
[----:B------:R-:W-:Y:S01]  /*10ec0*/  F2FP.F16.F32.PACK_AB R8, R55, R56 ;  /* 0x000000383708723e */ /* 0x000fe200000000ff */
[----:B------:R-:W-:Y:S01]  /*10ed0*/  FADD.FTZ R56, R56, R25 ;  /* 0x0000001938387221 */ /* 0x000fe20000010000 */
[----:B--2---:R-:W-:Y:S01]  /*10ee0*/  F2FP.F16.F32.PACK_AB R9, R58, R59 ;  /* 0x0000003b3a09723e */ /* 0x004fe200000000ff */
[----:B------:R-:W-:-:S02]  /*10ef0*/  FADD.FTZ R59, R59, R42 ;  /* 0x0000002a3b3b7221 */ /* 0x000fc40000010000 */
[----:B------:R-:W-:Y:S02]  /*10f00*/  FADD.FTZ R56, R55, R56 ;  /* 0x0000003837387221 */ /* 0x000fe40000010000 */
[----:B------:R-:W-:Y:S01]  /*10f10*/  HMMA.16816.F32 R28, R4, R10, R28 ;  /* 0x0000000a041c723c */ /* 0x000fe2000000181c */
[----:B------:R-:W2:Y:S01]  /*10f20*/  LDSM.16.MT88.4 R4, [R95+0x3800] ;  /* 0x003800005f04783b */ /* 0x000ea20000004200 */
[----:B-1----:R-:W-:Y:S01]  /*10f30*/  F2FP.F16.F32.PACK_AB R10, R41, R57 ;  /* 0x00000039290a723e */ /* 0x002fe200000000ff */
[----:B------:R-:W-:Y:S01]  /*10f40*/  FADD.FTZ R59, R58, R59 ;  /* 0x0000003b3a3b7221 */ /* 0x000fe20000010000 */
[----:B------:R-:W-:Y:S01]  /*10f50*/  F2FP.F16.F32.PACK_AB R11, R68, R60 ;  /* 0x0000003c440b723e */ /* 0x000fe200000000ff */
[----:B------:R-:W-:Y:S02]  /*10f60*/  FADD.FTZ R57, R57, R56 ;  /* 0x0000003839397221 */ /* 0x000fe40000010000 */
[----:B------:R-:W-:Y:S02]  /*10f70*/  FADD.FTZ R60, R60, R59 ;  /* 0x0000003b3c3c7221 */ /* 0x000fe40000010000 */
[----:B------:R-:W-:-:S02]  /*10f80*/  FADD.FTZ R57, R41, R57 ;  /* 0x0000003929397221 */ /* 0x000fc40000010000 */
[----:B------:R-:W-:Y:S01]  /*10f90*/  FADD.FTZ R60, R68, R60 ;  /* 0x0000003c443c7221 */ /* 0x000fe20000010000 */
[----:B---3--:R-:W-:Y:S01]  /*10fa0*/  HMMA.16816.F32 R12, R8, R20, R12 ;  /* 0x00000014080c723c */ /* 0x008fe2000000180c */
[--C-:B------:R-:W-:Y:S01]  /*10fb0*/  FFMA.FTZ R21, R76, UR15, -R85.reuse ;  /* 0x0000000f4c157c23 */ /* 0x100fe20008010855 */
[----:B------:R-:W-:-:S05]  /*10fc0*/  FFMA.FTZ R20, R75, UR15, -R85 ;  /* 0x0000000f4b147c23 */ /* 0x000fca0008010855 */
[----:B------:R-:W-:Y:S01]  /*10fd0*/  MUFU.EX2 R21, R21 ;  /* 0x0000001500157308 */ /* 0x000fe20000000800 */
[C---:B------:R-:W-:Y:S01]  /*10fe0*/  HMMA.16816.F32 R16, R8.reuse, R22, R16 ;  /* 0x000000160810723c */ /* 0x040fe20000001810 */
[--C-:B------:R-:W-:Y:S01]  /*10ff0*/  FFMA.FTZ R23, R74, UR15, -R80.reuse ;  /* 0x0000000f4a177c23 */ /* 0x100fe20008010850 */
[----:B------:R-:W-:Y:S01]  /*11000*/  FFMA.FTZ R22, R77, UR15, -R80 ;  /* 0x0000000f4d167c23 */ /* 0x000fe20008010850 */
[----:B------:R-:W1:Y:S04]  /*11010*/  MUFU.EX2 R20, R20 ;  /* 0x0000001400147308 */ /* 0x000e680000000800 */
[----:B------:R-:W-:Y:S01]  /*11020*/  MUFU.EX2 R23, R23 ;  /* 0x0000001700177308 */ /* 0x000fe20000000800 */
[C---:B--2---:R-:W-:Y:S03]  /*11030*/  HMMA.16816.F32 R36, R8.reuse, R4, R36 ;  /* 0x000000040824723c */ /* 0x044fe60000001824 */
[----:B------:R-:W2:Y:S05]  /*11040*/  MUFU.EX2 R22, R22 ;  /* 0x0000001600167308 */ /* 0x000eaa0000000800 */
[----:B------:R-:W-:Y:S01]  /*11050*/  HMMA.16816.F32 R28, R8, R6, R28 ;  /* 0x00000006081c723c */ /* 0x000fe2000000181c */
[----:B-1----:R-:W-:Y:S01]  /*11060*/  F2FP.F16.F32.PACK_AB R4, R20, R21 ;  /* 0x000000151404723e */ /* 0x002fe200000000ff */
[----:B------:R-:W-:Y:S01]  /*11070*/  FADD.FTZ R21, R21, R57 ;  /* 0x0000003915157221 */ /* 0x000fe20000010000 */
[----:B------:R-:W-:-:S02]  /*11080*/  F2FP.F16.F32.PACK_AB R6, R151, R2 ;  /* 0x000000029706723e */ /* 0x000fc400000000ff */
[----:B------:R-:W-:Y:S01]  /*11090*/  F2FP.F16.F32.PACK_AB R7, R152, R0 ;  /* 0x000000009807723e */ /* 0x000fe200000000ff */
[----:B------:R-:W-:Y:S01]  /*110a0*/  FADD.FTZ R21, R20, R21 ;  /* 0x0000001514157221 */ /* 0x000fe20000010000 */
[----:B--2---:R-:W-:Y:S01]  /*110b0*/  F2FP.F16.F32.PACK_AB R5, R22, R23 ;  /* 0x000000171605723e */ /* 0x004fe200000000ff */
[----:B------:R-:W-:Y:S02]  /*110c0*/  FADD.FTZ R23, R23, R60 ;  /* 0x0000003c17177221 */ /* 0x000fe40000010000 */
[----:B------:R-:W-:Y:S02]  /*110d0*/  FADD.FTZ R21, R2, R21 ;  /* 0x0000001502157221 */ /* 0x000fe40000010000 */
[----:B------:R-:W-:Y:S02]  /*110e0*/  FADD.FTZ R23, R22, R23 ;  /* 0x0000001716177221 */ /* 0x000fe40000010000 */
[----:B------:R-:W-:Y:S01]  /*110f0*/  FADD.FTZ R151, R151, R21 ;  /* 0x0000001597977221 */ /* 0x000fe20000010000 */
[----:B------:R-:W-:Y:S01]  /*11100*/  HMMA.16816.F32 R168, R4, R164, R12 ;  /* 0x000000a404a8723c */ /* 0x000fe2000000180c */
[----:B------:R-:W-:-:S04]  /*11110*/  FADD.FTZ R23, R0, R23 ;  /* 0x0000001700177221 */ /* 0x000fc80000010000 */
[----:B------:R-:W-:-:S03]  /*11120*/  FADD.FTZ R152, R152, R23 ;  /* 0x0000001798987221 */ /* 0x000fc60000010000 */
[C---:B------:R-:W-:Y:S08]  /*11130*/  HMMA.16816.F32 R160, R4.reuse, R156, R36 ;  /* 0x0000009c04a0723c */ /* 0x040ff00000001824 */
[C---:B------:R-:W-:Y:S08]  /*11140*/  HMMA.16816.F32 R164, R4.reuse, R166, R16 ;  /* 0x000000a604a4723c */ /* 0x040ff00000001810 */
[----:B------:R-:W-:-:S15]  /*11150*/  HMMA.16816.F32 R156, R4, R158, R28 ;  /* 0x0000009e049c723c */ /* 0x000fde000000181c */
[----:B------:R-:W-:-:S05]  /*11160*/  NOP ;  /* 0x0000000000007918 */ /* 0x000fca0000000000 */
.L_x_1576:
        /* <DEDUP_REMOVED lines=9> */
[----:B------:R-:W-:Y:S01]  /*11200*/  MOV R155, R131 ;  /* 0x00000083009b7202 */ /* 0x000fe20000000f00 */
[----:B------:R-:W-:Y:S01]  /*11210*/  UIADD3 UR13, UPT, UPT, UR18, 0x1, URZ ;  /* 0x00000001120d7890 */ /* 0x000fe2000fffe0ff */
[----:B------:R-:W-:Y:S01]  /*11220*/  PRMT R3, R3, 0x6540, R0 ;  /* 0x0000654003037816 */ /* 0x000fe20000000000 */
[C---:B------:R-:W-:Y:S01]  /*11230*/  VIADD R180, R182.reuse, 0x5020 ;  /* 0x00005020b6b47836 */ /* 0x040fe20000000000 */
[----:B------:R-:W-:Y:S01]  /*11240*/  MOV R181, RZ ;  /* 0x000000ff00b57202 */ /* 0x000fe20000000f00 */
[----:B------:R-:W-:Y:S01]  /*11250*/  VIADD R177, R182, 0x5000 ;  /* 0x00005000b6b17836 */ /* 0x000fe20000000000 */
[----:B------:R-:W-:Y:S01]  /*11260*/  PLOP3.LUT P2, PT, PT, PT, UP0, 0x80, 0x8 ;  /* 0x000000000008781c */ /* 0x000fe20003f4f008 */
[----:B------:R-:W-:Y:S01]  /*11270*/  UMOV UR18, 0x400 ;  /* 0x0000040000127882 */ /* 0x000fe20000000000 */
[----:B------:R-:W-:Y:S01]  /*11280*/  LOP3.LUT R153, R3, 0x80, RZ, 0xfc, !PT ;  /* 0x0000008003997812 */ /* 0x000fe200078efcff */
[----:B------:R-:W3:Y:S01]  /*11290*/  LDCU UR12, c[0x0][0x440] ;  /* 0x00008800ff0c77ac */ /* 0x000ee20008000800 */
[----:B------:R-:W4:Y:S01]  /*112a0*/  LDCU UR5, c[0x0][0x50c] ;  /* 0x0000a180ff0577ac */ /* 0x000f220008000800 */
[----:B------:R-:W1:Y:S01]  /*112b0*/  LDCU UR4, c[0x0][0x45c] ;  /* 0x00008b80ff0477ac */ /* 0x000e620008000800 */
[----:B------:R-:W1:Y:S01]  /*112c0*/  LDCU.64 UR8, c[0x0][0x3a0] ;  /* 0x00007400ff0877ac */ /* 0x000e620008000a00 */
[----:B------:R-:W1:Y:S01]  /*112d0*/  LDCU.64 UR10, c[0x0][0x3a8] ;  /* 0x00007500ff0a77ac */ /* 0x000e620008000a00 */
[----:B------:R-:W-:-:S02]  /*112e0*/  UIADD3 UR17, UPT, UPT, UR17, 0x100, URZ ;  /* 0x0000010011117890 */ /* 0x000fc4000fffe0ff */
[----:B--2---:R-:W-:-:S12]  /*112f0*/  ULEA UR6, UR6, UR18, 0x18 ;  /* 0x0000001206067291 */ /* 0x004fd8000f8ec0ff */
.L_x_1588:
        /* <DEDUP_REMOVED lines=8> */
[----:B--2---:R-:W-:Y:S01]  /*11380*/  LOP3.LUT R176, R148, 0x18, RZ, 0xc0, !PT ;  /* 0x0000001894b07812 */ /* 0x004fe200078ec0ff */
[----:B-----5:R-:W-:Y:S02]  /*11390*/  @!P2 IMAD.SHL.U32 R0, R4, 0x100, RZ ;  /* 0x000001000400a824 */ /* 0x020fe400078e00ff */
[----:B------:R-:W-:Y:S02]  /*113a0*/  IMAD.SHL.U32 R173, R148, 0x8, RZ ;  /* 0x0000000894ad7824 */ /* 0x000fe400078e00ff */
[----:B------:R-:W-:Y:S03]  /*113b0*/  @!P2 IMAD.X R0, RZ, RZ, ~R0, P0 ;  /* 0x000000ffff00a224 */ /* 0x000fe600000e0e00 */
[C---:B------:R-:W-:Y:S02]  /*113c0*/  LOP3.LUT R186, R173.reuse, 0xd8, RZ, 0xc0, !PT ;  /* 0x000000d8adba7812 */ /* 0x040fe400078ec0ff */
[----:B------:R-:W-:Y:S02]  /*113d0*/  @!P2 SHF.R.S64 R2, R2, 0x1f, R0 ;  /* 0x0000001f0202a819 */ /* 0x000fe40000001000 */
[C---:B------:R-:W-:Y:S02]  /*113e0*/  LOP3.LUT R3, R173.reuse, 0x1f20, RZ, 0xc0, !PT ;  /* 0x00001f20ad037812 */ /* 0x040fe400078ec0ff */
        /* <DEDUP_REMOVED lines=10> */
[----:B------:R-:W-:Y:S05]  /*11490*/  IABS R11, UR17 ;  /* 0x00000011000b7c13 */ /* 0x000fea0008000000 */
[----:B------:R-:W-:Y:S05]  /*114a0*/  IMAD.U32 R9, RZ, RZ, UR18 ;  /* 0x00000012ff097e24 */ /* 0x000fea000f8e00ff */
[----:B------:R-:W-:Y:S02]  /*114b0*/  IABS R9, R9 ;  /* 0x0000000900097213 */ /* 0x000fe40000000000 */
[----:B-1----:R-:W-:Y:S04]  /*114c0*/  IABS R0, R2 ;  /* 0x0000000200007213 */ /* 0x002fe80000000000 */
[----:B------:R-:W1:Y:S10]  /*114d0*/  I2F.RP R12, R0 ;  /* 0x00000000000c7306 */ /* 0x000e740000209400 */
        /* <DEDUP_REMOVED lines=11> */
[----:B------:R-:W-:Y:S01]  /*11590*/  IMAD R9, R0, R5, R9 ;  /* 0x0000000500097224 */ /* 0x000fe200078e0209 */
[----:B------:R-:W-:Y:S01]  /*115a0*/  LOP3.LUT R5, R2, UR17, RZ, 0x3c, !PT ;  /* 0x0000001102057c12 */ /* 0x000fe2000f8e3cff */
        /* <DEDUP_REMOVED lines=9> */
[----:B------:R-:W-:Y:S02]  /*11640*/  LOP3.LUT R0, R2, UR18, RZ, 0x3c, !PT ;  /* 0x0000001202007c12 */ /* 0x000fe4000f8e3cff */
[----:B------:R-:W-:Y:S02]  /*11650*/  ISETP.GE.AND P5, PT, R5, RZ, PT ;  /* 0x000000ff0500720c */ /* 0x000fe40003fa6270 */
[----:B------:R-:W-:Y:S02]  /*11660*/  ISETP.GE.AND P1, PT, R0, RZ, PT ;  /* 0x000000ff0000720c */ /* 0x000fe40003f26270 */
[----:B------:R-:W-:Y:S03]  /*11670*/  LOP3.LUT R0, RZ, R2, RZ, 0x33, !PT ;  /* 0x00000002ff007212 */ /* 0x000fe600078e33ff */
[----:B------:R-:W-:Y:S02]  /*11680*/  @P0 IADD3 R3, PT, PT, R3, 0x1, RZ ;  /* 0x0000000103030810 */ /* 0x000fe40007ffe0ff */
[----:B------:R-:W-:Y:S01]  /*11690*/  @P6 VIADD R4, R4, 0x1 ;  /* 0x0000000104046836 */ /* 0x000fe20000000000 */
[----:B------:R-:W-:Y:S04]  /*116a0*/  ISETP.NE.AND P0, PT, R2, RZ, PT ;  /* 0x000000ff0200720c */ /* 0x000fe80003f05270 */
[----:B------:R-:W-:Y:S01]  /*116b0*/  @!P5 IADD3 R4, PT, PT, -R4, RZ, RZ ;  /* 0x000000ff0404d210 */ /* 0x000fe20007ffe1ff */
[----:B------:R-:W-:Y:S05]  /*116c0*/  @!P1 IMAD.MOV R3, RZ, RZ, -R3 ;  /* 0x000000ffff039224 */ /* 0x000fea00078e0a03 */
[C---:B------:R-:W-:Y:S02]  /*116d0*/  SEL R3, R0.reuse, R3, !P0 ;  /* 0x0000000300037207 */ /* 0x040fe40004000000 */
[----:B------:R-:W-:Y:S02]  /*116e0*/  SEL R0, R0, R4, !P0 ;  /* 0x0000000400007207 */ /* 0x000fe40004000000 */
[CC--:B------:R-:W-:Y:S02]  /*116f0*/  LEA R10, P1, R3.reuse, R178.reuse, 0x2 ;  /* 0x000000b2030a7211 */ /* 0x0c0fe400078210ff */
[C---:B------:R-:W-:Y:S02]  /*11700*/  LEA R4, P0, R0.reuse, R178, 0x2 ;  /* 0x000000b200047211 */ /* 0x040fe400078010ff */
[-C--:B------:R-:W-:Y:S02]  /*11710*/  LEA.HI.X.SX32 R11, R3, R179.reuse, 0x2, P1 ;  /* 0x000000b3030b7211 */ /* 0x080fe400008f16ff */
[C---:B------:R-:W-:Y:S01]  /*11720*/  LEA.HI.X.SX32 R5, R0.reuse, R179, 0x2, P0 ;  /* 0x000000b300057211 */ /* 0x040fe200000f16ff */
[----:B------:R-:W-:Y:S02]  /*11730*/  IMAD.IADD R0, R0, 0x1, -R3 ;  /* 0x0000000100007824 */ /* 0x000fe400078e0a03 */
[----:B------:R-:W2:Y:S02]  /*11740*/  LDG.E R10, desc[UR14][R10.64] ;  /* 0x0000000e0a0a7981 */ /* 0x000ea4000c1e1900 */
[----:B------:R-:W-:Y:S02]  /*11750*/  IMAD R0, R0, R2, -0x100 ;  /* 0xffffff0000007424 */ /* 0x000fe400078e0202 */
[----:B------:R1:W2:Y:S03]  /*11760*/  LDG.E R9, desc[UR14][R4.64] ;  /* 0x0000000e04097981 */ /* 0x0002a6000c1e1900 */
[----:B------:R-:W-:Y:S01]  /*11770*/  SHF.R.S32.HI R2, RZ, 0x1f, R0 ;  /* 0x0000001fff027819 */ /* 0x000fe20000011400 */
[----:B-1----:R-:W1:Y:S04]  /*11780*/  LDC.64 R4, c[0x0][0x3c0] ;  /* 0x0000f000ff047b82 */ /* 0x002e680000000a00 */
[-C--:B-1----:R-:W-:Y:S02]  /*11790*/  IMAD R2, R2, R4.reuse, RZ ;  /* 0x0000000402027224 */ /* 0x082fe400078e02ff */
[C---:B------:R-:W-:Y:S04]  /*117a0*/  IMAD.WIDE.U32 R12, R0.reuse, R4, RZ ;  /* 0x00000004000c7225 */ /* 0x040fe800078e00ff */
[----:B------:R-:W-:Y:S05]  /*117b0*/  IMAD R2, R0, R5, R2 ;  /* 0x0000000500027224 */ /* 0x000fea00078e0202 */
[----:B------:R-:W-:Y:S01]  /*117c0*/  IADD3 R13, PT, PT, R13, R2, RZ ;  /* 0x000000020d0d7210 */ /* 0x000fe20007ffe0ff */
[----:B--2---:R-:W-:Y:S04]  /*117d0*/  IMAD.IADD R9, R10, 0x1, -R9 ;  /* 0x000000010a097824 */ /* 0x004fe800078e0a09 */
[C---:B------:R-:W-:Y:S01]  /*117e0*/  IMAD.WIDE.U32 R12, R9.reuse, UR10, R12 ;  /* 0x0000000a090c7c25 */ /* 0x040fe2000f8e000c */
[----:B------:R-:W-:Y:S02]  /*117f0*/  SHF.R.S32.HI R0, RZ, 0x1f, R9 ;  /* 0x0000001fff007819 */ /* 0x000fe40000011409 */
[----:B------:R-:W-:Y:S03]  /*11800*/  LEA R184, P0, R12, R8, 0x1 ;  /* 0x000000080cb87211 */ /* 0x000fe600078008ff */
[----:B------:R-:W-:Y:S04]  /*11810*/  IMAD R0, R0, UR10, RZ ;  /* 0x0000000a00007c24 */ /* 0x000fe8000f8e02ff */
[----:B------:R-:W-:Y:S04]  /*11820*/  IMAD R0, R9, UR11, R0 ;  /* 0x0000000b09007c24 */ /* 0x000fe8000f8e0200 */
[----:B------:R-:W-:Y:S05]  /*11830*/  IMAD.IADD R0, R13, 0x1, R0 ;  /* 0x000000010d007824 */ /* 0x000fea00078e0200 */
[----:B------:R-:W-:Y:S07]  /*11840*/  LEA.HI.X R183, R12, R7, R0, 0x1, P0 ;  /* 0x000000070cb77211 */ /* 0x000fee00000f0c00 */
.L_x_1585:
[----:B------:R-:W-:Y:S01]  /*11850*/  LEA R186, R186, UR6, 0x1 ;  /* 0x00000006baba7c11 */ /* 0x000fe2000f8e08ff */
[C---:B------:R-:W-:Y:S01]  /*11860*/  @!P3 IMAD R2, R6.reuse, 0xc0, RZ ;  /* 0x000000c00602b824 */ /* 0x040fe200078e02ff */
[-C--:B------:R-:W-:Y:S01]  /*11870*/  @!P4 MOV R185, R183.reuse ;  /* 0x000000b700b9c202 */ /* 0x080fe20000000f00 */
[----:B------:R-:W-:Y:S01]  /*11880*/  @!P3 IMAD R0, R6, 0x140, RZ ;  /* 0x000001400600b824 */ /* 0x000fe200078e02ff */
[C---:B------:R-:W-:Y:S01]  /*11890*/  SHF.L.U32 R12, R4.reuse, 0x6, RZ ;  /* 0x00000006040c7819 */ /* 0x040fe200000006ff */
[----:B------:R-:W-:Y:S01]  /*118a0*/  UISETP.NE.AND UP0, UPT, UR13, 0x1, UPT ;  /* 0x000000010d00788c */ /* 0x000fe2000bf05270 */
[----:B------:R-:W-:Y:S01]  /*118b0*/  SHF.L.U64.HI R3, R4, 0x6, R6 ;  /* 0x0000000604037819 */ /* 0x000fe20000010206 */
[----:B------:R-:W-:Y:S01]  /*118c0*/  @!PT LDS RZ, [RZ] ;  /* 0x00000000fffff984 */ /* 0x000fe20000000800 */
[----:B------:R-:W-:Y:S01]  /*118d0*/  @!PT LDS RZ, [RZ] ;  /* 0x00000000fffff984 */ /* 0x000fe20000000800 */
[----:B------:R-:W-:Y:S01]  /*118e0*/  @!PT LDS RZ, [RZ] ;  /* 0x00000000fffff984 */ /* 0x000fe20000000800 */
[----:B------:R-:W-:Y:S01]  /*118f0*/  @!P4 LDGSTS.E.BYPASS.LTC128B.128 [R186+0x5000], desc[UR14][R184.64] ;  /* 0x05000000b8bacfae */ /* 0x000fe2000b981a0e */
[----:B------:R-:W-:Y:S04]  /*11900*/  IADD3 R14, P0, PT, R12, R184, RZ ;  /* 0x000000b80c0e7210 */ /* 0x000fe80007f1e0ff */
[----:B------:R-:W-:Y:S02]  /*11910*/  IADD3.X R15, PT, PT, R3, R183, RZ, P0, !PT ;  /* 0x000000b7030f7210 */ /* 0x000fe400007fe4ff */
[----:B------:R-:W-:Y:S01]  /*11920*/  @!P3 IADD3 R12, P5, PT, R14, R12, RZ ;  /* 0x0000000c0e0cb210 */ /* 0x000fe20007fbe0ff */
[----:B------:R-:W-:Y:S01]  /*11930*/  @P4 STS.128 [R186+0x5000], RZ ;  /* 0x005000ffba004388 */ /* 0x000fe20000000c00 */
[CC--:B------:R-:W-:Y:S01]  /*11940*/  @!P3 LEA R10, P1, R4.reuse, R14.reuse, 0x7 ;  /* 0x0000000e040ab211 */ /* 0x0c0fe200078238ff */
[C---:B------:R-:W-:Y:S01]  /*11950*/  @!P3 IMAD.WIDE.U32 R16, R4.reuse, 0xc0, R14 ;  /* 0x000000c00410b825 */ /* 0x040fe200078e000e */
[----:B------:R-:W-:Y:S02]  /*11960*/  @!P3 IADD3.X R13, PT, PT, R15, R3, RZ, P5, !PT ;  /* 0x000000030f0db210 */ /* 0x000fe40002ffe4ff */
[--C-:B------:R-:W-:Y:S02]  /*11970*/  @!P3 LEA.HI.X R11, R4, R15, R6.reuse, 0x7, P1 ;  /* 0x0000000f040bb211 */ /* 0x100fe400008f3c06 */
[----:B------:R-:W-:Y:S01]  /*11980*/  @!P3 IADD3 R17, PT, PT, R2, R17, RZ ;  /* 0x000000110211b210 */ /* 0x000fe20007ffe0ff */
[----:B------:R-:W-:Y:S01]  /*11990*/  @P3 STS.128 [R186+0x5800], RZ ;  /* 0x005800ffba003388 */ /* 0x000fe20000000c00 */
[CC--:B------:R-:W-:Y:S02]  /*119a0*/  @!P3 LEA R8, P0, R4.reuse, R14.reuse, 0x8 ;  /* 0x0000000e0408b211 */ /* 0x0c0fe400078040ff */
[----:B------:R-:W-:Y:S02]  /*119b0*/  @!P3 MOV R18, R14 ;  /* 0x0000000e0012b202 */ /* 0x000fe40000000f00 */
[-C--:B------:R-:W-:Y:S01]  /*119c0*/  @!P3 LEA.HI.X R9, R4, R15.reuse, R6, 0x8, P0 ;  /* 0x0000000f0409b211 */ /* 0x080fe200000f4406 */
[----:B------:R-:W-:Y:S01]  /*119d0*/  @!P3 IMAD R6, R6, 0x180, RZ ;  /* 0x000001800606b824 */ /* 0x000fe200078e02ff */
[----:B------:R-:W-:Y:S01]  /*119e0*/  @!P3 MOV R19, R15 ;  /* 0x0000000f0013b202 */ /* 0x000fe20000000f00 */
[----:B------:R-:W-:Y:S01]  /*119f0*/  @!PT LDS RZ, [RZ] ;  /* 0x00000000fffff984 */ /* 0x000fe20000000800 */
[----:B------:R-:W-:Y:S01]  /*11a00*/  @!PT LDS RZ, [RZ] ;  /* 0x00000000fffff984 */ /* 0x000fe20000000800 */
[----:B------:R-:W-:Y:S01]  /*11a10*/  @!PT LDS RZ, [RZ] ;  /* 0x00000000fffff984 */ /* 0x000fe20000000800 */
[----:B------:R1:W-:Y:S01]  /*11a20*/  @!P3 LDGSTS.E.BYPASS.LTC128B.128 [R186+0x5800], desc[UR14][R14.64] ;  /* 0x058000000ebabfae */ /* 0x0003e2000b981a0e */
[----:B------:R-:W-:Y:S02]  /*11a30*/  MOV R2, 0x20 ;  /* 0x0000002000027802 */ /* 0x000fe40000000f00 */
[----:B------:R-:W-:Y:S01]  /*11a40*/  LOP3.LUT P0, RZ, R148, 0x4, RZ, 0xc0, !PT ;  /* 0x0000000494ff7812 */ /* 0x000fe2000780c0ff */
[----:B------:R-:W-:Y:S03]  /*11a50*/  @!P3 IMAD.WIDE.U32 R18, R4, 0x180, R18 ;  /* 0x000001800412b825 */ /* 0x000fe600078e0012 */
[----:B------:R-:W-:Y:S01]  /*11a60*/  SEL R2, R2, 0xffffffe0, !P0 ;  /* 0xffffffe002027807 */ /* 0x000fe20004000000 */
[----:B------:R-:W-:Y:S01]  /*11a70*/  @P3 STS.128 [R186+0x6000], RZ ;  /* 0x006000ffba003388 */ /* 0x000fe20000000c00 */
[----:B------:R-:W-:Y:S02]  /*11a80*/  @!P3 IADD3 R19, PT, PT, R6, R19, RZ ;  /* 0x000000130613b210 */ /* 0x000fe40007ffe0ff */
[----:B------:R-:W-:Y:S05]  /*11a90*/  IADD3 R124, PT, PT, R2, R149, RZ ;  /* 0x00000095027c7210 */ /* 0x000fea0007ffe0ff */
[----:B------:R-:W-:Y:S01]  /*11aa0*/  @!PT LDS RZ, [RZ] ;  /* 0x00000000fffff984 */ /* 0x000fe20000000800 */
[----:B------:R-:W-:Y:S01]  /*11ab0*/  @!PT LDS RZ, [RZ] ;  /* 0x00000000fffff984 */ /* 0x000fe20000000800 */
[----:B------:R-:W-:Y:S01]  /*11ac0*/  @!PT LDS RZ, [RZ] ;  /* 0x00000000fffff984 */ /* 0x000fe20000000800 */
[----:B------:R-:W-:Y:S08]  /*11ad0*/  @!P3 LDGSTS.E.BYPASS.LTC128B.128 [R186+0x6000], desc[UR14][R12.64] ;  /* 0x060000000cbabfae */ /* 0x000ff0000b981a0e */
[----:B------:R-:W-:Y:S01]  /*11ae0*/  @P3 STS.128 [R186+0x6800], RZ ;  /* 0x006800ffba003388 */ /* 0x000fe20000000c00 */
[----:B-1----:R-:W-:Y:S07]  /*11af0*/  @!P3 IMAD.WIDE.U32 R14, R4, 0x140, R14 ;  /* 0x00000140040eb825 */ /* 0x002fee00078e000e */
[----:B------:R-:W-:Y:S01]  /*11b00*/  @!PT LDS RZ, [RZ] ;  /* 0x00000000fffff984 */ /* 0x000fe20000000800 */
[----:B------:R-:W-:Y:S01]  /*11b10*/  @!PT LDS RZ, [RZ] ;  /* 0x00000000fffff984 */ /* 0x000fe20000000800 */
[----:B------:R-:W-:Y:S01]  /*11b20*/  @!PT LDS RZ, [RZ] ;  /* 0x00000000fffff984 */ /* 0x000fe20000000800 */
[----:B------:R-:W-:Y:S01]  /*11b30*/  @!P3 LDGSTS.E.BYPASS.LTC128B.128 [R186+0x6800], desc[UR14][R10.64] ;  /* 0x068000000ababfae */ /* 0x000fe2000b981a0e */
[----:B------:R-:W-:Y:S02]  /*11b40*/  @!P3 IADD3 R15, PT, PT, R0, R15, RZ ;  /* 0x0000000f000fb210 */ /* 0x000fe40007ffe0ff */
[----:B------:R-:W-:Y:S05]  /*11b50*/  IADD3 R0, PT, PT, R150, R2, RZ ;  /* 0x0000000296007210 */ /* 0x000fea0007ffe0ff */
        /* <DEDUP_REMOVED lines=20> */
[----:B------:R-:W-:Y:S08]  /*11ca0*/  LDSM.16.M88.4 R132, [R150] ;  /* 0x000000009684783b */ /* 0x000ff00000000200 */
[----:B------:R-:W0:Y:S08]  /*11cb0*/  LDGDEPBAR ;  /* 0x00000000000079af */ /* 0x000e300000000000 */
[----:B-1----:R-:W1:Y:S08]  /*11cc0*/  LDSM.16.M88.4 R8, [R149+0x1000] ;  /* 0x001000009508783b */ /* 0x002e700000000200 */
[----:B------:R-:W-:Y:S08]  /*11cd0*/  LDSM.16.M88.4 R128, [R0] ;  /* 0x000000000080783b */ /* 0x000ff00000000200 */
[----:B--2---:R-:W-:Y:S08]  /*11ce0*/  LDSM.16.M88.4 R12, [R124+0x1000] ;  /* 0x001000007c0c783b */ /* 0x004ff00000000200 */
[----:B---3--:R-:W-:Y:S08]  /*11cf0*/  LDSM.16.M88.4 R16, [R149+0x1400] ;  /* 0x001400009510783b */ /* 0x008ff00000000200 */
[----:B------:R-:W-:Y:S08]  /*11d00*/  LDSM.16.M88.4 R20, [R124+0x1400] ;  /* 0x001400007c14783b */ /* 0x000ff00000000200 */
[----:B------:R-:W-:Y:S08]  /*11d10*/  LDSM.16.M88.4 R24, [R149+0x1800] ;  /* 0x001800009518783b */ /* 0x000ff00000000200 */
[----:B------:R-:W-:Y:S08]  /*11d20*/  LDSM.16.M88.4 R40, [R124+0x1800] ;  /* 0x001800007c28783b */ /* 0x000ff00000000200 */
[----:B------:R-:W2:Y:S08]  /*11d30*/  LDSM.16.M88.4 R32, [R149+0x1c00] ;  /* 0x001c00009520783b */ /* 0x000eb00000000200 */
[----:B------:R-:W3:Y:S08]  /*11d40*/  LDSM.16.M88.4 R36, [R124+0x1c00] ;  /* 0x001c00007c24783b */ /* 0x000ef00000000200 */
[----:B------:R-:W-:Y:S08]  /*11d50*/  LDSM.16.M88.4 R44, [R124+0x2000] ;  /* 0x002000007c2c783b */ /* 0x000ff00000000200 */
[----:B------:R-:W-:Y:S08]  /*11d60*/  LDSM.16.M88.4 R48, [R149+0x2400] ;  /* 0x002400009530783b */ /* 0x000ff00000000200 */
[----:B------:R-:W-:Y:S08]  /*11d70*/  LDSM.16.M88.4 R64, [R124+0x2400] ;  /* 0x002400007c40783b */ /* 0x000ff00000000200 */
[----:B------:R-:W5:Y:S08]  /*11d80*/  LDSM.16.M88.4 R56, [R149+0x2800] ;  /* 0x002800009538783b */ /* 0x000f700000000200 */
[----:B------:R-:W-:Y:S08]  /*11d90*/  LDSM.16.M88.4 R60, [R124+0x2800] ;  /* 0x002800007c3c783b */ /* 0x000ff00000000200 */
        /* <DEDUP_REMOVED lines=14> */
[----:B------:R-:W-:Y:S01]  /*11e80*/  LDSM.16.M88.4 R136, [R124+0x4c00] ;  /* 0x004c00007c88783b */ /* 0x000fe20000000200 */
[C---:B-1----:R-:W-:Y:S08]  /*11e90*/  HMMA.16816.F32 R4, R132.reuse, R8, RZ ;  /* 0x000000088404723c */ /* 0x042ff000000018ff */
[C---:B------:R-:W-:Y:S08]  /*11ea0*/  HMMA.16816.F32 R8, R132.reuse, R10, RZ ;  /* 0x0000000a8408723c */ /* 0x040ff000000018ff */
[----:B--2---:R-:W-:Y:S08]  /*11eb0*/  HMMA.16816.F32 R28, R132, R32, RZ ;  /* 0x00000020841c723c */ /* 0x004ff000000018ff */
[C---:B------:R-:W-:Y:S08]  /*11ec0*/  HMMA.16816.F32 R4, R128.reuse, R12, R4 ;  /* 0x0000000c8004723c */ /* 0x040ff00000001804 */
[----:B------:R-:W-:Y:S08]  /*11ed0*/  HMMA.16816.F32 R8, R128, R14, R8 ;  /* 0x0000000e8008723c */ /* 0x000ff00000001808 */
[C---:B------:R-:W-:Y:S03]  /*11ee0*/  HMMA.16816.F32 R12, R132.reuse, R16, RZ ;  /* 0x00000010840c723c */ /* 0x040fe600000018ff */
[----:B----4-:R-:W-:Y:S01]  /*11ef0*/  FMUL.FTZ R0, R4, UR5 ;  /* 0x0000000504007c20 */ /* 0x010fe20008410000 */
[----:B------:R-:W-:Y:S01]  /*11f00*/  FMUL.FTZ R3, R5, UR5 ;  /* 0x0000000505037c20 */ /* 0x000fe20008410000 */
[----:B------:R-:W-:Y:S01]  /*11f10*/  FMUL.FTZ R4, R7, UR5 ;  /* 0x0000000507047c20 */ /* 0x000fe20008410000 */
[----:B------:R-:W-:Y:S02]  /*11f20*/  FMUL.FTZ R2, R6, UR5 ;  /* 0x0000000506027c20 */ /* 0x000fe40008410000 */
[----:B------:R-:W-:Y:S01]  /*11f30*/  HMMA.16816.F32 R16, R132, R18, RZ ;  /* 0x000000128410723c */ /* 0x000fe200000018ff */
[----:B------:R-:W1:Y:S02]  /*11f40*/  MUFU.TANH R0, R0 ;  /* 0x0000000000007308 */ /* 0x000e640000002400 */
[----:B------:R-:W-:Y:S01]  /*11f50*/  FMUL.FTZ R5, R8, UR5 ;  /* 0x0000000508057c20 */ /* 0x000fe20008410000 */
[----:B------:R-:W-:Y:S01]  /*11f60*/  FMUL.FTZ R7, R9, UR5 ;  /* 0x0000000509077c20 */ /* 0x000fe20008410000 */
[----:B------:R-:W-:Y:S01]  /*11f70*/  FMUL.FTZ R8, R11, UR5 ;  /* 0x000000050b087c20 */ /* 0x000fe20008410000 */
[----:B------:R-:W-:Y:S02]  /*11f80*/  FMUL.FTZ R6, R10, UR5 ;  /* 0x000000050a067c20 */ /* 0x000fe40008410000 */
[C---:B---3--:R-:W-:Y:S03]  /*11f90*/  HMMA.16816.F32 R28, R128.reuse, R36, R28 ;  /* 0x00000024801c723c */ /* 0x048fe6000000181c */
[----:B------:R-:W2:Y:S05]  /*11fa0*/  MUFU.TANH R3, R3 ;  /* 0x0000000300037308 */ /* 0x000eaa0000002400 */
[C---:B------:R-:W-:Y:S05]  /*11fb0*/  HMMA.16816.F32 R12, R128.reuse, R20, R12 ;  /* 0x00000014800c723c */ /* 0x040fea000000180c */
[----:B------:R-:W3:Y:S03]  /*11fc0*/  MUFU.TANH R2, R2 ;  /* 0x0000000200027308 */ /* 0x000ee60000002400 */
[----:B------:R-:W-:Y:S07]  /*11fd0*/  HMMA.16816.F32 R16, R128, R22, R16 ;  /* 0x000000168010723c */ /* 0x000fee0000001810 */
[----:B------:R-:W4:Y:S01]  /*11fe0*/  MUFU.TANH R4, R4 ;  /* 0x0000000400047308 */ /* 0x000f220000002400 */
[C---:B------:R-:W-:Y:S09]  /*11ff0*/  HMMA.16816.F32 R20, R132.reuse, R24, RZ ;  /* 0x000000188414723c */ /* 0x040ff200000018ff */
[----:B------:R-:W1:Y:S01]  /*12000*/  MUFU.TANH R5, R5 ;  /* 0x0000000500057308 */ /* 0x000e620000002400 */
[----:B------:R-:W-:Y:S01]  /*12010*/  FMUL.FTZ R9, R12, UR5 ;  /* 0x000000050c097c20 */ /* 0x000fe20008410000 */
[----:B------:R-:W-:Y:S01]  /*12020*/  FMUL.FTZ R11, R13, UR5 ;  /* 0x000000050d0b7c20 */ /* 0x000fe20008410000 */
[----:B------:R-:W-:Y:S01]  /*12030*/  FMUL.FTZ R12, R15, UR5 ;  /* 0x000000050f0c7c20 */ /* 0x000fe20008410000 */
[----:B------:R-:W-:Y:S01]  /*12040*/  FMUL.FTZ R10, R14, UR5 ;  /* 0x000000050e0a7c20 */ /* 0x000fe20008410000 */
[C---:B------:R-:W-:Y:S05]  /*12050*/  HMMA.16816.F32 R24, R132.reuse, R26, RZ ;  /* 0x0000001a8418723c */ /* 0x040fea00000018ff */
[----:B------:R-:W1:Y:S01]  /*12060*/  MUFU.TANH R7, R7 ;  /* 0x0000000700077308 */ /* 0x000e620000002400 */
[----:B------:R-:W-:Y:S01]  /*12070*/  FMUL.FTZ R13, R16, UR5 ;  /* 0x00000005100d7c20 */ /* 0x000fe20008410000 */
[----:B------:R-:W-:Y:S01]  /*12080*/  FMUL.FTZ R15, R17, UR5 ;  /* 0x00000005110f7c20 */ /* 0x000fe20008410000 */
[----:B------:R-:W-:Y:S01]  /*12090*/  FMUL.FTZ R16, R19, UR5 ;  /* 0x0000000513107c20 */ /* 0x000fe20008410000 */
[----:B------:R-:W-:Y:S01]  /*120a0*/  FMUL.FTZ R14, R18, UR5 ;  /* 0x00000005120e7c20 */ /* 0x000fe20008410000 */
[----:B------:R-:W-:Y:S05]  /*120b0*/  HMMA.16816.F32 R32, R132, R34, RZ ;  /* 0x000000228420723c */ /* 0x000fea00000018ff */
[----:B------:R-:W1:Y:S03]  /*120c0*/  MUFU.TANH R6, R6 ;  /* 0x0000000600067308 */ /* 0x000e660000002400 */
[C---:B------:R-:W-:Y:S07]  /*120d0*/  HMMA.16816.F32 R20, R128.reuse, R40, R20 ;  /* 0x000000288014723c */ /* 0x040fee0000001814 */
[----:B------:R-:W1:Y:S01]  /*120e0*/  MUFU.TANH R8, R8 ;  /* 0x0000000800087308 */ /* 0x000e620000002400 */
[C---:B------:R-:W-:Y:S09]  /*120f0*/  HMMA.16816.F32 R24, R128.reuse, R42, R24 ;  /* 0x0000002a8018723c */ /* 0x040ff20000001818 */
[----:B------:R-:W1:Y:S01]  /*12100*/  MUFU.TANH R9, R9 ;  /* 0x0000000900097308 */ /* 0x000e620000002400 */
[----:B------:R-:W2:Y:S01]  /*12110*/  LDSM.16.M88.4 R40, [R149+0x2000] ;  /* 0x002000009528783b */ /* 0x000ea20000000200 */
[----:B------:R-:W-:Y:S08]  /*12120*/  HMMA.16816.F32 R32, R128, R38, R32 ;  /* 0x000000268020723c */ /* 0x000ff00000001820 */
[----:B------:R-:W1:Y:S01]  /*12130*/  MUFU.TANH R11, R11 ;  /* 0x0000000b000b7308 */ /* 0x000e620000002400 */
[----:B------:R-:W-:Y:S01]  /*12140*/  FMUL.FTZ R17, R20, UR5 ;  /* 0x0000000514117c20 */ /* 0x000fe20008410000 */
[----:B------:R-:W-:Y:S01]  /*12150*/  FMUL.FTZ R19, R21, UR5 ;  /* 0x0000000515137c20 */ /* 0x000fe20008410000 */
[----:B------:R-:W-:Y:S01]  /*12160*/  FMUL.FTZ R20, R23, UR5 ;  /* 0x0000000517147c20 */ /* 0x000fe20008410000 */
[----:B------:R-:W-:Y:S01]  /*12170*/  FMUL.FTZ R18, R22, UR5 ;  /* 0x0000000516127c20 */ /* 0x000fe20008410000 */
[C---:B-----5:R-:W-:Y:S05]  /*12180*/  HMMA.16816.F32 R52, R132.reuse, R56, RZ ;  /* 0x000000388434723c */ /* 0x060fea00000018ff */
[----:B------:R-:W1:Y:S01]  /*12190*/  MUFU.TANH R10, R10 ;  /* 0x0000000a000a7308 */ /* 0x000e620000002400 */
[----:B------:R-:W-:Y:S01]  /*121a0*/  FMUL.FTZ R21, R24, UR5 ;  /* 0x0000000518157c20 */ /* 0x000fe20008410000 */
[----:B------:R-:W-:Y:S01]  /*121b0*/  FMUL.FTZ R23, R25, UR5 ;  /* 0x0000000519177c20 */ /* 0x000fe20008410000 */
[----:B------:R-:W-:Y:S01]  /*121c0*/  FMUL.FTZ R24, R27, UR5 ;  /* 0x000000051b187c20 */ /* 0x000fe20008410000 */
[----:B------:R-:W-:Y:S01]  /*121d0*/  FMUL.FTZ R25, R28, UR5 ;  /* 0x000000051c197c20 */ /* 0x000fe20008410000 */
[----:B------:R-:W-:Y:S01]  /*121e0*/  FMUL.FTZ R27, R29, UR5 ;  /* 0x000000051d1b7c20 */ /* 0x000fe20008410000 */
[C---:B------:R-:W-:Y:S04]  /*121f0*/  HMMA.16816.F32 R56, R132.reuse, R58, RZ ;  /* 0x0000003a8438723c */ /* 0x040fe800000018ff */
[----:B------:R-:W1:Y:S01]  /*12200*/  MUFU.TANH R12, R12 ;  /* 0x0000000c000c7308 */ /* 0x000e620000002400 */
[----:B------:R-:W-:Y:S01]  /*12210*/  FMUL.FTZ R28, R31, UR5 ;  /* 0x000000051f1c7c20 */ /* 0x000fe20008410000 */
[----:B------:R-:W-:Y:S01]  /*12220*/  FMUL.FTZ R29, R32, UR5 ;  /* 0x00000005201d7c20 */ /* 0x000fe20008410000 */
[----:B------:R-:W-:Y:S01]  /*12230*/  FMUL.FTZ R31, R33, UR5 ;  /* 0x00000005211f7c20 */ /* 0x000fe20008410000 */
[----:B------:R-:W-:Y:S01]  /*12240*/  FMUL.FTZ R32, R35, UR5 ;  /* 0x0000000523207c20 */ /* 0x000fe20008410000 */
[----:B------:R-:W-:Y:S01]  /*12250*/  FMUL.FTZ R22, R26, UR5 ;  /* 0x000000051a167c20 */ /* 0x000fe20008410000 */
[----:B------:R-:W-:Y:S01]  /*12260*/  FMUL.FTZ R26, R30, UR5 ;  /* 0x000000051e1a7c20 */ /* 0x000fe20008410000 */
[----:B------:R-:W-:Y:S03]  /*12270*/  HMMA.16816.F32 R76, R132, R80, RZ ;  /* 0x00000050844c723c */ /* 0x000fe600000018ff */
[----:B------:R-:W1:Y:S01]  /*12280*/  MUFU.TANH R13, R13 ;  /* 0x0000000d000d7308 */ /* 0x000e620000002400 */
[----:B------:R-:W-:Y:S04]  /*12290*/  FMUL.FTZ R30, R34, UR5 ;  /* 0x00000005221e7c20 */ /* 0x000fe80008410000 */
[----:B------:R-:W-:Y:S05]  /*122a0*/  HMMA.16816.F32 R52, R128, R60, R52 ;  /* 0x0000003c8034723c */ /* 0x000fea0000001834 */
[----:B------:R-:W1:Y:S03]  /*122b0*/  MUFU.TANH R15, R15 ;  /* 0x0000000f000f7308 */ /* 0x000e660000002400 */
[C---:B--2---:R-:W-:Y:S07]  /*122c0*/  HMMA.16816.F32 R36, R132.reuse, R40, RZ ;  /* 0x000000288424723c */ /* 0x044fee00000018ff */
[----:B------:R-:W2:Y:S01]  /*122d0*/  MUFU.TANH R14, R14 ;  /* 0x0000000e000e7308 */ /* 0x000ea20000002400 */
[----:B------:R-:W-:Y:S09]  /*122e0*/  HMMA.16816.F32 R40, R132, R42, RZ ;  /* 0x0000002a8428723c */ /* 0x000ff200000018ff */
[----:B------:R-:W1:Y:S01]  /*122f0*/  MUFU.TANH R16, R16 ;  /* 0x0000001000107308 */ /* 0x000e620000002400 */
[C---:B------:R-:W-:Y:S09]  /*12300*/  HMMA.16816.F32 R56, R128.reuse, R62, R56 ;  /* 0x0000003e8038723c */ /* 0x040ff20000001838 */
[----:B------:R-:W1:Y:S01]  /*12310*/  MUFU.TANH R17, R17 ;  /* 0x0000001100117308 */ /* 0x000e620000002400 */
[C---:B------:R-:W-:Y:S09]  /*12320*/  HMMA.16816.F32 R36, R128.reuse, R44, R36 ;  /* 0x0000002c8024723c */ /* 0x040ff20000001824 */
[----:B------:R-:W1:Y:S01]  /*12330*/  MUFU.TANH R19, R19 ;  /* 0x0000001300137308 */ /* 0x000e620000002400 */
[----:B------:R-:W-:Y:S09]  /*12340*/  HMMA.16816.F32 R40, R128, R46, R40 ;  /* 0x0000002e8028723c */ /* 0x000ff20000001828 */
[----:B------:R-:W1:Y:S01]  /*12350*/  MUFU.TANH R18, R18 ;  /* 0x0000001200127308 */ /* 0x000e620000002400 */
[C---:B------:R-:W-:Y:S09]  /*12360*/  HMMA.16816.F32 R44, R132.reuse, R48, RZ ;  /* 0x00000030842c723c */ /* 0x040ff200000018ff */
[----:B------:R-:W1:Y:S01]  /*12370*/  MUFU.TANH R20, R20 ;  /* 0x0000001400147308 */ /* 0x000e620000002400 */
[----:B------:R-:W-:Y:S01]  /*12380*/  FMUL.FTZ R33, R36, UR5 ;  /* 0x0000000524217c20 */ /* 0x000fe20008410000 */
[----:B------:R-:W-:Y:S01]  /*12390*/  FMUL.FTZ R35, R37, UR5 ;  /* 0x0000000525237c20 */ /* 0x000fe20008410000 */
[----:B------:R-:W-:Y:S01]  /*123a0*/  FMUL.FTZ R36, R39, UR5 ;  /* 0x0000000527247c20 */ /* 0x000fe20008410000 */
[----:B------:R-:W-:Y:S01]  /*123b0*/  FMUL.FTZ R34, R38, UR5 ;  /* 0x0000000526227c20 */ /* 0x000fe20008410000 */
[----:B------:R-:W-:Y:S05]  /*123c0*/  HMMA.16816.F32 R48, R132, R50, RZ ;  /* 0x000000328430723c */ /* 0x000fea00000018ff */
[----:B------:R-:W1:Y:S01]  /*123d0*/  MUFU.TANH R21, R21 ;  /* 0x0000001500157308 */ /* 0x000e620000002400 */
[----:B------:R-:W-:Y:S01]  /*123e0*/  FMUL.FTZ R37, R40, UR5 ;  /* 0x0000000528257c20 */ /* 0x000fe20008410000 */
[----:B------:R-:W-:Y:S01]  /*123f0*/  FMUL.FTZ R39, R41, UR5 ;  /* 0x0000000529277c20 */ /* 0x000fe20008410000 */
[----:B------:R-:W-:Y:S01]  /*12400*/  FMUL.FTZ R40, R43, UR5 ;  /* 0x000000052b287c20 */ /* 0x000fe20008410000 */
[----:B------:R-:W-:Y:S01]  /*12410*/  FMUL.FTZ R38, R42, UR5 ;  /* 0x000000052a267c20 */ /* 0x000fe20008410000 */
[C---:B------:R-:W-:Y:S05]  /*12420*/  HMMA.16816.F32 R76, R128.reuse, R84, R76 ;  /* 0x00000054804c723c */ /* 0x040fea000000184c */
[----:B------:R-:W1:Y:S03]  /*12430*/  MUFU.TANH R23, R23 ;  /* 0x0000001700177308 */ /* 0x000e660000002400 */
[C---:B------:R-:W-:Y:S07]  /*12440*/  HMMA.16816.F32 R44, R128.reuse, R64, R44 ;  /* 0x00000040802c723c */ /* 0x040fee000000182c */
[----:B------:R-:W1:Y:S01]  /*12450*/  MUFU.TANH R22, R22 ;  /* 0x0000001600167308 */ /* 0x000e620000002400 */
[----:B------:R-:W-:Y:S09]  /*12460*/  HMMA.16816.F32 R48, R128, R66, R48 ;  /* 0x000000428030723c */ /* 0x000ff20000001830 */
[----:B------:R-:W1:Y:S01]  /*12470*/  MUFU.TANH R24, R24 ;  /* 0x0000001800187308 */ /* 0x000e620000002400 */
[----:B------:R-:W5:Y:S01]  /*12480*/  LDSM.16.M88.4 R64, [R149+0x2c00] ;  /* 0x002c00009540783b */ /* 0x000f620000000200 */
[C---:B------:R-:W-:Y:S08]  /*12490*/  HMMA.16816.F32 R80, R132.reuse, R82, RZ ;  /* 0x000000528450723c */ /* 0x040ff000000018ff */
        /* <DEDUP_REMOVED lines=11> */
[----:B------:R-:W-:Y:S01]  /*12550*/  FMUL.FTZ R51, R53, UR5 ;  /* 0x0000000535337c20 */ /* 0x000fe20008410000 */
[----:B------:R-:W-:Y:S04]  /*12560*/  HMMA.16816.F32 R104, R132, R106, RZ ;  /* 0x0000006a8468723c */ /* 0x000fe800000018ff */
[----:B------:R-:W1:Y:S01]  /*12570*/  MUFU.TANH R26, R26 ;  /* 0x0000001a001a7308 */ /* 0x000e620000002400 */
[----:B------:R-:W-:Y:S01]  /*12580*/  FMUL.FTZ R52, R55, UR5 ;  /* 0x0000000537347c20 */ /* 0x000fe20008410000 */
[----:B------:R-:W-:Y:S01]  /*12590*/  FMUL.FTZ R53, R56, UR5 ;  /* 0x0000000538357c20 */ /* 0x000fe20008410000 */
[----:B------:R-:W-:Y:S01]  /*125a0*/  FMUL.FTZ R55, R57, UR5 ;  /* 0x0000000539377c20 */ /* 0x000fe20008410000 */
[----:B------:R-:W-:Y:S01]  /*125b0*/  FMUL.FTZ R56, R59, UR5 ;  /* 0x000000053b387c20 */ /* 0x000fe20008410000 */
[----:B------:R-:W-:Y:S01]  /*125c0*/  FMUL.FTZ R46, R50, UR5 ;  /* 0x00000005322e7c20 */ /* 0x000fe20008410000 */
[----:B------:R-:W-:Y:S01]  /*125d0*/  FMUL.FTZ R50, R54, UR5 ;  /* 0x0000000536327c20 */ /* 0x000fe20008410000 */
[C---:B------:R-:W-:Y:S03]  /*125e0*/  HMMA.16816.F32 R80, R128.reuse, R86, R80 ;  /* 0x000000568050723c */ /* 0x040fe60000001850 */
[----:B------:R-:W1:Y:S02]  /*125f0*/  MUFU.TANH R28, R28 ;  /* 0x0000001c001c7308 */ /* 0x000e640000002400 */
[----:B------:R-:W-:Y:S03]  /*12600*/  FMUL.FTZ R54, R58, UR5 ;  /* 0x000000053a367c20 */ /* 0x000fe60008410000 */
[----:B------:R-:W-:Y:S05]  /*12610*/  HMMA.16816.F32 R100, R128, R108, R100 ;  /* 0x0000006c8064723c */ /* 0x000fea0000001864 */
[----:B------:R-:W1:Y:S03]  /*12620*/  MUFU.TANH R29, R29 ;  /* 0x0000001d001d7308 */ /* 0x000e660000002400 */
[C---:B-----5:R-:W-:Y:S07]  /*12630*/  HMMA.16816.F32 R60, R132.reuse, R64, RZ ;  /* 0x00000040843c723c */ /* 0x060fee00000018ff */
[----:B------:R-:W1:Y:S01]  /*12640*/  MUFU.TANH R31, R31 ;  /* 0x0000001f001f7308 */ /* 0x000e620000002400 */
        /* <DEDUP_REMOVED lines=26> */
[----:B------:R-:W5:Y:S01]  /*127f0*/  LDSM.16.M88.4 R88, [R149+0x3800] ;  /* 0x003800009558783b */ /* 0x000f620000000200 */
[----:B------:R-:W-:Y:S08]  /*12800*/  HMMA.16816.F32 R124, R128, R136, R124 ;  /* 0x00000088807c723c */ /* 0x000ff0000000187c */
        /* <DEDUP_REMOVED lines=15> */
[----:B------:R-:W-:Y:S01]  /*12900*/  FMUL.FTZ R80, R83, UR5 ;  /* 0x0000000553507c20 */ /* 0x000fe20008410000 */
[----:B------:R-:W-:Y:S01]  /*12910*/  FMUL.FTZ R70, R74, UR5 ;  /* 0x000000054a467c20 */ /* 0x000fe20008410000 */
[----:B------:R-:W-:Y:S01]  /*12920*/  FMUL.FTZ R74, R78, UR5 ;  /* 0x000000054e4a7c20 */ /* 0x000fe20008410000 */
[----:B------:R-:W-:Y:S04]  /*12930*/  FMUL.FTZ R78, R82, UR5 ;  /* 0x00000005524e7c20 */ /* 0x000fe80008410000 */
[----:B------:R-:W1:Y:S10]  /*12940*/  MUFU.TANH R42, R42 ;  /* 0x0000002a002a7308 */ /* 0x000e740000002400 */
[----:B------:R-:W1:Y:S01]  /*12950*/  MUFU.TANH R44, R44 ;  /* 0x0000002c002c7308 */ /* 0x000e620000002400 */
[C---:B-----5:R-:W-:Y:S09]  /*12960*/  HMMA.16816.F32 R84, R132.reuse, R88, RZ ;  /* 0x000000588454723c */ /* 0x060ff200000018ff */
[----:B------:R-:W1:Y:S01]  /*12970*/  MUFU.TANH R45, R45 ;  /* 0x0000002d002d7308 */ /* 0x000e620000002400 */
[----:B------:R-:W-:Y:S09]  /*12980*/  HMMA.16816.F32 R88, R132, R90, RZ ;  /* 0x0000005a8458723c */ /* 0x000ff200000018ff */
        /* <DEDUP_REMOVED lines=16> */
[----:B------:R-:W-:Y:S06]  /*12a90*/  FMUL.FTZ R86, R90, UR5 ;  /* 0x000000055a567c20 */ /* 0x000fec0008410000 */
[----:B------:R-:W1:Y:S01]  /*12aa0*/  MUFU.TANH R50, R50 ;  /* 0x0000003200327308 */ /* 0x000e620000002400 */
[C---:B------:R-:W-:Y:S09]  /*12ab0*/  HMMA.16816.F32 R92, R128.reuse, R112, R92 ;  /* 0x00000070805c723c */ /* 0x040ff2000000185c */
[----:B------:R-:W1:Y:S01]  /*12ac0*/  MUFU.TANH R52, R52 ;  /* 0x0000003400347308 */ /* 0x000e620000002400 */
[----:B------:R-:W-:Y:S01]  /*12ad0*/  HMMA.16816.F32 R96, R128, R114, R96 ;  /* 0x000000728060723c */ /* 0x000fe20000001860 */
[----:B------:R-:W5:Y:S01]  /*12ae0*/  LDSM.16.M88.4 R112, [R149+0x4400] ;  /* 0x004400009570783b */ /* 0x000f620000000200 */
[----:B------:R-:W-:Y:S07]  /*12af0*/  DEPBAR.LE SB0, 0x0 ;  /* 0x000080000000791a */ /* 0x000fee0000000000 */
[----:B------:R-:W1:Y:S01]  /*12b00*/  MUFU.TANH R53, R53 ;  /* 0x0000003500357308 */ /* 0x000e620000002400 */
[----:B------:R-:W-:Y:S01]  /*12b10*/  BAR.SYNC.DEFER_BLOCKING 0x0 ;  /* 0x0000000000007b1d */ /* 0x000fe20000010000 */
        /* <DEDUP_REMOVED lines=15> */
[----:B------:R-:W-:Y:S01]  /*12c10*/  FMUL.FTZ R104, R107, UR5 ;  /* 0x000000056b687c20 */ /* 0x000fe20008410000 */
[----:B------:R-:W-:Y:S03]  /*12c20*/  FMUL.FTZ R98, R102, UR5 ;  /* 0x0000000566627c20 */ /* 0x000fe60008410000 */
[----:B------:R-:W1:Y:S01]  /*12c30*/  MUFU.TANH R56, R56 ;  /* 0x0000003800387308 */ /* 0x000e620000002400 */
[----:B------:R-:W-:Y:S09]  /*12c40*/  FMUL.FTZ R102, R106, UR5 ;  /* 0x000000056a667c20 */ /* 0x000ff20008410000 */
        /* <DEDUP_REMOVED lines=27> */
[----:B------:R-:W-:Y:S09]  /*12e00*/  HMMA.16816.F32 R132, R128, R138, R132 ;  /* 0x0000008a8084723c */ /* 0x000ff20000001884 */
        /* <DEDUP_REMOVED lines=78> */
[----:B--234-:R-:W-:Y:S05]  /*132f0*/  BRA.U !UP0, `(.L_x_1586) ;  /* 0x0000000908307547 */ /* 0x01cfea000b800000 */
        /* <DEDUP_REMOVED lines=14> */
[----:B------:R-:W2:Y:S01]  /*133e0*/  LDC R130, c[0x0][0x4f0] ;  /* 0x00013c00ff827b82 */ /* 0x000ea20000000800 */
[----:B------:R-:W-:Y:S02]  /*133f0*/  UIADD3 UR19, UPT, UPT, UR17, -0x200, URZ ;  /* 0xfffffe0011137890 */ /* 0x000fe4000fffe0ff */
[----:B------:R-:W-:Y:S04]  /*13400*/  UIADD3 UR18, UPT, UPT, UR17, -0x100, URZ ;  /* 0xffffff0011127890 */ /* 0x000fe8000fffe0ff */
[----:B------:R-:W-:Y:S02]  /*13410*/  IMAD.U32 R135, RZ, RZ, UR19 ;  /* 0x00000013ff877e24 */ /* 0x000fe4000f8e00ff */
[----:B------:R-:W-:Y:S03]  /*13420*/  MOV R136, UR18 ;  /* 0x0000001200887c02 */ /* 0x000fe60008000f00 */
[----:B------:R-:W-:Y:S02]  /*13430*/  IABS R135, R135 ;  /* 0x0000008700877213 */ /* 0x000fe40000000000 */
[----:B------:R-:W-:Y:S02]  /*13440*/  IABS R136, R136 ;  /* 0x0000008800887213 */ /* 0x000fe40000000000 */
[----:B--2---:R-:W-:Y:S04]  /*13450*/  IABS R129, R130 ;  /* 0x0000008200817213 */ /* 0x004fe80000000000 */
[----:B------:R-:W2:Y:S10]  /*13460*/  I2F.RP R138, R129 ;  /* 0x00000081008a7306 */ /* 0x000eb40000209400 */
        /* <DEDUP_REMOVED lines=10> */
[C---:B------:R-:W-:Y:S01]  /*13510*/  IMAD R135, R129.reuse, R133, R135 ;  /* 0x0000008581877224 */ /* 0x040fe200078e0287 */
[----:B------:R-:W-:Y:S04]  /*13520*/  IADD3 R133, PT, PT, -R132, RZ, RZ ;  /* 0x000000ff84857210 */ /* 0x000fe80007ffe1ff */
[C---:B------:R-:W-:Y:S01]  /*13530*/  ISETP.GT.U32.AND P1, PT, R129.reuse, R135, PT ;  /* 0x000000878100720c */ /* 0x040fe20003f24070 */
[C---:B------:R-:W-:Y:S01]  /*13540*/  IMAD R136, R129.reuse, R133, R136 ;  /* 0x0000008581887224 */ /* 0x040fe200078e0288 */
[----:B------:R-:W-:Y:S04]  /*13550*/  LOP3.LUT R133, R130, UR18, RZ, 0x3c, !PT ;  /* 0x0000001282857c12 */ /* 0x000fe8000f8e3cff */
[----:B------:R-:W-:Y:S07]  /*13560*/  ISETP.GT.U32.AND P5, PT, R129, R136, PT ;  /* 0x000000888100720c */ /* 0x000fee0003fa4070 */
[----:B------:R-:W-:Y:S01]  /*13570*/  @!P1 IADD3 R131, PT, PT, R131, 0x1, RZ ;  /* 0x0000000183839810 */ /* 0x000fe20007ffe0ff */
[--C-:B------:R-:W-:Y:S05]  /*13580*/  @!P1 IMAD.IADD R135, R135, 0x1, -R129.reuse ;  /* 0x0000000187879824 */ /* 0x100fea00078e0a81 */
[-C--:B------:R-:W-:Y:S01]  /*13590*/  ISETP.GE.U32.AND P6, PT, R135, R129.reuse, PT ;  /* 0x000000818700720c */ /* 0x080fe20003fc6070 */
[----:B------:R-:W-:Y:S02]  /*135a0*/  @!P5 IMAD.IADD R136, R136, 0x1, -R129 ;  /* 0x000000018888d824 */ /* 0x000fe400078e0a81 */
[----:B------:R-:W-:Y:S03]  /*135b0*/  @!P5 VIADD R132, R132, 0x1 ;  /* 0x000000018484d836 */ /* 0x000fe60000000000 */
[----:B------:R-:W-:Y:S02]  /*135c0*/  ISETP.GE.U32.AND P1, PT, R136, R129, PT ;  /* 0x000000818800720c */ /* 0x000fe40003f26070 */
[----:B------:R-:W-:Y:S04]  /*135d0*/  LOP3.LUT R129, R130, UR19, RZ, 0x3c, !PT ;  /* 0x0000001382817c12 */ /* 0x000fe8000f8e3cff */
[----:B------:R-:W-:Y:S01]  /*135e0*/  ISETP.GE.AND P5, PT, R129, RZ, PT ;  /* 0x000000ff8100720c */ /* 0x000fe20003fa6270 */
[----:B------:R-:W-:Y:S01]  /*135f0*/  @P6 VIADD R131, R131, 0x1 ;  /* 0x0000000183836836 */ /* 0x000fe20000000000 */
[----:B------:R-:W-:Y:S02]  /*13600*/  ISETP.GE.AND P6, PT, R133, RZ, PT ;  /* 0x000000ff8500720c */ /* 0x000fe40003fc6270 */
[----:B------:R-:W-:Y:S03]  /*13610*/  LOP3.LUT R129, RZ, R130, RZ, 0x33, !PT ;  /* 0x00000082ff817212 */ /* 0x000fe600078e33ff */
[----:B------:R-:W-:Y:S02]  /*13620*/  @P1 IADD3 R132, PT, PT, R132, 0x1, RZ ;  /* 0x0000000184841810 */ /* 0x000fe40007ffe0ff */
[----:B------:R-:W-:Y:S04]  /*13630*/  ISETP.NE.AND P1, PT, R130, RZ, PT ;  /* 0x000000ff8200720c */ /* 0x000fe80003f25270 */
[----:B------:R-:W-:Y:S02]  /*13640*/  @!P5 IMAD.MOV R131, RZ, RZ, -R131 ;  /* 0x000000ffff83d224 */ /* 0x000fe400078e0a83 */
[----:B------:R-:W-:Y:S03]  /*13650*/  @!P6 IMAD.MOV R132, RZ, RZ, -R132 ;  /* 0x000000ffff84e224 */ /* 0x000fe600078e0a84 */
        /* <DEDUP_REMOVED lines=9> */
[----:B------:R3:W2:Y:S04]  /*136f0*/  LDG.E R135, desc[UR14][R132.64] ;  /* 0x0000000e84877981 */ /* 0x0006a8000c1e1900 */
[----:B------:R-:W-:Y:S01]  /*13700*/  SHF.R.S32.HI R130, RZ, 0x1f, R129 ;  /* 0x0000001fff827819 */ /* 0x000fe20000011481 */
[----:B---3--:R-:W3:Y:S04]  /*13710*/  LDC.64 R132, c[0x0][0x3b8] ;  /* 0x0000ee00ff847b82 */ /* 0x008ee80000000a00 */
[-C--:B---3--:R-:W-:Y:S02]  /*13720*/  IMAD R130, R130, R132.reuse, RZ ;  /* 0x0000008482827224 */ /* 0x088fe400078e02ff */
[C---:B------:R-:W-:Y:S04]  /*13730*/  IMAD.WIDE.U32 R138, R129.reuse, R132, RZ ;  /* 0x00000084818a7225 */ /* 0x040fe800078e00ff */
[----:B------:R-:W-:Y:S04]  /*13740*/  IMAD R130, R129, R133, R130 ;  /* 0x0000008581827224 */ /* 0x000fe800078e0282 */
[----:B------:R-:W-:Y:S02]  /*13750*/  IMAD.IADD R139, R139, 0x1, R130 ;  /* 0x000000018b8b7824 */ /* 0x000fe400078e0282 */
[----:B--2---:R-:W-:Y:S04]  /*13760*/  IMAD.IADD R135, R136, 0x1, -R135 ;  /* 0x0000000188877824 */ /* 0x004fe800078e0a87 */
[----:B------:R-:W-:Y:S01]  /*13770*/  IMAD.WIDE.U32 R138, R135, UR8, R138 ;  /* 0x00000008878a7c25 */ /* 0x000fe2000f8e008a */
[----:B------:R-:W-:Y:S02]  /*13780*/  SHF.R.S32.HI R129, RZ, 0x1f, R135 ;  /* 0x0000001fff817819 */ /* 0x000fe40000011487 */
[C---:B------:R-:W-:Y:S03]  /*13790*/  LEA R175, P1, R138.reuse, R175, 0x1 ;  /* 0x000000af8aaf7211 */ /* 0x040fe600078208ff */
[----:B------:R-:W-:Y:S04]  /*137a0*/  IMAD R129, R129, UR8, RZ ;  /* 0x0000000881817c24 */ /* 0x000fe8000f8e02ff */
[----:B------:R-:W-:Y:S05]  /*137b0*/  IMAD R129, R135, UR9, R129 ;  /* 0x0000000987817c24 */ /* 0x000fea000f8e0281 */
[----:B------:R-:W-:Y:S04]  /*137c0*/  IADD3 R129, PT, PT, R139, R129, RZ ;  /* 0x000000818b817210 */ /* 0x000fe80007ffe0ff */
[----:B------:R-:W-:Y:S07]  /*137d0*/  LEA.HI.X R174, R138, R174, R129, 0x1, P1 ;  /* 0x000000ae8aae7211 */ /* 0x000fee00008f0c81 */
.L_x_1587:
[----:B------:R-:W-:Y:S01]  /*137e0*/  @!P4 IMAD.MOV.U32 R138, RZ, RZ, R175 ;  /* 0x000000ffff8ac224 */ /* 0x000fe200078e00af */
[-C--:B------:R-:W-:Y:S01]  /*137f0*/  @!P4 MOV R139, R174.reuse ;  /* 0x000000ae008bc202 */ /* 0x080fe20000000f00 */
[----:B------:R-:W-:Y:S01]  /*13800*/  @!P3 IMAD R130, R134, 0xc0, RZ ;  /* 0x000000c08682b824 */ /* 0x000fe200078e02ff */
[----:B------:R-:W-:Y:S01]  /*13810*/  LEA R136, P1, R132, R175, 0x6 ;  /* 0x000000af84887211 */ /* 0x000fe200078230ff */
[----:B------:R-:W-:Y:S02]  /*13820*/  @!P3 IMAD R129, R134, 0x140, RZ ;  /* 0x000001408681b824 */ /* 0x000fe400078e02ff */
[----:B------:R-:W-:Y:S01]  /*13830*/  @!PT LDS RZ, [RZ] ;  /* 0x00000000fffff984 */ /* 0x000fe20000000800 */
[----:B------:R-:W-:Y:S01]  /*13840*/  @!PT LDS RZ, [RZ] ;  /* 0x00000000fffff984 */ /* 0x000fe20000000800 */
[----:B------:R-:W-:Y:S01]  /*13850*/  @!PT LDS RZ, [RZ] ;  /* 0x00000000fffff984 */ /* 0x000fe20000000800 */
[----:B------:R2:W-:Y:S01]  /*13860*/  @!P4 LDGSTS.E.BYPASS.LTC128B.128 [R186+0x1000], desc[UR14][R138.64] ;  /* 0x010000008abacfae */ /* 0x0005e2000b981a0e */
        /* <DEDUP_REMOVED lines=9> */
[-C--:B------:R-:W-:Y:S01]  /*13900*/  @!P3 MOV R147, R137.reuse ;  /* 0x000000890093b202 */ /* 0x080fe20000000f00 */
[----:B------:R-:W-:Y:S01]  /*13910*/  @!PT LDS RZ, [RZ] ;  /* 0x00000000fffff984 */ /* 0x000fe20000000800 */
[----:B------:R-:W-:Y:S01]  /*13920*/  @!PT LDS RZ, [RZ] ;  /* 0x00000000fffff984 */ /* 0x000fe20000000800 */
[----:B------:R-:W-:Y:S01]  /*13930*/  @!PT LDS RZ, [RZ] ;  /* 0x00000000fffff984 */ /* 0x000fe20000000800 */
[----:B------:R4:W-:Y:S01]  /*13940*/  @!P3 LDGSTS.E.BYPASS.LTC128B.128 [R186+0x1800], desc[UR14][R136.64] ;  /* 0x0180000088babfae */ /* 0x0009e2000b981a0e */
[----:B------:R-:W-:Y:S03]  /*13950*/  @!P3 IMAD.MOV.U32 R146, RZ, RZ, R136 ;  /* 0x000000ffff92b224 */ /* 0x000fe600078e0088 */
[----:B------:R3:W-:Y:S01]  /*13960*/  @P3 STS.128 [R186+0x2000], RZ ;  /* 0x002000ffba003388 */ /* 0x0007e20000000c00 */
[C---:B------:R-:W-:Y:S03]  /*13970*/  @!P3 IMAD.WIDE.U32 R146, R132.reuse, 0x180, R146 ;  /* 0x000001808492b825 */ /* 0x040fe600078e0092 */
[----:B------:R-:W-:Y:S01]  /*13980*/  @!PT LDS RZ, [RZ] ;  /* 0x00000000fffff984 */ /* 0x000fe20000000800 */
[----:B------:R-:W-:Y:S01]  /*13990*/  @!PT LDS RZ, [RZ] ;  /* 0x00000000fffff984 */ /* 0x000fe20000000800 */
[----:B------:R-:W-:Y:S01]  /*139a0*/  @!PT LDS RZ, [RZ] ;  /* 0x00000000fffff984 */ /* 0x000fe20000000800 */
[----:B------:R3:W-:Y:S04]  /*139b0*/  @!P3 LDGSTS.E.BYPASS.LTC128B.128 [R186+0x2000], desc[UR14][R144.64] ;  /* 0x0200000090babfae */ /* 0x0007e8000b981a0e */
[----:B------:R3:W-:Y:S01]  /*139c0*/  @P3 STS.128 [R186+0x2800], RZ ;  /* 0x002800ffba003388 */ /* 0x0007e20000000c00 */
[C---:B--2---:R-:W-:Y:S03]  /*139d0*/  @!P3 LEA R138, P4, R132.reuse, R136, 0x8 ;  /* 0x00000088848ab211 */ /* 0x044fe600078840ff */
[----:B------:R-:W-:Y:S01]  /*139e0*/  @!PT LDS RZ, [RZ] ;  /* 0x00000000fffff984 */ /* 0x000fe20000000800 */
[----:B------:R-:W-:Y:S01]  /*139f0*/  @!PT LDS RZ, [RZ] ;  /* 0x00000000fffff984 */ /* 0x000fe20000000800 */
[----:B------:R-:W-:Y:S01]  /*13a00*/  @!PT LDS RZ, [RZ] ;  /* 0x00000000fffff984 */ /* 0x000fe20000000800 */
[----:B------:R3:W-:Y:S01]  /*13a10*/  @!P3 LDGSTS.E.BYPASS.LTC128B.128 [R186+0x2800], desc[UR14][R142.64] ;  /* 0x028000008ebabfae */ /* 0x0007e2000b981a0e */
[----:B------:R-:W-:Y:S03]  /*13a20*/  @!P3 LEA.HI.X R139, R132, R137, R134, 0x8, P4 ;  /* 0x00000089848bb211 */ /* 0x000fe600020f4486 */
[----:B------:R3:W-:Y:S01]  /*13a30*/  @P3 STS.128 [R186+0x3000], RZ ;  /* 0x003000ffba003388 */ /* 0x0007e20000000c00 */
[----:B------:R-:W-:Y:S03]  /*13a40*/  @!P3 IMAD R134, R134, 0x180, RZ ;  /* 0x000001808686b824 */ /* 0x000fe600078e02ff */
[----:B------:R-:W-:Y:S01]  /*13a50*/  @!PT LDS RZ, [RZ] ;  /* 0x00000000fffff984 */ /* 0x000fe20000000800 */
[----:B------:R-:W-:Y:S01]  /*13a60*/  @!PT LDS RZ, [RZ] ;  /* 0x00000000fffff984 */ /* 0x000fe20000000800 */
[----:B------:R-:W-:Y:S01]  /*13a70*/  @!PT LDS RZ, [RZ] ;  /* 0x00000000fffff984 */ /* 0x000fe20000000800 */
[----:B------:R3:W-:Y:S01]  /*13a80*/  @!P3 LDGSTS.E.BYPASS.LTC128B.128 [R186+0x3000], desc[UR14][R140.64] ;  /* 0x030000008cbabfae */ /* 0x0007e2000b981a0e */
[----:B------:R-:W-:Y:S02]  /*13a90*/  @!P3 IMAD.IADD R147, R134, 0x1, R147 ;  /* 0x000000018693b824 */ /* 0x000fe400078e0293 */
[----:B----4-:R-:W-:Y:S01]  /*13aa0*/  @!P3 IMAD.WIDE.U32 R136, R132, 0x140, R136 ;  /* 0x000001408488b825 */ /* 0x010fe200078e0088 */
        /* <DEDUP_REMOVED lines=17> */
.L_x_1586:
[C---:B------:R-:W-:Y:S01]  /*13bc0*/  IADD3 R129, PT, PT, R153.reuse, -0x80, RZ ;  /* 0xffffff8099817810 */ /* 0x040fe20007ffe0ff */
[----:B---3--:R-:W-:Y:S01]  /*13bd0*/  LDSM.16.MT88.4 R136, [R182+0x5000] ;  /* 0x00500000b688783b */ /* 0x008fe20000004200 */
[C---:B------:R-:W-:Y:S01]  /*13be0*/  IADD3 R130, PT, PT, R153.reuse, -0x7f, RZ ;  /* 0xffffff8199827810 */ /* 0x040fe20007ffe0ff */
[----:B------:R-:W-:Y:S01]  /*13bf0*/  UIADD3 UR13, UPT, UPT, UR13, -0x1, URZ ;  /* 0xffffffff0d0d7890 */ /* 0x000fe2000fffe0ff */
[----:B------:R-:W-:Y:S01]  /*13c00*/  I2FP.F32.U32 R129, R129 ;  /* 0x0000008100817245 */ /* 0x000fe20000201000 */
[----:B------:R-:W-:Y:S01]  /*13c10*/  UIADD3 UR17, UPT, UPT, UR17, -0x100, URZ ;  /* 0xffffff0011117890 */ /* 0x000fe2000fffe0ff */
[----:B------:R-:W-:Y:S01]  /*13c20*/  IADD3 R131, PT, PT, R153, -0x78, RZ ;  /* 0xffffff8899837810 */ /* 0x000fe20007ffe0ff */
[----:B------:R-:W-:Y:S01]  /*13c30*/  UISETP.NE.AND UP0, UPT, UR13, URZ, UPT ;  /* 0x000000ff0d00728c */ /* 0x000fe2000bf05270 */
[----:B------:R-:W-:Y:S01]  /*13c40*/  I2FP.F32.U32 R130, R130 ;  /* 0x0000008200827245 */ /* 0x000fe20000201000 */
[----:B-1----:R-:W-:Y:S01]  /*13c50*/  FFMA.FTZ R0, R129, UR7, R0 ;  /* 0x0000000781007c23 */ /* 0x002fe20008010000 */
[----:B------:R-:W-:Y:S01]  /*13c60*/  IADD3 R132, PT, PT, R153, -0x77, RZ ;  /* 0xffffff8999847810 */ /* 0x000fe20007ffe0ff */
[----:B------:R-:W-:Y:S01]  /*13c70*/  FFMA.FTZ R2, R129, UR7, R2 ;  /* 0x0000000781027c23 */ /* 0x000fe20008010002 */
[----:B------:R-:W-:Y:S01]  /*13c80*/  I2FP.F32.U32 R129, R131 ;  /* 0x0000008300817245 */ /* 0x000fe20000201000 */
[C---:B------:R-:W-:Y:S01]  /*13c90*/  FFMA.FTZ R3, R130.reuse, UR7, R3 ;  /* 0x0000000782037c23 */ /* 0x040fe20008010003 */
[----:B------:R-:W-:Y:S01]  /*13ca0*/  IADD3 R131, PT, PT, R153, -0x70, RZ ;  /* 0xffffff9099837810 */ /* 0x000fe20007ffe0ff */
[----:B------:R-:W-:Y:S01]  /*13cb0*/  FFMA.FTZ R4, R130, UR7, R4 ;  /* 0x0000000782047c23 */ /* 0x000fe20008010004 */
[----:B------:R-:W-:Y:S01]  /*13cc0*/  I2FP.F32.U32 R130, R132 ;  /* 0x0000008400827245 */ /* 0x000fe20000201000 */
[C---:B------:R-:W-:Y:S01]  /*13cd0*/  FFMA.FTZ R5, R129.reuse, UR7, R5 ;  /* 0x0000000781057c23 */ /* 0x040fe20008010005 */
[----:B------:R-:W-:Y:S01]  /*13ce0*/  FFMA.FTZ R6, R129, UR7, R6 ;  /* 0x0000000781067c23 */ /* 0x000fe20008010006 */
[----:B------:R-:W-:Y:S02]  /*13cf0*/  I2FP.F32.U32 R129, R131 ;  /* 0x0000008300817245 */ /* 0x000fe40000201000 */
[C---:B------:R-:W-:Y:S01]  /*13d00*/  IADD3 R132, PT, PT, R153.reuse, -0x6f, RZ ;  /* 0xffffff9199847810 */ /* 0x040fe20007ffe0ff */
[C---:B------:R-:W-:Y:S01]  /*13d10*/  FFMA.FTZ R7, R130.reuse, UR7, R7 ;  /* 0x0000000782077c23 */ /* 0x040fe20008010007 */
[----:B------:R-:W-:Y:S01]  /*13d20*/  IADD3 R131, PT, PT, R153, -0x68, RZ ;  /* 0xffffff9899837810 */ /* 0x000fe20007ffe0ff */
[----:B------:R-:W-:Y:S01]  /*13d30*/  FFMA.FTZ R8, R130, UR7, R8 ;  /* 0x0000000782087c23 */ /* 0x000fe20008010008 */
[C---:B------:R-:W-:Y:S01]  /*13d40*/  FFMA.FTZ R9, R129.reuse, UR7, R9 ;  /* 0x0000000781097c23 */ /* 0x040fe20008010009 */
[----:B------:R-:W-:Y:S01]  /*13d50*/  I2FP.F32.U32 R130, R132 ;  /* 0x0000008400827245 */ /* 0x000fe20000201000 */
        /* <DEDUP_REMOVED lines=97> */
[C---:B------:R-:W-:Y:S02]  /*14370*/  IADD3 R131, PT, PT, R153.reuse, -0x7, RZ ;  /* 0xfffffff999837810 */ /* 0x040fe40007ffe0ff */
        /* <DEDUP_REMOVED lines=11> */
[----:B------:R-:W-:Y:S01]  /*14430*/  IADD3 R131, PT, PT, R153, 0x8, RZ ;  /* 0x0000000899837810 */ /* 0x000fe20007ffe0ff */
[C---:B------:R-:W-:Y:S01]  /*14440*/  FFMA.FTZ R65, R129.reuse, UR7, R65 ;  /* 0x0000000781417c23 */ /* 0x040fe20008010041 */
[----:B------:R-:W-:Y:S01]  /*14450*/  FFMA.FTZ R66, R129, UR7, R66 ;  /* 0x0000000781427c23 */ /* 0x000fe20008010042 */
[C---:B------:R-:W-:Y:S01]  /*14460*/  IADD3 R132, PT, PT, R153.reuse, 0x9, RZ ;  /* 0x0000000999847810 */ /* 0x040fe20007ffe0ff */
[C---:B------:R-:W-:Y:S01]  /*14470*/  FFMA.FTZ R67, R130.reuse, UR7, R67 ;  /* 0x0000000782437c23 */ /* 0x040fe20008010043 */
[----:B------:R-:W-:Y:S01]  /*14480*/  I2FP.F32.U32 R129, R131 ;  /* 0x0000008300817245 */ /* 0x000fe20000201000 */
        /* <DEDUP_REMOVED lines=17> */
[----:B------:R-:W-:Y:S02]  /*145a0*/  IADD3 R131, PT, PT, R153, 0x20, RZ ;  /* 0x0000002099837810 */ /* 0x000fe40007ffe0ff */
[----:B------:R-:W-:Y:S01]  /*145b0*/  I2FP.F32.U32 R130, R132 ;  /* 0x0000008400827245 */ /* 0x000fe20000201000 */
[C---:B------:R-:W-:Y:S01]  /*145c0*/  FFMA.FTZ R77, R129.reuse, UR7, R77 ;  /* 0x00000007814d7c23 */ /* 0x040fe2000801004d */
[----:B------:R-:W-:Y:S01]  /*145d0*/  FFMA.FTZ R78, R129, UR7, R78 ;  /* 0x00000007814e7c23 */ /* 0x000fe2000801004e */
[C---:B------:R-:W-:Y:S02]  /*145e0*/  IADD3 R132, PT, PT, R153.reuse, 0x21, RZ ;  /* 0x0000002199847810 */ /* 0x040fe40007ffe0ff */
        /* <DEDUP_REMOVED lines=13> */
[----:B------:R-:W-:Y:S01]  /*146c0*/  FFMA.FTZ R85, R129, UR7, R85 ;  /* 0x0000000781557c23 */ /* 0x000fe20008010055 */
[----:B------:R-:W-:Y:S01]  /*146d0*/  FMNMX3.FTZ R133, R155, R0, R3, !PT ;  /* 0x000000009b857276 */ /* 0x000fe20007810003 */
[----:B------:R-:W-:Y:S01]  /*146e0*/  FFMA.FTZ R86, R129, UR7, R86 ;  /* 0x0000000781567c23 */ /* 0x000fe20008010056 */
[----:B------:R-:W-:Y:S01]  /*146f0*/  I2FP.F32.U32 R129, R132 ;  /* 0x0000008400817245 */ /* 0x000fe20000201000 */
[----:B------:R-:W-:Y:S01]  /*14700*/  FFMA.FTZ R87, R130, UR7, R87 ;  /* 0x0000000782577c23 */ /* 0x000fe20008010057 */
[----:B------:R-:W-:Y:S01]  /*14710*/  FMNMX3.FTZ R134, R154, R2, R4, !PT ;  /* 0x000000029a867276 */ /* 0x000fe20007810004 */
[----:B------:R-:W-:Y:S01]  /*14720*/  FFMA.FTZ R88, R130, UR7, R88 ;  /* 0x0000000782587c23 */ /* 0x000fe20008010058 */
[----:B------:R-:W-:Y:S01]  /*14730*/  FMNMX3.FTZ R133, R133, R5, R7, !PT ;  /* 0x0000000585857276 */ /* 0x000fe20007810007 */
[----:B------:R-:W-:Y:S01]  /*14740*/  FFMA.FTZ R89, R129, UR7, R89 ;  /* 0x0000000781597c23 */ /* 0x000fe20008010059 */
[----:B------:R-:W-:Y:S01]  /*14750*/  IADD3 R130, PT, PT, R153, 0x38, RZ ;  /* 0x0000003899827810 */ /* 0x000fe20007ffe0ff */
[----:B------:R-:W-:Y:S01]  /*14760*/  FFMA.FTZ R90, R129, UR7, R90 ;  /* 0x00000007815a7c23 */ /* 0x000fe2000801005a */
[----:B------:R-:W-:Y:S02]  /*14770*/  IADD3 R132, PT, PT, R153, 0x39, RZ ;  /* 0x0000003999847810 */ /* 0x000fe40007ffe0ff */
[----:B------:R-:W-:Y:S02]  /*14780*/  FMNMX3.FTZ R134, R134, R6, R8, !PT ;  /* 0x0000000686867276 */ /* 0x000fe40007810008 */
[----:B------:R-:W-:Y:S02]  /*14790*/  FMNMX3.FTZ R133, R133, R9, R11, !PT ;  /* 0x0000000985857276 */ /* 0x000fe4000781000b */
[----:B------:R-:W-:Y:S02]  /*147a0*/  I2FP.F32.U32 R129, R130 ;  /* 0x0000008200817245 */ /* 0x000fe40000201000 */
[----:B------:R-:W-:Y:S02]  /*147b0*/  I2FP.F32.U32 R130, R132 ;  /* 0x0000008400827245 */ /* 0x000fe40000201000 */
        /* <DEDUP_REMOVED lines=10> */
[----:B------:R-:W-:Y:S01]  /*14860*/  IADD3 R131, PT, PT, R153, 0x40, RZ ;  /* 0x0000004099837810 */ /* 0x000fe20007ffe0ff */
[C---:B------:R-:W-:Y:S01]  /*14870*/  FFMA.FTZ R93, R129.reuse, UR7, R93 ;  /* 0x00000007815d7c23 */ /* 0x040fe2000801005d */
[----:B------:R-:W-:Y:S01]  /*14880*/  FMNMX3.FTZ R132, R132, R22, R24, !PT ;  /* 0x0000001684847276 */ /* 0x000fe20007810018 */
[----:B------:R-:W-:Y:S01]  /*14890*/  FFMA.FTZ R94, R129, UR7, R94 ;  /* 0x00000007815e7c23 */ /* 0x000fe2000801005e */
[----:B------:R-:W-:Y:S01]  /*148a0*/  FMNMX3.FTZ R133, R133, R25, R27, !PT ;  /* 0x0000001985857276 */ /* 0x000fe2000781001b */
[C---:B------:R-:W-:Y:S01]  /*148b0*/  FFMA.FTZ R95, R130.reuse, UR7, R95 ;  /* 0x00000007825f7c23 */ /* 0x040fe2000801005f */
[----:B------:R-:W-:Y:S01]  /*148c0*/  I2FP.F32.U32 R129, R131 ;  /* 0x0000008300817245 */ /* 0x000fe20000201000 */
[----:B------:R-:W-:Y:S01]  /*148d0*/  FFMA.FTZ R96, R130, UR7, R96 ;  /* 0x0000000782607c23 */ /* 0x000fe20008010060 */
[----:B------:R-:W-:Y:S02]  /*148e0*/  FMNMX3.FTZ R132, R132, R26, R28, !PT ;  /* 0x0000001a84847276 */ /* 0x000fe4000781001c */
[----:B------:R-:W-:Y:S01]  /*148f0*/  FMNMX3.FTZ R133, R133, R29, R31, !PT ;  /* 0x0000001d85857276 */ /* 0x000fe2000781001f */
[C---:B------:R-:W-:Y:S01]  /*14900*/  FFMA.FTZ R97, R129.reuse, UR7, R97 ;  /* 0x0000000781617c23 */ /* 0x040fe20008010061 */
[----:B------:R-:W-:Y:S01]  /*14910*/  FMNMX3.FTZ R132, R132, R30, R32, !PT ;  /* 0x0000001e84847276 */ /* 0x000fe20007810020 */
[----:B------:R-:W-:Y:S01]  /*14920*/  FFMA.FTZ R98, R129, UR7, R98 ;  /* 0x0000000781627c23 */ /* 0x000fe20008010062 */
[----:B------:R-:W-:Y:S02]  /*14930*/  FMNMX3.FTZ R133, R133, R33, R35, !PT ;  /* 0x0000002185857276 */ /* 0x000fe40007810023 */
[----:B------:R-:W-:Y:S02]  /*14940*/  IADD3 R129, PT, PT, R153, 0x41, RZ ;  /* 0x0000004199817810 */ /* 0x000fe40007ffe0ff */
[----:B------:R-:W-:Y:S02]  /*14950*/  FMNMX3.FTZ R132, R132, R34, R36, !PT ;  /* 0x0000002284847276 */ /* 0x000fe40007810024 */
        /* <DEDUP_REMOVED lines=16> */
[C---:B------:R-:W-:Y:S01]  /*14a60*/  FFMA.FTZ R103, R129.reuse, UR7, R103 ;  /* 0x0000000781677c23 */ /* 0x040fe20008010067 */
[----:B------:R-:W-:Y:S01]  /*14a70*/  FFMA.FTZ R104, R129, UR7, R104 ;  /* 0x0000000781687c23 */ /* 0x000fe20008010068 */
[----:B------:R-:W-:Y:S02]  /*14a80*/  FMNMX3.FTZ R132, R132, R50, R52, !PT ;  /* 0x0000003284847276 */ /* 0x000fe40007810034 */
[----:B------:R-:W-:Y:S02]  /*14a90*/  IADD3 R129, PT, PT, R153, 0x50, RZ ;  /* 0x0000005099817810 */ /* 0x000fe40007ffe0ff */
[----:B------:R-:W-:Y:S02]  /*14aa0*/  FMNMX3.FTZ R133, R133, R53, R55, !PT ;  /* 0x0000003585857276 */ /* 0x000fe40007810037 */
        /* <DEDUP_REMOVED lines=61> */
[C---:B------:R-:W-:Y:S02]  /*14e80*/  IADD3 R129, PT, PT, R153.reuse, 0x71, RZ ;  /* 0x0000007199817810 */ /* 0x040fe40007ffe0ff */
[----:B------:R-:W-:Y:S02]  /*14e90*/  FMNMX3.FTZ R133, R132, R106, R108, !PT ;  /* 0x0000006a84857276 */ /* 0x000fe4000781006c */
[----:B------:R-:W-:Y:S02]  /*14ea0*/  IADD3 R130, PT, PT, R153, 0x78, RZ ;  /* 0x0000007899827810 */ /* 0x000fe40007ffe0ff */
[----:B------:R-:W-:Y:S02]  /*14eb0*/  FMNMX3.FTZ R132, R131, R109, R111, !PT ;  /* 0x0000006d83847276 */ /* 0x000fe4000781006f */
[----:B------:R-:W-:Y:S02]  /*14ec0*/  I2FP.F32.U32 R129, R129 ;  /* 0x0000008100817245 */ /* 0x000fe40000201000 */
[----:B------:R-:W-:Y:S02]  /*14ed0*/  IADD3 R131, PT, PT, R153, 0x79, RZ ;  /* 0x0000007999837810 */ /* 0x000fe40007ffe0ff */
[----:B------:R-:W-:Y:S01]  /*14ee0*/  FMNMX3.FTZ R133, R133, R110, R112, !PT ;  /* 0x0000006e85857276 */ /* 0x000fe20007810070 */
[C---:B------:R-:W-:Y:S01]  /*14ef0*/  FFMA.FTZ R123, R129.reuse, UR7, R123 ;  /* 0x00000007817b7c23 */ /* 0x040fe2000801007b */
[----:B------:R-:W-:Y:S01]  /*14f00*/  I2FP.F32.U32 R130, R130 ;  /* 0x0000008200827245 */ /* 0x000fe20000201000 */
[----:B------:R-:W-:Y:S01]  /*14f10*/  FFMA.FTZ R124, R129, UR7, R124 ;  /* 0x00000007817c7c23 */ /* 0x000fe2000801007c */
        /* <DEDUP_REMOVED lines=28> */
[----:B------:R-:W-:Y:S01]  /*150e0*/  @P0 IADD3 R154, PT, PT, R177, -0x20, RZ ;  /* 0xffffffe0b19a0810 */ /* 0x000fe20007ffe0ff */
[----:B------:R-:W-:Y:S01]  /*150f0*/  FMUL.FTZ R134, R134, UR4 ;  /* 0x0000000486867c20 */ /* 0x000fe20008410000 */
[----:B------:R-:W-:Y:S01]  /*15100*/  FSEL R130, R130, RZ, P1 ;  /* 0x000000ff82827208 */ /* 0x000fe20000800000 */
[----:B------:R-:W-:Y:S01]  /*15110*/  FMUL.FTZ R133, R133, UR4 ;  /* 0x0000000485857c20 */ /* 0x000fe20008410000 */
[----:B------:R-:W-:Y:S03]  /*15120*/  FSETP.NEU.FTZ.AND P1, PT, R129, -INF , PT ;  /* 0xff8000008100780b */ /* 0x000fe60003f3d000 */
[----:B------:R-:W-:Y:S01]  /*15130*/  MUFU.EX2 R134, R134 ;  /* 0x0000008600867308 */ /* 0x000fe20000000800 */
[--C-:B------:R-:W-:Y:S01]  /*15140*/  FFMA.FTZ R135, R3, UR4, -R130.reuse ;  /* 0x0000000403877c23 */ /* 0x100fe20008010882 */
[--C-:B------:R-:W-:Y:S01]  /*15150*/  FFMA.FTZ R5, R5, UR4, -R130.reuse ;  /* 0x0000000405057c23 */ /* 0x100fe20008010882 */
[----:B------:R-:W-:Y:S07]  /*15160*/  FSEL R3, R132, RZ, P1 ;  /* 0x000000ff84037208 */ /* 0x000fee0000800000 */
[----:B------:R-:W1:Y:S01]  /*15170*/  MUFU.EX2 R133, R133 ;  /* 0x0000008500857308 */ /* 0x000e620000000800 */
[--C-:B------:R-:W-:Y:S01]  /*15180*/  FFMA.FTZ R144, R7, UR4, -R130.reuse ;  /* 0x0000000407907c23 */ /* 0x100fe20008010882 */
[--C-:B------:R-:W-:Y:S01]  /*15190*/  FFMA.FTZ R155, R9, UR4, -R130.reuse ;  /* 0x00000004099b7c23 */ /* 0x100fe20008010882 */
[--C-:B------:R-:W-:Y:S07]  /*151a0*/  FFMA.FTZ R185, R11, UR4, -R130.reuse ;  /* 0x000000040bb97c23 */ /* 0x100fee0008010882 */
[----:B------:R-:W-:Y:S01]  /*151b0*/  MUFU.EX2 R132, R135 ;  /* 0x0000008700847308 */ /* 0x000fe20000000800 */
[--C-:B------:R-:W-:Y:S01]  /*151c0*/  FFMA.FTZ R145, R4, UR4, -R3.reuse ;  /* 0x0000000404917c23 */ /* 0x100fe20008010803 */
[--C-:B------:R-:W-:Y:S01]  /*151d0*/  FFMA.FTZ R147, R6, UR4, -R3.reuse ;  /* 0x0000000406937c23 */ /* 0x100fe20008010803 */
[--C-:B------:R-:W-:Y:S07]  /*151e0*/  FFMA.FTZ R146, R8, UR4, -R3.reuse ;  /* 0x0000000408927c23 */ /* 0x100fee0008010803 */
[----:B------:R2:W-:Y:S01]  /*151f0*/  MUFU.EX2 R135, R5 ;  /* 0x0000000500877308 */ /* 0x0005e20000000800 */
[--C-:B------:R-:W-:Y:S01]  /*15200*/  FFMA.FTZ R0, R0, UR4, -R130.reuse ;  /* 0x0000000400007c23 */ /* 0x100fe20008010882 */
[--C-:B------:R-:W-:Y:S01]  /*15210*/  FFMA.FTZ R2, R2, UR4, -R3.reuse ;  /* 0x0000000402027c23 */ /* 0x100fe20008010803 */
[--C-:B------:R-:W-:Y:S07]  /*15220*/  FFMA.FTZ R189, R10, UR4, -R3.reuse ;  /* 0x000000040abd7c23 */ /* 0x100fee0008010803 */
[----:B------:R-:W3:Y:S01]  /*15230*/  MUFU.EX2 R144, R144 ;  /* 0x0000009000907308 */ /* 0x000ee20000000800 */
[----:B------:R-:W-:Y:S01]  /*15240*/  LDSM.16.MT88.4 R8, [R154+0x400] ;  /* 0x000400009a08783b */ /* 0x000fe20000004200 */
[--C-:B------:R-:W-:Y:S01]  /*15250*/  FFMA.FTZ R187, R13, UR4, -R130.reuse ;  /* 0x000000040dbb7c23 */ /* 0x100fe20008010882 */
[--C-:B------:R-:W-:Y:S07]  /*15260*/  FFMA.FTZ R188, R15, UR4, -R130.reuse ;  /* 0x000000040fbc7c23 */ /* 0x100fee0008010882 */
[----:B------:R-:W4:Y:S01]  /*15270*/  MUFU.EX2 R0, R0 ;  /* 0x0000000000007308 */ /* 0x000f220000000800 */
[--C-:B------:R-:W-:Y:S01]  /*15280*/  FFMA.FTZ R190, R12, UR4, -R3.reuse ;  /* 0x000000040cbe7c23 */ /* 0x100fe20008010803 */
[--C-:B------:R-:W-:Y:S01]  /*15290*/  FFMA.FTZ R191, R14, UR4, -R3.reuse ;  /* 0x000000040ebf7c23 */ /* 0x100fe20008010803 */
[--C-:B------:R-:W-:Y:S07]  /*152a0*/  FFMA.FTZ R192, R16, UR4, -R3.reuse ;  /* 0x0000000410c07c23 */ /* 0x100fee0008010803 */
[----:B------:R-:W-:Y:S01]  /*152b0*/  MUFU.EX2 R2, R2 ;  /* 0x0000000200027308 */ /* 0x000fe20000000800 */
[C---:B-1----:R-:W-:Y:S01]  /*152c0*/  FMUL.FTZ R160, R133.reuse, R160 ;  /* 0x000000a085a07220 */ /* 0x042fe20000410000 */
[----:B--2---:R-:W1:Y:S01]  /*152d0*/  LDSM.16.MT88.4 R4, [R154] ;  /* 0x000000009a04783b */ /* 0x004e620000004200 */
[C---:B------:R-:W-:Y:S07]  /*152e0*/  FMUL.FTZ R161, R133.reuse, R161 ;  /* 0x000000a185a17220 */ /* 0x040fee0000410000 */
[----:B------:R-:W2:Y:S01]  /*152f0*/  MUFU.EX2 R145, R145 ;  /* 0x0000009100917308 */ /* 0x000ea20000000800 */
[----:B------:R-:W-:Y:S01]  /*15300*/  FMUL.FTZ R162, R134, R162 ;  /* 0x000000a286a27220 */ /* 0x000fe20000410000 */
[----:B---3--:R-:W-:Y:S01]  /*15310*/  F2FP.F16.F32.PACK_AB R142, R144, R135 ;  /* 0x00000087908e723e */ /* 0x008fe200000000ff */
[----:B------:R-:W-:Y:S07]  /*15320*/  FMUL.FTZ R163, R134, R163 ;  /* 0x000000a386a37220 */ /* 0x000fee0000410000 */
[----:B------:R-:W-:Y:S01]  /*15330*/  MUFU.EX2 R147, R147 ;  /* 0x0000009300937308 */ /* 0x000fe20000000800 */
[C---:B------:R-:W-:Y:S01]  /*15340*/  FMUL.FTZ R168, R133.reuse, R168 ;  /* 0x000000a885a87220 */ /* 0x040fe20000410000 */
[----:B----4-:R-:W-:Y:S01]  /*15350*/  F2FP.F16.F32.PACK_AB R140, R132, R0 ;  /* 0x00000000848c723e */ /* 0x010fe200000000ff */
[C---:B------:R-:W-:Y:S07]  /*15360*/  FMUL.FTZ R169, R133.reuse, R169 ;  /* 0x000000a985a97220 */ /* 0x040fee0000410000 */
[----:B------:R-:W3:Y:S01]  /*15370*/  MUFU.EX2 R146, R146 ;  /* 0x0000009200927308 */ /* 0x000ee20000000800 */
[C---:B------:R-:W-:Y:S01]  /*15380*/  FMUL.FTZ R170, R134.reuse, R170 ;  /* 0x000000aa86aa7220 */ /* 0x040fe20000410000 */
[C---:B------:R-:W-:Y:S01]  /*15390*/  FMUL.FTZ R171, R134.reuse, R171 ;  /* 0x000000ab86ab7220 */ /* 0x040fe20000410000 */
[C---:B------:R-:W-:Y:S01]  /*153a0*/  FMUL.FTZ R164, R133.reuse, R164 ;  /* 0x000000a485a47220 */ /* 0x040fe20000410000 */
[----:B------:R-:W-:Y:S01]  /*153b0*/  FMUL.FTZ R165, R133, R165 ;  /* 0x000000a585a57220 */ /* 0x000fe20000410000 */
[C---:B------:R-:W-:Y:S01]  /*153c0*/  FMUL.FTZ R166, R134.reuse, R166 ;  /* 0x000000a686a67220 */ /* 0x040fe20000410000 */
[----:B--2---:R-:W-:Y:S01]  /*153d0*/  F2FP.F16.F32.PACK_AB R141, R145, R2 ;  /* 0x00000002918d723e */ /* 0x004fe200000000ff */
[C---:B------:R-:W-:Y:S03]  /*153e0*/  FMUL.FTZ R167, R134.reuse, R167 ;  /* 0x000000a786a77220 */ /* 0x040fe60000410000 */
[----:B------:R-:W-:Y:S01]  /*153f0*/  MUFU.EX2 R155, R155 ;  /* 0x0000009b009b7308 */ /* 0x000fe20000000800 */
[C---:B------:R-:W-:Y:S01]  /*15400*/  FMUL.FTZ R156, R133.reuse, R156 ;  /* 0x0000009c859c7220 */ /* 0x040fe20000410000 */
[----:B------:R-:W-:Y:S01]  /*15410*/  FMUL.FTZ R157, R133, R157 ;  /* 0x0000009d859d7220 */ /* 0x000fe20000410000 */
[C---:B------:R-:W-:Y:S07]  /*15420*/  FMUL.FTZ R158, R134.reuse, R158 ;  /* 0x0000009e869e7220 */ /* 0x040fee0000410000 */
[----:B------:R-:W2:Y:S01]  /*15430*/  MUFU.EX2 R185, R185 ;  /* 0x000000b900b97308 */ /* 0x000ea20000000800 */
[----:B------:R-:W-:Y:S01]  /*15440*/  FMUL.FTZ R159, R134, R159 ;  /* 0x0000009f869f7220 */ /* 0x000fe20000410000 */
[----:B---3--:R-:W-:Y:S01]  /*15450*/  F2FP.F16.F32.PACK_AB R143, R146, R147 ;  /* 0x00000093928f723e */ /* 0x008fe200000000ff */
[----:B------:R-:W-:Y:S07]  /*15460*/  LDSM.16.MT88.4 R12, [R182+0x5800] ;  /* 0x00580000b60c783b */ /* 0x000fee0000004200 */
        /* <DEDUP_REMOVED lines=8> */
[--C-:B------:R-:W-:Y:S08]  /*154f0*/  FFMA.FTZ R39, R39, UR4, -R130.reuse ;  /* 0x0000000427277c23 */ /* 0x100ff00008010882 */
[----:B------:R-:W3:Y:S01]  /*15500*/  MUFU.EX2 R190, R190 ;  /* 0x000000be00be7308 */ /* 0x000ee20000000800 */
[C---:B------:R-:W-:Y:S01]  /*15510*/  HMMA.16816.F32 R164, R140.reuse, R138, R164 ;  /* 0x0000008a8ca4723c */ /* 0x040fe200000018a4 */
[----:B------:R-:W4:Y:S08]  /*15520*/  LDSM.16.MT88.4 R136, [R182+0x5400] ;  /* 0x00540000b688783b */ /* 0x000f300000004200 */
[----:B------:R-:W-:Y:S01]  /*15530*/  MUFU.EX2 R191, R191 ;  /* 0x000000bf00bf7308 */ /* 0x000fe20000000800 */
[--C-:B------:R-:W-:Y:S01]  /*15540*/  FFMA.FTZ R49, R49, UR4, -R130.reuse ;  /* 0x0000000431317c23 */ /* 0x100fe20008010882 */
[--C-:B------:R-:W-:Y:S01]  /*15550*/  FFMA.FTZ R55, R55, UR4, -R130.reuse ;  /* 0x0000000437377c23 */ /* 0x100fe20008010882 */
[--C-:B------:R-:W-:Y:S07]  /*15560*/  FFMA.FTZ R63, R63, UR4, -R130.reuse ;  /* 0x000000043f3f7c23 */ /* 0x100fee0008010882 */
[----:B------:R-:W5:Y:S01]  /*15570*/  MUFU.EX2 R192, R192 ;  /* 0x000000c000c07308 */ /* 0x000f620000000800 */
[C---:B-1----:R-:W-:Y:S03]  /*15580*/  HMMA.16816.F32 R160, R140.reuse, R4, R160 ;  /* 0x000000048ca0723c */ /* 0x042fe600000018a0 */
[----:B--2---:R-:W-:Y:S01]  /*15590*/  F2FP.F16.F32.PACK_AB R4, R185, R155 ;  /* 0x0000009bb904723e */ /* 0x004fe200000000ff */
[--C-:B------:R-:W-:Y:S01]  /*155a0*/  FFMA.FTZ R73, R73, UR4, -R130.reuse ;  /* 0x0000000449497c23 */ /* 0x100fe20008010882 */
[----:B---3--:R-:W-:Y:S01]  /*155b0*/  F2FP.F16.F32.PACK_AB R5, R190, R189 ;  /* 0x000000bdbe05723e */ /* 0x008fe200000000ff */
[--C-:B------:R-:W-:Y:S01]  /*155c0*/  FFMA.FTZ R79, R79, UR4, -R130.reuse ;  /* 0x000000044f4f7c23 */ /* 0x100fe20008010882 */
[--C-:B------:R-:W-:Y:S01]  /*155d0*/  FFMA.FTZ R33, R33, UR4, -R130.reuse ;  /* 0x0000000421217c23 */ /* 0x100fe20008010882 */
[----:B------:R-:W-:Y:S01]  /*155e0*/  HMMA.16816.F32 R156, R140, R6, R156 ;  /* 0x000000068c9c723c */ /* 0x000fe2000000189c */
[----:B------:R-:W-:Y:S02]  /*155f0*/  MUFU.EX2 R140, R17 ;  /* 0x00000011008c7308 */ /* 0x000fe40000000800 */
[----:B------:R-:W-:Y:S01]  /*15600*/  F2FP.F16.F32.PACK_AB R6, R188, R187 ;  /* 0x000000bbbc06723e */ /* 0x000fe200000000ff */
[--C-:B------:R-:W-:Y:S01]  /*15610*/  FFMA.FTZ R141, R19, UR4, -R130.reuse ;  /* 0x00000004138d7c23 */ /* 0x100fe20008010882 */
[----:B-----5:R-:W-:Y:S01]  /*15620*/  F2FP.F16.F32.PACK_AB R7, R192, R191 ;  /* 0x000000bfc007723e */ /* 0x020fe200000000ff */
[--C-:B------:R-:W-:Y:S01]  /*15630*/  FFMA.FTZ R142, R21, UR4, -R130.reuse ;  /* 0x00000004158e7c23 */ /* 0x100fe20008010882 */
[--C-:B------:R-:W-:Y:S04]  /*15640*/  FFMA.FTZ R21, R24, UR4, -R3.reuse ;  /* 0x0000000418157c23 */ /* 0x100fe80008010803 */
        /* <DEDUP_REMOVED lines=8> */
[----:B------:R-:W1:Y:S01]  /*156d0*/  MUFU.EX2 R141, R141 ;  /* 0x0000008d008d7308 */ /* 0x000e620000000800 */
[C---:B------:R-:W-:Y:S09]  /*156e0*/  HMMA.16816.F32 R156, R4.reuse, R10, R156 ;  /* 0x0000000a049c723c */ /* 0x040ff2000000189c */
[----:B------:R2:W-:Y:S01]  /*156f0*/  MUFU.EX2 R31, R8 ;  /* 0x00000008001f7308 */ /* 0x0005e20000000800 */
[--C-:B------:R-:W-:Y:S01]  /*15700*/  FFMA.FTZ R41, R41, UR4, -R130.reuse ;  /* 0x0000000429297c23 */ /* 0x100fe20008010882 */
[--C-:B------:R-:W-:Y:S01]  /*15710*/  FFMA.FTZ R43, R43, UR4, -R130.reuse ;  /* 0x000000042b2b7c23 */ /* 0x100fe20008010882 */
[--C-:B------:R-:W-:Y:S07]  /*15720*/  FFMA.FTZ R45, R45, UR4, -R130.reuse ;  /* 0x000000042d2d7c23 */ /* 0x100fee0008010882 */
[----:B------:R-:W-:Y:S01]  /*15730*/  MUFU.EX2 R142, R142 ;  /* 0x0000008e008e7308 */ /* 0x000fe20000000800 */
[C---:B----4-:R-:W-:Y:S09]  /*15740*/  HMMA.16816.F32 R164, R4.reuse, R138, R164 ;  /* 0x0000008a04a4723c */ /* 0x050ff200000018a4 */
[----:B------:R3:W-:Y:S01]  /*15750*/  MUFU.EX2 R138, R20 ;  /* 0x00000014008a7308 */ /* 0x0007e20000000800 */
[--C-:B------:R-:W-:Y:S01]  /*15760*/  FFMA.FTZ R139, R32, UR4, -R3.reuse ;  /* 0x00000004208b7c23 */ /* 0x100fe20008010803 */
[--C-:B------:R-:W-:Y:S01]  /*15770*/  FFMA.FTZ R47, R47, UR4, -R130.reuse ;  /* 0x000000042f2f7c23 */ /* 0x100fe20008010882 */
[--C-:B------:R-:W-:Y:S07]  /*15780*/  FFMA.FTZ R51, R51, UR4, -R130.reuse ;  /* 0x0000000433337c23 */ /* 0x100fee0008010882 */
[----:B------:R-:W-:Y:S01]  /*15790*/  MUFU.EX2 R35, R35 ;  /* 0x0000002300237308 */ /* 0x000fe20000000800 */
[----:B------:R-:W-:Y:S03]  /*157a0*/  HMMA.16816.F32 R168, R4, R136, R168 ;  /* 0x0000008804a8723c */ /* 0x000fe600000018a8 */
[--C-:B--2---:R-:W-:Y:S01]  /*157b0*/  FFMA.FTZ R8, R26, UR4, -R3.reuse ;  /* 0x000000041a087c23 */ /* 0x104fe20008010803 */
[--C-:B------:R-:W-:Y:S05]  /*157c0*/  FFMA.FTZ R137, R18, UR4, -R3.reuse ;  /* 0x0000000412897c23 */ /* 0x100fea0008010803 */
[----:B------:R2:W-:Y:S01]  /*157d0*/  MUFU.EX2 R26, R9 ;  /* 0x00000009001a7308 */ /* 0x0005e20000000800 */
[----:B------:R-:W4:Y:S01]  /*157e0*/  LDSM.16.MT88.4 R16, [R154+0x800] ;  /* 0x000800009a10783b */ /* 0x000f220000004200 */
[--C-:B------:R-:W-:Y:S01]  /*157f0*/  FFMA.FTZ R136, R25, UR4, -R130.reuse ;  /* 0x0000000419887c23 */ /* 0x100fe20008010882 */
[----:B-1----:R-:W-:Y:S01]  /*15800*/  F2FP.F16.F32.PACK_AB R4, R141, R140 ;  /* 0x0000008c8d04723e */ /* 0x002fe200000000ff */
[--C-:B---3--:R-:W-:Y:S06]  /*15810*/  FFMA.FTZ R20, R27, UR4, -R130.reuse ;  /* 0x000000041b147c23 */ /* 0x108fec0008010882 */
[----:B------:R-:W1:Y:S01]  /*15820*/  MUFU.EX2 R25, R23 ;  /* 0x0000001700197308 */ /* 0x000e620000000800 */
[--C-:B------:R-:W-:Y:S01]  /*15830*/  FFMA.FTZ R53, R53, UR4, -R130.reuse ;  /* 0x0000000435357c23 */ /* 0x100fe20008010882 */
[--C-:B------:R-:W-:Y:S01]  /*15840*/  FFMA.FTZ R56, R56, UR4, -R3.reuse ;  /* 0x0000000438387c23 */ /* 0x100fe20008010803 */
[--C-:B------:R-:W-:Y:S07]  /*15850*/  FFMA.FTZ R57, R57, UR4, -R130.reuse ;  /* 0x0000000439397c23 */ /* 0x100fee0008010882 */
[----:B------:R-:W3:Y:S01]  /*15860*/  MUFU.EX2 R27, R21 ;  /* 0x00000015001b7308 */ /* 0x000ee20000000800 */
[--C-:B------:R-:W-:Y:S01]  /*15870*/  FFMA.FTZ R59, R59, UR4, -R130.reuse ;  /* 0x000000043b3b7c23 */ /* 0x100fe20008010882 */
[--C-:B------:R-:W-:Y:S01]  /*15880*/  FFMA.FTZ R61, R61, UR4, -R130.reuse ;  /* 0x000000043d3d7c23 */ /* 0x100fe20008010882 */
[--C-:B------:R-:W-:Y:S07]  /*15890*/  FFMA.FTZ R64, R64, UR4, -R3.reuse ;  /* 0x0000000440407c23 */ /* 0x100fee0008010803 */
[----:B------:R5:W-:Y:S01]  /*158a0*/  MUFU.EX2 R29, R20 ;  /* 0x00000014001d7308 */ /* 0x000be20000000800 */
[--C-:B--2---:R-:W-:Y:S01]  /*158b0*/  FFMA.FTZ R9, R28, UR4, -R3.reuse ;  /* 0x000000041c097c23 */ /* 0x104fe20008010803 */
[--C-:B------:R-:W-:Y:S01]  /*158c0*/  FFMA.FTZ R65, R65, UR4, -R130.reuse ;  /* 0x0000000441417c23 */ /* 0x100fe20008010882 */
[--C-:B------:R-:W-:Y:S07]  /*158d0*/  FFMA.FTZ R67, R67, UR4, -R130.reuse ;  /* 0x0000000443437c23 */ /* 0x100fee0008010882 */
[----:B------:R2:W-:Y:S01]  /*158e0*/  MUFU.EX2 R28, R8 ;  /* 0x00000008001c7308 */ /* 0x0005e20000000800 */
[--C-:B------:R-:W-:Y:S01]  /*158f0*/  FFMA.FTZ R69, R69, UR4, -R130.reuse ;  /* 0x0000000445457c23 */ /* 0x100fe20008010882 */
[----:B-1----:R-:W-:Y:S01]  /*15900*/  F2FP.F16.F32.PACK_AB R6, R25, R142 ;  /* 0x0000008e1906723e */ /* 0x002fe200000000ff */
[--C-:B------:R-:W-:Y:S07]  /*15910*/  FFMA.FTZ R71, R71, UR4, -R130.reuse ;  /* 0x0000000447477c23 */ /* 0x100fee0008010882 */
[----:B------:R-:W1:Y:S01]  /*15920*/  MUFU.EX2 R137, R137 ;  /* 0x0000008900897308 */ /* 0x000e620000000800 */
[--C-:B------:R-:W-:Y:S01]  /*15930*/  FFMA.FTZ R75, R75, UR4, -R130.reuse ;  /* 0x000000044b4b7c23 */ /* 0x100fe20008010882 */
[----:B---3--:R-:W-:Y:S01]  /*15940*/  F2FP.F16.F32.PACK_AB R7, R27, R24 ;  /* 0x000000181b07723e */ /* 0x008fe200000000ff */
[--C-:B------:R-:W-:Y:S07]  /*15950*/  FFMA.FTZ R77, R77, UR4, -R130.reuse ;  /* 0x000000044d4d7c23 */ /* 0x100fee0008010882 */
[----:B------:R-:W3:Y:S01]  /*15960*/  MUFU.EX2 R136, R136 ;  /* 0x0000008800887308 */ /* 0x000ee20000000800 */
[--C-:B------:R-:W-:Y:S01]  /*15970*/  FFMA.FTZ R80, R80, UR4, -R3.reuse ;  /* 0x0000000450507c23 */ /* 0x100fe20008010803 */
[----:B-----5:R-:W5:Y:S01]  /*15980*/  LDSM.16.MT88.4 R20, [R182+0x5c00] ;  /* 0x005c0000b614783b */ /* 0x020f620000004200 */
[--C-:B------:R-:W-:Y:S07]  /*15990*/  FFMA.FTZ R83, R83, UR4, -R130.reuse ;  /* 0x0000000453537c23 */ /* 0x100fee0008010882 */
[----:B------:R-:W-:Y:S01]  /*159a0*/  MUFU.EX2 R139, R139 ;  /* 0x0000008b008b7308 */ /* 0x000fe20000000800 */
[--C-:B------:R-:W-:Y:S01]  /*159b0*/  FFMA.FTZ R81, R81, UR4, -R130.reuse ;  /* 0x0000000451517c23 */ /* 0x100fe20008010882 */
[--C-:B--2---:R-:W-:Y:S01]  /*159c0*/  FFMA.FTZ R8, R30, UR4, -R3.reuse ;  /* 0x000000041e087c23 */ /* 0x104fe20008010803 */
[--C-:B------:R-:W-:Y:S07]  /*159d0*/  FFMA.FTZ R87, R87, UR4, -R130.reuse ;  /* 0x0000000457577c23 */ /* 0x100fee0008010882 */
[----:B------:R-:W2:Y:S01]  /*159e0*/  MUFU.EX2 R30, R9 ;  /* 0x00000009001e7308 */ /* 0x000ea20000000800 */
[----:B------:R-:W-:Y:S01]  /*159f0*/  FFMA.FTZ R93, R93, UR4, -R130 ;  /* 0x000000045d5d7c23 */ /* 0x000fe20008010882 */
[----:B-1----:R-:W-:Y:S01]  /*15a00*/  F2FP.F16.F32.PACK_AB R5, R138, R137 ;  /* 0x000000898a05723e */ /* 0x002fe200000000ff */
[--C-:B------:R-:W-:Y:S07]  /*15a10*/  FFMA.FTZ R104, R104, UR4, -R3.reuse ;  /* 0x0000000468687c23 */ /* 0x100fee0008010803 */
[----:B------:R1:W5:Y:S01]  /*15a20*/  MUFU.EX2 R32, R8 ;  /* 0x0000000800207308 */ /* 0x0003620000000800 */
[----:B------:R-:W-:Y:S01]  /*15a30*/  FFMA.FTZ R0, R133, R151, R0 ;  /* 0x0000009785007223 */ /* 0x000fe20000010000 */
[----:B------:R-:W-:Y:S01]  /*15a40*/  FFMA.FTZ R2, R134, R152, R2 ;  /* 0x0000009886027223 */ /* 0x000fe20000010002 */
[----:B------:R-:W-:Y:S07]  /*15a50*/  FFMA.FTZ R123, R123, UR4, -R130 ;  /* 0x000000047b7b7c23 */ /* 0x000fee0008010882 */
[----:B------:R-:W-:Y:S01]  /*15a60*/  MUFU.EX2 R37, R37 ;  /* 0x0000002500257308 */ /* 0x000fe20000000800 */
[C---:B----4-:R-:W-:Y:S03]  /*15a70*/  HMMA.16816.F32 R160, R4.reuse, R16, R160 ;  /* 0x0000001004a0723c */ /* 0x050fe600000018a0 */
[--C-:B------:R-:W-:Y:S01]  /*15a80*/  FFMA.FTZ R16, R34, UR4, -R3.reuse ;  /* 0x0000000422107c23 */ /* 0x100fe20008010803 */
[----:B------:R-:W-:Y:S05]  /*15a90*/  FFMA.FTZ R17, R36, UR4, -R3 ;  /* 0x0000000424117c23 */ /* 0x000fea0008010803 */
[----:B------:R4:W5:Y:S01]  /*15aa0*/  MUFU.EX2 R34, R39 ;  /* 0x0000002700227308 */ /* 0x0009620000000800 */
[----:B------:R-:W-:Y:S01]  /*15ab0*/  FADD.FTZ R145, R145, R2 ;  /* 0x0000000291917221 */ /* 0x000fe20000010000 */
[----:B------:R-:W-:Y:S01]  /*15ac0*/  FADD.FTZ R132, R132, R0 ;  /* 0x0000000084847221 */ /* 0x000fe20000010000 */
[C---:B------:R-:W-:Y:S01]  /*15ad0*/  HMMA.16816.F32 R168, R4.reuse, R12, R168 ;  /* 0x0000000c04a8723c */ /* 0x040fe200000018a8 */
[----:B-1----:R-:W1:Y:S06]  /*15ae0*/  LDSM.16.MT88.4 R8, [R154+0xc00] ;  /* 0x000c00009a08783b */ /* 0x002e6c0000004200 */
[----:B------:R-:W-:Y:S01]  /*15af0*/  MUFU.EX2 R36, R16 ;  /* 0x0000001000247308 */ /* 0x000fe20000000800 */
[--C-:B------:R-:W-:Y:S01]  /*15b00*/  FFMA.FTZ R0, R91, UR4, -R130.reuse ;  /* 0x000000045b007c23 */ /* 0x100fe20008010882 */
[----:B------:R-:W-:Y:S01]  /*15b10*/  FFMA.FTZ R91, R99, UR4, -R130 ;  /* 0x00000004635b7c23 */ /* 0x000fe20008010882 */
[----:B------:R-:W-:Y:S07]  /*15b20*/  FADD.FTZ R145, R147, R145 ;  /* 0x0000009193917221 */ /* 0x000fee0000010000 */
[----:B------:R-:W-:Y:S01]  /*15b30*/  MUFU.EX2 R40, R40 ;  /* 0x0000002800287308 */ /* 0x000fe20000000800 */
[----:B------:R-:W-:Y:S01]  /*15b40*/  FADD.FTZ R132, R135, R132 ;  /* 0x0000008487847221 */ /* 0x000fe20000010000 */
[C---:B------:R-:W-:Y:S01]  /*15b50*/  HMMA.16816.F32 R164, R4.reuse, R14, R164 ;  /* 0x0000000e04a4723c */ /* 0x040fe200000018a4 */
[----:B------:R-:W1:Y:S07]  /*15b60*/  LDSM.16.MT88.4 R12, [R182+0x6000] ;  /* 0x00600000b60c783b */ /* 0x000e6e0000004200 */
[----:B------:R-:W-:Y:S01]  /*15b70*/  MUFU.EX2 R41, R41 ;  /* 0x0000002900297308 */ /* 0x000fe20000000800 */
[----:B----4-:R-:W-:Y:S01]  /*15b80*/  FFMA.FTZ R39, R38, UR4, -R3 ;  /* 0x0000000426277c23 */ /* 0x010fe20008010803 */
[----:B------:R-:W-:Y:S01]  /*15b90*/  FADD.FTZ R146, R146, R145 ;  /* 0x0000009192927221 */ /* 0x000fe20000010000 */
[----:B------:R-:W-:Y:S07]  /*15ba0*/  FADD.FTZ R132, R144, R132 ;  /* 0x0000008490847221 */ /* 0x000fee0000010000 */
[----:B------:R4:W1:Y:S01]  /*15bb0*/  MUFU.EX2 R38, R17 ;  /* 0x0000001100267308 */ /* 0x0008620000000800 */
[----:B------:R-:W-:Y:S01]  /*15bc0*/  FFMA.FTZ R125, R125, UR4, -R130 ;  /* 0x000000047d7d7c23 */ /* 0x000fe20008010882 */
[----:B------:R-:W-:Y:S08]  /*15bd0*/  HMMA.16816.F32 R156, R4, R18, R156 ;  /* 0x00000012049c723c */ /* 0x000ff0000000189c */
[----:B------:R-:W1:Y:S01]  /*15be0*/  MUFU.EX2 R39, R39 ;  /* 0x0000002700277308 */ /* 0x000e620000000800 */
[----:B---3--:R-:W-:Y:S01]  /*15bf0*/  F2FP.F16.F32.PACK_AB R4, R29, R136 ;  /* 0x000000881d04723e */ /* 0x008fe200000000ff */
[----:B------:R-:W-:Y:S01]  /*15c00*/  FADD.FTZ R146, R189, R146 ;  /* 0x00000092bd927221 */ /* 0x000fe20000010000 */
[----:B------:R-:W-:Y:S07]  /*15c10*/  F2FP.F16.F32.PACK_AB R6, R26, R31 ;  /* 0x0000001f1a06723e */ /* 0x000fee00000000ff */
[----:B------:R-:W3:Y:S01]  /*15c20*/  MUFU.EX2 R43, R43 ;  /* 0x0000002b002b7308 */ /* 0x000ee20000000800 */
[----:B--2---:R-:W-:Y:S01]  /*15c30*/  F2FP.F16.F32.PACK_AB R5, R30, R28 ;  /* 0x0000001c1e05723e */ /* 0x004fe200000000ff */
[----:B------:R-:W-:Y:S01]  /*15c40*/  FADD.FTZ R146, R190, R146 ;  /* 0x00000092be927221 */ /* 0x000fe20000010000 */
[----:B-----5:R-:W-:Y:S07]  /*15c50*/  F2FP.F16.F32.PACK_AB R7, R139, R32 ;  /* 0x000000208b07723e */ /* 0x020fee00000000ff */
[----:B------:R-:W-:Y:S01]  /*15c60*/  MUFU.EX2 R45, R45 ;  /* 0x0000002d002d7308 */ /* 0x000fe20000000800 */
[----:B------:R-:W-:Y:S01]  /*15c70*/  FADD.FTZ R132, R155, R132 ;  /* 0x000000849b847221 */ /* 0x000fe20000010000 */
[----:B----4-:R-:W2:Y:S01]  /*15c80*/  LDSM.16.MT88.4 R16, [R154+0x1000] ;  /* 0x001000009a10783b */ /* 0x010ea20000004200 */
[----:B------:R-:W-:Y:S07]  /*15c90*/  FADD.FTZ R191, R191, R146 ;  /* 0x00000092bfbf7221 */ /* 0x000fee0000010000 */
[----:B------:R-:W4:Y:S01]  /*15ca0*/  MUFU.EX2 R47, R47 ;  /* 0x0000002f002f7308 */ /* 0x000f220000000800 */
[----:B------:R-:W-:Y:S01]  /*15cb0*/  FADD.FTZ R185, R185, R132 ;  /* 0x00000084b9b97221 */ /* 0x000fe20000010000 */
[C---:B------:R-:W-:Y:S08]  /*15cc0*/  HMMA.16816.F32 R168, R4.reuse, R20, R168 ;  /* 0x0000001404a8723c */ /* 0x040ff000000018a8 */
[----:B------:R-:W-:Y:S01]  /*15cd0*/  MUFU.EX2 R51, R51 ;  /* 0x0000003300337308 */ /* 0x000fe20000000800 */
[--C-:B------:R-:W-:Y:S01]  /*15ce0*/  FFMA.FTZ R20, R44, UR4, -R3.reuse ;  /* 0x000000042c147c23 */ /* 0x100fe20008010803 */
[----:B------:R-:W-:Y:S01]  /*15cf0*/  FFMA.FTZ R21, R46, UR4, -R3 ;  /* 0x000000042e157c23 */ /* 0x000fe20008010803 */
[----:B------:R-:W-:Y:S07]  /*15d00*/  FADD.FTZ R191, R192, R191 ;  /* 0x000000bfc0bf7221 */ /* 0x000fee0000010000 */
[----:B------:R-:W-:Y:S01]  /*15d10*/  MUFU.EX2 R53, R53 ;  /* 0x0000003500357308 */ /* 0x000fe20000000800 */
[----:B------:R-:W-:Y:S01]  /*15d20*/  FADD.FTZ R187, R187, R185 ;  /* 0x000000b9bbbb7221 */ /* 0x000fe20000010000 */
[C---:B------:R-:W-:Y:S08]  /*15d30*/  HMMA.16816.F32 R164, R4.reuse, R22, R164 ;  /* 0x0000001604a4723c */ /* 0x040ff000000018a4 */
[----:B------:R-:W-:Y:S01]  /*15d40*/  MUFU.EX2 R46, R20 ;  /* 0x00000014002e7308 */ /* 0x000fe20000000800 */
[----:B------:R-:W-:Y:S01]  /*15d50*/  FADD.FTZ R191, R137, R191 ;  /* 0x000000bf89bf7221 */ /* 0x000fe20000010000 */
[----:B------:R-:W-:Y:S01]  /*15d60*/  FADD.FTZ R187, R188, R187 ;  /* 0x000000bbbcbb7221 */ /* 0x000fe20000010000 */
[----:B------:R-:W-:Y:S07]  /*15d70*/  MOV R155, R131 ;  /* 0x00000083009b7202 */ /* 0x000fee0000000f00 */
[----:B------:R-:W-:Y:S01]  /*15d80*/  MUFU.EX2 R56, R56 ;  /* 0x0000003800387308 */ /* 0x000fe20000000800 */
[C---:B-1----:R-:W-:Y:S09]  /*15d90*/  HMMA.16816.F32 R160, R4.reuse, R8, R160 ;  /* 0x0000000804a0723c */ /* 0x042ff200000018a0 */
[----:B------:R-:W-:Y:S01]  /*15da0*/  MUFU.EX2 R57, R57 ;  /* 0x0000003900397308 */ /* 0x000fe20000000800 */
[----:B------:R-:W-:Y:S09]  /*15db0*/  FADD.FTZ R187, R140, R187 ;  /* 0x000000bb8cbb7221 */ /* 0x000ff20000010000 */
[----:B------:R-:W-:Y:S01]  /*15dc0*/  MUFU.EX2 R59, R59 ;  /* 0x0000003b003b7308 */ /* 0x000fe20000000800 */
[----:B------:R-:W-:Y:S01]  /*15dd0*/  FADD.FTZ R141, R141, R187 ;  /* 0x000000bb8d8d7221 */ /* 0x000fe20000010000 */
[----:B------:R-:W-:Y:S01]  /*15de0*/  HMMA.16816.F32 R156, R4, R10, R156 ;  /* 0x0000000a049c723c */ /* 0x000fe2000000189c */
[----:B------:R-:W1:Y:S07]  /*15df0*/  LDSM.16.MT88.4 R8, [R182+0x6400] ;  /* 0x00640000b608783b */ /* 0x000e6e0000004200 */
        /* <DEDUP_REMOVED lines=9> */
[----:B------:R-:W-:Y:S09]  /*15e90*/  FADD.FTZ R25, R136, R25 ;  /* 0x0000001988197221 */ /* 0x000ff20000010000 */
[----:B------:R-:W-:Y:S01]  /*15ea0*/  MUFU.EX2 R67, R67 ;  /* 0x0000004300437308 */ /* 0x000fe20000000800 */
[C---:B------:R-:W-:Y:S09]  /*15eb0*/  HMMA.16816.F32 R168, R4.reuse, R12, R168 ;  /* 0x0000000c04a8723c */ /* 0x040ff200000018a8 */
[----:B------:R-:W-:Y:S01]  /*15ec0*/  MUFU.EX2 R69, R69 ;  /* 0x0000004500457308 */ /* 0x000fe20000000800 */
[----:B------:R-:W-:Y:S01]  /*15ed0*/  FFMA.FTZ R12, R42, UR4, -R3 ;  /* 0x000000042a0c7c23 */ /* 0x000fe20008010803 */
[----:B------:R-:W-:Y:S01]  /*15ee0*/  FADD.FTZ R29, R29, R25 ;  /* 0x000000191d1d7221 */ /* 0x000fe20000010000 */
[----:B------:R-:W-:Y:S07]  /*15ef0*/  FFMA.FTZ R25, R109, UR4, -R130 ;  /* 0x000000046d197c23 */ /* 0x000fee0008010882 */
[----:B------:R5:W-:Y:S01]  /*15f00*/  MUFU.EX2 R42, R49 ;  /* 0x00000031002a7308 */ /* 0x000be20000000800 */
[C---:B------:R-:W-:Y:S09]  /*15f10*/  HMMA.16816.F32 R164, R4.reuse, R14, R164 ;  /* 0x0000000e04a4723c */ /* 0x040ff200000018a4 */
[----:B------:R3:W1:Y:S01]  /*15f20*/  MUFU.EX2 R44, R12 ;  /* 0x0000000c002c7308 */ /* 0x0006620000000800 */
[----:B------:R-:W-:Y:S01]  /*15f30*/  FADD.FTZ R29, R31, R29 ;  /* 0x0000001d1f1d7221 */ /* 0x000fe20000010000 */
[----:B------:R-:W-:Y:S08]  /*15f40*/  FFMA.FTZ R31, R106, UR4, -R3 ;  /* 0x000000046a1f7c23 */ /* 0x000ff00008010803 */
[----:B------:R-:W-:Y:S01]  /*15f50*/  MUFU.EX2 R25, R25 ;  /* 0x0000001900197308 */ /* 0x000fe20000000800 */
[----:B------:R-:W-:Y:S01]  /*15f60*/  FADD.FTZ R26, R26, R29 ;  /* 0x0000001d1a1a7221 */ /* 0x000fe20000010000 */
[C---:B--2---:R-:W-:Y:S08]  /*15f70*/  HMMA.16816.F32 R160, R4.reuse, R16, R160 ;  /* 0x0000001004a0723c */ /* 0x044ff000000018a0 */
[----:B------:R-:W-:Y:S01]  /*15f80*/  MUFU.EX2 R31, R31 ;  /* 0x0000001f001f7308 */ /* 0x000fe20000000800 */
[--C-:B------:R-:W-:Y:S01]  /*15f90*/  FFMA.FTZ R16, R50, UR4, -R3.reuse ;  /* 0x0000000432107c23 */ /* 0x100fe20008010803 */
[--C-:B-----5:R-:W-:Y:S01]  /*15fa0*/  FFMA.FTZ R49, R48, UR4, -R3.reuse ;  /* 0x0000000430317c23 */ /* 0x120fe20008010803 */
[--C-:B------:R-:W-:Y:S07]  /*15fb0*/  FFMA.FTZ R17, R52, UR4, -R3.reuse ;  /* 0x0000000434117c23 */ /* 0x100fee0008010803 */
[----:B------:R2:W-:Y:S01]  /*15fc0*/  MUFU.EX2 R50, R55 ;  /* 0x0000003700327308 */ /* 0x0005e20000000800 */
[--C-:B------:R-:W-:Y:S01]  /*15fd0*/  FFMA.FTZ R29, R110, UR4, -R3.reuse ;  /* 0x000000046e1d7c23 */ /* 0x100fe20008010803 */
[----:B------:R-:W-:Y:S01]  /*15fe0*/  HMMA.16816.F32 R156, R4, R18, R156 ;  /* 0x00000012049c723c */ /* 0x000fe2000000189c */
[----:B---3--:R-:W3:Y:S07]  /*15ff0*/  LDSM.16.MT88.4 R12, [R154+0x1400] ;  /* 0x001400009a0c783b */ /* 0x008eee0000004200 */
[----:B------:R5:W-:Y:S01]  /*16000*/  MUFU.EX2 R48, R21 ;  /* 0x0000001500307308 */ /* 0x000be20000000800 */
[----:B------:R-:W-:Y:S01]  /*16010*/  F2FP.F16.F32.PACK_AB R4, R43, R41 ;  /* 0x000000292b04723e */ /* 0x000fe200000000ff */
[----:B------:R-:W-:Y:S01]  /*16020*/  FADD.FTZ R26, R33, R26 ;  /* 0x0000001a211a7221 */ /* 0x000fe20000010000 */
[----:B----4-:R-:W-:Y:S07]  /*16030*/  F2FP.F16.F32.PACK_AB R6, R47, R45 ;  /* 0x0000002d2f06723e */ /* 0x010fee00000000ff */
[----:B------:R-:W4:Y:S01]  /*16040*/  MUFU.EX2 R49, R49 ;  /* 0x0000003100317308 */ /* 0x000f220000000800 */
[----:B-1----:R-:W-:Y:S01]  /*16050*/  F2FP.F16.F32.PACK_AB R5, R46, R44 ;  /* 0x0000002c2e05723e */ /* 0x002fe200000000ff */
[----:B------:R-:W-:Y:S01]  /*16060*/  FADD.FTZ R26, R35, R26 ;  /* 0x0000001a231a7221 */ /* 0x000fe20000010000 */
[--C-:B------:R-:W-:Y:S07]  /*16070*/  FFMA.FTZ R33, R113, UR4, -R130.reuse ;  /* 0x0000000471217c23 */ /* 0x100fee0008010882 */
[----:B------:R-:W-:Y:S01]  /*16080*/  MUFU.EX2 R52, R16 ;  /* 0x0000001000347308 */ /* 0x000fe20000000800 */
[----:B------:R-:W-:Y:S01]  /*16090*/  FFMA.FTZ R35, R115, UR4, -R130 ;  /* 0x0000000473237c23 */ /* 0x000fe20008010882 */
[----:B--2---:R-:W-:Y:S01]  /*160a0*/  FFMA.FTZ R55, R54, UR4, -R3 ;  /* 0x0000000436377c23 */ /* 0x004fe20008010803 */
[----:B------:R-:W-:Y:S07]  /*160b0*/  FADD.FTZ R37, R37, R26 ;  /* 0x0000001a25257221 */ /* 0x000fee0000010000 */
[----:B------:R1:W2:Y:S01]  /*160c0*/  MUFU.EX2 R54, R17 ;  /* 0x0000001100367308 */ /* 0x0002a20000000800 */
[--C-:B------:R-:W-:Y:S01]  /*160d0*/  FFMA.FTZ R26, R107, UR4, -R130.reuse ;  /* 0x000000046b1a7c23 */ /* 0x100fe20008010882 */
[----:B-----5:R-:W5:Y:S01]  /*160e0*/  LDSM.16.MT88.4 R20, [R182+0x6800] ;  /* 0x00680000b614783b */ /* 0x020f620000004200 */
[----:B------:R-:W-:Y:S07]  /*160f0*/  FADD.FTZ R37, R34, R37 ;  /* 0x0000002522257221 */ /* 0x000fee0000010000 */
[----:B------:R-:W2:Y:S01]  /*16100*/  MUFU.EX2 R55, R55 ;  /* 0x0000003700377308 */ /* 0x000ea20000000800 */
[--C-:B------:R-:W-:Y:S01]  /*16110*/  FFMA.FTZ R34, R117, UR4, -R130.reuse ;  /* 0x0000000475227c23 */ /* 0x100fe20008010882 */
[----:B----4-:R-:W-:Y:S01]  /*16120*/  F2FP.F16.F32.PACK_AB R7, R49, R48 ;  /* 0x000000303107723e */ /* 0x010fe200000000ff */
[----:B------:R-:W-:Y:S07]  /*16130*/  FADD.FTZ R37, R41, R37 ;  /* 0x0000002529257221 */ /* 0x000fee0000010000 */
[----:B------:R-:W-:Y:S01]  /*16140*/  MUFU.EX2 R26, R26 ;  /* 0x0000001a001a7308 */ /* 0x000fe20000000800 */
[----:B------:R-:W-:Y:S09]  /*16150*/  FADD.FTZ R43, R43, R37 ;  /* 0x000000252b2b7221 */ /* 0x000ff20000010000 */
[----:B------:R-:W-:Y:S01]  /*16160*/  MUFU.EX2 R29, R29 ;  /* 0x0000001d001d7308 */ /* 0x000fe20000000800 */
[C---:B------:R-:W-:Y:S01]  /*16170*/  HMMA.16816.F32 R168, R4.reuse, R8, R168 ;  /* 0x0000000804a8723c */ /* 0x040fe200000018a8 */
[----:B-1----:R-:W1:Y:S08]  /*16180*/  LDSM.16.MT88.4 R16, [R154+0x1800] ;  /* 0x001800009a10783b */ /* 0x002e700000004200 */
[----:B------:R-:W-:Y:S01]  /*16190*/  MUFU.EX2 R71, R71 ;  /* 0x0000004700477308 */ /* 0x000fe20000000800 */
[----:B------:R-:W-:Y:S01]  /*161a0*/  FFMA.FTZ R37, R116, UR4, -R3 ;  /* 0x0000000474257c23 */ /* 0x000fe20008010803 */
[----:B------:R-:W-:Y:S08]  /*161b0*/  FADD.FTZ R43, R45, R43 ;  /* 0x0000002b2d2b7221 */ /* 0x000ff00000010000 */
[----:B------:R-:W-:Y:S01]  /*161c0*/  MUFU.EX2 R75, R75 ;  /* 0x0000004b004b7308 */ /* 0x000fe20000000800 */
[C---:B------:R-:W-:Y:S01]  /*161d0*/  HMMA.16816.F32 R164, R4.reuse, R10, R164 ;  /* 0x0000000a04a4723c */ /* 0x040fe200000018a4 */
[----:B------:R-:W4:Y:S08]  /*161e0*/  LDSM.16.MT88.4 R8, [R182+0x6c00] ;  /* 0x006c0000b608783b */ /* 0x000f300000004200 */
[----:B------:R-:W-:Y:S01]  /*161f0*/  MUFU.EX2 R77, R77 ;  /* 0x0000004d004d7308 */ /* 0x000fe20000000800 */
[----:B------:R-:W-:Y:S09]  /*16200*/  FADD.FTZ R43, R47, R43 ;  /* 0x0000002b2f2b7221 */ /* 0x000ff20000010000 */
[----:B------:R-:W-:Y:S01]  /*16210*/  MUFU.EX2 R80, R80 ;  /* 0x0000005000507308 */ /* 0x000fe20000000800 */
[C---:B---3--:R-:W-:Y:S03]  /*16220*/  HMMA.16816.F32 R160, R4.reuse, R12, R160 ;  /* 0x0000000c04a0723c */ /* 0x048fe600000018a0 */
[--C-:B------:R-:W-:Y:S01]  /*16230*/  FFMA.FTZ R12, R58, UR4, -R3.reuse ;  /* 0x000000043a0c7c23 */ /* 0x100fe20008010803 */
[----:B------:R-:W-:Y:S05]  /*16240*/  FFMA.FTZ R13, R60, UR4, -R3 ;  /* 0x000000043c0d7c23 */ /* 0x000fea0008010803 */
[----:B------:R3:W4:Y:S01]  /*16250*/  MUFU.EX2 R58, R63 ;  /* 0x0000003f003a7308 */ /* 0x0007220000000800 */
[----:B------:R-:W-:Y:S01]  /*16260*/  FADD.FTZ R43, R42, R43 ;  /* 0x0000002b2a2b7221 */ /* 0x000fe20000010000 */
[----:B------:R-:W-:Y:S08]  /*16270*/  HMMA.16816.F32 R156, R4, R14, R156 ;  /* 0x0000000e049c723c */ /* 0x000ff0000000189c */
[----:B------:R-:W-:Y:S01]  /*16280*/  MUFU.EX2 R60, R12 ;  /* 0x0000000c003c7308 */ /* 0x000fe20000000800 */
[C---:B------:R-:W-:Y:S01]  /*16290*/  F2FP.F16.F32.PACK_AB R4, R51.reuse, R42 ;  /* 0x0000002a3304723e */ /* 0x040fe200000000ff */
[----:B------:R-:W-:Y:S01]  /*162a0*/  FADD.FTZ R43, R51, R43 ;  /* 0x0000002b332b7221 */ /* 0x000fe20000010000 */
[----:B------:R-:W-:Y:S07]  /*162b0*/  F2FP.F16.F32.PACK_AB R6, R50, R53 ;  /* 0x000000353206723e */ /* 0x000fee00000000ff */
[----:B------:R-:W-:Y:S01]  /*162c0*/  MUFU.EX2 R81, R81 ;  /* 0x0000005100517308 */ /* 0x000fe20000000800 */
[----:B--2---:R-:W-:Y:S01]  /*162d0*/  F2FP.F16.F32.PACK_AB R5, R54, R52 ;  /* 0x000000343605723e */ /* 0x004fe200000000ff */
[----:B------:R-:W-:Y:S01]  /*162e0*/  FADD.FTZ R53, R53, R43 ;  /* 0x0000002b35357221 */ /* 0x000fe20000010000 */
[----:B------:R-:W-:Y:S07]  /*162f0*/  F2FP.F16.F32.PACK_AB R7, R56, R55 ;  /* 0x000000373807723e */ /* 0x000fee00000000ff */
[----:B------:R-:W-:Y:S01]  /*16300*/  MUFU.EX2 R0, R0 ;  /* 0x0000000000007308 */ /* 0x000fe20000000800 */
[----:B---3--:R-:W-:Y:S01]  /*16310*/  FFMA.FTZ R63, R62, UR4, -R3 ;  /* 0x000000043e3f7c23 */ /* 0x008fe20008010803 */
[----:B------:R-:W-:Y:S08]  /*16320*/  FADD.FTZ R53, R50, R53 ;  /* 0x0000003532357221 */ /* 0x000ff00000010000 */
[----:B------:R2:W3:Y:S01]  /*16330*/  MUFU.EX2 R62, R13 ;  /* 0x0000000d003e7308 */ /* 0x0004e20000000800 */
[C---:B-----5:R-:W-:Y:S09]  /*16340*/  HMMA.16816.F32 R168, R4.reuse, R20, R168 ;  /* 0x0000001404a8723c */ /* 0x060ff200000018a8 */
[----:B------:R-:W5:Y:S01]  /*16350*/  MUFU.EX2 R63, R63 ;  /* 0x0000003f003f7308 */ /* 0x000f620000000800 */
[--C-:B------:R-:W-:Y:S01]  /*16360*/  FFMA.FTZ R20, R68, UR4, -R3.reuse ;  /* 0x0000000444147c23 */ /* 0x100fe20008010803 */
[----:B------:R-:W-:Y:S08]  /*16370*/  FFMA.FTZ R21, R70, UR4, -R3 ;  /* 0x0000000446157c23 */ /* 0x000ff00008010803 */
[----:B------:R4:W-:Y:S01]  /*16380*/  MUFU.EX2 R2, R93 ;  /* 0x0000005d00027308 */ /* 0x0009e20000000800 */
[C---:B------:R-:W-:Y:S09]  /*16390*/  HMMA.16816.F32 R164, R4.reuse, R22, R164 ;  /* 0x0000001604a4723c */ /* 0x040ff200000018a4 */
[----:B------:R-:W-:Y:S01]  /*163a0*/  MUFU.EX2 R70, R20 ;  /* 0x0000001400467308 */ /* 0x000fe20000000800 */
[----:B--2---:R-:W2:Y:S09]  /*163b0*/  LDSM.16.MT88.4 R12, [R154+0x1c00] ;  /* 0x001c00009a0c783b */ /* 0x004eb20000004200 */
[----:B------:R-:W-:Y:S01]  /*163c0*/  MUFU.EX2 R91, R91 ;  /* 0x0000005b005b7308 */ /* 0x000fe20000000800 */
[C---:B-1----:R-:W-:Y:S09]  /*163d0*/  HMMA.16816.F32 R160, R4.reuse, R16, R160 ;  /* 0x0000001004a0723c */ /* 0x042ff200000018a0 */
[----:B------:R-:W-:Y:S01]  /*163e0*/  MUFU.EX2 R33, R33 ;  /* 0x0000002100217308 */ /* 0x000fe20000000800 */
[----:B----4-:R-:W-:Y:S09]  /*163f0*/  FFMA.FTZ R93, R101, UR4, -R130 ;  /* 0x00000004655d7c23 */ /* 0x010ff20008010882 */
[----:B------:R-:W-:Y:S01]  /*16400*/  MUFU.EX2 R35, R35 ;  /* 0x0000002300237308 */ /* 0x000fe20000000800 */
[----:B------:R-:W-:Y:S01]  /*16410*/  HMMA.16816.F32 R156, R4, R18, R156 ;  /* 0x00000012049c723c */ /* 0x000fe2000000189c */
[----:B------:R-:W1:Y:S08]  /*16420*/  LDSM.16.MT88.4 R16, [R182+0x7000] ;  /* 0x00700000b610783b */ /* 0x000e700000004200 */
[----:B------:R-:W-:Y:S01]  /*16430*/  MUFU.EX2 R93, R93 ;  /* 0x0000005d005d7308 */ /* 0x000fe20000000800 */
[----:B------:R-:W-:Y:S01]  /*16440*/  F2FP.F16.F32.PACK_AB R4, R59, R57 ;  /* 0x000000393b04723e */ /* 0x000fe200000000ff */
[----:B------:R-:W-:Y:S01]  /*16450*/  FADD.FTZ R57, R57, R53 ;  /* 0x0000003539397221 */ /* 0x000fe20000010000 */
[----:B------:R-:W-:Y:S07]  /*16460*/  F2FP.F16.F32.PACK_AB R6, R58, R61 ;  /* 0x0000003d3a06723e */ /* 0x000fee00000000ff */
[----:B------:R-:W-:Y:S01]  /*16470*/  MUFU.EX2 R34, R34 ;  /* 0x0000002200227308 */ /* 0x000fe20000000800 */
[----:B---3--:R-:W-:Y:S01]  /*16480*/  F2FP.F16.F32.PACK_AB R5, R62, R60 ;  /* 0x0000003c3e05723e */ /* 0x008fe200000000ff */
[----:B------:R-:W-:Y:S01]  /*16490*/  FADD.FTZ R57, R59, R57 ;  /* 0x000000393b397221 */ /* 0x000fe20000010000 */
[----:B-----5:R-:W-:Y:S07]  /*164a0*/  F2FP.F16.F32.PACK_AB R7, R64, R63 ;  /* 0x0000003f4007723e */ /* 0x020fee00000000ff */
[----:B------:R-:W-:Y:S01]  /*164b0*/  MUFU.EX2 R37, R37 ;  /* 0x0000002500257308 */ /* 0x000fe20000000800 */
[----:B------:R-:W-:Y:S01]  /*164c0*/  FADD.FTZ R61, R61, R57 ;  /* 0x000000393d3d7221 */ /* 0x000fe20000010000 */
[C---:B------:R-:W-:Y:S03]  /*164d0*/  HMMA.16816.F32 R168, R4.reuse, R8, R168 ;  /* 0x0000000804a8723c */ /* 0x040fe600000018a8 */
[----:B------:R-:W-:Y:S01]  /*164e0*/  FFMA.FTZ R8, R66, UR4, -R3 ;  /* 0x0000000442087c23 */ /* 0x000fe20008010803 */
[----:B------:R-:W-:Y:S04]  /*164f0*/  FADD.FTZ R61, R58, R61 ;  /* 0x0000003d3a3d7221 */ /* 0x000fe80000010000 */
[----:B------:R3:W-:Y:S01]  /*16500*/  MUFU.EX2 R66, R73 ;  /* 0x0000004900427308 */ /* 0x0007e20000000800 */
[C---:B------:R-:W-:Y:S09]  /*16510*/  HMMA.16816.F32 R164, R4.reuse, R10, R164 ;  /* 0x0000000a04a4723c */ /* 0x040ff200000018a4 */
[----:B------:R4:W5:Y:S01]  /*16520*/  MUFU.EX2 R68, R8 ;  /* 0x0000000800447308 */ /* 0x0009620000000800 */
[C---:B--2---:R-:W-:Y:S03]  /*16530*/  HMMA.16816.F32 R160, R4.reuse, R12, R160 ;  /* 0x0000000c04a0723c */ /* 0x044fe600000018a0 */
[--C-:B---3--:R-:W-:Y:S01]  /*16540*/  FFMA.FTZ R73, R72, UR4, -R3.reuse ;  /* 0x0000000448497c23 */ /* 0x108fe20008010803 */
[--C-:B------:R-:W-:Y:S05]  /*16550*/  FFMA.FTZ R12, R74, UR4, -R3.reuse ;  /* 0x000000044a0c7c23 */ /* 0x100fea0008010803 */
[----:B------:R2:W-:Y:S01]  /*16560*/  MUFU.EX2 R72, R21 ;  /* 0x0000001500487308 */ /* 0x0005e20000000800 */
[----:B------:R-:W-:Y:S01]  /*16570*/  FFMA.FTZ R13, R76, UR4, -R3 ;  /* 0x000000044c0d7c23 */ /* 0x000fe20008010803 */
[----:B----4-:R-:W3:Y:S01]  /*16580*/  LDSM.16.MT88.4 R8, [R154+0x2000] ;  /* 0x002000009a08783b */ /* 0x010ee20000004200 */
[----:B------:R-:W-:Y:S07]  /*16590*/  HMMA.16816.F32 R156, R4, R14, R156 ;  /* 0x0000000e049c723c */ /* 0x000fee000000189c */
[----:B------:R4:W-:Y:S01]  /*165a0*/  MUFU.EX2 R74, R79 ;  /* 0x0000004f004a7308 */ /* 0x0009e20000000800 */
[----:B------:R-:W-:Y:S01]  /*165b0*/  F2FP.F16.F32.PACK_AB R4, R67, R65 ;  /* 0x000000414304723e */ /* 0x000fe200000000ff */
[----:B------:R-:W-:Y:S08]  /*165c0*/  FADD.FTZ R65, R65, R61 ;  /* 0x0000003d41417221 */ /* 0x000ff00000010000 */
[----:B------:R-:W1:Y:S01]  /*165d0*/  MUFU.EX2 R73, R73 ;  /* 0x0000004900497308 */ /* 0x000e620000000800 */
[----:B------:R-:W-:Y:S02]  /*165e0*/  F2FP.F16.F32.PACK_AB R6, R71, R69 ;  /* 0x000000454706723e */ /* 0x000fe400000000ff */
[----:B-----5:R-:W-:Y:S07]  /*165f0*/  F2FP.F16.F32.PACK_AB R5, R70, R68 ;  /* 0x000000444605723e */ /* 0x020fee00000000ff */
[----:B------:R-:W-:Y:S01]  /*16600*/  MUFU.EX2 R76, R12 ;  /* 0x0000000c004c7308 */ /* 0x000fe20000000800 */
[----:B------:R-:W-:Y:S01]  /*16610*/  FADD.FTZ R65, R67, R65 ;  /* 0x0000004143417221 */ /* 0x000fe20000010000 */
[----:B--2---:R-:W2:Y:S03]  /*16620*/  LDSM.16.MT88.4 R20, [R182+0x7400] ;  /* 0x00740000b614783b */ /* 0x004ea60000004200 */
[----:B------:R-:W-:Y:S01]  /*16630*/  FADD.FTZ R65, R69, R65 ;  /* 0x0000004145417221 */ /* 0x000fe20000010000 */
[----:B----4-:R-:W-:Y:S04]  /*16640*/  FFMA.FTZ R79, R78, UR4, -R3 ;  /* 0x000000044e4f7c23 */ /* 0x010fe80008010803 */
[----:B------:R4:W5:Y:S01]  /*16650*/  MUFU.EX2 R78, R13 ;  /* 0x0000000d004e7308 */ /* 0x0009620000000800 */
[----:B------:R-:W-:Y:S01]  /*16660*/  FADD.FTZ R71, R71, R65 ;  /* 0x0000004147477221 */ /* 0x000fe20000010000 */
[----:B-1----:R-:W-:Y:S08]  /*16670*/  F2FP.F16.F32.PACK_AB R7, R73, R72 ;  /* 0x000000484907723e */ /* 0x002ff000000000ff */
[----:B------:R-:W1:Y:S01]  /*16680*/  MUFU.EX2 R79, R79 ;  /* 0x0000004f004f7308 */ /* 0x000e620000000800 */
[----:B------:R-:W-:Y:S01]  /*16690*/  FADD.FTZ R71, R66, R71 ;  /* 0x0000004742477221 */ /* 0x000fe20000010000 */
[C---:B------:R-:W-:Y:S03]  /*166a0*/  HMMA.16816.F32 R164, R4.reuse, R18, R164 ;  /* 0x0000001204a4723c */ /* 0x040fe600000018a4 */
[----:B------:R-:W-:Y:S01]  /*166b0*/  FADD.FTZ R71, R75, R71 ;  /* 0x000000474b477221 */ /* 0x000fe20000010000 */
[----:B----4-:R-:W4:Y:S03]  /*166c0*/  LDSM.16.MT88.4 R12, [R154+0x2400] ;  /* 0x002400009a0c783b */ /* 0x010f260000004200 */
[----:B------:R-:W-:Y:S01]  /*166d0*/  FADD.FTZ R71, R77, R71 ;  /* 0x000000474d477221 */ /* 0x000fe20000010000 */
[C---:B------:R-:W-:Y:S03]  /*166e0*/  HMMA.16816.F32 R168, R4.reuse, R16, R168 ;  /* 0x0000001004a8723c */ /* 0x040fe600000018a8 */
[--C-:B------:R-:W-:Y:S02]  /*166f0*/  FFMA.FTZ R16, R82, UR4, -R3.reuse ;  /* 0x0000000452107c23 */ /* 0x100fe40008010803 */
[----:B------:R5:W-:Y:S03]  /*16700*/  MUFU.EX2 R82, R87 ;  /* 0x0000005700527308 */ /* 0x000be60000000800 */
[C---:B---3--:R-:W-:Y:S08]  /*16710*/  HMMA.16816.F32 R160, R4.reuse, R8, R160 ;  /* 0x0000000804a0723c */ /* 0x048ff000000018a0 */
[----:B------:R-:W-:Y:S01]  /*16720*/  HMMA.16816.F32 R156, R4, R10, R156 ;  /* 0x0000000a049c723c */ /* 0x000fe2000000189c */
[----:B------:R-:W3:Y:S02]  /*16730*/  LDSM.16.MT88.4 R8, [R182+0x7800] ;  /* 0x00780000b608783b */ /* 0x000ee40000004200 */
[----:B------:R-:W-:Y:S01]  /*16740*/  F2FP.F16.F32.PACK_AB R4, R75, R66 ;  /* 0x000000424b04723e */ /* 0x000fe200000000ff */
[--C-:B-----5:R-:W-:Y:S01]  /*16750*/  FFMA.FTZ R87, R90, UR4, -R3.reuse ;  /* 0x000000045a577c23 */ /* 0x120fe20008010803 */
[----:B------:R-:W-:Y:S01]  /*16760*/  F2FP.F16.F32.PACK_AB R6, R74, R77 ;  /* 0x0000004d4a06723e */ /* 0x000fe200000000ff */
[--C-:B------:R-:W-:Y:S01]  /*16770*/  FFMA.FTZ R90, R96, UR4, -R3.reuse ;  /* 0x00000004605a7c23 */ /* 0x100fe20008010803 */
[----:B------:R-:W-:Y:S01]  /*16780*/  F2FP.F16.F32.PACK_AB R5, R78, R76 ;  /* 0x0000004c4e05723e */ /* 0x000fe200000000ff */
[----:B------:R-:W-:Y:S01]  /*16790*/  FFMA.FTZ R96, R102, UR4, -R3 ;  /* 0x0000000466607c23 */ /* 0x000fe20008010803 */
[----:B-1----:R-:W-:Y:S01]  /*167a0*/  F2FP.F16.F32.PACK_AB R7, R80, R79 ;  /* 0x0000004f5007723e */ /* 0x002fe200000000ff */
[----:B------:R-:W-:Y:S01]  /*167b0*/  MUFU.EX2 R87, R87 ;  /* 0x0000005700577308 */ /* 0x000fe20000000800 */
[----:B------:R-:W-:Y:S09]  /*167c0*/  FADD.FTZ R74, R74, R71 ;  /* 0x000000474a4a7221 */ /* 0x000ff20000010000 */
[----:B------:R-:W-:Y:S01]  /*167d0*/  MUFU.EX2 R90, R90 ;  /* 0x0000005a005a7308 */ /* 0x000fe20000000800 */
[----:B------:R-:W-:Y:S01]  /*167e0*/  FADD.FTZ R74, R81, R74 ;  /* 0x0000004a514a7221 */ /* 0x000fe20000010000 */
[C---:B--2---:R-:W-:Y:S08]  /*167f0*/  HMMA.16816.F32 R164, R4.reuse, R22, R164 ;  /* 0x0000001604a4723c */ /* 0x044ff000000018a4 */
[----:B------:R1:W-:Y:S01]  /*16800*/  MUFU.EX2 R22, R16 ;  /* 0x0000001000167308 */ /* 0x0003e20000000800 */
[--C-:B------:R-:W-:Y:S01]  /*16810*/  FFMA.FTZ R23, R84, UR4, -R3.reuse ;  /* 0x0000000454177c23 */ /* 0x100fe20008010803 */
[--C-:B------:R-:W-:Y:S01]  /*16820*/  FFMA.FTZ R84, R88, UR4, -R3.reuse ;  /* 0x0000000458547c23 */ /* 0x100fe20008010803 */
[--C-:B------:R-:W-:Y:S07]  /*16830*/  FFMA.FTZ R88, R92, UR4, -R3.reuse ;  /* 0x000000045c587c23 */ /* 0x100fee0008010803 */
[----:B------:R-:W-:Y:S01]  /*16840*/  MUFU.EX2 R96, R96 ;  /* 0x0000006000607308 */ /* 0x000fe20000000800 */
[--C-:B------:R-:W-:Y:S01]  /*16850*/  FFMA.FTZ R92, R97, UR4, -R130.reuse ;  /* 0x00000004615c7c23 */ /* 0x100fe20008010882 */
[C---:B------:R-:W-:Y:S08]  /*16860*/  HMMA.16816.F32 R168, R4.reuse, R20, R168 ;  /* 0x0000001404a8723c */ /* 0x040ff000000018a8 */
[----:B------:R2:W5:Y:S01]  /*16870*/  MUFU.EX2 R20, R83 ;  /* 0x0000005300147308 */ /* 0x0005620000000800 */
[--C-:B------:R-:W-:Y:S01]  /*16880*/  FFMA.FTZ R21, R85, UR4, -R130.reuse ;  /* 0x0000000455157c23 */ /* 0x100fe20008010882 */
[--C-:B------:R-:W-:Y:S01]  /*16890*/  FFMA.FTZ R85, R89, UR4, -R130.reuse ;  /* 0x0000000459557c23 */ /* 0x100fe20008010882 */
[--C-:B------:R-:W-:Y:S07]  /*168a0*/  FFMA.FTZ R89, R94, UR4, -R3.reuse ;  /* 0x000000045e597c23 */ /* 0x100fee0008010803 */
[----:B------:R-:W3:Y:S01]  /*168b0*/  MUFU.EX2 R23, R23 ;  /* 0x0000001700177308 */ /* 0x000ee20000000800 */
[--C-:B------:R-:W-:Y:S01]  /*168c0*/  FFMA.FTZ R94, R103, UR4, -R130.reuse ;  /* 0x00000004675e7c23 */ /* 0x100fe20008010882 */
[C---:B----4-:R-:W-:Y:S01]  /*168d0*/  HMMA.16816.F32 R160, R4.reuse, R12, R160 ;  /* 0x0000000c04a0723c */ /* 0x050fe200000018a0 */
[----:B-1----:R-:W1:Y:S07]  /*168e0*/  LDSM.16.MT88.4 R16, [R154+0x2800] ;  /* 0x002800009a10783b */ /* 0x002e6e0000004200 */
[----:B------:R-:W4:Y:S01]  /*168f0*/  MUFU.EX2 R21, R21 ;  /* 0x0000001500157308 */ /* 0x000f220000000800 */
[--C-:B------:R-:W-:Y:S09]  /*16900*/  FFMA.FTZ R97, R100, UR4, -R3.reuse ;  /* 0x0000000464617c23 */ /* 0x100ff20008010803 */
[----:B------:R-:W-:Y:S01]  /*16910*/  MUFU.EX2 R84, R84 ;  /* 0x0000005400547308 */ /* 0x000fe20000000800 */
[----:B------:R-:W-:Y:S01]  /*16920*/  HMMA.16816.F32 R156, R4, R14, R156 ;  /* 0x0000000e049c723c */ /* 0x000fe2000000189c */
[----:B------:R-:W1:Y:S08]  /*16930*/  LDSM.16.MT88.4 R12, [R182+0x7c00] ;  /* 0x007c0000b60c783b */ /* 0x000e700000004200 */
[----:B------:R-:W1:Y:S01]  /*16940*/  MUFU.EX2 R85, R85 ;  /* 0x0000005500557308 */ /* 0x000e620000000800 */
[--C-:B--2---:R-:W-:Y:S01]  /*16950*/  FFMA.FTZ R83, R86, UR4, -R3.reuse ;  /* 0x0000000456537c23 */ /* 0x104fe20008010803 */
[----:B-----5:R-:W-:Y:S01]  /*16960*/  F2FP.F16.F32.PACK_AB R4, R20, R81 ;  /* 0x000000511404723e */ /* 0x020fe200000000ff */
[----:B------:R-:W-:Y:S01]  /*16970*/  FFMA.FTZ R86, R95, UR4, -R130 ;  /* 0x000000045f567c23 */ /* 0x000fe20008010882 */
[----:B---3--:R-:W-:Y:S06]  /*16980*/  F2FP.F16.F32.PACK_AB R5, R23, R22 ;  /* 0x000000161705723e */ /* 0x008fec00000000ff */
[----:B------:R-:W-:Y:S01]  /*16990*/  MUFU.EX2 R88, R88 ;  /* 0x0000005800587308 */ /* 0x000fe20000000800 */
[----:B----4-:R-:W-:Y:S01]  /*169a0*/  F2FP.F16.F32.PACK_AB R6, R82, R21 ;  /* 0x000000155206723e */ /* 0x010fe200000000ff */
[--C-:B------:R-:W-:Y:S01]  /*169b0*/  FFMA.FTZ R95, R98, UR4, -R3.reuse ;  /* 0x00000004625f7c23 */ /* 0x100fe20008010803 */
[----:B------:R-:W-:Y:S07]  /*169c0*/  FADD.FTZ R20, R20, R74 ;  /* 0x0000004a14147221 */ /* 0x000fee0000010000 */
[----:B------:R-:W2:Y:S01]  /*169d0*/  MUFU.EX2 R83, R83 ;  /* 0x0000005300537308 */ /* 0x000ea20000000800 */
[----:B------:R-:W-:Y:S09]  /*169e0*/  FADD.FTZ R20, R21, R20 ;  /* 0x0000001415147221 */ /* 0x000ff20000010000 */
[----:B------:R-:W3:Y:S01]  /*169f0*/  MUFU.EX2 R86, R86 ;  /* 0x0000005600567308 */ /* 0x000ee20000000800 */
[----:B------:R-:W-:Y:S01]  /*16a00*/  FFMA.FTZ R21, R124, UR4, -R3 ;  /* 0x000000047c157c23 */ /* 0x000fe20008010803 */
[----:B------:R-:W-:Y:S08]  /*16a10*/  FADD.FTZ R82, R82, R20 ;  /* 0x0000001452527221 */ /* 0x000ff00000010000 */
[----:B------:R-:W-:Y:S01]  /*16a20*/  MUFU.EX2 R89, R89 ;  /* 0x0000005900597308 */ /* 0x000fe20000000800 */
[----:B------:R-:W-:Y:S01]  /*16a30*/  FFMA.FTZ R20, R121, UR4, -R130 ;  /* 0x0000000479147c23 */ /* 0x000fe20008010882 */
[----:B-1----:R-:W-:Y:S08]  /*16a40*/  FADD.FTZ R82, R85, R82 ;  /* 0x0000005255527221 */ /* 0x002ff00000010000 */
[----:B------:R-:W1:Y:S01]  /*16a50*/  MUFU.EX2 R92, R92 ;  /* 0x0000005c005c7308 */ /* 0x000e620000000800 */
[----:B--2---:R-:W-:Y:S01]  /*16a60*/  F2FP.F16.F32.PACK_AB R7, R84, R83 ;  /* 0x000000535407723e */ /* 0x004fe200000000ff */
[----:B------:R-:W-:Y:S08]  /*16a70*/  FADD.FTZ R82, R0, R82 ;  /* 0x0000005200527221 */ /* 0x000ff00000010000 */
[----:B------:R-:W2:Y:S01]  /*16a80*/  MUFU.EX2 R94, R94 ;  /* 0x0000005e005e7308 */ /* 0x000ea20000000800 */
[----:B------:R-:W-:Y:S09]  /*16a90*/  FADD.FTZ R82, R2, R82 ;  /* 0x0000005202527221 */ /* 0x000ff20000010000 */
[----:B------:R-:W-:Y:S01]  /*16aa0*/  MUFU.EX2 R95, R95 ;  /* 0x0000005f005f7308 */ /* 0x000fe20000000800 */
[C---:B------:R-:W-:Y:S09]  /*16ab0*/  HMMA.16816.F32 R168, R4.reuse, R8, R168 ;  /* 0x0000000804a8723c */ /* 0x040ff200000018a8 */
[----:B------:R-:W4:Y:S01]  /*16ac0*/  MUFU.EX2 R97, R97 ;  /* 0x0000006100617308 */ /* 0x000f220000000800 */
[----:B---3--:R-:W-:Y:S09]  /*16ad0*/  FADD.FTZ R82, R86, R82 ;  /* 0x0000005256527221 */ /* 0x008ff20000010000 */
[----:B------:R-:W-:Y:S01]  /*16ae0*/  MUFU.EX2 R20, R20 ;  /* 0x0000001400147308 */ /* 0x000fe20000000800 */
[C---:B------:R-:W-:Y:S01]  /*16af0*/  HMMA.16816.F32 R164, R4.reuse, R10, R164 ;  /* 0x0000000a04a4723c */ /* 0x040fe200000018a4 */
[----:B------:R-:W3:Y:S02]  /*16b00*/  LDSM.16.MT88.4 R8, [R154+0x2c00] ;  /* 0x002c00009a08783b */ /* 0x000ee40000004200 */
[----:B-1----:R-:W-:Y:S06]  /*16b10*/  FADD.FTZ R82, R92, R82 ;  /* 0x000000525c527221 */ /* 0x002fec0000010000 */
[----:B------:R-:W-:Y:S01]  /*16b20*/  MUFU.EX2 R21, R21 ;  /* 0x0000001500157308 */ /* 0x000fe20000000800 */
[----:B------:R-:W-:Y:S01]  /*16b30*/  FADD.FTZ R82, R91, R82 ;  /* 0x000000525b527221 */ /* 0x000fe20000010000 */
[C---:B------:R-:W-:Y:S08]  /*16b40*/  HMMA.16816.F32 R160, R4.reuse, R16, R160 ;  /* 0x0000001004a0723c */ /* 0x040ff000000018a0 */
[----:B------:R-:W-:Y:S01]  /*16b50*/  HMMA.16816.F32 R156, R4, R18, R156 ;  /* 0x00000012049c723c */ /* 0x000fe2000000189c */
[----:B------:R-:W1:Y:S02]  /*16b60*/  LDSM.16.MT88.4 R16, [R182+0x8000] ;  /* 0x00800000b610783b */ /* 0x000e640000004200 */
[----:B------:R-:W-:Y:S02]  /*16b70*/  F2FP.F16.F32.PACK_AB R4, R0, R85 ;  /* 0x000000550004723e */ /* 0x000fe400000000ff */
[----:B------:R-:W-:Y:S01]  /*16b80*/  F2FP.F16.F32.PACK_AB R6, R86, R2 ;  /* 0x000000025606723e */ /* 0x000fe200000000ff */
[----:B------:R-:W-:Y:S01]  /*16b90*/  MUFU.EX2 R0, R123 ;  /* 0x0000007b00007308 */ /* 0x000fe20000000800 */
[----:B------:R-:W-:Y:S02]  /*16ba0*/  F2FP.F16.F32.PACK_AB R5, R88, R87 ;  /* 0x000000575805723e */ /* 0x000fe400000000ff */
[----:B------:R-:W-:Y:S07]  /*16bb0*/  F2FP.F16.F32.PACK_AB R7, R90, R89 ;  /* 0x000000595a07723e */ /* 0x000fee00000000ff */
[----:B------:R-:W-:Y:S01]  /*16bc0*/  MUFU.EX2 R2, R125 ;  /* 0x0000007d00027308 */ /* 0x000fe20000000800 */
[C---:B------:R-:W-:Y:S03]  /*16bd0*/  HMMA.16816.F32 R168, R4.reuse, R12, R168 ;  /* 0x0000000c04a8723c */ /* 0x040fe600000018a8 */
[----:B------:R-:W-:Y:S04]  /*16be0*/  FADD.FTZ R12, R138, R191 ;  /* 0x000000bf8a0c7221 */ /* 0x000fe80000010000 */
[----:B------:R-:W-:Y:S01]  /*16bf0*/  FADD.FTZ R12, R24, R12 ;  /* 0x0000000c180c7221 */ /* 0x000fe20000010000 */
[C---:B------:R-:W-:Y:S01]  /*16c00*/  HMMA.16816.F32 R164, R4.reuse, R14, R164 ;  /* 0x0000000e04a4723c */ /* 0x040fe200000018a4 */
[----:B------:R-:W5:Y:S02]  /*16c10*/  MUFU.EX2 R24, R104 ;  /* 0x0000006800187308 */ /* 0x000f640000000800 */
[----:B------:R-:W-:Y:S01]  /*16c20*/  FADD.FTZ R12, R27, R12 ;  /* 0x0000000c1b0c7221 */ /* 0x000fe20000010000 */
[----:B------:R-:W-:Y:S03]  /*16c30*/  FFMA.FTZ R27, R111, UR4, -R130 ;  /* 0x000000046f1b7c23 */ /* 0x000fe60008010882 */
[----:B------:R-:W-:Y:S01]  /*16c40*/  FADD.FTZ R28, R28, R12 ;  /* 0x0000000c1c1c7221 */ /* 0x000fe20000010000 */
[C---:B---3--:R-:W-:Y:S01]  /*16c50*/  HMMA.16816.F32 R160, R4.reuse, R8, R160 ;  /* 0x0000000804a0723c */ /* 0x048fe200000018a0 */
[----:B------:R-:W-:Y:S02]  /*16c60*/  LDSM.16.MT88.4 R12, [R182+0x8400] ;  /* 0x00840000b60c783b */ /* 0x000fe40000004200 */
[----:B------:R-:W-:Y:S01]  /*16c70*/  MUFU.EX2 R27, R27 ;  /* 0x0000001b001b7308 */ /* 0x000fe20000000800 */
[----:B------:R-:W-:Y:S01]  /*16c80*/  FADD.FTZ R28, R30, R28 ;  /* 0x0000001c1e1c7221 */ /* 0x000fe20000010000 */
[----:B------:R-:W-:Y:S03]  /*16c90*/  FFMA.FTZ R30, R108, UR4, -R3 ;  /* 0x000000046c1e7c23 */ /* 0x000fe60008010803 */
[----:B------:R-:W-:Y:S01]  /*16ca0*/  FADD.FTZ R28, R32, R28 ;  /* 0x0000001c201c7221 */ /* 0x000fe20000010000 */
[----:B------:R-:W-:Y:S01]  /*16cb0*/  HMMA.16816.F32 R156, R4, R10, R156 ;  /* 0x0000000a049c723c */ /* 0x000fe2000000189c */
[----:B------:R-:W3:Y:S03]  /*16cc0*/  LDSM.16.MT88.4 R8, [R154+0x3000] ;  /* 0x003000009a08783b */ /* 0x000ee60000004200 */
[----:B------:R-:W-:Y:S01]  /*16cd0*/  MUFU.EX2 R30, R30 ;  /* 0x0000001e001e7308 */ /* 0x000fe20000000800 */
[----:B------:R-:W-:Y:S01]  /*16ce0*/  FADD.FTZ R139, R139, R28 ;  /* 0x0000001c8b8b7221 */ /* 0x000fe20000010000 */
[----:B------:R-:W-:Y:S01]  /*16cf0*/  F2FP.F16.F32.PACK_AB R4, R91, R92 ;  /* 0x0000005c5b04723e */ /* 0x000fe200000000ff */
[--C-:B------:R-:W-:Y:S01]  /*16d00*/  FFMA.FTZ R28, R105, UR4, -R130.reuse ;  /* 0x00000004691c7c23 */ /* 0x100fe20008010882 */
[----:B--2---:R-:W-:Y:S01]  /*16d10*/  F2FP.F16.F32.PACK_AB R6, R94, R93 ;  /* 0x0000005d5e06723e */ /* 0x004fe200000000ff */
[----:B------:R-:W-:Y:S01]  /*16d20*/  FADD.FTZ R139, R36, R139 ;  /* 0x0000008b248b7221 */ /* 0x000fe20000010000 */
[----:B----4-:R-:W-:Y:S01]  /*16d30*/  F2FP.F16.F32.PACK_AB R5, R97, R95 ;  /* 0x0000005f6105723e */ /* 0x010fe200000000ff */
[----:B------:R-:W-:Y:S01]  /*16d40*/  FFMA.FTZ R32, R112, UR4, -R3 ;  /* 0x0000000470207c23 */ /* 0x000fe20008010803 */
[----:B-----5:R-:W-:Y:S01]  /*16d50*/  F2FP.F16.F32.PACK_AB R7, R24, R96 ;  /* 0x000000601807723e */ /* 0x020fe200000000ff */
[----:B------:R-:W-:Y:S01]  /*16d60*/  FADD.FTZ R139, R38, R139 ;  /* 0x0000008b268b7221 */ /* 0x000fe20000010000 */
[----:B------:R-:W2:Y:S01]  /*16d70*/  MUFU.EX2 R28, R28 ;  /* 0x0000001c001c7308 */ /* 0x000ea20000000800 */
[----:B------:R-:W-:Y:S01]  /*16d80*/  FFMA.FTZ R36, R119, UR4, -R130 ;  /* 0x0000000477247c23 */ /* 0x000fe20008010882 */
[----:B------:R-:W-:Y:S01]  /*16d90*/  FFMA.FTZ R38, R114, UR4, -R3 ;  /* 0x0000000472267c23 */ /* 0x000fe20008010803 */
[----:B------:R-:W-:Y:S07]  /*16da0*/  FADD.FTZ R39, R39, R139 ;  /* 0x0000008b27277221 */ /* 0x000fee0000010000 */
[----:B------:R-:W4:Y:S01]  /*16db0*/  MUFU.EX2 R32, R32 ;  /* 0x0000002000207308 */ /* 0x000f220000000800 */
[C---:B-1----:R-:W-:Y:S03]  /*16dc0*/  HMMA.16816.F32 R168, R4.reuse, R16, R168 ;  /* 0x0000001004a8723c */ /* 0x042fe600000018a8 */
[----:B------:R-:W-:Y:S06]  /*16dd0*/  FADD.FTZ R39, R40, R39 ;  /* 0x0000002728277221 */ /* 0x000fec0000010000 */
[----:B------:R-:W-:Y:S01]  /*16de0*/  MUFU.EX2 R36, R36 ;  /* 0x0000002400247308 */ /* 0x000fe20000000800 */
[----:B------:R-:W-:Y:S01]  /*16df0*/  FFMA.FTZ R40, R120, UR4, -R3 ;  /* 0x0000000478287c23 */ /* 0x000fe20008010803 */
[----:B------:R-:W-:Y:S01]  /*16e00*/  FADD.FTZ R93, R93, R82 ;  /* 0x000000525d5d7221 */ /* 0x000fe20000010000 */
[----:B------:R-:W-:Y:S01]  /*16e10*/  FADD.FTZ R39, R44, R39 ;  /* 0x000000272c277221 */ /* 0x000fe20000010000 */
[C---:B------:R-:W-:Y:S01]  /*16e20*/  HMMA.16816.F32 R164, R4.reuse, R18, R164 ;  /* 0x0000001204a4723c */ /* 0x040fe200000018a4 */
[----:B------:R-:W-:Y:S05]  /*16e30*/  LDSM.16.MT88.4 R16, [R154+0x3c00] ;  /* 0x003c00009a10783b */ /* 0x000fea0000004200 */
[----:B------:R-:W1:Y:S01]  /*16e40*/  MUFU.EX2 R38, R38 ;  /* 0x0000002600267308 */ /* 0x000e620000000800 */
[----:B------:R-:W-:Y:S01]  /*16e50*/  FADD.FTZ R46, R46, R39 ;  /* 0x000000272e2e7221 */ /* 0x000fe20000010000 */
[----:B------:R-:W-:Y:S01]  /*16e60*/  FFMA.FTZ R39, R118, UR4, -R3 ;  /* 0x0000000476277c23 */ /* 0x000fe20008010803 */
[----:B------:R-:W-:Y:S07]  /*16e70*/  FADD.FTZ R93, R94, R93 ;  /* 0x0000005d5e5d7221 */ /* 0x000fee0000010000 */
[----:B------:R-:W-:Y:S01]  /*16e80*/  MUFU.EX2 R40, R40 ;  /* 0x0000002800287308 */ /* 0x000fe20000000800 */
[----:B------:R-:W-:Y:S01]  /*16e90*/  FADD.FTZ R46, R48, R46 ;  /* 0x0000002e302e7221 */ /* 0x000fe20000010000 */
[----:B------:R-:W-:Y:S08]  /*16ea0*/  FFMA.FTZ R130, R127, UR4, -R130 ;  /* 0x000000047f827c23 */ /* 0x000ff00008010882 */
[----:B------:R-:W5:Y:S01]  /*16eb0*/  MUFU.EX2 R39, R39 ;  /* 0x0000002700277308 */ /* 0x000f620000000800 */
[----:B------:R-:W-:Y:S09]  /*16ec0*/  FADD.FTZ R46, R49, R46 ;  /* 0x0000002e312e7221 */ /* 0x000ff20000010000 */
[----:B------:R-:W-:Y:S01]  /*16ed0*/  MUFU.EX2 R130, R130 ;  /* 0x0000008200827308 */ /* 0x000fe20000000800 */
[----:B------:R-:W-:Y:S01]  /*16ee0*/  FADD.FTZ R46, R52, R46 ;  /* 0x0000002e342e7221 */ /* 0x000fe20000010000 */
[C---:B---3--:R-:W-:Y:S03]  /*16ef0*/  HMMA.16816.F32 R160, R4.reuse, R8, R160 ;  /* 0x0000000804a0723c */ /* 0x048fe600000018a0 */
[----:B------:R-:W-:Y:S04]  /*16f00*/  FADD.FTZ R54, R54, R46 ;  /* 0x0000002e36367221 */ /* 0x000fe80000010000 */
[----:B------:R-:W-:Y:S01]  /*16f10*/  FADD.FTZ R54, R55, R54 ;  /* 0x0000003637367221 */ /* 0x000fe20000010000 */
[----:B------:R-:W-:Y:S01]  /*16f20*/  HMMA.16816.F32 R156, R4, R10, R156 ;  /* 0x0000000a049c723c */ /* 0x000fe2000000189c */
[----:B------:R-:W3:Y:S02]  /*16f30*/  LDSM.16.MT88.4 R8, [R154+0x3400] ;  /* 0x003400009a08783b */ /* 0x000ee40000004200 */
[----:B------:R-:W-:Y:S01]  /*16f40*/  FADD.FTZ R56, R56, R54 ;  /* 0x0000003638387221 */ /* 0x000fe20000010000 */
[----:B--2---:R-:W-:Y:S01]  /*16f50*/  F2FP.F16.F32.PACK_AB R4, R26, R28 ;  /* 0x0000001c1a04723e */ /* 0x004fe200000000ff */
[----:B------:R-:W-:Y:S01]  /*16f60*/  FADD.FTZ R28, R28, R93 ;  /* 0x0000005d1c1c7221 */ /* 0x000fe20000010000 */
[----:B------:R-:W-:Y:S01]  /*16f70*/  F2FP.F16.F32.PACK_AB R6, R27, R25 ;  /* 0x000000191b06723e */ /* 0x000fe200000000ff */
[----:B------:R-:W-:Y:S01]  /*16f80*/  FADD.FTZ R56, R60, R56 ;  /* 0x000000383c387221 */ /* 0x000fe20000010000 */
[----:B------:R-:W-:Y:S01]  /*16f90*/  F2FP.F16.F32.PACK_AB R5, R30, R31 ;  /* 0x0000001f1e05723e */ /* 0x000fe200000000ff */
[----:B------:R-:W-:Y:S01]  /*16fa0*/  FADD.FTZ R28, R26, R28 ;  /* 0x0000001c1a1c7221 */ /* 0x000fe20000010000 */
[----:B----4-:R-:W-:Y:S01]  /*16fb0*/  F2FP.F16.F32.PACK_AB R7, R32, R29 ;  /* 0x0000001d2007723e */ /* 0x010fe200000000ff */
[----:B------:R-:W-:Y:S02]  /*16fc0*/  FADD.FTZ R62, R62, R56 ;  /* 0x000000383e3e7221 */ /* 0x000fe40000010000 */
[----:B------:R-:W-:Y:S02]  /*16fd0*/  FADD.FTZ R28, R25, R28 ;  /* 0x0000001c191c7221 */ /* 0x000fe40000010000 */
[----:B------:R-:W-:Y:S02]  /*16fe0*/  FADD.FTZ R62, R63, R62 ;  /* 0x0000003e3f3e7221 */ /* 0x000fe40000010000 */
[C---:B------:R-:W-:Y:S03]  /*16ff0*/  HMMA.16816.F32 R168, R4.reuse, R12, R168 ;  /* 0x0000000c04a8723c */ /* 0x040fe600000018a8 */
[----:B------:R-:W-:Y:S01]  /*17000*/  FADD.FTZ R64, R64, R62 ;  /* 0x0000003e40407221 */ /* 0x000fe20000010000 */
[----:B------:R-:W-:Y:S03]  /*17010*/  FADD.FTZ R27, R27, R28 ;  /* 0x0000001c1b1b7221 */ /* 0x000fe60000010000 */
[----:B------:R-:W-:Y:S01]  /*17020*/  FADD.FTZ R64, R68, R64 ;  /* 0x0000004044407221 */ /* 0x000fe20000010000 */
[C---:B------:R-:W-:Y:S01]  /*17030*/  HMMA.16816.F32 R164, R4.reuse, R14, R164 ;  /* 0x0000000e04a4723c */ /* 0x040fe200000018a4 */
[----:B------:R-:W2:Y:S02]  /*17040*/  LDSM.16.MT88.4 R12, [R182+0x8800] ;  /* 0x00880000b60c783b */ /* 0x000ea40000004200 */
[----:B------:R-:W-:Y:S01]  /*17050*/  FADD.FTZ R64, R70, R64 ;  /* 0x0000004046407221 */ /* 0x000fe20000010000 */
[----:B------:R-:W-:Y:S03]  /*17060*/  FADD.FTZ R27, R33, R27 ;  /* 0x0000001b211b7221 */ /* 0x000fe60000010000 */
[----:B------:R-:W-:Y:S04]  /*17070*/  FADD.FTZ R72, R72, R64 ;  /* 0x0000004048487221 */ /* 0x000fe80000010000 */
[----:B------:R-:W-:Y:S04]  /*17080*/  FADD.FTZ R72, R73, R72 ;  /* 0x0000004849487221 */ /* 0x000fe80000010000 */
[----:B------:R-:W-:Y:S01]  /*17090*/  FADD.FTZ R72, R76, R72 ;  /* 0x000000484c487221 */ /* 0x000fe20000010000 */
[C---:B---3--:R-:W-:Y:S03]  /*170a0*/  HMMA.16816.F32 R160, R4.reuse, R8, R160 ;  /* 0x0000000804a0723c */ /* 0x048fe600000018a0 */
[----:B------:R-:W-:Y:S01]  /*170b0*/  FADD.FTZ R72, R78, R72 ;  /* 0x000000484e487221 */ /* 0x000fe20000010000 */
[C---:B------:R-:W-:Y:S01]  /*170c0*/  F2FP.F16.F32.PACK_AB R8, R35.reuse, R33 ;  /* 0x000000212308723e */ /* 0x040fe200000000ff */
[----:B------:R-:W-:Y:S01]  /*170d0*/  FADD.FTZ R35, R35, R27 ;  /* 0x0000001b23237221 */ /* 0x000fe20000010000 */
[----:B-1----:R-:W-:Y:S01]  /*170e0*/  F2FP.F16.F32.PACK_AB R9, R37, R38 ;  /* 0x000000262509723e */ /* 0x002fe200000000ff */
[----:B------:R-:W-:Y:S01]  /*170f0*/  FADD.FTZ R79, R79, R72 ;  /* 0x000000484f4f7221 */ /* 0x000fe20000010000 */
[----:B------:R-:W-:Y:S01]  /*17100*/  HMMA.16816.F32 R156, R4, R10, R156 ;  /* 0x0000000a049c723c */ /* 0x000fe2000000189c */
[----:B------:R1:W3:Y:S02]  /*17110*/  LDSM.16.MT88.4 R4, [R154+0x3800] ;  /* 0x003800009a04783b */ /* 0x0002e40000004200 */
[----:B------:R-:W-:Y:S01]  /*17120*/  FADD.FTZ R79, R80, R79 ;  /* 0x0000004f504f7221 */ /* 0x000fe20000010000 */
[----:B------:R-:W-:Y:S01]  /*17130*/  F2FP.F16.F32.PACK_AB R10, R36, R34 ;  /* 0x00000022240a723e */ /* 0x000fe200000000ff */
[----:B------:R-:W-:Y:S01]  /*17140*/  FADD.FTZ R35, R34, R35 ;  /* 0x0000002322237221 */ /* 0x000fe20000010000 */
[----:B-----5:R-:W-:Y:S01]  /*17150*/  F2FP.F16.F32.PACK_AB R11, R40, R39 ;  /* 0x00000027280b723e */ /* 0x020fe200000000ff */
[----:B------:R-:W-:Y:S02]  /*17160*/  FADD.FTZ R22, R22, R79 ;  /* 0x0000004f16167221 */ /* 0x000fe40000010000 */
[----:B------:R-:W-:Y:S02]  /*17170*/  FADD.FTZ R36, R36, R35 ;  /* 0x0000002324247221 */ /* 0x000fe40000010000 */
[----:B------:R-:W-:Y:S01]  /*17180*/  FADD.FTZ R22, R23, R22 ;  /* 0x0000001617167221 */ /* 0x000fe20000010000 */
[--C-:B------:R-:W-:Y:S01]  /*17190*/  FFMA.FTZ R23, R126, UR4, -R3.reuse ;  /* 0x000000047e177c23 */ /* 0x100fe20008010803 */
[----:B------:R-:W-:Y:S02]  /*171a0*/  FADD.FTZ R36, R20, R36 ;  /* 0x0000002414247221 */ /* 0x000fe40000010000 */
[----:B------:R-:W-:Y:S01]  /*171b0*/  FADD.FTZ R22, R83, R22 ;  /* 0x0000001653167221 */ /* 0x000fe20000010000 */
[C---:B--2---:R-:W-:Y:S02]  /*171c0*/  HMMA.16816.F32 R168, R8.reuse, R12, R168 ;  /* 0x0000000c08a8723c */ /* 0x044fe400000018a8 */
[----:B------:R-:W-:Y:S03]  /*171d0*/  MUFU.EX2 R23, R23 ;  /* 0x0000001700177308 */ /* 0x000fe60000000800 */
[----:B------:R-:W-:Y:S01]  /*171e0*/  FADD.FTZ R84, R84, R22 ;  /* 0x0000001654547221 */ /* 0x000fe20000010000 */
[--C-:B------:R-:W-:Y:S01]  /*171f0*/  FFMA.FTZ R22, R122, UR4, -R3.reuse ;  /* 0x000000047a167c23 */ /* 0x100fe20008010803 */
[----:B-1----:R-:W-:Y:S01]  /*17200*/  MOV R154, R129 ;  /* 0x00000081009a7202 */ /* 0x002fe20000000f00 */
[C---:B------:R-:W-:Y:S01]  /*17210*/  HMMA.16816.F32 R164, R8.reuse, R14, R164 ;  /* 0x0000000e08a4723c */ /* 0x040fe200000018a4 */
[----:B------:R-:W1:Y:S02]  /*17220*/  LDSM.16.MT88.4 R12, [R182+0x8c00] ;  /* 0x008c0000b60c783b */ /* 0x000e640000004200 */
[----:B------:R-:W-:Y:S01]  /*17230*/  FADD.FTZ R84, R87, R84 ;  /* 0x0000005457547221 */ /* 0x000fe20000010000 */
[----:B------:R-:W-:Y:S01]  /*17240*/  FFMA.FTZ R3, R128, UR4, -R3 ;  /* 0x0000000480037c23 */ /* 0x000fe20008010803 */
[----:B------:R-:W2:Y:S02]  /*17250*/  MUFU.EX2 R22, R22 ;  /* 0x0000001600167308 */ /* 0x000ea40000000800 */
[----:B------:R-:W-:Y:S08]  /*17260*/  FADD.FTZ R84, R88, R84 ;  /* 0x0000005458547221 */ /* 0x000ff00000010000 */
[----:B------:R-:W4:Y:S01]  /*17270*/  MUFU.EX2 R3, R3 ;  /* 0x0000000300037308 */ /* 0x000f220000000800 */
[----:B------:R-:W-:Y:S04]  /*17280*/  FADD.FTZ R84, R89, R84 ;  /* 0x0000005459547221 */ /* 0x000fe80000010000 */
[----:B------:R-:W-:Y:S01]  /*17290*/  FADD.FTZ R84, R90, R84 ;  /* 0x000000545a547221 */ /* 0x000fe20000010000 */
[C---:B---3--:R-:W-:Y:S03]  /*172a0*/  HMMA.16816.F32 R160, R8.reuse, R4, R160 ;  /* 0x0000000408a0723c */ /* 0x048fe600000018a0 */
[----:B------:R-:W-:Y:S01]  /*172b0*/  FADD.FTZ R84, R95, R84 ;  /* 0x000000545f547221 */ /* 0x000fe20000010000 */
[C---:B------:R-:W-:Y:S01]  /*172c0*/  F2FP.F16.F32.PACK_AB R4, R0.reuse, R20 ;  /* 0x000000140004723e */ /* 0x040fe200000000ff */
[----:B------:R-:W-:Y:S01]  /*172d0*/  FADD.FTZ R0, R0, R36 ;  /* 0x0000002400007221 */ /* 0x000fe20000010000 */
[----:B--2---:R-:W-:Y:S01]  /*172e0*/  F2FP.F16.F32.PACK_AB R5, R21, R22 ;  /* 0x000000161505723e */ /* 0x004fe200000000ff */
[----:B------:R-:W-:Y:S01]  /*172f0*/  FADD.FTZ R84, R97, R84 ;  /* 0x0000005461547221 */ /* 0x000fe20000010000 */
[----:B------:R-:W-:Y:S03]  /*17300*/  HMMA.16816.F32 R156, R8, R6, R156 ;  /* 0x00000006089c723c */ /* 0x000fe6000000189c */
[----:B------:R-:W-:Y:S01]  /*17310*/  FADD.FTZ R96, R96, R84 ;  /* 0x0000005460607221 */ /* 0x000fe20000010000 */
[----:B------:R-:W-:Y:S01]  /*17320*/  F2FP.F16.F32.PACK_AB R6, R130, R2 ;  /* 0x000000028206723e */ /* 0x000fe200000000ff */
[----:B------:R-:W-:Y:S01]  /*17330*/  FADD.FTZ R0, R2, R0 ;  /* 0x0000000002007221 */ /* 0x000fe20000010000 */
[----:B----4-:R-:W-:Y:S01]  /*17340*/  F2FP.F16.F32.PACK_AB R7, R3, R23 ;  /* 0x000000170307723e */ /* 0x010fe200000000ff */
[----:B------:R-:W-:Y:S02]  /*17350*/  FADD.FTZ R96, R24, R96 ;  /* 0x0000006018607221 */ /* 0x000fe40000010000 */
[----:B------:R-:W-:Y:S02]  /*17360*/  FADD.FTZ R151, R130, R0 ;  /* 0x0000000082977221 */ /* 0x000fe40000010000 */
[----:B------:R-:W-:Y:S02]  /*17370*/  FADD.FTZ R31, R31, R96 ;  /* 0x000000601f1f7221 */ /* 0x000fe40000010000 */
[C---:B------:R-:W-:Y:S05]  /*17380*/  HMMA.16816.F32 R160, R4.reuse, R16, R160 ;  /* 0x0000001004a0723c */ /* 0x040fea00000018a0 */
[----:B------:R-:W-:Y:S03]  /*17390*/  FADD.FTZ R31, R30, R31 ;  /* 0x0000001f1e1f7221 */ /* 0x000fe60000010000 */
[C---:B-1----:R-:W-:Y:S03]  /*173a0*/  HMMA.16816.F32 R168, R4.reuse, R12, R168 ;  /* 0x0000000c04a8723c */ /* 0x042fe600000018a8 */
[----:B------:R-:W-:Y:S04]  /*173b0*/  FADD.FTZ R29, R29, R31 ;  /* 0x0000001f1d1d7221 */ /* 0x000fe80000010000 */
[----:B------:R-:W-:Y:S01]  /*173c0*/  FADD.FTZ R29, R32, R29 ;  /* 0x0000001d201d7221 */ /* 0x000fe20000010000 */
[C---:B------:R-:W-:Y:S03]  /*173d0*/  HMMA.16816.F32 R164, R4.reuse, R14, R164 ;  /* 0x0000000e04a4723c */ /* 0x040fe600000018a4 */
[----:B------:R-:W-:Y:S04]  /*173e0*/  FADD.FTZ R38, R38, R29 ;  /* 0x0000001d26267221 */ /* 0x000fe80000010000 */
[----:B------:R-:W-:Y:S01]  /*173f0*/  FADD.FTZ R38, R37, R38 ;  /* 0x0000002625267221 */ /* 0x000fe20000010000 */
[----:B------:R-:W-:Y:S03]  /*17400*/  HMMA.16816.F32 R156, R4, R18, R156 ;  /* 0x00000012049c723c */ /* 0x000fe6000000189c */
[----:B------:R-:W-:Y:S04]  /*17410*/  FADD.FTZ R39, R39, R38 ;  /* 0x0000002627277221 */ /* 0x000fe80000010000 */
[----:B------:R-:W-:Y:S04]  /*17420*/  FADD.FTZ R39, R40, R39 ;  /* 0x0000002728277221 */ /* 0x000fe80000010000 */
[----:B------:R-:W-:Y:S04]  /*17430*/  FADD.FTZ R22, R22, R39 ;  /* 0x0000002716167221 */ /* 0x000fe80000010000 */
[----:B------:R-:W-:Y:S04]  /*17440*/  FADD.FTZ R22, R21, R22 ;  /* 0x0000001615167221 */ /* 0x000fe80000010000 */
[----:B------:R-:W-:Y:S04]  /*17450*/  FADD.FTZ R22, R23, R22 ;  /* 0x0000001617167221 */ /* 0x000fe80000010000 */
[----:B------:R-:W-:Y:S01]  /*17460*/  FADD.FTZ R152, R3, R22 ;  /* 0x0000001603987221 */ /* 0x000fe20000010000 */
[----:B------:R-:W-:Y:S06]  /*17470*/  BRA.U UP0, `(.L_x_1588) ;  /* 0xffffff9d00a07547 */ /* 0x000fec000b83ffff */
.L_x_1584:
[----:B------:R-:W2:Y:S01]  /*17480*/  SHFL.BFLY PT, R4, R151, 0x2, 0x1f ;  /* 0x0c401f0097047f89 */ /* 0x000ea200000e0000 */
[----:B------:R-:W-:Y:S01]  /*17490*/  UISETP.NE.AND UP1, UPT, UR16, -0x1, UPT ;  /* 0xffffffff1000788c */ /* 0x000fe2000bf25270 */
[----:B------:R-:W3:Y:S01]  /*174a0*/  S2UR UR10, SR_CTAID.Y ;  /* 0x00000000000a79c3 */ /* 0x000ee20000002600 */
[----:B------:R-:W4:Y:S01]  /*174b0*/  LDCU.U8 UR8, c[0x0][0x548] ;  /* 0x0000a900ff0877ac */ /* 0x000f220008000000 */
[----:B------:R-:W5:Y:S01]  /*174c0*/  SHFL.BFLY PT, R0, R152, 0x2, 0x1f ;  /* 0x0c401f0098007f89 */ /* 0x000f6200000e0000 */
[----:B------:R-:W-:Y:S01]  /*174d0*/  SHF.L.U32 R2, R148, 0x1, RZ ;  /* 0x0000000194027819 */ /* 0x000fe200000006ff */
[----:B------:R-:W-:Y:S01]  /*174e0*/  BSSY.RECONVERGENT B0, `(.L_x_1589) ;  /* 0x000006b000007945 */ /* 0x000fe20003800200 */
[----:B------:R-:W-:Y:S02]  /*174f0*/  LOP3.LUT R176, R176, 0xc0, R173, 0xf8, !PT ;  /* 0x000000c0b0b07812 */ /* 0x000fe400078ef8ad */
[----:B------:R-:W-:Y:S02]  /*17500*/  LOP3.LUT R2, R2, 0x6, RZ, 0xc0, !PT ;  /* 0x0000000602027812 */ /* 0x000fe400078ec0ff */
[----:B------:R-:W-:Y:S01]  /*17510*/  LOP3.LUT P2, RZ, R148, 0x3, RZ, 0xc0, !PT ;  /* 0x0000000394ff7812 */ /* 0x000fe2000784c0ff */
[----:B------:R-:W3:Y:S01]  /*17520*/  @!UP1 LDCU.64 UR4, c[0x0][0x400] ;  /* 0x00008000ff0497ac */ /* 0x000ee20008000a00 */
[----:B----4-:R-:W-:Y:S01]  /*17530*/  UISETP.NE.AND UP2, UPT, UR8, URZ, UPT ;  /* 0x000000ff0800728c */ /* 0x010fe2000bf45270 */
[----:B------:R-:W4:Y:S01]  /*17540*/  S2UR UR8, SR_CTAID.Z ;  /* 0x00000000000879c3 */ /* 0x000f220000002700 */
[----:B--2---:R-:W-:-:S02]  /*17550*/  FADD.FTZ R4, R4, R151 ;  /* 0x0000009704047221 */ /* 0x004fc40000010000 */
[----:B------:R-:W-:Y:S01]  /*17560*/  UISETP.NE.OR UP0, UPT, UR16, -0x1, !UP2 ;  /* 0xffffffff1000788c */ /* 0x000fe2000d705670 */
[----:B-----5:R-:W-:Y:S02]  /*17570*/  FADD.FTZ R152, R0, R152 ;  /* 0x0000009800987221 */ /* 0x020fe40000010000 */
[----:B------:R-:W2:Y:S01]  /*17580*/  SHFL.BFLY PT, R0, R4, 0x1, 0x1f ;  /* 0x0c201f0004007f89 */ /* 0x000ea200000e0000 */
[----:B---3--:R-:W-:Y:S01]  /*17590*/  @!UP1 UIMAD.WIDE.U32 UR20, UR10, UR4, URZ ;  /* 0x000000040a1492a5 */ /* 0x008fe2000f8e00ff */
[----:B------:R-:W3:Y:S02]  /*175a0*/  S2UR UR4, SR_CTAID.X ;  /* 0x00000000000479c3 */ /* 0x000ee40000002500 */
[----:B------:R-:W4:Y:S01]  /*175b0*/  @!UP2 LDCU UR12, c[0x0][0x3e0] ;  /* 0x00007c00ff0ca7ac */ /* 0x000f220008000800 */
[----:B------:R-:W5:Y:S01]  /*175c0*/  SHFL.BFLY PT, R3, R152, 0x1, 0x1f ;  /* 0x0c201f0098037f89 */ /* 0x000f6200000e0000 */
[----:B------:R-:W-:Y:S01]  /*175d0*/  @!UP1 UIMAD UR9, UR10, UR5, UR21 ;  /* 0x000000050a0992a4 */ /* 0x000fe2000f8e0215 */
[----:B------:R-:W1:Y:S01]  /*175e0*/  LDCU UR5, c[0x0][0x434] ;  /* 0x00008680ff0577ac */ /* 0x000e620008000800 */
[----:B------:R-:W3:Y:S01]  /*175f0*/  @UP2 LDCU UR11, c[0x0][0x454] ;  /* 0x00008a80ff0b27ac */ /* 0x000ee20008000800 */
[----:B----4-:R-:W-:Y:S01]  /*17600*/  @!UP2 UIMAD UR12, UR10, UR12, UR8 ;  /* 0x0000000c0a0ca2a4 */ /* 0x010fe2000f8e0208 */
[----:B--2---:R-:W-:Y:S01]  /*17610*/  FADD.FTZ R4, R4, R0 ;  /* 0x0000000004047221 */ /* 0x004fe20000010000 */
[----:B------:R-:W-:-:S02]  /*17620*/  IMAD.SHL.U32 R0, R148, 0x10, RZ ;  /* 0x0000001094007824 */ /* 0x000fc400078e00ff */
[----:B-----5:R-:W-:Y:S01]  /*17630*/  FADD.FTZ R3, R152, R3 ;  /* 0x0000000398037221 */ /* 0x020fe20000010000 */
[----:B------:R-:W2:Y:S01]  /*17640*/  MUFU.RCP R6, R4 ;  /* 0x0000000400067308 */ /* 0x000ea20000001000 */
[----:B------:R-:W-:Y:S02]  /*17650*/  FSETP.NE.FTZ.AND P1, PT, R4, RZ, PT ;  /* 0x000000ff0400720b */ /* 0x000fe40003f35000 */
[----:B------:R-:W-:Y:S02]  /*17660*/  LOP3.LUT R0, R2, 0x3e00, R0, 0xf8, !PT ;  /* 0x00003e0002007812 */ /* 0x000fe400078ef800 */
[----:B------:R-:W-:Y:S02]  /*17670*/  FSETP.NE.FTZ.AND P0, PT, R3, RZ, PT ;  /* 0x000000ff0300720b */ /* 0x000fe40003f15000 */
[----:B------:R-:W-:Y:S01]  /*17680*/  LOP3.LUT R0, R0, 0x20, R173, 0xf8, !PT ;  /* 0x0000002000007812 */ /* 0x000fe200078ef8ad */
[----:B------:R-:W4:Y:S01]  /*17690*/  MUFU.RCP R5, R3 ;  /* 0x0000000300057308 */ /* 0x000f220000001000 */
[----:B------:R-:W-:-:S02]  /*176a0*/  SHF.L.U32 R2, R148, 0x2, RZ ;  /* 0x0000000294027819 */ /* 0x000fc400000006ff */
[----:B------:R-:W-:Y:S02]  /*176b0*/  LOP3.LUT R0, R0, R176, RZ, 0xfc, !PT ;  /* 0x000000b000007212 */ /* 0x000fe400078efcff */
[----:B------:R-:W-:Y:S02]  /*176c0*/  LOP3.LUT R7, R2, 0x20, RZ, 0xc0, !PT ;  /* 0x0000002002077812 */ /* 0x000fe400078ec0ff */
[----:B------:R-:W-:Y:S01]  /*176d0*/  LEA R0, R0, UR6, 0x1 ;  /* 0x0000000600007c11 */ /* 0x000fe2000f8e08ff */
[----:B------:R-:W5:Y:S01]  /*176e0*/  @UP1 LDCU.64 UR6, c[0x0][0x408] ;  /* 0x00008100ff0617ac */ /* 0x000f620008000a00 */
[----:B------:R-:W-:Y:S01]  /*176f0*/  LOP3.LUT R2, R2, 0x40, RZ, 0xc0, !PT ;  /* 0x0000004002027812 */ /* 0x000fe200078ec0ff */
[----:B------:R1:W-:Y:S01]  /*17700*/  @P1 MUFU.LG2 R8, R4 ;  /* 0x0000000400081308 */ /* 0x0003e20000000c00 */
[----:B--2---:R-:W-:Y:S02]  /*17710*/  FSEL R6, R6, 1, P1 ;  /* 0x3f80000006067808 */ /* 0x004fe40000800000 */
[C---:B------:R-:W-:Y:S01]  /*17720*/  IADD3 R9, PT, PT, R0.reuse, -R7, RZ ;  /* 0x8000000700097210 */ /* 0x040fe20007ffe0ff */
[----:B------:R-:W-:-:S02]  /*17730*/  IMAD.IADD R2, R0, 0x1, -R2 ;  /* 0x0000000100027824 */ /* 0x000fc400078e0a02 */
[C---:B------:R-:W-:Y:S01]  /*17740*/  FMUL.FTZ R168, R6.reuse, R168 ;  /* 0x000000a806a87220 */ /* 0x040fe20000410000 */
[C---:B------:R-:W-:Y:S01]  /*17750*/  FMUL.FTZ R169, R6.reuse, R169 ;  /* 0x000000a906a97220 */ /* 0x040fe20000410000 */
[----:B----4-:R-:W-:Y:S01]  /*17760*/  FSEL R5, R5, 1, P0 ;  /* 0x3f80000005057808 */ /* 0x010fe20000000000 */
[----:B------:R-:W2:Y:S01]  /*17770*/  @P0 MUFU.LG2 R3, R3 ;  /* 0x0000000300030308 */ /* 0x000ea20000000c00 */
[C---:B------:R-:W-:Y:S01]  /*17780*/  FMUL.FTZ R164, R6.reuse, R164 ;  /* 0x000000a406a47220 */ /* 0x040fe20000410000 */
[C---:B------:R-:W-:Y:S01]  /*17790*/  FMUL.FTZ R165, R6.reuse, R165 ;  /* 0x000000a506a57220 */ /* 0x040fe20000410000 */
[----:B------:R-:W-:Y:S01]  /*177a0*/  F2FP.F16.F32.PACK_AB R168, R169, R168 ;  /* 0x000000a8a9a8723e */ /* 0x000fe200000000ff */
[C---:B------:R-:W-:Y:S01]  /*177b0*/  FMUL.FTZ R170, R5.reuse, R170 ;  /* 0x000000aa05aa7220 */ /* 0x040fe20000410000 */
[C---:B------:R-:W-:Y:S01]  /*177c0*/  FMUL.FTZ R171, R5.reuse, R171 ;  /* 0x000000ab05ab7220 */ /* 0x040fe20000410000 */
[C---:B------:R-:W-:Y:S01]  /*177d0*/  FMUL.FTZ R166, R5.reuse, R166 ;  /* 0x000000a605a67220 */ /* 0x040fe20000410000 */
[----:B------:R-:W-:Y:S01]  /*177e0*/  FMUL.FTZ R167, R5, R167 ;  /* 0x000000a705a77220 */ /* 0x000fe20000410000 */
[----:B------:R-:W-:Y:S01]  /*177f0*/  STS [R0], R168 ;  /* 0x000000a800007388 */ /* 0x000fe20000000800 */
[----:B-1----:R-:W1:Y:S01]  /*17800*/  @P1 LDC R4, c[0x0][0x458] ;  /* 0x00011600ff041b82 */ /* 0x002e620000000800 */
[----:B------:R-:W-:Y:S01]  /*17810*/  F2FP.F16.F32.PACK_AB R170, R171, R170 ;  /* 0x000000aaabaa723e */ /* 0x000fe200000000ff */
[C---:B------:R-:W-:Y:S01]  /*17820*/  FMUL.FTZ R160, R6.reuse, R160 ;  /* 0x000000a006a07220 */ /* 0x040fe20000410000 */
[C---:B------:R-:W-:Y:S01]  /*17830*/  FMUL.FTZ R161, R6.reuse, R161 ;  /* 0x000000a106a17220 */ /* 0x040fe20000410000 */
[C---:B------:R-:W-:Y:S01]  /*17840*/  FMUL.FTZ R156, R6.reuse, R156 ;  /* 0x0000009c069c7220 */ /* 0x040fe20000410000 */
[C---:B------:R-:W-:Y:S01]  /*17850*/  FMUL.FTZ R162, R5.reuse, R162 ;  /* 0x000000a205a27220 */ /* 0x040fe20000410000 */
[----:B------:R4:W-:Y:S01]  /*17860*/  STS [R0+0x200], R170 ;  /* 0x000200aa00007388 */ /* 0x0009e20000000800 */
[C---:B------:R-:W-:Y:S01]  /*17870*/  FMUL.FTZ R163, R5.reuse, R163 ;  /* 0x000000a305a37220 */ /* 0x040fe20000410000 */
[C---:B------:R-:W-:Y:S01]  /*17880*/  FMUL.FTZ R158, R5.reuse, R158 ;  /* 0x0000009e059e7220 */ /* 0x040fe20000410000 */
[----:B------:R-:W-:Y:S01]  /*17890*/  FMUL.FTZ R6, R6, R157 ;  /* 0x0000009d06067220 */ /* 0x000fe20000410000 */
[----:B------:R-:W-:Y:S01]  /*178a0*/  FMUL.FTZ R5, R5, R159 ;  /* 0x0000009f05057220 */ /* 0x000fe20000410000 */
[----:B-----5:R-:W-:Y:S01]  /*178b0*/  @UP1 UIMAD.WIDE.U32 UR18, UR16, UR6, URZ ;  /* 0x00000006101212a5 */ /* 0x020fe2000f8e00ff */
[----:B------:R-:W-:Y:S01]  /*178c0*/  F2FP.F16.F32.PACK_AB R164, R165, R164 ;  /* 0x000000a4a5a4723e */ /* 0x000fe200000000ff */
[----:B------:R-:W-:Y:S01]  /*178d0*/  IMAD.IADD R7, R2, 0x1, -R7 ;  /* 0x0000000102077824 */ /* 0x000fe200078e0a07 */
[----:B------:R-:W-:Y:S01]  /*178e0*/  F2FP.F16.F32.PACK_AB R166, R167, R166 ;  /* 0x000000a6a7a6723e */ /* 0x000fe200000000ff */
[----:B------:R-:W-:Y:S01]  /*178f0*/  @UP1 UIMAD UR9, UR16, UR7, UR19 ;  /* 0x00000007100912a4 */ /* 0x000fe2000f8e0213 */
[----:B------:R-:W-:Y:S01]  /*17900*/  F2FP.F16.F32.PACK_AB R160, R161, R160 ;  /* 0x000000a0a1a0723e */ /* 0x000fe200000000ff */
[----:B------:R-:W-:Y:S01]  /*17910*/  @!UP0 UIMAD UR16, UR10, UR5, URZ ;  /* 0x000000050a1082a4 */ /* 0x000fe2000f8e02ff */
[----:B------:R-:W-:Y:S01]  /*17920*/  F2FP.F16.F32.PACK_AB R162, R163, R162 ;  /* 0x000000a2a3a2723e */ /* 0x000fe200000000ff */
[----:B------:R-:W-:Y:S01]  /*17930*/  STS [R9+0x10], R164 ;  /* 0x000010a409007388 */ /* 0x000fe20000000800 */
[----:B------:R-:W-:Y:S01]  /*17940*/  F2FP.F16.F32.PACK_AB R6, R6, R156 ;  /* 0x0000009c0606723e */ /* 0x000fe200000000ff */
[----:B--2---:R-:W-:Y:S01]  /*17950*/  @P0 FMUL.FTZ R3, R3, 0.69314718246459960938 ;  /* 0x3f31721803030820 */ /* 0x004fe20000410000 */
[----:B------:R-:W-:Y:S01]  /*17960*/  F2FP.F16.F32.PACK_AB R5, R5, R158 ;  /* 0x0000009e0505723e */ /* 0x000fe200000000ff */
[----:B------:R-:W-:Y:S01]  /*17970*/  STS [R9+0x210], R166 ;  /* 0x000210a609007388 */ /* 0x000fe20000000800 */
[----:B------:R-:W-:Y:S01]  /*17980*/  @P1 FMUL.FTZ R8, R8, 0.69314718246459960938 ;  /* 0x3f31721808081820 */ /* 0x000fe20000410000 */
[----:B------:R-:W-:Y:S01]  /*17990*/  @!UP1 UMOV UR6, UR20 ;  /* 0x0000001400069c82 */ /* 0x000fe20008000000 */
[----:B------:R-:W-:Y:S01]  /*179a0*/  @!UP2 UIMAD UR7, UR12, UR5, URZ ;  /* 0x000000050c07a2a4 */ /* 0x000fe2000f8e02ff */
[----:B------:R-:W-:Y:S01]  /*179b0*/  STS [R2+0x20], R160 ;  /* 0x000020a002007388 */ /* 0x000fe20000000800 */
[----:B---3--:R-:W-:Y:S01]  /*179c0*/  USHF.L.U32 UR10, UR4, 0x6, URZ ;  /* 0x00000006040a7899 */ /* 0x008fe200080006ff */
[----:B------:R-:W-:Y:S01]  /*179d0*/  @UP1 UMOV UR6, UR18 ;  /* 0x0000001200061c82 */ /* 0x000fe20008000000 */
[----:B----4-:R-:W2:Y:S01]  /*179e0*/  @P0 LDC R0, c[0x0][0x458] ;  /* 0x00011600ff000b82 */ /* 0x010ea20000000800 */
[----:B------:R3:W-:Y:S01]  /*179f0*/  STS [R2+0x220], R162 ;  /* 0x000220a202007388 */ /* 0x0007e20000000800 */
[----:B------:R-:W-:-:S03]  /*17a00*/  @UP2 UIMAD UR7, UR8, UR11, UR16 ;  /* 0x0000000b080722a4 */ /* 0x000fc6000f8e0210 */
[----:B------:R-:W-:Y:S04]  /*17a10*/  STS [R7+0x30], R6 ;  /* 0x0000300607007388 */ /* 0x000fe80000000800 */
[----:B------:R4:W-:Y:S01]  /*17a20*/  STS [R7+0x230], R5 ;  /* 0x0002300507007388 */ /* 0x0009e20000000800 */
[----:B---3--:R-:W-:Y:S01]  /*17a30*/  MOV R2, 0x7f800000 ;  /* 0x7f80000000027802 */ /* 0x008fe20000000f00 */
[----:B--2---:R-:W-:Y:S01]  /*17a40*/  @P0 FFMA.FTZ R2, R129, R0, R3 ;  /* 0x0000000081020223 */ /* 0x004fe20000010003 */
[----:B------:R-:W-:Y:S02]  /*17a50*/  SHF.R.U32.HI R0, RZ, 0x2, R148 ;  /* 0x00000002ff007819 */ /* 0x000fe40000011694 */
[----:B----4-:R-:W-:Y:S01]  /*17a60*/  MOV R5, 0x7f800000 ;  /* 0x7f80000000057802 */ /* 0x010fe20000000f00 */
[----:B-1----:R-:W-:Y:S01]  /*17a70*/  @P1 FFMA.FTZ R5, R131, R4, R8 ;  /* 0x0000000483051223 */ /* 0x002fe20000010008 */
[----:B------:R-:W-:Y:S06]  /*17a80*/  BAR.SYNC.DEFER_BLOCKING 0x0 ;  /* 0x0000000000007b1d */ /* 0x000fec0000010000 */
[----:B------:R-:W-:Y:S05]  /*17a90*/  @P2 BRA `(.L_x_1590) ;  /* 0x00000000003c2947 */ /* 0x000fea0003800000 */
[----:B------:R-:W-:Y:S01]  /*17aa0*/  SHF.R.U32.HI R148, RZ, 0x1, R148 ;  /* 0x00000001ff947819 */ /* 0x000fe20000011694 */
[----:B------:R-:W1:Y:S03]  /*17ab0*/  LDCU.64 UR4, c[0x0][0x420] ;  /* 0x00008400ff0477ac */ /* 0x000e660008000a00 */
        /* <DEDUP_REMOVED lines=9> */
[----:B-1----:R-:W-:-:S04]  /*17b50*/  LEA R6, P0, R4, UR4, 0x2 ;  /* 0x0000000404067c11 */ /* 0x002fc8000f8010ff */
[----:B------:R-:W-:-:S05]  /*17b60*/  LEA.HI.X R7, R4, UR5, R3, 0x2, P0 ;  /* 0x0000000504077c11 */ /* 0x000fca00080f1403 */
[----:B------:R1:W-:Y:S04]  /*17b70*/  @!P2 STG.E desc[UR14][R6.64], R5 ;  /* 0x000000050600a986 */ /* 0x0003e8000c10190e */
[----:B------:R1:W-:Y:S02]  /*17b80*/  @!P1 STG.E desc[UR14][R6.64+0x20], R2 ;  /* 0x0000200206009986 */ /* 0x0003e4000c10190e */
.L_x_1590:
[----:B------:R-:W-:Y:S05]  /*17b90*/  BSYNC.RECONVERGENT B0 ;  /* 0x0000000000007941 */ /* 0x000fea0003800200 */
.L_x_1589:
[----:B------:R-:W2:Y:S01]  /*17ba0*/  LDCU UR4, c[0x0][0x440] ;  /* 0x00008800ff0477ac */ /* 0x000ea20008000800 */
[----:B-1----:R-:W1:Y:S01]  /*17bb0*/  LDC.64 R2, c[0x0][0x408] ;  /* 0x00010200ff027b82 */ /* 0x002e620000000a00 */
[----:B------:R-:W-:Y:S01]  /*17bc0*/  IMAD.MOV.U32 R16, RZ, RZ, R172 ;  /* 0x000000ffff107224 */ /* 0x000fe200078e00ac */
[----:B------:R-:W3:Y:S01]  /*17bd0*/  LDS.128 R8, [R186] ;  /* 0x00000000ba087984 */ /* 0x000ee20000000c00 */
[----:B------:R-:W-:-:S03]  /*17be0*/  IMAD.MOV.U32 R17, RZ, RZ, RZ ;  /* 0x000000ffff117224 */ /* 0x000fc600078e00ff */
[----:B------:R-:W4:Y:S01]  /*17bf0*/  LDS.128 R184, [R186+0x800] ;  /* 0x00080000bab87984 */ /* 0x000f220000000c00 */
[----:B--2---:R-:W-:Y:S01]  /*17c00*/  ISETP.GE.AND P0, PT, R172, UR4, PT ;  /* 0x00000004ac007c0c */ /* 0x004fe2000bf06270 */
[----:B------:R-:W2:Y:S03]  /*17c10*/  LDCU.64 UR4, c[0x0][0x410] ;  /* 0x00008200ff0477ac */ /* 0x000ea60008000a00 */
[----:B------:R-:W-:Y:S01]  /*17c20*/  ISETP.GE.OR P2, PT, R0, UR26, P0 ;  /* 0x0000001a00007c0c */ /* 0x000fe20008746670 */
[----:B-1----:R-:W-:-:S04]  /*17c30*/  IMAD.WIDE.U32 R16, R2, UR10, R16 ;  /* 0x0000000a02107c25 */ /* 0x002fc8000f8e0010 */
[----:B------:R-:W-:Y:S01]  /*17c40*/  IMAD R6, R3, UR10, R17 ;  /* 0x0000000a03067c24 */ /* 0x000fe2000f8e0211 */
[----:B------:R-:W-:-:S04]  /*17c50*/  IADD3 R16, P1, PT, R16, UR6, RZ ;  /* 0x0000000610107c10 */ /* 0x000fc8000ff3e0ff */
[----:B------:R-:W-:-:S03]  /*17c60*/  IADD3.X R17, PT, PT, R6, UR9, RZ, P1, !PT ;  /* 0x0000000906117c10 */ /* 0x000fc60008ffe4ff */
[----:B------:R-:W1:Y:S01]  /*17c70*/  @!P2 LDC.64 R4, c[0x0][0x3f0] ;  /* 0x0000fc00ff04ab82 */ /* 0x000e620000000a00 */
[----:B--2---:R-:W-:Y:S01]  /*17c80*/  MOV R12, UR4 ;  /* 0x00000004000c7c02 */ /* 0x004fe20008000f00 */
[----:B------:R-:W-:-:S04]  /*17c90*/  IMAD.U32 R14, RZ, RZ, UR5 ;  /* 0x00000005ff0e7e24 */ /* 0x000fc8000f8e00ff */
[----:B------:R-:W-:-:S04]  /*17ca0*/  IMAD.WIDE.U32 R12, R12, UR8, R16 ;  /* 0x000000080c0c7c25 */ /* 0x000fc8000f8e0010 */
[----:B------:R-:W-:Y:S01]  /*17cb0*/  IMAD R15, R14, UR8, R13 ;  /* 0x000000080e0f7c24 */ /* 0x000fe2000f8e020d */
[----:B------:R-:W-:-:S05]  /*17cc0*/  @!P2 MOV R14, R12 ;  /* 0x0000000c000ea202 */ /* 0x000fca0000000f00 */
[----:B------:R-:W-:-:S04]  /*17cd0*/  @!P2 IMAD.WIDE.U32 R18, R0, R2, R14 ;  /* 0x000000020012a225 */ /* 0x000fc800078e000e */
[----:B------:R-:W-:Y:S01]  /*17ce0*/  @!P2 IMAD R6, R0, R3, R19 ;  /* 0x000000030006a224 */ /* 0x000fe200078e0213 */
[----:B-1----:R-:W-:Y:S02]  /*17cf0*/  @!P2 LEA R16, P1, R18, R4, 0x1 ;  /* 0x000000041210a211 */ /* 0x002fe400078208ff */
[----:B------:R-:W-:Y:S02]  /*17d00*/  IADD3 R4, PT, PT, R0, 0x20, RZ ;  /* 0x0000002000047810 */ /* 0x000fe40007ffe0ff */
[----:B------:R-:W-:Y:S02]  /*17d10*/  @!P2 LEA.HI.X R17, R18, R5, R6, 0x1, P1 ;  /* 0x000000051211a211 */ /* 0x000fe400008f0c06 */
[----:B------:R-:W-:-:S03]  /*17d20*/  ISETP.GE.OR P0, PT, R4, UR26, P0 ;  /* 0x0000001a04007c0c */ /* 0x000fc60008706670 */
[----:B---3--:R1:W-:Y:S10]  /*17d30*/  @!P2 STG.E.128 desc[UR14][R16.64], R8 ;  /* 0x000000081000a986 */ /* 0x0083f4000c101d0e */
[----:B----4-:R-:W-:Y:S05]  /*17d40*/  @P0 EXIT ;  /* 0x000000000000094d */ /* 0x010fea0003800000 */
[----:B------:R-:W2:Y:S01]  /*17d50*/  LDCU.64 UR4, c[0x0][0x3f0] ;  /* 0x00007e00ff0477ac */ /* 0x000ea20008000a00 */
[----:B------:R-:W-:Y:S02]  /*17d60*/  IADD3 R4, P0, PT, R0, 0x20, RZ ;  /* 0x0000002000047810 */ /* 0x000fe40007f1e0ff */
        /* <DEDUP_REMOVED lines=8> */
[----:B------:R-:W-:Y:S01]  /*17df0*/  STG.E.128 desc[UR14][R2.64], R184 ;  /* 0x000000b802007986 */ /* 0x000fe2000c101d0e */
[----:B------:R-:W-:Y:S05]  /*17e00*/  EXIT ;  /* 0x000000000000794d */ /* 0x000fea0003800000 */
.L_x_1591:
        /* <DEDUP_REMOVED lines=15> */
.L_x_4889:


//--------------------- .text._ZN5flash24flash_fwd_splitkv_kernelI23Flash_fwd_kernel_traitsILi32ELi64ELi256ELi4ELb0ELb0EN7cutlass6half_tE19Flash_kernel_traitsILi32ELi64ELi256ELi4ES3_EELb1ELb0ELb0ELb0ELb1ELb0ELb0ELb1EEEvNS_16Flash_fwd_paramsE --------------------------
	.section	.text._ZN5flash24flash_fwd_splitkv_kernelI23Flash_fwd_kernel_traitsILi32ELi64ELi256ELi4ELb0ELb0EN7cutlass6half_tE19Flash_kernel_traitsILi32ELi64ELi256ELi4ES3_EELb1ELb0ELb0ELb0ELb1ELb0ELb0ELb1EEEvNS_16Flash_fwd_paramsE,"ax",@progbits
	.align	128
        .global         _ZN5flash24flash_fwd_splitkv_kernelI23Flash_fwd_kernel_traitsILi32ELi64ELi256ELi4ELb0ELb0EN7cutlass6half_tE19Flash_kernel_traitsILi32ELi64ELi256ELi4ES3_EELb1ELb0ELb0ELb0ELb1ELb0ELb0ELb1EEEvNS_16Flash_fwd_paramsE
        .type           _ZN5flash24flash_fwd_splitkv_kernelI23Flash_fwd_kernel_traitsILi32ELi64ELi256ELi4ELb0ELb0EN7cutlass6half_tE19Flash_kernel_traitsILi32ELi64ELi256ELi4ES3_EELb1ELb0ELb0ELb0ELb1ELb0ELb0ELb1EEEvNS_16Flash_fwd_paramsE,@function
        .size           _ZN5flash24flash_fwd_splitkv_kernelI23Flash_fwd_kernel_traitsILi32ELi64ELi256ELi4ELb0ELb0EN7cutlass6half_tE19Flash_kernel_traitsILi32ELi64ELi256ELi4ES3_EELb1ELb0ELb0ELb0ELb1ELb0ELb0ELb1EEEvNS_16Flash_fwd_paramsE,(.L_x_4890 - _ZN5flash24flash_fwd_splitkv_kernelI23Flash_fwd_kernel_traitsILi32ELi64ELi256ELi4ELb0ELb0EN7cutlass6half_tE19Flash_kernel_traitsILi32ELi64ELi256ELi4ES3_EELb1ELb0ELb0ELb0ELb1ELb0ELb0ELb1EEEvNS_16Flash_fwd_paramsE)
        .other          _ZN5flash24flash_fwd_splitkv_kernelI23Flash_fwd_kernel_traitsILi32ELi64ELi256ELi4ELb0ELb0EN7cutlass6half_tE19Flash_kernel_traitsILi32ELi64ELi256ELi4ES3_EELb1ELb0ELb0ELb0ELb1ELb0ELb0ELb1EEEvNS_16Flash_fwd_paramsE,@"STO_CUDA_ENTRY STV_DEFAULT"
_ZN5flash24flash_fwd_splitkv_kernelI23Flash_fwd_kernel_traitsILi32ELi64ELi256ELi4ELb0ELb0EN7cutlass6half_tE19Flash_kernel_traitsILi32ELi64ELi256ELi4ES3_EELb1ELb0ELb0ELb0ELb1ELb0ELb0ELb1EEEvNS_16Flash_fwd_paramsE:
.text._ZN5flash24flash_fwd_splitkv_kernelI23Flash_fwd_kernel_traitsILi32ELi64ELi256ELi4ELb0ELb0EN7cutlass6half_tE19Flash_kernel_traitsILi32ELi64ELi256ELi4ES3_EELb1ELb0ELb0ELb0ELb1ELb0ELb0ELb1EEEvNS_16Flash_fwd_paramsE:
[----:B------:R-:W-:Y:S01]  /*0000*/  LDC R1, c[0x0][0x37c] ;  /* 0x0000df00ff017b82 */ /* 0x000fe20000000800 */
[----:B------:R-:W1:Y:S07]  /*0010*/  S2R R215, SR_CTAID.Y ;  /* 0x0000000000d77919 */ /* 0x000e6e0000002600 */
[----:B------:R-:W2:Y:S01]  /*0020*/  LDC.64 R2, c[0x0][0x478] ;  /* 0x00011e00ff027b82 */ /* 0x000ea20000000a00 */
[----:B------:R-:W3:Y:S01]  /*0030*/  LDCU.64 UR8, c[0x0][0x460] ;  /* 0x00008c00ff0877ac */ /* 0x000ee20008000a00 */
[----:B------:R-:W-:Y:S01]  /*0040*/  IMAD.MOV.U32 R214, RZ, RZ, -0x1 ;  /* 0xffffffffffd67424 */ /* 0x000fe200078e00ff */
[----:B------:R-:W4:Y:S05]  /*0050*/  LDCU.64 UR4, c[0x0][0x470] ;  /* 0x00008e00ff0477ac */ /* 0x000f2a0008000a00 */
[----:B------:R-:W1:Y:S01]  /*0060*/  LDC.64 R4, c[0x0][0x460] ;  /* 0x00011800ff047b82 */ /* 0x000e620000000a00 */
[----:B------:R-:W4:Y:S01]  /*0070*/  LDCU.64 UR6, c[0x0][0x358] ;  /* 0x00006b00ff0677ac */ /* 0x000f220008000a00 */
[----:B---3--:R-:W-:-:S02]  /*0080*/  ISETP.NE.U32.AND P1, PT, RZ, UR8, PT ;  /* 0x00000008ff007c0c */ /* 0x008fc4000bf25070 */
[----:B------:R-:W-:Y:S02]  /*0090*/  ISETP.NE.U32.AND P0, PT, RZ, UR8, PT ;  /* 0x00000008ff007c0c */ /* 0x000fe4000bf05070 */
[----:B------:R-:W-:Y:S02]  /*00a0*/  ISETP.NE.AND.EX P2, PT, RZ, UR9, PT, P1 ;  /* 0x00000009ff007c0c */ /* 0x000fe4000bf45310 */
[----:B------:R-:W-:Y:S02]  /*00b0*/  ISETP.NE.AND.EX P3, PT, RZ, UR9, PT, P0 ;  /* 0x00000009ff007c0c */ /* 0x000fe4000bf65300 */
[----:B--2---:R-:W-:-:S04]  /*00c0*/  ISETP.NE.U32.AND P0, PT, R2, RZ, PT ;  /* 0x000000ff0200720c */ /* 0x004fc80003f05070 */
[----:B------:R-:W-:Y:S01]  /*00d0*/  ISETP.NE.AND.EX P1, PT, R3, RZ, PT, P0 ;  /* 0x000000ff0300720c */ /* 0x000fe20003f25300 */
[----:B-1----:R-:W-:Y:S01]  /*00e0*/  IMAD.WIDE.U32 R4, R215, 0x4, R4 ;  /* 0x00000004d7047825 */ /* 0x002fe200078e0004 */
[----:B----4-:R-:W-:-:S03]  /*00f0*/  ISETP.NE.U32.AND P0, PT, RZ, UR4, PT ;  /* 0x00000004ff007c0c */ /* 0x010fc6000bf05070 */
[----:B------:R-:W-:Y:S01]  /*0100*/  IMAD.SHL.U32 R9, R215, 0x4, RZ ;  /* 0x00000004d7097824 */ /* 0x000fe200078e00ff */
[----:B------:R-:W-:Y:S01]  /*0110*/  ISETP.NE.AND.EX P5, PT, RZ, UR5, PT, P0 ;  /* 0x00000005ff007c0c */ /* 0x000fe2000bfa5300 */
[----:B------:R-:W2:Y:S01]  /*0120*/  @P2 LDG.E R214, desc[UR6][R4.64] ;  /* 0x0000000604d62981 */ /* 0x000ea2000c1e1900 */
[----:B------:R-:W-:Y:S02]  /*0130*/  SHF.R.U32.HI R10, RZ, 0x1e, R215 ;  /* 0x0000001eff0a7819 */ /* 0x000fe400000116d7 */
[C---:B------:R-:W-:Y:S01]  /*0140*/  IADD3 R128, P2, PT, R9.reuse, UR4, RZ ;  /* 0x0000000409807c10 */ /* 0x040fe2000ff5e0ff */
[----:B------:R1:W2:Y:S01]  /*0150*/  @P3 LDG.E R13, desc[UR6][R4.64+0x4] ;  /* 0x00000406040d3981 */ /* 0x0002a2000c1e1900 */
[----:B------:R-:W-:Y:S01]  /*0160*/  IMAD.MOV.U32 R6, RZ, RZ, RZ ;  /* 0x000000ffff067224 */ /* 0x000fe200078e00ff */
[----:B------:R-:W-:Y:S01]  /*0170*/  @P1 IADD3 R2, P0, PT, R9, R2, RZ ;  /* 0x0000000209021210 */ /* 0x000fe20007f1e0ff */
[----:B------:R-:W3:Y:S01]  /*0180*/  S2R R15, SR_CTAID.X ;  /* 0x00000000000f7919 */ /* 0x000ee20000002500 */
[C---:B------:R-:W-:Y:S01]  /*0190*/  IADD3.X R129, PT, PT, R10.reuse, UR5, RZ, P2, !PT ;  /* 0x000000050a817c10 */ /* 0x040fe200097fe4ff */
[----:B------:R-:W4:Y:S02]  /*01a0*/  LDCU.U8 UR4, c[0x0][0x532] ;  /* 0x0000a640ff0477ac */ /* 0x000f240008000000 */
[----:B------:R-:W-:Y:S01]  /*01b0*/  @P1 IMAD.X R3, R10, 0x1, R3, P0 ;  /* 0x000000010a031824 */ /* 0x000fe200000e0603 */
[----:B------:R-:W2:Y:S01]  /*01c0*/  @!P3 LDC R217, c[0x0][0x434] ;  /* 0x00010d00ffd9bb82 */ /* 0x000ea20000000800 */
[----:B------:R2:W5:Y:S04]  /*01d0*/  @P5 LDG.E R6, desc[UR6][R128.64] ;  /* 0x0000000680065981 */ /* 0x000568000c1e1900 */
[----:B------:R2:W5:Y:S03]  /*01e0*/  @P1 LDG.E R11, desc[UR6][R2.64] ;  /* 0x00000006020b1981 */ /* 0x000566000c1e1900 */
[----:B------:R-:W2:Y:S08]  /*01f0*/  @!P1 LDC R0, c[0x0][0x43c] ;  /* 0x00010f00ff009b82 */ /* 0x000eb00000000800 */
[----:B-1----:R-:W1:Y:S01]  /*0200*/  LDC.64 R4, c[0x0][0x468] ;  /* 0x00011a00ff047b82 */ /* 0x002e620000000a00 */
[----:B----4-:R-:W-:-:S07]  /*0210*/  ISETP.NE.AND P4, PT, RZ, UR4, PT ;  /* 0x00000004ff007c0c */ /* 0x010fce000bf85270 */
[----:B------:R-:W4:Y:S01]  /*0220*/  @!P1 LDC.64 R2, c[0x0][0x488] ;  /* 0x00012200ff029b82 */ /* 0x000f220000000a00 */
[----:B-1----:R-:W-:-:S04]  /*0230*/  ISETP.EQ.U32.AND P0, PT, R4, RZ, PT ;  /* 0x000000ff0400720c */ /* 0x002fc80003f02070 */
[----:B------:R-:W-:Y:S02]  /*0240*/  ISETP.EQ.OR.EX P2, PT, R5, RZ, !P4, P0 ;  /* 0x000000ff0500720c */ /* 0x000fe40006742700 */
[----:B------:R-:W-:-:S05]  /*0250*/  IADD3 R16, P0, PT, R9, R4, RZ ;  /* 0x0000000409107210 */ /* 0x000fca0007f1e0ff */
[----:B------:R-:W-:Y:S01]  /*0260*/  IMAD.X R17, R10, 0x1, R5, P0 ;  /* 0x000000010a117824 */ /* 0x000fe200000e0605 */
[----:B------:R-:W-:-:S04]  /*0270*/  ISETP.NE.U32.AND P0, PT, R4, RZ, PT ;  /* 0x000000ff0400720c */ /* 0x000fc80003f05070 */
[----:B------:R-:W-:-:S13]  /*0280*/  ISETP.NE.AND.EX P0, PT, R5, RZ, PT, P0 ;  /* 0x000000ff0500720c */ /* 0x000fda0003f05300 */
[----:B------:R-:W1:Y:S01]  /*0290*/  @!P0 LDC R63, c[0x0][0x438] ;  /* 0x00010e00ff3f8b82 */ /* 0x000e620000000800 */
        /* <DEDUP_REMOVED lines=9> */
.L_x_1592:
[----:B------:R-:W-:Y:S01]  /*0330*/  @!P1 ISETP.NE.U32.AND P0, PT, R2, RZ, PT ;  /* 0x000000ff0200920c */ /* 0x000fe20003f05070 */
[----:B------:R-:W-:-:S12]  /*0340*/  @!P2 EXIT ;  /* 0x000000000000a94d */ /* 0x000fd80003800000 */
[----:B------:R-:W2:Y:S01]  /*0350*/  LDC R2, c[0x0][0x508] ;  /* 0x00014200ff027b82 */ /* 0x000ea20000000800 */
[----:B------:R-:W-:Y:S01]  /*0360*/  @!P1 ISETP.NE.AND.EX P0, PT, R3, RZ, PT, P0 ;  /* 0x000000ff0300920c */ /* 0x000fe20003f05300 */
[----:B------:R-:W3:Y:S01]  /*0370*/  LDCU UR5, c[0x0][0x438] ;  /* 0x00008700ff0577ac */ /* 0x000ee20008000800 */
[--C-:B-----5:R-:W-:Y:S01]  /*0380*/  IMAD.IADD R63, R63, 0x1, -R6.reuse ;  /* 0x000000013f3f7824 */ /* 0x120fe200078e0a06 */
[----:B------:R-:W4:Y:S01]  /*0390*/  S2R R67, SR_TID.X ;  /* 0x0000000000437919 */ /* 0x000f220000002100 */
[----:B------:R-:W-:Y:S01]  /*03a0*/  @!P1 SEL R0, R0, RZ, P0 ;  /* 0x000000ff00009207 */ /* 0x000fe20000000000 */
[----:B------:R-:W-:-:S04]  /*03b0*/  @P1 IMAD.IADD R62, R11, 0x1, -R6 ;  /* 0x000000010b3e1824 */ /* 0x000fc800078e0a06 */
[----:B------:R-:W-:Y:S02]  /*03c0*/  @!P1 IMAD.IADD R62, R63, 0x1, R0 ;  /* 0x000000013f3e9824 */ /* 0x000fe400078e0200 */
[----:B------:R-:W1:Y:S02]  /*03d0*/  S2R R0, SR_CTAID.Z ;  /* 0x0000000000007919 */ /* 0x000e640000002700 */
[----:B------:R-:W-:-:S05]  /*03e0*/  VIADD R5, R62, 0xff ;  /* 0x000000ff3e057836 */ /* 0x000fca0000000000 */
[----:B------:R-:W-:Y:S01]  /*03f0*/  IADD3 R3, PT, PT, R5, R216, -R217 ;  /* 0x000000d805037210 */ /* 0x000fe20007ffe8d9 */
[----:B---3--:R-:W-:Y:S01]  /*0400*/  UIADD3 UR5, UPT, UPT, UR5, 0xff, URZ ;  /* 0x000000ff05057890 */ /* 0x008fe2000fffe0ff */
[----:B------:R-:W-:Y:S02]  /*0410*/  SHF.R.S32.HI R4, RZ, 0x1f, R5 ;  /* 0x0000001fff047819 */ /* 0x000fe40000011405 */
[----:B--2---:R-:W-:Y:S01]  /*0420*/  IADD3 R3, PT, PT, R3, 0x40, R2 ;  /* 0x0000004003037810 */ /* 0x004fe20007ffe002 */
        /* <DEDUP_REMOVED lines=10> */
[----:B-1--4-:R-:W-:Y:S05]  /*04d0*/  @P0 BRA `(.L_x_1593) ;  /* 0x0000000000fc0947 */ /* 0x012fea0003800000 */
        /* <DEDUP_REMOVED lines=48> */
.L_x_1595:
[----:B------:R-:W-:Y:S05]  /*07e0*/  BSYNC.RECONVERGENT B0 ;  /* 0x0000000000007941 */ /* 0x000fea0003800200 */
.L_x_1594:
[----:B------:R-:W2:Y:S01]  /*07f0*/  LDCU.64 UR4, c[0x0][0x420] ;  /* 0x00008400ff0477ac */ /* 0x000ea20008000a00 */
[----:B------:R-:W-:-:S04]  /*0800*/  LOP3.LUT P0, R67, R67, 0x3, RZ, 0xc0, !PT ;  /* 0x0000000343437812 */ /* 0x000fc8000780c0ff */
[----:B------:R-:W-:Y:S02]  /*0810*/  ISETP.GE.OR P2, PT, R6, R217, P0 ;  /* 0x000000d90600720c */ /* 0x000fe40000746670 */
[----:B------:R-:W-:Y:S02]  /*0820*/  IADD3 R6, P0, PT, R215, R6, RZ ;  /* 0x00000006d7067210 */ /* 0x000fe40007f1e0ff */
[----:B------:R-:W-:Y:S02]  /*0830*/  ISETP.NE.OR P1, PT, R67, RZ, P3 ;  /* 0x000000ff4300720c */ /* 0x000fe40001f25670 */
        /* <DEDUP_REMOVED lines=9> */
.L_x_1593:
        /* <DEDUP_REMOVED lines=11> */
.L_x_1596:
[----:B------:R-:W-:Y:S05]  /*0980*/  BRA.U !UP0, `(.L_x_1597) ;  /* 0x0000000508907547 */ /* 0x000fea000b800000 */
[----:B-1----:R-:W1:Y:S01]  /*0990*/  LDC R9, c[0x0][0x4f0] ;  /* 0x00013c00ff097b82 */ /* 0x002e620000000800 */
[----:B------:R-:W-:Y:S01]  /*09a0*/  LEA R6, R55, 0xffffff00, 0x8 ;  /* 0xffffff0037067811 */ /* 0x000fe200078e40ff */
[----:B------:R-:W2:Y:S03]  /*09b0*/  LDCU.64 UR4, c[0x0][0x4e8] ;  /* 0x00009d00ff0477ac */ /* 0x000ea60008000a00 */
[----:B------:R-:W-:Y:S01]  /*09c0*/  IABS R2, R6 ;  /* 0x0000000600027213 */ /* 0x000fe20000000000 */
[----:B------:R-:W3:Y:S01]  /*09d0*/  LDCU.64 UR8, c[0x0][0x3a0] ;  /* 0x00007400ff0877ac */ /* 0x000ee20008000a00 */
[----:B------:R-:W4:Y:S01]  /*09e0*/  LDCU.64 UR14, c[0x0][0x3b8] ;  /* 0x00007700ff0e77ac */ /* 0x000f220008000a00 */
[----:B-1----:R-:W-:Y:S02]  /*09f0*/  IABS R4, R9 ;  /* 0x0000000900047213 */ /* 0x002fe40000000000 */
[----:B------:R-:W-:-:S02]  /*0a00*/  ISETP.NE.AND P3, PT, R9, RZ, PT ;  /* 0x000000ff0900720c */ /* 0x000fc40003f65270 */
        /* <DEDUP_REMOVED lines=14> */
[----:B------:R-:W-:Y:S01]  /*0af0*/  @!P0 IADD3 R3, PT, PT, R3, -R4, RZ ;  /* 0x8000000403038210 */ /* 0x000fe20007ffe0ff */
[----:B------:R-:W-:-:S03]  /*0b00*/  @!P0 VIADD R5, R5, 0x1 ;  /* 0x0000000105058836 */ /* 0x000fc60000000000 */
[----:B------:R-:W-:Y:S01]  /*0b10*/  ISETP.GE.U32.AND P1, PT, R3, R4, PT ;  /* 0x000000040300720c */ /* 0x000fe20003f26070 */
[----:B--2---:R-:W-:-:S04]  /*0b20*/  IMAD.WIDE.U32 R2, R215, UR4, RZ ;  /* 0x00000004d7027c25 */ /* 0x004fc8000f8e00ff */
[----:B------:R-:W-:Y:S01]  /*0b30*/  IMAD R225, R215, UR5, R3 ;  /* 0x00000005d7e17c24 */ /* 0x000fe2000f8e0203 */
[C---:B------:R-:W-:Y:S01]  /*0b40*/  LEA R224, P0, R2.reuse, UR12, 0x2 ;  /* 0x0000000c02e07c11 */ /* 0x040fe2000f8010ff */
[----:B------:R-:W1:Y:S01]  /*0b50*/  LDC R3, c[0x0][0x3e8] ;  /* 0x0000fa00ff037b82 */ /* 0x000e620000000800 */
[----:B------:R-:W2:Y:S02]  /*0b60*/  LDCU.64 UR4, c[0x0][0x3a8] ;  /* 0x00007500ff0477ac */ /* 0x000ea40008000a00 */
[----:B------:R-:W-:-:S03]  /*0b70*/  LEA.HI.X R225, R2, UR13, R225, 0x2, P0 ;  /* 0x0000000d02e17c11 */ /* 0x000fc600080f14e1 */
[----:B------:R-:W-:-:S05]  /*0b80*/  @P1 IADD3 R5, PT, PT, R5, 0x1, RZ ;  /* 0x0000000105051810 */ /* 0x000fca0007ffe0ff */
[----:B------:R-:W-:Y:S01]  /*0b90*/  @!P2 IMAD.MOV R5, RZ, RZ, -R5 ;  /* 0x000000ffff05a224 */ /* 0x000fe200078e0a05 */
[----:B------:R-:W-:-:S05]  /*0ba0*/  @!P3 LOP3.LUT R5, RZ, R9, RZ, 0x33, !PT ;  /* 0x00000009ff05b212 */ /* 0x000fca00078e33ff */
[----:B------:R-:W-:-:S06]  /*0bb0*/  IMAD.WIDE R10, R5, 0x4, R224 ;  /* 0x00000004050a7825 */ /* 0x000fcc00078e02e0 */
[----:B------:R3:W2:Y:S01]  /*0bc0*/  LDG.E R10, desc[UR6][R10.64] ;  /* 0x000000060a0a7981 */ /* 0x0006a2000c1e1900 */
[----:B-1----:R-:W-:Y:S02]  /*0bd0*/  IABS R2, R3 ;  /* 0x0000000300027213 */ /* 0x002fe40000000000 */
[----:B------:R-:W-:Y:S02]  /*0be0*/  IADD3 R5, PT, PT, -R5, RZ, RZ ;  /* 0x000000ff05057210 */ /* 0x000fe40007ffe1ff */
[----:B-----5:R-:W1:Y:S01]  /*0bf0*/  I2F.RP R8, R2 ;  /* 0x0000000200087306 */ /* 0x020e620000209400 */
[----:B------:R-:W-:Y:S02]  /*0c00*/  ISETP.NE.AND P2, PT, R3, RZ, PT ;  /* 0x000000ff0300720c */ /* 0x000fe40003f45270 */
[----:B------:R-:W-:Y:S01]  /*0c10*/  IMAD R6, R9, R5, R6 ;  /* 0x0000000509067224 */ /* 0x000fe200078e0206 */
[----:B----4-:R-:W-:-:S04]  /*0c20*/  MOV R5, UR15 ;  /* 0x0000000f00057c02 */ /* 0x010fc80008000f00 */
[----:B------:R-:W-:Y:S01]  /*0c30*/  SHF.R.S32.HI R9, RZ, 0x1f, R6 ;  /* 0x0000001fff097819 */ /* 0x000fe20000011406 */
[----:B-1----:R-:W1:Y:S02]  /*0c40*/  MUFU.RCP R12, R8 ;  /* 0x00000008000c7308 */ /* 0x002e640000001000 */
[----:B-1----:R-:W-:-:S06]  /*0c50*/  IADD3 R12, PT, PT, R12, 0xffffffe, RZ ;  /* 0x0ffffffe0c0c7810 */ /* 0x002fcc0007ffe0ff */
[----:B------:R-:W1:Y:S02]  /*0c60*/  F2I.FTZ.U32.TRUNC.NTZ R13, R12 ;  /* 0x0000000c000d7305 */ /* 0x000e64000021f000 */
[----:B-1----:R-:W-:Y:S01]  /*0c70*/  IMAD.MOV R4, RZ, RZ, -R13 ;  /* 0x000000ffff047224 */ /* 0x002fe200078e0a0d */
[----:B------:R-:W-:-:S03]  /*0c80*/  MOV R12, RZ ;  /* 0x000000ff000c7202 */ /* 0x000fc60000000f00 */
[----:B------:R-:W-:Y:S01]  /*0c90*/  IMAD R7, R4, R2, RZ ;  /* 0x0000000204077224 */ /* 0x000fe200078e02ff */
[----:B------:R-:W-:-:S03]  /*0ca0*/  IABS R4, R0 ;  /* 0x0000000000047213 */ /* 0x000fc60000000000 */
[----:B------:R-:W-:-:S06]  /*0cb0*/  IMAD.HI.U32 R7, R13, R7, R12 ;  /* 0x000000070d077227 */ /* 0x000fcc00078e000c */
[----:B------:R-:W-:-:S04]  /*0cc0*/  IMAD.HI.U32 R7, R7, R4, RZ ;  /* 0x0000000407077227 */ /* 0x000fc800078e00ff */
[----:B---3--:R-:W-:-:S04]  /*0cd0*/  IMAD.MOV R11, RZ, RZ, -R7 ;  /* 0x000000ffff0b7224 */ /* 0x008fc800078e0a07 */
[----:B------:R-:W-:Y:S01]  /*0ce0*/  IMAD R13, R2, R11, R4 ;  /* 0x0000000b020d7224 */ /* 0x000fe200078e0204 */
[----:B------:R-:W-:-:S04]  /*0cf0*/  MOV R4, UR14 ;  /* 0x0000000e00047c02 */ /* 0x000fc80008000f00 */
[----:B------:R-:W-:Y:S01]  /*0d00*/  ISETP.GT.U32.AND P0, PT, R2, R13, PT ;  /* 0x0000000d0200720c */ /* 0x000fe20003f04070 */
[----:B------:R-:W-:-:S04]  /*0d10*/  IMAD R8, R9, R4, RZ ;  /* 0x0000000409087224 */ /* 0x000fc800078e02ff */
[----:B------:R-:W-:-:S08]  /*0d20*/  IMAD R8, R6, R5, R8 ;  /* 0x0000000506087224 */ /* 0x000fd000078e0208 */
[----:B------:R-:W-:Y:S01]  /*0d30*/  @!P0 IADD3 R13, PT, PT, R13, -R2, RZ ;  /* 0x800000020d0d8210 */ /* 0x000fe20007ffe0ff */
[----:B------:R-:W-:-:S03]  /*0d40*/  @!P0 VIADD R7, R7, 0x1 ;  /* 0x0000000107078836 */ /* 0x000fc60000000000 */
[----:B------:R-:W-:Y:S02]  /*0d50*/  ISETP.GE.U32.AND P1, PT, R13, R2, PT ;  /* 0x000000020d00720c */ /* 0x000fe40003f26070 */
[----:B------:R-:W-:-:S04]  /*0d60*/  LOP3.LUT R2, R0, R3, RZ, 0x3c, !PT ;  /* 0x0000000300027212 */ /* 0x000fc800078e3cff */
[----:B------:R-:W-:-:S07]  /*0d70*/  ISETP.GE.AND P4, PT, R2, RZ, PT ;  /* 0x000000ff0200720c */ /* 0x000fce0003f86270 */
[----:B------:R-:W-:Y:S02]  /*0d80*/  @P1 IADD3 R7, PT, PT, R7, 0x1, RZ ;  /* 0x0000000107071810 */ /* 0x000fe40007ffe0ff */
[----:B--2---:R-:W-:Y:S01]  /*0d90*/  SHF.R.S32.HI R11, RZ, 0x1f, R10 ;  /* 0x0000001fff0b7819 */ /* 0x004fe2000001140a */
[----:B------:R-:W-:-:S04]  /*0da0*/  IMAD.WIDE.U32 R12, R10, UR8, RZ ;  /* 0x000000080a0c7c25 */ /* 0x000fc8000f8e00ff */
[C---:B------:R-:W-:Y:S02]  /*0db0*/  IMAD R17, R11.reuse, UR8, RZ ;  /* 0x000000080b117c24 */ /* 0x040fe4000f8e02ff */
[----:B------:R-:W-:Y:S02]  /*0dc0*/  IMAD R11, R11, UR4, RZ ;  /* 0x000000040b0b7c24 */ /* 0x000fe4000f8e02ff */
[C---:B------:R-:W-:Y:S01]  /*0dd0*/  IMAD R18, R10.reuse, UR9, R17 ;  /* 0x000000090a127c24 */ /* 0x040fe2000f8e0211 */
[----:B------:R-:W1:Y:S01]  /*0de0*/  LDCU.128 UR8, c[0x0][0x3d0] ;  /* 0x00007a00ff0877ac */ /* 0x000e620008000c00 */
[C---:B------:R-:W-:Y:S02]  /*0df0*/  IMAD R16, R10.reuse, UR5, R11 ;  /* 0x000000050a107c24 */ /* 0x040fe4000f8e020b */
[----:B------:R-:W-:Y:S01]  /*0e00*/  IMAD.WIDE.U32 R10, R10, UR4, RZ ;  /* 0x000000040a0a7c25 */ /* 0x000fe2000f8e00ff */
[----:B------:R-:W2:Y:S01]  /*0e10*/  LDCU.64 UR4, c[0x0][0x3c0] ;  /* 0x00007800ff0477ac */ /* 0x000ea20008000a00 */
[----:B------:R-:W-:-:S02]  /*0e20*/  IADD3 R19, PT, PT, R13, R18, RZ ;  /* 0x000000120d137210 */ /* 0x000fc40007ffe0ff */
[----:B------:R-:W-:Y:S01]  /*0e30*/  IMAD.IADD R17, R11, 0x1, R16 ;  /* 0x000000010b117824 */ /* 0x000fe200078e0210 */
[----:B------:R-:W-:Y:S01]  /*0e40*/  MOV R18, R12 ;  /* 0x0000000c00127202 */ /* 0x000fe20000000f00 */
[----:B------:R-:W-:Y:S01]  /*0e50*/  IMAD.MOV.U32 R11, RZ, RZ, R7 ;  /* 0x000000ffff0b7224 */ /* 0x000fe200078e0007 */
[----:B------:R-:W-:Y:S01]  /*0e60*/  LOP3.LUT R12, RZ, R3, RZ, 0x33, !PT ;  /* 0x00000003ff0c7212 */ /* 0x000fe200078e33ff */
[----:B------:R-:W-:Y:S02]  /*0e70*/  IMAD.MOV.U32 R16, RZ, RZ, R10 ;  /* 0x000000ffff107224 */ /* 0x000fe400078e000a */
[----:B------:R-:W-:Y:S01]  /*0e80*/  IMAD.WIDE.U32 R18, R6, R4, R18 ;  /* 0x0000000406127225 */ /* 0x000fe200078e0012 */
[----:B------:R-:W-:-:S04]  /*0e90*/  @!P4 IADD3 R11, PT, PT, -R11, RZ, RZ ;  /* 0x000000ff0b0bc210 */ /* 0x000fc80007ffe1ff */
[----:B------:R-:W-:Y:S02]  /*0ea0*/  SEL R10, R12, R11, !P2 ;  /* 0x0000000b0c0a7207 */ /* 0x000fe40005000000 */
[----:B------:R-:W-:Y:S02]  /*0eb0*/  IADD3 R19, PT, PT, R19, R8, RZ ;  /* 0x0000000813137210 */ /* 0x000fe40007ffe0ff */
[----:B--2---:R-:W-:Y:S01]  /*0ec0*/  MOV R2, UR4 ;  /* 0x0000000400027c02 */ /* 0x004fe20008000f00 */
[----:B------:R-:W-:Y:S02]  /*0ed0*/  IMAD.U32 R3, RZ, RZ, UR5 ;  /* 0x00000005ff037e24 */ /* 0x000fe4000f8e00ff */
[----:B-1----:R-:W-:-:S04]  /*0ee0*/  IMAD.WIDE.U32 R18, R10, UR8, R18 ;  /* 0x000000080a127c25 */ /* 0x002fc8000f8e0012 */
[----:B------:R-:W-:Y:S01]  /*0ef0*/  IMAD R9, R9, R2, RZ ;  /* 0x0000000209097224 */ /* 0x000fe200078e02ff */
[----:B------:R-:W-:Y:S01]  /*0f00*/  MOV R14, R18 ;  /* 0x00000012000e7202 */ /* 0x000fe20000000f00 */
[----:B------:R-:W-:-:S04]  /*0f10*/  IMAD.WIDE.U32 R16, R6, R2, R16 ;  /* 0x0000000206107225 */ /* 0x000fc800078e0010 */
[----:B------:R-:W-:Y:S01]  /*0f20*/  IMAD R9, R6, R3, R9 ;  /* 0x0000000306097224 */ /* 0x000fe200078e0209 */
[----:B------:R-:W-:-:S04]  /*0f30*/  SHF.R.S32.HI R6, RZ, 0x1f, R10 ;  /* 0x0000001fff067819 */ /* 0x000fc8000001140a */
[----:B------:R-:W-:Y:S01]  /*0f40*/  IADD3 R17, PT, PT, R17, R9, RZ ;  /* 0x0000000911117210 */ /* 0x000fe20007ffe0ff */
[C---:B------:R-:W-:Y:S02]  /*0f50*/  IMAD R11, R6.reuse, UR10, RZ ;  /* 0x0000000a060b7c24 */ /* 0x040fe4000f8e02ff */
[----:B------:R-:W-:Y:S02]  /*0f60*/  IMAD R9, R6, UR8, RZ ;  /* 0x0000000806097c24 */ /* 0x000fe4000f8e02ff */
[C---:B------:R-:W-:Y:S02]  /*0f70*/  IMAD R6, R10.reuse, UR11, R11 ;  /* 0x0000000b0a067c24 */ /* 0x040fe4000f8e020b */
[----:B------:R-:W-:-:S04]  /*0f80*/  IMAD.WIDE.U32 R16, R10, UR10, R16 ;  /* 0x0000000a0a107c25 */ /* 0x000fc8000f8e0010 */
[----:B------:R-:W-:Y:S01]  /*0f90*/  IMAD R9, R10, UR9, R9 ;  /* 0x000000090a097c24 */ /* 0x000fe2000f8e0209 */
[----:B------:R-:W-:-:S03]  /*0fa0*/  IADD3 R10, PT, PT, R17, R6, RZ ;  /* 0x00000006110a7210 */ /* 0x000fc60007ffe0ff */
[----:B------:R-:W-:Y:S01]  /*0fb0*/  IMAD.IADD R11, R19, 0x1, R9 ;  /* 0x00000001130b7824 */ /* 0x000fe200078e0209 */
[----:B------:R-:W-:Y:S06]  /*0fc0*/  BRA `(.L_x_1598) ;  /* 0x0000000400647947 */ /* 0x000fec0003800000 */
.L_x_1597:
        /* <DEDUP_REMOVED lines=13> */
[----:B------:R-:W-:Y:S02]  /*10a0*/  IADD3 R13, PT, PT, R11, R3, RZ ;  /* 0x000000030b0d7210 */ /* 0x000fe40007ffe0ff */
[----:B------:R-:W-:Y:S01]  /*10b0*/  MOV R14, R10 ;  /* 0x0000000a000e7202 */ /* 0x000fe20000000f00 */
[----:B------:R-:W-:Y:S05]  /*10c0*/  BRA `(.L_x_1600) ;  /* 0x0000000000187947 */ /* 0x000fea0003800000 */
.L_x_1599:
[----:B------:R-:W2:Y:S01]  /*10d0*/  LDC.64 R4, c[0x0][0x3b8] ;  /* 0x0000ee00ff047b82 */ /* 0x000ea20000000a00 */
[----:B------:R-:W-:-:S05]  /*10e0*/  IADD3 R2, PT, PT, R6, R7, RZ ;  /* 0x0000000706027210 */ /* 0x000fca0007ffe0ff */
[C---:B--2---:R-:W-:Y:S02]  /*10f0*/  IMAD R13, R2.reuse, R5, RZ ;  /* 0x00000005020d7224 */ /* 0x044fe400078e02ff */
[----:B------:R-:W-:-:S05]  /*1100*/  IMAD.WIDE.U32 R2, R2, R4, RZ ;  /* 0x0000000402027225 */ /* 0x000fca00078e00ff */
[----:B------:R-:W-:Y:S02]  /*1110*/  IADD3 R13, PT, PT, R3, R13, RZ ;  /* 0x0000000d030d7210 */ /* 0x000fe40007ffe0ff */
[----:B------:R-:W-:Y:S02]  /*1120*/  MOV R14, R2 ;  /* 0x00000002000e7202 */ /* 0x000fe40000000f00 */
.L_x_1600:
        /* <DEDUP_REMOVED lines=14> */
.L_x_1601:
[----:B------:R-:W2:Y:S01]  /*1210*/  LDC.64 R2, c[0x0][0x3c0] ;  /* 0x0000f000ff027b82 */ /* 0x000ea20000000a00 */
[----:B------:R-:W-:-:S05]  /*1220*/  IADD3 R6, PT, PT, R6, R7, RZ ;  /* 0x0000000706067210 */ /* 0x000fca0007ffe0ff */
[C---:B--2---:R-:W-:Y:S02]  /*1230*/  IMAD R17, R6.reuse, R3, RZ ;  /* 0x0000000306117224 */ /* 0x044fe400078e02ff */
[----:B------:R-:W-:-:S05]  /*1240*/  IMAD.WIDE.U32 R6, R6, R2, RZ ;  /* 0x0000000206067225 */ /* 0x000fca00078e00ff */
[----:B------:R-:W-:Y:S02]  /*1250*/  IADD3 R17, PT, PT, R7, R17, RZ ;  /* 0x0000001107117210 */ /* 0x000fe40007ffe0ff */
[----:B------:R-:W-:-:S07]  /*1260*/  MOV R16, R6 ;  /* 0x0000000600107202 */ /* 0x000fce0000000f00 */
.L_x_1602:
[----:B------:R-:W2:Y:S01]  /*1270*/  LDC R21, c[0x0][0x3e8] ;  /* 0x0000fa00ff157b82 */ /* 0x000ea20000000800 */
[----:B------:R-:W-:Y:S02]  /*1280*/  MOV R20, R14 ;  /* 0x0000000e00147202 */ /* 0x000fe40000000f00 */
[----:B------:R-:W-:Y:S02]  /*1290*/  CS2R R224, SRZ ;  /* 0x0000000000e07805 */ /* 0x000fe4000001ff00 */
[-C--:B--2---:R-:W-:Y:S02]  /*12a0*/  IABS R6, R21.reuse ;  /* 0x0000001500067213 */ /* 0x084fe40000000000 */
[----:B------:R-:W-:Y:S02]  /*12b0*/  ISETP.NE.AND P2, PT, R21, RZ, PT ;  /* 0x000000ff1500720c */ /* 0x000fe40003f45270 */
[----:B-1----:R-:W1:Y:S01]  /*12c0*/  I2F.RP R9, R6 ;  /* 0x0000000600097306 */ /* 0x002e620000209400 */
[----:B------:R-:W-:-:S07]  /*12d0*/  LOP3.LUT R12, RZ, R21, RZ, 0x33, !PT ;  /* 0x00000015ff0c7212 */ /* 0x000fce00078e33ff */
        /* <DEDUP_REMOVED lines=17> */
[----:B------:R-:W-:Y:S01]  /*13f0*/  LOP3.LUT R6, R0, R21, RZ, 0x3c, !PT ;  /* 0x0000001500067212 */ /* 0x000fe200078e3cff */
[----:B------:R-:W2:Y:S01]  /*1400*/  LDC.64 R8, c[0x0][0x3d0] ;  /* 0x0000f400ff087b82 */ /* 0x000ea20000000a00 */
[----:B------:R-:W-:Y:S02]  /*1410*/  MOV R21, R13 ;  /* 0x0000000d00157202 */ /* 0x000fe40000000f00 */
        /* <DEDUP_REMOVED lines=12> */
[C---:B------:R-:W-:Y:S02]  /*14e0*/  IMAD R6, R13.reuse, R10, RZ ;  /* 0x0000000a0d067224 */ /* 0x040fe400078e02ff */
[-C--:B--2---:R-:W-:Y:S02]  /*14f0*/  IMAD R13, R13, R8.reuse, RZ ;  /* 0x000000080d0d7224 */ /* 0x084fe400078e02ff */
[----:B------:R-:W-:-:S04]  /*1500*/  IMAD.WIDE.U32 R18, R14, R8, R18 ;  /* 0x000000080e127225 */ /* 0x000fc800078e0012 */
[C---:B------:R-:W-:Y:S02]  /*1510*/  IMAD R9, R14.reuse, R9, R13 ;  /* 0x000000090e097224 */ /* 0x040fe400078e020d */
[----:B------:R-:W-:Y:S01]  /*1520*/  IMAD R6, R14, R11, R6 ;  /* 0x0000000b0e067224 */ /* 0x000fe200078e0206 */
[----:B------:R-:W-:Y:S02]  /*1530*/  MOV R14, R18 ;  /* 0x00000012000e7202 */ /* 0x000fe40000000f00 */
[----:B------:R-:W-:Y:S01]  /*1540*/  IADD3 R11, PT, PT, R19, R9, RZ ;  /* 0x00000009130b7210 */ /* 0x000fe20007ffe0ff */
[----:B------:R-:W-:-:S07]  /*1550*/  IMAD.IADD R10, R17, 0x1, R6 ;  /* 0x00000001110a7824 */ /* 0x000fce00078e0206 */
.L_x_1598:
[----:B------:R-:W-:Y:S01]  /*1560*/  IMAD.MOV.U32 R6, RZ, RZ, RZ ;  /* 0x000000ffff067224 */ /* 0x000fe200078e00ff */
[----:B------:R-:W-:Y:S01]  /*1570*/  ISETP.NE.AND P0, PT, R214, -0x1, PT ;  /* 0xffffffffd600780c */ /* 0x000fe20003f05270 */
[----:B------:R-:W1:Y:S01]  /*1580*/  LDC.64 R126, c[0x0][0x3b0] ;  /* 0x0000ec00ff7e7b82 */ /* 0x000e620000000a00 */
[----:B------:R-:W2:Y:S03]  /*1590*/  LDCU.64 UR4, c[0x0][0x3c8] ;  /* 0x00007900ff0477ac */ /* 0x000ea60008000a00 */
[----:B------:R3:W5:Y:S01]  /*15a0*/  @P5 LDG.E R6, desc[UR6][R128.64] ;  /* 0x0000000680065981 */ /* 0x000762000c1e1900 */
[----:B------:R-:W-:Y:S01]  /*15b0*/  SHF.L.U32 R61, R67, 0x3, RZ ;  /* 0x00000003433d7819 */ /* 0x000fe200000006ff */
[----:B------:R-:W-:Y:S01]  /*15c0*/  IMAD.MOV.U32 R223, RZ, RZ, RZ ;  /* 0x000000ffffdf7224 */ /* 0x000fe200078e00ff */
[----:B------:R-:W-:Y:S01]  /*15d0*/  SHF.R.U32.HI R222, RZ, 0x2, R67 ;  /* 0x00000002ffde7819 */ /* 0x000fe20000011643 */
[----:B------:R-:W4:Y:S01]  /*15e0*/  LDCU.64 UR8, c[0x0][0x388] ;  /* 0x00007100ff0877ac */ /* 0x000f220008000a00 */
[----:B------:R-:W-:Y:S01]  /*15f0*/  LOP3.LUT R148, R61, 0x18, RZ, 0xc0, !PT ;  /* 0x000000183d947812 */ /* 0x000fe200078ec0ff */
[----:B------:R-:W-:Y:S01]  /*1600*/  IMAD.SHL.U32 R87, R2, 0x20, RZ ;  /* 0x0000002002577824 */ /* 0x000fe200078e00ff */
[----:B------:R-:W-:Y:S01]  /*1610*/  SHF.L.U64.HI R64, R4, 0x5, R5 ;  /* 0x0000000504407819 */ /* 0x000fe20000010205 */
[----:B------:R-:W2:Y:S01]  /*1620*/  @!P0 LDC.64 R8, c[0x0][0x398] ;  /* 0x0000e600ff088b82 */ /* 0x000ea20000000a00 */
[----:B------:R-:W-:Y:S01]  /*1630*/  IADD3 R20, P1, PT, R148, R14, RZ ;  /* 0x0000000e94147210 */ /* 0x000fe20007f3e0ff */
[----:B------:R-:W-:Y:S01]  /*1640*/  IMAD.WIDE.U32 R14, R15, 0x40, R222 ;  /* 0x000000400f0e7825 */ /* 0x000fe200078e00de */
[----:B------:R-:W-:-:S02]  /*1650*/  SHF.L.U32 R65, R4, 0x5, RZ ;  /* 0x0000000504417819 */ /* 0x000fc400000006ff */
[----:B------:R-:W-:Y:S02]  /*1660*/  IADD3.X R21, PT, PT, RZ, R11, RZ, P1, !PT ;  /* 0x0000000bff157210 */ /* 0x000fe40000ffe4ff */
[----:B------:R-:W-:Y:S01]  /*1670*/  SHF.L.U32 R60, R55, 0x8, RZ ;  /* 0x00000008373c7819 */ /* 0x000fe200000006ff */
[----:B------:R-:W3:Y:S01]  /*1680*/  LDC R11, c[0x0][0x450] ;  /* 0x00011400ff0b7b82 */ /* 0x000ee20000000800 */
[----:B------:R-:W-:Y:S01]  /*1690*/  SHF.L.U64.HI R66, R2, 0x5, R3 ;  /* 0x0000000502427819 */ /* 0x000fe20000010203 */
[----:B------:R-:W-:Y:S01]  /*16a0*/  IMAD.WIDE.U32 R20, R222, R4, R20 ;  /* 0x00000004de147225 */ /* 0x000fe200078e0014 */
[----:B------:R-:W-:-:S03]  /*16b0*/  LOP3.LUT R122, R61, 0x20, RZ, 0xc0, !PT ;  /* 0x000000203d7a7812 */ /* 0x000fc600078ec0ff */
[----:B------:R-:W-:Y:S01]  /*16c0*/  IMAD.SHL.U32 R4, R67, 0x4, RZ ;  /* 0x0000000443047824 */ /* 0x000fe200078e00ff */
[----:B------:R-:W-:Y:S01]  /*16d0*/  SHF.L.U32 R74, R20, 0x1, RZ ;  /* 0x00000001144a7819 */ /* 0x000fe200000006ff */
[----:B------:R-:W-:Y:S02]  /*16e0*/  IMAD R75, R222, R5, R21 ;  /* 0x00000005de4b7224 */ /* 0x000fe400078e0215 */
[----:B------:R-:W-:Y:S01]  /*16f0*/  VIADD R71, R60, 0xffffff00 ;  /* 0xffffff003c477836 */ /* 0x000fe20000000000 */
[----:B------:R-:W-:Y:S02]  /*1700*/  LOP3.LUT R4, R4, 0xc, RZ, 0xc0, !PT ;  /* 0x0000000c04047812 */ /* 0x000fe400078ec0ff */
[----:B------:R-:W-:Y:S02]  /*1710*/  SHF.L.U64.HI R75, R20, 0x1, R75 ;  /* 0x00000001144b7819 */ /* 0x000fe4000001024b */
[----:B----4-:R-:W-:Y:S01]  /*1720*/  IADD3 R74, P1, PT, R74, UR8, RZ ;  /* 0x000000084a4a7c10 */ /* 0x010fe2000ff3e0ff */
[----:B--2---:R-:W-:-:S03]  /*1730*/  @!P0 IMAD.WIDE.U32 R18, R215, R8, RZ ;  /* 0x00000008d7128225 */ /* 0x004fc600078e00ff */
[----:B------:R-:W-:Y:S01]  /*1740*/  IADD3.X R75, PT, PT, R75, UR9, RZ, P1, !PT ;  /* 0x000000094b4b7c10 */ /* 0x000fe20008ffe4ff */
[----:B------:R-:W-:Y:S01]  /*1750*/  @!P0 IMAD R9, R215, R9, R19 ;  /* 0x00000009d7098224 */ /* 0x000fe200078e0213 */
[----:B------:R-:W-:Y:S01]  /*1760*/  MOV R218, R74 ;  /* 0x0000004a00da7202 */ /* 0x000fe20000000f00 */
[----:B------:R-:W-:Y:S01]  /*1770*/  @!P0 IMAD.MOV.U32 R8, RZ, RZ, R18 ;  /* 0x000000ffff088224 */ /* 0x000fe200078e0012 */
[----:B------:R-:W-:Y:S01]  /*1780*/  MOV R219, R75 ;  /* 0x0000004b00db7202 */ /* 0x000fe20000000f00 */
[----:B-1----:R-:W-:Y:S01]  /*1790*/  @P0 IMAD.WIDE.U32 R18, R214, R126, RZ ;  /* 0x0000007ed6120225 */ /* 0x002fe200078e00ff */
[----:B---3--:R-:W-:-:S03]  /*17a0*/  LEA.HI R11, R11, R11, RZ, 0x1 ;  /* 0x0000000b0b0b7211 */ /* 0x008fc600078f08ff */
[----:B------:R-:W-:Y:S01]  /*17b0*/  @P0 IMAD.MOV.U32 R8, RZ, RZ, R18 ;  /* 0x000000ffff080224 */ /* 0x000fe200078e0012 */
[----:B------:R-:W-:Y:S01]  /*17c0*/  SHF.R.S32.HI R11, RZ, 0x1, R11 ;  /* 0x00000001ff0b7819 */ /* 0x000fe2000001140b */
[----:B------:R-:W-:Y:S01]  /*17d0*/  @P0 IMAD R9, R214, R127, R19 ;  /* 0x0000007fd6090224 */ /* 0x000fe200078e0213 */
[C---:B------:R-:W-:Y:S02]  /*17e0*/  IADD3 R16, P0, PT, R148.reuse, R16, RZ ;  /* 0x0000001094107210 */ /* 0x040fe40007f1e0ff */
[----:B------:R-:W-:Y:S01]  /*17f0*/  IADD3 R8, P3, PT, R148, R8, RZ ;  /* 0x0000000894087210 */ /* 0x000fe20007f7e0ff */
[C---:B------:R-:W-:Y:S02]  /*1800*/  IMAD R111, R222.reuse, R11, R4 ;  /* 0x0000000bde6f7224 */ /* 0x040fe400078e0204 */
[----:B------:R-:W-:Y:S02]  /*1810*/  IMAD.X R17, RZ, RZ, R10, P0 ;  /* 0x000000ffff117224 */ /* 0x000fe400000e060a */
[----:B------:R-:W-:Y:S01]  /*1820*/  IMAD.X R9, RZ, RZ, R9, P3 ;  /* 0x000000ffff097224 */ /* 0x000fe200018e0609 */
[----:B------:R-:W-:Y:S01]  /*1830*/  SHF.R.S32.HI R97, RZ, 0x1f, R111 ;  /* 0x0000001fff617819 */ /* 0x000fe2000001146f */
[----:B------:R-:W-:-:S04]  /*1840*/  IMAD.WIDE.U32 R16, R222, R2, R16 ;  /* 0x00000002de107225 */ /* 0x000fc800078e0010 */
[----:B------:R-:W-:-:S04]  /*1850*/  IMAD.WIDE.U32 R8, R0, UR4, R8 ;  /* 0x0000000400087c25 */ /* 0x000fc8000f8e0008 */
[----:B------:R-:W-:Y:S01]  /*1860*/  IMAD R19, R0, UR5, R9 ;  /* 0x0000000500137c24 */ /* 0x000fe2000f8e0209 */
[----:B------:R-:W1:Y:S01]  /*1870*/  LDCU.64 UR4, c[0x0][0x390] ;  /* 0x00007200ff0477ac */ /* 0x000e620008000a00 */
[----:B------:R-:W-:Y:S02]  /*1880*/  IMAD R0, R15, R126, RZ ;  /* 0x0000007e0f007224 */ /* 0x000fe400078e02ff */
[----:B------:R-:W-:Y:S02]  /*1890*/  IMAD R73, R222, R3, R17 ;  /* 0x00000003de497224 */ /* 0x000fe400078e0211 */
[----:B------:R-:W-:Y:S01]  /*18a0*/  IMAD R9, R14, R127, R0 ;  /* 0x0000007f0e097224 */ /* 0x000fe200078e0200 */
[----:B------:R-:W-:Y:S01]  /*18b0*/  SHF.R.S32.HI R0, RZ, 0x1f, R63 ;  /* 0x0000001fff007819 */ /* 0x000fe2000001143f */
[C---:B------:R-:W-:Y:S01]  /*18c0*/  IMAD.SHL.U32 R72, R16.reuse, 0x2, RZ ;  /* 0x0000000210487824 */ /* 0x040fe200078e00ff */
[----:B------:R-:W-:Y:S01]  /*18d0*/  SHF.L.U64.HI R73, R16, 0x1, R73 ;  /* 0x0000000110497819 */ /* 0x000fe20000010249 */
[----:B------:R-:W-:Y:S01]  /*18e0*/  IMAD.MOV.U32 R18, RZ, RZ, R8 ;  /* 0x000000ffff127224 */ /* 0x000fe200078e0008 */
[----:B------:R-:W-:Y:S01]  /*18f0*/  LEA.HI R0, R0, R63, RZ, 0x8 ;  /* 0x0000003f00007211 */ /* 0x000fe200078f40ff */
[----:B------:R-:W-:-:S02]  /*1900*/  IMAD.IADD R109, R4, 0x1, R111 ;  /* 0x00000001046d7824 */ /* 0x000fc400078e026f */
[----:B------:R-:W-:Y:S01]  /*1910*/  IMAD.WIDE.U32 R126, R14, R126, R18 ;  /* 0x0000007e0e7e7225 */ /* 0x000fe200078e0012 */
[----:B------:R-:W-:Y:S02]  /*1920*/  SHF.R.S32.HI R0, RZ, 0x8, R0 ;  /* 0x00000008ff007819 */ /* 0x000fe40000011400 */
[----:B------:R-:W-:Y:S02]  /*1930*/  SHF.R.S32.HI R96, RZ, 0x1f, R109 ;  /* 0x0000001fff607819 */ /* 0x000fe4000001146d */
[----:B-1----:R-:W-:Y:S02]  /*1940*/  IADD3 R72, P0, PT, R72, UR4, RZ ;  /* 0x0000000448487c10 */ /* 0x002fe4000ff1e0ff */
[----:B------:R-:W-:Y:S02]  /*1950*/  IADD3 R70, PT, PT, R127, R9, RZ ;  /* 0x000000097f467210 */ /* 0x000fe40007ffe0ff */
[----:B------:R-:W-:Y:S01]  /*1960*/  IADD3.X R73, PT, PT, R73, UR5, RZ, P0, !PT ;  /* 0x0000000549497c10 */ /* 0x000fe200087fe4ff */
[----:B------:R-:W-:Y:S01]  /*1970*/  IMAD.MOV.U32 R220, RZ, RZ, R72 ;  /* 0x000000ffffdc7224 */ /* 0x000fe200078e0048 */
[----:B------:R-:W-:-:S03]  /*1980*/  ISETP.GE.AND P0, PT, R0, R55, PT ;  /* 0x000000370000720c */ /* 0x000fc60003f06270 */
[----:B------:R-:W-:-:S10]  /*1990*/  IMAD.MOV.U32 R221, RZ, RZ, R73 ;  /* 0x000000ffffdd7224 */ /* 0x000fd400078e0049 */
[----:B------:R-:W-:Y:S05]  /*19a0*/  @P0 BRA `(.L_x_1603) ;  /* 0x0000006800040947 */ /* 0x000fea0003800000 */
[----:B------:R-:W1:Y:S01]  /*19b0*/  LDC.64 R4, c[0x0][0x4a0] ;  /* 0x00012800ff047b82 */ /* 0x000e620000000a00 */
[----:B------:R-:W2:Y:S01]  /*19c0*/  LDCU.128 UR16, c[0x0][0x4b0] ;  /* 0x00009600ff1077ac */ /* 0x000ea20008000c00 */
[----:B------:R-:W-:Y:S01]  /*19d0*/  IMAD.MOV.U32 R149, RZ, RZ, RZ ;  /* 0x000000ffff957224 */ /* 0x000fe200078e00ff */
[----:B------:R-:W-:Y:S01]  /*19e0*/  SHF.L.U32 R120, R11, 0x5, RZ ;  /* 0x000000050b787819 */ /* 0x000fe200000006ff */
[----:B------:R-:W-:Y:S01]  /*19f0*/  @!P4 IMAD.MOV R7, RZ, RZ, -R7 ;  /* 0x000000ffff07c224 */ /* 0x000fe200078e0a07 */
[----:B------:R-:W3:Y:S01]  /*1a00*/  LDCU.128 UR12, c[0x0][0x4c0] ;  /* 0x00009800ff0c77ac */ /* 0x000ee20008000c00 */
[----:B-----5:R-:W-:Y:S01]  /*1a10*/  IMAD.IADD R52, R71, 0x1, R6 ;  /* 0x0000000147347824 */ /* 0x020fe200078e0206 */
[----:B------:R-:W-:Y:S01]  /*1a20*/  IADD3 R6, P0, PT, -R63, R222, RZ ;  /* 0x000000de3f067210 */ /* 0x000fe20007f1e1ff */
[----:B------:R-:W4:Y:S01]  /*1a30*/  LDC.64 R2, c[0x0][0x4a8] ;  /* 0x00012a00ff027b82 */ /* 0x000f220000000a00 */
[----:B------:R-:W3:Y:S01]  /*1a40*/  LDCU.128 UR8, c[0x0][0x490] ;  /* 0x00009200ff0877ac */ /* 0x000ee20008000c00 */
[----:B------:R-:W-:Y:S01]  /*1a50*/  SEL R12, R12, R7, !P2 ;  /* 0x000000070c0c7207 */ /* 0x000fe20005000000 */
[----:B------:R-:W-:Y:S01]  /*1a60*/  IMAD R52, R52, R11, RZ ;  /* 0x0000000b34347224 */ /* 0x000fe200078e02ff */
[C---:B------:R-:W-:Y:S01]  /*1a70*/  SHF.L.U32 R103, R11.reuse, 0x6, RZ ;  /* 0x000000060b677819 */ /* 0x040fe200000006ff */
[----:B------:R-:W4:Y:S01]  /*1a80*/  LDCU.64 UR4, c[0x0][0x488] ;  /* 0x00009100ff0477ac */ /* 0x000f220008000a00 */
[C---:B------:R-:W-:Y:S01]  /*1a90*/  IMAD R107, R11.reuse, 0x60, RZ ;  /* 0x000000600b6b7824 */ /* 0x040fe200078e02ff */
[----:B------:R-:W-:Y:S01]  /*1aa0*/  VIMNMX R69, PT, PT, RZ, R0, !PT ;  /* 0x00000000ff457248 */ /* 0x000fe20007fe0100 */
[C---:B------:R-:W-:Y:S01]  /*1ab0*/  IMAD R106, R11.reuse, 0xa0, RZ ;  /* 0x000000a00b6a7824 */ /* 0x040fe200078e02ff */
[----:B------:R-:W-:Y:S01]  /*1ac0*/  UMOV UR21, URZ ;  /* 0x000000ff00157c82 */ /* 0x000fe20008000000 */
[C---:B------:R-:W-:Y:S01]  /*1ad0*/  IMAD R105, R11.reuse, 0xc0, RZ ;  /* 0x000000c00b697824 */ /* 0x040fe200078e02ff */
[----:B--2---:R-:W-:Y:S01]  /*1ae0*/  USHF.L.U64.HI UR20, UR16, 0x6, UR17 ;  /* 0x0000000610147899 */ /* 0x004fe20008010211 */
[C---:B------:R-:W-:Y:S01]  /*1af0*/  IMAD R104, R11.reuse, 0xe0, RZ ;  /* 0x000000e00b687824 */ /* 0x040fe200078e02ff */
[C---:B------:R-:W-:Y:S01]  /*1b00*/  IADD3 R118, PT, PT, R222.reuse, 0x40, RZ ;  /* 0x00000040de767810 */ /* 0x040fe20007ffe0ff */
[----:B------:R-:W-:Y:S01]  /*1b10*/  IMAD.SHL.U32 R102, R11, 0x80, RZ ;  /* 0x000000800b667824 */ /* 0x000fe200078e00ff */
[C---:B------:R-:W-:Y:S01]  /*1b20*/  IADD3 R114, PT, PT, R222.reuse, 0x80, RZ ;  /* 0x00000080de727810 */ /* 0x040fe20007ffe0ff */
[----:B-1----:R-:W-:Y:S01]  /*1b30*/  IMAD.WIDE.U32 R8, R215, R4, R148 ;  /* 0x00000004d7087225 */ /* 0x002fe200078e0094 */
[----:B------:R-:W-:-:S02]  /*1b40*/  IADD3 R110, PT, PT, R222, 0xc0, RZ ;  /* 0x000000c0de6e7810 */ /* 0x000fc40007ffe0ff */
[----:B------:R-:W-:Y:S01]  /*1b50*/  MOV R100, R71 ;  /* 0x0000004700647202 */ /* 0x000fe20000000f00 */
[C---:B------:R-:W-:Y:S01]  /*1b60*/  IMAD R9, R215.reuse, R5, R9 ;  /* 0x00000005d7097224 */ /* 0x040fe200078e0209 */
[----:B------:R-:W-:Y:S01]  /*1b70*/  SHF.R.S32.HI R5, RZ, 0x1f, R12 ;  /* 0x0000001fff057819 */ /* 0x000fe2000001140c */
[----:B---3--:R-:W-:Y:S01]  /*1b80*/  IMAD.WIDE.U32 R18, R215, UR10, R148 ;  /* 0x0000000ad7127c25 */ /* 0x008fe2000f8e0094 */
[----:B------:R-:W-:Y:S02]  /*1b90*/  SHF.R.S32.HI R95, RZ, 0x1f, R120 ;  /* 0x0000001fff5f7819 */ /* 0x000fe40000011478 */
[C---:B----4-:R-:W-:Y:S01]  /*1ba0*/  SHF.L.U64.HI R86, R2.reuse, 0x5, R3 ;  /* 0x0000000502567819 */ /* 0x050fe20000010203 */
[----:B------:R-:W-:Y:S01]  /*1bb0*/  IMAD.WIDE.U32 R8, R71, UR16, R8 ;  /* 0x0000001047087c25 */ /* 0x000fe2000f8e0008 */
[----:B------:R-:W-:Y:S02]  /*1bc0*/  SHF.L.U32 R89, R2, 0x5, RZ ;  /* 0x0000000502597819 */ /* 0x000fe400000006ff */
[----:B------:R-:W-:Y:S01]  /*1bd0*/  SHF.R.S32.HI R94, RZ, 0x1f, R103 ;  /* 0x0000001fff5e7819 */ /* 0x000fe20000011467 */
[----:B------:R-:W-:Y:S01]  /*1be0*/  IMAD R7, R5, UR12, RZ ;  /* 0x0000000c05077c24 */ /* 0x000fe2000f8e02ff */
[----:B------:R-:W-:Y:S01]  /*1bf0*/  SHF.R.S32.HI R93, RZ, 0x1f, R107 ;  /* 0x0000001fff5d7819 */ /* 0x000fe2000001146b */
[----:B------:R-:W-:Y:S01]  /*1c00*/  IMAD R9, R71, UR17, R9 ;  /* 0x0000001147097c24 */ /* 0x000fe2000f8e0209 */
[----:B------:R-:W-:Y:S01]  /*1c10*/  SHF.R.S32.HI R92, RZ, 0x1f, R102 ;  /* 0x0000001fff5c7819 */ /* 0x000fe20000011466 */
[C---:B------:R-:W-:Y:S01]  /*1c20*/  IMAD R14, R12.reuse, UR13, R7 ;  /* 0x0000000d0c0e7c24 */ /* 0x040fe2000f8e0207 */
[----:B------:R-:W-:Y:S01]  /*1c30*/  SHF.R.S32.HI R91, RZ, 0x1f, R106 ;  /* 0x0000001fff5b7819 */ /* 0x000fe2000001146a */
[C---:B------:R-:W-:Y:S01]  /*1c40*/  IMAD.WIDE.U32 R8, R12.reuse, UR12, R8 ;  /* 0x0000000c0c087c25 */ /* 0x040fe2000f8e0008 */
[----:B------:R-:W-:Y:S01]  /*1c50*/  SHF.R.S32.HI R90, RZ, 0x1f, R105 ;  /* 0x0000001fff5a7819 */ /* 0x000fe20000011469 */
[----:B------:R-:W1:Y:S01]  /*1c60*/  LDCU.64 UR12, c[0x0][0x4e0] ;  /* 0x00009c00ff0c77ac */ /* 0x000e620008000a00 */
[----:B------:R-:W-:Y:S01]  /*1c70*/  SHF.R.S32.HI R88, RZ, 0x1f, R104 ;  /* 0x0000001fff587819 */ /* 0x000fe20000011468 */
[----:B------:R-:W-:Y:S01]  /*1c80*/  IMAD R5, R5, UR18, RZ ;  /* 0x0000001205057c24 */ /* 0x000fe2000f8e02ff */
[----:B------:R-:W-:Y:S01]  /*1c90*/  IADD3 R15, PT, PT, R9, R14, RZ ;  /* 0x0000000e090f7210 */ /* 0x000fe20007ffe0ff */
[----:B------:R-:W-:Y:S01]  /*1ca0*/  IMAD R19, R215, UR11, R19 ;  /* 0x0000000bd7137c24 */ /* 0x000fe2000f8e0213 */
[----:B------:R-:W-:Y:S01]  /*1cb0*/  SHF.R.S32.HI R9, RZ, 0x1f, R63 ;  /* 0x0000001fff097819 */ /* 0x000fe2000001143f */
[----:B------:R-:W-:Y:S01]  /*1cc0*/  IMAD R16, R12, UR19, R5 ;  /* 0x000000130c107c24 */ /* 0x000fe2000f8e0205 */
[----:B------:R-:W-:Y:S01]  /*1cd0*/  SHF.R.S32.HI R5, RZ, 0x1f, R52 ;  /* 0x0000001fff057819 */ /* 0x000fe20000011434 */
[C---:B------:R-:W-:Y:S01]  /*1ce0*/  IMAD.WIDE.U32 R18, R71.reuse, R2, R18 ;  /* 0x0000000247127225 */ /* 0x040fe200078e0012 */
[----:B------:R-:W-:Y:S01]  /*1cf0*/  IADD3.X R9, PT, PT, RZ, ~R9, RZ, P0, !PT ;  /* 0x80000009ff097210 */ /* 0x000fe200007fe4ff */
[----:B------:R-:W2:Y:S01]  /*1d00*/  LDCU.64 UR10, c[0x0][0x4d0] ;  /* 0x00009a00ff0a77ac */ /* 0x000ea20008000a00 */
[C---:B------:R-:W-:Y:S01]  /*1d10*/  IADD3 R78, P0, PT, R52.reuse, R109, RZ ;  /* 0x0000006d344e7210 */ /* 0x040fe20007f1e0ff */
[----:B------:R-:W-:Y:S01]  /*1d20*/  IMAD R19, R71, R3, R19 ;  /* 0x0000000347137224 */ /* 0x000fe200078e0213 */
[----:B------:R-:W-:Y:S01]  /*1d30*/  IADD3 R52, P1, PT, R52, R111, RZ ;  /* 0x0000006f34347210 */ /* 0x000fe20007f3e0ff */
[----:B------:R-:W-:Y:S01]  /*1d40*/  IMAD.MOV.U32 R14, RZ, RZ, R8 ;  /* 0x000000ffff0e7224 */ /* 0x000fe200078e0008 */
[----:B------:R-:W-:Y:S01]  /*1d50*/  USHF.L.U32 UR19, UR16, 0x8, URZ ;  /* 0x0000000810137899 */ /* 0x000fe200080006ff */
[----:B------:R-:W-:-:S02]  /*1d60*/  IMAD.X R79, R5, 0x1, R96, P0 ;  /* 0x00000001054f7824 */ /* 0x000fc400000e0660 */
[----:B------:R-:W-:Y:S02]  /*1d70*/  IMAD.X R5, R5, 0x1, R97, P1 ;  /* 0x0000000105057824 */ /* 0x000fe400008e0661 */
[----:B------:R-:W-:Y:S01]  /*1d80*/  IMAD.WIDE.U32 R12, R12, UR18, R18 ;  /* 0x000000120c0c7c25 */ /* 0x000fe2000f8e0012 */
[----:B------:R-:W-:Y:S01]  /*1d90*/  USHF.L.U32 UR18, UR16, 0x6, URZ ;  /* 0x0000000610127899 */ /* 0x000fe200080006ff */
[----:B------:R-:W-:Y:S02]  /*1da0*/  SHF.L.U64.HI R79, R78, 0x1, R79 ;  /* 0x000000014e4f7819 */ /* 0x000fe4000001024f */
[C---:B------:R-:W-:Y:S01]  /*1db0*/  SHF.L.U64.HI R4, R52.reuse, 0x1, R5 ;  /* 0x0000000134047819 */ /* 0x040fe20000010205 */
[----:B------:R-:W-:Y:S01]  /*1dc0*/  IMAD.SHL.U32 R52, R52, 0x2, RZ ;  /* 0x0000000234347824 */ /* 0x000fe200078e00ff */
[----:B------:R-:W-:Y:S01]  /*1dd0*/  IADD3 R17, PT, PT, R13, R16, RZ ;  /* 0x000000100d117210 */ /* 0x000fe20007ffe0ff */
[C---:B------:R-:W-:Y:S01]  /*1de0*/  IMAD R77, R9.reuse, UR16, RZ ;  /* 0x00000010094d7c24 */ /* 0x040fe2000f8e02ff */
[----:B------:R-:W-:Y:S01]  /*1df0*/  MOV R16, R12 ;  /* 0x0000000c00107202 */ /* 0x000fe20000000f00 */
[----:B------:R-:W-:Y:S01]  /*1e00*/  IMAD.WIDE.U32 R14, R6, UR16, R14 ;  /* 0x00000010060e7c25 */ /* 0x000fe2000f8e000e */
[----:B------:R-:W-:Y:S01]  /*1e10*/  IADD3 R12, P0, PT, R52, UR14, RZ ;  /* 0x0000000e340c7c10 */ /* 0x000fe2000ff1e0ff */
[----:B------:R-:W3:Y:S02]  /*1e20*/  LDCU UR16, c[0x0][0x450] ;  /* 0x00008a00ff1077ac */ /* 0x000ee40008000800 */
[----:B------:R-:W-:Y:S01]  /*1e30*/  IMAD R77, R6, UR17, R77 ;  /* 0x00000011064d7c24 */ /* 0x000fe2000f8e024d */
[----:B------:R-:W-:Y:S01]  /*1e40*/  IADD3.X R13, PT, PT, R4, UR15, RZ, P0, !PT ;  /* 0x0000000f040d7c10 */ /* 0x000fe200087fe4ff */
[----:B------:R-:W4:Y:S01]  /*1e50*/  LDCU.U8 UR17, c[0x0][0x533] ;  /* 0x0000a660ff1177ac */ /* 0x000f220008000000 */
[----:B--2---:R-:W-:Y:S01]  /*1e60*/  IADD3 R52, P0, PT, R52, UR10, RZ ;  /* 0x0000000a34347c10 */ /* 0x004fe2000ff1e0ff */
[----:B------:R-:W-:Y:S01]  /*1e70*/  IMAD.SHL.U32 R78, R78, 0x2, RZ ;  /* 0x000000024e4e7824 */ /* 0x000fe200078e00ff */
[----:B------:R-:W-:Y:S01]  /*1e80*/  LEA R76, P3, R14, UR8, 0x1 ;  /* 0x000000080e4c7c11 */ /* 0x000fe2000f8608ff */
[-C--:B------:R-:W-:Y:S01]  /*1e90*/  IMAD R9, R9, R2.reuse, RZ ;  /* 0x0000000209097224 */ /* 0x080fe200078e02ff */
[----:B------:R-:W-:Y:S01]  /*1ea0*/  IADD3.X R53, PT, PT, R4, UR11, RZ, P0, !PT ;  /* 0x0000000b04357c10 */ /* 0x000fe200087fe4ff */
[----:B------:R-:W-:Y:S01]  /*1eb0*/  IMAD.SHL.U32 R84, R2, 0x100, RZ ;  /* 0x0000010002547824 */ /* 0x000fe200078e00ff */
[----:B------:R-:W-:Y:S01]  /*1ec0*/  IADD3 R85, P0, PT, RZ, -UR21, RZ ;  /* 0x80000015ff557c10 */ /* 0x000fe2000ff1e0ff */
[----:B------:R-:W-:Y:S01]  /*1ed0*/  IMAD R9, R6, R3, R9 ;  /* 0x0000000306097224 */ /* 0x000fe200078e0209 */
[----:B------:R-:W-:Y:S01]  /*1ee0*/  IADD3 R80, P1, PT, R78, UR14, RZ ;  /* 0x0000000e4e507c10 */ /* 0x000fe2000ff3e0ff */
[----:B------:R-:W-:Y:S01]  /*1ef0*/  IMAD.WIDE.U32 R6, R6, R2, R16 ;  /* 0x0000000206067225 */ /* 0x000fe200078e0010 */
[----:B------:R-:W-:-:S02]  /*1f00*/  IADD3.X R82, PT, PT, RZ, ~UR19, RZ, P0, !PT ;  /* 0x80000013ff527c10 */ /* 0x000fc400087fe4ff */
[----:B------:R-:W-:Y:S01]  /*1f10*/  IADD3.X R81, PT, PT, R79, UR15, RZ, P1, !PT ;  /* 0x0000000f4f517c10 */ /* 0x000fe20008ffe4ff */
[----:B------:R-:W-:Y:S01]  /*1f20*/  IMAD.X R84, RZ, RZ, ~R84, P0 ;  /* 0x000000ffff547224 */ /* 0x000fe200000e0e54 */
[----:B------:R-:W-:Y:S01]  /*1f30*/  LEA R10, P2, R6, UR4, 0x1 ;  /* 0x00000004060a7c11 */ /* 0x000fe2000f8408ff */
[----:B------:R-:W-:Y:S01]  /*1f40*/  IMAD.IADD R77, R15, 0x1, R77 ;  /* 0x000000010f4d7824 */ /* 0x000fe200078e024d */
[----:B------:R-:W-:Y:S01]  /*1f50*/  IADD3 R78, P1, PT, R78, UR10, RZ ;  /* 0x0000000a4e4e7c10 */ /* 0x000fe2000ff3e0ff */
[----:B------:R-:W-:Y:S01]  /*1f60*/  IMAD.IADD R9, R7, 0x1, R9 ;  /* 0x0000000107097824 */ /* 0x000fe200078e0209 */
[C---:B------:R-:W-:Y:S01]  /*1f70*/  SHF.R.S64 R83, R85.reuse, 0x1f, R82 ;  /* 0x0000001f55537819 */ /* 0x040fe20000001052 */
[C---:B------:R-:W-:Y:S01]  /*1f80*/  VIADD R68, R222.reuse, 0x20 ;  /* 0x00000020de447836 */ /* 0x040fe20000000000 */
[----:B------:R-:W-:Y:S01]  /*1f90*/  SHF.R.S64 R85, R85, 0x1f, R84 ;  /* 0x0000001f55557819 */ /* 0x000fe20000001054 */
[C---:B------:R-:W-:Y:S01]  /*1fa0*/  VIADD R116, R222.reuse, 0x60 ;  /* 0x00000060de747836 */ /* 0x040fe20000000000 */
[----:B---3--:R-:W-:Y:S01]  /*1fb0*/  MOV R15, UR16 ;  /* 0x00000010000f7c02 */ /* 0x008fe20008000f00 */
[C---:B------:R-:W-:Y:S01]  /*1fc0*/  VIADD R112, R222.reuse, 0xa0 ;  /* 0x000000a0de707836 */ /* 0x040fe20000000000 */
[----:B------:R-:W-:Y:S01]  /*1fd0*/  SHF.R.S32.HI R82, RZ, 0x1f, R82 ;  /* 0x0000001fff527819 */ /* 0x000fe20000011452 */
[----:B------:R-:W-:Y:S01]  /*1fe0*/  VIADD R108, R222, 0xe0 ;  /* 0x000000e0de6c7836 */ /* 0x000fe20000000000 */
[----:B------:R-:W-:Y:S01]  /*1ff0*/  SHF.R.S32.HI R84, RZ, 0x1f, R84 ;  /* 0x0000001fff547819 */ /* 0x000fe20000011454 */
[C---:B------:R-:W-:Y:S01]  /*2000*/  IMAD R101, R55.reuse, -0x100, R63 ;  /* 0xffffff0037657824 */ /* 0x040fe200078e023f */
[----:B------:R-:W-:Y:S01]  /*2010*/  LEA.HI.X R77, R14, UR9, R77, 0x1, P3 ;  /* 0x000000090e4d7c11 */ /* 0x000fe200098f0c4d */
[----:B------:R-:W-:Y:S01]  /*2020*/  IMAD R99, R55, -0x100, R62 ;  /* 0xffffff0037637824 */ /* 0x000fe200078e023e */
[----:B------:R-:W-:Y:S01]  /*2030*/  LEA.HI.X R9, R6, UR5, R9, 0x1, P2 ;  /* 0x0000000506097c11 */ /* 0x000fe200090f0c09 */
[----:B------:R-:W-:Y:S01]  /*2040*/  IMAD.MOV.U32 R98, RZ, RZ, R55 ;  /* 0x000000ffff627224 */ /* 0x000fe200078e0037 */
[----:B------:R-:W-:Y:S01]  /*2050*/  IADD3.X R79, PT, PT, R79, UR11, RZ, P1, !PT ;  /* 0x0000000b4f4f7c10 */ /* 0x000fe20008ffe4ff */
[----:B------:R-:W2:Y:S01]  /*2060*/  LDCU.64 UR4, c[0x0][0x3b8] ;  /* 0x00007700ff0477ac */ /* 0x000ea20008000a00 */
[----:B------:R-:W3:Y:S01]  /*2070*/  LDCU.64 UR14, c[0x0][0x3c0] ;  /* 0x00007800ff0e77ac */ /* 0x000ee20008000a00 */
[----:B------:R-:W1:Y:S01]  /*2080*/  LDCU.128 UR8, c[0x0][0x3a0] ;  /* 0x00007400ff0877ac */ /* 0x000e620008000c00 */
[----:B----4-:R-:W-:-:S11]  /*2090*/  UISETP.NE.AND UP0, UPT, UR17, URZ, UPT ;  /* 0x000000ff1100728c */ /* 0x010fd6000bf05270 */
.L_x_1641:
[----:B------:R-:W-:Y:S01]  /*20a0*/  VIADD R99, R99, 0x100 ;  /* 0x0000010063637836 */ /* 0x000fe20000000000 */
[----:B------:R-:W-:Y:S01]  /*20b0*/  LEA R24, P1, R87, R72, 0x1 ;  /* 0x0000004857187211 */ /* 0x000fe200078208ff */
[----:B------:R-:W-:Y:S01]  /*20c0*/  VIADD R101, R101, 0x100 ;  /* 0x0000010065657836 */ /* 0x000fe20000000000 */
[----:B------:R-:W-:Y:S01]  /*20d0*/  BSSY.RECONVERGENT B1, `(.L_x_1604) ;  /* 0x00005ad000017945 */ /* 0x000fe20003800200 */
[----:B------:R-:W-:Y:S01]  /*20e0*/  VIADD R98, R98, 0xffffffff ;  /* 0xffffffff62627836 */ /* 0x000fe20000000000 */
[----:B------:R-:W-:Y:S01]  /*20f0*/  ISETP.GE.AND P0, PT, R222, R99, PT ;  /* 0x00000063de00720c */ /* 0x000fe20003f06270 */
[----:B------:R-:W-:Y:S01]  /*2100*/  IMAD.MOV.U32 R124, RZ, RZ, R100 ;  /* 0x000000ffff7c7224 */ /* 0x000fe200078e0064 */
[----:B------:R-:W-:Y:S01]  /*2110*/  LEA.HI.X R25, R87, R73, R66, 0x1, P1 ;  /* 0x0000004957197211 */ /* 0x000fe200008f0c42 */
[----:B------:R-:W-:Y:S01]  /*2120*/  VIADD R100, R100, 0xffffff00 ;  /* 0xffffff0064647836 */ /* 0x000fe20000000000 */
[----:B------:R-:W-:Y:S02]  /*2130*/  ISETP.GE.AND P2, PT, R222, R101, !P0 ;  /* 0x00000065de00720c */ /* 0x000fe40004746270 */
[C---:B------:R-:W-:Y:S02]  /*2140*/  ISETP.GE.AND P0, PT, R68.reuse, R99, PT ;  /* 0x000000634400720c */ /* 0x040fe40003f06270 */
[----:B------:R-:W-:Y:S02]  /*2150*/  P2R R0, PR, RZ, 0x4 ;  /* 0x00000004ff007803 */ /* 0x000fe40000000000 */
[----:B------:R-:W-:Y:S02]  /*2160*/  ISETP.LT.OR P3, PT, R68, R101, P0 ;  /* 0x000000654400720c */ /* 0x000fe40000761670 */
[----:B------:R-:W-:Y:S02]  /*2170*/  IADD3 R26, P0, PT, R76, UR18, RZ ;  /* 0x000000124c1a7c10 */ /* 0x000fe4000ff1e0ff */
[----:B------:R-:W-:Y:S02]  /*2180*/  P2R R51, PR, RZ, 0x8 ;  /* 0x00000008ff337803 */ /* 0x000fe40000000000 */
[----:B------:R-:W-:Y:S01]  /*2190*/  IADD3.X R27, PT, PT, R77, UR20, RZ, P0, !PT ;  /* 0x000000144d1b7c10 */ /* 0x000fe200087fe4ff */
[----:B------:R-:W4:Y:S01]  /*21a0*/  @P2 LDG.E.128 R4, desc[UR6][R76.64] ;  /* 0x000000064c042981 */ /* 0x000f22000c1e1d00 */
[C---:B------:R-:W-:Y:S04]  /*21b0*/  ISETP.GE.AND P0, PT, R118.reuse, R99, PT ;  /* 0x000000637600720c */ /* 0x040fe80003f06270 */
[----:B------:R-:W-:Y:S11]  /*21c0*/  ISETP.GE.AND P5, PT, R118, R101, !P0 ;  /* 0x000000657600720c */ /* 0x000ff600047a6270 */
[----:B------:R-:W-:Y:S02]  /*21d0*/  @!UPT UIADD3 URZ, UPT, UPT, URZ, URZ, URZ ;  /* 0x000000fffffff290 */ /* 0x000fe4000fffe0ff */
[----:B------:R-:W-:Y:S04]  /*21e0*/  @P5 IADD3 R16, P0, PT, R26, UR18, RZ ;  /* 0x000000121a105c10 */ /* 0x000fe8000ff1e0ff */
[----:B------:R-:W-:Y:S02]  /*21f0*/  @P5 IADD3.X R17, PT, PT, R27, UR20, RZ, P0, !PT ;  /* 0x000000141b115c10 */ /* 0x000fe400087fe4ff */
[C---:B------:R-:W-:Y:S04]  /*2200*/  ISETP.GE.AND P0, PT, R116.reuse, R99, PT ;  /* 0x000000637400720c */ /* 0x040fe80003f06270 */
[----:B------:R-:W-:Y:S11]  /*2210*/  ISETP.LT.OR P6, PT, R116, R101, P0 ;  /* 0x000000657400720c */ /* 0x000ff600007c1670 */
[----:B------:R-:W-:Y:S02]  /*2220*/  @!UPT UIADD3 URZ, UPT, UPT, URZ, URZ, URZ ;  /* 0x000000fffffff290 */ /* 0x000fe4000fffe0ff */
[----:B------:R-:W5:Y:S01]  /*2230*/  @!P6 LDC.64 R2, c[0x0][0x4b0] ;  /* 0x00012c00ff02eb82 */ /* 0x000f620000000a00 */
[----:B----4-:R4:W-:Y:S06]  /*2240*/  @P2 STG.E.128 desc[UR6][R72.64], R4 ;  /* 0x0000000448002986 */ /* 0x0109ec000c101d06 */
[----:B------:R-:W2:Y:S01]  /*2250*/  @!P3 LDG.E.128 R20, desc[UR6][R26.64] ;  /* 0x000000061a14b981 */ /* 0x000ea2000c1e1d00 */
[----:B----4-:R-:W4:Y:S01]  /*2260*/  @P5 LDC.64 R4, c[0x0][0x3c0] ;  /* 0x0000f000ff045b82 */ /* 0x010f220000000a00 */
[C---:B-----5:R-:W-:Y:S04]  /*2270*/  @!P6 LEA R6, P0, R2.reuse, R26, 0x7 ;  /* 0x0000001a0206e211 */ /* 0x060fe800078038ff */
[----:B------:R-:W-:Y:S02]  /*2280*/  @!P6 LEA.HI.X R7, R2, R27, R3, 0x7, P0 ;  /* 0x0000001b0207e211 */ /* 0x000fe400000f3c03 */
[----:B------:R-:W-:Y:S02]  /*2290*/  ISETP.GE.AND P0, PT, R114, R99, PT ;  /* 0x000000637200720c */ /* 0x000fe40003f06270 */
[CC--:B----4-:R-:W-:Y:S04]  /*22a0*/  @P5 LEA R28, P1, R4.reuse, R24.reuse, 0x6 ;  /* 0x00000018041c5211 */ /* 0x0d0fe800078230ff */
[----:B------:R-:W-:Y:S02]  /*22b0*/  @P5 LEA.HI.X R29, R4, R25, R5, 0x6, P1 ;  /* 0x00000019041d5211 */ /* 0x000fe400008f3405 */
[----:B------:R-:W4:Y:S01]  /*22c0*/  @!P6 LDC.64 R4, c[0x0][0x3c0] ;  /* 0x0000f000ff04eb82 */ /* 0x000f220000000a00 */
[----:B--2---:R2:W-:Y:S01]  /*22d0*/  @!P3 STG.E.128 desc[UR6][R24.64], R20 ;  /* 0x000000141800b986 */ /* 0x0045e2000c101d06 */
[----:B------:R-:W-:Y:S02]  /*22e0*/  ISETP.LT.OR P3, PT, R114, R101, P0 ;  /* 0x000000657200720c */ /* 0x000fe40000761670 */
[C---:B----4-:R-:W-:Y:S03]  /*22f0*/  @!P6 LEA R32, P0, R4.reuse, R24, 0x7 ;  /* 0x000000180420e211 */ /* 0x050fe600078038ff */
[----:B------:R-:W4:Y:S01]  /*2300*/  @P5 LDG.E.128 R16, desc[UR6][R16.64] ;  /* 0x0000000610105981 */ /* 0x000f22000c1e1d00 */
[----:B------:R-:W-:Y:S02]  /*2310*/  @!P6 LEA.HI.X R33, R4, R25, R5, 0x7, P0 ;  /* 0x000000190421e211 */ /* 0x000fe400000f3c05 */
[C---:B------:R-:W-:Y:S04]  /*2320*/  ISETP.GE.AND P0, PT, R112.reuse, R99, PT ;  /* 0x000000637000720c */ /* 0x040fe80003f06270 */
[----:B------:R-:W-:Y:S01]  /*2330*/  ISETP.GE.AND P2, PT, R112, R101, !P0 ;  /* 0x000000657000720c */ /* 0x000fe20004746270 */
[----:B------:R-:W5:Y:S03]  /*2340*/  @!P3 LDC.64 R2, c[0x0][0x4b0] ;  /* 0x00012c00ff02bb82 */ /* 0x000f660000000a00 */
[----:B------:R-:W-:Y:S05]  /*2350*/  P2R R119, PR, RZ, 0x4 ;  /* 0x00000004ff777803 */ /* 0x000fea0000000000 */
[----:B------:R-:W3:Y:S01]  /*2360*/  @!P3 LDC.64 R4, c[0x0][0x3c0] ;  /* 0x0000f000ff04bb82 */ /* 0x000ee20000000a00 */
[----:B-----5:R-:W-:Y:S04]  /*2370*/  @!P3 IMAD.WIDE.U32 R30, R2, 0xc0, R26 ;  /* 0x000000c0021eb825 */ /* 0x020fe800078e001a */
[----:B------:R-:W-:Y:S04]  /*2380*/  @!P3 IMAD R3, R3, 0xc0, RZ ;  /* 0x000000c00303b824 */ /* 0x000fe800078e02ff */
[----:B------:R-:W-:Y:S02]  /*2390*/  @!P3 IMAD.IADD R31, R31, 0x1, R3 ;  /* 0x000000011f1fb824 */ /* 0x000fe400078e0203 */
[----:B------:R-:W5:Y:S01]  /*23a0*/  @P2 LDC.64 R2, c[0x0][0x4b0] ;  /* 0x00012c00ff022b82 */ /* 0x000f620000000a00 */
[----:B---3--:R-:W-:Y:S01]  /*23b0*/  @!P3 IMAD R5, R5, 0xc0, RZ ;  /* 0x000000c00505b824 */ /* 0x008fe200078e02ff */
[----:B----4-:R3:W-:Y:S06]  /*23c0*/  @P5 STG.E.128 desc[UR6][R28.64], R16 ;  /* 0x000000101c005986 */ /* 0x0107ec000c101d06 */
[----:B--2---:R5:W2:Y:S02]  /*23d0*/  @!P6 LDG.E.128 R20, desc[UR6][R6.64] ;  /* 0x000000060614e981 */ /* 0x004aa4000c1e1d00 */
[----:B-----5:R-:W-:Y:S01]  /*23e0*/  @P2 LEA R6, P0, R2, R26, 0x8 ;  /* 0x0000001a02062211 */ /* 0x020fe200078040ff */
[----:B---3--:R-:W-:Y:S03]  /*23f0*/  @!P3 IMAD.WIDE.U32 R28, R4, 0xc0, R24 ;  /* 0x000000c0041cb825 */ /* 0x008fe600078e0018 */
[----:B------:R-:W-:Y:S02]  /*2400*/  @P2 LEA.HI.X R7, R2, R27, R3, 0x8, P0 ;  /* 0x0000001b02072211 */ /* 0x000fe400000f4403 */
[----:B------:R-:W3:Y:S01]  /*2410*/  @P2 LDC.64 R2, c[0x0][0x3c0] ;  /* 0x0000f000ff022b82 */ /* 0x000ee20000000a00 */
[----:B------:R-:W-:Y:S01]  /*2420*/  @!P3 IMAD.IADD R29, R29, 0x1, R5 ;  /* 0x000000011d1db824 */ /* 0x000fe200078e0205 */
[----:B--2---:R2:W-:Y:S06]  /*2430*/  @!P6 STG.E.128 desc[UR6][R32.64], R20 ;  /* 0x000000142000e986 */ /* 0x0045ec000c101d06 */
[----:B------:R-:W4:Y:S06]  /*2440*/  @!P3 LDG.E.128 R16, desc[UR6][R30.64] ;  /* 0x000000061e10b981 */ /* 0x000f2c000c1e1d00 */
[----:B----4-:R3:W-:Y:S06]  /*2450*/  @!P3 STG.E.128 desc[UR6][R28.64], R16 ;  /* 0x000000101c00b986 */ /* 0x0107ec000c101d06 */
[----:B--2---:R-:W2:Y:S01]  /*2460*/  @P2 LDG.E.128 R20, desc[UR6][R6.64] ;  /* 0x0000000606142981 */ /* 0x004ea2000c1e1d00 */
[C---:B---3--:R-:W-:Y:S04]  /*2470*/  @P2 LEA R28, P0, R2.reuse, R24, 0x8 ;  /* 0x00000018021c2211 */ /* 0x048fe800078040ff */
[----:B------:R-:W-:Y:S02]  /*2480*/  @P2 LEA.HI.X R29, R2, R25, R3, 0x8, P0 ;  /* 0x00000019021d2211 */ /* 0x000fe400000f4403 */
[C---:B------:R-:W-:Y:S04]  /*2490*/  ISETP.GE.AND P0, PT, R110.reuse, R99, PT ;  /* 0x000000636e00720c */ /* 0x040fe80003f06270 */
[----:B------:R-:W-:Y:S02]  /*24a0*/  ISETP.GE.AND P4, PT, R110, R101, !P0 ;  /* 0x000000656e00720c */ /* 0x000fe40004786270 */
[C---:B------:R-:W-:Y:S04]  /*24b0*/  ISETP.GE.AND P0, PT, R108.reuse, R99, PT ;  /* 0x000000636c00720c */ /* 0x040fe80003f06270 */
[----:B------:R-:W-:Y:S02]  /*24c0*/  ISETP.GE.AND P1, PT, R108, R101, !P0 ;  /* 0x000000656c00720c */ /* 0x000fe40004726270 */
[----:B------:R-:W-:Y:S02]  /*24d0*/  ISETP.NE.AND P0, PT, R15, RZ, PT ;  /* 0x000000ff0f00720c */ /* 0x000fe40003f05270 */
[----:B------:R-:W-:Y:S03]  /*24e0*/  P2R R115, PR, RZ, 0x2 ;  /* 0x00000002ff737803 */ /* 0x000fe60000000000 */
[----:B------:R-:W3:Y:S02]  /*24f0*/  @P4 LDC.64 R2, c[0x0][0x4b0] ;  /* 0x00012c00ff024b82 */ /* 0x000ee40000000a00 */
[----:B---3--:R-:W-:Y:S02]  /*2500*/  @P4 IMAD R3, R3, 0x140, RZ ;  /* 0x0000014003034824 */ /* 0x008fe400078e02ff */
[----:B------:R-:W-:Y:S04]  /*2510*/  @P4 IMAD.WIDE.U32 R4, R2, 0x140, R26 ;  /* 0x0000014002044825 */ /* 0x000fe800078e001a */
[----:B------:R-:W-:Y:S02]  /*2520*/  @P4 IMAD.IADD R5, R5, 0x1, R3 ;  /* 0x0000000105054824 */ /* 0x000fe400078e0203 */
[----:B------:R-:W3:Y:S02]  /*2530*/  @P1 LDC.64 R2, c[0x0][0x4b0] ;  /* 0x00012c00ff021b82 */ /* 0x000ee40000000a00 */
[----:B---3--:R-:W-:Y:S01]  /*2540*/  @P1 IMAD R3, R3, 0x180, RZ ;  /* 0x0000018003031824 */ /* 0x008fe200078e02ff */
[----:B--2---:R-:W-:Y:S01]  /*2550*/  @P2 STG.E.128 desc[UR6][R28.64], R20 ;  /* 0x000000141c002986 */ /* 0x004fe2000c101d06 */
[----:B------:R-:W-:Y:S05]  /*2560*/  ISETP.GT.AND P2, PT, R98, R69, PT ;  /* 0x000000456200720c */ /* 0x000fea0003f44270 */
[----:B------:R2:W3:Y:S01]  /*2570*/  @P4 LDG.E.128 R16, desc[UR6][R4.64] ;  /* 0x0000000604104981 */ /* 0x0004e2000c1e1d00 */
[----:B------:R-:W-:Y:S02]  /*2580*/  P2R R113, PR, RZ, 0x4 ;  /* 0x00000004ff717803 */ /* 0x000fe40000000000 */
[----:B------:R-:W-:Y:S01]  /*2590*/  ISETP.NE.AND P2, PT, R0, RZ, PT ;  /* 0x000000ff0000720c */ /* 0x000fe20003f45270 */
[----:B--2---:R-:W2:Y:S02]  /*25a0*/  @P4 LDC.64 R4, c[0x0][0x3c0] ;  /* 0x0000f000ff044b82 */ /* 0x004ea40000000a00 */
[----:B--2---:R-:W-:Y:S02]  /*25b0*/  @P4 IMAD R5, R5, 0x140, RZ ;  /* 0x0000014005054824 */ /* 0x004fe400078e02ff */
[----:B------:R-:W-:Y:S04]  /*25c0*/  @P4 IMAD.WIDE.U32 R6, R4, 0x140, R24 ;  /* 0x0000014004064825 */ /* 0x000fe800078e0018 */
[----:B------:R-:W-:Y:S02]  /*25d0*/  @P4 IMAD.IADD R7, R7, 0x1, R5 ;  /* 0x0000000107074824 */ /* 0x000fe400078e0205 */
[----:B------:R-:W-:Y:S04]  /*25e0*/  @P1 IMAD.WIDE.U32 R26, R2, 0x180, R26 ;  /* 0x00000180021a1825 */ /* 0x000fe800078e001a */
[----:B------:R-:W-:Y:S02]  /*25f0*/  @P1 IMAD.IADD R27, R27, 0x1, R3 ;  /* 0x000000011b1b1824 */ /* 0x000fe400078e0203 */
[----:B------:R-:W2:Y:S02]  /*2600*/  @P1 LDC.64 R2, c[0x0][0x3c0] ;  /* 0x0000f000ff021b82 */ /* 0x000ea40000000a00 */
[----:B--2---:R-:W-:Y:S04]  /*2610*/  @P1 IMAD.WIDE.U32 R24, R2, 0x180, R24 ;  /* 0x0000018002181825 */ /* 0x004fe800078e0018 */
[----:B------:R-:W-:Y:S04]  /*2620*/  @P1 IMAD R3, R3, 0x180, RZ ;  /* 0x0000018003031824 */ /* 0x000fe800078e02ff */
[----:B------:R-:W-:Y:S01]  /*2630*/  @P1 IMAD.IADD R25, R25, 0x1, R3 ;  /* 0x0000000119191824 */ /* 0x000fe200078e0203 */
[----:B---3--:R2:W-:Y:S06]  /*2640*/  @P4 STG.E.128 desc[UR6][R6.64], R16 ;  /* 0x0000001006004986 */ /* 0x0085ec000c101d06 */
[----:B--2---:R-:W2:Y:S06]  /*2650*/  @P1 LDG.E.128 R4, desc[UR6][R26.64] ;  /* 0x000000061a041981 */ /* 0x004eac000c1e1d00 */
[----:B--2---:R2:W-:Y:S01]  /*2660*/  @P1 STG.E.128 desc[UR6][R24.64], R4 ;  /* 0x0000000418001986 */ /* 0x0045e2000c101d06 */
[----:B------:R-:W-:Y:S05]  /*2670*/  @P0 BRA `(.L_x_1605) ;  /* 0x0000000400100947 */ /* 0x000fea0003800000 */
[----:B------:R-:W3:Y:S01]  /*2680*/  @P5 LDC.64 R2, c[0x0][0x4a8] ;  /* 0x00012a00ff025b82 */ /* 0x000ee20000000a00 */
[----:B------:R-:W-:Y:S01]  /*2690*/  @P2 IMAD.MOV.U32 R8, RZ, RZ, R10 ;  /* 0x000000ffff082224 */ /* 0x000fe200078e000a */
[C---:B------:R-:W-:Y:S01]  /*26a0*/  LEA R30, P0, R89.reuse, R10, 0x1 ;  /* 0x0000000a591e7211 */ /* 0x040fe200078008ff */
[----:B------:R-:W-:Y:S03]  /*26b0*/  IMAD.MOV.U32 R15, RZ, RZ, RZ ;  /* 0x000000ffff0f7224 */ /* 0x000fe600078e00ff */
[----:B--2---:R-:W2:Y:S01]  /*26c0*/  @P2 LDG.E.128 R4, desc[UR6][R8.64] ;  /* 0x0000000608042981 */ /* 0x004ea2000c1e1d00 */
[----:B------:R-:W-:Y:S02]  /*26d0*/  LEA.HI.X R31, R89, R9, R86, 0x1, P0 ;  /* 0x00000009591f7211 */ /* 0x000fe400000f0c56 */
[C---:B------:R-:W-:Y:S04]  /*26e0*/  LEA R28, P0, R65.reuse, R74, 0x1 ;  /* 0x0000004a411c7211 */ /* 0x040fe800078008ff */
[----:B------:R-:W-:Y:S01]  /*26f0*/  LEA.HI.X R29, R65, R75, R64, 0x1, P0 ;  /* 0x0000004b411d7211 */ /* 0x000fe200000f0c40 */
[----:B--2---:R2:W-:Y:S01]  /*2700*/  @P2 STG.E.128 desc[UR6][R74.64], R4 ;  /* 0x000000044a002986 */ /* 0x0045e2000c101d06 */
[C---:B---3--:R-:W-:Y:S02]  /*2710*/  @P5 LEA R34, P0, R2.reuse, R30, 0x6 ;  /* 0x0000001e02225211 */ /* 0x048fe400078030ff */
[----:B------:R-:W-:Y:S02]  /*2720*/  ISETP.NE.AND P2, PT, R119, RZ, PT ;  /* 0x000000ff7700720c */ /* 0x000fe40003f45270 */
[----:B------:R-:W-:Y:S02]  /*2730*/  @P5 LEA.HI.X R35, R2, R31, R3, 0x6, P0 ;  /* 0x0000001f02235211 */ /* 0x000fe400000f3403 */
[----:B------:R-:W3:Y:S02]  /*2740*/  @P5 LDC.64 R2, c[0x0][0x3b8] ;  /* 0x0000ee00ff025b82 */ /* 0x000ee40000000a00 */
[C---:B---3--:R-:W-:Y:S06]  /*2750*/  @P5 LEA R32, P0, R2.reuse, R28, 0x6 ;  /* 0x0000001c02205211 */ /* 0x048fec00078030ff */
[----:B--2---:R-:W2:Y:S01]  /*2760*/  @!P6 LDC.64 R4, c[0x0][0x3b8] ;  /* 0x0000ee00ff04eb82 */ /* 0x004ea20000000a00 */
[----:B------:R-:W-:Y:S02]  /*2770*/  @P5 LEA.HI.X R33, R2, R29, R3, 0x6, P0 ;  /* 0x0000001d02215211 */ /* 0x000fe400000f3403 */
[----:B------:R-:W-:Y:S05]  /*2780*/  ISETP.NE.AND P0, PT, R51, RZ, PT ;  /* 0x000000ff3300720c */ /* 0x000fea0003f05270 */
[----:B------:R-:W3:Y:S08]  /*2790*/  @!P6 LDC.64 R2, c[0x0][0x4a8] ;  /* 0x00012a00ff02eb82 */ /* 0x000ef00000000a00 */
[----:B------:R-:W4:Y:S05]  /*27a0*/  @!P0 LDG.E.128 R24, desc[UR6][R30.64] ;  /* 0x000000061e188981 */ /* 0x000f2a000c1e1d00 */
[----:B----4-:R2:W-:Y:S01]  /*27b0*/  @!P0 STG.E.128 desc[UR6][R28.64], R24 ;  /* 0x000000181c008986 */ /* 0x0105e2000c101d06 */
[C---:B---3--:R-:W-:Y:S04]  /*27c0*/  @!P6 LEA R16, P0, R2.reuse, R30, 0x7 ;  /* 0x0000001e0210e211 */ /* 0x048fe800078038ff */
[----:B------:R-:W3:Y:S01]  /*27d0*/  @P5 LDG.E.128 R20, desc[UR6][R34.64] ;  /* 0x0000000622145981 */ /* 0x000ee2000c1e1d00 */
[----:B------:R-:W-:Y:S02]  /*27e0*/  @!P6 LEA.HI.X R17, R2, R31, R3, 0x7, P0 ;  /* 0x0000001f0211e211 */ /* 0x000fe400000f3c03 */
[----:B------:R-:W4:Y:S02]  /*27f0*/  @!P3 LDC.64 R2, c[0x0][0x4a8] ;  /* 0x00012a00ff02bb82 */ /* 0x000f240000000a00 */
[----:B----4-:R-:W-:Y:S01]  /*2800*/  @!P3 IMAD R3, R3, 0xc0, RZ ;  /* 0x000000c00303b824 */ /* 0x010fe200078e02ff */
[----:B--2---:R-:W-:Y:S01]  /*2810*/  @!P6 LEA R24, P0, R4, R28, 0x7 ;  /* 0x0000001c0418e211 */ /* 0x004fe200078038ff */
[----:B------:R-:W-:Y:S03]  /*2820*/  @!P3 IMAD.WIDE.U32 R6, R2, 0xc0, R30 ;  /* 0x000000c00206b825 */ /* 0x000fe600078e001e */
[----:B------:R-:W-:Y:S01]  /*2830*/  @!P6 LEA.HI.X R25, R4, R29, R5, 0x7, P0 ;  /* 0x0000001d0419e211 */ /* 0x000fe200000f3c05 */
[----:B------:R-:W-:Y:S01]  /*2840*/  @!P3 IMAD.IADD R7, R7, 0x1, R3 ;  /* 0x000000010707b824 */ /* 0x000fe200078e0203 */
[----:B------:R-:W2:Y:S08]  /*2850*/  @!P3 LDC.64 R4, c[0x0][0x3b8] ;  /* 0x0000ee00ff04bb82 */ /* 0x000eb00000000a00 */
[----:B------:R-:W4:Y:S01]  /*2860*/  @P2 LDC.64 R2, c[0x0][0x4a8] ;  /* 0x00012a00ff022b82 */ /* 0x000f220000000a00 */
[----:B--2---:R-:W-:Y:S01]  /*2870*/  @!P3 IMAD R5, R5, 0xc0, RZ ;  /* 0x000000c00505b824 */ /* 0x004fe200078e02ff */
[C---:B----4-:R-:W-:Y:S04]  /*2880*/  @P2 LEA R26, P0, R2.reuse, R30, 0x8 ;  /* 0x0000001e021a2211 */ /* 0x050fe800078040ff */
[----:B------:R-:W-:Y:S02]  /*2890*/  @P2 LEA.HI.X R27, R2, R31, R3, 0x8, P0 ;  /* 0x0000001f021b2211 */ /* 0x000fe400000f4403 */
[----:B------:R-:W2:Y:S02]  /*28a0*/  @P4 LDC.64 R2, c[0x0][0x4a8] ;  /* 0x00012a00ff024b82 */ /* 0x000ea40000000a00 */
[----:B--2---:R-:W-:Y:S01]  /*28b0*/  @P4 IMAD R3, R3, 0x140, RZ ;  /* 0x0000014003034824 */ /* 0x004fe200078e02ff */
[----:B---3--:R2:W-:Y:S05]  /*28c0*/  @P5 STG.E.128 desc[UR6][R32.64], R20 ;  /* 0x0000001420005986 */ /* 0x0085ea000c101d06 */
[----:B------:R-:W3:Y:S05]  /*28d0*/  @!P6 LDG.E.128 R16, desc[UR6][R16.64] ;  /* 0x000000061010e981 */ /* 0x000eea000c1e1d00 */
[----:B---3--:R3:W-:Y:S05]  /*28e0*/  @!P6 STG.E.128 desc[UR6][R24.64], R16 ;  /* 0x000000101800e986 */ /* 0x0087ea000c101d06 */
[----:B--2---:R2:W4:Y:S02]  /*28f0*/  @!P3 LDG.E.128 R20, desc[UR6][R6.64] ;  /* 0x000000060614b981 */ /* 0x004524000c1e1d00 */
[----:B--2---:R-:W-:Y:S04]  /*2900*/  @!P3 IMAD.WIDE.U32 R6, R4, 0xc0, R28 ;  /* 0x000000c00406b825 */ /* 0x004fe800078e001c */
[----:B------:R-:W-:Y:S02]  /*2910*/  @!P3 IMAD.IADD R7, R7, 0x1, R5 ;  /* 0x000000010707b824 */ /* 0x000fe400078e0205 */
[----:B------:R-:W3:Y:S02]  /*2920*/  @P2 LDC.64 R4, c[0x0][0x3b8] ;  /* 0x0000ee00ff042b82 */ /* 0x000ee40000000a00 */
[C---:B---3--:R-:W-:Y:S04]  /*2930*/  @P2 LEA R24, P0, R4.reuse, R28, 0x8 ;  /* 0x0000001c04182211 */ /* 0x048fe800078040ff */
[----:B------:R-:W-:Y:S01]  /*2940*/  @P2 LEA.HI.X R25, R4, R29, R5, 0x8, P0 ;  /* 0x0000001d04192211 */ /* 0x000fe200000f4405 */
[----:B----4-:R2:W-:Y:S05]  /*2950*/  @!P3 STG.E.128 desc[UR6][R6.64], R20 ;  /* 0x000000140600b986 */ /* 0x0105ea000c101d06 */
[----:B------:R-:W3:Y:S01]  /*2960*/  @P2 LDG.E.128 R16, desc[UR6][R26.64] ;  /* 0x000000061a102981 */ /* 0x000ee2000c1e1d00 */
[----:B--2---:R-:W-:Y:S04]  /*2970*/  @P4 IMAD.WIDE.U32 R6, R2, 0x140, R30 ;  /* 0x0000014002064825 */ /* 0x004fe800078e001e */
[----:B------:R-:W-:Y:S02]  /*2980*/  @P4 IMAD.IADD R7, R7, 0x1, R3 ;  /* 0x0000000107074824 */ /* 0x000fe400078e0203 */
[----:B------:R-:W2:Y:S02]  /*2990*/  @P4 LDC.64 R2, c[0x0][0x3b8] ;  /* 0x0000ee00ff024b82 */ /* 0x000ea40000000a00 */
[----:B--2---:R-:W-:Y:S04]  /*29a0*/  @P4 IMAD.WIDE.U32 R20, R2, 0x140, R28 ;  /* 0x0000014002144825 */ /* 0x004fe800078e001c */
[----:B------:R-:W-:Y:S04]  /*29b0*/  @P4 IMAD R3, R3, 0x140, RZ ;  /* 0x0000014003034824 */ /* 0x000fe800078e02ff */
[----:B------:R-:W-:Y:S01]  /*29c0*/  @P4 IMAD.IADD R21, R21, 0x1, R3 ;  /* 0x0000000115154824 */ /* 0x000fe200078e0203 */
[----:B---3--:R3:W-:Y:S05]  /*29d0*/  @P2 STG.E.128 desc[UR6][R24.64], R16 ;  /* 0x0000001018002986 */ /* 0x0087ea000c101d06 */
[----:B------:R-:W2:Y:S05]  /*29e0*/  @P4 LDG.E.128 R4, desc[UR6][R6.64] ;  /* 0x0000000606044981 */ /* 0x000eaa000c1e1d00 */
[----:B--2---:R3:W-:Y:S01]  /*29f0*/  @P4 STG.E.128 desc[UR6][R20.64], R4 ;  /* 0x0000000414004986 */ /* 0x0047e2000c101d06 */
[----:B------:R-:W-:Y:S05]  /*2a00*/  @!P1 BRA `(.L_x_1606) ;  /* 0x0000005000649947 */ /* 0x000fea0003800000 */
[----:B------:R-:W2:Y:S02]  /*2a10*/  LDC.64 R2, c[0x0][0x4a8] ;  /* 0x00012a00ff027b82 */ /* 0x000ea40000000a00 */
[----:B--2---:R-:W-:Y:S04]  /*2a20*/  IMAD.WIDE.U32 R30, R2, 0x180, R30 ;  /* 0x00000180021e7825 */ /* 0x004fe800078e001e */
[----:B------:R-:W-:Y:S05]  /*2a30*/  IMAD R3, R3, 0x180, RZ ;  /* 0x0000018003037824 */ /* 0x000fea00078e02ff */
[----:B------:R-:W-:Y:S02]  /*2a40*/  IADD3 R31, PT, PT, R31, R3, RZ ;  /* 0x000000031f1f7210 */ /* 0x000fe40007ffe0ff */
[----:B------:R-:W2:Y:S03]  /*2a50*/  LDC.64 R2, c[0x0][0x3b8] ;  /* 0x0000ee00ff027b82 */ /* 0x000ea60000000a00 */
[----:B---3--:R-:W3:Y:S01]  /*2a60*/  LDG.E.128 R4, desc[UR6][R30.64] ;  /* 0x000000061e047981 */ /* 0x008ee2000c1e1d00 */
[----:B--2---:R-:W-:Y:S02]  /*2a70*/  IMAD R3, R3, 0x180, RZ ;  /* 0x0000018003037824 */ /* 0x004fe400078e02ff */
[----:B------:R-:W-:Y:S05]  /*2a80*/  IMAD.WIDE.U32 R28, R2, 0x180, R28 ;  /* 0x00000180021c7825 */ /* 0x000fea00078e001c */
[----:B------:R-:W-:Y:S05]  /*2a90*/  IADD3 R29, PT, PT, R29, R3, RZ ;  /* 0x000000031d1d7210 */ /* 0x000fea0007ffe0ff */
[----:B---3--:R2:W-:Y:S01]  /*2aa0*/  STG.E.128 desc[UR6][R28.64], R4 ;  /* 0x000000041c007986 */ /* 0x0085e2000c101d06 */
[----:B------:R-:W-:Y:S05]  /*2ab0*/  BRA `(.L_x_1606) ;  /* 0x0000005000387947 */ /* 0x000fea0003800000 */
.L_x_1605:
[----:B------:R-:W-:Y:S05]  /*2ac0*/  BRA.U !UP0, `(.L_x_1607) ;  /* 0x0000001d08d87547 */ /* 0x000fea000b800000 */
[C---:B------:R-:W-:Y:S01]  /*2ad0*/  LEA R40, P0, R89.reuse, R10, 0x1 ;  /* 0x0000000a59287211 */ /* 0x040fe200078008ff */
[----:B------:R-:W3:Y:S01]  /*2ae0*/  LDC R36, c[0x0][0x450] ;  /* 0x00011400ff247b82 */ /* 0x000ee20000000800 */
[C---:B------:R-:W-:Y:S01]  /*2af0*/  SHF.L.U64.HI R3, R120.reuse, 0x1, R95 ;  /* 0x0000000178037819 */ /* 0x040fe2000001025f */
[----:B--2---:R-:W-:Y:S01]  /*2b00*/  IMAD.SHL.U32 R5, R120, 0x2, RZ ;  /* 0x0000000278057824 */ /* 0x004fe200078e00ff */
[----:B------:R-:W-:Y:S01]  /*2b10*/  LEA.HI.X R41, R89, R9, R86, 0x1, P0 ;  /* 0x0000000959297211 */ /* 0x000fe200000f0c56 */
[----:B------:R-:W-:Y:S01]  /*2b20*/  BSSY.RECONVERGENT B0, `(.L_x_1608) ;  /* 0x000003a000007945 */ /* 0x000fe20003800200 */
[C---:B------:R-:W-:Y:S04]  /*2b30*/  LEA R38, P0, R65.reuse, R74, 0x1 ;  /* 0x0000004a41267211 */ /* 0x040fe800078008ff */
[----:B------:R-:W-:Y:S02]  /*2b40*/  LEA.HI.X R39, R65, R75, R64, 0x1, P0 ;  /* 0x0000004b41277211 */ /* 0x000fe400000f0c40 */
[-C--:B------:R-:W-:Y:S05]  /*2b50*/  IADD3 R6, P0, PT, R12, R5.reuse, RZ ;  /* 0x000000050c067210 */ /* 0x080fea0007f1e0ff */
[--C-:B------:R-:W-:Y:S01]  /*2b60*/  IMAD.X R7, R13, 0x1, R3.reuse, P0 ;  /* 0x000000010d077824 */ /* 0x100fe200000e0603 */
[----:B------:R-:W-:Y:S05]  /*2b70*/  IADD3 R34, P0, PT, R52, R5, RZ ;  /* 0x0000000534227210 */ /* 0x000fea0007f1e0ff */
[----:B------:R-:W-:Y:S01]  /*2b80*/  IMAD.X R35, R53, 0x1, R3, P0 ;  /* 0x0000000135237824 */ /* 0x000fe200000e0603 */
[----:B------:R-:W-:Y:S07]  /*2b90*/  @!P2 BRA `(.L_x_1609) ;  /* 0x0000000000c8a947 */ /* 0x000fee0003800000 */
[----:B------:R-:W-:Y:S02]  /*2ba0*/  ISETP.GE.AND P0, PT, R148, R15, PT ;  /* 0x0000000f9400720c */ /* 0x000fe40003f06270 */
[----:B------:R-:W-:Y:S05]  /*2bb0*/  MOV R8, R10 ;  /* 0x0000000a00087202 */ /* 0x000fea0000000f00 */
[----:B------:R-:W2:Y:S08]  /*2bc0*/  LDG.E.128 R20, desc[UR6][R8.64] ;  /* 0x0000000608147981 */ /* 0x000eb0000c1e1d00 */
[----:B------:R-:W4:Y:S06]  /*2bd0*/  @!P0 LDG.E.64 R32, desc[UR6][R52.64] ;  /* 0x0000000634208981 */ /* 0x000f2c000c1e1b00 */
[----:B------:R-:W5:Y:S01]  /*2be0*/  @!P0 LDG.E.64 R16, desc[UR6][R12.64] ;  /* 0x000000060c108981 */ /* 0x000f62000c1e1b00 */
[--C-:B----4-:R-:W-:Y:S01]  /*2bf0*/  @!P0 HADD2.F32 R27, -RZ, R32.reuse.H0_H0 ;  /* 0x20000020ff1b8230 */ /* 0x110fe20000004100 */
[----:B--2---:R-:W-:Y:S01]  /*2c00*/  @!P0 MOV R19, R20 ;  /* 0x0000001400138202 */ /* 0x004fe20000000f00 */
[----:B------:R-:W-:Y:S01]  /*2c10*/  @!P0 HADD2.F32 R26, -RZ, R33.H0_H0 ;  /* 0x20000021ff1a8230 */ /* 0x000fe20000004100 */
[----:B------:R-:W-:Y:S01]  /*2c20*/  @!P0 MOV R14, R21 ;  /* 0x00000015000e8202 */ /* 0x000fe20000000f00 */
[----:B------:R-:W-:Y:S02]  /*2c30*/  @!P0 HADD2.F32 R31, -RZ, R32.H1_H1 ;  /* 0x30000020ff1f8230 */ /* 0x000fe40000004100 */
[--C-:B------:R-:W-:Y:S02]  /*2c40*/  @!P0 HADD2.F32 R25, -RZ, R19.reuse.H1_H1 ;  /* 0x30000013ff198230 */ /* 0x100fe40000004100 */
[--C-:B-----5:R-:W-:Y:S02]  /*2c50*/  @!P0 HADD2.F32 R18, -RZ, R16.reuse.H0_H0 ;  /* 0x20000010ff128230 */ /* 0x120fe40000004100 */
        /* <DEDUP_REMOVED lines=38> */
.L_x_1609:
[----:B-1----:R-:W-:Y:S05]  /*2ec0*/  BSYNC.RECONVERGENT B0 ;  /* 0x0000000000007941 */ /* 0x002fea0003800200 */
.L_x_1608:
[----:B------:R-:W-:Y:S01]  /*2ed0*/  ISETP.NE.AND P0, PT, R51, RZ, PT ;  /* 0x000000ff3300720c */ /* 0x000fe20003f05270 */
[----:B------:R-:W-:Y:S11]  /*2ee0*/  BSSY.RECONVERGENT B0, `(.L_x_1610) ;  /* 0x0000035000007945 */ /* 0x000ff60003800200 */
[----:B------:R-:W-:Y:S01]  /*2ef0*/  @!UPT UIADD3 URZ, UPT, UPT, URZ, URZ, URZ ;  /* 0x000000fffffff290 */ /* 0x000fe2000fffe0ff */
[----:B------:R-:W-:Y:S05]  /*2f00*/  @P0 BRA `(.L_x_1611) ;  /* 0x0000000000c80947 */ /* 0x000fea0003800000 */
[----:B------:R-:W-:Y:S01]  /*2f10*/  ISETP.GE.AND P0, PT, R148, R15, PT ;  /* 0x0000000f9400720c */ /* 0x000fe20003f06270 */
[----:B--2---:R-:W2:Y:S11]  /*2f20*/  LDG.E.128 R20, desc[UR6][R40.64] ;  /* 0x0000000628147981 */ /* 0x004eb6000c1e1d00 */
[----:B------:R-:W-:Y:S01]  /*2f30*/  @!UPT UIADD3 URZ, UPT, UPT, URZ, URZ, URZ ;  /* 0x000000fffffff290 */ /* 0x000fe2000fffe0ff */
[----:B------:R-:W4:Y:S06]  /*2f40*/  @!P0 LDG.E.64 R30, desc[UR6][R34.64] ;  /* 0x00000006221e8981 */ /* 0x000f2c000c1e1b00 */
[----:B------:R-:W5:Y:S01]  /*2f50*/  @!P0 LDG.E.64 R16, desc[UR6][R6.64] ;  /* 0x0000000606108981 */ /* 0x000f62000c1e1b00 */
[--C-:B----4-:R-:W-:Y:S01]  /*2f60*/  @!P0 HADD2.F32 R25, -RZ, R30.reuse.H0_H0 ;  /* 0x2000001eff198230 */ /* 0x110fe20000004100 */
[----:B--2---:R-:W-:Y:S01]  /*2f70*/  @!P0 MOV R18, R20 ;  /* 0x0000001400128202 */ /* 0x004fe20000000f00 */
[----:B------:R-:W-:Y:S01]  /*2f80*/  @!P0 HADD2.F32 R26, -RZ, R31.H0_H0 ;  /* 0x2000001fff1a8230 */ /* 0x000fe20000004100 */
[----:B------:R-:W-:Y:S01]  /*2f90*/  @!P0 MOV R8, R21 ;  /* 0x0000001500088202 */ /* 0x000fe20000000f00 */
[----:B------:R-:W-:Y:S02]  /*2fa0*/  @!P0 HADD2.F32 R29, -RZ, R30.H1_H1 ;  /* 0x3000001eff1d8230 */ /* 0x000fe40000004100 */
[----:B------:R-:W-:Y:S02]  /*2fb0*/  @!P0 HADD2.F32 R19, -RZ, R18.H1_H1 ;  /* 0x30000012ff138230 */ /* 0x000fe40000004100 */
[----:B-----5:R-:W-:Y:S02]  /*2fc0*/  @!P0 HADD2.F32 R14, -RZ, R16.H0_H0 ;  /* 0x20000010ff0e8230 */ /* 0x020fe40000004100 */
        /* <DEDUP_REMOVED lines=38> */
.L_x_1611:
[----:B------:R-:W-:Y:S05]  /*3230*/  BSYNC.RECONVERGENT B0 ;  /* 0x0000000000007941 */ /* 0x000fea0003800200 */
.L_x_1610:
[----:B------:R-:W-:Y:S04]  /*3240*/  BSSY.RECONVERGENT B0, `(.L_x_1612) ;  /* 0x000003c000007945 */ /* 0x000fe80003800200 */
[----:B------:R-:W-:Y:S05]  /*3250*/  @!P5 BRA `(.L_x_1613) ;  /* 0x0000000000e8d947 */ /* 0x000fea0003800000 */
[----:B------:R-:W4:Y:S08]  /*3260*/  LDC.64 R44, c[0x0][0x4a8] ;  /* 0x00012a00ff2c7b82 */ /* 0x000f300000000a00 */
[----:B------:R-:W5:Y:S01]  /*3270*/  LDC.64 R42, c[0x0][0x3b8] ;  /* 0x0000ee00ff2a7b82 */ /* 0x000f620000000a00 */
[C---:B----4-:R-:W-:Y:S04]  /*3280*/  LEA R46, P0, R44.reuse, R40, 0x6 ;  /* 0x000000282c2e7211 */ /* 0x050fe800078030ff */
[----:B------:R-:W-:Y:S02]  /*3290*/  LEA.HI.X R47, R44, R41, R45, 0x6, P0 ;  /* 0x000000292c2f7211 */ /* 0x000fe400000f342d */
[C---:B-----5:R-:W-:Y:S03]  /*32a0*/  LEA R44, P0, R42.reuse, R38, 0x6 ;  /* 0x000000262a2c7211 */ /* 0x060fe600078030ff */
[----:B-12---:R-:W2:Y:S01]  /*32b0*/  LDG.E.128 R20, desc[UR6][R46.64] ;  /* 0x000000062e147981 */ /* 0x006ea2000c1e1d00 */
[----:B------:R-:W-:Y:S02]  /*32c0*/  LEA.HI.X R45, R42, R39, R43, 0x6, P0 ;  /* 0x000000272a2d7211 */ /* 0x000fe400000f342b */
[----:B------:R-:W-:Y:S11]  /*32d0*/  ISETP.GE.AND P0, PT, R148, R15, PT ;  /* 0x0000000f9400720c */ /* 0x000ff60003f06270 */
[----:B------:R-:W-:Y:S02]  /*32e0*/  @!UPT UIADD3 URZ, UPT, UPT, URZ, URZ, URZ ;  /* 0x000000fffffff290 */ /* 0x000fe4000fffe0ff */
[C---:B------:R-:W-:Y:S04]  /*32f0*/  @!P0 IMAD.WIDE R32, R11.reuse, 0x40, R34 ;  /* 0x000000400b208825 */ /* 0x040fe800078e0222 */
[----:B------:R-:W-:Y:S02]  /*3300*/  @!P0 IMAD.WIDE R24, R11, 0x40, R6 ;  /* 0x000000400b188825 */ /* 0x000fe400078e0206 */
[----:B------:R-:W4:Y:S06]  /*3310*/  @!P0 LDG.E.64 R32, desc[UR6][R32.64] ;  /* 0x0000000620208981 */ /* 0x000f2c000c1e1b00 */
[----:B------:R1:W5:Y:S01]  /*3320*/  @!P0 LDG.E.64 R16, desc[UR6][R24.64] ;  /* 0x0000000618108981 */ /* 0x000362000c1e1b00 */
[----:B--2---:R-:W-:Y:S02]  /*3330*/  @!P0 MOV R18, R20 ;  /* 0x0000001400128202 */ /* 0x004fe40000000f00 */
[----:B------:R-:W-:Y:S03]  /*3340*/  @!P0 MOV R8, R21 ;  /* 0x0000001500088202 */ /* 0x000fe60000000f00 */
[--C-:B------:R-:W-:Y:S02]  /*3350*/  @!P0 HADD2.F32 R19, -RZ, R18.reuse.H1_H1 ;  /* 0x30000012ff138230 */ /* 0x100fe40000004100 */
[----:B------:R-:W-:Y:S01]  /*3360*/  @!P0 HADD2.F32 R29, -RZ, R18.H0_H0 ;  /* 0x20000012ff1d8230 */ /* 0x000fe20000004100 */
[----:B------:R-:W-:Y:S05]  /*3370*/  @!P0 MOV R18, R22 ;  /* 0x0000001600128202 */ /* 0x000fea0000000f00 */
[--C-:B-1----:R-:W-:Y:S02]  /*3380*/  @!P0 HADD2.F32 R24, -RZ, R18.reuse.H1_H1 ;  /* 0x30000012ff188230 */ /* 0x102fe40000004100 */
[----:B------:R-:W-:Y:S02]  /*3390*/  @!P0 HADD2.F32 R28, -RZ, R18.H0_H0 ;  /* 0x20000012ff1c8230 */ /* 0x000fe40000004100 */
[--C-:B----4-:R-:W-:Y:S02]  /*33a0*/  @!P0 HADD2.F32 R27, -RZ, R32.reuse.H0_H0 ;  /* 0x20000020ff1b8230 */ /* 0x110fe40000004100 */
[----:B------:R-:W-:Y:S02]  /*33b0*/  @!P0 HADD2.F32 R26, -RZ, R33.H0_H0 ;  /* 0x20000021ff1a8230 */ /* 0x000fe40000004100 */
[----:B------:R-:W-:Y:S02]  /*33c0*/  @!P0 HADD2.F32 R31, -RZ, R32.H1_H1 ;  /* 0x30000020ff1f8230 */ /* 0x000fe40000004100 */
[C---:B------:R-:W-:Y:S01]  /*33d0*/  @!P0 FMUL.FTZ R37, R19.reuse, R27 ;  /* 0x0000001b13258220 */ /* 0x040fe20000410000 */
[--C-:B-----5:R-:W-:Y:S02]  /*33e0*/  @!P0 HADD2.F32 R14, -RZ, R16.reuse.H0_H0 ;  /* 0x20000010ff0e8230 */ /* 0x120fe40000004100 */
        /* <DEDUP_REMOVED lines=33> */
.L_x_1613:
[----:B------:R-:W-:Y:S05]  /*3600*/  BSYNC.RECONVERGENT B0 ;  /* 0x0000000000007941 */ /* 0x000fea0003800200 */
.L_x_1612:
[----:B------:R-:W-:Y:S04]  /*3610*/  BSSY.RECONVERGENT B0, `(.L_x_1614) ;  /* 0x000003c000007945 */ /* 0x000fe80003800200 */
[----:B------:R-:W-:Y:S05]  /*3620*/  @P6 BRA `(.L_x_1615) ;  /* 0x0000000000e86947 */ /* 0x000fea0003800000 */
[----:B------:R-:W4:Y:S01]  /*3630*/  LDC.64 R42, c[0x0][0x4a8] ;  /* 0x00012a00ff2a7b82 */ /* 0x000f220000000a00 */
[----:B------:R-:W-:Y:S11]  /*3640*/  ISETP.GE.AND P0, PT, R148, R15, PT ;  /* 0x0000000f9400720c */ /* 0x000ff60003f06270 */
[----:B------:R-:W-:Y:S02]  /*3650*/  @!UPT UIADD3 URZ, UPT, UPT, URZ, URZ, URZ ;  /* 0x000000fffffff290 */ /* 0x000fe4000fffe0ff */
[C---:B------:R-:W-:Y:S04]  /*3660*/  @!P0 IMAD.WIDE R32, R11.reuse, 0x80, R34 ;  /* 0x000000800b208825 */ /* 0x040fe800078e0222 */
[----:B------:R-:W-:Y:S02]  /*3670*/  @!P0 IMAD.WIDE R24, R11, 0x80, R6 ;  /* 0x000000800b188825 */ /* 0x000fe400078e0206 */
[----:B------:R-:W5:Y:S01]  /*3680*/  @!P0 LDG.E.64 R32, desc[UR6][R32.64] ;  /* 0x0000000620208981 */ /* 0x000f62000c1e1b00 */
[C---:B----4-:R-:W-:Y:S05]  /*3690*/  LEA R44, P1, R42.reuse, R40, 0x7 ;  /* 0x000000282a2c7211 */ /* 0x050fea00078238ff */
[----:B------:R-:W4:Y:S01]  /*36a0*/  @!P0 LDG.E.64 R16, desc[UR6][R24.64] ;  /* 0x0000000618108981 */ /* 0x000f22000c1e1b00 */
[----:B------:R-:W-:Y:S02]  /*36b0*/  LEA.HI.X R45, R42, R41, R43, 0x7, P1 ;  /* 0x000000292a2d7211 */ /* 0x000fe400008f3c2b */
[----:B------:R-:W3:Y:S03]  /*36c0*/  LDC.64 R42, c[0x0][0x3b8] ;  /* 0x0000ee00ff2a7b82 */ /* 0x000ee60000000a00 */
[----:B-12---:R-:W2:Y:S01]  /*36d0*/  LDG.E.128 R20, desc[UR6][R44.64] ;  /* 0x000000062c147981 */ /* 0x006ea2000c1e1d00 */
[C---:B---3--:R-:W-:Y:S04]  /*36e0*/  LEA R48, P1, R42.reuse, R38, 0x7 ;  /* 0x000000262a307211 */ /* 0x048fe800078238ff */
[----:B------:R-:W-:Y:S01]  /*36f0*/  LEA.HI.X R49, R42, R39, R43, 0x7, P1 ;  /* 0x000000272a317211 */ /* 0x000fe200008f3c2b */
[--C-:B-----5:R-:W-:Y:S02]  /*3700*/  @!P0 HADD2.F32 R27, -RZ, R32.reuse.H0_H0 ;  /* 0x20000020ff1b8230 */ /* 0x120fe40000004100 */
[----:B------:R-:W-:Y:S02]  /*3710*/  @!P0 HADD2.F32 R26, -RZ, R33.H0_H0 ;  /* 0x20000021ff1a8230 */ /* 0x000fe40000004100 */
[----:B------:R-:W-:Y:S02]  /*3720*/  @!P0 HADD2.F32 R31, -RZ, R32.H1_H1 ;  /* 0x30000020ff1f8230 */ /* 0x000fe40000004100 */
[--C-:B----4-:R-:W-:Y:S02]  /*3730*/  @!P0 HADD2.F32 R14, -RZ, R16.reuse.H0_H0 ;  /* 0x20000010ff0e8230 */ /* 0x110fe40000004100 */
        /* <DEDUP_REMOVED lines=41> */
.L_x_1615:
[----:B------:R-:W-:Y:S05]  /*39d0*/  BSYNC.RECONVERGENT B0 ;  /* 0x0000000000007941 */ /* 0x000fea0003800200 */
.L_x_1614:
[----:B------:R-:W-:Y:S04]  /*39e0*/  BSSY.RECONVERGENT B0, `(.L_x_1616) ;  /* 0x000003e000007945 */ /* 0x000fe80003800200 */
[----:B------:R-:W-:Y:S05]  /*39f0*/  @P3 BRA `(.L_x_1617) ;  /* 0x0000000000f03947 */ /* 0x000fea0003800000 */
[----:B------:R-:W4:Y:S01]  /*3a00*/  LDC.64 R42, c[0x0][0x4a8] ;  /* 0x00012a00ff2a7b82 */ /* 0x000f220000000a00 */
[----:B------:R-:W-:Y:S11]  /*3a10*/  ISETP.GE.AND P0, PT, R148, R15, PT ;  /* 0x0000000f9400720c */ /* 0x000ff60003f06270 */
[----:B------:R-:W-:Y:S02]  /*3a20*/  @!UPT UIADD3 URZ, UPT, UPT, URZ, URZ, URZ ;  /* 0x000000fffffff290 */ /* 0x000fe4000fffe0ff */
[C---:B------:R-:W-:Y:S04]  /*3a30*/  @!P0 IMAD.WIDE R32, R11.reuse, 0xc0, R34 ;  /* 0x000000c00b208825 */ /* 0x040fe800078e0222 */
[----:B------:R-:W-:Y:S02]  /*3a40*/  @!P0 IMAD.WIDE R24, R11, 0xc0, R6 ;  /* 0x000000c00b188825 */ /* 0x000fe400078e0206 */
[----:B------:R-:W5:Y:S02]  /*3a50*/  @!P0 LDG.E.64 R32, desc[UR6][R32.64] ;  /* 0x0000000620208981 */ /* 0x000f64000c1e1b00 */
[----:B----4-:R-:W-:Y:S04]  /*3a60*/  IMAD.WIDE.U32 R44, R42, 0xc0, R40 ;  /* 0x000000c02a2c7825 */ /* 0x010fe800078e0028 */
[----:B------:R-:W4:Y:S01]  /*3a70*/  @!P0 LDG.E.64 R16, desc[UR6][R24.64] ;  /* 0x0000000618108981 */ /* 0x000f22000c1e1b00 */
[----:B------:R-:W-:Y:S05]  /*3a80*/  IMAD R43, R43, 0xc0, RZ ;  /* 0x000000c02b2b7824 */ /* 0x000fea00078e02ff */
[----:B------:R-:W-:Y:S02]  /*3a90*/  IADD3 R45, PT, PT, R43, R45, RZ ;  /* 0x0000002d2b2d7210 */ /* 0x000fe40007ffe0ff */
[----:B------:R-:W3:Y:S03]  /*3aa0*/  LDC.64 R42, c[0x0][0x3b8] ;  /* 0x0000ee00ff2a7b82 */ /* 0x000ee60000000a00 */
[----:B-12---:R-:W2:Y:S01]  /*3ab0*/  LDG.E.128 R20, desc[UR6][R44.64] ;  /* 0x000000062c147981 */ /* 0x006ea2000c1e1d00 */
[----:B---3--:R-:W-:Y:S02]  /*3ac0*/  IMAD R43, R43, 0xc0, RZ ;  /* 0x000000c02b2b7824 */ /* 0x008fe400078e02ff */
[----:B------:R-:W-:Y:S05]  /*3ad0*/  IMAD.WIDE.U32 R48, R42, 0xc0, R38 ;  /* 0x000000c02a307825 */ /* 0x000fea00078e0026 */
[----:B------:R-:W-:Y:S01]  /*3ae0*/  IADD3 R49, PT, PT, R43, R49, RZ ;  /* 0x000000312b317210 */ /* 0x000fe20007ffe0ff */
[--C-:B-----5:R-:W-:Y:S02]  /*3af0*/  @!P0 HADD2.F32 R27, -RZ, R32.reuse.H0_H0 ;  /* 0x20000020ff1b8230 */ /* 0x120fe40000004100 */
[----:B------:R-:W-:Y:S02]  /*3b00*/  @!P0 HADD2.F32 R26, -RZ, R33.H0_H0 ;  /* 0x20000021ff1a8230 */ /* 0x000fe40000004100 */
[----:B------:R-:W-:Y:S02]  /*3b10*/  @!P0 HADD2.F32 R31, -RZ, R32.H1_H1 ;  /* 0x30000020ff1f8230 */ /* 0x000fe40000004100 */
[--C-:B----4-:R-:W-:Y:S02]  /*3b20*/  @!P0 HADD2.F32 R14, -RZ, R16.reuse.H0_H0 ;  /* 0x20000010ff0e8230 */ /* 0x110fe40000004100 */
        /* <DEDUP_REMOVED lines=41> */
.L_x_1617:
[----:B------:R-:W-:Y:S05]  /*3dc0*/  BSYNC.RECONVERGENT B0 ;  /* 0x0000000000007941 */ /* 0x000fea0003800200 */
.L_x_1616:
[----:B------:R-:W-:Y:S01]  /*3dd0*/  ISETP.NE.AND P0, PT, R119, RZ, PT ;  /* 0x000000ff7700720c */ /* 0x000fe20003f05270 */
[----:B------:R-:W-:Y:S11]  /*3de0*/  BSSY.RECONVERGENT B0, `(.L_x_1618) ;  /* 0x000003d000007945 */ /* 0x000ff60003800200 */
[----:B------:R-:W-:Y:S01]  /*3df0*/  @!UPT UIADD3 URZ, UPT, UPT, URZ, URZ, URZ ;  /* 0x000000fffffff290 */ /* 0x000fe2000fffe0ff */
[----:B------:R-:W-:Y:S05]  /*3e00*/  @!P0 BRA `(.L_x_1619) ;  /* 0x0000000000e88947 */ /* 0x000fea0003800000 */
        /* <DEDUP_REMOVED lines=58> */
.L_x_1619:
[----:B------:R-:W-:Y:S05]  /*41b0*/  BSYNC.RECONVERGENT B0 ;  /* 0x0000000000007941 */ /* 0x000fea0003800200 */
.L_x_1618:
[----:B------:R-:W-:Y:S04]  /*41c0*/  BSSY.RECONVERGENT B0, `(.L_x_1620) ;  /* 0x000003e000007945 */ /* 0x000fe80003800200 */
[----:B------:R-:W-:Y:S05]  /*41d0*/  @!P4 BRA `(.L_x_1621) ;  /* 0x0000000000f0c947 */ /* 0x000fea0003800000 */
        /* <DEDUP_REMOVED lines=60> */
.L_x_1621:
[----:B------:R-:W-:Y:S05]  /*45a0*/  BSYNC.RECONVERGENT B0 ;  /* 0x0000000000007941 */ /* 0x000fea0003800200 */
.L_x_1620:
[----:B------:R-:W-:Y:S01]  /*45b0*/  ISETP.NE.AND P0, PT, R115, RZ, PT ;  /* 0x000000ff7300720c */ /* 0x000fe20003f05270 */
[----:B------:R-:W-:Y:S11]  /*45c0*/  BSSY.RECONVERGENT B0, `(.L_x_1622) ;  /* 0x000003f000007945 */ /* 0x000ff60003800200 */
[----:B------:R-:W-:Y:S01]  /*45d0*/  @!UPT UIADD3 URZ, UPT, UPT, URZ, URZ, URZ ;  /* 0x000000fffffff290 */ /* 0x000fe2000fffe0ff */
[----:B------:R-:W-:Y:S05]  /*45e0*/  @!P0 BRA `(.L_x_1623) ;  /* 0x0000000000f08947 */ /* 0x000fea0003800000 */
[----:B------:R-:W5:Y:S01]  /*45f0*/  LDC.64 R32, c[0x0][0x4a8] ;  /* 0x00012a00ff207b82 */ /* 0x000f620000000a00 */
[----:B------:R-:W-:Y:S11]  /*4600*/  ISETP.GE.AND P0, PT, R148, R15, PT ;  /* 0x0000000f9400720c */ /* 0x000ff60003f06270 */
[----:B------:R-:W-:Y:S02]  /*4610*/  @!UPT UIADD3 URZ, UPT, UPT, URZ, URZ, URZ ;  /* 0x000000fffffff290 */ /* 0x000fe4000fffe0ff */
[C---:B------:R-:W-:Y:S04]  /*4620*/  @!P0 IMAD.WIDE R34, R11.reuse, 0x180, R34 ;  /* 0x000001800b228825 */ /* 0x040fe800078e0222 */
[----:B------:R-:W-:Y:S02]  /*4630*/  @!P0 IMAD.WIDE R6, R11, 0x180, R6 ;  /* 0x000001800b068825 */ /* 0x000fe400078e0206 */
[----:B------:R-:W2:Y:S02]  /*4640*/  @!P0 LDG.E.64 R34, desc[UR6][R34.64] ;  /* 0x0000000622228981 */ /* 0x000ea4000c1e1b00 */
[----:B-----5:R-:W-:Y:S04]  /*4650*/  IMAD.WIDE.U32 R40, R32, 0x180, R40 ;  /* 0x0000018020287825 */ /* 0x020fe800078e0028 */
[----:B------:R-:W5:Y:S01]  /*4660*/  @!P0 LDG.E.64 R6, desc[UR6][R6.64] ;  /* 0x0000000606068981 */ /* 0x000f62000c1e1b00 */
[----:B------:R-:W-:Y:S05]  /*4670*/  IMAD R33, R33, 0x180, RZ ;  /* 0x0000018021217824 */ /* 0x000fea00078e02ff */
[----:B------:R-:W-:Y:S02]  /*4680*/  IADD3 R41, PT, PT, R33, R41, RZ ;  /* 0x0000002921297210 */ /* 0x000fe40007ffe0ff */
[----:B------:R-:W3:Y:S03]  /*4690*/  LDC.64 R32, c[0x0][0x3b8] ;  /* 0x0000ee00ff207b82 */ /* 0x000ee60000000a00 */
[----:B------:R-:W4:Y:S01]  /*46a0*/  LDG.E.128 R16, desc[UR6][R40.64] ;  /* 0x0000000628107981 */ /* 0x000f22000c1e1d00 */
[----:B---3--:R-:W-:Y:S02]  /*46b0*/  IMAD R33, R33, 0x180, RZ ;  /* 0x0000018021217824 */ /* 0x008fe400078e02ff */
[----:B-1----:R-:W-:Y:S05]  /*46c0*/  IMAD.WIDE.U32 R38, R32, 0x180, R38 ;  /* 0x0000018020267825 */ /* 0x002fea00078e0026 */
[----:B------:R-:W-:Y:S01]  /*46d0*/  IADD3 R39, PT, PT, R33, R39, RZ ;  /* 0x0000002721277210 */ /* 0x000fe20007ffe0ff */
[--C-:B--2---:R-:W-:Y:S02]  /*46e0*/  @!P0 HADD2.F32 R25, -RZ, R34.reuse.H0_H0 ;  /* 0x20000022ff198230 */ /* 0x104fe40000004100 */
[----:B------:R-:W-:Y:S02]  /*46f0*/  @!P0 HADD2.F32 R27, -RZ, R34.H1_H1 ;  /* 0x30000022ff1b8230 */ /* 0x000fe40000004100 */
[----:B------:R-:W-:Y:S02]  /*4700*/  @!P0 HADD2.F32 R26, -RZ, R35.H0_H0 ;  /* 0x20000023ff1a8230 */ /* 0x000fe40000004100 */
[--C-:B-----5:R-:W-:Y:S02]  /*4710*/  @!P0 HADD2.F32 R15, -RZ, R6.reuse.H0_H0 ;  /* 0x20000006ff0f8230 */ /* 0x120fe40000004100 */
[----:B------:R-:W-:Y:S02]  /*4720*/  @!P0 HADD2.F32 R14, -RZ, R6.H1_H1 ;  /* 0x30000006ff0e8230 */ /* 0x000fe40000004100 */
[--C-:B------:R-:W-:Y:S02]  /*4730*/  @!P0 HADD2.F32 R8, -RZ, R7.reuse.H0_H0 ;  /* 0x20000007ff088230 */ /* 0x100fe40000004100 */
[----:B------:R-:W-:Y:S02]  /*4740*/  @!P0 HADD2.F32 R5, -RZ, R7.H1_H1 ;  /* 0x30000007ff058230 */ /* 0x000fe40000004100 */
[----:B------:R-:W-:Y:S01]  /*4750*/  @!P0 HADD2.F32 R31, -RZ, R35.H1_H1 ;  /* 0x30000023ff1f8230 */ /* 0x000fe20000004100 */
[----:B----4-:R-:W-:Y:S02]  /*4760*/  @!P0 MOV R20, R16 ;  /* 0x0000001000148202 */ /* 0x010fe40000000f00 */
        /* <DEDUP_REMOVED lines=36> */
.L_x_1623:
[----:B------:R-:W-:Y:S05]  /*49b0*/  BSYNC.RECONVERGENT B0 ;  /* 0x0000000000007941 */ /* 0x000fea0003800200 */
.L_x_1622:
[----:B------:R-:W1:Y:S01]  /*49c0*/  LDC R15, c[0x0][0x450] ;  /* 0x00011400ff0f7b82 */ /* 0x000e620000000800 */
[----:B---3--:R-:W-:Y:S05]  /*49d0*/  IMAD.U32 R3, R36, -0x80, RZ ;  /* 0xffffff8024037824 */ /* 0x008fea00078e00ff */
[C---:B------:R-:W-:Y:S02]  /*49e0*/  LEA R12, P1, R3.reuse, R12, 0x1 ;  /* 0x0000000c030c7211 */ /* 0x040fe400078208ff */
[C---:B------:R-:W-:Y:S02]  /*49f0*/  LEA R52, P0, R3.reuse, R52, 0x1 ;  /* 0x0000003403347211 */ /* 0x040fe400078008ff */
[C---:B------:R-:W-:Y:S02]  /*4a00*/  LEA.HI.X.SX32 R13, R3.reuse, R13, 0x1, P1 ;  /* 0x0000000d030d7211 */ /* 0x040fe400008f0eff */
[----:B------:R-:W-:Y:S01]  /*4a10*/  LEA.HI.X.SX32 R53, R3, R53, 0x1, P0 ;  /* 0x0000003503357211 */ /* 0x000fe200000f0eff */
[----:B------:R-:W-:Y:S05]  /*4a20*/  BRA `(.L_x_1606) ;  /* 0x00000030005c7947 */ /* 0x000fea0003800000 */
.L_x_1607:
[----:B------:R-:W-:Y:S01]  /*4a30*/  LEA.HI R14, R15, R15, RZ, 0x1 ;  /* 0x0000000f0f0e7211 */ /* 0x000fe200078f08ff */
[----:B------:R-:W3:Y:S01]  /*4a40*/  LDC R117, c[0x0][0x450] ;  /* 0x00011400ff757b82 */ /* 0x000ee20000000800 */
[C---:B------:R-:W-:Y:S01]  /*4a50*/  LEA R18, P0, R89.reuse, R10, 0x1 ;  /* 0x0000000a59127211 */ /* 0x040fe200078008ff */
[----:B------:R-:W-:Y:S01]  /*4a60*/  BSSY.RECONVERGENT B0, `(.L_x_1624) ;  /* 0x0000061000007945 */ /* 0x000fe20003800200 */
[----:B------:R-:W-:Y:S02]  /*4a70*/  SHF.R.S32.HI R14, RZ, 0x1, R14 ;  /* 0x00000001ff0e7819 */ /* 0x000fe4000001140e */
[----:B------:R-:W-:Y:S02]  /*4a80*/  SHF.R.U32.HI R17, RZ, 0x1, R15 ;  /* 0x00000001ff117819 */ /* 0x000fe4000001160f */
[----:B------:R-:W-:Y:S01]  /*4a90*/  LEA.HI.X R19, R89, R9, R86, 0x1, P0 ;  /* 0x0000000959137211 */ /* 0x000fe200000f0c56 */
[----:B------:R-:W-:Y:S01]  /*4aa0*/  IMAD.MOV R14, RZ, RZ, -R14 ;  /* 0x000000ffff0e7224 */ /* 0x000fe200078e0a0e */
[C---:B------:R-:W-:Y:S02]  /*4ab0*/  LEA R130, P0, R65.reuse, R74, 0x1 ;  /* 0x0000004a41827211 */ /* 0x040fe400078008ff */
[----:B------:R-:W-:Y:S02]  /*4ac0*/  ISETP.GE.U32.AND P1, PT, R148, R17, PT ;  /* 0x000000119400720c */ /* 0x000fe40003f26070 */
[----:B------:R-:W-:Y:S02]  /*4ad0*/  LEA.HI.X R131, R65, R75, R64, 0x1, P0 ;  /* 0x0000004b41837211 */ /* 0x000fe400000f0c40 */
[----:B------:R-:W-:Y:S02]  /*4ae0*/  SEL R17, R17, R14, !P1 ;  /* 0x0000000e11117207 */ /* 0x000fe40004800000 */
[----:B------:R-:W-:Y:S01]  /*4af0*/  SHF.R.S32.HI R121, RZ, 0x1f, R14 ;  /* 0x0000001fff797819 */ /* 0x000fe2000001140e */
[----:B------:R-:W-:Y:S06]  /*4b00*/  @!P2 BRA `(.L_x_1625) ;  /* 0x000000040058a947 */ /* 0x000fec0003800000 */
[----:B------:R-:W-:Y:S02]  /*4b10*/  ISETP.GE.AND P0, PT, R148, R15, PT ;  /* 0x0000000f9400720c */ /* 0x000fe40003f06270 */
[----:B------:R-:W-:Y:S05]  /*4b20*/  MOV R8, R10 ;  /* 0x0000000a00087202 */ /* 0x000fea0000000f00 */
[----:B------:R-:W4:Y:S06]  /*4b30*/  LDG.E.128 R56, desc[UR6][R8.64] ;  /* 0x0000000608387981 */ /* 0x000f2c000c1e1d00 */
[----:B------:R-:W-:Y:S01]  /*4b40*/  @!P0 IMAD.WIDE R36, R17, 0x2, R8 ;  /* 0x0000000211248825 */ /* 0x000fe200078e0208 */
[----:B------:R-:W-:Y:S02]  /*4b50*/  @!P0 SEL R125, R14, RZ, P1 ;  /* 0x000000ff0e7d8207 */ /* 0x000fe40000800000 */
[----:B------:R-:W-:Y:S02]  /*4b60*/  @!P0 SEL R54, R121, RZ, P1 ;  /* 0x000000ff79368207 */ /* 0x000fe40000800000 */
[C---:B------:R-:W-:Y:S01]  /*4b70*/  @!P0 SHF.L.U32 R123, R125.reuse, 0x1, RZ ;  /* 0x000000017d7b8819 */ /* 0x040fe200000006ff */
[----:B------:R-:W5:Y:S01]  /*4b80*/  @!P0 LDG.E.128 R20, desc[UR6][R36.64] ;  /* 0x0000000624148981 */ /* 0x000f62000c1e1d00 */
[----:B------:R-:W-:Y:S02]  /*4b90*/  @!P0 SHF.L.U64.HI R54, R125, 0x1, R54 ;  /* 0x000000017d368819 */ /* 0x000fe40000010236 */
[C---:B------:R-:W-:Y:S04]  /*4ba0*/  @!P0 IADD3 R132, P2, PT, R123.reuse, R78, RZ ;  /* 0x0000004e7b848210 */ /* 0x040fe80007f5e0ff */
[C---:B------:R-:W-:Y:S02]  /*4bb0*/  @!P0 IADD3.X R133, PT, PT, R54.reuse, R79, RZ, P2, !PT ;  /* 0x0000004f36858210 */ /* 0x040fe400017fe4ff */
[----:B------:R-:W-:Y:S04]  /*4bc0*/  @!P0 IADD3 R38, P2, PT, R123, R80, RZ ;  /* 0x000000507b268210 */ /* 0x000fe80007f5e0ff */
[----:B------:R-:W2:Y:S01]  /*4bd0*/  @!P0 LDG.E.128 R132, desc[UR6][R132.64] ;  /* 0x0000000684848981 */ /* 0x000ea2000c1e1d00 */
[----:B------:R-:W-:Y:S02]  /*4be0*/  @!P0 IADD3.X R39, PT, PT, R54, R81, RZ, P2, !PT ;  /* 0x0000005136278210 */ /* 0x000fe400017fe4ff */
[----:B------:R-:W-:Y:S02]  /*4bf0*/  PLOP3.LUT P2, PT, PT, PT, PT, 0x80, 0x8 ;  /* 0x000000000008781c */ /* 0x000fe40003f4f070 */
[----:B------:R-:W-:Y:S03]  /*4c00*/  @!P0 PLOP3.LUT P2, PT, P1, PT, PT, 0x80, 0x8 ;  /* 0x000000000008881c */ /* 0x000fe60000f4f070 */
[----:B------:R1:W3:Y:S01]  /*4c10*/  @!P0 LDG.E.128 R44, desc[UR6][R38.64] ;  /* 0x00000006262c8981 */ /* 0x0002e2000c1e1d00 */
[--C-:B-----5:R-:W-:Y:S01]  /*4c20*/  @!P0 HADD2.F32 R35, -RZ, R20.reuse.H0_H0 ;  /* 0x20000014ff238230 */ /* 0x120fe20000004100 */
[----:B----4-:R-:W-:Y:S01]  /*4c30*/  @!P0 MOV R34, R56 ;  /* 0x0000003800228202 */ /* 0x010fe20000000f00 */
        /* <DEDUP_REMOVED lines=8> */
[--C-:B--2---:R-:W-:Y:S02]  /*4cc0*/  @!P0 HADD2.F32 R32, -RZ, R132.reuse.H0_H0 ;  /* 0x20000084ff208230 */ /* 0x104fe40000004100 */
[----:B------:R-:W-:Y:S02]  /*4cd0*/  @!P0 HADD2.F32 R30, -RZ, R132.H1_H1 ;  /* 0x30000084ff1e8230 */ /* 0x000fe40000004100 */
[--C-:B------:R-:W-:Y:S02]  /*4ce0*/  @!P0 HADD2.F32 R28, -RZ, R133.reuse.H0_H0 ;  /* 0x20000085ff1c8230 */ /* 0x100fe40000004100 */
[----:B------:R-:W-:Y:S01]  /*4cf0*/  @!P2 FADD.FTZ R32, -R32, -RZ ;  /* 0x800000ff2020a221 */ /* 0x000fe20000010100 */
[----:B------:R-:W-:Y:S02]  /*4d00*/  @!P0 HADD2.F32 R27, -RZ, R133.H1_H1 ;  /* 0x30000085ff1b8230 */ /* 0x000fe40000004100 */
[----:B------:R-:W-:Y:S01]  /*4d10*/  @!P2 FADD.FTZ R30, -R30, -RZ ;  /* 0x800000ff1e1ea221 */ /* 0x000fe20000010100 */
[----:B------:R-:W-:Y:S02]  /*4d20*/  @!P0 HADD2.F32 R26, -RZ, R134.H0_H0 ;  /* 0x20000086ff1a8230 */ /* 0x000fe40000004100 */
[----:B------:R-:W-:Y:S01]  /*4d30*/  @!P0 FMUL.FTZ R0, R35, R32 ;  /* 0x0000002023008220 */ /* 0x000fe20000410000 */
[--C-:B---3--:R-:W-:Y:S02]  /*4d40*/  @!P0 HADD2.F32 R34, -RZ, R44.reuse.H0_H0 ;  /* 0x2000002cff228230 */ /* 0x108fe40000004100 */
        /* <DEDUP_REMOVED lines=50> */
.L_x_1625:
[----:B-1----:R-:W-:Y:S05]  /*5070*/  BSYNC.RECONVERGENT B0 ;  /* 0x0000000000007941 */ /* 0x002fea0003800200 */
.L_x_1624:
[----:B------:R-:W-:Y:S01]  /*5080*/  ISETP.NE.AND P0, PT, R51, RZ, PT ;  /* 0x000000ff3300720c */ /* 0x000fe20003f05270 */
[----:B------:R-:W-:Y:S11]  /*5090*/  BSSY.RECONVERGENT B0, `(.L_x_1626) ;  /* 0x000005b000007945 */ /* 0x000ff60003800200 */
[----:B------:R-:W-:Y:S01]  /*50a0*/  @!UPT UIADD3 URZ, UPT, UPT, URZ, URZ, URZ ;  /* 0x000000fffffff290 */ /* 0x000fe2000fffe0ff */
[----:B------:R-:W-:Y:S05]  /*50b0*/  @P0 BRA `(.L_x_1627) ;  /* 0x0000000400600947 */ /* 0x000fea0003800000 */
[----:B------:R-:W-:Y:S01]  /*50c0*/  ISETP.GE.AND P0, PT, R148, R15, PT ;  /* 0x0000000f9400720c */ /* 0x000fe20003f06270 */
[----:B----4-:R-:W4:Y:S11]  /*50d0*/  LDG.E.128 R56, desc[UR6][R18.64] ;  /* 0x0000000612387981 */ /* 0x010f36000c1e1d00 */
[----:B------:R-:W-:Y:S01]  /*50e0*/  @!UPT UIADD3 URZ, UPT, UPT, URZ, URZ, URZ ;  /* 0x000000fffffff290 */ /* 0x000fe2000fffe0ff */
[----:B------:R-:W-:Y:S01]  /*50f0*/  @!P0 IMAD.WIDE R36, R17, 0x2, R18 ;  /* 0x0000000211248825 */ /* 0x000fe200078e0212 */
[----:B------:R-:W-:Y:S02]  /*5100*/  @!P0 SEL R123, R14, RZ, P1 ;  /* 0x000000ff0e7b8207 */ /* 0x000fe40000800000 */
[----:B------:R-:W-:Y:S02]  /*5110*/  @!P0 SEL R54, R121, RZ, P1 ;  /* 0x000000ff79368207 */ /* 0x000fe40000800000 */
[----:B------:R-:W-:Y:S01]  /*5120*/  @!P0 IADD3 R123, P2, PT, R120, R123, RZ ;  /* 0x0000007b787b8210 */ /* 0x000fe20007f5e0ff */
[----:B------:R-:W5:Y:S03]  /*5130*/  @!P0 LDG.E.128 R20, desc[UR6][R36.64] ;  /* 0x0000000624148981 */ /* 0x000f66000c1e1d00 */
[----:B------:R-:W-:Y:S02]  /*5140*/  @!P0 IADD3.X R54, PT, PT, R95, R54, RZ, P2, !PT ;  /* 0x000000365f368210 */ /* 0x000fe400017fe4ff */
[C---:B------:R-:W-:Y:S02]  /*5150*/  @!P0 SHF.L.U32 R51, R123.reuse, 0x1, RZ ;  /* 0x000000017b338819 */ /* 0x040fe400000006ff */
        /* <DEDUP_REMOVED lines=78> */
.L_x_1627:
[----:B------:R-:W-:Y:S05]  /*5640*/  BSYNC.RECONVERGENT B0 ;  /* 0x0000000000007941 */ /* 0x000fea0003800200 */
.L_x_1626:
[----:B------:R-:W-:Y:S04]  /*5650*/  BSSY.RECONVERGENT B0, `(.L_x_1628) ;  /* 0x0000060000007945 */ /* 0x000fe80003800200 */
[----:B------:R-:W-:Y:S05]  /*5660*/  @!P5 BRA `(.L_x_1629) ;  /* 0x000000040078d947 */ /* 0x000fea0003800000 */
[----:B------:R-:W5:Y:S02]  /*5670*/  LDC.64 R132, c[0x0][0x4a8] ;  /* 0x00012a00ff847b82 */ /* 0x000f640000000a00 */
[C---:B-----5:R-:W-:Y:S04]  /*5680*/  LEA R36, P0, R132.reuse, R18, 0x6 ;  /* 0x0000001284247211 */ /* 0x060fe800078030ff */
[----:B------:R-:W-:Y:S02]  /*5690*/  LEA.HI.X R37, R132, R19, R133, 0x6, P0 ;  /* 0x0000001384257211 */ /* 0x000fe400000f3485 */
[----:B------:R-:W5:Y:S03]  /*56a0*/  LDC.64 R132, c[0x0][0x3b8] ;  /* 0x0000ee00ff847b82 */ /* 0x000f660000000a00 */
[----:B-1--4-:R-:W4:Y:S01]  /*56b0*/  LDG.E.128 R56, desc[UR6][R36.64] ;  /* 0x0000000624387981 */ /* 0x012f22000c1e1d00 */
        /* <DEDUP_REMOVED lines=15> */
[----:B------:R-:W-:Y:S02]  /*57b0*/  @!P0 IADD3.X R41, PT, PT, R132, R81, RZ, P2, !PT ;  /* 0x0000005184298210 */ /* 0x000fe400017fe4ff */
[----:B------:R-:W2:Y:S01]  /*57c0*/  @!P0 LDG.E.128 R132, desc[UR6][R134.64] ;  /* 0x0000000686848981 */ /* 0x000ea2000c1e1d00 */
[----:B------:R-:W-:Y:S02]  /*57d0*/  PLOP3.LUT P2, PT, PT, PT, PT, 0x80, 0x8 ;  /* 0x000000000008781c */ /* 0x000fe40003f4f070 */
[----:B------:R-:W-:Y:S05]  /*57e0*/  @!P0 PLOP3.LUT P2, PT, P1, PT, PT, 0x80, 0x8 ;  /* 0x000000000008881c */ /* 0x000fea0000f4f070 */
[----:B------:R1:W3:Y:S01]  /*57f0*/  @!P0 LDG.E.128 R48, desc[UR6][R40.64] ;  /* 0x0000000628308981 */ /* 0x0002e2000c1e1d00 */
[----:B----4-:R-:W-:Y:S02]  /*5800*/  @!P0 MOV R34, R56 ;  /* 0x0000003800228202 */ /* 0x010fe40000000f00 */
[----:B------:R-:W-:Y:S03]  /*5810*/  @!P0 MOV R54, R57 ;  /* 0x0000003900368202 */ /* 0x000fe60000000f00 */
[--C-:B-1----:R-:W-:Y:S02]  /*5820*/  @!P0 HADD2.F32 R41, -RZ, R34.reuse.H0_H0 ;  /* 0x20000022ff298230 */ /* 0x102fe40000004100 */
[----:B------:R-:W-:Y:S02]  /*5830*/  @!P0 HADD2.F32 R43, -RZ, R34.H1_H1 ;  /* 0x30000022ff2b8230 */ /* 0x000fe40000004100 */
[----:B------:R-:W-:Y:S02]  /*5840*/  @!P0 HADD2.F32 R42, -RZ, R54.H0_H0 ;  /* 0x20000036ff2a8230 */ /* 0x000fe40000004100 */
[--C-:B-----5:R-:W-:Y:S02]  /*5850*/  @!P0 HADD2.F32 R35, -RZ, R20.reuse.H0_H0 ;  /* 0x20000014ff238230 */ /* 0x120fe40000004100 */
[----:B------:R-:W-:Y:S02]  /*5860*/  @!P0 HADD2.F32 R33, -RZ, R20.H1_H1 ;  /* 0x30000014ff218230 */ /* 0x000fe40000004100 */
[--C-:B------:R-:W-:Y:S02]  /*5870*/  @!P0 HADD2.F32 R31, -RZ, R21.reuse.H0_H0 ;  /* 0x20000015ff1f8230 */ /* 0x100fe40000004100 */
[----:B------:R-:W-:Y:S02]  /*5880*/  @!P0 HADD2.F32 R20, -RZ, R21.H1_H1 ;  /* 0x30000015ff148230 */ /* 0x000fe40000004100 */
[--C-:B------:R-:W-:Y:S02]  /*5890*/  @!P0 HADD2.F32 R29, -RZ, R22.reuse.H0_H0 ;  /* 0x20000016ff1d8230 */ /* 0x100fe40000004100 */
[----:B------:R-:W-:Y:S02]  /*58a0*/  @!P0 HADD2.F32 R22, -RZ, R22.H1_H1 ;  /* 0x30000016ff168230 */ /* 0x000fe40000004100 */
[--C-:B------:R-:W-:Y:S02]  /*58b0*/  @!P0 HADD2.F32 R21, -RZ, R23.reuse.H0_H0 ;  /* 0x20000017ff158230 */ /* 0x100fe40000004100 */
[----:B------:R-:W-:Y:S02]  /*58c0*/  @!P0 HADD2.F32 R23, -RZ, R23.H1_H1 ;  /* 0x30000017ff178230 */ /* 0x000fe40000004100 */
[--C-:B--2---:R-:W-:Y:S02]  /*58d0*/  @!P0 HADD2.F32 R32, -RZ, R132.reuse.H0_H0 ;  /* 0x20000084ff208230 */ /* 0x104fe40000004100 */
        /* <DEDUP_REMOVED lines=9> */
[--C-:B---3--:R-:W-:Y:S02]  /*5970*/  @!P0 HADD2.F32 R34, -RZ, R48.reuse.H0_H0 ;  /* 0x20000030ff228230 */ /* 0x108fe40000004100 */
        /* <DEDUP_REMOVED lines=45> */
.L_x_1629:
[----:B------:R-:W-:Y:S05]  /*5c50*/  BSYNC.RECONVERGENT B0 ;  /* 0x0000000000007941 */ /* 0x000fea0003800200 */
.L_x_1628:
[----:B------:R-:W-:Y:S04]  /*5c60*/  BSSY.RECONVERGENT B0, `(.L_x_1630) ;  /* 0x0000060000007945 */ /* 0x000fe80003800200 */
[----:B------:R-:W-:Y:S05]  /*5c70*/  @P6 BRA `(.L_x_1631) ;  /* 0x0000000400786947 */ /* 0x000fea0003800000 */
[----:B------:R-:W5:Y:S08]  /*5c80*/  LDC.64 R134, c[0x0][0x4a8] ;  /* 0x00012a00ff867b82 */ /* 0x000f700000000a00 */
[----:B------:R-:W1:Y:S01]  /*5c90*/  LDC.64 R132, c[0x0][0x3b8] ;  /* 0x0000ee00ff847b82 */ /* 0x000e620000000a00 */
[C---:B-----5:R-:W-:Y:S04]  /*5ca0*/  LEA R36, P0, R134.reuse, R18, 0x7 ;  /* 0x0000001286247211 */ /* 0x060fe800078038ff */
[----:B------:R-:W-:Y:S02]  /*5cb0*/  LEA.HI.X R37, R134, R19, R135, 0x7, P0 ;  /* 0x0000001386257211 */ /* 0x000fe400000f3c87 */
[C---:B-1----:R-:W-:Y:S03]  /*5cc0*/  LEA R136, P0, R132.reuse, R130, 0x7 ;  /* 0x0000008284887211 */ /* 0x042fe600078038ff */
[----:B----4-:R-:W4:Y:S01]  /*5cd0*/  LDG.E.128 R56, desc[UR6][R36.64] ;  /* 0x0000000624387981 */ /* 0x010f22000c1e1d00 */
        /* <DEDUP_REMOVED lines=88> */
.L_x_1631:
[----:B------:R-:W-:Y:S05]  /*6260*/  BSYNC.RECONVERGENT B0 ;  /* 0x0000000000007941 */ /* 0x000fea0003800200 */
.L_x_1630:
[----:B------:R-:W-:Y:S04]  /*6270*/  BSSY.RECONVERGENT B0, `(.L_x_1632) ;  /* 0x0000061000007945 */ /* 0x000fe80003800200 */
[----:B------:R-:W-:Y:S05]  /*6280*/  @P3 BRA `(.L_x_1633) ;  /* 0x00000004007c3947 */ /* 0x000fea0003800000 */
[----:B-1--4-:R-:W1:Y:S01]  /*6290*/  LDC.64 R56, c[0x0][0x4a8] ;  /* 0x00012a00ff387b82 */ /* 0x012e620000000a00 */
[----:B------:R-:W-:Y:S01]  /*62a0*/  ISETP.GE.AND P0, PT, R148, R15, PT ;  /* 0x0000000f9400720c */ /* 0x000fe20003f06270 */
[----:B-1----:R-:W-:Y:S04]  /*62b0*/  IMAD.WIDE.U32 R32, R56, 0xc0, R18 ;  /* 0x000000c038207825 */ /* 0x002fe800078e0012 */
[----:B------:R-:W-:Y:S08]  /*62c0*/  IMAD R59, R57, 0xc0, RZ ;  /* 0x000000c0393b7824 */ /* 0x000ff000078e02ff */
[----:B------:R-:W-:Y:S02]  /*62d0*/  @!P0 SEL R57, R14, RZ, P1 ;  /* 0x000000ff0e398207 */ /* 0x000fe40000800000 */
[----:B------:R-:W-:Y:S02]  /*62e0*/  IADD3 R33, PT, PT, R59, R33, RZ ;  /* 0x000000213b217210 */ /* 0x000fe40007ffe0ff */
[----:B------:R-:W-:Y:S02]  /*62f0*/  @!P0 SEL R59, R121, RZ, P1 ;  /* 0x000000ff793b8207 */ /* 0x000fe40000800000 */
[----:B------:R-:W-:Y:S01]  /*6300*/  @!P0 IADD3 R57, P2, PT, R102, R57, RZ ;  /* 0x0000003966398210 */ /* 0x000fe20007f5e0ff */
[----:B------:R-:W-:Y:S01]  /*6310*/  @!P0 IMAD.WIDE R20, R17, 0x2, R32 ;  /* 0x0000000211148825 */ /* 0x000fe200078e0220 */
[----:B------:R-:W4:Y:S02]  /*6320*/  LDG.E.128 R48, desc[UR6][R32.64] ;  /* 0x0000000620307981 */ /* 0x000f24000c1e1d00 */
[----:B------:R-:W-:Y:S02]  /*6330*/  @!P0 IADD3.X R132, PT, PT, R92, R59, RZ, P2, !PT ;  /* 0x0000003b5c848210 */ /* 0x000fe400017fe4ff */
[C---:B------:R-:W-:Y:S02]  /*6340*/  @!P0 SHF.L.U32 R123, R57.reuse, 0x1, RZ ;  /* 0x00000001397b8819 */ /* 0x040fe400000006ff */
[----:B------:R-:W-:Y:S02]  /*6350*/  @!P0 SHF.L.U64.HI R132, R57, 0x1, R132 ;  /* 0x0000000139848819 */ /* 0x000fe40000010284 */
[C---:B------:R-:W-:Y:S01]  /*6360*/  @!P0 IADD3 R134, P2, PT, R123.reuse, R78, RZ ;  /* 0x0000004e7b868210 */ /* 0x040fe20007f5e0ff */
[----:B------:R-:W5:Y:S03]  /*6370*/  @!P0 LDG.E.128 R20, desc[UR6][R20.64] ;  /* 0x0000000614148981 */ /* 0x000f66000c1e1d00 */
[C---:B------:R-:W-:Y:S02]  /*6380*/  @!P0 IADD3.X R135, PT, PT, R132.reuse, R79, RZ, P2, !PT ;  /* 0x0000004f84878210 */ /* 0x040fe400017fe4ff */
[----:B------:R-:W-:Y:S03]  /*6390*/  @!P0 IADD3 R36, P2, PT, R123, R80, RZ ;  /* 0x000000507b248210 */ /* 0x000fe60007f5e0ff */
[----:B------:R-:W2:Y:S01]  /*63a0*/  @!P0 LDG.E.128 R56, desc[UR6][R134.64] ;  /* 0x0000000686388981 */ /* 0x000ea2000c1e1d00 */
[----:B------:R-:W-:Y:S02]  /*63b0*/  @!P0 IADD3.X R37, PT, PT, R132, R81, RZ, P2, !PT ;  /* 0x0000005184258210 */ /* 0x000fe400017fe4ff */
[----:B------:R-:W-:Y:S02]  /*63c0*/  PLOP3.LUT P2, PT, PT, PT, PT, 0x80, 0x8 ;  /* 0x000000000008781c */ /* 0x000fe40003f4f070 */
[----:B------:R-:W-:Y:S03]  /*63d0*/  @!P0 PLOP3.LUT P2, PT, P1, PT, PT, 0x80, 0x8 ;  /* 0x000000000008881c */ /* 0x000fe60000f4f070 */
[----:B------:R1:W3:Y:S01]  /*63e0*/  @!P0 LDG.E.128 R44, desc[UR6][R36.64] ;  /* 0x00000006242c8981 */ /* 0x0002e2000c1e1d00 */
[----:B----4-:R-:W-:Y:S02]  /*63f0*/  @!P0 MOV R34, R48 ;  /* 0x0000003000228202 */ /* 0x010fe40000000f00 */
[----:B------:R-:W-:Y:S03]  /*6400*/  @!P0 MOV R54, R49 ;  /* 0x0000003100368202 */ /* 0x000fe60000000f00 */
[--C-:B-1----:R-:W-:Y:S02]  /*6410*/  @!P0 HADD2.F32 R37, -RZ, R34.reuse.H0_H0 ;  /* 0x20000022ff258230 */ /* 0x102fe40000004100 */
[----:B------:R-:W-:Y:S02]  /*6420*/  @!P0 HADD2.F32 R39, -RZ, R34.H1_H1 ;  /* 0x30000022ff278230 */ /* 0x000fe40000004100 */
[--C-:B-----5:R-:W-:Y:S02]  /*6430*/  @!P0 HADD2.F32 R30, -RZ, R20.reuse.H0_H0 ;  /* 0x20000014ff1e8230 */ /* 0x120fe40000004100 */
        /* <DEDUP_REMOVED lines=9> */
[----:B---3--:R-:W-:Y:S01]  /*64d0*/  @!P0 HADD2.F32 R34, -RZ, R44.H0_H0 ;  /* 0x2000002cff228230 */ /* 0x008fe20000004100 */
        /* <DEDUP_REMOVED lines=58> */
.L_x_1633:
[----:B------:R-:W-:Y:S05]  /*6880*/  BSYNC.RECONVERGENT B0 ;  /* 0x0000000000007941 */ /* 0x000fea0003800200 */
.L_x_1632:
[----:B------:R-:W-:Y:S01]  /*6890*/  ISETP.NE.AND P0, PT, R119, RZ, PT ;  /* 0x000000ff7700720c */ /* 0x000fe20003f05270 */
[----:B------:R-:W-:Y:S11]  /*68a0*/  BSSY.RECONVERGENT B0, `(.L_x_1634) ;  /* 0x0000061000007945 */ /* 0x000ff60003800200 */
[----:B------:R-:W-:Y:S01]  /*68b0*/  @!UPT UIADD3 URZ, UPT, UPT, URZ, URZ, URZ ;  /* 0x000000fffffff290 */ /* 0x000fe2000fffe0ff */
[----:B------:R-:W-:Y:S05]  /*68c0*/  @!P0 BRA `(.L_x_1635) ;  /* 0x0000000400788947 */ /* 0x000fea0003800000 */
[----:B-1--4-:R-:W1:Y:S01]  /*68d0*/  LDC.64 R56, c[0x0][0x4a8] ;  /* 0x00012a00ff387b82 */ /* 0x012e620000000a00 */
[----:B------:R-:W-:Y:S11]  /*68e0*/  ISETP.GE.AND P0, PT, R148, R15, PT ;  /* 0x0000000f9400720c */ /* 0x000ff60003f06270 */
[----:B------:R-:W-:Y:S02]  /*68f0*/  @!UPT UIADD3 URZ, UPT, UPT, URZ, URZ, URZ ;  /* 0x000000fffffff290 */ /* 0x000fe4000fffe0ff */
[----:B------:R-:W-:Y:S02]  /*6900*/  @!P0 SEL R59, R14, RZ, P1 ;  /* 0x000000ff0e3b8207 */ /* 0x000fe40000800000 */
[----:B------:R-:W-:Y:S02]  /*6910*/  @!P0 SEL R58, R121, RZ, P1 ;  /* 0x000000ff793a8207 */ /* 0x000fe40000800000 */
[----:B------:R-:W-:Y:S04]  /*6920*/  @!P0 IADD3 R132, P2, PT, R106, R59, RZ ;  /* 0x0000003b6a848210 */ /* 0x000fe80007f5e0ff */
[----:B------:R-:W-:Y:S02]  /*6930*/  @!P0 SHF.L.U32 R119, R132, 0x1, RZ ;  /* 0x0000000184778819 */ /* 0x000fe400000006ff */
[C---:B-1----:R-:W-:Y:S04]  /*6940*/  LEA R32, P3, R56.reuse, R18, 0x8 ;  /* 0x0000001238207211 */ /* 0x042fe800078640ff */
[----:B------:R-:W-:Y:S02]  /*6950*/  LEA.HI.X R33, R56, R19, R57, 0x8, P3 ;  /* 0x0000001338217211 */ /* 0x000fe400018f4439 */
[----:B------:R-:W-:Y:S02]  /*6960*/  @!P0 IADD3.X R57, PT, PT, R91, R58, RZ, P2, !PT ;  /* 0x0000003a5b398210 */ /* 0x000fe400017fe4ff */
[----:B------:R-:W-:Y:S01]  /*6970*/  @!P0 IADD3 R134, P2, PT, R119, R78, RZ ;  /* 0x0000004e77868210 */ /* 0x000fe20007f5e0ff */
[----:B------:R-:W-:Y:S01]  /*6980*/  @!P0 IMAD.WIDE R20, R17, 0x2, R32 ;  /* 0x0000000211148825 */ /* 0x000fe200078e0220 */
[----:B------:R-:W-:Y:S01]  /*6990*/  @!P0 SHF.L.U64.HI R132, R132, 0x1, R57 ;  /* 0x0000000184848819 */ /* 0x000fe20000010239 */
[----:B------:R-:W4:Y:S03]  /*69a0*/  LDG.E.128 R48, desc[UR6][R32.64] ;  /* 0x0000000620307981 */ /* 0x000f26000c1e1d00 */
[C---:B------:R-:W-:Y:S02]  /*69b0*/  @!P0 IADD3.X R135, PT, PT, R132.reuse, R79, RZ, P2, !PT ;  /* 0x0000004f84878210 */ /* 0x040fe400017fe4ff */
[----:B------:R-:W-:Y:S03]  /*69c0*/  @!P0 IADD3 R36, P2, PT, R119, R80, RZ ;  /* 0x0000005077248210 */ /* 0x000fe60007f5e0ff */
[----:B------:R-:W5:Y:S01]  /*69d0*/  @!P0 LDG.E.128 R56, desc[UR6][R134.64] ;  /* 0x0000000686388981 */ /* 0x000f62000c1e1d00 */
[----:B------:R-:W-:Y:S02]  /*69e0*/  @!P0 IADD3.X R37, PT, PT, R132, R81, RZ, P2, !PT ;  /* 0x0000005184258210 */ /* 0x000fe400017fe4ff */
[----:B------:R-:W-:Y:S02]  /*69f0*/  PLOP3.LUT P2, PT, PT, PT, PT, 0x80, 0x8 ;  /* 0x000000000008781c */ /* 0x000fe40003f4f070 */
[----:B------:R-:W-:Y:S03]  /*6a00*/  @!P0 PLOP3.LUT P2, PT, P1, PT, PT, 0x80, 0x8 ;  /* 0x000000000008881c */ /* 0x000fe60000f4f070 */
[----:B------:R-:W2:Y:S08]  /*6a10*/  @!P0 LDG.E.128 R20, desc[UR6][R20.64] ;  /* 0x0000000614148981 */ /* 0x000eb0000c1e1d00 */
        /* <DEDUP_REMOVED lines=8> */
[----:B------:R-:W-:Y:S01]  /*6aa0*/  @!P2 FADD.FTZ R35, -R35, -RZ ;  /* 0x800000ff2323a221 */ /* 0x000fe20000010100 */
[----:B------:R-:W-:Y:S02]  /*6ab0*/  @!P0 HADD2.F32 R31, -RZ, R57.H1_H1 ;  /* 0x30000039ff1f8230 */ /* 0x000fe40000004100 */
[----:B------:R-:W-:Y:S01]  /*6ac0*/  @!P2 FADD.FTZ R33, -R33, -RZ ;  /* 0x800000ff2121a221 */ /* 0x000fe20000010100 */
[--C-:B--2---:R-:W-:Y:S01]  /*6ad0*/  @!P0 HADD2.F32 R30, -RZ, R20.reuse.H0_H0 ;  /* 0x20000014ff1e8230 */ /* 0x104fe20000004100 */
[----:B------:R-:W1:Y:S01]  /*6ae0*/  LDC.64 R56, c[0x0][0x3b8] ;  /* 0x0000ee00ff387b82 */ /* 0x000e620000000a00 */
[----:B------:R-:W-:Y:S02]  /*6af0*/  @!P0 HADD2.F32 R28, -RZ, R20.H1_H1 ;  /* 0x30000014ff1c8230 */ /* 0x000fe40000004100 */
[----:B------:R-:W-:Y:S01]  /*6b00*/  @!P2 FADD.FTZ R32, -R32, -RZ ;  /* 0x800000ff2020a221 */ /* 0x000fe20000010100 */
[--C-:B------:R-:W-:Y:S02]  /*6b10*/  @!P0 HADD2.F32 R27, -RZ, R21.reuse.H0_H0 ;  /* 0x20000015ff1b8230 */ /* 0x100fe40000004100 */
[----:B------:R-:W-:Y:S01]  /*6b20*/  @!P2 FADD.FTZ R31, -R31, -RZ ;  /* 0x800000ff1f1fa221 */ /* 0x000fe20000010100 */
[----:B------:R-:W-:Y:S02]  /*6b30*/  @!P0 HADD2.F32 R29, -RZ, R58.H0_H0 ;  /* 0x2000003aff1d8230 */ /* 0x000fe40000004100 */
[----:B------:R-:W-:Y:S01]  /*6b40*/  @!P0 FMUL.FTZ R0, R30, R35 ;  /* 0x000000231e008220 */ /* 0x000fe20000410000 */
[----:B---3--:R-:W-:Y:S02]  /*6b50*/  @!P0 HADD2.F32 R34, -RZ, R44.H0_H0 ;  /* 0x2000002cff228230 */ /* 0x008fe40000004100 */
[----:B------:R-:W-:Y:S01]  /*6b60*/  @!P0 FMUL.FTZ R2, R28, R33 ;  /* 0x000000211c028220 */ /* 0x000fe20000410000 */
[----:B------:R-:W-:Y:S02]  /*6b70*/  @!P0 HADD2.F32 R26, -RZ, R21.H1_H1 ;  /* 0x30000015ff1a8230 */ /* 0x000fe40000004100 */
[----:B------:R-:W-:Y:S01]  /*6b80*/  @!P2 FADD.FTZ R29, -R29, -RZ ;  /* 0x800000ff1d1da221 */ /* 0x000fe20000010100 */
[----:B------:R-:W-:Y:S02]  /*6b90*/  @!P0 HADD2.F32 R25, -RZ, R58.H1_H1 ;  /* 0x3000003aff198230 */ /* 0x000fe40000004100 */
[----:B------:R-:W-:Y:S01]  /*6ba0*/  @!P0 FFMA.FTZ R0, R37, R34, R0 ;  /* 0x0000002225008223 */ /* 0x000fe20000010000 */
[----:B------:R-:W-:Y:S02]  /*6bb0*/  @!P0 HADD2.F32 R36, -RZ, R44.H1_H1 ;  /* 0x3000002cff248230 */ /* 0x000fe40000004100 */
[----:B------:R-:W-:Y:S01]  /*6bc0*/  @!P0 FMUL.FTZ R3, R27, R32 ;  /* 0x000000201b038220 */ /* 0x000fe20000410000 */
[----:B------:R-:W-:Y:S02]  /*6bd0*/  @!P0 HADD2.F32 R21, -RZ, R59.H0_H0 ;  /* 0x2000003bff158230 */ /* 0x000fe40000004100 */
[----:B------:R-:W-:Y:S01]  /*6be0*/  @!P2 FADD.FTZ R25, -R25, -RZ ;  /* 0x800000ff1919a221 */ /* 0x000fe20000010100 */
[----:B------:R-:W-:Y:S02]  /*6bf0*/  @!P0 HADD2.F32 R38, -RZ, R45.H0_H0 ;  /* 0x2000002dff268230 */ /* 0x000fe40000004100 */
[----:B------:R-:W-:Y:S01]  /*6c00*/  @!P0 FFMA.FTZ R2, R39, R36, R2 ;  /* 0x0000002427028223 */ /* 0x000fe20000010002 */
[--C-:B------:R-:W-:Y:S02]  /*6c10*/  @!P0 HADD2.F32 R41, -RZ, R46.reuse.H0_H0 ;  /* 0x2000002eff298230 */ /* 0x100fe40000004100 */
[----:B------:R-:W-:Y:S01]  /*6c20*/  @!P2 FADD.FTZ R21, -R21, -RZ ;  /* 0x800000ff1515a221 */ /* 0x000fe20000010100 */
[----:B------:R-:W-:Y:S01]  /*6c30*/  @!P0 HADD2.F32 R42, -RZ, R46.H1_H1 ;  /* 0x3000002eff2a8230 */ /* 0x000fe20000004100 */
[----:B------:R-:W-:Y:S01]  /*6c40*/  @!P0 MOV R46, R50 ;  /* 0x00000032002e8202 */ /* 0x000fe20000000f00 */
[----:B------:R-:W-:Y:S01]  /*6c50*/  @!P0 HADD2.F32 R34, -RZ, R54.H0_H0 ;  /* 0x20000036ff228230 */ /* 0x000fe20000004100 */
[----:B------:R-:W-:Y:S01]  /*6c60*/  @!P0 F2FP.F16.F32.PACK_AB R58, R2, R0 ;  /* 0x00000000023a823e */ /* 0x000fe200000000ff */
[----:B------:R-:W-:Y:S02]  /*6c70*/  @!P0 HADD2.F32 R16, -RZ, R59.H1_H1 ;  /* 0x3000003bff108230 */ /* 0x000fe40000004100 */
[----:B------:R-:W-:Y:S01]  /*6c80*/  @!P0 FMUL.FTZ R4, R26, R31 ;  /* 0x0000001f1a048220 */ /* 0x000fe20000410000 */
[--C-:B------:R-:W-:Y:S01]  /*6c90*/  @!P0 HADD2.F32 R24, -RZ, R22.reuse.H0_H0 ;  /* 0x20000016ff188230 */ /* 0x100fe20000004100 */
[----:B------:R-:W-:Y:S01]  /*6ca0*/  @!P0 MOV R48, R58 ;  /* 0x0000003a00308202 */ /* 0x000fe20000000f00 */
[----:B------:R-:W-:Y:S01]  /*6cb0*/  @!P0 HADD2.F32 R40, -RZ, R45.H1_H1 ;  /* 0x3000002dff288230 */ /* 0x000fe20000004100 */
[----:B------:R-:W-:Y:S01]  /*6cc0*/  @!P0 MOV R45, R51 ;  /* 0x00000033002d8202 */ /* 0x000fe20000000f00 */
[----:B------:R-:W-:Y:S02]  /*6cd0*/  @!P0 HADD2.F32 R22, -RZ, R22.H1_H1 ;  /* 0x30000016ff168230 */ /* 0x000fe40000004100 */
[----:B------:R-:W-:Y:S01]  /*6ce0*/  @!P2 FADD.FTZ R16, -R16, -RZ ;  /* 0x800000ff1010a221 */ /* 0x000fe20000010100 */
[----:B------:R-:W-:Y:S01]  /*6cf0*/  @!P0 HADD2.F32 R37, -RZ, R54.H1_H1 ;  /* 0x30000036ff258230 */ /* 0x000fe20000004100 */
[----:B-1----:R-:W-:Y:S01]  /*6d00*/  LEA R132, P2, R56, R130, 0x8 ;  /* 0x0000008238847211 */ /* 0x002fe200078440ff */
[--C-:B------:R-:W-:Y:S02]  /*6d10*/  @!P0 HADD2.F32 R20, -RZ, R23.reuse.H0_H0 ;  /* 0x20000017ff148230 */ /* 0x100fe40000004100 */
[----:B------:R-:W-:Y:S01]  /*6d20*/  @!P0 FFMA.FTZ R3, R34, R38, R3 ;  /* 0x0000002622038223 */ /* 0x000fe20000010003 */
[----:B------:R-:W-:Y:S01]  /*6d30*/  @!P0 HADD2.F32 R23, -RZ, R23.H1_H1 ;  /* 0x30000017ff178230 */ /* 0x000fe20000004100 */
[----:B------:R-:W-:Y:S01]  /*6d40*/  LEA.HI.X R133, R56, R131, R57, 0x8, P2 ;  /* 0x0000008338857211 */ /* 0x000fe200010f4439 */
[--C-:B------:R-:W-:Y:S02]  /*6d50*/  @!P0 HADD2.F32 R34, -RZ, R46.reuse.H0_H0 ;  /* 0x2000002eff228230 */ /* 0x100fe40000004100 */
[----:B------:R-:W-:Y:S01]  /*6d60*/  @!P0 FMUL.FTZ R5, R24, R29 ;  /* 0x0000001d18058220 */ /* 0x000fe20000410000 */
        /* <DEDUP_REMOVED lines=20> */
.L_x_1635:
[----:B------:R-:W-:Y:S05]  /*6eb0*/  BSYNC.RECONVERGENT B0 ;  /* 0x0000000000007941 */ /* 0x000fea0003800200 */
.L_x_1634:
[----:B------:R-:W-:Y:S04]  /*6ec0*/  BSSY.RECONVERGENT B0, `(.L_x_1636) ;  /* 0x0000062000007945 */ /* 0x000fe80003800200 */
[----:B------:R-:W-:Y:S05]  /*6ed0*/  @!P4 BRA `(.L_x_1637) ;  /* 0x000000040080c947 */ /* 0x000fea0003800000 */
[----:B-1--4-:R-:W1:Y:S01]  /*6ee0*/  LDC.64 R56, c[0x0][0x4a8] ;  /* 0x00012a00ff387b82 */ /* 0x012e620000000a00 */
        /* <DEDUP_REMOVED lines=10> */
[----:B------:R-:W4:Y:S01]  /*6f90*/  LDG.E.128 R48, desc[UR6][R32.64] ;  /* 0x0000000620307981 */ /* 0x000f22000c1e1d00 */
[C---:B------:R-:W-:Y:S02]  /*6fa0*/  @!P0 SHF.L.U32 R119, R57.reuse, 0x1, RZ ;  /* 0x0000000139778819 */ /* 0x040fe400000006ff */
[----:B------:R-:W-:Y:S02]  /*6fb0*/  @!P0 SHF.L.U64.HI R132, R57, 0x1, R132 ;  /* 0x0000000139848819 */ /* 0x000fe40000010284 */
[C---:B------:R-:W-:Y:S03]  /*6fc0*/  @!P0 IADD3 R134, P2, PT, R119.reuse, R78, RZ ;  /* 0x0000004e77868210 */ /* 0x040fe60007f5e0ff */
[----:B------:R-:W5:Y:S01]  /*6fd0*/  @!P0 LDG.E.128 R20, desc[UR6][R20.64] ;  /* 0x0000000614148981 */ /* 0x000f62000c1e1d00 */
[C---:B------:R-:W-:Y:S02]  /*6fe0*/  @!P0 IADD3.X R135, PT, PT, R132.reuse, R79, RZ, P2, !PT ;  /* 0x0000004f84878210 */ /* 0x040fe400017fe4ff */
[----:B------:R-:W-:Y:S04]  /*6ff0*/  @!P0 IADD3 R36, P2, PT, R119, R80, RZ ;  /* 0x0000005077248210 */ /* 0x000fe80007f5e0ff */
[----:B------:R-:W-:Y:S01]  /*7000*/  @!P0 IADD3.X R37, PT, PT, R132, R81, RZ, P2, !PT ;  /* 0x0000005184258210 */ /* 0x000fe200017fe4ff */
        /* <DEDUP_REMOVED lines=77> */
.L_x_1637:
[----:B------:R-:W-:Y:S05]  /*74e0*/  BSYNC.RECONVERGENT B0 ;  /* 0x0000000000007941 */ /* 0x000fea0003800200 */
.L_x_1636:
[----:B------:R-:W-:Y:S01]  /*74f0*/  ISETP.NE.AND P0, PT, R115, RZ, PT ;  /* 0x000000ff7300720c */ /* 0x000fe20003f05270 */
[----:B------:R-:W-:Y:S11]  /*7500*/  BSSY.RECONVERGENT B0, `(.L_x_1638) ;  /* 0x0000063000007945 */ /* 0x000ff60003800200 */
[----:B------:R-:W-:Y:S01]  /*7510*/  @!UPT UIADD3 URZ, UPT, UPT, URZ, URZ, URZ ;  /* 0x000000fffffff290 */ /* 0x000fe2000fffe0ff */
[----:B------:R-:W-:Y:S05]  /*7520*/  @!P0 BRA `(.L_x_1639) ;  /* 0x0000000400808947 */ /* 0x000fea0003800000 */
        /* <DEDUP_REMOVED lines=12> */
[----:B----4-:R-:W-:Y:S01]  /*75f0*/  @!P0 IADD3 R56, P2, PT, R49, R78, RZ ;  /* 0x0000004e31388210 */ /* 0x010fe20007f5e0ff */
[----:B------:R-:W4:Y:S01]  /*7600*/  LDG.E.128 R44, desc[UR6][R18.64] ;  /* 0x00000006122c7981 */ /* 0x000f22000c1e1d00 */
[----:B------:R-:W-:Y:S04]  /*7610*/  @!P0 SHF.L.U64.HI R50, R51, 0x1, R50 ;  /* 0x0000000133328819 */ /* 0x000fe80000010232 */
[C---:B------:R-:W-:Y:S02]  /*7620*/  @!P0 IADD3.X R57, PT, PT, R50.reuse, R79, RZ, P2, !PT ;  /* 0x0000004f32398210 */ /* 0x040fe400017fe4ff */
[----:B------:R-:W-:Y:S01]  /*7630*/  @!P0 IADD3 R32, P2, PT, R49, R80, RZ ;  /* 0x0000005031208210 */ /* 0x000fe20007f5e0ff */
[----:B------:R-:W5:Y:S03]  /*7640*/  @!P0 LDG.E.128 R20, desc[UR6][R20.64] ;  /* 0x0000000614148981 */ /* 0x000f66000c1e1d00 */
[----:B------:R-:W-:Y:S02]  /*7650*/  @!P0 IADD3.X R33, PT, PT, R50, R81, RZ, P2, !PT ;  /* 0x0000005132218210 */ /* 0x000fe400017fe4ff */
[----:B------:R-:W-:Y:S01]  /*7660*/  PLOP3.LUT P2, PT, PT, PT, PT, 0x80, 0x8 ;  /* 0x000000000008781c */ /* 0x000fe20003f4f070 */
[----:B------:R-:W1:Y:S01]  /*7670*/  LDC.64 R50, c[0x0][0x3b8] ;  /* 0x0000ee00ff327b82 */ /* 0x000e620000000a00 */
[----:B------:R-:W-:Y:S01]  /*7680*/  @!P0 PLOP3.LUT P2, PT, P1, PT, PT, 0x80, 0x8 ;  /* 0x000000000008881c */ /* 0x000fe20000f4f070 */
[----:B------:R-:W2:Y:S08]  /*7690*/  @!P0 LDG.E.128 R56, desc[UR6][R56.64] ;  /* 0x0000000638388981 */ /* 0x000eb0000c1e1d00 */
[----:B------:R4:W3:Y:S01]  /*76a0*/  @!P0 LDG.E.128 R40, desc[UR6][R32.64] ;  /* 0x0000000620288981 */ /* 0x0008e2000c1e1d00 */
[----:B-1----:R-:W-:Y:S02]  /*76b0*/  IMAD R51, R51, 0x180, RZ ;  /* 0x0000018033337824 */ /* 0x002fe400078e02ff */
[----:B------:R-:W-:Y:S05]  /*76c0*/  IMAD.WIDE.U32 R130, R50, 0x180, R130 ;  /* 0x0000018032827825 */ /* 0x000fea00078e0082 */
[----:B------:R-:W-:Y:S02]  /*76d0*/  IADD3 R131, PT, PT, R51, R131, RZ ;  /* 0x0000008333837210 */ /* 0x000fe40007ffe0ff */
[----:B----4-:R-:W-:Y:S02]  /*76e0*/  @!P0 MOV R32, R44 ;  /* 0x0000002c00208202 */ /* 0x010fe40000000f00 */
[----:B------:R-:W-:Y:S03]  /*76f0*/  @!P0 MOV R48, R45 ;  /* 0x0000002d00308202 */ /* 0x000fe60000000f00 */
[--C-:B------:R-:W-:Y:S02]  /*7700*/  @!P0 HADD2.F32 R33, -RZ, R32.reuse.H0_H0 ;  /* 0x20000020ff218230 */ /* 0x100fe40000004100 */
        /* <DEDUP_REMOVED lines=11> */
[----:B---3--:R-:W-:Y:S02]  /*77c0*/  @!P0 HADD2.F32 R32, -RZ, R40.H0_H0 ;  /* 0x20000028ff208230 */ /* 0x008fe40000004100 */
        /* <DEDUP_REMOVED lines=54> */
.L_x_1639:
[----:B------:R-:W-:Y:S05]  /*7b30*/  BSYNC.RECONVERGENT B0 ;  /* 0x0000000000007941 */ /* 0x000fea0003800200 */
.L_x_1638:
[----:B------:R-:W1:Y:S01]  /*7b40*/  LDC R15, c[0x0][0x450] ;  /* 0x00011400ff0f7b82 */ /* 0x000e620000000800 */
[----:B---3--:R-:W-:Y:S05]  /*7b50*/  IMAD.U32 R117, R117, -0x80, RZ ;  /* 0xffffff8075757824 */ /* 0x008fea00078e00ff */
[C---:B------:R-:W-:Y:S02]  /*7b60*/  LEA R80, P1, R117.reuse, R80, 0x1 ;  /* 0x0000005075507211 */ /* 0x040fe400078208ff */
[C---:B------:R-:W-:Y:S02]  /*7b70*/  LEA R78, P0, R117.reuse, R78, 0x1 ;  /* 0x0000004e754e7211 */ /* 0x040fe400078008ff */
[C---:B------:R-:W-:Y:S02]  /*7b80*/  LEA.HI.X.SX32 R81, R117.reuse, R81, 0x1, P1 ;  /* 0x0000005175517211 */ /* 0x040fe400008f0eff */
[----:B------:R-:W-:Y:S09]  /*7b90*/  LEA.HI.X.SX32 R79, R117, R79, 0x1, P0 ;  /* 0x0000004f754f7211 */ /* 0x000ff200000f0eff */
.L_x_1606:
[----:B-1----:R-:W-:Y:S05]  /*7ba0*/  BSYNC.RECONVERGENT B1 ;  /* 0x0000000000017941 */ /* 0x002fea0003800200 */
.L_x_1604:
[----:B------:R-:W-:Y:S04]  /*7bb0*/  ISETP.NE.U32.AND P0, PT, RZ, UR12, PT ;  /* 0x0000000cff007c0c */ /* 0x000fe8000bf05070 */
[----:B------:R-:W-:Y:S11]  /*7bc0*/  ISETP.NE.AND.EX P0, PT, RZ, UR13, PT, P0 ;  /* 0x0000000dff007c0c */ /* 0x000ff6000bf05300 */
[----:B------:R-:W-:Y:S02]  /*7bd0*/  @!UPT UIADD3 URZ, UPT, UPT, URZ, URZ, URZ ;  /* 0x000000fffffff290 */ /* 0x000fe4000fffe0ff */
[----:B------:R-:W1:Y:S01]  /*7be0*/  @!P0 LDC R2, c[0x0][0x3c0] ;  /* 0x0000f000ff028b82 */ /* 0x000e620000000800 */
[----:B------:R-:W-:Y:S07]  /*7bf0*/  @!P0 IMAD.MOV.U32 R3, RZ, RZ, RZ ;  /* 0x000000ffff038224 */ /* 0x000fee00078e00ff */
[----:B------:R-:W5:Y:S01]  /*7c00*/  @!P0 LDC R0, c[0x0][0x3b8] ;  /* 0x0000ee00ff008b82 */ /* 0x000f620000000800 */
[----:B------:R-:W-:Y:S01]  /*7c10*/  @!P0 IADD3 R3, P1, PT, RZ, -R3, RZ ;  /* 0x80000003ff038210 */ /* 0x000fe20007f3e0ff */
[----:B-----5:R-:W-:Y:S02]  /*7c20*/  @!P0 IMAD.SHL.U32 R0, R0, 0x100, RZ ;  /* 0x0000010000008824 */ /* 0x020fe400078e00ff */
[----:B-1----:R-:W-:Y:S02]  /*7c30*/  @!P0 IMAD.SHL.U32 R2, R2, 0x100, RZ ;  /* 0x0000010002028824 */ /* 0x002fe400078e00ff */
[----:B------:R-:W-:Y:S02]  /*7c40*/  @!P0 IMAD.X R0, RZ, RZ, ~R0, P1 ;  /* 0x000000ffff008224 */ /* 0x000fe400008e0e00 */
[----:B------:R-:W-:Y:S05]  /*7c50*/  @!P0 IMAD.X R2, RZ, RZ, ~R2, P1 ;  /* 0x000000ffff028224 */ /* 0x000fea00008e0e02 */
[C---:B--23--:R-:W-:Y:S02]  /*7c60*/  @!P0 SHF.R.S64 R5, R3.reuse, 0x1f, R2 ;  /* 0x0000001f03058819 */ /* 0x04cfe40000001002 */
[----:B------:R-:W-:Y:S02]  /*7c70*/  @!P0 SHF.R.S64 R3, R3, 0x1f, R0 ;  /* 0x0000001f03038819 */ /* 0x000fe40000001000 */
[----:B------:R-:W-:Y:S02]  /*7c80*/  @!P0 IADD3 R72, P2, PT, R5, R72, RZ ;  /* 0x0000004805488210 */ /* 0x000fe40007f5e0ff */
[----:B----4-:R-:W-:Y:S02]  /*7c90*/  @!P0 IADD3 R74, P1, PT, R3, R74, RZ ;  /* 0x0000004a034a8210 */ /* 0x010fe40007f3e0ff */
        /* <DEDUP_REMOVED lines=16> */
[----:B------:R-:W-:Y:S01]  /*7da0*/  IMAD R21, R8, R6, RZ ;  /* 0x0000000608157224 */ /* 0x000fe200078e02ff */
        /* <DEDUP_REMOVED lines=59> */
.L_x_1640:
[----:B------:R-:W-:Y:S02]  /*8160*/  ISETP.NE.AND P2, PT, R113, RZ, PT ;  /* 0x000000ff7100720c */ /* 0x000fe40003f45270 */
[----:B------:R-:W-:Y:S02]  /*8170*/  IADD3 R76, P1, PT, R76, R83, RZ ;  /* 0x000000534c4c7210 */ /* 0x000fe40007f3e0ff */
[----:B------:R-:W-:Y:S03]  /*8180*/  IADD3 R10, P0, PT, R10, R85, RZ ;  /* 0x000000550a0a7210 */ /* 0x000fe60007f1e0ff */
[----:B------:R-:W-:Y:S02]  /*8190*/  IMAD.X R77, R77, 0x1, R82, P1 ;  /* 0x000000014d4d7824 */ /* 0x000fe400008e0652 */
[----:B------:R-:W-:Y:S04]  /*81a0*/  IMAD.X R9, R9, 0x1, R84, P0 ;  /* 0x0000000109097824 */ /* 0x000fe800000e0654 */
[----:B------:R-:W-:Y:S05]  /*81b0*/  @P2 BRA `(.L_x_1641) ;  /* 0xffffff9c00b82947 */ /* 0x000fea000383ffff */
.L_x_1603:
[----:B------:R-:W1:Y:S01]  /*81c0*/  LDC R21, c[0x0][0x450] ;  /* 0x00011400ff157b82 */ /* 0x000e620000000800 */
        /* <DEDUP_REMOVED lines=17> */
[----:B------:R-:W-:Y:S01]  /*82e0*/  BSSY.RECONVERGENT B0, `(.L_x_1644) ;  /* 0x000000b000007945 */ /* 0x000fe20003800200 */
[----:B------:R-:W-:-:S03]  /*82f0*/  VIADD R2, R222, 0x20 ;  /* 0x00000020de027836 */ /* 0x000fc60000000000 */
[-C--:B------:R-:W-:Y:S02]  /*8300*/  ISETP.GE.AND P2, PT, R222, R3.reuse, PT ;  /* 0x00000003de00720c */ /* 0x080fe40003f46270 */
[----:B------:R-:W-:Y:S02]  /*8310*/  ISETP.GE.AND P1, PT, R2, R3, PT ;  /* 0x000000030200720c */ /* 0x000fe40003f26270 */
[----:B-1----:R-:W-:-:S04]  /*8320*/  LEA R4, P0, R126, UR8, 0x1 ;  /* 0x000000087e047c11 */ /* 0x002fc8000f8008ff */
[----:B------:R-:W-:-:S05]  /*8330*/  LEA.HI.X R5, R126, UR9, R70, 0x1, P0 ;  /* 0x000000097e057c11 */ /* 0x000fca00080f0c46 */
[----:B------:R-:W-:Y:S05]  /*8340*/  @P2 BRA `(.L_x_1645) ;  /* 0x0000000000102947 */ /* 0x000fea0003800000 */
[----:B------:R-:W-:Y:S01]  /*8350*/  @!PT LDS RZ, [RZ] ;  /* 0x00000000fffff984 */ /* 0x000fe20000000800 */
[----:B------:R-:W-:Y:S01]  /*8360*/  @!PT LDS RZ, [RZ] ;  /* 0x00000000fffff984 */ /* 0x000fe20000000800 */
[----:B------:R-:W-:Y:S01]  /*8370*/  @!PT LDS RZ, [RZ] ;  /* 0x00000000fffff984 */ /* 0x000fe20000000800 */
[----:B------:R1:W-:Y:S02]  /*8380*/  LDGSTS.E.BYPASS.LTC128B.128 [R227], desc[UR6][R4.64] ;  /* 0x0000000004e37fae */ /* 0x0003e4000b981a06 */
.L_x_1645:
[----:B------:R-:W-:Y:S05]  /*8390*/  BSYNC.RECONVERGENT B0 ;  /* 0x0000000000007941 */ /* 0x000fea0003800200 */
.L_x_1644:
[----:B------:R-:W-:Y:S05]  /*83a0*/  @P1 BRA `(.L_x_1646) ;  /* 0x0000001400241947 */ /* 0x000fea0003800000 */
[----:B-1----:R-:W-:-:S04]  /*83b0*/  LEA R4, P0, R23, R4, 0x1 ;  /* 0x0000000417047211 */ /* 0x002fc800078008ff */
[----:B------:R-:W-:-:S05]  /*83c0*/  LEA.HI.X R5, R23, R5, R0, 0x1, P0 ;  /* 0x0000000517057211 */ /* 0x000fca00000f0c00 */
[----:B------:R-:W-:Y:S01]  /*83d0*/  @!PT LDS RZ, [RZ] ;  /* 0x00000000fffff984 */ /* 0x000fe20000000800 */
[----:B------:R-:W-:Y:S01]  /*83e0*/  @!PT LDS RZ, [RZ] ;  /* 0x00000000fffff984 */ /* 0x000fe20000000800 */
[----:B------:R-:W-:Y:S01]  /*83f0*/  @!PT LDS RZ, [RZ] ;  /* 0x00000000fffff984 */ /* 0x000fe20000000800 */
[----:B------:R2:W-:Y:S01]  /*8400*/  LDGSTS.E.BYPASS.LTC128B.128 [R227+0x800], desc[UR6][R4.64] ;  /* 0x0080000004e37fae */ /* 0x0005e2000b981a06 */
[----:B------:R-:W-:Y:S05]  /*8410*/  BRA `(.L_x_1646) ;  /* 0x0000001400087947 */ /* 0x000fea0003800000 */
.L_x_1643:
        /* <DEDUP_REMOVED lines=74> */
.L_x_1651:
[----:B------:R-:W-:Y:S05]  /*88c0*/  BSYNC.RECONVERGENT B0 ;  /* 0x0000000000007941 */ /* 0x000fea0003800200 */
.L_x_1650:
[----:B-----5:R2:W-:Y:S02]  /*88d0*/  STS.128 [R227], R8 ;  /* 0x00000008e3007388 */ /* 0x0205e40000000c00 */
.L_x_1649:
[----:B------:R-:W-:Y:S05]  /*88e0*/  BSYNC.RECONVERGENT B1 ;  /* 0x0000000000017941 */ /* 0x000fea0003800200 */
.L_x_1648:
[----:B------:R-:W-:-:S04]  /*88f0*/  IADD3 R2, PT, PT, R222, 0x20, RZ ;  /* 0x00000020de027810 */ /* 0x000fc80007ffe0ff */
[----:B------:R-:W-:-:S13]  /*8900*/  ISETP.GE.AND P0, PT, R2, R7, PT ;  /* 0x000000070200720c */ /* 0x000fda0003f06270 */
        /* <DEDUP_REMOVED lines=9> */
[----:B------:R-:W3:Y:S03]  /*89a0*/  LDCU.64 UR10, c[0x0][0x4c8] ;  /* 0x00009900ff0a77ac */ /* 0x000ee60008000a00 */
[----:B------:R-:W-:Y:S02]  /*89b0*/  LEA.HI.X.SX32 R20, R20, R97, 0x1, P0 ;  /* 0x0000006114147211 */ /* 0x000fe400000f0eff */
[C---:B------:R-:W-:Y:S02]  /*89c0*/  SHF.L.U32 R0, R111.reuse, 0x1, RZ ;  /* 0x000000016f007819 */ /* 0x040fe400000006ff */
[----:B------:R-:W-:Y:S02]  /*89d0*/  SHF.L.U64.HI R20, R111, 0x1, R20 ;  /* 0x000000016f147819 */ /* 0x000fe40000010214 */
[----:B--2---:R-:W-:-:S02]  /*89e0*/  IADD3 R4, P0, PT, R0, UR8, RZ ;  /* 0x0000000800047c10 */ /* 0x004fc4000ff1e0ff */
[----:B---3-5:R-:W-:Y:S02]  /*89f0*/  IADD3 R6, P1, PT, R0, UR10, RZ ;  /* 0x0000000a00067c10 */ /* 0x028fe4000ff3e0ff */
[C---:B------:R-:W-:Y:S02]  /*8a00*/  IADD3.X R5, PT, PT, R20.reuse, UR9, RZ, P0, !PT ;  /* 0x0000000914057c10 */ /* 0x040fe400087fe4ff */
[----:B------:R-:W-:-:S04]  /*8a10*/  IADD3.X R7, PT, PT, R20, UR11, RZ, P1, !PT ;  /* 0x0000000b14077c10 */ /* 0x000fc80008ffe4ff */
[----:B------:R-:W2:Y:S04]  /*8a20*/  LDG.E.64 R4, desc[UR6][R4.64] ;  /* 0x0000000604047981 */ /* 0x000ea8000c1e1b00 */
[----:B------:R-:W3:Y:S01]  /*8a30*/  LDG.E.64 R6, desc[UR6][R6.64] ;  /* 0x0000000606067981 */ /* 0x000ee2000c1e1b00 */
[----:B------:R-:W-:Y:S01]  /*8a40*/  MOV R13, R10 ;  /* 0x0000000a000d7202 */ /* 0x000fe20000000f00 */
[--C-:B------:R-:W-:Y:S02]  /*8a50*/  HADD2.F32 R18, -RZ, R9.reuse.H1_H1 ;  /* 0x30000009ff127230 */ /* 0x100fe40000004100 */
[----:B------:R-:W-:Y:S02]  /*8a60*/  HADD2.F32 R14, -RZ, R9.H0_H0 ;  /* 0x20000009ff0e7230 */ /* 0x000fe40000004100 */
[----:B------:R-:W-:-:S02]  /*8a70*/  HADD2.F32 R12, -RZ, R11.H1_H1 ;  /* 0x3000000bff0c7230 */ /* 0x000fc40000004100 */
[----:B------:R-:W-:Y:S02]  /*8a80*/  HADD2.F32 R15, -RZ, R11.H0_H0 ;  /* 0x2000000bff0f7230 */ /* 0x000fe40000004100 */
[----:B--2---:R-:W-:Y:S02]  /*8a90*/  HADD2.F32 R3, -RZ, R4.H1_H1 ;  /* 0x30000004ff037230 */ /* 0x004fe40000004100 */
[----:B------:R-:W-:Y:S02]  /*8aa0*/  HADD2.F32 R0, -RZ, R5.H1_H1 ;  /* 0x30000005ff007230 */ /* 0x000fe40000004100 */
[--C-:B---3--:R-:W-:Y:S02]  /*8ab0*/  HADD2.F32 R10, -RZ, R6.reuse.H1_H1 ;  /* 0x30000006ff0a7230 */ /* 0x108fe40000004100 */
[----:B------:R-:W-:Y:S01]  /*8ac0*/  FMUL.FTZ R11, R18, R3 ;  /* 0x00000003120b7220 */ /* 0x000fe20000410000 */
[----:B------:R-:W-:Y:S02]  /*8ad0*/  HADD2.F32 R9, -RZ, R7.H1_H1 ;  /* 0x30000007ff097230 */ /* 0x000fe40000004100 */
[----:B------:R-:W-:Y:S01]  /*8ae0*/  FMUL.FTZ R16, R12, R0 ;  /* 0x000000000c107220 */ /* 0x000fe20000410000 */
[----:B------:R-:W-:-:S02]  /*8af0*/  HADD2.F32 R6, -RZ, R6.H0_H0 ;  /* 0x20000006ff067230 */ /* 0x000fc40000004100 */
[----:B------:R-:W-:Y:S01]  /*8b00*/  FMUL.FTZ R18, R18, R10 ;  /* 0x0000000a12127220 */ /* 0x000fe20000410000 */
[----:B------:R-:W-:Y:S02]  /*8b10*/  HADD2.F32 R4, -RZ, R4.H0_H0 ;  /* 0x20000004ff047230 */ /* 0x000fe40000004100 */
[----:B------:R-:W-:Y:S01]  /*8b20*/  FMUL.FTZ R17, R12, R9 ;  /* 0x000000090c117220 */ /* 0x000fe20000410000 */
[----:B------:R-:W-:Y:S02]  /*8b30*/  HADD2.F32 R5, -RZ, R5.H0_H0 ;  /* 0x20000005ff057230 */ /* 0x000fe40000004100 */
[----:B------:R-:W-:Y:S01]  /*8b40*/  FFMA.FTZ R18, R14, R3, R18 ;  /* 0x000000030e127223 */ /* 0x000fe20000010012 */
[----:B------:R-:W-:Y:S02]  /*8b50*/  HADD2.F32 R3, -RZ, R8.H1_H1 ;  /* 0x30000008ff037230 */ /* 0x000fe40000004100 */
[----:B------:R-:W-:Y:S01]  /*8b60*/  FFMA.FTZ R17, R15, R0, R17 ;  /* 0x000000000f117223 */ /* 0x000fe20000010011 */
[----:B------:R-:W-:-:S02]  /*8b70*/  HADD2.F32 R0, -RZ, R13.H1_H1 ;  /* 0x3000000dff007230 */ /* 0x000fc40000004100 */
[----:B------:R-:W-:Y:S01]  /*8b80*/  FFMA.FTZ R11, R14, R10, -R11 ;  /* 0x0000000a0e0b7223 */ /* 0x000fe2000001080b */
[----:B------:R-:W-:Y:S02]  /*8b90*/  HADD2.F32 R7, -RZ, R7.H0_H0 ;  /* 0x20000007ff077230 */ /* 0x000fe40000004100 */
[----:B------:R-:W-:Y:S01]  /*8ba0*/  FFMA.FTZ R16, R15, R9, -R16 ;  /* 0x000000090f107223 */ /* 0x000fe20000010810 */
        /* <DEDUP_REMOVED lines=14> */
.L_x_1653:
[----:B------:R-:W-:Y:S05]  /*8c90*/  BSYNC.RECONVERGENT B0 ;  /* 0x0000000000007941 */ /* 0x000fea0003800200 */
.L_x_1652:
[----:B-----5:R4:W-:Y:S01]  /*8ca0*/  STS.128 [R227+0x800], R8 ;  /* 0x00080008e3007388 */ /* 0x0209e20000000c00 */
[----:B------:R-:W-:Y:S05]  /*8cb0*/  BRA `(.L_x_1646) ;  /* 0x0000000800e07947 */ /* 0x000fea0003800000 */
.L_x_1647:
        /* <DEDUP_REMOVED lines=39> */
[--C-:B------:R-:W-:Y:S02]  /*8f30*/  HADD2.F32 R14, -RZ, R15.reuse.H0_H0 ;  /* 0x2000000fff0e7230 */ /* 0x100fe40000004100 */
[----:B------:R-:W-:Y:S02]  /*8f40*/  HADD2.F32 R31, -RZ, R15.H1_H1 ;  /* 0x3000000fff1f7230 */ /* 0x000fe40000004100 */
[--C-:B--2---:R-:W-:Y:S02]  /*8f50*/  HADD2.F32 R15, -RZ, R4.reuse.H0_H0 ;  /* 0x20000004ff0f7230 */ /* 0x104fe40000004100 */
[----:B------:R-:W-:Y:S02]  /*8f60*/  HADD2.F32 R35, -RZ, R4.H1_H1 ;  /* 0x30000004ff237230 */ /* 0x000fe40000004100 */
[--C-:B------:R-:W-:Y:S02]  /*8f70*/  HADD2.F32 R33, -RZ, R5.reuse.H0_H0 ;  /* 0x20000005ff217230 */ /* 0x100fe40000004100 */
[----:B------:R-:W-:-:S02]  /*8f80*/  HADD2.F32 R32, -RZ, R5.H1_H1 ;  /* 0x30000005ff207230 */ /* 0x000fc40000004100 */
        /* <DEDUP_REMOVED lines=48> */
.L_x_1657:
[----:B------:R-:W-:Y:S05]  /*9290*/  BSYNC.RECONVERGENT B0 ;  /* 0x0000000000007941 */ /* 0x000fea0003800200 */
.L_x_1656:
[----:B-----5:R2:W-:Y:S02]  /*92a0*/  STS.128 [R227], R16 ;  /* 0x00000010e3007388 */ /* 0x0205e40000000c00 */
.L_x_1655:
[----:B------:R-:W-:Y:S05]  /*92b0*/  BSYNC.RECONVERGENT B1 ;  /* 0x0000000000017941 */ /* 0x000fea0003800200 */
.L_x_1654:
[----:B------:R-:W-:-:S04]  /*92c0*/  IADD3 R2, PT, PT, R222, 0x20, RZ ;  /* 0x00000020de027810 */ /* 0x000fc80007ffe0ff */
[----:B------:R-:W-:-:S13]  /*92d0*/  ISETP.GE.AND P1, PT, R2, R27, PT ;  /* 0x0000001b0200720c */ /* 0x000fda0003f26270 */
        /* <DEDUP_REMOVED lines=36> */
[----:B------:R-:W-:Y:S01]  /*9520*/  @!P0 FADD.FTZ R4, -R4, -RZ ;  /* 0x800000ff04048221 */ /* 0x000fe20000010100 */
[--C-:B------:R-:W-:Y:S02]  /*9530*/  HADD2.F32 R24, -RZ, R6.reuse.H0_H0 ;  /* 0x20000006ff187230 */ /* 0x100fe40000004100 */
[----:B------:R-:W-:Y:S01]  /*9540*/  @!P0 FADD.FTZ R5, -R5, -RZ ;  /* 0x800000ff05058221 */ /* 0x000fe20000010100 */
[----:B------:R-:W-:Y:S02]  /*9550*/  HADD2.F32 R7, -RZ, R7.H1_H1 ;  /* 0x30000007ff077230 */ /* 0x000fe40000004100 */
[----:B------:R-:W-:Y:S01]  /*9560*/  @!P0 FADD.FTZ R15, -R15, -RZ ;  /* 0x800000ff0f0f8221 */ /* 0x000fe20000010100 */
[----:B------:R-:W-:Y:S02]  /*9570*/  HADD2.F32 R6, -RZ, R6.H1_H1 ;  /* 0x30000006ff067230 */ /* 0x000fe40000004100 */
[----:B------:R-:W-:Y:S01]  /*9580*/  FMUL.FTZ R3, R3, R4 ;  /* 0x0000000403037220 */ /* 0x000fe20000410000 */
[----:B------:R-:W-:Y:S01]  /*9590*/  FMUL.FTZ R20, R20, R5 ;  /* 0x0000000514147220 */ /* 0x000fe20000410000 */
[----:B------:R-:W-:-:S02]  /*95a0*/  HADD2.F32 R12, -RZ, R12.H1_H1 ;  /* 0x3000000cff0c7230 */ /* 0x000fc40000004100 */
[----:B------:R-:W-:Y:S01]  /*95b0*/  @!P0 FADD.FTZ R7, -R7, -RZ ;  /* 0x800000ff07078221 */ /* 0x000fe20000010100 */
[----:B-----5:R-:W-:Y:S02]  /*95c0*/  HADD2.F32 R5, -RZ, R16.H0_H0 ;  /* 0x20000010ff057230 */ /* 0x020fe40000004100 */
[----:B------:R-:W-:Y:S01]  /*95d0*/  @!P0 FADD.FTZ R23, -R23, -RZ ;  /* 0x800000ff17178221 */ /* 0x000fe20000010100 */
[----:B------:R-:W-:Y:S01]  /*95e0*/  FMUL.FTZ R0, R0, R15 ;  /* 0x0000000f00007220 */ /* 0x000fe20000410000 */
[----:B------:R-:W-:Y:S01]  /*95f0*/  @!P0 FADD.FTZ R6, -R6, -RZ ;  /* 0x800000ff06068221 */ /* 0x000fe20000010100 */
[----:B---3--:R-:W-:Y:S02]  /*9600*/  HADD2.F32 R4, -RZ, R8.H0_H0 ;  /* 0x20000008ff047230 */ /* 0x008fe40000004100 */
[----:B------:R-:W-:Y:S01]  /*9610*/  @!P0 FADD.FTZ R24, -R24, -RZ ;  /* 0x800000ff18188221 */ /* 0x000fe20000010100 */
[----:B------:R-:W-:Y:S01]  /*9620*/  @!P0 FADD.FTZ R25, -R25, -RZ ;  /* 0x800000ff19198221 */ /* 0x000fe20000010100 */
[----:B------:R-:W-:Y:S01]  /*9630*/  FMUL.FTZ R22, R22, R7 ;  /* 0x0000000716167220 */ /* 0x000fe20000410000 */
[----:B------:R-:W-:Y:S01]  /*9640*/  FMUL.FTZ R12, R12, R23 ;  /* 0x000000170c0c7220 */ /* 0x000fe20000410000 */
[----:B------:R-:W-:Y:S01]  /*9650*/  FMUL.FTZ R21, R21, R6 ;  /* 0x0000000615157220 */ /* 0x000fe20000410000 */
[----:B------:R-:W-:-:S02]  /*9660*/  HADD2.F32 R7, -RZ, R16.H1_H1 ;  /* 0x30000010ff077230 */ /* 0x000fc40000004100 */
[----:B------:R-:W-:Y:S01]  /*9670*/  FFMA.FTZ R0, R5, R4, R0 ;  /* 0x0000000405007223 */ /* 0x000fe20000010000 */
[----:B------:R-:W-:Y:S02]  /*9680*/  HADD2.F32 R15, -RZ, R8.H1_H1 ;  /* 0x30000008ff0f7230 */ /* 0x000fe40000004100 */
[----:B------:R-:W-:Y:S02]  /*9690*/  HADD2.F32 R6, -RZ, R17.H0_H0 ;  /* 0x20000011ff067230 */ /* 0x000fe40000004100 */
[----:B------:R-:W-:Y:S02]  /*96a0*/  HADD2.F32 R8, -RZ, R9.H0_H0 ;  /* 0x20000009ff087230 */ /* 0x000fe40000004100 */
[----:B------:R-:W-:Y:S02]  /*96b0*/  HADD2.F32 R16, -RZ, R10.H0_H0 ;  /* 0x2000000aff107230 */ /* 0x000fe40000004100 */
[----:B------:R-:W-:Y:S02]  /*96c0*/  HADD2.F32 R23, -RZ, R11.H0_H0 ;  /* 0x2000000bff177230 */ /* 0x000fe40000004100 */
[----:B------:R-:W-:-:S02]  /*96d0*/  HADD2.F32 R4, -RZ, R18.H0_H0 ;  /* 0x20000012ff047230 */ /* 0x000fc40000004100 */
[----:B------:R-:W-:Y:S02]  /*96e0*/  HADD2.F32 R5, -RZ, R19.H0_H0 ;  /* 0x20000013ff057230 */ /* 0x000fe40000004100 */
[----:B------:R-:W-:Y:S01]  /*96f0*/  FMUL.FTZ R13, R13, R24 ;  /* 0x000000180d0d7220 */ /* 0x000fe20000410000 */
[----:B------:R-:W-:Y:S02]  /*9700*/  HADD2.F32 R9, -RZ, R9.H1_H1 ;  /* 0x30000009ff097230 */ /* 0x000fe40000004100 */
[----:B------:R-:W-:Y:S01]  /*9710*/  FMUL.FTZ R14, R14, R25 ;  /* 0x000000190e0e7220 */ /* 0x000fe20000410000 */
        /* <DEDUP_REMOVED lines=16> */
.L_x_1659:
[----:B------:R-:W-:Y:S05]  /*9820*/  BSYNC.RECONVERGENT B0 ;  /* 0x0000000000007941 */ /* 0x000fea0003800200 */
.L_x_1658:
[----:B-----5:R3:W-:Y:S02]  /*9830*/  STS.128 [R227+0x800], R16 ;  /* 0x00080010e3007388 */ /* 0x0207e40000000c00 */
.L_x_1646:
[----:B------:R-:W-:Y:S05]  /*9840*/  BSYNC.RECONVERGENT B2 ;  /* 0x0000000000027941 */ /* 0x000fea0003800200 */
.L_x_1642:
[----:B------:R-:W4:Y:S01]  /*9850*/  LDC.64 R52, c[0x0][0x3b8] ;  /* 0x0000ee00ff347b82 */ /* 0x000f220000000a00 */
[----:B------:R-:W-:Y:S01]  /*9860*/  IMAD.IADD R71, R62, 0x1, -R71 ;  /* 0x000000013e477824 */ /* 0x000fe200078e0a47 */
[C---:B--23--:R-:W-:Y:S01]  /*9870*/  LEA R16, P0, R65.reuse, R218, 0x1 ;  /* 0x000000da41107211 */ /* 0x04cfe200078008ff */
[C---:B------:R-:W-:Y:S01]  /*9880*/  VIADD R0, R222.reuse, 0x40 ;  /* 0x00000040de007836 */ /* 0x040fe20000000000 */
[----:B------:R-:W2:Y:S01]  /*9890*/  S2R R61, SR_TID.X ;  /* 0x00000000003d7919 */ /* 0x000ea20000002100 */
[C---:B------:R-:W-:Y:S01]  /*98a0*/  VIADD R14, R222.reuse, 0x60 ;  /* 0x00000060de0e7836 */ /* 0x040fe20000000000 */
[CC--:B------:R-:W-:Y:S01]  /*98b0*/  ISETP.GE.AND P6, PT, R222.reuse, R71.reuse, PT ;  /* 0x00000047de00720c */ /* 0x0c0fe20003fc6270 */
[----:B-1----:R-:W-:Y:S01]  /*98c0*/  VIADD R12, R222, 0x80 ;  /* 0x00000080de0c7836 */ /* 0x002fe20000000000 */
[-C--:B------:R-:W-:Y:S01]  /*98d0*/  ISETP.GE.AND P3, PT, R0, R71.reuse, PT ;  /* 0x000000470000720c */ /* 0x080fe20003f66270 */
[----:B----4-:R-:W-:Y:S01]  /*98e0*/  VIADD R8, R222, 0xc0 ;  /* 0x000000c0de087836 */ /* 0x010fe20000000000 */
[----:B------:R-:W-:Y:S01]  /*98f0*/  ISETP.GE.AND P1, PT, R2, R71, PT ;  /* 0x000000470200720c */ /* 0x000fe20003f26270 */
[C---:B------:R-:W-:Y:S01]  /*9900*/  VIADD R4, R222.reuse, 0xe0 ;  /* 0x000000e0de047836 */ /* 0x040fe20000000000 */
[----:B------:R-:W-:Y:S01]  /*9910*/  LEA.HI.X R17, R65, R219, R64, 0x1, P0 ;  /* 0x000000db41117211 */ /* 0x000fe200000f0c40 */
[----:B------:R-:W-:Y:S01]  /*9920*/  VIADD R10, R222, 0xa0 ;  /* 0x000000a0de0a7836 */ /* 0x000fe20000000000 */
[-C--:B------:R-:W-:Y:S01]  /*9930*/  ISETP.GE.AND P2, PT, R12, R71.reuse, PT ;  /* 0x000000470c00720c */ /* 0x080fe20003f46270 */
[----:B------:R-:W1:Y:S01]  /*9940*/  LDC.64 R150, c[0x0][0x3c0] ;  /* 0x0000f000ff967b82 */ /* 0x000e620000000a00 */
[-C--:B------:R-:W-:Y:S01]  /*9950*/  ISETP.GE.AND P4, PT, R14, R71.reuse, PT ;  /* 0x000000470e00720c */ /* 0x080fe20003f86270 */
[----:B------:R-:W3:Y:S01]  /*9960*/  LDCU UR5, c[0x0][0x508] ;  /* 0x0000a100ff0577ac */ /* 0x000ee20008000800 */
[----:B------:R-:W-:Y:S01]  /*9970*/  ISETP.GE.AND P0, PT, R4, R71, PT ;  /* 0x000000470400720c */ /* 0x000fe20003f06270 */
[----:B------:R-:W-:Y:S01]  /*9980*/  @!PT LDS RZ, [RZ] ;  /* 0x00000000fffff984 */ /* 0x000fe20000000800 */
[----:B------:R-:W-:Y:S01]  /*9990*/  @!PT LDS RZ, [RZ] ;  /* 0x00000000fffff984 */ /* 0x000fe20000000800 */
[----:B------:R-:W-:Y:S01]  /*99a0*/  @!PT LDS RZ, [RZ] ;  /* 0x00000000fffff984 */ /* 0x000fe20000000800 */
[----:B------:R-:W-:Y:S01]  /*99b0*/  @!P6 LDGSTS.E.BYPASS.LTC128B.128 [R227+0x1000], desc[UR6][R218.64] ;  /* 0x01000000dae3efae */ /* 0x000fe2000b981a06 */
[----:B------:R-:W-:-:S03]  /*99c0*/  LOP3.LUT R3, R3, 0xfffffffd, RZ, 0xc0, !PT ;  /* 0xfffffffd03037812 */ /* 0x000fc600078ec0ff */
[----:B------:R-:W-:Y:S01]  /*99d0*/  @!P1 LDGSTS.E.BYPASS.LTC128B.128 [R227+0x1800], desc[UR6][R16.64] ;  /* 0x0180000010e39fae */ /* 0x000fe2000b981a06 */
[----:B-----5:R-:W-:Y:S01]  /*99e0*/  IMAD.WIDE.U32 R6, R52, 0x40, RZ ;  /* 0x0000004034067825 */ /* 0x020fe200078e00ff */
[----:B------:R-:W-:-:S03]  /*99f0*/  ISETP.GE.AND P1, PT, R8, R71, PT ;  /* 0x000000470800720c */ /* 0x000fc60003f26270 */
[----:B------:R-:W-:Y:S01]  /*9a00*/  IMAD.SHL.U32 R5, R53, 0x40, RZ ;  /* 0x0000004035057824 */ /* 0x000fe200078e00ff */
[----:B------:R-:W-:Y:S01]  /*9a10*/  @!P3 IADD3 R18, P5, PT, R16, R6, RZ ;  /* 0x000000061012b210 */ /* 0x000fe20007fbe0ff */
[----:B------:R-:W-:Y:S02]  /*9a20*/  @!P2 IMAD.MOV.U32 R22, RZ, RZ, R16 ;  /* 0x000000ffff16a224 */ /* 0x000fe400078e0010 */
[----:B------:R-:W-:Y:S01]  /*9a30*/  @!P2 IMAD.MOV.U32 R23, RZ, RZ, R17 ;  /* 0x000000ffff17a224 */ /* 0x000fe200078e0011 */
[----:B------:R-:W-:Y:S01]  /*9a40*/  @!P3 IADD3.X R19, PT, PT, R17, R7, R5, P5, !PT ;  /* 0x000000071113b210 */ /* 0x000fe20002ffe405 */
[----:B------:R-:W-:Y:S01]  /*9a50*/  @!P2 IMAD R7, R53, 0xc0, RZ ;  /* 0x000000c03507a824 */ /* 0x000fe200078e02ff */
[C---:B------:R-:W-:Y:S01]  /*9a60*/  @!P4 LEA R24, P5, R52.reuse, R16, 0x7 ;  /* 0x000000103418c211 */ /* 0x040fe200078a38ff */
[----:B------:R-:W-:Y:S02]  /*9a70*/  @!P2 IMAD.WIDE.U32 R22, R52, 0xc0, R22 ;  /* 0x000000c03416a825 */ /* 0x000fe400078e0016 */
[----:B------:R4:W-:Y:S01]  /*9a80*/  @!P3 LDGSTS.E.BYPASS.LTC128B.128 [R227+0x2000], desc[UR6][R18.64] ;  /* 0x0200000012e3bfae */ /* 0x0009e2000b981a06 */
[----:B------:R-:W-:Y:S01]  /*9a90*/  ISETP.GE.AND P3, PT, R10, R71, PT ;  /* 0x000000470a00720c */ /* 0x000fe20003f66270 */
[----:B------:R-:W-:Y:S01]  /*9aa0*/  @!P1 IMAD.MOV.U32 R20, RZ, RZ, R16 ;  /* 0x000000ffff149224 */ /* 0x000fe200078e0010 */
[----:B------:R-:W-:Y:S01]  /*9ab0*/  @!P4 LEA.HI.X R25, R52, R17, R53, 0x7, P5 ;  /* 0x000000113419c211 */ /* 0x000fe200028f3c35 */
[----:B------:R-:W-:-:S02]  /*9ac0*/  @!P1 IMAD.MOV.U32 R21, RZ, RZ, R17 ;  /* 0x000000ffff159224 */ /* 0x000fc400078e0011 */
[C---:B------:R-:W-:Y:S02]  /*9ad0*/  @!P1 IMAD R6, R53.reuse, 0x140, RZ ;  /* 0x0000014035069824 */ /* 0x040fe400078e02ff */
[----:B------:R-:W-:Y:S01]  /*9ae0*/  @!P1 IMAD.WIDE.U32 R20, R52, 0x140, R20 ;  /* 0x0000014034149825 */ /* 0x000fe200078e0014 */
[----:B------:R-:W-:Y:S01]  /*9af0*/  @!P4 LDGSTS.E.BYPASS.LTC128B.128 [R227+0x2800], desc[UR6][R24.64] ;  /* 0x0280000018e3cfae */ /* 0x000fe2000b981a06 */
[----:B------:R-:W-:Y:S02]  /*9b00*/  ISETP.GE.AND P4, PT, R14, R71, PT ;  /* 0x000000470e00720c */ /* 0x000fe40003f86270 */
[----:B------:R-:W-:Y:S02]  /*9b10*/  @!P0 IMAD R5, R53, 0x180, RZ ;  /* 0x0000018035058824 */ /* 0x000fe400078e02ff */
[----:B------:R-:W-:Y:S02]  /*9b20*/  @!P2 IMAD.IADD R23, R7, 0x1, R23 ;  /* 0x000000010717a824 */ /* 0x000fe400078e0217 */
[----:B------:R-:W-:-:S02]  /*9b30*/  @!P1 IMAD.IADD R21, R6, 0x1, R21 ;  /* 0x0000000106159824 */ /* 0x000fc400078e0215 */
[----:B--2---:R-:W-:Y:S01]  /*9b40*/  IMAD.SHL.U32 R192, R61, 0x20, RZ ;  /* 0x000000203dc07824 */ /* 0x004fe200078e00ff */
[----:B------:R-:W-:Y:S01]  /*9b50*/  @!P2 LDGSTS.E.BYPASS.LTC128B.128 [R227+0x3000], desc[UR6][R22.64] ;  /* 0x0300000016e3afae */ /* 0x000fe2000b981a06 */
[----:B------:R-:W-:Y:S01]  /*9b60*/  ISETP.GE.AND P2, PT, R12, R71, PT ;  /* 0x000000470c00720c */ /* 0x000fe20003f46270 */
[----:B-1----:R-:W-:-:S04]  /*9b70*/  IMAD.WIDE.U32 R12, R150, 0x40, RZ ;  /* 0x00000040960c7825 */ /* 0x002fc800078e00ff */
[----:B------:R-:W-:Y:S02]  /*9b80*/  IMAD.SHL.U32 R63, R61, 0x4, RZ ;  /* 0x000000043d3f7824 */ /* 0x000fe400078e00ff */
[----:B----4-:R-:W-:Y:S01]  /*9b90*/  @!P0 IMAD.MOV.U32 R18, RZ, RZ, R16 ;  /* 0x000000ffff128224 */ /* 0x010fe200078e0010 */
[C---:B------:R-:W-:Y:S01]  /*9ba0*/  @!P3 LEA R16, P5, R52.reuse, R16, 0x8 ;  /* 0x000000103410b211 */ /* 0x040fe200078a40ff */
[----:B------:R-:W-:Y:S01]  /*9bb0*/  @!P0 IMAD.MOV.U32 R19, RZ, RZ, R17 ;  /* 0x000000ffff138224 */ /* 0x000fe200078e0011 */
[----:B------:R-:W-:Y:S02]  /*9bc0*/  LOP3.LUT R63, R63, 0x18, RZ, 0xc0, !PT ;  /* 0x000000183f3f7812 */ /* 0x000fe400078ec0ff */
[C---:B------:R-:W-:Y:S01]  /*9bd0*/  @!P3 LEA.HI.X R17, R52.reuse, R17, R53, 0x8, P5 ;  /* 0x000000113411b211 */ /* 0x040fe200028f4435 */
[----:B------:R-:W-:Y:S01]  /*9be0*/  @!P0 IMAD.WIDE.U32 R18, R52, 0x180, R18 ;  /* 0x0000018034128825 */ /* 0x000fe200078e0012 */
[----:B------:R-:W-:-:S03]  /*9bf0*/  ISETP.GE.AND P5, PT, R0, R71, PT ;  /* 0x000000470000720c */ /* 0x000fc60003fa6270 */
[----:B------:R-:W-:Y:S01]  /*9c00*/  @!P0 IMAD.IADD R19, R5, 0x1, R19 ;  /* 0x0000000105138824 */ /* 0x000fe200078e0213 */
[----:B------:R1:W-:Y:S01]  /*9c10*/  @!P3 LDGSTS.E.BYPASS.LTC128B.128 [R227+0x3800], desc[UR6][R16.64] ;  /* 0x0380000010e3bfae */ /* 0x0003e2000b981a06 */
[-C--:B------:R-:W-:Y:S02]  /*9c20*/  ISETP.GE.AND P3, PT, R10, R71.reuse, PT ;  /* 0x000000470a00720c */ /* 0x080fe40003f66270 */
[----:B------:R-:W-:Y:S01]  /*9c30*/  LOP3.LUT R5, R192, 0x120, RZ, 0xc0, !PT ;  /* 0x00000120c0057812 */ /* 0x000fe200078ec0ff */
[----:B------:R2:W-:Y:S01]  /*9c40*/  @!P1 LDGSTS.E.BYPASS.LTC128B.128 [R227+0x4000], desc[UR6][R20.64] ;  /* 0x0400000014e39fae */ /* 0x0005e2000b981a06 */
[----:B------:R-:W-:Y:S02]  /*9c50*/  ISETP.GE.AND P1, PT, R2, R71, PT ;  /* 0x000000470200720c */ /* 0x000fe40003f26270 */
[----:B------:R-:W-:Y:S01]  /*9c60*/  SHF.R.U32.HI R2, RZ, 0x1, R61 ;  /* 0x00000001ff027819 */ /* 0x000fe2000001163d */
[----:B------:R4:W-:Y:S01]  /*9c70*/  @!P0 LDGSTS.E.BYPASS.LTC128B.128 [R227+0x4800], desc[UR6][R18.64] ;  /* 0x0480000012e38fae */ /* 0x0009e2000b981a06 */
[----:B------:R-:W-:-:S02]  /*9c80*/  P2R R0, PR, RZ, 0x2 ;  /* 0x00000002ff007803 */ /* 0x000fc40000000000 */
[C---:B------:R-:W-:Y:S01]  /*9c90*/  LEA R6, P0, R87.reuse, R220, 0x1 ;  /* 0x000000dc57067211 */ /* 0x040fe200078008ff */
[----:B------:R-:W0:Y:S01]  /*9ca0*/  LDGDEPBAR ;  /* 0x00000000000079af */ /* 0x000e220000000000 */
[----:B------:R-:W-:Y:S02]  /*9cb0*/  ISETP.GE.AND P1, PT, R8, R71, PT ;  /* 0x000000470800720c */ /* 0x000fe40003f26270 */
[----:B------:R-:W-:Y:S02]  /*9cc0*/  LEA.HI.X R7, R87, R221, R66, 0x1, P0 ;  /* 0x000000dd57077211 */ /* 0x000fe400000f0c42 */
[----:B------:R-:W-:Y:S01]  /*9cd0*/  ISETP.GE.AND P0, PT, R4, R71, PT ;  /* 0x000000470400720c */ /* 0x000fe20003f06270 */
[----:B------:R-:W-:Y:S01]  /*9ce0*/  IMAD.SHL.U32 R4, R61, 0x10, RZ ;  /* 0x000000103d047824 */ /* 0x000fe200078e00ff */
[----:B------:R-:W-:-:S04]  /*9cf0*/  LOP3.LUT R8, R192, 0xc0, RZ, 0xc0, !PT ;  /* 0x000000c0c0087812 */ /* 0x000fc800078ec0ff */
[----:B------:R-:W-:Y:S02]  /*9d00*/  LOP3.LUT R211, R4, 0x100, RZ, 0xc0, !PT ;  /* 0x0000010004d37812 */ /* 0x000fe400078ec0ff */
[C---:B------:R-:W-:Y:S01]  /*9d10*/  LOP3.LUT R10, R8.reuse, 0x8, R61, 0xf8, !PT ;  /* 0x00000008080a7812 */ /* 0x040fe200078ef83d */
[----:B------:R-:W-:Y:S01]  /*9d20*/  @!P1 IMAD.MOV.U32 R14, RZ, RZ, R6 ;  /* 0x000000ffff0e9224 */ /* 0x000fe200078e0006 */
[----:B------:R-:W-:Y:S01]  /*9d30*/  LOP3.LUT R211, R211, 0x20, R192, 0xf8, !PT ;  /* 0x00000020d3d37812 */ /* 0x000fe200078ef8c0 */
[----:B-1----:R-:W-:Y:S01]  /*9d40*/  @!P2 IMAD.MOV.U32 R16, RZ, RZ, R6 ;  /* 0x000000ffff10a224 */ /* 0x002fe200078e0006 */
[----:B------:R-:W-:Y:S01]  /*9d50*/  LOP3.LUT R8, R8, 0x8, R2, 0xf8, !PT ;  /* 0x0000000808087812 */ /* 0x000fe200078ef802 */
[----:B------:R-:W-:Y:S01]  /*9d60*/  @!P2 IMAD.MOV.U32 R17, RZ, RZ, R7 ;  /* 0x000000ffff11a224 */ /* 0x000fe200078e0007 */
[----:B------:R-:W-:Y:S01]  /*9d70*/  LOP3.LUT R211, R211, R10, R63, 0xf6, !PT ;  /* 0x0000000ad3d37212 */ /* 0x000fe200078ef63f */
[----:B------:R-:W-:Y:S01]  /*9d80*/  @!P1 IMAD.MOV.U32 R15, RZ, RZ, R7 ;  /* 0x000000ffff0f9224 */ /* 0x000fe200078e0007 */
[----:B------:R-:W-:Y:S01]  /*9d90*/  LOP3.LUT R63, R8, R63, RZ, 0x3c, !PT ;  /* 0x0000003f083f7212 */ /* 0x000fe200078e3cff */
[----:B------:R-:W-:Y:S01]  /*9da0*/  @!P2 IMAD R8, R151, 0xc0, RZ ;  /* 0x000000c09708a824 */ /* 0x000fe200078e02ff */
[----:B------:R-:W-:Y:S01]  /*9db0*/  LOP3.LUT R4, R5, 0x3e00, R4, 0xf8, !PT ;  /* 0x00003e0005047812 */ /* 0x000fe200078ef804 */
[----:B------:R-:W-:-:S04]  /*9dc0*/  DEPBAR.LE SB0, 0x0 ;  /* 0x000080000000791a */ /* 0x000fc80000000000 */
[----:B------:R-:W-:Y:S01]  /*9dd0*/  BAR.SYNC.DEFER_BLOCKING 0x0 ;  /* 0x0000000000007b1d */ /* 0x000fe20000010000 */
[----:B------:R-:W-:Y:S01]  /*9de0*/  @!P2 IMAD.WIDE.U32 R16, R150, 0xc0, R16 ;  /* 0x000000c09610a825 */ /* 0x000fe200078e0010 */
[----:B------:R-:W-:Y:S02]  /*9df0*/  LOP3.LUT R213, R4, R63, RZ, 0xfc, !PT ;  /* 0x0000003f04d57212 */ /* 0x000fe400078efcff */
[----:B------:R-:W-:Y:S01]  /*9e00*/  LEA R211, R211, UR4, 0x1 ;  /* 0x00000004d3d37c11 */ /* 0x000fe2000f8e08ff */
[----:B------:R-:W-:Y:S01]  /*9e10*/  @!P0 IMAD.MOV.U32 R10, RZ, RZ, R6 ;  /* 0x000000ffff0a8224 */ /* 0x000fe200078e0006 */
[----:B------:R-:W-:Y:S01]  /*9e20*/  LEA R213, R213, UR4, 0x1 ;  /* 0x00000004d5d57c11 */ /* 0x000fe2000f8e08ff */
[----:B------:R-:W-:Y:S02]  /*9e30*/  @!P0 IMAD.MOV.U32 R11, RZ, RZ, R7 ;  /* 0x000000ffff0b8224 */ /* 0x000fe400078e0007 */
[----:B------:R-:W-:Y:S02]  /*9e40*/  @!P1 IMAD R5, R151, 0x140, RZ ;  /* 0x0000014097059824 */ /* 0x000fe400078e02ff */
[----:B------:R-:W-:-:S04]  /*9e50*/  @!P1 IMAD.WIDE.U32 R14, R150, 0x140, R14 ;  /* 0x00000140960e9825 */ /* 0x000fc800078e000e */
[----:B------:R-:W-:Y:S02]  /*9e60*/  @!P2 IMAD.IADD R17, R8, 0x1, R17 ;  /* 0x000000010811a824 */ /* 0x000fe400078e0211 */
[----:B------:R-:W-:-:S04]  /*9e70*/  @!P0 IMAD.WIDE.U32 R10, R150, 0x180, R10 ;  /* 0x00000180960a8825 */ /* 0x000fc800078e000a */
[----:B------:R-:W-:Y:S02]  /*9e80*/  @!P1 IMAD.IADD R15, R5, 0x1, R15 ;  /* 0x00000001050f9824 */ /* 0x000fe400078e020f */
[----:B--2---:R-:W-:Y:S01]  /*9e90*/  @!P0 IMAD.MOV.U32 R20, RZ, RZ, R10 ;  /* 0x000000ffff148224 */ /* 0x004fe200078e000a */
[----:B------:R-:W-:Y:S01]  /*9ea0*/  @!PT LDS RZ, [RZ] ;  /* 0x00000000fffff984 */ /* 0x000fe20000000800 */
[----:B------:R-:W-:Y:S01]  /*9eb0*/  @!PT LDS RZ, [RZ] ;  /* 0x00000000fffff984 */ /* 0x000fe20000000800 */
[----:B------:R-:W-:Y:S01]  /*9ec0*/  @!PT LDS RZ, [RZ] ;  /* 0x00000000fffff984 */ /* 0x000fe20000000800 */
[----:B------:R-:W-:Y:S04]  /*9ed0*/  @!P6 LDGSTS.E.BYPASS.LTC128B.128 [R227+0x5000], desc[UR6][R220.64] ;  /* 0x05000000dce3efae */ /* 0x000fe8000b981a06 */
[----:B------:R-:W-:Y:S01]  /*9ee0*/  @P6 STS.128 [R227+0x5000], RZ ;  /* 0x005000ffe3006388 */ /* 0x000fe20000000c00 */
[----:B------:R-:W-:Y:S01]  /*9ef0*/  ISETP.NE.AND P6, PT, R0, RZ, PT ;  /* 0x000000ff0000720c */ /* 0x000fe20003fc5270 */
[----:B------:R-:W-:-:S12]  /*9f00*/  IMAD.SHL.U32 R0, R151, 0x40, RZ ;  /* 0x0000004097007824 */ /* 0x000fd800078e00ff */
[----:B------:R-:W-:Y:S04]  /*9f10*/  @P6 STS.128 [R227+0x5800], RZ ;  /* 0x005800ffe3006388 */ /* 0x000fe80000000c00 */
[----:B------:R-:W-:Y:S01]  /*9f20*/  @!PT LDS RZ, [RZ] ;  /* 0x00000000fffff984 */ /* 0x000fe20000000800 */
[----:B------:R-:W-:Y:S01]  /*9f30*/  @!PT LDS RZ, [RZ] ;  /* 0x00000000fffff984 */ /* 0x000fe20000000800 */
[----:B------:R-:W-:Y:S01]  /*9f40*/  @!PT LDS RZ, [RZ] ;  /* 0x00000000fffff984 */ /* 0x000fe20000000800 */
[----:B------:R1:W-:Y:S01]  /*9f50*/  @!P6 LDGSTS.E.BYPASS.LTC128B.128 [R227+0x5800], desc[UR6][R6.64] ;  /* 0x0580000006e3efae */ /* 0x0003e2000b981a06 */
[----:B------:R-:W-:-:S03]  /*9f60*/  @!P5 IADD3 R12, P6, PT, R6, R12, RZ ;  /* 0x0000000c060cd210 */ /* 0x000fc60007fde0ff */
[----:B------:R-:W-:Y:S01]  /*9f70*/  @P5 STS.128 [R227+0x6000], RZ ;  /* 0x006000ffe3005388 */ /* 0x000fe20000000c00 */
[----:B------:R-:W-:Y:S01]  /*9f80*/  @!P5 IADD3.X R13, PT, PT, R7, R13, R0, P6, !PT ;  /* 0x0000000d070dd210 */ /* 0x000fe200037fe400 */
[----:B------:R-:W-:Y:S01]  /*9f90*/  @!P0 IMAD R0, R151, 0x180, RZ ;  /* 0x0000018097008824 */ /* 0x000fe200078e02ff */
[----:B----4-:R-:W-:-:S03]  /*9fa0*/  @!P4 LEA R18, P6, R150, R6, 0x7 ;  /* 0x000000069612c211 */ /* 0x010fc600078c38ff */
[----:B------:R-:W-:Y:S01]  /*9fb0*/  @!PT LDS RZ, [RZ] ;  /* 0x00000000fffff984 */ /* 0x000fe20000000800 */
[----:B------:R-:W-:Y:S01]  /*9fc0*/  @!PT LDS RZ, [RZ] ;  /* 0x00000000fffff984 */ /* 0x000fe20000000800 */
[----:B------:R-:W-:Y:S01]  /*9fd0*/  @!PT LDS RZ, [RZ] ;  /* 0x00000000fffff984 */ /* 0x000fe20000000800 */
[----:B------:R-:W-:Y:S01]  /*9fe0*/  @!P5 LDGSTS.E.BYPASS.LTC128B.128 [R227+0x6000], desc[UR6][R12.64] ;  /* 0x060000000ce3dfae */ /* 0x000fe2000b981a06 */
[----:B------:R-:W-:Y:S01]  /*9ff0*/  @!P4 LEA.HI.X R19, R150, R7, R151, 0x7, P6 ;  /* 0x000000079613c211 */ /* 0x000fe200030f3c97 */
[----:B------:R-:W-:Y:S01]  /*a000*/  @!P0 IMAD.IADD R21, R0, 0x1, R11 ;  /* 0x0000000100158824 */ /* 0x000fe200078e020b */
[----:B------:R-:W-:Y:S01]  /*a010*/  LOP3.LUT P6, RZ, R61, 0x4, RZ, 0xc0, !PT ;  /* 0x000000043dff7812 */ /* 0x000fe200078cc0ff */
[----:B------:R-:W-:Y:S01]  /*a020*/  @P4 STS.128 [R227+0x6800], RZ ;  /* 0x006800ffe3004388 */ /* 0x000fe20000000c00 */
[----:B------:R-:W-:-:S03]  /*a030*/  IMAD.MOV.U32 R0, RZ, RZ, 0x20 ;  /* 0x00000020ff007424 */ /* 0x000fc600078e00ff */
[----:B------:R-:W-:Y:S01]  /*a040*/  @!PT LDS RZ, [RZ] ;  /* 0x00000000fffff984 */ /* 0x000fe20000000800 */
[----:B------:R-:W-:Y:S01]  /*a050*/  @!PT LDS RZ, [RZ] ;  /* 0x00000000fffff984 */ /* 0x000fe20000000800 */
[----:B------:R-:W-:Y:S01]  /*a060*/  @!PT LDS RZ, [RZ] ;  /* 0x00000000fffff984 */ /* 0x000fe20000000800 */
[----:B------:R-:W-:Y:S02]  /*a070*/  @!P4 LDGSTS.E.BYPASS.LTC128B.128 [R227+0x6800], desc[UR6][R18.64] ;  /* 0x0680000012e3cfae */ /* 0x000fe4000b981a06 */
[----:B------:R-:W-:Y:S02]  /*a080*/  SEL R0, R0, 0xffffffe0, !P6 ;  /* 0xffffffe000007807 */ /* 0x000fe40007000000 */
[----:B------:R-:W-:Y:S03]  /*a090*/  @P2 STS.128 [R227+0x7000], RZ ;  /* 0x007000ffe3002388 */ /* 0x000fe60000000c00 */
[----:B------:R-:W-:Y:S01]  /*a0a0*/  IMAD.IADD R212, R213, 0x1, R0 ;  /* 0x00000001d5d47824 */ /* 0x000fe200078e0200 */
[----:B------:R-:W-:Y:S01]  /*a0b0*/  @!PT LDS RZ, [RZ] ;  /* 0x00000000fffff984 */ /* 0x000fe20000000800 */
[----:B------:R-:W-:Y:S01]  /*a0c0*/  @!PT LDS RZ, [RZ] ;  /* 0x00000000fffff984 */ /* 0x000fe20000000800 */
[----:B------:R-:W-:Y:S01]  /*a0d0*/  @!PT LDS RZ, [RZ] ;  /* 0x00000000fffff984 */ /* 0x000fe20000000800 */
[----:B------:R2:W-:Y:S01]  /*a0e0*/  @!P2 LDGSTS.E.BYPASS.LTC128B.128 [R227+0x7000], desc[UR6][R16.64] ;  /* 0x0700000010e3afae */ /* 0x0005e2000b981a06 */
[----:B-1----:R-:W-:Y:S01]  /*a0f0*/  @!P3 LEA R6, P5, R150, R6, 0x8 ;  /* 0x000000069606b211 */ /* 0x002fe200078a40ff */
[----:B------:R-:W-:Y:S01]  /*a100*/  IMAD.IADD R208, R0, 0x1, R211 ;  /* 0x0000000100d07824 */ /* 0x000fe200078e02d3 */
[----:B------:R-:W-:Y:S01]  /*a110*/  @P6 LOP3.LUT R3, R3, 0x2, RZ, 0xfc, !PT ;  /* 0x0000000203036812 */ /* 0x000fe200078efcff */
[----:B------:R-:W-:Y:S01]  /*a120*/  @P3 STS.128 [R227+0x7800], RZ ;  /* 0x007800ffe3003388 */ /* 0x000fe20000000c00 */
[----:B------:R-:W-:-:S02]  /*a130*/  @!P3 LEA.HI.X R7, R150, R7, R151, 0x8, P5 ;  /* 0x000000079607b211 */ /* 0x000fc400028f4497 */
[----:B------:R-:W-:Y:S01]  /*a140*/  LOP3.LUT R3, R3, 0xfffffffe, RZ, 0xc0, !PT ;  /* 0xfffffffe03037812 */ /* 0x000fe200078ec0ff */
[----:B------:R-:W1:Y:S02]  /*a150*/  S2R R0, SR_CTAID.X ;  /* 0x0000000000007919 */ /* 0x000e640000002500 */
        /* <DEDUP_REMOVED lines=14> */
[----:B------:R-:W-:-:S03]  /*a240*/  ISETP.NE.AND P0, PT, R55, 0x1, PT ;  /* 0x000000013700780c */ /* 0x000fc60003f05270 */
[----:B------:R-:W-:Y:S04]  /*a250*/  LDSM.16.M88.4 R48, [R213] ;  /* 0x00000000d530783b */ /* 0x000fe80000000200 */
[----:B------:R-:W4:Y:S04]  /*a260*/  LDSM.16.M88.4 R8, [R211+0x2000] ;  /* 0x00200000d308783b */ /* 0x000f280000000200 */
[----:B------:R-:W1:Y:S02]  /*a270*/  LDSM.16.M88.4 R40, [R211+0x1000] ;  /* 0x00100000d328783b */ /* 0x000e640000000200 */
[----:B------:R-:W-:-:S02]  /*a280*/  @P0 LOP3.LUT R3, R3, 0x1, RZ, 0xfc, !PT ;  /* 0x0000000103030812 */ /* 0x000fc400078efcff */
[----:B------:R-:W3:Y:S04]  /*a290*/  LDSM.16.M88.4 R32, [R211+0x1400] ;  /* 0x00140000d320783b */ /* 0x000ee80000000200 */
[----:B------:R-:W3:Y:S04]  /*a2a0*/  LDSM.16.M88.4 R24, [R211+0x1800] ;  /* 0x00180000d318783b */ /* 0x000ee80000000200 */
[----:B--2---:R-:W2:Y:S04]  /*a2b0*/  LDSM.16.M88.4 R16, [R211+0x1c00] ;  /* 0x001c0000d310783b */ /* 0x004ea80000000200 */
[----:B------:R-:W-:Y:S04]  /*a2c0*/  LDSM.16.M88.4 R188, [R212] ;  /* 0x00000000d4bc783b */ /* 0x000fe80000000200 */
[----:B------:R-:W2:Y:S04]  /*a2d0*/  LDSM.16.M88.4 R140, [R208+0x2000] ;  /* 0x00200000d08c783b */ /* 0x000ea80000000200 */
[----:B------:R-:W2:Y:S04]  /*a2e0*/  LDSM.16.M88.4 R136, [R211+0x2400] ;  /* 0x00240000d388783b */ /* 0x000ea80000000200 */
[----:B------:R-:W2:Y:S04]  /*a2f0*/  LDSM.16.M88.4 R128, [R211+0x2800] ;  /* 0x00280000d380783b */ /* 0x000ea80000000200 */
[----:B------:R-:W2:Y:S04]  /*a300*/  LDSM.16.M88.4 R120, [R211+0x2c00] ;  /* 0x002c0000d378783b */ /* 0x000ea80000000200 */
[----:B------:R-:W2:Y:S01]  /*a310*/  LDSM.16.M88.4 R112, [R211+0x3000] ;  /* 0x00300000d370783b */ /* 0x000ea20000000200 */
[C---:B----4-:R-:W-:Y:S03]  /*a320*/  HMMA.16816.F32 R12, R48.reuse, R8, RZ ;  /* 0x00000008300c723c */ /* 0x050fe600000018ff */
[----:B------:R-:W4:Y:S04]  /*a330*/  LDSM.16.M88.4 R104, [R211+0x3400] ;  /* 0x00340000d368783b */ /* 0x000f280000000200 */
[----:B------:R-:W4:Y:S01]  /*a340*/  LDSM.16.M88.4 R96, [R211+0x3800] ;  /* 0x00380000d360783b */ /* 0x000f220000000200 */
[C---:B------:R-:W-:Y:S03]  /*a350*/  HMMA.16816.F32 R8, R48.reuse, R10, RZ ;  /* 0x0000000a3008723c */ /* 0x040fe600000018ff */
[----:B------:R-:W4:Y:S04]  /*a360*/  LDSM.16.M88.4 R88, [R211+0x3c00] ;  /* 0x003c0000d358783b */ /* 0x000f280000000200 */
[----:B------:R-:W4:Y:S01]  /*a370*/  LDSM.16.M88.4 R80, [R211+0x4000] ;  /* 0x00400000d350783b */ /* 0x000f220000000200 */
[C---:B-1----:R-:W-:Y:S03]  /*a380*/  HMMA.16816.F32 R44, R48.reuse, R40, RZ ;  /* 0x00000028302c723c */ /* 0x042fe600000018ff */
[----:B------:R-:W1:Y:S04]  /*a390*/  LDSM.16.M88.4 R72, [R211+0x4400] ;  /* 0x00440000d348783b */ /* 0x000e680000000200 */
[----:B------:R-:W1:Y:S01]  /*a3a0*/  LDSM.16.M88.4 R64, [R211+0x4800] ;  /* 0x00480000d340783b */ /* 0x000e620000000200 */
[C---:B---3--:R-:W-:Y:S03]  /*a3b0*/  HMMA.16816.F32 R36, R48.reuse, R32, RZ ;  /* 0x000000203024723c */ /* 0x048fe600000018ff */
[----:B------:R-:W3:Y:S04]  /*a3c0*/  LDSM.16.M88.4 R164, [R211+0x4c00] ;  /* 0x004c0000d3a4783b */ /* 0x000ee80000000200 */
[----:B------:R-:W3:Y:S01]  /*a3d0*/  LDSM.16.M88.4 R160, [R208+0x1000] ;  /* 0x00100000d0a0783b */ /* 0x000ee20000000200 */
[C---:B------:R-:W-:Y:S03]  /*a3e0*/  HMMA.16816.F32 R28, R48.reuse, R24, RZ ;  /* 0x00000018301c723c */ /* 0x040fe600000018ff */
[----:B------:R-:W3:Y:S04]  /*a3f0*/  LDSM.16.M88.4 R156, [R208+0x1400] ;  /* 0x00140000d09c783b */ /* 0x000ee80000000200 */
[----:B------:R-:W3:Y:S01]  /*a400*/  LDSM.16.M88.4 R152, [R208+0x1800] ;  /* 0x00180000d098783b */ /* 0x000ee20000000200 */
[C---:B--2---:R-:W-:Y:S03]  /*a410*/  HMMA.16816.F32 R20, R48.reuse, R16, RZ ;  /* 0x000000103014723c */ /* 0x044fe600000018ff */
[----:B------:R-:W2:Y:S04]  /*a420*/  LDSM.16.M88.4 R144, [R208+0x1c00] ;  /* 0x001c0000d090783b */ /* 0x000ea80000000200 */
        /* <DEDUP_REMOVED lines=8> */
[----:B------:R-:W0:Y:S05]  /*a4b0*/  LDGDEPBAR ;  /* 0x00000000000079af */ /* 0x000e2a0000000000 */
[----:B------:R-:W-:Y:S08]  /*a4c0*/  HMMA.16816.F32 R16, R48, R18, RZ ;  /* 0x000000123010723c */ /* 0x000ff000000018ff */
[C---:B------:R-:W-:Y:S08]  /*a4d0*/  HMMA.16816.F32 R12, R188.reuse, R140, R12 ;  /* 0x0000008cbc0c723c */ /* 0x040ff0000000180c */
[----:B------:R-:W-:Y:S01]  /*a4e0*/  HMMA.16816.F32 R8, R188, R142, R8 ;  /* 0x0000008ebc08723c */ /* 0x000fe20000001808 */
[----:B------:R-:W2:Y:S07]  /*a4f0*/  LDSM.16.M88.4 R140, [R208+0x4c00] ;  /* 0x004c0000d08c783b */ /* 0x000eae0000000200 */
[C---:B------:R-:W-:Y:S08]  /*a500*/  HMMA.16816.F32 R4, R48.reuse, R136, RZ ;  /* 0x000000883004723c */ /* 0x040ff000000018ff */
[C---:B------:R-:W-:Y:S08]  /*a510*/  HMMA.16816.F32 R132, R48.reuse, R128, RZ ;  /* 0x000000803084723c */ /* 0x040ff000000018ff */
[C---:B------:R-:W-:Y:S08]  /*a520*/  HMMA.16816.F32 R124, R48.reuse, R120, RZ ;  /* 0x00000078307c723c */ /* 0x040ff000000018ff */
[C---:B------:R-:W-:Y:S08]  /*a530*/  HMMA.16816.F32 R116, R48.reuse, R112, RZ ;  /* 0x000000703074723c */ /* 0x040ff000000018ff */
[C---:B----4-:R-:W-:Y:S08]  /*a540*/  HMMA.16816.F32 R108, R48.reuse, R104, RZ ;  /* 0x00000068306c723c */ /* 0x050ff000000018ff */
        /* <DEDUP_REMOVED lines=18> */
[C---:B------:R-:W-:Y:S08]  /*a670*/  HMMA.16816.F32 R44, R188.reuse, R160, R44 ;  /* 0x000000a0bc2c723c */ /* 0x040ff0000000182c */
[C---:B------:R-:W-:Y:S01]  /*a680*/  HMMA.16816.F32 R40, R188.reuse, R162, R40 ;  /* 0x000000a2bc28723c */ /* 0x040fe20000001828 */
[----:B------:R-:W3:Y:S07]  /*a690*/  LDSM.16.M88.4 R160, [R208+0x3c00] ;  /* 0x003c0000d0a0783b */ /* 0x000eee0000000200 */
[C---:B------:R-:W-:Y:S08]  /*a6a0*/  HMMA.16816.F32 R36, R188.reuse, R156, R36 ;  /* 0x0000009cbc24723c */ /* 0x040ff00000001824 */
[C---:B------:R-:W-:Y:S01]  /*a6b0*/  HMMA.16816.F32 R32, R188.reuse, R158, R32 ;  /* 0x0000009ebc20723c */ /* 0x040fe20000001820 */
[----:B------:R-:W4:Y:S07]  /*a6c0*/  LDSM.16.M88.4 R156, [R208+0x4000] ;  /* 0x00400000d09c783b */ /* 0x000f2e0000000200 */
[C---:B------:R-:W-:Y:S08]  /*a6d0*/  HMMA.16816.F32 R28, R188.reuse, R152, R28 ;  /* 0x00000098bc1c723c */ /* 0x040ff0000000181c */
[C---:B------:R-:W-:Y:S01]  /*a6e0*/  HMMA.16816.F32 R24, R188.reuse, R154, R24 ;  /* 0x0000009abc18723c */ /* 0x040fe20000001818 */
[----:B------:R-:W4:Y:S07]  /*a6f0*/  LDSM.16.M88.4 R152, [R208+0x4400] ;  /* 0x00440000d098783b */ /* 0x000f2e0000000200 */
[C---:B--2---:R-:W-:Y:S08]  /*a700*/  HMMA.16816.F32 R20, R188.reuse, R144, R20 ;  /* 0x00000090bc14723c */ /* 0x044ff00000001814 */
[----:B------:R-:W-:Y:S01]  /*a710*/  HMMA.16816.F32 R16, R188, R146, R16 ;  /* 0x00000092bc10723c */ /* 0x000fe20000001810 */
[----:B------:R-:W2:Y:S01]  /*a720*/  LDSM.16.M88.4 R144, [R208+0x4800] ;  /* 0x00480000d090783b */ /* 0x000ea20000000200 */
[----:B------:R-:W-:-:S06]  /*a730*/  DEPBAR.LE SB0, 0x0 ;  /* 0x000080000000791a */ /* 0x000fcc0000000000 */
[----:B------:R-:W-:Y:S01]  /*a740*/  HMMA.16816.F32 R56, R188, R140, R56 ;  /* 0x0000008cbc38723c */ /* 0x000fe20000001838 */
[----:B------:R-:W-:Y:S02]  /*a750*/  LOP3.LUT R141, R2, 0x1f0, RZ, 0xc0, !PT ;  /* 0x000001f0028d7812 */ /* 0x000fe400078ec0ff */
[----:B------:R-:W-:-:S03]  /*a760*/  LOP3.LUT R2, R222, 0x7, RZ, 0xc0, !PT ;  /* 0x00000007de027812 */ /* 0x000fc600078ec0ff */
[----:B------:R-:W-:Y:S02]  /*a770*/  IMAD R0, R0, 0x40, R141 ;  /* 0x0000004000007824 */ /* 0x000fe400078e028d */
[----:B------:R-:W-:Y:S03]  /*a780*/  HMMA.16816.F32 R4, R188, R184, R4 ;  /* 0x000000b8bc04723c */ /* 0x000fe60000001804 */
[----:B------:R-:W-:-:S04]  /*a790*/  IADD3 R141, PT, PT, -R217, R2, R0 ;  /* 0x00000002d98d7210 */ /* 0x000fc80007ffe100 */
[--C-:B------:R-:W-:Y:S01]  /*a7a0*/  IADD3 R141, PT, PT, R141, UR5, R62.reuse ;  /* 0x000000058d8d7c10 */ /* 0x100fe2000fffe03e */
[----:B------:R-:W-:Y:S03]  /*a7b0*/  HMMA.16816.F32 R136, R188, R186, R136 ;  /* 0x000000babc88723c */ /* 0x000fe60000001888 */
[C-C-:B------:R-:W-:Y:S02]  /*a7c0*/  VIADDMNMX R54, R141.reuse, 0x1, R62.reuse, PT ;  /* 0x000000018d367846 */ /* 0x140fe4000380013e */
[----:B------:R-:W-:-:S03]  /*a7d0*/  VIADDMNMX R62, R141, 0x9, R62, PT ;  /* 0x000000098d3e7846 */ /* 0x000fc6000380013e */
        /* <DEDUP_REMOVED lines=10> */
[C---:B---3--:R-:W-:Y:S08]  /*a880*/  HMMA.16816.F32 R92, R188.reuse, R160, R92 ;  /* 0x000000a0bc5c723c */ /* 0x048ff0000000185c */
[C---:B------:R-:W-:Y:S08]  /*a890*/  HMMA.16816.F32 R88, R188.reuse, R162, R88 ;  /* 0x000000a2bc58723c */ /* 0x040ff00000001858 */
[C---:B----4-:R-:W-:Y:S08]  /*a8a0*/  HMMA.16816.F32 R84, R188.reuse, R156, R84 ;  /* 0x0000009cbc54723c */ /* 0x050ff00000001854 */
[C---:B------:R-:W-:Y:S08]  /*a8b0*/  HMMA.16816.F32 R80, R188.reuse, R158, R80 ;  /* 0x0000009ebc50723c */ /* 0x040ff00000001850 */
[C---:B------:R-:W-:Y:S08]  /*a8c0*/  HMMA.16816.F32 R76, R188.reuse, R152, R76 ;  /* 0x00000098bc4c723c */ /* 0x040ff0000000184c */
[C---:B------:R-:W-:Y:S08]  /*a8d0*/  HMMA.16816.F32 R72, R188.reuse, R154, R72 ;  /* 0x0000009abc48723c */ /* 0x040ff00000001848 */
[C---:B--2---:R-:W-:Y:S08]  /*a8e0*/  HMMA.16816.F32 R68, R188.reuse, R144, R68 ;  /* 0x00000090bc44723c */ /* 0x044ff00000001844 */
        /* <DEDUP_REMOVED lines=15> */
.L_x_1661:
        /* <DEDUP_REMOVED lines=10> */
[----:B------:R-:W-:Y:S02]  /*aa80*/  ISETP.GE.AND P4, PT, R141, RZ, PT ;  /* 0x000000ff8d00720c */ /* 0x000fe40003f86270 */
[----:B------:R-:W-:Y:S01]  /*aa90*/  LOP3.LUT R141, RZ, R2, RZ, 0x33, !PT ;  /* 0x00000002ff8d7212 */ /* 0x000fe200078e33ff */
        /* <DEDUP_REMOVED lines=22> */
[----:B------:R-:W-:-:S07]  /*ac00*/  ISETP.NE.AND P0, PT, R2, RZ, PT ;  /* 0x000000ff0200720c */ /* 0x000fce0003f05270 */
        /* <DEDUP_REMOVED lines=25> */
.L_x_1662:
        /* <DEDUP_REMOVED lines=28> */
.L_x_1660:
[----:B------:R-:W-:Y:S01]  /*af60*/  IMAD.SHL.U32 R176, R61, 0x2, RZ ;  /* 0x000000023db07824 */ /* 0x000fe200078e00ff */
[----:B------:R-:W2:Y:S01]  /*af70*/  LDCU UR8, c[0x0][0x45c] ;  /* 0x00008b80ff0877ac */ /* 0x000ea20008000800 */
[----:B------:R-:W-:-:S03]  /*af80*/  LOP3.LUT R210, R63, 0x120, R192, 0xf8, !PT ;  /* 0x000001203fd27812 */ /* 0x000fc600078ef8c0 */
[----:B------:R-:W-:Y:S02]  /*af90*/  LOP3.LUT R176, R176, 0x6, RZ, 0xc0, !PT ;  /* 0x00000006b0b07812 */ /* 0x000fe400078ec0ff */
[----:B------:R-:W-:-:S03]  /*afa0*/  LEA R210, R210, UR4, 0x1 ;  /* 0x00000004d2d27c11 */ /* 0x000fc6000f8e08ff */
[----:B------:R-:W-:Y:S02]  /*afb0*/  IMAD R0, R55, 0x100, R176 ;  /* 0x0000010037007824 */ /* 0x000fe400078e02b0 */
[----:B------:R-:W-:Y:S02]  /*afc0*/  VIADD R209, R210, 0x5020 ;  /* 0x00005020d2d17836 */ /* 0x000fe40000000000 */
[C---:B-1----:R-:W-:Y:S02]  /*afd0*/  VIADD R141, R0.reuse, 0xffffff00 ;  /* 0xffffff00008d7836 */ /* 0x042fe40000000000 */
[----:B------:R-:W-:-:S03]  /*afe0*/  VIADD R143, R0, 0xffffff01 ;  /* 0xffffff01008f7836 */ /* 0x000fc60000000000 */
[C---:B------:R-:W-:Y:S02]  /*aff0*/  ISETP.GE.AND P2, PT, R141.reuse, R54, PT ;  /* 0x000000368d00720c */ /* 0x040fe40003f46270 */
[-C--:B------:R-:W-:Y:S01]  /*b000*/  ISETP.GE.AND P0, PT, R141, R62.reuse, PT ;  /* 0x0000003e8d00720c */ /* 0x080fe20003f06270 */
[C---:B------:R-:W-:Y:S01]  /*b010*/  VIADD R141, R0.reuse, 0xffffff08 ;  /* 0xffffff08008d7836 */ /* 0x040fe20000000000 */
[C---:B------:R-:W-:Y:S02]  /*b020*/  ISETP.GE.AND P3, PT, R143.reuse, R62, PT ;  /* 0x0000003e8f00720c */ /* 0x040fe40003f66270 */
[----:B------:R-:W-:Y:S01]  /*b030*/  ISETP.GE.AND P1, PT, R143, R54, PT ;  /* 0x000000368f00720c */ /* 0x000fe20003f26270 */
[C---:B------:R-:W-:Y:S01]  /*b040*/  VIADD R143, R0.reuse, 0xffffff09 ;  /* 0xffffff09008f7836 */ /* 0x040fe20000000000 */
        /* <DEDUP_REMOVED lines=9> */
[----:B------:R-:W-:Y:S02]  /*b0e0*/  ISETP.GE.AND P0, PT, R143, R62, PT ;  /* 0x0000003e8f00720c */ /* 0x000fe40003f06270 */
[----:B------:R-:W-:-:S02]  /*b0f0*/  FSEL R169, R42, -INF , !P5 ;  /* 0xff8000002aa97808 */ /* 0x000fc40006800000 */
[-C--:B------:R-:W-:Y:S02]  /*b100*/  ISETP.GE.AND P5, PT, R47, R54.reuse, PT ;  /* 0x000000362f00720c */ /* 0x080fe40003fa6270 */
[----:B------:R-:W-:Y:S02]  /*b110*/  ISETP.GE.AND P1, PT, R141, R54, PT ;  /* 0x000000368d00720c */ /* 0x000fe40003f26270 */
[----:B------:R-:W-:Y:S01]  /*b120*/  FSEL R173, R41, -INF , !P4 ;  /* 0xff80000029ad7808 */ /* 0x000fe20006000000 */
[C---:B------:R-:W-:Y:S01]  /*b130*/  VIADD R41, R0.reuse, 0xffffff20 ;  /* 0xffffff2000297836 */ /* 0x040fe20000000000 */
[----:B------:R-:W-:Y:S01]  /*b140*/  FSEL R171, R43, -INF , !P0 ;  /* 0xff8000002bab7808 */ /* 0x000fe20004000000 */
[----:B------:R-:W-:Y:S01]  /*b150*/  VIADD R43, R0, 0xffffff19 ;  /* 0xffffff19002b7836 */ /* 0x000fe20000000000 */
[----:B------:R-:W-:Y:S02]  /*b160*/  FSEL R175, R44, -INF , !P2 ;  /* 0xff8000002caf7808 */ /* 0x000fe40005000000 */
[----:B------:R-:W-:-:S02]  /*b170*/  ISETP.GE.AND P4, PT, R47, R62, PT ;  /* 0x0000003e2f00720c */ /* 0x000fc40003f86270 */
[----:B------:R-:W-:Y:S01]  /*b180*/  FSEL R163, R37, -INF , !P5 ;  /* 0xff80000025a37808 */ /* 0x000fe20006800000 */
[----:B------:R-:W-:Y:S01]  /*b190*/  VIADD R37, R0, 0xffffff21 ;  /* 0xffffff2100257836 */ /* 0x000fe20000000000 */
[----:B------:R-:W-:Y:S02]  /*b1a0*/  ISETP.GE.AND P2, PT, R141, R62, PT ;  /* 0x0000003e8d00720c */ /* 0x000fe40003f46270 */
[C---:B------:R-:W-:Y:S02]  /*b1b0*/  ISETP.GE.AND P3, PT, R45.reuse, R54, PT ;  /* 0x000000362d00720c */ /* 0x040fe40003f66270 */
[----:B------:R-:W-:Y:S02]  /*b1c0*/  FSEL R161, R36, -INF , !P1 ;  /* 0xff80000024a17808 */ /* 0x000fe40004800000 */
[----:B------:R-:W-:Y:S02]  /*b1d0*/  ISETP.GE.AND P0, PT, R45, R62, PT ;  /* 0x0000003e2d00720c */ /* 0x000fe40003f06270 */
[----:B------:R-:W-:-:S02]  /*b1e0*/  FSEL R36, R39, -INF , !P4 ;  /* 0xff80000027247808 */ /* 0x000fc40006000000 */
[----:B------:R-:W-:Y:S02]  /*b1f0*/  FSEL R157, R38, -INF , !P2 ;  /* 0xff800000269d7808 */ /* 0x000fe40005000000 */
[-C--:B------:R-:W-:Y:S02]  /*b200*/  ISETP.GE.AND P1, PT, R43, R54.reuse, PT ;  /* 0x000000362b00720c */ /* 0x080fe40003f26270 */
[C---:B------:R-:W-:Y:S02]  /*b210*/  ISETP.GE.AND P5, PT, R41.reuse, R54, PT ;  /* 0x000000362900720c */ /* 0x040fe40003fa6270 */
[----:B------:R-:W-:Y:S02]  /*b220*/  FSEL R159, R32, -INF , !P3 ;  /* 0xff800000209f7808 */ /* 0x000fe40005800000 */
[-C--:B------:R-:W-:Y:S01]  /*b230*/  ISETP.GE.AND P4, PT, R41, R62.reuse, PT ;  /* 0x0000003e2900720c */ /* 0x080fe20003f86270 */
[C---:B------:R-:W-:Y:S01]  /*b240*/  VIADD R41, R0.reuse, 0xffffff28 ;  /* 0xffffff2800297836 */ /* 0x040fe20000000000 */
[----:B------:R-:W-:Y:S01]  /*b250*/  ISETP.GE.AND P2, PT, R43, R62, PT ;  /* 0x0000003e2b00720c */ /* 0x000fe20003f46270 */
[----:B------:R-:W-:Y:S01]  /*b260*/  VIADD R43, R0, 0xffffff29 ;  /* 0xffffff29002b7836 */ /* 0x000fe20000000000 */
[----:B------:R-:W-:-:S02]  /*b270*/  ISETP.GE.AND P3, PT, R37, R54, PT ;  /* 0x000000362500720c */ /* 0x000fc40003f66270 */
[----:B------:R-:W-:Y:S02]  /*b280*/  FSEL R38, R34, -INF , !P0 ;  /* 0xff80000022267808 */ /* 0x000fe40004000000 */
[----:B------:R-:W-:Y:S02]  /*b290*/  FSEL R39, R33, -INF , !P1 ;  /* 0xff80000021277808 */ /* 0x000fe40004800000 */
[-C--:B------:R-:W-:Y:S02]  /*b2a0*/  ISETP.GE.AND P0, PT, R37, R62.reuse, PT ;  /* 0x0000003e2500720c */ /* 0x080fe40003f06270 */
[----:B------:R-:W-:Y:S02]  /*b2b0*/  FSEL R37, R35, -INF , !P2 ;  /* 0xff80000023257808 */ /* 0x000fe40005000000 */
[----:B------:R-:W-:Y:S01]  /*b2c0*/  FSEL R33, R29, -INF , !P3 ;  /* 0xff8000001d217808 */ /* 0x000fe20005800000 */
[----:B------:R-:W-:Y:S01]  /*b2d0*/  VIADD R29, R0, 0xffffff31 ;  /* 0xffffff31001d7836 */ /* 0x000fe20000000000 */
[----:B------:R-:W-:-:S02]  /*b2e0*/  ISETP.GE.AND P2, PT, R41, R62, PT ;  /* 0x0000003e2900720c */ /* 0x000fc40003f46270 */
[----:B------:R-:W-:Y:S02]  /*b2f0*/  FSEL R35, R28, -INF , !P5 ;  /* 0xff8000001c237808 */ /* 0x000fe40006800000 */
[----:B------:R-:W-:Y:S01]  /*b300*/  ISETP.GE.AND P1, PT, R41, R54, PT ;  /* 0x000000362900720c */ /* 0x000fe20003f26270 */
[----:B------:R-:W-:Y:S01]  /*b310*/  VIADD R41, R0, 0xffffff30 ;  /* 0xffffff3000297836 */ /* 0x000fe20000000000 */
[----:B------:R-:W-:Y:S02]  /*b320*/  FSEL R30, R30, -INF , !P4 ;  /* 0xff8000001e1e7808 */ /* 0x000fe40006000000 */
[----:B------:R-:W-:Y:S01]  /*b330*/  FSEL R28, R31, -INF , !P0 ;  /* 0xff8000001f1c7808 */ /* 0x000fe20004000000 */
[----:B------:R-:W-:Y:S01]  /*b340*/  VIADD R31, R0, 0xffffff38 ;  /* 0xffffff38001f7836 */ /* 0x000fe20000000000 */
[----:B------:R-:W-:Y:S02]  /*b350*/  FSEL R145, R26, -INF , !P2 ;  /* 0xff8000001a917808 */ /* 0x000fe40005000000 */
[----:B------:R-:W-:-:S02]  /*b360*/  ISETP.GE.AND P4, PT, R43, R62, PT ;  /* 0x0000003e2b00720c */ /* 0x000fc40003f86270 */
[----:B------:R-:W-:Y:S02]  /*b370*/  ISETP.GE.AND P2, PT, R29, R62, PT ;  /* 0x0000003e1d00720c */ /* 0x000fe40003f46270 */
[----:B------:R-:W-:Y:S02]  /*b380*/  FSEL R32, R24, -INF , !P1 ;  /* 0xff80000018207808 */ /* 0x000fe40004800000 */
[----:B------:R-:W-:Y:S01]  /*b390*/  FSEL R153, R27, -INF , !P4 ;  /* 0xff8000001b997808 */ /* 0x000fe20006000000 */
[C---:B------:R-:W-:Y:S01]  /*b3a0*/  VIADD R27, R0.reuse, 0xffffff39 ;  /* 0xffffff39001b7836 */ /* 0x040fe20000000000 */
[----:B------:R-:W-:Y:S01]  /*b3b0*/  FSEL R252, R23, -INF , !P2 ;  /* 0xff80000017fc7808 */ /* 0x000fe20005000000 */
[----:B------:R-:W-:Y:S01]  /*b3c0*/  VIADD R23, R0, 0xffffff41 ;  /* 0xffffff4100177836 */ /* 0x000fe20000000000 */
[----:B------:R-:W-:Y:S02]  /*b3d0*/  ISETP.GE.AND P5, PT, R43, R54, PT ;  /* 0x000000362b00720c */ /* 0x000fe40003fa6270 */
[----:B------:R-:W-:-:S02]  /*b3e0*/  ISETP.GE.AND P0, PT, R41, R62, PT ;  /* 0x0000003e2900720c */ /* 0x000fc40003f06270 */
[----:B------:R-:W-:Y:S02]  /*b3f0*/  ISETP.GE.AND P1, PT, R29, R54, PT ;  /* 0x000000361d00720c */ /* 0x000fe40003f26270 */
[----:B------:R-:W-:Y:S02]  /*b400*/  ISETP.GE.AND P4, PT, R31, R62, PT ;  /* 0x0000003e1f00720c */ /* 0x000fe40003f86270 */
[----:B------:R-:W-:Y:S01]  /*b410*/  FSEL R34, R25, -INF , !P5 ;  /* 0xff80000019227808 */ /* 0x000fe20006800000 */
[----:B------:R-:W-:Y:S01]  /*b420*/  VIADD R25, R0, 0xffffff40 ;  /* 0xffffff4000197836 */ /* 0x000fe20000000000 */
[----:B------:R-:W-:Y:S02]  /*b430*/  FSEL R141, R22, -INF , !P0 ;  /* 0xff800000168d7808 */ /* 0x000fe40004000000 */
[----:B------:R-:W-:Y:S01]  /*b440*/  FSEL R155, R21, -INF , !P1 ;  /* 0xff800000159b7808 */ /* 0x000fe20004800000 */
[----:B------:R-:W-:Y:S01]  /*b450*/  VIADD R21, R0, 0xffffff48 ;  /* 0xffffff4800157836 */ /* 0x000fe20000000000 */
[----:B------:R-:W-:-:S02]  /*b460*/  FSEL R142, R18, -INF , !P4 ;  /* 0xff800000128e7808 */ /* 0x000fc40006000000 */
[----:B------:R-:W-:Y:S02]  /*b470*/  ISETP.GE.AND P5, PT, R31, R54, PT ;  /* 0x000000361f00720c */ /* 0x000fe40003fa6270 */
[-C--:B------:R-:W-:Y:S02]  /*b480*/  ISETP.GE.AND P0, PT, R27, R62.reuse, PT ;  /* 0x0000003e1b00720c */ /* 0x080fe40003f06270 */
[----:B------:R-:W-:Y:S02]  /*b490*/  ISETP.GE.AND P4, PT, R23, R62, PT ;  /* 0x0000003e1700720c */ /* 0x000fe40003f86270 */
[----:B------:R-:W-:Y:S02]  /*b4a0*/  ISETP.GE.AND P3, PT, R41, R54, PT ;  /* 0x000000362900720c */ /* 0x000fe40003f66270 */
[----:B------:R-:W-:Y:S02]  /*b4b0*/  FSEL R147, R16, -INF , !P5 ;  /* 0xff80000010937808 */ /* 0x000fe40006800000 */
[----:B------:R-:W-:Y:S01]  /*b4c0*/  FSEL R250, R19, -INF , !P0 ;  /* 0xff80000013fa7808 */ /* 0x000fe20004000000 */
[C---:B------:R-:W-:Y:S01]  /*b4d0*/  VIADD R19, R0.reuse, 0xffffff49 ;  /* 0xffffff4900137836 */ /* 0x040fe20000000000 */
[----:B------:R-:W-:Y:S01]  /*b4e0*/  FSEL R182, R15, -INF , !P4 ;  /* 0xff8000000fb67808 */ /* 0x000fe20006000000 */
[----:B------:R-:W-:Y:S01]  /*b4f0*/  VIADD R15, R0, 0xffffff51 ;  /* 0xffffff51000f7836 */ /* 0x000fe20000000000 */
[----:B------:R-:W-:-:S02]  /*b500*/  FSEL R29, R20, -INF , !P3 ;  /* 0xff800000141d7808 */ /* 0x000fc40005800000 */
[C---:B------:R-:W-:Y:S02]  /*b510*/  ISETP.GE.AND P1, PT, R25.reuse, R54, PT ;  /* 0x000000361900720c */ /* 0x040fe40003f26270 */
[----:B------:R-:W-:Y:S02]  /*b520*/  ISETP.GE.AND P2, PT, R25, R62, PT ;  /* 0x0000003e1900720c */ /* 0x000fe40003f46270 */
[----:B------:R-:W-:Y:S02]  /*b530*/  ISETP.GE.AND P5, PT, R23, R54, PT ;  /* 0x000000361700720c */ /* 0x000fe40003fa6270 */
[----:B------:R-:W-:Y:S02]  /*b540*/  ISETP.GE.AND P0, PT, R21, R62, PT ;  /* 0x0000003e1500720c */ /* 0x000fe40003f06270 */
[----:B------:R-:W-:Y:S02]  /*b550*/  ISETP.GE.AND P3, PT, R27, R54, PT ;  /* 0x000000361b00720c */ /* 0x000fe40003f66270 */
[----:B------:R-:W-:-:S02]  /*b560*/  FSEL R178, R12, -INF , !P1 ;  /* 0xff8000000cb27808 */ /* 0x000fc40004800000 */
[----:B------:R-:W-:Y:S02]  /*b570*/  FSEL R244, R14, -INF , !P2 ;  /* 0xff8000000ef47808 */ /* 0x000fe40005000000 */
[----:B------:R-:W-:Y:S01]  /*b580*/  FSEL R248, R13, -INF , !P5 ;  /* 0xff8000000df87808 */ /* 0x000fe20006800000 */
[----:B------:R-:W-:Y:S01]  /*b590*/  VIADD R13, R0, 0xffffff58 ;  /* 0xffffff58000d7836 */ /* 0x000fe20000000000 */
[----:B------:R-:W-:Y:S02]  /*b5a0*/  FSEL R188, R10, -INF , !P0 ;  /* 0xff8000000abc7808 */ /* 0x000fe40004000000 */
[----:B------:R-:W-:Y:S01]  /*b5b0*/  FSEL R143, R17, -INF , !P3 ;  /* 0xff800000118f7808 */ /* 0x000fe20005800000 */
[----:B------:R-:W-:Y:S01]  /*b5c0*/  VIADD R17, R0, 0xffffff50 ;  /* 0xffffff5000117836 */ /* 0x000fe20000000000 */
[C---:B------:R-:W-:Y:S02]  /*b5d0*/  ISETP.GE.AND P1, PT, R19.reuse, R54, PT ;  /* 0x000000361300720c */ /* 0x040fe40003f26270 */
[----:B------:R-:W-:-:S02]  /*b5e0*/  ISETP.GE.AND P2, PT, R19, R62, PT ;  /* 0x0000003e1300720c */ /* 0x000fc40003f46270 */
[----:B------:R-:W-:Y:S02]  /*b5f0*/  ISETP.GE.AND P0, PT, R15, R62, PT ;  /* 0x0000003e0f00720c */ /* 0x000fe40003f06270 */
[-C--:B------:R-:W-:Y:S02]  /*b600*/  ISETP.GE.AND P3, PT, R21, R54.reuse, PT ;  /* 0x000000361500720c */ /* 0x080fe40003f66270 */
[----:B------:R-:W-:Y:S01]  /*b610*/  FSEL R246, R9, -INF , !P1 ;  /* 0xff80000009f67808 */ /* 0x000fe20004800000 */
[C---:B------:R-:W-:Y:S01]  /*b620*/  VIADD R9, R0.reuse, 0xffffff60 ;  /* 0xffffff6000097836 */ /* 0x040fe20000000000 */
[----:B------:R-:W-:Y:S01]  /*b630*/  FSEL R242, R11, -INF , !P2 ;  /* 0xff8000000bf27808 */ /* 0x000fe20005000000 */
[C---:B------:R-:W-:Y:S01]  /*b640*/  VIADD R11, R0.reuse, 0xffffff59 ;  /* 0xffffff59000b7836 */ /* 0x040fe20000000000 */
[----:B------:R-:W-:Y:S01]  /*b650*/  FSEL R232, R7, -INF , !P0 ;  /* 0xff80000007e87808 */ /* 0x000fe20004000000 */
[----:B------:R-:W-:Y:S01]  /*b660*/  VIADD R7, R0, 0xffffff61 ;  /* 0xffffff6100077836 */ /* 0x000fe20000000000 */
[----:B------:R-:W-:Y:S01]  /*b670*/  FSEL R174, R8, -INF , !P3 ;  /* 0xff80000008ae7808 */ /* 0x000fe20005800000 */
[----:B------:R-:W-:Y:S01]  /*b680*/  LDSM.16.MT88.4 R20, [R210+0x5000] ;  /* 0x00500000d214783b */ /* 0x000fe20000004200 */
[----:B------:R-:W-:-:S02]  /*b690*/  ISETP.GE.AND P1, PT, R13, R54, PT ;  /* 0x000000360d00720c */ /* 0x000fc40003f26270 */
[----:B------:R-:W-:Y:S02]  /*b6a0*/  ISETP.GE.AND P2, PT, R13, R62, PT ;  /* 0x0000003e0d00720c */ /* 0x000fe40003f46270 */
[-C--:B------:R-:W-:Y:S02]  /*b6b0*/  ISETP.GE.AND P3, PT, R15, R54.reuse, PT ;  /* 0x000000360f00720c */ /* 0x080fe40003f66270 */
[C---:B------:R-:W-:Y:S02]  /*b6c0*/  ISETP.GE.AND P5, PT, R17.reuse, R54, PT ;  /* 0x000000361100720c */ /* 0x040fe40003fa6270 */
[----:B------:R-:W-:Y:S02]  /*b6d0*/  ISETP.GE.AND P4, PT, R17, R62, PT ;  /* 0x0000003e1100720c */ /* 0x000fe40003f86270 */
[----:B------:R-:W-:Y:S02]  /*b6e0*/  FSEL R236, R136, -INF , !P1 ;  /* 0xff80000088ec7808 */ /* 0x000fe40004800000 */
[----:B------:R-:W-:-:S02]  /*b6f0*/  FSEL R194, R138, -INF , !P2 ;  /* 0xff8000008ac27808 */ /* 0x000fc40005000000 */
[----:B------:R-:W-:Y:S01]  /*b700*/  FSEL R190, R5, -INF , !P3 ;  /* 0xff80000005be7808 */ /* 0x000fe20005800000 */
[C---:B------:R-:W-:Y:S01]  /*b710*/  VIADD R5, R0.reuse, 0xffffff68 ;  /* 0xffffff6800057836 */ /* 0x040fe20000000000 */
[C---:B------:R-:W-:Y:S02]  /*b720*/  ISETP.GE.AND P1, PT, R7.reuse, R54, PT ;  /* 0x000000360700720c */ /* 0x040fe40003f26270 */
[----:B------:R-:W-:Y:S01]  /*b730*/  ISETP.GE.AND P2, PT, R7, R62, PT ;  /* 0x0000003e0700720c */ /* 0x000fe20003f46270 */
[----:B------:R-:W-:Y:S01]  /*b740*/  VIADD R7, R0, 0xffffff69 ;  /* 0xffffff6900077836 */ /* 0x000fe20000000000 */
[----:B------:R-:W-:Y:S02]  /*b750*/  FSEL R240, R4, -INF , !P5 ;  /* 0xff80000004f07808 */ /* 0x000fe40006800000 */
[----:B------:R-:W-:Y:S02]  /*b760*/  FSEL R196, R6, -INF , !P4 ;  /* 0xff80000006c47808 */ /* 0x000fe40006000000 */
        /* <DEDUP_REMOVED lines=114> */
[----:B------:R-:W-:Y:S01]  /*be90*/  ISETP.GE.AND P2, PT, R5, R62, PT ;  /* 0x0000003e0500720c */ /* 0x000fe20003f46270 */
[----:B------:R-:W-:Y:S01]  /*bea0*/  VIADD R5, R0, 0xffffffc0 ;  /* 0xffffffc000057836 */ /* 0x000fe20000000000 */
[----:B------:R-:W-:Y:S02]  /*beb0*/  FMNMX3.FTZ R2, R2, R173, R161, !PT ;  /* 0x000000ad02027276 */ /* 0x000fe400078100a1 */
        /* <DEDUP_REMOVED lines=78> */
[C---:B------:R-:W-:Y:S01]  /*c3a0*/  VIADD R5, R0.reuse, 0xffffffe1 ;  /* 0xffffffe100057836 */ /* 0x040fe20000000000 */
[----:B------:R-:W-:Y:S02]  /*c3b0*/  FMNMX3.FTZ R4, R9, R134, R40, !PT ;  /* 0x0000008609047276 */ /* 0x000fe40007810028 */
[----:B------:R-:W-:Y:S01]  /*c3c0*/  FMNMX3.FTZ R2, R7, R124, R118, !PT ;  /* 0x0000007c07027276 */ /* 0x000fe20007810076 */
[----:B------:R-:W-:Y:S01]  /*c3d0*/  VIADD R7, R0, 0xfffffff8 ;  /* 0xfffffff800077836 */ /* 0x000fe20000000000 */
[----:B------:R-:W-:Y:S01]  /*c3e0*/  FMNMX3.FTZ R4, R4, R42, R45, !PT ;  /* 0x0000002a04047276 */ /* 0x000fe2000781002d */
[----:B------:R-:W-:Y:S01]  /*c3f0*/  LDSM.16.MT88.4 R8, [R210+0x5400] ;  /* 0x00540000d208783b */ /* 0x000fe20000004200 */
        /* <DEDUP_REMOVED lines=43> */
[----:B------:R-:W-:Y:S02]  /*c6b0*/  FMNMX3.FTZ R0, R0, R69, R64, !PT ;  /* 0x0000004500007276 */ /* 0x000fe40007810040 */
[----:B------:R-:W-:Y:S02]  /*c6c0*/  FMNMX3.FTZ R2, R2, R75, R70, !PT ;  /* 0x0000004b02027276 */ /* 0x000fe40007810046 */
[----:B------:R-:W-:Y:S02]  /*c6d0*/  FSEL R57, R57, -INF , !P0 ;  /* 0xff80000039397808 */ /* 0x000fe40004000000 */
[----:B------:R-:W-:Y:S02]  /*c6e0*/  ISETP.GE.AND P0, PT, R5, R54, PT ;  /* 0x000000360500720c */ /* 0x000fe40003f06270 */
[----:B------:R-:W-:Y:S02]  /*c6f0*/  FSEL R48, R48, -INF , !P1 ;  /* 0xff80000030307808 */ /* 0x000fe40004800000 */
[----:B------:R-:W-:-:S02]  /*c700*/  FMNMX3.FTZ R0, R0, R65, R56, !PT ;  /* 0x0000004100007276 */ /* 0x000fc40007810038 */
[----:B------:R-:W-:Y:S02]  /*c710*/  ISETP.GE.AND P1, PT, R7, R62, PT ;  /* 0x0000003e0700720c */ /* 0x000fe40003f26270 */
[----:B------:R-:W-:Y:S02]  /*c720*/  FSEL R67, R67, -INF , !P5 ;  /* 0xff80000043437808 */ /* 0x000fe40006800000 */
[----:B------:R-:W-:Y:S02]  /*c730*/  FSEL R58, R58, -INF , !P4 ;  /* 0xff8000003a3a7808 */ /* 0x000fe40006000000 */
[----:B------:R-:W-:Y:S02]  /*c740*/  FMNMX3.FTZ R2, R2, R71, R66, !PT ;  /* 0x0000004702027276 */ /* 0x000fe40007810042 */
[----:B------:R-:W-:Y:S02]  /*c750*/  FSEL R49, R49, -INF , !P0 ;  /* 0xff80000031317808 */ /* 0x000fe40004000000 */
[----:B------:R-:W-:-:S02]  /*c760*/  FMNMX3.FTZ R0, R0, R57, R48, !PT ;  /* 0x0000003900007276 */ /* 0x000fc40007810030 */
[----:B------:R-:W-:Y:S02]  /*c770*/  ISETP.GE.AND P0, PT, R5, R62, PT ;  /* 0x0000003e0500720c */ /* 0x000fe40003f06270 */
[----:B------:R-:W-:Y:S02]  /*c780*/  FSEL R59, R59, -INF , !P2 ;  /* 0xff8000003b3b7808 */ /* 0x000fe40005000000 */
[----:B------:R-:W-:Y:S02]  /*c790*/  FSEL R50, R50, -INF , !P1 ;  /* 0xff80000032327808 */ /* 0x000fe40004800000 */
[----:B------:R-:W-:Y:S02]  /*c7a0*/  FMNMX3.FTZ R2, R2, R67, R58, !PT ;  /* 0x0000004302027276 */ /* 0x000fe4000781003a */
[----:B------:R-:W-:Y:S02]  /*c7b0*/  FMNMX.FTZ R0, R49, R0, !PT ;  /* 0x0000000031007209 */ /* 0x000fe40007810000 */
[----:B------:R-:W-:-:S02]  /*c7c0*/  FSEL R92, R51, -INF , !P0 ;  /* 0xff800000335c7808 */ /* 0x000fc40004000000 */
[----:B------:R-:W-:Y:S01]  /*c7d0*/  FMNMX3.FTZ R5, R2, R59, R50, !PT ;  /* 0x0000003b02057276 */ /* 0x000fe20007810032 */
[----:B------:R-:W1:Y:S01]  /*c7e0*/  SHFL.BFLY PT, R7, R0, 0x2, 0x1f ;  /* 0x0c401f0000077f89 */ /* 0x000e6200000e0000 */
[----:B------:R-:W-:Y:S02]  /*c7f0*/  LOP3.LUT P6, RZ, R61, 0x4, RZ, 0xc0, !PT ;  /* 0x000000043dff7812 */ /* 0x000fe400078cc0ff */
[----:B------:R-:W-:-:S05]  /*c800*/  FMNMX.FTZ R6, R92, R5, !PT ;  /* 0x000000055c067209 */ /* 0x000fca0007810000 */
[----:B------:R-:W3:Y:S01]  /*c810*/  SHFL.BFLY PT, R5, R6, 0x2, 0x1f ;  /* 0x0c401f0006057f89 */ /* 0x000ee200000e0000 */
        /* <DEDUP_REMOVED lines=17> */
[----:B------:R-:W1:Y:S01]  /*c930*/  LDSM.16.MT88.4 R4, [R209] ;  /* 0x00000000d104783b */ /* 0x000e620000004200 */
[--C-:B------:R-:W-:Y:S01]  /*c940*/  FFMA.FTZ R112, R173, UR8, -R51.reuse ;  /* 0x00000008ad707c23 */ /* 0x100fe20008010833 */
[----:B------:R-:W-:Y:S01]  /*c950*/  MUFU.EX2 R132, R132 ;  /* 0x0000008400847308 */ /* 0x000fe20000000800 */
[----:B------:R-:W-:Y:S01]  /*c960*/  FFMA.FTZ R61, R39, UR8, -R51 ;  /* 0x00000008273d7c23 */ /* 0x000fe20008010833 */
[--C-:B------:R-:W-:Y:S01]  /*c970*/  FFMA.FTZ R136, R167, UR8, -R63.reuse ;  /* 0x00000008a7887c23 */ /* 0x100fe2000801083f */
[--C-:B------:R-:W-:Y:S01]  /*c980*/  FFMA.FTZ R127, R165, UR8, -R63.reuse ;  /* 0x00000008a57f7c23 */ /* 0x100fe2000801083f */
[--C-:B------:R-:W-:Y:S01]  /*c990*/  FFMA.FTZ R120, R169, UR8, -R63.reuse ;  /* 0x00000008a9787c23 */ /* 0x100fe2000801083f */
[--C-:B------:R-:W-:Y:S01]  /*c9a0*/  FFMA.FTZ R113, R171, UR8, -R63.reuse ;  /* 0x00000008ab717c23 */ /* 0x100fe2000801083f */
[----:B------:R-:W2:Y:S01]  /*c9b0*/  MUFU.EX2 R125, R125 ;  /* 0x0000007d007d7308 */ /* 0x000ea20000000800 */
[--C-:B------:R-:W-:Y:S01]  /*c9c0*/  FFMA.FTZ R110, R36, UR8, -R63.reuse ;  /* 0x00000008246e7c23 */ /* 0x100fe2000801083f */
[--C-:B------:R-:W-:Y:S01]  /*c9d0*/  FFMA.FTZ R103, R38, UR8, -R63.reuse ;  /* 0x0000000826677c23 */ /* 0x100fe2000801083f */
[----:B------:R-:W-:Y:S01]  /*c9e0*/  FFMA.FTZ R98, R37, UR8, -R63 ;  /* 0x0000000825627c23 */ /* 0x000fe2000801083f */
[----:B------:R-:W-:Y:S01]  /*c9f0*/  MUFU.EX2 R119, R119 ;  /* 0x0000007700777308 */ /* 0x000fe20000000800 */
[----:B------:R-:W3:Y:S01]  /*ca00*/  LDSM.16.MT88.4 R36, [R209+0x400] ;  /* 0x00040000d124783b */ /* 0x000ee20000004200 */
[--C-:B------:R-:W-:Y:S01]  /*ca10*/  FFMA.FTZ R114, R161, UR8, -R51.reuse ;  /* 0x00000008a1727c23 */ /* 0x100fe20008010833 */
[--C-:B------:R-:W-:Y:S01]  /*ca20*/  FFMA.FTZ R109, R163, UR8, -R51.reuse ;  /* 0x00000008a36d7c23 */ /* 0x100fe20008010833 */
[----:B------:R-:W4:Y:S01]  /*ca30*/  MUFU.EX2 R112, R112 ;  /* 0x0000007000707308 */ /* 0x000f220000000800 */
[----:B------:R-:W-:Y:S01]  /*ca40*/  FFMA.FTZ R96, R159, UR8, -R51 ;  /* 0x000000089f607c23 */ /* 0x000fe20008010833 */
[----:B------:R-:W-:Y:S01]  /*ca50*/  FFMA.FTZ R111, R157, UR8, -R63 ;  /* 0x000000089d6f7c23 */ /* 0x000fe2000801083f */
[--C-:B------:R-:W-:Y:S01]  /*ca60*/  FFMA.FTZ R101, R35, UR8, -R51.reuse ;  /* 0x0000000823657c23 */ /* 0x100fe20008010833 */
[----:B------:R-:W-:Y:S01]  /*ca70*/  MUFU.EX2 R136, R136 ;  /* 0x0000008800887308 */ /* 0x000fe20000000800 */
[--C-:B------:R-:W-:Y:S01]  /*ca80*/  FFMA.FTZ R100, R33, UR8, -R51.reuse ;  /* 0x0000000821647c23 */ /* 0x100fe20008010833 */
[----:B--2---:R-:W-:Y:S01]  /*ca90*/  F2FP.F16.F32.PACK_AB R12, R125, R132 ;  /* 0x000000847d0c723e */ /* 0x004fe200000000ff */
[--C-:B------:R-:W-:Y:S01]  /*caa0*/  FFMA.FTZ R99, R32, UR8, -R51.reuse ;  /* 0x0000000820637c23 */ /* 0x100fe20008010833 */
[----:B------:R-:W2:Y:S01]  /*cab0*/  MUFU.EX2 R127, R127 ;  /* 0x0000007f007f7308 */ /* 0x000ea20000000800 */
[--C-:B------:R-:W-:Y:S01]  /*cac0*/  FFMA.FTZ R106, R34, UR8, -R51.reuse ;  /* 0x00000008226a7c23 */ /* 0x100fe20008010833 */
[----:B------:R-:W-:Y:S01]  /*cad0*/  FFMA.FTZ R104, R29, UR8, -R51 ;  /* 0x000000081d687c23 */ /* 0x000fe20008010833 */
[----:B------:R-:W5:Y:S01]  /*cae0*/  LDSM.16.MT88.4 R32, [R210+0x5800] ;  /* 0x00580000d220783b */ /* 0x000f620000004200 */
[----:B------:R-:W-:Y:S01]  /*caf0*/  MUFU.EX2 R120, R120 ;  /* 0x0000007800787308 */ /* 0x000fe20000000800 */
[--C-:B------:R-:W-:Y:S01]  /*cb00*/  FFMA.FTZ R102, R30, UR8, -R63.reuse ;  /* 0x000000081e667c23 */ /* 0x100fe2000801083f */
[----:B----4-:R-:W-:Y:S01]  /*cb10*/  F2FP.F16.F32.PACK_AB R14, R112, R119 ;  /* 0x00000077700e723e */ /* 0x010fe200000000ff */
[--C-:B------:R-:W-:Y:S01]  /*cb20*/  FFMA.FTZ R107, R28, UR8, -R63.reuse ;  /* 0x000000081c6b7c23 */ /* 0x100fe2000801083f */
[----:B------:R-:W4:Y:S01]  /*cb30*/  MUFU.EX2 R113, R113 ;  /* 0x0000007100717308 */ /* 0x000f220000000800 */
[----:B------:R-:W5:Y:S01]  /*cb40*/  LDSM.16.MT88.4 R28, [R209+0x800] ;  /* 0x00080000d11c783b */ /* 0x000f620000004200 */
[--C-:B------:R-:W-:Y:S01]  /*cb50*/  FFMA.FTZ R108, R145, UR8, -R63.reuse ;  /* 0x00000008916c7c23 */ /* 0x100fe2000801083f */
[--C-:B------:R-:W-:Y:S01]  /*cb60*/  FFMA.FTZ R105, R153, UR8, -R63.reuse ;  /* 0x0000000899697c23 */ /* 0x100fe2000801083f */
[----:B------:R-:W-:Y:S01]  /*cb70*/  MUFU.EX2 R114, R114 ;  /* 0x0000007200727308 */ /* 0x000fe20000000800 */
[----:B------:R-:W-:Y:S01]  /*cb80*/  FFMA.FTZ R121, R142, UR8, -R63 ;  /* 0x000000088e797c23 */ /* 0x000fe2000801083f */
[----:B--2---:R-:W-:Y:S01]  /*cb90*/  F2FP.F16.F32.PACK_AB R13, R127, R136 ;  /* 0x000000887f0d723e */ /* 0x004fe200000000ff */
[--C-:B------:R-:W-:Y:S01]  /*cba0*/  FFMA.FTZ R117, R155, UR8, -R51.reuse ;  /* 0x000000089b757c23 */ /* 0x100fe20008010833 */
[----:B------:R-:W2:Y:S01]  /*cbb0*/  MUFU.EX2 R109, R109 ;  /* 0x0000006d006d7308 */ /* 0x000ea20000000800 */
[--C-:B------:R-:W-:Y:S01]  /*cbc0*/  FFMA.FTZ R116, R147, UR8, -R51.reuse ;  /* 0x0000000893747c23 */ /* 0x100fe20008010833 */
[----:B------:R-:W-:Y:S01]  /*cbd0*/  FFMA.FTZ R115, R143, UR8, -R51 ;  /* 0x000000088f737c23 */ /* 0x000fe20008010833 */
[--C-:B------:R-:W-:Y:S01]  /*cbe0*/  FFMA.FTZ R128, R141, UR8, -R63.reuse ;  /* 0x000000088d807c23 */ /* 0x100fe2000801083f */
[----:B------:R-:W-:Y:S01]  /*cbf0*/  MUFU.EX2 R96, R96 ;  /* 0x0000006000607308 */ /* 0x000fe20000000800 */
[--C-:B------:R-:W-:Y:S01]  /*cc00*/  FFMA.FTZ R123, R252, UR8, -R63.reuse ;  /* 0x00000008fc7b7c23 */ /* 0x100fe2000801083f */
[----:B----4-:R-:W-:Y:S01]  /*cc10*/  F2FP.F16.F32.PACK_AB R15, R113, R120 ;  /* 0x00000078710f723e */ /* 0x010fe200000000ff */
[----:B------:R-:W-:Y:S01]  /*cc20*/  FFMA.FTZ R142, R250, UR8, -R63 ;  /* 0x00000008fa8e7c23 */ /* 0x000fe2000801083f */
[----:B------:R-:W-:Y:S01]  /*cc30*/  MUFU.EX2 R61, R61 ;  /* 0x0000003d003d7308 */ /* 0x000fe20000000800 */
[----:B------:R-:W-:Y:S01]  /*cc40*/  FFMA.FTZ R129, R178, UR8, -R51 ;  /* 0x00000008b2817c23 */ /* 0x000fe20008010833 */
[----:B------:R-:W-:Y:S01]  /*cc50*/  FFMA.FTZ R133, R188, UR8, -R63 ;  /* 0x00000008bc857c23 */ /* 0x000fe2000801083f */
[--C-:B------:R-:W-:Y:S01]  /*cc60*/  FFMA.FTZ R178, R248, UR8, -R51.reuse ;  /* 0x00000008f8b27c23 */ /* 0x100fe20008010833 */
[----:B------:R-:W-:Y:S01]  /*cc70*/  MUFU.EX2 R111, R111 ;  /* 0x0000006f006f7308 */ /* 0x000fe20000000800 */
[C---:B------:R-:W-:Y:S01]  /*cc80*/  HMMA.16816.F32 R24, R12.reuse, R20, RZ ;  /* 0x000000140c18723c */ /* 0x040fe200000018ff */
[--C-:B------:R-:W-:Y:S01]  /*cc90*/  FFMA.FTZ R174, R174, UR8, -R51.reuse ;  /* 0x00000008aeae7c23 */ /* 0x100fe20008010833 */
        /* <DEDUP_REMOVED lines=11> */
[----:B------:R-:W-:Y:S01]  /*cd50*/  FFMA.FTZ R192, R238, UR8, -R51 ;  /* 0x00000008eec07c23 */ /* 0x000fe20008010833 */
[--C-:B------:R-:W-:Y:S01]  /*cd60*/  FFMA.FTZ R196, R232, UR8, -R63.reuse ;  /* 0x00000008e8c47c23 */ /* 0x100fe2000801083f */
[----:B------:R-:W-:Y:S01]  /*cd70*/  MUFU.EX2 R101, R101 ;  /* 0x0000006500657308 */ /* 0x000fe20000000800 */
[C---:B-1----:R-:W-:Y:S01]  /*cd80*/  HMMA.16816.F32 R16, R12.reuse, R4, RZ ;  /* 0x000000040c10723c */ /* 0x042fe200000018ff */
[----:B--2---:R-:W-:Y:S01]  /*cd90*/  F2FP.F16.F32.PACK_AB R4, R109, R114 ;  /* 0x000000726d04723e */ /* 0x004fe200000000ff */
[--C-:B------:R-:W-:Y:S01]  /*cda0*/  FFMA.FTZ R194, R194, UR8, -R63.reuse ;  /* 0x00000008c2c27c23 */ /* 0x100fe2000801083f */
[----:B----4-:R-:W-:Y:S01]  /*cdb0*/  F2FP.F16.F32.PACK_AB R5, R110, R111 ;  /* 0x0000006f6e05723e */ /* 0x010fe200000000ff */
[----:B------:R-:W1:Y:S01]  /*cdc0*/  MUFU.EX2 R100, R100 ;  /* 0x0000006400647308 */ /* 0x000e620000000800 */
[----:B------:R-:W-:Y:S01]  /*cdd0*/  FFMA.FTZ R145, R228, UR8, -R63 ;  /* 0x00000008e4917c23 */ /* 0x000fe2000801083f */
[--C-:B------:R-:W-:Y:S01]  /*cde0*/  FFMA.FTZ R240, R240, UR8, -R51.reuse ;  /* 0x00000008f0f07c23 */ /* 0x100fe20008010833 */
[--C-:B------:R-:W-:Y:S01]  /*cdf0*/  FFMA.FTZ R147, R198, UR8, -R51.reuse ;  /* 0x00000008c6937c23 */ /* 0x100fe20008010833 */
[----:B------:R-:W-:Y:S01]  /*ce00*/  HMMA.16816.F32 R12, R12, R6, RZ ;  /* 0x000000060c0c723c */ /* 0x000fe200000018ff */
[----:B------:R-:W-:Y:S01]  /*ce10*/  F2FP.F16.F32.PACK_AB R6, R61, R96 ;  /* 0x000000603d06723e */ /* 0x000fe200000000ff */
[----:B------:R-:W-:Y:S01]  /*ce20*/  MUFU.EX2 R99, R99 ;  /* 0x0000006300637308 */ /* 0x000fe20000000800 */
[----:B---3--:R-:W-:Y:S01]  /*ce30*/  F2FP.F16.F32.PACK_AB R7, R98, R103 ;  /* 0x000000676207723e */ /* 0x008fe200000000ff */
[----:B------:R-:W-:Y:S01]  /*ce40*/  FFMA.FTZ R143, R234, UR8, -R51 ;  /* 0x00000008ea8f7c23 */ /* 0x000fe20008010833 */
[--C-:B------:R-:W-:Y:S01]  /*ce50*/  FFMA.FTZ R153, R226, UR8, -R63.reuse ;  /* 0x00000008e2997c23 */ /* 0x100fe2000801083f */
[----:B------:R-:W-:Y:S01]  /*ce60*/  MUFU.EX2 R106, R106 ;  /* 0x0000006a006a7308 */ /* 0x000fe20000000800 */
[--C-:B------:R-:W-:Y:S01]  /*ce70*/  FFMA.FTZ R155, R202, UR8, -R63.reuse ;  /* 0x00000008ca9b7c23 */ /* 0x100fe2000801083f */
[----:B------:R-:W-:Y:S01]  /*ce80*/  FFMA.FTZ R204, R204, UR8, -R63 ;  /* 0x00000008cccc7c23 */ /* 0x000fe2000801083f */
[----:B------:R-:W-:Y:S01]  /*ce90*/  FFMA.FTZ R230, R230, UR8, -R51 ;  /* 0x00000008e6e67c23 */ /* 0x000fe20008010833 */
[C---:B------:R-:W-:Y:S01]  /*cea0*/  HMMA.16816.F32 R24, R4.reuse, R8, R24 ;  /* 0x000000080418723c */ /* 0x040fe20000001818 */
[----:B------:R-:W-:Y:S01]  /*ceb0*/  MUFU.EX2 R102, R102 ;  /* 0x0000006600667308 */ /* 0x000fe20000000800 */
[--C-:B------:R-:W-:Y:S01]  /*cec0*/  FFMA.FTZ R206, R206, UR8, -R63.reuse ;  /* 0x00000008cece7c23 */ /* 0x100fe2000801083f */
[----:B------:R-:W-:Y:S01]  /*ced0*/  FFMA.FTZ R163, R166, UR8, -R63 ;  /* 0x00000008a6a37c23 */ /* 0x000fe2000801083f */
[--C-:B------:R-:W-:Y:S01]  /*cee0*/  FFMA.FTZ R157, R184, UR8, -R51.reuse ;  /* 0x00000008b89d7c23 */ /* 0x100fe20008010833 */
[----:B------:R-:W2:Y:S01]  /*cef0*/  MUFU.EX2 R107, R107 ;  /* 0x0000006b006b7308 */ /* 0x000ea20000000800 */
[----:B------:R-:W-:Y:S01]  /*cf00*/  FFMA.FTZ R159, R172, UR8, -R51 ;  /* 0x00000008ac9f7c23 */ /* 0x000fe20008010833 */
[--C-:B------:R-:W-:Y:S01]  /*cf10*/  FFMA.FTZ R161, R168, UR8, -R63.reuse ;  /* 0x00000008a8a17c23 */ /* 0x100fe2000801083f */
[C---:B------:R-:W-:Y:S01]  /*cf20*/  HMMA.16816.F32 R20, R4.reuse, R10, R20 ;  /* 0x0000000a0414723c */ /* 0x040fe20000001814 */
[----:B------:R-:W-:Y:S01]  /*cf30*/  MUFU.EX2 R108, R108 ;  /* 0x0000006c006c7308 */ /* 0x000fe20000000800 */
[----:B------:R-:W3:Y:S01]  /*cf40*/  LDSM.16.MT88.4 R8, [R210+0x5c00] ;  /* 0x005c0000d208783b */ /* 0x000ee20000004200 */
[--C-:B------:R-:W-:Y:S01]  /*cf50*/  FFMA.FTZ R164, R164, UR8, -R63.reuse ;  /* 0x00000008a4a47c23 */ /* 0x100fe2000801083f */
[----:B------:R-:W-:Y:S01]  /*cf60*/  FFMA.FTZ R166, R170, UR8, -R63 ;  /* 0x00000008aaa67c23 */ /* 0x000fe2000801083f */
[----:B------:R-:W4:Y:S01]  /*cf70*/  MUFU.EX2 R105, R105 ;  /* 0x0000006900697308 */ /* 0x000f220000000800 */
[--C-:B------:R-:W-:Y:S01]  /*cf80*/  FFMA.FTZ R186, R186, UR8, -R51.reuse ;  /* 0x00000008baba7c23 */ /* 0x100fe20008010833 */
[--C-:B------:R-:W-:Y:S01]  /*cf90*/  FFMA.FTZ R180, R180, UR8, -R51.reuse ;  /* 0x00000008b4b47c23 */ /* 0x100fe20008010833 */
[C---:B------:R-:W-:Y:S01]  /*cfa0*/  HMMA.16816.F32 R16, R4.reuse, R36, R16 ;  /* 0x000000240410723c */ /* 0x040fe20000001810 */
[----:B-1----:R-:W-:Y:S01]  /*cfb0*/  F2FP.F16.F32.PACK_AB R36, R100, R101 ;  /* 0x000000656424723e */ /* 0x002fe200000000ff */
[----:B------:R-:W-:Y:S01]  /*cfc0*/  MUFU.EX2 R104, R104 ;  /* 0x0000006800687308 */ /* 0x000fe20000000800 */
[----:B--2---:R-:W-:Y:S01]  /*cfd0*/  F2FP.F16.F32.PACK_AB R37, R107, R102 ;  /* 0x000000666b25723e */ /* 0x004fe200000000ff */
[--C-:B------:R-:W-:Y:S01]  /*cfe0*/  FFMA.FTZ R165, R160, UR8, -R51.reuse ;  /* 0x00000008a0a57c23 */ /* 0x100fe20008010833 */
[--C-:B------:R-:W-:Y:S01]  /*cff0*/  FFMA.FTZ R156, R156, UR8, -R51.reuse ;  /* 0x000000089c9c7c23 */ /* 0x100fe20008010833 */
[----:B------:R-:W1:Y:S01]  /*d000*/  MUFU.EX2 R117, R117 ;  /* 0x0000007500757308 */ /* 0x000e620000000800 */
[----:B------:R-:W-:Y:S01]  /*d010*/  FFMA.FTZ R167, R158, UR8, -R51 ;  /* 0x000000089ea77c23 */ /* 0x000fe20008010833 */
[----:B------:R-:W-:Y:S01]  /*d020*/  HMMA.16816.F32 R12, R4, R38, R12 ;  /* 0x00000026040c723c */ /* 0x000fe2000000180c */
[----:B------:R-:W-:Y:S01]  /*d030*/  F2FP.F16.F32.PACK_AB R38, R106, R99 ;  /* 0x000000636a26723e */ /* 0x000fe200000000ff */
[----:B------:R-:W-:Y:S01]  /*d040*/  MUFU.EX2 R116, R116 ;  /* 0x0000007400747308 */ /* 0x000fe20000000800 */
[----:B----4-:R-:W-:Y:S01]  /*d050*/  F2FP.F16.F32.PACK_AB R39, R105, R108 ;  /* 0x0000006c6927723e */ /* 0x010fe200000000ff */
[----:B------:R-:W2:Y:S01]  /*d060*/  LDSM.16.MT88.4 R4, [R209+0xc00] ;  /* 0x000c0000d104783b */ /* 0x000ea20000004200 */
[--C-:B------:R-:W-:Y:S01]  /*d070*/  FFMA.FTZ R169, R152, UR8, -R63.reuse ;  /* 0x0000000898a97c23 */ /* 0x100fe2000801083f */
[----:B------:R-:W4:Y:S01]  /*d080*/  MUFU.EX2 R115, R115 ;  /* 0x0000007300737308 */ /* 0x000f220000000800 */
[--C-:B------:R-:W-:Y:S01]  /*d090*/  FFMA.FTZ R130, R130, UR8, -R63.reuse ;  /* 0x0000000882827c23 */ /* 0x100fe2000801083f */
[----:B------:R-:W-:Y:S01]  /*d0a0*/  FFMA.FTZ R171, R138, UR8, -R63 ;  /* 0x000000088aab7c23 */ /* 0x000fe2000801083f */
[--C-:B------:R-:W-:Y:S01]  /*d0b0*/  FFMA.FTZ R162, R162, UR8, -R51.reuse ;  /* 0x00000008a2a27c23 */ /* 0x100fe20008010833 */
[----:B------:R-:W-:Y:S01]  /*d0c0*/  MUFU.EX2 R128, R128 ;  /* 0x0000008000807308 */ /* 0x000fe20000000800 */
[C---:B-----5:R-:W-:Y:S01]  /*d0d0*/  HMMA.16816.F32 R24, R36.reuse, R32, R24 ;  /* 0x000000202418723c */ /* 0x060fe20000001818 */
        /* <DEDUP_REMOVED lines=8> */
[----:B----4-:R-:W-:Y:S01]  /*d160*/  F2FP.F16.F32.PACK_AB R34, R115, R116 ;  /* 0x000000747322723e */ /* 0x010fe200000000ff */
[----:B------:R-:W-:Y:S01]  /*d170*/  FFMA.FTZ R179, R122, UR8, -R63 ;  /* 0x000000087ab37c23 */ /* 0x000fe2000801083f */
[----:B------:R-:W4:Y:S01]  /*d180*/  MUFU.EX2 R142, R142 ;  /* 0x0000008e008e7308 */ /* 0x000f220000000800 */
[--C-:B------:R-:W-:Y:S01]  /*d190*/  FFMA.FTZ R154, R154, UR8, -R51.reuse ;  /* 0x000000089a9a7c23 */ /* 0x100fe20008010833 */
[----:B------:R-:W-:Y:S01]  /*d1a0*/  FFMA.FTZ R140, R140, UR8, -R51 ;  /* 0x000000088c8c7c23 */ /* 0x000fe20008010833 */
[----:B------:R-:W-:Y:S01]  /*d1b0*/  FFMA.FTZ R126, R126, UR8, -R63 ;  /* 0x000000087e7e7c23 */ /* 0x000fe2000801083f */
[----:B------:R-:W-:Y:S01]  /*d1c0*/  MUFU.EX2 R129, R129 ;  /* 0x0000008100817308 */ /* 0x000fe20000000800 */
[C---:B------:R-:W-:Y:S01]  /*d1d0*/  HMMA.16816.F32 R16, R36.reuse, R28, R16 ;  /* 0x0000001c2410723c */ /* 0x040fe20000001810 */
[----:B-1----:R-:W-:Y:S01]  /*d1e0*/  F2FP.F16.F32.PACK_AB R33, R123, R128 ;  /* 0x000000807b21723e */ /* 0x002fe200000000ff */
[--C-:B------:R-:W-:Y:S01]  /*d1f0*/  FFMA.FTZ R40, R40, UR8, -R51.reuse ;  /* 0x0000000828287c23 */ /* 0x100fe20008010833 */
[----:B------:R-:W1:Y:S01]  /*d200*/  MUFU.EX2 R178, R178 ;  /* 0x000000b200b27308 */ /* 0x000e620000000800 */
[--C-:B------:R-:W-:Y:S01]  /*d210*/  FFMA.FTZ R42, R42, UR8, -R51.reuse ;  /* 0x000000082a2a7c23 */ /* 0x100fe20008010833 */
[----:B------:R-:W-:Y:S01]  /*d220*/  FFMA.FTZ R46, R46, UR8, -R51 ;  /* 0x000000082e2e7c23 */ /* 0x000fe20008010833 */
[----:B------:R-:W-:Y:S01]  /*d230*/  FFMA.FTZ R44, R44, UR8, -R63 ;  /* 0x000000082c2c7c23 */ /* 0x000fe2000801083f */
        /* <DEDUP_REMOVED lines=22> */
[--C-:B------:R-:W-:Y:S01]  /*d3a0*/  FFMA.FTZ R97, R97, UR8, -R51.reuse ;  /* 0x0000000861617c23 */ /* 0x100fe20008010833 */
        /* <DEDUP_REMOVED lines=16> */
[----:B------:R-:W-:Y:S01]  /*d4b0*/  FADD.FTZ R103, R98, R103 ;  /* 0x0000006762677221 */ /* 0x000fe20000010000 */
[----:B---3--:R-:W-:Y:S01]  /*d4c0*/  F2FP.F16.F32.PACK_AB R33, R135, R182 ;  /* 0x000000b68721723e */ /* 0x008fe200000000ff */
[----:B------:R-:W-:Y:S01]  /*d4d0*/  MUFU.EX2 R141, R141 ;  /* 0x0000008d008d7308 */ /* 0x000fe20000000800 */
[----:B------:R-:W-:Y:S01]  /*d4e0*/  F2FP.F16.F32.PACK_AB R35, R188, R133 ;  /* 0x00000085bc23723e */ /* 0x000fe200000000ff */
[----:B------:R-:W-:Y:S01]  /*d4f0*/  FADD.FTZ R101, R101, R96 ;  /* 0x0000006065657221 */ /* 0x000fe20000010000 */
[----:B------:R-:W-:Y:S01]  /*d500*/  FADD.FTZ R102, R102, R103 ;  /* 0x0000006766667221 */ /* 0x000fe20000010000 */
[----:B------:R-:W3:Y:S01]  /*d510*/  MUFU.EX2 R196, R196 ;  /* 0x000000c400c47308 */ /* 0x000ee20000000800 */
[----:B------:R-:W-:Y:S01]  /*d520*/  FFMA.FTZ R80, R80, UR8, -R51 ;  /* 0x0000000850507c23 */ /* 0x000fe20008010833 */
[----:B------:R-:W-:Y:S01]  /*d530*/  FADD.FTZ R100, R100, R101 ;  /* 0x0000006564647221 */ /* 0x000fe20000010000 */
[--C-:B------:R-:W-:Y:S01]  /*d540*/  FFMA.FTZ R83, R83, UR8, -R63.reuse ;  /* 0x0000000853537c23 */ /* 0x100fe2000801083f */
[C---:B-----5:R-:W-:Y:S01]  /*d550*/  HMMA.16816.F32 R24, R32.reuse, R12, R24 ;  /* 0x0000000c2018723c */ /* 0x060fe20000001818 */
[----:B------:R-:W-:Y:S01]  /*d560*/  MUFU.EX2 R194, R194 ;  /* 0x000000c200c27308 */ /* 0x000fe20000000800 */
[----:B------:R-:W-:Y:S01]  /*d570*/  FADD.FTZ R107, R107, R102 ;  /* 0x000000666b6b7221 */ /* 0x000fe20000010000 */
[----:B------:R-:W-:Y:S01]  /*d580*/  FFMA.FTZ R87, R87, UR8, -R63 ;  /* 0x0000000857577c23 */ /* 0x000fe2000801083f */
[----:B------:R-:W-:Y:S01]  /*d590*/  FADD.FTZ R99, R99, R100 ;  /* 0x0000006463637221 */ /* 0x000fe20000010000 */
[----:B------:R-:W4:Y:S01]  /*d5a0*/  MUFU.EX2 R145, R145 ;  /* 0x0000009100917308 */ /* 0x000f220000000800 */
[----:B------:R-:W-:Y:S01]  /*d5b0*/  FADD.FTZ R108, R108, R107 ;  /* 0x0000006b6c6c7221 */ /* 0x000fe20000010000 */
[----:B------:R-:W-:Y:S01]  /*d5c0*/  FFMA.FTZ R68, R68, UR8, -R51 ;  /* 0x0000000844447c23 */ /* 0x000fe20008010833 */
        /* <DEDUP_REMOVED lines=8> */
[C---:B------:R-:W-:Y:S01]  /*d650*/  HMMA.16816.F32 R36, R32.reuse, R8, R16 ;  /* 0x000000082024723c */ /* 0x040fe20000001810 */
[----:B------:R-:W5:Y:S01]  /*d660*/  LDSM.16.MT88.4 R16, [R210+0x6800] ;  /* 0x00680000d210783b */ /* 0x000f620000004200 */
[----:B------:R-:W-:Y:S01]  /*d670*/  FFMA.FTZ R8, R200, UR8, -R51 ;  /* 0x00000008c8087c23 */ /* 0x000fe20008010833 */
[----:B------:R-:W-:Y:S01]  /*d680*/  MUFU.EX2 R153, R153 ;  /* 0x0000009900997308 */ /* 0x000fe20000000800 */
[----:B------:R-:W-:Y:S01]  /*d690*/  FADD.FTZ R128, R128, R105 ;  /* 0x0000006980807221 */ /* 0x000fe20000010000 */
[----:B------:R-:W-:Y:S01]  /*d6a0*/  FADD.FTZ R117, R117, R104 ;  /* 0x0000006875757221 */ /* 0x000fe20000010000 */
[----:B------:R-:W-:Y:S01]  /*d6b0*/  FFMA.FTZ R64, R64, UR8, -R51 ;  /* 0x0000000840407c23 */ /* 0x000fe20008010833 */
[----:B------:R4:W-:Y:S01]  /*d6c0*/  MUFU.EX2 R198, R8 ;  /* 0x0000000800c67308 */ /* 0x0009e20000000800 */
[----:B------:R-:W-:Y:S01]  /*d6d0*/  HMMA.16816.F32 R28, R32, R10, R28 ;  /* 0x0000000a201c723c */ /* 0x000fe2000000181c */
[----:B--2---:R-:W-:Y:S01]  /*d6e0*/  F2FP.F16.F32.PACK_AB R32, R139, R190 ;  /* 0x000000be8b20723e */ /* 0x004fe200000000ff */
[----:B------:R-:W-:Y:S01]  /*d6f0*/  FADD.FTZ R128, R123, R128 ;  /* 0x000000807b807221 */ /* 0x000fe20000010000 */
[----:B-1----:R-:W-:Y:S01]  /*d700*/  F2FP.F16.F32.PACK_AB R34, R192, R137 ;  /* 0x00000089c022723e */ /* 0x002fe200000000ff */
[----:B------:R-:W1:Y:S01]  /*d710*/  MUFU.EX2 R200, R230 ;  /* 0x000000e600c87308 */ /* 0x000e620000000800 */
[----:B---3--:R-:W-:Y:S01]  /*d720*/  F2FP.F16.F32.PACK_AB R33, R196, R141 ;  /* 0x0000008dc421723e */ /* 0x008fe200000000ff */
[----:B------:R-:W-:Y:S01]  /*d730*/  FADD.FTZ R116, R116, R117 ;  /* 0x0000007574747221 */ /* 0x000fe20000010000 */
[----:B----4-:R-:W-:Y:S01]  /*d740*/  F2FP.F16.F32.PACK_AB R35, R145, R194 ;  /* 0x000000c29123723e */ /* 0x010fe200000000ff */
[----:B------:R-:W2:Y:S01]  /*d750*/  MUFU.EX2 R202, R206 ;  /* 0x000000ce00ca7308 */ /* 0x000ea20000000800 */
[----:B------:R-:W-:Y:S01]  /*d760*/  FADD.FTZ R121, R121, R128 ;  /* 0x0000008079797221 */ /* 0x000fe20000010000 */
[----:B------:R-:W-:Y:S01]  /*d770*/  FADD.FTZ R116, R115, R116 ;  /* 0x0000007473747221 */ /* 0x000fe20000010000 */
[----:B------:R-:W-:Y:S01]  /*d780*/  FFMA.FTZ R65, R65, UR8, -R51 ;  /* 0x0000000841417c23 */ /* 0x000fe20008010833 */
[----:B------:R-:W-:Y:S01]  /*d790*/  MUFU.EX2 R155, R155 ;  /* 0x0000009b009b7308 */ /* 0x000fe20000000800 */
[----:B------:R-:W3:Y:S01]  /*d7a0*/  LDSM.16.MT88.4 R8, [R209+0x1800] ;  /* 0x00180000d108783b */ /* 0x000ee20000004200 */
[C---:B------:R-:W-:Y:S01]  /*d7b0*/  HMMA.16816.F32 R24, R32.reuse, R4, R24 ;  /* 0x000000042018723c */ /* 0x040fe20000001818 */
[----:B------:R-:W-:Y:S01]  /*d7c0*/  FADD.FTZ R121, R142, R121 ;  /* 0x000000798e797221 */ /* 0x000fe20000010000 */
[----:B------:R-:W4:Y:S01]  /*d7d0*/  MUFU.EX2 R204, R204 ;  /* 0x000000cc00cc7308 */ /* 0x000f220000000800 */
[--C-:B------:R-:W-:Y:S01]  /*d7e0*/  FFMA.FTZ R70, R70, UR8, -R63.reuse ;  /* 0x0000000846467c23 */ /* 0x100fe2000801083f */
[----:B------:R-:W-:Y:S01]  /*d7f0*/  FFMA.FTZ R71, R71, UR8, -R63 ;  /* 0x0000000847477c23 */ /* 0x000fe2000801083f */
[----:B------:R-:W-:Y:S01]  /*d800*/  FADD.FTZ R182, R182, R121 ;  /* 0x00000079b6b67221 */ /* 0x000fe20000010000 */
[----:B------:R-:W-:Y:S01]  /*d810*/  MUFU.EX2 R157, R157 ;  /* 0x0000009d009d7308 */ /* 0x000fe20000000800 */
[--C-:B------:R-:W-:Y:S01]  /*d820*/  FFMA.FTZ R66, R66, UR8, -R63.reuse ;  /* 0x0000000842427c23 */ /* 0x100fe2000801083f */
[C---:B------:R-:W-:Y:S01]  /*d830*/  HMMA.16816.F32 R20, R32.reuse, R6, R20 ;  /* 0x000000062014723c */ /* 0x040fe20000001814 */
[----:B------:R-:W3:Y:S01]  /*d840*/  LDSM.16.MT88.4 R4, [R210+0x6c00] ;  /* 0x006c0000d204783b */ /* 0x000ee20000004200 */
[----:B------:R-:W3:Y:S01]  /*d850*/  MUFU.EX2 R172, R186 ;  /* 0x000000ba00ac7308 */ /* 0x000ee20000000800 */
[----:B------:R-:W-:Y:S01]  /*d860*/  FADD.FTZ R182, R135, R182 ;  /* 0x000000b687b67221 */ /* 0x000fe20000010000 */
[----:B------:R-:W-:Y:S01]  /*d870*/  FFMA.FTZ R67, R67, UR8, -R63 ;  /* 0x0000000843437c23 */ /* 0x000fe2000801083f */
[----:B------:R-:W-:Y:S01]  /*d880*/  FFMA.FTZ R56, R56, UR8, -R51 ;  /* 0x0000000838387c23 */ /* 0x000fe20008010833 */
[----:B------:R-:W-:Y:S01]  /*d890*/  MUFU.EX2 R159, R159 ;  /* 0x0000009f009f7308 */ /* 0x000fe20000000800 */
[----:B------:R-:W-:Y:S01]  /*d8a0*/  FADD.FTZ R133, R133, R182 ;  /* 0x000000b685857221 */ /* 0x000fe20000010000 */
[C---:B-----5:R-:W-:Y:S01]  /*d8b0*/  HMMA.16816.F32 R36, R32.reuse, R12, R36 ;  /* 0x0000000c2024723c */ /* 0x060fe20000001824 */
[----:B-1----:R-:W-:Y:S01]  /*d8c0*/  F2FP.F16.F32.PACK_AB R12, R200, R143 ;  /* 0x0000008fc80c723e */ /* 0x002fe200000000ff */
[----:B------:R-:W1:Y:S01]  /*d8d0*/  MUFU.EX2 R168, R180 ;  /* 0x000000b400a87308 */ /* 0x000e620000000800 */
[----:B--2---:R-:W-:Y:S01]  /*d8e0*/  F2FP.F16.F32.PACK_AB R13, R202, R153 ;  /* 0x00000099ca0d723e */ /* 0x004fe200000000ff */
[----:B------:R-:W-:Y:S01]  /*d8f0*/  FADD.FTZ R188, R188, R133 ;  /* 0x00000085bcbc7221 */ /* 0x000fe20000010000 */
[----:B------:R-:W-:Y:S01]  /*d900*/  FFMA.FTZ R231, R49, UR8, -R51 ;  /* 0x0000000831e77c23 */ /* 0x000fe20008010833 */
[----:B------:R-:W-:Y:S01]  /*d910*/  MUFU.EX2 R161, R161 ;  /* 0x000000a100a17308 */ /* 0x000fe20000000800 */
[--C-:B------:R-:W-:Y:S01]  /*d920*/  FFMA.FTZ R230, R92, UR8, -R63.reuse ;  /* 0x000000085ce67c23 */ /* 0x100fe2000801083f */
[----:B------:R-:W-:Y:S01]  /*d930*/  HMMA.16816.F32 R28, R32, R14, R28 ;  /* 0x0000000e201c723c */ /* 0x000fe2000000181c */
[----:B------:R-:W-:Y:S01]  /*d940*/  F2FP.F16.F32.PACK_AB R14, R147, R198 ;  /* 0x000000c6930e723e */ /* 0x000fe200000000ff */
[----:B------:R-:W2:Y:S01]  /*d950*/  MUFU.EX2 R164, R164 ;  /* 0x000000a400a47308 */ /* 0x000ea20000000800 */
[----:B----4-:R-:W-:Y:S01]  /*d960*/  F2FP.F16.F32.PACK_AB R15, R204, R155 ;  /* 0x0000009bcc0f723e */ /* 0x010fe200000000ff */
[----:B------:R-:W-:Y:S01]  /*d970*/  FFMA.FTZ R32, R144, UR8, -R63 ;  /* 0x0000000890207c23 */ /* 0x000fe2000801083f */
[----:B------:R-:W-:Y:S01]  /*d980*/  FADD.FTZ R141, R141, R188 ;  /* 0x000000bc8d8d7221 */ /* 0x000fe20000010000 */
[----:B------:R-:W-:Y:S01]  /*d990*/  MUFU.EX2 R163, R163 ;  /* 0x000000a300a37308 */ /* 0x000fe20000000800 */
[----:B------:R-:W-:Y:S01]  /*d9a0*/  LOP3.LUT P6, RZ, R3, 0x1, RZ, 0xc0, !PT ;  /* 0x0000000103ff7812 */ /* 0x000fe200078cc0ff */
[----:B------:R-:W-:-:S02]  /*d9b0*/  IMAD.MOV.U32 R228, RZ, RZ, -0x1 ;  /* 0xffffffffffe47424 */ /* 0x000fc400078e00ff */
[----:B------:R-:W-:Y:S01]  /*d9c0*/  FADD.FTZ R141, R196, R141 ;  /* 0x0000008dc48d7221 */ /* 0x000fe20000010000 */
[----:B------:R-:W4:Y:S01]  /*d9d0*/  MUFU.EX2 R166, R166 ;  /* 0x000000a600a67308 */ /* 0x000f220000000800 */
[C---:B------:R-:W-:Y:S02]  /*d9e0*/  HMMA.16816.F32 R24, R12.reuse, R16, R24 ;  /* 0x000000100c18723c */ /* 0x040fe40000001818 */
[----:B------:R-:W-:Y:S01]  /*d9f0*/  FADD.FTZ R194, R194, R141 ;  /* 0x0000008dc2c27221 */ /* 0x000fe20000010000 */
[----:B------:R-:W-:Y:S03]  /*da00*/  MUFU.EX2 R160, R162 ;  /* 0x000000a200a07308 */ /* 0x000fe60000000800 */
[----:B------:R-:W-:Y:S01]  /*da10*/  FADD.FTZ R194, R145, R194 ;  /* 0x000000c291c27221 */ /* 0x000fe20000010000 */
[----:B------:R-:W5:Y:S01]  /*da20*/  MUFU.EX2 R165, R165 ;  /* 0x000000a500a57308 */ /* 0x000f620000000800 */
[C---:B------:R-:W-:Y:S01]  /*da30*/  HMMA.16816.F32 R20, R12.reuse, R18, R20 ;  /* 0x000000120c14723c */ /* 0x040fe20000001814 */
[----:B------:R-:W5:Y:S01]  /*da40*/  LDSM.16.MT88.4 R16, [R209+0x1c00] ;  /* 0x001c0000d110783b */ /* 0x000f620000004200 */
[----:B------:R-:W-:Y:S01]  /*da50*/  FADD.FTZ R153, R153, R194 ;  /* 0x000000c299997221 */ /* 0x000fe20000010000 */
[----:B------:R-:W-:Y:S03]  /*da60*/  MUFU.EX2 R156, R156 ;  /* 0x0000009c009c7308 */ /* 0x000fe60000000800 */
[----:B------:R-:W-:Y:S01]  /*da70*/  FADD.FTZ R202, R202, R153 ;  /* 0x00000099caca7221 */ /* 0x000fe20000010000 */
[----:B------:R-:W-:Y:S01]  /*da80*/  MUFU.EX2 R167, R167 ;  /* 0x000000a700a77308 */ /* 0x000fe20000000800 */
[C---:B---3--:R-:W-:Y:S02]  /*da90*/  HMMA.16816.F32 R36, R12.reuse, R8, R36 ;  /* 0x000000080c24723c */ /* 0x048fe40000001824 */
[----:B------:R-:W-:Y:S01]  /*daa0*/  FADD.FTZ R155, R155, R202 ;  /* 0x000000ca9b9b7221 */ /* 0x000fe20000010000 */
[----:B------:R3:W-:Y:S03]  /*dab0*/  MUFU.EX2 R152, R32 ;  /* 0x0000002000987308 */ /* 0x0007e60000000800 */
[----:B------:R-:W-:Y:S01]  /*dac0*/  FADD.FTZ R204, R204, R155 ;  /* 0x0000009bcccc7221 */ /* 0x000fe20000010000 */
[----:B------:R-:W5:Y:S01]  /*dad0*/  MUFU.EX2 R169, R169 ;  /* 0x000000a900a97308 */ /* 0x000f620000000800 */
[----:B------:R-:W-:Y:S01]  /*dae0*/  HMMA.16816.F32 R28, R12, R10, R28 ;  /* 0x0000000a0c1c723c */ /* 0x000fe2000000181c */
[----:B------:R-:W5:Y:S01]  /*daf0*/  LDSM.16.MT88.4 R8, [R210+0x7000] ;  /* 0x00700000d208783b */ /* 0x000f620000004200 */
[----:B------:R-:W-:Y:S01]  /*db00*/  F2FP.F16.F32.PACK_AB R12, R172, R157 ;  /* 0x0000009dac0c723e */ /* 0x000fe200000000ff */
[----:B------:R-:W-:Y:S01]  /*db10*/  MUFU.EX2 R130, R130 ;  /* 0x0000008200827308 */ /* 0x000fe20000000800 */
[----:B-1----:R-:W-:-:S02]  /*db20*/  F2FP.F16.F32.PACK_AB R14, R168, R159 ;  /* 0x0000009fa80e723e */ /* 0x002fc400000000ff */
[----:B--2---:R-:W-:Y:S01]  /*db30*/  F2FP.F16.F32.PACK_AB R13, R164, R161 ;  /* 0x000000a1a40d723e */ /* 0x004fe200000000ff */
[----:B------:R-:W1:Y:S01]  /*db40*/  MUFU.EX2 R171, R171 ;  /* 0x000000ab00ab7308 */ /* 0x000e620000000800 */
[----:B----4-:R-:W-:Y:S01]  /*db50*/  F2FP.F16.F32.PACK_AB R15, R166, R163 ;  /* 0x000000a3a60f723e */ /* 0x010fe200000000ff */
[----:B---3--:R-:W-:Y:S01]  /*db60*/  LDSM.16.MT88.4 R32, [R210+0x7400] ;  /* 0x00740000d220783b */ /* 0x008fe20000004200 */
        /* <DEDUP_REMOVED lines=9> */
[----:B------:R-:W3:Y:S01]  /*dc00*/  LDSM.16.MT88.4 R4, [R209+0x2000] ;  /* 0x00200000d104783b */ /* 0x000ee20000004200 */
[----:B------:R-:W-:Y:S04]  /*dc10*/  MUFU.EX2 R175, R175 ;  /* 0x000000af00af7308 */ /* 0x000fe80000000800 */
[----:B------:R-:W-:Y:S02]  /*dc20*/  MUFU.EX2 R124, R126 ;  /* 0x0000007e007c7308 */ /* 0x000fe40000000800 */
[----:B-----5:R-:W-:Y:S01]  /*dc30*/  HMMA.16816.F32 R36, R12, R16, R36 ;  /* 0x000000100c24723c */ /* 0x020fe20000001824 */
[----:B------:R-:W-:Y:S01]  /*dc40*/  F2FP.F16.F32.PACK_AB R16, R165, R160 ;  /* 0x000000a0a510723e */ /* 0x000fe200000000ff */
[----:B------:R-:W4:Y:S01]  /*dc50*/  MUFU.EX2 R177, R177 ;  /* 0x000000b100b17308 */ /* 0x000f220000000800 */
[----:B------:R-:W-:Y:S01]  /*dc60*/  F2FP.F16.F32.PACK_AB R17, R169, R152 ;  /* 0x00000098a911723e */ /* 0x000fe200000000ff */
[----:B------:R-:W-:-:S02]  /*dc70*/  FADD.FTZ R152, R152, R163 ;  /* 0x000000a398987221 */ /* 0x000fc40000010000 */
[----:B------:R-:W-:Y:S02]  /*dc80*/  MUFU.EX2 R118, R118 ;  /* 0x0000007600767308 */ /* 0x000fe40000000800 */
[----:B------:R-:W-:Y:S01]  /*dc90*/  HMMA.16816.F32 R28, R12, R18, R28 ;  /* 0x000000120c1c723c */ /* 0x000fe2000000181c */
[----:B------:R-:W-:Y:S01]  /*dca0*/  F2FP.F16.F32.PACK_AB R18, R167, R156 ;  /* 0x0000009ca712723e */ /* 0x000fe200000000ff */
[----:B------:R-:W5:Y:S01]  /*dcb0*/  LDSM.16.MT88.4 R12, [R209+0x2400] ;  /* 0x00240000d10c783b */ /* 0x000f620000004200 */
[----:B-1----:R-:W-:Y:S01]  /*dcc0*/  F2FP.F16.F32.PACK_AB R19, R171, R130 ;  /* 0x00000082ab13723e */ /* 0x002fe200000000ff */
[----:B------:R-:W1:Y:S01]  /*dcd0*/  MUFU.EX2 R179, R179 ;  /* 0x000000b300b37308 */ /* 0x000e620000000800 */
[----:B------:R-:W-:-:S03]  /*dce0*/  FADD.FTZ R169, R169, R152 ;  /* 0x00000098a9a97221 */ /* 0x000fc60000010000 */
[----:B------:R-:W-:Y:S01]  /*dcf0*/  MUFU.EX2 R40, R40 ;  /* 0x0000002800287308 */ /* 0x000fe20000000800 */
[----:B------:R-:W-:Y:S01]  /*dd00*/  FADD.FTZ R130, R130, R169 ;  /* 0x000000a982827221 */ /* 0x000fe20000010000 */
[----:B------:R-:W-:Y:S02]  /*dd10*/  HMMA.16816.F32 R20, R16, R10, R20 ;  /* 0x0000000a1014723c */ /* 0x000fe40000001814 */
[----:B------:R-:W-:Y:S01]  /*dd20*/  MUFU.EX2 R90, R90 ;  /* 0x0000005a005a7308 */ /* 0x000fe20000000800 */
[----:B------:R-:W-:-:S03]  /*dd30*/  FADD.FTZ R171, R171, R130 ;  /* 0x00000082abab7221 */ /* 0x000fc60000010000 */
[----:B------:R-:W-:Y:S02]  /*dd40*/  MUFU.EX2 R91, R91 ;  /* 0x0000005b005b7308 */ /* 0x000fe40000000800 */
[C---:B------:R-:W-:Y:S01]  /*dd50*/  HMMA.16816.F32 R24, R16.reuse, R8, R24 ;  /* 0x000000081018723c */ /* 0x040fe20000001818 */
[----:B------:R-:W5:Y:S01]  /*dd60*/  LDSM.16.MT88.4 R8, [R210+0x7800] ;  /* 0x00780000d208783b */ /* 0x000f620000004200 */
[----:B------:R-:W-:Y:S04]  /*dd70*/  MUFU.EX2 R84, R84 ;  /* 0x0000005400547308 */ /* 0x000fe80000000800 */
[----:B------:R-:W-:Y:S02]  /*dd80*/  MUFU.EX2 R80, R80 ;  /* 0x0000005000507308 */ /* 0x000fe40000000800 */
[----:B---3--:R-:W-:Y:S01]  /*dd90*/  HMMA.16816.F32 R36, R16, R4, R36 ;  /* 0x000000041024723c */ /* 0x008fe20000001824 */
        /* <DEDUP_REMOVED lines=8> */
[----:B-1----:R-:W-:Y:S01]  /*de20*/  F2FP.F16.F32.PACK_AB R7, R179, R118 ;  /* 0x00000076b307723e */ /* 0x002fe200000000ff */
[----:B------:R-:W-:Y:S01]  /*de30*/  FADD.FTZ R177, R177, R124 ;  /* 0x0000007cb1b17221 */ /* 0x000fe20000010000 */
[----:B------:R-:W-:Y:S03]  /*de40*/  MUFU.EX2 R69, R69 ;  /* 0x0000004500457308 */ /* 0x000fe60000000800 */
[----:B------:R-:W-:Y:S01]  /*de50*/  FADD.FTZ R118, R118, R177 ;  /* 0x000000b176767221 */ /* 0x000fe20000010000 */
[----:B------:R-:W-:Y:S01]  /*de60*/  MUFU.EX2 R64, R64 ;  /* 0x0000004000407308 */ /* 0x000fe20000000800 */
[----:B------:R-:W-:Y:S01]  /*de70*/  HMMA.16816.F32 R20, R4, R34, R20 ;  /* 0x000000220414723c */ /* 0x000fe20000001814 */
[--C-:B------:R-:W-:Y:S01]  /*de80*/  FFMA.FTZ R35, R43, UR8, -R63.reuse ;  /* 0x000000082b237c23 */ /* 0x100fe2000801083f */
[----:B------:R-:W-:Y:S01]  /*de90*/  FFMA.FTZ R43, R47, UR8, -R63 ;  /* 0x000000082f2b7c23 */ /* 0x000fe2000801083f */
[----:B------:R-:W-:Y:S01]  /*dea0*/  FFMA.FTZ R47, R89, UR8, -R51 ;  /* 0x00000008592f7c23 */ /* 0x000fe20008010833 */
[----:B------:R-:W-:Y:S01]  /*deb0*/  FFMA.FTZ R89, R95, UR8, -R63 ;  /* 0x000000085f597c23 */ /* 0x000fe2000801083f */
[----:B------:R-:W-:Y:S01]  /*dec0*/  MUFU.EX2 R65, R65 ;  /* 0x0000004100417308 */ /* 0x000fe20000000800 */
[----:B------:R-:W-:-:S02]  /*ded0*/  FADD.FTZ R179, R179, R118 ;  /* 0x00000076b3b37221 */ /* 0x000fc40000010000 */
[C---:B------:R-:W-:Y:S01]  /*dee0*/  HMMA.16816.F32 R24, R4.reuse, R32, R24 ;  /* 0x000000200418723c */ /* 0x040fe20000001818 */
[----:B------:R-:W-:Y:S01]  /*def0*/  FFMA.FTZ R32, R45, UR8, -R51 ;  /* 0x000000082d207c23 */ /* 0x000fe20008010833 */
[----:B------:R-:W-:Y:S01]  /*df00*/  FFMA.FTZ R45, R41, UR8, -R63 ;  /* 0x00000008292d7c23 */ /* 0x000fe2000801083f */
[----:B------:R-:W1:Y:S04]  /*df10*/  MUFU.EX2 R33, R42 ;  /* 0x0000002a00217308 */ /* 0x000e680000000800 */
[----:B------:R-:W-:Y:S01]  /*df20*/  MUFU.EX2 R32, R32 ;  /* 0x0000002000207308 */ /* 0x000fe20000000800 */
[C---:B-----5:R-:W-:Y:S03]  /*df30*/  HMMA.16816.F32 R36, R4.reuse, R12, R36 ;  /* 0x0000000c0424723c */ /* 0x060fe60000001824 */
[----:B------:R-:W3:Y:S04]  /*df40*/  MUFU.EX2 R41, R46 ;  /* 0x0000002e00297308 */ /* 0x000ee80000000800 */
[----:B------:R-:W-:Y:S01]  /*df50*/  MUFU.EX2 R34, R45 ;  /* 0x0000002d00227308 */ /* 0x000fe20000000800 */
[----:B------:R-:W-:Y:S01]  /*df60*/  HMMA.16816.F32 R28, R4, R14, R28 ;  /* 0x0000000e041c723c */ /* 0x000fe2000000181c */
[----:B------:R-:W4:Y:S01]  /*df70*/  LDSM.16.MT88.4 R12, [R210+0x7c00] ;  /* 0x007c0000d20c783b */ /* 0x000f220000004200 */
[----:B-1----:R-:W-:Y:S01]  /*df80*/  F2FP.F16.F32.PACK_AB R4, R33, R40 ;  /* 0x000000282104723e */ /* 0x002fe200000000ff */
[----:B------:R-:W1:Y:S04]  /*df90*/  MUFU.EX2 R35, R35 ;  /* 0x0000002300237308 */ /* 0x000e680000000800 */
[----:B------:R-:W-:Y:S01]  /*dfa0*/  MUFU.EX2 R42, R44 ;  /* 0x0000002c002a7308 */ /* 0x000fe20000000800 */
[----:B---3--:R-:W-:Y:S01]  /*dfb0*/  F2FP.F16.F32.PACK_AB R6, R41, R32 ;  /* 0x000000202906723e */ /* 0x008fe200000000ff */
[----:B------:R-:W-:-:S02]  /*dfc0*/  FFMA.FTZ R46, R88, UR8, -R51 ;  /* 0x00000008582e7c23 */ /* 0x000fc40008010833 */
[----:B------:R-:W3:Y:S01]  /*dfd0*/  MUFU.EX2 R43, R43 ;  /* 0x0000002b002b7308 */ /* 0x000ee20000000800 */
[----:B------:R-:W-:Y:S01]  /*dfe0*/  FFMA.FTZ R88, R94, UR8, -R63 ;  /* 0x000000085e587c23 */ /* 0x000fe2000801083f */
[----:B------:R-:W-:Y:S01]  /*dff0*/  FFMA.FTZ R94, R85, UR8, -R51 ;  /* 0x00000008555e7c23 */ /* 0x000fe20008010833 */
[--C-:B------:R-:W-:Y:S01]  /*e000*/  FFMA.FTZ R85, R86, UR8, -R63.reuse ;  /* 0x0000000856557c23 */ /* 0x100fe2000801083f */
[----:B------:R-:W-:Y:S01]  /*e010*/  MUFU.EX2 R45, R97 ;  /* 0x00000061002d7308 */ /* 0x000fe20000000800 */
[----:B------:R-:W-:Y:S01]  /*e020*/  FFMA.FTZ R86, R82, UR8, -R63 ;  /* 0x0000000852567c23 */ /* 0x000fe2000801083f */
[C---:B-1----:R-:W-:Y:S01]  /*e030*/  F2FP.F16.F32.PACK_AB R5, R35.reuse, R34 ;  /* 0x000000222305723e */ /* 0x042fe200000000ff */
[----:B------:R-:W-:Y:S01]  /*e040*/  FADD.FTZ R34, R34, R179 ;  /* 0x000000b322227221 */ /* 0x000fe20000010000 */
[----:B------:R1:W5:Y:S03]  /*e050*/  MUFU.EX2 R44, R93 ;  /* 0x0000005d002c7308 */ /* 0x0003660000000800 */
[----:B------:R-:W-:Y:S01]  /*e060*/  FADD.FTZ R35, R35, R34 ;  /* 0x0000002223237221 */ /* 0x000fe20000010000 */
[----:B------:R-:W-:Y:S01]  /*e070*/  MUFU.EX2 R46, R46 ;  /* 0x0000002e002e7308 */ /* 0x000fe20000000800 */
[----:B------:R-:W-:Y:S01]  /*e080*/  FFMA.FTZ R34, R48, UR8, -R51 ;  /* 0x0000000830227c23 */ /* 0x000fe20008010833 */
[----:B---3--:R-:W-:Y:S01]  /*e090*/  F2FP.F16.F32.PACK_AB R7, R43, R42 ;  /* 0x0000002a2b07723e */ /* 0x008fe200000000ff */
[----:B------:R-:W-:Y:S01]  /*e0a0*/  FADD.FTZ R42, R42, R35 ;  /* 0x000000232a2a7221 */ /* 0x000fe20000010000 */
[----:B------:R-:W-:Y:S01]  /*e0b0*/  MUFU.EX2 R47, R47 ;  /* 0x0000002f002f7308 */ /* 0x000fe20000000800 */
[----:B------:R-:W-:-:S02]  /*e0c0*/  FFMA.FTZ R35, R58, UR8, -R63 ;  /* 0x000000083a237c23 */ /* 0x000fc4000801083f */
[----:B------:R-:W-:Y:S01]  /*e0d0*/  FADD.FTZ R43, R43, R42 ;  /* 0x0000002a2b2b7221 */ /* 0x000fe20000010000 */
[----:B------:R-:W-:Y:S01]  /*e0e0*/  MUFU.EX2 R88, R88 ;  /* 0x0000005800587308 */ /* 0x000fe20000000800 */
[C---:B------:R-:W-:Y:S01]  /*e0f0*/  HMMA.16816.F32 R24, R4.reuse, R8, R24 ;  /* 0x000000080418723c */ /* 0x040fe20000001818 */
[----:B-1----:R-:W-:Y:S02]  /*e100*/  FFMA.FTZ R93, R81, UR8, -R51 ;  /* 0x00000008515d7c23 */ /* 0x002fe40008010833 */
[----:B------:R-:W1:Y:S04]  /*e110*/  MUFU.EX2 R89, R89 ;  /* 0x0000005900597308 */ /* 0x000e680000000800 */
[----:B------:R-:W3:Y:S01]  /*e120*/  MUFU.EX2 R81, R94 ;  /* 0x0000005e00517308 */ /* 0x000ee20000000800 */
[C---:B------:R-:W-:Y:S01]  /*e130*/  HMMA.16816.F32 R20, R4.reuse, R10, R20 ;  /* 0x0000000a0414723c */ /* 0x040fe20000001814 */
[----:B------:R-:W3:Y:S02]  /*e140*/  LDSM.16.MT88.4 R8, [R209+0x2c00] ;  /* 0x002c0000d108783b */ /* 0x000ee40000004200 */
[----:B------:R-:W-:Y:S04]  /*e150*/  MUFU.EX2 R61, R93 ;  /* 0x0000005d003d7308 */ /* 0x000fe80000000800 */
[----:B------:R-:W-:Y:S01]  /*e160*/  MUFU.EX2 R85, R85 ;  /* 0x0000005500557308 */ /* 0x000fe20000000800 */
[----:B--2---:R-:W-:Y:S01]  /*e170*/  HMMA.16816.F32 R36, R4, R16, R36 ;  /* 0x000000100424723c */ /* 0x004fe20000001824 */
[----:B-----5:R-:W-:-:S02]  /*e180*/  F2FP.F16.F32.PACK_AB R16, R44, R45 ;  /* 0x0000002d2c10723e */ /* 0x020fc400000000ff */
[----:B-1----:R-:W-:Y:S01]  /*e190*/  F2FP.F16.F32.PACK_AB R17, R89, R88 ;  /* 0x000000585911723e */ /* 0x002fe200000000ff */
[----:B------:R-:W1:Y:S01]  /*e1a0*/  MUFU.EX2 R82, R87 ;  /* 0x0000005700527308 */ /* 0x000e620000000800 */
[----:B------:R-:W-:-:S03]  /*e1b0*/  FADD.FTZ R88, R88, R43 ;  /* 0x0000002b58587221 */ /* 0x000fc60000010000 */
[----:B------:R-:W-:Y:S01]  /*e1c0*/  HMMA.16816.F32 R28, R4, R18, R28 ;  /* 0x00000012041c723c */ /* 0x000fe2000000181c */
[----:B------:R-:W2:Y:S01]  /*e1d0*/  LDSM.16.MT88.4 R4, [R210+0x8000] ;  /* 0x00800000d204783b */ /* 0x000ea20000004200 */
[----:B------:R-:W-:Y:S01]  /*e1e0*/  F2FP.F16.F32.PACK_AB R18, R47, R46 ;  /* 0x0000002e2f12723e */ /* 0x000fe200000000ff */
[----:B------:R-:W5:Y:S01]  /*e1f0*/  MUFU.EX2 R86, R86 ;  /* 0x0000005600567308 */ /* 0x000f620000000800 */
[----:B------:R-:W-:Y:S01]  /*e200*/  F2FP.F16.F32.PACK_AB R19, R91, R90 ;  /* 0x0000005a5b13723e */ /* 0x000fe200000000ff */
[----:B------:R-:W-:Y:S02]  /*e210*/  FADD.FTZ R89, R89, R88 ;  /* 0x0000005859597221 */ /* 0x000fe40000010000 */
[----:B------:R-:W-:Y:S02]  /*e220*/  MUFU.EX2 R70, R70 ;  /* 0x0000004600467308 */ /* 0x000fe40000000800 */
[----:B------:R-:W-:Y:S02]  /*e230*/  FADD.FTZ R90, R90, R89 ;  /* 0x000000595a5a7221 */ /* 0x000fe40000010000 */
[----:B----4-:R-:W-:Y:S01]  /*e240*/  HMMA.16816.F32 R24, R16, R12, R24 ;  /* 0x0000000c1018723c */ /* 0x010fe20000001818 */
[----:B------:R-:W-:Y:S01]  /*e250*/  MUFU.EX2 R71, R71 ;  /* 0x0000004700477308 */ /* 0x000fe20000000800 */
[----:B------:R-:W-:-:S03]  /*e260*/  FADD.FTZ R90, R91, R90 ;  /* 0x0000005a5b5a7221 */ /* 0x000fc60000010000 */
[----:B------:R-:W-:Y:S03]  /*e270*/  MUFU.EX2 R66, R66 ;  /* 0x0000004200427308 */ /* 0x000fe60000000800 */
[C---:B------:R-:W-:Y:S01]  /*e280*/  HMMA.16816.F32 R20, R16.reuse, R14, R20 ;  /* 0x0000000e1014723c */ /* 0x040fe20000001814 */
[----:B------:R-:W4:Y:S01]  /*e290*/  LDSM.16.MT88.4 R12, [R209+0x3000] ;  /* 0x00300000d10c783b */ /* 0x000f220000004200 */
[----:B------:R-:W-:Y:S04]  /*e2a0*/  MUFU.EX2 R67, R67 ;  /* 0x0000004300437308 */ /* 0x000fe80000000800 */
[----:B------:R-:W-:Y:S02]  /*e2b0*/  MUFU.EX2 R35, R35 ;  /* 0x0000002300237308 */ /* 0x000fe40000000800 */
[----:B---3--:R-:W-:Y:S01]  /*e2c0*/  HMMA.16816.F32 R36, R16, R8, R36 ;  /* 0x000000081024723c */ /* 0x008fe20000001824 */
[----:B------:R-:W-:Y:S01]  /*e2d0*/  F2FP.F16.F32.PACK_AB R8, R81, R84 ;  /* 0x000000545108723e */ /* 0x000fe200000000ff */
[----:B------:R-:W-:Y:S01]  /*e2e0*/  MUFU.EX2 R34, R34 ;  /* 0x0000002200227308 */ /* 0x000fe20000000800 */
[----:B-1----:R-:W-:Y:S01]  /*e2f0*/  F2FP.F16.F32.PACK_AB R9, R82, R85 ;  /* 0x000000555209723e */ /* 0x002fe200000000ff */
[----:B------:R-:W-:-:S02]  /*e300*/  FADD.FTZ R85, R85, R90 ;  /* 0x0000005a55557221 */ /* 0x000fc40000010000 */
[----:B------:R-:W-:Y:S02]  /*e310*/  MUFU.EX2 R231, R231 ;  /* 0x000000e700e77308 */ /* 0x000fe40000000800 */
[----:B------:R-:W-:Y:S01]  /*e320*/  HMMA.16816.F32 R28, R16, R10, R28 ;  /* 0x0000000a101c723c */ /* 0x000fe2000000181c */
[----:B------:R-:W-:Y:S01]  /*e330*/  F2FP.F16.F32.PACK_AB R10, R61, R80 ;  /* 0x000000503d0a723e */ /* 0x000fe200000000ff */
[--C-:B------:R-:W-:Y:S01]  /*e340*/  FFMA.FTZ R19, R73, UR8, -R51.reuse ;  /* 0x0000000849137c23 */ /* 0x100fe20008010833 */
[----:B-----5:R-:W-:Y:S01]  /*e350*/  F2FP.F16.F32.PACK_AB R11, R83, R86 ;  /* 0x00000056530b723e */ /* 0x020fe200000000ff */
[--C-:B------:R-:W-:Y:S01]  /*e360*/  FFMA.FTZ R17, R77, UR8, -R51.reuse ;  /* 0x000000084d117c23 */ /* 0x100fe20008010833 */
[----:B------:R-:W-:Y:S01]  /*e370*/  FFMA.FTZ R16, R72, UR8, -R51 ;  /* 0x0000000848107c23 */ /* 0x000fe20008010833 */
[----:B------:R-:W-:Y:S01]  /*e380*/  FFMA.FTZ R73, R74, UR8, -R63 ;  /* 0x000000084a497c23 */ /* 0x000fe2000801083f */
[----:B------:R-:W-:Y:S01]  /*e390*/  FFMA.FTZ R18, R76, UR8, -R51 ;  /* 0x000000084c127c23 */ /* 0x000fe20008010833 */
[--C-:B------:R-:W-:Y:S01]  /*e3a0*/  FFMA.FTZ R72, R78, UR8, -R63.reuse ;  /* 0x000000084e487c23 */ /* 0x100fe2000801083f */
[--C-:B------:R-:W-:Y:S01]  /*e3b0*/  FFMA.FTZ R77, R79, UR8, -R63.reuse ;  /* 0x000000084f4d7c23 */ /* 0x100fe2000801083f */
[----:B--2---:R-:W-:Y:S01]  /*e3c0*/  HMMA.16816.F32 R24, R8, R4, R24 ;  /* 0x000000040818723c */ /* 0x004fe20000001818 */
[----:B------:R-:W-:Y:S01]  /*e3d0*/  FADD.FTZ R5, R129, R116 ;  /* 0x0000007481057221 */ /* 0x000fe20000010000 */
[----:B------:R-:W-:Y:S01]  /*e3e0*/  FFMA.FTZ R74, R75, UR8, -R63 ;  /* 0x000000084b4a7c23 */ /* 0x000fe2000801083f */
[----:B------:R-:W-:Y:S01]  /*e3f0*/  MUFU.EX2 R18, R18 ;  /* 0x0000001200127308 */ /* 0x000fe20000000800 */
[----:B------:R-:W-:Y:S01]  /*e400*/  FADD.FTZ R85, R82, R85 ;  /* 0x0000005552557221 */ /* 0x000fe20000010000 */
[----:B------:R-:W-:-:S02]  /*e410*/  FADD.FTZ R5, R178, R5 ;  /* 0x00000005b2057221 */ /* 0x000fc40000010000 */
[----:B------:R-:W1:Y:S01]  /*e420*/  MUFU.EX2 R17, R17 ;  /* 0x0000001100117308 */ /* 0x000e620000000800 */
[C---:B------:R-:W-:Y:S01]  /*e430*/  HMMA.16816.F32 R20, R8.reuse, R6, R20 ;  /* 0x000000060814723c */ /* 0x040fe20000001814 */
[----:B------:R-:W-:Y:S01]  /*e440*/  FADD.FTZ R174, R174, R5 ;  /* 0x00000005aeae7221 */ /* 0x000fe20000010000 */
[----:B------:R-:W-:Y:S01]  /*e450*/  FADD.FTZ R86, R86, R85 ;  /* 0x0000005556567221 */ /* 0x000fe20000010000 */
[----:B------:R-:W2:Y:S01]  /*e460*/  LDSM.16.MT88.4 R4, [R210+0x8400] ;  /* 0x00840000d204783b */ /* 0x000ea20000004200 */
[----:B------:R-:W-:Y:S01]  /*e470*/  MUFU.EX2 R16, R16 ;  /* 0x0000001000107308 */ /* 0x000fe20000000800 */
[----:B------:R-:W-:Y:S01]  /*e480*/  FADD.FTZ R131, R131, R174 ;  /* 0x000000ae83837221 */ /* 0x000fe20000010000 */
[----:B------:R-:W-:Y:S02]  /*e490*/  FADD.FTZ R83, R83, R86 ;  /* 0x0000005653537221 */ /* 0x000fe40000010000 */
[----:B------:R-:W3:Y:S01]  /*e4a0*/  MUFU.EX2 R19, R19 ;  /* 0x0000001300137308 */ /* 0x000ee20000000800 */
[----:B------:R-:W-:Y:S01]  /*e4b0*/  FADD.FTZ R190, R190, R131 ;  /* 0x00000083bebe7221 */ /* 0x000fe20000010000 */
[----:B----4-:R-:W-:Y:S02]  /*e4c0*/  HMMA.16816.F32 R36, R8, R12, R36 ;  /* 0x0000000c0824723c */ /* 0x010fe40000001824 */
[----:B------:R-:W-:Y:S01]  /*e4d0*/  MUFU.EX2 R72, R72 ;  /* 0x0000004800487308 */ /* 0x000fe20000000800 */
[----:B------:R-:W-:-:S03]  /*e4e0*/  FADD.FTZ R190, R139, R190 ;  /* 0x000000be8bbe7221 */ /* 0x000fc60000010000 */
[----:B------:R-:W4:Y:S01]  /*e4f0*/  MUFU.EX2 R77, R77 ;  /* 0x0000004d004d7308 */ /* 0x000f220000000800 */
[----:B------:R-:W-:Y:S01]  /*e500*/  FADD.FTZ R137, R137, R190 ;  /* 0x000000be89897221 */ /* 0x000fe20000010000 */
[----:B------:R-:W-:Y:S01]  /*e510*/  HMMA.16816.F32 R28, R8, R14, R28 ;  /* 0x0000000e081c723c */ /* 0x000fe2000000181c */
[----:B-1----:R-:W-:Y:S01]  /*e520*/  F2FP.F16.F32.PACK_AB R8, R17, R18 ;  /* 0x000000121108723e */ /* 0x002fe200000000ff */
[----:B------:R-:W-:Y:S01]  /*e530*/  MUFU.EX2 R73, R73 ;  /* 0x0000004900497308 */ /* 0x000fe20000000800 */
[----:B------:R-:W-:Y:S01]  /*e540*/  FADD.FTZ R192, R192, R137 ;  /* 0x00000089c0c07221 */ /* 0x000fe20000010000 */
[----:B---3--:R-:W-:Y:S01]  /*e550*/  F2FP.F16.F32.PACK_AB R10, R19, R16 ;  /* 0x00000010130a723e */ /* 0x008fe200000000ff */
[----:B------:R-:W1:Y:S01]  /*e560*/  LDSM.16.MT88.4 R12, [R209+0x3400] ;  /* 0x00340000d10c783b */ /* 0x000e620000004200 */
[----:B------:R-:W3:Y:S01]  /*e570*/  MUFU.EX2 R74, R74 ;  /* 0x0000004a004a7308 */ /* 0x000ee20000000800 */
[----:B------:R-:W-:Y:S02]  /*e580*/  FADD.FTZ R143, R143, R192 ;  /* 0x000000c08f8f7221 */ /* 0x000fe40000010000 */
[----:B------:R-:W-:Y:S01]  /*e590*/  LDSM.16.MT88.4 R136, [R209+0x3c00] ;  /* 0x003c0000d188783b */ /* 0x000fe20000004200 */
[----:B------:R-:W-:Y:S01]  /*e5a0*/  MUFU.EX2 R230, R230 ;  /* 0x000000e600e67308 */ /* 0x000fe20000000800 */
[----:B------:R-:W-:Y:S01]  /*e5b0*/  FADD.FTZ R143, R200, R143 ;  /* 0x0000008fc88f7221 */ /* 0x000fe20000010000 */
[----:B----4-:R-:W-:-:S03]  /*e5c0*/  F2FP.F16.F32.PACK_AB R9, R77, R72 ;  /* 0x000000484d09723e */ /* 0x010fc600000000ff */
[----:B------:R-:W-:-:S04]  /*e5d0*/  FADD.FTZ R198, R198, R143 ;  /* 0x0000008fc6c67221 */ /* 0x000fc80000010000 */
[----:B------:R-:W-:Y:S01]  /*e5e0*/  FADD.FTZ R198, R147, R198 ;  /* 0x000000c693c67221 */ /* 0x000fe20000010000 */
[----:B---3--:R-:W-:-:S03]  /*e5f0*/  F2FP.F16.F32.PACK_AB R11, R74, R73 ;  /* 0x000000494a0b723e */ /* 0x008fc600000000ff */
[----:B------:R-:W-:-:S04]  /*e600*/  FADD.FTZ R157, R157, R198 ;  /* 0x000000c69d9d7221 */ /* 0x000fc80000010000 */
[----:B------:R-:W-:Y:S01]  /*e610*/  FADD.FTZ R172, R172, R157 ;  /* 0x0000009dacac7221 */ /* 0x000fe20000010000 */
[----:B--2---:R-:W-:Y:S03]  /*e620*/  HMMA.16816.F32 R24, R8, R4, R24 ;  /* 0x000000040818723c */ /* 0x004fe60000001818 */
[----:B------:R-:W-:-:S04]  /*e630*/  FADD.FTZ R159, R159, R172 ;  /* 0x000000ac9f9f7221 */ /* 0x000fc80000010000 */
[----:B------:R-:W-:Y:S01]  /*e640*/  FADD.FTZ R159, R168, R159 ;  /* 0x0000009fa89f7221 */ /* 0x000fe20000010000 */
[----:B------:R-:W-:Y:S01]  /*e650*/  HMMA.16816.F32 R20, R8, R6, R20 ;  /* 0x000000060814723c */ /* 0x000fe20000001814 */
[----:B------:R-:W2:Y:S02]  /*e660*/  LDSM.16.MT88.4 R4, [R210+0x8800] ;  /* 0x00880000d204783b */ /* 0x000ea40000004200 */
[----:B------:R-:W-:-:S04]  /*e670*/  FADD.FTZ R160, R160, R159 ;  /* 0x0000009fa0a07221 */ /* 0x000fc80000010000 */
[----:B------:R-:W-:Y:S01]  /*e680*/  FADD.FTZ R165, R165, R160 ;  /* 0x000000a0a5a57221 */ /* 0x000fe20000010000 */
[----:B-1----:R-:W-:Y:S01]  /*e690*/  HMMA.16816.F32 R36, R8, R12, R36 ;  /* 0x0000000c0824723c */ /* 0x002fe20000001824 */
[----:B------:R-:W-:Y:S02]  /*e6a0*/  F2FP.F16.F32.PACK_AB R12, R69, R68 ;  /* 0x00000044450c723e */ /* 0x000fe400000000ff */
[----:B------:R-:W-:Y:S01]  /*e6b0*/  FADD.FTZ R156, R156, R165 ;  /* 0x000000a59c9c7221 */ /* 0x000fe20000010000 */
[----:B------:R-:W-:-:S03]  /*e6c0*/  F2FP.F16.F32.PACK_AB R13, R71, R70 ;  /* 0x00000046470d723e */ /* 0x000fc600000000ff */
[----:B------:R-:W-:Y:S01]  /*e6d0*/  FADD.FTZ R167, R167, R156 ;  /* 0x0000009ca7a77221 */ /* 0x000fe20000010000 */
[----:B------:R-:W-:Y:S01]  /*e6e0*/  HMMA.16816.F32 R28, R8, R14, R28 ;  /* 0x0000000e081c723c */ /* 0x000fe2000000181c */
[----:B------:R-:W-:Y:S02]  /*e6f0*/  F2FP.F16.F32.PACK_AB R14, R65, R64 ;  /* 0x00000040410e723e */ /* 0x000fe400000000ff */
[----:B------:R-:W-:Y:S01]  /*e700*/  FADD.FTZ R144, R144, R167 ;  /* 0x000000a790907221 */ /* 0x000fe20000010000 */
[----:B------:R-:W-:Y:S01]  /*e710*/  F2FP.F16.F32.PACK_AB R15, R67, R66 ;  /* 0x00000042430f723e */ /* 0x000fe200000000ff */
[----:B------:R-:W1:Y:S02]  /*e720*/  LDSM.16.MT88.4 R8, [R209+0x3800] ;  /* 0x00380000d108783b */ /* 0x000e640000004200 */
[----:B------:R-:W-:-:S04]  /*e730*/  FADD.FTZ R173, R173, R144 ;  /* 0x00000090adad7221 */ /* 0x000fc80000010000 */
[----:B------:R-:W-:-:S04]  /*e740*/  FADD.FTZ R134, R134, R173 ;  /* 0x000000ad86867221 */ /* 0x000fc80000010000 */
[----:B------:R-:W-:Y:S02]  /*e750*/  FADD.FTZ R175, R175, R134 ;  /* 0x00000086afaf7221 */ /* 0x000fe40000010000 */
[----:B------:R-:W3:Y:S02]  /*e760*/  LDSM.16.MT88.4 R132, [R210+0x8c00] ;  /* 0x008c0000d284783b */ /* 0x000ee40000004200 */
[----:B------:R-:W-:-:S04]  /*e770*/  FADD.FTZ R40, R40, R175 ;  /* 0x000000af28287221 */ /* 0x000fc80000010000 */
[----:B------:R-:W-:Y:S01]  /*e780*/  FADD.FTZ R33, R33, R40 ;  /* 0x0000002821217221 */ /* 0x000fe20000010000 */
[----:B------:R-:W-:Y:S01]  /*e790*/  FFMA.FTZ R40, R59, UR8, -R63 ;  /* 0x000000083b287c23 */ /* 0x000fe2000801083f */
[C---:B--2---:R-:W-:Y:S02]  /*e7a0*/  HMMA.16816.F32 R24, R12.reuse, R4, R24 ;  /* 0x000000040c18723c */ /* 0x044fe40000001818 */
[----:B------:R-:W-:Y:S01]  /*e7b0*/  FADD.FTZ R32, R32, R33 ;  /* 0x0000002120207221 */ /* 0x000fe20000010000 */
[----:B------:R-:W-:Y:S02]  /*e7c0*/  FFMA.FTZ R33, R57, UR8, -R51 ;  /* 0x0000000839217c23 */ /* 0x000fe40008010833 */
[----:B------:R-:W2:Y:S01]  /*e7d0*/  MUFU.EX2 R40, R40 ;  /* 0x0000002800287308 */ /* 0x000ea20000000800 */
[----:B------:R-:W-:Y:S01]  /*e7e0*/  FADD.FTZ R4, R41, R32 ;  /* 0x0000002029047221 */ /* 0x000fe20000010000 */
[----:B------:R-:W-:Y:S01]  /*e7f0*/  FFMA.FTZ R41, R50, UR8, -R63 ;  /* 0x0000000832297c23 */ /* 0x000fe2000801083f */
[----:B------:R-:W-:Y:S01]  /*e800*/  HMMA.16816.F32 R20, R12, R6, R20 ;  /* 0x000000060c14723c */ /* 0x000fe20000001814 */
[----:B------:R-:W-:Y:S01]  /*e810*/  MUFU.EX2 R32, R56 ;  /* 0x0000003800207308 */ /* 0x000fe20000000800 */
[----:B------:R-:W-:Y:S01]  /*e820*/  FADD.FTZ R45, R45, R4 ;  /* 0x000000042d2d7221 */ /* 0x000fe20000010000 */
[----:B------:R-:W-:-:S02]  /*e830*/  F2FP.F16.F32.PACK_AB R6, R231, R34 ;  /* 0x00000022e706723e */ /* 0x000fc400000000ff */
[----:B------:R-:W4:Y:S01]  /*e840*/  MUFU.EX2 R33, R33 ;  /* 0x0000002100217308 */ /* 0x000f220000000800 */
[----:B------:R-:W-:-:S03]  /*e850*/  FADD.FTZ R45, R44, R45 ;  /* 0x0000002d2c2d7221 */ /* 0x000fc60000010000 */
[----:B------:R-:W5:Y:S01]  /*e860*/  MUFU.EX2 R41, R41 ;  /* 0x0000002900297308 */ /* 0x000f620000000800 */
[----:B------:R-:W-:Y:S01]  /*e870*/  FADD.FTZ R46, R46, R45 ;  /* 0x0000002d2e2e7221 */ /* 0x000fe20000010000 */
[----:B--2---:R-:W-:Y:S01]  /*e880*/  F2FP.F16.F32.PACK_AB R5, R40, R35 ;  /* 0x000000232805723e */ /* 0x004fe200000000ff */
[----:B-1----:R-:W-:Y:S01]  /*e890*/  HMMA.16816.F32 R36, R12, R8, R36 ;  /* 0x000000080c24723c */ /* 0x002fe20000001824 */
[----:B------:R-:W-:Y:S01]  /*e8a0*/  FADD.FTZ R8, R72, R83 ;  /* 0x0000005348087221 */ /* 0x000fe20000010000 */
[----:B------:R-:W-:-:S03]  /*e8b0*/  FADD.FTZ R47, R47, R46 ;  /* 0x0000002e2f2f7221 */ /* 0x000fc60000010000 */
[----:B------:R-:W-:Y:S01]  /*e8c0*/  FADD.FTZ R8, R77, R8 ;  /* 0x000000084d087221 */ /* 0x000fe20000010000 */
[----:B------:R-:W-:Y:S01]  /*e8d0*/  FADD.FTZ R84, R84, R47 ;  /* 0x0000002f54547221 */ /* 0x000fe20000010000 */
[----:B----4-:R-:W-:Y:S01]  /*e8e0*/  F2FP.F16.F32.PACK_AB R4, R33, R32 ;  /* 0x000000202104723e */ /* 0x010fe200000000ff */
[----:B------:R-:W-:Y:S01]  /*e8f0*/  HMMA.16816.F32 R28, R12, R10, R28 ;  /* 0x0000000a0c1c723c */ /* 0x000fe2000000181c */
[----:B------:R-:W-:Y:S01]  /*e900*/  FADD.FTZ R9, R73, R8 ;  /* 0x0000000849097221 */ /* 0x000fe20000010000 */
[----:B------:R-:W-:Y:S01]  /*e910*/  FADD.FTZ R81, R81, R84 ;  /* 0x0000005451517221 */ /* 0x000fe20000010000 */
[----:B-----5:R-:W-:Y:S02]  /*e920*/  F2FP.F16.F32.PACK_AB R7, R230, R41 ;  /* 0x00000029e607723e */ /* 0x020fe400000000ff */
        /* <DEDUP_REMOVED lines=22> */
[----:B------:R-:W-:-:S04]  /*ea90*/  FADD.FTZ R65, R65, R64 ;  /* 0x0000004041417221 */ /* 0x000fc80000010000 */
[----:B------:R-:W-:-:S04]  /*eaa0*/  FADD.FTZ R32, R32, R65 ;  /* 0x0000004120207221 */ /* 0x000fc80000010000 */
[----:B------:R-:W-:-:S04]  /*eab0*/  FADD.FTZ R33, R33, R32 ;  /* 0x0000002021217221 */ /* 0x000fc80000010000 */
[----:B------:R-:W-:-:S04]  /*eac0*/  FADD.FTZ R34, R34, R33 ;  /* 0x0000002122227221 */ /* 0x000fc80000010000 */
[----:B------:R-:W-:Y:S01]  /*ead0*/  FADD.FTZ R231, R231, R34 ;  /* 0x00000022e7e77221 */ /* 0x000fe20000010000 */
[----:B------:R-:W-:Y:S06]  /*eae0*/  @!P6 BRA `(.L_x_1663) ;  /* 0x000000500088e947 */ /* 0x000fec0003800000 */
        /* <DEDUP_REMOVED lines=67> */
.L_x_1664:
[----:B------:R-:W-:Y:S01]  /*ef20*/  UMOV UR4, URZ ;  /* 0x000000ff00047c82 */ /* 0x000fe20008000000 */
[----:B------:R-:W-:Y:S01]  /*ef30*/  IMAD.SHL.U32 R4, R150, 0x100, RZ ;  /* 0x0000010096047824 */ /* 0x000fe200078e00ff */
[----:B------:R-:W-:-:S05]  /*ef40*/  IADD3 R5, P0, PT, RZ, -UR4, RZ ;  /* 0x80000004ff057c10 */ /* 0x000fca000ff1e0ff */
[----:B------:R-:W-:-:S05]  /*ef50*/  IMAD.X R4, RZ, RZ, ~R4, P0 ;  /* 0x000000ffff047224 */ /* 0x000fca00000e0e04 */
[----:B------:R-:W-:-:S04]  /*ef60*/  SHF.R.S64 R5, R5, 0x1f, R4 ;  /* 0x0000001f05057819 */ /* 0x000fc80000001004 */
[----:B------:R-:W-:-:S04]  /*ef70*/  IADD3 R220, P0, PT, R5, R220, RZ ;  /* 0x000000dc05dc7210 */ /* 0x000fc80007f1e0ff */
[----:B------:R-:W-:-:S09]  /*ef80*/  LEA.HI.X.SX32 R221, R4, R221, 0x1, P0 ;  /* 0x000000dd04dd7211 */ /* 0x000fd200000f0eff */
.L_x_1665:
[C---:B------:R-:W-:Y:S01]  /*ef90*/  IMAD.SHL.U32 R5, R150.reuse, 0x40, RZ ;  /* 0x0000004096057824 */ /* 0x040fe200078e00ff */
[----:B------:R-:W-:Y:S01]  /*efa0*/  SHF.L.U64.HI R150, R150, 0x6, R151 ;  /* 0x0000000696967819 */ /* 0x000fe20000010297 */
[----:B------:R-:W-:Y:S01]  /*efb0*/  @!PT LDS RZ, [RZ] ;  /* 0x00000000fffff984 */ /* 0x000fe20000000800 */
[----:B------:R-:W-:Y:S01]  /*efc0*/  @!PT LDS RZ, [RZ] ;  /* 0x00000000fffff984 */ /* 0x000fe20000000800 */
[----:B------:R-:W-:Y:S01]  /*efd0*/  @!PT LDS RZ, [RZ] ;  /* 0x00000000fffff984 */ /* 0x000fe20000000800 */
[----:B------:R-:W-:Y:S01]  /*efe0*/  LDGSTS.E.BYPASS.LTC128B.128 [R227+0x5000], desc[UR6][R220.64] ;  /* 0x05000000dce37fae */ /* 0x000fe2000b981a06 */
[----:B------:R-:W-:Y:S02]  /*eff0*/  PRMT R61, R176, 0x6540, R55 ;  /* 0x00006540b03d7816 */ /* 0x000fe40000000037 */
[----:B------:R-:W-:Y:S02]  /*f000*/  IADD3 R6, P0, PT, R5, R220, RZ ;  /* 0x000000dc05067210 */ /* 0x000fe40007f1e0ff */
[----:B------:R-:W-:Y:S01]  /*f010*/  LOP3.LUT R3, R3, 0xfffffffd, RZ, 0xc0, !PT ;  /* 0xfffffffd03037812 */ /* 0x000fe200078ec0ff */
[----:B------:R-:W-:Y:S01]  /*f020*/  VIADD R151, R61, 0xfffffe09 ;  /* 0xfffffe093d977836 */ /* 0x000fe20000000000 */
[----:B------:R-:W-:Y:S01]  /*f030*/  IADD3 R10, P1, PT, R6, R5, RZ ;  /* 0x00000005060a7210 */ /* 0x000fe20007f3e0ff */
[----:B------:R-:W-:-:S02]  /*f040*/  IMAD.X R7, R150, 0x1, R221, P0 ;  /* 0x0000000196077824 */ /* 0x000fc400000e06dd */
[----:B------:R-:W-:Y:S01]  /*f050*/  VIADD R63, R61, 0xfffffe00 ;  /* 0xfffffe003d3f7836 */ /* 0x000fe20000000000 */
[-C--:B------:R-:W-:Y:S01]  /*f060*/  IADD3 R8, P0, PT, R10, R5.reuse, RZ ;  /* 0x000000050a087210 */ /* 0x080fe20007f1e0ff */
[--C-:B------:R-:W-:Y:S01]  /*f070*/  IMAD.X R11, R7, 0x1, R150.reuse, P1 ;  /* 0x00000001070b7824 */ /* 0x100fe200008e0696 */
[----:B------:R1:W-:Y:S01]  /*f080*/  LDGSTS.E.BYPASS.LTC128B.128 [R227+0x5800], desc[UR6][R6.64] ;  /* 0x0580000006e37fae */ /* 0x0003e2000b981a06 */
[-C--:B------:R-:W-:Y:S01]  /*f090*/  ISETP.GE.AND P6, PT, R151, R54.reuse, PT ;  /* 0x000000369700720c */ /* 0x080fe20003fc6270 */
[----:B------:R-:W-:Y:S01]  /*f0a0*/  VIADD R177, R61, 0xfffffe11 ;  /* 0xfffffe113db17836 */ /* 0x000fe20000000000 */
[-C--:B------:R-:W-:Y:S01]  /*f0b0*/  IADD3 R16, P1, PT, R8, R5.reuse, RZ ;  /* 0x0000000508107210 */ /* 0x080fe20007f3e0ff */
[--C-:B------:R-:W-:Y:S01]  /*f0c0*/  IMAD.X R9, R11, 0x1, R150.reuse, P0 ;  /* 0x000000010b097824 */ /* 0x100fe200000e0696 */
[----:B------:R-:W-:Y:S01]  /*f0d0*/  LDGSTS.E.BYPASS.LTC128B.128 [R227+0x6000], desc[UR6][R10.64] ;  /* 0x060000000ae37fae */ /* 0x000fe2000b981a06 */
[----:B------:R-:W-:Y:S02]  /*f0e0*/  ISETP.GE.AND P2, PT, R63, R54, PT ;  /* 0x000000363f00720c */ /* 0x000fe40003f46270 */
[-C--:B------:R-:W-:Y:S01]  /*f0f0*/  IADD3 R18, P0, PT, R16, R5.reuse, RZ ;  /* 0x0000000510127210 */ /* 0x080fe20007f1e0ff */
[--C-:B------:R-:W-:Y:S01]  /*f100*/  IMAD.X R17, R9, 0x1, R150.reuse, P1 ;  /* 0x0000000109117824 */ /* 0x100fe200008e0696 */
[----:B------:R2:W-:Y:S02]  /*f110*/  LDGSTS.E.BYPASS.LTC128B.128 [R227+0x6800], desc[UR6][R8.64] ;  /* 0x0680000008e37fae */ /* 0x0005e4000b981a06 */
[----:B------:R-:W-:Y:S01]  /*f120*/  IADD3 R20, P1, PT, R18, R5, RZ ;  /* 0x0000000512147210 */ /* 0x000fe20007f3e0ff */
[----:B------:R-:W-:Y:S01]  /*f130*/  IMAD.X R19, R17, 0x1, R150, P0 ;  /* 0x0000000111137824 */ /* 0x000fe200000e0696 */
[----:B------:R-:W-:Y:S01]  /*f140*/  LDGSTS.E.BYPASS.LTC128B.128 [R227+0x7000], desc[UR6][R16.64] ;  /* 0x0700000010e37fae */ /* 0x000fe2000b981a06 */
[----:B------:R-:W-:-:S02]  /*f150*/  @P6 LOP3.LUT R3, R3, 0x2, RZ, 0xfc, !PT ;  /* 0x0000000203036812 */ /* 0x000fc400078efcff */
[----:B------:R-:W-:Y:S01]  /*f160*/  IADD3 R22, P0, PT, R20, R5, RZ ;  /* 0x0000000514167210 */ /* 0x000fe20007f1e0ff */
[--C-:B------:R-:W-:Y:S01]  /*f170*/  IMAD.X R21, R19, 0x1, R150.reuse, P1 ;  /* 0x0000000113157824 */ /* 0x100fe200008e0696 */
[----:B------:R-:W-:Y:S01]  /*f180*/  LDGSTS.E.BYPASS.LTC128B.128 [R227+0x7800], desc[UR6][R18.64] ;  /* 0x0780000012e37fae */ /* 0x000fe2000b981a06 */
[----:B------:R-:W-:Y:S02]  /*f190*/  LOP3.LUT R3, R3, 0xfffffffe, RZ, 0xc0, !PT ;  /* 0xfffffffe03037812 */ /* 0x000fe400078ec0ff */
[----:B------:R-:W-:Y:S01]  /*f1a0*/  IMAD.X R23, R21, 0x1, R150, P0 ;  /* 0x0000000115177824 */ /* 0x000fe200000e0696 */
[----:B------:R-:W-:Y:S01]  /*f1b0*/  LDGSTS.E.BYPASS.LTC128B.128 [R227+0x8000], desc[UR6][R20.64] ;  /* 0x0800000014e37fae */ /* 0x000fe2000b981a06 */
[----:B------:R-:W-:Y:S01]  /*f1c0*/  ISETP.GE.AND P0, PT, R63, R62, PT ;  /* 0x0000003e3f00720c */ /* 0x000fe20003f06270 */
[----:B------:R-:W-:Y:S02]  /*f1d0*/  VIADD R63, R61, 0xfffffe01 ;  /* 0xfffffe013d3f7836 */ /* 0x000fe40000000000 */
[----:B------:R3:W-:Y:S03]  /*f1e0*/  LDGSTS.E.BYPASS.LTC128B.128 [R227+0x8800], desc[UR6][R22.64] ;  /* 0x0880000016e37fae */ /* 0x0007e6000b981a06 */
[C---:B------:R-:W-:Y:S01]  /*f1f0*/  ISETP.GE.AND P1, PT, R63.reuse, R54, PT ;  /* 0x000000363f00720c */ /* 0x040fe20003f26270 */
[----:B------:R-:W-:Y:S01]  /*f200*/  LDSM.16.M88.4 R12, [R213] ;  /* 0x00000000d50c783b */ /* 0x000fe20000000200 */
[----:B------:R-:W-:-:S03]  /*f210*/  ISETP.GE.AND P3, PT, R63, R62, PT ;  /* 0x0000003e3f00720c */ /* 0x000fc60003f66270 */
[----:B-1----:R-:W2:Y:S04]  /*f220*/  LDSM.16.M88.4 R4, [R211+0x1000] ;  /* 0x00100000d304783b */ /* 0x002ea80000000200 */
[----:B------:R-:W-:Y:S04]  /*f230*/  LDSM.16.M88.4 R168, [R212] ;  /* 0x00000000d4a8783b */ /* 0x000fe80000000200 */
[----:B------:R-:W-:Y:S04]  /*f240*/  LDSM.16.M88.4 R172, [R208+0x1000] ;  /* 0x00100000d0ac783b */ /* 0x000fe80000000200 */
[----:B------:R-:W1:Y:S04]  /*f250*/  LDSM.16.M88.4 R152, [R211+0x1400] ;  /* 0x00140000d398783b */ /* 0x000e680000000200 */
[----:B------:R-:W4:Y:S04]  /*f260*/  LDSM.16.M88.4 R124, [R211+0x1800] ;  /* 0x00180000d37c783b */ /* 0x000f280000000200 */
        /* <DEDUP_REMOVED lines=15> */
[----:B------:R-:W-:Y:S01]  /*f360*/  HMMA.16816.F32 R8, R168, R172, R8 ;  /* 0x000000aca808723c */ /* 0x000fe20000001808 */
[----:B------:R-:W-:-:S02]  /*f370*/  VIADD R173, R61, 0xfffffe08 ;  /* 0xfffffe083dad7836 */ /* 0x000fc40000000000 */
[----:B------:R-:W3:Y:S03]  /*f380*/  LDSM.16.M88.4 R160, [R211+0x4c00] ;  /* 0x004c0000d3a0783b */ /* 0x000ee60000000200 */
[C---:B------:R-:W-:Y:S01]  /*f390*/  ISETP.GE.AND P4, PT, R173.reuse, R54, PT ;  /* 0x00000036ad00720c */ /* 0x040fe20003f86270 */
[----:B------:R-:W3:Y:S01]  /*f3a0*/  LDSM.16.M88.4 R164, [R208+0x1400] ;  /* 0x00140000d0a4783b */ /* 0x000ee20000000200 */
[C---:B----4-:R-:W-:Y:S01]  /*f3b0*/  HMMA.16816.F32 R128, R12.reuse, R124, RZ ;  /* 0x0000007c0c80723c */ /* 0x050fe200000018ff */
[----:B------:R-:W-:Y:S01]  /*f3c0*/  ISETP.GE.AND P5, PT, R173, R62, PT ;  /* 0x0000003ead00720c */ /* 0x000fe20003fa6270 */
[----:B------:R-:W-:Y:S01]  /*f3d0*/  VIADD R173, R61, 0xfffffe10 ;  /* 0xfffffe103dad7836 */ /* 0x000fe20000000000 */
[----:B------:R-:W0:Y:S04]  /*f3e0*/  LDGDEPBAR ;  /* 0x00000000000079af */ /* 0x000e280000000000 */
[----:B------:R-:W-:Y:S01]  /*f3f0*/  ISETP.GE.AND P6, PT, R173, R54, PT ;  /* 0x00000036ad00720c */ /* 0x000fe20003fc6270 */
[----:B-----5:R-:W-:Y:S03]  /*f400*/  HMMA.16816.F32 R120, R12, R116, RZ ;  /* 0x000000740c78723c */ /* 0x020fe600000018ff */
[----:B------:R-:W-:-:S02]  /*f410*/  FSEL R63, R8, -INF , !P2 ;  /* 0xff800000083f7808 */ /* 0x000fc40005000000 */
[-C--:B------:R-:W-:Y:S02]  /*f420*/  ISETP.GE.AND P2, PT, R151, R62.reuse, PT ;  /* 0x0000003e9700720c */ /* 0x080fe40003f46270 */
[----:B------:R-:W-:Y:S01]  /*f430*/  FSEL R151, R10, -INF , !P0 ;  /* 0xff8000000a977808 */ /* 0x000fe20004000000 */
[----:B------:R-:W-:Y:S01]  /*f440*/  HMMA.16816.F32 R112, R12, R108, RZ ;  /* 0x0000006c0c70723c */ /* 0x000fe200000018ff */
[----:B------:R-:W-:Y:S02]  /*f450*/  ISETP.GE.AND P0, PT, R173, R62, PT ;  /* 0x0000003ead00720c */ /* 0x000fe40003f06270 */
[----:B------:R-:W-:Y:S01]  /*f460*/  FSEL R150, R9, -INF , !P1 ;  /* 0xff80000009967808 */ /* 0x000fe20004800000 */
[----:B------:R-:W-:Y:S01]  /*f470*/  VIADD R9, R61, 0xfffffe18 ;  /* 0xfffffe183d097836 */ /* 0x000fe20000000000 */
[----:B------:R-:W-:-:S03]  /*f480*/  ISETP.GE.AND P1, PT, R177, R54, PT ;  /* 0x00000036b100720c */ /* 0x000fc60003f26270 */
[----:B------:R-:W-:Y:S02]  /*f490*/  HMMA.16816.F32 R104, R12, R100, RZ ;  /* 0x000000640c68723c */ /* 0x000fe400000018ff */
[----:B------:R-:W-:Y:S02]  /*f4a0*/  @P2 LOP3.LUT R3, R3, 0x1, RZ, 0xfc, !PT ;  /* 0x0000000103032812 */ /* 0x000fe400078efcff */
[----:B------:R-:W-:-:S04]  /*f4b0*/  ISETP.GE.AND P2, PT, R177, R62, PT ;  /* 0x0000003eb100720c */ /* 0x000fc80003f46270 */
        /* <DEDUP_REMOVED lines=26> */
[C---:B------:R-:W-:Y:S01]  /*f660*/  HMMA.16816.F32 R4, R168.reuse, R174, R4 ;  /* 0x000000aea804723c */ /* 0x040fe20000001804 */
[----:B------:R-:W2:Y:S07]  /*f670*/  LDSM.16.M88.4 R172, [R208+0x1c00] ;  /* 0x001c0000d0ac783b */ /* 0x000eae0000000200 */
[----:B------:R-:W-:Y:S01]  /*f680*/  HMMA.16816.F32 R156, R168, R164, R156 ;  /* 0x000000a4a89c723c */ /* 0x000fe2000000189c */
[----:B------:R-:W-:Y:S01]  /*f690*/  FSEL R164, R11, -INF , !P3 ;  /* 0xff8000000ba47808 */ /* 0x000fe20005800000 */
[----:B------:R-:W-:Y:S01]  /*f6a0*/  VIADD R11, R61, 0xfffffe19 ;  /* 0xfffffe193d0b7836 */ /* 0x000fe20000000000 */
[----:B------:R-:W-:-:S05]  /*f6b0*/  ISETP.GE.AND P3, PT, R9, R54, PT ;  /* 0x000000360900720c */ /* 0x000fca0003f66270 */
[----:B------:R-:W-:Y:S01]  /*f6c0*/  HMMA.16816.F32 R152, R168, R166, R152 ;  /* 0x000000a6a898723c */ /* 0x000fe20000001898 */
[----:B------:R-:W-:Y:S02]  /*f6d0*/  VIADD R167, R61, 0xfffffe38 ;  /* 0xfffffe383da77836 */ /* 0x000fe40000000000 */
[----:B------:R-:W-:Y:S02]  /*f6e0*/  FSEL R165, R4, -INF , !P4 ;  /* 0xff80000004a57808 */ /* 0x000fe40006000000 */
[----:B------:R-:W-:Y:S02]  /*f6f0*/  FSEL R166, R6, -INF , !P5 ;  /* 0xff80000006a67808 */ /* 0x000fe40006800000 */
[C---:B------:R-:W-:Y:S02]  /*f700*/  LOP3.LUT P4, RZ, R3.reuse, 0x2, RZ, 0xc0, !PT ;  /* 0x0000000203ff7812 */ /* 0x040fe4000788c0ff */
[----:B------:R-:W-:Y:S02]  /*f710*/  LOP3.LUT P5, RZ, R3, 0x1, RZ, 0xc0, !PT ;  /* 0x0000000103ff7812 */ /* 0x000fe400078ac0ff */
[----:B------:R-:W-:Y:S01]  /*f720*/  FSEL R176, R5, -INF , !P4 ;  /* 0xff80000005b07808 */ /* 0x000fe20006000000 */
[----:B------:R-:W-:Y:S01]  /*f730*/  VIADD R5, R61, 0xfffffe20 ;  /* 0xfffffe203d057836 */ /* 0x000fe20000000000 */
[----:B------:R-:W-:-:S02]  /*f740*/  FSEL R3, R7, -INF , !P5 ;  /* 0xff80000007037808 */ /* 0x000fc40006800000 */
[-C--:B------:R-:W-:Y:S02]  /*f750*/  ISETP.GE.AND P5, PT, R11, R54.reuse, PT ;  /* 0x000000360b00720c */ /* 0x080fe40003fa6270 */
[----:B------:R-:W-:Y:S01]  /*f760*/  FSEL R158, R158, -INF , !P0 ;  /* 0xff8000009e9e7808 */ /* 0x000fe20004000000 */
[C---:B-1----:R-:W-:Y:S01]  /*f770*/  HMMA.16816.F32 R128, R168.reuse, R160, R128 ;  /* 0x000000a0a880723c */ /* 0x042fe20000001880 */
[----:B------:R-:W-:Y:S01]  /*f780*/  P2R R8, PR, RZ, 0x20 ;  /* 0x00000020ff087803 */ /* 0x000fe20000000000 */
[----:B------:R-:W-:Y:S01]  /*f790*/  VIADD R161, R61, 0xfffffe31 ;  /* 0xfffffe313da17836 */ /* 0x000fe20000000000 */
[C---:B------:R-:W-:Y:S02]  /*f7a0*/  ISETP.GE.AND P5, PT, R5.reuse, R54, PT ;  /* 0x000000360500720c */ /* 0x040fe40003fa6270 */
[-C--:B------:R-:W-:Y:S02]  /*f7b0*/  ISETP.GE.AND P0, PT, R5, R62.reuse, PT ;  /* 0x0000003e0500720c */ /* 0x080fe40003f06270 */
[----:B------:R-:W1:Y:S01]  /*f7c0*/  LDSM.16.M88.4 R4, [R208+0x2000] ;  /* 0x00200000d004783b */ /* 0x000e620000000200 */
[----:B------:R-:W-:Y:S01]  /*f7d0*/  ISETP.GE.AND P4, PT, R9, R62, PT ;  /* 0x0000003e0900720c */ /* 0x000fe20003f86270 */
[----:B------:R-:W-:Y:S01]  /*f7e0*/  VIADD R9, R61, 0xfffffe21 ;  /* 0xfffffe213d097836 */ /* 0x000fe20000000000 */
[----:B------:R-:W-:Y:S01]  /*f7f0*/  HMMA.16816.F32 R124, R168, R162, R124 ;  /* 0x000000a2a87c723c */ /* 0x000fe2000000187c */
[----:B------:R-:W-:-:S02]  /*f800*/  FSEL R157, R157, -INF , !P1 ;  /* 0xff8000009d9d7808 */ /* 0x000fc40004800000 */
[----:B------:R-:W-:Y:S02]  /*f810*/  FSEL R159, R159, -INF , !P2 ;  /* 0xff8000009f9f7808 */ /* 0x000fe40005000000 */
[----:B------:R-:W-:Y:S02]  /*f820*/  FSEL R156, R156, -INF , !P6 ;  /* 0xff8000009c9c7808 */ /* 0x000fe40007000000 */
[C---:B------:R-:W-:Y:S01]  /*f830*/  ISETP.GE.AND P1, PT, R9.reuse, R54, PT ;  /* 0x000000360900720c */ /* 0x040fe20003f26270 */
[C---:B--2---:R-:W-:Y:S01]  /*f840*/  HMMA.16816.F32 R120, R168.reuse, R172, R120 ;  /* 0x000000aca878723c */ /* 0x044fe20000001878 */
[-C--:B------:R-:W-:Y:S01]  /*f850*/  ISETP.GE.AND P2, PT, R9, R62.reuse, PT ;  /* 0x0000003e0900720c */ /* 0x080fe20003f46270 */
[C---:B------:R-:W-:Y:S01]  /*f860*/  VIADD R9, R61.reuse, 0xfffffe28 ;  /* 0xfffffe283d097836 */ /* 0x040fe20000000000 */
[----:B------:R-:W-:Y:S01]  /*f870*/  FSEL R154, R154, -INF , !P4 ;  /* 0xff8000009a9a7808 */ /* 0x000fe20006000000 */
[----:B------:R-:W-:Y:S01]  /*f880*/  VIADD R173, R61, 0xfffffe39 ;  /* 0xfffffe393dad7836 */ /* 0x000fe20000000000 */
[----:B------:R-:W-:Y:S01]  /*f890*/  ISETP.GE.AND P6, PT, R11, R62, PT ;  /* 0x0000003e0b00720c */ /* 0x000fe20003fc6270 */
[C---:B------:R-:W-:Y:S01]  /*f8a0*/  VIADD R11, R61.reuse, 0xfffffe29 ;  /* 0xfffffe293d0b7836 */ /* 0x040fe20000000000 */
[----:B------:R-:W-:Y:S01]  /*f8b0*/  ISETP.NE.AND P4, PT, R8, RZ, PT ;  /* 0x000000ff0800720c */ /* 0x000fe20003f85270 */
[----:B------:R-:W-:Y:S01]  /*f8c0*/  HMMA.16816.F32 R116, R168, R174, R116 ;  /* 0x000000aea874723c */ /* 0x000fe20000001874 */
[----:B------:R-:W-:Y:S01]  /*f8d0*/  FSEL R152, R152, -INF , !P3 ;  /* 0xff80000098987808 */ /* 0x000fe20005800000 */
[----:B------:R-:W-:Y:S01]  /*f8e0*/  VIADD R175, R61, 0xfffffe69 ;  /* 0xfffffe693daf7836 */ /* 0x000fe20000000000 */
[----:B------:R-:W-:-:S02]  /*f8f0*/  FSEL R153, R153, -INF , !P4 ;  /* 0xff80000099997808 */ /* 0x000fc40006000000 */
[C---:B------:R-:W-:Y:S02]  /*f900*/  ISETP.GE.AND P3, PT, R9.reuse, R54, PT ;  /* 0x000000360900720c */ /* 0x040fe40003f66270 */
[----:B------:R-:W-:Y:S01]  /*f910*/  ISETP.GE.AND P4, PT, R9, R62, PT ;  /* 0x0000003e0900720c */ /* 0x000fe20003f86270 */
[----:B------:R-:W-:Y:S01]  /*f920*/  VIADD R9, R61, 0xfffffe30 ;  /* 0xfffffe303d097836 */ /* 0x000fe20000000000 */
[----:B------:R-:W-:Y:S02]  /*f930*/  FSEL R155, R155, -INF , !P6 ;  /* 0xff8000009b9b7808 */ /* 0x000fe40007000000 */
[----:B------:R-:W-:Y:S02]  /*f940*/  ISETP.GE.AND P6, PT, R11, R54, PT ;  /* 0x000000360b00720c */ /* 0x000fe40003fc6270 */
[----:B------:R-:W-:Y:S02]  /*f950*/  FSEL R128, R128, -INF , !P5 ;  /* 0xff80000080807808 */ /* 0x000fe40006800000 */
[----:B------:R-:W-:-:S02]  /*f960*/  P2R R162, PR, RZ, 0x40 ;  /* 0x00000040ffa27803 */ /* 0x000fc40000000000 */
[----:B------:R-:W-:Y:S02]  /*f970*/  FSEL R130, R130, -INF , !P0 ;  /* 0xff80000082827808 */ /* 0x000fe40004000000 */
[----:B------:R-:W-:Y:S02]  /*f980*/  ISETP.GE.AND P6, PT, R11, R62, PT ;  /* 0x0000003e0b00720c */ /* 0x000fe40003fc6270 */
[C---:B------:R-:W-:Y:S01]  /*f990*/  ISETP.GE.AND P5, PT, R9.reuse, R54, PT ;  /* 0x000000360900720c */ /* 0x040fe20003fa6270 */
[----:B-1----:R-:W-:Y:S01]  /*f9a0*/  HMMA.16816.F32 R112, R168, R4, R112 ;  /* 0x00000004a870723c */ /* 0x002fe20000001870 */
[----:B------:R-:W-:Y:S01]  /*f9b0*/  ISETP.GE.AND P0, PT, R9, R62, PT ;  /* 0x0000003e0900720c */ /* 0x000fe20003f06270 */
[----:B------:R-:W-:Y:S01]  /*f9c0*/  VIADD R5, R61, 0xfffffe41 ;  /* 0xfffffe413d057836 */ /* 0x000fe20000000000 */
[----:B------:R-:W-:Y:S01]  /*f9d0*/  FSEL R129, R129, -INF , !P1 ;  /* 0xff80000081817808 */ /* 0x000fe20004800000 */
[----:B------:R-:W1:Y:S01]  /*f9e0*/  LDSM.16.M88.4 R8, [R208+0x2400] ;  /* 0x00240000d008783b */ /* 0x000e620000000200 */
[----:B------:R-:W-:-:S02]  /*f9f0*/  FSEL R131, R131, -INF , !P2 ;  /* 0xff80000083837808 */ /* 0x000fc40005000000 */
[C---:B------:R-:W-:Y:S01]  /*fa00*/  ISETP.GE.AND P1, PT, R161.reuse, R54, PT ;  /* 0x00000036a100720c */ /* 0x040fe20003f26270 */
[----:B------:R-:W-:Y:S01]  /*fa10*/  HMMA.16816.F32 R108, R168, R6, R108 ;  /* 0x00000006a86c723c */ /* 0x000fe2000000186c */
[----:B------:R-:W-:Y:S01]  /*fa20*/  ISETP.GE.AND P2, PT, R161, R62, PT ;  /* 0x0000003ea100720c */ /* 0x000fe20003f46270 */
[----:B------:R-:W-:Y:S01]  /*fa30*/  VIADD R7, R61, 0xfffffe49 ;  /* 0xfffffe493d077836 */ /* 0x000fe20000000000 */
[----:B------:R-:W-:Y:S02]  /*fa40*/  FSEL R161, R126, -INF , !P4 ;  /* 0xff8000007ea17808 */ /* 0x000fe40006000000 */
[----:B------:R-:W-:Y:S02]  /*fa50*/  ISETP.NE.AND P4, PT, R162, RZ, PT ;  /* 0x000000ffa200720c */ /* 0x000fe40003f85270 */
[----:B------:R-:W-:Y:S02]  /*fa60*/  FSEL R120, R120, -INF , !P5 ;  /* 0xff80000078787808 */ /* 0x000fe40006800000 */
[----:B------:R-:W-:Y:S01]  /*fa70*/  FSEL R163, R125, -INF , !P4 ;  /* 0xff8000007da37808 */ /* 0x000fe20006000000 */
[----:B------:R-:W-:Y:S01]  /*fa80*/  VIADD R125, R61, 0xfffffe40 ;  /* 0xfffffe403d7d7836 */ /* 0x000fe20000000000 */
[----:B------:R-:W-:-:S02]  /*fa90*/  FSEL R122, R122, -INF , !P0 ;  /* 0xff8000007a7a7808 */ /* 0x000fc40004000000 */
[----:B------:R-:W-:Y:S02]  /*faa0*/  FSEL R160, R124, -INF , !P3 ;  /* 0xff8000007ca07808 */ /* 0x000fe40005800000 */
[----:B------:R-:W-:Y:S02]  /*fab0*/  FSEL R162, R127, -INF , !P6 ;  /* 0xff8000007fa27808 */ /* 0x000fe40007000000 */
[C---:B------:R-:W-:Y:S02]  /*fac0*/  ISETP.GE.AND P5, PT, R125.reuse, R54, PT ;  /* 0x000000367d00720c */ /* 0x040fe40003fa6270 */
[----:B------:R-:W-:Y:S02]  /*fad0*/  ISETP.GE.AND P0, PT, R125, R62, PT ;  /* 0x0000003e7d00720c */ /* 0x000fe40003f06270 */
[----:B------:R-:W2:Y:S01]  /*fae0*/  LDSM.16.M88.4 R124, [R208+0x2800] ;  /* 0x00280000d07c783b */ /* 0x000ea20000000200 */
[-C--:B------:R-:W-:Y:S02]  /*faf0*/  ISETP.GE.AND P6, PT, R173, R54.reuse, PT ;  /* 0x00000036ad00720c */ /* 0x080fe40003fc6270 */
[----:B------:R-:W-:-:S02]  /*fb00*/  ISETP.GE.AND P3, PT, R167, R54, PT ;  /* 0x00000036a700720c */ /* 0x000fc40003f66270 */
[----:B------:R-:W-:Y:S02]  /*fb10*/  ISETP.GE.AND P4, PT, R167, R62, PT ;  /* 0x0000003ea700720c */ /* 0x000fe40003f86270 */
[----:B------:R-:W-:Y:S02]  /*fb20*/  P2R R167, PR, RZ, 0x40 ;  /* 0x00000040ffa77803 */ /* 0x000fe40000000000 */
[----:B------:R-:W-:Y:S02]  /*fb30*/  FSEL R121, R121, -INF , !P1 ;  /* 0xff80000079797808 */ /* 0x000fe40004800000 */
[----:B------:R-:W-:Y:S02]  /*fb40*/  FSEL R123, R123, -INF , !P2 ;  /* 0xff8000007b7b7808 */ /* 0x000fe40005000000 */
[C---:B------:R-:W-:Y:S02]  /*fb50*/  ISETP.GE.AND P1, PT, R5.reuse, R54, PT ;  /* 0x000000360500720c */ /* 0x040fe40003f26270 */
[-C--:B------:R-:W-:Y:S01]  /*fb60*/  ISETP.GE.AND P2, PT, R5, R62.reuse, PT ;  /* 0x0000003e0500720c */ /* 0x080fe20003f46270 */
[----:B------:R-:W-:Y:S01]  /*fb70*/  VIADD R5, R61, 0xfffffe48 ;  /* 0xfffffe483d057836 */ /* 0x000fe20000000000 */
[----:B------:R-:W-:Y:S01]  /*fb80*/  FSEL R118, R118, -INF , !P4 ;  /* 0xff80000076767808 */ /* 0x000fe20006000000 */
[----:B-1----:R-:W-:Y:S01]  /*fb90*/  HMMA.16816.F32 R104, R168, R8, R104 ;  /* 0x00000008a868723c */ /* 0x002fe20000001868 */
[----:B------:R-:W-:Y:S01]  /*fba0*/  ISETP.NE.AND P4, PT, R167, RZ, PT ;  /* 0x000000ffa700720c */ /* 0x000fe20003f85270 */
[----:B------:R-:W-:Y:S01]  /*fbb0*/  VIADD R9, R61, 0xfffffe51 ;  /* 0xfffffe513d097836 */ /* 0x000fe20000000000 */
[----:B------:R-:W-:Y:S01]  /*fbc0*/  ISETP.GE.AND P6, PT, R173, R62, PT ;  /* 0x0000003ead00720c */ /* 0x000fe20003fc6270 */
[----:B------:R-:W-:Y:S01]  /*fbd0*/  VIADD R173, R61, 0xfffffe68 ;  /* 0xfffffe683dad7836 */ /* 0x000fe20000000000 */
[----:B------:R-:W-:-:S02]  /*fbe0*/  FSEL R116, R116, -INF , !P3 ;  /* 0xff80000074747808 */ /* 0x000fc40005800000 */
[----:B------:R-:W-:Y:S01]  /*fbf0*/  FSEL R117, R117, -INF , !P4 ;  /* 0xff80000075757808 */ /* 0x000fe20006000000 */
[----:B------:R-:W-:Y:S01]  /*fc00*/  HMMA.16816.F32 R100, R168, R10, R100 ;  /* 0x0000000aa864723c */ /* 0x000fe20000001864 */
[----:B------:R-:W-:Y:S01]  /*fc10*/  ISETP.GE.AND P3, PT, R5, R54, PT ;  /* 0x000000360500720c */ /* 0x000fe20003f66270 */
[----:B------:R-:W-:Y:S01]  /*fc20*/  VIADD R11, R61, 0xfffffe59 ;  /* 0xfffffe593d0b7836 */ /* 0x000fe20000000000 */
[----:B------:R-:W-:Y:S01]  /*fc30*/  ISETP.GE.AND P4, PT, R5, R62, PT ;  /* 0x0000003e0500720c */ /* 0x000fe20003f86270 */
[----:B------:R-:W-:Y:S01]  /*fc40*/  VIADD R5, R61, 0xfffffe50 ;  /* 0xfffffe503d057836 */ /* 0x000fe20000000000 */
[----:B------:R-:W-:Y:S02]  /*fc50*/  FSEL R119, R119, -INF , !P6 ;  /* 0xff80000077777808 */ /* 0x000fe40007000000 */
[----:B------:R-:W-:Y:S02]  /*fc60*/  ISETP.GE.AND P6, PT, R7, R54, PT ;  /* 0x000000360700720c */ /* 0x000fe40003fc6270 */
[----:B------:R-:W-:-:S02]  /*fc70*/  FSEL R112, R112, -INF , !P5 ;  /* 0xff80000070707808 */ /* 0x000fc40006800000 */
[----:B------:R-:W-:Y:S02]  /*fc80*/  P2R R167, PR, RZ, 0x40 ;  /* 0x00000040ffa77803 */ /* 0x000fe40000000000 */
[----:B------:R-:W-:Y:S01]  /*fc90*/  FSEL R114, R114, -INF , !P0 ;  /* 0xff80000072727808 */ /* 0x000fe20004000000 */
[C---:B--2---:R-:W-:Y:S01]  /*fca0*/  HMMA.16816.F32 R96, R168.reuse, R124, R96 ;  /* 0x0000007ca860723c */ /* 0x044fe20000001860 */
[----:B------:R-:W-:Y:S01]  /*fcb0*/  ISETP.GE.AND P6, PT, R7, R62, PT ;  /* 0x0000003e0700720c */ /* 0x000fe20003fc6270 */
[----:B------:R-:W-:Y:S01]  /*fcc0*/  VIADD R125, R61, 0xfffffe61 ;  /* 0xfffffe613d7d7836 */ /* 0x000fe20000000000 */
[C---:B------:R-:W-:Y:S02]  /*fcd0*/  ISETP.GE.AND P5, PT, R5.reuse, R54, PT ;  /* 0x000000360500720c */ /* 0x040fe40003fa6270 */
[----:B------:R-:W-:Y:S02]  /*fce0*/  ISETP.GE.AND P0, PT, R5, R62, PT ;  /* 0x0000003e0500720c */ /* 0x000fe40003f06270 */
[----:B------:R-:W1:Y:S01]  /*fcf0*/  LDSM.16.M88.4 R4, [R208+0x2c00] ;  /* 0x002c0000d004783b */ /* 0x000e620000000200 */
[----:B------:R-:W-:Y:S01]  /*fd00*/  FSEL R113, R113, -INF , !P1 ;  /* 0xff80000071717808 */ /* 0x000fe20004800000 */
[----:B------:R-:W-:Y:S01]  /*fd10*/  HMMA.16816.F32 R92, R168, R126, R92 ;  /* 0x0000007ea85c723c */ /* 0x000fe2000000185c */
[----:B------:R-:W-:-:S02]  /*fd20*/  FSEL R115, R115, -INF , !P2 ;  /* 0xff80000073737808 */ /* 0x000fc40005000000 */
[C---:B------:R-:W-:Y:S02]  /*fd30*/  ISETP.GE.AND P1, PT, R9.reuse, R54, PT ;  /* 0x000000360900720c */ /* 0x040fe40003f26270 */
[----:B------:R-:W-:Y:S01]  /*fd40*/  ISETP.GE.AND P2, PT, R9, R62, PT ;  /* 0x0000003e0900720c */ /* 0x000fe20003f46270 */
[----:B------:R-:W-:Y:S01]  /*fd50*/  VIADD R9, R61, 0xfffffe58 ;  /* 0xfffffe583d097836 */ /* 0x000fe20000000000 */
[----:B------:R-:W-:Y:S02]  /*fd60*/  FSEL R110, R110, -INF , !P4 ;  /* 0xff8000006e6e7808 */ /* 0x000fe40006000000 */
[----:B------:R-:W-:Y:S02]  /*fd70*/  ISETP.NE.AND P4, PT, R167, RZ, PT ;  /* 0x000000ffa700720c */ /* 0x000fe40003f85270 */
[----:B------:R-:W-:Y:S02]  /*fd80*/  FSEL R108, R108, -INF , !P3 ;  /* 0xff8000006c6c7808 */ /* 0x000fe40005800000 */
        /* <DEDUP_REMOVED lines=10> */
[C---:B------:R-:W-:Y:S02]  /*fe30*/  ISETP.GE.AND P5, PT, R9.reuse, R54, PT ;  /* 0x000000360900720c */ /* 0x040fe40003fa6270 */
[----:B------:R-:W-:Y:S02]  /*fe40*/  ISETP.GE.AND P0, PT, R9, R62, PT ;  /* 0x0000003e0900720c */ /* 0x000fe40003f06270 */
[----:B------:R-:W-:Y:S01]  /*fe50*/  FSEL R105, R105, -INF , !P1 ;  /* 0xff80000069697808 */ /* 0x000fe20004800000 */
[----:B------:R-:W2:Y:S01]  /*fe60*/  LDSM.16.M88.4 R8, [R208+0x3000] ;  /* 0x00300000d008783b */ /* 0x000ea20000000200 */
[----:B------:R-:W-:Y:S01]  /*fe70*/  FSEL R107, R107, -INF , !P2 ;  /* 0xff8000006b6b7808 */ /* 0x000fe20005000000 */
[----:B-1----:R-:W-:Y:S01]  /*fe80*/  HMMA.16816.F32 R88, R168, R4, R88 ;  /* 0x00000004a858723c */ /* 0x002fe20000001858 */
[----:B------:R-:W-:Y:S01]  /*fe90*/  ISETP.GE.AND P1, PT, R125, R54, PT ;  /* 0x000000367d00720c */ /* 0x000fe20003f26270 */
[----:B------:R-:W-:Y:S01]  /*fea0*/  VIADD R5, R61, 0xfffffe71 ;  /* 0xfffffe713d057836 */ /* 0x000fe20000000000 */
[----:B------:R-:W-:-:S02]  /*feb0*/  ISETP.GE.AND P2, PT, R125, R62, PT ;  /* 0x0000003e7d00720c */ /* 0x000fc40003f46270 */
[----:B------:R-:W-:Y:S02]  /*fec0*/  FSEL R125, R102, -INF , !P4 ;  /* 0xff800000667d7808 */ /* 0x000fe40006000000 */
[----:B------:R-:W-:Y:S01]  /*fed0*/  ISETP.NE.AND P4, PT, R167, RZ, PT ;  /* 0x000000ffa700720c */ /* 0x000fe20003f85270 */
[----:B------:R-:W-:Y:S01]  /*fee0*/  HMMA.16816.F32 R84, R168, R6, R84 ;  /* 0x00000006a854723c */ /* 0x000fe20000001854 */
[----:B------:R-:W-:Y:S01]  /*fef0*/  FSEL R96, R96, -INF , !P5 ;  /* 0xff80000060607808 */ /* 0x000fe20006800000 */
[----:B------:R-:W-:Y:S01]  /*ff00*/  VIADD R7, R61, 0xfffffe79 ;  /* 0xfffffe793d077836 */ /* 0x000fe20000000000 */
[----:B------:R-:W-:Y:S01]  /*ff10*/  FSEL R127, R101, -INF , !P4 ;  /* 0xff800000657f7808 */ /* 0x000fe20006000000 */
[----:B------:R-:W-:Y:S01]  /*ff20*/  VIADD R101, R61, 0xfffffe70 ;  /* 0xfffffe703d657836 */ /* 0x000fe20000000000 */
[----:B------:R-:W-:Y:S02]  /*ff30*/  FSEL R98, R98, -INF , !P0 ;  /* 0xff80000062627808 */ /* 0x000fe40004000000 */
[----:B------:R-:W-:-:S02]  /*ff40*/  FSEL R124, R100, -INF , !P3 ;  /* 0xff800000647c7808 */ /* 0x000fc40005800000 */
[----:B------:R-:W-:Y:S02]  /*ff50*/  FSEL R126, R103, -INF , !P6 ;  /* 0xff800000677e7808 */ /* 0x000fe40007000000 */
[C---:B------:R-:W-:Y:S02]  /*ff60*/  ISETP.GE.AND P5, PT, R101.reuse, R54, PT ;  /* 0x000000366500720c */ /* 0x040fe40003fa6270 */
[----:B------:R-:W-:Y:S02]  /*ff70*/  ISETP.GE.AND P0, PT, R101, R62, PT ;  /* 0x0000003e6500720c */ /* 0x000fe40003f06270 */
[----:B------:R-:W1:Y:S01]  /*ff80*/  LDSM.16.M88.4 R100, [R208+0x3400] ;  /* 0x00340000d064783b */ /* 0x000e620000000200 */
[----:B------:R-:W-:Y:S02]  /*ff90*/  ISETP.GE.AND P6, PT, R175, R54, PT ;  /* 0x00000036af00720c */ /* 0x000fe40003fc6270 */
[----:B------:R-:W-:Y:S02]  /*ffa0*/  ISETP.GE.AND P4, PT, R173, R62, PT ;  /* 0x0000003ead00720c */ /* 0x000fe40003f86270 */
[----:B------:R-:W-:-:S02]  /*ffb0*/  P2R R167, PR, RZ, 0x40 ;  /* 0x00000040ffa77803 */ /* 0x000fc40000000000 */
[----:B------:R-:W-:Y:S02]  /*ffc0*/  FSEL R97, R97, -INF , !P1 ;  /* 0xff80000061617808 */ /* 0x000fe40004800000 */
[----:B------:R-:W-:Y:S02]  /*ffd0*/  FSEL R99, R99, -INF , !P2 ;  /* 0xff80000063637808 */ /* 0x000fe40005000000 */
[C---:B------:R-:W-:Y:S02]  /*ffe0*/  ISETP.GE.AND P1, PT, R5.reuse, R54, PT ;  /* 0x000000360500720c */ /* 0x040fe40003f26270 */
[----:B------:R-:W-:Y:S01]  /*fff0*/  ISETP.GE.AND P2, PT, R5, R62, PT ;  /* 0x0000003e0500720c */ /* 0x000fe20003f46270 */
[----:B------:R-:W-:Y:S01]  /*10000*/  VIADD R5, R61, 0xfffffe78 ;  /* 0xfffffe783d057836 */ /* 0x000fe20000000000 */
[----:B------:R-:W-:Y:S01]  /*10010*/  FSEL R94, R94, -INF , !P4 ;  /* 0xff8000005e5e7808 */ /* 0x000fe20006000000 */
[C---:B--2---:R-:W-:Y:S01]  /*10020*/  HMMA.16816.F32 R80, R168.reuse, R8, R80 ;  /* 0x00000008a850723c */ /* 0x044fe20000001850 */
[----:B------:R-:W-:Y:S01]  /*10030*/  ISETP.GE.AND P3, PT, R173, R54, PT ;  /* 0x00000036ad00720c */ /* 0x000fe20003f66270 */
[----:B------:R-:W-:Y:S01]  /*10040*/  VIADD R9, R61, 0xfffffe81 ;  /* 0xfffffe813d097836 */ /* 0x000fe20000000000 */
[----:B------:R-:W-:Y:S01]  /*10050*/  ISETP.NE.AND P4, PT, R167, RZ, PT ;  /* 0x000000ffa700720c */ /* 0x000fe20003f85270 */
[----:B------:R-:W-:Y:S01]  /*10060*/  VIADD R173, R61, 0xfffffe98 ;  /* 0xfffffe983dad7836 */ /* 0x000fe20000000000 */
[----:B------:R-:W-:Y:S01]  /*10070*/  ISETP.GE.AND P6, PT, R175, R62, PT ;  /* 0x0000003eaf00720c */ /* 0x000fe20003fc6270 */
[----:B------:R-:W-:Y:S01]  /*10080*/  VIADD R175, R61, 0xfffffe99 ;  /* 0xfffffe993daf7836 */ /* 0x000fe20000000000 */
[----:B------:R-:W-:Y:S01]  /*10090*/  FSEL R92, R92, -INF , !P3 ;  /* 0xff8000005c5c7808 */ /* 0x000fe20005800000 */
[----:B------:R-:W-:Y:S01]  /*100a0*/  HMMA.16816.F32 R76, R168, R10, R76 ;  /* 0x0000000aa84c723c */ /* 0x000fe2000000184c */
[----:B------:R-:W-:Y:S01]  /*100b0*/  FSEL R93, R93, -INF , !P4 ;  /* 0xff8000005d5d7808 */ /* 0x000fe20006000000 */
[----:B------:R-:W-:Y:S01]  /*100c0*/  VIADD R11, R61, 0xfffffe89 ;  /* 0xfffffe893d0b7836 */ /* 0x000fe20000000000 */
[----:B------:R-:W-:-:S02]  /*100d0*/  ISETP.GE.AND P3, PT, R5, R54, PT ;  /* 0x000000360500720c */ /* 0x000fc40003f66270 */
[----:B------:R-:W-:Y:S01]  /*100e0*/  ISETP.GE.AND P4, PT, R5, R62, PT ;  /* 0x0000003e0500720c */ /* 0x000fe20003f86270 */
[----:B------:R-:W-:Y:S01]  /*100f0*/  VIADD R5, R61, 0xfffffe80 ;  /* 0xfffffe803d057836 */ /* 0x000fe20000000000 */
[----:B------:R-:W-:Y:S02]  /*10100*/  FSEL R95, R95, -INF , !P6 ;  /* 0xff8000005f5f7808 */ /* 0x000fe40007000000 */
[C---:B------:R-:W-:Y:S02]  /*10110*/  ISETP.GE.AND P6, PT, R7.reuse, R54, PT ;  /* 0x000000360700720c */ /* 0x040fe40003fc6270 */
[----:B------:R-:W-:Y:S02]  /*10120*/  FSEL R88, R88, -INF , !P5 ;  /* 0xff80000058587808 */ /* 0x000fe40006800000 */
[----:B------:R-:W-:Y:S02]  /*10130*/  P2R R167, PR, RZ, 0x40 ;  /* 0x00000040ffa77803 */ /* 0x000fe40000000000 */
[----:B------:R-:W-:Y:S01]  /*10140*/  FSEL R90, R90, -INF , !P0 ;  /* 0xff8000005a5a7808 */ /* 0x000fe20004000000 */
[----:B-1----:R-:W-:Y:S01]  /*10150*/  HMMA.16816.F32 R72, R168, R100, R72 ;  /* 0x00000064a848723c */ /* 0x002fe20000001848 */
[----:B------:R-:W-:Y:S01]  /*10160*/  ISETP.GE.AND P6, PT, R7, R62, PT ;  /* 0x0000003e0700720c */ /* 0x000fe20003fc6270 */
[----:B------:R-:W-:Y:S01]  /*10170*/  VIADD R101, R61, 0xfffffe91 ;  /* 0xfffffe913d657836 */ /* 0x000fe20000000000 */
[----:B------:R-:W-:-:S02]  /*10180*/  ISETP.GE.AND P5, PT, R5, R54, PT ;  /* 0x000000360500720c */ /* 0x000fc40003fa6270 */
[----:B------:R-:W-:Y:S02]  /*10190*/  ISETP.GE.AND P0, PT, R5, R62, PT ;  /* 0x0000003e0500720c */ /* 0x000fe40003f06270 */
[----:B------:R-:W1:Y:S01]  /*101a0*/  LDSM.16.M88.4 R4, [R208+0x3800] ;  /* 0x00380000d004783b */ /* 0x000e620000000200 */
[----:B------:R-:W-:Y:S01]  /*101b0*/  FSEL R89, R89, -INF , !P1 ;  /* 0xff80000059597808 */ /* 0x000fe20004800000 */
[----:B------:R-:W-:Y:S01]  /*101c0*/  HMMA.16816.F32 R68, R168, R102, R68 ;  /* 0x00000066a844723c */ /* 0x000fe20000001844 */
[----:B------:R-:W-:Y:S02]  /*101d0*/  FSEL R91, R91, -INF , !P2 ;  /* 0xff8000005b5b7808 */ /* 0x000fe40005000000 */
[C---:B------:R-:W-:Y:S02]  /*101e0*/  ISETP.GE.AND P1, PT, R9.reuse, R54, PT ;  /* 0x000000360900720c */ /* 0x040fe40003f26270 */
[----:B------:R-:W-:Y:S01]  /*101f0*/  ISETP.GE.AND P2, PT, R9, R62, PT ;  /* 0x0000003e0900720c */ /* 0x000fe20003f46270 */
[----:B------:R-:W-:Y:S01]  /*10200*/  VIADD R9, R61, 0xfffffe88 ;  /* 0xfffffe883d097836 */ /* 0x000fe20000000000 */
[----:B------:R-:W-:-:S02]  /*10210*/  FSEL R86, R86, -INF , !P4 ;  /* 0xff80000056567808 */ /* 0x000fc40006000000 */
[----:B------:R-:W-:Y:S02]  /*10220*/  ISETP.NE.AND P4, PT, R167, RZ, PT ;  /* 0x000000ffa700720c */ /* 0x000fe40003f85270 */
[----:B------:R-:W-:Y:S02]  /*10230*/  FSEL R84, R84, -INF , !P3 ;  /* 0xff80000054547808 */ /* 0x000fe40005800000 */
[----:B------:R-:W-:Y:S02]  /*10240*/  FSEL R85, R85, -INF , !P4 ;  /* 0xff80000055557808 */ /* 0x000fe40006000000 */
[C---:B------:R-:W-:Y:S02]  /*10250*/  ISETP.GE.AND P3, PT, R9.reuse, R54, PT ;  /* 0x000000360900720c */ /* 0x040fe40003f66270 */
[----:B------:R-:W-:Y:S01]  /*10260*/  ISETP.GE.AND P4, PT, R9, R62, PT ;  /* 0x0000003e0900720c */ /* 0x000fe20003f86270 */
[----:B------:R-:W-:Y:S01]  /*10270*/  VIADD R9, R61, 0xfffffe90 ;  /* 0xfffffe903d097836 */ /* 0x000fe20000000000 */
[----:B------:R-:W-:-:S02]  /*10280*/  FSEL R87, R87, -INF , !P6 ;  /* 0xff80000057577808 */ /* 0x000fc40007000000 */
[C---:B------:R-:W-:Y:S02]  /*10290*/  ISETP.GE.AND P6, PT, R11.reuse, R54, PT ;  /* 0x000000360b00720c */ /* 0x040fe40003fc6270 */
[----:B------:R-:W-:Y:S02]  /*102a0*/  FSEL R80, R80, -INF , !P5 ;  /* 0xff80000050507808 */ /* 0x000fe40006800000 */
[----:B------:R-:W-:Y:S02]  /*102b0*/  P2R R167, PR, RZ, 0x40 ;  /* 0x00000040ffa77803 */ /* 0x000fe40000000000 */
[----:B------:R-:W-:Y:S02]  /*102c0*/  FSEL R82, R82, -INF , !P0 ;  /* 0xff80000052527808 */ /* 0x000fe40004000000 */
[----:B------:R-:W-:Y:S02]  /*102d0*/  ISETP.GE.AND P6, PT, R11, R62, PT ;  /* 0x0000003e0b00720c */ /* 0x000fe40003fc6270 */
[----:B------:R-:W-:-:S02]  /*102e0*/  ISETP.GE.AND P5, PT, R9, R54, PT ;  /* 0x000000360900720c */ /* 0x000fc40003fa6270 */
[----:B------:R-:W-:Y:S02]  /*102f0*/  ISETP.GE.AND P0, PT, R9, R62, PT ;  /* 0x0000003e0900720c */ /* 0x000fe40003f06270 */
[----:B------:R-:W-:Y:S01]  /*10300*/  FSEL R81, R81, -INF , !P1 ;  /* 0xff80000051517808 */ /* 0x000fe20004800000 */
[----:B------:R-:W2:Y:S01]  /*10310*/  LDSM.16.M88.4 R8, [R208+0x3c00] ;  /* 0x003c0000d008783b */ /* 0x000ea20000000200 */
[----:B------:R-:W-:Y:S01]  /*10320*/  FSEL R83, R83, -INF , !P2 ;  /* 0xff80000053537808 */ /* 0x000fe20005000000 */
[----:B-1----:R-:W-:Y:S01]  /*10330*/  HMMA.16816.F32 R64, R168, R4, R64 ;  /* 0x00000004a840723c */ /* 0x002fe20000001840 */
[----:B------:R-:W-:Y:S01]  /*10340*/  ISETP.GE.AND P1, PT, R101, R54, PT ;  /* 0x000000366500720c */ /* 0x000fe20003f26270 */
[----:B------:R-:W-:Y:S01]  /*10350*/  VIADD R5, R61, 0xfffffea1 ;  /* 0xfffffea13d057836 */ /* 0x000fe20000000000 */
[----:B------:R-:W-:Y:S02]  /*10360*/  ISETP.GE.AND P2, PT, R101, R62, PT ;  /* 0x0000003e6500720c */ /* 0x000fe40003f46270 */
[----:B------:R-:W-:-:S02]  /*10370*/  FSEL R101, R78, -INF , !P4 ;  /* 0xff8000004e657808 */ /* 0x000fc40006000000 */
[----:B------:R-:W-:Y:S01]  /*10380*/  ISETP.NE.AND P4, PT, R167, RZ, PT ;  /* 0x000000ffa700720c */ /* 0x000fe20003f85270 */
[----:B------:R-:W-:Y:S01]  /*10390*/  HMMA.16816.F32 R56, R168, R6, R56 ;  /* 0x00000006a838723c */ /* 0x000fe20000001838 */
[----:B------:R-:W-:Y:S01]  /*103a0*/  FSEL R72, R72, -INF , !P5 ;  /* 0xff80000048487808 */ /* 0x000fe20006800000 */
[----:B------:R-:W-:Y:S01]  /*103b0*/  VIADD R7, R61, 0xfffffea9 ;  /* 0xfffffea93d077836 */ /* 0x000fe20000000000 */
[----:B------:R-:W-:Y:S01]  /*103c0*/  FSEL R103, R77, -INF , !P4 ;  /* 0xff8000004d677808 */ /* 0x000fe20006000000 */
[----:B------:R-:W-:Y:S01]  /*103d0*/  VIADD R77, R61, 0xfffffea0 ;  /* 0xfffffea03d4d7836 */ /* 0x000fe20000000000 */
[----:B------:R-:W-:Y:S02]  /*103e0*/  FSEL R74, R74, -INF , !P0 ;  /* 0xff8000004a4a7808 */ /* 0x000fe40004000000 */
[----:B------:R-:W-:Y:S02]  /*103f0*/  FSEL R100, R76, -INF , !P3 ;  /* 0xff8000004c647808 */ /* 0x000fe40005800000 */
[----:B------:R-:W-:-:S02]  /*10400*/  FSEL R102, R79, -INF , !P6 ;  /* 0xff8000004f667808 */ /* 0x000fc40007000000 */
[C---:B------:R-:W-:Y:S02]  /*10410*/  ISETP.GE.AND P5, PT, R77.reuse, R54, PT ;  /* 0x000000364d00720c */ /* 0x040fe40003fa6270 */
[----:B------:R-:W-:Y:S02]  /*10420*/  ISETP.GE.AND P0, PT, R77, R62, PT ;  /* 0x0000003e4d00720c */ /* 0x000fe40003f06270 */
[----:B------:R-:W1:Y:S01]  /*10430*/  LDSM.16.M88.4 R76, [R208+0x4000] ;  /* 0x00400000d04c783b */ /* 0x000e620000000200 */
[----:B------:R-:W-:Y:S02]  /*10440*/  ISETP.GE.AND P6, PT, R175, R54, PT ;  /* 0x00000036af00720c */ /* 0x000fe40003fc6270 */
[----:B------:R-:W-:Y:S02]  /*10450*/  ISETP.GE.AND P4, PT, R173, R62, PT ;  /* 0x0000003ead00720c */ /* 0x000fe40003f86270 */
[----:B------:R-:W-:Y:S02]  /*10460*/  P2R R167, PR, RZ, 0x40 ;  /* 0x00000040ffa77803 */ /* 0x000fe40000000000 */
[----:B------:R-:W-:-:S02]  /*10470*/  FSEL R73, R73, -INF , !P1 ;  /* 0xff80000049497808 */ /* 0x000fc40004800000 */
        /* <DEDUP_REMOVED lines=51> */
[----:B------:R-:W2:Y:S01]  /*107b0*/  LDSM.16.M88.4 R8, [R208+0x4800] ;  /* 0x00480000d008783b */ /* 0x000ea20000000200 */
[----:B------:R-:W-:Y:S02]  /*107c0*/  FSEL R49, R49, -INF , !P1 ;  /* 0xff80000031317808 */ /* 0x000fe40004800000 */
        /* <DEDUP_REMOVED lines=12> */
[----:B------:R-:W-:Y:S02]  /*10890*/  ISETP.GE.AND P5, PT, R175, R62, PT ;  /* 0x0000003eaf00720c */ /* 0x000fe40003fa6270 */
[----:B------:R-:W-:Y:S02]  /*108a0*/  FSEL R41, R41, -INF , !P1 ;  /* 0xff80000029297808 */ /* 0x000fe40004800000 */
[----:B------:R-:W-:-:S02]  /*108b0*/  P2R R4, PR, RZ, 0x20 ;  /* 0x00000020ff047803 */ /* 0x000fc40000000000 */
[----:B------:R-:W-:Y:S02]  /*108c0*/  FSEL R76, R44, -INF , !P3 ;  /* 0xff8000002c4c7808 */ /* 0x000fe40005800000 */
[----:B------:R-:W-:Y:S02]  /*108d0*/  FSEL R78, R47, -INF , !P6 ;  /* 0xff8000002f4e7808 */ /* 0x000fe40007000000 */
[C---:B------:R-:W-:Y:S02]  /*108e0*/  ISETP.GE.AND P5, PT, R45.reuse, R54, PT ;  /* 0x000000362d00720c */ /* 0x040fe40003fa6270 */
[----:B------:R-:W-:Y:S02]  /*108f0*/  ISETP.GE.AND P1, PT, R45, R62, PT ;  /* 0x0000003e2d00720c */ /* 0x000fe40003f26270 */
[----:B------:R-:W1:Y:S01]  /*10900*/  LDSM.16.M88.4 R44, [R208+0x4c00] ;  /* 0x004c0000d02c783b */ /* 0x000e620000000200 */
[----:B------:R-:W-:Y:S01]  /*10910*/  ISETP.GE.AND P3, PT, R173, R54, PT ;  /* 0x00000036ad00720c */ /* 0x000fe20003f66270 */
[----:B------:R-:W-:-:S04]  /*10920*/  DEPBAR.LE SB0, 0x0 ;  /* 0x000080000000791a */ /* 0x000fc80000000000 */
[----:B------:R-:W-:Y:S02]  /*10930*/  FSEL R42, R42, -INF , !P0 ;  /* 0xff8000002a2a7808 */ /* 0x000fe40004000000 */
[----:B------:R-:W-:Y:S01]  /*10940*/  FSEL R43, R43, -INF , !P2 ;  /* 0xff8000002b2b7808 */ /* 0x000fe20005000000 */
[C---:B--2---:R-:W-:Y:S01]  /*10950*/  HMMA.16816.F32 R24, R168.reuse, R8, R24 ;  /* 0x00000008a818723c */ /* 0x044fe20000001818 */
[----:B------:R-:W-:Y:S01]  /*10960*/  ISETP.GE.AND P2, PT, R5, R54, PT ;  /* 0x000000360500720c */ /* 0x000fe20003f46270 */
[----:B------:R-:W-:Y:S01]  /*10970*/  VIADD R9, R61, 0xfffffee8 ;  /* 0xfffffee83d097836 */ /* 0x000fe20000000000 */
[-C--:B------:R-:W-:Y:S01]  /*10980*/  ISETP.GE.AND P0, PT, R5, R62.reuse, PT ;  /* 0x0000003e0500720c */ /* 0x080fe20003f06270 */
[----:B------:R-:W-:Y:S01]  /*10990*/  VIADD R5, R61, 0xfffffed8 ;  /* 0xfffffed83d057836 */ /* 0x000fe20000000000 */
[----:B------:R-:W-:Y:S02]  /*109a0*/  ISETP.GE.AND P4, PT, R173, R62, PT ;  /* 0x0000003ead00720c */ /* 0x000fe40003f86270 */
[----:B------:R-:W-:Y:S01]  /*109b0*/  ISETP.GE.AND P6, PT, R175, R54, PT ;  /* 0x00000036af00720c */ /* 0x000fe20003fc6270 */
[----:B------:R-:W-:Y:S01]  /*109c0*/  HMMA.16816.F32 R20, R168, R10, R20 ;  /* 0x0000000aa814723c */ /* 0x000fe20000001814 */
        /* <DEDUP_REMOVED lines=8> */
[-C--:B------:R-:W-:Y:S02]  /*10a50*/  ISETP.GE.AND P3, PT, R7, R54.reuse, PT ;  /* 0x000000360700720c */ /* 0x080fe40003f66270 */
[----:B------:R-:W-:Y:S02]  /*10a60*/  FSEL R34, R34, -INF , !P1 ;  /* 0xff80000022227808 */ /* 0x000fe40004800000 */
[----:B------:R-:W-:Y:S02]  /*10a70*/  P2R R4, PR, RZ, 0x8 ;  /* 0x00000008ff047803 */ /* 0x000fe40000000000 */
[----:B------:R-:W-:Y:S02]  /*10a80*/  ISETP.GE.AND P1, PT, R5, R54, PT ;  /* 0x000000360500720c */ /* 0x000fe40003f26270 */
[-C--:B------:R-:W-:Y:S01]  /*10a90*/  ISETP.GE.AND P3, PT, R7, R62.reuse, PT ;  /* 0x0000003e0700720c */ /* 0x080fe20003f66270 */
[----:B------:R-:W-:Y:S01]  /*10aa0*/  VIADD R7, R61, 0xfffffee1 ;  /* 0xfffffee13d077836 */ /* 0x000fe20000000000 */
[----:B------:R-:W-:Y:S01]  /*10ab0*/  FSEL R32, R32, -INF , !P5 ;  /* 0xff80000020207808 */ /* 0x000fe20006800000 */
[----:B-1----:R-:W-:Y:S01]  /*10ac0*/  HMMA.16816.F32 R16, R168, R44, R16 ;  /* 0x0000002ca810723c */ /* 0x002fe20000001810 */
[----:B------:R-:W-:Y:S01]  /*10ad0*/  BAR.SYNC.DEFER_BLOCKING 0x0 ;  /* 0x0000000000007b1d */ /* 0x000fe20000010000 */
[----:B------:R-:W-:-:S02]  /*10ae0*/  ISETP.GE.AND P5, PT, R5, R62, PT ;  /* 0x0000003e0500720c */ /* 0x000fc40003fa6270 */
[----:B------:R-:W-:Y:S02]  /*10af0*/  P2R R5, PR, RZ, 0x2 ;  /* 0x00000002ff057803 */ /* 0x000fe40000000000 */
[----:B------:R-:W-:Y:S02]  /*10b00*/  P2R R6, PR, RZ, 0x8 ;  /* 0x00000008ff067803 */ /* 0x000fe40000000000 */
[C---:B------:R-:W-:Y:S01]  /*10b10*/  ISETP.GE.AND P3, PT, R7.reuse, R54, PT ;  /* 0x000000360700720c */ /* 0x040fe20003f66270 */
[----:B------:R-:W-:Y:S01]  /*10b20*/  HMMA.16816.F32 R12, R168, R46, R12 ;  /* 0x0000002ea80c723c */ /* 0x000fe2000000180c */
[----:B------:R-:W-:Y:S01]  /*10b30*/  ISETP.GE.AND P1, PT, R7, R62, PT ;  /* 0x0000003e0700720c */ /* 0x000fe20003f26270 */
[----:B------:R-:W-:Y:S01]  /*10b40*/  VIADD R7, R61, 0xfffffee9 ;  /* 0xfffffee93d077836 */ /* 0x000fe20000000000 */
[----:B------:R-:W-:Y:S02]  /*10b50*/  FSEL R30, R30, -INF , !P6 ;  /* 0xff8000001e1e7808 */ /* 0x000fe40007000000 */
[----:B------:R-:W-:Y:S01]  /*10b60*/  ISETP.NE.AND P6, PT, R5, RZ, PT ;  /* 0x000000ff0500720c */ /* 0x000fe20003fc5270 */
[----:B------:R-:W-:Y:S01]  /*10b70*/  VIADD R5, R61, 0xfffffef0 ;  /* 0xfffffef03d057836 */ /* 0x000fe20000000000 */
[----:B------:R-:W-:-:S02]  /*10b80*/  FSEL R35, R35, -INF , !P0 ;  /* 0xff80000023237808 */ /* 0x000fc40004000000 */
[----:B------:R-:W-:Y:S02]  /*10b90*/  ISETP.NE.AND P0, PT, R4, RZ, PT ;  /* 0x000000ff0400720c */ /* 0x000fe40003f05270 */
[----:B------:R-:W-:Y:S02]  /*10ba0*/  FSEL R28, R28, -INF , !P4 ;  /* 0xff8000001c1c7808 */ /* 0x000fe40006000000 */
[----:B------:R-:W-:Y:S02]  /*10bb0*/  FSEL R167, R24, -INF , !P6 ;  /* 0xff80000018a77808 */ /* 0x000fe40007000000 */
[----:B------:R-:W-:Y:S02]  /*10bc0*/  ISETP.NE.AND P4, PT, R6, RZ, PT ;  /* 0x000000ff0600720c */ /* 0x000fe40003f85270 */
[----:B------:R-:W-:Y:S02]  /*10bd0*/  ISETP.GE.AND P6, PT, R7, R62, PT ;  /* 0x0000003e0700720c */ /* 0x000fe40003fc6270 */
[----:B------:R-:W-:-:S02]  /*10be0*/  FSEL R44, R26, -INF , !P5 ;  /* 0xff8000001a2c7808 */ /* 0x000fc40006800000 */
[----:B------:R-:W-:Y:S02]  /*10bf0*/  FSEL R29, R29, -INF , !P0 ;  /* 0xff8000001d1d7808 */ /* 0x000fe40004000000 */
[----:B------:R-:W-:Y:S02]  /*10c00*/  ISETP.GE.AND P5, PT, R5, R54, PT ;  /* 0x000000360500720c */ /* 0x000fe40003fa6270 */
[----:B------:R-:W-:Y:S02]  /*10c10*/  ISETP.GE.AND P0, PT, R9, R62, PT ;  /* 0x0000003e0900720c */ /* 0x000fe40003f06270 */
[----:B------:R-:W-:Y:S02]  /*10c20*/  FSEL R31, R31, -INF , !P4 ;  /* 0xff8000001f1f7808 */ /* 0x000fe40006000000 */
[----:B------:R-:W-:Y:S02]  /*10c30*/  P2R R4, PR, RZ, 0x40 ;  /* 0x00000040ff047803 */ /* 0x000fe40000000000 */
[----:B------:R-:W-:Y:S01]  /*10c40*/  ISETP.GE.AND P4, PT, R7, R54, PT ;  /* 0x000000360700720c */ /* 0x000fe20003f86270 */
[----:B------:R-:W-:Y:S01]  /*10c50*/  VIADD R7, R61, 0xfffffef1 ;  /* 0xfffffef13d077836 */ /* 0x000fe20000000000 */
[----:B------:R-:W-:-:S02]  /*10c60*/  ISETP.GE.AND P6, PT, R5, R62, PT ;  /* 0x0000003e0500720c */ /* 0x000fc40003fc6270 */
[----:B------:R-:W-:Y:S02]  /*10c70*/  FSEL R33, R33, -INF , !P2 ;  /* 0xff80000021217808 */ /* 0x000fe40005000000 */
[----:B------:R-:W-:Y:S02]  /*10c80*/  P2R R5, PR, RZ, 0x20 ;  /* 0x00000020ff057803 */ /* 0x000fe40000000000 */
[----:B------:R-:W-:Y:S02]  /*10c90*/  ISETP.GE.AND P2, PT, R9, R54, PT ;  /* 0x000000360900720c */ /* 0x000fe40003f46270 */
[----:B------:R-:W-:Y:S02]  /*10ca0*/  FSEL R46, R22, -INF , !P0 ;  /* 0xff800000162e7808 */ /* 0x000fe40004000000 */
[----:B------:R-:W-:Y:S02]  /*10cb0*/  ISETP.GE.AND P0, PT, R55, 0x3, PT ;  /* 0x000000033700780c */ /* 0x000fe40003f06270 */
[----:B------:R-:W-:-:S02]  /*10cc0*/  FSEL R45, R27, -INF , !P1 ;  /* 0xff8000001b2d7808 */ /* 0x000fc40004800000 */
[----:B------:R-:W-:Y:S02]  /*10cd0*/  FSEL R172, R25, -INF , !P3 ;  /* 0xff80000019ac7808 */ /* 0x000fe40005800000 */
[----:B------:R-:W-:Y:S01]  /*10ce0*/  ISETP.NE.AND P1, PT, R5, RZ, PT ;  /* 0x000000ff0500720c */ /* 0x000fe20003f25270 */
[----:B------:R-:W-:Y:S01]  /*10cf0*/  VIADD R5, R61, 0xfffffef9 ;  /* 0xfffffef93d057836 */ /* 0x000fe20000000000 */
[----:B------:R-:W-:Y:S01]  /*10d00*/  ISETP.GE.AND P3, PT, R7, R54, PT ;  /* 0x000000360700720c */ /* 0x000fe20003f66270 */
[----:B------:R-:W-:Y:S01]  /*10d10*/  VIADD R61, R61, 0xfffffef8 ;  /* 0xfffffef83d3d7836 */ /* 0x000fe20000000000 */
[----:B------:R-:W-:Y:S02]  /*10d20*/  FSEL R173, R20, -INF , !P2 ;  /* 0xff80000014ad7808 */ /* 0x000fe40005000000 */
[----:B------:R-:W-:Y:S02]  /*10d30*/  ISETP.NE.AND P2, PT, R4, RZ, PT ;  /* 0x000000ff0400720c */ /* 0x000fe40003f45270 */
[----:B------:R-:W-:-:S02]  /*10d40*/  P2R R4, PR, RZ, 0x8 ;  /* 0x00000008ff047803 */ /* 0x000fc40000000000 */
[----:B------:R-:W-:Y:S02]  /*10d50*/  FSEL R168, R21, -INF , !P4 ;  /* 0xff80000015a87808 */ /* 0x000fe40006000000 */
[----:B------:R-:W-:Y:S02]  /*10d60*/  FSEL R47, R23, -INF , !P2 ;  /* 0xff800000172f7808 */ /* 0x000fe40005000000 */
[-C--:B------:R-:W-:Y:S02]  /*10d70*/  ISETP.GE.AND P3, PT, R5, R54.reuse, PT ;  /* 0x000000360500720c */ /* 0x080fe40003f66270 */
[C---:B------:R-:W-:Y:S02]  /*10d80*/  ISETP.GE.AND P4, PT, R61.reuse, R54, PT ;  /* 0x000000363d00720c */ /* 0x040fe40003f86270 */
[----:B------:R-:W-:Y:S02]  /*10d90*/  ISETP.GE.AND P2, PT, R61, R62, PT ;  /* 0x0000003e3d00720c */ /* 0x000fe40003f46270 */
[----:B------:R-:W-:-:S02]  /*10da0*/  FSEL R54, R16, -INF , !P1 ;  /* 0xff80000010367808 */ /* 0x000fc40004800000 */
[----:B------:R-:W-:Y:S02]  /*10db0*/  FSEL R61, R18, -INF , !P6 ;  /* 0xff800000123d7808 */ /* 0x000fe40007000000 */
[-C--:B------:R-:W-:Y:S02]  /*10dc0*/  ISETP.GE.AND P5, PT, R7, R62.reuse, PT ;  /* 0x0000003e0700720c */ /* 0x080fe40003fa6270 */
[----:B------:R-:W-:Y:S02]  /*10dd0*/  ISETP.GE.AND P1, PT, R5, R62, PT ;  /* 0x0000003e0500720c */ /* 0x000fe40003f26270 */
[----:B------:R-:W-:Y:S02]  /*10de0*/  ISETP.NE.AND P6, PT, R4, RZ, PT ;  /* 0x000000ff0400720c */ /* 0x000fe40003fc5270 */
[----:B------:R-:W-:Y:S02]  /*10df0*/  FSEL R62, R19, -INF , !P5 ;  /* 0xff800000133e7808 */ /* 0x000fe40006800000 */
[----:B------:R-:W-:-:S02]  /*10e00*/  FSEL R169, R17, -INF , !P6 ;  /* 0xff80000011a97808 */ /* 0x000fc40007000000 */
        /* <DEDUP_REMOVED lines=67> */
.L_x_1667:
[----:B------:R-:W-:Y:S01]  /*11240*/  UMOV UR4, URZ ;  /* 0x000000ff00047c82 */ /* 0x000fe20008000000 */
[----:B------:R-:W-:Y:S01]  /*11250*/  IMAD.SHL.U32 R4, R52, 0x100, RZ ;  /* 0x0000010034047824 */ /* 0x000fe200078e00ff */
[----:B------:R-:W-:-:S05]  /*11260*/  IADD3 R5, P0, PT, RZ, -UR4, RZ ;  /* 0x80000004ff057c10 */ /* 0x000fca000ff1e0ff */
[----:B------:R-:W-:-:S05]  /*11270*/  IMAD.X R4, RZ, RZ, ~R4, P0 ;  /* 0x000000ffff047224 */ /* 0x000fca00000e0e04 */
[----:B------:R-:W-:-:S04]  /*11280*/  SHF.R.S64 R5, R5, 0x1f, R4 ;  /* 0x0000001f05057819 */ /* 0x000fc80000001004 */
[----:B------:R-:W-:-:S04]  /*11290*/  IADD3 R218, P0, PT, R5, R218, RZ ;  /* 0x000000da05da7210 */ /* 0x000fc80007f1e0ff */
[----:B------:R-:W-:-:S09]  /*112a0*/  LEA.HI.X.SX32 R219, R4, R219, 0x1, P0 ;  /* 0x000000db04db7211 */ /* 0x000fd200000f0eff */
.L_x_1668:
        /* <DEDUP_REMOVED lines=28> */
.L_x_1666:
        /* <DEDUP_REMOVED lines=87> */
[----:B------:R-:W1:Y:S01]  /*119e0*/  LDSM.16.MT88.4 R4, [R210+0x5000] ;  /* 0x00500000d204783b */ /* 0x000e620000004200 */
[----:B------:R2:W-:Y:S01]  /*119f0*/  MUFU.EX2 R150, R9 ;  /* 0x0000000900967308 */ /* 0x0005e20000000800 */
[--C-:B------:R-:W-:Y:S01]  /*11a00*/  FFMA.FTZ R10, R165, UR8, -R52.reuse ;  /* 0x00000008a50a7c23 */ /* 0x100fe20008010834 */
[--C-:B------:R-:W-:Y:S01]  /*11a10*/  FFMA.FTZ R8, R176, UR8, -R52.reuse ;  /* 0x00000008b0087c23 */ /* 0x100fe20008010834 */
[--C-:B------:R-:W-:Y:S01]  /*11a20*/  FFMA.FTZ R15, R166, UR8, -R63.reuse ;  /* 0x00000008a60f7c23 */ /* 0x100fe2000801083f */
[--C-:B------:R-:W-:Y:S01]  /*11a30*/  FFMA.FTZ R177, R151, UR8, -R63.reuse ;  /* 0x0000000897b17c23 */ /* 0x100fe2000801083f */
[--C-:B------:R-:W-:Y:S01]  /*11a40*/  FFMA.FTZ R164, R164, UR8, -R63.reuse ;  /* 0x00000008a4a47c23 */ /* 0x100fe2000801083f */
[--C-:B------:R-:W-:Y:S01]  /*11a50*/  FFMA.FTZ R3, R3, UR8, -R63.reuse ;  /* 0x0000000803037c23 */ /* 0x100fe2000801083f */
[----:B------:R-:W-:Y:S01]  /*11a60*/  FMUL.FTZ R166, R11, UR8 ;  /* 0x000000080ba67c20 */ /* 0x000fe20008410000 */
[----:B------:R-:W-:Y:S01]  /*11a70*/  MUFU.EX2 R176, R10 ;  /* 0x0000000a00b07308 */ /* 0x000fe20000000800 */
[--C-:B------:R-:W-:Y:S01]  /*11a80*/  FFMA.FTZ R156, R156, UR8, -R52.reuse ;  /* 0x000000089c9c7c23 */ /* 0x100fe20008010834 */
[--C-:B------:R-:W-:Y:S01]  /*11a90*/  FFMA.FTZ R157, R157, UR8, -R52.reuse ;  /* 0x000000089d9d7c23 */ /* 0x100fe20008010834 */
[--C-:B------:R-:W-:Y:S01]  /*11aa0*/  FFMA.FTZ R152, R152, UR8, -R52.reuse ;  /* 0x0000000898987c23 */ /* 0x100fe20008010834 */
[----:B------:R3:W4:Y:S01]  /*11ab0*/  MUFU.EX2 R151, R8 ;  /* 0x0000000800977308 */ /* 0x0007220000000800 */
[--C-:B------:R-:W-:Y:S01]  /*11ac0*/  FFMA.FTZ R153, R153, UR8, -R52.reuse ;  /* 0x0000000899997c23 */ /* 0x100fe20008010834 */
[----:B--2---:R-:W-:Y:S01]  /*11ad0*/  FSEL R9, R53, RZ, P0 ;  /* 0x000000ff35097208 */ /* 0x004fe20000000000 */
[--C-:B------:R-:W-:Y:S01]  /*11ae0*/  FFMA.FTZ R158, R158, UR8, -R63.reuse ;  /* 0x000000089e9e7c23 */ /* 0x100fe2000801083f */
[----:B------:R-:W2:Y:S01]  /*11af0*/  MUFU.EX2 R165, R12 ;  /* 0x0000000c00a57308 */ /* 0x000ea20000000800 */
[----:B------:R-:W-:Y:S01]  /*11b00*/  FFMA.FTZ R159, R159, UR8, -R63 ;  /* 0x000000089f9f7c23 */ /* 0x000fe2000801083f */
[--C-:B------:R-:W-:Y:S01]  /*11b10*/  FFMA.FTZ R128, R128, UR8, -R52.reuse ;  /* 0x0000000880807c23 */ /* 0x100fe20008010834 */
[----:B------:R-:W-:Y:S01]  /*11b20*/  FADD.FTZ R9, R0, -R9 ;  /* 0x8000000900097221 */ /* 0x000fe20000010000 */
[----:B------:R-:W-:Y:S01]  /*11b30*/  MUFU.EX2 R177, R177 ;  /* 0x000000b100b17308 */ /* 0x000fe20000000800 */
[--C-:B------:R-:W-:Y:S01]  /*11b40*/  FFMA.FTZ R129, R129, UR8, -R52.reuse ;  /* 0x0000000881817c23 */ /* 0x100fe20008010834 */
[--C-:B------:R-:W-:Y:S01]  /*11b50*/  FFMA.FTZ R130, R130, UR8, -R63.reuse ;  /* 0x0000000882827c23 */ /* 0x100fe2000801083f */
[----:B------:R-:W-:Y:S01]  /*11b60*/  FMUL.FTZ R0, R9, UR8 ;  /* 0x0000000809007c20 */ /* 0x000fe20008410000 */
[----:B------:R-:W5:Y:S01]  /*11b70*/  MUFU.EX2 R164, R164 ;  /* 0x000000a400a47308 */ /* 0x000f620000000800 */
[--C-:B------:R-:W-:Y:S01]  /*11b80*/  FFMA.FTZ R131, R131, UR8, -R63.reuse ;  /* 0x0000000883837c23 */ /* 0x100fe2000801083f */
[----:B---3--:R-:W3:Y:S01]  /*11b90*/  LDSM.16.MT88.4 R8, [R209] ;  /* 0x00000000d108783b */ /* 0x008ee20000004200 */
[----:B----4-:R-:W-:Y:S01]  /*11ba0*/  F2FP.F16.F32.PACK_AB R14, R151, R176 ;  /* 0x000000b0970e723e */ /* 0x010fe200000000ff */
        /* <DEDUP_REMOVED lines=16> */
[----:B------:R-:W-:Y:S01]  /*11cb0*/  MUFU.EX2 R156, R156 ;  /* 0x0000009c009c7308 */ /* 0x000fe20000000800 */
[--C-:B------:R-:W-:Y:S01]  /*11cc0*/  FFMA.FTZ R108, R108, UR8, -R52.reuse ;  /* 0x000000086c6c7c23 */ /* 0x100fe20008010834 */
[----:B--2---:R-:W-:Y:S01]  /*11cd0*/  F2FP.F16.F32.PACK_AB R15, R3, R2 ;  /* 0x00000002030f723e */ /* 0x004fe200000000ff */
[--C-:B------:R-:W-:Y:S01]  /*11ce0*/  FFMA.FTZ R109, R109, UR8, -R52.reuse ;  /* 0x000000086d6d7c23 */ /* 0x100fe20008010834 */
[----:B------:R-:W-:Y:S01]  /*11cf0*/  MUFU.EX2 R157, R157 ;  /* 0x0000009d009d7308 */ /* 0x000fe20000000800 */
[--C-:B------:R-:W-:Y:S01]  /*11d00*/  FFMA.FTZ R114, R114, UR8, -R63.reuse ;  /* 0x0000000872727c23 */ /* 0x100fe2000801083f */
[-C--:B----4-:R-:W-:Y:S01]  /*11d10*/  FMUL.FTZ R144, R144, R166.reuse ;  /* 0x000000a690907220 */ /* 0x090fe20000410000 */
[-C--:B------:R-:W-:Y:S01]  /*11d20*/  FMUL.FTZ R145, R145, R166.reuse ;  /* 0x000000a691917220 */ /* 0x080fe20000410000 */
[-C--:B------:R-:W-:Y:S01]  /*11d30*/  FMUL.FTZ R132, R132, R166.reuse ;  /* 0x000000a684847220 */ /* 0x080fe20000410000 */
[----:B------:R-:W-:Y:S01]  /*11d40*/  FMUL.FTZ R133, R133, R166 ;  /* 0x000000a685857220 */ /* 0x000fe20000410000 */
[-C--:B-----5:R-:W-:Y:S01]  /*11d50*/  FMUL.FTZ R146, R146, R0.reuse ;  /* 0x0000000092927220 */ /* 0x0a0fe20000410000 */
[-C--:B------:R-:W-:Y:S01]  /*11d60*/  FMUL.FTZ R147, R147, R0.reuse ;  /* 0x0000000093937220 */ /* 0x080fe20000410000 */
[-C--:B------:R-:W-:Y:S01]  /*11d70*/  FMUL.FTZ R134, R134, R0.reuse ;  /* 0x0000000086867220 */ /* 0x080fe20000410000 */
[----:B------:R-:W-:Y:S01]  /*11d80*/  FMUL.FTZ R135, R135, R0 ;  /* 0x0000000087877220 */ /* 0x000fe20000410000 */
[----:B------:R-:W-:Y:S01]  /*11d90*/  MUFU.EX2 R152, R152 ;  /* 0x0000009800987308 */ /* 0x000fe20000000800 */
[-C--:B------:R-:W-:Y:S01]  /*11da0*/  FMUL.FTZ R136, R136, R166.reuse ;  /* 0x000000a688887220 */ /* 0x080fe20000410000 */
[----:B------:R-:W-:Y:S01]  /*11db0*/  FMUL.FTZ R137, R137, R166 ;  /* 0x000000a689897220 */ /* 0x000fe20000410000 */
[----:B------:R-:W-:Y:S01]  /*11dc0*/  FMUL.FTZ R138, R138, R0 ;  /* 0x000000008a8a7220 */ /* 0x000fe20000410000 */
[C---:B-1----:R-:W-:Y:S01]  /*11dd0*/  HMMA.16816.F32 R144, R12.reuse, R4, R144 ;  /* 0x000000040c90723c */ /* 0x042fe20000001890 */
[-C--:B------:R-:W-:Y:S01]  /*11de0*/  FMUL.FTZ R4, R140, R166.reuse ;  /* 0x000000a68c047220 */ /* 0x080fe20000410000 */
[--C-:B------:R-:W-:Y:S01]  /*11df0*/  FFMA.FTZ R140, R154, UR8, -R63.reuse ;  /* 0x000000089a8c7c23 */ /* 0x100fe2000801083f */
[----:B------:R-:W-:Y:S01]  /*11e00*/  FMUL.FTZ R5, R141, R166 ;  /* 0x000000a68d057220 */ /* 0x000fe20000410000 */
[----:B------:R-:W1:Y:S01]  /*11e10*/  MUFU.EX2 R153, R153 ;  /* 0x0000009900997308 */ /* 0x000e620000000800 */
[-C--:B------:R-:W-:Y:S01]  /*11e20*/  FMUL.FTZ R139, R139, R0.reuse ;  /* 0x000000008b8b7220 */ /* 0x080fe20000410000 */
[--C-:B------:R-:W-:Y:S01]  /*11e30*/  FFMA.FTZ R154, R161, UR8, -R63.reuse ;  /* 0x00000008a19a7c23 */ /* 0x100fe2000801083f */
[--C-:B------:R-:W-:Y:S01]  /*11e40*/  FFMA.FTZ R115, R115, UR8, -R63.reuse ;  /* 0x0000000873737c23 */ /* 0x100fe2000801083f */
[C---:B------:R-:W-:Y:S01]  /*11e50*/  HMMA.16816.F32 R132, R12.reuse, R6, R132 ;  /* 0x000000060c84723c */ /* 0x040fe20000001884 */
[-C--:B------:R-:W-:Y:S01]  /*11e60*/  FMUL.FTZ R7, R143, R0.reuse ;  /* 0x000000008f077220 */ /* 0x080fe20000410000 */
[--C-:B------:R-:W-:Y:S01]  /*11e70*/  FFMA.FTZ R143, R155, UR8, -R63.reuse ;  /* 0x000000089b8f7c23 */ /* 0x100fe2000801083f */
[----:B------:R-:W-:Y:S01]  /*11e80*/  MUFU.EX2 R158, R158 ;  /* 0x0000009e009e7308 */ /* 0x000fe20000000800 */
[----:B------:R-:W-:Y:S01]  /*11e90*/  FMUL.FTZ R6, R142, R0 ;  /* 0x000000008e067220 */ /* 0x000fe20000410000 */
[--C-:B------:R-:W-:Y:S01]  /*11ea0*/  FFMA.FTZ R142, R160, UR8, -R52.reuse ;  /* 0x00000008a08e7c23 */ /* 0x100fe20008010834 */
[--C-:B------:R-:W-:Y:S01]  /*11eb0*/  FFMA.FTZ R155, R163, UR8, -R52.reuse ;  /* 0x00000008a39b7c23 */ /* 0x100fe20008010834 */
[----:B------:R-:W2:Y:S01]  /*11ec0*/  MUFU.EX2 R141, R159 ;  /* 0x0000009f008d7308 */ /* 0x000ea20000000800 */
[C---:B---3--:R-:W-:Y:S01]  /*11ed0*/  HMMA.16816.F32 R136, R12.reuse, R10, R136 ;  /* 0x0000000a0c88723c */ /* 0x048fe20000001888 */
[--C-:B------:R-:W-:Y:S01]  /*11ee0*/  FFMA.FTZ R110, R110, UR8, -R63.reuse ;  /* 0x000000086e6e7c23 */ /* 0x100fe2000801083f */
[----:B-1----:R-:W-:Y:S01]  /*11ef0*/  F2FP.F16.F32.PACK_AB R10, R153, R152 ;  /* 0x00000098990a723e */ /* 0x002fe200000000ff */
[----:B------:R-:W-:Y:S01]  /*11f00*/  MUFU.EX2 R140, R140 ;  /* 0x0000008c008c7308 */ /* 0x000fe20000000800 */
[--C-:B------:R-:W-:Y:S01]  /*11f10*/  FFMA.FTZ R111, R111, UR8, -R63.reuse ;  /* 0x000000086f6f7c23 */ /* 0x100fe2000801083f */
[--C-:B------:R-:W-:Y:S01]  /*11f20*/  FFMA.FTZ R104, R104, UR8, -R52.reuse ;  /* 0x0000000868687c23 */ /* 0x100fe20008010834 */
[--C-:B------:R-:W-:Y:S01]  /*11f30*/  FFMA.FTZ R105, R105, UR8, -R52.reuse ;  /* 0x0000000869697c23 */ /* 0x100fe20008010834 */
[----:B------:R-:W1:Y:S01]  /*11f40*/  MUFU.EX2 R143, R143 ;  /* 0x0000008f008f7308 */ /* 0x000e620000000800 */
[----:B------:R-:W-:Y:S01]  /*11f50*/  HMMA.16816.F32 R4, R12, R8, R4 ;  /* 0x000000080c04723c */ /* 0x000fe20000001804 */
[----:B------:R-:W3:Y:S01]  /*11f60*/  LDSM.16.MT88.4 R12, [R210+0x5800] ;  /* 0x00580000d20c783b */ /* 0x000ee20000004200 */
[----:B------:R-:W-:Y:S01]  /*11f70*/  F2FP.F16.F32.PACK_AB R8, R157, R156 ;  /* 0x0000009c9d08723e */ /* 0x000fe200000000ff */
        /* <DEDUP_REMOVED lines=22> */
[--C-:B------:R-:W-:Y:S01]  /*120e0*/  FFMA.FTZ R94, R94, UR8, -R63.reuse ;  /* 0x000000085e5e7c23 */ /* 0x100fe2000801083f */
[--C-:B------:R-:W-:Y:S01]  /*120f0*/  FFMA.FTZ R95, R95, UR8, -R63.reuse ;  /* 0x000000085f5f7c23 */ /* 0x100fe2000801083f */
[----:B------:R-:W-:Y:S01]  /*12100*/  MUFU.EX2 R154, R154 ;  /* 0x0000009a009a7308 */ /* 0x000fe20000000800 */
        /* <DEDUP_REMOVED lines=11> */
[----:B------:R-:W4:Y:S01]  /*121c0*/  MUFU.EX2 R159, R159 ;  /* 0x0000009f009f7308 */ /* 0x000f220000000800 */
[--C-:B------:R-:W-:Y:S01]  /*121d0*/  FFMA.FTZ R86, R86, UR8, -R63.reuse ;  /* 0x0000000856567c23 */ /* 0x100fe2000801083f */
[--C-:B------:R-:W-:Y:S01]  /*121e0*/  FFMA.FTZ R87, R87, UR8, -R63.reuse ;  /* 0x0000000857577c23 */ /* 0x100fe2000801083f */
[--C-:B------:R-:W-:Y:S01]  /*121f0*/  FFMA.FTZ R80, R80, UR8, -R52.reuse ;  /* 0x0000000850507c23 */ /* 0x100fe20008010834 */
[----:B------:R-:W-:Y:S01]  /*12200*/  MUFU.EX2 R116, R116 ;  /* 0x0000007400747308 */ /* 0x000fe20000000800 */
[----:B------:R-:W-:Y:S01]  /*12210*/  HMMA.16816.F32 R136, R8, R22, R136 ;  /* 0x000000160888723c */ /* 0x000fe20000001888 */
[----:B--2---:R-:W-:Y:S01]  /*12220*/  F2FP.F16.F32.PACK_AB R8, R129, R128 ;  /* 0x000000808108723e */ /* 0x004fe200000000ff */
[----:B------:R-:W2:Y:S01]  /*12230*/  LDSM.16.MT88.4 R20, [R209+0xc00] ;  /* 0x000c0000d114783b */ /* 0x000ea20000004200 */
[----:B-1----:R-:W-:Y:S01]  /*12240*/  F2FP.F16.F32.PACK_AB R9, R131, R130 ;  /* 0x000000828309723e */ /* 0x002fe200000000ff */
[----:B------:R-:W-:Y:S01]  /*12250*/  MUFU.EX2 R117, R117 ;  /* 0x0000007500757308 */ /* 0x000fe20000000800 */
[----:B------:R-:W-:Y:S01]  /*12260*/  F2FP.F16.F32.PACK_AB R10, R155, R142 ;  /* 0x0000008e9b0a723e */ /* 0x000fe200000000ff */
[--C-:B------:R-:W-:Y:S01]  /*12270*/  FFMA.FTZ R81, R81, UR8, -R52.reuse ;  /* 0x0000000851517c23 */ /* 0x100fe20008010834 */
[----:B-----5:R-:W-:Y:S01]  /*12280*/  F2FP.F16.F32.PACK_AB R11, R121, R154 ;  /* 0x0000009a790b723e */ /* 0x020fe200000000ff */
[----:B------:R-:W-:Y:S01]  /*12290*/  MUFU.EX2 R122, R122 ;  /* 0x0000007a007a7308 */ /* 0x000fe20000000800 */
[--C-:B------:R-:W-:Y:S01]  /*122a0*/  FFMA.FTZ R100, R100, UR8, -R52.reuse ;  /* 0x0000000864647c23 */ /* 0x100fe20008010834 */
[--C-:B------:R-:W-:Y:S01]  /*122b0*/  FFMA.FTZ R103, R103, UR8, -R52.reuse ;  /* 0x0000000867677c23 */ /* 0x100fe20008010834 */
[--C-:B------:R-:W-:Y:S01]  /*122c0*/  FFMA.FTZ R82, R82, UR8, -R63.reuse ;  /* 0x0000000852527c23 */ /* 0x100fe2000801083f */
[----:B------:R-:W1:Y:S01]  /*122d0*/  MUFU.EX2 R123, R123 ;  /* 0x0000007b007b7308 */ /* 0x000e620000000800 */
[--C-:B------:R-:W-:Y:S01]  /*122e0*/  FFMA.FTZ R83, R83, UR8, -R63.reuse ;  /* 0x0000000853537c23 */ /* 0x100fe2000801083f */
[C---:B---3--:R-:W-:Y:S01]  /*122f0*/  HMMA.16816.F32 R144, R8.reuse, R12, R144 ;  /* 0x0000000c0890723c */ /* 0x048fe20000001890 */
[--C-:B------:R-:W-:Y:S01]  /*12300*/  FFMA.FTZ R101, R101, UR8, -R63.reuse ;  /* 0x0000000865657c23 */ /* 0x100fe2000801083f */
[----:B------:R-:W-:Y:S01]  /*12310*/  MUFU.EX2 R118, R118 ;  /* 0x0000007600767308 */ /* 0x000fe20000000800 */
[--C-:B------:R-:W-:Y:S01]  /*12320*/  FFMA.FTZ R102, R102, UR8, -R63.reuse ;  /* 0x0000000866667c23 */ /* 0x100fe2000801083f */
[--C-:B------:R-:W-:Y:S01]  /*12330*/  FFMA.FTZ R72, R72, UR8, -R52.reuse ;  /* 0x0000000848487c23 */ /* 0x100fe20008010834 */
[--C-:B------:R-:W-:Y:S01]  /*12340*/  FFMA.FTZ R73, R73, UR8, -R52.reuse ;  /* 0x0000000849497c23 */ /* 0x100fe20008010834 */
[----:B------:R-:W3:Y:S01]  /*12350*/  MUFU.EX2 R119, R119 ;  /* 0x0000007700777308 */ /* 0x000ee20000000800 */
[--C-:B------:R-:W-:Y:S01]  /*12360*/  FFMA.FTZ R68, R68, UR8, -R52.reuse ;  /* 0x0000000844447c23 */ /* 0x100fe20008010834 */
[C---:B------:R-:W-:Y:S01]  /*12370*/  HMMA.16816.F32 R132, R8.reuse, R14, R132 ;  /* 0x0000000e0884723c */ /* 0x040fe20000001884 */
[----:B------:R-:W5:Y:S01]  /*12380*/  LDSM.16.MT88.4 R12, [R210+0x6000] ;  /* 0x00600000d20c783b */ /* 0x000f620000004200 */
[----:B------:R-:W-:Y:S01]  /*12390*/  MUFU.EX2 R112, R112 ;  /* 0x0000007000707308 */ /* 0x000fe20000000800 */
[--C-:B------:R-:W-:Y:S01]  /*123a0*/  FFMA.FTZ R69, R69, UR8, -R52.reuse ;  /* 0x0000000845457c23 */ /* 0x100fe20008010834 */
[--C-:B------:R-:W-:Y:S01]  /*123b0*/  FFMA.FTZ R74, R74, UR8, -R63.reuse ;  /* 0x000000084a4a7c23 */ /* 0x100fe2000801083f */
[--C-:B------:R-:W-:Y:S01]  /*123c0*/  FFMA.FTZ R75, R75, UR8, -R63.reuse ;  /* 0x000000084b4b7c23 */ /* 0x100fe2000801083f */
[----:B------:R-:W2:Y:S01]  /*123d0*/  MUFU.EX2 R113, R113 ;  /* 0x0000007100717308 */ /* 0x000ea20000000800 */
[--C-:B------:R-:W-:Y:S01]  /*123e0*/  FFMA.FTZ R70, R70, UR8, -R63.reuse ;  /* 0x0000000846467c23 */ /* 0x100fe2000801083f */
[C---:B----4-:R-:W-:Y:S01]  /*123f0*/  HMMA.16816.F32 R4, R8.reuse, R16, R4 ;  /* 0x000000100804723c */ /* 0x050fe20000001804 */
[--C-:B------:R-:W-:Y:S01]  /*12400*/  FFMA.FTZ R71, R71, UR8, -R63.reuse ;  /* 0x0000000847477c23 */ /* 0x100fe2000801083f */
[----:B------:R-:W-:Y:S01]  /*12410*/  MUFU.EX2 R108, R108 ;  /* 0x0000006c006c7308 */ /* 0x000fe20000000800 */
[--C-:B------:R-:W-:Y:S01]  /*12420*/  FFMA.FTZ R64, R64, UR8, -R52.reuse ;  /* 0x0000000840407c23 */ /* 0x100fe20008010834 */
[--C-:B------:R-:W-:Y:S01]  /*12430*/  FFMA.FTZ R57, R57, UR8, -R52.reuse ;  /* 0x0000000839397c23 */ /* 0x100fe20008010834 */
[--C-:B------:R-:W-:Y:S01]  /*12440*/  FFMA.FTZ R59, R59, UR8, -R63.reuse ;  /* 0x000000083b3b7c23 */ /* 0x100fe2000801083f */
        /* <DEDUP_REMOVED lines=8> */
[----:B------:R-:W4:Y:S01]  /*124d0*/  MUFU.EX2 R115, R115 ;  /* 0x0000007300737308 */ /* 0x000f220000000800 */
[----:B---3--:R-:W-:Y:S01]  /*124e0*/  F2FP.F16.F32.PACK_AB R11, R119, R118 ;  /* 0x00000076770b723e */ /* 0x008fe200000000ff */
[----:B------:R-:W-:Y:S01]  /*124f0*/  FFMA.FTZ R66, R66, UR8, -R63 ;  /* 0x0000000842427c23 */ /* 0x000fe2000801083f */
[----:B------:R-:W-:Y:S01]  /*12500*/  FFMA.FTZ R150, R231, R166, R150 ;  /* 0x000000a6e7967223 */ /* 0x000fe20000010096 */
[----:B------:R-:W-:Y:S01]  /*12510*/  MUFU.EX2 R110, R110 ;  /* 0x0000006e006e7308 */ /* 0x000fe20000000800 */
[----:B------:R-:W-:Y:S01]  /*12520*/  FFMA.FTZ R177, R230, R0, R177 ;  /* 0x00000000e6b17223 */ /* 0x000fe200000100b1 */
[----:B------:R-:W-:Y:S01]  /*12530*/  FFMA.FTZ R0, R49, UR8, -R52 ;  /* 0x0000000831007c23 */ /* 0x000fe20008010834 */
[----:B------:R-:W-:Y:S01]  /*12540*/  FADD.FTZ R165, R165, R150 ;  /* 0x00000096a5a57221 */ /* 0x000fe20000010000 */
[----:B------:R-:W3:Y:S01]  /*12550*/  MUFU.EX2 R111, R111 ;  /* 0x0000006f006f7308 */ /* 0x000ee20000000800 */
[C---:B------:R-:W-:Y:S01]  /*12560*/  HMMA.16816.F32 R144, R8.reuse, R24, R144 ;  /* 0x000000180890723c */ /* 0x040fe20000001890 */
[----:B------:R-:W-:Y:S01]  /*12570*/  FADD.FTZ R177, R164, R177 ;  /* 0x000000b1a4b17221 */ /* 0x000fe20000010000 */
[----:B------:R-:W-:Y:S01]  /*12580*/  FADD.FTZ R176, R176, R165 ;  /* 0x000000a5b0b07221 */ /* 0x000fe20000010000 */
[----:B------:R-:W-:Y:S01]  /*12590*/  MUFU.EX2 R104, R104 ;  /* 0x0000006800687308 */ /* 0x000fe20000000800 */
[--C-:B------:R-:W-:Y:S01]  /*125a0*/  FFMA.FTZ R50, R50, UR8, -R63.reuse ;  /* 0x0000000832327c23 */ /* 0x100fe2000801083f */
[----:B------:R-:W-:Y:S01]  /*125b0*/  FFMA.FTZ R51, R51, UR8, -R63 ;  /* 0x0000000833337c23 */ /* 0x000fe2000801083f */
[----:B------:R-:W-:Y:S01]  /*125c0*/  FADD.FTZ R151, R151, R176 ;  /* 0x000000b097977221 */ /* 0x000fe20000010000 */
[----:B------:R-:W1:Y:S01]  /*125d0*/  MUFU.EX2 R105, R105 ;  /* 0x0000006900697308 */ /* 0x000e620000000800 */
[C---:B------:R-:W-:Y:S01]  /*125e0*/  HMMA.16816.F32 R132, R8.reuse, R26, R132 ;  /* 0x0000001a0884723c */ /* 0x040fe20000001884 */
[----:B------:R-:W-:Y:S01]  /*125f0*/  LDSM.16.MT88.4 R24, [R210+0x6800] ;  /* 0x00680000d218783b */ /* 0x000fe20000004200 */
[----:B------:R-:W-:Y:S01]  /*12600*/  FADD.FTZ R156, R156, R151 ;  /* 0x000000979c9c7221 */ /* 0x000fe20000010000 */
[----:B------:R-:W-:Y:S01]  /*12610*/  MUFU.EX2 R124, R124 ;  /* 0x0000007c007c7308 */ /* 0x000fe20000000800 */
[--C-:B------:R-:W-:Y:S01]  /*12620*/  FFMA.FTZ R77, R77, UR8, -R63.reuse ;  /* 0x000000084d4d7c23 */ /* 0x100fe2000801083f */
[----:B------:R-:W-:Y:S01]  /*12630*/  FFMA.FTZ R78, R78, UR8, -R63 ;  /* 0x000000084e4e7c23 */ /* 0x000fe2000801083f */
[----:B------:R-:W-:Y:S01]  /*12640*/  FADD.FTZ R157, R157, R156 ;  /* 0x0000009c9d9d7221 */ /* 0x000fe20000010000 */
[----:B------:R-:W-:Y:S01]  /*12650*/  MUFU.EX2 R127, R127 ;  /* 0x0000007f007f7308 */ /* 0x000fe20000000800 */
[C---:B--2---:R-:W-:Y:S01]  /*12660*/  HMMA.16816.F32 R4, R8.reuse, R20, R4 ;  /* 0x000000140804723c */ /* 0x044fe20000001804 */
[--C-:B------:R-:W-:Y:S01]  /*12670*/  FFMA.FTZ R36, R36, UR8, -R52.reuse ;  /* 0x0000000824247c23 */ /* 0x100fe20008010834 */
[----:B------:R-:W-:Y:S01]  /*12680*/  FADD.FTZ R152, R152, R157 ;  /* 0x0000009d98987221 */ /* 0x000fe20000010000 */
[----:B------:R-:W-:Y:S01]  /*12690*/  MUFU.EX2 R106, R106 ;  /* 0x0000006a006a7308 */ /* 0x000fe20000000800 */
[----:B------:R-:W-:Y:S01]  /*126a0*/  FFMA.FTZ R37, R37, UR8, -R52 ;  /* 0x0000000825257c23 */ /* 0x000fe20008010834 */
[----:B------:R-:W-:Y:S01]  /*126b0*/  FFMA.FTZ R42, R42, UR8, -R63 ;  /* 0x000000082a2a7c23 */ /* 0x000fe2000801083f */
[----:B------:R-:W-:Y:S01]  /*126c0*/  FADD.FTZ R153, R153, R152 ;  /* 0x0000009899997221 */ /* 0x000fe20000010000 */
[----:B------:R-:W2:Y:S01]  /*126d0*/  MUFU.EX2 R107, R107 ;  /* 0x0000006b006b7308 */ /* 0x000ea20000000800 */
        /* <DEDUP_REMOVED lines=9> */
[--C-:B------:R-:W-:Y:S01]  /*12770*/  FFMA.FTZ R43, R43, UR8, -R63.reuse ;  /* 0x000000082b2b7c23 */ /* 0x100fe2000801083f */
[----:B------:R-:W-:Y:S01]  /*12780*/  FADD.FTZ R129, R129, R128 ;  /* 0x0000008081817221 */ /* 0x000fe20000010000 */
[--C-:B------:R-:W-:Y:S01]  /*12790*/  FFMA.FTZ R38, R38, UR8, -R63.reuse ;  /* 0x0000000826267c23 */ /* 0x100fe2000801083f */
[----:B------:R-:W-:Y:S01]  /*127a0*/  MUFU.EX2 R96, R96 ;  /* 0x0000006000607308 */ /* 0x000fe20000000800 */
[----:B------:R-:W-:Y:S01]  /*127b0*/  FFMA.FTZ R39, R39, UR8, -R63 ;  /* 0x0000000827277c23 */ /* 0x000fe2000801083f */
[C---:B-----5:R-:W-:Y:S01]  /*127c0*/  HMMA.16816.F32 R144, R8.reuse, R12, R144 ;  /* 0x0000000c0890723c */ /* 0x060fe20000001890 */
[----:B------:R-:W-:Y:S01]  /*127d0*/  FADD.FTZ R142, R142, R129 ;  /* 0x000000818e8e7221 */ /* 0x000fe20000010000 */
[----:B------:R-:W4:Y:S01]  /*127e0*/  MUFU.EX2 R97, R97 ;  /* 0x0000006100617308 */ /* 0x000f220000000800 */
[--C-:B------:R-:W-:Y:S01]  /*127f0*/  FFMA.FTZ R34, R34, UR8, -R63.reuse ;  /* 0x0000000822227c23 */ /* 0x100fe2000801083f */
[--C-:B------:R-:W-:Y:S01]  /*12800*/  FFMA.FTZ R45, R45, UR8, -R63.reuse ;  /* 0x000000082d2d7c23 */ /* 0x100fe2000801083f */
[----:B------:R-:W-:Y:S01]  /*12810*/  FADD.FTZ R155, R155, R142 ;  /* 0x0000008e9b9b7221 */ /* 0x000fe20000010000 */
[----:B------:R-:W-:Y:S01]  /*12820*/  MUFU.EX2 R92, R92 ;  /* 0x0000005c005c7308 */ /* 0x000fe20000000800 */
[----:B------:R-:W-:Y:S01]  /*12830*/  FFMA.FTZ R46, R46, UR8, -R63 ;  /* 0x000000082e2e7c23 */ /* 0x000fe2000801083f */
[C---:B------:R-:W-:Y:S01]  /*12840*/  HMMA.16816.F32 R132, R8.reuse, R14, R132 ;  /* 0x0000000e0884723c */ /* 0x040fe20000001884 */
[----:B------:R-:W5:Y:S01]  /*12850*/  LDSM.16.MT88.4 R12, [R209+0x1400] ;  /* 0x00140000d10c783b */ /* 0x000f620000004200 */
[----:B------:R-:W-:Y:S01]  /*12860*/  MUFU.EX2 R93, R93 ;  /* 0x0000005d005d7308 */ /* 0x000fe20000000800 */
[----:B------:R-:W-:Y:S01]  /*12870*/  FADD.FTZ R120, R120, R155 ;  /* 0x0000009b78787221 */ /* 0x000fe20000010000 */
[----:B------:R-:W-:Y:S01]  /*12880*/  FFMA.FTZ R47, R47, UR8, -R63 ;  /* 0x000000082f2f7c23 */ /* 0x000fe2000801083f */
[----:B------:R-:W-:Y:S01]  /*12890*/  FFMA.FTZ R168, R168, UR8, -R52 ;  /* 0x00000008a8a87c23 */ /* 0x000fe20008010834 */
[----:B------:R-:W-:Y:S01]  /*128a0*/  MUFU.EX2 R98, R98 ;  /* 0x0000006200627308 */ /* 0x000fe20000000800 */
[----:B------:R-:W-:Y:S01]  /*128b0*/  FADD.FTZ R159, R159, R120 ;  /* 0x000000789f9f7221 */ /* 0x000fe20000010000 */
[C---:B-1----:R-:W-:Y:S01]  /*128c0*/  HMMA.16816.F32 R4, R8.reuse, R16, R4 ;  /* 0x000000100804723c */ /* 0x042fe20000001804 */
[--C-:B------:R-:W-:Y:S01]  /*128d0*/  FFMA.FTZ R231, R170, UR8, -R52.reuse ;  /* 0x00000008aae77c23 */ /* 0x100fe20008010834 */
[----:B------:R-:W1:Y:S01]  /*128e0*/  MUFU.EX2 R99, R99 ;  /* 0x0000006300637308 */ /* 0x000e620000000800 */
[----:B------:R-:W-:Y:S01]  /*128f0*/  FADD.FTZ R116, R116, R159 ;  /* 0x0000009f74747221 */ /* 0x000fe20000010000 */
[--C-:B------:R-:W-:Y:S01]  /*12900*/  FFMA.FTZ R169, R169, UR8, -R52.reuse ;  /* 0x00000008a9a97c23 */ /* 0x100fe20008010834 */
[----:B------:R-:W-:Y:S01]  /*12910*/  FFMA.FTZ R171, R171, UR8, -R52 ;  /* 0x00000008abab7c23 */ /* 0x000fe20008010834 */
[----:B------:R-:W-:Y:S01]  /*12920*/  MUFU.EX2 R94, R94 ;  /* 0x0000005e005e7308 */ /* 0x000fe20000000800 */
[----:B------:R-:W-:Y:S01]  /*12930*/  FADD.FTZ R117, R117, R116 ;  /* 0x0000007475757221 */ /* 0x000fe20000010000 */
[----:B------:R-:W-:Y:S01]  /*12940*/  HMMA.16816.F32 R136, R8, R18, R136 ;  /* 0x000000120888723c */ /* 0x000fe20000001888 */
[----:B------:R-:W-:Y:S01]  /*12950*/  F2FP.F16.F32.PACK_AB R8, R105, R104 ;  /* 0x000000686908723e */ /* 0x000fe200000000ff */
[----:B------:R-:W1:Y:S01]  /*12960*/  LDSM.16.MT88.4 R16, [R209+0x1800] ;  /* 0x00180000d110783b */ /* 0x000e620000004200 */
[----:B--2---:R-:W-:Y:S01]  /*12970*/  F2FP.F16.F32.PACK_AB R9, R107, R106 ;  /* 0x0000006a6b09723e */ /* 0x004fe200000000ff */
[----:B------:R-:W2:Y:S01]  /*12980*/  MUFU.EX2 R95, R95 ;  /* 0x0000005f005f7308 */ /* 0x000ea20000000800 */
[----:B------:R-:W-:Y:S01]  /*12990*/  F2FP.F16.F32.PACK_AB R10, R127, R124 ;  /* 0x0000007c7f0a723e */ /* 0x000fe200000000ff */
[----:B------:R-:W-:Y:S01]  /*129a0*/  FADD.FTZ R112, R112, R117 ;  /* 0x0000007570707221 */ /* 0x000fe20000010000 */
[----:B---3--:R-:W-:Y:S01]  /*129b0*/  F2FP.F16.F32.PACK_AB R11, R126, R125 ;  /* 0x0000007d7e0b723e */ /* 0x008fe200000000ff */
[----:B------:R-:W-:Y:S01]  /*129c0*/  MUFU.EX2 R88, R88 ;  /* 0x0000005800587308 */ /* 0x000fe20000000800 */
[----:B------:R-:W-:Y:S01]  /*129d0*/  FFMA.FTZ R62, R62, UR8, -R63 ;  /* 0x000000083e3e7c23 */ /* 0x000fe2000801083f */
[----:B------:R-:W-:-:S02]  /*129e0*/  FADD.FTZ R113, R113, R112 ;  /* 0x0000007071717221 */ /* 0x000fc40000010000 */
[----:B------:R-:W3:Y:S02]  /*129f0*/  MUFU.EX2 R89, R89 ;  /* 0x0000005900597308 */ /* 0x000ee40000000800 */
[C---:B------:R-:W-:Y:S01]  /*12a00*/  HMMA.16816.F32 R144, R8.reuse, R20, R144 ;  /* 0x000000140890723c */ /* 0x040fe20000001890 */
[----:B------:R-:W-:Y:S01]  /*12a10*/  FADD.FTZ R108, R108, R113 ;  /* 0x000000716c6c7221 */ /* 0x000fe20000010000 */
[----:B------:R-:W-:Y:S03]  /*12a20*/  MUFU.EX2 R84, R84 ;  /* 0x0000005400547308 */ /* 0x000fe60000000800 */
[----:B------:R-:W-:Y:S01]  /*12a30*/  FADD.FTZ R109, R109, R108 ;  /* 0x0000006c6d6d7221 */ /* 0x000fe20000010000 */
[----:B------:R-:W-:Y:S02]  /*12a40*/  MUFU.EX2 R85, R85 ;  /* 0x0000005500557308 */ /* 0x000fe40000000800 */
[----:B------:R-:W-:Y:S01]  /*12a50*/  HMMA.16816.F32 R132, R8, R22, R132 ;  /* 0x000000160884723c */ /* 0x000fe20000001884 */
[----:B------:R-:W-:Y:S01]  /*12a60*/  LDSM.16.MT88.4 R20, [R209+0x1c00] ;  /* 0x001c0000d114783b */ /* 0x000fe20000004200 */
[----:B------:R-:W-:Y:S01]  /*12a70*/  MUFU.EX2 R90, R90 ;  /* 0x0000005a005a7308 */ /* 0x000fe20000000800 */
[----:B------:R-:W-:-:S03]  /*12a80*/  FADD.FTZ R104, R104, R109 ;  /* 0x0000006d68687221 */ /* 0x000fc60000010000 */
[----:B------:R-:W3:Y:S01]  /*12a90*/  MUFU.EX2 R91, R91 ;  /* 0x0000005b005b7308 */ /* 0x000ee20000000800 */
[----:B------:R-:W-:Y:S01]  /*12aa0*/  FADD.FTZ R105, R105, R104 ;  /* 0x0000006869697221 */ /* 0x000fe20000010000 */
[----:B-----5:R-:W-:Y:S02]  /*12ab0*/  HMMA.16816.F32 R4, R8, R12, R4 ;  /* 0x0000000c0804723c */ /* 0x020fe40000001804 */
[----:B------:R-:W-:Y:S01]  /*12ac0*/  MUFU.EX2 R86, R86 ;  /* 0x0000005600567308 */ /* 0x000fe20000000800 */
[----:B------:R-:W-:-:S03]  /*12ad0*/  FADD.FTZ R124, R124, R105 ;  /* 0x000000697c7c7221 */ /* 0x000fc60000010000 */
[----:B------:R-:W5:Y:S01]  /*12ae0*/  MUFU.EX2 R87, R87 ;  /* 0x0000005700577308 */ /* 0x000f620000000800 */
[----:B------:R-:W-:Y:S01]  /*12af0*/  FADD.FTZ R127, R127, R124 ;  /* 0x0000007c7f7f7221 */ /* 0x000fe20000010000 */
[----:B------:R-:W-:Y:S01]  /*12b00*/  HMMA.16816.F32 R136, R8, R14, R136 ;  /* 0x0000000e0888723c */ /* 0x000fe20000001888 */
[----:B------:R-:W5:Y:S01]  /*12b10*/  LDSM.16.MT88.4 R12, [R210+0x6c00] ;  /* 0x006c0000d20c783b */ /* 0x000f620000004200 */
[----:B----4-:R-:W-:Y:S01]  /*12b20*/  F2FP.F16.F32.PACK_AB R8, R97, R96 ;  /* 0x000000606108723e */ /* 0x010fe200000000ff */
[----:B------:R-:W-:Y:S01]  /*12b30*/  MUFU.EX2 R80, R80 ;  /* 0x0000005000507308 */ /* 0x000fe20000000800 */
[----:B-1----:R-:W-:Y:S01]  /*12b40*/  F2FP.F16.F32.PACK_AB R9, R99, R98 ;  /* 0x000000626309723e */ /* 0x002fe200000000ff */
[----:B------:R-:W-:Y:S01]  /*12b50*/  FADD.FTZ R96, R96, R127 ;  /* 0x0000007f60607221 */ /* 0x000fe20000010000 */
[----:B------:R-:W-:Y:S01]  /*12b60*/  F2FP.F16.F32.PACK_AB R10, R93, R92 ;  /* 0x0000005c5d0a723e */ /* 0x000fe200000000ff */
[----:B------:R-:W1:Y:S01]  /*12b70*/  MUFU.EX2 R81, R81 ;  /* 0x0000005100517308 */ /* 0x000e620000000800 */
[----:B--2---:R-:W-:Y:S01]  /*12b80*/  F2FP.F16.F32.PACK_AB R11, R95, R94 ;  /* 0x0000005e5f0b723e */ /* 0x004fe200000000ff */
[----:B------:R-:W-:-:S02]  /*12b90*/  FADD.FTZ R97, R97, R96 ;  /* 0x0000006061617221 */ /* 0x000fc40000010000 */
[----:B------:R-:W-:Y:S02]  /*12ba0*/  MUFU.EX2 R100, R100 ;  /* 0x0000006400647308 */ /* 0x000fe40000000800 */
[----:B------:R-:W-:Y:S02]  /*12bb0*/  FADD.FTZ R92, R92, R97 ;  /* 0x000000615c5c7221 */ /* 0x000fe40000010000 */
[----:B------:R-:W-:Y:S01]  /*12bc0*/  HMMA.16816.F32 R144, R8, R24, R144 ;  /* 0x000000180890723c */ /* 0x000fe20000001890 */
[----:B------:R-:W-:Y:S01]  /*12bd0*/  MUFU.EX2 R103, R103 ;  /* 0x0000006700677308 */ /* 0x000fe20000000800 */
[----:B------:R-:W-:-:S03]  /*12be0*/  FADD.FTZ R93, R93, R92 ;  /* 0x0000005c5d5d7221 */ /* 0x000fc60000010000 */
[----:B------:R-:W-:Y:S03]  /*12bf0*/  MUFU.EX2 R82, R82 ;  /* 0x0000005200527308 */ /* 0x000fe60000000800 */
[C---:B------:R-:W-:Y:S01]  /*12c00*/  HMMA.16816.F32 R132, R8.reuse, R26, R132 ;  /* 0x0000001a0884723c */ /* 0x040fe20000001884 */
[----:B------:R-:W2:Y:S01]  /*12c10*/  MUFU.EX2 R83, R83 ;  /* 0x0000005300537308 */ /* 0x000ea20000000800 */
[----:B------:R-:W-:Y:S03]  /*12c20*/  LDSM.16.MT88.4 R24, [R210+0x7400] ;  /* 0x00740000d218783b */ /* 0x000fe60000004200 */
[----:B------:R-:W-:Y:S03]  /*12c30*/  MUFU.EX2 R101, R101 ;  /* 0x0000006500657308 */ /* 0x000fe60000000800 */
[C---:B------:R-:W-:Y:S01]  /*12c40*/  HMMA.16816.F32 R4, R8.reuse, R16, R4 ;  /* 0x000000100804723c */ /* 0x040fe20000001804 */
[----:B------:R-:W4:Y:S04]  /*12c50*/  MUFU.EX2 R102, R102 ;  /* 0x0000006600667308 */ /* 0x000f280000000800 */
[----:B------:R-:W-:Y:S03]  /*12c60*/  MUFU.EX2 R72, R72 ;  /* 0x0000004800487308 */ /* 0x000fe60000000800 */
[----:B------:R-:W-:Y:S01]  /*12c70*/  HMMA.16816.F32 R136, R8, R18, R136 ;  /* 0x000000120888723c */ /* 0x000fe20000001888 */
[----:B---3--:R-:W-:Y:S01]  /*12c80*/  F2FP.F16.F32.PACK_AB R8, R89, R88 ;  /* 0x000000585908723e */ /* 0x008fe200000000ff */
[----:B------:R-:W3:Y:S01]  /*12c90*/  LDSM.16.MT88.4 R16, [R210+0x7000] ;  /* 0x00700000d210783b */ /* 0x000ee20000004200 */
[----:B------:R-:W-:Y:S01]  /*12ca0*/  F2FP.F16.F32.PACK_AB R9, R91, R90 ;  /* 0x0000005a5b09723e */ /* 0x000fe200000000ff */
[----:B------:R-:W3:Y:S01]  /*12cb0*/  MUFU.EX2 R73, R73 ;  /* 0x0000004900497308 */ /* 0x000ee20000000800 */
[----:B------:R-:W-:Y:S01]  /*12cc0*/  F2FP.F16.F32.PACK_AB R10, R85, R84 ;  /* 0x00000054550a723e */ /* 0x000fe200000000ff */
[----:B------:R-:W-:Y:S01]  /*12cd0*/  FADD.FTZ R88, R88, R93 ;  /* 0x0000005d58587221 */ /* 0x000fe20000010000 */
[----:B-----5:R-:W-:Y:S01]  /*12ce0*/  F2FP.F16.F32.PACK_AB R11, R87, R86 ;  /* 0x00000056570b723e */ /* 0x020fe200000000ff */
[----:B------:R-:W-:Y:S02]  /*12cf0*/  MUFU.EX2 R68, R68 ;  /* 0x0000004400447308 */ /* 0x000fe40000000800 */
[----:B------:R-:W-:-:S02]  /*12d00*/  FADD.FTZ R89, R89, R88 ;  /* 0x0000005859597221 */ /* 0x000fc40000010000 */
[----:B------:R-:W-:Y:S02]  /*12d10*/  MUFU.EX2 R69, R69 ;  /* 0x0000004500457308 */ /* 0x000fe40000000800 */
[C---:B------:R-:W-:Y:S01]  /*12d20*/  HMMA.16816.F32 R144, R8.reuse, R12, R144 ;  /* 0x0000000c0890723c */ /* 0x040fe20000001890 */
[----:B------:R-:W-:Y:S01]  /*12d30*/  FADD.FTZ R84, R84, R89 ;  /* 0x0000005954547221 */ /* 0x000fe20000010000 */
[----:B------:R-:W-:Y:S03]  /*12d40*/  MUFU.EX2 R74, R74 ;  /* 0x0000004a004a7308 */ /* 0x000fe60000000800 */
[----:B------:R-:W-:Y:S01]  /*12d50*/  FADD.FTZ R85, R85, R84 ;  /* 0x0000005455557221 */ /* 0x000fe20000010000 */
[----:B------:R-:W5:Y:S02]  /*12d60*/  MUFU.EX2 R75, R75 ;  /* 0x0000004b004b7308 */ /* 0x000f640000000800 */
[C---:B------:R-:W-:Y:S01]  /*12d70*/  HMMA.16816.F32 R132, R8.reuse, R14, R132 ;  /* 0x0000000e0884723c */ /* 0x040fe20000001884 */
[----:B------:R-:W5:Y:S01]  /*12d80*/  LDSM.16.MT88.4 R12, [R209+0x2000] ;  /* 0x00200000d10c783b */ /* 0x000f620000004200 */
[----:B------:R-:W-:Y:S04]  /*12d90*/  MUFU.EX2 R70, R70 ;  /* 0x0000004600467308 */ /* 0x000fe80000000800 */
[----:B------:R-:W5:Y:S02]  /*12da0*/  MUFU.EX2 R71, R71 ;  /* 0x0000004700477308 */ /* 0x000f640000000800 */
[C---:B------:R-:W-:Y:S02]  /*12db0*/  HMMA.16816.F32 R4, R8.reuse, R20, R4 ;  /* 0x000000140804723c */ /* 0x040fe40000001804 */
[----:B------:R-:W-:Y:S04]  /*12dc0*/  MUFU.EX2 R64, R64 ;  /* 0x0000004000407308 */ /* 0x000fe80000000800 */
[----:B------:R-:W-:Y:S02]  /*12dd0*/  MUFU.EX2 R57, R57 ;  /* 0x0000003900397308 */ /* 0x000fe40000000800 */
[----:B------:R-:W-:Y:S01]  /*12de0*/  HMMA.16816.F32 R136, R8, R22, R136 ;  /* 0x000000160888723c */ /* 0x000fe20000001888 */
[----:B-1----:R-:W-:Y:S01]  /*12df0*/  F2FP.F16.F32.PACK_AB R8, R81, R80 ;  /* 0x000000505108723e */ /* 0x002fe200000000ff */
[----:B------:R-:W1:Y:S01]  /*12e00*/  LDSM.16.MT88.4 R20, [R209+0x2400] ;  /* 0x00240000d114783b */ /* 0x000e620000004200 */
[----:B--2---:R-:W-:Y:S01]  /*12e10*/  F2FP.F16.F32.PACK_AB R9, R83, R82 ;  /* 0x000000525309723e */ /* 0x004fe200000000ff */
[----:B------:R-:W-:Y:S01]  /*12e20*/  MUFU.EX2 R59, R59 ;  /* 0x0000003b003b7308 */ /* 0x000fe20000000800 */
[----:B------:R-:W-:Y:S01]  /*12e30*/  F2FP.F16.F32.PACK_AB R10, R103, R100 ;  /* 0x00000064670a723e */ /* 0x000fe200000000ff */
[----:B------:R-:W-:Y:S01]  /*12e40*/  FADD.FTZ R80, R80, R85 ;  /* 0x0000005550507221 */ /* 0x000fe20000010000 */
[----:B----4-:R-:W-:Y:S01]  /*12e50*/  F2FP.F16.F32.PACK_AB R11, R102, R101 ;  /* 0x00000065660b723e */ /* 0x010fe200000000ff */
[----:B------:R-:W-:Y:S02]  /*12e60*/  MUFU.EX2 R0, R0 ;  /* 0x0000000000007308 */ /* 0x000fe40000000800 */
[----:B------:R-:W-:-:S02]  /*12e70*/  FADD.FTZ R81, R81, R80 ;  /* 0x0000005051517221 */ /* 0x000fc40000010000 */
[----:B------:R-:W-:Y:S02]  /*12e80*/  MUFU.EX2 R51, R51 ;  /* 0x0000003300337308 */ /* 0x000fe40000000800 */
[C---:B---3--:R-:W-:Y:S01]  /*12e90*/  HMMA.16816.F32 R144, R8.reuse, R16, R144 ;  /* 0x000000100890723c */ /* 0x048fe20000001890 */
[----:B------:R-:W-:Y:S01]  /*12ea0*/  FADD.FTZ R100, R100, R81 ;  /* 0x0000005164647221 */ /* 0x000fe20000010000 */
[----:B------:R-:W-:Y:S03]  /*12eb0*/  MUFU.EX2 R36, R36 ;  /* 0x0000002400247308 */ /* 0x000fe60000000800 */
        /* <DEDUP_REMOVED lines=10> */
[----:B------:R-:W2:Y:S01]  /*12f60*/  LDSM.16.MT88.4 R12, [R210+0x7800] ;  /* 0x00780000d20c783b */ /* 0x000ea20000004200 */
[----:B------:R-:W-:Y:S01]  /*12f70*/  F2FP.F16.F32.PACK_AB R8, R73, R72 ;  /* 0x000000484908723e */ /* 0x000fe200000000ff */
[----:B------:R-:W-:Y:S01]  /*12f80*/  FADD.FTZ R72, R72, R103 ;  /* 0x0000006748487221 */ /* 0x000fe20000010000 */
[----:B------:R-:W-:Y:S01]  /*12f90*/  F2FP.F16.F32.PACK_AB R9, R75, R74 ;  /* 0x0000004a4b09723e */ /* 0x000fe200000000ff */
[----:B------:R-:W-:Y:S01]  /*12fa0*/  MUFU.EX2 R45, R45 ;  /* 0x0000002d002d7308 */ /* 0x000fe20000000800 */
[----:B------:R-:W-:Y:S01]  /*12fb0*/  F2FP.F16.F32.PACK_AB R10, R69, R68 ;  /* 0x00000044450a723e */ /* 0x000fe200000000ff */
[----:B------:R-:W-:Y:S01]  /*12fc0*/  FADD.FTZ R73, R73, R72 ;  /* 0x0000004849497221 */ /* 0x000fe20000010000 */
[----:B------:R-:W-:Y:S01]  /*12fd0*/  F2FP.F16.F32.PACK_AB R11, R71, R70 ;  /* 0x00000046470b723e */ /* 0x000fe200000000ff */
[----:B------:R-:W-:Y:S02]  /*12fe0*/  MUFU.EX2 R46, R46 ;  /* 0x0000002e002e7308 */ /* 0x000fe40000000800 */
[----:B------:R-:W-:-:S02]  /*12ff0*/  FADD.FTZ R68, R68, R73 ;  /* 0x0000004944447221 */ /* 0x000fc40000010000 */
[----:B------:R-:W-:Y:S02]  /*13000*/  MUFU.EX2 R47, R47 ;  /* 0x0000002f002f7308 */ /* 0x000fe40000000800 */
[C---:B------:R-:W-:Y:S01]  /*13010*/  HMMA.16816.F32 R144, R8.reuse, R24, R144 ;  /* 0x000000180890723c */ /* 0x040fe20000001890 */
[--C-:B------:R-:W-:Y:S01]  /*13020*/  FFMA.FTZ R24, R56, UR8, -R52.reuse ;  /* 0x0000000838187c23 */ /* 0x100fe20008010834 */
[--C-:B------:R-:W-:Y:S01]  /*13030*/  FFMA.FTZ R56, R58, UR8, -R63.reuse ;  /* 0x000000083a387c23 */ /* 0x100fe2000801083f */
[----:B------:R3:W4:Y:S01]  /*13040*/  MUFU.EX2 R25, R65 ;  /* 0x0000004100197308 */ /* 0x0007220000000800 */
[--C-:B------:R-:W-:Y:S01]  /*13050*/  FFMA.FTZ R58, R48, UR8, -R52.reuse ;  /* 0x00000008303a7c23 */ /* 0x100fe20008010834 */
[----:B------:R-:W-:Y:S01]  /*13060*/  FFMA.FTZ R48, R76, UR8, -R52 ;  /* 0x000000084c307c23 */ /* 0x000fe20008010834 */
[----:B------:R-:W-:Y:S01]  /*13070*/  FADD.FTZ R69, R69, R68 ;  /* 0x0000004445457221 */ /* 0x000fe20000010000 */
[----:B------:R-:W5:Y:S01]  /*13080*/  MUFU.EX2 R24, R24 ;  /* 0x0000001800187308 */ /* 0x000f620000000800 */
[C---:B------:R-:W-:Y:S01]  /*13090*/  HMMA.16816.F32 R132, R8.reuse, R26, R132 ;  /* 0x0000001a0884723c */ /* 0x040fe20000001884 */
[----:B------:R-:W-:Y:S01]  /*130a0*/  FFMA.FTZ R27, R67, UR8, -R63 ;  /* 0x00000008431b7c23 */ /* 0x000fe2000801083f */
[--C-:B------:R-:W-:Y:S01]  /*130b0*/  FFMA.FTZ R67, R167, UR8, -R52.reuse ;  /* 0x00000008a7437c23 */ /* 0x100fe20008010834 */
        /* <DEDUP_REMOVED lines=12> */
[----:B------:R-:W-:Y:S01]  /*13180*/  FFMA.FTZ R66, R44, UR8, -R63 ;  /* 0x000000082c427c23 */ /* 0x000fe2000801083f */
[----:B------:R-:W-:Y:S01]  /*13190*/  FADD.FTZ R64, R64, R69 ;  /* 0x0000004540407221 */ /* 0x000fe20000010000 */
[----:B------:R-:W-:Y:S01]  /*131a0*/  MUFU.EX2 R65, R65 ;  /* 0x0000004100417308 */ /* 0x000fe20000000800 */
[----:B-1----:R-:W-:-:S02]  /*131b0*/  F2FP.F16.F32.PACK_AB R11, R59, R56 ;  /* 0x000000383b0b723e */ /* 0x002fc400000000ff */
[----:B------:R-:W-:Y:S01]  /*131c0*/  FADD.FTZ R25, R25, R64 ;  /* 0x0000004019197221 */ /* 0x000fe20000010000 */
[----:B------:R-:W-:Y:S01]  /*131d0*/  MUFU.EX2 R67, R67 ;  /* 0x0000004300437308 */ /* 0x000fe20000000800 */
[--C-:B---3--:R-:W-:Y:S01]  /*131e0*/  FFMA.FTZ R58, R40, UR8, -R52.reuse ;  /* 0x00000008283a7c23 */ /* 0x108fe20008010834 */
[----:B------:R-:W-:Y:S02]  /*131f0*/  FFMA.FTZ R40, R41, UR8, -R52 ;  /* 0x0000000829287c23 */ /* 0x000fe40008010834 */
[C---:B------:R-:W-:Y:S01]  /*13200*/  HMMA.16816.F32 R144, R8.reuse, R12, R144 ;  /* 0x0000000c0890723c */ /* 0x040fe20000001890 */
[----:B------:R-:W-:Y:S01]  /*13210*/  FADD.FTZ R12, R2, R177 ;  /* 0x000000b1020c7221 */ /* 0x000fe20000010000 */
[----:B------:R1:W-:Y:S03]  /*13220*/  MUFU.EX2 R41, R58 ;  /* 0x0000003a00297308 */ /* 0x0003e60000000800 */
[----:B------:R-:W-:Y:S01]  /*13230*/  FADD.FTZ R13, R3, R12 ;  /* 0x0000000c030d7221 */ /* 0x000fe20000010000 */
[----:B------:R-:W2:Y:S02]  /*13240*/  MUFU.EX2 R2, R50 ;  /* 0x0000003200027308 */ /* 0x000ea40000000800 */
[C---:B------:R-:W-:Y:S01]  /*13250*/  HMMA.16816.F32 R132, R8.reuse, R14, R132 ;  /* 0x0000000e0884723c */ /* 0x040fe20000001884 */
[----:B------:R-:W-:Y:S01]  /*13260*/  FADD.FTZ R158, R158, R13 ;  /* 0x0000000d9e9e7221 */ /* 0x000fe20000010000 */
[----:B------:R3:W-:Y:S01]  /*13270*/  MUFU.EX2 R3, R77 ;  /* 0x0000004d00037308 */ /* 0x0007e20000000800 */
[----:B------:R-:W5:Y:S02]  /*13280*/  LDSM.16.MT88.4 R12, [R209+0x2c00] ;  /* 0x002c0000d10c783b */ /* 0x000f640000004200 */
[----:B------:R-:W-:Y:S01]  /*13290*/  FADD.FTZ R141, R141, R158 ;  /* 0x0000009e8d8d7221 */ /* 0x000fe20000010000 */
[----:B------:R-:W4:Y:S02]  /*132a0*/  MUFU.EX2 R50, R78 ;  /* 0x0000004e00327308 */ /* 0x000f240000000800 */
[----:B------:R-:W-:Y:S01]  /*132b0*/  HMMA.16816.F32 R4, R8, R16, R4 ;  /* 0x000000100804723c */ /* 0x000fe20000001804 */
[----:B------:R-:W-:Y:S01]  /*132c0*/  FADD.FTZ R140, R140, R141 ;  /* 0x0000008d8c8c7221 */ /* 0x000fe20000010000 */
[----:B------:R-:W5:Y:S01]  /*132d0*/  MUFU.EX2 R40, R40 ;  /* 0x0000002800287308 */ /* 0x000f620000000800 */
[----:B-1----:R-:W-:-:S02]  /*132e0*/  FFMA.FTZ R58, R172, UR8, -R52 ;  /* 0x00000008ac3a7c23 */ /* 0x002fc40008010834 */
[----:B------:R-:W-:Y:S01]  /*132f0*/  FADD.FTZ R143, R143, R140 ;  /* 0x0000008c8f8f7221 */ /* 0x000fe20000010000 */
[----:B------:R-:W-:Y:S02]  /*13300*/  MUFU.EX2 R44, R168 ;  /* 0x000000a8002c7308 */ /* 0x000fe40000000800 */
[----:B------:R-:W-:Y:S01]  /*13310*/  HMMA.16816.F32 R136, R8, R18, R136 ;  /* 0x000000120888723c */ /* 0x000fe20000001888 */
[----:B------:R-:W-:Y:S01]  /*13320*/  FADD.FTZ R130, R130, R143 ;  /* 0x0000008f82827221 */ /* 0x000fe20000010000 */
[----:B------:R-:W1:Y:S01]  /*13330*/  LDSM.16.MT88.4 R16, [R210+0x8000] ;  /* 0x00800000d210783b */ /* 0x000e620000004200 */
[----:B------:R-:W-:Y:S01]  /*13340*/  F2FP.F16.F32.PACK_AB R8, R0, R49 ;  /* 0x000000310008723e */ /* 0x000fe200000000ff */
[----:B---3--:R-:W-:Y:S01]  /*13350*/  FFMA.FTZ R77, R173, UR8, -R52 ;  /* 0x00000008ad4d7c23 */ /* 0x008fe20008010834 */
[----:B------:R-:W-:Y:S01]  /*13360*/  FADD.FTZ R131, R131, R130 ;  /* 0x0000008283837221 */ /* 0x000fe20000010000 */
        /* <DEDUP_REMOVED lines=8> */
[----:B------:R-:W-:Y:S01]  /*133f0*/  FADD.FTZ R122, R122, R121 ;  /* 0x000000797a7a7221 */ /* 0x000fe20000010000 */
[C---:B------:R-:W-:Y:S01]  /*13400*/  HMMA.16816.F32 R144, R8.reuse, R20, R144 ;  /* 0x000000140890723c */ /* 0x040fe20000001890 */
[--C-:B------:R-:W-:Y:S01]  /*13410*/  FFMA.FTZ R20, R32, UR8, -R52.reuse ;  /* 0x0000000820147c23 */ /* 0x100fe20008010834 */
[----:B------:R-:W-:Y:S01]  /*13420*/  FFMA.FTZ R21, R28, UR8, -R52 ;  /* 0x000000081c157c23 */ /* 0x000fe20008010834 */
[----:B------:R-:W-:Y:S01]  /*13430*/  FADD.FTZ R123, R123, R122 ;  /* 0x0000007a7b7b7221 */ /* 0x000fe20000010000 */
[--C-:B------:R-:W-:Y:S01]  /*13440*/  FFMA.FTZ R32, R33, UR8, -R52.reuse ;  /* 0x0000000821207c23 */ /* 0x100fe20008010834 */
[----:B------:R-:W-:Y:S01]  /*13450*/  FFMA.FTZ R28, R29, UR8, -R52 ;  /* 0x000000081d1c7c23 */ /* 0x000fe20008010834 */
[----:B------:R2:W-:Y:S01]  /*13460*/  MUFU.EX2 R33, R20 ;  /* 0x0000001400217308 */ /* 0x0005e20000000800 */
[----:B------:R-:W-:Y:S01]  /*13470*/  FADD.FTZ R118, R118, R123 ;  /* 0x0000007b76767221 */ /* 0x000fe20000010000 */
[----:B------:R-:W-:Y:S01]  /*13480*/  HMMA.16816.F32 R132, R8, R22, R132 ;  /* 0x000000160884723c */ /* 0x000fe20000001884 */
[----:B------:R-:W-:Y:S01]  /*13490*/  FFMA.FTZ R22, R31, UR8, -R63 ;  /* 0x000000081f167c23 */ /* 0x000fe2000801083f */
[----:B------:R3:W-:Y:S01]  /*134a0*/  MUFU.EX2 R29, R21 ;  /* 0x00000015001d7308 */ /* 0x0007e20000000800 */
[----:B------:R-:W-:-:S03]  /*134b0*/  FADD.FTZ R119, R119, R118 ;  /* 0x0000007677777221 */ /* 0x000fc60000010000 */
[----:B------:R-:W4:Y:S01]  /*134c0*/  MUFU.EX2 R32, R32 ;  /* 0x0000002000207308 */ /* 0x000f220000000800 */
[----:B------:R-:W-:Y:S01]  /*134d0*/  FADD.FTZ R114, R114, R119 ;  /* 0x0000007772727221 */ /* 0x000fe20000010000 */
[C---:B-----5:R-:W-:Y:S02]  /*134e0*/  HMMA.16816.F32 R4, R8.reuse, R12, R4 ;  /* 0x0000000c0804723c */ /* 0x060fe40000001804 */
[----:B------:R-:W-:Y:S01]  /*134f0*/  MUFU.EX2 R28, R28 ;  /* 0x0000001c001c7308 */ /* 0x000fe20000000800 */
[----:B------:R-:W-:Y:S01]  /*13500*/  FADD.FTZ R115, R115, R114 ;  /* 0x0000007273737221 */ /* 0x000fe20000010000 */
[----:B--2---:R-:W-:Y:S02]  /*13510*/  FFMA.FTZ R20, R35, UR8, -R63 ;  /* 0x0000000823147c23 */ /* 0x004fe4000801083f */
[----:B------:R-:W-:Y:S01]  /*13520*/  MUFU.EX2 R35, R34 ;  /* 0x0000002200237308 */ /* 0x000fe20000000800 */
[----:B------:R-:W-:Y:S01]  /*13530*/  FADD.FTZ R110, R110, R115 ;  /* 0x000000736e6e7221 */ /* 0x000fe20000010000 */
[----:B------:R-:W-:Y:S01]  /*13540*/  HMMA.16816.F32 R136, R8, R14, R136 ;  /* 0x0000000e0888723c */ /* 0x000fe20000001888 */
[----:B------:R-:W2:Y:S01]  /*13550*/  LDSM.16.MT88.4 R12, [R209+0x3000] ;  /* 0x00300000d10c783b */ /* 0x000ea20000004200 */
[----:B------:R-:W-:Y:S01]  /*13560*/  F2FP.F16.F32.PACK_AB R8, R40, R41 ;  /* 0x000000292808723e */ /* 0x000fe200000000ff */
[----:B------:R-:W-:Y:S01]  /*13570*/  FADD.FTZ R111, R111, R110 ;  /* 0x0000006e6f6f7221 */ /* 0x000fe20000010000 */
[----:B------:R-:W-:Y:S01]  /*13580*/  F2FP.F16.F32.PACK_AB R9, R43, R42 ;  /* 0x0000002a2b09723e */ /* 0x000fe200000000ff */
[----:B---3--:R-:W-:Y:S01]  /*13590*/  FFMA.FTZ R21, R30, UR8, -R63 ;  /* 0x000000081e157c23 */ /* 0x008fe2000801083f */
[----:B------:R-:W-:Y:S01]  /*135a0*/  F2FP.F16.F32.PACK_AB R10, R37, R36 ;  /* 0x00000024250a723e */ /* 0x000fe200000000ff */
[----:B------:R-:W-:Y:S01]  /*135b0*/  FADD.FTZ R106, R106, R111 ;  /* 0x0000006f6a6a7221 */ /* 0x000fe20000010000 */
[----:B------:R-:W-:Y:S01]  /*135c0*/  F2FP.F16.F32.PACK_AB R11, R39, R38 ;  /* 0x00000026270b723e */ /* 0x000fe200000000ff */
[----:B------:R3:W5:Y:S02]  /*135d0*/  MUFU.EX2 R30, R20 ;  /* 0x00000014001e7308 */ /* 0x0007640000000800 */
[----:B------:R-:W-:-:S02]  /*135e0*/  FADD.FTZ R106, R107, R106 ;  /* 0x0000006a6b6a7221 */ /* 0x000fc40000010000 */
[----:B------:R-:W-:Y:S02]  /*135f0*/  MUFU.EX2 R31, R21 ;  /* 0x00000015001f7308 */ /* 0x000fe40000000800 */
[----:B------:R-:W-:Y:S01]  /*13600*/  FADD.FTZ R125, R125, R106 ;  /* 0x0000006a7d7d7221 */ /* 0x000fe20000010000 */
[C---:B-1----:R-:W-:Y:S01]  /*13610*/  HMMA.16816.F32 R144, R8.reuse, R16, R144 ;  /* 0x000000100890723c */ /* 0x042fe20000001890 */
[----:B------:R1:W5:Y:S02]  /*13620*/  MUFU.EX2 R34, R22 ;  /* 0x0000001600227308 */ /* 0x0003640000000800 */
[----:B------:R-:W-:Y:S02]  /*13630*/  FADD.FTZ R125, R126, R125 ;  /* 0x0000007d7e7d7221 */ /* 0x000fe40000010000 */
[----:B------:R-:W-:Y:S02]  /*13640*/  MUFU.EX2 R231, R231 ;  /* 0x000000e700e77308 */ /* 0x000fe40000000800 */
[----:B------:R-:W-:Y:S01]  /*13650*/  FADD.FTZ R98, R98, R125 ;  /* 0x0000007d62627221 */ /* 0x000fe20000010000 */
[----:B------:R-:W-:Y:S01]  /*13660*/  HMMA.16816.F32 R132, R8, R18, R132 ;  /* 0x000000120884723c */ /* 0x000fe20000001884 */
[----:B------:R-:W5:Y:S01]  /*13670*/  LDSM.16.MT88.4 R16, [R210+0x8400] ;  /* 0x00840000d210783b */ /* 0x000f620000004200 */
[----:B---3--:R-:W-:Y:S01]  /*13680*/  FADD.FTZ R20, R24, R25 ;  /* 0x0000001918147221 */ /* 0x008fe20000010000 */
[----:B------:R-:W-:Y:S01]  /*13690*/  FADD.FTZ R99, R99, R98 ;  /* 0x0000006263637221 */ /* 0x000fe20000010000 */
[----:B------:R-:W-:Y:S01]  /*136a0*/  FFMA.FTZ R25, R54, UR8, -R52 ;  /* 0x0000000836197c23 */ /* 0x000fe20008010834 */
[----:B------:R-:W-:Y:S01]  /*136b0*/  FFMA.FTZ R24, R61, UR8, -R63 ;  /* 0x000000083d187c23 */ /* 0x000fe2000801083f */
[----:B------:R-:W-:Y:S01]  /*136c0*/  FADD.FTZ R20, R57, R20 ;  /* 0x0000001439147221 */ /* 0x000fe20000010000 */
[----:B------:R-:W-:-:S03]  /*136d0*/  FADD.FTZ R94, R94, R99 ;  /* 0x000000635e5e7221 */ /* 0x000fc60000010000 */
[----:B------:R-:W-:Y:S01]  /*136e0*/  FADD.FTZ R49, R49, R20 ;  /* 0x0000001431317221 */ /* 0x000fe20000010000 */
[----:B------:R-:W-:Y:S01]  /*136f0*/  FADD.FTZ R95, R95, R94 ;  /* 0x0000005e5f5f7221 */ /* 0x000fe20000010000 */
[----:B-1----:R-:W-:Y:S01]  /*13700*/  LDSM.16.MT88.4 R20, [R210+0x8c00] ;  /* 0x008c0000d214783b */ /* 0x002fe20000004200 */
[----:B------:R-:W-:Y:S01]  /*13710*/  MUFU.EX2 R25, R25 ;  /* 0x0000001900197308 */ /* 0x000fe20000000800 */
[----:B------:R-:W-:Y:S01]  /*13720*/  FADD.FTZ R49, R0, R49 ;  /* 0x0000003100317221 */ /* 0x000fe20000010000 */
[----:B------:R-:W-:Y:S01]  /*13730*/  FADD.FTZ R90, R90, R95 ;  /* 0x0000005f5a5a7221 */ /* 0x000fe20000010000 */
[C---:B--2---:R-:W-:Y:S02]  /*13740*/  HMMA.16816.F32 R4, R8.reuse, R12, R4 ;  /* 0x0000000c0804723c */ /* 0x044fe40000001804 */
[----:B------:R-:W-:Y:S01]  /*13750*/  FADD.FTZ R48, R48, R49 ;  /* 0x0000003130307221 */ /* 0x000fe20000010000 */
[----:B------:R-:W-:Y:S01]  /*13760*/  FADD.FTZ R91, R91, R90 ;  /* 0x0000005a5b5b7221 */ /* 0x000fe20000010000 */
[----:B------:R-:W-:Y:S02]  /*13770*/  MUFU.EX2 R0, R169 ;  /* 0x000000a900007308 */ /* 0x000fe40000000800 */
[----:B------:R-:W-:Y:S01]  /*13780*/  FADD.FTZ R48, R65, R48 ;  /* 0x0000003041307221 */ /* 0x000fe20000010000 */
[----:B------:R-:W-:Y:S01]  /*13790*/  FADD.FTZ R86, R86, R91 ;  /* 0x0000005b56567221 */ /* 0x000fe20000010000 */
[----:B------:R-:W-:Y:S01]  /*137a0*/  MUFU.EX2 R24, R24 ;  /* 0x0000001800187308 */ /* 0x000fe20000000800 */
[----:B------:R-:W-:Y:S01]  /*137b0*/  HMMA.16816.F32 R136, R8, R14, R136 ;  /* 0x0000000e0888723c */ /* 0x000fe20000001888 */
[----:B------:R-:W1:Y:S01]  /*137c0*/  LDSM.16.MT88.4 R12, [R209+0x3400] ;  /* 0x00340000d10c783b */ /* 0x000e620000004200 */
[----:B------:R-:W-:Y:S01]  /*137d0*/  FADD.FTZ R87, R87, R86 ;  /* 0x0000005657577221 */ /* 0x000fe20000010000 */
[----:B----4-:R-:W-:Y:S01]  /*137e0*/  F2FP.F16.F32.PACK_AB R8, R32, R33 ;  /* 0x000000212008723e */ /* 0x010fe200000000ff */
[----:B------:R-:W-:Y:S01]  /*137f0*/  FADD.FTZ R41, R41, R48 ;  /* 0x0000003029297221 */ /* 0x000fe20000010000 */
[----:B-----5:R-:W-:Y:S01]  /*13800*/  F2FP.F16.F32.PACK_AB R9, R30, R35 ;  /* 0x000000231e09723e */ /* 0x020fe200000000ff */
        /* <DEDUP_REMOVED lines=8> */
[----:B------:R-:W-:Y:S01]  /*13890*/  FADD.FTZ R36, R37, R36 ;  /* 0x0000002425247221 */ /* 0x000fe20000010000 */
[----:B------:R-:W-:-:S03]  /*138a0*/  FADD.FTZ R101, R102, R101 ;  /* 0x0000006566657221 */ /* 0x000fc60000010000 */
[----:B------:R-:W-:Y:S01]  /*138b0*/  FADD.FTZ R33, R33, R36 ;  /* 0x0000002421217221 */ /* 0x000fe20000010000 */
[----:B------:R-:W-:Y:S02]  /*138c0*/  FADD.FTZ R74, R74, R101 ;  /* 0x000000654a4a7221 */ /* 0x000fe40000010000 */
[----:B------:R-:W-:Y:S01]  /*138d0*/  HMMA.16816.F32 R132, R8, R18, R132 ;  /* 0x000000120884723c */ /* 0x000fe20000001884 */
[----:B------:R-:W2:Y:S01]  /*138e0*/  LDSM.16.MT88.4 R16, [R210+0x8800] ;  /* 0x00880000d210783b */ /* 0x000ea20000004200 */
[----:B------:R-:W-:Y:S01]  /*138f0*/  FADD.FTZ R75, R75, R74 ;  /* 0x0000004a4b4b7221 */ /* 0x000fe20000010000 */
[----:B------:R-:W-:-:S03]  /*13900*/  FADD.FTZ R32, R32, R33 ;  /* 0x0000002120207221 */ /* 0x000fc60000010000 */
[----:B------:R-:W-:Y:S01]  /*13910*/  FADD.FTZ R70, R70, R75 ;  /* 0x0000004b46467221 */ /* 0x000fe20000010000 */
[----:B------:R-:W-:-:S03]  /*13920*/  FADD.FTZ R29, R29, R32 ;  /* 0x000000201d1d7221 */ /* 0x000fc60000010000 */
[----:B------:R-:W-:Y:S01]  /*13930*/  FADD.FTZ R71, R71, R70 ;  /* 0x0000004647477221 */ /* 0x000fe20000010000 */
[----:B------:R-:W-:-:S03]  /*13940*/  FADD.FTZ R28, R28, R29 ;  /* 0x0000001d1c1c7221 */ /* 0x000fc60000010000 */
[----:B------:R-:W-:Y:S01]  /*13950*/  FADD.FTZ R26, R26, R71 ;  /* 0x000000471a1a7221 */ /* 0x000fe20000010000 */
[C---:B-1----:R-:W-:Y:S03]  /*13960*/  HMMA.16816.F32 R4, R8.reuse, R12, R4 ;  /* 0x0000000c0804723c */ /* 0x042fe60000001804 */
[----:B------:R-:W-:Y:S01]  /*13970*/  FADD.FTZ R27, R27, R26 ;  /* 0x0000001a1b1b7221 */ /* 0x000fe20000010000 */
[----:B------:R-:W-:Y:S01]  /*13980*/  F2FP.F16.F32.PACK_AB R12, R58, R67 ;  /* 0x000000433a0c723e */ /* 0x000fe200000000ff */
[----:B------:R-:W-:Y:S01]  /*13990*/  FFMA.FTZ R26, R174, UR8, -R63 ;  /* 0x00000008ae1a7c23 */ /* 0x000fe2000801083f */
[----:B------:R-:W-:Y:S01]  /*139a0*/  F2FP.F16.F32.PACK_AB R13, R45, R66 ;  /* 0x000000422d0d723e */ /* 0x000fe200000000ff */
[----:B------:R-:W-:Y:S01]  /*139b0*/  FADD.FTZ R56, R56, R27 ;  /* 0x0000001b38387221 */ /* 0x000fe20000010000 */
[----:B------:R-:W-:Y:S01]  /*139c0*/  FFMA.FTZ R27, R175, UR8, -R63 ;  /* 0x00000008af1b7c23 */ /* 0x000fe2000801083f */
[----:B------:R-:W-:Y:S01]  /*139d0*/  FADD.FTZ R67, R67, R28 ;  /* 0x0000001c43437221 */ /* 0x000fe20000010000 */
[----:B------:R-:W-:Y:S01]  /*139e0*/  HMMA.16816.F32 R136, R8, R14, R136 ;  /* 0x0000000e0888723c */ /* 0x000fe20000001888 */
[----:B------:R-:W1:Y:S01]  /*139f0*/  LDSM.16.MT88.4 R8, [R209+0x3800] ;  /* 0x00380000d108783b */ /* 0x000e620000004200 */
[----:B------:R-:W-:Y:S01]  /*13a00*/  F2FP.F16.F32.PACK_AB R14, R44, R77 ;  /* 0x0000004d2c0e723e */ /* 0x000fe200000000ff */
[----:B------:R-:W-:Y:S01]  /*13a10*/  FADD.FTZ R59, R59, R56 ;  /* 0x000000383b3b7221 */ /* 0x000fe20000010000 */
[----:B------:R-:W-:Y:S01]  /*13a20*/  F2FP.F16.F32.PACK_AB R15, R47, R46 ;  /* 0x0000002e2f0f723e */ /* 0x000fe200000000ff */
[----:B------:R-:W-:Y:S01]  /*13a30*/  MUFU.EX2 R26, R26 ;  /* 0x0000001a001a7308 */ /* 0x000fe20000000800 */
[----:B------:R-:W-:Y:S01]  /*13a40*/  FADD.FTZ R58, R58, R67 ;  /* 0x000000433a3a7221 */ /* 0x000fe20000010000 */
[----:B------:R-:W-:-:S02]  /*13a50*/  FADD.FTZ R2, R2, R59 ;  /* 0x0000003b02027221 */ /* 0x000fc40000010000 */
[----:B------:R-:W-:Y:S01]  /*13a60*/  MUFU.EX2 R27, R27 ;  /* 0x0000001b001b7308 */ /* 0x000fe20000000800 */
[----:B------:R-:W-:-:S04]  /*13a70*/  FADD.FTZ R77, R77, R58 ;  /* 0x0000003a4d4d7221 */ /* 0x000fc80000010000 */
[----:B------:R-:W-:Y:S01]  /*13a80*/  FADD.FTZ R44, R44, R77 ;  /* 0x0000004d2c2c7221 */ /* 0x000fe20000010000 */
[----:B--2---:R-:W-:Y:S01]  /*13a90*/  HMMA.16816.F32 R144, R12, R16, R144 ;  /* 0x000000100c90723c */ /* 0x004fe20000001890 */
[----:B------:R-:W-:Y:S02]  /*13aa0*/  FADD.FTZ R16, R51, R2 ;  /* 0x0000000233107221 */ /* 0x000fe40000010000 */
[----:B------:R-:W-:Y:S02]  /*13ab0*/  MUFU.EX2 R2, R171 ;  /* 0x000000ab00027308 */ /* 0x000fe40000000800 */
[----:B------:R-:W-:-:S03]  /*13ac0*/  FADD.FTZ R3, R3, R16 ;  /* 0x0000001003037221 */ /* 0x000fc60000010000 */
[C---:B------:R-:W-:Y:S01]  /*13ad0*/  HMMA.16816.F32 R132, R12.reuse, R18, R132 ;  /* 0x000000120c84723c */ /* 0x040fe20000001884 */
[----:B------:R-:W-:Y:S01]  /*13ae0*/  FADD.FTZ R3, R50, R3 ;  /* 0x0000000332037221 */ /* 0x000fe20000010000 */
[----:B------:R-:W2:Y:S03]  /*13af0*/  LDSM.16.MT88.4 R16, [R209+0x3c00] ;  /* 0x003c0000d110783b */ /* 0x000ea60000004200 */
[----:B------:R-:W-:Y:S02]  /*13b00*/  FADD.FTZ R42, R42, R3 ;  /* 0x000000032a2a7221 */ /* 0x000fe40000010000 */
[----:B------:R-:W3:Y:S02]  /*13b10*/  MUFU.EX2 R3, R62 ;  /* 0x0000003e00037308 */ /* 0x000ee40000000800 */
[----:B------:R-:W-:Y:S01]  /*13b20*/  FADD.FTZ R43, R43, R42 ;  /* 0x0000002a2b2b7221 */ /* 0x000fe20000010000 */
[----:B-1----:R-:W-:Y:S03]  /*13b30*/  HMMA.16816.F32 R4, R12, R8, R4 ;  /* 0x000000080c04723c */ /* 0x002fe60000001804 */
[----:B------:R-:W-:Y:S01]  /*13b40*/  FADD.FTZ R8, R38, R43 ;  /* 0x0000002b26087221 */ /* 0x000fe20000010000 */
[----:B---3--:R-:W-:-:S03]  /*13b50*/  F2FP.F16.F32.PACK_AB R9, R3, R24 ;  /* 0x000000180309723e */ /* 0x008fc600000000ff */
[----:B------:R-:W-:Y:S01]  /*13b60*/  FADD.FTZ R8, R39, R8 ;  /* 0x0000000827087221 */ /* 0x000fe20000010000 */
[----:B------:R-:W-:Y:S03]  /*13b70*/  HMMA.16816.F32 R136, R12, R10, R136 ;  /* 0x0000000a0c88723c */ /* 0x000fe60000001888 */
[----:B------:R-:W-:Y:S01]  /*13b80*/  FADD.FTZ R35, R35, R8 ;  /* 0x0000000823237221 */ /* 0x000fe20000010000 */
[----:B------:R-:W-:Y:S01]  /*13b90*/  F2FP.F16.F32.PACK_AB R8, R0, R25 ;  /* 0x000000190008723e */ /* 0x000fe200000000ff */
[----:B------:R-:W-:Y:S01]  /*13ba0*/  FADD.FTZ R25, R25, R44 ;  /* 0x0000002c19197221 */ /* 0x000fe20000010000 */
[----:B------:R-:W-:Y:S01]  /*13bb0*/  F2FP.F16.F32.PACK_AB R10, R231, R2 ;  /* 0x00000002e70a723e */ /* 0x000fe200000000ff */
[----:B------:R-:W-:Y:S01]  /*13bc0*/  FADD.FTZ R30, R30, R35 ;  /* 0x000000231e1e7221 */ /* 0x000fe20000010000 */
[----:B------:R-:W-:Y:S01]  /*13bd0*/  F2FP.F16.F32.PACK_AB R11, R27, R26 ;  /* 0x0000001a1b0b723e */ /* 0x000fe200000000ff */
[----:B------:R-:W-:Y:S01]  /*13be0*/  FADD.FTZ R25, R0, R25 ;  /* 0x0000001900197221 */ /* 0x000fe20000010000 */
[----:B------:R-:W-:Y:S01]  /*13bf0*/  MOV R0, R53 ;  /* 0x0000003500007202 */ /* 0x000fe20000000f00 */
[----:B------:R-:W-:-:S02]  /*13c00*/  FADD.FTZ R31, R31, R30 ;  /* 0x0000001e1f1f7221 */ /* 0x000fc40000010000 */
[----:B------:R-:W-:Y:S02]  /*13c10*/  FADD.FTZ R2, R2, R25 ;  /* 0x0000001902027221 */ /* 0x000fe40000010000 */
[----:B------:R-:W-:Y:S01]  /*13c20*/  FADD.FTZ R31, R34, R31 ;  /* 0x0000001f221f7221 */ /* 0x000fe20000010000 */
[----:B------:R-:W-:Y:S01]  /*13c30*/  HMMA.16816.F32 R144, R8, R20, R144 ;  /* 0x000000140890723c */ /* 0x000fe20000001890 */
[----:B------:R-:W-:Y:S01]  /*13c40*/  FADD.FTZ R231, R231, R2 ;  /* 0x00000002e7e77221 */ /* 0x000fe20000010000 */
[----:B------:R-:W-:Y:S01]  /*13c50*/  MOV R2, R60 ;  /* 0x0000003c00027202 */ /* 0x000fe20000000f00 */
[----:B------:R-:W-:-:S04]  /*13c60*/  FADD.FTZ R66, R66, R31 ;  /* 0x0000001f42427221 */ /* 0x000fc80000010000 */
[----:B------:R-:W-:Y:S01]  /*13c70*/  FADD.FTZ R45, R45, R66 ;  /* 0x000000422d2d7221 */ /* 0x000fe20000010000 */
[----:B------:R-:W-:Y:S03]  /*13c80*/  HMMA.16816.F32 R132, R8, R22, R132 ;  /* 0x000000160884723c */ /* 0x000fe60000001884 */
[----:B------:R-:W-:-:S04]  /*13c90*/  FADD.FTZ R46, R46, R45 ;  /* 0x0000002d2e2e7221 */ /* 0x000fc80000010000 */
[----:B------:R-:W-:Y:S01]  /*13ca0*/  FADD.FTZ R47, R47, R46 ;  /* 0x0000002e2f2f7221 */ /* 0x000fe20000010000 */
[----:B--2---:R-:W-:Y:S03]  /*13cb0*/  HMMA.16816.F32 R140, R8, R16, R4 ;  /* 0x00000010088c723c */ /* 0x004fe60000001804 */
[----:B------:R-:W-:-:S04]  /*13cc0*/  FADD.FTZ R24, R24, R47 ;  /* 0x0000002f18187221 */ /* 0x000fc80000010000 */
[----:B------:R-:W-:Y:S01]  /*13cd0*/  FADD.FTZ R3, R3, R24 ;  /* 0x0000001803037221 */ /* 0x000fe20000010000 */
[----:B------:R-:W-:Y:S03]  /*13ce0*/  HMMA.16816.F32 R136, R8, R18, R136 ;  /* 0x000000120888723c */ /* 0x000fe60000001888 */
[----:B------:R-:W-:-:S04]  /*13cf0*/  FADD.FTZ R26, R26, R3 ;  /* 0x000000031a1a7221 */ /* 0x000fc80000010000 */
[----:B------:R-:W-:-:S13]  /*13d00*/  FADD.FTZ R230, R27, R26 ;  /* 0x0000001a1be67221 */ /* 0x000fda0000010000 */
.L_x_1663:
        /* <DEDUP_REMOVED lines=13> */
.L_x_1673:
        /* <DEDUP_REMOVED lines=52> */
[-C--:B------:R-:W-:Y:S01]  /*14120*/  LEA R18, P1, R11, R224.reuse, 0x2 ;  /* 0x000000e00b127211 */ /* 0x080fe200078210ff */
[----:B------:R-:W5:Y:S01]  /*14130*/  LDC.64 R12, c[0x0][0x3c0] ;  /* 0x0000f000ff0c7b82 */ /* 0x000f620000000a00 */
        /* <DEDUP_REMOVED lines=13> */
[----:B---3--:R-:W-:Y:S01]  /*14210*/  IMAD.WIDE.U32 R8, R6, UR10, R8 ;  /* 0x0000000a06087c25 */ /* 0x008fe2000f8e0008 */
[----:B------:R-:W-:Y:S02]  /*14220*/  SHF.R.S32.HI R5, RZ, 0x1f, R6 ;  /* 0x0000001fff057819 */ /* 0x000fe40000011406 */
[----:B------:R-:W-:Y:S03]  /*14230*/  LEA R220, P0, R8, R2, 0x1 ;  /* 0x0000000208dc7211 */ /* 0x000fe600078008ff */
[----:B------:R-:W-:Y:S04]  /*14240*/  IMAD R5, R5, UR10, RZ ;  /* 0x0000000a05057c24 */ /* 0x000fe8000f8e02ff */
[----:B------:R-:W-:Y:S04]  /*14250*/  IMAD R5, R6, UR11, R5 ;  /* 0x0000000b06057c24 */ /* 0x000fe8000f8e0205 */
[----:B------:R-:W-:Y:S05]  /*14260*/  IMAD.IADD R5, R9, 0x1, R5 ;  /* 0x0000000109057824 */ /* 0x000fea00078e0205 */
[----:B------:R-:W-:Y:S07]  /*14270*/  LEA.HI.X R221, R8, R0, R5, 0x1, P0 ;  /* 0x0000000008dd7211 */ /* 0x000fee00000f0c05 */
.L_x_1670:
[C---:B------:R-:W-:Y:S01]  /*14280*/  IMAD.SHL.U32 R13, R12.reuse, 0x40, RZ ;  /* 0x000000400c0d7824 */ /* 0x040fe200078e00ff */
[----:B----4-:R-:W-:Y:S01]  /*14290*/  SHF.L.U64.HI R12, R12, 0x6, R15 ;  /* 0x000000060c0c7819 */ /* 0x010fe2000001020f */
[----:B------:R-:W-:Y:S01]  /*142a0*/  @!PT LDS RZ, [RZ] ;  /* 0x00000000fffff984 */ /* 0x000fe20000000800 */
[----:B------:R-:W-:Y:S01]  /*142b0*/  @!PT LDS RZ, [RZ] ;  /* 0x00000000fffff984 */ /* 0x000fe20000000800 */
[----:B------:R-:W-:Y:S01]  /*142c0*/  @!PT LDS RZ, [RZ] ;  /* 0x00000000fffff984 */ /* 0x000fe20000000800 */
[----:B------:R-:W-:Y:S03]  /*142d0*/  LDGSTS.E.BYPASS.LTC128B.128 [R227+0x5000], desc[UR6][R220.64] ;  /* 0x05000000dce37fae */ /* 0x000fe6000b981a06 */
        /* <DEDUP_REMOVED lines=8> */
[----:B------:R-:W-:Y:S01]  /*14360*/  LDGSTS.E.BYPASS.LTC128B.128 [R227+0x6000], desc[UR6][R22.64] ;  /* 0x0600000016e37fae */ /* 0x000fe2000b981a06 */
[-C--:B------:R-:W-:Y:S01]  /*14370*/  IADD3 R16, P0, PT, R18, R13.reuse, RZ ;  /* 0x0000000d12107210 */ /* 0x080fe20007f1e0ff */
[--C-:B------:R-:W-:Y:S03]  /*14380*/  IMAD.X R19, R21, 0x1, R12.reuse, P1 ;  /* 0x0000000115137824 */ /* 0x100fe600008e060c */
[----:B------:R-:W-:Y:S01]  /*14390*/  LDGSTS.E.BYPASS.LTC128B.128 [R227+0x6800], desc[UR6][R20.64] ;  /* 0x0680000014e37fae */ /* 0x000fe2000b981a06 */
[-C--:B------:R-:W-:Y:S01]  /*143a0*/  IADD3 R24, P1, PT, R16, R13.reuse, RZ ;  /* 0x0000000d10187210 */ /* 0x080fe20007f3e0ff */
[--C-:B------:R-:W-:Y:S03]  /*143b0*/  IMAD.X R17, R19, 0x1, R12.reuse, P0 ;  /* 0x0000000113117824 */ /* 0x100fe600000e060c */
[----:B------:R-:W-:Y:S01]  /*143c0*/  LDGSTS.E.BYPASS.LTC128B.128 [R227+0x7000], desc[UR6][R18.64] ;  /* 0x0700000012e37fae */ /* 0x000fe2000b981a06 */
[----:B------:R-:W-:Y:S01]  /*143d0*/  IADD3 R26, P0, PT, R24, R13, RZ ;  /* 0x0000000d181a7210 */ /* 0x000fe20007f1e0ff */
[--C-:B------:R-:W-:Y:S03]  /*143e0*/  IMAD.X R25, R17, 0x1, R12.reuse, P1 ;  /* 0x0000000111197824 */ /* 0x100fe600008e060c */
[----:B------:R5:W-:Y:S01]  /*143f0*/  LDGSTS.E.BYPASS.LTC128B.128 [R227+0x7800], desc[UR6][R16.64] ;  /* 0x0780000010e37fae */ /* 0x000be2000b981a06 */
[----:B------:R-:W-:Y:S04]  /*14400*/  IMAD.X R27, R25, 0x1, R12, P0 ;  /* 0x00000001191b7824 */ /* 0x000fe800000e060c */
[----:B------:R-:W-:Y:S01]  /*14410*/  LDGSTS.E.BYPASS.LTC128B.128 [R227+0x8000], desc[UR6][R24.64] ;  /* 0x0800000018e37fae */ /* 0x000fe2000b981a06 */
[----:B------:R-:W-:Y:S04]  /*14420*/  ISETP.NE.AND P0, PT, R228, 0x1, PT ;  /* 0x00000001e400780c */ /* 0x000fe80003f05270 */
[----:B------:R1:W-:Y:S05]  /*14430*/  LDGSTS.E.BYPASS.LTC128B.128 [R227+0x8800], desc[UR6][R26.64] ;  /* 0x088000001ae37fae */ /* 0x0003ea000b981a06 */
[----:B------:R-:W-:Y:S05]  /*14440*/  LDSM.16.M88.4 R152, [R213] ;  /* 0x00000000d598783b */ /* 0x000fea0000000200 */
[----:B------:R-:W2:Y:S05]  /*14450*/  LDSM.16.M88.4 R156, [R211+0x1000] ;  /* 0x00100000d39c783b */ /* 0x000eaa0000000200 */
[----:B------:R-:W4:Y:S05]  /*14460*/  LDSM.16.M88.4 R160, [R211+0x1400] ;  /* 0x00140000d3a0783b */ /* 0x000f2a0000000200 */
[----:B------:R-:W3:Y:S05]  /*14470*/  LDSM.16.M88.4 R164, [R211+0x1800] ;  /* 0x00180000d3a4783b */ /* 0x000eea0000000200 */
[----:B------:R-:W0:Y:S05]  /*14480*/  LDGDEPBAR ;  /* 0x00000000000079af */ /* 0x000e2a0000000000 */
[----:B------:R-:W1:Y:S05]  /*14490*/  LDSM.16.M88.4 R168, [R211+0x1c00] ;  /* 0x001c0000d3a8783b */ /* 0x000e6a0000000200 */
[----:B------:R-:W1:Y:S05]  /*144a0*/  LDSM.16.M88.4 R172, [R211+0x2000] ;  /* 0x00200000d3ac783b */ /* 0x000e6a0000000200 */
[----:B------:R-:W1:Y:S05]  /*144b0*/  LDSM.16.M88.4 R176, [R211+0x2400] ;  /* 0x00240000d3b0783b */ /* 0x000e6a0000000200 */
[----:B------:R-:W-:Y:S05]  /*144c0*/  LDSM.16.M88.4 R180, [R211+0x2c00] ;  /* 0x002c0000d3b4783b */ /* 0x000fea0000000200 */
[----:B------:R-:W-:Y:S01]  /*144d0*/  LDSM.16.M88.4 R72, [R211+0x3000] ;  /* 0x00300000d348783b */ /* 0x000fe20000000200 */
[C---:B--2---:R-:W-:Y:S04]  /*144e0*/  HMMA.16816.F32 R4, R152.reuse, R156, RZ ;  /* 0x0000009c9804723c */ /* 0x044fe800000018ff */
[----:B------:R-:W-:Y:S04]  /*144f0*/  LDSM.16.M88.4 R80, [R211+0x3400] ;  /* 0x00340000d350783b */ /* 0x000fe80000000200 */
[C---:B------:R-:W-:Y:S01]  /*14500*/  HMMA.16816.F32 R8, R152.reuse, R158, RZ ;  /* 0x0000009e9808723c */ /* 0x040fe200000018ff */
[----:B------:R-:W2:Y:S05]  /*14510*/  LDSM.16.M88.4 R156, [R211+0x2800] ;  /* 0x00280000d39c783b */ /* 0x000eaa0000000200 */
[----:B------:R-:W2:Y:S02]  /*14520*/  LDSM.16.M88.4 R88, [R211+0x3800] ;  /* 0x00380000d358783b */ /* 0x000ea40000000200 */
[C---:B----4-:R-:W-:Y:S03]  /*14530*/  HMMA.16816.F32 R12, R152.reuse, R160, RZ ;  /* 0x000000a0980c723c */ /* 0x050fe600000018ff */
[----:B------:R-:W4:Y:S05]  /*14540*/  LDSM.16.M88.4 R96, [R211+0x3c00] ;  /* 0x003c0000d360783b */ /* 0x000f2a0000000200 */
[C---:B-----5:R-:W-:Y:S01]  /*14550*/  HMMA.16816.F32 R16, R152.reuse, R162, RZ ;  /* 0x000000a29810723c */ /* 0x060fe200000018ff */
[----:B------:R-:W5:Y:S05]  /*14560*/  LDSM.16.M88.4 R104, [R211+0x4000] ;  /* 0x00400000d368783b */ /* 0x000f6a0000000200 */
[----:B------:R-:W5:Y:S02]  /*14570*/  LDSM.16.M88.4 R112, [R211+0x4400] ;  /* 0x00440000d370783b */ /* 0x000f640000000200 */
[C---:B---3--:R-:W-:Y:S03]  /*14580*/  HMMA.16816.F32 R20, R152.reuse, R164, RZ ;  /* 0x000000a49814723c */ /* 0x048fe600000018ff */
[----:B------:R-:W3:Y:S05]  /*14590*/  LDSM.16.M88.4 R120, [R211+0x4800] ;  /* 0x00480000d378783b */ /* 0x000eea0000000200 */
[C---:B-1----:R-:W-:Y:S01]  /*145a0*/  HMMA.16816.F32 R24, R152.reuse, R166, RZ ;  /* 0x000000a69818723c */ /* 0x042fe200000018ff */
[----:B------:R-:W1:Y:S05]  /*145b0*/  LDSM.16.M88.4 R128, [R211+0x4c00] ;  /* 0x004c0000d380783b */ /* 0x000e6a0000000200 */
[----:B------:R-:W-:Y:S02]  /*145c0*/  LDSM.16.M88.4 R160, [R212] ;  /* 0x00000000d4a0783b */ /* 0x000fe40000000200 */
[C---:B------:R-:W-:Y:S03]  /*145d0*/  HMMA.16816.F32 R28, R152.reuse, R168, RZ ;  /* 0x000000a8981c723c */ /* 0x040fe600000018ff */
[----:B------:R-:W1:Y:S05]  /*145e0*/  LDSM.16.M88.4 R164, [R208+0x1000] ;  /* 0x00100000d0a4783b */ /* 0x000e6a0000000200 */
        /* <DEDUP_REMOVED lines=13> */
[C---:B--2---:R-:W-:Y:S03]  /*146c0*/  HMMA.16816.F32 R52, R152.reuse, R156, RZ ;  /* 0x0000009c9834723c */ /* 0x044fe600000018ff */
[----:B------:R-:W-:Y:S05]  /*146d0*/  LDSM.16.M88.4 R204, [R208+0x4800] ;  /* 0x00480000d0cc783b */ /* 0x000fea0000000200 */
[C---:B------:R-:W-:Y:S01]  /*146e0*/  HMMA.16816.F32 R56, R152.reuse, R158, RZ ;  /* 0x0000009e9838723c */ /* 0x040fe200000018ff */
[----:B------:R-:W2:Y:S07]  /*146f0*/  LDSM.16.M88.4 R156, [R208+0x1400] ;  /* 0x00140000d09c783b */ /* 0x000eae0000000200 */
[C---:B------:R-:W-:Y:S08]  /*14700*/  HMMA.16816.F32 R60, R152.reuse, R180, RZ ;  /* 0x000000b4983c723c */ /* 0x040ff000000018ff */
        /* <DEDUP_REMOVED lines=14> */
[C---:B---3--:R-:W-:Y:S08]  /*147f0*/  HMMA.16816.F32 R116, R152.reuse, R120, RZ ;  /* 0x000000789874723c */ /* 0x048ff000000018ff */
[C---:B------:R-:W-:Y:S08]  /*14800*/  HMMA.16816.F32 R120, R152.reuse, R122, RZ ;  /* 0x0000007a9878723c */ /* 0x040ff000000018ff */
[C---:B-1----:R-:W-:Y:S08]  /*14810*/  HMMA.16816.F32 R124, R152.reuse, R128, RZ ;  /* 0x00000080987c723c */ /* 0x042ff000000018ff */
[----:B------:R-:W-:Y:S01]  /*14820*/  HMMA.16816.F32 R128, R152, R130, RZ ;  /* 0x000000829880723c */ /* 0x000fe200000018ff */
[----:B------:R-:W1:Y:S07]  /*14830*/  LDSM.16.M88.4 R152, [R208+0x1c00] ;  /* 0x001c0000d098783b */ /* 0x000e6e0000000200 */
[C---:B------:R-:W-:Y:S08]  /*14840*/  HMMA.16816.F32 R4, R160.reuse, R164, R4 ;  /* 0x000000a4a004723c */ /* 0x040ff00000001804 */
[C---:B------:R-:W-:Y:S01]  /*14850*/  HMMA.16816.F32 R8, R160.reuse, R166, R8 ;  /* 0x000000a6a008723c */ /* 0x040fe20000001808 */
[----:B------:R-:W3:Y:S07]  /*14860*/  LDSM.16.M88.4 R164, [R208+0x3000] ;  /* 0x00300000d0a4783b */ /* 0x000eee0000000200 */
[C---:B--2---:R-:W-:Y:S08]  /*14870*/  HMMA.16816.F32 R12, R160.reuse, R156, R12 ;  /* 0x0000009ca00c723c */ /* 0x044ff0000000180c */
[C---:B------:R-:W-:Y:S01]  /*14880*/  HMMA.16816.F32 R16, R160.reuse, R158, R16 ;  /* 0x0000009ea010723c */ /* 0x040fe20000001810 */
[----:B------:R-:W2:Y:S07]  /*14890*/  LDSM.16.M88.4 R156, [R208+0x3400] ;  /* 0x00340000d09c783b */ /* 0x000eae0000000200 */
        /* <DEDUP_REMOVED lines=93> */
[----:B------:R-:W2:Y:S03]  /*14e70*/  LDG.E R159, desc[UR6][R158.64] ;  /* 0x000000069e9f7981 */ /* 0x000ea6000c1e1900 */
        /* <DEDUP_REMOVED lines=15> */
.L_x_1672:
        /* <DEDUP_REMOVED lines=28> */
.L_x_1671:
        /* <DEDUP_REMOVED lines=78> */
[----:B------:R-:W-:Y:S01]  /*15610*/  LDSM.16.MT88.4 R156, [R209] ;  /* 0x00000000d19c783b */ /* 0x000fe20000004200 */
        /* <DEDUP_REMOVED lines=83> */
[----:B------:R1:W-:Y:S01]  /*15b50*/  MUFU.EX2 R156, R174 ;  /* 0x000000ae009c7308 */ /* 0x0003e20000000800 */
[--C-:B------:R-:W-:Y:S01]  /*15b60*/  FFMA.FTZ R79, R79, UR4, -R151.reuse ;  /* 0x000000044f4f7c23 */ /* 0x100fe20008010897 */
[--C-:B---3--:R-:W-:Y:S01]  /*15b70*/  FFMA.FTZ R175, R20, UR4, -R164.reuse ;  /* 0x0000000414af7c23 */ /* 0x108fe200080108a4 */
[--C-:B------:R-:W-:Y:S07]  /*15b80*/  FFMA.FTZ R20, R24, UR4, -R164.reuse ;  /* 0x0000000418147c23 */ /* 0x100fee00080108a4 */
[----:B------:R-:W3:Y:S01]  /*15b90*/  MUFU.EX2 R171, R171 ;  /* 0x000000ab00ab7308 */ /* 0x000ee20000000800 */
[----:B------:R-:W-:Y:S01]  /*15ba0*/  HMMA.16816.F32 R16, R144, R158, R16 ;  /* 0x0000009e9010723c */ /* 0x000fe20000001810 */
[----:B------:R-:W2:Y:S02]  /*15bb0*/  LDSM.16.MT88.4 R144, [R210+0x5800] ;  /* 0x00580000d290783b */ /* 0x000ea40000004200 */
[----:B----4-:R-:W-:Y:S01]  /*15bc0*/  F2FP.F16.F32.PACK_AB R136, R152, R153 ;  /* 0x000000999888723e */ /* 0x010fe200000000ff */
[--C-:B------:R-:W-:Y:S01]  /*15bd0*/  FFMA.FTZ R159, R25, UR4, -R164.reuse ;  /* 0x00000004199f7c23 */ /* 0x100fe200080108a4 */
[----:B-----5:R-:W-:Y:S01]  /*15be0*/  F2FP.F16.F32.PACK_AB R138, R155, R172 ;  /* 0x000000ac9b8a723e */ /* 0x020fe200000000ff */
[--C-:B------:R-:W-:Y:S01]  /*15bf0*/  FFMA.FTZ R158, R21, UR4, -R164.reuse ;  /* 0x00000004159e7c23 */ /* 0x100fe200080108a4 */
[----:B------:R-:W-:Y:S02]  /*15c00*/  F2FP.F16.F32.PACK_AB R137, R154, R173 ;  /* 0x000000ad9a89723e */ /* 0x000fe400000000ff */
[----:B------:R-:W-:Y:S01]  /*15c10*/  MUFU.EX2 R175, R175 ;  /* 0x000000af00af7308 */ /* 0x000fe20000000800 */
[--C-:B-1----:R-:W-:Y:S01]  /*15c20*/  FFMA.FTZ R174, R22, UR4, -R151.reuse ;  /* 0x0000000416ae7c23 */ /* 0x102fe20008010897 */
[--C-:B------:R-:W-:Y:S01]  /*15c30*/  FFMA.FTZ R22, R27, UR4, -R151.reuse ;  /* 0x000000041b167c23 */ /* 0x100fe20008010897 */
[--C-:B------:R-:W-:Y:S07]  /*15c40*/  FFMA.FTZ R82, R82, UR4, -R151.reuse ;  /* 0x0000000452527c23 */ /* 0x100fee0008010897 */
[----:B------:R-:W-:Y:S01]  /*15c50*/  MUFU.EX2 R158, R158 ;  /* 0x0000009e009e7308 */ /* 0x000fe20000000800 */
[----:B---3--:R-:W-:Y:S01]  /*15c60*/  F2FP.F16.F32.PACK_AB R139, R156, R171 ;  /* 0x000000ab9c8b723e */ /* 0x008fe200000000ff */
[--C-:B------:R-:W-:Y:S01]  /*15c70*/  FFMA.FTZ R89, R89, UR4, -R164.reuse ;  /* 0x0000000459597c23 */ /* 0x100fe200080108a4 */
[--C-:B------:R-:W-:Y:S07]  /*15c80*/  FFMA.FTZ R107, R107, UR4, -R151.reuse ;  /* 0x000000046b6b7c23 */ /* 0x100fee0008010897 */
        /* <DEDUP_REMOVED lines=8> */
[----:B------:R-:W3:Y:S01]  /*15d10*/  LDSM.16.MT88.4 R24, [R209+0x800] ;  /* 0x00080000d118783b */ /* 0x000ee20000004200 */
[C---:B------:R-:W-:Y:S06]  /*15d20*/  HMMA.16816.F32 R132, R136.reuse, R162, R132 ;  /* 0x000000a28884723c */ /* 0x040fec0000001884 */
[----:B------:R4:W-:Y:S01]  /*15d30*/  MUFU.EX2 R162, R20 ;  /* 0x0000001400a27308 */ /* 0x0009e20000000800 */
[--C-:B------:R-:W-:Y:S01]  /*15d40*/  FFMA.FTZ R163, R31, UR4, -R151.reuse ;  /* 0x000000041fa37c23 */ /* 0x100fe20008010897 */
[--C-:B------:R-:W-:Y:S08]  /*15d50*/  FFMA.FTZ R113, R113, UR4, -R164.reuse ;  /* 0x0000000471717c23 */ /* 0x100ff000080108a4 */
[----:B------:R-:W5:Y:S01]  /*15d60*/  MUFU.EX2 R159, R159 ;  /* 0x0000009f009f7308 */ /* 0x000f620000000800 */
[--C-:B------:R-:W-:Y:S01]  /*15d70*/  FFMA.FTZ R114, R114, UR4, -R151.reuse ;  /* 0x0000000472727c23 */ /* 0x100fe20008010897 */
[----:B-1----:R-:W-:Y:S01]  /*15d80*/  F2FP.F16.F32.PACK_AB R21, R157, R174 ;  /* 0x000000ae9d15723e */ /* 0x002fe200000000ff */
[C---:B--2---:R-:W-:Y:S07]  /*15d90*/  HMMA.16816.F32 R12, R136.reuse, R140, R12 ;  /* 0x0000008c880c723c */ /* 0x044fee000000180c */
[----:B------:R-:W-:Y:S01]  /*15da0*/  MUFU.EX2 R160, R160 ;  /* 0x000000a000a07308 */ /* 0x000fe20000000800 */
[--C-:B------:R-:W-:Y:S01]  /*15db0*/  FFMA.FTZ R140, R29, UR4, -R164.reuse ;  /* 0x000000041d8c7c23 */ /* 0x100fe200080108a4 */
[--C-:B------:R-:W-:Y:S08]  /*15dc0*/  FFMA.FTZ R115, R115, UR4, -R151.reuse ;  /* 0x0000000473737c23 */ /* 0x100ff00008010897 */
[----:B------:R5:W1:Y:S01]  /*15dd0*/  MUFU.EX2 R141, R22 ;  /* 0x00000016008d7308 */ /* 0x000a620000000800 */
[----:B------:R-:W2:Y:S01]  /*15de0*/  LDSM.16.MT88.4 R28, [R210+0x5c00] ;  /* 0x005c0000d21c783b */ /* 0x000ea20000004200 */
[----:B----4-:R-:W-:Y:S01]  /*15df0*/  F2FP.F16.F32.PACK_AB R20, R158, R175 ;  /* 0x000000af9e14723e */ /* 0x010fe200000000ff */
[----:B------:R-:W-:Y:S07]  /*15e00*/  HMMA.16816.F32 R16, R136, R142, R16 ;  /* 0x0000008e8810723c */ /* 0x000fee0000001810 */
[----:B------:R-:W-:Y:S01]  /*15e10*/  MUFU.EX2 R161, R161 ;  /* 0x000000a100a17308 */ /* 0x000fe20000000800 */
[--C-:B------:R-:W-:Y:S01]  /*15e20*/  FFMA.FTZ R136, R32, UR4, -R164.reuse ;  /* 0x0000000420887c23 */ /* 0x100fe200080108a4 */
[----:B------:R-:W-:Y:S01]  /*15e30*/  FFMA.FTZ R139, R33, UR4, -R164 ;  /* 0x00000004218b7c23 */ /* 0x000fe200080108a4 */
[--C-:B------:R-:W-:Y:S01]  /*15e40*/  FFMA.FTZ R138, R34, UR4, -R151.reuse ;  /* 0x00000004228a7c23 */ /* 0x100fe20008010897 */
[--C-:B------:R-:W-:Y:S06]  /*15e50*/  FFMA.FTZ R143, R35, UR4, -R151.reuse ;  /* 0x00000004238f7c23 */ /* 0x100fec0008010897 */
[----:B------:R-:W4:Y:S01]  /*15e60*/  MUFU.EX2 R140, R140 ;  /* 0x0000008c008c7308 */ /* 0x000f220000000800 */
[----:B------:R-:W2:Y:S01]  /*15e70*/  LDSM.16.MT88.4 R32, [R209+0xc00] ;  /* 0x000c0000d120783b */ /* 0x000ea20000004200 */
[--C-:B------:R-:W-:Y:S01]  /*15e80*/  FFMA.FTZ R118, R118, UR4, -R151.reuse ;  /* 0x0000000476767c23 */ /* 0x100fe20008010897 */
[--C-:B------:R-:W-:Y:S01]  /*15e90*/  FFMA.FTZ R119, R119, UR4, -R151.reuse ;  /* 0x0000000477777c23 */ /* 0x100fe20008010897 */
[----:B-----5:R-:W-:Y:S06]  /*15ea0*/  F2FP.F16.F32.PACK_AB R22, R159, R162 ;  /* 0x000000a29f16723e */ /* 0x020fec00000000ff */
[----:B------:R-:W-:Y:S01]  /*15eb0*/  MUFU.EX2 R142, R176 ;  /* 0x000000b0008e7308 */ /* 0x000fe20000000800 */
[----:B-1----:R-:W-:Y:S01]  /*15ec0*/  F2FP.F16.F32.PACK_AB R23, R141, R160 ;  /* 0x000000a08d17723e */ /* 0x002fe200000000ff */
[--C-:B------:R-:W-:Y:S01]  /*15ed0*/  FFMA.FTZ R122, R122, UR4, -R151.reuse ;  /* 0x000000047a7a7c23 */ /* 0x100fe20008010897 */
[----:B------:R-:W-:Y:S07]  /*15ee0*/  FFMA.FTZ R123, R123, UR4, -R151 ;  /* 0x000000047b7b7c23 */ /* 0x000fee0008010897 */
[----:B------:R-:W1:Y:S01]  /*15ef0*/  MUFU.EX2 R137, R163 ;  /* 0x000000a300897308 */ /* 0x000e620000000800 */
[----:B------:R-:W-:Y:S01]  /*15f00*/  FFMA.FTZ R169, R150, R231, R169 ;  /* 0x000000e796a97223 */ /* 0x000fe200000100a9 */
[----:B------:R-:W-:Y:S01]  /*15f10*/  FFMA.FTZ R170, R3, R230, R170 ;  /* 0x000000e603aa7223 */ /* 0x000fe200000100aa */
[--C-:B------:R-:W-:Y:S01]  /*15f20*/  FFMA.FTZ R128, R128, UR4, -R164.reuse ;  /* 0x0000000480807c23 */ /* 0x100fe200080108a4 */
        /* <DEDUP_REMOVED lines=12> */
[C---:B---3--:R-:W-:Y:S07]  /*15ff0*/  HMMA.16816.F32 R12, R20.reuse, R24, R12 ;  /* 0x00000018140c723c */ /* 0x048fee000000180c */
[----:B------:R-:W3:Y:S01]  /*16000*/  MUFU.EX2 R144, R144 ;  /* 0x0000009000907308 */ /* 0x000ee20000000800 */
[--C-:B------:R-:W-:Y:S01]  /*16010*/  FFMA.FTZ R43, R45, UR4, -R164.reuse ;  /* 0x000000042d2b7c23 */ /* 0x100fe200080108a4 */
[--C-:B------:R-:W-:Y:S08]  /*16020*/  FFMA.FTZ R42, R47, UR4, -R151.reuse ;  /* 0x000000042f2a7c23 */ /* 0x100ff00008010897 */
[----:B------:R-:W3:Y:S01]  /*16030*/  MUFU.EX2 R146, R146 ;  /* 0x0000009200927308 */ /* 0x000ee20000000800 */
[--C-:B------:R-:W-:Y:S01]  /*16040*/  FFMA.FTZ R40, R44, UR4, -R164.reuse ;  /* 0x000000042c287c23 */ /* 0x100fe200080108a4 */
[--C-:B------:R-:W-:Y:S01]  /*16050*/  FFMA.FTZ R45, R46, UR4, -R151.reuse ;  /* 0x000000042e2d7c23 */ /* 0x100fe20008010897 */
[----:B------:R-:W-:Y:S01]  /*16060*/  HMMA.16816.F32 R16, R20, R26, R16 ;  /* 0x0000001a1410723c */ /* 0x000fe20000001810 */
[----:B------:R-:W3:Y:S06]  /*16070*/  LDSM.16.MT88.4 R24, [R210+0x6000] ;  /* 0x00600000d218783b */ /* 0x000eec0000004200 */
[----:B------:R-:W-:Y:S01]  /*16080*/  MUFU.EX2 R145, R145 ;  /* 0x0000009100917308 */ /* 0x000fe20000000800 */
[----:B----4-:R-:W-:Y:S01]  /*16090*/  F2FP.F16.F32.PACK_AB R20, R140, R161 ;  /* 0x000000a18c14723e */ /* 0x010fe200000000ff */
        /* <DEDUP_REMOVED lines=20> */
[----:B------:R-:W4:Y:S07]  /*161e0*/  LDSM.16.MT88.4 R28, [R209+0x1000] ;  /* 0x00100000d11c783b */ /* 0x000f2e0000004200 */
[----:B------:R-:W-:Y:S01]  /*161f0*/  MUFU.EX2 R40, R40 ;  /* 0x0000002800287308 */ /* 0x000fe20000000800 */
[----:B------:R-:W-:Y:S01]  /*16200*/  FADD.FTZ R50, R168, R169 ;  /* 0x000000a9a8327221 */ /* 0x000fe20000010000 */
[----:B------:R-:W-:Y:S01]  /*16210*/  FADD.FTZ R170, R166, R170 ;  /* 0x000000aaa6aa7221 */ /* 0x000fe20000010000 */
[----:B------:R-:W-:Y:S07]  /*16220*/  ISETP.NE.AND P0, PT, R228, RZ, PT ;  /* 0x000000ffe400720c */ /* 0x000fee0003f05270 */
[----:B------:R-:W5:Y:S01]  /*16230*/  MUFU.EX2 R43, R43 ;  /* 0x0000002b002b7308 */ /* 0x000f620000000800 */
[----:B------:R-:W-:Y:S01]  /*16240*/  FADD.FTZ R50, R7, R50 ;  /* 0x0000003207327221 */ /* 0x000fe20000010000 */
[C---:B------:R-:W-:Y:S08]  /*16250*/  HMMA.16816.F32 R12, R20.reuse, R32, R12 ;  /* 0x00000020140c723c */ /* 0x040ff0000000180c */
[----:B------:R-:W-:Y:S01]  /*16260*/  MUFU.EX2 R45, R45 ;  /* 0x0000002d002d7308 */ /* 0x000fe20000000800 */
[----:B------:R-:W-:Y:S01]  /*16270*/  FADD.FTZ R165, R165, R170 ;  /* 0x000000aaa5a57221 */ /* 0x000fe20000010000 */
[----:B------:R-:W-:Y:S01]  /*16280*/  FADD.FTZ R153, R153, R50 ;  /* 0x0000003299997221 */ /* 0x000fe20000010000 */
[----:B------:R-:W-:Y:S07]  /*16290*/  FFMA.FTZ R50, R57, UR4, -R164 ;  /* 0x0000000439327c23 */ /* 0x000fee00080108a4 */
[----:B------:R-:W5:Y:S01]  /*162a0*/  MUFU.EX2 R42, R42 ;  /* 0x0000002a002a7308 */ /* 0x000f620000000800 */
[----:B------:R-:W-:Y:S01]  /*162b0*/  FADD.FTZ R52, R6, R165 ;  /* 0x000000a506347221 */ /* 0x000fe20000010000 */
[----:B------:R-:W-:Y:S01]  /*162c0*/  HMMA.16816.F32 R16, R20, R34, R16 ;  /* 0x000000221410723c */ /* 0x000fe20000001810 */
[----:B------:R-:W5:Y:S07]  /*162d0*/  LDSM.16.MT88.4 R32, [R210+0x6400] ;  /* 0x00640000d220783b */ /* 0x000f6e0000004200 */
[----:B------:R-:W-:Y:S01]  /*162e0*/  MUFU.EX2 R44, R44 ;  /* 0x0000002c002c7308 */ /* 0x000fe20000000800 */
[----:B---3--:R-:W-:Y:S01]  /*162f0*/  F2FP.F16.F32.PACK_AB R20, R37, R144 ;  /* 0x000000902514723e */ /* 0x008fe200000000ff */
[----:B------:R-:W-:Y:S01]  /*16300*/  FADD.FTZ R173, R173, R52 ;  /* 0x00000034adad7221 */ /* 0x000fe20000010000 */
[----:B------:R-:W-:Y:S07]  /*16310*/  F2FP.F16.F32.PACK_AB R21, R39, R146 ;  /* 0x000000922715723e */ /* 0x000fee00000000ff */
[----:B------:R-:W3:Y:S01]  /*16320*/  MUFU.EX2 R47, R47 ;  /* 0x0000002f002f7308 */ /* 0x000ee20000000800 */
[----:B-1----:R-:W-:Y:S01]  /*16330*/  F2FP.F16.F32.PACK_AB R22, R36, R145 ;  /* 0x000000912416723e */ /* 0x002fe200000000ff */
[--C-:B------:R-:W-:Y:S01]  /*16340*/  FFMA.FTZ R57, R60, UR4, -R164.reuse ;  /* 0x000000043c397c23 */ /* 0x100fe200080108a4 */
[----:B--2---:R-:W-:Y:S07]  /*16350*/  F2FP.F16.F32.PACK_AB R23, R38, R41 ;  /* 0x000000292617723e */ /* 0x004fee00000000ff */
[----:B------:R-:W-:Y:S01]  /*16360*/  MUFU.EX2 R7, R53 ;  /* 0x0000003500077308 */ /* 0x000fe20000000800 */
[--C-:B------:R-:W-:Y:S01]  /*16370*/  FFMA.FTZ R60, R67, UR4, -R151.reuse ;  /* 0x00000004433c7c23 */ /* 0x100fe20008010897 */
[--C-:B------:R-:W-:Y:S01]  /*16380*/  FFMA.FTZ R67, R69, UR4, -R164.reuse ;  /* 0x0000000445437c23 */ /* 0x100fe200080108a4 */
[----:B------:R-:W-:Y:S07]  /*16390*/  FFMA.FTZ R69, R70, UR4, -R151 ;  /* 0x0000000446457c23 */ /* 0x000fee0008010897 */
[----:B------:R-:W-:Y:S01]  /*163a0*/  MUFU.EX2 R6, R55 ;  /* 0x0000003700067308 */ /* 0x000fe20000000800 */
[----:B------:R-:W-:Y:S01]  /*163b0*/  FFMA.FTZ R70, R76, UR4, -R164 ;  /* 0x000000044c467c23 */ /* 0x000fe200080108a4 */
[C---:B------:R-:W-:Y:S08]  /*163c0*/  HMMA.16816.F32 R8, R20.reuse, R24, R8 ;  /* 0x000000181408723c */ /* 0x040ff00000001808 */
[----:B------:R-:W1:Y:S01]  /*163d0*/  MUFU.EX2 R48, R48 ;  /* 0x0000003000307308 */ /* 0x000e620000000800 */
[----:B------:R-:W-:Y:S01]  /*163e0*/  FADD.FTZ R153, R152, R153 ;  /* 0x0000009998997221 */ /* 0x000fe20000010000 */
[----:B------:R-:W-:Y:S01]  /*163f0*/  FADD.FTZ R154, R154, R173 ;  /* 0x000000ad9a9a7221 */ /* 0x000fe20000010000 */
[----:B------:R-:W-:Y:S07]  /*16400*/  MOV R3, R2 ;  /* 0x0000000200037202 */ /* 0x000fee0000000f00 */
        /* <DEDUP_REMOVED lines=8> */
[C---:B----4-:R-:W-:Y:S08]  /*16490*/  HMMA.16816.F32 R12, R20.reuse, R28, R12 ;  /* 0x0000001c140c723c */ /* 0x050ff0000000180c */
[----:B------:R4:W-:Y:S01]  /*164a0*/  MUFU.EX2 R55, R58 ;  /* 0x0000003a00377308 */ /* 0x0009e20000000800 */
[----:B------:R-:W-:Y:S09]  /*164b0*/  FADD.FTZ R174, R174, R171 ;  /* 0x000000abaeae7221 */ /* 0x000ff20000010000 */
[----:B------:R-:W2:Y:S01]  /*164c0*/  MUFU.EX2 R52, R59 ;  /* 0x0000003b00347308 */ /* 0x000ea20000000800 */
[----:B------:R-:W-:Y:S01]  /*164d0*/  FADD.FTZ R157, R157, R174 ;  /* 0x000000ae9d9d7221 */ /* 0x000fe20000010000 */
[----:B------:R-:W-:Y:S01]  /*164e0*/  HMMA.16816.F32 R16, R20, R30, R16 ;  /* 0x0000001e1410723c */ /* 0x000fe20000001810 */
[----:B------:R-:W2:Y:S07]  /*164f0*/  LDSM.16.MT88.4 R28, [R210+0x6800] ;  /* 0x00680000d21c783b */ /* 0x000eae0000004200 */
[----:B------:R-:W-:Y:S01]  /*16500*/  MUFU.EX2 R57, R57 ;  /* 0x0000003900397308 */ /* 0x000fe20000000800 */
[----:B-----5:R-:W-:Y:S01]  /*16510*/  F2FP.F16.F32.PACK_AB R20, R43, R40 ;  /* 0x000000282b14723e */ /* 0x020fe200000000ff */
[----:B---3--:R-:W-:Y:S01]  /*16520*/  FADD.FTZ R56, R155, R172 ;  /* 0x000000ac9b387221 */ /* 0x008fe20000010000 */
[----:B------:R-:W-:Y:S07]  /*16530*/  F2FP.F16.F32.PACK_AB R21, R42, R45 ;  /* 0x0000002d2a15723e */ /* 0x000fee00000000ff */
[----:B------:R3:W-:Y:S01]  /*16540*/  MUFU.EX2 R59, R62 ;  /* 0x0000003e003b7308 */ /* 0x0007e20000000800 */
[----:B------:R-:W-:Y:S01]  /*16550*/  F2FP.F16.F32.PACK_AB R22, R47, R44 ;  /* 0x0000002c2f16723e */ /* 0x000fe200000000ff */
[----:B------:R-:W-:Y:S01]  /*16560*/  FADD.FTZ R175, R175, R56 ;  /* 0x00000038afaf7221 */ /* 0x000fe20000010000 */
[----:B------:R-:W-:Y:S07]  /*16570*/  F2FP.F16.F32.PACK_AB R23, R46, R49 ;  /* 0x000000312e17723e */ /* 0x000fee00000000ff */
[----:B------:R-:W5:Y:S01]  /*16580*/  MUFU.EX2 R56, R61 ;  /* 0x0000003d00387308 */ /* 0x000f620000000800 */
[--C-:B----4-:R-:W-:Y:S01]  /*16590*/  FFMA.FTZ R58, R65, UR4, -R164.reuse ;  /* 0x00000004413a7c23 */ /* 0x110fe200080108a4 */
[----:B------:R-:W-:Y:S01]  /*165a0*/  FADD.FTZ R175, R158, R175 ;  /* 0x000000af9eaf7221 */ /* 0x000fe20000010000 */
[----:B------:R-:W-:Y:S07]  /*165b0*/  FADD.FTZ R160, R160, R157 ;  /* 0x0000009da0a07221 */ /* 0x000fee0000010000 */
[----:B------:R-:W4:Y:S01]  /*165c0*/  MUFU.EX2 R54, R54 ;  /* 0x0000003600367308 */ /* 0x000f220000000800 */
[C---:B------:R-:W-:Y:S09]  /*165d0*/  HMMA.16816.F32 R8, R20.reuse, R32, R8 ;  /* 0x000000201408723c */ /* 0x040ff20000001808 */
[----:B------:R2:W-:Y:S01]  /*165e0*/  MUFU.EX2 R61, R64 ;  /* 0x00000040003d7308 */ /* 0x0005e20000000800 */
[----:B------:R-:W-:Y:S01]  /*165f0*/  FADD.FTZ R162, R162, R175 ;  /* 0x000000afa2a27221 */ /* 0x000fe20000010000 */
[----:B---3--:R-:W-:Y:S01]  /*16600*/  FFMA.FTZ R62, R68, UR4, -R164 ;  /* 0x00000004443e7c23 */ /* 0x008fe200080108a4 */
[----:B------:R-:W-:Y:S07]  /*16610*/  FFMA.FTZ R68, R74, UR4, -R151 ;  /* 0x000000044a447c23 */ /* 0x000fee0008010897 */
[----:B------:R-:W3:Y:S01]  /*16620*/  MUFU.EX2 R58, R58 ;  /* 0x0000003a003a7308 */ /* 0x000ee20000000800 */
[----:B------:R-:W-:Y:S01]  /*16630*/  FADD.FTZ R162, R159, R162 ;  /* 0x000000a29fa27221 */ /* 0x000fe20000010000 */
[C---:B------:R-:W-:Y:S01]  /*16640*/  HMMA.16816.F32 R132, R20.reuse, R34, R132 ;  /* 0x000000221484723c */ /* 0x040fe20000001884 */
[----:B------:R-:W5:Y:S07]  /*16650*/  LDSM.16.MT88.4 R32, [R209+0x1800] ;  /* 0x00180000d120783b */ /* 0x000f6e0000004200 */
[----:B------:R-:W-:Y:S01]  /*16660*/  MUFU.EX2 R63, R63 ;  /* 0x0000003f003f7308 */ /* 0x000fe20000000800 */
[----:B------:R-:W-:Y:S01]  /*16670*/  FADD.FTZ R65, R161, R162 ;  /* 0x000000a2a1417221 */ /* 0x000fe20000010000 */
[----:B------:R-:W-:Y:S08]  /*16680*/  FADD.FTZ R141, R141, R160 ;  /* 0x000000a08d8d7221 */ /* 0x000ff00000010000 */
[----:B------:R-:W3:Y:S01]  /*16690*/  MUFU.EX2 R60, R60 ;  /* 0x0000003c003c7308 */ /* 0x000ee20000000800 */
        /* <DEDUP_REMOVED lines=46> */
[----:B----4-:R-:W-:Y:S01]  /*16980*/  F2FP.F16.F32.PACK_AB R21, R54, R59 ;  /* 0x0000003b3615723e */ /* 0x010fe200000000ff */
[----:B------:R-:W-:Y:S01]  /*16990*/  FFMA.FTZ R41, R80, UR4, -R164 ;  /* 0x0000000450297c23 */ /* 0x000fe200080108a4 */
[----:B---3--:R-:W-:Y:S01]  /*169a0*/  F2FP.F16.F32.PACK_AB R22, R58, R61 ;  /* 0x0000003d3a16723e */ /* 0x008fe200000000ff */
        /* <DEDUP_REMOVED lines=258> */
.L_x_1669:
[----:B------:R-:W1:Y:S01]  /*179d0*/  SHFL.BFLY PT, R12, R231, 0x2, 0x1f ;  /* 0x0c401f00e70c7f89 */ /* 0x000e6200000e0000 */
[----:B------:R-:W2:Y:S01]  /*179e0*/  S2UR UR4, SR_CgaCtaId ;  /* 0x00000000000479c3 */ /* 0x000ea20000008800 */
[----:B------:R-:W-:Y:S01]  /*179f0*/  ISETP.NE.AND P0, PT, R214, -0x1, PT ;  /* 0xffffffffd600780c */ /* 0x000fe20003f05270 */
[----:B------:R-:W-:Y:S01]  /*17a00*/  UMOV UR5, 0x400 ;  /* 0x0000040000057882 */ /* 0x000fe20000000000 */
[----:B------:R-:W3:Y:S01]  /*17a10*/  SHFL.BFLY PT, R11, R230, 0x2, 0x1f ;  /* 0x0c401f00e60b7f89 */ /* 0x000ee200000e0000 */
[----:B------:R-:W4:Y:S01]  /*17a20*/  LDCU.64 UR8, c[0x0][0x408] ;  /* 0x00008100ff0877ac */ /* 0x000f220008000a00 */
[----:B------:R-:W-:Y:S01]  /*17a30*/  BSSY.RECONVERGENT B0, `(.L_x_1674) ;  /* 0x000006e000007945 */ /* 0x000fe20003800200 */
[----:B------:R-:W5:Y:S02]  /*17a40*/  S2R R3, SR_TID.X ;  /* 0x0000000000037919 */ /* 0x000f640000002100 */
[----:B------:R-:W4:Y:S01]  /*17a50*/  LDC R16, c[0x0][0x434] ;  /* 0x00010d00ff107b82 */ /* 0x000f220000000800 */
[----:B-1----:R-:W-:Y:S01]  /*17a60*/  FADD.FTZ R12, R12, R231 ;  /* 0x000000e70c0c7221 */ /* 0x002fe20000010000 */
[----:B--2---:R-:W-:Y:S01]  /*17a70*/  ULEA UR4, UR4, UR5, 0x18 ;  /* 0x0000000504047291 */ /* 0x004fe2000f8ec0ff */
[----:B---3--:R-:W-:-:S03]  /*17a80*/  FADD.FTZ R11, R11, R230 ;  /* 0x000000e60b0b7221 */ /* 0x008fc60000010000 */
[----:B------:R-:W1:Y:S04]  /*17a90*/  SHFL.BFLY PT, R9, R12, 0x1, 0x1f ;  /* 0x0c201f000c097f89 */ /* 0x000e6800000e0000 */
[----:B------:R-:W2:Y:S01]  /*17aa0*/  SHFL.BFLY PT, R8, R11, 0x1, 0x1f ;  /* 0x0c201f000b087f89 */ /* 0x000ea200000e0000 */
[C---:B-----5:R-:W-:Y:S02]  /*17ab0*/  SHF.L.U32 R7, R3.reuse, 0x1, RZ ;  /* 0x0000000103077819 */ /* 0x060fe400000006ff */
[----:B------:R-:W-:Y:S02]  /*17ac0*/  SHF.L.U32 R4, R3, 0x4, RZ ;  /* 0x0000000403047819 */ /* 0x000fe400000006ff */
[----:B------:R-:W-:Y:S02]  /*17ad0*/  LOP3.LUT R7, R7, 0x6, RZ, 0xc0, !PT ;  /* 0x0000000607077812 */ /* 0x000fe400078ec0ff */
[----:B------:R-:W-:-:S02]  /*17ae0*/  SHF.L.U32 R10, R3, 0x3, RZ ;  /* 0x00000003030a7819 */ /* 0x000fc400000006ff */
[----:B------:R-:W-:Y:S02]  /*17af0*/  LOP3.LUT R7, R7, 0x3e00, R4, 0xf8, !PT ;  /* 0x00003e0007077812 */ /* 0x000fe400078ef804 */
[----:B------:R-:W-:Y:S02]  /*17b00*/  LOP3.LUT R4, R10, 0xc0, RZ, 0xc0, !PT ;  /* 0x000000c00a047812 */ /* 0x000fe400078ec0ff */
[----:B------:R-:W-:Y:S01]  /*17b10*/  LOP3.LUT R10, R7, 0x20, R10, 0xf8, !PT ;  /* 0x00000020070a7812 */ /* 0x000fe200078ef80a */
[----:B-1----:R-:W-:Y:S01]  /*17b20*/  FADD.FTZ R9, R12, R9 ;  /* 0x000000090c097221 */ /* 0x002fe20000010000 */
[----:B------:R-:W-:Y:S02]  /*17b30*/  LOP3.LUT R7, R4, 0x18, R3, 0xf8, !PT ;  /* 0x0000001804077812 */ /* 0x000fe400078ef803 */
[----:B------:R-:W1:Y:S01]  /*17b40*/  LDC.U8 R4, c[0x0][0x548] ;  /* 0x00015200ff047b82 */ /* 0x000e620000000000 */
[----:B--2---:R-:W-:Y:S01]  /*17b50*/  FADD.FTZ R8, R11, R8 ;  /* 0x000000080b087221 */ /* 0x004fe20000010000 */
[----:B------:R-:W2:Y:S01]  /*17b60*/  MUFU.RCP R6, R9 ;  /* 0x0000000900067308 */ /* 0x000ea20000001000 */
[----:B------:R-:W-:-:S02]  /*17b70*/  FSETP.NE.FTZ.AND P2, PT, R9, RZ, PT ;  /* 0x000000ff0900720b */ /* 0x000fc40003f55000 */
[----:B------:R-:W-:Y:S02]  /*17b80*/  LOP3.LUT R10, R10, R7, RZ, 0xfc, !PT ;  /* 0x000000070a0a7212 */ /* 0x000fe400078efcff */
[----:B------:R-:W-:Y:S02]  /*17b90*/  FSETP.NE.FTZ.AND P1, PT, R8, RZ, PT ;  /* 0x000000ff0800720b */ /* 0x000fe40003f35000 */
[----:B------:R-:W-:Y:S01]  /*17ba0*/  SHF.L.U32 R11, R3, 0x2, RZ ;  /* 0x00000002030b7819 */ /* 0x000fe200000006ff */
[----:B------:R-:W3:Y:S01]  /*17bb0*/  MUFU.RCP R5, R8 ;  /* 0x0000000800057308 */ /* 0x000ee20000001000 */
[----:B------:R-:W-:Y:S02]  /*17bc0*/  LEA R13, R10, UR4, 0x1 ;  /* 0x000000040a0d7c11 */ /* 0x000fe4000f8e08ff */
[----:B------:R-:W5:Y:S01]  /*17bd0*/  S2R R10, SR_CTAID.Z ;  /* 0x00000000000a7919 */ /* 0x000f620000002700 */
[C---:B------:R-:W-:Y:S02]  /*17be0*/  LOP3.LUT R14, R11.reuse, 0x40, RZ, 0xc0, !PT ;  /* 0x000000400b0e7812 */ /* 0x040fe400078ec0ff */
[----:B------:R-:W4:Y:S01]  /*17bf0*/  @P2 LDC R21, c[0x0][0x458] ;  /* 0x00011600ff152b82 */ /* 0x000f220000000800 */
[----:B------:R-:W-:Y:S01]  /*17c00*/  LOP3.LUT R12, R11, 0x20, RZ, 0xc0, !PT ;  /* 0x000000200b0c7812 */ /* 0x000fe200078ec0ff */
[----:B------:R-:W5:Y:S01]  /*17c10*/  @P2 MUFU.LG2 R9, R9 ;  /* 0x0000000900092308 */ /* 0x000f620000000c00 */
[----:B------:R-:W-:-:S02]  /*17c20*/  IADD3 R15, PT, PT, R13, -R14, RZ ;  /* 0x8000000e0d0f7210 */ /* 0x000fc40007ffe0ff */
[----:B--2---:R-:W-:Y:S01]  /*17c30*/  FSEL R6, R6, 1, P2 ;  /* 0x3f80000006067808 */ /* 0x004fe20001000000 */
[----:B------:R-:W-:Y:S01]  /*17c40*/  IMAD.IADD R11, R13, 0x1, -R12 ;  /* 0x000000010d0b7824 */ /* 0x000fe200078e0a0c */
[----:B------:R-:W-:Y:S01]  /*17c50*/  LOP3.LUT P6, RZ, R3, 0x3, RZ, 0xc0, !PT ;  /* 0x0000000303ff7812 */ /* 0x000fe200078cc0ff */
[----:B------:R-:W2:Y:S01]  /*17c60*/  @P1 LDC R17, c[0x0][0x458] ;  /* 0x00011600ff111b82 */ /* 0x000ea20000000800 */
[----:B-1----:R-:W-:Y:S01]  /*17c70*/  ISETP.NE.AND P4, PT, R4, RZ, PT ;  /* 0x000000ff0400720c */ /* 0x002fe20003f85270 */
[C---:B------:R-:W-:Y:S01]  /*17c80*/  FMUL.FTZ R144, R6.reuse, R144 ;  /* 0x0000009006907220 */ /* 0x040fe20000410000 */
[C---:B------:R-:W-:Y:S01]  /*17c90*/  FMUL.FTZ R145, R6.reuse, R145 ;  /* 0x0000009106917220 */ /* 0x040fe20000410000 */
[----:B---3--:R-:W-:Y:S01]  /*17ca0*/  FSEL R5, R5, 1, P1 ;  /* 0x3f80000005057808 */ /* 0x008fe20000800000 */
[C---:B------:R-:W-:Y:S01]  /*17cb0*/  FMUL.FTZ R132, R6.reuse, R132 ;  /* 0x0000008406847220 */ /* 0x040fe20000410000 */
[C---:B------:R-:W-:Y:S01]  /*17cc0*/  FMUL.FTZ R133, R6.reuse, R133 ;  /* 0x0000008506857220 */ /* 0x040fe20000410000 */
        /* <DEDUP_REMOVED lines=13> */
[----:B------:R-:W3:Y:S01]  /*17da0*/  @P1 MUFU.LG2 R8, R8 ;  /* 0x0000000800081308 */ /* 0x000ee20000000c00 */
[----:B------:R-:W-:Y:S01]  /*17db0*/  ISETP.NE.OR P5, PT, R214, -0x1, !P4 ;  /* 0xffffffffd600780c */ /* 0x000fe200067a5670 */
[----:B-----5:R-:W-:Y:S01]  /*17dc0*/  @P2 FMUL.FTZ R9, R9, 0.69314718246459960938 ;  /* 0x3f31721809092820 */ /* 0x020fe20000410000 */
[----:B------:R-:W-:-:S02]  /*17dd0*/  F2FP.F16.F32.PACK_AB R144, R145, R144 ;  /* 0x000000909190723e */ /* 0x000fc400000000ff */
[----:B------:R-:W-:Y:S02]  /*17de0*/  F2FP.F16.F32.PACK_AB R146, R147, R146 ;  /* 0x000000929392723e */ /* 0x000fe400000000ff */
[----:B------:R-:W5:Y:S01]  /*17df0*/  @P0 LDC.64 R4, c[0x0][0x408] ;  /* 0x00010200ff040b82 */ /* 0x000f620000000a00 */
[----:B------:R-:W-:Y:S01]  /*17e00*/  F2FP.F16.F32.PACK_AB R132, R133, R132 ;  /* 0x000000848584723e */ /* 0x000fe200000000ff */
[----:B------:R-:W-:Y:S01]  /*17e10*/  STS [R13], R144 ;  /* 0x000000900d007388 */ /* 0x000fe20000000800 */
[----:B------:R-:W-:Y:S02]  /*17e20*/  F2FP.F16.F32.PACK_AB R134, R135, R134 ;  /* 0x000000868786723e */ /* 0x000fe400000000ff */
[----:B------:R-:W-:Y:S01]  /*17e30*/  F2FP.F16.F32.PACK_AB R140, R141, R140 ;  /* 0x0000008c8d8c723e */ /* 0x000fe200000000ff */
[----:B------:R2:W-:Y:S01]  /*17e40*/  STS [R13+0x200], R146 ;  /* 0x000200920d007388 */ /* 0x0005e20000000800 */
[----:B------:R-:W-:Y:S01]  /*17e50*/  F2FP.F16.F32.PACK_AB R142, R143, R142 ;  /* 0x0000008e8f8e723e */ /* 0x000fe200000000ff */
[----:B------:R-:W3:Y:S01]  /*17e60*/  @!P4 LDC R14, c[0x0][0x3e0] ;  /* 0x0000f800ff0ecb82 */ /* 0x000ee20000000800 */
[----:B------:R-:W-:Y:S01]  /*17e70*/  F2FP.F16.F32.PACK_AB R136, R137, R136 ;  /* 0x000000888988723e */ /* 0x000fe200000000ff */
[----:B------:R-:W-:Y:S01]  /*17e80*/  STS [R11+0x10], R132 ;  /* 0x000010840b007388 */ /* 0x000fe20000000800 */
[----:B------:R-:W-:-:S03]  /*17e90*/  F2FP.F16.F32.PACK_AB R138, R139, R138 ;  /* 0x0000008a8b8a723e */ /* 0x000fc600000000ff */
[----:B------:R3:W-:Y:S02]  /*17ea0*/  STS [R11+0x210], R134 ;  /* 0x000210860b007388 */ /* 0x0007e40000000800 */
[----:B------:R-:W3:Y:S01]  /*17eb0*/  @P4 LDC R19, c[0x0][0x454] ;  /* 0x00011500ff134b82 */ /* 0x000ee20000000800 */
[C---:B-1----:R-:W-:Y:S01]  /*17ec0*/  @!P0 IMAD.WIDE.U32 R22, R215.reuse, R6, RZ ;  /* 0x00000006d7168225 */ /* 0x042fe200078e00ff */
[----:B------:R-:W-:Y:S03]  /*17ed0*/  STS [R15+0x20], R140 ;  /* 0x0000208c0f007388 */ /* 0x000fe60000000800 */
[----:B------:R-:W-:Y:S01]  /*17ee0*/  @!P0 IMAD R7, R215, R7, R23 ;  /* 0x00000007d7078224 */ /* 0x000fe200078e0217 */
[----:B------:R1:W-:Y:S01]  /*17ef0*/  STS [R15+0x220], R142 ;  /* 0x0002208e0f007388 */ /* 0x0003e20000000800 */
[----:B------:R-:W-:Y:S02]  /*17f00*/  IMAD.MOV.U32 R6, RZ, RZ, 0x7f800000 ;  /* 0x7f800000ff067424 */ /* 0x000fe400078e00ff */
[----:B----4-:R-:W-:Y:S01]  /*17f10*/  @P2 FFMA.FTZ R6, R2, R21, R9 ;  /* 0x0000001502062223 */ /* 0x010fe20000010009 */
[----:B-----5:R-:W-:Y:S01]  /*17f20*/  @P0 IMAD.WIDE.U32 R24, R214, R4, RZ ;  /* 0x00000004d6180225 */ /* 0x020fe200078e00ff */
[----:B------:R-:W-:-:S03]  /*17f30*/  MOV R4, 0x7f800000 ;  /* 0x7f80000000047802 */ /* 0x000fc60000000f00 */
[----:B------:R-:W-:Y:S01]  /*17f40*/  @P0 IMAD R7, R214, R5, R25 ;  /* 0x00000005d6070224 */ /* 0x000fe200078e0219 */
[----:B------:R-:W-:Y:S01]  /*17f50*/  IADD3 R5, PT, PT, -R216, R217, RZ ;  /* 0x000000d9d8057210 */ /* 0x000fe20007ffe1ff */
[----:B------:R-:W-:Y:S01]  /*17f60*/  @!P5 IMAD R214, R215, R16, RZ ;  /* 0x00000010d7d6d224 */ /* 0x000fe200078e02ff */
[----:B--2---:R-:W-:Y:S02]  /*17f70*/  IADD3 R13, PT, PT, -R12, R15, RZ ;  /* 0x0000000f0c0d7210 */ /* 0x004fe40007ffe1ff */
[----:B------:R-:W-:-:S03]  /*17f80*/  ISETP.GE.AND P3, PT, R222, R5, PT ;  /* 0x00000005de00720c */ /* 0x000fc60003f66270 */
[----:B------:R2:W-:Y:S01]  /*17f90*/  STS [R13+0x30], R136 ;  /* 0x000030880d007388 */ /* 0x0005e20000000800 */
[----:B---3--:R-:W-:-:S03]  /*17fa0*/  @!P4 IMAD R11, R215, R14, R10 ;  /* 0x0000000ed70bc224 */ /* 0x008fc600078e020a */
[----:B------:R2:W-:Y:S01]  /*17fb0*/  STS [R13+0x230], R138 ;  /* 0x0002308a0d007388 */ /* 0x0005e20000000800 */
[----:B------:R-:W-:Y:S02]  /*17fc0*/  @!P4 IMAD R11, R11, R16, RZ ;  /* 0x000000100b0bc224 */ /* 0x000fe400078e02ff */
[----:B------:R-:W-:Y:S02]  /*17fd0*/  @P4 IMAD R11, R10, R19, R214 ;  /* 0x000000130a0b4224 */ /* 0x000fe400078e02d6 */
[----:B-1----:R-:W-:-:S04]  /*17fe0*/  @P1 FMUL.FTZ R15, R8, 0.69314718246459960938 ;  /* 0x3f317218080f1820 */ /* 0x002fc80000410000 */
[----:B------:R-:W-:Y:S01]  /*17ff0*/  @P1 FFMA.FTZ R4, R0, R17, R15 ;  /* 0x0000001100041223 */ /* 0x000fe2000001000f */
[----:B------:R-:W-:Y:S06]  /*18000*/  BAR.SYNC.DEFER_BLOCKING 0x0 ;  /* 0x0000000000007b1d */ /* 0x000fec0000010000 */
[----:B------:R-:W-:Y:S05]  /*18010*/  @P6 BRA `(.L_x_1675) ;  /* 0x00000000003c6947 */ /* 0x000fea0003800000 */
[----:B------:R-:W-:Y:S01]  /*18020*/  SHF.R.U32.HI R3, RZ, 0x1, R3 ;  /* 0x00000001ff037819 */ /* 0x000fe20000011603 */
[----:B------:R-:W1:Y:S01]  /*18030*/  LDCU.64 UR4, c[0x0][0x420] ;  /* 0x00008400ff0477ac */ /* 0x000e620008000a00 */
[----:B------:R-:W-:Y:S02]  /*18040*/  IMAD.IADD R11, R216, 0x1, R11 ;  /* 0x00000001d80b7824 */ /* 0x000fe400078e020b */
[----:B------:R-:W-:Y:S01]  /*18050*/  LOP3.LUT R3, R3, 0x30, RZ, 0xc0, !PT ;  /* 0x0000003003037812 */ /* 0x000fe200078ec0ff */
[----:B------:R-:W-:-:S03]  /*18060*/  IMAD.IADD R217, R217, 0x1, -R216 ;  /* 0x00000001d9d97824 */ /* 0x000fc600078e0ad8 */
        /* <DEDUP_REMOVED lines=10> */
.L_x_1675:
[----:B------:R-:W-:Y:S05]  /*18110*/  BSYNC.RECONVERGENT B0 ;  /* 0x0000000000007941 */ /* 0x000fea0003800200 */
.L_x_1674:
[----:B------:R-:W-:Y:S01]  /*18120*/  MOV R2, R148 ;  /* 0x0000009400027202 */ /* 0x000fe20000000f00 */
[----:B------:R-:W3:Y:S01]  /*18130*/  LDCU.64 UR4, c[0x0][0x410] ;  /* 0x00008200ff0477ac */ /* 0x000ee20008000a00 */
[----:B------:R-:W-:Y:S01]  /*18140*/  MOV R3, RZ ;  /* 0x000000ff00037202 */ /* 0x000fe20000000f00 */
[----:B--2---:R-:W2:Y:S01]  /*18150*/  LDS.128 R12, [R227] ;  /* 0x00000000e30c7984 */ /* 0x004ea20000000c00 */
[----:B------:R-:W-:Y:S01]  /*18160*/  @P0 MOV R22, R24 ;  /* 0x0000001800160202 */ /* 0x000fe20000000f00 */
[----:B------:R-:W-:Y:S02]  /*18170*/  VIADD R0, R222, 0x20 ;  /* 0x00000020de007836 */ /* 0x000fe40000000000 */
[----:B------:R-:W-:-:S03]  /*18180*/  IMAD.WIDE.U32 R2, R216, UR8, R2 ;  /* 0x00000008d8027c25 */ /* 0x000fc6000f8e0002 */
[----:B------:R-:W-:Y:S01]  /*18190*/  ISETP.GE.AND P1, PT, R0, R5, PT ;  /* 0x000000050000720c */ /* 0x000fe20003f26270 */
[----:B------:R-:W-:Y:S01]  /*181a0*/  IMAD R216, R216, UR9, R3 ;  /* 0x00000009d8d87c24 */ /* 0x000fe2000f8e0203 */
[----:B-1----:R-:W-:Y:S02]  /*181b0*/  IADD3 R6, P0, PT, R22, R2, RZ ;  /* 0x0000000216067210 */ /* 0x002fe40007f1e0ff */
[----:B------:R-:W1:Y:S03]  /*181c0*/  @!P3 LDC.64 R2, c[0x0][0x3f0] ;  /* 0x0000fc00ff02bb82 */ /* 0x000e660000000a00 */
[----:B------:R-:W-:Y:S02]  /*181d0*/  IMAD.X R7, R7, 0x1, R216, P0 ;  /* 0x0000000107077824 */ /* 0x000fe400000e06d8 */
[----:B---3--:R-:W-:-:S04]  /*181e0*/  IMAD.WIDE.U32 R6, R10, UR4, R6 ;  /* 0x000000040a067c25 */ /* 0x008fc8000f8e0006 */
[----:B------:R-:W-:Y:S01]  /*181f0*/  IMAD R17, R10, UR5, R7 ;  /* 0x000000050a117c24 */ /* 0x000fe2000f8e0207 */
[----:B------:R-:W-:-:S05]  /*18200*/  @!P3 MOV R16, R6 ;  /* 0x000000060010b202 */ /* 0x000fca0000000f00 */
[----:B------:R-:W-:-:S04]  /*18210*/  @!P3 IMAD.WIDE.U32 R8, R222, UR8, R16 ;  /* 0x00000008de08bc25 */ /* 0x000fc8000f8e0010 */
[----:B------:R-:W-:Y:S01]  /*18220*/  @!P3 IMAD R4, R222, UR9, R9 ;  /* 0x00000009de04bc24 */ /* 0x000fe2000f8e0209 */
[----:B-1----:R-:W-:-:S04]  /*18230*/  @!P3 LEA R2, P0, R8, R2, 0x1 ;  /* 0x000000020802b211 */ /* 0x002fc800078008ff */
[----:B------:R-:W-:Y:S02]  /*18240*/  @!P3 LEA.HI.X R3, R8, R3, R4, 0x1, P0 ;  /* 0x000000030803b211 */ /* 0x000fe400000f0c04 */
[----:B------:R1:W3:Y:S04]  /*18250*/  LDS.128 R8, [R227+0x800] ;  /* 0x00080000e3087984 */ /* 0x0002e80000000c00 */
[----:B--2---:R1:W-:Y:S01]  /*18260*/  @!P3 STG.E.128 desc[UR6][R2.64], R12 ;  /* 0x0000000c0200b986 */ /* 0x0043e2000c101d06 */
[----:B------:R-:W-:Y:S05]  /*18270*/  @P1 EXIT ;  /* 0x000000000000194d */ /* 0x000fea0003800000 */
[----:B------:R-:W2:Y:S01]  /*18280*/  LDCU.64 UR4, c[0x0][0x3f0] ;  /* 0x00007e00ff0477ac */ /* 0x000ea20008000a00 */
[----:B------:R-:W-:Y:S01]  /*18290*/  IADD3 R223, P0, PT, R222, 0x20, RZ ;  /* 0x00000020dedf7810 */ /* 0x000fe20007f1e0ff */
[----:B-1----:R-:W-:Y:S01]  /*182a0*/  IMAD.MOV.U32 R2, RZ, RZ, R6 ;  /* 0x000000ffff027224 */ /* 0x002fe200078e0006 */
[----:B------:R-:W-:-:S03]  /*182b0*/  MOV R3, R17 ;  /* 0x0000001100037202 */ /* 0x000fc60000000f00 */
[----:B------:R-:W-:Y:S02]  /*182c0*/  IMAD.X R0, RZ, RZ, RZ, P0 ;  /* 0x000000ffff007224 */ /* 0x000fe400000e06ff */
[----:B------:R-:W-:-:S04]  /*182d0*/  IMAD.WIDE.U32 R2, R223, UR8, R2 ;  /* 0x00000008df027c25 */ /* 0x000fc8000f8e0002 */
[----:B------:R-:W-:-:S04]  /*182e0*/  IMAD R0, R0, UR8, RZ ;  /* 0x0000000800007c24 */ /* 0x000fc8000f8e02ff */
[----:B------:R-:W-:Y:S01]  /*182f0*/  IMAD R0, R223, UR9, R0 ;  /* 0x00000009df007c24 */ /* 0x000fe2000f8e0200 */
[----:B--2---:R-:W-:-:S04]  /*18300*/  LEA R4, P0, R2, UR4, 0x1 ;  /* 0x0000000402047c11 */ /* 0x004fc8000f8008ff */
[----:B------:R-:W-:-:S04]  /*18310*/  IADD3 R3, PT, PT, R0, R3, RZ ;  /* 0x0000000300037210 */ /* 0x000fc80007ffe0ff */
[----:B------:R-:W-:-:S05]  /*18320*/  LEA.HI.X R5, R2, UR5, R3, 0x1, P0 ;  /* 0x0000000502057c11 */ /* 0x000fca00080f0c03 */
[----:B---3--:R-:W-:Y:S01]  /*18330*/  STG.E.128 desc[UR6][R4.64], R8 ;  /* 0x0000000804007986 */ /* 0x008fe2000c101d06 */
[----:B------:R-:W-:Y:S05]  /*18340*/  EXIT ;  /* 0x000000000000794d */ /* 0x000fea0003800000 */
.L_x_1676:
        /* <DEDUP_REMOVED lines=11> */
.L_x_4890:


//--------------------- .text._ZN5flash24flash_fwd_splitkv_kernelI23Flash_fwd_kernel_traitsILi32ELi64ELi256ELi4ELb0ELb0EN7cutlass6half_tE19Flash_kernel_traitsILi32ELi64ELi256ELi4ES3_EELb1ELb0ELb0ELb0ELb1ELb1ELb0ELb1EEEvNS_16Flash_fwd_paramsE --------------------------
	.section	.text._ZN5flash24flash_fwd_splitkv_kernelI23Flash_fwd_kernel_traitsILi32ELi64ELi256ELi4ELb0ELb0EN7cutlass6half_tE19Flash_kernel_traitsILi32ELi64ELi256ELi4ES3_EELb1ELb0ELb0ELb0ELb1ELb1ELb0ELb1EEEvNS_16Flash_fwd_paramsE,"ax",@progbits
	.align	128
        .global         _ZN5flash24flash_fwd_splitkv_kernelI23Flash_fwd_kernel_traitsILi32ELi64ELi256ELi4ELb0ELb0EN7cutlass6half_tE19Flash_kernel_traitsILi32ELi64ELi256ELi4ES3_EELb1ELb0ELb0ELb0ELb1ELb1ELb0ELb1EEEvNS_16Flash_fwd_paramsE
        .type           _ZN5flash24flash_fwd_splitkv_kernelI23Flash_fwd_kernel_traitsILi32ELi64ELi256ELi4ELb0ELb0EN7cutlass6half_tE19Flash_kernel_traitsILi32ELi64ELi256ELi4ES3_EELb1ELb0ELb0ELb0ELb1ELb1ELb0ELb1EEEvNS_16Flash_fwd_paramsE,@function
        .size           _ZN5flash24flash_fwd_splitkv_kernelI23Flash_fwd_kernel_traitsILi32ELi64ELi256ELi4ELb0ELb0EN7cutlass6half_tE19Flash_kernel_traitsILi32ELi64ELi256ELi4ES3_EELb1ELb0ELb0ELb0ELb1ELb1ELb0ELb1EEEvNS_16Flash_fwd_paramsE,(.L_x_4891 - _ZN5flash24flash_fwd_splitkv_kernelI23Flash_fwd_kernel_traitsILi32ELi64ELi256ELi4ELb0ELb0EN7cutlass6half_tE19Flash_kernel_traitsILi32ELi64ELi256ELi4ES3_EELb1ELb0ELb0ELb0ELb1ELb1ELb0ELb1EEEvNS_16Flash_fwd_paramsE)
        .other          _ZN5flash24flash_fwd_splitkv_kernelI23Flash_fwd_kernel_traitsILi32ELi64ELi256ELi4ELb0ELb0EN7cutlass6half_tE19Flash_kernel_traitsILi32ELi64ELi256ELi4ES3_EELb1ELb0ELb0ELb0ELb1ELb1ELb0ELb1EEEvNS_16Flash_fwd_paramsE,@"STO_CUDA_ENTRY STV_DEFAULT"
_ZN5flash24flash_fwd_splitkv_kernelI23Flash_fwd_kernel_traitsILi32ELi64ELi256ELi4ELb0ELb0EN7cutlass6half_tE19Flash_kernel_traitsILi32ELi64ELi256ELi4ES3_EELb1ELb0ELb0ELb0ELb1ELb1ELb0ELb1EEEvNS_16Flash_fwd_paramsE:
.text._ZN5flash24flash_fwd_splitkv_kernelI23Flash_fwd_kernel_traitsILi32ELi64ELi256ELi4ELb0ELb0EN7cutlass6half_tE19Flash_kernel_traitsILi32ELi64ELi256ELi4ES3_EELb1ELb0ELb0ELb0ELb1ELb1ELb0ELb1EEEvNS_16Flash_fwd_paramsE:
[----:B------:R-:W1:Y:S01]  /*0000*/  LDC R1, c[0x0][0x37c] ;  /* 0x0000df00ff017b82 */ /* 0x000e620000000800 */
[----:B------:R-:W2:Y:S07]  /*0010*/  S2R R171, SR_CTAID.Y ;  /* 0x0000000000ab7919 */ /* 0x000eae0000002600 */
[----:B------:R-:W3:Y:S01]  /*0020*/  LDC.64 R2, c[0x0][0x478] ;  /* 0x00011e00ff027b82 */ /* 0x000ee20000000a00 */
[----:B------:R-:W4:Y:S01]  /*0030*/  LDCU.64 UR8, c[0x0][0x460] ;  /* 0x00008c00ff0877ac */ /* 0x000f220008000a00 */
[----:B------:R-:W-:-:S02]  /*0040*/  IMAD.MOV.U32 R170, RZ, RZ, -0x1 ;  /* 0xffffffffffaa7424 */ /* 0x000fc400078e00ff */
[----:B-1----:R-:W-:Y:S01]  /*0050*/  VIADD R1, R1, 0xffffffe8 ;  /* 0xffffffe801017836 */ /* 0x002fe20000000000 */
[----:B------:R-:W1:Y:S03]  /*0060*/  LDCU.64 UR4, c[0x0][0x470] ;  /* 0x00008e00ff0477ac */ /* 0x000e660008000a00 */
[----:B------:R-:W2:Y:S01]  /*0070*/  LDC.64 R4, c[0x0][0x460] ;  /* 0x00011800ff047b82 */ /* 0x000ea20000000a00 */
[----:B------:R-:W1:Y:S07]  /*0080*/  LDCU.64 UR6, c[0x0][0x358] ;  /* 0x00006b00ff0677ac */ /* 0x000e6e0008000a00 */
[----:B------:R-:W1:Y:S01]  /*0090*/  LDC.64 R6, c[0x0][0x468] ;  /* 0x00011a00ff067b82 */ /* 0x000e620000000a00 */
[----:B----4-:R-:W-:-:S02]  /*00a0*/  ISETP.NE.U32.AND P1, PT, RZ, UR8, PT ;  /* 0x00000008ff007c0c */ /* 0x010fc4000bf25070 */
[----:B------:R-:W-:Y:S02]  /*00b0*/  ISETP.NE.U32.AND P0, PT, RZ, UR8, PT ;  /* 0x00000008ff007c0c */ /* 0x000fe4000bf05070 */
[----:B------:R-:W-:Y:S02]  /*00c0*/  ISETP.NE.AND.EX P2, PT, RZ, UR9, PT, P1 ;  /* 0x00000009ff007c0c */ /* 0x000fe4000bf45310 */
[----:B------:R-:W-:Y:S02]  /*00d0*/  ISETP.NE.AND.EX P3, PT, RZ, UR9, PT, P0 ;  /* 0x00000009ff007c0c */ /* 0x000fe4000bf65300 */
[----:B---3--:R-:W-:-:S04]  /*00e0*/  ISETP.NE.U32.AND P0, PT, R2, RZ, PT ;  /* 0x000000ff0200720c */ /* 0x008fc80003f05070 */
[----:B------:R-:W-:Y:S01]  /*00f0*/  ISETP.NE.AND.EX P1, PT, R3, RZ, PT, P0 ;  /* 0x000000ff0300720c */ /* 0x000fe20003f25300 */
[----:B--2---:R-:W-:Y:S01]  /*0100*/  IMAD.WIDE.U32 R4, R171, 0x4, R4 ;  /* 0x00000004ab047825 */ /* 0x004fe200078e0004 */
[----:B-1----:R-:W-:-:S03]  /*0110*/  ISETP.NE.U32.AND P0, PT, RZ, UR4, PT ;  /* 0x00000004ff007c0c */ /* 0x002fc6000bf05070 */
[----:B------:R-:W-:Y:S01]  /*0120*/  IMAD.SHL.U32 R9, R171, 0x4, RZ ;  /* 0x00000004ab097824 */ /* 0x000fe200078e00ff */
[----:B------:R-:W-:Y:S01]  /*0130*/  ISETP.NE.AND.EX P5, PT, RZ, UR5, PT, P0 ;  /* 0x00000005ff007c0c */ /* 0x000fe2000bfa5300 */
[----:B------:R-:W2:Y:S01]  /*0140*/  @P2 LDG.E R170, desc[UR6][R4.64] ;  /* 0x0000000604aa2981 */ /* 0x000ea2000c1e1900 */
[----:B------:R-:W-:Y:S02]  /*0150*/  SHF.R.U32.HI R8, RZ, 0x1e, R171 ;  /* 0x0000001eff087819 */ /* 0x000fe400000116ab */
[C---:B------:R-:W-:Y:S01]  /*0160*/  IADD3 R104, P2, PT, R9.reuse, UR4, RZ ;  /* 0x0000000409687c10 */ /* 0x040fe2000ff5e0ff */
[----:B------:R1:W2:Y:S02]  /*0170*/  @P3 LDG.E R10, desc[UR6][R4.64+0x4] ;  /* 0x00000406040a3981 */ /* 0x0002a4000c1e1900 */
[----:B------:R-:W-:Y:S01]  /*0180*/  @P1 IADD3 R2, P0, PT, R9, R2, RZ ;  /* 0x0000000209021210 */ /* 0x000fe20007f1e0ff */
[----:B------:R-:W3:Y:S01]  /*0190*/  S2R R14, SR_CTAID.X ;  /* 0x00000000000e7919 */ /* 0x000ee20000002500 */
[C---:B------:R-:W-:Y:S01]  /*01a0*/  IADD3.X R105, PT, PT, R8.reuse, UR5, RZ, P2, !PT ;  /* 0x0000000508697c10 */ /* 0x040fe200097fe4ff */
[----:B------:R-:W4:Y:S02]  /*01b0*/  LDCU.U8 UR4, c[0x0][0x532] ;  /* 0x0000a640ff0477ac */ /* 0x000f240008000000 */
[----:B------:R-:W-:Y:S01]  /*01c0*/  @P1 IMAD.X R3, R8, 0x1, R3, P0 ;  /* 0x0000000108031824 */ /* 0x000fe200000e0603 */
[----:B------:R-:W2:Y:S08]  /*01d0*/  @!P3 LDC R173, c[0x0][0x434] ;  /* 0x00010d00ffadbb82 */ /* 0x000eb00000000800 */
[----:B------:R-:W2:Y:S01]  /*01e0*/  @!P1 LDC R0, c[0x0][0x43c] ;  /* 0x00010f00ff009b82 */ /* 0x000ea20000000800 */
[----:B-1----:R-:W-:Y:S01]  /*01f0*/  IMAD.MOV.U32 R4, RZ, RZ, RZ ;  /* 0x000000ffff047224 */ /* 0x002fe200078e00ff */
[----:B----4-:R-:W-:Y:S01]  /*0200*/  ISETP.NE.AND P4, PT, RZ, UR4, PT ;  /* 0x00000004ff007c0c */ /* 0x010fe2000bf85270 */
[----:B------:R1:W5:Y:S04]  /*0210*/  @P1 LDG.E R43, desc[UR6][R2.64] ;  /* 0x00000006022b1981 */ /* 0x000368000c1e1900 */
[----:B------:R1:W5:Y:S01]  /*0220*/  @P5 LDG.E R4, desc[UR6][R104.64] ;  /* 0x0000000668045981 */ /* 0x000362000c1e1900 */
[----:B------:R-:W-:Y:S01]  /*0230*/  ISETP.EQ.U32.AND P0, PT, R6, RZ, PT ;  /* 0x000000ff0600720c */ /* 0x000fe20003f02070 */
[----:B------:R-:W-:-:S03]  /*0240*/  IMAD.MOV.U32 R5, RZ, RZ, -0x1 ;  /* 0xffffffffff057424 */ /* 0x000fc600078e00ff */
[----:B------:R-:W-:Y:S02]  /*0250*/  ISETP.EQ.OR.EX P2, PT, R7, RZ, !P4, P0 ;  /* 0x000000ff0700720c */ /* 0x000fe40006742700 */
[----:B------:R-:W-:-:S05]  /*0260*/  IADD3 R12, P0, PT, R9, R6, RZ ;  /* 0x00000006090c7210 */ /* 0x000fca0007f1e0ff */
[----:B------:R-:W-:Y:S01]  /*0270*/  IMAD.X R13, R8, 0x1, R7, P0 ;  /* 0x00000001080d7824 */ /* 0x000fe200000e0607 */
[----:B------:R-:W-:-:S04]  /*0280*/  ISETP.NE.U32.AND P0, PT, R6, RZ, PT ;  /* 0x000000ff0600720c */ /* 0x000fc80003f05070 */
[----:B------:R-:W-:Y:S01]  /*0290*/  ISETP.NE.AND.EX P0, PT, R7, RZ, PT, P0 ;  /* 0x000000ff0700720c */ /* 0x000fe20003f05300 */
[----:B---3--:R-:W-:Y:S01]  /*02a0*/  IMAD.SHL.U32 R172, R14, 0x40, RZ ;  /* 0x000000400eac7824 */ /* 0x008fe200078e00ff */
[----:B------:R1:W5:Y:S01]  /*02b0*/  @!P2 LDG.E R5, desc[UR6][R12.64] ;  /* 0x000000060c05a981 */ /* 0x000362000c1e1900 */
[----:B------:R-:W3:Y:S10]  /*02c0*/  @!P1 LDC.64 R2, c[0x0][0x488] ;  /* 0x00012200ff029b82 */ /* 0x000ef40000000a00 */
[----:B------:R-:W4:Y:S01]  /*02d0*/  @!P0 LDC R45, c[0x0][0x438] ;  /* 0x00010e00ff2d8b82 */ /* 0x000f220000000800 */
[----:B--2---:R-:W-:-:S05]  /*02e0*/  @P3 IMAD.IADD R173, R10, 0x1, -R170 ;  /* 0x000000010aad3824 */ /* 0x004fca00078e0aaa */
[----:B------:R-:W-:Y:S01]  /*02f0*/  ISETP.GT.AND P2, PT, R173, R172, PT ;  /* 0x000000acad00720c */ /* 0x000fe20003f44270 */
[----:B-1-34-:R-:W-:-:S12]  /*0300*/  @!P0 BRA `(.L_x_1677) ;  /* 0x00000000000c8947 */ /* 0x01afd80003800000 */
[----:B------:R-:W2:Y:S02]  /*0310*/  @P4 LDG.E R45, desc[UR6][R12.64+0x4] ;  /* 0x000004060c2d4981 */ /* 0x000ea4000c1e1900 */
[----:B--2--5:R-:W-:-:S06]  /*0320*/  @P4 IADD3 R45, PT, PT, R45, -R5, RZ ;  /* 0x800000052d2d4210 */ /* 0x024fcc0007ffe0ff */
[----:B------:R1:W5:Y:S02]  /*0330*/  @!P4 LDG.E R45, desc[UR6][R12.64] ;  /* 0x000000060c2dc981 */ /* 0x000364000c1e1900 */
.L_x_1677:
        /* <DEDUP_REMOVED lines=75> */
.L_x_1680:
[----:B------:R-:W-:Y:S05]  /*07f0*/  BSYNC.RECONVERGENT B0 ;  /* 0x0000000000007941 */ /* 0x000fea0003800200 */
.L_x_1679:
[----:B------:R-:W2:Y:S01]  /*0800*/  LDCU.64 UR4, c[0x0][0x420] ;  /* 0x00008400ff0477ac */ /* 0x000ea20008000a00 */
[----:B------:R-:W-:-:S04]  /*0810*/  LOP3.LUT P0, R49, R49, 0x3, RZ, 0xc0, !PT ;  /* 0x0000000331317812 */ /* 0x000fc8000780c0ff */
[----:B------:R-:W-:Y:S02]  /*0820*/  ISETP.GE.OR P2, PT, R6, R173, P0 ;  /* 0x000000ad0600720c */ /* 0x000fe40000746670 */
[C---:B------:R-:W-:Y:S02]  /*0830*/  IADD3 R6, P0, PT, R0.reuse, R6, RZ ;  /* 0x0000000600067210 */ /* 0x040fe40007f1e0ff */
        /* <DEDUP_REMOVED lines=10> */
.L_x_1678:
        /* <DEDUP_REMOVED lines=11> */
.L_x_1681:
[----:B------:R-:W-:Y:S05]  /*0990*/  BRA.U !UP0, `(.L_x_1682) ;  /* 0x0000000508a47547 */ /* 0x000fea000b800000 */
[----:B------:R-:W2:Y:S01]  /*09a0*/  LDC R3, c[0x0][0x4f0] ;  /* 0x00013c00ff037b82 */ /* 0x000ea20000000800 */
[----:B------:R-:W-:Y:S01]  /*09b0*/  LEA R5, R41, 0xffffff00, 0x8 ;  /* 0xffffff0029057811 */ /* 0x000fe200078e40ff */
[----:B------:R-:W3:Y:S03]  /*09c0*/  LDCU.64 UR4, c[0x0][0x4e8] ;  /* 0x00009d00ff0477ac */ /* 0x000ee60008000a00 */
[----:B------:R-:W-:Y:S01]  /*09d0*/  IABS R2, R5 ;  /* 0x0000000500027213 */ /* 0x000fe20000000000 */
[----:B------:R-:W4:Y:S02]  /*09e0*/  LDCU.64 UR8, c[0x0][0x3a0] ;  /* 0x00007400ff0877ac */ /* 0x000f240008000a00 */
[----:B------:R-:W4:Y:S01]  /*09f0*/  LDC R12, c[0x0][0x3e8] ;  /* 0x0000fa00ff0c7b82 */ /* 0x000f220000000800 */
[----:B------:R-:W4:Y:S01]  /*0a00*/  LDCU.64 UR14, c[0x0][0x3b8] ;  /* 0x00007700ff0e77ac */ /* 0x000f220008000a00 */
[----:B--2--5:R-:W-:-:S02]  /*0a10*/  IABS R6, R3 ;  /* 0x0000000300067213 */ /* 0x024fc40000000000 */
[----:B------:R-:W-:Y:S02]  /*0a20*/  ISETP.NE.AND P3, PT, R3, RZ, PT ;  /* 0x000000ff0300720c */ /* 0x000fe40003f65270 */
[----:B------:R-:W2:Y:S08]  /*0a30*/  I2F.RP R8, R6 ;  /* 0x0000000600087306 */ /* 0x000eb00000209400 */
[----:B--2---:R-:W2:Y:S02]  /*0a40*/  MUFU.RCP R8, R8 ;  /* 0x0000000800087308 */ /* 0x004ea40000001000 */
[----:B--2---:R-:W-:-:S06]  /*0a50*/  IADD3 R8, PT, PT, R8, 0xffffffe, RZ ;  /* 0x0ffffffe08087810 */ /* 0x004fcc0007ffe0ff */
[----:B------:R-:W2:Y:S02]  /*0a60*/  F2I.FTZ.U32.TRUNC.NTZ R9, R8 ;  /* 0x0000000800097305 */ /* 0x000ea4000021f000 */
[----:B--2---:R-:W-:Y:S01]  /*0a70*/  IMAD.MOV R4, RZ, RZ, -R9 ;  /* 0x000000ffff047224 */ /* 0x004fe200078e0a09 */
[----:B------:R-:W-:-:S03]  /*0a80*/  MOV R8, RZ ;  /* 0x000000ff00087202 */ /* 0x000fc60000000f00 */
[----:B------:R-:W-:-:S04]  /*0a90*/  IMAD R4, R4, R6, RZ ;  /* 0x0000000604047224 */ /* 0x000fc800078e02ff */
[----:B-1----:R-:W-:-:S04]  /*0aa0*/  IMAD.HI.U32 R7, R9, R4, R8 ;  /* 0x0000000409077227 */ /* 0x002fc800078e0008 */
[----:B------:R-:W-:Y:S02]  /*0ab0*/  IMAD.MOV.U32 R4, RZ, RZ, R2 ;  /* 0x000000ffff047224 */ /* 0x000fe400078e0002 */
[----:B---3--:R-:W-:-:S04]  /*0ac0*/  IMAD.WIDE.U32 R8, R171, UR4, RZ ;  /* 0x00000004ab087c25 */ /* 0x008fc8000f8e00ff */
        /* <DEDUP_REMOVED lines=12> */
[----:B------:R-:W-:-:S02]  /*0b90*/  ISETP.GE.AND P2, PT, R2, RZ, PT ;  /* 0x000000ff0200720c */ /* 0x000fc40003f46270 */
[----:B------:R-:W-:-:S05]  /*0ba0*/  MOV R6, R181 ;  /* 0x000000b500067202 */ /* 0x000fca0000000f00 */
[----:B------:R-:W-:-:S05]  /*0bb0*/  @P1 VIADD R7, R7, 0x1 ;  /* 0x0000000107071836 */ /* 0x000fca0000000000 */
[----:B------:R-:W-:Y:S01]  /*0bc0*/  MOV R2, R7 ;  /* 0x0000000700027202 */ /* 0x000fe20000000f00 */
[----:B------:R-:W-:-:S04]  /*0bd0*/  IMAD.MOV.U32 R7, RZ, RZ, R180 ;  /* 0x000000ffff077224 */ /* 0x000fc800078e00b4 */
[----:B------:R-:W-:Y:S01]  /*0be0*/  @!P2 IMAD.MOV R2, RZ, RZ, -R2 ;  /* 0x000000ffff02a224 */ /* 0x000fe200078e0a02 */
[----:B------:R-:W-:-:S05]  /*0bf0*/  @!P3 LOP3.LUT R2, RZ, R3, RZ, 0x33, !PT ;  /* 0x00000003ff02b212 */ /* 0x000fca00078e33ff */
[----:B------:R-:W-:-:S06]  /*0c00*/  IMAD.WIDE R6, R2, 0x4, R6 ;  /* 0x0000000402067825 */ /* 0x000fcc00078e0206 */
[----:B------:R2:W3:Y:S01]  /*0c10*/  LDG.E R6, desc[UR6][R6.64] ;  /* 0x0000000606067981 */ /* 0x0004e2000c1e1900 */
[----:B----4-:R-:W-:Y:S02]  /*0c20*/  IABS R4, R12 ;  /* 0x0000000c00047213 */ /* 0x010fe40000000000 */
[----:B------:R-:W-:Y:S02]  /*0c30*/  IADD3 R2, PT, PT, -R2, RZ, RZ ;  /* 0x000000ff02027210 */ /* 0x000fe40007ffe1ff */
[----:B------:R-:W4:Y:S01]  /*0c40*/  I2F.RP R10, R4 ;  /* 0x00000004000a7306 */ /* 0x000f220000209400 */
[----:B------:R-:W-:Y:S02]  /*0c50*/  ISETP.NE.AND P2, PT, R12, RZ, PT ;  /* 0x000000ff0c00720c */ /* 0x000fe40003f45270 */
[----:B------:R-:W-:Y:S01]  /*0c60*/  IMAD R5, R3, R2, R5 ;  /* 0x0000000203057224 */ /* 0x000fe200078e0205 */
[----:B------:R-:W-:Y:S02]  /*0c70*/  MOV R2, UR14 ;  /* 0x0000000e00027c02 */ /* 0x000fe40008000f00 */
[----:B------:R-:W-:-:S02]  /*0c80*/  MOV R3, UR15 ;  /* 0x0000000f00037c02 */ /* 0x000fc40008000f00 */
[----:B----4-:R-:W4:Y:S02]  /*0c90*/  MUFU.RCP R10, R10 ;  /* 0x0000000a000a7308 */ /* 0x010f240000001000 */
[----:B----4-:R-:W-:-:S06]  /*0ca0*/  IADD3 R10, PT, PT, R10, 0xffffffe, RZ ;  /* 0x0ffffffe0a0a7810 */ /* 0x010fcc0007ffe0ff */
[----:B------:R-:W2:Y:S02]  /*0cb0*/  F2I.FTZ.U32.TRUNC.NTZ R11, R10 ;  /* 0x0000000a000b7305 */ /* 0x000ea4000021f000 */
[----:B--2---:R-:W-:Y:S01]  /*0cc0*/  IMAD.MOV R7, RZ, RZ, -R11 ;  /* 0x000000ffff077224 */ /* 0x004fe200078e0a0b */
        /* <DEDUP_REMOVED lines=9> */
[----:B------:R-:W-:Y:S01]  /*0d60*/  @!P0 IADD3 R7, PT, PT, R7, -R4, RZ ;  /* 0x8000000407078210 */ /* 0x000fe20007ffe0ff */
[----:B------:R-:W-:-:S03]  /*0d70*/  @!P0 VIADD R10, R10, 0x1 ;  /* 0x000000010a0a8836 */ /* 0x000fc60000000000 */
[----:B------:R-:W-:Y:S02]  /*0d80*/  ISETP.GE.U32.AND P1, PT, R7, R4, PT ;  /* 0x000000040700720c */ /* 0x000fe40003f26070 */
[-C--:B------:R-:W-:Y:S02]  /*0d90*/  LOP3.LUT R4, R0, R12.reuse, RZ, 0x3c, !PT ;  /* 0x0000000c00047212 */ /* 0x080fe400078e3cff */
[----:B------:R-:W-:Y:S02]  /*0da0*/  LOP3.LUT R12, RZ, R12, RZ, 0x33, !PT ;  /* 0x0000000cff0c7212 */ /* 0x000fe400078e33ff */
[----:B------:R-:W-:Y:S02]  /*0db0*/  ISETP.GE.AND P4, PT, R4, RZ, PT ;  /* 0x000000ff0400720c */ /* 0x000fe40003f86270 */
[----:B------:R-:W-:-:S05]  /*0dc0*/  SHF.R.S32.HI R4, RZ, 0x1f, R5 ;  /* 0x0000001fff047819 */ /* 0x000fca0000011405 */
[----:B------:R-:W-:Y:S02]  /*0dd0*/  @P1 IADD3 R10, PT, PT, R10, 0x1, RZ ;  /* 0x000000010a0a1810 */ /* 0x000fe40007ffe0ff */
[----:B---3--:R-:W-:Y:S01]  /*0de0*/  SHF.R.S32.HI R8, RZ, 0x1f, R6 ;  /* 0x0000001fff087819 */ /* 0x008fe20000011406 */
        /* <DEDUP_REMOVED lines=11> */
[----:B------:R-:W-:Y:S02]  /*0ea0*/  IMAD.MOV.U32 R7, RZ, RZ, R10 ;  /* 0x000000ffff077224 */ /* 0x000fe400078e000a */
[----:B------:R-:W-:Y:S02]  /*0eb0*/  IMAD.MOV.U32 R8, RZ, RZ, R6 ;  /* 0x000000ffff087224 */ /* 0x000fe400078e0006 */
[-C--:B------:R-:W-:Y:S01]  /*0ec0*/  IMAD R6, R4, R2.reuse, RZ ;  /* 0x0000000204067224 */ /* 0x080fe200078e02ff */
[----:B------:R-:W-:Y:S01]  /*0ed0*/  @!P4 IADD3 R7, PT, PT, -R7, RZ, RZ ;  /* 0x000000ff0707c210 */ /* 0x000fe20007ffe1ff */
[----:B------:R-:W-:-:S03]  /*0ee0*/  IMAD.WIDE.U32 R16, R5, R2, R16 ;  /* 0x0000000205107225 */ /* 0x000fc600078e0010 */
[----:B------:R-:W-:Y:S01]  /*0ef0*/  SEL R7, R12, R7, !P2 ;  /* 0x000000070c077207 */ /* 0x000fe20005000000 */
        /* <DEDUP_REMOVED lines=13> */
[----:B------:R-:W-:-:S04]  /*0fd0*/  IMAD.WIDE.U32 R8, R7, UR10, R8 ;  /* 0x0000000a07087c25 */ /* 0x000fc8000f8e0008 */
[C---:B------:R-:W-:Y:S02]  /*0fe0*/  IMAD R5, R7.reuse, UR11, R5 ;  /* 0x0000000b07057c24 */ /* 0x040fe4000f8e0205 */
[----:B------:R-:W-:-:S03]  /*0ff0*/  IMAD R4, R7, UR9, R4 ;  /* 0x0000000907047c24 */ /* 0x000fc6000f8e0204 */
[----:B------:R-:W-:Y:S01]  /*1000*/  IADD3 R6, PT, PT, R9, R5, RZ ;  /* 0x0000000509067210 */ /* 0x000fe20007ffe0ff */
[----:B------:R-:W-:Y:S01]  /*1010*/  IMAD.IADD R7, R17, 0x1, R4 ;  /* 0x0000000111077824 */ /* 0x000fe200078e0204 */
[----:B------:R-:W-:Y:S06]  /*1020*/  BRA `(.L_x_1683) ;  /* 0x00000004007c7947 */ /* 0x000fec0003800000 */
.L_x_1682:
[----:B------:R-:W-:-:S13]  /*1030*/  ISETP.NE.AND P0, PT, R5, -0x1, PT ;  /* 0xffffffff0500780c */ /* 0x000fda0003f05270 */
[----:B------:R-:W-:Y:S05]  /*1040*/  @P0 BRA `(.L_x_1684) ;  /* 0x00000000003c0947 */ /* 0x000fea0003800000 */
[----:B------:R-:W2:Y:S01]  /*1050*/  LDC.64 R2, c[0x0][0x3b8] ;  /* 0x0000ee00ff027b82 */ /* 0x000ea20000000a00 */
[----:B------:R-:W3:Y:S01]  /*1060*/  LDCU.64 UR4, c[0x0][0x3a0] ;  /* 0x00007400ff0477ac */ /* 0x000ee20008000a00 */
[----:B------:R-:W-:Y:S02]  /*1070*/  SHF.R.S32.HI R8, RZ, 0x1f, R4 ;  /* 0x0000001fff087819 */ /* 0x000fe40000011404 */
[----:B-1---5:R-:W-:-:S05]  /*1080*/  SHF.R.S32.HI R7, RZ, 0x1f, R6 ;  /* 0x0000001fff077819 */ /* 0x022fca0000011406 */
        /* <DEDUP_REMOVED lines=10> */
[----:B------:R-:W-:Y:S05]  /*1130*/  BRA `(.L_x_1685) ;  /* 0x0000000000187947 */ /* 0x000fea0003800000 */
.L_x_1684:
[----:B------:R-:W2:Y:S01]  /*1140*/  LDC.64 R2, c[0x0][0x3b8] ;  /* 0x0000ee00ff027b82 */ /* 0x000ea20000000a00 */
[----:B------:R-:W-:-:S05]  /*1150*/  IADD3 R10, PT, PT, R4, R5, RZ ;  /* 0x00000005040a7210 */ /* 0x000fca0007ffe0ff */
[C---:B--2---:R-:W-:Y:S02]  /*1160*/  IMAD R9, R10.reuse, R3, RZ ;  /* 0x000000030a097224 */ /* 0x044fe400078e02ff */
[----:B------:R-:W-:-:S05]  /*1170*/  IMAD.WIDE.U32 R10, R10, R2, RZ ;  /* 0x000000020a0a7225 */ /* 0x000fca00078e00ff */
[----:B------:R-:W-:Y:S02]  /*1180*/  IADD3 R9, PT, PT, R11, R9, RZ ;  /* 0x000000090b097210 */ /* 0x000fe40007ffe0ff */
[----:B------:R-:W-:Y:S02]  /*1190*/  MOV R11, R10 ;  /* 0x0000000a000b7202 */ /* 0x000fe40000000f00 */
.L_x_1685:
        /* <DEDUP_REMOVED lines=14> */
[----:B------:R-:W-:Y:S06]  /*1280*/  BRA `(.L_x_1687) ;  /* 0x0000000000187947 */ /* 0x000fec0003800000 */
.L_x_1686:
[----:B------:R-:W2:Y:S01]  /*1290*/  LDC.64 R68, c[0x0][0x3c0] ;  /* 0x0000f000ff447b82 */ /* 0x000ea20000000a00 */
[----:B------:R-:W-:-:S05]  /*12a0*/  IADD3 R4, PT, PT, R4, R5, RZ ;  /* 0x0000000504047210 */ /* 0x000fca0007ffe0ff */
[C---:B--2---:R-:W-:Y:S02]  /*12b0*/  IMAD R13, R4.reuse, R69, RZ ;  /* 0x00000045040d7224 */ /* 0x044fe400078e02ff */
[----:B------:R-:W-:-:S05]  /*12c0*/  IMAD.WIDE.U32 R4, R4, R68, RZ ;  /* 0x0000004404047225 */ /* 0x000fca00078e00ff */
[----:B------:R-:W-:Y:S02]  /*12d0*/  IADD3 R13, PT, PT, R5, R13, RZ ;  /* 0x0000000d050d7210 */ /* 0x000fe40007ffe0ff */
[----:B------:R-:W-:-:S07]  /*12e0*/  MOV R15, R4 ;  /* 0x00000004000f7202 */ /* 0x000fce0000000f00 */
.L_x_1687:
[----:B------:R-:W2:Y:S01]  /*12f0*/  LDC R12, c[0x0][0x3e8] ;  /* 0x0000fa00ff0c7b82 */ /* 0x000ea20000000800 */
[----:B------:R-:W-:Y:S01]  /*1300*/  LEA R8, R41, 0xffffff00, 0x8 ;  /* 0xffffff0029087811 */ /* 0x000fe200078e40ff */
[----:B------:R-:W-:Y:S01]  /*1310*/  IMAD.MOV.U32 R21, RZ, RZ, R13 ;  /* 0x000000ffff157224 */ /* 0x000fe200078e000d */
[----:B------:R-:W-:Y:S01]  /*1320*/  MOV R20, R15 ;  /* 0x0000000f00147202 */ /* 0x000fe20000000f00 */
[----:B------:R-:W-:Y:S01]  /*1330*/  IMAD.MOV.U32 R19, RZ, RZ, R9 ;  /* 0x000000ffff137224 */ /* 0x000fe200078e0009 */
[----:B------:R-:W-:Y:S02]  /*1340*/  MOV R18, R11 ;  /* 0x0000000b00127202 */ /* 0x000fe40000000f00 */
[----:B------:R-:W-:Y:S01]  /*1350*/  CS2R R180, SRZ ;  /* 0x0000000000b47805 */ /* 0x000fe2000001ff00 */
[----:B------:R-:W-:-:S04]  /*1360*/  IMAD.WIDE.U32 R20, R8, R68, R20 ;  /* 0x0000004408147225 */ /* 0x000fc800078e0014 */
[----:B------:R-:W-:-:S04]  /*1370*/  IMAD.WIDE.U32 R18, R8, R2, R18 ;  /* 0x0000000208127225 */ /* 0x000fc800078e0012 */
[----:B------:R-:W-:Y:S01]  /*1380*/  IMAD R19, R8, R3, R19 ;  /* 0x0000000308137224 */ /* 0x000fe200078e0213 */
[----:B--2---:R-:W-:Y:S02]  /*1390*/  IABS R4, R12 ;  /* 0x0000000c00047213 */ /* 0x004fe40000000000 */
[----:B------:R-:W-:Y:S02]  /*13a0*/  ISETP.NE.AND P2, PT, R12, RZ, PT ;  /* 0x000000ff0c00720c */ /* 0x000fe40003f45270 */
[----:B------:R-:W2:Y:S08]  /*13b0*/  I2F.RP R16, R4 ;  /* 0x0000000400107306 */ /* 0x000eb00000209400 */
[----:B--2---:R-:W2:Y:S02]  /*13c0*/  MUFU.RCP R16, R16 ;  /* 0x0000001000107308 */ /* 0x004ea40000001000 */
[----:B--2---:R-:W-:-:S06]  /*13d0*/  IADD3 R16, PT, PT, R16, 0xffffffe, RZ ;  /* 0x0ffffffe10107810 */ /* 0x004fcc0007ffe0ff */
[----:B------:R-:W2:Y:S02]  /*13e0*/  F2I.FTZ.U32.TRUNC.NTZ R17, R16 ;  /* 0x0000001000117305 */ /* 0x000ea4000021f000 */
[----:B--2---:R-:W-:Y:S01]  /*13f0*/  IMAD.MOV R5, RZ, RZ, -R17 ;  /* 0x000000ffff057224 */ /* 0x004fe200078e0a11 */
[----:B------:R-:W-:-:S03]  /*1400*/  MOV R16, RZ ;  /* 0x000000ff00107202 */ /* 0x000fc60000000f00 */
[----:B-----5:R-:W-:Y:S01]  /*1410*/  IMAD R6, R5, R4, RZ ;  /* 0x0000000405067224 */ /* 0x020fe200078e02ff */
[----:B------:R-:W-:-:S03]  /*1420*/  IABS R5, R0 ;  /* 0x0000000000057213 */ /* 0x000fc60000000000 */
[----:B------:R-:W-:-:S04]  /*1430*/  IMAD.HI.U32 R10, R17, R6, R16 ;  /* 0x00000006110a7227 */ /* 0x000fc800078e0010 */
[----:B------:R-:W-:Y:S02]  /*1440*/  IMAD.MOV.U32 R6, RZ, RZ, R5 ;  /* 0x000000ffff067224 */ /* 0x000fe400078e0005 */
[----:B------:R-:W-:Y:S02]  /*1450*/  IMAD R17, R8, R69, R21 ;  /* 0x0000004508117224 */ /* 0x000fe400078e0215 */
[----:B------:R-:W-:-:S05]  /*1460*/  IMAD.HI.U32 R10, R10, R6, RZ ;  /* 0x000000060a0a7227 */ /* 0x000fca00078e00ff */
[----:B------:R-:W-:-:S05]  /*1470*/  IADD3 R5, PT, PT, -R10, RZ, RZ ;  /* 0x000000ff0a057210 */ /* 0x000fca0007ffe1ff */
[C---:B------:R-:W-:Y:S02]  /*1480*/  IMAD R5, R4.reuse, R5, R6 ;  /* 0x0000000504057224 */ /* 0x040fe400078e0206 */
[----:B-1----:R-:W1:Y:S03]  /*1490*/  LDC.64 R6, c[0x0][0x3d8] ;  /* 0x0000f600ff067b82 */ /* 0x002e660000000a00 */
[----:B------:R-:W-:-:S13]  /*14a0*/  ISETP.GT.U32.AND P0, PT, R4, R5, PT ;  /* 0x000000050400720c */ /* 0x000fda0003f04070 */
[----:B------:R-:W-:Y:S01]  /*14b0*/  @!P0 IMAD.IADD R5, R5, 0x1, -R4 ;  /* 0x0000000105058824 */ /* 0x000fe200078e0a04 */
[----:B------:R-:W-:-:S04]  /*14c0*/  @!P0 IADD3 R10, PT, PT, R10, 0x1, RZ ;  /* 0x000000010a0a8810 */ /* 0x000fc80007ffe0ff */
[----:B------:R-:W-:Y:S02]  /*14d0*/  ISETP.GE.U32.AND P1, PT, R5, R4, PT ;  /* 0x000000040500720c */ /* 0x000fe40003f26070 */
[-C--:B------:R-:W-:Y:S02]  /*14e0*/  LOP3.LUT R4, R0, R12.reuse, RZ, 0x3c, !PT ;  /* 0x0000000c00047212 */ /* 0x080fe400078e3cff */
[----:B------:R-:W-:Y:S02]  /*14f0*/  LOP3.LUT R12, RZ, R12, RZ, 0x33, !PT ;  /* 0x0000000cff0c7212 */ /* 0x000fe400078e33ff */
[----:B------:R-:W-:Y:S02]  /*1500*/  ISETP.GE.AND P4, PT, R4, RZ, PT ;  /* 0x000000ff0400720c */ /* 0x000fe40003f86270 */
[----:B------:R-:W2:Y:S05]  /*1510*/  LDC.64 R4, c[0x0][0x3d0] ;  /* 0x0000f400ff047b82 */ /* 0x000eaa0000000a00 */
[----:B------:R-:W-:-:S05]  /*1520*/  @P1 VIADD R10, R10, 0x1 ;  /* 0x000000010a0a1836 */ /* 0x000fca0000000000 */
[----:B------:R-:W-:-:S05]  /*1530*/  MOV R16, R10 ;  /* 0x0000000a00107202 */ /* 0x000fca0000000f00 */
[----:B------:R-:W-:-:S05]  /*1540*/  @!P4 IMAD.MOV R16, RZ, RZ, -R16 ;  /* 0x000000ffff10c224 */ /* 0x000fca00078e0a10 */
[----:B------:R-:W-:Y:S02]  /*1550*/  SEL R11, R12, R16, !P2 ;  /* 0x000000100c0b7207 */ /* 0x000fe40005000000 */
[----:B------:R-:W-:Y:S02]  /*1560*/  MOV R16, R20 ;  /* 0x0000001400107202 */ /* 0x000fe40000000f00 */
[----:B------:R-:W-:Y:S01]  /*1570*/  SHF.R.S32.HI R9, RZ, 0x1f, R11 ;  /* 0x0000001fff097819 */ /* 0x000fe2000001140b */
[----:B--2---:R-:W-:-:S04]  /*1580*/  IMAD.WIDE.U32 R18, R11, R4, R18 ;  /* 0x000000040b127225 */ /* 0x004fc800078e0012 */
[C---:B-1----:R-:W-:Y:S02]  /*1590*/  IMAD R8, R9.reuse, R6, RZ ;  /* 0x0000000609087224 */ /* 0x042fe400078e02ff */
[----:B------:R-:W-:Y:S02]  /*15a0*/  IMAD R9, R9, R4, RZ ;  /* 0x0000000409097224 */ /* 0x000fe400078e02ff */
[----:B------:R-:W-:-:S04]  /*15b0*/  IMAD.WIDE.U32 R16, R11, R6, R16 ;  /* 0x000000060b107225 */ /* 0x000fc800078e0010 */
[C---:B------:R-:W-:Y:S01]  /*15c0*/  IMAD R7, R11.reuse, R7, R8 ;  /* 0x000000070b077224 */ /* 0x040fe200078e0208 */
[----:B------:R-:W-:Y:S01]  /*15d0*/  MOV R8, R16 ;  /* 0x0000001000087202 */ /* 0x000fe20000000f00 */
[----:B------:R-:W-:Y:S01]  /*15e0*/  IMAD R5, R11, R5, R9 ;  /* 0x000000050b057224 */ /* 0x000fe200078e0209 */
[----:B------:R-:W-:Y:S01]  /*15f0*/  MOV R11, R18 ;  /* 0x00000012000b7202 */ /* 0x000fe20000000f00 */
[----:B------:R-:W-:-:S03]  /*1600*/  IMAD.IADD R6, R17, 0x1, R7 ;  /* 0x0000000111067824 */ /* 0x000fc600078e0207 */
[----:B------:R-:W-:-:S07]  /*1610*/  IADD3 R7, PT, PT, R19, R5, RZ ;  /* 0x0000000513077210 */ /* 0x000fce0007ffe0ff */
.L_x_1683:
[----:B------:R-:W-:Y:S01]  /*1620*/  IMAD.MOV.U32 R9, RZ, RZ, RZ ;  /* 0x000000ffff097224 */ /* 0x000fe200078e00ff */
[----:B------:R-:W-:Y:S01]  /*1630*/  ISETP.NE.AND P0, PT, R170, -0x1, PT ;  /* 0xffffffffaa00780c */ /* 0x000fe20003f05270 */
[----:B------:R-:W1:Y:S01]  /*1640*/  LDC.64 R102, c[0x0][0x3b0] ;  /* 0x0000ec00ff667b82 */ /* 0x000e620000000a00 */
[C---:B------:R-:W-:Y:S01]  /*1650*/  IMAD.SHL.U32 R44, R49.reuse, 0x8, RZ ;  /* 0x00000008312c7824 */ /* 0x040fe200078e00ff */
[----:B------:R-:W2:Y:S02]  /*1660*/  LDCU.64 UR4, c[0x0][0x3c8] ;  /* 0x00007900ff0477ac */ /* 0x000ea40008000a00 */
[----:B------:R3:W5:Y:S01]  /*1670*/  @P5 LDG.E R9, desc[UR6][R104.64] ;  /* 0x0000000668095981 */ /* 0x000762000c1e1900 */
[----:B------:R-:W-:Y:S01]  /*1680*/  SHF.R.U32.HI R178, RZ, 0x2, R49 ;  /* 0x00000002ffb27819 */ /* 0x000fe20000011631 */
[----:B------:R-:W4:Y:S01]  /*1690*/  LDCU.64 UR8, c[0x0][0x388] ;  /* 0x00007100ff0877ac */ /* 0x000f220008000a00 */
[----:B------:R-:W-:Y:S01]  /*16a0*/  LOP3.LUT R148, R44, 0x18, RZ, 0xc0, !PT ;  /* 0x000000182c947812 */ /* 0x000fe200078ec0ff */
[----:B------:R-:W-:Y:S01]  /*16b0*/  IMAD.SHL.U32 R97, R49, 0x4, RZ ;  /* 0x0000000431617824 */ /* 0x000fe200078e00ff */
[----:B------:R-:W-:Y:S01]  /*16c0*/  SHF.L.U64.HI R46, R2, 0x5, R3 ;  /* 0x00000005022e7819 */ /* 0x000fe20000010203 */
[----:B------:R-:W-:Y:S01]  /*16d0*/  IMAD.MOV.U32 R179, RZ, RZ, RZ ;  /* 0x000000ffffb37224 */ /* 0x000fe200078e00ff */
[----:B------:R-:W-:Y:S01]  /*16e0*/  IADD3 R18, P1, PT, R148, R11, RZ ;  /* 0x0000000b94127210 */ /* 0x000fe20007f3e0ff */
[----:B------:R-:W2:Y:S01]  /*16f0*/  @!P0 LDC.64 R4, c[0x0][0x398] ;  /* 0x0000e600ff048b82 */ /* 0x000ea20000000a00 */
[----:B------:R-:W-:Y:S01]  /*1700*/  SHF.L.U32 R47, R2, 0x5, RZ ;  /* 0x00000005022f7819 */ /* 0x000fe200000006ff */
[----:B------:R-:W-:Y:S01]  /*1710*/  IMAD.WIDE.U32 R14, R14, 0x40, R178 ;  /* 0x000000400e0e7825 */ /* 0x000fe200078e00b2 */
[----:B------:R-:W-:-:S02]  /*1720*/  LOP3.LUT R97, R97, 0xc, RZ, 0xc0, !PT ;  /* 0x0000000c61617812 */ /* 0x000fc400078ec0ff */
[-C--:B------:R-:W-:Y:S01]  /*1730*/  LOP3.LUT R181, R181, R180.reuse, RZ, 0x3c, !PT ;  /* 0x000000b4b5b57212 */ /* 0x080fe200078e3cff */
[----:B------:R-:W-:Y:S01]  /*1740*/  IMAD.X R19, RZ, RZ, R7, P1 ;  /* 0x000000ffff137224 */ /* 0x000fe200008e0607 */
[----:B------:R-:W-:Y:S01]  /*1750*/  SHF.L.U32 R42, R41, 0x8, RZ ;  /* 0x00000008292a7819 */ /* 0x000fe200000006ff */
[----:B------:R-:W4:Y:S01]  /*1760*/  LDC R11, c[0x0][0x450] ;  /* 0x00011400ff0b7b82 */ /* 0x000f220000000800 */
[----:B------:R-:W-:Y:S01]  /*1770*/  LOP3.LUT R180, R181, R180, RZ, 0x3c, !PT ;  /* 0x000000b4b5b47212 */ /* 0x000fe200078e3cff */
[----:B------:R-:W-:Y:S01]  /*1780*/  IMAD.WIDE.U32 R18, R178, R2, R18 ;  /* 0x00000002b2127225 */ /* 0x000fe200078e0012 */
[----:B------:R-:W-:Y:S02]  /*1790*/  SHF.R.S32.HI R2, RZ, 0x1f, R45 ;  /* 0x0000001fff027819 */ /* 0x000fe4000001142d */
[----:B------:R-:W-:Y:S01]  /*17a0*/  SHF.L.U64.HI R48, R68, 0x5, R69 ;  /* 0x0000000544307819 */ /* 0x000fe20000010245 */
[----:B-1----:R-:W-:Y:S01]  /*17b0*/  IMAD R53, R15, R102, RZ ;  /* 0x000000660f357224 */ /* 0x002fe200078e02ff */
[----:B------:R-:W-:Y:S01]  /*17c0*/  LEA.HI R2, R2, R45, RZ, 0x8 ;  /* 0x0000002d02027211 */ /* 0x000fe200078f40ff */
[----:B------:R-:W-:Y:S01]  /*17d0*/  VIADD R52, R42, 0xffffff00 ;  /* 0xffffff002a347836 */ /* 0x000fe20000000000 */
[----:B------:R-:W-:Y:S01]  /*17e0*/  LOP3.LUT R99, R44, 0x20, RZ, 0xc0, !PT ;  /* 0x000000202c637812 */ /* 0x000fe200078ec0ff */
[----:B------:R-:W-:Y:S01]  /*17f0*/  IMAD R53, R14, R103, R53 ;  /* 0x000000670e357224 */ /* 0x000fe200078e0235 */
[----:B------:R-:W-:-:S02]  /*1800*/  SHF.R.S32.HI R51, RZ, 0x8, R2 ;  /* 0x00000008ff337819 */ /* 0x000fc40000011402 */
[----:B------:R-:W-:Y:S01]  /*1810*/  LOP3.LUT R181, R181, R180, RZ, 0x3c, !PT ;  /* 0x000000b4b5b57212 */ /* 0x000fe200078e3cff */
[----:B--2---:R-:W-:-:S04]  /*1820*/  @!P0 IMAD.WIDE.U32 R16, R171, R4, RZ ;  /* 0x00000004ab108225 */ /* 0x004fc800078e00ff */
[----:B------:R-:W-:Y:S02]  /*1830*/  @!P0 IMAD R5, R171, R5, R17 ;  /* 0x00000005ab058224 */ /* 0x000fe400078e0211 */
[----:B------:R-:W-:Y:S02]  /*1840*/  @!P0 IMAD.MOV.U32 R4, RZ, RZ, R16 ;  /* 0x000000ffff048224 */ /* 0x000fe400078e0010 */
[----:B------:R-:W-:Y:S01]  /*1850*/  @P0 IMAD.WIDE.U32 R16, R170, R102, RZ ;  /* 0x00000066aa100225 */ /* 0x000fe200078e00ff */
[----:B----4-:R-:W-:-:S03]  /*1860*/  LEA.HI R11, R11, R11, RZ, 0x1 ;  /* 0x0000000b0b0b7211 */ /* 0x010fc600078f08ff */
[----:B------:R-:W-:Y:S01]  /*1870*/  @P0 IMAD R5, R170, R103, R17 ;  /* 0x00000067aa050224 */ /* 0x000fe200078e0211 */
[----:B------:R-:W-:Y:S02]  /*1880*/  @P0 MOV R4, R16 ;  /* 0x0000001000040202 */ /* 0x000fe40000000f00 */
[C---:B------:R-:W-:Y:S02]  /*1890*/  IADD3 R16, P0, PT, R148.reuse, R8, RZ ;  /* 0x0000000894107210 */ /* 0x040fe40007f1e0ff */
[----:B------:R-:W-:Y:S02]  /*18a0*/  IADD3 R4, P3, PT, R148, R4, RZ ;  /* 0x0000000494047210 */ /* 0x000fe40007f7e0ff */
[----:B------:R-:W-:Y:S01]  /*18b0*/  IADD3.X R17, PT, PT, RZ, R6, RZ, P0, !PT ;  /* 0x00000006ff117210 */ /* 0x000fe200007fe4ff */
[----:B------:R-:W-:Y:S01]  /*18c0*/  IMAD.SHL.U32 R6, R18, 0x2, RZ ;  /* 0x0000000212067824 */ /* 0x000fe200078e00ff */
[----:B------:R-:W-:Y:S01]  /*18d0*/  SHF.R.S32.HI R11, RZ, 0x1, R11 ;  /* 0x00000001ff0b7819 */ /* 0x000fe2000001140b */
[----:B------:R-:W-:-:S02]  /*18e0*/  IMAD.X R5, RZ, RZ, R5, P3 ;  /* 0x000000ffff057224 */ /* 0x000fc400018e0605 */
[----:B------:R-:W-:Y:S01]  /*18f0*/  IMAD.WIDE.U32 R16, R178, R68, R16 ;  /* 0x00000044b2107225 */ /* 0x000fe200078e0010 */
[----:B------:R-:W-:-:S03]  /*1900*/  IADD3 R6, P1, PT, R6, UR8, RZ ;  /* 0x0000000806067c10 */ /* 0x000fc6000ff3e0ff */
[----:B------:R-:W-:Y:S01]  /*1910*/  IMAD.WIDE.U32 R4, R0, UR4, R4 ;  /* 0x0000000400047c25 */ /* 0x000fe2000f8e0004 */
[----:B------:R-:W-:-:S03]  /*1920*/  MOV R175, R6 ;  /* 0x0000000600af7202 */ /* 0x000fc60000000f00 */
[----:B------:R-:W-:Y:S01]  /*1930*/  IMAD R5, R0, UR5, R5 ;  /* 0x0000000500057c24 */ /* 0x000fe2000f8e0205 */
[----:B------:R-:W1:Y:S01]  /*1940*/  LDCU.64 UR4, c[0x0][0x390] ;  /* 0x00007200ff0477ac */ /* 0x000e620008000a00 */
[----:B------:R-:W-:Y:S02]  /*1950*/  IMAD R7, R178, R69, R17 ;  /* 0x00000045b2077224 */ /* 0x000fe400078e0211 */
[----:B------:R-:W-:Y:S02]  /*1960*/  IMAD.SHL.U32 R8, R16, 0x2, RZ ;  /* 0x0000000210087824 */ /* 0x000fe400078e00ff */
[----:B------:R-:W-:Y:S01]  /*1970*/  IMAD R0, R178, R3, R19 ;  /* 0x00000003b2007224 */ /* 0x000fe200078e0213 */
[----:B------:R-:W-:Y:S01]  /*1980*/  SHF.L.U64.HI R7, R16, 0x1, R7 ;  /* 0x0000000110077819 */ /* 0x000fe20000010207 */
[----:B------:R-:W-:Y:S02]  /*1990*/  IMAD R98, R178, R11, R97 ;  /* 0x0000000bb2627224 */ /* 0x000fe400078e0261 */
[----:B------:R-:W-:Y:S01]  /*19a0*/  IMAD.WIDE.U32 R102, R14, R102, R4 ;  /* 0x000000660e667225 */ /* 0x000fe200078e0004 */
[----:B------:R-:W-:-:S02]  /*19b0*/  SHF.L.U64.HI R0, R18, 0x1, R0 ;  /* 0x0000000112007819 */ /* 0x000fc40000010200 */
[--C-:B------:R-:W-:Y:S01]  /*19c0*/  SHF.R.S32.HI R79, RZ, 0x1f, R98.reuse ;  /* 0x0000001fff4f7819 */ /* 0x100fe20000011462 */
[----:B------:R-:W-:Y:S01]  /*19d0*/  IMAD.IADD R97, R97, 0x1, R98 ;  /* 0x0000000161617824 */ /* 0x000fe200078e0262 */
[----:B------:R-:W-:Y:S01]  /*19e0*/  IADD3.X R0, PT, PT, R0, UR9, RZ, P1, !PT ;  /* 0x0000000900007c10 */ /* 0x000fe20008ffe4ff */
[----:B------:R-:W-:Y:S02]  /*19f0*/  IMAD.SHL.U32 R68, R68, 0x20, RZ ;  /* 0x0000002044447824 */ /* 0x000fe400078e00ff */
[----:B------:R-:W-:Y:S01]  /*1a00*/  IMAD.IADD R53, R103, 0x1, R53 ;  /* 0x0000000167357824 */ /* 0x000fe200078e0235 */
[----:B-1----:R-:W-:Y:S01]  /*1a10*/  IADD3 R8, P0, PT, R8, UR4, RZ ;  /* 0x0000000408087c10 */ /* 0x002fe2000ff1e0ff */
[----:B------:R-:W-:Y:S01]  /*1a20*/  IMAD.MOV.U32 R174, RZ, RZ, R0 ;  /* 0x000000ffffae7224 */ /* 0x000fe200078e0000 */
[----:B------:R-:W-:Y:S02]  /*1a30*/  SHF.R.S32.HI R78, RZ, 0x1f, R97 ;  /* 0x0000001fff4e7819 */ /* 0x000fe40000011461 */
[----:B------:R-:W-:Y:S01]  /*1a40*/  IADD3.X R7, PT, PT, R7, UR5, RZ, P0, !PT ;  /* 0x0000000507077c10 */ /* 0x000fe200087fe4ff */
[----:B------:R-:W-:Y:S01]  /*1a50*/  IMAD.MOV.U32 R177, RZ, RZ, R8 ;  /* 0x000000ffffb17224 */ /* 0x000fe200078e0008 */
[----:B------:R-:W-:-:S02]  /*1a60*/  ISETP.GE.AND P0, PT, R51, R41, PT ;  /* 0x000000293300720c */ /* 0x000fc40003f06270 */
[----:B------:R-:W-:-:S11]  /*1a70*/  MOV R176, R7 ;  /* 0x0000000700b07202 */ /* 0x000fd60000000f00 */
[----:B---3--:R-:W-:Y:S05]  /*1a80*/  @P0 BRA `(.L_x_1688) ;  /* 0x0000006800340947 */ /* 0x008fea0003800000 */
[----:B------:R-:W1:Y:S01]  /*1a90*/  LDC.64 R4, c[0x0][0x4a0] ;  /* 0x00012800ff047b82 */ /* 0x000e620000000a00 */
[----:B------:R-:W2:Y:S01]  /*1aa0*/  LDCU.128 UR16, c[0x0][0x4b0] ;  /* 0x00009600ff1077ac */ /* 0x000ea20008000c00 */
[----:B------:R-:W-:Y:S01]  /*1ab0*/  IMAD.MOV.U32 R149, RZ, RZ, RZ ;  /* 0x000000ffff957224 */ /* 0x000fe200078e00ff */
[C---:B------:R-:W-:Y:S01]  /*1ac0*/  SHF.L.U32 R96, R11.reuse, 0x5, RZ ;  /* 0x000000050b607819 */ /* 0x040fe200000006ff */
[----:B------:R-:W-:Y:S01]  /*1ad0*/  @!P4 IMAD.MOV R10, RZ, RZ, -R10 ;  /* 0x000000ffff0ac224 */ /* 0x000fe200078e0a0a */
[----:B------:R-:W3:Y:S01]  /*1ae0*/  LDCU.128 UR8, c[0x0][0x490] ;  /* 0x00009200ff0877ac */ /* 0x000ee20008000c00 */
[----:B-----5:R-:W-:Y:S01]  /*1af0*/  IMAD.IADD R30, R52, 0x1, R9 ;  /* 0x00000001341e7824 */ /* 0x020fe200078e0209 */
[----:B------:R-:W-:Y:S01]  /*1b00*/  SHF.R.S32.HI R9, RZ, 0x1f, R45 ;  /* 0x0000001fff097819 */ /* 0x000fe2000001142d */
[----:B------:R-:W4:Y:S01]  /*1b10*/  LDC.64 R2, c[0x0][0x4a8] ;  /* 0x00012a00ff027b82 */ /* 0x000f220000000a00 */
[----:B------:R-:W4:Y:S01]  /*1b20*/  LDCU.128 UR12, c[0x0][0x4c0] ;  /* 0x00009800ff0c77ac */ /* 0x000f220008000c00 */
[----:B------:R-:W-:Y:S01]  /*1b30*/  SEL R12, R12, R10, !P2 ;  /* 0x0000000a0c0c7207 */ /* 0x000fe20005000000 */
[----:B------:R-:W-:Y:S01]  /*1b40*/  IMAD R30, R30, R11, RZ ;  /* 0x0000000b1e1e7224 */ /* 0x000fe200078e02ff */
[C---:B------:R-:W-:Y:S01]  /*1b50*/  SHF.L.U32 R85, R11.reuse, 0x6, RZ ;  /* 0x000000060b557819 */ /* 0x040fe200000006ff */
[----:B------:R-:W4:Y:S01]  /*1b60*/  LDCU.64 UR4, c[0x0][0x488] ;  /* 0x00009100ff0477ac */ /* 0x000f220008000a00 */
[----:B------:R-:W-:Y:S01]  /*1b70*/  SHF.R.S32.HI R18, RZ, 0x1f, R12 ;  /* 0x0000001fff127819 */ /* 0x000fe2000001140c */
[C---:B------:R-:W-:Y:S01]  /*1b80*/  IMAD R89, R11.reuse, 0x60, RZ ;  /* 0x000000600b597824 */ /* 0x040fe200078e02ff */
[----:B------:R-:W-:Y:S01]  /*1b90*/  MOV R55, R8 ;  /* 0x0000000800377202 */ /* 0x000fe20000000f00 */
[----:B------:R-:W-:Y:S01]  /*1ba0*/  UMOV UR21, URZ ;  /* 0x000000ff00157c82 */ /* 0x000fe20008000000 */
[C---:B------:R-:W-:Y:S01]  /*1bb0*/  IMAD R88, R11.reuse, 0xa0, RZ ;  /* 0x000000a00b587824 */ /* 0x040fe200078e02ff */
[----:B--2---:R-:W-:Y:S01]  /*1bc0*/  USHF.L.U64.HI UR20, UR16, 0x6, UR17 ;  /* 0x0000000610147899 */ /* 0x004fe20008010211 */
[C---:B------:R-:W-:Y:S01]  /*1bd0*/  IMAD R87, R11.reuse, 0xc0, RZ ;  /* 0x000000c00b577824 */ /* 0x040fe200078e02ff */
[----:B------:R-:W-:Y:S01]  /*1be0*/  MOV R57, R6 ;  /* 0x0000000600397202 */ /* 0x000fe20000000f00 */
[----:B------:R-:W-:Y:S01]  /*1bf0*/  IMAD R86, R11, 0xe0, RZ ;  /* 0x000000e00b567824 */ /* 0x000fe200078e02ff */
[----:B------:R-:W-:Y:S01]  /*1c00*/  VIMNMX R51, PT, PT, RZ, R51, !PT ;  /* 0x00000033ff337248 */ /* 0x000fe20007fe0100 */
[----:B-1----:R-:W-:Y:S01]  /*1c10*/  IMAD.WIDE.U32 R14, R171, R4, R148 ;  /* 0x00000004ab0e7225 */ /* 0x002fe200078e0094 */
[----:B------:R-:W-:-:S02]  /*1c20*/  IADD3 R95, PT, PT, R178, 0x40, RZ ;  /* 0x00000040b25f7810 */ /* 0x000fc40007ffe0ff */
[C---:B------:R-:W-:Y:S01]  /*1c30*/  IADD3 R93, PT, PT, R178.reuse, 0x80, RZ ;  /* 0x00000080b25d7810 */ /* 0x040fe20007ffe0ff */
[C---:B------:R-:W-:Y:S01]  /*1c40*/  IMAD R15, R171.reuse, R5, R15 ;  /* 0x00000005ab0f7224 */ /* 0x040fe200078e020f */
[----:B------:R-:W-:Y:S01]  /*1c50*/  IADD3 R91, PT, PT, R178, 0xc0, RZ ;  /* 0x000000c0b25b7810 */ /* 0x000fe20007ffe0ff */
[C---:B---3--:R-:W-:Y:S01]  /*1c60*/  IMAD.WIDE.U32 R4, R171.reuse, UR10, R148 ;  /* 0x0000000aab047c25 */ /* 0x048fe2000f8e0094 */
[----:B------:R-:W-:Y:S02]  /*1c70*/  MOV R81, R52 ;  /* 0x0000003400517202 */ /* 0x000fe40000000f00 */
[----:B----4-:R-:W-:Y:S01]  /*1c80*/  SHF.L.U64.HI R69, R2, 0x5, R3 ;  /* 0x0000000502457819 */ /* 0x010fe20000010203 */
[----:B------:R-:W-:Y:S01]  /*1c90*/  IMAD.WIDE.U32 R14, R52, UR16, R14 ;  /* 0x00000010340e7c25 */ /* 0x000fe2000f8e000e */
[----:B------:R-:W-:Y:S02]  /*1ca0*/  SHF.L.U32 R70, R2, 0x5, RZ ;  /* 0x0000000502467819 */ /* 0x000fe400000006ff */
[----:B------:R-:W-:Y:S01]  /*1cb0*/  SHF.R.S32.HI R77, RZ, 0x1f, R96 ;  /* 0x0000001fff4d7819 */ /* 0x000fe20000011460 */
[----:B------:R-:W-:Y:S01]  /*1cc0*/  IMAD R16, R18, UR12, RZ ;  /* 0x0000000c12107c24 */ /* 0x000fe2000f8e02ff */
[----:B------:R-:W-:Y:S01]  /*1cd0*/  SHF.R.S32.HI R76, RZ, 0x1f, R85 ;  /* 0x0000001fff4c7819 */ /* 0x000fe20000011455 */
[----:B------:R-:W-:Y:S01]  /*1ce0*/  IMAD R15, R52, UR17, R15 ;  /* 0x00000011340f7c24 */ /* 0x000fe2000f8e020f */
[----:B------:R-:W-:Y:S01]  /*1cf0*/  SHF.R.S32.HI R75, RZ, 0x1f, R89 ;  /* 0x0000001fff4b7819 */ /* 0x000fe20000011459 */
[----:B------:R-:W-:Y:S01]  /*1d00*/  IMAD R5, R171, UR11, R5 ;  /* 0x0000000bab057c24 */ /* 0x000fe2000f8e0205 */
[----:B------:R-:W1:Y:S01]  /*1d10*/  LDCU.64 UR10, c[0x0][0x4d0] ;  /* 0x00009a00ff0a77ac */ /* 0x000e620008000a00 */
[C---:B------:R-:W-:Y:S01]  /*1d20*/  IMAD R16, R12.reuse, UR13, R16 ;  /* 0x0000000d0c107c24 */ /* 0x040fe2000f8e0210 */
[----:B------:R-:W-:Y:S01]  /*1d30*/  SHF.R.S32.HI R73, RZ, 0x1f, R88 ;  /* 0x0000001fff497819 */ /* 0x000fe20000011458 */
[----:B------:R-:W-:Y:S01]  /*1d40*/  IMAD.WIDE.U32 R14, R12, UR12, R14 ;  /* 0x0000000c0c0e7c25 */ /* 0x000fe2000f8e000e */
[----:B------:R-:W-:Y:S01]  /*1d50*/  SHF.R.S32.HI R72, RZ, 0x1f, R87 ;  /* 0x0000001fff487819 */ /* 0x000fe20000011457 */
[----:B------:R-:W2:Y:S01]  /*1d60*/  LDCU.64 UR12, c[0x0][0x4e0] ;  /* 0x00009c00ff0c77ac */ /* 0x000ea20008000a00 */
[----:B------:R-:W-:Y:S01]  /*1d70*/  SHF.R.S32.HI R71, RZ, 0x1f, R86 ;  /* 0x0000001fff477819 */ /* 0x000fe20000011456 */
[----:B------:R-:W-:Y:S01]  /*1d80*/  IMAD.WIDE.U32 R4, R52, R2, R4 ;  /* 0x0000000234047225 */ /* 0x000fe200078e0004 */
[----:B------:R-:W-:-:S03]  /*1d90*/  IADD3 R17, PT, PT, R15, R16, RZ ;  /* 0x000000100f117210 */ /* 0x000fc60007ffe0ff */
[----:B------:R-:W-:Y:S01]  /*1da0*/  IMAD.MOV.U32 R16, RZ, RZ, R14 ;  /* 0x000000ffff107224 */ /* 0x000fe200078e000e */
[----:B------:R-:W-:Y:S01]  /*1db0*/  IADD3 R14, P0, PT, -R45, R178, RZ ;  /* 0x000000b22d0e7210 */ /* 0x000fe20007f1e1ff */
[----:B------:R-:W-:Y:S02]  /*1dc0*/  IMAD R18, R18, UR18, RZ ;  /* 0x0000001212127c24 */ /* 0x000fe4000f8e02ff */
[----:B------:R-:W-:Y:S01]  /*1dd0*/  IMAD R5, R52, R3, R5 ;  /* 0x0000000334057224 */ /* 0x000fe200078e0205 */
[----:B------:R-:W-:Y:S01]  /*1de0*/  IADD3.X R9, PT, PT, RZ, ~R9, RZ, P0, !PT ;  /* 0x80000009ff097210 */ /* 0x000fe200007fe4ff */
[----:B------:R-:W-:Y:S01]  /*1df0*/  IMAD R18, R12, UR19, R18 ;  /* 0x000000130c127c24 */ /* 0x000fe2000f8e0212 */
[----:B------:R-:W-:Y:S01]  /*1e00*/  IADD3 R61, P0, PT, R30, R97, RZ ;  /* 0x000000611e3d7210 */ /* 0x000fe20007f1e0ff */
[----:B------:R-:W-:Y:S01]  /*1e10*/  IMAD.WIDE.U32 R12, R12, UR18, R4 ;  /* 0x000000120c0c7c25 */ /* 0x000fe2000f8e0004 */
[----:B------:R-:W-:Y:S01]  /*1e20*/  SHF.R.S32.HI R4, RZ, 0x1f, R30 ;  /* 0x0000001fff047819 */ /* 0x000fe2000001141e */
[----:B------:R-:W-:Y:S01]  /*1e30*/  USHF.L.U32 UR18, UR16, 0x6, URZ ;  /* 0x0000000610127899 */ /* 0x000fe200080006ff */
[----:B------:R-:W-:Y:S01]  /*1e40*/  IADD3 R30, P1, PT, R30, R98, RZ ;  /* 0x000000621e1e7210 */ /* 0x000fe20007f3e0ff */
[----:B------:R-:W-:Y:S01]  /*1e50*/  IMAD R58, R9, UR16, RZ ;  /* 0x00000010093a7c24 */ /* 0x000fe2000f8e02ff */
[----:B------:R-:W-:Y:S01]  /*1e60*/  IADD3 R19, PT, PT, R13, R18, RZ ;  /* 0x000000120d137210 */ /* 0x000fe20007ffe0ff */
[C---:B------:R-:W-:Y:S01]  /*1e70*/  IMAD.X R60, R4.reuse, 0x1, R78, P0 ;  /* 0x00000001043c7824 */ /* 0x040fe200000e064e */
[----:B------:R-:W-:Y:S01]  /*1e80*/  MOV R18, R12 ;  /* 0x0000000c00127202 */ /* 0x000fe20000000f00 */
[----:B------:R-:W-:Y:S01]  /*1e90*/  IMAD.X R4, R4, 0x1, R79, P1 ;  /* 0x0000000104047824 */ /* 0x000fe200008e064f */
[----:B------:R-:W-:Y:S01]  /*1ea0*/  USHF.L.U32 UR19, UR16, 0x8, URZ ;  /* 0x0000000810137899 */ /* 0x000fe200080006ff */
[----:B------:R-:W-:Y:S01]  /*1eb0*/  IMAD.WIDE.U32 R16, R14, UR16, R16 ;  /* 0x000000100e107c25 */ /* 0x000fe2000f8e0010 */
[----:B------:R-:W3:Y:S01]  /*1ec0*/  LDCU UR16, c[0x0][0x450] ;  /* 0x00008a00ff1077ac */ /* 0x000ee20008000800 */
[----:B------:R-:W-:-:S02]  /*1ed0*/  SHF.L.U64.HI R60, R61, 0x1, R60 ;  /* 0x000000013d3c7819 */ /* 0x000fc4000001023c */
[C---:B------:R-:W-:Y:S01]  /*1ee0*/  SHF.L.U64.HI R4, R30.reuse, 0x1, R4 ;  /* 0x000000011e047819 */ /* 0x040fe20000010204 */
[----:B------:R-:W-:Y:S01]  /*1ef0*/  IMAD.SHL.U32 R30, R30, 0x2, RZ ;  /* 0x000000021e1e7824 */ /* 0x000fe200078e00ff */
[----:B------:R-:W-:Y:S01]  /*1f00*/  LEA R59, P3, R16, UR8, 0x1 ;  /* 0x00000008103b7c11 */ /* 0x000fe2000f8608ff */
[----:B------:R-:W-:Y:S01]  /*1f10*/  IMAD R58, R14, UR17, R58 ;  /* 0x000000110e3a7c24 */ /* 0x000fe2000f8e023a */
[----:B------:R-:W4:Y:S01]  /*1f20*/  LDCU.U8 UR17, c[0x0][0x533] ;  /* 0x0000a660ff1177ac */ /* 0x000f220008000000 */
[-C--:B------:R-:W-:Y:S01]  /*1f30*/  IMAD R9, R9, R2.reuse, RZ ;  /* 0x0000000209097224 */ /* 0x080fe200078e02ff */
[----:B------:R-:W-:Y:S01]  /*1f40*/  IADD3 R12, P0, PT, R30, UR14, RZ ;  /* 0x0000000e1e0c7c10 */ /* 0x000fe2000ff1e0ff */
[----:B------:R-:W-:Y:S02]  /*1f50*/  IMAD.SHL.U32 R61, R61, 0x2, RZ ;  /* 0x000000023d3d7824 */ /* 0x000fe400078e00ff */
[----:B------:R-:W-:Y:S01]  /*1f60*/  IMAD R9, R14, R3, R9 ;  /* 0x000000030e097224 */ /* 0x000fe200078e0209 */
[----:B------:R-:W-:Y:S01]  /*1f70*/  IADD3.X R13, PT, PT, R4, UR15, RZ, P0, !PT ;  /* 0x0000000f040d7c10 */ /* 0x000fe200087fe4ff */
[----:B------:R-:W-:Y:S01]  /*1f80*/  IMAD.WIDE.U32 R14, R14, R2, R18 ;  /* 0x000000020e0e7225 */ /* 0x000fe200078e0012 */
[----:B-1----:R-:W-:-:S02]  /*1f90*/  IADD3 R30, P0, PT, R30, UR10, RZ ;  /* 0x0000000a1e1e7c10 */ /* 0x002fc4000ff1e0ff */
[----:B------:R-:W-:Y:S01]  /*1fa0*/  IADD3 R63, P1, PT, R61, UR14, RZ ;  /* 0x0000000e3d3f7c10 */ /* 0x000fe2000ff3e0ff */
[----:B------:R-:W-:Y:S01]  /*1fb0*/  IMAD.SHL.U32 R66, R2, 0x100, RZ ;  /* 0x0000010002427824 */ /* 0x000fe200078e00ff */
[----:B------:R-:W-:Y:S01]  /*1fc0*/  IADD3.X R31, PT, PT, R4, UR11, RZ, P0, !PT ;  /* 0x0000000b041f7c10 */ /* 0x000fe200087fe4ff */
[----:B------:R-:W-:Y:S01]  /*1fd0*/  IMAD.IADD R9, R15, 0x1, R9 ;  /* 0x000000010f097824 */ /* 0x000fe200078e0209 */
[----:B------:R-:W-:Y:S01]  /*1fe0*/  IADD3 R67, P0, PT, RZ, -UR21, RZ ;  /* 0x80000015ff437c10 */ /* 0x000fe2000ff1e0ff */
[----:B------:R-:W-:Y:S01]  /*1ff0*/  IMAD.SHL.U32 R84, R11, 0x80, RZ ;  /* 0x000000800b547824 */ /* 0x000fe200078e00ff */
[----:B------:R-:W-:Y:S01]  /*2000*/  LEA R10, P2, R14, UR4, 0x1 ;  /* 0x000000040e0a7c11 */ /* 0x000fe2000f8408ff */
[----:B------:R-:W-:Y:S01]  /*2010*/  IMAD.IADD R58, R17, 0x1, R58 ;  /* 0x00000001113a7824 */ /* 0x000fe200078e023a */
[----:B------:R-:W-:Y:S01]  /*2020*/  IADD3.X R64, PT, PT, RZ, ~UR19, RZ, P0, !PT ;  /* 0x80000013ff407c10 */ /* 0x000fe200087fe4ff */
[----:B------:R-:W-:Y:S01]  /*2030*/  IMAD.X R66, RZ, RZ, ~R66, P0 ;  /* 0x000000ffff427224 */ /* 0x000fe200000e0e42 */
[----:B------:R-:W-:Y:S01]  /*2040*/  IADD3.X R62, PT, PT, R60, UR15, RZ, P1, !PT ;  /* 0x0000000f3c3e7c10 */ /* 0x000fe20008ffe4ff */
[----:B------:R-:W-:Y:S01]  /*2050*/  IMAD.MOV.U32 R54, RZ, RZ, R7 ;  /* 0x000000ffff367224 */ /* 0x000fe200078e0007 */
[----:B------:R-:W-:Y:S01]  /*2060*/  IADD3 R61, P1, PT, R61, UR10, RZ ;  /* 0x0000000a3d3d7c10 */ /* 0x000fe2000ff3e0ff */
[----:B------:R-:W-:Y:S01]  /*2070*/  IMAD.MOV.U32 R56, RZ, RZ, R0 ;  /* 0x000000ffff387224 */ /* 0x000fe200078e0000 */
[C---:B------:R-:W-:Y:S01]  /*2080*/  SHF.R.S64 R65, R67.reuse, 0x1f, R64 ;  /* 0x0000001f43417819 */ /* 0x040fe20000001040 */
[----:B------:R-:W-:Y:S01]  /*2090*/  VIADD R50, R178, 0x20 ;  /* 0x00000020b2327836 */ /* 0x000fe20000000000 */
[----:B------:R-:W-:Y:S01]  /*20a0*/  LEA.HI.X R9, R14, UR5, R9, 0x1, P2 ;  /* 0x000000050e097c11 */ /* 0x000fe200090f0c09 */
[C---:B------:R-:W-:Y:S01]  /*20b0*/  VIADD R94, R178.reuse, 0x60 ;  /* 0x00000060b25e7836 */ /* 0x040fe20000000000 */
[----:B------:R-:W-:Y:S01]  /*20c0*/  SHF.R.S64 R67, R67, 0x1f, R66 ;  /* 0x0000001f43437819 */ /* 0x000fe20000001042 */
[C---:B------:R-:W-:Y:S01]  /*20d0*/  VIADD R92, R178.reuse, 0xa0 ;  /* 0x000000a0b25c7836 */ /* 0x040fe20000000000 */
[----:B------:R-:W-:Y:S01]  /*20e0*/  SHF.R.S32.HI R74, RZ, 0x1f, R84 ;  /* 0x0000001fff4a7819 */ /* 0x000fe20000011454 */
[----:B------:R-:W-:Y:S01]  /*20f0*/  VIADD R90, R178, 0xe0 ;  /* 0x000000e0b25a7836 */ /* 0x000fe20000000000 */
[----:B---3--:R-:W-:Y:S01]  /*2100*/  MOV R14, UR16 ;  /* 0x00000010000e7c02 */ /* 0x008fe20008000f00 */
[C---:B------:R-:W-:Y:S01]  /*2110*/  IMAD R83, R41.reuse, -0x100, R45 ;  /* 0xffffff0029537824 */ /* 0x040fe200078e022d */
[----:B------:R-:W-:Y:S01]  /*2120*/  SHF.R.S32.HI R64, RZ, 0x1f, R64 ;  /* 0x0000001fff407819 */ /* 0x000fe20000011440 */
[----:B------:R-:W-:Y:S01]  /*2130*/  IMAD R82, R41, -0x100, R43 ;  /* 0xffffff0029527824 */ /* 0x000fe200078e022b */
[----:B------:R-:W-:Y:S01]  /*2140*/  SHF.R.S32.HI R66, RZ, 0x1f, R66 ;  /* 0x0000001fff427819 */ /* 0x000fe20000011442 */
[----:B------:R-:W-:Y:S01]  /*2150*/  IMAD.MOV.U32 R80, RZ, RZ, R41 ;  /* 0x000000ffff507224 */ /* 0x000fe200078e0029 */
[----:B------:R-:W-:Y:S01]  /*2160*/  LEA.HI.X R58, R16, UR9, R58, 0x1, P3 ;  /* 0x00000009103a7c11 */ /* 0x000fe200098f0c3a */
[----:B------:R-:W1:Y:S01]  /*2170*/  LDCU.64 UR4, c[0x0][0x3b8] ;  /* 0x00007700ff0477ac */ /* 0x000e620008000a00 */
[----:B------:R-:W-:Y:S01]  /*2180*/  IADD3.X R60, PT, PT, R60, UR11, RZ, P1, !PT ;  /* 0x0000000b3c3c7c10 */ /* 0x000fe20008ffe4ff */
[----:B------:R-:W3:Y:S01]  /*2190*/  LDCU.64 UR14, c[0x0][0x3c0] ;  /* 0x00007800ff0e77ac */ /* 0x000ee20008000a00 */
[----:B------:R-:W1:Y:S01]  /*21a0*/  LDCU.128 UR8, c[0x0][0x3a0] ;  /* 0x00007400ff0877ac */ /* 0x000e620008000c00 */
[----:B--2-4-:R-:W-:-:S11]  /*21b0*/  UISETP.NE.AND UP0, UPT, UR17, URZ, UPT ;  /* 0x000000ff1100728c */ /* 0x014fd6000bf05270 */
.L_x_1726:
        /* <DEDUP_REMOVED lines=9> */
[-C--:B------:R-:W-:Y:S02]  /*2250*/  ISETP.GE.AND P2, PT, R178, R83.reuse, !P0 ;  /* 0x00000053b200720c */ /* 0x080fe40004746270 */
[CC--:B------:R-:W-:Y:S02]  /*2260*/  ISETP.GE.AND P0, PT, R50.reuse, R82.reuse, PT ;  /* 0x000000523200720c */ /* 0x0c0fe40003f06270 */
[----:B------:R-:W-:Y:S02]  /*2270*/  P2R R0, PR, RZ, 0x4 ;  /* 0x00000004ff007803 */ /* 0x000fe40000000000 */
[-C--:B------:R-:W-:Y:S02]  /*2280*/  ISETP.LT.OR P3, PT, R50, R83.reuse, P0 ;  /* 0x000000533200720c */ /* 0x080fe40000761670 */
[----:B------:R-:W-:Y:S02]  /*2290*/  IADD3 R22, P0, PT, R59, UR18, RZ ;  /* 0x000000123b167c10 */ /* 0x000fe4000ff1e0ff */
[----:B------:R-:W-:Y:S02]  /*22a0*/  P2R R112, PR, RZ, 0x8 ;  /* 0x00000008ff707803 */ /* 0x000fe40000000000 */
[----:B------:R-:W-:Y:S01]  /*22b0*/  IADD3.X R23, PT, PT, R58, UR20, RZ, P0, !PT ;  /* 0x000000143a177c10 */ /* 0x000fe200087fe4ff */
[----:B------:R-:W-:Y:S01]  /*22c0*/  @P2 IMAD.MOV.U32 R2, RZ, RZ, R59 ;  /* 0x000000ffff022224 */ /* 0x000fe200078e003b */
[CC--:B------:R-:W-:Y:S01]  /*22d0*/  ISETP.GE.AND P0, PT, R95.reuse, R82.reuse, PT ;  /* 0x000000525f00720c */ /* 0x0c0fe20003f06270 */
[----:B------:R-:W-:Y:S03]  /*22e0*/  @P2 IMAD.MOV.U32 R3, RZ, RZ, R58 ;  /* 0x000000ffff032224 */ /* 0x000fe600078e003a */
[-C--:B------:R-:W-:Y:S02]  /*22f0*/  ISETP.LT.OR P5, PT, R95, R83.reuse, P0 ;  /* 0x000000535f00720c */ /* 0x080fe400007a1670 */
[----:B------:R2:W4:Y:S11]  /*2300*/  @P2 LDG.E.128 R4, desc[UR6][R2.64] ;  /* 0x0000000602042981 */ /* 0x000536000c1e1d00 */
[----:B------:R-:W-:Y:S04]  /*2310*/  @!P5 IADD3 R16, P0, PT, R22, UR18, RZ ;  /* 0x000000121610dc10 */ /* 0x000fe8000ff1e0ff */
[----:B------:R-:W-:Y:S02]  /*2320*/  @!P5 IADD3.X R17, PT, PT, R23, UR20, RZ, P0, !PT ;  /* 0x000000141711dc10 */ /* 0x000fe400087fe4ff */
[C---:B------:R-:W-:Y:S04]  /*2330*/  ISETP.GE.AND P0, PT, R94.reuse, R82, PT ;  /* 0x000000525e00720c */ /* 0x040fe80003f06270 */
[----:B------:R-:W-:Y:S01]  /*2340*/  ISETP.GE.AND P6, PT, R94, R83, !P0 ;  /* 0x000000535e00720c */ /* 0x000fe200047c6270 */
[----:B--2---:R-:W-:Y:S02]  /*2350*/  @P2 IMAD.MOV.U32 R2, RZ, RZ, R55 ;  /* 0x000000ffff022224 */ /* 0x004fe400078e0037 */
[----:B------:R-:W-:Y:S05]  /*2360*/  @P2 IMAD.MOV.U32 R3, RZ, RZ, R54 ;  /* 0x000000ffff032224 */ /* 0x000fea00078e0036 */
[----:B----4-:R2:W-:Y:S05]  /*2370*/  @P2 STG.E.128 desc[UR6][R2.64], R4 ;  /* 0x0000000402002986 */ /* 0x0105ea000c101d06 */
[----:B--2---:R-:W2:Y:S01]  /*2380*/  @P6 LDC.64 R2, c[0x0][0x4b0] ;  /* 0x00012c00ff026b82 */ /* 0x004ea20000000a00 */
[----:B------:R-:W4:Y:S06]  /*2390*/  @!P3 LDG.E.128 R4, desc[UR6][R22.64] ;  /* 0x000000061604b981 */ /* 0x000f2c000c1e1d00 */
[----:B----4-:R4:W-:Y:S06]  /*23a0*/  @!P3 STG.E.128 desc[UR6][R20.64], R4 ;  /* 0x000000041400b986 */ /* 0x0109ec000c101d06 */
[----:B------:R-:W5:Y:S01]  /*23b0*/  @!P5 LDG.E.128 R16, desc[UR6][R16.64] ;  /* 0x000000061010d981 */ /* 0x000f62000c1e1d00 */
[----:B----4-:R-:W4:Y:S01]  /*23c0*/  @!P5 LDC.64 R4, c[0x0][0x3c0] ;  /* 0x0000f000ff04db82 */ /* 0x010f220000000a00 */
[C---:B--2---:R-:W-:Y:S04]  /*23d0*/  @P6 LEA R6, P0, R2.reuse, R22, 0x7 ;  /* 0x0000001602066211 */ /* 0x044fe800078038ff */
[----:B------:R-:W-:Y:S02]  /*23e0*/  @P6 LEA.HI.X R7, R2, R23, R3, 0x7, P0 ;  /* 0x0000001702076211 */ /* 0x000fe400000f3c03 */
[C---:B------:R-:W-:Y:S04]  /*23f0*/  ISETP.GE.AND P0, PT, R93.reuse, R82, PT ;  /* 0x000000525d00720c */ /* 0x040fe80003f06270 */
[----:B------:R-:W-:Y:S11]  /*2400*/  ISETP.LT.OR P3, PT, R93, R83, P0 ;  /* 0x000000535d00720c */ /* 0x000ff60000761670 */
[----:B------:R-:W-:Y:S02]  /*2410*/  @!UPT UIADD3 URZ, UPT, UPT, URZ, URZ, URZ ;  /* 0x000000fffffff290 */ /* 0x000fe4000fffe0ff */
[----:B------:R-:W2:Y:S01]  /*2420*/  @!P3 LDC.64 R2, c[0x0][0x4b0] ;  /* 0x00012c00ff02bb82 */ /* 0x000ea20000000a00 */
[CC--:B----4-:R-:W-:Y:S04]  /*2430*/  @!P5 LEA R24, P1, R4.reuse, R20.reuse, 0x6 ;  /* 0x000000140418d211 */ /* 0x0d0fe800078230ff */
[-C--:B------:R-:W-:Y:S03]  /*2440*/  @!P5 LEA.HI.X R25, R4, R21.reuse, R5, 0x6, P1 ;  /* 0x000000150419d211 */ /* 0x080fe600008f3405 */
[----:B------:R-:W4:Y:S01]  /*2450*/  @P6 LDC.64 R4, c[0x0][0x3c0] ;  /* 0x0000f000ff046b82 */ /* 0x000f220000000a00 */
[----:B--2---:R-:W-:Y:S01]  /*2460*/  @!P3 IMAD R3, R3, 0xc0, RZ ;  /* 0x000000c00303b824 */ /* 0x004fe200078e02ff */
[----:B-----5:R2:W-:Y:S06]  /*2470*/  @!P5 STG.E.128 desc[UR6][R24.64], R16 ;  /* 0x000000101800d986 */ /* 0x0205ec000c101d06 */
[----:B--2---:R2:W5:Y:S02]  /*2480*/  @P6 LDG.E.128 R16, desc[UR6][R6.64] ;  /* 0x0000000606106981 */ /* 0x004564000c1e1d00 */
[----:B--2---:R-:W-:Y:S01]  /*2490*/  @!P3 IMAD.WIDE.U32 R6, R2, 0xc0, R22 ;  /* 0x000000c00206b825 */ /* 0x004fe200078e0016 */
[C---:B----4-:R-:W-:Y:S03]  /*24a0*/  @P6 LEA R2, P0, R4.reuse, R20, 0x7 ;  /* 0x0000001404026211 */ /* 0x050fe600078038ff */
[----:B------:R-:W-:Y:S01]  /*24b0*/  @!P3 IMAD.IADD R7, R7, 0x1, R3 ;  /* 0x000000010707b824 */ /* 0x000fe200078e0203 */
[----:B------:R-:W-:Y:S02]  /*24c0*/  @P6 LEA.HI.X R3, R4, R21, R5, 0x7, P0 ;  /* 0x0000001504036211 */ /* 0x000fe400000f3c05 */
[----:B------:R-:W2:Y:S01]  /*24d0*/  @!P3 LDC.64 R4, c[0x0][0x3c0] ;  /* 0x0000f000ff04bb82 */ /* 0x000ea20000000a00 */
[C---:B------:R-:W-:Y:S04]  /*24e0*/  ISETP.GE.AND P0, PT, R92.reuse, R82, PT ;  /* 0x000000525c00720c */ /* 0x040fe80003f06270 */
[----:B------:R-:W-:Y:S04]  /*24f0*/  ISETP.GE.AND P2, PT, R92, R83, !P0 ;  /* 0x000000535c00720c */ /* 0x000fe80004746270 */
[----:B------:R-:W-:Y:S01]  /*2500*/  P2R R108, PR, RZ, 0x4 ;  /* 0x00000004ff6c7803 */ /* 0x000fe20000000000 */
[----:B--2---:R-:W-:Y:S02]  /*2510*/  @!P3 IMAD R5, R5, 0xc0, RZ ;  /* 0x000000c00505b824 */ /* 0x004fe400078e02ff */
[----:B------:R-:W-:Y:S04]  /*2520*/  @!P3 IMAD.WIDE.U32 R24, R4, 0xc0, R20 ;  /* 0x000000c00418b825 */ /* 0x000fe800078e0014 */
[----:B------:R-:W-:Y:S01]  /*2530*/  @!P3 IMAD.IADD R25, R25, 0x1, R5 ;  /* 0x000000011919b824 */ /* 0x000fe200078e0205 */
[----:B-----5:R2:W-:Y:S02]  /*2540*/  @P6 STG.E.128 desc[UR6][R2.64], R16 ;  /* 0x0000001002006986 */ /* 0x0205e4000c101d06 */
[----:B--2---:R-:W2:Y:S04]  /*2550*/  @P2 LDC.64 R2, c[0x0][0x4b0] ;  /* 0x00012c00ff022b82 */ /* 0x004ea80000000a00 */
[----:B------:R2:W4:Y:S02]  /*2560*/  @!P3 LDG.E.128 R16, desc[UR6][R6.64] ;  /* 0x000000060610b981 */ /* 0x000524000c1e1d00 */
[C---:B--2---:R-:W-:Y:S04]  /*2570*/  @P2 LEA R6, P0, R2.reuse, R22, 0x8 ;  /* 0x0000001602062211 */ /* 0x044fe800078040ff */
[----:B------:R-:W-:Y:S02]  /*2580*/  @P2 LEA.HI.X R7, R2, R23, R3, 0x8, P0 ;  /* 0x0000001702072211 */ /* 0x000fe400000f4403 */
[----:B------:R-:W2:Y:S01]  /*2590*/  @P2 LDC.64 R2, c[0x0][0x3c0] ;  /* 0x0000f000ff022b82 */ /* 0x000ea20000000a00 */
[----:B----4-:R2:W-:Y:S06]  /*25a0*/  @!P3 STG.E.128 desc[UR6][R24.64], R16 ;  /* 0x000000101800b986 */ /* 0x0105ec000c101d06 */
[----:B------:R-:W4:Y:S01]  /*25b0*/  @P2 LDG.E.128 R4, desc[UR6][R6.64] ;  /* 0x0000000606042981 */ /* 0x000f22000c1e1d00 */
[C---:B--2---:R-:W-:Y:S04]  /*25c0*/  @P2 LEA R16, P0, R2.reuse, R20, 0x8 ;  /* 0x0000001402102211 */ /* 0x044fe800078040ff */
[----:B------:R-:W-:Y:S02]  /*25d0*/  @P2 LEA.HI.X R17, R2, R21, R3, 0x8, P0 ;  /* 0x0000001502112211 */ /* 0x000fe400000f4403 */
[CC--:B------:R-:W-:Y:S04]  /*25e0*/  ISETP.GE.AND P0, PT, R91.reuse, R82.reuse, PT ;  /* 0x000000525b00720c */ /* 0x0c0fe80003f06270 */
[-C--:B------:R-:W-:Y:S02]  /*25f0*/  ISETP.GE.AND P4, PT, R91, R83.reuse, !P0 ;  /* 0x000000535b00720c */ /* 0x080fe40004786270 */
[C---:B------:R-:W-:Y:S04]  /*2600*/  ISETP.GE.AND P0, PT, R90.reuse, R82, PT ;  /* 0x000000525a00720c */ /* 0x040fe80003f06270 */
[----:B------:R-:W-:Y:S02]  /*2610*/  ISETP.GE.AND P1, PT, R90, R83, !P0 ;  /* 0x000000535a00720c */ /* 0x000fe40004726270 */
[----:B------:R-:W-:Y:S02]  /*2620*/  ISETP.NE.AND P0, PT, R14, RZ, PT ;  /* 0x000000ff0e00720c */ /* 0x000fe40003f05270 */
[----:B------:R-:W-:Y:S03]  /*2630*/  P2R R106, PR, RZ, 0x2 ;  /* 0x00000002ff6a7803 */ /* 0x000fe60000000000 */
[----:B------:R-:W2:Y:S02]  /*2640*/  @P4 LDC.64 R2, c[0x0][0x4b0] ;  /* 0x00012c00ff024b82 */ /* 0x000ea40000000a00 */
[----:B--2---:R-:W-:Y:S02]  /*2650*/  @P4 IMAD R3, R3, 0x140, RZ ;  /* 0x0000014003034824 */ /* 0x004fe400078e02ff */
[----:B------:R-:W-:Y:S04]  /*2660*/  @P4 IMAD.WIDE.U32 R18, R2, 0x140, R22 ;  /* 0x0000014002124825 */ /* 0x000fe800078e0016 */
[----:B------:R-:W-:Y:S02]  /*2670*/  @P4 IMAD.IADD R19, R19, 0x1, R3 ;  /* 0x0000000113134824 */ /* 0x000fe400078e0203 */
[----:B------:R-:W2:Y:S02]  /*2680*/  @P1 LDC.64 R2, c[0x0][0x4b0] ;  /* 0x00012c00ff021b82 */ /* 0x000ea40000000a00 */
[----:B--2---:R-:W-:Y:S01]  /*2690*/  @P1 IMAD R3, R3, 0x180, RZ ;  /* 0x0000018003031824 */ /* 0x004fe200078e02ff */
[----:B----4-:R2:W-:Y:S01]  /*26a0*/  @P2 STG.E.128 desc[UR6][R16.64], R4 ;  /* 0x0000000410002986 */ /* 0x0105e2000c101d06 */
[----:B------:R-:W-:Y:S04]  /*26b0*/  ISETP.GT.AND P2, PT, R80, R51, PT ;  /* 0x000000335000720c */ /* 0x000fe80003f44270 */
[----:B------:R-:W-:Y:S02]  /*26c0*/  P2R R100, PR, RZ, 0x4 ;  /* 0x00000004ff647803 */ /* 0x000fe40000000000 */
[----:B------:R-:W-:Y:S01]  /*26d0*/  ISETP.NE.AND P2, PT, R0, RZ, PT ;  /* 0x000000ff0000720c */ /* 0x000fe20003f45270 */
[----:B--2---:R-:W2:Y:S01]  /*26e0*/  @P4 LDG.E.128 R16, desc[UR6][R18.64] ;  /* 0x0000000612104981 */ /* 0x004ea2000c1e1d00 */
[----:B------:R-:W4:Y:S02]  /*26f0*/  @P4 LDC.64 R4, c[0x0][0x3c0] ;  /* 0x0000f000ff044b82 */ /* 0x000f240000000a00 */
[----:B----4-:R-:W-:Y:S02]  /*2700*/  @P4 IMAD R5, R5, 0x140, RZ ;  /* 0x0000014005054824 */ /* 0x010fe400078e02ff */
[----:B------:R-:W-:Y:S04]  /*2710*/  @P4 IMAD.WIDE.U32 R6, R4, 0x140, R20 ;  /* 0x0000014004064825 */ /* 0x000fe800078e0014 */
[----:B------:R-:W-:Y:S02]  /*2720*/  @P4 IMAD.IADD R7, R7, 0x1, R5 ;  /* 0x0000000107074824 */ /* 0x000fe400078e0205 */
[----:B------:R-:W-:Y:S04]  /*2730*/  @P1 IMAD.WIDE.U32 R22, R2, 0x180, R22 ;  /* 0x0000018002161825 */ /* 0x000fe800078e0016 */
[----:B------:R-:W-:Y:S02]  /*2740*/  @P1 IMAD.IADD R23, R23, 0x1, R3 ;  /* 0x0000000117171824 */ /* 0x000fe400078e0203 */
[----:B------:R-:W4:Y:S02]  /*2750*/  @P1 LDC.64 R2, c[0x0][0x3c0] ;  /* 0x0000f000ff021b82 */ /* 0x000f240000000a00 */
[----:B----4-:R-:W-:Y:S04]  /*2760*/  @P1 IMAD.WIDE.U32 R20, R2, 0x180, R20 ;  /* 0x0000018002141825 */ /* 0x010fe800078e0014 */
[----:B------:R-:W-:Y:S04]  /*2770*/  @P1 IMAD R3, R3, 0x180, RZ ;  /* 0x0000018003031824 */ /* 0x000fe800078e02ff */
[----:B------:R-:W-:Y:S01]  /*2780*/  @P1 IMAD.IADD R21, R21, 0x1, R3 ;  /* 0x0000000115151824 */ /* 0x000fe200078e0203 */
[----:B--2---:R2:W-:Y:S06]  /*2790*/  @P4 STG.E.128 desc[UR6][R6.64], R16 ;  /* 0x0000001006004986 */ /* 0x0045ec000c101d06 */
[----:B--2---:R-:W2:Y:S06]  /*27a0*/  @P1 LDG.E.128 R4, desc[UR6][R22.64] ;  /* 0x0000000616041981 */ /* 0x004eac000c1e1d00 */
[----:B--2---:R2:W-:Y:S01]  /*27b0*/  @P1 STG.E.128 desc[UR6][R20.64], R4 ;  /* 0x0000000414001986 */ /* 0x0045e2000c101d06 */
[----:B------:R-:W-:Y:S05]  /*27c0*/  @P0 BRA `(.L_x_1690) ;  /* 0x00000004001c0947 */ /* 0x000fea0003800000 */
[----:B------:R-:W-:Y:S01]  /*27d0*/  @P2 IMAD.MOV.U32 R8, RZ, RZ, R10 ;  /* 0x000000ffff082224 */ /* 0x000fe200078e000a */
[C---:B------:R-:W-:Y:S01]  /*27e0*/  LEA R26, P0, R70.reuse, R10, 0x1 ;  /* 0x0000000a461a7211 */ /* 0x040fe200078008ff */
[----:B------:R-:W-:Y:S02]  /*27f0*/  @P2 IMAD.MOV.U32 R2, RZ, RZ, R57 ;  /* 0x000000ffff022224 */ /* 0x000fe400078e0039 */
[----:B------:R-:W-:Y:S01]  /*2800*/  @P2 IMAD.MOV.U32 R3, RZ, RZ, R56 ;  /* 0x000000ffff032224 */ /* 0x000fe200078e0038 */
[----:B--2---:R-:W2:Y:S01]  /*2810*/  @P2 LDG.E.128 R4, desc[UR6][R8.64] ;  /* 0x0000000608042981 */ /* 0x004ea2000c1e1d00 */
[----:B------:R-:W-:Y:S02]  /*2820*/  LEA.HI.X R27, R70, R9, R69, 0x1, P0 ;  /* 0x00000009461b7211 */ /* 0x000fe400000f0c45 */
[C---:B------:R-:W-:Y:S04]  /*2830*/  LEA R24, P0, R47.reuse, R57, 0x1 ;  /* 0x000000392f187211 */ /* 0x040fe800078008ff */
[----:B------:R-:W-:Y:S01]  /*2840*/  LEA.HI.X R25, R47, R56, R46, 0x1, P0 ;  /* 0x000000382f197211 */ /* 0x000fe200000f0c2e */
[----:B--2---:R2:W-:Y:S01]  /*2850*/  @P2 STG.E.128 desc[UR6][R2.64], R4 ;  /* 0x0000000402002986 */ /* 0x0045e2000c101d06 */
[----:B------:R-:W-:Y:S01]  /*2860*/  ISETP.NE.AND P2, PT, R108, RZ, PT ;  /* 0x000000ff6c00720c */ /* 0x000fe20003f45270 */
[----:B--2---:R-:W2:Y:S02]  /*2870*/  @!P5 LDC.64 R2, c[0x0][0x4a8] ;  /* 0x00012a00ff02db82 */ /* 0x004ea40000000a00 */
[C---:B--2---:R-:W-:Y:S04]  /*2880*/  @!P5 LEA R4, P0, R2.reuse, R26, 0x6 ;  /* 0x0000001a0204d211 */ /* 0x044fe800078030ff */
[----:B------:R-:W-:Y:S02]  /*2890*/  @!P5 LEA.HI.X R5, R2, R27, R3, 0x6, P0 ;  /* 0x0000001b0205d211 */ /* 0x000fe400000f3403 */
[----:B------:R-:W2:Y:S02]  /*28a0*/  @!P5 LDC.64 R2, c[0x0][0x3b8] ;  /* 0x0000ee00ff02db82 */ /* 0x000ea40000000a00 */
[C---:B--2---:R-:W-:Y:S04]  /*28b0*/  @!P5 LEA R14, P0, R2.reuse, R24, 0x6 ;  /* 0x00000018020ed211 */ /* 0x044fe800078030ff */
[----:B------:R-:W-:Y:S02]  /*28c0*/  @!P5 LEA.HI.X R15, R2, R25, R3, 0x6, P0 ;  /* 0x00000019020fd211 */ /* 0x000fe400000f3403 */
[----:B------:R-:W2:Y:S01]  /*28d0*/  @P6 LDC.64 R2, c[0x0][0x4a8] ;  /* 0x00012a00ff026b82 */ /* 0x000ea20000000a00 */
[----:B------:R-:W-:Y:S11]  /*28e0*/  ISETP.NE.AND P0, PT, R112, RZ, PT ;  /* 0x000000ff7000720c */ /* 0x000ff60003f05270 */
[----:B------:R-:W-:Y:S02]  /*28f0*/  @!UPT UIADD3 URZ, UPT, UPT, URZ, URZ, URZ ;  /* 0x000000fffffff290 */ /* 0x000fe4000fffe0ff */
[----:B------:R-:W4:Y:S05]  /*2900*/  @!P0 LDG.E.128 R20, desc[UR6][R26.64] ;  /* 0x000000061a148981 */ /* 0x000f2a000c1e1d00 */
[----:B----4-:R-:W-:Y:S01]  /*2910*/  @!P0 STG.E.128 desc[UR6][R24.64], R20 ;  /* 0x0000001418008986 */ /* 0x010fe2000c101d06 */
[C---:B--2---:R-:W-:Y:S04]  /*2920*/  @P6 LEA R16, P0, R2.reuse, R26, 0x7 ;  /* 0x0000001a02106211 */ /* 0x044fe800078038ff */
[----:B------:R-:W2:Y:S01]  /*2930*/  @!P5 LDG.E.128 R4, desc[UR6][R4.64] ;  /* 0x000000060404d981 */ /* 0x000ea2000c1e1d00 */
[----:B------:R-:W-:Y:S02]  /*2940*/  @P6 LEA.HI.X R17, R2, R27, R3, 0x7, P0 ;  /* 0x0000001b02116211 */ /* 0x000fe400000f3c03 */
[----:B------:R-:W4:Y:S02]  /*2950*/  @!P3 LDC.64 R2, c[0x0][0x4a8] ;  /* 0x00012a00ff02bb82 */ /* 0x000f240000000a00 */
[----:B----4-:R-:W-:Y:S01]  /*2960*/  @!P3 IMAD R3, R3, 0xc0, RZ ;  /* 0x000000c00303b824 */ /* 0x010fe200078e02ff */
[----:B--2---:R2:W-:Y:S05]  /*2970*/  @!P5 STG.E.128 desc[UR6][R14.64], R4 ;  /* 0x000000040e00d986 */ /* 0x0045ea000c101d06 */
[----:B------:R-:W4:Y:S01]  /*2980*/  @P6 LDG.E.128 R16, desc[UR6][R16.64] ;  /* 0x0000000610106981 */ /* 0x000f22000c1e1d00 */
[----:B--2---:R-:W2:Y:S01]  /*2990*/  @P6 LDC.64 R4, c[0x0][0x3b8] ;  /* 0x0000ee00ff046b82 */ /* 0x004ea20000000a00 */
[----:B------:R-:W-:Y:S04]  /*29a0*/  @!P3 IMAD.WIDE.U32 R6, R2, 0xc0, R26 ;  /* 0x000000c00206b825 */ /* 0x000fe800078e001a */
[----:B------:R-:W-:Y:S03]  /*29b0*/  @!P3 IMAD.IADD R7, R7, 0x1, R3 ;  /* 0x000000010707b824 */ /* 0x000fe600078e0203 */
[----:B------:R-:W5:Y:S01]  /*29c0*/  @P2 LDC.64 R2, c[0x0][0x4a8] ;  /* 0x00012a00ff022b82 */ /* 0x000f620000000a00 */
[C---:B--2---:R-:W-:Y:S04]  /*29d0*/  @P6 LEA R14, P0, R4.reuse, R24, 0x7 ;  /* 0x00000018040e6211 */ /* 0x044fe800078038ff */
[----:B------:R-:W-:Y:S03]  /*29e0*/  @P6 LEA.HI.X R15, R4, R25, R5, 0x7, P0 ;  /* 0x00000019040f6211 */ /* 0x000fe600000f3c05 */
[----:B------:R-:W2:Y:S02]  /*29f0*/  @!P3 LDC.64 R4, c[0x0][0x3b8] ;  /* 0x0000ee00ff04bb82 */ /* 0x000ea40000000a00 */
[----:B--2---:R-:W-:Y:S01]  /*2a00*/  @!P3 IMAD R5, R5, 0xc0, RZ ;  /* 0x000000c00505b824 */ /* 0x004fe200078e02ff */
[----:B----4-:R2:W-:Y:S05]  /*2a10*/  @P6 STG.E.128 desc[UR6][R14.64], R16 ;  /* 0x000000100e006986 */ /* 0x0105ea000c101d06 */
[----:B--2---:R5:W2:Y:S01]  /*2a20*/  @!P3 LDG.E.128 R16, desc[UR6][R6.64] ;  /* 0x000000060610b981 */ /* 0x004aa2000c1e1d00 */
[----:B------:R-:W-:Y:S04]  /*2a30*/  @!P3 IMAD.WIDE.U32 R14, R4, 0xc0, R24 ;  /* 0x000000c0040eb825 */ /* 0x000fe800078e0018 */
[----:B------:R-:W-:Y:S02]  /*2a40*/  @!P3 IMAD.IADD R15, R15, 0x1, R5 ;  /* 0x000000010f0fb824 */ /* 0x000fe400078e0205 */
[----:B------:R-:W4:Y:S01]  /*2a50*/  @P2 LDC.64 R4, c[0x0][0x3b8] ;  /* 0x0000ee00ff042b82 */ /* 0x000f220000000a00 */
[C---:B-----5:R-:W-:Y:S04]  /*2a60*/  @P2 LEA R6, P0, R2.reuse, R26, 0x8 ;  /* 0x0000001a02062211 */ /* 0x060fe800078040ff */
[----:B------:R-:W-:Y:S03]  /*2a70*/  @P2 LEA.HI.X R7, R2, R27, R3, 0x8, P0 ;  /* 0x0000001b02072211 */ /* 0x000fe600000f4403 */
[----:B------:R-:W5:Y:S02]  /*2a80*/  @P4 LDC.64 R2, c[0x0][0x4a8] ;  /* 0x00012a00ff024b82 */ /* 0x000f640000000a00 */
[----:B-----5:R-:W-:Y:S01]  /*2a90*/  @P4 IMAD R3, R3, 0x140, RZ ;  /* 0x0000014003034824 */ /* 0x020fe200078e02ff */
[----:B--2---:R2:W-:Y:S05]  /*2aa0*/  @!P3 STG.E.128 desc[UR6][R14.64], R16 ;  /* 0x000000100e00b986 */ /* 0x0045ea000c101d06 */
[----:B--2---:R2:W5:Y:S01]  /*2ab0*/  @P2 LDG.E.128 R16, desc[UR6][R6.64] ;  /* 0x0000000606102981 */ /* 0x004562000c1e1d00 */
[C---:B----4-:R-:W-:Y:S04]  /*2ac0*/  @P2 LEA R14, P0, R4.reuse, R24, 0x8 ;  /* 0x00000018040e2211 */ /* 0x050fe800078040ff */
[----:B------:R-:W-:Y:S01]  /*2ad0*/  @P2 LEA.HI.X R15, R4, R25, R5, 0x8, P0 ;  /* 0x00000019040f2211 */ /* 0x000fe200000f4405 */
[----:B--2---:R-:W-:Y:S04]  /*2ae0*/  @P4 IMAD.WIDE.U32 R6, R2, 0x140, R26 ;  /* 0x0000014002064825 */ /* 0x004fe800078e001a */
[----:B------:R-:W-:Y:S02]  /*2af0*/  @P4 IMAD.IADD R7, R7, 0x1, R3 ;  /* 0x0000000107074824 */ /* 0x000fe400078e0203 */
[----:B------:R-:W2:Y:S02]  /*2b00*/  @P4 LDC.64 R2, c[0x0][0x3b8] ;  /* 0x0000ee00ff024b82 */ /* 0x000ea40000000a00 */
[----:B--2---:R-:W-:Y:S01]  /*2b10*/  @P4 IMAD R3, R3, 0x140, RZ ;  /* 0x0000014003034824 */ /* 0x004fe200078e02ff */
[----:B-----5:R2:W-:Y:S05]  /*2b20*/  @P2 STG.E.128 desc[UR6][R14.64], R16 ;  /* 0x000000100e002986 */ /* 0x0205ea000c101d06 */
[----:B------:R-:W4:Y:S01]  /*2b30*/  @P4 LDG.E.128 R4, desc[UR6][R6.64] ;  /* 0x0000000606044981 */ /* 0x000f22000c1e1d00 */
[----:B--2---:R-:W-:Y:S04]  /*2b40*/  @P4 IMAD.WIDE.U32 R14, R2, 0x140, R24 ;  /* 0x00000140020e4825 */ /* 0x004fe800078e0018 */
[----:B------:R-:W-:Y:S05]  /*2b50*/  @P4 IMAD.IADD R15, R15, 0x1, R3 ;  /* 0x000000010f0f4824 */ /* 0x000fea00078e0203 */
[----:B----4-:R2:W-:Y:S02]  /*2b60*/  @P4 STG.E.128 desc[UR6][R14.64], R4 ;  /* 0x000000040e004986 */ /* 0x0105e4000c101d06 */
[----:B--2---:R-:W-:Y:S01]  /*2b70*/  IMAD.MOV.U32 R14, RZ, RZ, RZ ;  /* 0x000000ffff0e7224 */ /* 0x004fe200078e00ff */
[----:B------:R-:W-:Y:S06]  /*2b80*/  @!P1 BRA `(.L_x_1691) ;  /* 0x0000005000709947 */ /* 0x000fec0003800000 */
[----:B------:R-:W2:Y:S02]  /*2b90*/  LDC.64 R2, c[0x0][0x4a8] ;  /* 0x00012a00ff027b82 */ /* 0x000ea40000000a00 */
[----:B--2---:R-:W-:Y:S04]  /*2ba0*/  IMAD.WIDE.U32 R26, R2, 0x180, R26 ;  /* 0x00000180021a7825 */ /* 0x004fe800078e001a */
[----:B------:R-:W-:Y:S05]  /*2bb0*/  IMAD R3, R3, 0x180, RZ ;  /* 0x0000018003037824 */ /* 0x000fea00078e02ff */
[----:B------:R-:W-:Y:S02]  /*2bc0*/  IADD3 R27, PT, PT, R27, R3, RZ ;  /* 0x000000031b1b7210 */ /* 0x000fe40007ffe0ff */
[----:B------:R-:W2:Y:S03]  /*2bd0*/  LDC.64 R2, c[0x0][0x3b8] ;  /* 0x0000ee00ff027b82 */ /* 0x000ea60000000a00 */
[----:B------:R-:W4:Y:S01]  /*2be0*/  LDG.E.128 R4, desc[UR6][R26.64] ;  /* 0x000000061a047981 */ /* 0x000f22000c1e1d00 */
[----:B--2---:R-:W-:Y:S02]  /*2bf0*/  IMAD R3, R3, 0x180, RZ ;  /* 0x0000018003037824 */ /* 0x004fe400078e02ff */
[----:B------:R-:W-:Y:S05]  /*2c00*/  IMAD.WIDE.U32 R24, R2, 0x180, R24 ;  /* 0x0000018002187825 */ /* 0x000fea00078e0018 */
[----:B------:R-:W-:Y:S05]  /*2c10*/  IADD3 R25, PT, PT, R25, R3, RZ ;  /* 0x0000000319197210 */ /* 0x000fea0007ffe0ff */
[----:B----4-:R4:W-:Y:S01]  /*2c20*/  STG.E.128 desc[UR6][R24.64], R4 ;  /* 0x0000000418007986 */ /* 0x0109e2000c101d06 */
[----:B------:R-:W-:Y:S05]  /*2c30*/  BRA `(.L_x_1691) ;  /* 0x0000005000447947 */ /* 0x000fea0003800000 */
.L_x_1690:
[----:B------:R-:W-:Y:S05]  /*2c40*/  BRA.U !UP0, `(.L_x_1692) ;  /* 0x0000001d08cc7547 */ /* 0x000fea000b800000 */
[----:B------:R-:W-:Y:S01]  /*2c50*/  LEA R34, P0, R70, R10, 0x1 ;  /* 0x0000000a46227211 */ /* 0x000fe200078008ff */
[----:B------:R-:W4:Y:S01]  /*2c60*/  LDC R28, c[0x0][0x450] ;  /* 0x00011400ff1c7b82 */ /* 0x000f220000000800 */
[C---:B------:R-:W-:Y:S01]  /*2c70*/  SHF.L.U64.HI R0, R96.reuse, 0x1, R77 ;  /* 0x0000000160007819 */ /* 0x040fe2000001024d */
[----:B------:R-:W-:Y:S01]  /*2c80*/  IMAD.SHL.U32 R26, R96, 0x2, RZ ;  /* 0x00000002601a7824 */ /* 0x000fe200078e00ff */
[----:B------:R-:W-:Y:S01]  /*2c90*/  LEA.HI.X R35, R70, R9, R69, 0x1, P0 ;  /* 0x0000000946237211 */ /* 0x000fe200000f0c45 */
[----:B------:R-:W-:Y:S01]  /*2ca0*/  BSSY.RECONVERGENT B0, `(.L_x_1693) ;  /* 0x000003c000007945 */ /* 0x000fe20003800200 */
[C---:B------:R-:W-:Y:S04]  /*2cb0*/  LEA R32, P0, R47.reuse, R57, 0x1 ;  /* 0x000000392f207211 */ /* 0x040fe800078008ff */
[----:B------:R-:W-:Y:S02]  /*2cc0*/  LEA.HI.X R33, R47, R56, R46, 0x1, P0 ;  /* 0x000000382f217211 */ /* 0x000fe400000f0c2e */
[-C--:B--2---:R-:W-:Y:S05]  /*2cd0*/  IADD3 R6, P0, PT, R12, R26.reuse, RZ ;  /* 0x0000001a0c067210 */ /* 0x084fea0007f1e0ff */
[--C-:B------:R-:W-:Y:S01]  /*2ce0*/  IMAD.X R7, R13, 0x1, R0.reuse, P0 ;  /* 0x000000010d077824 */ /* 0x100fe200000e0600 */
[----:B------:R-:W-:Y:S05]  /*2cf0*/  IADD3 R26, P0, PT, R30, R26, RZ ;  /* 0x0000001a1e1a7210 */ /* 0x000fea0007f1e0ff */
[----:B------:R-:W-:Y:S01]  /*2d00*/  IMAD.X R27, R31, 0x1, R0, P0 ;  /* 0x000000011f1b7824 */ /* 0x000fe200000e0600 */
[----:B------:R-:W-:Y:S07]  /*2d10*/  @!P2 BRA `(.L_x_1694) ;  /* 0x0000000000d0a947 */ /* 0x000fee0003800000 */
[----:B------:R-:W-:Y:S02]  /*2d20*/  ISETP.GE.AND P0, PT, R148, R14, PT ;  /* 0x0000000e9400720c */ /* 0x000fe40003f06270 */
[----:B------:R-:W-:Y:S05]  /*2d30*/  MOV R8, R10 ;  /* 0x0000000a00087202 */ /* 0x000fea0000000f00 */
[----:B------:R-:W2:Y:S08]  /*2d40*/  LDG.E.128 R16, desc[UR6][R8.64] ;  /* 0x0000000608107981 */ /* 0x000eb0000c1e1d00 */
[----:B------:R-:W5:Y:S06]  /*2d50*/  @!P0 LDG.E.64 R2, desc[UR6][R12.64] ;  /* 0x000000060c028981 */ /* 0x000f6c000c1e1b00 */
[----:B------:R-:W3:Y:S01]  /*2d60*/  @!P0 LDG.E.64 R24, desc[UR6][R30.64] ;  /* 0x000000061e188981 */ /* 0x000ee2000c1e1b00 */
[--C-:B-----5:R-:W-:Y:S01]  /*2d70*/  @!P0 HADD2.F32 R20, -RZ, R2.reuse.H0_H0 ;  /* 0x20000002ff148230 */ /* 0x120fe20000004100 */
[----:B--2---:R-:W-:Y:S01]  /*2d80*/  @!P0 MOV R0, R16 ;  /* 0x0000001000008202 */ /* 0x004fe20000000f00 */
[----:B------:R-:W-:Y:S01]  /*2d90*/  @!P0 HADD2.F32 R8, -RZ, R2.H1_H1 ;  /* 0x30000002ff088230 */ /* 0x000fe20000004100 */
[----:B------:R-:W-:Y:S01]  /*2da0*/  @!P0 MOV R15, R17 ;  /* 0x00000011000f8202 */ /* 0x000fe20000000f00 */
[----:B------:R-:W-:Y:S02]  /*2db0*/  @!P0 HADD2.F32 R4, -RZ, R3.H0_H0 ;  /* 0x20000003ff048230 */ /* 0x000fe40000004100 */
[----:B---3--:R-:W-:Y:S02]  /*2dc0*/  @!P0 HADD2.F32 R21, -RZ, R24.H0_H0 ;  /* 0x20000018ff158230 */ /* 0x008fe40000004100 */
[--C-:B------:R-:W-:Y:S02]  /*2dd0*/  @!P0 HADD2.F32 R2, -RZ, R0.reuse.H1_H1 ;  /* 0x30000000ff028230 */ /* 0x100fe40000004100 */
[----:B------:R-:W-:Y:S02]  /*2de0*/  @!P0 HADD2.F32 R22, -RZ, R0.H0_H0 ;  /* 0x20000000ff168230 */ /* 0x000fe40000004100 */
        /* <DEDUP_REMOVED lines=8> */
[----:B------:R-:W-:Y:S01]  /*2e70*/  @!P0 FMUL.FTZ R36, R2, R23 ;  /* 0x0000001702248220 */ /* 0x000fe20000410000 */
[----:B------:R-:W-:Y:S01]  /*2e80*/  @!P0 HADD2.F32 R5, -RZ, R3.H1_H1 ;  /* 0x30000003ff058230 */ /* 0x000fe20000004100 */
[----:B------:R-:W-:Y:S01]  /*2e90*/  @!P0 MOV R3, R19 ;  /* 0x0000001300038202 */ /* 0x000fe20000000f00 */
[--C-:B------:R-:W-:Y:S01]  /*2ea0*/  @!P0 HADD2.F32 R24, -RZ, R25.reuse.H0_H0 ;  /* 0x20000019ff188230 */ /* 0x100fe20000004100 */
[----:B------:R-:W-:Y:S01]  /*2eb0*/  @!P0 F2FP.F16.F32.PACK_AB R0, R0, R29 ;  /* 0x0000001d0000823e */ /* 0x000fe200000000ff */
[--C-:B------:R-:W-:Y:S02]  /*2ec0*/  @!P0 HADD2.F32 R21, -RZ, R20.reuse.H1_H1 ;  /* 0x30000014ff158230 */ /* 0x100fe40000004100 */
[-C--:B------:R-:W-:Y:S01]  /*2ed0*/  @!P0 FFMA.FTZ R36, R22, R8.reuse, -R36 ;  /* 0x0000000816248223 */ /* 0x080fe20000010824 */
[----:B------:R-:W-:Y:S01]  /*2ee0*/  @!P0 FMUL.FTZ R2, R2, R8 ;  /* 0x0000000802028220 */ /* 0x000fe20000410000 */
[----:B------:R-:W-:Y:S01]  /*2ef0*/  @!P0 MOV R16, R0 ;  /* 0x0000000000108202 */ /* 0x000fe20000000f00 */
[----:B------:R-:W-:Y:S02]  /*2f00*/  @!P0 HADD2.F32 R8, -RZ, R20.H0_H0 ;  /* 0x20000014ff088230 */ /* 0x000fe40000004100 */
[----:B------:R-:W-:Y:S01]  /*2f10*/  @!P0 FMUL.FTZ R38, R21, R24 ;  /* 0x0000001815268220 */ /* 0x000fe20000410000 */
[----:B------:R-:W-:Y:S02]  /*2f20*/  @!P0 HADD2.F32 R25, -RZ, R25.H1_H1 ;  /* 0x30000019ff198230 */ /* 0x000fe40000004100 */
[----:B------:R-:W-:Y:S01]  /*2f30*/  @!P0 FFMA.FTZ R2, R23, R22, R2 ;  /* 0x0000001617028223 */ /* 0x000fe20000010002 */
[--C-:B------:R-:W-:Y:S02]  /*2f40*/  @!P0 HADD2.F32 R15, -RZ, R3.reuse.H1_H1 ;  /* 0x30000003ff0f8230 */ /* 0x100fe40000004100 */
[----:B------:R-:W-:Y:S02]  /*2f50*/  @!P0 HADD2.F32 R20, -RZ, R3.H0_H0 ;  /* 0x20000003ff148230 */ /* 0x000fe40000004100 */
[----:B------:R-:W-:Y:S01]  /*2f60*/  @!P0 FMUL.FTZ R3, R21, R4 ;  /* 0x0000000415038220 */ /* 0x000fe20000410000 */
[----:B------:R-:W-:Y:S01]  /*2f70*/  @!P0 F2FP.F16.F32.PACK_AB R2, R2, R36 ;  /* 0x000000240202823e */ /* 0x000fe200000000ff */
[----:B------:R-:W-:Y:S01]  /*2f80*/  @!P0 FFMA.FTZ R21, R8, R4, -R38 ;  /* 0x0000000408158223 */ /* 0x000fe20000010826 */
[C---:B------:R-:W-:Y:S01]  /*2f90*/  @!P0 FMUL.FTZ R37, R15.reuse, R25 ;  /* 0x000000190f258220 */ /* 0x040fe20000410000 */
[----:B------:R-:W-:Y:S01]  /*2fa0*/  @!P0 FMUL.FTZ R4, R15, R5 ;  /* 0x000000050f048220 */ /* 0x000fe20000410000 */
[----:B------:R-:W-:Y:S01]  /*2fb0*/  @!P0 MOV R17, R2 ;  /* 0x0000000200118202 */ /* 0x000fe20000000f00 */
[----:B------:R-:W-:Y:S01]  /*2fc0*/  @!P0 FFMA.FTZ R3, R24, R8, R3 ;  /* 0x0000000818038223 */ /* 0x000fe20000010003 */
[----:B------:R-:W-:Y:S01]  /*2fd0*/  MOV R2, R57 ;  /* 0x0000003900027202 */ /* 0x000fe20000000f00 */
[----:B------:R-:W-:Y:S01]  /*2fe0*/  @!P0 FFMA.FTZ R37, R20, R5, -R37 ;  /* 0x0000000514258223 */ /* 0x000fe20000010825 */
[----:B------:R-:W-:Y:S02]  /*2ff0*/  @!P0 FFMA.FTZ R4, R25, R20, R4 ;  /* 0x0000001419048223 */ /* 0x000fe40000010004 */
[----:B------:R-:W-:Y:S03]  /*3000*/  @!P0 F2FP.F16.F32.PACK_AB R3, R3, R21 ;  /* 0x000000150303823e */ /* 0x000fe600000000ff */
[----:B------:R-:W-:Y:S02]  /*3010*/  @!P0 F2FP.F16.F32.PACK_AB R4, R4, R37 ;  /* 0x000000250404823e */ /* 0x000fe400000000ff */
[----:B------:R-:W-:Y:S02]  /*3020*/  @!P0 MOV R18, R3 ;  /* 0x0000000300128202 */ /* 0x000fe40000000f00 */
[----:B------:R-:W-:Y:S02]  /*3030*/  @!P0 MOV R19, R4 ;  /* 0x0000000400138202 */ /* 0x000fe40000000f00 */
[----:B------:R-:W-:Y:S05]  /*3040*/  MOV R3, R56 ;  /* 0x0000003800037202 */ /* 0x000fea0000000f00 */
[----:B------:R2:W-:Y:S02]  /*3050*/  STG.E.128 desc[UR6][R2.64], R16 ;  /* 0x0000001002007986 */ /* 0x0005e4000c101d06 */
.L_x_1694:
[----:B-1-3--:R-:W-:Y:S05]  /*3060*/  BSYNC.RECONVERGENT B0 ;  /* 0x0000000000007941 */ /* 0x00afea0003800200 */
.L_x_1693:
[----:B------:R-:W-:Y:S01]  /*3070*/  ISETP.NE.AND P0, PT, R112, RZ, PT ;  /* 0x000000ff7000720c */ /* 0x000fe20003f05270 */
[----:B------:R-:W-:Y:S11]  /*3080*/  BSSY.RECONVERGENT B0, `(.L_x_1695) ;  /* 0x0000035000007945 */ /* 0x000ff60003800200 */
[----:B------:R-:W-:Y:S01]  /*3090*/  @!UPT UIADD3 URZ, UPT, UPT, URZ, URZ, URZ ;  /* 0x000000fffffff290 */ /* 0x000fe2000fffe0ff */
[----:B------:R-:W-:Y:S05]  /*30a0*/  @P0 BRA `(.L_x_1696) ;  /* 0x0000000000c80947 */ /* 0x000fea0003800000 */
[----:B------:R-:W-:Y:S01]  /*30b0*/  ISETP.GE.AND P0, PT, R148, R14, PT ;  /* 0x0000000e9400720c */ /* 0x000fe20003f06270 */
[----:B--2---:R-:W2:Y:S11]  /*30c0*/  LDG.E.128 R16, desc[UR6][R34.64] ;  /* 0x0000000622107981 */ /* 0x004eb6000c1e1d00 */
[----:B------:R-:W-:Y:S01]  /*30d0*/  @!UPT UIADD3 URZ, UPT, UPT, URZ, URZ, URZ ;  /* 0x000000fffffff290 */ /* 0x000fe2000fffe0ff */
[----:B------:R-:W3:Y:S06]  /*30e0*/  @!P0 LDG.E.64 R2, desc[UR6][R6.64] ;  /* 0x0000000606028981 */ /* 0x000eec000c1e1b00 */
[----:B------:R-:W5:Y:S01]  /*30f0*/  @!P0 LDG.E.64 R24, desc[UR6][R26.64] ;  /* 0x000000061a188981 */ /* 0x000f62000c1e1b00 */
[--C-:B---3--:R-:W-:Y:S01]  /*3100*/  @!P0 HADD2.F32 R20, -RZ, R2.reuse.H0_H0 ;  /* 0x20000002ff148230 */ /* 0x108fe20000004100 */
[----:B--2---:R-:W-:Y:S01]  /*3110*/  @!P0 MOV R0, R16 ;  /* 0x0000001000008202 */ /* 0x004fe20000000f00 */
[----:B------:R-:W-:Y:S01]  /*3120*/  @!P0 HADD2.F32 R8, -RZ, R2.H1_H1 ;  /* 0x30000002ff088230 */ /* 0x000fe20000004100 */
[----:B------:R-:W-:Y:S01]  /*3130*/  @!P0 MOV R15, R17 ;  /* 0x00000011000f8202 */ /* 0x000fe20000000f00 */
[----:B------:R-:W-:Y:S02]  /*3140*/  @!P0 HADD2.F32 R4, -RZ, R3.H0_H0 ;  /* 0x20000003ff048230 */ /* 0x000fe40000004100 */
[----:B-----5:R-:W-:Y:S02]  /*3150*/  @!P0 HADD2.F32 R21, -RZ, R24.H0_H0 ;  /* 0x20000018ff158230 */ /* 0x020fe40000004100 */
        /* <DEDUP_REMOVED lines=29> */
[-C--:B------:R-:W-:Y:S01]  /*3330*/  @!P0 FMUL.FTZ R4, R15, R5.reuse ;  /* 0x000000050f048220 */ /* 0x080fe20000410000 */
[----:B------:R-:W-:Y:S01]  /*3340*/  @!P0 MOV R17, R2 ;  /* 0x0000000200118202 */ /* 0x000fe20000000f00 */
[----:B------:R-:W-:Y:S01]  /*3350*/  @!P0 FFMA.FTZ R3, R24, R8, R3 ;  /* 0x0000000818038223 */ /* 0x000fe20000010003 */
[----:B------:R-:W-:Y:S01]  /*3360*/  @!P0 FFMA.FTZ R37, R20, R5, -R37 ;  /* 0x0000000514258223 */ /* 0x000fe20000010825 */
[----:B------:R-:W-:Y:S03]  /*3370*/  @!P0 FFMA.FTZ R4, R25, R20, R4 ;  /* 0x0000001419048223 */ /* 0x000fe60000010004 */
[----:B------:R-:W-:Y:S02]  /*3380*/  @!P0 F2FP.F16.F32.PACK_AB R3, R3, R21 ;  /* 0x000000150303823e */ /* 0x000fe400000000ff */
[----:B------:R-:W-:Y:S02]  /*3390*/  @!P0 F2FP.F16.F32.PACK_AB R4, R4, R37 ;  /* 0x000000250404823e */ /* 0x000fe400000000ff */
[----:B------:R-:W-:Y:S02]  /*33a0*/  @!P0 MOV R18, R3 ;  /* 0x0000000300128202 */ /* 0x000fe40000000f00 */
[----:B------:R-:W-:Y:S05]  /*33b0*/  @!P0 MOV R19, R4 ;  /* 0x0000000400138202 */ /* 0x000fea0000000f00 */
[----:B------:R1:W-:Y:S02]  /*33c0*/  STG.E.128 desc[UR6][R32.64], R16 ;  /* 0x0000001020007986 */ /* 0x0003e4000c101d06 */
.L_x_1696:
[----:B------:R-:W-:Y:S05]  /*33d0*/  BSYNC.RECONVERGENT B0 ;  /* 0x0000000000007941 */ /* 0x000fea0003800200 */
.L_x_1695:
[----:B------:R-:W-:Y:S04]  /*33e0*/  BSSY.RECONVERGENT B0, `(.L_x_1697) ;  /* 0x000003c000007945 */ /* 0x000fe80003800200 */
[----:B------:R-:W-:Y:S05]  /*33f0*/  @P5 BRA `(.L_x_1698) ;  /* 0x0000000000e85947 */ /* 0x000fea0003800000 */
[----:B------:R-:W1:Y:S08]  /*3400*/  LDC.64 R4, c[0x0][0x4a8] ;  /* 0x00012a00ff047b82 */ /* 0x000e700000000a00 */
[----:B--2---:R-:W2:Y:S01]  /*3410*/  LDC.64 R2, c[0x0][0x3b8] ;  /* 0x0000ee00ff027b82 */ /* 0x004ea20000000a00 */
[C---:B-1----:R-:W-:Y:S04]  /*3420*/  LEA R16, P0, R4.reuse, R34, 0x6 ;  /* 0x0000002204107211 */ /* 0x042fe800078030ff */
[----:B------:R-:W-:Y:S02]  /*3430*/  LEA.HI.X R17, R4, R35, R5, 0x6, P0 ;  /* 0x0000002304117211 */ /* 0x000fe400000f3405 */
[C---:B--2---:R-:W-:Y:S04]  /*3440*/  LEA R36, P0, R2.reuse, R32, 0x6 ;  /* 0x0000002002247211 */ /* 0x044fe800078030ff */
[----:B------:R-:W-:Y:S01]  /*3450*/  LEA.HI.X R37, R2, R33, R3, 0x6, P0 ;  /* 0x0000002102257211 */ /* 0x000fe200000f3403 */
[----:B------:R-:W2:Y:S01]  /*3460*/  LDG.E.128 R16, desc[UR6][R16.64] ;  /* 0x0000000610107981 */ /* 0x000ea2000c1e1d00 */
[----:B------:R-:W-:Y:S11]  /*3470*/  ISETP.GE.AND P0, PT, R148, R14, PT ;  /* 0x0000000e9400720c */ /* 0x000ff60003f06270 */
[----:B------:R-:W-:Y:S02]  /*3480*/  @!UPT UIADD3 URZ, UPT, UPT, URZ, URZ, URZ ;  /* 0x000000fffffff290 */ /* 0x000fe4000fffe0ff */
[C---:B------:R-:W-:Y:S04]  /*3490*/  @!P0 IMAD.WIDE R2, R11.reuse, 0x40, R6 ;  /* 0x000000400b028825 */ /* 0x040fe800078e0206 */
[----:B------:R-:W-:Y:S02]  /*34a0*/  @!P0 IMAD.WIDE R24, R11, 0x40, R26 ;  /* 0x000000400b188825 */ /* 0x000fe400078e021a */
[----:B------:R-:W3:Y:S06]  /*34b0*/  @!P0 LDG.E.64 R2, desc[UR6][R2.64] ;  /* 0x0000000602028981 */ /* 0x000eec000c1e1b00 */
[----:B------:R-:W5:Y:S01]  /*34c0*/  @!P0 LDG.E.64 R24, desc[UR6][R24.64] ;  /* 0x0000000618188981 */ /* 0x000f62000c1e1b00 */
[----:B--2---:R-:W-:Y:S02]  /*34d0*/  @!P0 MOV R0, R16 ;  /* 0x0000001000008202 */ /* 0x004fe40000000f00 */
[----:B------:R-:W-:Y:S03]  /*34e0*/  @!P0 MOV R15, R17 ;  /* 0x00000011000f8202 */ /* 0x000fe60000000f00 */
[----:B------:R-:W-:Y:S02]  /*34f0*/  @!P0 HADD2.F32 R22, -RZ, R0.H0_H0 ;  /* 0x20000000ff168230 */ /* 0x000fe40000004100 */
[--C-:B---3--:R-:W-:Y:S02]  /*3500*/  @!P0 HADD2.F32 R20, -RZ, R2.reuse.H0_H0 ;  /* 0x20000002ff148230 */ /* 0x108fe40000004100 */
[----:B------:R-:W-:Y:S02]  /*3510*/  @!P0 HADD2.F32 R8, -RZ, R2.H1_H1 ;  /* 0x30000002ff088230 */ /* 0x000fe40000004100 */
[----:B------:R-:W-:Y:S02]  /*3520*/  @!P0 HADD2.F32 R2, -RZ, R0.H1_H1 ;  /* 0x30000000ff028230 */ /* 0x000fe40000004100 */
[--C-:B-----5:R-:W-:Y:S02]  /*3530*/  @!P0 HADD2.F32 R21, -RZ, R24.reuse.H0_H0 ;  /* 0x20000018ff158230 */ /* 0x120fe40000004100 */
[----:B------:R-:W-:Y:S02]  /*3540*/  @!P0 HADD2.F32 R23, -RZ, R24.H1_H1 ;  /* 0x30000018ff178230 */ /* 0x000fe40000004100 */
[C---:B------:R-:W-:Y:S01]  /*3550*/  @!P0 FMUL.FTZ R0, R2.reuse, R20 ;  /* 0x0000001402008220 */ /* 0x040fe20000410000 */
[----:B------:R-:W-:Y:S02]  /*3560*/  @!P0 HADD2.F32 R4, -RZ, R3.H0_H0 ;  /* 0x20000003ff048230 */ /* 0x000fe40000004100 */
[----:B------:R-:W-:Y:S01]  /*3570*/  @!P0 FMUL.FTZ R29, R2, R21 ;  /* 0x00000015021d8220 */ /* 0x000fe20000410000 */
[----:B------:R-:W-:Y:S02]  /*3580*/  @!P0 HADD2.F32 R2, -RZ, R15.H1_H1 ;  /* 0x3000000fff028230 */ /* 0x000fe40000004100 */
[----:B------:R-:W-:Y:S01]  /*3590*/  @!P0 FFMA.FTZ R0, R21, R22, R0 ;  /* 0x0000001615008223 */ /* 0x000fe20000010000 */
[----:B------:R-:W-:Y:S01]  /*35a0*/  @!P0 HADD2.F32 R5, -RZ, R3.H1_H1 ;  /* 0x30000003ff058230 */ /* 0x000fe20000004100 */
[----:B------:R-:W-:Y:S01]  /*35b0*/  @!P0 MOV R3, R19 ;  /* 0x0000001300038202 */ /* 0x000fe20000000f00 */
[----:B------:R-:W-:Y:S01]  /*35c0*/  @!P0 FFMA.FTZ R29, R22, R20, -R29 ;  /* 0x00000014161d8223 */ /* 0x000fe2000001081d */
[----:B------:R-:W-:Y:S01]  /*35d0*/  @!P0 MOV R20, R18 ;  /* 0x0000001200148202 */ /* 0x000fe20000000f00 */
[----:B------:R-:W-:Y:S02]  /*35e0*/  @!P0 HADD2.F32 R22, -RZ, R15.H0_H0 ;  /* 0x2000000fff168230 */ /* 0x000fe40000004100 */
[----:B------:R-:W-:Y:S01]  /*35f0*/  @!P0 FMUL.FTZ R38, R2, R23 ;  /* 0x0000001702268220 */ /* 0x000fe20000410000 */
        /* <DEDUP_REMOVED lines=26> */
.L_x_1698:
[----:B------:R-:W-:Y:S05]  /*37a0*/  BSYNC.RECONVERGENT B0 ;  /* 0x0000000000007941 */ /* 0x000fea0003800200 */
.L_x_1697:
[----:B------:R-:W-:Y:S04]  /*37b0*/  BSSY.RECONVERGENT B0, `(.L_x_1699) ;  /* 0x000003b000007945 */ /* 0x000fe80003800200 */
[----:B------:R-:W-:Y:S05]  /*37c0*/  @!P6 BRA `(.L_x_1700) ;  /* 0x0000000000e4e947 */ /* 0x000fea0003800000 */
[----:B------:R-:W1:Y:S01]  /*37d0*/  LDC.64 R4, c[0x0][0x4a8] ;  /* 0x00012a00ff047b82 */ /* 0x000e620000000a00 */
[----:B------:R-:W-:Y:S07]  /*37e0*/  ISETP.GE.AND P0, PT, R148, R14, PT ;  /* 0x0000000e9400720c */ /* 0x000fee0003f06270 */
[----:B---3--:R-:W3:Y:S06]  /*37f0*/  LDC.64 R36, c[0x0][0x3b8] ;  /* 0x0000ee00ff247b82 */ /* 0x008eec0000000a00 */
[C---:B--2---:R-:W-:Y:S04]  /*3800*/  @!P0 IMAD.WIDE R2, R11.reuse, 0x80, R6 ;  /* 0x000000800b028825 */ /* 0x044fe800078e0206 */
[----:B------:R-:W-:Y:S02]  /*3810*/  @!P0 IMAD.WIDE R24, R11, 0x80, R26 ;  /* 0x000000800b188825 */ /* 0x000fe400078e021a */
[----:B------:R-:W2:Y:S01]  /*3820*/  @!P0 LDG.E.64 R2, desc[UR6][R2.64] ;  /* 0x0000000602028981 */ /* 0x000ea2000c1e1b00 */
[C---:B-1----:R-:W-:Y:S05]  /*3830*/  LEA R16, P1, R4.reuse, R34, 0x7 ;  /* 0x0000002204107211 */ /* 0x042fea00078238ff */
[----:B------:R-:W5:Y:S01]  /*3840*/  @!P0 LDG.E.64 R24, desc[UR6][R24.64] ;  /* 0x0000000618188981 */ /* 0x000f62000c1e1b00 */
[----:B------:R-:W-:Y:S06]  /*3850*/  LEA.HI.X R17, R4, R35, R5, 0x7, P1 ;  /* 0x0000002304117211 */ /* 0x000fec00008f3c05 */
[----:B------:R-:W4:Y:S01]  /*3860*/  LDG.E.128 R16, desc[UR6][R16.64] ;  /* 0x0000000610107981 */ /* 0x000f22000c1e1d00 */
[--C-:B--2---:R-:W-:Y:S02]  /*3870*/  @!P0 HADD2.F32 R20, -RZ, R2.reuse.H0_H0 ;  /* 0x20000002ff148230 */ /* 0x104fe40000004100 */
[----:B------:R-:W-:Y:S02]  /*3880*/  @!P0 HADD2.F32 R8, -RZ, R2.H1_H1 ;  /* 0x30000002ff088230 */ /* 0x000fe40000004100 */
[--C-:B------:R-:W-:Y:S02]  /*3890*/  @!P0 HADD2.F32 R4, -RZ, R3.reuse.H0_H0 ;  /* 0x20000003ff048230 */ /* 0x100fe40000004100 */
[----:B------:R-:W-:Y:S02]  /*38a0*/  @!P0 HADD2.F32 R5, -RZ, R3.H1_H1 ;  /* 0x30000003ff058230 */ /* 0x000fe40000004100 */
[--C-:B-----5:R-:W-:Y:S02]  /*38b0*/  @!P0 HADD2.F32 R21, -RZ, R24.reuse.H0_H0 ;  /* 0x20000018ff158230 */ /* 0x120fe40000004100 */
[----:B------:R-:W-:Y:S02]  /*38c0*/  @!P0 HADD2.F32 R23, -RZ, R24.H1_H1 ;  /* 0x30000018ff178230 */ /* 0x000fe40000004100 */
[--C-:B------:R-:W-:Y:S01]  /*38d0*/  @!P0 HADD2.F32 R24, -RZ, R25.reuse.H0_H0 ;  /* 0x20000019ff188230 */ /* 0x100fe20000004100 */
[----:B----4-:R-:W-:Y:S01]  /*38e0*/  @!P0 MOV R0, R16 ;  /* 0x0000001000008202 */ /* 0x010fe20000000f00 */
[----:B------:R-:W-:Y:S01]  /*38f0*/  @!P0 HADD2.F32 R25, -RZ, R25.H1_H1 ;  /* 0x30000019ff198230 */ /* 0x000fe20000004100 */
[----:B------:R-:W-:Y:S02]  /*3900*/  @!P0 MOV R15, R17 ;  /* 0x00000011000f8202 */ /* 0x000fe40000000f00 */
[----:B------:R-:W-:Y:S01]  /*3910*/  @!P0 MOV R3, R19 ;  /* 0x0000001300038202 */ /* 0x000fe20000000f00 */
[--C-:B------:R-:W-:Y:S02]  /*3920*/  @!P0 HADD2.F32 R2, -RZ, R0.reuse.H1_H1 ;  /* 0x30000000ff028230 */ /* 0x100fe40000004100 */
[----:B------:R-:W-:Y:S03]  /*3930*/  @!P0 HADD2.F32 R22, -RZ, R0.H0_H0 ;  /* 0x20000000ff168230 */ /* 0x000fe60000004100 */
        /* <DEDUP_REMOVED lines=8> */
[-C--:B------:R-:W-:Y:S01]  /*39c0*/  @!P0 FMUL.FTZ R2, R2, R8.reuse ;  /* 0x0000000802028220 */ /* 0x080fe20000410000 */
[--C-:B------:R-:W-:Y:S01]  /*39d0*/  @!P0 HADD2.F32 R21, -RZ, R20.reuse.H1_H1 ;  /* 0x30000014ff158230 */ /* 0x100fe20000004100 */
[----:B------:R-:W-:Y:S01]  /*39e0*/  @!P0 F2FP.F16.F32.PACK_AB R0, R0, R29 ;  /* 0x0000001d0000823e */ /* 0x000fe200000000ff */
[----:B------:R-:W-:Y:S01]  /*39f0*/  @!P0 FFMA.FTZ R38, R22, R8, -R38 ;  /* 0x0000000816268223 */ /* 0x000fe20000010826 */
[----:B------:R-:W-:Y:S02]  /*3a00*/  @!P0 HADD2.F32 R8, -RZ, R20.H0_H0 ;  /* 0x20000014ff088230 */ /* 0x000fe40000004100 */
[----:B------:R-:W-:Y:S01]  /*3a10*/  @!P0 FFMA.FTZ R2, R23, R22, R2 ;  /* 0x0000001617028223 */ /* 0x000fe20000010002 */
[----:B------:R-:W-:Y:S01]  /*3a20*/  @!P0 MOV R16, R0 ;  /* 0x0000000000108202 */ /* 0x000fe20000000f00 */
[C---:B------:R-:W-:Y:S01]  /*3a30*/  @!P0 FMUL.FTZ R40, R21.reuse, R24 ;  /* 0x0000001815288220 */ /* 0x040fe20000410000 */
[--C-:B------:R-:W-:Y:S02]  /*3a40*/  @!P0 HADD2.F32 R15, -RZ, R3.reuse.H1_H1 ;  /* 0x30000003ff0f8230 */ /* 0x100fe40000004100 */
[----:B------:R-:W-:Y:S01]  /*3a50*/  @!P0 F2FP.F16.F32.PACK_AB R2, R2, R38 ;  /* 0x000000260202823e */ /* 0x000fe200000000ff */
[----:B------:R-:W-:Y:S02]  /*3a60*/  @!P0 HADD2.F32 R20, -RZ, R3.H0_H0 ;  /* 0x20000003ff148230 */ /* 0x000fe40000004100 */
[-C--:B------:R-:W-:Y:S01]  /*3a70*/  @!P0 FMUL.FTZ R3, R21, R4.reuse ;  /* 0x0000000415038220 */ /* 0x080fe20000410000 */
[----:B------:R-:W-:Y:S01]  /*3a80*/  @!P0 FFMA.FTZ R21, R8, R4, -R40 ;  /* 0x0000000408158223 */ /* 0x000fe20000010828 */
[----:B------:R-:W-:Y:S01]  /*3a90*/  @!P0 MOV R17, R2 ;  /* 0x0000000200118202 */ /* 0x000fe20000000f00 */
[C---:B------:R-:W-:Y:S01]  /*3aa0*/  @!P0 FMUL.FTZ R39, R15.reuse, R25 ;  /* 0x000000190f278220 */ /* 0x040fe20000410000 */
[-C--:B------:R-:W-:Y:S01]  /*3ab0*/  @!P0 FMUL.FTZ R4, R15, R5.reuse ;  /* 0x000000050f048220 */ /* 0x080fe20000410000 */
[----:B------:R-:W-:Y:S02]  /*3ac0*/  @!P0 FFMA.FTZ R3, R24, R8, R3 ;  /* 0x0000000818038223 */ /* 0x000fe40000010003 */
[----:B------:R-:W-:Y:S01]  /*3ad0*/  @!P0 FFMA.FTZ R39, R20, R5, -R39 ;  /* 0x0000000514278223 */ /* 0x000fe20000010827 */
[----:B------:R-:W-:Y:S01]  /*3ae0*/  @!P0 FFMA.FTZ R4, R25, R20, R4 ;  /* 0x0000001419048223 */ /* 0x000fe20000010004 */
[----:B---3--:R-:W-:Y:S02]  /*3af0*/  LEA R20, P1, R36, R32, 0x7 ;  /* 0x0000002024147211 */ /* 0x008fe400078238ff */
[----:B------:R-:W-:Y:S02]  /*3b00*/  @!P0 F2FP.F16.F32.PACK_AB R3, R3, R21 ;  /* 0x000000150303823e */ /* 0x000fe400000000ff */
[----:B------:R-:W-:Y:S02]  /*3b10*/  @!P0 F2FP.F16.F32.PACK_AB R4, R4, R39 ;  /* 0x000000270404823e */ /* 0x000fe400000000ff */
[----:B------:R-:W-:Y:S02]  /*3b20*/  LEA.HI.X R21, R36, R33, R37, 0x7, P1 ;  /* 0x0000002124157211 */ /* 0x000fe400008f3c25 */
[----:B------:R-:W-:Y:S02]  /*3b30*/  @!P0 MOV R18, R3 ;  /* 0x0000000300128202 */ /* 0x000fe40000000f00 */
[----:B------:R-:W-:Y:S05]  /*3b40*/  @!P0 MOV R19, R4 ;  /* 0x0000000400138202 */ /* 0x000fea0000000f00 */
[----:B------:R1:W-:Y:S02]  /*3b50*/  STG.E.128 desc[UR6][R20.64], R16 ;  /* 0x0000001014007986 */ /* 0x0003e4000c101d06 */
.L_x_1700:
[----:B------:R-:W-:Y:S05]  /*3b60*/  BSYNC.RECONVERGENT B0 ;  /* 0x0000000000007941 */ /* 0x000fea0003800200 */
.L_x_1699:
[----:B------:R-:W-:Y:S04]  /*3b70*/  BSSY.RECONVERGENT B0, `(.L_x_1701) ;  /* 0x000003d000007945 */ /* 0x000fe80003800200 */
[----:B------:R-:W-:Y:S05]  /*3b80*/  @P3 BRA `(.L_x_1702) ;  /* 0x0000000000ec3947 */ /* 0x000fea0003800000 */
[----:B--2---:R-:W2:Y:S01]  /*3b90*/  LDC.64 R2, c[0x0][0x4a8] ;  /* 0x00012a00ff027b82 */ /* 0x004ea20000000a00 */
[----:B------:R-:W-:Y:S07]  /*3ba0*/  ISETP.GE.AND P0, PT, R148, R14, PT ;  /* 0x0000000e9400720c */ /* 0x000fee0003f06270 */
[----:B---3--:R-:W3:Y:S06]  /*3bb0*/  LDC.64 R36, c[0x0][0x3b8] ;  /* 0x0000ee00ff247b82 */ /* 0x008eec0000000a00 */
[----:B------:R-:W-:Y:S06]  /*3bc0*/  @!P0 IMAD.WIDE R24, R11, 0xc0, R26 ;  /* 0x000000c00b188825 */ /* 0x000fec00078e021a */
[----:B------:R-:W5:Y:S01]  /*3bd0*/  @!P0 LDG.E.64 R24, desc[UR6][R24.64] ;  /* 0x0000000618188981 */ /* 0x000f62000c1e1b00 */
[----:B--2---:R-:W-:Y:S04]  /*3be0*/  IMAD.WIDE.U32 R4, R2, 0xc0, R34 ;  /* 0x000000c002047825 */ /* 0x004fe800078e0022 */
[----:B------:R-:W-:Y:S02]  /*3bf0*/  IMAD R0, R3, 0xc0, RZ ;  /* 0x000000c003007824 */ /* 0x000fe400078e02ff */
[----:B------:R-:W-:Y:S03]  /*3c00*/  @!P0 IMAD.WIDE R2, R11, 0xc0, R6 ;  /* 0x000000c00b028825 */ /* 0x000fe600078e0206 */
[----:B------:R-:W-:Y:S01]  /*3c10*/  IADD3 R5, PT, PT, R0, R5, RZ ;  /* 0x0000000500057210 */ /* 0x000fe20007ffe0ff */
[----:B---3--:R-:W-:Y:S02]  /*3c20*/  IMAD R37, R37, 0xc0, RZ ;  /* 0x000000c025257824 */ /* 0x008fe400078e02ff */
[----:B------:R-:W2:Y:S06]  /*3c30*/  @!P0 LDG.E.64 R2, desc[UR6][R2.64] ;  /* 0x0000000602028981 */ /* 0x000eac000c1e1b00 */
[----:B-1----:R1:W3:Y:S01]  /*3c40*/  LDG.E.128 R16, desc[UR6][R4.64] ;  /* 0x0000000604107981 */ /* 0x0022e2000c1e1d00 */
[--C-:B-----5:R-:W-:Y:S02]  /*3c50*/  @!P0 HADD2.F32 R21, -RZ, R24.reuse.H0_H0 ;  /* 0x20000018ff158230 */ /* 0x120fe40000004100 */
[----:B------:R-:W-:Y:S02]  /*3c60*/  @!P0 HADD2.F32 R23, -RZ, R24.H1_H1 ;  /* 0x30000018ff178230 */ /* 0x000fe40000004100 */
[--C-:B------:R-:W-:Y:S02]  /*3c70*/  @!P0 HADD2.F32 R24, -RZ, R25.reuse.H0_H0 ;  /* 0x20000019ff188230 */ /* 0x100fe40000004100 */
[----:B------:R-:W-:Y:S02]  /*3c80*/  @!P0 HADD2.F32 R25, -RZ, R25.H1_H1 ;  /* 0x30000019ff198230 */ /* 0x000fe40000004100 */
[--C-:B--2---:R-:W-:Y:S02]  /*3c90*/  @!P0 HADD2.F32 R20, -RZ, R2.reuse.H0_H0 ;  /* 0x20000002ff148230 */ /* 0x104fe40000004100 */
[----:B------:R-:W-:Y:S02]  /*3ca0*/  @!P0 HADD2.F32 R8, -RZ, R2.H1_H1 ;  /* 0x30000002ff088230 */ /* 0x000fe40000004100 */
[--C-:B-1----:R-:W-:Y:S01]  /*3cb0*/  @!P0 HADD2.F32 R4, -RZ, R3.reuse.H0_H0 ;  /* 0x20000003ff048230 */ /* 0x102fe20000004100 */
[----:B---3--:R-:W-:Y:S01]  /*3cc0*/  @!P0 MOV R0, R16 ;  /* 0x0000001000008202 */ /* 0x008fe20000000f00 */
        /* <DEDUP_REMOVED lines=29> */
[----:B------:R-:W-:Y:S01]  /*3ea0*/  @!P0 FFMA.FTZ R3, R24, R8, R3 ;  /* 0x0000000818038223 */ /* 0x000fe20000010003 */
[----:B------:R-:W-:Y:S04]  /*3eb0*/  IMAD.WIDE.U32 R22, R36, 0xc0, R32 ;  /* 0x000000c024167825 */ /* 0x000fe800078e0020 */
[----:B------:R-:W-:Y:S01]  /*3ec0*/  @!P0 FFMA.FTZ R39, R20, R5, -R39 ;  /* 0x0000000514278223 */ /* 0x000fe20000010827 */
[----:B------:R-:W-:Y:S01]  /*3ed0*/  @!P0 FFMA.FTZ R4, R25, R20, R4 ;  /* 0x0000001419048223 */ /* 0x000fe20000010004 */
[----:B------:R-:W-:Y:S02]  /*3ee0*/  @!P0 F2FP.F16.F32.PACK_AB R3, R3, R21 ;  /* 0x000000150303823e */ /* 0x000fe400000000ff */
[----:B------:R-:W-:Y:S02]  /*3ef0*/  IADD3 R23, PT, PT, R37, R23, RZ ;  /* 0x0000001725177210 */ /* 0x000fe40007ffe0ff */
[----:B------:R-:W-:Y:S02]  /*3f00*/  @!P0 F2FP.F16.F32.PACK_AB R4, R4, R39 ;  /* 0x000000270404823e */ /* 0x000fe400000000ff */
[----:B------:R-:W-:Y:S02]  /*3f10*/  @!P0 MOV R18, R3 ;  /* 0x0000000300128202 */ /* 0x000fe40000000f00 */
[----:B------:R-:W-:Y:S05]  /*3f20*/  @!P0 MOV R19, R4 ;  /* 0x0000000400138202 */ /* 0x000fea0000000f00 */
[----:B------:R1:W-:Y:S02]  /*3f30*/  STG.E.128 desc[UR6][R22.64], R16 ;  /* 0x0000001016007986 */ /* 0x0003e4000c101d06 */
.L_x_1702:
[----:B------:R-:W-:Y:S05]  /*3f40*/  BSYNC.RECONVERGENT B0 ;  /* 0x0000000000007941 */ /* 0x000fea0003800200 */
.L_x_1701:
[----:B------:R-:W-:Y:S01]  /*3f50*/  ISETP.NE.AND P0, PT, R108, RZ, PT ;  /* 0x000000ff6c00720c */ /* 0x000fe20003f05270 */
[----:B------:R-:W-:Y:S11]  /*3f60*/  BSSY.RECONVERGENT B0, `(.L_x_1703) ;  /* 0x000003c000007945 */ /* 0x000ff60003800200 */
[----:B------:R-:W-:Y:S01]  /*3f70*/  @!UPT UIADD3 URZ, UPT, UPT, URZ, URZ, URZ ;  /* 0x000000fffffff290 */ /* 0x000fe2000fffe0ff */
        /* <DEDUP_REMOVED lines=58> */
.L_x_1704:
[----:B------:R-:W-:Y:S05]  /*4320*/  BSYNC.RECONVERGENT B0 ;  /* 0x0000000000007941 */ /* 0x000fea0003800200 */
.L_x_1703:
[----:B------:R-:W-:Y:S04]  /*4330*/  BSSY.RECONVERGENT B0, `(.L_x_1705) ;  /* 0x000003d000007945 */ /* 0x000fe80003800200 */
[----:B------:R-:W-:Y:S05]  /*4340*/  @!P4 BRA `(.L_x_1706) ;  /* 0x0000000000ecc947 */ /* 0x000fea0003800000 */
        /* <DEDUP_REMOVED lines=59> */
.L_x_1706:
[----:B------:R-:W-:Y:S05]  /*4700*/  BSYNC.RECONVERGENT B0 ;  /* 0x0000000000007941 */ /* 0x000fea0003800200 */
.L_x_1705:
[----:B------:R-:W-:Y:S01]  /*4710*/  ISETP.NE.AND P0, PT, R106, RZ, PT ;  /* 0x000000ff6a00720c */ /* 0x000fe20003f05270 */
[----:B------:R-:W-:Y:S11]  /*4720*/  BSSY.RECONVERGENT B0, `(.L_x_1707) ;  /* 0x000003e000007945 */ /* 0x000ff60003800200 */
[----:B------:R-:W-:Y:S01]  /*4730*/  @!UPT UIADD3 URZ, UPT, UPT, URZ, URZ, URZ ;  /* 0x000000fffffff290 */ /* 0x000fe2000fffe0ff */
[----:B------:R-:W-:Y:S05]  /*4740*/  @!P0 BRA `(.L_x_1708) ;  /* 0x0000000000ec8947 */ /* 0x000fea0003800000 */
[----:B--2---:R-:W2:Y:S01]  /*4750*/  LDC.64 R2, c[0x0][0x4a8] ;  /* 0x00012a00ff027b82 */ /* 0x004ea20000000a00 */
[----:B------:R-:W-:Y:S07]  /*4760*/  ISETP.GE.AND P0, PT, R148, R14, PT ;  /* 0x0000000e9400720c */ /* 0x000fee0003f06270 */
[----:B------:R-:W5:Y:S06]  /*4770*/  LDC.64 R24, c[0x0][0x3b8] ;  /* 0x0000ee00ff187b82 */ /* 0x000f6c0000000a00 */
[C---:B------:R-:W-:Y:S04]  /*4780*/  @!P0 IMAD.WIDE R6, R11.reuse, 0x180, R6 ;  /* 0x000001800b068825 */ /* 0x040fe800078e0206 */
[----:B------:R-:W-:Y:S04]  /*4790*/  @!P0 IMAD.WIDE R26, R11, 0x180, R26 ;  /* 0x000001800b1a8825 */ /* 0x000fe800078e021a */
[----:B--2---:R-:W-:Y:S02]  /*47a0*/  IMAD.WIDE.U32 R34, R2, 0x180, R34 ;  /* 0x0000018002227825 */ /* 0x004fe400078e0022 */
[----:B------:R-:W2:Y:S02]  /*47b0*/  @!P0 LDG.E.64 R26, desc[UR6][R26.64] ;  /* 0x000000061a1a8981 */ /* 0x000ea4000c1e1b00 */
[----:B------:R-:W-:Y:S02]  /*47c0*/  IMAD R3, R3, 0x180, RZ ;  /* 0x0000018003037824 */ /* 0x000fe400078e02ff */
[----:B-----5:R-:W-:Y:S02]  /*47d0*/  IMAD R25, R25, 0x180, RZ ;  /* 0x0000018019197824 */ /* 0x020fe400078e02ff */
[----:B-1----:R-:W-:Y:S01]  /*47e0*/  IMAD.WIDE.U32 R32, R24, 0x180, R32 ;  /* 0x0000018018207825 */ /* 0x002fe200078e0020 */
[----:B------:R-:W-:Y:S02]  /*47f0*/  IADD3 R35, PT, PT, R3, R35, RZ ;  /* 0x0000002303237210 */ /* 0x000fe40007ffe0ff */
[----:B------:R-:W5:Y:S02]  /*4800*/  @!P0 LDG.E.64 R2, desc[UR6][R6.64] ;  /* 0x0000000606028981 */ /* 0x000f64000c1e1b00 */
[----:B------:R-:W-:Y:S04]  /*4810*/  IADD3 R33, PT, PT, R25, R33, RZ ;  /* 0x0000002119217210 */ /* 0x000fe80007ffe0ff */
[----:B---3--:R-:W3:Y:S01]  /*4820*/  LDG.E.128 R16, desc[UR6][R34.64] ;  /* 0x0000000622107981 */ /* 0x008ee2000c1e1d00 */
[--C-:B--2---:R-:W-:Y:S02]  /*4830*/  @!P0 HADD2.F32 R14, -RZ, R26.reuse.H0_H0 ;  /* 0x2000001aff0e8230 */ /* 0x104fe40000004100 */
[----:B------:R-:W-:Y:S02]  /*4840*/  @!P0 HADD2.F32 R20, -RZ, R26.H1_H1 ;  /* 0x3000001aff148230 */ /* 0x000fe40000004100 */
[--C-:B------:R-:W-:Y:S02]  /*4850*/  @!P0 HADD2.F32 R21, -RZ, R27.reuse.H0_H0 ;  /* 0x2000001bff158230 */ /* 0x100fe40000004100 */
[----:B------:R-:W-:Y:S02]  /*4860*/  @!P0 HADD2.F32 R22, -RZ, R27.H1_H1 ;  /* 0x3000001bff168230 */ /* 0x000fe40000004100 */
[--C-:B-----5:R-:W-:Y:S02]  /*4870*/  @!P0 HADD2.F32 R8, -RZ, R2.reuse.H0_H0 ;  /* 0x20000002ff088230 */ /* 0x120fe40000004100 */
[--C-:B------:R-:W-:Y:S02]  /*4880*/  @!P0 HADD2.F32 R4, -RZ, R3.reuse.H0_H0 ;  /* 0x20000003ff048230 */ /* 0x100fe40000004100 */
[----:B------:R-:W-:Y:S01]  /*4890*/  @!P0 HADD2.F32 R5, -RZ, R3.H1_H1 ;  /* 0x30000003ff058230 */ /* 0x000fe20000004100 */
        /* <DEDUP_REMOVED lines=21> */
[----:B------:R-:W-:Y:S01]  /*49f0*/  @!P0 FMUL.FTZ R29, R14, R21 ;  /* 0x000000150e1d8220 */ /* 0x000fe20000410000 */
        /* <DEDUP_REMOVED lines=10> */
[----:B------:R-:W-:Y:S02]  /*4aa0*/  @!P0 FFMA.FTZ R4, R22, R8, R4 ;  /* 0x0000000816048223 */ /* 0x000fe40000010004 */
[----:B------:R-:W-:Y:S03]  /*4ab0*/  @!P0 F2FP.F16.F32.PACK_AB R3, R3, R14 ;  /* 0x0000000e0303823e */ /* 0x000fe600000000ff */
[----:B------:R-:W-:Y:S02]  /*4ac0*/  @!P0 F2FP.F16.F32.PACK_AB R4, R4, R27 ;  /* 0x0000001b0404823e */ /* 0x000fe400000000ff */
[----:B------:R-:W-:Y:S02]  /*4ad0*/  @!P0 MOV R18, R3 ;  /* 0x0000000300128202 */ /* 0x000fe40000000f00 */
[----:B------:R-:W-:Y:S05]  /*4ae0*/  @!P0 MOV R19, R4 ;  /* 0x0000000400138202 */ /* 0x000fea0000000f00 */
[----:B------:R1:W-:Y:S02]  /*4af0*/  STG.E.128 desc[UR6][R32.64], R16 ;  /* 0x0000001020007986 */ /* 0x0003e4000c101d06 */
.L_x_1708:
[----:B------:R-:W-:Y:S05]  /*4b00*/  BSYNC.RECONVERGENT B0 ;  /* 0x0000000000007941 */ /* 0x000fea0003800200 */
.L_x_1707:
[----:B------:R-:W1:Y:S01]  /*4b10*/  LDC R14, c[0x0][0x450] ;  /* 0x00011400ff0e7b82 */ /* 0x000e620000000800 */
[----:B----4-:R-:W-:Y:S05]  /*4b20*/  IMAD.U32 R28, R28, -0x80, RZ ;  /* 0xffffff801c1c7824 */ /* 0x010fea00078e00ff */
[C---:B------:R-:W-:Y:S02]  /*4b30*/  LEA R12, P1, R28.reuse, R12, 0x1 ;  /* 0x0000000c1c0c7211 */ /* 0x040fe400078208ff */
[C---:B------:R-:W-:Y:S02]  /*4b40*/  LEA R30, P0, R28.reuse, R30, 0x1 ;  /* 0x0000001e1c1e7211 */ /* 0x040fe400078008ff */
[C---:B------:R-:W-:Y:S02]  /*4b50*/  LEA.HI.X.SX32 R13, R28.reuse, R13, 0x1, P1 ;  /* 0x0000000d1c0d7211 */ /* 0x040fe400008f0eff */
[----:B------:R-:W-:Y:S01]  /*4b60*/  LEA.HI.X.SX32 R31, R28, R31, 0x1, P0 ;  /* 0x0000001f1c1f7211 */ /* 0x000fe200000f0eff */
[----:B------:R-:W-:Y:S05]  /*4b70*/  BRA `(.L_x_1691) ;  /* 0x0000003000747947 */ /* 0x000fea0003800000 */
.L_x_1692:
[----:B------:R-:W-:Y:S01]  /*4b80*/  LEA.HI R16, R14, R14, RZ, 0x1 ;  /* 0x0000000e0e107211 */ /* 0x000fe200078f08ff */
[----:B------:R-:W4:Y:S01]  /*4b90*/  LDC R107, c[0x0][0x450] ;  /* 0x00011400ff6b7b82 */ /* 0x000f220000000800 */
        /* <DEDUP_REMOVED lines=14> */
[----:B------:R-:W5:Y:S06]  /*4c80*/  LDG.E.128 R36, desc[UR6][R8.64] ;  /* 0x0000000608247981 */ /* 0x000f6c000c1e1d00 */
[----:B------:R-:W-:Y:S02]  /*4c90*/  @!P0 SEL R2, R16, RZ, P1 ;  /* 0x000000ff10028207 */ /* 0x000fe40000800000 */
[----:B------:R-:W-:Y:S02]  /*4ca0*/  @!P0 SEL R0, R109, RZ, P1 ;  /* 0x000000ff6d008207 */ /* 0x000fe40000800000 */
[C---:B------:R-:W-:Y:S02]  /*4cb0*/  @!P0 SHF.L.U32 R24, R2.reuse, 0x1, RZ ;  /* 0x0000000102188819 */ /* 0x040fe400000006ff */
[----:B------:R-:W-:Y:S02]  /*4cc0*/  @!P0 SHF.L.U64.HI R0, R2, 0x1, R0 ;  /* 0x0000000102008819 */ /* 0x000fe40000010200 */
[----:B--2---:R-:W-:Y:S04]  /*4cd0*/  @!P0 IADD3 R4, P2, PT, R24, R61, RZ ;  /* 0x0000003d18048210 */ /* 0x004fe80007f5e0ff */
[----:B------:R-:W-:Y:S02]  /*4ce0*/  @!P0 IADD3.X R5, PT, PT, R0, R60, RZ, P2, !PT ;  /* 0x0000003c00058210 */ /* 0x000fe400017fe4ff */
[----:B------:R-:W-:Y:S04]  /*4cf0*/  @!P0 IADD3 R24, P2, PT, R24, R63, RZ ;  /* 0x0000003f18188210 */ /* 0x000fe80007f5e0ff */
[----:B------:R-:W2:Y:S01]  /*4d00*/  @!P0 LDG.E.128 R4, desc[UR6][R4.64] ;  /* 0x0000000604048981 */ /* 0x000ea2000c1e1d00 */
[----:B------:R-:W-:Y:S02]  /*4d10*/  @!P0 IADD3.X R25, PT, PT, R0, R62, RZ, P2, !PT ;  /* 0x0000003e00198210 */ /* 0x000fe400017fe4ff */
[----:B------:R-:W-:Y:S02]  /*4d20*/  PLOP3.LUT P2, PT, PT, PT, PT, 0x80, 0x8 ;  /* 0x000000000008781c */ /* 0x000fe40003f4f070 */
[----:B------:R-:W-:Y:S03]  /*4d30*/  @!P0 PLOP3.LUT P2, PT, P1, PT, PT, 0x80, 0x8 ;  /* 0x000000000008881c */ /* 0x000fe60000f4f070 */
[----:B------:R-:W3:Y:S01]  /*4d40*/  @!P0 LDG.E.128 R32, desc[UR6][R24.64] ;  /* 0x0000000618208981 */ /* 0x000ee2000c1e1d00 */
[--C-:B--2---:R-:W-:Y:S01]  /*4d50*/  @!P0 HADD2.F32 R0, -RZ, R4.reuse.H0_H0 ;  /* 0x20000004ff008230 */ /* 0x104fe20000004100 */
[----:B-----5:R-:W-:Y:S01]  /*4d60*/  @!P0 MOV R40, R37 ;  /* 0x0000002500288202 */ /* 0x020fe20000000f00 */
[----:B------:R-:W-:Y:S02]  /*4d70*/  @!P0 HADD2.F32 R2, -RZ, R4.H1_H1 ;  /* 0x30000004ff028230 */ /* 0x000fe40000004100 */
[--C-:B------:R-:W-:Y:S05]  /*4d80*/  @!P0 HADD2.F32 R3, -RZ, R5.reuse.H0_H0 ;  /* 0x20000005ff038230 */ /* 0x100fea0000004100 */
[----:B------:R-:W-:Y:S01]  /*4d90*/  @!P2 FADD.FTZ R0, -R0, -RZ ;  /* 0x800000ff0000a221 */ /* 0x000fe20000010100 */
[----:B------:R-:W-:Y:S02]  /*4da0*/  @!P0 HADD2.F32 R23, -RZ, R5.H1_H1 ;  /* 0x30000005ff178230 */ /* 0x000fe40000004100 */
[----:B------:R-:W-:Y:S01]  /*4db0*/  @!P2 FADD.FTZ R2, -R2, -RZ ;  /* 0x800000ff0202a221 */ /* 0x000fe20000010100 */
[----:B------:R-:W-:Y:S04]  /*4dc0*/  @!P0 IMAD.WIDE R4, R15, 0x2, R8 ;  /* 0x000000020f048825 */ /* 0x000fe800078e0208 */
[----:B------:R-:W-:Y:S01]  /*4dd0*/  @!P2 FADD.FTZ R3, -R3, -RZ ;  /* 0x800000ff0303a221 */ /* 0x000fe20000010100 */
[----:B------:R-:W-:Y:S01]  /*4de0*/  @!P2 FADD.FTZ R23, -R23, -RZ ;  /* 0x800000ff1717a221 */ /* 0x000fe20000010100 */
[--C-:B------:R-:W-:Y:S02]  /*4df0*/  @!P0 HADD2.F32 R22, -RZ, R6.reuse.H0_H0 ;  /* 0x20000006ff168230 */ /* 0x100fe40000004100 */
[----:B------:R-:W-:Y:S02]  /*4e00*/  @!P0 HADD2.F32 R21, -RZ, R6.H1_H1 ;  /* 0x30000006ff158230 */ /* 0x000fe40000004100 */
[--C-:B------:R-:W-:Y:S02]  /*4e10*/  @!P0 HADD2.F32 R20, -RZ, R7.reuse.H0_H0 ;  /* 0x20000007ff148230 */ /* 0x100fe40000004100 */
[----:B------:R-:W-:Y:S01]  /*4e20*/  @!P2 FADD.FTZ R22, -R22, -RZ ;  /* 0x800000ff1616a221 */ /* 0x000fe20000010100 */
[----:B------:R-:W-:Y:S02]  /*4e30*/  @!P0 HADD2.F32 R17, -RZ, R7.H1_H1 ;  /* 0x30000007ff118230 */ /* 0x000fe40000004100 */
[----:B------:R-:W-:Y:S01]  /*4e40*/  @!P2 FADD.FTZ R21, -R21, -RZ ;  /* 0x800000ff1515a221 */ /* 0x000fe20000010100 */
[--C-:B---3--:R-:W-:Y:S01]  /*4e50*/  @!P0 HADD2.F32 R28, -RZ, R35.reuse.H0_H0 ;  /* 0x20000023ff1c8230 */ /* 0x108fe20000004100 */
[----:B------:R-:W2:Y:S01]  /*4e60*/  @!P0 LDG.E.128 R4, desc[UR6][R4.64] ;  /* 0x0000000604048981 */ /* 0x000ea2000c1e1d00 */
[----:B------:R-:W-:Y:S02]  /*4e70*/  @!P0 HADD2.F32 R29, -RZ, R35.H1_H1 ;  /* 0x30000023ff1d8230 */ /* 0x000fe40000004100 */
[----:B------:R-:W-:Y:S01]  /*4e80*/  @!P2 FADD.FTZ R20, -R20, -RZ ;  /* 0x800000ff1414a221 */ /* 0x000fe20000010100 */
[----:B------:R-:W-:Y:S01]  /*4e90*/  @!P2 FADD.FTZ R17, -R17, -RZ ;  /* 0x800000ff1111a221 */ /* 0x000fe20000010100 */
[--C-:B--2---:R-:W-:Y:S02]  /*4ea0*/  @!P0 HADD2.F32 R27, -RZ, R4.reuse.H0_H0 ;  /* 0x20000004ff1b8230 */ /* 0x104fe40000004100 */
[----:B------:R-:W-:Y:S02]  /*4eb0*/  @!P0 HADD2.F32 R26, -RZ, R4.H1_H1 ;  /* 0x30000004ff1a8230 */ /* 0x000fe40000004100 */
[--C-:B------:R-:W-:Y:S02]  /*4ec0*/  @!P0 HADD2.F32 R25, -RZ, R5.reuse.H0_H0 ;  /* 0x20000005ff198230 */ /* 0x100fe40000004100 */
[----:B------:R-:W-:Y:S01]  /*4ed0*/  @!P0 FMUL.FTZ R0, R27, R0 ;  /* 0x000000001b008220 */ /* 0x000fe20000410000 */
[----:B------:R-:W-:Y:S02]  /*4ee0*/  @!P0 HADD2.F32 R4, -RZ, R5.H1_H1 ;  /* 0x30000005ff048230 */ /* 0x000fe40000004100 */
[----:B------:R-:W-:Y:S01]  /*4ef0*/  @!P0 FMUL.FTZ R2, R26, R2 ;  /* 0x000000021a028220 */ /* 0x000fe20000410000 */
[--C-:B------:R-:W-:Y:S02]  /*4f00*/  @!P0 HADD2.F32 R5, -RZ, R6.reuse.H0_H0 ;  /* 0x20000006ff058230 */ /* 0x100fe40000004100 */
[----:B------:R-:W-:Y:S01]  /*4f10*/  @!P0 FMUL.FTZ R3, R25, R3 ;  /* 0x0000000319038220 */ /* 0x000fe20000410000 */
[----:B------:R-:W-:Y:S02]  /*4f20*/  @!P0 HADD2.F32 R6, -RZ, R6.H1_H1 ;  /* 0x30000006ff068230 */ /* 0x000fe40000004100 */
[----:B------:R-:W-:Y:S01]  /*4f30*/  @!P0 FMUL.FTZ R4, R4, R23 ;  /* 0x0000001704048220 */ /* 0x000fe20000410000 */
[--C-:B------:R-:W-:Y:S02]  /*4f40*/  @!P0 HADD2.F32 R24, -RZ, R7.reuse.H0_H0 ;  /* 0x20000007ff188230 */ /* 0x100fe40000004100 */
[----:B------:R-:W-:Y:S01]  /*4f50*/  @!P0 FMUL.FTZ R5, R5, R22 ;  /* 0x0000001605058220 */ /* 0x000fe20000410000 */
[----:B------:R-:W-:Y:S01]  /*4f60*/  @!P0 HADD2.F32 R8, -RZ, R7.H1_H1 ;  /* 0x30000007ff088230 */ /* 0x000fe20000004100 */
[----:B------:R-:W-:Y:S01]  /*4f70*/  @!P0 MOV R22, R36 ;  /* 0x0000002400168202 */ /* 0x000fe20000000f00 */
[--C-:B------:R-:W-:Y:S02]  /*4f80*/  @!P0 HADD2.F32 R25, -RZ, R33.reuse.H1_H1 ;  /* 0x30000021ff198230 */ /* 0x100fe40000004100 */
[----:B------:R-:W-:Y:S01]  /*4f90*/  @!P0 FMUL.FTZ R6, R6, R21 ;  /* 0x0000001506068220 */ /* 0x000fe20000410000 */
[----:B------:R-:W-:Y:S02]  /*4fa0*/  @!P0 HADD2.F32 R23, -RZ, R40.H0_H0 ;  /* 0x20000028ff178230 */ /* 0x000fe40000004100 */
[----:B------:R-:W-:Y:S01]  /*4fb0*/  @!P0 FMUL.FTZ R7, R24, R20 ;  /* 0x0000001418078220 */ /* 0x000fe20000410000 */
[----:B------:R-:W-:Y:S01]  /*4fc0*/  @!P0 FMUL.FTZ R8, R8, R17 ;  /* 0x0000001108088220 */ /* 0x000fe20000410000 */
[----:B------:R-:W-:Y:S02]  /*4fd0*/  @!P0 HADD2.F32 R21, -RZ, R22.H1_H1 ;  /* 0x30000016ff158230 */ /* 0x000fe40000004100 */
[----:B------:R-:W-:Y:S02]  /*4fe0*/  @!P0 HADD2.F32 R20, -RZ, R32.H0_H0 ;  /* 0x20000020ff148230 */ /* 0x000fe40000004100 */
[----:B------:R-:W-:Y:S02]  /*4ff0*/  @!P0 HADD2.F32 R17, -RZ, R22.H0_H0 ;  /* 0x20000016ff118230 */ /* 0x000fe40000004100 */
[----:B------:R-:W-:Y:S01]  /*5000*/  @!P0 HADD2.F32 R22, -RZ, R32.H1_H1 ;  /* 0x30000020ff168230 */ /* 0x000fe20000004100 */
[----:B------:R-:W-:Y:S01]  /*5010*/  @!P0 MOV R32, R38 ;  /* 0x0000002600208202 */ /* 0x000fe20000000f00 */
[----:B------:R-:W-:Y:S01]  /*5020*/  @!P0 HADD2.F32 R24, -RZ, R33.H0_H0 ;  /* 0x20000021ff188230 */ /* 0x000fe20000004100 */
[----:B------:R-:W-:Y:S01]  /*5030*/  @!P0 MOV R33, R39 ;  /* 0x0000002700218202 */ /* 0x000fe20000000f00 */
[----:B------:R-:W-:Y:S01]  /*5040*/  @!P0 FFMA.FTZ R0, R17, R20, R0 ;  /* 0x0000001411008223 */ /* 0x000fe20000010000 */
[----:B------:R-:W-:Y:S02]  /*5050*/  @!P0 HADD2.F32 R17, -RZ, R40.H1_H1 ;  /* 0x30000028ff118230 */ /* 0x000fe40000004100 */
[----:B------:R-:W-:Y:S01]  /*5060*/  @!P0 FFMA.FTZ R2, R21, R22, R2 ;  /* 0x0000001615028223 */ /* 0x000fe20000010002 */
[----:B------:R-:W-:Y:S02]  /*5070*/  @!P0 HADD2.F32 R26, -RZ, R34.H0_H0 ;  /* 0x20000022ff1a8230 */ /* 0x000fe40000004100 */
[----:B------:R-:W-:Y:S01]  /*5080*/  @!P0 FFMA.FTZ R3, R23, R24, R3 ;  /* 0x0000001817038223 */ /* 0x000fe20000010003 */
[----:B------:R-:W-:Y:S02]  /*5090*/  @!P0 HADD2.F32 R20, -RZ, R32.H0_H0 ;  /* 0x20000020ff148230 */ /* 0x000fe40000004100 */
[----:B------:R-:W-:Y:S01]  /*50a0*/  @!P0 FFMA.FTZ R4, R17, R25, R4 ;  /* 0x0000001911048223 */ /* 0x000fe20000010004 */
[----:B------:R-:W-:Y:S01]  /*50b0*/  @!P0 F2FP.F16.F32.PACK_AB R0, R2, R0 ;  /* 0x000000000200823e */ /* 0x000fe200000000ff */
[----:B------:R-:W-:Y:S01]  /*50c0*/  @!P0 HADD2.F32 R27, -RZ, R34.H1_H1 ;  /* 0x30000022ff1b8230 */ /* 0x000fe20000004100 */
[----:B------:R-:W-:Y:S01]  /*50d0*/  MOV R2, R57 ;  /* 0x0000003900027202 */ /* 0x000fe20000000f00 */
[----:B------:R-:W-:Y:S01]  /*50e0*/  @!P0 HADD2.F32 R21, -RZ, R32.H1_H1 ;  /* 0x30000020ff158230 */ /* 0x000fe20000004100 */
[----:B------:R-:W-:Y:S01]  /*50f0*/  @!P0 F2FP.F16.F32.PACK_AB R3, R4, R3 ;  /* 0x000000030403823e */ /* 0x000fe200000000ff */
[--C-:B------:R-:W-:Y:S01]  /*5100*/  @!P0 HADD2.F32 R22, -RZ, R33.reuse.H0_H0 ;  /* 0x20000021ff168230 */ /* 0x100fe20000004100 */
[----:B------:R-:W-:Y:S01]  /*5110*/  @!P0 MOV R36, R0 ;  /* 0x0000000000248202 */ /* 0x000fe20000000f00 */
[----:B------:R-:W-:Y:S01]  /*5120*/  @!P0 HADD2.F32 R23, -RZ, R33.H1_H1 ;  /* 0x30000021ff178230 */ /* 0x000fe20000004100 */
[----:B------:R-:W-:Y:S01]  /*5130*/  @!P0 MOV R37, R3 ;  /* 0x0000000300258202 */ /* 0x000fe20000000f00 */
[----:B------:R-:W-:Y:S01]  /*5140*/  @!P0 FFMA.FTZ R5, R20, R26, R5 ;  /* 0x0000001a14058223 */ /* 0x000fe20000010005 */
[----:B------:R-:W-:Y:S01]  /*5150*/  MOV R3, R56 ;  /* 0x0000003800037202 */ /* 0x000fe20000000f00 */
        /* <DEDUP_REMOVED lines=8> */
.L_x_1710:
[----:B-1-3--:R-:W-:Y:S05]  /*51e0*/  BSYNC.RECONVERGENT B0 ;  /* 0x0000000000007941 */ /* 0x00afea0003800200 */
.L_x_1709:
[----:B------:R-:W-:Y:S01]  /*51f0*/  ISETP.NE.AND P0, PT, R112, RZ, PT ;  /* 0x000000ff7000720c */ /* 0x000fe20003f05270 */
[----:B------:R-:W-:Y:S11]  /*5200*/  BSSY.RECONVERGENT B0, `(.L_x_1711) ;  /* 0x000005b000007945 */ /* 0x000ff60003800200 */
[----:B------:R-:W-:Y:S01]  /*5210*/  @!UPT UIADD3 URZ, UPT, UPT, URZ, URZ, URZ ;  /* 0x000000fffffff290 */ /* 0x000fe2000fffe0ff */
[----:B------:R-:W-:Y:S05]  /*5220*/  @P0 BRA `(.L_x_1712) ;  /* 0x0000000400600947 */ /* 0x000fea0003800000 */
[----:B------:R-:W-:Y:S01]  /*5230*/  ISETP.GE.AND P0, PT, R148, R14, PT ;  /* 0x0000000e9400720c */ /* 0x000fe20003f06270 */
[----:B--2---:R-:W2:Y:S11]  /*5240*/  LDG.E.128 R36, desc[UR6][R18.64] ;  /* 0x0000000612247981 */ /* 0x004eb6000c1e1d00 */
[----:B------:R-:W-:Y:S01]  /*5250*/  @!UPT UIADD3 URZ, UPT, UPT, URZ, URZ, URZ ;  /* 0x000000fffffff290 */ /* 0x000fe2000fffe0ff */
[----:B------:R-:W-:Y:S02]  /*5260*/  @!P0 SEL R2, R16, RZ, P1 ;  /* 0x000000ff10028207 */ /* 0x000fe40000800000 */
[----:B------:R-:W-:Y:S02]  /*5270*/  @!P0 SEL R0, R109, RZ, P1 ;  /* 0x000000ff6d008207 */ /* 0x000fe40000800000 */
[----:B------:R-:W-:Y:S04]  /*5280*/  @!P0 IADD3 R2, P2, PT, R96, R2, RZ ;  /* 0x0000000260028210 */ /* 0x000fe80007f5e0ff */
[----:B------:R-:W-:Y:S02]  /*5290*/  @!P0 IADD3.X R0, PT, PT, R77, R0, RZ, P2, !PT ;  /* 0x000000004d008210 */ /* 0x000fe400017fe4ff */
[C---:B------:R-:W-:Y:S02]  /*52a0*/  @!P0 SHF.L.U32 R24, R2.reuse, 0x1, RZ ;  /* 0x0000000102188819 */ /* 0x040fe400000006ff */
[----:B------:R-:W-:Y:S02]  /*52b0*/  @!P0 SHF.L.U64.HI R0, R2, 0x1, R0 ;  /* 0x0000000102008819 */ /* 0x000fe40000010200 */
[----:B------:R-:W-:Y:S04]  /*52c0*/  @!P0 IADD3 R4, P2, PT, R24, R61, RZ ;  /* 0x0000003d18048210 */ /* 0x000fe80007f5e0ff */
[----:B------:R-:W-:Y:S02]  /*52d0*/  @!P0 IADD3.X R5, PT, PT, R0, R60, RZ, P2, !PT ;  /* 0x0000003c00058210 */ /* 0x000fe400017fe4ff */
[----:B------:R-:W-:Y:S04]  /*52e0*/  @!P0 IADD3 R24, P2, PT, R24, R63, RZ ;  /* 0x0000003f18188210 */ /* 0x000fe80007f5e0ff */
[----:B------:R-:W3:Y:S01]  /*52f0*/  @!P0 LDG.E.128 R4, desc[UR6][R4.64] ;  /* 0x0000000604048981 */ /* 0x000ee2000c1e1d00 */
[----:B------:R-:W-:Y:S02]  /*5300*/  @!P0 IADD3.X R25, PT, PT, R0, R62, RZ, P2, !PT ;  /* 0x0000003e00198210 */ /* 0x000fe400017fe4ff */
[----:B------:R-:W-:Y:S02]  /*5310*/  PLOP3.LUT P2, PT, PT, PT, PT, 0x80, 0x8 ;  /* 0x000000000008781c */ /* 0x000fe40003f4f070 */
[----:B------:R-:W-:Y:S03]  /*5320*/  @!P0 PLOP3.LUT P2, PT, P1, PT, PT, 0x80, 0x8 ;  /* 0x000000000008881c */ /* 0x000fe60000f4f070 */
[----:B------:R-:W5:Y:S01]  /*5330*/  @!P0 LDG.E.128 R32, desc[UR6][R24.64] ;  /* 0x0000000618208981 */ /* 0x000f62000c1e1d00 */
[--C-:B---3--:R-:W-:Y:S01]  /*5340*/  @!P0 HADD2.F32 R0, -RZ, R4.reuse.H0_H0 ;  /* 0x20000004ff008230 */ /* 0x108fe20000004100 */
[----:B--2---:R-:W-:Y:S01]  /*5350*/  @!P0 MOV R40, R37 ;  /* 0x0000002500288202 */ /* 0x004fe20000000f00 */
        /* <DEDUP_REMOVED lines=14> */
[--C-:B-----5:R-:W-:Y:S01]  /*5440*/  @!P0 HADD2.F32 R28, -RZ, R35.reuse.H0_H0 ;  /* 0x20000023ff1c8230 */ /* 0x120fe20000004100 */
        /* <DEDUP_REMOVED lines=22> */
[--C-:B------:R-:W-:Y:S01]  /*55b0*/  @!P0 HADD2.F32 R17, -RZ, R21.reuse.H0_H0 ;  /* 0x20000015ff118230 */ /* 0x100fe20000004100 */
[----:B------:R-:W-:Y:S01]  /*55c0*/  @!P0 MOV R32, R38 ;  /* 0x0000002600208202 */ /* 0x000fe20000000f00 */
[----:B------:R-:W-:Y:S02]  /*55d0*/  @!P0 HADD2.F32 R21, -RZ, R21.H1_H1 ;  /* 0x30000015ff158230 */ /* 0x000fe40000004100 */
[----:B------:R-:W-:Y:S01]  /*55e0*/  @!P0 FMUL.FTZ R8, R23, R8 ;  /* 0x0000000817088220 */ /* 0x000fe20000410000 */
[--C-:B------:R-:W-:Y:S02]  /*55f0*/  @!P0 HADD2.F32 R24, -RZ, R33.reuse.H0_H0 ;  /* 0x20000021ff188230 */ /* 0x100fe40000004100 */
[----:B------:R-:W-:Y:S01]  /*5600*/  @!P0 FFMA.FTZ R0, R17, R20, R0 ;  /* 0x0000001411008223 */ /* 0x000fe20000010000 */
[----:B------:R-:W-:Y:S01]  /*5610*/  @!P0 HADD2.F32 R25, -RZ, R33.H1_H1 ;  /* 0x30000021ff198230 */ /* 0x000fe20000004100 */
[----:B------:R-:W-:Y:S01]  /*5620*/  @!P0 MOV R33, R39 ;  /* 0x0000002700218202 */ /* 0x000fe20000000f00 */
[--C-:B------:R-:W-:Y:S02]  /*5630*/  @!P0 HADD2.F32 R23, -RZ, R40.reuse.H0_H0 ;  /* 0x20000028ff178230 */ /* 0x100fe40000004100 */
[----:B------:R-:W-:Y:S01]  /*5640*/  @!P0 FFMA.FTZ R2, R21, R22, R2 ;  /* 0x0000001615028223 */ /* 0x000fe20000010002 */
[----:B------:R-:W-:Y:S02]  /*5650*/  @!P0 HADD2.F32 R17, -RZ, R40.H1_H1 ;  /* 0x30000028ff118230 */ /* 0x000fe40000004100 */
[----:B------:R-:W-:Y:S02]  /*5660*/  @!P0 HADD2.F32 R26, -RZ, R34.H0_H0 ;  /* 0x20000022ff1a8230 */ /* 0x000fe40000004100 */
[----:B------:R-:W-:Y:S01]  /*5670*/  @!P0 FFMA.FTZ R3, R23, R24, R3 ;  /* 0x0000001817038223 */ /* 0x000fe20000010003 */
[----:B------:R-:W-:Y:S01]  /*5680*/  @!P0 F2FP.F16.F32.PACK_AB R0, R2, R0 ;  /* 0x000000000200823e */ /* 0x000fe200000000ff */
[----:B------:R-:W-:Y:S02]  /*5690*/  @!P0 HADD2.F32 R20, -RZ, R32.H0_H0 ;  /* 0x20000020ff148230 */ /* 0x000fe40000004100 */
[----:B------:R-:W-:Y:S01]  /*56a0*/  @!P0 FFMA.FTZ R4, R17, R25, R4 ;  /* 0x0000001911048223 */ /* 0x000fe20000010004 */
[----:B------:R-:W-:Y:S01]  /*56b0*/  @!P0 HADD2.F32 R27, -RZ, R34.H1_H1 ;  /* 0x30000022ff1b8230 */ /* 0x000fe20000004100 */
[----:B------:R-:W-:Y:S01]  /*56c0*/  @!P0 MOV R36, R0 ;  /* 0x0000000000248202 */ /* 0x000fe20000000f00 */
[----:B------:R-:W-:Y:S02]  /*56d0*/  @!P0 HADD2.F32 R21, -RZ, R32.H1_H1 ;  /* 0x30000020ff158230 */ /* 0x000fe40000004100 */
[----:B------:R-:W-:Y:S01]  /*56e0*/  @!P0 FFMA.FTZ R5, R20, R26, R5 ;  /* 0x0000001a14058223 */ /* 0x000fe20000010005 */
[----:B------:R-:W-:Y:S01]  /*56f0*/  @!P0 F2FP.F16.F32.PACK_AB R3, R4, R3 ;  /* 0x000000030403823e */ /* 0x000fe200000000ff */
[--C-:B------:R-:W-:Y:S02]  /*5700*/  @!P0 HADD2.F32 R22, -RZ, R33.reuse.H0_H0 ;  /* 0x20000021ff168230 */ /* 0x100fe40000004100 */
[----:B------:R-:W-:Y:S01]  /*5710*/  @!P0 HADD2.F32 R23, -RZ, R33.H1_H1 ;  /* 0x30000021ff178230 */ /* 0x000fe20000004100 */
[----:B------:R-:W-:Y:S01]  /*5720*/  @!P0 MOV R37, R3 ;  /* 0x0000000300258202 */ /* 0x000fe20000000f00 */
[----:B------:R-:W-:Y:S01]  /*5730*/  @!P0 FFMA.FTZ R6, R21, R27, R6 ;  /* 0x0000001b15068223 */ /* 0x000fe20000010006 */
[----:B------:R-:W-:Y:S02]  /*5740*/  @!P0 FFMA.FTZ R7, R22, R28, R7 ;  /* 0x0000001c16078223 */ /* 0x000fe40000010007 */
[----:B------:R-:W-:Y:S02]  /*5750*/  @!P0 FFMA.FTZ R8, R23, R29, R8 ;  /* 0x0000001d17088223 */ /* 0x000fe40000010008 */
[----:B------:R-:W-:Y:S03]  /*5760*/  @!P0 F2FP.F16.F32.PACK_AB R5, R6, R5 ;  /* 0x000000050605823e */ /* 0x000fe600000000ff */
[----:B------:R-:W-:Y:S02]  /*5770*/  @!P0 F2FP.F16.F32.PACK_AB R7, R8, R7 ;  /* 0x000000070807823e */ /* 0x000fe400000000ff */
[----:B------:R-:W-:Y:S02]  /*5780*/  @!P0 MOV R38, R5 ;  /* 0x0000000500268202 */ /* 0x000fe40000000f00 */
[----:B------:R-:W-:Y:S05]  /*5790*/  @!P0 MOV R39, R7 ;  /* 0x0000000700278202 */ /* 0x000fea0000000f00 */
[----:B------:R1:W-:Y:S02]  /*57a0*/  STG.E.128 desc[UR6][R110.64], R36 ;  /* 0x000000246e007986 */ /* 0x0003e4000c101d06 */
.L_x_1712:
[----:B------:R-:W-:Y:S05]  /*57b0*/  BSYNC.RECONVERGENT B0 ;  /* 0x0000000000007941 */ /* 0x000fea0003800200 */
.L_x_1711:
[----:B------:R-:W-:Y:S04]  /*57c0*/  BSSY.RECONVERGENT B0, `(.L_x_1713) ;  /* 0x0000060000007945 */ /* 0x000fe80003800200 */
[----:B------:R-:W-:Y:S05]  /*57d0*/  @P5 BRA `(.L_x_1714) ;  /* 0x0000000400785947 */ /* 0x000fea0003800000 */
[----:B--2---:R-:W2:Y:S02]  /*57e0*/  LDC.64 R2, c[0x0][0x4a8] ;  /* 0x00012a00ff027b82 */ /* 0x004ea40000000a00 */
[C---:B--2---:R-:W-:Y:S04]  /*57f0*/  LEA R24, P0, R2.reuse, R18, 0x6 ;  /* 0x0000001202187211 */ /* 0x044fe800078030ff */
[----:B------:R-:W-:Y:S02]  /*5800*/  LEA.HI.X R25, R2, R19, R3, 0x6, P0 ;  /* 0x0000001302197211 */ /* 0x000fe400000f3403 */
[----:B------:R-:W2:Y:S03]  /*5810*/  LDC.64 R2, c[0x0][0x3b8] ;  /* 0x0000ee00ff027b82 */ /* 0x000ea60000000a00 */
[----:B-1----:R-:W3:Y:S01]  /*5820*/  LDG.E.128 R36, desc[UR6][R24.64] ;  /* 0x0000000618247981 */ /* 0x002ee2000c1e1d00 */
[C---:B--2---:R-:W-:Y:S04]  /*5830*/  LEA R112, P0, R2.reuse, R110, 0x6 ;  /* 0x0000006e02707211 */ /* 0x044fe800078030ff */
[----:B------:R-:W-:Y:S02]  /*5840*/  LEA.HI.X R113, R2, R111, R3, 0x6, P0 ;  /* 0x0000006f02717211 */ /* 0x000fe400000f3403 */
        /* <DEDUP_REMOVED lines=11> */
[----:B------:R-:W2:Y:S01]  /*5900*/  @!P0 LDG.E.128 R4, desc[UR6][R4.64] ;  /* 0x0000000604048981 */ /* 0x000ea2000c1e1d00 */
[----:B------:R-:W-:Y:S02]  /*5910*/  @!P0 IADD3.X R27, PT, PT, R0, R62, RZ, P2, !PT ;  /* 0x0000003e001b8210 */ /* 0x000fe400017fe4ff */
[----:B------:R-:W-:Y:S02]  /*5920*/  PLOP3.LUT P2, PT, PT, PT, PT, 0x80, 0x8 ;  /* 0x000000000008781c */ /* 0x000fe40003f4f070 */
[----:B------:R-:W-:Y:S03]  /*5930*/  @!P0 PLOP3.LUT P2, PT, P1, PT, PT, 0x80, 0x8 ;  /* 0x000000000008881c */ /* 0x000fe60000f4f070 */
[----:B------:R-:W5:Y:S01]  /*5940*/  @!P0 LDG.E.128 R32, desc[UR6][R26.64] ;  /* 0x000000061a208981 */ /* 0x000f62000c1e1d00 */
[----:B---3--:R-:W-:Y:S01]  /*5950*/  @!P0 MOV R40, R37 ;  /* 0x0000002500288202 */ /* 0x008fe20000000f00 */
[--C-:B--2---:R-:W-:Y:S02]  /*5960*/  @!P0 HADD2.F32 R0, -RZ, R4.reuse.H0_H0 ;  /* 0x20000004ff008230 */ /* 0x104fe40000004100 */
[----:B------:R-:W-:Y:S02]  /*5970*/  @!P0 HADD2.F32 R2, -RZ, R4.H1_H1 ;  /* 0x30000004ff028230 */ /* 0x000fe40000004100 */
[--C-:B------:R-:W-:Y:S04]  /*5980*/  @!P0 HADD2.F32 R3, -RZ, R5.reuse.H0_H0 ;  /* 0x20000005ff038230 */ /* 0x100fe80000004100 */
        /* <DEDUP_REMOVED lines=67> */
.L_x_1714:
[----:B------:R-:W-:Y:S05]  /*5dc0*/  BSYNC.RECONVERGENT B0 ;  /* 0x0000000000007941 */ /* 0x000fea0003800200 */
.L_x_1713:
[----:B------:R-:W-:Y:S04]  /*5dd0*/  BSSY.RECONVERGENT B0, `(.L_x_1715) ;  /* 0x0000060000007945 */ /* 0x000fe80003800200 */
[----:B------:R-:W-:Y:S05]  /*5de0*/  @!P6 BRA `(.L_x_1716) ;  /* 0x000000040078e947 */ /* 0x000fea0003800000 */
[----:B--2---:R-:W2:Y:S08]  /*5df0*/  LDC.64 R4, c[0x0][0x4a8] ;  /* 0x00012a00ff047b82 */ /* 0x004eb00000000a00 */
[----:B------:R-:W3:Y:S01]  /*5e00*/  LDC.64 R2, c[0x0][0x3b8] ;  /* 0x0000ee00ff027b82 */ /* 0x000ee20000000a00 */
[C---:B--2---:R-:W-:Y:S04]  /*5e10*/  LEA R24, P0, R4.reuse, R18, 0x7 ;  /* 0x0000001204187211 */ /* 0x044fe800078038ff */
[----:B------:R-:W-:Y:S02]  /*5e20*/  LEA.HI.X R25, R4, R19, R5, 0x7, P0 ;  /* 0x0000001304197211 */ /* 0x000fe400000f3c05 */
[C---:B---3--:R-:W-:Y:S03]  /*5e30*/  LEA R112, P0, R2.reuse, R110, 0x7 ;  /* 0x0000006e02707211 */ /* 0x048fe600078038ff */
[----:B-1----:R-:W2:Y:S01]  /*5e40*/  LDG.E.128 R36, desc[UR6][R24.64] ;  /* 0x0000000618247981 */ /* 0x002ea2000c1e1d00 */
        /* <DEDUP_REMOVED lines=17> */
[----:B--2---:R-:W-:Y:S01]  /*5f60*/  @!P0 MOV R40, R37 ;  /* 0x0000002500288202 */ /* 0x004fe20000000f00 */
[--C-:B---3--:R-:W-:Y:S02]  /*5f70*/  @!P0 HADD2.F32 R0, -RZ, R4.reuse.H0_H0 ;  /* 0x20000004ff008230 */ /* 0x108fe40000004100 */
        /* <DEDUP_REMOVED lines=69> */
.L_x_1716:
[----:B------:R-:W-:Y:S05]  /*63d0*/  BSYNC.RECONVERGENT B0 ;  /* 0x0000000000007941 */ /* 0x000fea0003800200 */
.L_x_1715:
[----:B------:R-:W-:Y:S04]  /*63e0*/  BSSY.RECONVERGENT B0, `(.L_x_1717) ;  /* 0x0000062000007945 */ /* 0x000fe80003800200 */
[----:B------:R-:W-:Y:S05]  /*63f0*/  @P3 BRA `(.L_x_1718) ;  /* 0x0000000400803947 */ /* 0x000fea0003800000 */
[----:B--2---:R-:W2:Y:S01]  /*6400*/  LDC.64 R4, c[0x0][0x4a8] ;  /* 0x00012a00ff047b82 */ /* 0x004ea20000000a00 */
[----:B------:R-:W-:Y:S11]  /*6410*/  ISETP.GE.AND P0, PT, R148, R14, PT ;  /* 0x0000000e9400720c */ /* 0x000ff60003f06270 */
[----:B------:R-:W-:Y:S02]  /*6420*/  @!UPT UIADD3 URZ, UPT, UPT, URZ, URZ, URZ ;  /* 0x000000fffffff290 */ /* 0x000fe4000fffe0ff */
[----:B------:R-:W-:Y:S02]  /*6430*/  @!P0 SEL R6, R16, RZ, P1 ;  /* 0x000000ff10068207 */ /* 0x000fe40000800000 */
[----:B------:R-:W-:Y:S02]  /*6440*/  @!P0 SEL R0, R109, RZ, P1 ;  /* 0x000000ff6d008207 */ /* 0x000fe40000800000 */
[----:B------:R-:W-:Y:S04]  /*6450*/  @!P0 IADD3 R6, P2, PT, R84, R6, RZ ;  /* 0x0000000654068210 */ /* 0x000fe80007f5e0ff */
[----:B------:R-:W-:Y:S01]  /*6460*/  @!P0 SHF.L.U32 R20, R6, 0x1, RZ ;  /* 0x0000000106148819 */ /* 0x000fe200000006ff */
[----:B--2---:R-:W-:Y:S01]  /*6470*/  IMAD.WIDE.U32 R2, R4, 0xc0, R18 ;  /* 0x000000c004027825 */ /* 0x004fe200078e0012 */
[----:B------:R-:W-:Y:S02]  /*6480*/  @!P0 IADD3.X R0, PT, PT, R74, R0, RZ, P2, !PT ;  /* 0x000000004a008210 */ /* 0x000fe400017fe4ff */
[----:B-1-3--:R-:W-:Y:S01]  /*6490*/  @!P0 IADD3 R112, P2, PT, R20, R61, RZ ;  /* 0x0000003d14708210 */ /* 0x00afe20007f5e0ff */
[----:B------:R-:W-:Y:S01]  /*64a0*/  IMAD R5, R5, 0xc0, RZ ;  /* 0x000000c005057824 */ /* 0x000fe200078e02ff */
[----:B------:R-:W-:Y:S04]  /*64b0*/  @!P0 SHF.L.U64.HI R0, R6, 0x1, R0 ;  /* 0x0000000106008819 */ /* 0x000fe80000010200 */
[----:B------:R-:W-:Y:S02]  /*64c0*/  IADD3 R3, PT, PT, R5, R3, RZ ;  /* 0x0000000305037210 */ /* 0x000fe40007ffe0ff */
[----:B------:R-:W-:Y:S02]  /*64d0*/  @!P0 IADD3.X R113, PT, PT, R0, R60, RZ, P2, !PT ;  /* 0x0000003c00718210 */ /* 0x000fe400017fe4ff */
[----:B------:R-:W-:Y:S01]  /*64e0*/  @!P0 IADD3 R20, P2, PT, R20, R63, RZ ;  /* 0x0000003f14148210 */ /* 0x000fe20007f5e0ff */
[----:B------:R-:W-:Y:S01]  /*64f0*/  @!P0 IMAD.WIDE R4, R15, 0x2, R2 ;  /* 0x000000020f048825 */ /* 0x000fe200078e0202 */
[----:B------:R-:W2:Y:S02]  /*6500*/  LDG.E.128 R36, desc[UR6][R2.64] ;  /* 0x0000000602247981 */ /* 0x000ea4000c1e1d00 */
[----:B------:R-:W-:Y:S02]  /*6510*/  @!P0 IADD3.X R21, PT, PT, R0, R62, RZ, P2, !PT ;  /* 0x0000003e00158210 */ /* 0x000fe400017fe4ff */
[----:B------:R-:W-:Y:S02]  /*6520*/  PLOP3.LUT P2, PT, PT, PT, PT, 0x80, 0x8 ;  /* 0x000000000008781c */ /* 0x000fe40003f4f070 */
[----:B------:R-:W-:Y:S02]  /*6530*/  @!P0 PLOP3.LUT P2, PT, P1, PT, PT, 0x80, 0x8 ;  /* 0x000000000008881c */ /* 0x000fe40000f4f070 */
[----:B------:R-:W3:Y:S08]  /*6540*/  @!P0 LDG.E.128 R112, desc[UR6][R112.64] ;  /* 0x0000000670708981 */ /* 0x000ef0000c1e1d00 */
[----:B------:R-:W5:Y:S08]  /*6550*/  @!P0 LDG.E.128 R4, desc[UR6][R4.64] ;  /* 0x0000000604048981 */ /* 0x000f70000c1e1d00 */
[----:B------:R1:W4:Y:S01]  /*6560*/  @!P0 LDG.E.128 R32, desc[UR6][R20.64] ;  /* 0x0000000614208981 */ /* 0x000322000c1e1d00 */
[----:B--2---:R-:W-:Y:S01]  /*6570*/  @!P0 MOV R29, R37 ;  /* 0x00000025001d8202 */ /* 0x004fe20000000f00 */
[--C-:B---3--:R-:W-:Y:S02]  /*6580*/  @!P0 HADD2.F32 R26, -RZ, R112.reuse.H0_H0 ;  /* 0x20000070ff1a8230 */ /* 0x108fe40000004100 */
[--C-:B------:R-:W-:Y:S02]  /*6590*/  @!P0 HADD2.F32 R24, -RZ, R113.reuse.H0_H0 ;  /* 0x20000071ff188230 */ /* 0x100fe40000004100 */
[----:B------:R-:W-:Y:S02]  /*65a0*/  @!P0 HADD2.F32 R23, -RZ, R113.H1_H1 ;  /* 0x30000071ff178230 */ /* 0x000fe40000004100 */
[----:B------:R-:W-:Y:S01]  /*65b0*/  @!P2 FADD.FTZ R26, -R26, -RZ ;  /* 0x800000ff1a1aa221 */ /* 0x000fe20000010100 */
[----:B------:R-:W-:Y:S02]  /*65c0*/  @!P0 HADD2.F32 R25, -RZ, R112.H1_H1 ;  /* 0x30000070ff198230 */ /* 0x000fe40000004100 */
[----:B------:R-:W-:Y:S01]  /*65d0*/  @!P2 FADD.FTZ R24, -R24, -RZ ;  /* 0x800000ff1818a221 */ /* 0x000fe20000010100 */
[----:B-1----:R-:W-:Y:S01]  /*65e0*/  @!P0 HADD2.F32 R21, -RZ, R114.H1_H1 ;  /* 0x30000072ff158230 */ /* 0x002fe20000004100 */
[----:B------:R-:W1:Y:S01]  /*65f0*/  LDC.64 R112, c[0x0][0x3b8] ;  /* 0x0000ee00ff707b82 */ /* 0x000e620000000a00 */
[--C-:B-----5:R-:W-:Y:S02]  /*6600*/  @!P0 HADD2.F32 R0, -RZ, R4.reuse.H0_H0 ;  /* 0x20000004ff008230 */ /* 0x120fe40000004100 */
[----:B------:R-:W-:Y:S01]  /*6610*/  @!P2 FADD.FTZ R23, -R23, -RZ ;  /* 0x800000ff1717a221 */ /* 0x000fe20000010100 */
[----:B------:R-:W-:Y:S02]  /*6620*/  @!P0 HADD2.F32 R2, -RZ, R4.H1_H1 ;  /* 0x30000004ff028230 */ /* 0x000fe40000004100 */
[----:B------:R-:W-:Y:S01]  /*6630*/  @!P2 FADD.FTZ R21, -R21, -RZ ;  /* 0x800000ff1515a221 */ /* 0x000fe20000010100 */
[--C-:B------:R-:W-:Y:S02]  /*6640*/  @!P0 HADD2.F32 R3, -RZ, R5.reuse.H0_H0 ;  /* 0x20000005ff038230 */ /* 0x100fe40000004100 */
[----:B------:R-:W-:Y:S01]  /*6650*/  @!P0 FMUL.FTZ R0, R0, R26 ;  /* 0x0000001a00008220 */ /* 0x000fe20000410000 */
[----:B------:R-:W-:Y:S02]  /*6660*/  @!P0 HADD2.F32 R4, -RZ, R5.H1_H1 ;  /* 0x30000005ff048230 */ /* 0x000fe40000004100 */
[----:B------:R-:W-:Y:S01]  /*6670*/  @!P2 FADD.FTZ R25, -R25, -RZ ;  /* 0x800000ff1919a221 */ /* 0x000fe20000010100 */
        /* <DEDUP_REMOVED lines=8> */
[--C-:B------:R-:W-:Y:S01]  /*6700*/  @!P0 HADD2.F32 R7, -RZ, R115.reuse.H0_H0 ;  /* 0x20000073ff078230 */ /* 0x100fe20000004100 */
[----:B------:R-:W-:Y:S01]  /*6710*/  @!P0 MOV R21, R36 ;  /* 0x0000002400158202 */ /* 0x000fe20000000f00 */
[----:B------:R-:W-:Y:S02]  /*6720*/  @!P0 HADD2.F32 R8, -RZ, R115.H1_H1 ;  /* 0x30000073ff088230 */ /* 0x000fe40000004100 */
[----:B------:R-:W-:Y:S02]  /*6730*/  @!P0 HADD2.F32 R22, -RZ, R114.H0_H0 ;  /* 0x20000072ff168230 */ /* 0x000fe40000004100 */
[----:B------:R-:W-:Y:S01]  /*6740*/  @!P2 FADD.FTZ R7, -R7, -RZ ;  /* 0x800000ff0707a221 */ /* 0x000fe20000010100 */
[--C-:B----4-:R-:W-:Y:S02]  /*6750*/  @!P0 HADD2.F32 R23, -RZ, R33.reuse.H0_H0 ;  /* 0x20000021ff178230 */ /* 0x110fe40000004100 */
[----:B------:R-:W-:Y:S01]  /*6760*/  @!P2 FADD.FTZ R8, -R8, -RZ ;  /* 0x800000ff0808a221 */ /* 0x000fe20000010100 */
[----:B------:R-:W-:Y:S02]  /*6770*/  @!P0 HADD2.F32 R24, -RZ, R33.H1_H1 ;  /* 0x30000021ff188230 */ /* 0x000fe40000004100 */
[----:B------:R-:W-:Y:S01]  /*6780*/  @!P2 FADD.FTZ R22, -R22, -RZ ;  /* 0x800000ff1616a221 */ /* 0x000fe20000010100 */
[----:B------:R-:W-:Y:S02]  /*6790*/  @!P0 HADD2.F32 R25, -RZ, R34.H0_H0 ;  /* 0x20000022ff198230 */ /* 0x000fe40000004100 */
[----:B------:R-:W-:Y:S01]  /*67a0*/  @!P0 FMUL.FTZ R7, R20, R7 ;  /* 0x0000000714078220 */ /* 0x000fe20000410000 */
[--C-:B------:R-:W-:Y:S02]  /*67b0*/  @!P0 HADD2.F32 R20, -RZ, R32.reuse.H0_H0 ;  /* 0x20000020ff148230 */ /* 0x100fe40000004100 */
[----:B------:R-:W-:Y:S01]  /*67c0*/  @!P0 FMUL.FTZ R8, R17, R8 ;  /* 0x0000000811088220 */ /* 0x000fe20000410000 */
[--C-:B------:R-:W-:Y:S02]  /*67d0*/  @!P0 HADD2.F32 R17, -RZ, R21.reuse.H0_H0 ;  /* 0x20000015ff118230 */ /* 0x100fe40000004100 */
[----:B------:R-:W-:Y:S01]  /*67e0*/  @!P0 FMUL.FTZ R5, R5, R22 ;  /* 0x0000001605058220 */ /* 0x000fe20000410000 */
[----:B------:R-:W-:Y:S01]  /*67f0*/  @!P0 HADD2.F32 R21, -RZ, R21.H1_H1 ;  /* 0x30000015ff158230 */ /* 0x000fe20000004100 */
[----:B------:R-:W-:Y:S01]  /*6800*/  @!P0 MOV R33, R38 ;  /* 0x0000002600218202 */ /* 0x000fe20000000f00 */
[----:B------:R-:W-:Y:S02]  /*6810*/  @!P0 HADD2.F32 R22, -RZ, R32.H1_H1 ;  /* 0x30000020ff168230 */ /* 0x000fe40000004100 */
[----:B------:R-:W-:Y:S01]  /*6820*/  @!P0 FFMA.FTZ R0, R17, R20, R0 ;  /* 0x0000001411008223 */ /* 0x000fe20000010000 */
[--C-:B------:R-:W-:Y:S01]  /*6830*/  @!P0 HADD2.F32 R17, -RZ, R29.reuse.H0_H0 ;  /* 0x2000001dff118230 */ /* 0x100fe20000004100 */
[----:B------:R-:W-:Y:S01]  /*6840*/  @!P0 MOV R32, R39 ;  /* 0x0000002700208202 */ /* 0x000fe20000000f00 */
[----:B------:R-:W-:Y:S02]  /*6850*/  @!P0 HADD2.F32 R20, -RZ, R29.H1_H1 ;  /* 0x3000001dff148230 */ /* 0x000fe40000004100 */
[----:B------:R-:W-:Y:S01]  /*6860*/  @!P0 FFMA.FTZ R2, R21, R22, R2 ;  /* 0x0000001615028223 */ /* 0x000fe20000010002 */
[--C-:B------:R-:W-:Y:S02]  /*6870*/  @!P0 HADD2.F32 R21, -RZ, R33.reuse.H0_H0 ;  /* 0x20000021ff158230 */ /* 0x100fe40000004100 */
[----:B------:R-:W-:Y:S01]  /*6880*/  @!P0 FFMA.FTZ R3, R17, R23, R3 ;  /* 0x0000001711038223 */ /* 0x000fe20000010003 */
[----:B------:R-:W-:Y:S02]  /*6890*/  @!P0 HADD2.F32 R22, -RZ, R33.H1_H1 ;  /* 0x30000021ff168230 */ /* 0x000fe40000004100 */
[----:B------:R-:W-:Y:S01]  /*68a0*/  @!P0 FFMA.FTZ R4, R20, R24, R4 ;  /* 0x0000001814048223 */ /* 0x000fe20000010004 */
[----:B------:R-:W-:Y:S01]  /*68b0*/  @!P0 F2FP.F16.F32.PACK_AB R0, R2, R0 ;  /* 0x000000000200823e */ /* 0x000fe200000000ff */
[----:B------:R-:W-:Y:S02]  /*68c0*/  @!P0 HADD2.F32 R26, -RZ, R34.H1_H1 ;  /* 0x30000022ff1a8230 */ /* 0x000fe40000004100 */
[----:B------:R-:W-:Y:S01]  /*68d0*/  @!P0 FFMA.FTZ R5, R21, R25, R5 ;  /* 0x0000001915058223 */ /* 0x000fe20000010005 */
[--C-:B------:R-:W-:Y:S01]  /*68e0*/  @!P0 HADD2.F32 R27, -RZ, R35.reuse.H0_H0 ;  /* 0x20000023ff1b8230 */ /* 0x100fe20000004100 */
[----:B------:R-:W-:Y:S01]  /*68f0*/  @!P0 F2FP.F16.F32.PACK_AB R3, R4, R3 ;  /* 0x000000030403823e */ /* 0x000fe200000000ff */
[--C-:B------:R-:W-:Y:S01]  /*6900*/  @!P0 HADD2.F32 R17, -RZ, R32.reuse.H0_H0 ;  /* 0x20000020ff118230 */ /* 0x100fe20000004100 */
[----:B------:R-:W-:Y:S01]  /*6910*/  @!P0 MOV R36, R0 ;  /* 0x0000000000248202 */ /* 0x000fe20000000f00 */
[----:B------:R-:W-:Y:S01]  /*6920*/  @!P0 HADD2.F32 R28, -RZ, R35.H1_H1 ;  /* 0x30000023ff1c8230 */ /* 0x000fe20000004100 */
[----:B------:R-:W-:Y:S01]  /*6930*/  @!P0 MOV R37, R3 ;  /* 0x0000000300258202 */ /* 0x000fe20000000f00 */
[----:B------:R-:W-:Y:S02]  /*6940*/  @!P0 HADD2.F32 R20, -RZ, R32.H1_H1 ;  /* 0x30000020ff148230 */ /* 0x000fe40000004100 */
[----:B------:R-:W-:Y:S01]  /*6950*/  @!P0 FFMA.FTZ R6, R22, R26, R6 ;  /* 0x0000001a16068223 */ /* 0x000fe20000010006 */
[----:B------:R-:W-:Y:S01]  /*6960*/  @!P0 FFMA.FTZ R7, R17, R27, R7 ;  /* 0x0000001b11078223 */ /* 0x000fe20000010007 */
[----:B-1----:R-:W-:Y:S03]  /*6970*/  IMAD.WIDE.U32 R22, R112, 0xc0, R110 ;  /* 0x000000c070167825 */ /* 0x002fe600078e006e */
[----:B------:R-:W-:Y:S01]  /*6980*/  @!P0 F2FP.F16.F32.PACK_AB R5, R6, R5 ;  /* 0x000000050605823e */ /* 0x000fe200000000ff */
[----:B------:R-:W-:Y:S01]  /*6990*/  @!P0 FFMA.FTZ R8, R20, R28, R8 ;  /* 0x0000001c14088223 */ /* 0x000fe20000010008 */
[----:B------:R-:W-:Y:S02]  /*69a0*/  IMAD R113, R113, 0xc0, RZ ;  /* 0x000000c071717824 */ /* 0x000fe400078e02ff */
[----:B------:R-:W-:Y:S02]  /*69b0*/  @!P0 MOV R38, R5 ;  /* 0x0000000500268202 */ /* 0x000fe40000000f00 */
[----:B------:R-:W-:Y:S02]  /*69c0*/  @!P0 F2FP.F16.F32.PACK_AB R7, R8, R7 ;  /* 0x000000070807823e */ /* 0x000fe400000000ff */
[----:B------:R-:W-:Y:S02]  /*69d0*/  IADD3 R23, PT, PT, R113, R23, RZ ;  /* 0x0000001771177210 */ /* 0x000fe40007ffe0ff */
[----:B------:R-:W-:Y:S05]  /*69e0*/  @!P0 MOV R39, R7 ;  /* 0x0000000700278202 */ /* 0x000fea0000000f00 */
[----:B------:R1:W-:Y:S02]  /*69f0*/  STG.E.128 desc[UR6][R22.64], R36 ;  /* 0x0000002416007986 */ /* 0x0003e4000c101d06 */
.L_x_1718:
[----:B------:R-:W-:Y:S05]  /*6a00*/  BSYNC.RECONVERGENT B0 ;  /* 0x0000000000007941 */ /* 0x000fea0003800200 */
.L_x_1717:
[----:B------:R-:W-:Y:S01]  /*6a10*/  ISETP.NE.AND P0, PT, R108, RZ, PT ;  /* 0x000000ff6c00720c */ /* 0x000fe20003f05270 */
[----:B------:R-:W-:Y:S11]  /*6a20*/  BSSY.RECONVERGENT B0, `(.L_x_1719) ;  /* 0x0000061000007945 */ /* 0x000ff60003800200 */
[----:B------:R-:W-:Y:S01]  /*6a30*/  @!UPT UIADD3 URZ, UPT, UPT, URZ, URZ, URZ ;  /* 0x000000fffffff290 */ /* 0x000fe2000fffe0ff */
[----:B------:R-:W-:Y:S05]  /*6a40*/  @!P0 BRA `(.L_x_1720) ;  /* 0x0000000400788947 */ /* 0x000fea0003800000 */
[----:B--2---:R-:W2:Y:S01]  /*6a50*/  LDC.64 R4, c[0x0][0x4a8] ;  /* 0x00012a00ff047b82 */ /* 0x004ea20000000a00 */
[----:B------:R-:W-:Y:S11]  /*6a60*/  ISETP.GE.AND P0, PT, R148, R14, PT ;  /* 0x0000000e9400720c */ /* 0x000ff60003f06270 */
[----:B------:R-:W-:Y:S02]  /*6a70*/  @!UPT UIADD3 URZ, UPT, UPT, URZ, URZ, URZ ;  /* 0x000000fffffff290 */ /* 0x000fe4000fffe0ff */
[----:B------:R-:W-:Y:S02]  /*6a80*/  @!P0 SEL R0, R16, RZ, P1 ;  /* 0x000000ff10008207 */ /* 0x000fe40000800000 */
[----:B------:R-:W-:Y:S02]  /*6a90*/  @!P0 SEL R6, R109, RZ, P1 ;  /* 0x000000ff6d068207 */ /* 0x000fe40000800000 */
[----:B------:R-:W-:Y:S04]  /*6aa0*/  @!P0 IADD3 R0, P2, PT, R88, R0, RZ ;  /* 0x0000000058008210 */ /* 0x000fe80007f5e0ff */
[----:B------:R-:W-:Y:S02]  /*6ab0*/  @!P0 IADD3.X R6, PT, PT, R73, R6, RZ, P2, !PT ;  /* 0x0000000649068210 */ /* 0x000fe400017fe4ff */
[----:B--2---:R-:W-:Y:S02]  /*6ac0*/  LEA R2, P3, R4, R18, 0x8 ;  /* 0x0000001204027211 */ /* 0x004fe400078640ff */
[----:B------:R-:W-:Y:S02]  /*6ad0*/  @!P0 SHF.L.U32 R20, R0, 0x1, RZ ;  /* 0x0000000100148819 */ /* 0x000fe400000006ff */
[----:B------:R-:W-:Y:S02]  /*6ae0*/  LEA.HI.X R3, R4, R19, R5, 0x8, P3 ;  /* 0x0000001304037211 */ /* 0x000fe400018f4405 */
[----:B------:R-:W-:Y:S02]  /*6af0*/  @!P0 SHF.L.U64.HI R0, R0, 0x1, R6 ;  /* 0x0000000100008819 */ /* 0x000fe40000010206 */
[----:B-1-3--:R-:W-:Y:S01]  /*6b00*/  @!P0 IADD3 R112, P2, PT, R20, R61, RZ ;  /* 0x0000003d14708210 */ /* 0x00afe20007f5e0ff */
[----:B------:R-:W-:Y:S01]  /*6b10*/  @!P0 IMAD.WIDE R4, R15, 0x2, R2 ;  /* 0x000000020f048825 */ /* 0x000fe200078e0202 */
[----:B------:R-:W2:Y:S02]  /*6b20*/  LDG.E.128 R36, desc[UR6][R2.64] ;  /* 0x0000000602247981 */ /* 0x000ea4000c1e1d00 */
[----:B------:R-:W-:Y:S02]  /*6b30*/  @!P0 IADD3.X R113, PT, PT, R0, R60, RZ, P2, !PT ;  /* 0x0000003c00718210 */ /* 0x000fe400017fe4ff */
[----:B------:R-:W-:Y:S04]  /*6b40*/  @!P0 IADD3 R20, P2, PT, R20, R63, RZ ;  /* 0x0000003f14148210 */ /* 0x000fe80007f5e0ff */
[----:B------:R-:W3:Y:S01]  /*6b50*/  @!P0 LDG.E.128 R112, desc[UR6][R112.64] ;  /* 0x0000000670708981 */ /* 0x000ee2000c1e1d00 */
[----:B------:R-:W-:Y:S02]  /*6b60*/  @!P0 IADD3.X R21, PT, PT, R0, R62, RZ, P2, !PT ;  /* 0x0000003e00158210 */ /* 0x000fe400017fe4ff */
[----:B------:R-:W-:Y:S02]  /*6b70*/  PLOP3.LUT P2, PT, PT, PT, PT, 0x80, 0x8 ;  /* 0x000000000008781c */ /* 0x000fe40003f4f070 */
[----:B------:R-:W-:Y:S03]  /*6b80*/  @!P0 PLOP3.LUT P2, PT, P1, PT, PT, 0x80, 0x8 ;  /* 0x000000000008881c */ /* 0x000fe60000f4f070 */
        /* <DEDUP_REMOVED lines=16> */
[----:B------:R-:W-:Y:S01]  /*6c90*/  @!P2 FADD.FTZ R25, -R25, -RZ ;  /* 0x800000ff1919a221 */ /* 0x000fe20000010100 */
        /* <DEDUP_REMOVED lines=18> */
[----:B------:R-:W-:Y:S01]  /*6dc0*/  @!P0 FMUL.FTZ R7, R20, R7 ;  /* 0x0000000714078220 */ /* 0x000fe20000410000 */
[----:B------:R-:W-:Y:S02]  /*6dd0*/  @!P0 HADD2.F32 R20, -RZ, R32.H0_H0 ;  /* 0x20000020ff148230 */ /* 0x000fe40000004100 */
[----:B------:R-:W-:Y:S01]  /*6de0*/  @!P0 FMUL.FTZ R8, R17, R8 ;  /* 0x0000000811088220 */ /* 0x000fe20000410000 */
[--C-:B------:R-:W-:Y:S01]  /*6df0*/  @!P0 HADD2.F32 R17, -RZ, R21.reuse.H0_H0 ;  /* 0x20000015ff118230 */ /* 0x100fe20000004100 */
[----:B------:R-:W-:Y:S01]  /*6e00*/  @!P0 MOV R33, R38 ;  /* 0x0000002600218202 */ /* 0x000fe20000000f00 */
[----:B------:R-:W-:Y:S02]  /*6e10*/  @!P0 HADD2.F32 R21, -RZ, R21.H1_H1 ;  /* 0x30000015ff158230 */ /* 0x000fe40000004100 */
[----:B------:R-:W-:Y:S01]  /*6e20*/  @!P2 FADD.FTZ R22, -R22, -RZ ;  /* 0x800000ff1616a221 */ /* 0x000fe20000010100 */
[----:B------:R-:W-:Y:S02]  /*6e30*/  @!P0 HADD2.F32 R25, -RZ, R34.H0_H0 ;  /* 0x20000022ff198230 */ /* 0x000fe40000004100 */
[----:B------:R-:W-:Y:S01]  /*6e40*/  @!P0 FFMA.FTZ R0, R17, R20, R0 ;  /* 0x0000001411008223 */ /* 0x000fe20000010000 */
[--C-:B------:R-:W-:Y:S02]  /*6e50*/  @!P0 HADD2.F32 R17, -RZ, R29.reuse.H0_H0 ;  /* 0x2000001dff118230 */ /* 0x100fe40000004100 */
[----:B------:R-:W-:Y:S01]  /*6e60*/  @!P0 FMUL.FTZ R5, R5, R22 ;  /* 0x0000001605058220 */ /* 0x000fe20000410000 */
[----:B------:R-:W-:Y:S01]  /*6e70*/  @!P0 HADD2.F32 R22, -RZ, R32.H1_H1 ;  /* 0x30000020ff168230 */ /* 0x000fe20000004100 */
[----:B------:R-:W-:Y:S01]  /*6e80*/  @!P0 MOV R32, R39 ;  /* 0x0000002700208202 */ /* 0x000fe20000000f00 */
[----:B------:R-:W-:Y:S02]  /*6e90*/  @!P0 HADD2.F32 R20, -RZ, R29.H1_H1 ;  /* 0x3000001dff148230 */ /* 0x000fe40000004100 */
[----:B------:R-:W-:Y:S02]  /*6ea0*/  @!P0 HADD2.F32 R26, -RZ, R34.H1_H1 ;  /* 0x30000022ff1a8230 */ /* 0x000fe40000004100 */
[----:B------:R-:W-:Y:S01]  /*6eb0*/  @!P0 FFMA.FTZ R2, R21, R22, R2 ;  /* 0x0000001615028223 */ /* 0x000fe20000010002 */
[----:B------:R-:W-:Y:S01]  /*6ec0*/  @!P0 FFMA.FTZ R3, R17, R23, R3 ;  /* 0x0000001711038223 */ /* 0x000fe20000010003 */
[--C-:B------:R-:W-:Y:S02]  /*6ed0*/  @!P0 HADD2.F32 R17, -RZ, R33.reuse.H0_H0 ;  /* 0x20000021ff118230 */ /* 0x100fe40000004100 */
[----:B------:R-:W-:Y:S01]  /*6ee0*/  @!P0 FFMA.FTZ R4, R20, R24, R4 ;  /* 0x0000001814048223 */ /* 0x000fe20000010004 */
[----:B------:R-:W-:Y:S01]  /*6ef0*/  @!P0 HADD2.F32 R21, -RZ, R33.H1_H1 ;  /* 0x30000021ff158230 */ /* 0x000fe20000004100 */
[----:B------:R-:W-:Y:S01]  /*6f00*/  @!P0 F2FP.F16.F32.PACK_AB R0, R2, R0 ;  /* 0x000000000200823e */ /* 0x000fe200000000ff */
[--C-:B------:R-:W-:Y:S02]  /*6f10*/  @!P0 HADD2.F32 R22, -RZ, R32.reuse.H0_H0 ;  /* 0x20000020ff168230 */ /* 0x100fe40000004100 */
[----:B------:R-:W-:Y:S01]  /*6f20*/  @!P0 FFMA.FTZ R5, R17, R25, R5 ;  /* 0x0000001911058223 */ /* 0x000fe20000010005 */
        /* <DEDUP_REMOVED lines=8> */
[----:B-1----:R-:W-:Y:S01]  /*6fb0*/  LEA R22, P2, R112, R110, 0x8 ;  /* 0x0000006e70167211 */ /* 0x002fe200078440ff */
[----:B------:R-:W-:Y:S02]  /*6fc0*/  @!P0 FFMA.FTZ R8, R20, R28, R8 ;  /* 0x0000001c14088223 */ /* 0x000fe40000010008 */
[----:B------:R-:W-:Y:S02]  /*6fd0*/  @!P0 F2FP.F16.F32.PACK_AB R5, R6, R5 ;  /* 0x000000050605823e */ /* 0x000fe400000000ff */
[----:B------:R-:W-:Y:S02]  /*6fe0*/  LEA.HI.X R23, R112, R111, R113, 0x8, P2 ;  /* 0x0000006f70177211 */ /* 0x000fe400010f4471 */
[----:B------:R-:W-:Y:S02]  /*6ff0*/  @!P0 F2FP.F16.F32.PACK_AB R7, R8, R7 ;  /* 0x000000070807823e */ /* 0x000fe400000000ff */
[----:B------:R-:W-:Y:S02]  /*7000*/  @!P0 MOV R38, R5 ;  /* 0x0000000500268202 */ /* 0x000fe40000000f00 */
[----:B------:R-:W-:Y:S05]  /*7010*/  @!P0 MOV R39, R7 ;  /* 0x0000000700278202 */ /* 0x000fea0000000f00 */
[----:B------:R1:W-:Y:S02]  /*7020*/  STG.E.128 desc[UR6][R22.64], R36 ;  /* 0x0000002416007986 */ /* 0x0003e4000c101d06 */
.L_x_1720:
[----:B------:R-:W-:Y:S05]  /*7030*/  BSYNC.RECONVERGENT B0 ;  /* 0x0000000000007941 */ /* 0x000fea0003800200 */
.L_x_1719:
[----:B------:R-:W-:Y:S04]  /*7040*/  BSSY.RECONVERGENT B0, `(.L_x_1721) ;  /* 0x0000062000007945 */ /* 0x000fe80003800200 */
[----:B------:R-:W-:Y:S05]  /*7050*/  @!P4 BRA `(.L_x_1722) ;  /* 0x000000040080c947 */ /* 0x000fea0003800000 */
        /* <DEDUP_REMOVED lines=96> */
.L_x_1722:
[----:B------:R-:W-:Y:S05]  /*7660*/  BSYNC.RECONVERGENT B0 ;  /* 0x0000000000007941 */ /* 0x000fea0003800200 */
.L_x_1721:
[----:B------:R-:W-:Y:S01]  /*7670*/  ISETP.NE.AND P0, PT, R106, RZ, PT ;  /* 0x000000ff6a00720c */ /* 0x000fe20003f05270 */
[----:B------:R-:W-:Y:S11]  /*7680*/  BSSY.RECONVERGENT B0, `(.L_x_1723) ;  /* 0x0000062000007945 */ /* 0x000ff60003800200 */
[----:B------:R-:W-:Y:S01]  /*7690*/  @!UPT UIADD3 URZ, UPT, UPT, URZ, URZ, URZ ;  /* 0x000000fffffff290 */ /* 0x000fe2000fffe0ff */
[----:B------:R-:W-:Y:S05]  /*76a0*/  @!P0 BRA `(.L_x_1724) ;  /* 0x00000004007c8947 */ /* 0x000fea0003800000 */
[----:B--2---:R-:W2:Y:S01]  /*76b0*/  LDC.64 R2, c[0x0][0x4a8] ;  /* 0x00012a00ff027b82 */ /* 0x004ea20000000a00 */
[----:B------:R-:W-:Y:S01]  /*76c0*/  ISETP.GE.AND P0, PT, R148, R14, PT ;  /* 0x0000000e9400720c */ /* 0x000fe20003f06270 */
[----:B--2---:R-:W-:Y:S04]  /*76d0*/  IMAD.WIDE.U32 R18, R2, 0x180, R18 ;  /* 0x0000018002127825 */ /* 0x004fe800078e0012 */
[----:B------:R-:W-:Y:S08]  /*76e0*/  IMAD R0, R3, 0x180, RZ ;  /* 0x0000018003007824 */ /* 0x000ff000078e02ff */
[----:B------:R-:W-:Y:S02]  /*76f0*/  @!P0 SEL R3, R16, RZ, P1 ;  /* 0x000000ff10038207 */ /* 0x000fe40000800000 */
[----:B------:R-:W-:Y:S02]  /*7700*/  IADD3 R19, PT, PT, R0, R19, RZ ;  /* 0x0000001300137210 */ /* 0x000fe40007ffe0ff */
[----:B------:R-:W-:Y:S02]  /*7710*/  @!P0 IADD3 R3, P2, PT, R86, R3, RZ ;  /* 0x0000000356038210 */ /* 0x000fe40007f5e0ff */
[----:B------:R-:W-:Y:S01]  /*7720*/  @!P0 SEL R0, R109, RZ, P1 ;  /* 0x000000ff6d008207 */ /* 0x000fe20000800000 */
[----:B------:R-:W-:Y:S01]  /*7730*/  @!P0 IMAD.WIDE R4, R15, 0x2, R18 ;  /* 0x000000020f048825 */ /* 0x000fe200078e0212 */
[----:B------:R-:W-:Y:S01]  /*7740*/  @!P0 SHF.L.U32 R2, R3, 0x1, RZ ;  /* 0x0000000103028819 */ /* 0x000fe200000006ff */
[----:B------:R-:W2:Y:S01]  /*7750*/  LDG.E.128 R32, desc[UR6][R18.64] ;  /* 0x0000000612207981 */ /* 0x000ea2000c1e1d00 */
[----:B------:R-:W-:Y:S02]  /*7760*/  @!P0 IADD3.X R0, PT, PT, R71, R0, RZ, P2, !PT ;  /* 0x0000000047008210 */ /* 0x000fe400017fe4ff */
[----:B-1-3--:R-:W-:Y:S02]  /*7770*/  @!P0 IADD3 R36, P2, PT, R2, R61, RZ ;  /* 0x0000003d02248210 */ /* 0x00afe40007f5e0ff */
[----:B------:R-:W-:Y:S03]  /*7780*/  @!P0 SHF.L.U64.HI R0, R3, 0x1, R0 ;  /* 0x0000000103008819 */ /* 0x000fe60000010200 */
[----:B------:R-:W3:Y:S01]  /*7790*/  @!P0 LDG.E.128 R4, desc[UR6][R4.64] ;  /* 0x0000000604048981 */ /* 0x000ee2000c1e1d00 */
[----:B------:R-:W-:Y:S02]  /*77a0*/  @!P0 IADD3.X R37, PT, PT, R0, R60, RZ, P2, !PT ;  /* 0x0000003c00258210 */ /* 0x000fe400017fe4ff */
[----:B------:R-:W-:Y:S04]  /*77b0*/  @!P0 IADD3 R2, P2, PT, R2, R63, RZ ;  /* 0x0000003f02028210 */ /* 0x000fe80007f5e0ff */
[----:B------:R-:W-:Y:S01]  /*77c0*/  @!P0 IADD3.X R3, PT, PT, R0, R62, RZ, P2, !PT ;  /* 0x0000003e00038210 */ /* 0x000fe200017fe4ff */
[----:B------:R-:W5:Y:S01]  /*77d0*/  @!P0 LDG.E.128 R36, desc[UR6][R36.64] ;  /* 0x0000000624248981 */ /* 0x000f62000c1e1d00 */
[----:B------:R-:W-:Y:S02]  /*77e0*/  PLOP3.LUT P2, PT, PT, PT, PT, 0x80, 0x8 ;  /* 0x000000000008781c */ /* 0x000fe40003f4f070 */
[----:B------:R-:W-:Y:S05]  /*77f0*/  @!P0 PLOP3.LUT P2, PT, P1, PT, PT, 0x80, 0x8 ;  /* 0x000000000008881c */ /* 0x000fea0000f4f070 */
[----:B------:R1:W4:Y:S01]  /*7800*/  @!P0 LDG.E.128 R24, desc[UR6][R2.64] ;  /* 0x0000000602188981 */ /* 0x000322000c1e1d00 */
[----:B--2---:R-:W-:Y:S01]  /*7810*/  @!P0 MOV R28, R33 ;  /* 0x00000021001c8202 */ /* 0x004fe20000000f00 */
[--C-:B---3--:R-:W-:Y:S02]  /*7820*/  @!P0 HADD2.F32 R0, -RZ, R4.reuse.H0_H0 ;  /* 0x20000004ff008230 */ /* 0x108fe40000004100 */
[----:B-1----:R-:W-:Y:S02]  /*7830*/  @!P0 HADD2.F32 R2, -RZ, R4.H1_H1 ;  /* 0x30000004ff028230 */ /* 0x002fe40000004100 */
[--C-:B------:R-:W-:Y:S02]  /*7840*/  @!P0 HADD2.F32 R3, -RZ, R5.reuse.H0_H0 ;  /* 0x20000005ff038230 */ /* 0x100fe40000004100 */
[----:B------:R-:W-:Y:S02]  /*7850*/  @!P0 HADD2.F32 R4, -RZ, R5.H1_H1 ;  /* 0x30000005ff048230 */ /* 0x000fe40000004100 */
[--C-:B-----5:R-:W-:Y:S02]  /*7860*/  @!P0 HADD2.F32 R21, -RZ, R36.reuse.H0_H0 ;  /* 0x20000024ff158230 */ /* 0x120fe40000004100 */
[--C-:B------:R-:W-:Y:S02]  /*7870*/  @!P0 HADD2.F32 R19, -RZ, R37.reuse.H0_H0 ;  /* 0x20000025ff138230 */ /* 0x100fe40000004100 */
[----:B------:R-:W-:Y:S02]  /*7880*/  @!P0 HADD2.F32 R18, -RZ, R37.H1_H1 ;  /* 0x30000025ff128230 */ /* 0x000fe40000004100 */
[----:B------:R-:W-:Y:S01]  /*7890*/  @!P2 FADD.FTZ R21, -R21, -RZ ;  /* 0x800000ff1515a221 */ /* 0x000fe20000010100 */
[----:B------:R-:W-:Y:S02]  /*78a0*/  @!P0 HADD2.F32 R20, -RZ, R36.H1_H1 ;  /* 0x30000024ff148230 */ /* 0x000fe40000004100 */
[----:B------:R-:W-:Y:S01]  /*78b0*/  @!P2 FADD.FTZ R19, -R19, -RZ ;  /* 0x800000ff1313a221 */ /* 0x000fe20000010100 */
[----:B------:R-:W-:Y:S01]  /*78c0*/  @!P0 HADD2.F32 R16, -RZ, R38.H1_H1 ;  /* 0x30000026ff108230 */ /* 0x000fe20000004100 */
[----:B------:R-:W1:Y:S01]  /*78d0*/  LDC.64 R36, c[0x0][0x3b8] ;  /* 0x0000ee00ff247b82 */ /* 0x000e620000000a00 */
        /* <DEDUP_REMOVED lines=8> */
[--C-:B------:R-:W-:Y:S01]  /*7960*/  @!P0 HADD2.F32 R7, -RZ, R39.reuse.H0_H0 ;  /* 0x20000027ff078230 */ /* 0x100fe20000004100 */
[----:B------:R-:W-:Y:S01]  /*7970*/  @!P0 MOV R16, R32 ;  /* 0x0000002000108202 */ /* 0x000fe20000000f00 */
[----:B------:R-:W-:Y:S02]  /*7980*/  @!P0 HADD2.F32 R8, -RZ, R39.H1_H1 ;  /* 0x30000027ff088230 */ /* 0x000fe40000004100 */
[----:B------:R-:W-:Y:S01]  /*7990*/  @!P0 FMUL.FTZ R3, R3, R19 ;  /* 0x0000001303038220 */ /* 0x000fe20000410000 */
[----:B------:R-:W-:Y:S02]  /*79a0*/  @!P0 HADD2.F32 R17, -RZ, R38.H0_H0 ;  /* 0x20000026ff118230 */ /* 0x000fe40000004100 */
[----:B------:R-:W-:Y:S01]  /*79b0*/  @!P2 FADD.FTZ R7, -R7, -RZ ;  /* 0x800000ff0707a221 */ /* 0x000fe20000010100 */
[----:B----4-:R-:W-:Y:S02]  /*79c0*/  @!P0 HADD2.F32 R19, -RZ, R25.H1_H1 ;  /* 0x30000019ff138230 */ /* 0x010fe40000004100 */
[----:B------:R-:W-:Y:S01]  /*79d0*/  @!P2 FADD.FTZ R8, -R8, -RZ ;  /* 0x800000ff0808a221 */ /* 0x000fe20000010100 */
[----:B------:R-:W-:Y:S02]  /*79e0*/  @!P0 HADD2.F32 R21, -RZ, R26.H1_H1 ;  /* 0x3000001aff158230 */ /* 0x000fe40000004100 */
[----:B------:R-:W-:Y:S01]  /*79f0*/  @!P2 FADD.FTZ R17, -R17, -RZ ;  /* 0x800000ff1111a221 */ /* 0x000fe20000010100 */
[----:B------:R-:W-:Y:S02]  /*7a00*/  @!P0 HADD2.F32 R22, -RZ, R27.H0_H0 ;  /* 0x2000001bff168230 */ /* 0x000fe40000004100 */
[----:B------:R-:W-:Y:S01]  /*7a10*/  @!P0 FMUL.FTZ R7, R15, R7 ;  /* 0x000000070f078220 */ /* 0x000fe20000410000 */
[----:B------:R-:W-:Y:S02]  /*7a20*/  @!P0 HADD2.F32 R15, -RZ, R24.H0_H0 ;  /* 0x20000018ff0f8230 */ /* 0x000fe40000004100 */
[----:B------:R-:W-:Y:S01]  /*7a30*/  @!P0 FMUL.FTZ R8, R14, R8 ;  /* 0x000000080e088220 */ /* 0x000fe20000410000 */
[--C-:B------:R-:W-:Y:S02]  /*7a40*/  @!P0 HADD2.F32 R14, -RZ, R16.reuse.H0_H0 ;  /* 0x20000010ff0e8230 */ /* 0x100fe40000004100 */
[----:B------:R-:W-:Y:S01]  /*7a50*/  @!P2 FADD.FTZ R20, -R20, -RZ ;  /* 0x800000ff1414a221 */ /* 0x000fe20000010100 */
[----:B------:R-:W-:Y:S02]  /*7a60*/  @!P0 HADD2.F32 R16, -RZ, R16.H1_H1 ;  /* 0x30000010ff108230 */ /* 0x000fe40000004100 */
[----:B------:R-:W-:Y:S01]  /*7a70*/  @!P0 FMUL.FTZ R4, R4, R18 ;  /* 0x0000001204048220 */ /* 0x000fe20000410000 */
[----:B------:R-:W-:Y:S02]  /*7a80*/  @!P0 HADD2.F32 R18, -RZ, R25.H0_H0 ;  /* 0x20000019ff128230 */ /* 0x000fe40000004100 */
[----:B------:R-:W-:Y:S01]  /*7a90*/  @!P0 FMUL.FTZ R5, R5, R17 ;  /* 0x0000001105058220 */ /* 0x000fe20000410000 */
[----:B------:R-:W-:Y:S01]  /*7aa0*/  @!P0 HADD2.F32 R17, -RZ, R24.H1_H1 ;  /* 0x30000018ff118230 */ /* 0x000fe20000004100 */
[----:B------:R-:W-:Y:S01]  /*7ab0*/  @!P0 MOV R25, R34 ;  /* 0x0000002200198202 */ /* 0x000fe20000000f00 */
[----:B------:R-:W-:Y:S01]  /*7ac0*/  @!P0 HADD2.F32 R23, -RZ, R27.H1_H1 ;  /* 0x3000001bff178230 */ /* 0x000fe20000004100 */
[----:B------:R-:W-:Y:S01]  /*7ad0*/  @!P0 MOV R24, R35 ;  /* 0x0000002300188202 */ /* 0x000fe20000000f00 */
[----:B-1----:R-:W-:Y:S02]  /*7ae0*/  IMAD R37, R37, 0x180, RZ ;  /* 0x0000018025257824 */ /* 0x002fe400078e02ff */
[----:B------:R-:W-:Y:S01]  /*7af0*/  @!P0 FFMA.FTZ R0, R14, R15, R0 ;  /* 0x0000000f0e008223 */ /* 0x000fe20000010000 */
[----:B------:R-:W-:Y:S01]  /*7b00*/  @!P0 FMUL.FTZ R2, R2, R20 ;  /* 0x0000001402028220 */ /* 0x000fe20000410000 */
[--C-:B------:R-:W-:Y:S02]  /*7b10*/  @!P0 HADD2.F32 R14, -RZ, R28.reuse.H0_H0 ;  /* 0x2000001cff0e8230 */ /* 0x100fe40000004100 */
[----:B------:R-:W-:Y:S02]  /*7b20*/  @!P0 HADD2.F32 R15, -RZ, R28.H1_H1 ;  /* 0x3000001cff0f8230 */ /* 0x000fe40000004100 */
[----:B------:R-:W-:Y:S01]  /*7b30*/  @!P0 FFMA.FTZ R2, R16, R17, R2 ;  /* 0x0000001110028223 */ /* 0x000fe20000010002 */
[----:B------:R-:W-:Y:S02]  /*7b40*/  @!P0 HADD2.F32 R20, -RZ, R26.H0_H0 ;  /* 0x2000001aff148230 */ /* 0x000fe40000004100 */
[----:B------:R-:W-:Y:S01]  /*7b50*/  @!P0 FFMA.FTZ R3, R14, R18, R3 ;  /* 0x000000120e038223 */ /* 0x000fe20000010003 */
[--C-:B------:R-:W-:Y:S02]  /*7b60*/  @!P0 HADD2.F32 R16, -RZ, R25.reuse.H0_H0 ;  /* 0x20000019ff108230 */ /* 0x100fe40000004100 */
[----:B------:R-:W-:Y:S01]  /*7b70*/  @!P0 FFMA.FTZ R4, R15, R19, R4 ;  /* 0x000000130f048223 */ /* 0x000fe20000010004 */
[----:B------:R-:W-:Y:S01]  /*7b80*/  @!P0 F2FP.F16.F32.PACK_AB R0, R2, R0 ;  /* 0x000000000200823e */ /* 0x000fe200000000ff */
[----:B------:R-:W-:Y:S02]  /*7b90*/  @!P0 HADD2.F32 R17, -RZ, R25.H1_H1 ;  /* 0x30000019ff118230 */ /* 0x000fe40000004100 */
[--C-:B------:R-:W-:Y:S01]  /*7ba0*/  @!P0 HADD2.F32 R14, -RZ, R24.reuse.H0_H0 ;  /* 0x20000018ff0e8230 */ /* 0x100fe20000004100 */
[----:B------:R-:W-:Y:S01]  /*7bb0*/  @!P0 F2FP.F16.F32.PACK_AB R3, R4, R3 ;  /* 0x000000030403823e */ /* 0x000fe200000000ff */
[----:B------:R-:W-:Y:S01]  /*7bc0*/  @!P0 HADD2.F32 R15, -RZ, R24.H1_H1 ;  /* 0x30000018ff0f8230 */ /* 0x000fe20000004100 */
[----:B------:R-:W-:Y:S01]  /*7bd0*/  @!P0 MOV R32, R0 ;  /* 0x0000000000208202 */ /* 0x000fe20000000f00 */
[----:B------:R-:W-:Y:S01]  /*7be0*/  @!P0 FFMA.FTZ R5, R16, R20, R5 ;  /* 0x0000001410058223 */ /* 0x000fe20000010005 */
[----:B------:R-:W-:Y:S01]  /*7bf0*/  @!P0 MOV R33, R3 ;  /* 0x0000000300218202 */ /* 0x000fe20000000f00 */
[----:B------:R-:W-:Y:S01]  /*7c00*/  @!P0 FFMA.FTZ R6, R17, R21, R6 ;  /* 0x0000001511068223 */ /* 0x000fe20000010006 */
[----:B------:R-:W-:Y:S01]  /*7c10*/  @!P0 FFMA.FTZ R7, R14, R22, R7 ;  /* 0x000000160e078223 */ /* 0x000fe20000010007 */
[----:B------:R-:W-:Y:S01]  /*7c20*/  @!P0 FFMA.FTZ R8, R15, R23, R8 ;  /* 0x000000170f088223 */ /* 0x000fe20000010008 */
[----:B------:R-:W-:Y:S03]  /*7c30*/  IMAD.WIDE.U32 R110, R36, 0x180, R110 ;  /* 0x00000180246e7825 */ /* 0x000fe600078e006e */
[----:B------:R-:W-:Y:S02]  /*7c40*/  @!P0 F2FP.F16.F32.PACK_AB R5, R6, R5 ;  /* 0x000000050605823e */ /* 0x000fe400000000ff */
[----:B------:R-:W-:Y:S02]  /*7c50*/  @!P0 F2FP.F16.F32.PACK_AB R7, R8, R7 ;  /* 0x000000070807823e */ /* 0x000fe400000000ff */
[----:B------:R-:W-:Y:S02]  /*7c60*/  IADD3 R111, PT, PT, R37, R111, RZ ;  /* 0x0000006f256f7210 */ /* 0x000fe40007ffe0ff */
[----:B------:R-:W-:Y:S02]  /*7c70*/  @!P0 MOV R34, R5 ;  /* 0x0000000500228202 */ /* 0x000fe40000000f00 */
[----:B------:R-:W-:Y:S05]  /*7c80*/  @!P0 MOV R35, R7 ;  /* 0x0000000700238202 */ /* 0x000fea0000000f00 */
[----:B------:R1:W-:Y:S02]  /*7c90*/  STG.E.128 desc[UR6][R110.64], R32 ;  /* 0x000000206e007986 */ /* 0x0003e4000c101d06 */
.L_x_1724:
[----:B------:R-:W-:Y:S05]  /*7ca0*/  BSYNC.RECONVERGENT B0 ;  /* 0x0000000000007941 */ /* 0x000fea0003800200 */
.L_x_1723:
[----:B--2---:R-:W-:Y:S01]  /*7cb0*/  MOV R5, R62 ;  /* 0x0000003e00057202 */ /* 0x004fe20000000f00 */
[----:B------:R-:W2:Y:S01]  /*7cc0*/  LDC R14, c[0x0][0x450] ;  /* 0x00011400ff0e7b82 */ /* 0x000ea20000000800 */
[----:B------:R-:W-:Y:S01]  /*7cd0*/  MOV R3, R60 ;  /* 0x0000003c00037202 */ /* 0x000fe20000000f00 */
[----:B----4-:R-:W-:Y:S02]  /*7ce0*/  IMAD.U32 R107, R107, -0x80, RZ ;  /* 0xffffff806b6b7824 */ /* 0x010fe400078e00ff */
[----:B------:R-:W-:Y:S02]  /*7cf0*/  IMAD.MOV.U32 R4, RZ, RZ, R63 ;  /* 0x000000ffff047224 */ /* 0x000fe400078e003f */
[----:B------:R-:W-:Y:S03]  /*7d00*/  IMAD.MOV.U32 R2, RZ, RZ, R61 ;  /* 0x000000ffff027224 */ /* 0x000fe600078e003d */
[C---:B------:R-:W-:Y:S02]  /*7d10*/  LEA R63, P1, R107.reuse, R4, 0x1 ;  /* 0x000000046b3f7211 */ /* 0x040fe400078208ff */
[C---:B------:R-:W-:Y:S02]  /*7d20*/  LEA R61, P0, R107.reuse, R2, 0x1 ;  /* 0x000000026b3d7211 */ /* 0x040fe400078008ff */
[C---:B------:R-:W-:Y:S02]  /*7d30*/  LEA.HI.X.SX32 R62, R107.reuse, R5, 0x1, P1 ;  /* 0x000000056b3e7211 */ /* 0x040fe400008f0eff */
[----:B------:R-:W-:Y:S09]  /*7d40*/  LEA.HI.X.SX32 R60, R107, R3, 0x1, P0 ;  /* 0x000000036b3c7211 */ /* 0x000ff200000f0eff */
.L_x_1691:
[----:B-1-3--:R-:W-:Y:S05]  /*7d50*/  BSYNC.RECONVERGENT B1 ;  /* 0x0000000000017941 */ /* 0x00afea0003800200 */
.L_x_1689:
[----:B------:R-:W-:Y:S04]  /*7d60*/  ISETP.NE.U32.AND P0, PT, RZ, UR12, PT ;  /* 0x0000000cff007c0c */ /* 0x000fe8000bf05070 */
[----:B------:R-:W-:Y:S11]  /*7d70*/  ISETP.NE.AND.EX P0, PT, RZ, UR13, PT, P0 ;  /* 0x0000000dff007c0c */ /* 0x000ff6000bf05300 */
[----:B------:R-:W-:Y:S02]  /*7d80*/  @!UPT UIADD3 URZ, UPT, UPT, URZ, URZ, URZ ;  /* 0x000000fffffff290 */ /* 0x000fe4000fffe0ff */
[----:B--2---:R-:W1:Y:S01]  /*7d90*/  @!P0 LDC R2, c[0x0][0x3c0] ;  /* 0x0000f000ff028b82 */ /* 0x004e620000000800 */
[----:B------:R-:W-:Y:S07]  /*7da0*/  @!P0 IMAD.MOV.U32 R3, RZ, RZ, RZ ;  /* 0x000000ffff038224 */ /* 0x000fee00078e00ff */
[----:B------:R-:W2:Y:S01]  /*7db0*/  @!P0 LDC R0, c[0x0][0x3b8] ;  /* 0x0000ee00ff008b82 */ /* 0x000ea20000000800 */
[----:B------:R-:W-:Y:S01]  /*7dc0*/  @!P0 IADD3 R3, P1, PT, RZ, -R3, RZ ;  /* 0x80000003ff038210 */ /* 0x000fe20007f3e0ff */
[----:B--2---:R-:W-:Y:S02]  /*7dd0*/  @!P0 IMAD.SHL.U32 R0, R0, 0x100, RZ ;  /* 0x0000010000008824 */ /* 0x004fe400078e00ff */
[----:B-1----:R-:W-:Y:S02]  /*7de0*/  @!P0 IMAD.SHL.U32 R2, R2, 0x100, RZ ;  /* 0x0000010002028824 */ /* 0x002fe400078e00ff */
[----:B------:R-:W-:Y:S02]  /*7df0*/  @!P0 IMAD.X R0, RZ, RZ, ~R0, P1 ;  /* 0x000000ffff008224 */ /* 0x000fe400008e0e00 */
[----:B------:R-:W-:Y:S05]  /*7e00*/  @!P0 IMAD.X R2, RZ, RZ, ~R2, P1 ;  /* 0x000000ffff028224 */ /* 0x000fea00008e0e02 */
[C---:B----4-:R-:W-:Y:S02]  /*7e10*/  @!P0 SHF.R.S64 R4, R3.reuse, 0x1f, R2 ;  /* 0x0000001f03048819 */ /* 0x050fe40000001002 */
[----:B------:R-:W-:Y:S02]  /*7e20*/  @!P0 SHF.R.S64 R3, R3, 0x1f, R0 ;  /* 0x0000001f03038819 */ /* 0x000fe40000001000 */
[----:B------:R-:W-:Y:S02]  /*7e30*/  @!P0 IADD3 R55, P2, PT, R4, R55, RZ ;  /* 0x0000003704378210 */ /* 0x000fe40007f5e0ff */
[----:B------:R-:W-:Y:S02]  /*7e40*/  @!P0 IADD3 R57, P1, PT, R3, R57, RZ ;  /* 0x0000003903398210 */ /* 0x000fe40007f3e0ff */
[----:B------:R-:W-:Y:S02]  /*7e50*/  @!P0 LEA.HI.X.SX32 R54, R2, R54, 0x1, P2 ;  /* 0x0000003602368211 */ /* 0x000fe400010f0eff */
[----:B------:R-:W-:Y:S01]  /*7e60*/  @!P0 LEA.HI.X.SX32 R56, R0, R56, 0x1, P1 ;  /* 0x0000003800388211 */ /* 0x000fe200008f0eff */
[----:B------:R-:W-:Y:S08]  /*7e70*/  @!P0 BRA `(.L_x_1725) ;  /* 0x0000000400208947 */ /* 0x000ff00003800000 */
[----:B------:R-:W-:Y:S11]  /*7e80*/  ISETP.GT.AND P0, PT, R80, R51, PT ;  /* 0x000000335000720c */ /* 0x000ff60003f04270 */
[----:B------:R-:W-:Y:S02]  /*7e90*/  @!UPT UIADD3 URZ, UPT, UPT, URZ, URZ, URZ ;  /* 0x000000fffffff290 */ /* 0x000fe4000fffe0ff */
[----:B------:R-:W-:Y:S05]  /*7ea0*/  @!P0 BRA `(.L_x_1725) ;  /* 0x0000000400148947 */ /* 0x000fea0003800000 */
[----:B------:R-:W1:Y:S01]  /*7eb0*/  LDC R2, c[0x0][0x4f0] ;  /* 0x00013c00ff027b82 */ /* 0x000e620000000800 */
[----:B------:R-:W-:Y:S02]  /*7ec0*/  MOV R16, RZ ;  /* 0x000000ff00107202 */ /* 0x000fe40000000f00 */
[----:B------:R-:W-:Y:S02]  /*7ed0*/  IABS R6, R81 ;  /* 0x0000005100067213 */ /* 0x000fe40000000000 */
[----:B------:R-:W-:Y:S02]  /*7ee0*/  IABS R8, R101 ;  /* 0x0000006500087213 */ /* 0x000fe40000000000 */
[----:B-1----:R-:W-:Y:S04]  /*7ef0*/  IABS R0, R2 ;  /* 0x0000000200007213 */ /* 0x002fe80000000000 */
[----:B------:R-:W1:Y:S10]  /*7f00*/  I2F.RP R3, R0 ;  /* 0x0000000000037306 */ /* 0x000e740000209400 */
[----:B-1----:R-:W1:Y:S02]  /*7f10*/  MUFU.RCP R3, R3 ;  /* 0x0000000300037308 */ /* 0x002e640000001000 */
[----:B-1----:R-:W-:Y:S08]  /*7f20*/  VIADD R3, R3, 0xffffffe ;  /* 0x0ffffffe03037836 */ /* 0x002ff00000000000 */
[----:B------:R-:W1:Y:S02]  /*7f30*/  F2I.FTZ.U32.TRUNC.NTZ R17, R3 ;  /* 0x0000000300117305 */ /* 0x000e64000021f000 */
[--C-:B-1----:R-:W-:Y:S04]  /*7f40*/  IMAD.MOV R3, RZ, RZ, -R17.reuse ;  /* 0x000000ffff037224 */ /* 0x102fe800078e0a11 */
        /* <DEDUP_REMOVED lines=8> */
[----:B------:R-:W-:Y:S02]  /*7fd0*/  LOP3.LUT R5, R101, R2, RZ, 0x3c, !PT ;  /* 0x0000000265057212 */ /* 0x000fe400078e3cff */
[C---:B------:R-:W-:Y:S02]  /*7fe0*/  ISETP.GT.U32.AND P1, PT, R0.reuse, R8, PT ;  /* 0x000000080000720c */ /* 0x040fe40003f24070 */
[----:B------:R-:W-:Y:S02]  /*7ff0*/  ISETP.GT.U32.AND P0, PT, R0, R6, PT ;  /* 0x000000060000720c */ /* 0x000fe40003f04070 */
[----:B------:R-:W-:Y:S09]  /*8000*/  ISETP.GE.AND P5, PT, R5, RZ, PT ;  /* 0x000000ff0500720c */ /* 0x000ff20003fa6270 */
[----:B------:R-:W-:Y:S01]  /*8010*/  @!P1 IADD3 R4, PT, PT, R4, 0x1, RZ ;  /* 0x0000000104049810 */ /* 0x000fe20007ffe0ff */
[----:B------:R-:W-:Y:S01]  /*8020*/  @!P1 IMAD.IADD R8, R8, 0x1, -R0 ;  /* 0x0000000108089824 */ /* 0x000fe200078e0a00 */
[-C--:B------:R-:W-:Y:S01]  /*8030*/  @!P0 IADD3 R6, PT, PT, R6, -R0.reuse, RZ ;  /* 0x8000000006068210 */ /* 0x080fe20007ffe0ff */
[----:B------:R-:W-:Y:S01]  /*8040*/  @!P0 VIADD R3, R3, 0x1 ;  /* 0x0000000103038836 */ /* 0x000fe20000000000 */
[----:B------:R-:W-:Y:S02]  /*8050*/  ISETP.NE.AND P0, PT, R2, RZ, PT ;  /* 0x000000ff0200720c */ /* 0x000fe40003f05270 */
[-C--:B------:R-:W-:Y:S02]  /*8060*/  ISETP.GE.U32.AND P2, PT, R6, R0.reuse, PT ;  /* 0x000000000600720c */ /* 0x080fe40003f46070 */
[----:B------:R-:W-:Y:S02]  /*8070*/  ISETP.GE.U32.AND P3, PT, R8, R0, PT ;  /* 0x000000000800720c */ /* 0x000fe40003f66070 */
[-C--:B------:R-:W-:Y:S04]  /*8080*/  LOP3.LUT R0, R81, R2.reuse, RZ, 0x3c, !PT ;  /* 0x0000000251007212 */ /* 0x080fe800078e3cff */
[----:B------:R-:W-:Y:S02]  /*8090*/  ISETP.GE.AND P4, PT, R0, RZ, PT ;  /* 0x000000ff0000720c */ /* 0x000fe40003f86270 */
[----:B------:R-:W-:Y:S03]  /*80a0*/  LOP3.LUT R0, RZ, R2, RZ, 0x33, !PT ;  /* 0x00000002ff007212 */ /* 0x000fe600078e33ff */
[----:B------:R-:W-:Y:S02]  /*80b0*/  @P2 VIADD R3, R3, 0x1 ;  /* 0x0000000103032836 */ /* 0x000fe40000000000 */
[----:B------:R-:W-:Y:S04]  /*80c0*/  @P3 IADD3 R4, PT, PT, R4, 0x1, RZ ;  /* 0x0000000104043810 */ /* 0x000fe80007ffe0ff */
[----:B------:R-:W-:Y:S02]  /*80d0*/  @!P5 IADD3 R4, PT, PT, -R4, RZ, RZ ;  /* 0x000000ff0404d210 */ /* 0x000fe40007ffe1ff */
[----:B------:R-:W-:Y:S05]  /*80e0*/  @!P4 IMAD.MOV R3, RZ, RZ, -R3 ;  /* 0x000000ffff03c224 */ /* 0x000fea00078e0a03 */
[C---:B------:R-:W-:Y:S02]  /*80f0*/  SEL R3, R0.reuse, R3, !P0 ;  /* 0x0000000300037207 */ /* 0x040fe40004000000 */
[----:B------:R-:W-:Y:S02]  /*8100*/  SEL R0, R0, R4, !P0 ;  /* 0x0000000400007207 */ /* 0x000fe40004000000 */
[CC--:B------:R-:W-:Y:S02]  /*8110*/  LEA R4, P1, R3.reuse, R180.reuse, 0x2 ;  /* 0x000000b403047211 */ /* 0x0c0fe400078210ff */
[C---:B------:R-:W-:Y:S02]  /*8120*/  LEA R6, P0, R0.reuse, R180, 0x2 ;  /* 0x000000b400067211 */ /* 0x040fe400078010ff */
[-C--:B------:R-:W-:Y:S02]  /*8130*/  LEA.HI.X.SX32 R5, R3, R181.reuse, 0x2, P1 ;  /* 0x000000b503057211 */ /* 0x080fe400008f16ff */
[C---:B------:R-:W-:Y:S01]  /*8140*/  LEA.HI.X.SX32 R7, R0.reuse, R181, 0x2, P0 ;  /* 0x000000b500077211 */ /* 0x040fe200000f16ff */
[----:B------:R-:W-:Y:S03]  /*8150*/  IMAD.IADD R0, R0, 0x1, -R3 ;  /* 0x0000000100007824 */ /* 0x000fe600078e0a03 */
[----:B------:R-:W2:Y:S01]  /*8160*/  LDG.E R5, desc[UR6][R4.64] ;  /* 0x0000000604057981 */ /* 0x000ea2000c1e1900 */
[----:B------:R-:W-:Y:S04]  /*8170*/  IMAD R0, R0, R2, -0x100 ;  /* 0xffffff0000007424 */ /* 0x000fe800078e0202 */
[----:B------:R-:W-:Y:S01]  /*8180*/  IMAD.WIDE.U32 R18, R0, UR14, RZ ;  /* 0x0000000e00127c25 */ /* 0x000fe2000f8e00ff */
[----:B------:R-:W2:Y:S02]  /*8190*/  LDG.E R4, desc[UR6][R6.64] ;  /* 0x0000000606047981 */ /* 0x000ea4000c1e1900 */
[----:B--2---:R-:W-:Y:S02]  /*81a0*/  IADD3 R6, PT, PT, R5, -R4, RZ ;  /* 0x8000000405067210 */ /* 0x004fe40007ffe0ff */
[----:B------:R-:W-:Y:S02]  /*81b0*/  SHF.R.S32.HI R4, RZ, 0x1f, R0 ;  /* 0x0000001fff047819 */ /* 0x000fe40000011400 */
[----:B------:R-:W-:Y:S01]  /*81c0*/  SHF.R.S32.HI R5, RZ, 0x1f, R6 ;  /* 0x0000001fff057819 */ /* 0x000fe20000011406 */
[----:B------:R-:W-:Y:S04]  /*81d0*/  IMAD.WIDE.U32 R16, R6, UR8, RZ ;  /* 0x0000000806107c25 */ /* 0x000fe8000f8e00ff */
[----:B------:R-:W-:Y:S02]  /*81e0*/  IMAD R2, R5, UR8, RZ ;  /* 0x0000000805027c24 */ /* 0x000fe4000f8e02ff */
[----:B------:R-:W-:Y:S02]  /*81f0*/  IMAD R3, R4, UR14, RZ ;  /* 0x0000000e04037c24 */ /* 0x000fe4000f8e02ff */
[----:B------:R-:W-:Y:S02]  /*8200*/  IMAD R2, R6, UR9, R2 ;  /* 0x0000000906027c24 */ /* 0x000fe4000f8e0202 */
[----:B------:R-:W-:Y:S02]  /*8210*/  IMAD R3, R0, UR15, R3 ;  /* 0x0000000f00037c24 */ /* 0x000fe4000f8e0203 */
[----:B------:R-:W-:Y:S01]  /*8220*/  IMAD R4, R4, UR4, RZ ;  /* 0x0000000404047c24 */ /* 0x000fe2000f8e02ff */
[----:B------:R-:W-:Y:S01]  /*8230*/  IADD3 R17, PT, PT, R17, R2, RZ ;  /* 0x0000000211117210 */ /* 0x000fe20007ffe0ff */
[----:B------:R-:W-:Y:S02]  /*8240*/  IMAD.IADD R19, R19, 0x1, R3 ;  /* 0x0000000113137824 */ /* 0x000fe400078e0203 */
[----:B------:R-:W-:Y:S02]  /*8250*/  IMAD R5, R5, UR10, RZ ;  /* 0x0000000a05057c24 */ /* 0x000fe4000f8e02ff */
[----:B------:R-:W-:Y:S04]  /*8260*/  IMAD.WIDE.U32 R18, R6, UR10, R18 ;  /* 0x0000000a06127c25 */ /* 0x000fe8000f8e0012 */
[----:B------:R-:W-:Y:S01]  /*8270*/  IMAD.WIDE.U32 R16, R0, UR4, R16 ;  /* 0x0000000400107c25 */ /* 0x000fe2000f8e0010 */
[----:B------:R-:W-:Y:S03]  /*8280*/  LEA R55, P1, R18, R55, 0x1 ;  /* 0x0000003712377211 */ /* 0x000fe600078208ff */
[----:B------:R-:W-:Y:S01]  /*8290*/  IMAD R5, R6, UR11, R5 ;  /* 0x0000000b06057c24 */ /* 0x000fe2000f8e0205 */
[----:B------:R-:W-:Y:S01]  /*82a0*/  LEA R57, P0, R16, R57, 0x1 ;  /* 0x0000003910397211 */ /* 0x000fe200078008ff */
[----:B------:R-:W-:Y:S02]  /*82b0*/  IMAD R4, R0, UR5, R4 ;  /* 0x0000000500047c24 */ /* 0x000fe4000f8e0204 */
[----:B------:R-:W-:Y:S03]  /*82c0*/  IMAD.IADD R5, R19, 0x1, R5 ;  /* 0x0000000113057824 */ /* 0x000fe600078e0205 */
[----:B------:R-:W-:Y:S02]  /*82d0*/  IADD3 R4, PT, PT, R17, R4, RZ ;  /* 0x0000000411047210 */ /* 0x000fe40007ffe0ff */
[----:B------:R-:W-:Y:S02]  /*82e0*/  LEA.HI.X R54, R18, R54, R5, 0x1, P1 ;  /* 0x0000003612367211 */ /* 0x000fe400008f0c05 */
[----:B------:R-:W-:Y:S07]  /*82f0*/  LEA.HI.X R56, R16, R56, R4, 0x1, P0 ;  /* 0x0000003810387211 */ /* 0x000fee00000f0c04 */
.L_x_1725:
[----:B------:R-:W-:Y:S02]  /*8300*/  ISETP.NE.AND P2, PT, R100, RZ, PT ;  /* 0x000000ff6400720c */ /* 0x000fe40003f45270 */
[----:B------:R-:W-:Y:S02]  /*8310*/  IADD3 R59, P1, PT, R59, R65, RZ ;  /* 0x000000413b3b7210 */ /* 0x000fe40007f3e0ff */
[----:B------:R-:W-:Y:S03]  /*8320*/  IADD3 R10, P0, PT, R10, R67, RZ ;  /* 0x000000430a0a7210 */ /* 0x000fe60007f1e0ff */
[----:B------:R-:W-:Y:S02]  /*8330*/  IMAD.X R58, R58, 0x1, R64, P1 ;  /* 0x000000013a3a7824 */ /* 0x000fe400008e0640 */
[----:B------:R-:W-:Y:S04]  /*8340*/  IMAD.X R9, R9, 0x1, R66, P0 ;  /* 0x0000000109097824 */ /* 0x000fe800000e0642 */
[----:B------:R-:W-:Y:S05]  /*8350*/  @P2 BRA `(.L_x_1726) ;  /* 0xffffff9c00982947 */ /* 0x000fea000383ffff */
.L_x_1688:
        /* <DEDUP_REMOVED lines=29> */
.L_x_1730:
[----:B------:R-:W-:Y:S05]  /*8530*/  BSYNC.RECONVERGENT B0 ;  /* 0x0000000000007941 */ /* 0x000fea0003800200 */
.L_x_1729:
        /* <DEDUP_REMOVED lines=8> */
.L_x_1728:
        /* <DEDUP_REMOVED lines=36> */
[----:B------:R3:W4:Y:S01]  /*8800*/  LDG.E.64 R2, desc[UR6][R12.64] ;  /* 0x000000060c027981 */ /* 0x000722000c1e1b00 */
[----:B-----5:R-:W-:Y:S02]  /*8810*/  MOV R7, R11 ;  /* 0x0000000b00077202 */ /* 0x020fe40000000f00 */
[----:B------:R-:W-:Y:S02]  /*8820*/  MOV R16, R9 ;  /* 0x0000000900107202 */ /* 0x000fe40000000f00 */
[----:B------:R-:W-:Y:S01]  /*8830*/  MOV R14, R10 ;  /* 0x0000000a000e7202 */ /* 0x000fe20000000f00 */
[----:B------:R-:W-:-:S02]  /*8840*/  HADD2.F32 R18, -RZ, R7.H0_H0 ;  /* 0x20000007ff127230 */ /* 0x000fc40000004100 */
[--C-:B------:R-:W-:Y:S02]  /*8850*/  HADD2.F32 R15, -RZ, R16.reuse.H0_H0 ;  /* 0x20000010ff0f7230 */ /* 0x100fe40000004100 */
[----:B------:R-:W-:Y:S02]  /*8860*/  HADD2.F32 R16, -RZ, R16.H1_H1 ;  /* 0x30000010ff107230 */ /* 0x000fe40000004100 */
[----:B---3--:R-:W-:Y:S02]  /*8870*/  HADD2.F32 R13, -RZ, R7.H1_H1 ;  /* 0x30000007ff0d7230 */ /* 0x008fe40000004100 */
[----:B--2---:R-:W-:Y:S02]  /*8880*/  HADD2.F32 R11, -RZ, R5.H1_H1 ;  /* 0x30000005ff0b7230 */ /* 0x004fe40000004100 */
[----:B----4-:R-:W-:Y:S02]  /*8890*/  HADD2.F32 R9, -RZ, R3.H1_H1 ;  /* 0x30000003ff097230 */ /* 0x010fe40000004100 */
[----:B------:R-:W-:-:S02]  /*88a0*/  HADD2.F32 R10, -RZ, R2.H1_H1 ;  /* 0x30000002ff0a7230 */ /* 0x000fc40000004100 */
[--C-:B------:R-:W-:Y:S02]  /*88b0*/  HADD2.F32 R12, -RZ, R4.reuse.H1_H1 ;  /* 0x30000004ff0c7230 */ /* 0x100fe40000004100 */
[C---:B------:R-:W-:Y:S01]  /*88c0*/  FMUL.FTZ R7, R13.reuse, R9 ;  /* 0x000000090d077220 */ /* 0x040fe20000410000 */
[----:B------:R-:W-:Y:S01]  /*88d0*/  FMUL.FTZ R13, R13, R11 ;  /* 0x0000000b0d0d7220 */ /* 0x000fe20000410000 */
[C---:B------:R-:W-:Y:S01]  /*88e0*/  FMUL.FTZ R17, R16.reuse, R10 ;  /* 0x0000000a10117220 */ /* 0x040fe20000410000 */
[----:B------:R-:W-:Y:S02]  /*88f0*/  FMUL.FTZ R16, R16, R12 ;  /* 0x0000000c10107220 */ /* 0x000fe40000410000 */
[----:B------:R-:W-:Y:S01]  /*8900*/  FFMA.FTZ R13, R18, R9, R13 ;  /* 0x00000009120d7223 */ /* 0x000fe2000001000d */
[----:B------:R-:W-:Y:S02]  /*8910*/  HADD2.F32 R4, -RZ, R4.H0_H0 ;  /* 0x20000004ff047230 */ /* 0x000fe40000004100 */
[----:B------:R-:W-:-:S02]  /*8920*/  HADD2.F32 R9, -RZ, R8.H1_H1 ;  /* 0x30000008ff097230 */ /* 0x000fc40000004100 */
[----:B------:R-:W-:Y:S02]  /*8930*/  HADD2.F32 R2, -RZ, R2.H0_H0 ;  /* 0x20000002ff027230 */ /* 0x000fe40000004100 */
[C---:B------:R-:W-:Y:S01]  /*8940*/  FFMA.FTZ R16, R15.reuse, R10, R16 ;  /* 0x0000000a0f107223 */ /* 0x040fe20000010010 */
[----:B------:R-:W-:Y:S02]  /*8950*/  HADD2.F32 R3, -RZ, R3.H0_H0 ;  /* 0x20000003ff037230 */ /* 0x000fe40000004100 */
[----:B------:R-:W-:Y:S01]  /*8960*/  FFMA.FTZ R17, R15, R12, -R17 ;  /* 0x0000000c0f117223 */ /* 0x000fe20000010811 */
[----:B------:R-:W-:Y:S02]  /*8970*/  HADD2.F32 R10, -RZ, R14.H1_H1 ;  /* 0x3000000eff0a7230 */ /* 0x000fe40000004100 */
[----:B------:R-:W-:Y:S01]  /*8980*/  FFMA.FTZ R7, R18, R11, -R7 ;  /* 0x0000000b12077223 */ /* 0x000fe20000010807 */
[----:B------:R-:W-:Y:S02]  /*8990*/  HADD2.F32 R5, -RZ, R5.H0_H0 ;  /* 0x20000005ff057230 */ /* 0x000fe40000004100 */
[----:B------:R-:W-:Y:S01]  /*89a0*/  FMUL.FTZ R11, R9, R2 ;  /* 0x00000002090b7220 */ /* 0x000fe20000410000 */
[----:B------:R-:W-:-:S02]  /*89b0*/  HADD2.F32 R8, -RZ, R8.H0_H0 ;  /* 0x20000008ff087230 */ /* 0x000fc40000004100 */
        /* <DEDUP_REMOVED lines=8> */
[----:B------:R-:W-:Y:S02]  /*8a40*/  F2FP.F16.F32.PACK_AB R16, R16, R17 ;  /* 0x000000111010723e */ /* 0x000fe400000000ff */
[----:B------:R-:W-:-:S02]  /*8a50*/  F2FP.F16.F32.PACK_AB R11, R12, R11 ;  /* 0x0000000b0c0b723e */ /* 0x000fc400000000ff */
[----:B------:R-:W-:Y:S02]  /*8a60*/  F2FP.F16.F32.PACK_AB R7, R13, R7 ;  /* 0x000000070d07723e */ /* 0x000fe400000000ff */
[----:B------:R-:W-:Y:S02]  /*8a70*/  F2FP.F16.F32.PACK_AB R10, R10, R9 ;  /* 0x000000090a0a723e */ /* 0x000fe400000000ff */
[----:B------:R-:W-:Y:S02]  /*8a80*/  MOV R8, R11 ;  /* 0x0000000b00087202 */ /* 0x000fe40000000f00 */
[----:B------:R-:W-:Y:S02]  /*8a90*/  MOV R9, R16 ;  /* 0x0000001000097202 */ /* 0x000fe40000000f00 */
[----:B------:R-:W-:Y:S02]  /*8aa0*/  MOV R11, R7 ;  /* 0x00000007000b7202 */ /* 0x000fe40000000f00 */
.L_x_1736:
[----:B------:R-:W-:Y:S05]  /*8ab0*/  BSYNC.RECONVERGENT B0 ;  /* 0x0000000000007941 */ /* 0x000fea0003800200 */
.L_x_1735:
[----:B-----5:R2:W-:Y:S02]  /*8ac0*/  STS.128 [R182], R8 ;  /* 0x00000008b6007388 */ /* 0x0205e40000000c00 */
.L_x_1734:
[----:B------:R-:W-:Y:S05]  /*8ad0*/  BSYNC.RECONVERGENT B1 ;  /* 0x0000000000017941 */ /* 0x000fea0003800200 */
.L_x_1733:
[----:B------:R-:W-:-:S04]  /*8ae0*/  IADD3 R2, PT, PT, R178, 0x20, RZ ;  /* 0x00000020b2027810 */ /* 0x000fc80007ffe0ff */
[----:B------:R-:W-:-:S13]  /*8af0*/  ISETP.GE.AND P0, PT, R2, R6, PT ;  /* 0x000000060200720c */ /* 0x000fda0003f06270 */
[----:B------:R-:W-:Y:S05]  /*8b00*/  @P0 BRA `(.L_x_1731) ;  /* 0x0000001000140947 */ /* 0x000fea0003800000 */
[----:B--2---:R-:W-:-:S04]  /*8b10*/  LEA R8, P0, R21, R24, 0x1 ;  /* 0x0000001815087211 */ /* 0x004fc800078008ff */
[----:B-----5:R-:W-:-:S06]  /*8b20*/  LEA.HI.X R9, R21, R25, R20, 0x1, P0 ;  /* 0x0000001915097211 */ /* 0x020fcc00000f0c14 */
        /* <DEDUP_REMOVED lines=11> */
[----:B---3--:R-:W-:Y:S02]  /*8be0*/  IADD3 R6, P1, PT, R0, UR10, RZ ;  /* 0x0000000a00067c10 */ /* 0x008fe4000ff3e0ff */
[C---:B------:R-:W-:Y:S02]  /*8bf0*/  IADD3.X R5, PT, PT, R22.reuse, UR9, RZ, P0, !PT ;  /* 0x0000000916057c10 */ /* 0x040fe400087fe4ff */
[----:B------:R-:W-:-:S04]  /*8c00*/  IADD3.X R7, PT, PT, R22, UR11, RZ, P1, !PT ;  /* 0x0000000b16077c10 */ /* 0x000fc80008ffe4ff */
[----:B------:R-:W2:Y:S04]  /*8c10*/  LDG.E.64 R4, desc[UR6][R4.64] ;  /* 0x0000000604047981 */ /* 0x000ea8000c1e1b00 */
[----:B------:R-:W3:Y:S01]  /*8c20*/  LDG.E.64 R6, desc[UR6][R6.64] ;  /* 0x0000000606067981 */ /* 0x000ee2000c1e1b00 */
[----:B-----5:R-:W-:Y:S02]  /*8c30*/  MOV R0, R11 ;  /* 0x0000000b00007202 */ /* 0x020fe40000000f00 */
[----:B------:R-:W-:Y:S02]  /*8c40*/  MOV R15, R9 ;  /* 0x00000009000f7202 */ /* 0x000fe40000000f00 */
[----:B------:R-:W-:Y:S01]  /*8c50*/  MOV R3, R8 ;  /* 0x0000000800037202 */ /* 0x000fe20000000f00 */
[----:B------:R-:W-:Y:S01]  /*8c60*/  HADD2.F32 R12, -RZ, R0.H1_H1 ;  /* 0x30000000ff0c7230 */ /* 0x000fe20000004100 */
[----:B------:R-:W-:Y:S01]  /*8c70*/  MOV R13, R10 ;  /* 0x0000000a000d7202 */ /* 0x000fe20000000f00 */
[----:B------:R-:W-:-:S02]  /*8c80*/  HADD2.F32 R14, -RZ, R15.H0_H0 ;  /* 0x2000000fff0e7230 */ /* 0x000fc40000004100 */
[----:B------:R-:W-:Y:S02]  /*8c90*/  HADD2.F32 R15, -RZ, R15.H1_H1 ;  /* 0x3000000fff0f7230 */ /* 0x000fe40000004100 */
[----:B------:R-:W-:Y:S02]  /*8ca0*/  HADD2.F32 R17, -RZ, R0.H0_H0 ;  /* 0x20000000ff117230 */ /* 0x000fe40000004100 */
[----:B--2---:R-:W-:Y:S02]  /*8cb0*/  HADD2.F32 R8, -RZ, R5.H1_H1 ;  /* 0x30000005ff087230 */ /* 0x004fe40000004100 */
[----:B------:R-:W-:Y:S02]  /*8cc0*/  HADD2.F32 R9, -RZ, R4.H1_H1 ;  /* 0x30000004ff097230 */ /* 0x000fe40000004100 */
[----:B---3--:R-:W-:Y:S02]  /*8cd0*/  HADD2.F32 R10, -RZ, R7.H1_H1 ;  /* 0x30000007ff0a7230 */ /* 0x008fe40000004100 */
[----:B------:R-:W-:Y:S01]  /*8ce0*/  FMUL.FTZ R0, R12, R8 ;  /* 0x000000080c007220 */ /* 0x000fe20000410000 */
[----:B------:R-:W-:-:S02]  /*8cf0*/  HADD2.F32 R11, -RZ, R6.H1_H1 ;  /* 0x30000006ff0b7230 */ /* 0x000fc40000004100 */
[C---:B------:R-:W-:Y:S01]  /*8d00*/  FMUL.FTZ R16, R15.reuse, R9 ;  /* 0x000000090f107220 */ /* 0x040fe20000410000 */
[----:B------:R-:W-:Y:S02]  /*8d10*/  HADD2.F32 R6, -RZ, R6.H0_H0 ;  /* 0x20000006ff067230 */ /* 0x000fe40000004100 */
[----:B------:R-:W-:Y:S01]  /*8d20*/  FMUL.FTZ R12, R12, R10 ;  /* 0x0000000a0c0c7220 */ /* 0x000fe20000410000 */
[----:B------:R-:W-:Y:S02]  /*8d30*/  HADD2.F32 R4, -RZ, R4.H0_H0 ;  /* 0x20000004ff047230 */ /* 0x000fe40000004100 */
[----:B------:R-:W-:Y:S01]  /*8d40*/  FMUL.FTZ R15, R15, R11 ;  /* 0x0000000b0f0f7220 */ /* 0x000fe20000410000 */
[----:B------:R-:W-:Y:S02]  /*8d50*/  HADD2.F32 R5, -RZ, R5.H0_H0 ;  /* 0x20000005ff057230 */ /* 0x000fe40000004100 */
[----:B------:R-:W-:Y:S01]  /*8d60*/  FFMA.FTZ R12, R17, R8, R12 ;  /* 0x00000008110c7223 */ /* 0x000fe2000001000c */
[----:B------:R-:W-:-:S02]  /*8d70*/  HADD2.F32 R8, -RZ, R3.H1_H1 ;  /* 0x30000003ff087230 */ /* 0x000fc40000004100 */
[C---:B------:R-:W-:Y:S01]  /*8d80*/  FFMA.FTZ R15, R14.reuse, R9, R15 ;  /* 0x000000090e0f7223 */ /* 0x040fe2000001000f */
[----:B------:R-:W-:Y:S02]  /*8d90*/  HADD2.F32 R9, -RZ, R13.H1_H1 ;  /* 0x3000000dff097230 */ /* 0x000fe40000004100 */
[----:B------:R-:W-:Y:S01]  /*8da0*/  FFMA.FTZ R16, R14, R11, -R16 ;  /* 0x0000000b0e107223 */ /* 0x000fe20000010810 */
[----:B------:R-:W-:Y:S02]  /*8db0*/  HADD2.F32 R7, -RZ, R7.H0_H0 ;  /* 0x20000007ff077230 */ /* 0x000fe40000004100 */
[----:B------:R-:W-:Y:S01]  /*8dc0*/  FFMA.FTZ R0, R17, R10, -R0 ;  /* 0x0000000a11007223 */ /* 0x000fe20000010800 */
[----:B------:R-:W-:Y:S02]  /*8dd0*/  HADD2.F32 R3, -RZ, R3.H0_H0 ;  /* 0x20000003ff037230 */ /* 0x000fe40000004100 */
[C---:B------:R-:W-:Y:S01]  /*8de0*/  FMUL.FTZ R10, R8.reuse, R4 ;  /* 0x00000004080a7220 */ /* 0x040fe20000410000 */
[----:B------:R-:W-:Y:S01]  /*8df0*/  FMUL.FTZ R11, R8, R6 ;  /* 0x00000006080b7220 */ /* 0x000fe20000410000 */
[----:B------:R-:W-:-:S02]  /*8e00*/  HADD2.F32 R13, -RZ, R13.H0_H0 ;  /* 0x2000000dff0d7230 */ /* 0x000fc40000004100 */
[C---:B------:R-:W-:Y:S01]  /*8e10*/  FMUL.FTZ R8, R9.reuse, R5 ;  /* 0x0000000509087220 */ /* 0x040fe20000410000 */
[-C--:B------:R-:W-:Y:S01]  /*8e20*/  FMUL.FTZ R9, R9, R7.reuse ;  /* 0x0000000709097220 */ /* 0x080fe20000410000 */
[C---:B------:R-:W-:Y:S01]  /*8e30*/  FFMA.FTZ R10, R3.reuse, R6, -R10 ;  /* 0x00000006030a7223 */ /* 0x040fe2000001080a */
[----:B------:R-:W-:Y:S01]  /*8e40*/  FFMA.FTZ R11, R3, R4, R11 ;  /* 0x00000004030b7223 */ /* 0x000fe2000001000b */
[C---:B------:R-:W-:Y:S01]  /*8e50*/  FFMA.FTZ R8, R13.reuse, R7, -R8 ;  /* 0x000000070d087223 */ /* 0x040fe20000010808 */
[----:B------:R-:W-:Y:S01]  /*8e60*/  FFMA.FTZ R9, R13, R5, R9 ;  /* 0x000000050d097223 */ /* 0x000fe20000010009 */
[----:B------:R-:W-:Y:S02]  /*8e70*/  F2FP.F16.F32.PACK_AB R15, R15, R16 ;  /* 0x000000100f0f723e */ /* 0x000fe400000000ff */
[----:B------:R-:W-:Y:S02]  /*8e80*/  F2FP.F16.F32.PACK_AB R11, R11, R10 ;  /* 0x0000000a0b0b723e */ /* 0x000fe400000000ff */
[----:B------:R-:W-:-:S02]  /*8e90*/  F2FP.F16.F32.PACK_AB R0, R12, R0 ;  /* 0x000000000c00723e */ /* 0x000fc400000000ff */
[----:B------:R-:W-:Y:S02]  /*8ea0*/  F2FP.F16.F32.PACK_AB R10, R9, R8 ;  /* 0x00000008090a723e */ /* 0x000fe400000000ff */
[----:B------:R-:W-:Y:S02]  /*8eb0*/  MOV R8, R11 ;  /* 0x0000000b00087202 */ /* 0x000fe40000000f00 */
[----:B------:R-:W-:Y:S02]  /*8ec0*/  MOV R9, R15 ;  /* 0x0000000f00097202 */ /* 0x000fe40000000f00 */
[----:B------:R-:W-:Y:S02]  /*8ed0*/  MOV R11, R0 ;  /* 0x00000000000b7202 */ /* 0x000fe40000000f00 */
.L_x_1738:
[----:B------:R-:W-:Y:S05]  /*8ee0*/  BSYNC.RECONVERGENT B0 ;  /* 0x0000000000007941 */ /* 0x000fea0003800200 */
.L_x_1737:
[----:B-----5:R4:W-:Y:S01]  /*8ef0*/  STS.128 [R182+0x800], R8 ;  /* 0x00080008b6007388 */ /* 0x0209e20000000c00 */
[----:B------:R-:W-:Y:S05]  /*8f00*/  BRA `(.L_x_1731) ;  /* 0x0000000c00147947 */ /* 0x000fea0003800000 */
.L_x_1732:
        /* <DEDUP_REMOVED lines=29> */
[----:B------:R-:W2:Y:S01]  /*90e0*/  LDG.E.128 R4, desc[UR6][R4.64] ;  /* 0x0000000604047981 */ /* 0x000ea2000c1e1d00 */
[----:B-1----:R-:W-:-:S04]  /*90f0*/  IADD3 R8, P1, PT, R8, UR8, RZ ;  /* 0x0000000808087c10 */ /* 0x002fc8000ff3e0ff */
[----:B-----5:R-:W-:-:S06]  /*9100*/  IADD3.X R9, PT, PT, R2, UR9, RZ, P1, !PT ;  /* 0x0000000902097c10 */ /* 0x020fcc0008ffe4ff */
[----:B------:R-:W4:Y:S01]  /*9110*/  LDG.E.128 R8, desc[UR6][R8.64] ;  /* 0x0000000608087981 */ /* 0x000f22000c1e1d00 */
[----:B------:R-:W-:Y:S02]  /*9120*/  MOV R2, R17 ;  /* 0x0000001100027202 */ /* 0x000fe40000000f00 */
[----:B------:R-:W-:Y:S02]  /*9130*/  MOV R17, R16 ;  /* 0x0000001000117202 */ /* 0x000fe40000000f00 */
[----:B------:R-:W-:Y:S02]  /*9140*/  MOV R16, R19 ;  /* 0x0000001300107202 */ /* 0x000fe40000000f00 */
[----:B------:R-:W-:Y:S01]  /*9150*/  MOV R19, R18 ;  /* 0x0000001200137202 */ /* 0x000fe20000000f00 */
[--C-:B---3--:R-:W-:Y:S02]  /*9160*/  HADD2.F32 R18, -RZ, R12.reuse.H0_H0 ;  /* 0x2000000cff127230 */ /* 0x108fe40000004100 */
[----:B------:R-:W-:-:S02]  /*9170*/  HADD2.F32 R28, -RZ, R12.H1_H1 ;  /* 0x3000000cff1c7230 */ /* 0x000fc40000004100 */
[--C-:B------:R-:W-:Y:S02]  /*9180*/  HADD2.F32 R12, -RZ, R13.reuse.H0_H0 ;  /* 0x2000000dff0c7230 */ /* 0x100fe40000004100 */
[----:B------:R-:W-:Y:S02]  /*9190*/  HADD2.F32 R29, -RZ, R13.H1_H1 ;  /* 0x3000000dff1d7230 */ /* 0x000fe40000004100 */
[--C-:B------:R-:W-:Y:S02]  /*91a0*/  HADD2.F32 R13, -RZ, R14.reuse.H0_H0 ;  /* 0x2000000eff0d7230 */ /* 0x100fe40000004100 */
[----:B------:R-:W-:Y:S02]  /*91b0*/  HADD2.F32 R30, -RZ, R14.H1_H1 ;  /* 0x3000000eff1e7230 */ /* 0x000fe40000004100 */
[--C-:B------:R-:W-:Y:S02]  /*91c0*/  HADD2.F32 R14, -RZ, R15.reuse.H0_H0 ;  /* 0x2000000fff0e7230 */ /* 0x100fe40000004100 */
[----:B------:R-:W-:-:S02]  /*91d0*/  HADD2.F32 R31, -RZ, R15.H1_H1 ;  /* 0x3000000fff1f7230 */ /* 0x000fc40000004100 */
[--C-:B--2---:R-:W-:Y:S02]  /*91e0*/  HADD2.F32 R15, -RZ, R4.reuse.H0_H0 ;  /* 0x20000004ff0f7230 */ /* 0x104fe40000004100 */
[----:B------:R-:W-:Y:S02]  /*91f0*/  HADD2.F32 R32, -RZ, R4.H1_H1 ;  /* 0x30000004ff207230 */ /* 0x000fe40000004100 */
[--C-:B------:R-:W-:Y:S02]  /*9200*/  HADD2.F32 R4, -RZ, R5.reuse.H0_H0 ;  /* 0x20000005ff047230 */ /* 0x100fe40000004100 */
[----:B------:R-:W-:Y:S02]  /*9210*/  HADD2.F32 R33, -RZ, R5.H1_H1 ;  /* 0x30000005ff217230 */ /* 0x000fe40000004100 */
[--C-:B------:R-:W-:Y:S02]  /*9220*/  HADD2.F32 R5, -RZ, R6.reuse.H0_H0 ;  /* 0x20000006ff057230 */ /* 0x100fe40000004100 */
[----:B------:R-:W-:-:S02]  /*9230*/  HADD2.F32 R34, -RZ, R6.H1_H1 ;  /* 0x30000006ff227230 */ /* 0x000fc40000004100 */
[--C-:B------:R-:W-:Y:S02]  /*9240*/  HADD2.F32 R6, -RZ, R7.reuse.H0_H0 ;  /* 0x20000007ff067230 */ /* 0x100fe40000004100 */
[----:B------:R-:W-:Y:S02]  /*9250*/  HADD2.F32 R7, -RZ, R7.H1_H1 ;  /* 0x30000007ff077230 */ /* 0x000fe40000004100 */
[----:B------:R-:W-:Y:S01]  /*9260*/  @!P0 FADD.FTZ R4, -R4, -RZ ;  /* 0x800000ff04048221 */ /* 0x000fe20000010100 */
[----:B------:R-:W-:Y:S01]  /*9270*/  @!P0 FADD.FTZ R5, -R5, -RZ ;  /* 0x800000ff05058221 */ /* 0x000fe20000010100 */
[----:B------:R-:W-:Y:S01]  /*9280*/  @!P0 FADD.FTZ R15, -R15, -RZ ;  /* 0x800000ff0f0f8221 */ /* 0x000fe20000010100 */
[----:B------:R-:W-:Y:S01]  /*9290*/  @!P0 FADD.FTZ R6, -R6, -RZ ;  /* 0x800000ff06068221 */ /* 0x000fe20000010100 */
[----:B------:R-:W-:Y:S01]  /*92a0*/  @!P0 FADD.FTZ R7, -R7, -RZ ;  /* 0x800000ff07078221 */ /* 0x000fe20000010100 */
[----:B------:R-:W-:Y:S01]  /*92b0*/  FMUL.FTZ R12, R12, R4 ;  /* 0x000000040c0c7220 */ /* 0x000fe20000410000 */
[----:B------:R-:W-:Y:S01]  /*92c0*/  FMUL.FTZ R13, R13, R5 ;  /* 0x000000050d0d7220 */ /* 0x000fe20000410000 */
[----:B------:R-:W-:-:S02]  /*92d0*/  HADD2.F32 R4, -RZ, R17.H0_H0 ;  /* 0x20000011ff047230 */ /* 0x000fc40000004100 */
[----:B------:R-:W-:Y:S01]  /*92e0*/  FMUL.FTZ R18, R18, R15 ;  /* 0x0000000f12127220 */ /* 0x000fe20000410000 */
[----:B----4-:R-:W-:Y:S02]  /*92f0*/  HADD2.F32 R5, -RZ, R8.H0_H0 ;  /* 0x20000008ff057230 */ /* 0x010fe40000004100 */
[----:B------:R-:W-:Y:S01]  /*9300*/  FMUL.FTZ R14, R14, R6 ;  /* 0x000000060e0e7220 */ /* 0x000fe20000410000 */
[----:B------:R-:W-:Y:S01]  /*9310*/  FMUL.FTZ R31, R31, R7 ;  /* 0x000000071f1f7220 */ /* 0x000fe20000410000 */
[----:B------:R-:W-:Y:S01]  /*9320*/  @!P0 FADD.FTZ R32, -R32, -RZ ;  /* 0x800000ff20208221 */ /* 0x000fe20000010100 */
[----:B------:R-:W-:Y:S02]  /*9330*/  HADD2.F32 R6, -RZ, R2.H0_H0 ;  /* 0x20000002ff067230 */ /* 0x000fe40000004100 */
[--C-:B------:R-:W-:Y:S02]  /*9340*/  HADD2.F32 R7, -RZ, R9.reuse.H0_H0 ;  /* 0x20000009ff077230 */ /* 0x100fe40000004100 */
[----:B------:R-:W-:Y:S01]  /*9350*/  @!P0 FADD.FTZ R34, -R34, -RZ ;  /* 0x800000ff22228221 */ /* 0x000fe20000010100 */
[----:B------:R-:W-:Y:S01]  /*9360*/  FFMA.FTZ R4, R4, R5, R18 ;  /* 0x0000000504047223 */ /* 0x000fe20000010012 */
[----:B------:R-:W-:Y:S01]  /*9370*/  @!P0 FADD.FTZ R33, -R33, -RZ ;  /* 0x800000ff21218221 */ /* 0x000fe20000010100 */
[----:B------:R-:W-:Y:S01]  /*9380*/  FMUL.FTZ R28, R28, R32 ;  /* 0x000000201c1c7220 */ /* 0x000fe20000410000 */
[----:B------:R-:W-:-:S02]  /*9390*/  HADD2.F32 R15, -RZ, R9.H1_H1 ;  /* 0x30000009ff0f7230 */ /* 0x000fc40000004100 */
[----:B------:R-:W-:Y:S01]  /*93a0*/  FFMA.FTZ R6, R6, R7, R12 ;  /* 0x0000000706067223 */ /* 0x000fe2000001000c */
[----:B------:R-:W-:Y:S02]  /*93b0*/  HADD2.F32 R5, -RZ, R2.H1_H1 ;  /* 0x30000002ff057230 */ /* 0x000fe40000004100 */
[--C-:B------:R-:W-:Y:S02]  /*93c0*/  HADD2.F32 R9, -RZ, R10.reuse.H0_H0 ;  /* 0x2000000aff097230 */ /* 0x100fe40000004100 */
[----:B------:R-:W-:Y:S02]  /*93d0*/  HADD2.F32 R32, -RZ, R10.H1_H1 ;  /* 0x3000000aff207230 */ /* 0x000fe40000004100 */
[----:B------:R-:W-:Y:S02]  /*93e0*/  HADD2.F32 R2, -RZ, R19.H0_H0 ;  /* 0x20000013ff027230 */ /* 0x000fe40000004100 */
[----:B------:R-:W-:Y:S01]  /*93f0*/  FMUL.FTZ R30, R30, R34 ;  /* 0x000000221e1e7220 */ /* 0x000fe20000410000 */
[----:B------:R-:W-:-:S02]  /*9400*/  HADD2.F32 R10, -RZ, R11.H0_H0 ;  /* 0x2000000bff0a7230 */ /* 0x000fc40000004100 */
[----:B------:R-:W-:Y:S02]  /*9410*/  HADD2.F32 R19, -RZ, R19.H1_H1 ;  /* 0x30000013ff137230 */ /* 0x000fe40000004100 */
[----:B------:R-:W-:Y:S02]  /*9420*/  HADD2.F32 R7, -RZ, R16.H0_H0 ;  /* 0x20000010ff077230 */ /* 0x000fe40000004100 */
[----:B------:R-:W-:Y:S01]  /*9430*/  FMUL.FTZ R29, R29, R33 ;  /* 0x000000211d1d7220 */ /* 0x000fe20000410000 */
[----:B------:R-:W-:Y:S02]  /*9440*/  HADD2.F32 R17, -RZ, R17.H1_H1 ;  /* 0x30000011ff117230 */ /* 0x000fe40000004100 */
[----:B------:R-:W-:Y:S02]  /*9450*/  HADD2.F32 R8, -RZ, R8.H1_H1 ;  /* 0x30000008ff087230 */ /* 0x000fe40000004100 */
[----:B------:R-:W-:Y:S02]  /*9460*/  HADD2.F32 R11, -RZ, R11.H1_H1 ;  /* 0x3000000bff0b7230 */ /* 0x000fe40000004100 */
[----:B------:R-:W-:-:S02]  /*9470*/  HADD2.F32 R16, -RZ, R16.H1_H1 ;  /* 0x30000010ff107230 */ /* 0x000fc40000004100 */
[----:B------:R-:W-:Y:S01]  /*9480*/  FFMA.FTZ R2, R2, R9, R13 ;  /* 0x0000000902027223 */ /* 0x000fe2000001000d */
[----:B------:R-:W-:Y:S01]  /*9490*/  FFMA.FTZ R19, R19, R32, R30 ;  /* 0x0000002013137223 */ /* 0x000fe2000001001e */
[----:B------:R-:W-:Y:S01]  /*94a0*/  FFMA.FTZ R8, R17, R8, R28 ;  /* 0x0000000811087223 */ /* 0x000fe2000001001c */
[----:B------:R-:W-:Y:S01]  /*94b0*/  FFMA.FTZ R5, R5, R15, R29 ;  /* 0x0000000f05057223 */ /* 0x000fe2000001001d */
[----:B------:R-:W-:Y:S01]  /*94c0*/  FFMA.FTZ R7, R7, R10, R14 ;  /* 0x0000000a07077223 */ /* 0x000fe2000001000e */
        /* <DEDUP_REMOVED lines=8> */
[----:B------:R-:W-:Y:S02]  /*9550*/  MOV R19, R7 ;  /* 0x0000000700137202 */ /* 0x000fe40000000f00 */
.L_x_1742:
[----:B------:R-:W-:Y:S05]  /*9560*/  BSYNC.RECONVERGENT B0 ;  /* 0x0000000000007941 */ /* 0x000fea0003800200 */
.L_x_1741:
[----:B-----5:R2:W-:Y:S02]  /*9570*/  STS.128 [R182], R16 ;  /* 0x00000010b6007388 */ /* 0x0205e40000000c00 */
.L_x_1740:
[----:B------:R-:W-:Y:S05]  /*9580*/  BSYNC.RECONVERGENT B1 ;  /* 0x0000000000017941 */ /* 0x000fea0003800200 */
.L_x_1739:
[----:B------:R-:W-:-:S04]  /*9590*/  IADD3 R2, PT, PT, R178, 0x20, RZ ;  /* 0x00000020b2027810 */ /* 0x000fc80007ffe0ff */
[----:B------:R-:W-:-:S13]  /*95a0*/  ISETP.GE.AND P1, PT, R2, R27, PT ;  /* 0x0000001b0200720c */ /* 0x000fda0003f26270 */
        /* <DEDUP_REMOVED lines=25> */
[----:B------:R-:W-:Y:S01]  /*9740*/  MOV R3, R19 ;  /* 0x0000001300037202 */ /* 0x000fe20000000f00 */
[--C-:B---3--:R-:W-:Y:S02]  /*9750*/  HADD2.F32 R17, -RZ, R12.reuse.H0_H0 ;  /* 0x2000000cff117230 */ /* 0x108fe40000004100 */
[----:B------:R-:W-:Y:S02]  /*9760*/  HADD2.F32 R19, -RZ, R12.H1_H1 ;  /* 0x3000000cff137230 */ /* 0x000fe40000004100 */
[--C-:B------:R-:W-:Y:S02]  /*9770*/  HADD2.F32 R12, -RZ, R13.reuse.H0_H0 ;  /* 0x2000000dff0c7230 */ /* 0x100fe40000004100 */
[----:B------:R-:W-:-:S02]  /*9780*/  HADD2.F32 R20, -RZ, R13.H1_H1 ;  /* 0x3000000dff147230 */ /* 0x000fc40000004100 */
[--C-:B------:R-:W-:Y:S02]  /*9790*/  HADD2.F32 R13, -RZ, R14.reuse.H0_H0 ;  /* 0x2000000eff0d7230 */ /* 0x100fe40000004100 */
[----:B------:R-:W-:Y:S02]  /*97a0*/  HADD2.F32 R21, -RZ, R14.H1_H1 ;  /* 0x3000000eff157230 */ /* 0x000fe40000004100 */
[--C-:B------:R-:W-:Y:S02]  /*97b0*/  HADD2.F32 R14, -RZ, R15.reuse.H0_H0 ;  /* 0x2000000fff0e7230 */ /* 0x100fe40000004100 */
[----:B------:R-:W-:Y:S02]  /*97c0*/  HADD2.F32 R22, -RZ, R15.H1_H1 ;  /* 0x3000000fff167230 */ /* 0x000fe40000004100 */
[--C-:B--2---:R-:W-:Y:S02]  /*97d0*/  HADD2.F32 R15, -RZ, R4.reuse.H0_H0 ;  /* 0x20000004ff0f7230 */ /* 0x104fe40000004100 */
[----:B------:R-:W-:-:S02]  /*97e0*/  HADD2.F32 R23, -RZ, R4.H1_H1 ;  /* 0x30000004ff177230 */ /* 0x000fc40000004100 */
[--C-:B------:R-:W-:Y:S02]  /*97f0*/  HADD2.F32 R4, -RZ, R5.reuse.H0_H0 ;  /* 0x20000005ff047230 */ /* 0x100fe40000004100 */
[----:B------:R-:W-:Y:S02]  /*9800*/  HADD2.F32 R24, -RZ, R5.H1_H1 ;  /* 0x30000005ff187230 */ /* 0x000fe40000004100 */
[--C-:B------:R-:W-:Y:S02]  /*9810*/  HADD2.F32 R5, -RZ, R6.reuse.H0_H0 ;  /* 0x20000006ff057230 */ /* 0x100fe40000004100 */
[----:B------:R-:W-:Y:S02]  /*9820*/  HADD2.F32 R25, -RZ, R6.H1_H1 ;  /* 0x30000006ff197230 */ /* 0x000fe40000004100 */
[--C-:B------:R-:W-:Y:S02]  /*9830*/  HADD2.F32 R6, -RZ, R7.reuse.H0_H0 ;  /* 0x20000007ff067230 */ /* 0x100fe40000004100 */
[----:B------:R-:W-:-:S02]  /*9840*/  HADD2.F32 R7, -RZ, R7.H1_H1 ;  /* 0x30000007ff077230 */ /* 0x000fc40000004100 */
[----:B------:R-:W-:Y:S01]  /*9850*/  @!P0 FADD.FTZ R4, -R4, -RZ ;  /* 0x800000ff04048221 */ /* 0x000fe20000010100 */
[----:B------:R-:W-:Y:S01]  /*9860*/  @!P0 FADD.FTZ R5, -R5, -RZ ;  /* 0x800000ff05058221 */ /* 0x000fe20000010100 */
[----:B------:R-:W-:Y:S01]  /*9870*/  @!P0 FADD.FTZ R6, -R6, -RZ ;  /* 0x800000ff06068221 */ /* 0x000fe20000010100 */
[----:B------:R-:W-:Y:S01]  /*9880*/  @!P0 FADD.FTZ R7, -R7, -RZ ;  /* 0x800000ff07078221 */ /* 0x000fe20000010100 */
[----:B------:R-:W-:Y:S02]  /*9890*/  @!P0 FADD.FTZ R15, -R15, -RZ ;  /* 0x800000ff0f0f8221 */ /* 0x000fe40000010100 */
[----:B------:R-:W-:Y:S01]  /*98a0*/  FMUL.FTZ R14, R14, R6 ;  /* 0x000000060e0e7220 */ /* 0x000fe20000410000 */
[----:B------:R-:W-:Y:S01]  /*98b0*/  @!P0 FADD.FTZ R23, -R23, -RZ ;  /* 0x800000ff17178221 */ /* 0x000fe20000010100 */
[----:B------:R-:W-:Y:S01]  /*98c0*/  FMUL.FTZ R22, R22, R7 ;  /* 0x0000000716167220 */ /* 0x000fe20000410000 */
[----:B------:R-:W-:Y:S01]  /*98d0*/  FMUL.FTZ R12, R12, R4 ;  /* 0x000000040c0c7220 */ /* 0x000fe20000410000 */
[----:B------:R-:W-:Y:S01]  /*98e0*/  FMUL.FTZ R13, R13, R5 ;  /* 0x000000050d0d7220 */ /* 0x000fe20000410000 */
[----:B------:R-:W-:-:S02]  /*98f0*/  HADD2.F32 R6, -RZ, R0.H0_H0 ;  /* 0x20000000ff067230 */ /* 0x000fc40000004100 */
[--C-:B----4-:R-:W-:Y:S02]  /*9900*/  HADD2.F32 R7, -RZ, R9.reuse.H0_H0 ;  /* 0x20000009ff077230 */ /* 0x110fe40000004100 */
[----:B------:R-:W-:Y:S01]  /*9910*/  FMUL.FTZ R17, R17, R15 ;  /* 0x0000000f11117220 */ /* 0x000fe20000410000 */
[----:B------:R-:W-:Y:S02]  /*9920*/  HADD2.F32 R4, -RZ, R16.H0_H0 ;  /* 0x20000010ff047230 */ /* 0x000fe40000004100 */
[----:B------:R-:W-:Y:S02]  /*9930*/  HADD2.F32 R5, -RZ, R8.H0_H0 ;  /* 0x20000008ff057230 */ /* 0x000fe40000004100 */
[----:B------:R-:W-:Y:S01]  /*9940*/  @!P0 FADD.FTZ R24, -R24, -RZ ;  /* 0x800000ff18188221 */ /* 0x000fe20000010100 */
[----:B------:R-:W-:Y:S01]  /*9950*/  FMUL.FTZ R19, R19, R23 ;  /* 0x0000001713137220 */ /* 0x000fe20000410000 */
[----:B------:R-:W-:Y:S02]  /*9960*/  HADD2.F32 R15, -RZ, R9.H1_H1 ;  /* 0x30000009ff0f7230 */ /* 0x000fe40000004100 */
[----:B------:R-:W-:Y:S01]  /*9970*/  FFMA.FTZ R6, R6, R7, R12 ;  /* 0x0000000706067223 */ /* 0x000fe2000001000c */
[----:B------:R-:W-:-:S02]  /*9980*/  HADD2.F32 R9, -RZ, R10.H0_H0 ;  /* 0x2000000aff097230 */ /* 0x000fc40000004100 */
[----:B------:R-:W-:Y:S01]  /*9990*/  FFMA.FTZ R4, R4, R5, R17 ;  /* 0x0000000504047223 */ /* 0x000fe20000010011 */
[----:B------:R-:W-:Y:S02]  /*99a0*/  HADD2.F32 R23, -RZ, R10.H1_H1 ;  /* 0x3000000aff177230 */ /* 0x000fe40000004100 */
[----:B------:R-:W-:Y:S02]  /*99b0*/  HADD2.F32 R10, -RZ, R11.H0_H0 ;  /* 0x2000000bff0a7230 */ /* 0x000fe40000004100 */
[----:B------:R-:W-:Y:S02]  /*99c0*/  HADD2.F32 R7, -RZ, R3.H0_H0 ;  /* 0x20000003ff077230 */ /* 0x000fe40000004100 */
[----:B------:R-:W-:Y:S01]  /*99d0*/  FMUL.FTZ R20, R20, R24 ;  /* 0x0000001814147220 */ /* 0x000fe20000410000 */
[----:B------:R-:W-:Y:S02]  /*99e0*/  HADD2.F32 R16, -RZ, R16.H1_H1 ;  /* 0x30000010ff107230 */ /* 0x000fe40000004100 */
[----:B------:R-:W-:Y:S01]  /*99f0*/  @!P0 FADD.FTZ R25, -R25, -RZ ;  /* 0x800000ff19198221 */ /* 0x000fe20000010100 */
[----:B------:R-:W-:-:S02]  /*9a00*/  HADD2.F32 R8, -RZ, R8.H1_H1 ;  /* 0x30000008ff087230 */ /* 0x000fc40000004100 */
[----:B------:R-:W-:Y:S02]  /*9a10*/  HADD2.F32 R11, -RZ, R11.H1_H1 ;  /* 0x3000000bff0b7230 */ /* 0x000fe40000004100 */
[----:B------:R-:W-:Y:S02]  /*9a20*/  HADD2.F32 R5, -RZ, R0.H1_H1 ;  /* 0x30000000ff057230 */ /* 0x000fe40000004100 */
[----:B------:R-:W-:Y:S02]  /*9a30*/  HADD2.F32 R3, -RZ, R3.H1_H1 ;  /* 0x30000003ff037230 */ /* 0x000fe40000004100 */
[--C-:B------:R-:W-:Y:S02]  /*9a40*/  HADD2.F32 R0, -RZ, R18.reuse.H0_H0 ;  /* 0x20000012ff007230 */ /* 0x100fe40000004100 */
[----:B------:R-:W-:Y:S01]  /*9a50*/  FMUL.FTZ R21, R21, R25 ;  /* 0x0000001915157220 */ /* 0x000fe20000410000 */
        /* <DEDUP_REMOVED lines=11> */
[----:B------:R-:W-:Y:S02]  /*9b10*/  MOV R16, R4 ;  /* 0x0000000400107202 */ /* 0x000fe40000000f00 */
[----:B------:R-:W-:Y:S02]  /*9b20*/  MOV R17, R5 ;  /* 0x0000000500117202 */ /* 0x000fe40000000f00 */
[----:B------:R-:W-:-:S02]  /*9b30*/  MOV R19, R3 ;  /* 0x0000000300137202 */ /* 0x000fc40000000f00 */
.L_x_1744:
[----:B------:R-:W-:Y:S05]  /*9b40*/  BSYNC.RECONVERGENT B0 ;  /* 0x0000000000007941 */ /* 0x000fea0003800200 */
.L_x_1743:
[----:B-----5:R3:W-:Y:S02]  /*9b50*/  STS.128 [R182+0x800], R16 ;  /* 0x00080010b6007388 */ /* 0x0207e40000000c00 */
.L_x_1731:
[----:B------:R-:W-:Y:S05]  /*9b60*/  BSYNC.RECONVERGENT B2 ;  /* 0x0000000000027941 */ /* 0x000fea0003800200 */
.L_x_1727:
[----:B------:R-:W3:Y:S01]  /*9b70*/  LDC.64 R32, c[0x0][0x3b8] ;  /* 0x0000ee00ff207b82 */ /* 0x000ee20000000a00 */
[----:B------:R-:W-:Y:S01]  /*9b80*/  IADD3 R52, PT, PT, -R52, R43, RZ ;  /* 0x0000002b34347210 */ /* 0x000fe20007ffe1ff */
[----:B------:R-:W3:Y:S01]  /*9b90*/  S2R R44, SR_TID.X ;  /* 0x00000000002c7919 */ /* 0x000ee20000002100 */
[C---:B------:R-:W-:Y:S01]  /*9ba0*/  IADD3 R0, PT, PT, R178.reuse, 0x40, RZ ;  /* 0x00000040b2007810 */ /* 0x040fe20007ffe0ff */
[----:B------:R-:W3:Y:S01]  /*9bb0*/  LDCU.64 UR10, c[0x0][0x508] ;  /* 0x0000a100ff0a77ac */ /* 0x000ee20008000a00 */
[-C--:B------:R-:W-:Y:S02]  /*9bc0*/  ISETP.GE.AND P6, PT, R178, R52.reuse, PT ;  /* 0x00000034b200720c */ /* 0x080fe40003fc6270 */
[-C--:B------:R-:W-:Y:S01]  /*9bd0*/  ISETP.GE.AND P3, PT, R0, R52.reuse, PT ;  /* 0x000000340000720c */ /* 0x080fe20003f66270 */
[----:B------:R-:W3:Y:S01]  /*9be0*/  LDC.64 R50, c[0x0][0x3c0] ;  /* 0x0000f000ff327b82 */ /* 0x000ee20000000a00 */
[----:B------:R-:W-:Y:S02]  /*9bf0*/  ISETP.GE.AND P1, PT, R2, R52, PT ;  /* 0x000000340200720c */ /* 0x000fe40003f26270 */
[----:B-1----:R-:W-:-:S02]  /*9c00*/  LEA R12, P0, R47, R175, 0x1 ;  /* 0x000000af2f0c7211 */ /* 0x002fc400078008ff */
[C---:B--2-45:R-:W-:Y:S02]  /*9c10*/  IADD3 R9, PT, PT, R178.reuse, 0x80, RZ ;  /* 0x00000080b2097810 */ /* 0x074fe40007ffe0ff */
[-C--:B------:R-:W-:Y:S02]  /*9c20*/  LEA.HI.X R13, R47, R174.reuse, R46, 0x1, P0 ;  /* 0x000000ae2f0d7211 */ /* 0x080fe400000f0c2e */
[C---:B------:R-:W-:Y:S02]  /*9c30*/  IADD3 R7, PT, PT, R178.reuse, 0xc0, RZ ;  /* 0x000000c0b2077810 */ /* 0x040fe40007ffe0ff */
[----:B------:R-:W-:Y:S02]  /*9c40*/  @!P6 MOV R4, R175 ;  /* 0x000000af0004e202 */ /* 0x000fe40000000f00 */
[----:B------:R-:W-:Y:S02]  /*9c50*/  @!P6 MOV R5, R174 ;  /* 0x000000ae0005e202 */ /* 0x000fe40000000f00 */
[----:B------:R-:W-:Y:S01]  /*9c60*/  IADD3 R10, PT, PT, R178, 0x60, RZ ;  /* 0x00000060b20a7810 */ /* 0x000fe20007ffe0ff */
[----:B---3--:R-:W-:Y:S01]  /*9c70*/  IMAD.WIDE.U32 R14, R32, 0x40, RZ ;  /* 0x00000040200e7825 */ /* 0x008fe200078e00ff */
[----:B------:R-:W-:Y:S01]  /*9c80*/  IADD3 R6, PT, PT, R178, 0xe0, RZ ;  /* 0x000000e0b2067810 */ /* 0x000fe20007ffe0ff */
[----:B------:R-:W-:Y:S01]  /*9c90*/  @!PT LDS RZ, [RZ] ;  /* 0x00000000fffff984 */ /* 0x000fe20000000800 */
[----:B------:R-:W-:Y:S01]  /*9ca0*/  @!PT LDS RZ, [RZ] ;  /* 0x00000000fffff984 */ /* 0x000fe20000000800 */
[----:B------:R-:W-:Y:S01]  /*9cb0*/  @!PT LDS RZ, [RZ] ;  /* 0x00000000fffff984 */ /* 0x000fe20000000800 */
[----:B------:R1:W-:Y:S01]  /*9cc0*/  @!P6 LDGSTS.E.BYPASS.LTC128B.128 [R182+0x1000], desc[UR6][R4.64] ;  /* 0x0100000004b6efae */ /* 0x0003e2000b981a06 */
[----:B------:R-:W-:-:S02]  /*9cd0*/  ISETP.GE.AND P2, PT, R9, R52, PT ;  /* 0x000000340900720c */ /* 0x000fc40003f46270 */
[----:B------:R-:W-:Y:S01]  /*9ce0*/  @!P3 IADD3 R14, P5, PT, R12, R14, RZ ;  /* 0x0000000e0c0eb210 */ /* 0x000fe20007fbe0ff */
[----:B------:R-:W-:Y:S01]  /*9cf0*/  @!P1 LDGSTS.E.BYPASS.LTC128B.128 [R182+0x1800], desc[UR6][R12.64] ;  /* 0x018000000cb69fae */ /* 0x000fe2000b981a06 */
[-C--:B------:R-:W-:Y:S02]  /*9d00*/  ISETP.GE.AND P1, PT, R7, R52.reuse, PT ;  /* 0x000000340700720c */ /* 0x080fe40003f26270 */
[-C--:B------:R-:W-:Y:S02]  /*9d10*/  ISETP.GE.AND P0, PT, R6, R52.reuse, PT ;  /* 0x000000340600720c */ /* 0x080fe40003f06270 */
[----:B------:R-:W-:Y:S02]  /*9d20*/  ISETP.GE.AND P4, PT, R10, R52, PT ;  /* 0x000000340a00720c */ /* 0x000fe40003f86270 */
[----:B------:R-:W-:Y:S02]  /*9d30*/  IADD3 R8, PT, PT, R178, 0xa0, RZ ;  /* 0x000000a0b2087810 */ /* 0x000fe40007ffe0ff */
[----:B------:R-:W-:Y:S01]  /*9d40*/  SHF.L.U32 R46, R44, 0x5, RZ ;  /* 0x000000052c2e7819 */ /* 0x000fe200000006ff */
[----:B------:R-:W-:Y:S01]  /*9d50*/  @!P2 IMAD R11, R33, 0xc0, RZ ;  /* 0x000000c0210ba824 */ /* 0x000fe200078e02ff */
[----:B------:R-:W-:-:S02]  /*9d60*/  @!P2 MOV R18, R12 ;  /* 0x0000000c0012a202 */ /* 0x000fc40000000f00 */
[-C--:B------:R-:W-:Y:S02]  /*9d70*/  @!P2 MOV R19, R13.reuse ;  /* 0x0000000d0013a202 */ /* 0x080fe40000000f00 */
[----:B------:R-:W-:Y:S02]  /*9d80*/  @!P1 MOV R16, R12 ;  /* 0x0000000c00109202 */ /* 0x000fe40000000f00 */
[----:B------:R-:W-:Y:S01]  /*9d90*/  @!P1 MOV R17, R13 ;  /* 0x0000000d00119202 */ /* 0x000fe20000000f00 */
[----:B------:R-:W-:Y:S01]  /*9da0*/  @!P2 IMAD.WIDE.U32 R18, R32, 0xc0, R18 ;  /* 0x000000c02012a825 */ /* 0x000fe200078e0012 */
[C---:B------:R-:W-:Y:S02]  /*9db0*/  SHF.L.U32 R169, R44.reuse, 0x4, RZ ;  /* 0x000000042ca97819 */ /* 0x040fe400000006ff */
[----:B------:R-:W-:Y:S01]  /*9dc0*/  SHF.L.U32 R45, R44, 0x2, RZ ;  /* 0x000000022c2d7819 */ /* 0x000fe200000006ff */
[----:B------:R-:W-:Y:S01]  /*9dd0*/  @!P1 IMAD.WIDE.U32 R16, R32, 0x140, R16 ;  /* 0x0000014020109825 */ /* 0x000fe200078e0010 */
[----:B-1----:R-:W-:-:S02]  /*9de0*/  SHF.L.U32 R4, R33, 0x6, RZ ;  /* 0x0000000621047819 */ /* 0x002fc400000006ff */
[----:B------:R-:W-:Y:S01]  /*9df0*/  @!P2 IADD3 R19, PT, PT, R11, R19, RZ ;  /* 0x000000130b13a210 */ /* 0x000fe20007ffe0ff */
[----:B------:R-:W-:Y:S01]  /*9e00*/  @!P1 IMAD R5, R33, 0x140, RZ ;  /* 0x0000014021059824 */ /* 0x000fe200078e02ff */
[----:B------:R-:W-:Y:S01]  /*9e10*/  @!P3 IADD3.X R15, PT, PT, R13, R15, R4, P5, !PT ;  /* 0x0000000f0d0fb210 */ /* 0x000fe20002ffe404 */
[----:B------:R-:W-:Y:S01]  /*9e20*/  @!P0 IMAD R4, R33, 0x180, RZ ;  /* 0x0000018021048824 */ /* 0x000fe200078e02ff */
[----:B------:R-:W-:Y:S02]  /*9e30*/  @!P4 LEA R20, P5, R32, R12, 0x7 ;  /* 0x0000000c2014c211 */ /* 0x000fe400078a38ff */
[----:B------:R-:W-:Y:S01]  /*9e40*/  @!P1 IADD3 R17, PT, PT, R5, R17, RZ ;  /* 0x0000001105119210 */ /* 0x000fe20007ffe0ff */
[----:B------:R1:W-:Y:S01]  /*9e50*/  @!P3 LDGSTS.E.BYPASS.LTC128B.128 [R182+0x2000], desc[UR6][R14.64] ;  /* 0x020000000eb6bfae */ /* 0x0003e2000b981a06 */
[----:B------:R-:W-:Y:S02]  /*9e60*/  ISETP.GE.AND P3, PT, R8, R52, PT ;  /* 0x000000340800720c */ /* 0x000fe40003f66270 */
[----:B------:R-:W-:-:S02]  /*9e70*/  @!P4 LEA.HI.X R21, R32, R13, R33, 0x7, P5 ;  /* 0x0000000d2015c211 */ /* 0x000fc400028f3c21 */
[----:B------:R-:W-:Y:S02]  /*9e80*/  LOP3.LUT R45, R45, 0x18, RZ, 0xc0, !PT ;  /* 0x000000182d2d7812 */ /* 0x000fe400078ec0ff */
[----:B------:R-:W-:Y:S01]  /*9e90*/  SHF.R.U32.HI R34, RZ, 0x1, R44 ;  /* 0x00000001ff227819 */ /* 0x000fe2000001162c */
[----:B------:R-:W-:Y:S01]  /*9ea0*/  @!P4 LDGSTS.E.BYPASS.LTC128B.128 [R182+0x2800], desc[UR6][R20.64] ;  /* 0x0280000014b6cfae */ /* 0x000fe2000b981a06 */
[-C--:B------:R-:W-:Y:S02]  /*9eb0*/  ISETP.GE.AND P4, PT, R10, R52.reuse, PT ;  /* 0x000000340a00720c */ /* 0x080fe40003f86270 */
[----:B------:R-:W-:Y:S01]  /*9ec0*/  LOP3.LUT R3, R3, 0xfffffffd, RZ, 0xc0, !PT ;  /* 0xfffffffd03037812 */ /* 0x000fe200078ec0ff */
[----:B------:R-:W-:Y:S01]  /*9ed0*/  @!P2 LDGSTS.E.BYPASS.LTC128B.128 [R182+0x3000], desc[UR6][R18.64] ;  /* 0x0300000012b6afae */ /* 0x000fe2000b981a06 */
[----:B------:R-:W-:Y:S02]  /*9ee0*/  ISETP.GE.AND P2, PT, R9, R52, PT ;  /* 0x000000340900720c */ /* 0x000fe40003f46270 */
[----:B------:R-:W-:-:S02]  /*9ef0*/  @!P6 MOV R9, R176 ;  /* 0x000000b00009e202 */ /* 0x000fc40000000f00 */
[-C--:B-1----:R-:W-:Y:S02]  /*9f00*/  @!P0 MOV R14, R12.reuse ;  /* 0x0000000c000e8202 */ /* 0x082fe40000000f00 */
[----:B------:R-:W-:Y:S02]  /*9f10*/  @!P0 MOV R15, R13 ;  /* 0x0000000d000f8202 */ /* 0x000fe40000000f00 */
[C---:B------:R-:W-:Y:S01]  /*9f20*/  @!P3 LEA R12, P5, R32.reuse, R12, 0x8 ;  /* 0x0000000c200cb211 */ /* 0x040fe200078a40ff */
[----:B------:R-:W-:-:S03]  /*9f30*/  @!P0 IMAD.WIDE.U32 R14, R32, 0x180, R14 ;  /* 0x00000180200e8825 */ /* 0x000fc600078e000e */
[----:B------:R-:W-:Y:S02]  /*9f40*/  @!P3 LEA.HI.X R13, R32, R13, R33, 0x8, P5 ;  /* 0x0000000d200db211 */ /* 0x000fe400028f4421 */
[----:B------:R-:W-:Y:S02]  /*9f50*/  ISETP.GE.AND P5, PT, R0, R52, PT ;  /* 0x000000340000720c */ /* 0x000fe40003fa6270 */
[----:B------:R-:W-:Y:S01]  /*9f60*/  @!P0 IADD3 R5, PT, PT, R4, R15, RZ ;  /* 0x0000000f04058210 */ /* 0x000fe20007ffe0ff */
[----:B------:R-:W-:Y:S01]  /*9f70*/  @!P3 LDGSTS.E.BYPASS.LTC128B.128 [R182+0x3800], desc[UR6][R12.64] ;  /* 0x038000000cb6bfae */ /* 0x000fe2000b981a06 */
[----:B------:R-:W-:Y:S02]  /*9f80*/  @!P0 MOV R4, R14 ;  /* 0x0000000e00048202 */ /* 0x000fe40000000f00 */
[-C--:B------:R-:W-:Y:S01]  /*9f90*/  ISETP.GE.AND P3, PT, R8, R52.reuse, PT ;  /* 0x000000340800720c */ /* 0x080fe20003f66270 */
[----:B------:R-:W-:Y:S01]  /*9fa0*/  @!P1 LDGSTS.E.BYPASS.LTC128B.128 [R182+0x4000], desc[UR6][R16.64] ;  /* 0x0400000010b69fae */ /* 0x000fe2000b981a06 */
[----:B------:R-:W-:-:S02]  /*9fb0*/  ISETP.GE.AND P1, PT, R2, R52, PT ;  /* 0x000000340200720c */ /* 0x000fc40003f26270 */
[----:B------:R-:W-:Y:S01]  /*9fc0*/  @!P6 MOV R8, R177 ;  /* 0x000000b10008e202 */ /* 0x000fe20000000f00 */
[----:B------:R1:W-:Y:S01]  /*9fd0*/  @!P0 LDGSTS.E.BYPASS.LTC128B.128 [R182+0x4800], desc[UR6][R4.64] ;  /* 0x0480000004b68fae */ /* 0x0003e2000b981a06 */
[----:B------:R-:W-:Y:S02]  /*9fe0*/  P2R R0, PR, RZ, 0x2 ;  /* 0x00000002ff007803 */ /* 0x000fe40000000000 */
[----:B------:R-:W-:Y:S01]  /*9ff0*/  ISETP.GE.AND P1, PT, R7, R52, PT ;  /* 0x000000340700720c */ /* 0x000fe20003f26270 */
[----:B------:R-:W0:Y:S01]  /*a000*/  LDGDEPBAR ;  /* 0x00000000000079af */ /* 0x000e220000000000 */
[C---:B------:R-:W-:Y:S02]  /*a010*/  LOP3.LUT R2, R46.reuse, 0xc0, RZ, 0xc0, !PT ;  /* 0x000000c02e027812 */ /* 0x040fe400078ec0ff */
[----:B------:R-:W-:Y:S02]  /*a020*/  LOP3.LUT R7, R46, 0x120, RZ, 0xc0, !PT ;  /* 0x000001202e077812 */ /* 0x000fe400078ec0ff */
[----:B------:R-:W-:-:S02]  /*a030*/  LOP3.LUT R167, R2, 0x8, R44, 0xf8, !PT ;  /* 0x0000000802a77812 */ /* 0x000fc400078ef82c */
[----:B------:R-:W-:Y:S02]  /*a040*/  LOP3.LUT R2, R2, 0x8, R34, 0xf8, !PT ;  /* 0x0000000802027812 */ /* 0x000fe400078ef822 */
[----:B------:R-:W-:Y:S02]  /*a050*/  LOP3.LUT R34, R34, 0x1f0, RZ, 0xc0, !PT ;  /* 0x000001f022227812 */ /* 0x000fe400078ec0ff */
[----:B-1----:R-:W-:Y:S01]  /*a060*/  LEA R4, P0, R68, R177, 0x1 ;  /* 0x000000b144047211 */ /* 0x002fe200078008ff */
[----:B------:R-:W-:-:S04]  /*a070*/  DEPBAR.LE SB0, 0x0 ;  /* 0x000080000000791a */ /* 0x000fc80000000000 */
[----:B------:R-:W-:Y:S01]  /*a080*/  BAR.SYNC.DEFER_BLOCKING 0x0 ;  /* 0x0000000000007b1d */ /* 0x000fe20000010000 */
[----:B------:R-:W-:Y:S02]  /*a090*/  LEA.HI.X R5, R68, R176, R48, 0x1, P0 ;  /* 0x000000b044057211 */ /* 0x000fe400000f0c30 */
[----:B------:R-:W-:Y:S02]  /*a0a0*/  ISETP.GE.AND P0, PT, R6, R52, PT ;  /* 0x000000340600720c */ /* 0x000fe40003f06270 */
[----:B------:R-:W-:Y:S02]  /*a0b0*/  LOP3.LUT R6, R169, 0x100, RZ, 0xc0, !PT ;  /* 0x00000100a9067812 */ /* 0x000fe400078ec0ff */
[----:B------:R-:W-:Y:S02]  /*a0c0*/  @!P2 MOV R14, R4 ;  /* 0x00000004000ea202 */ /* 0x000fe40000000f00 */
[----:B------:R-:W-:Y:S02]  /*a0d0*/  LOP3.LUT R6, R6, 0x20, R46, 0xf8, !PT ;  /* 0x0000002006067812 */ /* 0x000fe400078ef82e */
[----:B------:R-:W-:-:S02]  /*a0e0*/  @!P2 MOV R15, R5 ;  /* 0x00000005000fa202 */ /* 0x000fc40000000f00 */
[----:B------:R-:W-:Y:S01]  /*a0f0*/  LOP3.LUT R167, R6, R167, R45, 0xf6, !PT ;  /* 0x000000a706a77212 */ /* 0x000fe200078ef62d */
[----:B------:R-:W-:Y:S01]  /*a100*/  @!P2 IMAD R6, R51, 0xc0, RZ ;  /* 0x000000c03306a824 */ /* 0x000fe200078e02ff */
[-C--:B------:R-:W-:Y:S01]  /*a110*/  @!P1 MOV R12, R4.reuse ;  /* 0x00000004000c9202 */ /* 0x080fe20000000f00 */
[C---:B------:R-:W-:Y:S01]  /*a120*/  @!P2 IMAD.WIDE.U32 R14, R50.reuse, 0xc0, R14 ;  /* 0x000000c0320ea825 */ /* 0x040fe200078e000e */
[-C--:B------:R-:W-:Y:S02]  /*a130*/  @!P1 MOV R13, R5.reuse ;  /* 0x00000005000d9202 */ /* 0x080fe40000000f00 */
[----:B------:R-:W-:Y:S02]  /*a140*/  @!P0 MOV R10, R4 ;  /* 0x00000004000a8202 */ /* 0x000fe40000000f00 */
[----:B------:R-:W-:Y:S01]  /*a150*/  @!P0 MOV R11, R5 ;  /* 0x00000005000b8202 */ /* 0x000fe20000000f00 */
[----:B------:R-:W-:Y:S01]  /*a160*/  @!P1 IMAD.WIDE.U32 R12, R50, 0x140, R12 ;  /* 0x00000140320c9825 */ /* 0x000fe200078e000c */
[----:B------:R-:W-:Y:S01]  /*a170*/  LOP3.LUT R169, R7, 0x3e00, R169, 0xf8, !PT ;  /* 0x00003e0007a97812 */ /* 0x000fe200078ef8a9 */
[----:B------:R-:W-:Y:S01]  /*a180*/  @!PT LDS RZ, [RZ] ;  /* 0x00000000fffff984 */ /* 0x000fe20000000800 */
[----:B------:R-:W-:Y:S01]  /*a190*/  @!PT LDS RZ, [RZ] ;  /* 0x00000000fffff984 */ /* 0x000fe20000000800 */
[----:B------:R-:W-:Y:S01]  /*a1a0*/  @!PT LDS RZ, [RZ] ;  /* 0x00000000fffff984 */ /* 0x000fe20000000800 */
[----:B------:R1:W-:Y:S01]  /*a1b0*/  @!P6 LDGSTS.E.BYPASS.LTC128B.128 [R182+0x5000], desc[UR6][R8.64] ;  /* 0x0500000008b6efae */ /* 0x0003e2000b981a06 */
[----:B------:R-:W-:Y:S01]  /*a1c0*/  LOP3.LUT R45, R2, R45, RZ, 0x3c, !PT ;  /* 0x0000002d022d7212 */ /* 0x000fe200078e3cff */
[C---:B------:R-:W-:Y:S01]  /*a1d0*/  @!P1 IMAD R2, R51.reuse, 0x140, RZ ;  /* 0x0000014033029824 */ /* 0x040fe200078e02ff */
[----:B------:R-:W-:Y:S01]  /*a1e0*/  @!P2 IADD3 R7, PT, PT, R6, R15, RZ ;  /* 0x0000000f0607a210 */ /* 0x000fe20007ffe0ff */
[----:B------:R-:W-:Y:S01]  /*a1f0*/  @P6 STS.128 [R182+0x5000], RZ ;  /* 0x005000ffb6006388 */ /* 0x000fe20000000c00 */
[----:B------:R-:W-:Y:S01]  /*a200*/  ISETP.NE.AND P6, PT, R0, RZ, PT ;  /* 0x000000ff0000720c */ /* 0x000fe20003fc5270 */
[----:B------:R-:W-:Y:S01]  /*a210*/  @!P0 IMAD.WIDE.U32 R10, R50, 0x180, R10 ;  /* 0x00000180320a8825 */ /* 0x000fe200078e000a */
[----:B------:R-:W-:-:S02]  /*a220*/  SHF.L.U32 R0, R51, 0x6, RZ ;  /* 0x0000000633007819 */ /* 0x000fc400000006ff */
[----:B------:R-:W-:Y:S02]  /*a230*/  @!P2 MOV R6, R14 ;  /* 0x0000000e0006a202 */ /* 0x000fe40000000f00 */
[----:B------:R-:W-:Y:S02]  /*a240*/  LOP3.LUT R169, R169, R45, RZ, 0xfc, !PT ;  /* 0x0000002da9a97212 */ /* 0x000fe400078efcff */
[----:B------:R-:W-:Y:S02]  /*a250*/  @!P1 IADD3 R13, PT, PT, R2, R13, RZ ;  /* 0x0000000d020d9210 */ /* 0x000fe40007ffe0ff */
[----:B------:R-:W-:Y:S02]  /*a260*/  LEA R167, R167, UR4, 0x1 ;  /* 0x00000004a7a77c11 */ /* 0x000fe4000f8e08ff */
[----:B------:R-:W-:Y:S01]  /*a270*/  LEA R169, R169, UR4, 0x1 ;  /* 0x00000004a9a97c11 */ /* 0x000fe2000f8e08ff */
[----:B------:R-:W-:Y:S04]  /*a280*/  @P6 STS.128 [R182+0x5800], RZ ;  /* 0x005800ffb6006388 */ /* 0x000fe80000000c00 */
[----:B------:R-:W-:Y:S01]  /*a290*/  @!PT LDS RZ, [RZ] ;  /* 0x00000000fffff984 */ /* 0x000fe20000000800 */
[----:B------:R-:W-:Y:S01]  /*a2a0*/  @!PT LDS RZ, [RZ] ;  /* 0x00000000fffff984 */ /* 0x000fe20000000800 */
[----:B------:R-:W-:Y:S01]  /*a2b0*/  @!PT LDS RZ, [RZ] ;  /* 0x00000000fffff984 */ /* 0x000fe20000000800 */
[----:B------:R-:W-:Y:S04]  /*a2c0*/  @!P6 LDGSTS.E.BYPASS.LTC128B.128 [R182+0x5800], desc[UR6][R4.64] ;  /* 0x0580000004b6efae */ /* 0x000fe8000b981a06 */
[----:B------:R-:W-:Y:S01]  /*a2d0*/  @P5 STS.128 [R182+0x6000], RZ ;  /* 0x006000ffb6005388 */ /* 0x000fe20000000c00 */
[----:B-1----:R-:W-:-:S03]  /*a2e0*/  IMAD.WIDE.U32 R8, R50, 0x40, RZ ;  /* 0x0000004032087825 */ /* 0x002fc600078e00ff */
[----:B------:R-:W-:-:S04]  /*a2f0*/  @!P5 IADD3 R8, P6, PT, R4, R8, RZ ;  /* 0x000000080408d210 */ /* 0x000fc80007fde0ff */
[----:B------:R-:W-:Y:S01]  /*a300*/  @!P5 IADD3.X R9, PT, PT, R5, R9, R0, P6, !PT ;  /* 0x000000090509d210 */ /* 0x000fe200037fe400 */
[----:B------:R-:W-:-:S04]  /*a310*/  @!P0 IMAD R0, R51, 0x180, RZ ;  /* 0x0000018033008824 */ /* 0x000fc800078e02ff */
[----:B------:R-:W-:Y:S01]  /*a320*/  @!PT LDS RZ, [RZ] ;  /* 0x00000000fffff984 */ /* 0x000fe20000000800 */
[----:B------:R-:W-:Y:S01]  /*a330*/  @!PT LDS RZ, [RZ] ;  /* 0x00000000fffff984 */ /* 0x000fe20000000800 */
[----:B------:R-:W-:Y:S01]  /*a340*/  @!PT LDS RZ, [RZ] ;  /* 0x00000000fffff984 */ /* 0x000fe20000000800 */
[----:B------:R1:W-:Y:S01]  /*a350*/  @!P5 LDGSTS.E.BYPASS.LTC128B.128 [R182+0x6000], desc[UR6][R8.64] ;  /* 0x0600000008b6dfae */ /* 0x0003e2000b981a06 */
[----:B------:R-:W-:Y:S02]  /*a360*/  @!P0 IADD3 R11, PT, PT, R0, R11, RZ ;  /* 0x0000000b000b8210 */ /* 0x000fe40007ffe0ff */
[----:B------:R-:W-:Y:S01]  /*a370*/  MOV R0, 0x20 ;  /* 0x0000002000007802 */ /* 0x000fe20000000f00 */
[----:B------:R-:W-:Y:S01]  /*a380*/  @P4 STS.128 [R182+0x6800], RZ ;  /* 0x006800ffb6004388 */ /* 0x000fe20000000c00 */
[CC--:B-1----:R-:W-:Y:S02]  /*a390*/  @!P4 LEA R8, P6, R50.reuse, R4.reuse, 0x7 ;  /* 0x000000043208c211 */ /* 0x0c2fe400078c38ff */
[C---:B------:R-:W-:Y:S02]  /*a3a0*/  @!P3 LEA R4, P5, R50.reuse, R4, 0x8 ;  /* 0x000000043204b211 */ /* 0x040fe400078a40ff */
[CCC-:B------:R-:W-:Y:S02]  /*a3b0*/  @!P4 LEA.HI.X R9, R50.reuse, R5.reuse, R51.reuse, 0x7, P6 ;  /* 0x000000053209c211 */ /* 0x1c0fe400030f3c33 */
[----:B------:R-:W-:-:S02]  /*a3c0*/  @!P3 LEA.HI.X R5, R50, R5, R51, 0x8, P5 ;  /* 0x000000053205b211 */ /* 0x000fc400028f4433 */
[----:B------:R-:W-:Y:S01]  /*a3d0*/  LOP3.LUT P6, RZ, R44, 0x4, RZ, 0xc0, !PT ;  /* 0x000000042cff7812 */ /* 0x000fe200078cc0ff */
[----:B------:R-:W-:Y:S01]  /*a3e0*/  @!PT LDS RZ, [RZ] ;  /* 0x00000000fffff984 */ /* 0x000fe20000000800 */
[----:B------:R-:W-:Y:S01]  /*a3f0*/  @!PT LDS RZ, [RZ] ;  /* 0x00000000fffff984 */ /* 0x000fe20000000800 */
[----:B------:R-:W-:Y:S01]  /*a400*/  @!PT LDS RZ, [RZ] ;  /* 0x00000000fffff984 */ /* 0x000fe20000000800 */
[----:B------:R-:W-:Y:S03]  /*a410*/  @!P4 LDGSTS.E.BYPASS.LTC128B.128 [R182+0x6800], desc[UR6][R8.64] ;  /* 0x0680000008b6cfae */ /* 0x000fe6000b981a06 */
[----:B------:R-:W-:Y:S01]  /*a420*/  SEL R0, R0, 0xffffffe0, !P6 ;  /* 0xffffffe000007807 */ /* 0x000fe20007000000 */
[----:B------:R-:W-:Y:S03]  /*a430*/  @P2 STS.128 [R182+0x7000], RZ ;  /* 0x007000ffb6002388 */ /* 0x000fe60000000c00 */
[----:B------:R-:W-:Y:S01]  /*a440*/  IADD3 R168, PT, PT, R169, R0, RZ ;  /* 0x00000000a9a87210 */ /* 0x000fe20007ffe0ff */
[----:B------:R-:W-:Y:S01]  /*a450*/  @!PT LDS RZ, [RZ] ;  /* 0x00000000fffff984 */ /* 0x000fe20000000800 */
[----:B------:R-:W-:Y:S01]  /*a460*/  @!PT LDS RZ, [RZ] ;  /* 0x00000000fffff984 */ /* 0x000fe20000000800 */
[----:B------:R-:W-:Y:S01]  /*a470*/  @!PT LDS RZ, [RZ] ;  /* 0x00000000fffff984 */ /* 0x000fe20000000800 */
[----:B------:R-:W-:Y:S01]  /*a480*/  @!P2 LDGSTS.E.BYPASS.LTC128B.128 [R182+0x7000], desc[UR6][R6.64] ;  /* 0x0700000006b6afae */ /* 0x000fe2000b981a06 */
[----:B------:R-:W-:-:S03]  /*a490*/  IADD3 R164, PT, PT, R0, R167, RZ ;  /* 0x000000a700a47210 */ /* 0x000fc60007ffe0ff */
[----:B------:R-:W-:Y:S01]  /*a4a0*/  @P3 STS.128 [R182+0x7800], RZ ;  /* 0x007800ffb6003388 */ /* 0x000fe20000000c00 */
[----:B------:R-:W-:-:S03]  /*a4b0*/  @P6 LOP3.LUT R3, R3, 0x2, RZ, 0xfc, !PT ;  /* 0x0000000203036812 */ /* 0x000fc600078efcff */
[----:B------:R-:W-:Y:S01]  /*a4c0*/  @!PT LDS RZ, [RZ] ;  /* 0x00000000fffff984 */ /* 0x000fe20000000800 */
[----:B------:R-:W-:Y:S01]  /*a4d0*/  @!PT LDS RZ, [RZ] ;  /* 0x00000000fffff984 */ /* 0x000fe20000000800 */
[----:B------:R-:W-:Y:S01]  /*a4e0*/  @!PT LDS RZ, [RZ] ;  /* 0x00000000fffff984 */ /* 0x000fe20000000800 */
[----:B------:R1:W-:Y:S01]  /*a4f0*/  @!P3 LDGSTS.E.BYPASS.LTC128B.128 [R182+0x7800], desc[UR6][R4.64] ;  /* 0x0780000004b6bfae */ /* 0x0003e2000b981a06 */
[----:B------:R-:W-:-:S03]  /*a500*/  LOP3.LUT R3, R3, 0xfffffffe, RZ, 0xc0, !PT ;  /* 0xfffffffe03037812 */ /* 0x000fc600078ec0ff */
        /* <DEDUP_REMOVED lines=12> */
[----:B------:R-:W-:Y:S04]  /*a5d0*/  LDSM.16.M88.4 R16, [R164+0x1000] ;  /* 0x00100000a410783b */ /* 0x000fe80000000200 */
[----:B-1----:R-:W-:Y:S02]  /*a5e0*/  LDSM.16.M88.4 R4, [R169] ;  /* 0x00000000a904783b */ /* 0x002fe40000000200 */
[----:B------:R-:W-:-:S02]  /*a5f0*/  @P0 LOP3.LUT R3, R3, 0x1, RZ, 0xfc, !PT ;  /* 0x0000000103030812 */ /* 0x000fc400078efcff */
[----:B------:R-:W-:Y:S04]  /*a600*/  LDSM.16.M88.4 R24, [R164+0x1400] ;  /* 0x00140000a418783b */ /* 0x000fe80000000200 */
[----:B--2---:R-:W1:Y:S04]  /*a610*/  LDSM.16.M88.4 R12, [R167+0x1000] ;  /* 0x00100000a70c783b */ /* 0x004e680000000200 */
[----:B------:R-:W-:Y:S04]  /*a620*/  LDSM.16.M88.4 R28, [R167+0x1800] ;  /* 0x00180000a71c783b */ /* 0x000fe80000000200 */
[----:B---3--:R-:W2:Y:S04]  /*a630*/  LDSM.16.M88.4 R8, [R167+0x1400] ;  /* 0x00140000a708783b */ /* 0x008ea80000000200 */
[----:B------:R-:W3:Y:S04]  /*a640*/  LDSM.16.M88.4 R52, [R164+0x1800] ;  /* 0x00180000a434783b */ /* 0x000ee80000000200 */
[----:B------:R-:W0:Y:S01]  /*a650*/  LDGDEPBAR ;  /* 0x00000000000079af */ /* 0x000e220000000000 */
[C---:B-1----:R-:W-:Y:S08]  /*a660*/  HMMA.16816.F32 R36, R4.reuse, R12, RZ ;  /* 0x0000000c0424723c */ /* 0x042ff000000018ff */
[----:B------:R-:W-:-:S12]  /*a670*/  HMMA.16816.F32 R12, R4, R14, RZ ;  /* 0x0000000e040c723c */ /* 0x000fd800000018ff */
[C---:B------:R-:W-:Y:S08]  /*a680*/  HMMA.16816.F32 R36, R20.reuse, R16, R36 ;  /* 0x000000101424723c */ /* 0x040ff00000001824 */
[----:B------:R-:W-:Y:S08]  /*a690*/  HMMA.16816.F32 R12, R20, R18, R12 ;  /* 0x00000012140c723c */ /* 0x000ff0000000180c */
[C---:B--2---:R-:W-:Y:S03]  /*a6a0*/  HMMA.16816.F32 R16, R4.reuse, R8, RZ ;  /* 0x000000080410723c */ /* 0x044fe600000018ff */
        /* <DEDUP_REMOVED lines=10> */
[----:B------:R-:W2:Y:S05]  /*a750*/  MUFU.TANH R70, R12 ;  /* 0x0000000c00467308 */ /* 0x000eaa0000002400 */
        /* <DEDUP_REMOVED lines=17> */
[C---:B---3--:R-:W-:Y:S01]  /*a870*/  HMMA.16816.F32 R24, R20.reuse, R52, R24 ;  /* 0x000000341418723c */ /* 0x048fe20000001818 */
[----:B--2---:R-:W2:Y:S06]  /*a880*/  LDSM.16.M88.4 R12, [R167+0x1c00] ;  /* 0x001c0000a70c783b */ /* 0x004eac0000000200 */
        /* <DEDUP_REMOVED lines=8> */
[----:B---3--:R-:W3:Y:S03]  /*a910*/  LDSM.16.M88.4 R36, [R164+0x1c00] ;  /* 0x001c0000a424783b */ /* 0x008ee60000000200 */
        /* <DEDUP_REMOVED lines=8> */
[----:B----4-:R-:W4:Y:S07]  /*a9a0*/  LDSM.16.M88.4 R8, [R167+0x2000] ;  /* 0x00200000a708783b */ /* 0x010f2e0000000200 */
        /* <DEDUP_REMOVED lines=8> */
[C---:B---3--:R-:W-:Y:S03]  /*aa30*/  HMMA.16816.F32 R16, R20.reuse, R36, R16 ;  /* 0x000000241410723c */ /* 0x048fe60000001810 */
[----:B------:R-:W3:Y:S05]  /*aa40*/  MUFU.TANH R54, R28 ;  /* 0x0000001c00367308 */ /* 0x000eea0000002400 */
[----:B------:R-:W-:Y:S01]  /*aa50*/  HMMA.16816.F32 R12, R20, R38, R12 ;  /* 0x00000026140c723c */ /* 0x000fe2000000180c */
[----:B------:R-:W-:Y:S02]  /*aa60*/  LDSM.16.M88.4 R36, [R167+0x2400] ;  /* 0x00240000a724783b */ /* 0x000fe40000000200 */
[----:B------:R-:W1:Y:S02]  /*aa70*/  MUFU.TANH R53, R29 ;  /* 0x0000001d00357308 */ /* 0x000e640000002400 */
[----:B----4-:R-:W4:Y:S06]  /*aa80*/  LDSM.16.M88.4 R24, [R164+0x2000] ;  /* 0x00200000a418783b */ /* 0x010f2c0000000200 */
        /* <DEDUP_REMOVED lines=11> */
[----:B------:R3:W1:Y:S01]  /*ab40*/  MUFU.TANH R47, R17 ;  /* 0x00000011002f7308 */ /* 0x0006620000002400 */
[C---:B--2---:R-:W-:Y:S07]  /*ab50*/  HMMA.16816.F32 R28, R4.reuse, R8, RZ ;  /* 0x00000008041c723c */ /* 0x044fee00000018ff */
[----:B------:R-:W2:Y:S01]  /*ab60*/  MUFU.TANH R75, R12 ;  /* 0x0000000c004b7308 */ /* 0x000ea20000002400 */
[----:B------:R-:W-:Y:S07]  /*ab70*/  HMMA.16816.F32 R8, R4, R10, RZ ;  /* 0x0000000a0408723c */ /* 0x000fee00000018ff */
[----:B------:R-:W1:Y:S01]  /*ab80*/  MUFU.TANH R76, R13 ;  /* 0x0000000d004c7308 */ /* 0x000e620000002400 */
[----:B---3--:R-:W3:Y:S04]  /*ab90*/  LDSM.16.M88.4 R16, [R164+0x2400] ;  /* 0x00240000a410783b */ /* 0x008ee80000000200 */
[C---:B----4-:R-:W-:Y:S03]  /*aba0*/  HMMA.16816.F32 R28, R20.reuse, R24, R28 ;  /* 0x00000018141c723c */ /* 0x050fe6000000181c */
[----:B------:R-:W4:Y:S05]  /*abb0*/  MUFU.TANH R77, R14 ;  /* 0x0000000e004d7308 */ /* 0x000f2a0000002400 */
[----:B------:R-:W-:Y:S01]  /*abc0*/  HMMA.16816.F32 R8, R20, R26, R8 ;  /* 0x0000001a1408723c */ /* 0x000fe20000001808 */
[----:B------:R-:W2:Y:S02]  /*abd0*/  LDSM.16.M88.4 R24, [R167+0x2800] ;  /* 0x00280000a718783b */ /* 0x000ea40000000200 */
[----:B------:R1:W1:Y:S08]  /*abe0*/  MUFU.TANH R78, R15 ;  /* 0x0000000f004e7308 */ /* 0x0002700000002400 */
[----:B------:R-:W2:Y:S01]  /*abf0*/  MUFU.TANH R2, R2 ;  /* 0x0000000200027308 */ /* 0x000ea20000002400 */
[----:B------:R-:W-:Y:S01]  /*ac00*/  FMUL.FTZ R28, R28, UR11 ;  /* 0x0000000b1c1c7c20 */ /* 0x000fe20008410000 */
[----:B------:R-:W-:Y:S01]  /*ac10*/  FMUL.FTZ R29, R29, UR11 ;  /* 0x0000000b1d1d7c20 */ /* 0x000fe20008410000 */
[----:B------:R-:W-:Y:S01]  /*ac20*/  FMUL.FTZ R30, R30, UR11 ;  /* 0x0000000b1e1e7c20 */ /* 0x000fe20008410000 */
[----:B------:R-:W-:-:S04]  /*ac30*/  FMUL.FTZ R31, R31, UR11 ;  /* 0x0000000b1f1f7c20 */ /* 0x000fc80008410000 */
[----:B------:R-:W2:Y:S01]  /*ac40*/  MUFU.TANH R79, R28 ;  /* 0x0000001c004f7308 */ /* 0x000ea20000002400 */
[----:B------:R-:W-:Y:S01]  /*ac50*/  FMUL.FTZ R8, R8, UR11 ;  /* 0x0000000b08087c20 */ /* 0x000fe20008410000 */
[----:B-1----:R-:W-:Y:S01]  /*ac60*/  HMMA.16816.F32 R12, R4, R36, RZ ;  /* 0x00000024040c723c */ /* 0x002fe200000018ff */
[----:B------:R-:W-:Y:S01]  /*ac70*/  FMUL.FTZ R9, R9, UR11 ;  /* 0x0000000b09097c20 */ /* 0x000fe20008410000 */
[----:B------:R-:W-:Y:S01]  /*ac80*/  FMUL.FTZ R10, R10, UR11 ;  /* 0x0000000b0a0a7c20 */ /* 0x000fe20008410000 */
[----:B------:R-:W-:-:S03]  /*ac90*/  FMUL.FTZ R11, R11, UR11 ;  /* 0x0000000b0b0b7c20 */ /* 0x000fc60008410000 */
[----:B------:R-:W1:Y:S02]  /*aca0*/  MUFU.TANH R80, R29 ;  /* 0x0000001d00507308 */ /* 0x000e640000002400 */
[----:B------:R-:W-:Y:S06]  /*acb0*/  HMMA.16816.F32 R36, R4, R38, RZ ;  /* 0x000000260424723c */ /* 0x000fec00000018ff */
[----:B------:R-:W1:Y:S06]  /*acc0*/  MUFU.TANH R81, R30 ;  /* 0x0000001e00517308 */ /* 0x000e6c0000002400 */
[C---:B---3--:R-:W-:Y:S02]  /*acd0*/  HMMA.16816.F32 R12, R20.reuse, R16, R12 ;  /* 0x00000010140c723c */ /* 0x048fe4000000180c */
[----:B------:R3:W1:Y:S06]  /*ace0*/  MUFU.TANH R82, R31 ;  /* 0x0000001f00527308 */ /* 0x00066c0000002400 */
[----:B------:R-:W-:Y:S01]  /*acf0*/  HMMA.16816.F32 R36, R20, R18, R36 ;  /* 0x000000121424723c */ /* 0x000fe20000001824 */
[----:B------:R-:W-:Y:S01]  /*ad00*/  LDSM.16.M88.4 R16, [R167+0x2c00] ;  /* 0x002c0000a710783b */ /* 0x000fe20000000200 */
[----:B------:R-:W1:Y:S08]  /*ad10*/  MUFU.TANH R83, R8 ;  /* 0x0000000800537308 */ /* 0x000e700000002400 */
[----:B------:R-:W1:Y:S01]  /*ad20*/  MUFU.TANH R84, R9 ;  /* 0x0000000900547308 */ /* 0x000e620000002400 */
[----:B------:R-:W-:Y:S01]  /*ad30*/  FMUL.FTZ R12, R12, UR11 ;  /* 0x0000000b0c0c7c20 */ /* 0x000fe20008410000 */
[----:B---3--:R-:W3:Y:S01]  /*ad40*/  LDSM.16.M88.4 R28, [R164+0x2800] ;  /* 0x00280000a41c783b */ /* 0x008ee20000000200 */
[----:B------:R-:W-:Y:S01]  /*ad50*/  FMUL.FTZ R13, R13, UR11 ;  /* 0x0000000b0d0d7c20 */ /* 0x000fe20008410000 */
[----:B------:R-:W-:Y:S01]  /*ad60*/  FMUL.FTZ R14, R14, UR11 ;  /* 0x0000000b0e0e7c20 */ /* 0x000fe20008410000 */
[----:B------:R-:W-:-:S03]  /*ad70*/  FMUL.FTZ R15, R15, UR11 ;  /* 0x0000000b0f0f7c20 */ /* 0x000fc60008410000 */
[----:B------:R-:W1:Y:S01]  /*ad80*/  MUFU.TANH R85, R10 ;  /* 0x0000000a00557308 */ /* 0x000e620000002400 */
[----:B------:R-:W-:Y:S01]  /*ad90*/  FMUL.FTZ R36, R36, UR11 ;  /* 0x0000000b24247c20 */ /* 0x000fe20008410000 */
[----:B------:R-:W-:Y:S01]  /*ada0*/  FMUL.FTZ R37, R37, UR11 ;  /* 0x0000000b25257c20 */ /* 0x000fe20008410000 */
[----:B------:R-:W-:Y:S01]  /*adb0*/  FMUL.FTZ R38, R38, UR11 ;  /* 0x0000000b26267c20 */ /* 0x000fe20008410000 */
[----:B------:R-:W-:-:S04]  /*adc0*/  FMUL.FTZ R39, R39, UR11 ;  /* 0x0000000b27277c20 */ /* 0x000fc80008410000 */
        /* <DEDUP_REMOVED lines=9> */
[----:B------:R-:W-:Y:S03]  /*ae60*/  HMMA.16816.F32 R24, R20, R30, R24 ;  /* 0x0000001e1418723c */ /* 0x000fe60000001818 */
[----:B------:R-:W1:Y:S01]  /*ae70*/  MUFU.TANH R92, R37 ;  /* 0x00000025005c7308 */ /* 0x000e620000002400 */
[----:B----4-:R-:W4:Y:S04]  /*ae80*/  LDSM.16.M88.4 R12, [R164+0x2c00] ;  /* 0x002c0000a40c783b */ /* 0x010f280000000200 */
        /* <DEDUP_REMOVED lines=14> */
[----:B--2---:R-:W2:Y:S07]  /*af70*/  LDSM.16.M88.4 R36, [R167+0x3000] ;  /* 0x00300000a724783b */ /* 0x004eae0000000200 */
[----:B------:R-:W1:Y:S01]  /*af80*/  MUFU.TANH R150, R10 ;  /* 0x0000000a00967308 */ /* 0x000e620000002400 */
[C---:B----4-:R-:W-:Y:S07]  /*af90*/  HMMA.16816.F32 R28, R20.reuse, R12, R28 ;  /* 0x0000000c141c723c */ /* 0x050fee000000181c */
        /* <DEDUP_REMOVED lines=8> */
[----:B----4-:R-:W4:Y:S02]  /*b020*/  LDSM.16.M88.4 R8, [R164+0x3000] ;  /* 0x00300000a408783b */ /* 0x010f240000000200 */
[----:B------:R-:W-:Y:S01]  /*b030*/  FMUL.FTZ R16, R16, UR11 ;  /* 0x0000000b10107c20 */ /* 0x000fe20008410000 */
[----:B------:R-:W-:Y:S01]  /*b040*/  FMUL.FTZ R17, R17, UR11 ;  /* 0x0000000b11117c20 */ /* 0x000fe20008410000 */
[----:B------:R-:W-:Y:S02]  /*b050*/  FMUL.FTZ R18, R18, UR11 ;  /* 0x0000000b12127c20 */ /* 0x000fe40008410000 */
[----:B------:R-:W1:Y:S01]  /*b060*/  MUFU.TANH R157, R26 ;  /* 0x0000001a009d7308 */ /* 0x000e620000002400 */
[----:B------:R-:W-:Y:S01]  /*b070*/  FMUL.FTZ R19, R19, UR11 ;  /* 0x0000000b13137c20 */ /* 0x000fe20008410000 */
[C---:B--2---:R-:W-:Y:S06]  /*b080*/  HMMA.16816.F32 R12, R4.reuse, R36, RZ ;  /* 0x00000024040c723c */ /* 0x044fec00000018ff */
[----:B------:R2:W1:Y:S02]  /*b090*/  MUFU.TANH R156, R27 ;  /* 0x0000001b009c7308 */ /* 0x0004640000002400 */
[----:B------:R-:W-:Y:S06]  /*b0a0*/  HMMA.16816.F32 R36, R4, R38, RZ ;  /* 0x000000260424723c */ /* 0x000fec00000018ff */
[----:B------:R-:W1:Y:S08]  /*b0b0*/  MUFU.TANH R199, R28 ;  /* 0x0000001c00c77308 */ /* 0x000e700000002400 */
[----:B------:R-:W1:Y:S01]  /*b0c0*/  MUFU.TANH R190, R29 ;  /* 0x0000001d00be7308 */ /* 0x000e620000002400 */
[----:B--2---:R-:W2:Y:S07]  /*b0d0*/  LDSM.16.M88.4 R24, [R167+0x3400] ;  /* 0x00340000a718783b */ /* 0x004eae0000000200 */
[----:B------:R-:W1:Y:S01]  /*b0e0*/  MUFU.TANH R192, R30 ;  /* 0x0000001e00c07308 */ /* 0x000e620000002400 */
[C---:B----4-:R-:W-:Y:S07]  /*b0f0*/  HMMA.16816.F32 R12, R20.reuse, R8, R12 ;  /* 0x00000008140c723c */ /* 0x050fee000000180c */
        /* <DEDUP_REMOVED lines=18> */
[C---:B--2---:R-:W-:Y:S07]  /*b220*/  HMMA.16816.F32 R16, R4.reuse, R24, RZ ;  /* 0x000000180410723c */ /* 0x044fee00000018ff */
[----:B------:R-:W2:Y:S01]  /*b230*/  MUFU.TANH R186, R14 ;  /* 0x0000000e00ba7308 */ /* 0x000ea20000002400 */
[----:B------:R-:W-:Y:S07]  /*b240*/  HMMA.16816.F32 R24, R4, R26, RZ ;  /* 0x0000001a0418723c */ /* 0x000fee00000018ff */
[----:B------:R3:W1:Y:S05]  /*b250*/  MUFU.TANH R185, R15 ;  /* 0x0000000f00b97308 */ /* 0x00066a0000002400 */
[C---:B----4-:R-:W-:Y:S03]  /*b260*/  HMMA.16816.F32 R16, R20.reuse, R28, R16 ;  /* 0x0000001c1410723c */ /* 0x050fe60000001810 */
[----:B------:R-:W4:Y:S05]  /*b270*/  MUFU.TANH R189, R36 ;  /* 0x0000002400bd7308 */ /* 0x000f2a0000002400 */
        /* <DEDUP_REMOVED lines=96> */
[----:B------:R-:W-:-:S03]  /*b880*/  FMUL.FTZ R19, R19, UR11 ;  /* 0x0000000b13137c20 */ /* 0x000fc60008410000 */
[----:B------:R-:W1:Y:S01]  /*b890*/  MUFU.TANH R119, R26 ;  /* 0x0000001a00777308 */ /* 0x000e620000002400 */
[C---:B--2---:R-:W-:Y:S07]  /*b8a0*/  HMMA.16816.F32 R12, R4.reuse, R36, RZ ;  /* 0x00000024040c723c */ /* 0x044fee00000018ff */
[----:B------:R2:W1:Y:S01]  /*b8b0*/  MUFU.TANH R120, R27 ;  /* 0x0000001b00787308 */ /* 0x0004620000002400 */
[----:B------:R-:W-:Y:S07]  /*b8c0*/  HMMA.16816.F32 R36, R4, R38, RZ ;  /* 0x000000260424723c */ /* 0x000fee00000018ff */
[----:B------:R-:W1:Y:S08]  /*b8d0*/  MUFU.TANH R165, R28 ;  /* 0x0000001c00a57308 */ /* 0x000e700000002400 */
[----:B------:R-:W1:Y:S01]  /*b8e0*/  MUFU.TANH R121, R29 ;  /* 0x0000001d00797308 */ /* 0x000e620000002400 */
[----:B--2---:R-:W2:Y:S07]  /*b8f0*/  LDSM.16.M88.4 R24, [R167+0x4c00] ;  /* 0x004c0000a718783b */ /* 0x004eae0000000200 */
[----:B------:R-:W1:Y:S01]  /*b900*/  MUFU.TANH R166, R30 ;  /* 0x0000001e00a67308 */ /* 0x000e620000002400 */
[----:B----4-:R-:W-:Y:S01]  /*b910*/  HMMA.16816.F32 R12, R20, R8, R12 ;  /* 0x00000008140c723c */ /* 0x010fe2000000180c */
[----:B------:R-:W-:Y:S01]  /*b920*/  FMUL.FTZ R8, R16, UR11 ;  /* 0x0000000b10087c20 */ /* 0x000fe20008410000 */
[----:B------:R-:W-:-:S05]  /*b930*/  FMUL.FTZ R9, R17, UR11 ;  /* 0x0000000b11097c20 */ /* 0x000fca0008410000 */
[----:B------:R4:W1:Y:S01]  /*b940*/  MUFU.TANH R122, R31 ;  /* 0x0000001f007a7308 */ /* 0x0008620000002400 */
[----:B------:R-:W-:Y:S07]  /*b950*/  HMMA.16816.F32 R36, R20, R10, R36 ;  /* 0x0000000a1424723c */ /* 0x000fee0000001824 */
[----:B------:R-:W1:Y:S04]  /*b960*/  MUFU.TANH R203, R18 ;  /* 0x0000001200cb7308 */ /* 0x000e680000002400 */
[----:B------:R-:W-:Y:S01]  /*b970*/  FMUL.FTZ R11, R15, UR11 ;  /* 0x0000000b0f0b7c20 */ /* 0x000fe20008410000 */
[----:B------:R-:W-:Y:S01]  /*b980*/  FMUL.FTZ R10, R13, UR11 ;  /* 0x0000000b0d0a7c20 */ /* 0x000fe20008410000 */
[----:B------:R-:W3:Y:S02]  /*b990*/  S2R R15, SR_CTAID.X ;  /* 0x00000000000f7919 */ /* 0x000ee40000002500 */
[----:B------:R2:W1:Y:S01]  /*b9a0*/  MUFU.TANH R202, R19 ;  /* 0x0000001300ca7308 */ /* 0x0004620000002400 */
[----:B------:R-:W-:Y:S01]  /*b9b0*/  FMUL.FTZ R13, R14, UR11 ;  /* 0x0000000b0e0d7c20 */ /* 0x000fe20008410000 */
[----:B------:R-:W-:Y:S01]  /*b9c0*/  FMUL.FTZ R12, R12, UR11 ;  /* 0x0000000b0c0c7c20 */ /* 0x000fe20008410000 */
[----:B----4-:R-:W4:Y:S01]  /*b9d0*/  LDSM.16.M88.4 R28, [R164+0x4c00] ;  /* 0x004c0000a41c783b */ /* 0x010f220000000200 */
[----:B------:R-:W-:-:S04]  /*b9e0*/  DEPBAR.LE SB0, 0x0 ;  /* 0x000080000000791a */ /* 0x000fc80000000000 */
[----:B------:R-:W-:Y:S01]  /*b9f0*/  FMUL.FTZ R14, R36, UR11 ;  /* 0x0000000b240e7c20 */ /* 0x000fe20008410000 */
[----:B------:R-:W-:Y:S01]  /*ba00*/  FMUL.FTZ R37, R37, UR11 ;  /* 0x0000000b25257c20 */ /* 0x000fe20008410000 */
[----:B------:R-:W-:Y:S01]  /*ba10*/  FMUL.FTZ R38, R38, UR11 ;  /* 0x0000000b26267c20 */ /* 0x000fe20008410000 */
[----:B------:R-:W1:Y:S01]  /*ba20*/  MUFU.TANH R0, R0 ;  /* 0x0000000000007308 */ /* 0x000e620000002400 */
[----:B--2---:R-:W-:Y:S01]  /*ba30*/  HMMA.16816.F32 R16, R4, R24, RZ ;  /* 0x000000180410723c */ /* 0x004fe200000018ff */
[----:B------:R-:W-:-:S06]  /*ba40*/  FMUL.FTZ R25, R39, UR11 ;  /* 0x0000000b27197c20 */ /* 0x000fcc0008410000 */
[----:B------:R-:W2:Y:S01]  /*ba50*/  MUFU.TANH R8, R8 ;  /* 0x0000000800087308 */ /* 0x000ea20000002400 */
[----:B------:R-:W-:Y:S07]  /*ba60*/  HMMA.16816.F32 R4, R4, R26, RZ ;  /* 0x0000001a0404723c */ /* 0x000fee00000018ff */
[----:B------:R-:W1:Y:S01]  /*ba70*/  MUFU.TANH R9, R9 ;  /* 0x0000000900097308 */ /* 0x000e620000002400 */
[----:B---3--:R-:W-:-:S07]  /*ba80*/  LEA R15, R15, R34, 0x6 ;  /* 0x000000220f0f7211 */ /* 0x008fce00078e30ff */
[----:B------:R-:W3:Y:S01]  /*ba90*/  MUFU.TANH R12, R12 ;  /* 0x0000000c000c7308 */ /* 0x000ee20000002400 */
[C---:B----4-:R-:W-:Y:S07]  /*baa0*/  HMMA.16816.F32 R16, R20.reuse, R28, R16 ;  /* 0x0000001c1410723c */ /* 0x050fee0000001810 */
[----:B------:R-:W4:Y:S01]  /*bab0*/  MUFU.TANH R10, R10 ;  /* 0x0000000a000a7308 */ /* 0x000f220000002400 */
        /* <DEDUP_REMOVED lines=14> */
[----:B------:R1:W1:Y:S01]  /*bba0*/  MUFU.TANH R205, R38 ;  /* 0x0000002600cd7308 */ /* 0x0002620000002400 */
[----:B--2---:R-:W-:-:S04]  /*bbb0*/  LOP3.LUT R4, R178, 0x7, RZ, 0xc0, !PT ;  /* 0x00000007b2047812 */ /* 0x004fc800078ec0ff */
[----:B------:R-:W-:-:S03]  /*bbc0*/  IADD3 R4, PT, PT, -R173, R4, R15 ;  /* 0x00000004ad047210 */ /* 0x000fc60007ffe10f */
[----:B------:R-:W2:Y:S01]  /*bbd0*/  MUFU.TANH R25, R25 ;  /* 0x0000001900197308 */ /* 0x000ea20000002400 */
[----:B------:R-:W-:-:S04]  /*bbe0*/  IADD3 R34, PT, PT, R4, UR10, R43 ;  /* 0x0000000a04227c10 */ /* 0x000fc8000fffe02b */
[----:B------:R-:W-:-:S03]  /*bbf0*/  VIADDMNMX R35, R34, 0x1, R43, PT ;  /* 0x0000000122237846 */ /* 0x000fc6000380012b */
[----:B------:R1:W1:Y:S01]  /*bc00*/  MUFU.TANH R39, R16 ;  /* 0x0000001000277308 */ /* 0x0002620000002400 */
[----:B------:R-:W-:-:S07]  /*bc10*/  VIADDMNMX R34, R34, 0x9, R43, PT ;  /* 0x0000000922227846 */ /* 0x000fce000380012b */
[----:B------:R1:W1:Y:S08]  /*bc20*/  MUFU.TANH R210, R17 ;  /* 0x0000001100d27308 */ /* 0x0002700000002400 */
        /* <DEDUP_REMOVED lines=12> */
[----:B-1----:R-:W-:-:S05]  /*bcf0*/  IADD3 R5, P0, PT, RZ, -UR5, RZ ;  /* 0x80000005ff057c10 */ /* 0x002fca000ff1e0ff */
[----:B------:R-:W-:-:S05]  /*bd00*/  IMAD.X R4, RZ, RZ, ~R4, P0 ;  /* 0x000000ffff047224 */ /* 0x000fca00000e0e04 */
[----:B------:R-:W-:-:S04]  /*bd10*/  SHF.R.S64 R5, R5, 0x1f, R4 ;  /* 0x0000001f05057819 */ /* 0x000fc80000001004 */
[----:B------:R-:W-:-:S04]  /*bd20*/  IADD3 R175, P0, PT, R5, R175, RZ ;  /* 0x000000af05af7210 */ /* 0x000fc80007f1e0ff */
[----:B------:R-:W-:Y:S01]  /*bd30*/  LEA.HI.X.SX32 R174, R4, R174, 0x1, P0 ;  /* 0x000000ae04ae7211 */ /* 0x000fe200000f0eff */
[----:B------:R-:W-:Y:S08]  /*bd40*/  BRA `(.L_x_1747) ;  /* 0x0000000000f47947 */ /* 0x000ff00003800000 */
.L_x_1746:
        /* <DEDUP_REMOVED lines=33> */
[----:B------:R-:W-:-:S02]  /*bf60*/  ISETP.NE.AND P0, PT, R5, RZ, PT ;  /* 0x000000ff0500720c */ /* 0x000fc40003f05270 */
[----:B------:R-:W-:-:S05]  /*bf70*/  LOP3.LUT R4, RZ, R5, RZ, 0x33, !PT ;  /* 0x00000005ff047212 */ /* 0x000fca00078e33ff */
[----:B------:R-:W-:-:S04]  /*bf80*/  @P2 IADD3 R18, PT, PT, R18, 0x1, RZ ;  /* 0x0000000112122810 */ /* 0x000fc80007ffe0ff */
[----:B------:R-:W-:Y:S01]  /*bf90*/  MOV R15, R18 ;  /* 0x00000012000f7202 */ /* 0x000fe20000000f00 */
[----:B------:R-:W-:-:S04]  /*bfa0*/  @P3 VIADD R20, R20, 0x1 ;  /* 0x0000000114143836 */ /* 0x000fc80000000000 */
[----:B------:R-:W-:Y:S01]  /*bfb0*/  @!P1 IMAD.MOV R15, RZ, RZ, -R15 ;  /* 0x000000ffff0f9224 */ /* 0x000fe200078e0a0f */
[----:B------:R-:W-:-:S04]  /*bfc0*/  @!P4 IADD3 R20, PT, PT, -R20, RZ, RZ ;  /* 0x000000ff1414c210 */ /* 0x000fc80007ffe1ff */
[C---:B------:R-:W-:Y:S02]  /*bfd0*/  SEL R15, R4.reuse, R15, !P0 ;  /* 0x0000000f040f7207 */ /* 0x040fe40004000000 */
[----:B------:R-:W-:-:S03]  /*bfe0*/  SEL R4, R4, R20, !P0 ;  /* 0x0000001404047207 */ /* 0x000fc60004000000 */
[----:B------:R-:W-:-:S04]  /*bff0*/  IMAD.WIDE R6, R15, 0x4, R180 ;  /* 0x000000040f067825 */ /* 0x000fc800078e02b4 */
[C---:B------:R-:W-:Y:S02]  /*c000*/  IMAD.WIDE R16, R4.reuse, 0x4, R180 ;  /* 0x0000000404107825 */ /* 0x040fe400078e02b4 */
[----:B------:R-:W3:Y:S04]  /*c010*/  LDG.E R7, desc[UR6][R6.64] ;  /* 0x0000000606077981 */ /* 0x000ee8000c1e1900 */
[----:B------:R1:W3:Y:S01]  /*c020*/  LDG.E R6, desc[UR6][R16.64] ;  /* 0x0000000610067981 */ /* 0x0002e2000c1e1900 */
[----:B------:R-:W-:-:S04]  /*c030*/  IMAD.IADD R4, R4, 0x1, -R15 ;  /* 0x0000000104047824 */ /* 0x000fc800078e0a0f */
[----:B------:R-:W-:-:S05]  /*c040*/  IMAD R5, R4, R5, -0x100 ;  /* 0xffffff0004057424 */ /* 0x000fca00078e0205 */
[----:B------:R-:W-:-:S05]  /*c050*/  SHF.R.S32.HI R4, RZ, 0x1f, R5 ;  /* 0x0000001fff047819 */ /* 0x000fca0000011405 */
[----:B------:R-:W-:-:S04]  /*c060*/  IMAD R4, R4, R32, RZ ;  /* 0x0000002004047224 */ /* 0x000fc800078e02ff */
[C---:B------:R-:W-:Y:S02]  /*c070*/  IMAD R4, R5.reuse, R33, R4 ;  /* 0x0000002105047224 */ /* 0x040fe400078e0204 */
[----:B-1----:R-:W-:-:S04]  /*c080*/  IMAD.WIDE.U32 R16, R5, R32, RZ ;  /* 0x0000002005107225 */ /* 0x002fc800078e00ff */
        /* <DEDUP_REMOVED lines=9> */
.L_x_1747:
        /* <DEDUP_REMOVED lines=30> */
.L_x_1745:
[----:B------:R-:W-:Y:S01]  /*c300*/  IMAD.SHL.U32 R40, R44, 0x2, RZ ;  /* 0x000000022c287824 */ /* 0x000fe200078e00ff */
[----:B------:R-:W2:Y:S04]  /*c310*/  LDCU UR8, c[0x0][0x45c] ;  /* 0x00008b80ff0877ac */ /* 0x000ea80008000800 */
[----:B------:R-:W-:-:S05]  /*c320*/  LOP3.LUT R40, R40, 0x6, RZ, 0xc0, !PT ;  /* 0x0000000628287812 */ /* 0x000fca00078ec0ff */
[----:B------:R-:W-:-:S04]  /*c330*/  IMAD R43, R41, 0x100, R40 ;  /* 0x00000100292b7824 */ /* 0x000fc800078e0228 */
[C---:B-1----:R-:W-:Y:S02]  /*c340*/  VIADD R5, R43.reuse, 0xffffff00 ;  /* 0xffffff002b057836 */ /* 0x042fe40000000000 */
[C---:B------:R-:W-:Y:S02]  /*c350*/  VIADD R4, R43.reuse, 0xffffff01 ;  /* 0xffffff012b047836 */ /* 0x040fe40000000000 */
[----:B----4-:R-:W-:Y:S01]  /*c360*/  VIADD R6, R43, 0xffffff10 ;  /* 0xffffff102b067836 */ /* 0x010fe20000000000 */
        /* <DEDUP_REMOVED lines=12> */
[-C--:B------:R-:W-:Y:S01]  /*c430*/  ISETP.GE.AND P4, PT, R4, R35.reuse, PT ;  /* 0x000000230400720c */ /* 0x080fe20003f86270 */
[C---:B------:R-:W-:Y:S01]  /*c440*/  VIADD R18, R43.reuse, 0xffffff21 ;  /* 0xffffff212b127836 */ /* 0x040fe20000000000 */
[----:B------:R-:W-:Y:S01]  /*c450*/  FSEL R5, R72, -INF , !P0 ;  /* 0xff80000048057808 */ /* 0x000fe20004000000 */
[C---:B------:R-:W-:Y:S01]  /*c460*/  VIADD R28, R43.reuse, 0xffffff28 ;  /* 0xffffff282b1c7836 */ /* 0x040fe20000000000 */
[----:B------:R-:W-:Y:S01]  /*c470*/  FSEL R20, R74, -INF , !P2 ;  /* 0xff8000004a147808 */ /* 0x000fe20005000000 */
[----:B------:R-:W-:Y:S01]  /*c480*/  VIADD R29, R43, 0xffffff29 ;  /* 0xffffff292b1d7836 */ /* 0x000fe20000000000 */
[----:B------:R-:W-:Y:S01]  /*c490*/  FSEL R23, R73, -INF , !P1 ;  /* 0xff80000049177808 */ /* 0x000fe20004800000 */
[C---:B------:R-:W-:Y:S01]  /*c4a0*/  VIADD R36, R43.reuse, 0xffffff30 ;  /* 0xffffff302b247836 */ /* 0x040fe20000000000 */
[----:B------:R-:W-:Y:S01]  /*c4b0*/  ISETP.GE.AND P0, PT, R4, R34, PT ;  /* 0x000000220400720c */ /* 0x000fe20003f06270 */
[----:B------:R-:W-:Y:S01]  /*c4c0*/  VIADD R30, R43, 0xffffff31 ;  /* 0xffffff312b1e7836 */ /* 0x000fe20000000000 */
        /* <DEDUP_REMOVED lines=8> */
[-C--:B------:R-:W-:Y:S02]  /*c550*/  ISETP.GE.AND P3, PT, R16, R35.reuse, PT ;  /* 0x000000231000720c */ /* 0x080fe40003f66270 */
[----:B------:R-:W-:Y:S02]  /*c560*/  FSEL R26, R66, -INF , !P1 ;  /* 0xff800000421a7808 */ /* 0x000fe40004800000 */
[----:B------:R-:W-:Y:S02]  /*c570*/  ISETP.GE.AND P0, PT, R16, R34, PT ;  /* 0x000000221000720c */ /* 0x000fe40003f06270 */
[----:B------:R-:W-:Y:S02]  /*c580*/  FSEL R19, R64, -INF , !P2 ;  /* 0xff80000040137808 */ /* 0x000fe40005000000 */
[----:B------:R-:W-:-:S02]  /*c590*/  ISETP.GE.AND P1, PT, R15, R35, PT ;  /* 0x000000230f00720c */ /* 0x000fc40003f26270 */
[----:B------:R-:W-:Y:S02]  /*c5a0*/  FSEL R27, R65, -INF , !P5 ;  /* 0xff800000411b7808 */ /* 0x000fe40006800000 */
[-C--:B------:R-:W-:Y:S02]  /*c5b0*/  ISETP.GE.AND P2, PT, R15, R34.reuse, PT ;  /* 0x000000220f00720c */ /* 0x080fe40003f46270 */
[----:B------:R-:W-:Y:S02]  /*c5c0*/  FSEL R16, R63, -INF , !P4 ;  /* 0xff8000003f107808 */ /* 0x000fe40006000000 */
[C---:B------:R-:W-:Y:S02]  /*c5d0*/  ISETP.GE.AND P5, PT, R17.reuse, R35, PT ;  /* 0x000000231100720c */ /* 0x040fe40003fa6270 */
[----:B------:R-:W-:Y:S02]  /*c5e0*/  ISETP.GE.AND P4, PT, R17, R34, PT ;  /* 0x000000221100720c */ /* 0x000fe40003f86270 */
[----:B------:R-:W-:-:S02]  /*c5f0*/  FSEL R15, R62, -INF , !P3 ;  /* 0xff8000003e0f7808 */ /* 0x000fc40005800000 */
[----:B------:R-:W-:Y:S02]  /*c600*/  FSEL R17, R60, -INF , !P0 ;  /* 0xff8000003c117808 */ /* 0x000fe40004000000 */
[CC--:B------:R-:W-:Y:S02]  /*c610*/  ISETP.GE.AND P3, PT, R18.reuse, R35.reuse, PT ;  /* 0x000000231200720c */ /* 0x0c0fe40003f66270 */
[----:B------:R-:W-:Y:S02]  /*c620*/  FSEL R24, R61, -INF , !P1 ;  /* 0xff8000003d187808 */ /* 0x000fe40004800000 */
[----:B------:R-:W-:Y:S02]  /*c630*/  ISETP.GE.AND P0, PT, R18, R34, PT ;  /* 0x000000221200720c */ /* 0x000fe40003f06270 */
        /* <DEDUP_REMOVED lines=8> */
[----:B------:R-:W-:Y:S01]  /*c6c0*/  FSEL R31, R54, -INF , !P1 ;  /* 0xff800000361f7808 */ /* 0x000fe20004800000 */
[----:B------:R-:W-:Y:S01]  /*c6d0*/  VIADD R54, R43, 0xffffff38 ;  /* 0xffffff382b367836 */ /* 0x000fe20000000000 */
[----:B------:R-:W-:Y:S02]  /*c6e0*/  FSEL R37, R57, -INF , !P3 ;  /* 0xff80000039257808 */ /* 0x000fe40005800000 */
[C---:B------:R-:W-:Y:S02]  /*c6f0*/  ISETP.GE.AND P0, PT, R36.reuse, R34, PT ;  /* 0x000000222400720c */ /* 0x040fe40003f06270 */
[-C--:B------:R-:W-:Y:S02]  /*c700*/  ISETP.GE.AND P3, PT, R36, R35.reuse, PT ;  /* 0x000000232400720c */ /* 0x080fe40003f66270 */
[----:B------:R-:W-:Y:S01]  /*c710*/  FSEL R103, R52, -INF , !P2 ;  /* 0xff80000034677808 */ /* 0x000fe20005000000 */
[----:B------:R-:W-:Y:S01]  /*c720*/  VIADD R52, R43, 0xffffff39 ;  /* 0xffffff392b347836 */ /* 0x000fe20000000000 */
[----:B------:R-:W-:-:S02]  /*c730*/  ISETP.GE.AND P1, PT, R30, R35, PT ;  /* 0x000000231e00720c */ /* 0x000fc40003f26270 */
[----:B------:R-:W-:Y:S02]  /*c740*/  FSEL R36, R53, -INF , !P5 ;  /* 0xff80000035247808 */ /* 0x000fe40006800000 */
[-C--:B------:R-:W-:Y:S02]  /*c750*/  ISETP.GE.AND P2, PT, R30, R34.reuse, PT ;  /* 0x000000221e00720c */ /* 0x080fe40003f46270 */
[----:B------:R-:W-:Y:S02]  /*c760*/  FSEL R200, R49, -INF , !P4 ;  /* 0xff80000031c87808 */ /* 0x000fe40006000000 */
[----:B------:R-:W-:Y:S01]  /*c770*/  FSEL R101, R2, -INF , !P0 ;  /* 0xff80000002657808 */ /* 0x000fe20004000000 */
[C---:B------:R-:W-:Y:S01]  /*c780*/  VIADD R2, R43.reuse, 0xffffff41 ;  /* 0xffffff412b027836 */ /* 0x040fe20000000000 */
[----:B------:R-:W-:Y:S02]  /*c790*/  ISETP.GE.AND P5, PT, R54, R35, PT ;  /* 0x000000233600720c */ /* 0x000fe40003fa6270 */
        /* <DEDUP_REMOVED lines=8> */
[C---:B------:R-:W-:Y:S01]  /*c820*/  VIADD R0, R43.reuse, 0xffffff48 ;  /* 0xffffff482b007836 */ /* 0x040fe20000000000 */
[CC--:B------:R-:W-:Y:S02]  /*c830*/  ISETP.GE.AND P5, PT, R2.reuse, R35.reuse, PT ;  /* 0x000000230200720c */ /* 0x0c0fe40003fa6270 */
[----:B------:R-:W-:Y:S01]  /*c840*/  ISETP.GE.AND P4, PT, R2, R34, PT ;  /* 0x000000220200720c */ /* 0x000fe20003f86270 */
        /* <DEDUP_REMOVED lines=164> */
[----:B------:R-:W-:-:S02]  /*d290*/  ISETP.GE.AND P2, PT, R2, R34, PT ;  /* 0x000000220200720c */ /* 0x000fc40003f46270 */
[----:B------:R-:W-:Y:S02]  /*d2a0*/  FMNMX3.FTZ R2, R20, R23, R207, !PT ;  /* 0x0000001714027276 */ /* 0x000fe400078100cf */
[----:B------:R-:W-:Y:S02]  /*d2b0*/  FSEL R109, R109, -INF , !P5 ;  /* 0xff8000006d6d7808 */ /* 0x000fe40006800000 */
[----:B------:R-:W-:Y:S02]  /*d2c0*/  FSEL R96, R99, -INF , !P4 ;  /* 0xff80000063607808 */ /* 0x000fe40006000000 */
[----:B------:R-:W-:Y:S02]  /*d2d0*/  FMNMX3.FTZ R2, R2, R206, R26, !PT ;  /* 0x000000ce02027276 */ /* 0x000fe4000781001a */
        /* <DEDUP_REMOVED lines=9> */
[----:B------:R-:W-:-:S02]  /*d370*/  FSEL R89, R106, -INF , !P1 ;  /* 0xff8000006a597808 */ /* 0x000fc40004800000 */
[----:B------:R-:W-:Y:S02]  /*d380*/  FSEL R64, R107, -INF , !P2 ;  /* 0xff8000006b407808 */ /* 0x000fe40005000000 */
[C---:B------:R-:W-:Y:S02]  /*d390*/  ISETP.GE.AND P1, PT, R0.reuse, R35, PT ;  /* 0x000000230000720c */ /* 0x040fe40003f26270 */
[----:B------:R-:W-:Y:S02]  /*d3a0*/  ISETP.GE.AND P2, PT, R0, R34, PT ;  /* 0x000000220000720c */ /* 0x000fe40003f46270 */
[----:B------:R-:W-:Y:S01]  /*d3b0*/  FMNMX3.FTZ R0, R2, R24, R38, !PT ;  /* 0x0000001802007276 */ /* 0x000fe20007810026 */
[----:B------:R-:W-:Y:S01]  /*d3c0*/  VIADD R2, R43, 0xffffffd1 ;  /* 0xffffffd12b027836 */ /* 0x000fe20000000000 */
        /* <DEDUP_REMOVED lines=36> */
[----:B------:R-:W-:Y:S02]  /*d610*/  ISETP.GE.AND P3, PT, R2, R34, PT ;  /* 0x000000220200720c */ /* 0x000fe40003f66270 */
[----:B------:R-:W-:Y:S02]  /*d620*/  FMNMX3.FTZ R2, R47, R147, R145, !PT ;  /* 0x000000932f027276 */ /* 0x000fe40007810091 */
        /* <DEDUP_REMOVED lines=58> */
[----:B------:R-:W-:Y:S02]  /*d9d0*/  FSEL R69, R204, -INF , !P3 ;  /* 0xff800000cc457808 */ /* 0x000fe40005800000 */
[----:B------:R-:W-:Y:S02]  /*d9e0*/  ISETP.GE.AND P1, PT, R0, R35, PT ;  /* 0x000000230000720c */ /* 0x000fe40003f26270 */
[----:B------:R-:W-:Y:S02]  /*d9f0*/  FMNMX3.FTZ R8, R8, R71, R70, !PT ;  /* 0x0000004708087276 */ /* 0x000fe40007810046 */
[----:B------:R-:W-:Y:S02]  /*da00*/  FMNMX3.FTZ R2, R2, R60, R59, !PT ;  /* 0x0000003c02027276 */ /* 0x000fe4000781003b */
[----:B------:R-:W-:Y:S02]  /*da10*/  FSEL R67, R210, -INF , !P0 ;  /* 0xff800000d2437808 */ /* 0x000fe40004000000 */
[----:B------:R-:W-:-:S02]  /*da20*/  ISETP.GE.AND P0, PT, R43, R35, PT ;  /* 0x000000232b00720c */ /* 0x000fc40003f06270 */
[----:B------:R-:W-:Y:S02]  /*da30*/  FSEL R66, R212, -INF , !P1 ;  /* 0xff800000d4427808 */ /* 0x000fe40004800000 */
[----:B------:R-:W-:Y:S02]  /*da40*/  FMNMX3.FTZ R8, R8, R69, R68, !PT ;  /* 0x0000004508087276 */ /* 0x000fe40007810044 */
[----:B------:R-:W-:Y:S02]  /*da50*/  FMNMX3.FTZ R2, R2, R58, R57, !PT ;  /* 0x0000003a02027276 */ /* 0x000fe40007810039 */
[----:B------:R-:W-:Y:S02]  /*da60*/  ISETP.GE.AND P1, PT, R0, R34, PT ;  /* 0x000000220000720c */ /* 0x000fe40003f26270 */
[----:B------:R-:W-:Y:S02]  /*da70*/  FSEL R65, R211, -INF , !P0 ;  /* 0xff800000d3417808 */ /* 0x000fe40004000000 */
[----:B------:R-:W-:-:S02]  /*da80*/  FMNMX3.FTZ R0, R8, R67, R66, !PT ;  /* 0x0000004308007276 */ /* 0x000fc40007810042 */
[----:B------:R-:W-:Y:S02]  /*da90*/  FSEL R54, R25, -INF , !P5 ;  /* 0xff80000019367808 */ /* 0x000fe40006800000 */
[----:B------:R-:W-:Y:S02]  /*daa0*/  FSEL R53, R22, -INF , !P4 ;  /* 0xff80000016357808 */ /* 0x000fe40006000000 */
[----:B------:R-:W-:Y:S02]  /*dab0*/  FMNMX3.FTZ R2, R2, R56, R55, !PT ;  /* 0x0000003802027276 */ /* 0x000fe40007810037 */
[----:B------:R-:W-:Y:S02]  /*dac0*/  FMNMX.FTZ R0, R65, R0, !PT ;  /* 0x0000000041007209 */ /* 0x000fe40007810000 */
[----:B------:R-:W-:Y:S02]  /*dad0*/  ISETP.GE.AND P0, PT, R43, R34, PT ;  /* 0x000000222b00720c */ /* 0x000fe40003f06270 */
[----:B------:R-:W-:Y:S01]  /*dae0*/  FSEL R52, R21, -INF , !P2 ;  /* 0xff80000015347808 */ /* 0x000fe20005000000 */
[----:B------:R-:W1:Y:S01]  /*daf0*/  SHFL.BFLY PT, R9, R0, 0x2, 0x1f ;  /* 0x0c401f0000097f89 */ /* 0x000e6200000e0000 */
[----:B------:R-:W-:-:S02]  /*db00*/  FSEL R49, R209, -INF , !P1 ;  /* 0xff800000d1317808 */ /* 0x000fc40004800000 */
[----:B------:R-:W-:Y:S02]  /*db10*/  FMNMX3.FTZ R2, R2, R54, R53, !PT ;  /* 0x0000003602027276 */ /* 0x000fe40007810035 */
[----:B------:R-:W-:Y:S02]  /*db20*/  FSEL R48, R208, -INF , !P0 ;  /* 0xff800000d0307808 */ /* 0x000fe40004000000 */
[----:B------:R-:W-:Y:S02]  /*db30*/  FMNMX3.FTZ R2, R2, R52, R49, !PT ;  /* 0x0000003402027276 */ /* 0x000fe40007810031 */
[----:B------:R-:W-:Y:S02]  /*db40*/  LOP3.LUT R166, R45, 0x120, R46, 0xf8, !PT ;  /* 0x000001202da67812 */ /* 0x000fe400078ef82e */
[----:B------:R-:W-:Y:S02]  /*db50*/  FMNMX.FTZ R10, R48, R2, !PT ;  /* 0x00000002300a7209 */ /* 0x000fe40007810000 */
[----:B------:R-:W-:-:S02]  /*db60*/  LOP3.LUT P6, RZ, R44, 0x4, RZ, 0xc0, !PT ;  /* 0x000000042cff7812 */ /* 0x000fc400078cc0ff */
[----:B------:R-:W-:Y:S01]  /*db70*/  LEA R166, R166, UR4, 0x1 ;  /* 0x00000004a6a67c11 */ /* 0x000fe2000f8e08ff */
[----:B------:R-:W3:Y:S04]  /*db80*/  SHFL.BFLY PT, R8, R10, 0x2, 0x1f ;  /* 0x0c401f000a087f89 */ /* 0x000ee800000e0000 */
[----:B------:R-:W-:Y:S01]  /*db90*/  VIADD R165, R166, 0x5020 ;  /* 0x00005020a6a57836 */ /* 0x000fe20000000000 */
[----:B-1----:R-:W-:-:S05]  /*dba0*/  FMNMX.FTZ R9, R0, R9, !PT ;  /* 0x0000000900097209 */ /* 0x002fca0007810000 */
[----:B------:R-:W1:Y:S01]  /*dbb0*/  SHFL.BFLY PT, R2, R9, 0x1, 0x1f ;  /* 0x0c201f0009027f89 */ /* 0x000e6200000e0000 */
[----:B---3--:R-:W-:-:S05]  /*dbc0*/  FMNMX.FTZ R8, R10, R8, !PT ;  /* 0x000000080a087209 */ /* 0x008fca0007810000 */
[----:B------:R-:W3:Y:S01]  /*dbd0*/  SHFL.BFLY PT, R0, R8, 0x1, 0x1f ;  /* 0x0c201f0008007f89 */ /* 0x000ee200000e0000 */
[----:B-1----:R-:W-:-:S04]  /*dbe0*/  FMNMX.FTZ R2, R9, R2, !PT ;  /* 0x0000000209027209 */ /* 0x002fc80007810000 */
[C---:B------:R-:W-:Y:S01]  /*dbf0*/  FSETP.NEU.FTZ.AND P0, PT, R2.reuse, -INF , PT ;  /* 0xff8000000200780b */ /* 0x040fe20003f1d000 */
[----:B--2---:R-:W-:-:S05]  /*dc00*/  FMUL.FTZ R43, R2, UR8 ;  /* 0x00000008022b7c20 */ /* 0x004fca0008410000 */
[----:B------:R-:W-:-:S05]  /*dc10*/  FSEL R43, R43, RZ, P0 ;  /* 0x000000ff2b2b7208 */ /* 0x000fca0000000000 */
[--C-:B------:R-:W-:Y:S01]  /*dc20*/  FFMA.FTZ R122, R20, UR8, -R43.reuse ;  /* 0x00000008147a7c23 */ /* 0x100fe2000801082b */
[----:B---3--:R-:W-:Y:S01]  /*dc30*/  FMNMX.FTZ R0, R8, R0, !PT ;  /* 0x0000000008007209 */ /* 0x008fe20007810000 */
[--C-:B------:R-:W-:Y:S01]  /*dc40*/  FFMA.FTZ R121, R23, UR8, -R43.reuse ;  /* 0x0000000817797c23 */ /* 0x100fe2000801082b */
[----:B------:R-:W-:Y:S01]  /*dc50*/  VIADD R8, R166, 0x5000 ;  /* 0x00005000a6087836 */ /* 0x000fe20000000000 */
[----:B------:R-:W1:Y:S01]  /*dc60*/  LDSM.16.MT88.4 R20, [R166+0x5000] ;  /* 0x00500000a614783b */ /* 0x000e620000004200 */
[C---:B------:R-:W-:Y:S01]  /*dc70*/  FSETP.NEU.FTZ.AND P0, PT, R0.reuse, -INF , PT ;  /* 0xff8000000000780b */ /* 0x040fe20003f1d000 */
[----:B------:R-:W-:Y:S01]  /*dc80*/  FMUL.FTZ R77, R0, UR8 ;  /* 0x00000008004d7c20 */ /* 0x000fe20008410000 */
[----:B------:R-:W-:Y:S02]  /*dc90*/  @P6 VIADD R165, R8, 0xffffffe0 ;  /* 0xffffffe008a56836 */ /* 0x000fe40000000000 */
[--C-:B------:R-:W-:Y:S01]  /*dca0*/  FFMA.FTZ R114, R207, UR8, -R43.reuse ;  /* 0x00000008cf727c23 */ /* 0x100fe2000801082b */
[--C-:B------:R-:W-:Y:S01]  /*dcb0*/  FFMA.FTZ R108, R206, UR8, -R43.reuse ;  /* 0x00000008ce6c7c23 */ /* 0x100fe2000801082b */
[----:B------:R-:W-:Y:S01]  /*dcc0*/  MUFU.EX2 R122, R122 ;  /* 0x0000007a007a7308 */ /* 0x000fe20000000800 */
[----:B------:R-:W-:Y:S01]  /*dcd0*/  FSEL R77, R77, RZ, P0 ;  /* 0x000000ff4d4d7208 */ /* 0x000fe20000000000 */
[----:B------:R-:W-:Y:S01]  /*dce0*/  LDSM.16.MT88.4 R8, [R166+0x5400] ;  /* 0x00540000a608783b */ /* 0x000fe20000004200 */
[--C-:B------:R-:W-:Y:S01]  /*dcf0*/  FFMA.FTZ R92, R15, UR8, -R43.reuse ;  /* 0x000000080f5c7c23 */ /* 0x100fe2000801082b */
[----:B------:R-:W2:Y:S01]  /*dd00*/  MUFU.EX2 R121, R121 ;  /* 0x0000007900797308 */ /* 0x000ea20000000800 */
[----:B------:R-:W-:Y:S01]  /*dd10*/  FFMA.FTZ R107, R26, UR8, -R43 ;  /* 0x000000081a6b7c23 */ /* 0x000fe2000801082b */
[--C-:B------:R-:W-:Y:S01]  /*dd20*/  FFMA.FTZ R120, R5, UR8, -R77.reuse ;  /* 0x0000000805787c23 */ /* 0x100fe2000801084d */
[--C-:B------:R-:W-:Y:S01]  /*dd30*/  FFMA.FTZ R119, R4, UR8, -R77.reuse ;  /* 0x0000000804777c23 */ /* 0x100fe2000801084d */
[--C-:B------:R-:W-:Y:S01]  /*dd40*/  FFMA.FTZ R113, R6, UR8, -R77.reuse ;  /* 0x0000000806717c23 */ /* 0x100fe2000801084d */
[----:B------:R-:W-:Y:S01]  /*dd50*/  FFMA.FTZ R106, R7, UR8, -R77 ;  /* 0x00000008076a7c23 */ /* 0x000fe2000801084d */
[----:B------:R-:W-:Y:S01]  /*dd60*/  MUFU.EX2 R114, R114 ;  /* 0x0000007200727308 */ /* 0x000fe20000000800 */
[----:B------:R-:W3:Y:S01]  /*dd70*/  LDSM.16.MT88.4 R4, [R165] ;  /* 0x00000000a504783b */ /* 0x000ee20000004200 */
[--C-:B------:R-:W-:Y:S01]  /*dd80*/  FFMA.FTZ R100, R27, UR8, -R43.reuse ;  /* 0x000000081b647c23 */ /* 0x100fe2000801082b */
[----:B------:R-:W-:Y:S01]  /*dd90*/  FFMA.FTZ R83, R24, UR8, -R43 ;  /* 0x0000000818537c23 */ /* 0x000fe2000801082b */
[----:B------:R-:W4:Y:S01]  /*dda0*/  MUFU.EX2 R108, R108 ;  /* 0x0000006c006c7308 */ /* 0x000f220000000800 */
[----:B------:R-:W5:Y:S01]  /*ddb0*/  LDSM.16.MT88.4 R44, [R165+0x400] ;  /* 0x00040000a52c783b */ /* 0x000f620000004200 */
[--C-:B------:R-:W-:Y:S01]  /*ddc0*/  FFMA.FTZ R99, R19, UR8, -R77.reuse ;  /* 0x0000000813637c23 */ /* 0x100fe2000801084d */
[--C-:B------:R-:W-:Y:S01]  /*ddd0*/  FFMA.FTZ R98, R16, UR8, -R77.reuse ;  /* 0x0000000810627c23 */ /* 0x100fe2000801084d */
[----:B------:R-:W-:Y:S01]  /*dde0*/  MUFU.EX2 R120, R120 ;  /* 0x0000007800787308 */ /* 0x000fe20000000800 */
[----:B--2---:R-:W-:Y:S01]  /*ddf0*/  F2FP.F16.F32.PACK_AB R12, R121, R122 ;  /* 0x0000007a790c723e */ /* 0x004fe200000000ff */
[--C-:B------:R-:W-:Y:S01]  /*de00*/  FFMA.FTZ R91, R17, UR8, -R77.reuse ;  /* 0x00000008115b7c23 */ /* 0x100fe2000801084d */
[----:B------:R-:W-:Y:S01]  /*de10*/  FFMA.FTZ R82, R18, UR8, -R77 ;  /* 0x0000000812527c23 */ /* 0x000fe2000801084d */
[----:B------:R-:W2:Y:S01]  /*de20*/  MUFU.EX2 R119, R119 ;  /* 0x0000007700777308 */ /* 0x000ea20000000800 */
[--C-:B------:R-:W-:Y:S01]  /*de30*/  FFMA.FTZ R80, R38, UR8, -R43.reuse ;  /* 0x0000000826507c23 */ /* 0x100fe2000801082b */
[--C-:B------:R-:W-:Y:S01]  /*de40*/  FFMA.FTZ R79, R37, UR8, -R43.reuse ;  /* 0x00000008254f7c23 */ /* 0x100fe2000801082b */
[--C-:B------:R-:W-:Y:S01]  /*de50*/  FFMA.FTZ R86, R36, UR8, -R43.reuse ;  /* 0x0000000824567c23 */ /* 0x100fe2000801082b */
[----:B------:R-:W-:Y:S01]  /*de60*/  MUFU.EX2 R113, R113 ;  /* 0x0000007100717308 */ /* 0x000fe20000000800 */
[----:B------:R-:W5:Y:S01]  /*de70*/  LDSM.16.MT88.4 R36, [R166+0x5800] ;  /* 0x00580000a624783b */ /* 0x000f620000004200 */
[----:B----4-:R-:W-:Y:S01]  /*de80*/  F2FP.F16.F32.PACK_AB R14, R108, R114 ;  /* 0x000000726c0e723e */ /* 0x010fe200000000ff */
[----:B------:R-:W-:Y:S01]  /*de90*/  FFMA.FTZ R78, R31, UR8, -R43 ;  /* 0x000000081f4e7c23 */ /* 0x000fe2000801082b */
[----:B------:R-:W4:Y:S01]  /*dea0*/  MUFU.EX2 R106, R106 ;  /* 0x0000006a006a7308 */ /* 0x000f220000000800 */
[--C-:B------:R-:W-:Y:S01]  /*deb0*/  FFMA.FTZ R84, R28, UR8, -R77.reuse ;  /* 0x000000081c547c23 */ /* 0x100fe2000801084d */
[--C-:B------:R-:W-:Y:S01]  /*dec0*/  FFMA.FTZ R95, R29, UR8, -R77.reuse ;  /* 0x000000081d5f7c23 */ /* 0x100fe2000801084d */
[--C-:B------:R-:W-:Y:S01]  /*ded0*/  FFMA.FTZ R94, R103, UR8, -R77.reuse ;  /* 0x00000008675e7c23 */ /* 0x100fe2000801084d */
[----:B------:R-:W-:Y:S01]  /*dee0*/  MUFU.EX2 R107, R107 ;  /* 0x0000006b006b7308 */ /* 0x000fe20000000800 */
[----:B------:R-:W-:Y:S01]  /*def0*/  FFMA.FTZ R93, R200, UR8, -R77 ;  /* 0x00000008c85d7c23 */ /* 0x000fe2000801084d */
[----:B--2---:R-:W-:Y:S01]  /*df00*/  F2FP.F16.F32.PACK_AB R13, R119, R120 ;  /* 0x00000078770d723e */ /* 0x004fe200000000ff */
[--C-:B------:R-:W-:Y:S01]  /*df10*/  FFMA.FTZ R85, R30, UR8, -R43.reuse ;  /* 0x000000081e557c23 */ /* 0x100fe2000801082b */
[----:B------:R-:W2:Y:S01]  /*df20*/  MUFU.EX2 R100, R100 ;  /* 0x0000006400647308 */ /* 0x000ea20000000800 */
[----:B------:R-:W5:Y:S01]  /*df30*/  LDSM.16.MT88.4 R28, [R165+0x800] ;  /* 0x00080000a51c783b */ /* 0x000f620000004200 */
[--C-:B------:R-:W-:Y:S01]  /*df40*/  FFMA.FTZ R112, R112, UR8, -R43.reuse ;  /* 0x0000000870707c23 */ /* 0x100fe2000801082b */
[----:B------:R-:W-:Y:S01]  /*df50*/  FFMA.FTZ R103, R201, UR8, -R43 ;  /* 0x00000008c9677c23 */ /* 0x000fe2000801082b */
[----:B------:R-:W-:Y:S01]  /*df60*/  MUFU.EX2 R92, R92 ;  /* 0x0000005c005c7308 */ /* 0x000fe20000000800 */
[--C-:B------:R-:W-:Y:S01]  /*df70*/  FFMA.FTZ R111, R111, UR8, -R77.reuse ;  /* 0x000000086f6f7c23 */ /* 0x100fe2000801084d */
        /* <DEDUP_REMOVED lines=8> */
[----:B------:R-:W-:Y:S01]  /*e000*/  FFMA.FTZ R133, R133, UR8, -R43 ;  /* 0x0000000885857c23 */ /* 0x000fe2000801082b */
[----:B------:R-:W-:Y:S01]  /*e010*/  FFMA.FTZ R138, R138, UR8, -R77 ;  /* 0x000000088a8a7c23 */ /* 0x000fe2000801084d */
[----:B------:R-:W1:Y:S01]  /*e020*/  MUFU.EX2 R98, R98 ;  /* 0x0000006200627308 */ /* 0x000e620000000800 */
[--C-:B------:R-:W-:Y:S01]  /*e030*/  FFMA.FTZ R141, R141, UR8, -R43.reuse ;  /* 0x000000088d8d7c23 */ /* 0x100fe2000801082b */
[--C-:B------:R-:W-:Y:S01]  /*e040*/  FFMA.FTZ R140, R140, UR8, -R43.reuse ;  /* 0x000000088c8c7c23 */ /* 0x100fe2000801082b */
[--C-:B------:R-:W-:Y:S01]  /*e050*/  FFMA.FTZ R139, R139, UR8, -R43.reuse ;  /* 0x000000088b8b7c23 */ /* 0x100fe2000801082b */
[----:B------:R-:W-:Y:S01]  /*e060*/  MUFU.EX2 R91, R91 ;  /* 0x0000005b005b7308 */ /* 0x000fe20000000800 */
[C---:B------:R-:W-:Y:S01]  /*e070*/  HMMA.16816.F32 R20, R12.reuse, R22, RZ ;  /* 0x000000160c14723c */ /* 0x040fe200000018ff */
[----:B------:R-:W-:Y:S01]  /*e080*/  FFMA.FTZ R144, R144, UR8, -R43 ;  /* 0x0000000890907c23 */ /* 0x000fe2000801082b */
[--C-:B------:R-:W-:Y:S01]  /*e090*/  FFMA.FTZ R142, R142, UR8, -R77.reuse ;  /* 0x000000088e8e7c23 */ /* 0x100fe2000801084d */
[----:B------:R-:W4:Y:S01]  /*e0a0*/  MUFU.EX2 R82, R82 ;  /* 0x0000005200527308 */ /* 0x000f220000000800 */
[----:B------:R-:W-:Y:S01]  /*e0b0*/  FFMA.FTZ R147, R147, UR8, -R77 ;  /* 0x0000000893937c23 */ /* 0x000fe2000801084d */
[--C-:B------:R-:W-:Y:S01]  /*e0c0*/  FFMA.FTZ R161, R161, UR8, -R43.reuse ;  /* 0x00000008a1a17c23 */ /* 0x100fe2000801082b */
[--C-:B------:R-:W-:Y:S01]  /*e0d0*/  FFMA.FTZ R143, R143, UR8, -R43.reuse ;  /* 0x000000088f8f7c23 */ /* 0x100fe2000801082b */
[----:B------:R-:W-:Y:S01]  /*e0e0*/  MUFU.EX2 R80, R80 ;  /* 0x0000005000507308 */ /* 0x000fe20000000800 */
[C---:B---3--:R-:W-:Y:S01]  /*e0f0*/  HMMA.16816.F32 R16, R12.reuse, R4, RZ ;  /* 0x000000040c10723c */ /* 0x048fe200000018ff */
[----:B--2---:R-:W-:Y:S01]  /*e100*/  F2FP.F16.F32.PACK_AB R4, R100, R107 ;  /* 0x0000006b6404723e */ /* 0x004fe200000000ff */
[--C-:B------:R-:W-:Y:S01]  /*e110*/  FFMA.FTZ R199, R199, UR8, -R43.reuse ;  /* 0x00000008c7c77c23 */ /* 0x100fe2000801082b */
[----:B-1----:R-:W-:Y:S01]  /*e120*/  F2FP.F16.F32.PACK_AB R5, R98, R99 ;  /* 0x000000636205723e */ /* 0x002fe200000000ff */
[----:B------:R-:W-:Y:S01]  /*e130*/  MUFU.EX2 R79, R79 ;  /* 0x0000004f004f7308 */ /* 0x000fe20000000800 */
[--C-:B------:R-:W-:Y:S01]  /*e140*/  FFMA.FTZ R195, R195, UR8, -R43.reuse ;  /* 0x00000008c3c37c23 */ /* 0x100fe2000801082b */
[--C-:B------:R-:W-:Y:S01]  /*e150*/  FFMA.FTZ R131, R131, UR8, -R43.reuse ;  /* 0x0000000883837c23 */ /* 0x100fe2000801082b */
[----:B------:R-:W-:Y:S01]  /*e160*/  FFMA.FTZ R127, R127, UR8, -R43 ;  /* 0x000000087f7f7c23 */ /* 0x000fe2000801082b */
[----:B------:R-:W-:Y:S01]  /*e170*/  HMMA.16816.F32 R12, R12, R6, RZ ;  /* 0x000000060c0c723c */ /* 0x000fe200000018ff */
[----:B------:R-:W-:Y:S01]  /*e180*/  F2FP.F16.F32.PACK_AB R6, R83, R92 ;  /* 0x0000005c5306723e */ /* 0x000fe200000000ff */
[----:B------:R-:W-:Y:S01]  /*e190*/  MUFU.EX2 R78, R78 ;  /* 0x0000004e004e7308 */ /* 0x000fe20000000800 */
[----:B----4-:R-:W-:Y:S01]  /*e1a0*/  F2FP.F16.F32.PACK_AB R7, R82, R91 ;  /* 0x0000005b5207723e */ /* 0x010fe200000000ff */
[----:B------:R-:W-:Y:S01]  /*e1b0*/  FADD.FTZ R119, R120, R119 ;  /* 0x0000007778777221 */ /* 0x000fe20000010000 */
[----:B------:R-:W-:Y:S01]  /*e1c0*/  FADD.FTZ R121, R122, R121 ;  /* 0x000000797a797221 */ /* 0x000fe20000010000 */
[----:B------:R-:W-:Y:S01]  /*e1d0*/  MUFU.EX2 R86, R86 ;  /* 0x0000005600567308 */ /* 0x000fe20000000800 */
[----:B------:R-:W-:Y:S01]  /*e1e0*/  FFMA.FTZ R118, R118, UR8, -R43 ;  /* 0x0000000876767c23 */ /* 0x000fe2000801082b */
[----:B------:R-:W-:Y:S01]  /*e1f0*/  FADD.FTZ R119, R113, R119 ;  /* 0x0000007771777221 */ /* 0x000fe20000010000 */
[----:B------:R-:W-:Y:S01]  /*e200*/  FFMA.FTZ R113, R109, UR8, -R43 ;  /* 0x000000086d717c23 */ /* 0x000fe2000801082b */
        /* <DEDUP_REMOVED lines=14> */
[----:B------:R-:W-:Y:S01]  /*e2f0*/  FFMA.FTZ R62, R62, UR8, -R77 ;  /* 0x000000083e3e7c23 */ /* 0x000fe2000801084d */
[----:B------:R-:W-:Y:S01]  /*e300*/  FADD.FTZ R107, R100, R107 ;  /* 0x0000006b646b7221 */ /* 0x000fe20000010000 */
[C---:B-----5:R-:W-:Y:S01]  /*e310*/  HMMA.16816.F32 R16, R4.reuse, R44, R16 ;  /* 0x0000002c0410723c */ /* 0x060fe20000001810 */
[----:B------:R-:W-:Y:S01]  /*e320*/  FFMA.FTZ R44, R102, UR8, -R43 ;  /* 0x00000008662c7c23 */ /* 0x000fe2000801082b */
[----:B------:R-:W-:Y:S01]  /*e330*/  MUFU.EX2 R85, R85 ;  /* 0x0000005500557308 */ /* 0x000fe20000000800 */
[----:B-1----:R-:W-:Y:S01]  /*e340*/  F2FP.F16.F32.PACK_AB R45, R95, R84 ;  /* 0x000000545f2d723e */ /* 0x002fe200000000ff */
[----:B------:R-:W-:Y:S01]  /*e350*/  FFMA.FTZ R100, R96, UR8, -R77 ;  /* 0x0000000860647c23 */ /* 0x000fe2000801084d */
[----:B------:R-:W-:Y:S01]  /*e360*/  FADD.FTZ R92, R92, R107 ;  /* 0x0000006b5c5c7221 */ /* 0x000fe20000010000 */
[----:B------:R1:W-:Y:S01]  /*e370*/  MUFU.EX2 R102, R112 ;  /* 0x0000007000667308 */ /* 0x0003e20000000800 */
[----:B------:R-:W-:Y:S01]  /*e380*/  FADD.FTZ R91, R91, R99 ;  /* 0x000000635b5b7221 */ /* 0x000fe20000010000 */
[----:B------:R-:W-:Y:S01]  /*e390*/  HMMA.16816.F32 R12, R4, R46, R12 ;  /* 0x0000002e040c723c */ /* 0x000fe2000000180c */
[----:B------:R-:W-:Y:S01]  /*e3a0*/  F2FP.F16.F32.PACK_AB R46, R86, R78 ;  /* 0x0000004e562e723e */ /* 0x000fe200000000ff */
[----:B------:R-:W4:Y:S01]  /*e3b0*/  MUFU.EX2 R103, R103 ;  /* 0x0000006700677308 */ /* 0x000f220000000800 */
[----:B---3--:R-:W-:Y:S01]  /*e3c0*/  F2FP.F16.F32.PACK_AB R47, R93, R94 ;  /* 0x0000005e5d2f723e */ /* 0x008fe200000000ff */
[----:B------:R-:W3:Y:S01]  /*e3d0*/  LDSM.16.MT88.4 R4, [R165+0xc00] ;  /* 0x000c0000a504783b */ /* 0x000ee20000004200 */
[----:B------:R-:W-:Y:S01]  /*e3e0*/  FADD.FTZ R92, R83, R92 ;  /* 0x0000005c535c7221 */ /* 0x000fe20000010000 */
[----:B------:R-:W-:Y:S01]  /*e3f0*/  MUFU.EX2 R111, R111 ;  /* 0x0000006f006f7308 */ /* 0x000fe20000000800 */
[----:B------:R-:W-:Y:S01]  /*e400*/  FADD.FTZ R91, R82, R91 ;  /* 0x0000005b525b7221 */ /* 0x000fe20000010000 */
[----:B------:R-:W-:Y:S01]  /*e410*/  FFMA.FTZ R83, R81, UR8, -R77 ;  /* 0x0000000851537c23 */ /* 0x000fe2000801084d */
[----:B------:R-:W-:Y:S01]  /*e420*/  FADD.FTZ R92, R80, R92 ;  /* 0x0000005c505c7221 */ /* 0x000fe20000010000 */
[----:B------:R-:W-:Y:S01]  /*e430*/  MUFU.EX2 R110, R110 ;  /* 0x0000006e006e7308 */ /* 0x000fe20000000800 */
[----:B------:R-:W-:Y:S01]  /*e440*/  FADD.FTZ R91, R84, R91 ;  /* 0x0000005b545b7221 */ /* 0x000fe20000010000 */
[--C-:B-1----:R-:W-:Y:S01]  /*e450*/  FFMA.FTZ R112, R101, UR8, -R77.reuse ;  /* 0x0000000865707c23 */ /* 0x102fe2000801084d */
[----:B------:R-:W-:Y:S01]  /*e460*/  FFMA.FTZ R61, R61, UR8, -R77 ;  /* 0x000000083d3d7c23 */ /* 0x000fe2000801084d */
[----:B------:R1:W-:Y:S01]  /*e470*/  MUFU.EX2 R101, R44 ;  /* 0x0000002c00657308 */ /* 0x0003e20000000800 */
[----:B------:R-:W-:Y:S01]  /*e480*/  FADD.FTZ R91, R95, R91 ;  /* 0x0000005b5f5b7221 */ /* 0x000fe20000010000 */
[--C-:B------:R-:W-:Y:S01]  /*e490*/  FFMA.FTZ R72, R72, UR8, -R43.reuse ;  /* 0x0000000848487c23 */ /* 0x100fe2000801082b */
[----:B------:R-:W-:Y:S01]  /*e4a0*/  FFMA.FTZ R66, R66, UR8, -R43 ;  /* 0x0000000842427c23 */ /* 0x000fe2000801082b */
[----:B------:R-:W5:Y:S01]  /*e4b0*/  MUFU.EX2 R112, R112 ;  /* 0x0000007000707308 */ /* 0x000f620000000800 */
[----:B------:R-:W-:Y:S01]  /*e4c0*/  FADD.FTZ R94, R94, R91 ;  /* 0x0000005b5e5e7221 */ /* 0x000fe20000010000 */
[----:B------:R-:W-:Y:S01]  /*e4d0*/  FFMA.FTZ R49, R49, UR8, -R77 ;  /* 0x0000000831317c23 */ /* 0x000fe2000801084d */
[----:B------:R-:W-:Y:S01]  /*e4e0*/  LOP3.LUT P6, RZ, R3, 0x1, RZ, 0xc0, !PT ;  /* 0x0000000103ff7812 */ /* 0x000fe200078cc0ff */
[----:B------:R-:W2:Y:S01]  /*e4f0*/  MUFU.EX2 R117, R117 ;  /* 0x0000007500757308 */ /* 0x000ea20000000800 */
[----:B------:R-:W-:-:S03]  /*e500*/  FADD.FTZ R94, R93, R94 ;  /* 0x0000005e5d5e7221 */ /* 0x000fc60000010000 */
[----:B------:R-:W-:Y:S01]  /*e510*/  MUFU.EX2 R129, R129 ;  /* 0x0000008100817308 */ /* 0x000fe20000000800 */
[----:B-1----:R-:W-:-:S03]  /*e520*/  F2FP.F16.F32.PACK_AB R44, R79, R80 ;  /* 0x000000504f2c723e */ /* 0x002fc600000000ff */
[----:B------:R-:W1:Y:S04]  /*e530*/  MUFU.EX2 R134, R134 ;  /* 0x0000008600867308 */ /* 0x000e680000000800 */
[----:B------:R-:W-:Y:S01]  /*e540*/  MUFU.EX2 R133, R133 ;  /* 0x0000008500857308 */ /* 0x000fe20000000800 */
[----:B------:R-:W-:Y:S01]  /*e550*/  HMMA.16816.F32 R24, R44, R36, R24 ;  /* 0x000000242c18723c */ /* 0x000fe20000001818 */
[----:B----4-:R-:W-:Y:S02]  /*e560*/  F2FP.F16.F32.PACK_AB R36, R103, R85 ;  /* 0x000000556724723e */ /* 0x010fe400000000ff */
[----:B-----5:R-:W-:Y:S01]  /*e570*/  F2FP.F16.F32.PACK_AB R37, R111, R112 ;  /* 0x000000706f25723e */ /* 0x020fe200000000ff */
[----:B------:R-:W-:Y:S01]  /*e580*/  MUFU.EX2 R138, R138 ;  /* 0x0000008a008a7308 */ /* 0x000fe20000000800 */
[----:B------:R-:W-:-:S03]  /*e590*/  FADD.FTZ R112, R112, R94 ;  /* 0x0000005e70707221 */ /* 0x000fc60000010000 */
[C---:B------:R-:W-:Y:S01]  /*e5a0*/  HMMA.16816.F32 R20, R44.reuse, R38, R20 ;  /* 0x000000262c14723c */ /* 0x040fe20000001814 */
[----:B------:R-:W-:Y:S01]  /*e5b0*/  F2FP.F16.F32.PACK_AB R38, R101, R102 ;  /* 0x000000666526723e */ /* 0x000fe200000000ff */
[----:B------:R-:W-:Y:S01]  /*e5c0*/  MUFU.EX2 R141, R141 ;  /* 0x0000008d008d7308 */ /* 0x000fe20000000800 */
[----:B--2---:R-:W-:Y:S01]  /*e5d0*/  F2FP.F16.F32.PACK_AB R39, R117, R110 ;  /* 0x0000006e7527723e */ /* 0x004fe200000000ff */
[----:B------:R-:W-:Y:S02]  /*e5e0*/  FADD.FTZ R112, R111, R112 ;  /* 0x000000706f707221 */ /* 0x000fe40000010000 */
[----:B------:R-:W-:Y:S02]  /*e5f0*/  MUFU.EX2 R140, R140 ;  /* 0x0000008c008c7308 */ /* 0x000fe40000000800 */
[----:B------:R-:W-:Y:S01]  /*e600*/  HMMA.16816.F32 R16, R44, R28, R16 ;  /* 0x0000001c2c10723c */ /* 0x000fe20000001810 */
[----:B------:R-:W-:Y:S01]  /*e610*/  FADD.FTZ R112, R110, R112 ;  /* 0x000000706e707221 */ /* 0x000fe20000010000 */
[----:B------:R-:W-:Y:S03]  /*e620*/  MUFU.EX2 R139, R139 ;  /* 0x0000008b008b7308 */ /* 0x000fe60000000800 */
[----:B------:R-:W-:Y:S01]  /*e630*/  FADD.FTZ R112, R117, R112 ;  /* 0x0000007075707221 */ /* 0x000fe20000010000 */
[----:B------:R-:W-:Y:S02]  /*e640*/  MUFU.EX2 R144, R144 ;  /* 0x0000009000907308 */ /* 0x000fe40000000800 */
[----:B------:R-:W-:Y:S01]  /*e650*/  HMMA.16816.F32 R24, R36, R8, R24 ;  /* 0x000000082418723c */ /* 0x000fe20000001818 */
[----:B------:R-:W-:Y:S01]  /*e660*/  FFMA.FTZ R8, R137, UR8, -R43 ;  /* 0x0000000889087c23 */ /* 0x000fe2000801082b */
[--C-:B------:R-:W-:Y:S01]  /*e670*/  FFMA.FTZ R137, R132, UR8, -R77.reuse ;  /* 0x0000000884897c23 */ /* 0x100fe2000801084d */
[----:B------:R-:W-:Y:S04]  /*e680*/  MUFU.EX2 R142, R142 ;  /* 0x0000008e008e7308 */ /* 0x000fe80000000800 */
[----:B------:R2:W4:Y:S01]  /*e690*/  MUFU.EX2 R132, R8 ;  /* 0x0000000800847308 */ /* 0x0005220000000800 */
        /* <DEDUP_REMOVED lines=11> */
[C---:B---3--:R-:W-:Y:S03]  /*e750*/  HMMA.16816.F32 R16, R36.reuse, R4, R16 ;  /* 0x000000042410723c */ /* 0x048fe60000001810 */
[----:B------:R2:W3:Y:S04]  /*e760*/  MUFU.EX2 R136, R8 ;  /* 0x0000000800887308 */ /* 0x0004e80000000800 */
[----:B------:R-:W3:Y:S01]  /*e770*/  MUFU.EX2 R135, R135 ;  /* 0x0000008700877308 */ /* 0x000ee20000000800 */
[----:B------:R-:W-:Y:S01]  /*e780*/  HMMA.16816.F32 R28, R36, R6, R28 ;  /* 0x00000006241c723c */ /* 0x000fe2000000181c */
[----:B------:R-:W-:Y:S01]  /*e790*/  LDSM.16.MT88.4 R4, [R166+0x6400] ;  /* 0x00640000a604783b */ /* 0x000fe20000004200 */
[----:B-1----:R-:W-:Y:S01]  /*e7a0*/  F2FP.F16.F32.PACK_AB R36, R134, R129 ;  /* 0x000000818624723e */ /* 0x002fe200000000ff */
[----:B------:R-:W-:Y:S01]  /*e7b0*/  MUFU.EX2 R143, R143 ;  /* 0x0000008f008f7308 */ /* 0x000fe20000000800 */
[----:B----4-:R-:W-:-:S03]  /*e7c0*/  F2FP.F16.F32.PACK_AB R38, R132, R133 ;  /* 0x000000858426723e */ /* 0x010fc600000000ff */
[----:B------:R-:W-:Y:S01]  /*e7d0*/  MUFU.EX2 R98, R100 ;  /* 0x0000006400627308 */ /* 0x000fe20000000800 */
[----:B--2---:R-:W1:Y:S01]  /*e7e0*/  LDSM.16.MT88.4 R8, [R165+0x1000] ;  /* 0x00100000a508783b */ /* 0x004e620000004200 */
[----:B---3--:R-:W-:Y:S01]  /*e7f0*/  F2FP.F16.F32.PACK_AB R37, R136, R137 ;  /* 0x000000898825723e */ /* 0x008fe200000000ff */
[----:B------:R-:W-:Y:S01]  /*e800*/  FADD.FTZ R137, R137, R112 ;  /* 0x0000007089897221 */ /* 0x000fe20000010000 */
[----:B------:R-:W-:Y:S01]  /*e810*/  MUFU.EX2 R62, R62 ;  /* 0x0000003e003e7308 */ /* 0x000fe20000000800 */
[----:B------:R-:W-:Y:S02]  /*e820*/  F2FP.F16.F32.PACK_AB R39, R138, R135 ;  /* 0x000000878a27723e */ /* 0x000fe400000000ff */
[----:B------:R-:W-:-:S04]  /*e830*/  FADD.FTZ R137, R136, R137 ;  /* 0x0000008988897221 */ /* 0x000fc80000010000 */
[----:B------:R-:W-:Y:S01]  /*e840*/  FADD.FTZ R137, R135, R137 ;  /* 0x0000008987897221 */ /* 0x000fe20000010000 */
[----:B-----5:R-:W-:Y:S03]  /*e850*/  HMMA.16816.F32 R24, R36, R12, R24 ;  /* 0x0000000c2418723c */ /* 0x020fe60000001818 */
[----:B------:R-:W-:-:S04]  /*e860*/  FADD.FTZ R138, R138, R137 ;  /* 0x000000898a8a7221 */ /* 0x000fc80000010000 */
[----:B------:R-:W-:Y:S01]  /*e870*/  FADD.FTZ R138, R142, R138 ;  /* 0x0000008a8e8a7221 */ /* 0x000fe20000010000 */
[----:B------:R-:W-:Y:S01]  /*e880*/  HMMA.16816.F32 R20, R36, R14, R20 ;  /* 0x0000000e2414723c */ /* 0x000fe20000001814 */
[----:B------:R-:W2:Y:S02]  /*e890*/  LDSM.16.MT88.4 R12, [R165+0x1400] ;  /* 0x00140000a50c783b */ /* 0x000ea40000004200 */
[----:B------:R-:W-:-:S04]  /*e8a0*/  FADD.FTZ R138, R147, R138 ;  /* 0x0000008a938a7221 */ /* 0x000fc80000010000 */
[----:B------:R-:W-:-:S04]  /*e8b0*/  FADD.FTZ R138, R146, R138 ;  /* 0x0000008a928a7221 */ /* 0x000fc80000010000 */
[----:B------:R-:W-:Y:S01]  /*e8c0*/  FADD.FTZ R138, R145, R138 ;  /* 0x0000008a918a7221 */ /* 0x000fe20000010000 */
[C---:B-1----:R-:W-:Y:S01]  /*e8d0*/  HMMA.16816.F32 R44, R36.reuse, R8, R16 ;  /* 0x00000008242c723c */ /* 0x042fe20000001810 */
[----:B------:R-:W1:Y:S01]  /*e8e0*/  LDSM.16.MT88.4 R16, [R166+0x6800] ;  /* 0x00680000a610783b */ /* 0x000e620000004200 */
[--C-:B------:R-:W-:Y:S01]  /*e8f0*/  FFMA.FTZ R8, R152, UR8, -R43.reuse ;  /* 0x0000000898087c23 */ /* 0x100fe2000801082b */
[----:B------:R-:W-:Y:S01]  /*e900*/  FFMA.FTZ R9, R151, UR8, -R43 ;  /* 0x0000000897097c23 */ /* 0x000fe2000801082b */
[----:B------:R3:W4:Y:S04]  /*e910*/  MUFU.EX2 R152, R161 ;  /* 0x000000a100987308 */ /* 0x0007280000000800 */
[----:B------:R5:W-:Y:S01]  /*e920*/  MUFU.EX2 R151, R8 ;  /* 0x0000000800977308 */ /* 0x000be20000000800 */
[----:B------:R-:W-:Y:S01]  /*e930*/  HMMA.16816.F32 R28, R36, R10, R28 ;  /* 0x0000000a241c723c */ /* 0x000fe2000000181c */
[----:B------:R-:W-:-:S02]  /*e940*/  F2FP.F16.F32.PACK_AB R36, R140, R141 ;  /* 0x0000008d8c24723e */ /* 0x000fc400000000ff */
[----:B------:R-:W-:Y:S02]  /*e950*/  F2FP.F16.F32.PACK_AB R38, R144, R139 ;  /* 0x0000008b9026723e */ /* 0x000fe400000000ff */
[----:B------:R-:W-:Y:S02]  /*e960*/  F2FP.F16.F32.PACK_AB R37, R147, R142 ;  /* 0x0000008e9325723e */ /* 0x000fe400000000ff */
[----:B------:R-:W-:Y:S01]  /*e970*/  F2FP.F16.F32.PACK_AB R39, R145, R146 ;  /* 0x000000929127723e */ /* 0x000fe200000000ff */
[--C-:B---3--:R-:W-:Y:S01]  /*e980*/  FFMA.FTZ R161, R156, UR8, -R77.reuse ;  /* 0x000000089ca17c23 */ /* 0x108fe2000801084d */
[----:B-----5:R-:W-:-:S05]  /*e990*/  FFMA.FTZ R8, R150, UR8, -R77 ;  /* 0x0000000896087c23 */ /* 0x020fca000801084d */
[C---:B------:R-:W-:Y:S01]  /*e9a0*/  HMMA.16816.F32 R24, R36.reuse, R4, R24 ;  /* 0x000000042418723c */ /* 0x040fe20000001818 */
[----:B------:R3:W5:Y:S04]  /*e9b0*/  MUFU.EX2 R150, R9 ;  /* 0x0000000900967308 */ /* 0x0007680000000800 */
[----:B------:R-:W-:Y:S03]  /*e9c0*/  MUFU.EX2 R161, R161 ;  /* 0x000000a100a17308 */ /* 0x000fe60000000800 */
[----:B--2---:R-:W-:Y:S01]  /*e9d0*/  HMMA.16816.F32 R44, R36, R12, R44 ;  /* 0x0000000c242c723c */ /* 0x004fe2000000182c */
[----:B----4-:R-:W-:Y:S01]  /*e9e0*/  F2FP.F16.F32.PACK_AB R12, R152, R143 ;  /* 0x0000008f980c723e */ /* 0x010fe200000000ff */
[----:B---3--:R-:W-:-:S06]  /*e9f0*/  FFMA.FTZ R9, R158, UR8, -R77 ;  /* 0x000000089e097c23 */ /* 0x008fcc000801084d */
[----:B------:R-:W-:Y:S01]  /*ea00*/  HMMA.16816.F32 R28, R36, R14, R28 ;  /* 0x0000000e241c723c */ /* 0x000fe2000000181c */
[----:B------:R2:W-:Y:S01]  /*ea10*/  MUFU.EX2 R158, R8 ;  /* 0x00000008009e7308 */ /* 0x0005e20000000800 */
[----:B-----5:R-:W-:-:S06]  /*ea20*/  F2FP.F16.F32.PACK_AB R14, R150, R151 ;  /* 0x00000097960e723e */ /* 0x020fcc00000000ff */
[----:B------:R-:W-:Y:S01]  /*ea30*/  HMMA.16816.F32 R20, R36, R6, R20 ;  /* 0x000000062414723c */ /* 0x000fe20000001814 */
[----:B------:R-:W-:Y:S01]  /*ea40*/  LDSM.16.MT88.4 R4, [R166+0x6c00] ;  /* 0x006c0000a604783b */ /* 0x000fe20000004200 */
[----:B------:R-:W-:Y:S01]  /*ea50*/  FFMA.FTZ R36, R190, UR8, -R43 ;  /* 0x00000008be247c23 */ /* 0x000fe2000801082b */
[--C-:B------:R-:W-:Y:S01]  /*ea60*/  FFMA.FTZ R38, R183, UR8, -R77.reuse ;  /* 0x00000008b7267c23 */ /* 0x100fe2000801084d */
[----:B------:R3:W-:Y:S01]  /*ea70*/  MUFU.EX2 R190, R199 ;  /* 0x000000c700be7308 */ /* 0x0007e20000000800 */
[--C-:B------:R-:W-:Y:S01]  /*ea80*/  FFMA.FTZ R37, R163, UR8, -R77.reuse ;  /* 0x00000008a3257c23 */ /* 0x100fe2000801084d */
[--C-:B--2---:R-:W-:Y:S02]  /*ea90*/  FFMA.FTZ R8, R157, UR8, -R77.reuse ;  /* 0x000000089d087c23 */ /* 0x104fe4000801084d */
        /* <DEDUP_REMOVED lines=24> */
[----:B------:R2:W-:Y:S01]  /*ec20*/  MUFU.EX2 R191, R195 ;  /* 0x000000c300bf7308 */ /* 0x0005e20000000800 */
[----:B-1----:R-:W-:-:S03]  /*ec30*/  FFMA.FTZ R17, R198, UR8, -R77 ;  /* 0x00000008c6117c23 */ /* 0x002fc6000801084d */
[----:B------:R1:W-:Y:S01]  /*ec40*/  MUFU.EX2 R198, R16 ;  /* 0x0000001000c67308 */ /* 0x0003e20000000800 */
[----:B------:R-:W-:Y:S01]  /*ec50*/  HMMA.16816.F32 R28, R12, R10, R28 ;  /* 0x0000000a0c1c723c */ /* 0x000fe2000000181c */
[----:B---3--:R-:W-:Y:S02]  /*ec60*/  F2FP.F16.F32.PACK_AB R12, R194, R190 ;  /* 0x000000bec20c723e */ /* 0x008fe400000000ff */
[----:B----4-:R-:W-:Y:S01]  /*ec70*/  F2FP.F16.F32.PACK_AB R14, R192, R193 ;  /* 0x000000c1c00e723e */ /* 0x010fe200000000ff */
[----:B------:R-:W-:Y:S04]  /*ec80*/  MUFU.EX2 R189, R9 ;  /* 0x0000000900bd7308 */ /* 0x000fe80000000800 */
[----:B------:R3:W-:Y:S01]  /*ec90*/  MUFU.EX2 R188, R8 ;  /* 0x0000000800bc7308 */ /* 0x0007e20000000800 */
[--C-:B--2---:R-:W-:Y:S01]  /*eca0*/  FFMA.FTZ R195, R153, UR8, -R77.reuse ;  /* 0x0000000899c37c23 */ /* 0x104fe2000801084d */
[----:B-1----:R-:W-:-:S02]  /*ecb0*/  FFMA.FTZ R16, R197, UR8, -R77 ;  /* 0x00000008c5107c23 */ /* 0x002fc4000801084d */
[----:B------:R-:W1:Y:S04]  /*ecc0*/  MUFU.EX2 R197, R17 ;  /* 0x0000001100c57308 */ /* 0x000e680000000800 */
        /* <DEDUP_REMOVED lines=41> */
[----:B---3--:R-:W-:-:S03]  /*ef60*/  F2FP.F16.F32.PACK_AB R16, R189, R191 ;  /* 0x000000bfbd10723e */ /* 0x008fc600000000ff */
[----:B------:R-:W-:Y:S01]  /*ef70*/  FADD.FTZ R183, R163, R183 ;  /* 0x000000b7a3b77221 */ /* 0x000fe20000010000 */
[----:B-----5:R-:W2:Y:S03]  /*ef80*/  LDSM.16.MT88.4 R12, [R165+0x2400] ;  /* 0x00240000a50c783b */ /* 0x020ea60000004200 */
[----:B------:R-:W-:Y:S01]  /*ef90*/  FADD.FTZ R183, R184, R183 ;  /* 0x000000b7b8b77221 */ /* 0x000fe20000010000 */
[----:B------:R-:W-:Y:S01]  /*efa0*/  IMAD.MOV.U32 R184, RZ, RZ, -0x1 ;  /* 0xffffffffffb87424 */ /* 0x000fe200078e00ff */
[----:B------:R-:W-:Y:S01]  /*efb0*/  HMMA.16816.F32 R24, R16, R8, R24 ;  /* 0x000000081018723c */ /* 0x000fe20000001818 */
[----:B------:R-:W-:Y:S01]  /*efc0*/  F2FP.F16.F32.PACK_AB R8, R162, R186 ;  /* 0x000000baa208723e */ /* 0x000fe200000000ff */
[----:B-1----:R-:W-:Y:S01]  /*efd0*/  FADD.FTZ R183, R155, R183 ;  /* 0x000000b79bb77221 */ /* 0x002fe20000010000 */
[----:B------:R-:W-:-:S03]  /*efe0*/  F2FP.F16.F32.PACK_AB R9, R154, R155 ;  /* 0x0000009b9a09723e */ /* 0x000fc600000000ff */
[----:B------:R-:W-:Y:S02]  /*eff0*/  FADD.FTZ R154, R154, R183 ;  /* 0x000000b79a9a7221 */ /* 0x000fe40000010000 */
[----:B------:R-:W-:Y:S01]  /*f000*/  HMMA.16816.F32 R20, R16, R10, R20 ;  /* 0x0000000a1014723c */ /* 0x000fe20000001814 */
[----:B------:R-:W-:Y:S01]  /*f010*/  F2FP.F16.F32.PACK_AB R10, R159, R160 ;  /* 0x000000a09f0a723e */ /* 0x000fe200000000ff */
[----:B------:R-:W-:Y:S01]  /*f020*/  FADD.FTZ R154, R153, R154 ;  /* 0x0000009a999a7221 */ /* 0x000fe20000010000 */
[----:B------:R-:W-:-:S03]  /*f030*/  F2FP.F16.F32.PACK_AB R11, R195, R153 ;  /* 0x00000099c30b723e */ /* 0x000fc600000000ff */
[----:B------:R-:W-:Y:S02]  /*f040*/  FADD.FTZ R195, R195, R154 ;  /* 0x0000009ac3c37221 */ /* 0x000fe40000010000 */
[C---:B------:R-:W-:Y:S08]  /*f050*/  HMMA.16816.F32 R44, R16.reuse, R4, R44 ;  /* 0x00000004102c723c */ /* 0x040ff0000000182c */
[----:B------:R-:W-:Y:S01]  /*f060*/  HMMA.16816.F32 R28, R16, R6, R28 ;  /* 0x00000006101c723c */ /* 0x000fe2000000181c */
[----:B------:R-:W1:Y:S01]  /*f070*/  LDSM.16.MT88.4 R4, [R166+0x7800] ;  /* 0x00780000a604783b */ /* 0x000e620000004200 */
[----:B------:R-:W-:-:S02]  /*f080*/  FFMA.FTZ R16, R130, UR8, -R43 ;  /* 0x0000000882107c23 */ /* 0x000fc4000801082b */
        /* <DEDUP_REMOVED lines=9> */
[C---:B--2---:R-:W-:Y:S01]  /*f120*/  HMMA.16816.F32 R44, R8.reuse, R12, R44 ;  /* 0x0000000c082c723c */ /* 0x044fe2000000182c */
[----:B----4-:R-:W-:Y:S02]  /*f130*/  F2FP.F16.F32.PACK_AB R12, R36, R130 ;  /* 0x00000082240c723e */ /* 0x010fe400000000ff */
[----:B------:R2:W3:Y:S04]  /*f140*/  MUFU.EX2 R38, R16 ;  /* 0x0000001000267308 */ /* 0x0004e80000000800 */
[----:B------:R-:W4:Y:S01]  /*f150*/  MUFU.EX2 R126, R127 ;  /* 0x0000007f007e7308 */ /* 0x000f220000000800 */
[----:B------:R-:W-:Y:S01]  /*f160*/  HMMA.16816.F32 R28, R8, R14, R28 ;  /* 0x0000000e081c723c */ /* 0x000fe2000000181c */
[--C-:B------:R-:W-:Y:S01]  /*f170*/  FFMA.FTZ R9, R116, UR8, -R43.reuse ;  /* 0x0000000874097c23 */ /* 0x100fe2000801082b */
[----:B------:R-:W-:Y:S01]  /*f180*/  FFMA.FTZ R8, R115, UR8, -R43 ;  /* 0x0000000873087c23 */ /* 0x000fe2000801082b */
[----:B------:R-:W-:Y:S04]  /*f190*/  MUFU.EX2 R116, R118 ;  /* 0x0000007600747308 */ /* 0x000fe80000000800 */
[----:B------:R-:W-:Y:S01]  /*f1a0*/  MUFU.EX2 R115, R9 ;  /* 0x0000000900737308 */ /* 0x000fe20000000800 */
[--C-:B--2---:R-:W-:Y:S01]  /*f1b0*/  FFMA.FTZ R16, R124, UR8, -R77.reuse ;  /* 0x000000087c107c23 */ /* 0x104fe2000801084d */
[----:B------:R-:W-:-:S02]  /*f1c0*/  FFMA.FTZ R124, R123, UR8, -R77 ;  /* 0x000000087b7c7c23 */ /* 0x000fc4000801084d */
[----:B------:R2:W-:Y:S01]  /*f1d0*/  MUFU.EX2 R109, R8 ;  /* 0x00000008006d7308 */ /* 0x0005e20000000800 */
[C---:B---3--:R-:W-:Y:S01]  /*f1e0*/  F2FP.F16.F32.PACK_AB R13, R39.reuse, R38 ;  /* 0x00000026270d723e */ /* 0x048fe200000000ff */
[----:B------:R-:W-:Y:S01]  /*f1f0*/  FADD.FTZ R195, R38, R195 ;  /* 0x000000c326c37221 */ /* 0x000fe20000010000 */
[----:B----4-:R-:W-:Y:S01]  /*f200*/  F2FP.F16.F32.PACK_AB R14, R126, R37 ;  /* 0x000000257e0e723e */ /* 0x010fe200000000ff */
[----:B------:R3:W4:Y:S02]  /*f210*/  MUFU.EX2 R123, R16 ;  /* 0x00000010007b7308 */ /* 0x0007240000000800 */
[----:B------:R-:W-:Y:S02]  /*f220*/  FADD.FTZ R39, R39, R195 ;  /* 0x000000c327277221 */ /* 0x000fe40000010000 */
[----:B------:R-:W5:Y:S01]  /*f230*/  MUFU.EX2 R124, R124 ;  /* 0x0000007c007c7308 */ /* 0x000f620000000800 */
[----:B--2---:R-:W-:Y:S04]  /*f240*/  LDSM.16.MT88.4 R8, [R166+0x7c00] ;  /* 0x007c0000a608783b */ /* 0x004fe80000004200 */
[----:B---3--:R-:W2:Y:S01]  /*f250*/  LDSM.16.MT88.4 R16, [R165+0x2800] ;  /* 0x00280000a510783b */ /* 0x008ea20000004200 */
[----:B----4-:R-:W-:Y:S01]  /*f260*/  FADD.FTZ R39, R123, R39 ;  /* 0x000000277b277221 */ /* 0x010fe20000010000 */
[----:B-----5:R-:W-:-:S03]  /*f270*/  F2FP.F16.F32.PACK_AB R15, R124, R123 ;  /* 0x0000007b7c0f723e */ /* 0x020fc600000000ff */
[----:B------:R-:W-:-:S04]  /*f280*/  FADD.FTZ R39, R124, R39 ;  /* 0x000000277c277221 */ /* 0x000fc80000010000 */
[C---:B-1----:R-:W-:Y:S01]  /*f290*/  HMMA.16816.F32 R24, R12.reuse, R4, R24 ;  /* 0x000000040c18723c */ /* 0x042fe20000001818 */
[--C-:B------:R-:W-:Y:S01]  /*f2a0*/  FFMA.FTZ R4, R105, UR8, -R77.reuse ;  /* 0x0000000869047c23 */ /* 0x100fe2000801084d */
[--C-:B------:R-:W-:Y:S01]  /*f2b0*/  FFMA.FTZ R5, R104, UR8, -R77.reuse ;  /* 0x0000000868057c23 */ /* 0x100fe2000801084d */
[----:B------:R-:W-:Y:S04]  /*f2c0*/  MUFU.EX2 R105, R113 ;  /* 0x0000007100697308 */ /* 0x000fe80000000800 */
[----:B------:R1:W3:Y:S01]  /*f2d0*/  MUFU.EX2 R104, R4 ;  /* 0x0000000400687308 */ /* 0x0002e20000000800 */
[C---:B------:R-:W-:Y:S01]  /*f2e0*/  HMMA.16816.F32 R20, R12.reuse, R6, R20 ;  /* 0x000000060c14723c */ /* 0x040fe20000001814 */
[----:B-1----:R-:W-:Y:S01]  /*f2f0*/  FFMA.FTZ R4, R97, UR8, -R77 ;  /* 0x0000000861047c23 */ /* 0x002fe2000801084d */
[----:B---3--:R-:W-:Y:S01]  /*f300*/  FADD.FTZ R39, R104, R39 ;  /* 0x0000002768277221 */ /* 0x008fe20000010000 */
[----:B------:R-:W1:Y:S04]  /*f310*/  MUFU.EX2 R97, R5 ;  /* 0x0000000500617308 */ /* 0x000e680000000800 */
[----:B------:R3:W4:Y:S01]  /*f320*/  MUFU.EX2 R96, R4 ;  /* 0x0000000400607308 */ /* 0x0007220000000800 */
[----:B--2---:R-:W-:Y:S01]  /*f330*/  HMMA.16816.F32 R44, R12, R16, R44 ;  /* 0x000000100c2c723c */ /* 0x004fe2000000182c */
[----:B------:R-:W-:-:S02]  /*f340*/  FFMA.FTZ R16, R89, UR8, -R43 ;  /* 0x0000000859107c23 */ /* 0x000fc4000801082b */
[----:B------:R2:W-:Y:S05]  /*f350*/  MUFU.EX2 R89, R90 ;  /* 0x0000005a00597308 */ /* 0x0005ea0000000800 */
[----:B------:R-:W-:Y:S01]  /*f360*/  HMMA.16816.F32 R28, R12, R18, R28 ;  /* 0x000000120c1c723c */ /* 0x000fe2000000181c */
[----:B------:R-:W-:Y:S01]  /*f370*/  FFMA.FTZ R12, R88, UR8, -R43 ;  /* 0x00000008580c7c23 */ /* 0x000fe2000801082b */
[----:B------:R-:W-:Y:S01]  /*f380*/  F2FP.F16.F32.PACK_AB R18, R105, R109 ;  /* 0x0000006d6912723e */ /* 0x000fe200000000ff */
[----:B------:R5:W5:Y:S01]  /*f390*/  MUFU.EX2 R88, R16 ;  /* 0x0000001000587308 */ /* 0x000b620000000800 */
[C---:B-1----:R-:W-:Y:S01]  /*f3a0*/  F2FP.F16.F32.PACK_AB R17, R97.reuse, R104 ;  /* 0x000000686111723e */ /* 0x042fe200000000ff */
[----:B---3--:R-:W1:Y:S01]  /*f3b0*/  LDSM.16.MT88.4 R4, [R165+0x2c00] ;  /* 0x002c0000a504783b */ /* 0x008e620000004200 */
[----:B----4-:R-:W-:Y:S01]  /*f3c0*/  F2FP.F16.F32.PACK_AB R19, R98, R96 ;  /* 0x000000606213723e */ /* 0x010fe200000000ff */
[----:B------:R-:W-:Y:S01]  /*f3d0*/  FADD.FTZ R39, R97, R39 ;  /* 0x0000002761277221 */ /* 0x000fe20000010000 */
[----:B--2---:R-:W-:-:S02]  /*f3e0*/  FFMA.FTZ R90, R87, UR8, -R43 ;  /* 0x00000008575a7c23 */ /* 0x004fc4000801082b */
[----:B------:R2:W-:Y:S01]  /*f3f0*/  MUFU.EX2 R87, R12 ;  /* 0x0000000c00577308 */ /* 0x0005e20000000800 */
[----:B------:R-:W-:-:S03]  /*f400*/  FADD.FTZ R39, R96, R39 ;  /* 0x0000002760277221 */ /* 0x000fc60000010000 */
[----:B------:R-:W-:Y:S01]  /*f410*/  MUFU.EX2 R81, R90 ;  /* 0x0000005a00517308 */ /* 0x000fe20000000800 */
[----:B------:R-:W-:Y:S01]  /*f420*/  FADD.FTZ R39, R98, R39 ;  /* 0x0000002762277221 */ /* 0x000fe20000010000 */
[----:B-----5:R-:W-:-:S07]  /*f430*/  F2FP.F16.F32.PACK_AB R16, R115, R116 ;  /* 0x000000747310723e */ /* 0x020fce00000000ff */
[C---:B------:R-:W-:Y:S01]  /*f440*/  HMMA.16816.F32 R24, R16.reuse, R8, R24 ;  /* 0x000000081018723c */ /* 0x040fe20000001818 */
[--C-:B------:R-:W-:Y:S01]  /*f450*/  FFMA.FTZ R8, R64, UR8, -R77.reuse ;  /* 0x0000000840087c23 */ /* 0x100fe2000801084d */
[----:B------:R-:W-:Y:S01]  /*f460*/  FFMA.FTZ R9, R63, UR8, -R77 ;  /* 0x000000083f097c23 */ /* 0x000fe2000801084d */
[----:B--2---:R-:W2:Y:S01]  /*f470*/  LDSM.16.MT88.4 R12, [R166+0x8000] ;  /* 0x00800000a60c783b */ /* 0x004ea20000004200 */
[----:B------:R-:W-:Y:S04]  /*f480*/  MUFU.EX2 R64, R83 ;  /* 0x0000005300407308 */ /* 0x000fe80000000800 */
[----:B------:R3:W4:Y:S01]  /*f490*/  MUFU.EX2 R63, R8 ;  /* 0x00000008003f7308 */ /* 0x0007220000000800 */
[C---:B------:R-:W-:Y:S08]  /*f4a0*/  HMMA.16816.F32 R20, R16.reuse, R10, R20 ;  /* 0x0000000a1014723c */ /* 0x040ff00000001814 */
[----:B-1----:R-:W-:Y:S01]  /*f4b0*/  HMMA.16816.F32 R44, R16, R4, R44 ;  /* 0x00000004102c723c */ /* 0x002fe2000000182c */
[----:B---3--:R-:W-:Y:S01]  /*f4c0*/  FADD.FTZ R8, R79, R92 ;  /* 0x0000005c4f087221 */ /* 0x008fe20000010000 */
[----:B------:R-:W-:Y:S01]  /*f4d0*/  F2FP.F16.F32.PACK_AB R4, R88, R89 ;  /* 0x000000595804723e */ /* 0x000fe200000000ff */
[----:B------:R1:W3:Y:S01]  /*f4e0*/  MUFU.EX2 R79, R9 ;  /* 0x00000009004f7308 */ /* 0x0002e20000000800 */
[----:B----4-:R-:W-:Y:S01]  /*f4f0*/  F2FP.F16.F32.PACK_AB R5, R63, R64 ;  /* 0x000000403f05723e */ /* 0x010fe200000000ff */
[----:B------:R-:W-:Y:S01]  /*f500*/  FADD.FTZ R8, R78, R8 ;  /* 0x000000084e087221 */ /* 0x000fe20000010000 */
[----:B------:R-:W-:-:S02]  /*f510*/  FADD.FTZ R64, R64, R39 ;  /* 0x0000002740407221 */ /* 0x000fc40000010000 */
[----:B------:R-:W-:Y:S01]  /*f520*/  HMMA.16816.F32 R28, R16, R6, R28 ;  /* 0x00000006101c723c */ /* 0x000fe2000000181c */
[----:B------:R-:W-:Y:S01]  /*f530*/  FADD.FTZ R8, R86, R8 ;  /* 0x0000000856087221 */ /* 0x000fe20000010000 */
[----:B------:R-:W-:Y:S01]  /*f540*/  F2FP.F16.F32.PACK_AB R6, R81, R87 ;  /* 0x000000575106723e */ /* 0x000fe200000000ff */
[----:B------:R-:W-:Y:S01]  /*f550*/  FFMA.FTZ R18, R73, UR8, -R43 ;  /* 0x0000000849127c23 */ /* 0x000fe2000801082b */
[----:B------:R-:W-:Y:S01]  /*f560*/  FFMA.FTZ R73, R60, UR8, -R77 ;  /* 0x000000083c497c23 */ /* 0x000fe2000801084d */
[----:B------:R-:W-:Y:S01]  /*f570*/  FADD.FTZ R85, R85, R8 ;  /* 0x0000000855557221 */ /* 0x000fe20000010000 */
[----:B------:R4:W5:Y:S01]  /*f580*/  MUFU.EX2 R60, R61 ;  /* 0x0000003d003c7308 */ /* 0x0009620000000800 */
[--C-:B------:R-:W-:Y:S01]  /*f590*/  FFMA.FTZ R19, R76, UR8, -R43.reuse ;  /* 0x000000084c137c23 */ /* 0x100fe2000801082b */
[----:B------:R-:W-:Y:S01]  /*f5a0*/  FFMA.FTZ R17, R75, UR8, -R43 ;  /* 0x000000084b117c23 */ /* 0x000fe2000801082b */
[----:B------:R-:W-:Y:S01]  /*f5b0*/  FADD.FTZ R85, R103, R85 ;  /* 0x0000005567557221 */ /* 0x000fe20000010000 */
[----:B-1----:R-:W1:Y:S01]  /*f5c0*/  LDSM.16.MT88.4 R8, [R165+0x3000] ;  /* 0x00300000a508783b */ /* 0x002e620000004200 */
[----:B---3--:R-:W-:Y:S01]  /*f5d0*/  F2FP.F16.F32.PACK_AB R7, R62, R79 ;  /* 0x0000004f3e07723e */ /* 0x008fe200000000ff */
[----:B------:R-:W-:Y:S01]  /*f5e0*/  FFMA.FTZ R16, R74, UR8, -R43 ;  /* 0x000000084a107c23 */ /* 0x000fe2000801082b */
[----:B------:R-:W-:Y:S01]  /*f5f0*/  FADD.FTZ R102, R102, R85 ;  /* 0x0000005566667221 */ /* 0x000fe20000010000 */
[----:B------:R-:W-:Y:S01]  /*f600*/  MUFU.EX2 R19, R19 ;  /* 0x0000001300137308 */ /* 0x000fe20000000800 */
[----:B------:R-:W-:-:S02]  /*f610*/  FADD.FTZ R64, R63, R64 ;  /* 0x000000403f407221 */ /* 0x000fc40000010000 */
[----:B------:R-:W-:Y:S01]  /*f620*/  FADD.FTZ R102, R101, R102 ;  /* 0x0000006665667221 */ /* 0x000fe20000010000 */
[C---:B--2---:R-:W-:Y:S01]  /*f630*/  HMMA.16816.F32 R24, R4.reuse, R12, R24 ;  /* 0x0000000c0418723c */ /* 0x044fe20000001818 */
[----:B------:R-:W2:Y:S01]  /*f640*/  MUFU.EX2 R17, R17 ;  /* 0x0000001100117308 */ /* 0x000ea20000000800 */
[----:B----4-:R-:W-:Y:S01]  /*f650*/  FFMA.FTZ R61, R59, UR8, -R77 ;  /* 0x000000083b3d7c23 */ /* 0x010fe2000801084d */
[----:B------:R-:W-:Y:S01]  /*f660*/  FADD.FTZ R102, R129, R102 ;  /* 0x0000006681667221 */ /* 0x000fe20000010000 */
[----:B------:R-:W-:Y:S01]  /*f670*/  FADD.FTZ R79, R79, R64 ;  /* 0x000000404f4f7221 */ /* 0x000fe20000010000 */
[----:B------:R3:W-:Y:S02]  /*f680*/  MUFU.EX2 R59, R73 ;  /* 0x00000049003b7308 */ /* 0x0007e40000000800 */
[----:B------:R-:W-:Y:S01]  /*f690*/  FADD.FTZ R134, R134, R102 ;  /* 0x0000006686867221 */ /* 0x000fe20000010000 */
[----:B------:R-:W-:Y:S01]  /*f6a0*/  HMMA.16816.F32 R20, R4, R14, R20 ;  /* 0x0000000e0414723c */ /* 0x000fe20000001814 */
[----:B------:R-:W4:Y:S01]  /*f6b0*/  LDSM.16.MT88.4 R12, [R166+0x8400] ;  /* 0x00840000a60c783b */ /* 0x000f220000004200 */
[----:B------:R-:W-:Y:S01]  /*f6c0*/  MUFU.EX2 R16, R16 ;  /* 0x0000001000107308 */ /* 0x000fe20000000800 */
[----:B------:R-:W-:Y:S01]  /*f6d0*/  FADD.FTZ R134, R133, R134 ;  /* 0x0000008685867221 */ /* 0x000fe20000010000 */
[----:B------:R-:W-:-:S02]  /*f6e0*/  FADD.FTZ R79, R62, R79 ;  /* 0x0000004f3e4f7221 */ /* 0x000fc40000010000 */
[----:B------:R-:W2:Y:S01]  /*f6f0*/  MUFU.EX2 R18, R18 ;  /* 0x0000001200127308 */ /* 0x000ea20000000800 */
[----:B------:R-:W-:Y:S01]  /*f700*/  FADD.FTZ R134, R132, R134 ;  /* 0x0000008684867221 */ /* 0x000fe20000010000 */
[----:B-----5:R-:W-:-:S03]  /*f710*/  FADD.FTZ R79, R60, R79 ;  /* 0x0000004f3c4f7221 */ /* 0x020fc60000010000 */
[----:B------:R-:W-:Y:S01]  /*f720*/  FADD.FTZ R141, R141, R134 ;  /* 0x000000868d8d7221 */ /* 0x000fe20000010000 */
[----:B---3--:R-:W-:Y:S01]  /*f730*/  FFMA.FTZ R73, R58, UR8, -R77 ;  /* 0x000000083a497c23 */ /* 0x008fe2000801084d */
[----:B------:R-:W-:Y:S01]  /*f740*/  LDSM.16.MT88.4 R132, [R165+0x3c00] ;  /* 0x003c0000a584783b */ /* 0x000fe20000004200 */
[----:B------:R-:W-:Y:S01]  /*f750*/  MUFU.EX2 R58, R61 ;  /* 0x0000003d003a7308 */ /* 0x000fe20000000800 */
[----:B------:R-:W-:-:S03]  /*f760*/  FADD.FTZ R141, R140, R141 ;  /* 0x0000008d8c8d7221 */ /* 0x000fc60000010000 */
[----:B------:R3:W5:Y:S01]  /*f770*/  MUFU.EX2 R61, R73 ;  /* 0x00000049003d7308 */ /* 0x0007620000000800 */
[----:B------:R-:W-:-:S04]  /*f780*/  FADD.FTZ R141, R139, R141 ;  /* 0x0000008d8b8d7221 */ /* 0x000fc80000010000 */
[----:B------:R-:W-:Y:S01]  /*f790*/  FADD.FTZ R141, R144, R141 ;  /* 0x0000008d908d7221 */ /* 0x000fe20000010000 */
[----:B-1----:R-:W-:Y:S03]  /*f7a0*/  HMMA.16816.F32 R44, R4, R8, R44 ;  /* 0x00000008042c723c */ /* 0x002fe6000000182c */
[----:B------:R-:W-:-:S04]  /*f7b0*/  FADD.FTZ R143, R143, R141 ;  /* 0x0000008d8f8f7221 */ /* 0x000fc80000010000 */
[----:B------:R-:W-:Y:S01]  /*f7c0*/  FADD.FTZ R143, R152, R143 ;  /* 0x0000008f988f7221 */ /* 0x000fe20000010000 */
[----:B------:R-:W-:Y:S01]  /*f7d0*/  HMMA.16816.F32 R28, R4, R10, R28 ;  /* 0x0000000a041c723c */ /* 0x000fe2000000181c */
[----:B------:R-:W1:Y:S01]  /*f7e0*/  LDSM.16.MT88.4 R8, [R165+0x3400] ;  /* 0x00340000a508783b */ /* 0x000e620000004200 */
[----:B--2---:R-:W-:Y:S01]  /*f7f0*/  F2FP.F16.F32.PACK_AB R4, R17, R19 ;  /* 0x000000131104723e */ /* 0x004fe200000000ff */
[----:B------:R-:W-:Y:S01]  /*f800*/  FADD.FTZ R151, R151, R143 ;  /* 0x0000008f97977221 */ /* 0x000fe20000010000 */
[----:B------:R-:W-:Y:S01]  /*f810*/  F2FP.F16.F32.PACK_AB R6, R18, R16 ;  /* 0x000000101206723e */ /* 0x000fe200000000ff */
[----:B---3--:R-:W-:Y:S01]  /*f820*/  FFMA.FTZ R73, R57, UR8, -R77 ;  /* 0x0000000839497c23 */ /* 0x008fe2000801084d */
[----:B------:R-:W-:Y:S01]  /*f830*/  F2FP.F16.F32.PACK_AB R5, R59, R60 ;  /* 0x0000003c3b05723e */ /* 0x000fe200000000ff */
[----:B------:R-:W-:Y:S01]  /*f840*/  FADD.FTZ R151, R150, R151 ;  /* 0x0000009796977221 */ /* 0x000fe20000010000 */
[----:B-----5:R-:W-:Y:S01]  /*f850*/  F2FP.F16.F32.PACK_AB R7, R61, R58 ;  /* 0x0000003a3d07723e */ /* 0x020fe200000000ff */
[----:B------:R-:W-:Y:S01]  /*f860*/  LDSM.16.MT88.4 R140, [R166+0x8c00] ;  /* 0x008c0000a68c783b */ /* 0x000fe20000004200 */
[----:B------:R-:W-:Y:S01]  /*f870*/  FADD.FTZ R59, R59, R79 ;  /* 0x0000004f3b3b7221 */ /* 0x000fe20000010000 */
[----:B------:R-:W-:-:S03]  /*f880*/  FADD.FTZ R190, R190, R151 ;  /* 0x00000097bebe7221 */ /* 0x000fc60000010000 */
[----:B------:R-:W-:Y:S01]  /*f890*/  FADD.FTZ R59, R58, R59 ;  /* 0x0000003b3a3b7221 */ /* 0x000fe20000010000 */
[----:B------:R-:W-:Y:S01]  /*f8a0*/  FADD.FTZ R190, R194, R190 ;  /* 0x000000bec2be7221 */ /* 0x000fe20000010000 */
[C---:B----4-:R-:W-:Y:S01]  /*f8b0*/  HMMA.16816.F32 R24, R4.reuse, R12, R24 ;  /* 0x0000000c0418723c */ /* 0x050fe20000001818 */
[--C-:B------:R-:W-:Y:S01]  /*f8c0*/  FFMA.FTZ R12, R71, UR8, -R43.reuse ;  /* 0x00000008470c7c23 */ /* 0x100fe2000801082b */
[----:B------:R-:W-:Y:S01]  /*f8d0*/  FFMA.FTZ R13, R70, UR8, -R43 ;  /* 0x00000008460d7c23 */ /* 0x000fe2000801082b */
[----:B------:R-:W-:Y:S01]  /*f8e0*/  FADD.FTZ R193, R193, R190 ;  /* 0x000000bec1c17221 */ /* 0x000fe20000010000 */
[----:B------:R2:W-:Y:S01]  /*f8f0*/  MUFU.EX2 R71, R72 ;  /* 0x0000004800477308 */ /* 0x0005e20000000800 */
[----:B------:R-:W-:Y:S02]  /*f900*/  FADD.FTZ R61, R61, R59 ;  /* 0x0000003b3d3d7221 */ /* 0x000fe40000010000 */
[----:B------:R-:W-:Y:S01]  /*f910*/  FADD.FTZ R193, R192, R193 ;  /* 0x000000c1c0c17221 */ /* 0x000fe20000010000 */
[----:B------:R-:W-:Y:S01]  /*f920*/  HMMA.16816.F32 R20, R4, R14, R20 ;  /* 0x0000000e0414723c */ /* 0x000fe20000001814 */
[----:B------:R-:W3:Y:S02]  /*f930*/  MUFU.EX2 R70, R12 ;  /* 0x0000000c00467308 */ /* 0x000ee40000000800 */
[----:B------:R-:W-:-:S04]  /*f940*/  FADD.FTZ R193, R191, R193 ;  /* 0x000000c1bfc17221 */ /* 0x000fc80000010000 */
[----:B------:R-:W-:Y:S01]  /*f950*/  FADD.FTZ R189, R189, R193 ;  /* 0x000000c1bdbd7221 */ /* 0x000fe20000010000 */
[----:B--2---:R-:W-:-:S03]  /*f960*/  FFMA.FTZ R72, R69, UR8, -R43 ;  /* 0x0000000845487c23 */ /* 0x004fc6000801082b */
[----:B------:R-:W-:Y:S01]  /*f970*/  FADD.FTZ R189, R188, R189 ;  /* 0x000000bdbcbd7221 */ /* 0x000fe20000010000 */
[----:B------:R2:W-:Y:S03]  /*f980*/  MUFU.EX2 R69, R13 ;  /* 0x0000000d00457308 */ /* 0x0005e60000000800 */
[----:B------:R-:W-:Y:S01]  /*f990*/  FADD.FTZ R189, R187, R189 ;  /* 0x000000bdbbbd7221 */ /* 0x000fe20000010000 */
[----:B------:R4:W5:Y:S01]  /*f9a0*/  MUFU.EX2 R57, R72 ;  /* 0x0000004800397308 */ /* 0x0009620000000800 */
[----:B-1----:R-:W-:Y:S01]  /*f9b0*/  HMMA.16816.F32 R44, R4, R8, R44 ;  /* 0x00000008042c723c */ /* 0x002fe2000000182c */
[----:B---3--:R-:W-:Y:S01]  /*f9c0*/  F2FP.F16.F32.PACK_AB R8, R70, R71 ;  /* 0x000000474608723e */ /* 0x008fe200000000ff */
[----:B------:R-:W-:Y:S01]  /*f9d0*/  FADD.FTZ R189, R186, R189 ;  /* 0x000000bdbabd7221 */ /* 0x000fe20000010000 */
[----:B------:R-:W-:Y:S01]  /*f9e0*/  FFMA.FTZ R187, R65, UR8, -R43 ;  /* 0x0000000841bb7c23 */ /* 0x000fe2000801082b */
[----:B------:R-:W-:-:S02]  /*f9f0*/  FFMA.FTZ R186, R48, UR8, -R77 ;  /* 0x0000000830ba7c23 */ /* 0x000fc4000801084d */
[----:B------:R-:W-:Y:S02]  /*fa00*/  FADD.FTZ R162, R162, R189 ;  /* 0x000000bda2a27221 */ /* 0x000fe40000010000 */
[----:B------:R-:W-:Y:S01]  /*fa10*/  HMMA.16816.F32 R28, R4, R10, R28 ;  /* 0x0000000a041c723c */ /* 0x000fe2000000181c */
[----:B--2---:R-:W1:Y:S01]  /*fa20*/  LDSM.16.MT88.4 R12, [R166+0x8800] ;  /* 0x00880000a60c783b */ /* 0x004e620000004200 */
[----:B------:R-:W-:Y:S01]  /*fa30*/  FADD.FTZ R162, R160, R162 ;  /* 0x000000a2a0a27221 */ /* 0x000fe20000010000 */
[----:B------:R-:W-:Y:S01]  /*fa40*/  MUFU.EX2 R187, R187 ;  /* 0x000000bb00bb7308 */ /* 0x000fe20000000800 */
[----:B----4-:R-:W-:Y:S02]  /*fa50*/  FFMA.FTZ R72, R56, UR8, -R77 ;  /* 0x0000000838487c23 */ /* 0x010fe4000801084d */
[----:B------:R-:W-:Y:S01]  /*fa60*/  FADD.FTZ R159, R159, R162 ;  /* 0x000000a29f9f7221 */ /* 0x000fe20000010000 */
[----:B------:R-:W2:Y:S01]  /*fa70*/  LDSM.16.MT88.4 R4, [R165+0x3800] ;  /* 0x00380000a504783b */ /* 0x000ea20000004200 */
[----:B------:R3:W4:Y:S01]  /*fa80*/  MUFU.EX2 R56, R73 ;  /* 0x0000004900387308 */ /* 0x0007220000000800 */
[----:B-----5:R-:W-:Y:S01]  /*fa90*/  F2FP.F16.F32.PACK_AB R10, R57, R69 ;  /* 0x00000045390a723e */ /* 0x020fe200000000ff */
[----:B------:R-:W-:-:S02]  /*faa0*/  FADD.FTZ R159, R130, R159 ;  /* 0x0000009f829f7221 */ /* 0x000fc40000010000 */
[----:B------:R-:W-:Y:S02]  /*fab0*/  MUFU.EX2 R186, R186 ;  /* 0x000000ba00ba7308 */ /* 0x000fe40000000800 */
[----:B------:R-:W-:Y:S01]  /*fac0*/  FADD.FTZ R159, R36, R159 ;  /* 0x0000009f249f7221 */ /* 0x000fe20000010000 */
[----:B------:R-:W-:-:S03]  /*fad0*/  FFMA.FTZ R36, R52, UR8, -R77 ;  /* 0x0000000834247c23 */ /* 0x000fc6000801084d */
[----:B------:R-:W-:-:S03]  /*fae0*/  FADD.FTZ R37, R37, R159 ;  /* 0x0000009f25257221 */ /* 0x000fc60000010000 */
[----:B------:R-:W-:Y:S01]  /*faf0*/  MUFU.EX2 R36, R36 ;  /* 0x0000002400247308 */ /* 0x000fe20000000800 */
[----:B------:R-:W-:Y:S01]  /*fb00*/  FADD.FTZ R37, R126, R37 ;  /* 0x000000257e257221 */ /* 0x000fe20000010000 */
[----:B---3--:R-:W-:Y:S01]  /*fb10*/  FFMA.FTZ R73, R55, UR8, -R77 ;  /* 0x0000000837497c23 */ /* 0x008fe2000801084d */
[----:B----4-:R-:W-:Y:S01]  /*fb20*/  FADD.FTZ R61, R56, R61 ;  /* 0x0000003d383d7221 */ /* 0x010fe20000010000 */
[----:B------:R3:W4:Y:S01]  /*fb30*/  MUFU.EX2 R55, R72 ;  /* 0x0000004800377308 */ /* 0x0007220000000800 */
[----:B------:R-:W-:-:S04]  /*fb40*/  FADD.FTZ R37, R116, R37 ;  /* 0x0000002574257221 */ /* 0x000fc80000010000 */
[----:B------:R-:W-:-:S04]  /*fb50*/  FADD.FTZ R37, R115, R37 ;  /* 0x0000002573257221 */ /* 0x000fc80000010000 */
[----:B------:R-:W-:-:S04]  /*fb60*/  FADD.FTZ R37, R109, R37 ;  /* 0x000000256d257221 */ /* 0x000fc80000010000 */
[----:B------:R-:W-:Y:S01]  /*fb70*/  FADD.FTZ R37, R105, R37 ;  /* 0x0000002569257221 */ /* 0x000fe20000010000 */
[----:B---3--:R-:W-:Y:S01]  /*fb80*/  FFMA.FTZ R72, R54, UR8, -R77 ;  /* 0x0000000836487c23 */ /* 0x008fe2000801084d */
[----:B----4-:R-:W-:Y:S01]  /*fb90*/  F2FP.F16.F32.PACK_AB R9, R55, R56 ;  /* 0x000000383709723e */ /* 0x010fe200000000ff */
[----:B------:R-:W3:Y:S01]  /*fba0*/  MUFU.EX2 R54, R73 ;  /* 0x0000004900367308 */ /* 0x000ee20000000800 */
[----:B------:R-:W-:Y:S01]  /*fbb0*/  FADD.FTZ R89, R89, R37 ;  /* 0x0000002559597221 */ /* 0x000fe20000010000 */
[----:B------:R-:W-:Y:S02]  /*fbc0*/  FADD.FTZ R55, R55, R61 ;  /* 0x0000003d37377221 */ /* 0x000fe40000010000 */
[----:B------:R-:W4:Y:S01]  /*fbd0*/  MUFU.EX2 R72, R72 ;  /* 0x0000004800487308 */ /* 0x000f220000000800 */
[----:B------:R-:W-:-:S03]  /*fbe0*/  FADD.FTZ R88, R88, R89 ;  /* 0x0000005958587221 */ /* 0x000fc60000010000 */
[----:B------:R-:W-:Y:S01]  /*fbf0*/  MUFU.EX2 R37, R49 ;  /* 0x0000003100257308 */ /* 0x000fe20000000800 */
[----:B------:R-:W-:-:S04]  /*fc00*/  FADD.FTZ R88, R87, R88 ;  /* 0x0000005857587221 */ /* 0x000fc80000010000 */
[----:B------:R-:W-:Y:S01]  /*fc10*/  FADD.FTZ R81, R81, R88 ;  /* 0x0000005851517221 */ /* 0x000fe20000010000 */
[----:B---3--:R-:W-:-:S03]  /*fc20*/  FADD.FTZ R55, R54, R55 ;  /* 0x0000003736377221 */ /* 0x008fc60000010000 */
[----:B------:R-:W-:Y:S01]  /*fc30*/  FADD.FTZ R81, R19, R81 ;  /* 0x0000005113517221 */ /* 0x000fe20000010000 */
[C---:B----4-:R-:W-:Y:S01]  /*fc40*/  F2FP.F16.F32.PACK_AB R11, R72.reuse, R54 ;  /* 0x00000036480b723e */ /* 0x050fe200000000ff */
[----:B------:R-:W-:Y:S02]  /*fc50*/  FADD.FTZ R72, R72, R55 ;  /* 0x0000003748487221 */ /* 0x000fe40000010000 */
[----:B------:R-:W-:-:S04]  /*fc60*/  FADD.FTZ R17, R17, R81 ;  /* 0x0000005111117221 */ /* 0x000fc80000010000 */
[----:B------:R-:W-:Y:S01]  /*fc70*/  FADD.FTZ R17, R16, R17 ;  /* 0x0000001110117221 */ /* 0x000fe20000010000 */
[----:B-1----:R-:W-:Y:S01]  /*fc80*/  HMMA.16816.F32 R24, R8, R12, R24 ;  /* 0x0000000c0818723c */ /* 0x002fe20000001818 */
[--C-:B------:R-:W-:Y:S01]  /*fc90*/  FFMA.FTZ R12, R68, UR8, -R43.reuse ;  /* 0x00000008440c7c23 */ /* 0x100fe2000801082b */
[----:B------:R-:W-:Y:S01]  /*fca0*/  FFMA.FTZ R13, R67, UR8, -R43 ;  /* 0x00000008430d7c23 */ /* 0x000fe2000801082b */
[----:B------:R-:W-:-:S04]  /*fcb0*/  FADD.FTZ R18, R18, R17 ;  /* 0x0000001112127221 */ /* 0x000fc80000010000 */
[----:B------:R-:W-:Y:S01]  /*fcc0*/  FADD.FTZ R18, R71, R18 ;  /* 0x0000001247127221 */ /* 0x000fe20000010000 */
[----:B------:R-:W-:Y:S01]  /*fcd0*/  HMMA.16816.F32 R20, R8, R14, R20 ;  /* 0x0000000e0814723c */ /* 0x000fe20000001814 */
[----:B------:R-:W-:Y:S01]  /*fce0*/  FFMA.FTZ R15, R53, UR8, -R77 ;  /* 0x00000008350f7c23 */ /* 0x000fe2000801084d */
[----:B------:R-:W1:Y:S01]  /*fcf0*/  MUFU.EX2 R12, R12 ;  /* 0x0000000c000c7308 */ /* 0x000e620000000800 */
[----:B------:R-:W-:-:S03]  /*fd00*/  FADD.FTZ R70, R70, R18 ;  /* 0x0000001246467221 */ /* 0x000fc60000010000 */
[----:B------:R-:W3:Y:S01]  /*fd10*/  MUFU.EX2 R13, R13 ;  /* 0x0000000d000d7308 */ /* 0x000ee20000000800 */
[----:B------:R-:W-:Y:S01]  /*fd20*/  FADD.FTZ R70, R69, R70 ;  /* 0x0000004645467221 */ /* 0x000fe20000010000 */
[----:B--2---:R-:W-:Y:S02]  /*fd30*/  HMMA.16816.F32 R44, R8, R4, R44 ;  /* 0x00000004082c723c */ /* 0x004fe4000000182c */
[----:B------:R-:W2:Y:S01]  /*fd40*/  MUFU.EX2 R15, R15 ;  /* 0x0000000f000f7308 */ /* 0x000ea20000000800 */
[----:B------:R-:W-:-:S03]  /*fd50*/  FADD.FTZ R57, R57, R70 ;  /* 0x0000004639397221 */ /* 0x000fc60000010000 */
[----:B------:R-:W4:Y:S02]  /*fd60*/  MUFU.EX2 R14, R66 ;  /* 0x00000042000e7308 */ /* 0x000f240000000800 */
[----:B------:R-:W-:Y:S01]  /*fd70*/  HMMA.16816.F32 R28, R8, R6, R28 ;  /* 0x00000006081c723c */ /* 0x000fe2000000181c */
[----:B-1----:R-:W-:Y:S01]  /*fd80*/  FADD.FTZ R57, R12, R57 ;  /* 0x000000390c397221 */ /* 0x002fe20000010000 */
[----:B------:R-:W-:Y:S02]  /*fd90*/  F2FP.F16.F32.PACK_AB R7, R186, R37 ;  /* 0x00000025ba07723e */ /* 0x000fe400000000ff */
[C---:B---3--:R-:W-:Y:S01]  /*fda0*/  F2FP.F16.F32.PACK_AB R4, R13.reuse, R12 ;  /* 0x0000000c0d04723e */ /* 0x048fe200000000ff */
[----:B------:R-:W-:Y:S01]  /*fdb0*/  FADD.FTZ R57, R13, R57 ;  /* 0x000000390d397221 */ /* 0x000fe20000010000 */
[----:B--2---:R-:W-:Y:S01]  /*fdc0*/  FADD.FTZ R72, R15, R72 ;  /* 0x000000480f487221 */ /* 0x004fe20000010000 */
[C---:B------:R-:W-:Y:S02]  /*fdd0*/  F2FP.F16.F32.PACK_AB R5, R36.reuse, R15 ;  /* 0x0000000f2405723e */ /* 0x040fe400000000ff */
        /* <DEDUP_REMOVED lines=79> */
.L_x_1749:
[----:B------:R-:W-:Y:S01]  /*102d0*/  UMOV UR4, URZ ;  /* 0x000000ff00047c82 */ /* 0x000fe20008000000 */
[----:B------:R-:W-:Y:S01]  /*102e0*/  IMAD.SHL.U32 R4, R50, 0x100, RZ ;  /* 0x0000010032047824 */ /* 0x000fe200078e00ff */
[----:B------:R-:W-:-:S05]  /*102f0*/  IADD3 R5, P0, PT, RZ, -UR4, RZ ;  /* 0x80000004ff057c10 */ /* 0x000fca000ff1e0ff */
[----:B------:R-:W-:-:S05]  /*10300*/  IMAD.X R4, RZ, RZ, ~R4, P0 ;  /* 0x000000ffff047224 */ /* 0x000fca00000e0e04 */
[----:B------:R-:W-:-:S04]  /*10310*/  SHF.R.S64 R5, R5, 0x1f, R4 ;  /* 0x0000001f05057819 */ /* 0x000fc80000001004 */
[----:B------:R-:W-:-:S04]  /*10320*/  IADD3 R177, P0, PT, R5, R177, RZ ;  /* 0x000000b105b17210 */ /* 0x000fc80007f1e0ff */
[----:B------:R-:W-:-:S09]  /*10330*/  LEA.HI.X.SX32 R176, R4, R176, 0x1, P0 ;  /* 0x000000b004b07211 */ /* 0x000fd200000f0eff */
.L_x_1750:
[C---:B------:R-:W-:Y:S01]  /*10340*/  IMAD.SHL.U32 R4, R50.reuse, 0x40, RZ ;  /* 0x0000004032047824 */ /* 0x040fe200078e00ff */
[----:B------:R-:W-:Y:S01]  /*10350*/  SHF.L.U64.HI R50, R50, 0x6, R51 ;  /* 0x0000000632327819 */ /* 0x000fe20000010233 */
[----:B------:R-:W-:Y:S01]  /*10360*/  IMAD.MOV.U32 R8, RZ, RZ, R177 ;  /* 0x000000ffff087224 */ /* 0x000fe200078e00b1 */
[----:B------:R-:W-:Y:S01]  /*10370*/  PRMT R40, R40, 0x6540, R41 ;  /* 0x0000654028287816 */ /* 0x000fe20000000029 */
[--C-:B------:R-:W-:Y:S01]  /*10380*/  IMAD.MOV.U32 R9, RZ, RZ, R176.reuse ;  /* 0x000000ffff097224 */ /* 0x100fe200078e00b0 */
[----:B------:R-:W-:Y:S02]  /*10390*/  IADD3 R6, P0, PT, R4, R177, RZ ;  /* 0x000000b104067210 */ /* 0x000fe40007f1e0ff */
[----:B------:R-:W-:Y:S02]  /*103a0*/  LOP3.LUT R3, R3, 0xfffffffd, RZ, 0xc0, !PT ;  /* 0xfffffffd03037812 */ /* 0x000fe400078ec0ff */
        /* <DEDUP_REMOVED lines=42> */
[----:B------:R-:W2:Y:S01]  /*10650*/  MUFU.TANH R47, R24 ;  /* 0x00000018002f7308 */ /* 0x000ea20000002400 */
        /* <DEDUP_REMOVED lines=8> */
[----:B------:R-:W3:Y:S04]  /*106e0*/  MUFU.TANH R46, R26 ;  /* 0x0000001a002e7308 */ /* 0x000ee80000002400 */
[----:B------:R-:W-:Y:S01]  /*106f0*/  FMUL.FTZ R20, R20, UR11 ;  /* 0x0000000b14147c20 */ /* 0x000fe20008410000 */
[----:B------:R-:W-:Y:S01]  /*10700*/  FMUL.FTZ R21, R21, UR11 ;  /* 0x0000000b15157c20 */ /* 0x000fe20008410000 */
[----:B------:R-:W-:Y:S01]  /*10710*/  FMUL.FTZ R22, R22, UR11 ;  /* 0x0000000b16167c20 */ /* 0x000fe20008410000 */
[----:B------:R-:W-:Y:S01]  /*10720*/  FMUL.FTZ R23, R23, UR11 ;  /* 0x0000000b17177c20 */ /* 0x000fe20008410000 */
[----:B------:R4:W-:Y:S08]  /*10730*/  MUFU.TANH R43, R27 ;  /* 0x0000001b002b7308 */ /* 0x0009f00000002400 */
[----:B------:R-:W5:Y:S01]  /*10740*/  MUFU.TANH R83, R28 ;  /* 0x0000001c00537308 */ /* 0x000f620000002400 */
[----:B------:R-:W-:Y:S01]  /*10750*/  FMUL.FTZ R16, R16, UR11 ;  /* 0x0000000b10107c20 */ /* 0x000fe20008410000 */
[----:B------:R-:W-:Y:S01]  /*10760*/  FMUL.FTZ R17, R17, UR11 ;  /* 0x0000000b11117c20 */ /* 0x000fe20008410000 */
[----:B------:R-:W-:Y:S01]  /*10770*/  FMUL.FTZ R18, R18, UR11 ;  /* 0x0000000b12127c20 */ /* 0x000fe20008410000 */
[----:B------:R-:W-:-:S04]  /*10780*/  FMUL.FTZ R19, R19, UR11 ;  /* 0x0000000b13137c20 */ /* 0x000fc80008410000 */
[----:B------:R-:W5:Y:S01]  /*10790*/  MUFU.TANH R82, R29 ;  /* 0x0000001d00527308 */ /* 0x000f620000002400 */
[----:B----4-:R-:W4:Y:S07]  /*107a0*/  LDSM.16.M88.4 R24, [R164+0x1800] ;  /* 0x00180000a418783b */ /* 0x010f2e0000000200 */
[----:B------:R-:W5:Y:S08]  /*107b0*/  MUFU.TANH R95, R30 ;  /* 0x0000001e005f7308 */ /* 0x000f700000002400 */
[----:B------:R1:W5:Y:S08]  /*107c0*/  MUFU.TANH R94, R31 ;  /* 0x0000001f005e7308 */ /* 0x0003700000002400 */
[----:B------:R-:W5:Y:S08]  /*107d0*/  MUFU.TANH R105, R20 ;  /* 0x0000001400697308 */ /* 0x000f700000002400 */
[----:B------:R-:W-:Y:S01]  /*107e0*/  MUFU.TANH R87, R21 ;  /* 0x0000001500577308 */ /* 0x000fe20000002400 */
[C---:B-1----:R-:W-:Y:S07]  /*107f0*/  HMMA.16816.F32 R28, R4.reuse, R8, RZ ;  /* 0x00000008041c723c */ /* 0x042fee00000018ff */
[----:B------:R-:W1:Y:S01]  /*10800*/  MUFU.TANH R90, R22 ;  /* 0x00000016005a7308 */ /* 0x000e620000002400 */
[----:B------:R-:W-:Y:S07]  /*10810*/  HMMA.16816.F32 R8, R4, R10, RZ ;  /* 0x0000000a0408723c */ /* 0x000fee00000018ff */
[----:B------:R2:W1:Y:S05]  /*10820*/  MUFU.TANH R96, R23 ;  /* 0x0000001700607308 */ /* 0x00046a0000002400 */
[C---:B----4-:R-:W-:Y:S03]  /*10830*/  HMMA.16816.F32 R28, R12.reuse, R24, R28 ;  /* 0x000000180c1c723c */ /* 0x050fe6000000181c */
[----:B------:R-:W-:Y:S05]  /*10840*/  MUFU.TANH R89, R16 ;  /* 0x0000001000597308 */ /* 0x000fea0000002400 */
[----:B------:R-:W-:Y:S01]  /*10850*/  HMMA.16816.F32 R8, R12, R26, R8 ;  /* 0x0000001a0c08723c */ /* 0x000fe20000001808 */
[----:B------:R-:W-:Y:S02]  /*10860*/  LDSM.16.M88.4 R24, [R167+0x2000] ;  /* 0x00200000a718783b */ /* 0x000fe40000000200 */
[----:B------:R-:W-:Y:S02]  /*10870*/  MUFU.TANH R91, R17 ;  /* 0x00000011005b7308 */ /* 0x000fe40000002400 */
[----:B--2---:R-:W2:Y:S06]  /*10880*/  LDSM.16.M88.4 R20, [R164+0x1c00] ;  /* 0x001c0000a414783b */ /* 0x004eac0000000200 */
[----:B------:R-:W4:Y:S01]  /*10890*/  MUFU.TANH R101, R18 ;  /* 0x0000001200657308 */ /* 0x000f220000002400 */
        /* <DEDUP_REMOVED lines=9> */
[----:B------:R-:W4:Y:S08]  /*10930*/  MUFU.TANH R113, R28 ;  /* 0x0000001c00717308 */ /* 0x000f300000002400 */
[----:B------:R-:W-:Y:S01]  /*10940*/  MUFU.TANH R110, R29 ;  /* 0x0000001d006e7308 */ /* 0x000fe20000002400 */
[C---:B---3--:R-:W-:Y:S07]  /*10950*/  HMMA.16816.F32 R16, R4.reuse, R36, RZ ;  /* 0x000000240410723c */ /* 0x048fee00000018ff */
[----:B------:R-:W3:Y:S01]  /*10960*/  MUFU.TANH R111, R30 ;  /* 0x0000001e006f7308 */ /* 0x000ee20000002400 */
[----:B------:R-:W-:Y:S07]  /*10970*/  HMMA.16816.F32 R36, R4, R38, RZ ;  /* 0x000000260424723c */ /* 0x000fee00000018ff */
[----:B------:R5:W3:Y:S05]  /*10980*/  MUFU.TANH R45, R31 ;  /* 0x0000001f002d7308 */ /* 0x000aea0000002400 */
[C---:B--2---:R-:W-:Y:S03]  /*10990*/  HMMA.16816.F32 R16, R12.reuse, R20, R16 ;  /* 0x000000140c10723c */ /* 0x044fe60000001810 */
[----:B------:R-:W-:Y:S05]  /*109a0*/  MUFU.TANH R109, R8 ;  /* 0x00000008006d7308 */ /* 0x000fea0000002400 */
[----:B------:R-:W-:Y:S01]  /*109b0*/  HMMA.16816.F32 R36, R12, R22, R36 ;  /* 0x000000160c24723c */ /* 0x000fe20000001824 */
[----:B------:R-:W-:Y:S02]  /*109c0*/  LDSM.16.M88.4 R20, [R167+0x2400] ;  /* 0x00240000a714783b */ /* 0x000fe40000000200 */
[----:B------:R-:W-:Y:S02]  /*109d0*/  MUFU.TANH R108, R9 ;  /* 0x00000009006c7308 */ /* 0x000fe40000002400 */
[----:B-----5:R-:W2:Y:S06]  /*109e0*/  LDSM.16.M88.4 R28, [R164+0x2000] ;  /* 0x00200000a41c783b */ /* 0x020eac0000000200 */
[----:B------:R-:W5:Y:S01]  /*109f0*/  MUFU.TANH R50, R10 ;  /* 0x0000000a00327308 */ /* 0x000f620000002400 */
[----:B------:R-:W-:Y:S01]  /*10a00*/  FMUL.FTZ R16, R16, UR11 ;  /* 0x0000000b10107c20 */ /* 0x000fe20008410000 */
[----:B------:R-:W-:Y:S01]  /*10a10*/  FMUL.FTZ R17, R17, UR11 ;  /* 0x0000000b11117c20 */ /* 0x000fe20008410000 */
[----:B------:R-:W-:Y:S01]  /*10a20*/  FMUL.FTZ R18, R18, UR11 ;  /* 0x0000000b12127c20 */ /* 0x000fe20008410000 */
[----:B------:R-:W-:-:S04]  /*10a30*/  FMUL.FTZ R19, R19, UR11 ;  /* 0x0000000b13137c20 */ /* 0x000fc80008410000 */
[----:B------:R1:W5:Y:S01]  /*10a40*/  MUFU.TANH R49, R11 ;  /* 0x0000000b00317308 */ /* 0x0003620000002400 */
[----:B------:R-:W-:Y:S01]  /*10a50*/  FMUL.FTZ R36, R36, UR11 ;  /* 0x0000000b24247c20 */ /* 0x000fe20008410000 */
[----:B------:R-:W-:Y:S01]  /*10a60*/  FMUL.FTZ R37, R37, UR11 ;  /* 0x0000000b25257c20 */ /* 0x000fe20008410000 */
[----:B------:R-:W-:Y:S01]  /*10a70*/  FMUL.FTZ R38, R38, UR11 ;  /* 0x0000000b26267c20 */ /* 0x000fe20008410000 */
[----:B------:R-:W-:-:S04]  /*10a80*/  FMUL.FTZ R39, R39, UR11 ;  /* 0x0000000b27277c20 */ /* 0x000fc80008410000 */
[----:B------:R-:W5:Y:S08]  /*10a90*/  MUFU.TANH R112, R16 ;  /* 0x0000001000707308 */ /* 0x000f700000002400 */
[----:B------:R-:W-:Y:S01]  /*10aa0*/  MUFU.TANH R48, R17 ;  /* 0x0000001100307308 */ /* 0x000fe20000002400 */
[C---:B-1----:R-:W-:Y:S07]  /*10ab0*/  HMMA.16816.F32 R8, R4.reuse, R24, RZ ;  /* 0x000000180408723c */ /* 0x042fee00000018ff */
[----:B------:R-:W1:Y:S01]  /*10ac0*/  MUFU.TANH R117, R18 ;  /* 0x0000001200757308 */ /* 0x000e620000002400 */
[----:B------:R-:W-:Y:S07]  /*10ad0*/  HMMA.16816.F32 R24, R4, R26, RZ ;  /* 0x0000001a0418723c */ /* 0x000fee00000018ff */
[----:B------:R4:W1:Y:S05]  /*10ae0*/  MUFU.TANH R122, R19 ;  /* 0x00000013007a7308 */ /* 0x00086a0000002400 */
[C---:B--2---:R-:W-:Y:S03]  /*10af0*/  HMMA.16816.F32 R8, R12.reuse, R28, R8 ;  /* 0x0000001c0c08723c */ /* 0x044fe60000001808 */
[----:B------:R-:W-:Y:S05]  /*10b00*/  MUFU.TANH R119, R36 ;  /* 0x0000002400777308 */ /* 0x000fea0000002400 */
[----:B------:R-:W-:Y:S03]  /*10b10*/  HMMA.16816.F32 R24, R12, R30, R24 ;  /* 0x0000001e0c18723c */ /* 0x000fe60000001818 */
[----:B------:R-:W-:Y:S01]  /*10b20*/  MUFU.TANH R118, R37 ;  /* 0x0000002500767308 */ /* 0x000fe20000002400 */
[----:B----4-:R-:W2:Y:S04]  /*10b30*/  LDSM.16.M88.4 R16, [R164+0x2400] ;  /* 0x00240000a410783b */ /* 0x010ea80000000200 */
[C---:B------:R-:W-:Y:S03]  /*10b40*/  HMMA.16816.F32 R28, R4.reuse, R20, RZ ;  /* 0x00000014041c723c */ /* 0x040fe600000018ff */
[----:B------:R-:W4:Y:S01]  /*10b50*/  MUFU.TANH R121, R38 ;  /* 0x0000002600797308 */ /* 0x000f220000002400 */
[----:B------:R-:W-:Y:S01]  /*10b60*/  FMUL.FTZ R8, R8, UR11 ;  /* 0x0000000b08087c20 */ /* 0x000fe20008410000 */
[----:B------:R-:W-:Y:S01]  /*10b70*/  FMUL.FTZ R9, R9, UR11 ;  /* 0x0000000b09097c20 */ /* 0x000fe20008410000 */
[----:B------:R-:W-:Y:S01]  /*10b80*/  FMUL.FTZ R10, R10, UR11 ;  /* 0x0000000b0a0a7c20 */ /* 0x000fe20008410000 */
[----:B------:R-:W-:Y:S01]  /*10b90*/  FMUL.FTZ R11, R11, UR11 ;  /* 0x0000000b0b0b7c20 */ /* 0x000fe20008410000 */
[----:B------:R-:W-:Y:S03]  /*10ba0*/  HMMA.16816.F32 R20, R4, R22, RZ ;  /* 0x000000160414723c */ /* 0x000fe600000018ff */
[----:B------:R3:W4:Y:S01]  /*10bb0*/  MUFU.TANH R120, R39 ;  /* 0x0000002700787308 */ /* 0x0007220000002400 */
        /* <DEDUP_REMOVED lines=8> */
[C---:B--2---:R-:W-:Y:S07]  /*10c40*/  HMMA.16816.F32 R28, R12.reuse, R16, R28 ;  /* 0x000000100c1c723c */ /* 0x044fee000000181c */
[----:B------:R2:W-:Y:S01]  /*10c50*/  MUFU.TANH R204, R27 ;  /* 0x0000001b00cc7308 */ /* 0x0005e20000002400 */
[----:B------:R-:W-:Y:S07]  /*10c60*/  HMMA.16816.F32 R20, R12, R18, R20 ;  /* 0x000000120c14723c */ /* 0x000fee0000001814 */
[----:B------:R-:W-:Y:S04]  /*10c70*/  MUFU.TANH R210, R8 ;  /* 0x0000000800d27308 */ /* 0x000fe80000002400 */
[----:B------:R-:W-:Y:S01]  /*10c80*/  FMUL.FTZ R28, R28, UR11 ;  /* 0x0000000b1c1c7c20 */ /* 0x000fe20008410000 */
[----:B------:R-:W-:Y:S01]  /*10c90*/  FMUL.FTZ R29, R29, UR11 ;  /* 0x0000000b1d1d7c20 */ /* 0x000fe20008410000 */
[----:B------:R-:W-:Y:S01]  /*10ca0*/  FMUL.FTZ R30, R30, UR11 ;  /* 0x0000000b1e1e7c20 */ /* 0x000fe20008410000 */
[----:B------:R-:W-:Y:S01]  /*10cb0*/  FMUL.FTZ R31, R31, UR11 ;  /* 0x0000000b1f1f7c20 */ /* 0x000fe20008410000 */
[----:B------:R-:W4:Y:S01]  /*10cc0*/  MUFU.TANH R130, R9 ;  /* 0x0000000900827308 */ /* 0x000f220000002400 */
[----:B--2---:R-:W-:Y:S03]  /*10cd0*/  LDSM.16.M88.4 R24, [R167+0x2c00] ;  /* 0x002c0000a718783b */ /* 0x004fe60000000200 */
[----:B------:R-:W-:Y:S01]  /*10ce0*/  FMUL.FTZ R20, R20, UR11 ;  /* 0x0000000b14147c20 */ /* 0x000fe20008410000 */
[----:B------:R-:W-:Y:S01]  /*10cf0*/  FMUL.FTZ R21, R21, UR11 ;  /* 0x0000000b15157c20 */ /* 0x000fe20008410000 */
[----:B------:R-:W-:Y:S01]  /*10d00*/  FMUL.FTZ R22, R22, UR11 ;  /* 0x0000000b16167c20 */ /* 0x000fe20008410000 */
[----:B------:R-:W-:Y:S01]  /*10d10*/  FMUL.FTZ R23, R23, UR11 ;  /* 0x0000000b17177c20 */ /* 0x000fe20008410000 */
[----:B------:R-:W-:Y:S01]  /*10d20*/  MUFU.TANH R207, R10 ;  /* 0x0000000a00cf7308 */ /* 0x000fe20000002400 */
[C---:B---3--:R-:W-:Y:S07]  /*10d30*/  HMMA.16816.F32 R16, R4.reuse, R36, RZ ;  /* 0x000000240410723c */ /* 0x048fee00000018ff */
[----:B------:R2:W3:Y:S01]  /*10d40*/  MUFU.TANH R206, R11 ;  /* 0x0000000b00ce7308 */ /* 0x0004e20000002400 */
[----:B------:R-:W-:Y:S07]  /*10d50*/  HMMA.16816.F32 R36, R4, R38, RZ ;  /* 0x000000260424723c */ /* 0x000fee00000018ff */
[----:B------:R-:W3:Y:S08]  /*10d60*/  MUFU.TANH R203, R28 ;  /* 0x0000001c00cb7308 */ /* 0x000ef00000002400 */
[----:B------:R-:W-:Y:S01]  /*10d70*/  MUFU.TANH R202, R29 ;  /* 0x0000001d00ca7308 */ /* 0x000fe20000002400 */
[----:B--2---:R-:W2:Y:S07]  /*10d80*/  LDSM.16.M88.4 R8, [R164+0x2800] ;  /* 0x00280000a408783b */ /* 0x004eae0000000200 */
[----:B------:R-:W3:Y:S08]  /*10d90*/  MUFU.TANH R198, R30 ;  /* 0x0000001e00c67308 */ /* 0x000ef00000002400 */
[----:B------:R5:W3:Y:S08]  /*10da0*/  MUFU.TANH R197, R31 ;  /* 0x0000001f00c57308 */ /* 0x000af00000002400 */
[----:B------:R-:W-:Y:S08]  /*10db0*/  MUFU.TANH R201, R20 ;  /* 0x0000001400c97308 */ /* 0x000ff00000002400 */
[----:B------:R-:W-:Y:S01]  /*10dc0*/  MUFU.TANH R200, R21 ;  /* 0x0000001500c87308 */ /* 0x000fe20000002400 */
[----:B-----5:R-:W5:Y:S07]  /*10dd0*/  LDSM.16.M88.4 R28, [R164+0x2c00] ;  /* 0x002c0000a41c783b */ /* 0x020f6e0000000200 */
[----:B------:R-:W3:Y:S01]  /*10de0*/  MUFU.TANH R195, R22 ;  /* 0x0000001600c37308 */ /* 0x000ee20000002400 */
[C---:B--2---:R-:W-:Y:S07]  /*10df0*/  HMMA.16816.F32 R16, R12.reuse, R8, R16 ;  /* 0x000000080c10723c */ /* 0x044fee0000001810 */
[----:B------:R2:W3:Y:S01]  /*10e00*/  MUFU.TANH R194, R23 ;  /* 0x0000001700c27308 */ /* 0x0004e20000002400 */
[----:B------:R-:W-:Y:S01]  /*10e10*/  HMMA.16816.F32 R36, R12, R10, R36 ;  /* 0x0000000a0c24723c */ /* 0x000fe20000001824 */
[----:B------:R-:W1:Y:S10]  /*10e20*/  LDSM.16.M88.4 R8, [R167+0x3000] ;  /* 0x00300000a708783b */ /* 0x000e740000000200 */
[----:B------:R-:W-:Y:S01]  /*10e30*/  FMUL.FTZ R16, R16, UR11 ;  /* 0x0000000b10107c20 */ /* 0x000fe20008410000 */
[----:B------:R-:W-:Y:S01]  /*10e40*/  FMUL.FTZ R17, R17, UR11 ;  /* 0x0000000b11117c20 */ /* 0x000fe20008410000 */
[----:B------:R-:W-:Y:S01]  /*10e50*/  FMUL.FTZ R18, R18, UR11 ;  /* 0x0000000b12127c20 */ /* 0x000fe20008410000 */
[----:B------:R-:W-:Y:S01]  /*10e60*/  FMUL.FTZ R19, R19, UR11 ;  /* 0x0000000b13137c20 */ /* 0x000fe20008410000 */
[----:B------:R-:W3:Y:S01]  /*10e70*/  MUFU.TANH R199, R16 ;  /* 0x0000001000c77308 */ /* 0x000ee20000002400 */
[C---:B--2---:R-:W-:Y:S03]  /*10e80*/  HMMA.16816.F32 R20, R4.reuse, R24, RZ ;  /* 0x000000180414723c */ /* 0x044fe600000018ff */
[----:B------:R-:W-:Y:S01]  /*10e90*/  FMUL.FTZ R36, R36, UR11 ;  /* 0x0000000b24247c20 */ /* 0x000fe20008410000 */
[----:B------:R-:W-:Y:S01]  /*10ea0*/  FMUL.FTZ R37, R37, UR11 ;  /* 0x0000000b25257c20 */ /* 0x000fe20008410000 */
[----:B------:R-:W-:Y:S01]  /*10eb0*/  FMUL.FTZ R38, R38, UR11 ;  /* 0x0000000b26267c20 */ /* 0x000fe20008410000 */
[----:B------:R-:W-:Y:S01]  /*10ec0*/  FMUL.FTZ R39, R39, UR11 ;  /* 0x0000000b27277c20 */ /* 0x000fe20008410000 */
[----:B------:R-:W-:Y:S01]  /*10ed0*/  MUFU.TANH R196, R17 ;  /* 0x0000001100c47308 */ /* 0x000fe20000002400 */
[----:B------:R-:W-:Y:S07]  /*10ee0*/  HMMA.16816.F32 R24, R4, R26, RZ ;  /* 0x0000001a0418723c */ /* 0x000fee00000018ff */
[----:B------:R-:W2:Y:S05]  /*10ef0*/  MUFU.TANH R191, R18 ;  /* 0x0000001200bf7308 */ /* 0x000eaa0000002400 */
[C---:B-----5:R-:W-:Y:S03]  /*10f00*/  HMMA.16816.F32 R20, R12.reuse, R28, R20 ;  /* 0x0000001c0c14723c */ /* 0x060fe60000001814 */
[----:B------:R5:W2:Y:S05]  /*10f10*/  MUFU.TANH R190, R19 ;  /* 0x0000001300be7308 */ /* 0x000aaa0000002400 */
[----:B------:R-:W-:Y:S03]  /*10f20*/  HMMA.16816.F32 R24, R12, R30, R24 ;  /* 0x0000001e0c18723c */ /* 0x000fe60000001818 */
[----:B------:R-:W-:Y:S05]  /*10f30*/  MUFU.TANH R193, R36 ;  /* 0x0000002400c17308 */ /* 0x000fea0000002400 */
[----:B-1----:R-:W-:Y:S03]  /*10f40*/  HMMA.16816.F32 R28, R4, R8, RZ ;  /* 0x00000008041c723c */ /* 0x002fe600000018ff */
[----:B------:R-:W-:Y:S01]  /*10f50*/  FMUL.FTZ R20, R20, UR11 ;  /* 0x0000000b14147c20 */ /* 0x000fe20008410000 */
[----:B------:R-:W-:Y:S01]  /*10f60*/  FMUL.FTZ R21, R21, UR11 ;  /* 0x0000000b15157c20 */ /* 0x000fe20008410000 */
[----:B------:R-:W-:Y:S01]  /*10f70*/  FMUL.FTZ R22, R22, UR11 ;  /* 0x0000000b16167c20 */ /* 0x000fe20008410000 */
[----:B------:R-:W-:Y:S01]  /*10f80*/  FMUL.FTZ R23, R23, UR11 ;  /* 0x0000000b17177c20 */ /* 0x000fe20008410000 */
[----:B-----5:R-:W1:Y:S01]  /*10f90*/  LDSM.16.M88.4 R16, [R164+0x3000] ;  /* 0x00300000a410783b */ /* 0x020e620000000200 */
        /* <DEDUP_REMOVED lines=9> */
[----:B-1----:R-:W-:Y:S07]  /*11030*/  HMMA.16816.F32 R28, R12, R16, R28 ;  /* 0x000000100c1c723c */ /* 0x002fee000000181c */
[----:B------:R-:W1:Y:S01]  /*11040*/  MUFU.TANH R189, R38 ;  /* 0x0000002600bd7308 */ /* 0x000e620000002400 */
[----:B-----5:R-:W5:Y:S07]  /*11050*/  LDSM.16.M88.4 R20, [R167+0x3400] ;  /* 0x00340000a714783b */ /* 0x020f6e0000000200 */
[----:B------:R4:W1:Y:S08]  /*11060*/  MUFU.TANH R188, R39 ;  /* 0x0000002700bc7308 */ /* 0x0008700000002400 */
[----:B------:R-:W-:Y:S01]  /*11070*/  MUFU.TANH R183, R24 ;  /* 0x0000001800b77308 */ /* 0x000fe20000002400 */
[----:B------:R-:W-:Y:S01]  /*11080*/  FMUL.FTZ R28, R28, UR11 ;  /* 0x0000000b1c1c7c20 */ /* 0x000fe20008410000 */
[----:B------:R-:W-:Y:S01]  /*11090*/  FMUL.FTZ R29, R29, UR11 ;  /* 0x0000000b1d1d7c20 */ /* 0x000fe20008410000 */
[----:B------:R-:W-:Y:S01]  /*110a0*/  FMUL.FTZ R30, R30, UR11 ;  /* 0x0000000b1e1e7c20 */ /* 0x000fe20008410000 */
[----:B------:R-:W-:-:S04]  /*110b0*/  FMUL.FTZ R31, R31, UR11 ;  /* 0x0000000b1f1f7c20 */ /* 0x000fc80008410000 */
[----:B------:R-:W-:Y:S01]  /*110c0*/  MUFU.TANH R163, R25 ;  /* 0x0000001900a37308 */ /* 0x000fe20000002400 */
[----:B----4-:R-:W-:Y:S01]  /*110d0*/  HMMA.16816.F32 R36, R4, R10, RZ ;  /* 0x0000000a0424723c */ /* 0x010fe200000018ff */
[----:B------:R-:W4:Y:S06]  /*110e0*/  LDSM.16.M88.4 R8, [R164+0x3400] ;  /* 0x00340000a408783b */ /* 0x000f2c0000000200 */
[----:B------:R-:W1:Y:S08]  /*110f0*/  MUFU.TANH R160, R26 ;  /* 0x0000001a00a07308 */ /* 0x000e700000002400 */
[----:B------:R3:W1:Y:S05]  /*11100*/  MUFU.TANH R159, R27 ;  /* 0x0000001b009f7308 */ /* 0x00066a0000002400 */
[----:B------:R-:W-:Y:S03]  /*11110*/  HMMA.16816.F32 R36, R12, R18, R36 ;  /* 0x000000120c24723c */ /* 0x000fe60000001824 */
[----:B------:R-:W-:Y:S05]  /*11120*/  MUFU.TANH R158, R28 ;  /* 0x0000001c009e7308 */ /* 0x000fea0000002400 */
[C---:B-----5:R-:W-:Y:S03]  /*11130*/  HMMA.16816.F32 R16, R4.reuse, R20, RZ ;  /* 0x000000140410723c */ /* 0x060fe600000018ff */
[----:B------:R-:W5:Y:S01]  /*11140*/  MUFU.TANH R157, R29 ;  /* 0x0000001d009d7308 */ /* 0x000f620000002400 */
[----:B---3--:R-:W3:Y:S04]  /*11150*/  LDSM.16.M88.4 R24, [R167+0x3800] ;  /* 0x00380000a718783b */ /* 0x008ee80000000200 */
[----:B------:R-:W-:Y:S03]  /*11160*/  HMMA.16816.F32 R20, R4, R22, RZ ;  /* 0x000000160414723c */ /* 0x000fe600000018ff */
[----:B------:R-:W-:Y:S01]  /*11170*/  MUFU.TANH R153, R30 ;  /* 0x0000001e00997308 */ /* 0x000fe20000002400 */
[----:B------:R-:W-:Y:S01]  /*11180*/  FMUL.FTZ R38, R38, UR11 ;  /* 0x0000000b26267c20 */ /* 0x000fe20008410000 */
[----:B------:R-:W-:Y:S01]  /*11190*/  FMUL.FTZ R39, R39, UR11 ;  /* 0x0000000b27277c20 */ /* 0x000fe20008410000 */
[----:B------:R-:W-:Y:S01]  /*111a0*/  FMUL.FTZ R37, R37, UR11 ;  /* 0x0000000b25257c20 */ /* 0x000fe20008410000 */
[----:B------:R-:W-:-:S04]  /*111b0*/  FMUL.FTZ R36, R36, UR11 ;  /* 0x0000000b24247c20 */ /* 0x000fc80008410000 */
[----:B------:R2:W5:Y:S01]  /*111c0*/  MUFU.TANH R152, R31 ;  /* 0x0000001f00987308 */ /* 0x0005620000002400 */
[----:B----4-:R-:W-:Y:S01]  /*111d0*/  HMMA.16816.F32 R16, R12, R8, R16 ;  /* 0x000000080c10723c */ /* 0x010fe20000001810 */
[C---:B------:R-:W-:Y:S02]  /*111e0*/  VIADD R9, R40.reuse, 0xfffffe00 ;  /* 0xfffffe0028097836 */ /* 0x040fe40000000000 */
[----:B------:R-:W-:-:S03]  /*111f0*/  VIADD R8, R40, 0xfffffe01 ;  /* 0xfffffe0128087836 */ /* 0x000fc60000000000 */
[CC--:B------:R-:W-:Y:S01]  /*11200*/  ISETP.GE.AND P2, PT, R9.reuse, R35.reuse, PT ;  /* 0x000000230900720c */ /* 0x0c0fe20003f46270 */
[----:B------:R-:W4:Y:S01]  /*11210*/  MUFU.TANH R150, R38 ;  /* 0x0000002600967308 */ /* 0x000f220000002400 */
[-C--:B------:R-:W-:Y:S01]  /*11220*/  ISETP.GE.AND P0, PT, R9, R34.reuse, PT ;  /* 0x000000220900720c */ /* 0x080fe20003f06270 */
[----:B------:R-:W-:Y:S01]  /*11230*/  VIADD R9, R40, 0xfffffe09 ;  /* 0xfffffe0928097836 */ /* 0x000fe20000000000 */
[----:B------:R-:W-:Y:S01]  /*11240*/  FSEL R93, R47, -INF , !P2 ;  /* 0xff8000002f5d7808 */ /* 0x000fe20005000000 */
[----:B------:R-:W-:Y:S01]  /*11250*/  HMMA.16816.F32 R20, R12, R10, R20 ;  /* 0x0000000a0c14723c */ /* 0x000fe20000001814 */
[-C--:B------:R-:W-:Y:S02]  /*11260*/  ISETP.GE.AND P1, PT, R8, R35.reuse, PT ;  /* 0x000000230800720c */ /* 0x080fe40003f26270 */
[C---:B------:R-:W-:Y:S01]  /*11270*/  ISETP.GE.AND P6, PT, R9.reuse, R35, PT ;  /* 0x000000230900720c */ /* 0x040fe20003fc6270 */
[----:B------:R-:W-:Y:S01]  /*11280*/  MUFU.TANH R131, R39 ;  /* 0x0000002700837308 */ /* 0x000fe20000002400 */
[----:B--2---:R-:W2:Y:S01]  /*11290*/  LDSM.16.M88.4 R28, [R164+0x3800] ;  /* 0x00380000a41c783b */ /* 0x004ea20000000200 */
[-C--:B------:R-:W-:Y:S01]  /*112a0*/  ISETP.GE.AND P2, PT, R9, R34.reuse, PT ;  /* 0x000000220900720c */ /* 0x080fe20003f46270 */
[----:B------:R-:W-:Y:S01]  /*112b0*/  VIADD R9, R40, 0xfffffe11 ;  /* 0xfffffe1128097836 */ /* 0x000fe20000000000 */
[----:B------:R-:W-:Y:S01]  /*112c0*/  ISETP.GE.AND P3, PT, R8, R34, PT ;  /* 0x000000220800720c */ /* 0x000fe20003f66270 */
[----:B------:R-:W-:-:S02]  /*112d0*/  VIADD R8, R40, 0xfffffe08 ;  /* 0xfffffe0828087836 */ /* 0x000fc40000000000 */
[----:B------:R-:W-:Y:S01]  /*112e0*/  FMUL.FTZ R16, R16, UR11 ;  /* 0x0000000b10107c20 */ /* 0x000fe20008410000 */
[----:B------:R-:W-:Y:S01]  /*112f0*/  FMUL.FTZ R17, R17, UR11 ;  /* 0x0000000b11117c20 */ /* 0x000fe20008410000 */
[----:B------:R-:W-:Y:S01]  /*11300*/  FMUL.FTZ R18, R18, UR11 ;  /* 0x0000000b12127c20 */ /* 0x000fe20008410000 */
[----:B------:R-:W-:Y:S01]  /*11310*/  FSEL R81, R46, -INF , !P0 ;  /* 0xff8000002e517808 */ /* 0x000fe20004000000 */
[----:B------:R-:W-:Y:S01]  /*11320*/  MUFU.TANH R154, R16 ;  /* 0x00000010009a7308 */ /* 0x000fe20000002400 */
[CC--:B------:R-:W-:Y:S01]  /*11330*/  ISETP.GE.AND P4, PT, R8.reuse, R35.reuse, PT ;  /* 0x000000230800720c */ /* 0x0c0fe20003f86270 */
[----:B------:R-:W-:Y:S01]  /*11340*/  FMUL.FTZ R126, R19, UR11 ;  /* 0x0000000b137e7c20 */ /* 0x000fe20008410000 */
[----:B------:R-:W-:Y:S02]  /*11350*/  @P6 LOP3.LUT R3, R3, 0x2, RZ, 0xfc, !PT ;  /* 0x0000000203036812 */ /* 0x000fe400078efcff */
[-C--:B------:R-:W-:Y:S01]  /*11360*/  ISETP.GE.AND P5, PT, R8, R34.reuse, PT ;  /* 0x000000220800720c */ /* 0x080fe20003fa6270 */
[----:B------:R-:W-:Y:S01]  /*11370*/  VIADD R8, R40, 0xfffffe10 ;  /* 0xfffffe1028087836 */ /* 0x000fe20000000000 */
[----:B------:R-:W-:Y:S01]  /*11380*/  LOP3.LUT R3, R3, 0xfffffffe, RZ, 0xc0, !PT ;  /* 0xfffffffe03037812 */ /* 0x000fe200078ec0ff */
[----:B------:R-:W-:Y:S01]  /*11390*/  MUFU.TANH R151, R17 ;  /* 0x0000001100977308 */ /* 0x000fe20000002400 */
[----:B------:R-:W-:Y:S01]  /*113a0*/  FSEL R83, R83, -INF , !P4 ;  /* 0xff80000053537808 */ /* 0x000fe20006000000 */
[----:B------:R-:W-:Y:S01]  /*113b0*/  FMUL.FTZ R21, R21, UR11 ;  /* 0x0000000b15157c20 */ /* 0x000fe20008410000 */
[----:B------:R-:W-:Y:S01]  /*113c0*/  @P2 LOP3.LUT R3, R3, 0x1, RZ, 0xfc, !PT ;  /* 0x0000000103032812 */ /* 0x000fe200078efcff */
[----:B------:R-:W-:Y:S01]  /*113d0*/  FMUL.FTZ R20, R20, UR11 ;  /* 0x0000000b14147c20 */ /* 0x000fe20008410000 */
[----:B------:R-:W-:Y:S01]  /*113e0*/  ISETP.GE.AND P6, PT, R8, R35, PT ;  /* 0x000000230800720c */ /* 0x000fe20003fc6270 */
[----:B------:R-:W-:Y:S01]  /*113f0*/  FMUL.FTZ R22, R22, UR11 ;  /* 0x0000000b16167c20 */ /* 0x000fe20008410000 */
[----:B------:R-:W-:Y:S01]  /*11400*/  ISETP.GE.AND P0, PT, R8, R34, PT ;  /* 0x000000220800720c */ /* 0x000fe20003f06270 */
[----:B------:R-:W-:Y:S01]  /*11410*/  VIADD R8, R40, 0xfffffe18 ;  /* 0xfffffe1828087836 */ /* 0x000fe20000000000 */
[----:B------:R-:W-:Y:S01]  /*11420*/  LOP3.LUT P4, RZ, R3, 0x2, RZ, 0xc0, !PT ;  /* 0x0000000203ff7812 */ /* 0x000fe2000788c0ff */
[----:B------:R3:W-:Y:S01]  /*11430*/  MUFU.TANH R127, R18 ;  /* 0x00000012007f7308 */ /* 0x0007e20000002400 */
[----:B------:R-:W-:Y:S01]  /*11440*/  FSEL R92, R43, -INF , !P3 ;  /* 0xff8000002b5c7808 */ /* 0x000fe20005800000 */
[----:B------:R-:W-:Y:S01]  /*11450*/  FMUL.FTZ R23, R23, UR11 ;  /* 0x0000000b17177c20 */ /* 0x000fe20008410000 */
[----:B------:R-:W-:-:S02]  /*11460*/  FSEL R82, R82, -INF , !P4 ;  /* 0xff80000052527808 */ /* 0x000fc40006000000 */
[----:B------:R-:W-:Y:S02]  /*11470*/  FSEL R95, R95, -INF , !P5 ;  /* 0xff8000005f5f7808 */ /* 0x000fe40006800000 */
[CC--:B------:R-:W-:Y:S01]  /*11480*/  ISETP.GE.AND P3, PT, R8.reuse, R35.reuse, PT ;  /* 0x000000230800720c */ /* 0x0c0fe20003f66270 */
[----:B------:R1:W-:Y:S01]  /*11490*/  MUFU.TANH R128, R21 ;  /* 0x0000001500807308 */ /* 0x0003e20000002400 */
[----:B------:R-:W-:Y:S01]  /*114a0*/  ISETP.GE.AND P4, PT, R8, R34, PT ;  /* 0x000000220800720c */ /* 0x000fe20003f86270 */
[----:B------:R-:W-:Y:S01]  /*114b0*/  VIADD R8, R40, 0xfffffe19 ;  /* 0xfffffe1928087836 */ /* 0x000fe20000000000 */
[----:B------:R-:W-:Y:S02]  /*114c0*/  LOP3.LUT P5, RZ, R3, 0x1, RZ, 0xc0, !PT ;  /* 0x0000000103ff7812 */ /* 0x000fe400078ac0ff */
[----:B------:R-:W-:Y:S02]  /*114d0*/  FSEL R80, R44, -INF , !P1 ;  /* 0xff8000002c507808 */ /* 0x000fe40004800000 */
[----:B------:R-:W-:Y:S01]  /*114e0*/  FSEL R94, R94, -INF , !P5 ;  /* 0xff8000005e5e7808 */ /* 0x000fe20006800000 */
[----:B------:R5:W-:Y:S01]  /*114f0*/  MUFU.TANH R129, R20 ;  /* 0x0000001400817308 */ /* 0x000be20000002400 */
[----:B------:R-:W-:Y:S01]  /*11500*/  FSEL R105, R105, -INF , !P6 ;  /* 0xff80000069697808 */ /* 0x000fe20007000000 */
[----:B---3--:R-:W-:Y:S01]  /*11510*/  HMMA.16816.F32 R16, R4, R24, RZ ;  /* 0x000000180410723c */ /* 0x008fe200000018ff */
[----:B------:R-:W-:-:S02]  /*11520*/  ISETP.GE.AND P1, PT, R9, R35, PT ;  /* 0x000000230900720c */ /* 0x000fc40003f26270 */
[-C--:B------:R-:W-:Y:S02]  /*11530*/  ISETP.GE.AND P2, PT, R9, R34.reuse, PT ;  /* 0x000000220900720c */ /* 0x080fe40003f46270 */
[C---:B------:R-:W-:Y:S01]  /*11540*/  ISETP.GE.AND P5, PT, R8.reuse, R35, PT ;  /* 0x000000230800720c */ /* 0x040fe20003fa6270 */
[----:B------:R-:W-:Y:S01]  /*11550*/  MUFU.TANH R125, R22 ;  /* 0x00000016007d7308 */ /* 0x000fe20000002400 */
[-C--:B------:R-:W-:Y:S01]  /*11560*/  ISETP.GE.AND P6, PT, R8, R34.reuse, PT ;  /* 0x000000220800720c */ /* 0x080fe20003fc6270 */
[----:B-1----:R-:W-:Y:S01]  /*11570*/  VIADD R21, R40, 0xfffffe20 ;  /* 0xfffffe2028157836 */ /* 0x002fe20000000000 */
[----:B------:R-:W1:Y:S01]  /*11580*/  LDSM.16.M88.4 R8, [R167+0x3c00] ;  /* 0x003c0000a708783b */ /* 0x000e620000000200 */
[----:B------:R-:W-:Y:S01]  /*11590*/  FSEL R90, R90, -INF , !P0 ;  /* 0xff8000005a5a7808 */ /* 0x000fe20004000000 */
[----:B------:R-:W-:Y:S01]  /*115a0*/  HMMA.16816.F32 R24, R4, R26, RZ ;  /* 0x0000001a0418723c */ /* 0x000fe200000018ff */
[----:B------:R-:W-:Y:S02]  /*115b0*/  FSEL R87, R87, -INF , !P1 ;  /* 0xff80000057577808 */ /* 0x000fe40004800000 */
[----:B------:R-:W-:Y:S01]  /*115c0*/  ISETP.GE.AND P0, PT, R21, R34, PT ;  /* 0x000000221500720c */ /* 0x000fe20003f06270 */
[----:B------:R3:W-:Y:S01]  /*115d0*/  MUFU.TANH R124, R23 ;  /* 0x00000017007c7308 */ /* 0x0007e20000002400 */
[----:B-----5:R-:W-:-:S02]  /*115e0*/  P2R R20, PR, RZ, 0x20 ;  /* 0x00000020ff147803 */ /* 0x020fc40000000000 */
[-C--:B------:R-:W-:Y:S01]  /*115f0*/  ISETP.GE.AND P5, PT, R21, R35.reuse, PT ;  /* 0x000000231500720c */ /* 0x080fe20003fa6270 */
[----:B------:R-:W-:Y:S01]  /*11600*/  VIADD R21, R40, 0xfffffe21 ;  /* 0xfffffe2128157836 */ /* 0x000fe20000000000 */
[----:B--2---:R-:W-:Y:S01]  /*11610*/  HMMA.16816.F32 R16, R12, R28, R16 ;  /* 0x0000001c0c10723c */ /* 0x004fe20000001810 */
[----:B------:R-:W-:Y:S01]  /*11620*/  FSEL R96, R96, -INF , !P2 ;  /* 0xff80000060607808 */ /* 0x000fe20005000000 */
[C---:B------:R-:W-:Y:S01]  /*11630*/  VIADD R29, R40.reuse, 0xfffffe29 ;  /* 0xfffffe29281d7836 */ /* 0x040fe20000000000 */
[----:B------:R-:W-:Y:S01]  /*11640*/  FSEL R101, R101, -INF , !P4 ;  /* 0xff80000065657808 */ /* 0x000fe20006000000 */
[----:B------:R-:W-:Y:S01]  /*11650*/  VIADD R28, R40, 0xfffffe28 ;  /* 0xfffffe28281c7836 */ /* 0x000fe20000000000 */
[C---:B------:R-:W-:Y:S01]  /*11660*/  ISETP.GE.AND P1, PT, R21.reuse, R35, PT ;  /* 0x000000231500720c */ /* 0x040fe20003f26270 */
[----:B------:R-:W-:Y:S01]  /*11670*/  MUFU.TANH R155, R37 ;  /* 0x00000025009b7308 */ /* 0x000fe20000002400 */
[----:B------:R-:W-:Y:S02]  /*11680*/  ISETP.GE.AND P2, PT, R21, R34, PT ;  /* 0x000000221500720c */ /* 0x000fe40003f46270 */
[----:B------:R-:W-:-:S02]  /*11690*/  ISETP.NE.AND P4, PT, R20, RZ, PT ;  /* 0x000000ff1400720c */ /* 0x000fc40003f85270 */
[----:B------:R-:W-:Y:S01]  /*116a0*/  FSEL R113, R113, -INF , !P5 ;  /* 0xff80000071717808 */ /* 0x000fe20006800000 */
[----:B------:R-:W-:Y:S01]  /*116b0*/  HMMA.16816.F32 R24, R12, R30, R24 ;  /* 0x0000001e0c18723c */ /* 0x000fe20000001818 */
[----:B---3--:R-:W2:Y:S01]  /*116c0*/  LDSM.16.M88.4 R20, [R164+0x3c00] ;  /* 0x003c0000a414783b */ /* 0x008ea20000000200 */
[----:B------:R-:W-:Y:S01]  /*116d0*/  FSEL R111, R111, -INF , !P0 ;  /* 0xff8000006f6f7808 */ /* 0x000fe20004000000 */
[----:B------:R-:W3:Y:S01]  /*116e0*/  MUFU.TANH R156, R36 ;  /* 0x00000024009c7308 */ /* 0x000ee20000002400 */
[----:B------:R-:W-:Y:S02]  /*116f0*/  FSEL R100, R100, -INF , !P6 ;  /* 0xff80000064647808 */ /* 0x000fe40007000000 */
[----:B------:R-:W-:Y:S01]  /*11700*/  ISETP.GE.AND P6, PT, R29, R35, PT ;  /* 0x000000231d00720c */ /* 0x000fe20003fc6270 */
[----:B------:R-:W-:Y:S01]  /*11710*/  FMUL.FTZ R16, R16, UR11 ;  /* 0x0000000b10107c20 */ /* 0x000fe20008410000 */
[----:B------:R-:W-:Y:S01]  /*11720*/  FMUL.FTZ R17, R17, UR11 ;  /* 0x0000000b11117c20 */ /* 0x000fe20008410000 */
[----:B------:R-:W-:Y:S01]  /*11730*/  FMUL.FTZ R18, R18, UR11 ;  /* 0x0000000b12127c20 */ /* 0x000fe20008410000 */
[----:B------:R-:W-:Y:S01]  /*11740*/  FMUL.FTZ R99, R19, UR11 ;  /* 0x0000000b13637c20 */ /* 0x000fe20008410000 */
[----:B------:R5:W-:Y:S01]  /*11750*/  MUFU.TANH R107, R16 ;  /* 0x00000010006b7308 */ /* 0x000be20000002400 */
[----:B------:R-:W-:-:S02]  /*11760*/  FSEL R89, R89, -INF , !P3 ;  /* 0xff80000059597808 */ /* 0x000fc40005800000 */
[----:B------:R-:W-:Y:S02]  /*11770*/  FSEL R91, R91, -INF , !P4 ;  /* 0xff8000005b5b7808 */ /* 0x000fe40006000000 */
[CC--:B------:R-:W-:Y:S02]  /*11780*/  ISETP.GE.AND P3, PT, R28.reuse, R35.reuse, PT ;  /* 0x000000231c00720c */ /* 0x0c0fe40003f66270 */
[-C--:B------:R-:W-:Y:S01]  /*11790*/  ISETP.GE.AND P4, PT, R28, R34.reuse, PT ;  /* 0x000000221c00720c */ /* 0x080fe20003f86270 */
[----:B------:R-:W-:Y:S01]  /*117a0*/  MUFU.TANH R106, R17 ;  /* 0x00000011006a7308 */ /* 0x000fe20000002400 */
[----:B------:R-:W-:Y:S01]  /*117b0*/  P2R R28, PR, RZ, 0x40 ;  /* 0x00000040ff1c7803 */ /* 0x000fe20000000000 */
[----:B------:R-:W-:Y:S01]  /*117c0*/  FMUL.FTZ R24, R24, UR11 ;  /* 0x0000000b18187c20 */ /* 0x000fe20008410000 */
[-C--:B------:R-:W-:Y:S01]  /*117d0*/  ISETP.GE.AND P6, PT, R29, R34.reuse, PT ;  /* 0x000000221d00720c */ /* 0x080fe20003fc6270 */
[----:B------:R-:W-:Y:S01]  /*117e0*/  VIADD R29, R40, 0xfffffe31 ;  /* 0xfffffe31281d7836 */ /* 0x000fe20000000000 */
[----:B------:R-:W-:Y:S01]  /*117f0*/  FSEL R110, R110, -INF , !P1 ;  /* 0xff8000006e6e7808 */ /* 0x000fe20004800000 */
[----:B------:R-:W-:Y:S01]  /*11800*/  FMUL.FTZ R25, R25, UR11 ;  /* 0x0000000b19197c20 */ /* 0x000fe20008410000 */
[----:B------:R-:W-:Y:S01]  /*11810*/  FSEL R39, R45, -INF , !P2 ;  /* 0xff8000002d277808 */ /* 0x000fe20005000000 */
[----:B------:R1:W-:Y:S01]  /*11820*/  MUFU.TANH R102, R18 ;  /* 0x0000001200667308 */ /* 0x0003e20000002400 */
[----:B------:R-:W-:Y:S01]  /*11830*/  FSEL R38, R50, -INF , !P4 ;  /* 0xff80000032267808 */ /* 0x000fe20006000000 */
[----:B-----5:R-:W-:Y:S01]  /*11840*/  VIADD R16, R40, 0xfffffe30 ;  /* 0xfffffe3028107836 */ /* 0x020fe20000000000 */
[CC--:B------:R-:W-:Y:S01]  /*11850*/  ISETP.GE.AND P1, PT, R29.reuse, R35.reuse, PT ;  /* 0x000000231d00720c */ /* 0x0c0fe20003f26270 */
[----:B------:R-:W-:Y:S01]  /*11860*/  FMUL.FTZ R26, R26, UR11 ;  /* 0x0000000b1a1a7c20 */ /* 0x000fe20008410000 */
[-C--:B------:R-:W-:Y:S01]  /*11870*/  ISETP.GE.AND P2, PT, R29, R34.reuse, PT ;  /* 0x000000221d00720c */ /* 0x080fe20003f46270 */
[----:B------:R-:W-:Y:S01]  /*11880*/  FMUL.FTZ R27, R27, UR11 ;  /* 0x0000000b1b1b7c20 */ /* 0x000fe20008410000 */
[C---:B------:R-:W-:Y:S01]  /*11890*/  ISETP.GE.AND P5, PT, R16.reuse, R35, PT ;  /* 0x000000231000720c */ /* 0x040fe20003fa6270 */
[----:B------:R5:W-:Y:S01]  /*118a0*/  MUFU.TANH R104, R24 ;  /* 0x0000001800687308 */ /* 0x000be20000002400 */
[----:B------:R-:W-:-:S02]  /*118b0*/  ISETP.GE.AND P0, PT, R16, R34, PT ;  /* 0x000000221000720c */ /* 0x000fc40003f06270 */
[----:B------:R-:W-:Y:S02]  /*118c0*/  ISETP.NE.AND P4, PT, R28, RZ, PT ;  /* 0x000000ff1c00720c */ /* 0x000fe40003f85270 */
[----:B------:R-:W-:Y:S01]  /*118d0*/  FSEL R37, R49, -INF , !P6 ;  /* 0xff80000031257808 */ /* 0x000fe20007000000 */
[----:B------:R-:W4:Y:S01]  /*118e0*/  LDSM.16.M88.4 R28, [R167+0x4000] ;  /* 0x00400000a71c783b */ /* 0x000f220000000200 */
[----:B------:R-:W-:Y:S01]  /*118f0*/  FSEL R109, R109, -INF , !P3 ;  /* 0xff8000006d6d7808 */ /* 0x000fe20005800000 */
[----:B------:R-:W-:Y:S01]  /*11900*/  MUFU.TANH R103, R25 ;  /* 0x0000001900677308 */ /* 0x000fe20000002400 */
[----:B------:R-:W-:Y:S01]  /*11910*/  FSEL R108, R108, -INF , !P4 ;  /* 0xff8000006c6c7808 */ /* 0x000fe20006000000 */
[----:B-1----:R-:W-:Y:S01]  /*11920*/  HMMA.16816.F32 R16, R4, R8, RZ ;  /* 0x000000080410723c */ /* 0x002fe200000018ff */
[----:B------:R-:W-:Y:S01]  /*11930*/  VIADD R8, R40, 0xfffffe39 ;  /* 0xfffffe3928087836 */ /* 0x000fe20000000000 */
[----:B------:R-:W-:Y:S01]  /*11940*/  FSEL R112, R112, -INF , !P5 ;  /* 0xff80000070707808 */ /* 0x000fe20006800000 */
[----:B------:R-:W-:Y:S01]  /*11950*/  VIADD R9, R40, 0xfffffe38 ;  /* 0xfffffe3828097836 */ /* 0x000fe20000000000 */
[----:B------:R-:W-:-:S02]  /*11960*/  FSEL R117, R117, -INF , !P0 ;  /* 0xff80000075757808 */ /* 0x000fc40004000000 */
[CC--:B------:R-:W-:Y:S01]  /*11970*/  ISETP.GE.AND P6, PT, R8.reuse, R35.reuse, PT ;  /* 0x000000230800720c */ /* 0x0c0fe20003fc6270 */
[----:B------:R-:W-:Y:S01]  /*11980*/  MUFU.TANH R98, R26 ;  /* 0x0000001a00627308 */ /* 0x000fe20000002400 */
[C---:B------:R-:W-:Y:S02]  /*11990*/  ISETP.GE.AND P3, PT, R9.reuse, R35, PT ;  /* 0x000000230900720c */ /* 0x040fe40003f66270 */
[----:B-----5:R-:W-:Y:S02]  /*119a0*/  P2R R24, PR, RZ, 0x40 ;  /* 0x00000040ff187803 */ /* 0x020fe40000000000 */
[-C--:B------:R-:W-:Y:S01]  /*119b0*/  ISETP.GE.AND P6, PT, R8, R34.reuse, PT ;  /* 0x000000220800720c */ /* 0x080fe20003fc6270 */
[----:B------:R-:W-:Y:S01]  /*119c0*/  VIADD R8, R40, 0xfffffe40 ;  /* 0xfffffe4028087836 */ /* 0x000fe20000000000 */
[----:B------:R-:W-:Y:S01]  /*119d0*/  ISETP.GE.AND P4, PT, R9, R34, PT ;  /* 0x000000220900720c */ /* 0x000fe20003f86270 */
[----:B------:R1:W-:Y:S01]  /*119e0*/  MUFU.TANH R97, R27 ;  /* 0x0000001b00617308 */ /* 0x0003e20000002400 */
[----:B------:R-:W-:-:S02]  /*119f0*/  FSEL R36, R48, -INF , !P1 ;  /* 0xff80000030247808 */ /* 0x000fc40004800000 */
[-C--:B------:R-:W-:Y:S02]  /*11a00*/  ISETP.GE.AND P5, PT, R8, R35.reuse, PT ;  /* 0x000000230800720c */ /* 0x080fe40003fa6270 */
[----:B--2---:R-:W-:Y:S01]  /*11a10*/  HMMA.16816.F32 R16, R12, R20, R16 ;  /* 0x000000140c10723c */ /* 0x004fe20000001810 */
[----:B------:R-:W-:Y:S01]  /*11a20*/  VIADD R20, R40, 0xfffffe41 ;  /* 0xfffffe4128147836 */ /* 0x000fe20000000000 */
[-C--:B------:R-:W-:Y:S01]  /*11a30*/  ISETP.GE.AND P0, PT, R8, R34.reuse, PT ;  /* 0x000000220800720c */ /* 0x080fe20003f06270 */
[----:B------:R-:W-:Y:S01]  /*11a40*/  VIADD R21, R40, 0xfffffe48 ;  /* 0xfffffe4828157836 */ /* 0x000fe20000000000 */
[----:B------:R-:W-:Y:S01]  /*11a50*/  FSEL R122, R122, -INF , !P2 ;  /* 0xff8000007a7a7808 */ /* 0x000fe20005000000 */
[----:B------:R-:W2:Y:S01]  /*11a60*/  MUFU.TANH R126, R126 ;  /* 0x0000007e007e7308 */ /* 0x000ea20000002400 */
[C---:B------:R-:W-:Y:S02]  /*11a70*/  ISETP.GE.AND P1, PT, R20.reuse, R35, PT ;  /* 0x000000231400720c */ /* 0x040fe40003f26270 */
[----:B------:R-:W-:Y:S01]  /*11a80*/  HMMA.16816.F32 R8, R4, R10, RZ ;  /* 0x0000000a0408723c */ /* 0x000fe200000018ff */
[----:B------:R-:W-:Y:S01]  /*11a90*/  ISETP.GE.AND P2, PT, R20, R34, PT ;  /* 0x000000221400720c */ /* 0x000fe20003f46270 */
[----:B------:R-:W-:Y:S01]  /*11aa0*/  VIADD R20, R40, 0xfffffe49 ;  /* 0xfffffe4928147836 */ /* 0x000fe20000000000 */
[----:B------:R-:W-:-:S02]  /*11ab0*/  FSEL R121, R121, -INF , !P4 ;  /* 0xff80000079797808 */ /* 0x000fc40006000000 */
[----:B------:R-:W-:Y:S01]  /*11ac0*/  ISETP.NE.AND P4, PT, R24, RZ, PT ;  /* 0x000000ff1800720c */ /* 0x000fe20003f85270 */
[----:B------:R-:W5:Y:S01]  /*11ad0*/  MUFU.TANH R99, R99 ;  /* 0x0000006300637308 */ /* 0x000f620000002400 */
[----:B------:R-:W-:Y:S01]  /*11ae0*/  FSEL R120, R120, -INF , !P6 ;  /* 0xff80000078787808 */ /* 0x000fe20007000000 */
[----:B-1----:R-:W1:Y:S01]  /*11af0*/  LDSM.16.M88.4 R24, [R164+0x4000] ;  /* 0x00400000a418783b */ /* 0x002e620000000200 */
[-C--:B------:R-:W-:Y:S02]  /*11b00*/  ISETP.GE.AND P6, PT, R20, R35.reuse, PT ;  /* 0x000000231400720c */ /* 0x080fe40003fc6270 */
[----:B------:R-:W-:Y:S01]  /*11b10*/  FMUL.FTZ R16, R16, UR11 ;  /* 0x0000000b10107c20 */ /* 0x000fe20008410000 */
[----:B------:R-:W-:Y:S01]  /*11b20*/  FMUL.FTZ R79, R17, UR11 ;  /* 0x0000000b114f7c20 */ /* 0x000fe20008410000 */
[----:B------:R-:W-:Y:S01]  /*11b30*/  FSEL R118, R118, -INF , !P4 ;  /* 0xff80000076767808 */ /* 0x000fe20006000000 */
[----:B------:R-:W-:Y:S01]  /*11b40*/  VIADD R17, R40, 0xfffffe51 ;  /* 0xfffffe5128117836 */ /* 0x000fe20000000000 */
[-C--:B------:R-:W-:Y:S01]  /*11b50*/  ISETP.GE.AND P4, PT, R21, R34.reuse, PT ;  /* 0x000000221500720c */ /* 0x080fe20003f86270 */
[----:B------:R3:W5:Y:S01]  /*11b60*/  MUFU.TANH R88, R16 ;  /* 0x0000001000587308 */ /* 0x0007620000002400 */
[----:B------:R-:W-:Y:S01]  /*11b70*/  FSEL R130, R130, -INF , !P1 ;  /* 0xff80000082827808 */ /* 0x000fe20004800000 */
[----:B------:R-:W-:Y:S01]  /*11b80*/  FMUL.FTZ R18, R18, UR11 ;  /* 0x0000000b12127c20 */ /* 0x000fe20008410000 */
[----:B------:R-:W-:Y:S01]  /*11b90*/  FSEL R206, R206, -INF , !P2 ;  /* 0xff800000cece7808 */ /* 0x000fe20005000000 */
[----:B------:R-:W-:Y:S01]  /*11ba0*/  HMMA.16816.F32 R8, R12, R22, R8 ;  /* 0x000000160c08723c */ /* 0x000fe20000001808 */
[----:B------:R-:W-:Y:S01]  /*11bb0*/  FSEL R119, R119, -INF , !P3 ;  /* 0xff80000077777808 */ /* 0x000fe20005800000 */
[----:B------:R-:W-:Y:S01]  /*11bc0*/  FMUL.FTZ R19, R19, UR11 ;  /* 0x0000000b13137c20 */ /* 0x000fe20008410000 */
[C---:B------:R-:W-:Y:S01]  /*11bd0*/  ISETP.GE.AND P1, PT, R17.reuse, R35, PT ;  /* 0x000000231100720c */ /* 0x040fe20003f26270 */
[----:B------:R-:W-:Y:S01]  /*11be0*/  MUFU.TANH R60, R18 ;  /* 0x00000012003c7308 */ /* 0x000fe20000002400 */
[----:B------:R-:W-:Y:S01]  /*11bf0*/  ISETP.GE.AND P2, PT, R17, R34, PT ;  /* 0x000000221100720c */ /* 0x000fe20003f46270 */
[----:B------:R-:W-:Y:S01]  /*11c00*/  VIADD R17, R40, 0xfffffe58 ;  /* 0xfffffe5828117836 */ /* 0x000fe20000000000 */
[----:B------:R-:W-:-:S02]  /*11c10*/  FSEL R205, R205, -INF , !P4 ;  /* 0xff800000cdcd7808 */ /* 0x000fc40006000000 */
[-C--:B------:R-:W-:Y:S02]  /*11c20*/  ISETP.GE.AND P3, PT, R21, R35.reuse, PT ;  /* 0x000000231500720c */ /* 0x080fe40003f66270 */
[----:B------:R-:W-:Y:S01]  /*11c30*/  FSEL R210, R210, -INF , !P5 ;  /* 0xff800000d2d27808 */ /* 0x000fe20006800000 */
[----:B------:R-:W-:Y:S01]  /*11c40*/  MUFU.TANH R59, R19 ;  /* 0x00000013003b7308 */ /* 0x000fe20000002400 */
[----:B------:R-:W-:Y:S02]  /*11c50*/  FSEL R209, R209, -INF , !P3 ;  /* 0xff800000d1d17808 */ /* 0x000fe40005800000 */
[----:B---3--:R-:W-:Y:S02]  /*11c60*/  P2R R16, PR, RZ, 0x40 ;  /* 0x00000040ff107803 */ /* 0x008fe40000000000 */
[-C--:B------:R-:W-:Y:S01]  /*11c70*/  ISETP.GE.AND P6, PT, R20, R34.reuse, PT ;  /* 0x000000221400720c */ /* 0x080fe20003fc6270 */
[----:B------:R-:W-:Y:S01]  /*11c80*/  VIADD R20, R40, 0xfffffe50 ;  /* 0xfffffe5028147836 */ /* 0x000fe20000000000 */
[----:B------:R-:W-:Y:S01]  /*11c90*/  ISETP.NE.AND P4, PT, R16, RZ, PT ;  /* 0x000000ff1000720c */ /* 0x000fe20003f85270 */
[----:B------:R-:W-:Y:S01]  /*11ca0*/  VIADD R16, R40, 0xfffffe60 ;  /* 0xfffffe6028107836 */ /* 0x000fe20000000000 */
[-C--:B------:R-:W-:Y:S01]  /*11cb0*/  ISETP.GE.AND P3, PT, R17, R35.reuse, PT ;  /* 0x000000231100720c */ /* 0x080fe20003f66270 */
[----:B------:R-:W-:Y:S01]  /*11cc0*/  FMUL.FTZ R8, R8, UR11 ;  /* 0x0000000b08087c20 */ /* 0x000fe20008410000 */
[----:B------:R-:W-:Y:S01]  /*11cd0*/  FSEL R208, R208, -INF , !P4 ;  /* 0xff800000d0d07808 */ /* 0x000fe20006000000 */
[----:B------:R-:W-:Y:S01]  /*11ce0*/  FMUL.FTZ R9, R9, UR11 ;  /* 0x0000000b09097c20 */ /* 0x000fe20008410000 */
[-C--:B------:R-:W-:Y:S01]  /*11cf0*/  ISETP.GE.AND P4, PT, R17, R34.reuse, PT ;  /* 0x000000221100720c */ /* 0x080fe20003f86270 */
[----:B------:R-:W-:Y:S01]  /*11d00*/  VIADD R17, R40, 0xfffffe59 ;  /* 0xfffffe5928117836 */ /* 0x000fe20000000000 */
[----:B------:R-:W-:Y:S01]  /*11d10*/  FSEL R207, R207, -INF , !P0 ;  /* 0xff800000cfcf7808 */ /* 0x000fe20004000000 */
[----:B------:R3:W5:Y:S01]  /*11d20*/  MUFU.TANH R78, R8 ;  /* 0x00000008004e7308 */ /* 0x0007620000002400 */
[----:B------:R-:W-:Y:S01]  /*11d30*/  FSEL R204, R204, -INF , !P6 ;  /* 0xff800000cccc7808 */ /* 0x000fe20007000000 */
[----:B------:R-:W-:Y:S01]  /*11d40*/  FMUL.FTZ R10, R10, UR11 ;  /* 0x0000000b0a0a7c20 */ /* 0x000fe20008410000 */
[C---:B------:R-:W-:Y:S01]  /*11d50*/  ISETP.GE.AND P5, PT, R20.reuse, R35, PT ;  /* 0x000000231400720c */ /* 0x040fe20003fa6270 */
[----:B------:R-:W-:Y:S01]  /*11d60*/  FMUL.FTZ R57, R11, UR11 ;  /* 0x0000000b0b397c20 */ /* 0x000fe20008410000 */
[----:B------:R-:W-:-:S02]  /*11d70*/  ISETP.GE.AND P0, PT, R20, R34, PT ;  /* 0x000000221400720c */ /* 0x000fc40003f06270 */
[-C--:B------:R-:W-:Y:S01]  /*11d80*/  ISETP.GE.AND P6, PT, R17, R35.reuse, PT ;  /* 0x000000231100720c */ /* 0x080fe20003fc6270 */
[----:B----4-:R-:W-:Y:S01]  /*11d90*/  HMMA.16816.F32 R20, R4, R28, RZ ;  /* 0x0000001c0414723c */ /* 0x010fe200000018ff */
[----:B------:R-:W-:Y:S01]  /*11da0*/  FSEL R203, R203, -INF , !P5 ;  /* 0xff800000cbcb7808 */ /* 0x000fe20006800000 */
[----:B------:R-:W-:Y:S01]  /*11db0*/  MUFU.TANH R77, R9 ;  /* 0x00000009004d7308 */ /* 0x000fe20000002400 */
[----:B------:R-:W-:Y:S02]  /*11dc0*/  P2R R28, PR, RZ, 0x40 ;  /* 0x00000040ff1c7803 */ /* 0x000fe40000000000 */
[----:B------:R-:W-:Y:S02]  /*11dd0*/  FSEL R198, R198, -INF , !P0 ;  /* 0xff800000c6c67808 */ /* 0x000fe40004000000 */
[-C--:B------:R-:W-:Y:S02]  /*11de0*/  ISETP.GE.AND P6, PT, R17, R34.reuse, PT ;  /* 0x000000221100720c */ /* 0x080fe40003fc6270 */
[----:B------:R-:W-:Y:S01]  /*11df0*/  ISETP.GE.AND P5, PT, R16, R35, PT ;  /* 0x000000231000720c */ /* 0x000fe20003fa6270 */
[----:B---3--:R-:W-:Y:S01]  /*11e00*/  VIADD R8, R40, 0xfffffe61 ;  /* 0xfffffe6128087836 */ /* 0x008fe20000000000 */
[----:B------:R-:W-:Y:S01]  /*11e10*/  ISETP.GE.AND P0, PT, R16, R34, PT ;  /* 0x000000221000720c */ /* 0x000fe20003f06270 */
[----:B------:R3:W-:Y:S01]  /*11e20*/  MUFU.TANH R58, R10 ;  /* 0x0000000a003a7308 */ /* 0x0007e20000002400 */
[----:B------:R-:W4:Y:S01]  /*11e30*/  LDSM.16.M88.4 R16, [R167+0x4400] ;  /* 0x00440000a710783b */ /* 0x000f220000000200 */
[----:B------:R-:W-:-:S02]  /*11e40*/  FSEL R202, R202, -INF , !P1 ;  /* 0xff800000caca7808 */ /* 0x000fc40004800000 */
[----:B------:R-:W-:Y:S02]  /*11e50*/  FSEL R197, R197, -INF , !P2 ;  /* 0xff800000c5c57808 */ /* 0x000fe40005000000 */
[C---:B------:R-:W-:Y:S02]  /*11e60*/  ISETP.GE.AND P1, PT, R8.reuse, R35, PT ;  /* 0x000000230800720c */ /* 0x040fe40003f26270 */
[----:B-1----:R-:W-:Y:S01]  /*11e70*/  HMMA.16816.F32 R20, R12, R24, R20 ;  /* 0x000000180c14723c */ /* 0x002fe20000001814 */
[----:B------:R-:W-:Y:S01]  /*11e80*/  ISETP.GE.AND P2, PT, R8, R34, PT ;  /* 0x000000220800720c */ /* 0x000fe20003f46270 */
[C---:B------:R-:W-:Y:S01]  /*11e90*/  VIADD R24, R40.reuse, 0xfffffe68 ;  /* 0xfffffe6828187836 */ /* 0x040fe20000000000 */
[----:B------:R-:W-:Y:S01]  /*11ea0*/  FSEL R195, R195, -INF , !P4 ;  /* 0xff800000c3c37808 */ /* 0x000fe20006000000 */
[----:B------:R-:W-:Y:S01]  /*11eb0*/  VIADD R25, R40, 0xfffffe69 ;  /* 0xfffffe6928197836 */ /* 0x000fe20000000000 */
[----:B------:R-:W-:Y:S01]  /*11ec0*/  ISETP.NE.AND P4, PT, R28, RZ, PT ;  /* 0x000000ff1c00720c */ /* 0x000fe20003f85270 */
[----:B------:R-:W-:Y:S01]  /*11ed0*/  MUFU.TANH R57, R57 ;  /* 0x0000003900397308 */ /* 0x000fe20000002400 */
[----:B------:R-:W-:-:S02]  /*11ee0*/  FSEL R201, R201, -INF , !P3 ;  /* 0xff800000c9c97808 */ /* 0x000fc40005800000 */
[----:B------:R-:W-:Y:S01]  /*11ef0*/  FSEL R200, R200, -INF , !P4 ;  /* 0xff800000c8c87808 */ /* 0x000fe20006000000 */
[----:B---3--:R-:W-:Y:S01]  /*11f00*/  HMMA.16816.F32 R8, R4, R30, RZ ;  /* 0x0000001e0408723c */ /* 0x008fe200000018ff */
[----:B------:R-:W1:Y:S01]  /*11f10*/  LDSM.16.M88.4 R28, [R164+0x4400] ;  /* 0x00440000a41c783b */ /* 0x000e620000000200 */
[CC--:B------:R-:W-:Y:S02]  /*11f20*/  ISETP.GE.AND P3, PT, R24.reuse, R35.reuse, PT ;  /* 0x000000231800720c */ /* 0x0c0fe40003f66270 */
[-C--:B------:R-:W-:Y:S01]  /*11f30*/  ISETP.GE.AND P4, PT, R24, R34.reuse, PT ;  /* 0x000000221800720c */ /* 0x080fe20003f86270 */
[----:B------:R-:W-:Y:S01]  /*11f40*/  VIADD R24, R40, 0xfffffe70 ;  /* 0xfffffe7028187836 */ /* 0x000fe20000000000 */
[----:B------:R-:W-:Y:S01]  /*11f50*/  FSEL R194, R194, -INF , !P6 ;  /* 0xff800000c2c27808 */ /* 0x000fe20007000000 */
[----:B------:R-:W-:Y:S01]  /*11f60*/  MUFU.TANH R79, R79 ;  /* 0x0000004f004f7308 */ /* 0x000fe20000002400 */
[-C--:B------:R-:W-:Y:S01]  /*11f70*/  ISETP.GE.AND P6, PT, R25, R35.reuse, PT ;  /* 0x000000231900720c */ /* 0x080fe20003fc6270 */
[----:B------:R-:W-:Y:S01]  /*11f80*/  FMUL.FTZ R76, R20, UR11 ;  /* 0x0000000b144c7c20 */ /* 0x000fe20008410000 */
[----:B------:R-:W-:Y:S01]  /*11f90*/  FSEL R199, R199, -INF , !P5 ;  /* 0xff800000c7c77808 */ /* 0x000fe20006800000 */
[----:B------:R-:W-:Y:S01]  /*11fa0*/  FMUL.FTZ R75, R21, UR11 ;  /* 0x0000000b154b7c20 */ /* 0x000fe20008410000 */
[----:B------:R-:W-:Y:S01]  /*11fb0*/  P2R R20, PR, RZ, 0x40 ;  /* 0x00000040ff147803 */ /* 0x000fe20000000000 */
[----:B------:R-:W-:Y:S01]  /*11fc0*/  VIADD R21, R40, 0xfffffe71 ;  /* 0xfffffe7128157836 */ /* 0x000fe20000000000 */
[----:B------:R-:W-:Y:S01]  /*11fd0*/  FSEL R191, R191, -INF , !P0 ;  /* 0xff800000bfbf7808 */ /* 0x000fe20004000000 */
[----:B------:R-:W-:Y:S01]  /*11fe0*/  FMUL.FTZ R22, R22, UR11 ;  /* 0x0000000b16167c20 */ /* 0x000fe20008410000 */
[-C--:B------:R-:W-:Y:S01]  /*11ff0*/  ISETP.GE.AND P6, PT, R25, R34.reuse, PT ;  /* 0x000000221900720c */ /* 0x080fe20003fc6270 */
[----:B------:R-:W-:Y:S01]  /*12000*/  FMUL.FTZ R23, R23, UR11 ;  /* 0x0000000b17177c20 */ /* 0x000fe20008410000 */
[C---:B------:R-:W-:Y:S01]  /*12010*/  ISETP.GE.AND P5, PT, R24.reuse, R35, PT ;  /* 0x000000231800720c */ /* 0x040fe20003fa6270 */
[----:B------:R-:W-:Y:S01]  /*12020*/  MUFU.TANH R56, R22 ;  /* 0x0000001600387308 */ /* 0x000fe20000002400 */
[----:B------:R-:W-:Y:S01]  /*12030*/  ISETP.GE.AND P0, PT, R24, R34, PT ;  /* 0x000000221800720c */ /* 0x000fe20003f06270 */
[----:B------:R-:W-:Y:S01]  /*12040*/  HMMA.16816.F32 R8, R12, R26, R8 ;  /* 0x0000001a0c08723c */ /* 0x000fe20000001808 */
[----:B------:R-:W-:-:S02]  /*12050*/  FSEL R196, R196, -INF , !P1 ;  /* 0xff800000c4c47808 */ /* 0x000fc40004800000 */
[----:B------:R-:W-:Y:S02]  /*12060*/  FSEL R190, R190, -INF , !P2 ;  /* 0xff800000bebe7808 */ /* 0x000fe40005000000 */
[CC--:B------:R-:W-:Y:S01]  /*12070*/  ISETP.GE.AND P1, PT, R21.reuse, R35.reuse, PT ;  /* 0x000000231500720c */ /* 0x0c0fe20003f26270 */
[----:B------:R3:W-:Y:S01]  /*12080*/  MUFU.TANH R55, R23 ;  /* 0x0000001700377308 */ /* 0x0007e20000002400 */
[----:B------:R-:W-:Y:S01]  /*12090*/  ISETP.GE.AND P2, PT, R21, R34, PT ;  /* 0x000000221500720c */ /* 0x000fe20003f46270 */
[----:B----4-:R-:W-:Y:S01]  /*120a0*/  HMMA.16816.F32 R24, R4, R16, RZ ;  /* 0x000000100418723c */ /* 0x010fe200000018ff */
[----:B------:R-:W-:Y:S01]  /*120b0*/  FSEL R189, R189, -INF , !P4 ;  /* 0xff800000bdbd7808 */ /* 0x000fe20006000000 */
[----:B------:R-:W-:Y:S01]  /*120c0*/  VIADD R21, R40, 0xfffffe78 ;  /* 0xfffffe7828157836 */ /* 0x000fe20000000000 */
[----:B------:R-:W-:Y:S01]  /*120d0*/  ISETP.NE.AND P4, PT, R20, RZ, PT ;  /* 0x000000ff1400720c */ /* 0x000fe20003f85270 */
[C---:B------:R-:W-:Y:S01]  /*120e0*/  VIADD R17, R40.reuse, 0xfffffe79 ;  /* 0xfffffe7928117836 */ /* 0x040fe20000000000 */
[----:B------:R-:W-:Y:S01]  /*120f0*/  FSEL R193, R193, -INF , !P3 ;  /* 0xff800000c1c17808 */ /* 0x000fe20005800000 */
[----:B------:R-:W-:Y:S01]  /*12100*/  VIADD R16, R40, 0xfffffe80 ;  /* 0xfffffe8028107836 */ /* 0x000fe20000000000 */
[----:B------:R-:W-:Y:S01]  /*12110*/  FSEL R192, R192, -INF , !P4 ;  /* 0xff800000c0c07808 */ /* 0x000fe20006000000 */
[----:B------:R-:W4:Y:S01]  /*12120*/  MUFU.TANH R76, R76 ;  /* 0x0000004c004c7308 */ /* 0x000f220000002400 */
[----:B------:R-:W-:-:S02]  /*12130*/  ISETP.GE.AND P3, PT, R21, R35, PT ;  /* 0x000000231500720c */ /* 0x000fc40003f66270 */
[-C--:B------:R-:W-:Y:S01]  /*12140*/  ISETP.GE.AND P4, PT, R21, R34.reuse, PT ;  /* 0x000000221500720c */ /* 0x080fe20003f86270 */
[----:B------:R-:W-:Y:S01]  /*12150*/  FMUL.FTZ R74, R8, UR11 ;  /* 0x0000000b084a7c20 */ /* 0x000fe20008410000 */
[----:B------:R-:W-:Y:S01]  /*12160*/  FSEL R188, R188, -INF , !P6 ;  /* 0xff800000bcbc7808 */ /* 0x000fe20007000000 */
[----:B------:R-:W-:Y:S01]  /*12170*/  FMUL.FTZ R73, R9, UR11 ;  /* 0x0000000b09497c20 */ /* 0x000fe20008410000 */
[-C--:B------:R-:W-:Y:S01]  /*12180*/  ISETP.GE.AND P6, PT, R17, R35.reuse, PT ;  /* 0x000000231100720c */ /* 0x080fe20003fc6270 */
[----:B---3--:R-:W3:Y:S01]  /*12190*/  LDSM.16.M88.4 R20, [R167+0x4800] ;  /* 0x00480000a714783b */ /* 0x008ee20000000200 */
[----:B------:R-:W-:Y:S01]  /*121a0*/  FSEL R185, R185, -INF , !P5 ;  /* 0xff800000b9b97808 */ /* 0x000fe20006800000 */
[----:B------:R-:W-:Y:S01]  /*121b0*/  VIADD R9, R40, 0xfffffe88 ;  /* 0xfffffe8828097836 */ /* 0x000fe20000000000 */
[----:B------:R-:W-:Y:S01]  /*121c0*/  P2R R8, PR, RZ, 0x40 ;  /* 0x00000040ff087803 */ /* 0x000fe20000000000 */
[----:B-1----:R-:W-:Y:S01]  /*121d0*/  HMMA.16816.F32 R24, R12, R28, R24 ;  /* 0x0000001c0c18723c */ /* 0x002fe20000001818 */
[----:B------:R-:W-:Y:S01]  /*121e0*/  FSEL R162, R162, -INF , !P0 ;  /* 0xff800000a2a27808 */ /* 0x000fe20004000000 */
[----:B------:R-:W-:Y:S01]  /*121f0*/  FMUL.FTZ R10, R10, UR11 ;  /* 0x0000000b0a0a7c20 */ /* 0x000fe20008410000 */
[C---:B------:R-:W-:Y:S01]  /*12200*/  ISETP.GE.AND P5, PT, R16.reuse, R35, PT ;  /* 0x000000231000720c */ /* 0x040fe20003fa6270 */
[----:B------:R-:W-:Y:S01]  /*12210*/  FMUL.FTZ R53, R11, UR11 ;  /* 0x0000000b0b357c20 */ /* 0x000fe20008410000 */
[----:B------:R-:W-:Y:S01]  /*12220*/  ISETP.GE.AND P0, PT, R16, R34, PT ;  /* 0x000000221000720c */ /* 0x000fe20003f06270 */
[----:B------:R-:W-:Y:S01]  /*12230*/  VIADD R16, R40, 0xfffffe81 ;  /* 0xfffffe8128107836 */ /* 0x000fe20000000000 */
[----:B------:R-:W-:Y:S01]  /*12240*/  FSEL R160, R160, -INF , !P4 ;  /* 0xff800000a0a07808 */ /* 0x000fe20006000000 */
[----:B------:R1:W-:Y:S01]  /*12250*/  MUFU.TANH R54, R10 ;  /* 0x0000000a00367308 */ /* 0x0003e20000002400 */
[----:B------:R-:W-:Y:S01]  /*12260*/  ISETP.NE.AND P4, PT, R8, RZ, PT ;  /* 0x000000ff0800720c */ /* 0x000fe20003f85270 */
[----:B------:R-:W-:Y:S01]  /*12270*/  VIADD R29, R40, 0xfffffe89 ;  /* 0xfffffe89281d7836 */ /* 0x000fe20000000000 */
[----:B------:R-:W-:Y:S01]  /*12280*/  FSEL R184, R184, -INF , !P1 ;  /* 0xff800000b8b87808 */ /* 0x000fe20004800000 */
[----:B------:R-:W-:Y:S01]  /*12290*/  VIADD R28, R40, 0xfffffe90 ;  /* 0xfffffe90281c7836 */ /* 0x000fe20000000000 */
[----:B------:R-:W-:-:S02]  /*122a0*/  FSEL R161, R161, -INF , !P2 ;  /* 0xff800000a1a17808 */ /* 0x000fc40005000000 */
[-C--:B------:R-:W-:Y:S01]  /*122b0*/  ISETP.GE.AND P6, PT, R17, R34.reuse, PT ;  /* 0x000000221100720c */ /* 0x080fe20003fc6270 */
[----:B------:R-:W4:Y:S01]  /*122c0*/  MUFU.TANH R74, R74 ;  /* 0x0000004a004a7308 */ /* 0x000f220000002400 */
[-C--:B------:R-:W-:Y:S02]  /*122d0*/  ISETP.GE.AND P1, PT, R16, R35.reuse, PT ;  /* 0x000000231000720c */ /* 0x080fe40003f26270 */
[----:B------:R-:W-:Y:S01]  /*122e0*/  FSEL R183, R183, -INF , !P3 ;  /* 0xff800000b7b77808 */ /* 0x000fe20005800000 */
[----:B------:R-:W-:Y:S01]  /*122f0*/  FMUL.FTZ R24, R24, UR11 ;  /* 0x0000000b18187c20 */ /* 0x000fe20008410000 */
[-C--:B------:R-:W-:Y:S01]  /*12300*/  ISETP.GE.AND P2, PT, R16, R34.reuse, PT ;  /* 0x000000221000720c */ /* 0x080fe20003f46270 */
[----:B------:R-:W-:Y:S01]  /*12310*/  FMUL.FTZ R25, R25, UR11 ;  /* 0x0000000b19197c20 */ /* 0x000fe20008410000 */
[----:B------:R-:W-:Y:S01]  /*12320*/  FSEL R163, R163, -INF , !P4 ;  /* 0xff800000a3a37808 */ /* 0x000fe20006000000 */
[----:B------:R-:W-:Y:S01]  /*12330*/  HMMA.16816.F32 R16, R4, R18, RZ ;  /* 0x000000120410723c */ /* 0x000fe200000018ff */
[CC--:B------:R-:W-:Y:S01]  /*12340*/  ISETP.GE.AND P3, PT, R9.reuse, R35.reuse, PT ;  /* 0x000000230900720c */ /* 0x0c0fe20003f66270 */
[----:B------:R2:W-:Y:S01]  /*12350*/  MUFU.TANH R72, R24 ;  /* 0x0000001800487308 */ /* 0x0005e20000002400 */
[----:B------:R-:W-:Y:S01]  /*12360*/  ISETP.GE.AND P4, PT, R9, R34, PT ;  /* 0x000000220900720c */ /* 0x000fe20003f86270 */
[----:B------:R-:W-:Y:S01]  /*12370*/  FMUL.FTZ R26, R26, UR11 ;  /* 0x0000000b1a1a7c20 */ /* 0x000fe20008410000 */
[----:B-1----:R-:W1:Y:S01]  /*12380*/  LDSM.16.M88.4 R8, [R164+0x4800] ;  /* 0x00480000a408783b */ /* 0x002e620000000200 */
[----:B------:R-:W-:Y:S01]  /*12390*/  FSEL R159, R159, -INF , !P6 ;  /* 0xff8000009f9f7808 */ /* 0x000fe20007000000 */
[----:B------:R-:W-:Y:S01]  /*123a0*/  FMUL.FTZ R27, R27, UR11 ;  /* 0x0000000b1b1b7c20 */ /* 0x000fe20008410000 */
[----:B------:R-:W-:-:S02]  /*123b0*/  ISETP.GE.AND P6, PT, R29, R35, PT ;  /* 0x000000231d00720c */ /* 0x000fc40003fc6270 */
[----:B------:R-:W-:Y:S01]  /*123c0*/  FSEL R157, R157, -INF , !P1 ;  /* 0xff8000009d9d7808 */ /* 0x000fe20004800000 */
[----:B------:R-:W-:Y:S01]  /*123d0*/  MUFU.TANH R71, R25 ;  /* 0x0000001900477308 */ /* 0x000fe20000002400 */
[----:B------:R-:W-:Y:S02]  /*123e0*/  P2R R43, PR, RZ, 0x40 ;  /* 0x00000040ff2b7803 */ /* 0x000fe40000000000 */
[----:B------:R-:W-:Y:S02]  /*123f0*/  FSEL R152, R152, -INF , !P2 ;  /* 0xff80000098987808 */ /* 0x000fe40005000000 */
[----:B------:R-:W-:Y:S02]  /*12400*/  FSEL R150, R150, -INF , !P4 ;  /* 0xff80000096967808 */ /* 0x000fe40006000000 */
[----:B------:R-:W-:Y:S01]  /*12410*/  ISETP.NE.AND P4, PT, R43, RZ, PT ;  /* 0x000000ff2b00720c */ /* 0x000fe20003f85270 */
[----:B------:R-:W-:Y:S01]  /*12420*/  MUFU.TANH R52, R26 ;  /* 0x0000001a00347308 */ /* 0x000fe20000002400 */
[----:B--2---:R-:W-:Y:S01]  /*12430*/  VIADD R24, R40, 0xfffffe91 ;  /* 0xfffffe9128187836 */ /* 0x004fe20000000000 */
[----:B------:R-:W-:Y:S01]  /*12440*/  FSEL R156, R156, -INF , !P3 ;  /* 0xff8000009c9c7808 */ /* 0x000fe20005800000 */
[----:B------:R-:W-:Y:S01]  /*12450*/  HMMA.16816.F32 R16, R12, R30, R16 ;  /* 0x0000001e0c10723c */ /* 0x000fe20000001810 */
[----:B------:R-:W-:-:S02]  /*12460*/  FSEL R155, R155, -INF , !P4 ;  /* 0xff8000009b9b7808 */ /* 0x000fc40006000000 */
[CC--:B------:R-:W-:Y:S02]  /*12470*/  ISETP.GE.AND P1, PT, R24.reuse, R35.reuse, PT ;  /* 0x000000231800720c */ /* 0x0c0fe40003f26270 */
[-C--:B------:R-:W-:Y:S01]  /*12480*/  ISETP.GE.AND P2, PT, R24, R34.reuse, PT ;  /* 0x000000221800720c */ /* 0x080fe20003f46270 */
[----:B------:R-:W-:Y:S01]  /*12490*/  VIADD R24, R40, 0xfffffe98 ;  /* 0xfffffe9828187836 */ /* 0x000fe20000000000 */
[----:B------:R-:W-:Y:S01]  /*124a0*/  FSEL R158, R158, -INF , !P5 ;  /* 0xff8000009e9e7808 */ /* 0x000fe20006800000 */
[----:B------:R2:W-:Y:S01]  /*124b0*/  MUFU.TANH R51, R27 ;  /* 0x0000001b00337308 */ /* 0x0005e20000002400 */
[----:B------:R-:W-:Y:S02]  /*124c0*/  FSEL R153, R153, -INF , !P0 ;  /* 0xff80000099997808 */ /* 0x000fe40004000000 */
[CC--:B------:R-:W-:Y:S02]  /*124d0*/  ISETP.GE.AND P3, PT, R24.reuse, R35.reuse, PT ;  /* 0x000000231800720c */ /* 0x0c0fe40003f66270 */
[-C--:B------:R-:W-:Y:S01]  /*124e0*/  ISETP.GE.AND P4, PT, R24, R34.reuse, PT ;  /* 0x000000221800720c */ /* 0x080fe20003f86270 */
[----:B------:R-:W-:Y:S01]  /*124f0*/  VIADD R24, R40, 0xfffffe99 ;  /* 0xfffffe9928187836 */ /* 0x000fe20000000000 */
[----:B------:R-:W-:Y:S01]  /*12500*/  ISETP.GE.AND P6, PT, R29, R34, PT ;  /* 0x000000221d00720c */ /* 0x000fe20003fc6270 */
[----:B------:R-:W4:Y:S01]  /*12510*/  MUFU.TANH R53, R53 ;  /* 0x0000003500357308 */ /* 0x000f220000002400 */
[----:B------:R-:W-:-:S02]  /*12520*/  ISETP.GE.AND P5, PT, R28, R35, PT ;  /* 0x000000231c00720c */ /* 0x000fc40003fa6270 */
[-C--:B------:R-:W-:Y:S01]  /*12530*/  ISETP.GE.AND P0, PT, R28, R34.reuse, PT ;  /* 0x000000221c00720c */ /* 0x080fe20003f06270 */
[----:B------:R-:W-:Y:S01]  /*12540*/  FMUL.FTZ R16, R16, UR11 ;  /* 0x0000000b10107c20 */ /* 0x000fe20008410000 */
[----:B---3--:R-:W-:Y:S01]  /*12550*/  HMMA.16816.F32 R28, R4, R20, RZ ;  /* 0x00000014041c723c */ /* 0x008fe200000018ff */
[----:B------:R-:W-:Y:S01]  /*12560*/  FSEL R131, R131, -INF , !P6 ;  /* 0xff80000083837808 */ /* 0x000fe20007000000 */
[----:B------:R-:W-:Y:S01]  /*12570*/  VIADD R21, R40, 0xfffffea0 ;  /* 0xfffffea028157836 */ /* 0x000fe20000000000 */
[----:B------:R-:W-:Y:S01]  /*12580*/  ISETP.GE.AND P6, PT, R24, R35, PT ;  /* 0x000000231800720c */ /* 0x000fe20003fc6270 */
[----:B------:R-:W-:Y:S01]  /*12590*/  FMUL.FTZ R17, R17, UR11 ;  /* 0x0000000b11117c20 */ /* 0x000fe20008410000 */
[----:B------:R-:W-:Y:S01]  /*125a0*/  FMUL.FTZ R18, R18, UR11 ;  /* 0x0000000b12127c20 */ /* 0x000fe20008410000 */
[----:B------:R-:W-:Y:S01]  /*125b0*/  FSEL R151, R151, -INF , !P1 ;  /* 0xff80000097977808 */ /* 0x000fe20004800000 */
[----:B------:R-:W-:Y:S01]  /*125c0*/  MUFU.TANH R70, R16 ;  /* 0x0000001000467308 */ /* 0x000fe20000002400 */
[----:B------:R-:W-:Y:S01]  /*125d0*/  P2R R20, PR, RZ, 0x40 ;  /* 0x00000040ff147803 */ /* 0x000fe20000000000 */
[----:B------:R-:W-:Y:S01]  /*125e0*/  FMUL.FTZ R49, R19, UR11 ;  /* 0x0000000b13317c20 */ /* 0x000fe20008410000 */
[----:B------:R-:W-:-:S02]  /*125f0*/  ISETP.GE.AND P6, PT, R24, R34, PT ;  /* 0x000000221800720c */ /* 0x000fc40003fc6270 */
[----:B--2---:R-:W2:Y:S01]  /*12600*/  LDSM.16.M88.4 R24, [R167+0x4c00] ;  /* 0x004c0000a718783b */ /* 0x004ea20000000200 */
[----:B------:R-:W-:Y:S02]  /*12610*/  FSEL R126, R126, -INF , !P2 ;  /* 0xff8000007e7e7808 */ /* 0x000fe40005000000 */
[----:B------:R-:W-:Y:S01]  /*12620*/  FSEL R154, R154, -INF , !P5 ;  /* 0xff8000009a9a7808 */ /* 0x000fe20006800000 */
[----:B------:R-:W-:Y:S01]  /*12630*/  MUFU.TANH R69, R17 ;  /* 0x0000001100457308 */ /* 0x000fe20000002400 */
[----:B------:R-:W-:Y:S02]  /*12640*/  FSEL R127, R127, -INF , !P0 ;  /* 0xff8000007f7f7808 */ /* 0x000fe40004000000 */
[----:B------:R-:W-:Y:S01]  /*12650*/  FSEL R125, R125, -INF , !P4 ;  /* 0xff8000007d7d7808 */ /* 0x000fe20006000000 */
[----:B-1----:R-:W-:Y:S01]  /*12660*/  HMMA.16816.F32 R28, R12, R8, R28 ;  /* 0x000000080c1c723c */ /* 0x002fe2000000181c */
[C---:B------:R-:W-:Y:S01]  /*12670*/  VIADD R9, R40.reuse, 0xfffffea1 ;  /* 0xfffffea128097836 */ /* 0x040fe20000000000 */
[CC--:B------:R-:W-:Y:S01]  /*12680*/  ISETP.GE.AND P5, PT, R21.reuse, R35.reuse, PT ;  /* 0x000000231500720c */ /* 0x0c0fe20003fa6270 */
[----:B------:R-:W-:Y:S01]  /*12690*/  VIADD R8, R40, 0xfffffea8 ;  /* 0xfffffea828087836 */ /* 0x000fe20000000000 */
[----:B------:R-:W-:Y:S01]  /*126a0*/  ISETP.GE.AND P0, PT, R21, R34, PT ;  /* 0x000000221500720c */ /* 0x000fe20003f06270 */
[----:B------:R1:W-:Y:S01]  /*126b0*/  MUFU.TANH R50, R18 ;  /* 0x0000001200327308 */ /* 0x0003e20000002400 */
[----:B------:R-:W-:-:S02]  /*126c0*/  ISETP.GE.AND P1, PT, R9, R35, PT ;  /* 0x000000230900720c */ /* 0x000fc40003f26270 */
[-C--:B------:R-:W-:Y:S01]  /*126d0*/  ISETP.GE.AND P2, PT, R9, R34.reuse, PT ;  /* 0x000000220900720c */ /* 0x080fe20003f46270 */
[----:B------:R-:W-:Y:S01]  /*126e0*/  VIADD R9, R40, 0xfffffea9 ;  /* 0xfffffea928097836 */ /* 0x000fe20000000000 */
[----:B------:R-:W-:Y:S02]  /*126f0*/  ISETP.NE.AND P4, PT, R20, RZ, PT ;  /* 0x000000ff1400720c */ /* 0x000fe40003f85270 */
[----:B------:R-:W-:Y:S01]  /*12700*/  HMMA.16816.F32 R20, R4, R22, RZ ;  /* 0x000000160414723c */ /* 0x000fe200000018ff */
[----:B------:R-:W-:Y:S01]  /*12710*/  FSEL R124, R124, -INF , !P6 ;  /* 0xff8000007c7c7808 */ /* 0x000fe20007000000 */
[----:B------:R-:W3:Y:S01]  /*12720*/  MUFU.TANH R75, R75 ;  /* 0x0000004b004b7308 */ /* 0x000ee20000002400 */
[-C--:B------:R-:W-:Y:S02]  /*12730*/  ISETP.GE.AND P6, PT, R9, R35.reuse, PT ;  /* 0x000000230900720c */ /* 0x080fe40003fc6270 */
[----:B------:R-:W-:Y:S02]  /*12740*/  FSEL R129, R129, -INF , !P3 ;  /* 0xff80000081817808 */ /* 0x000fe40005800000 */
[----:B------:R-:W-:Y:S01]  /*12750*/  FSEL R128, R128, -INF , !P4 ;  /* 0xff80000080807808 */ /* 0x000fe20006000000 */
[----:B------:R-:W-:Y:S01]  /*12760*/  FMUL.FTZ R28, R28, UR11 ;  /* 0x0000000b1c1c7c20 */ /* 0x000fe20008410000 */
[CC--:B------:R-:W-:Y:S01]  /*12770*/  ISETP.GE.AND P3, PT, R8.reuse, R35.reuse, PT ;  /* 0x000000230800720c */ /* 0x0c0fe20003f66270 */
[----:B------:R-:W-:Y:S01]  /*12780*/  FMUL.FTZ R67, R29, UR11 ;  /* 0x0000000b1d437c20 */ /* 0x000fe20008410000 */
[----:B-1----:R-:W1:Y:S01]  /*12790*/  LDSM.16.M88.4 R16, [R164+0x4c00] ;  /* 0x004c0000a410783b */ /* 0x002e620000000200 */
[-C--:B------:R-:W-:Y:S01]  /*127a0*/  ISETP.GE.AND P4, PT, R8, R34.reuse, PT ;  /* 0x000000220800720c */ /* 0x080fe20003f86270 */
[----:B------:R4:W-:Y:S01]  /*127b0*/  MUFU.TANH R68, R28 ;  /* 0x0000001c00447308 */ /* 0x0009e20000002400 */
[----:B------:R-:W-:Y:S01]  /*127c0*/  P2R R8, PR, RZ, 0x40 ;  /* 0x00000040ff087803 */ /* 0x000fe20000000000 */
[C---:B------:R-:W-:Y:S01]  /*127d0*/  VIADD R29, R40.reuse, 0xfffffeb8 ;  /* 0xfffffeb8281d7836 */ /* 0x040fe20000000000 */
[-C--:B------:R-:W-:Y:S01]  /*127e0*/  ISETP.GE.AND P6, PT, R9, R34.reuse, PT ;  /* 0x000000220900720c */ /* 0x080fe20003fc6270 */
[----:B------:R-:W-:Y:S01]  /*127f0*/  VIADD R9, R40, 0xfffffeb0 ;  /* 0xfffffeb028097836 */ /* 0x000fe20000000000 */
[----:B------:R-:W-:Y:S01]  /*12800*/  FSEL R107, R107, -INF , !P5 ;  /* 0xff8000006b6b7808 */ /* 0x000fe20006800000 */
[----:B------:R-:W-:Y:S01]  /*12810*/  FMUL.FTZ R30, R30, UR11 ;  /* 0x0000000b1e1e7c20 */ /* 0x000fe20008410000 */
[----:B------:R-:W-:Y:S01]  /*12820*/  FSEL R102, R102, -INF , !P0 ;  /* 0xff80000066667808 */ /* 0x000fe20004000000 */
[----:B------:R-:W-:Y:S01]  /*12830*/  HMMA.16816.F32 R20, R12, R10, R20 ;  /* 0x0000000a0c14723c */ /* 0x000fe20000001814 */
[C---:B------:R-:W-:Y:S01]  /*12840*/  ISETP.GE.AND P5, PT, R9.reuse, R35, PT ;  /* 0x000000230900720c */ /* 0x040fe20003fa6270 */
[----:B------:R-:W3:Y:S01]  /*12850*/  MUFU.TANH R73, R73 ;  /* 0x0000004900497308 */ /* 0x000ee20000002400 */
[----:B------:R-:W-:Y:S01]  /*12860*/  ISETP.GE.AND P0, PT, R9, R34, PT ;  /* 0x000000220900720c */ /* 0x000fe20003f06270 */
[----:B------:R-:W-:Y:S01]  /*12870*/  VIADD R9, R40, 0xfffffeb1 ;  /* 0xfffffeb128097836 */ /* 0x000fe20000000000 */
[----:B------:R-:W-:Y:S01]  /*12880*/  FSEL R106, R106, -INF , !P1 ;  /* 0xff8000006a6a7808 */ /* 0x000fe20004800000 */
[----:B------:R-:W-:Y:S01]  /*12890*/  FMUL.FTZ R31, R31, UR11 ;  /* 0x0000000b1f1f7c20 */ /* 0x000fe20008410000 */
[----:B-----5:R-:W-:Y:S01]  /*128a0*/  FSEL R99, R99, -INF , !P2 ;  /* 0xff80000063637808 */ /* 0x020fe20005000000 */
[----:B------:R-:W-:-:S04]  /*128b0*/  DEPBAR.LE SB0, 0x0 ;  /* 0x000080000000791a */ /* 0x000fc80000000000 */
[----:B------:R-:W-:Y:S01]  /*128c0*/  FSEL R98, R98, -INF , !P4 ;  /* 0xff80000062627808 */ /* 0x000fe20006000000 */
[----:B----4-:R-:W-:Y:S01]  /*128d0*/  VIADD R28, R40, 0xfffffeb9 ;  /* 0xfffffeb9281c7836 */ /* 0x010fe20000000000 */
[CC--:B------:R-:W-:Y:S01]  /*128e0*/  ISETP.GE.AND P1, PT, R9.reuse, R35.reuse, PT ;  /* 0x000000230900720c */ /* 0x0c0fe20003f26270 */
[----:B------:R-:W4:Y:S01]  /*128f0*/  MUFU.TANH R49, R49 ;  /* 0x0000003100317308 */ /* 0x000f220000002400 */
[-C--:B------:R-:W-:Y:S02]  /*12900*/  ISETP.GE.AND P2, PT, R9, R34.reuse, PT ;  /* 0x000000220900720c */ /* 0x080fe40003f46270 */
[----:B------:R-:W-:Y:S01]  /*12910*/  ISETP.NE.AND P4, PT, R8, RZ, PT ;  /* 0x000000ff0800720c */ /* 0x000fe20003f85270 */
[----:B------:R-:W-:Y:S01]  /*12920*/  FMUL.FTZ R20, R20, UR11 ;  /* 0x0000000b14147c20 */ /* 0x000fe20008410000 */
[C---:B--2---:R-:W-:Y:S01]  /*12930*/  HMMA.16816.F32 R8, R4.reuse, R24, RZ ;  /* 0x000000180408723c */ /* 0x044fe200000018ff */
[----:B------:R-:W-:Y:S01]  /*12940*/  FSEL R97, R97, -INF , !P6 ;  /* 0xff80000061617808 */ /* 0x000fe20007000000 */
[----:B------:R-:W-:Y:S01]  /*12950*/  VIADD R25, R40, 0xfffffec1 ;  /* 0xfffffec128197836 */ /* 0x000fe20000000000 */
[-C--:B------:R-:W-:Y:S01]  /*12960*/  ISETP.GE.AND P6, PT, R28, R35.reuse, PT ;  /* 0x000000231c00720c */ /* 0x080fe20003fc6270 */
[----:B------:R-:W2:Y:S01]  /*12970*/  MUFU.TANH R48, R30 ;  /* 0x0000001e00307308 */ /* 0x000ea20000002400 */
[----:B------:R-:W-:Y:S01]  /*12980*/  FSEL R88, R88, -INF , !P5 ;  /* 0xff80000058587808 */ /* 0x000fe20006800000 */
[----:B------:R-:W-:Y:S01]  /*12990*/  FMUL.FTZ R22, R22, UR11 ;  /* 0x0000000b16167c20 */ /* 0x000fe20008410000 */
[----:B------:R-:W-:Y:S01]  /*129a0*/  P2R R24, PR, RZ, 0x40 ;  /* 0x00000040ff187803 */ /* 0x000fe20000000000 */
[----:B------:R-:W-:Y:S01]  /*129b0*/  HMMA.16816.F32 R4, R4, R26, RZ ;  /* 0x0000001a0404723c */ /* 0x000fe200000018ff */
[----:B------:R-:W-:Y:S01]  /*129c0*/  ISETP.GE.AND P6, PT, R28, R34, PT ;  /* 0x000000221c00720c */ /* 0x000fe20003fc6270 */
[----:B------:R-:W-:Y:S01]  /*129d0*/  VIADD R28, R40, 0xfffffec0 ;  /* 0xfffffec0281c7836 */ /* 0x000fe20000000000 */
[----:B------:R-:W-:Y:S01]  /*129e0*/  FSEL R104, R104, -INF , !P3 ;  /* 0xff80000068687808 */ /* 0x000fe20005800000 */
[----:B------:R5:W-:Y:S01]  /*129f0*/  MUFU.TANH R66, R20 ;  /* 0x0000001400427308 */ /* 0x000be20000002400 */
[-C--:B------:R-:W-:Y:S01]  /*12a00*/  ISETP.GE.AND P3, PT, R29, R35.reuse, PT ;  /* 0x000000231d00720c */ /* 0x080fe20003f66270 */
[----:B------:R-:W-:Y:S01]  /*12a10*/  FMUL.FTZ R21, R21, UR11 ;  /* 0x0000000b15157c20 */ /* 0x000fe20008410000 */
[----:B------:R-:W-:Y:S01]  /*12a20*/  ISETP.GE.AND P5, PT, R28, R35, PT ;  /* 0x000000231c00720c */ /* 0x000fe20003fa6270 */
[----:B------:R-:W-:Y:S01]  /*12a30*/  FMUL.FTZ R23, R23, UR11 ;  /* 0x0000000b17177c20 */ /* 0x000fe20008410000 */
[----:B------:R-:W-:-:S02]  /*12a40*/  FSEL R78, R78, -INF , !P3 ;  /* 0xff8000004e4e7808 */ /* 0x000fc40005800000 */
[----:B------:R-:W-:Y:S01]  /*12a50*/  FSEL R76, R76, -INF , !P5 ;  /* 0xff8000004c4c7808 */ /* 0x000fe20006800000 */
[C---:B-1----:R-:W-:Y:S01]  /*12a60*/  HMMA.16816.F32 R8, R12.reuse, R16, R8 ;  /* 0x000000100c08723c */ /* 0x042fe20000001808 */
[C---:B------:R-:W-:Y:S01]  /*12a70*/  VIADD R16, R40.reuse, 0xfffffec9 ;  /* 0xfffffec928107836 */ /* 0x040fe20000000000 */
[----:B------:R-:W-:Y:S01]  /*12a80*/  FSEL R57, R57, -INF , !P6 ;  /* 0xff80000039397808 */ /* 0x000fe20007000000 */
[----:B------:R-:W-:Y:S01]  /*12a90*/  VIADD R17, R40, 0xfffffec8 ;  /* 0xfffffec828117836 */ /* 0x000fe20000000000 */
[----:B------:R-:W-:Y:S01]  /*12aa0*/  FSEL R103, R103, -INF , !P4 ;  /* 0xff80000067677808 */ /* 0x000fe20006000000 */
[----:B------:R-:W1:Y:S01]  /*12ab0*/  MUFU.TANH R67, R67 ;  /* 0x0000004300437308 */ /* 0x000e620000002400 */
[C---:B------:R-:W-:Y:S02]  /*12ac0*/  ISETP.GE.AND P5, PT, R16.reuse, R34, PT ;  /* 0x000000221000720c */ /* 0x040fe40003fa6270 */
[-C--:B------:R-:W-:Y:S01]  /*12ad0*/  ISETP.GE.AND P3, PT, R17, R35.reuse, PT ;  /* 0x000000231100720c */ /* 0x080fe20003f66270 */
[----:B------:R-:W-:Y:S01]  /*12ae0*/  HMMA.16816.F32 R4, R12, R18, R4 ;  /* 0x000000120c04723c */ /* 0x000fe20000001804 */
[----:B------:R-:W-:Y:S01]  /*12af0*/  ISETP.GE.AND P6, PT, R16, R35, PT ;  /* 0x000000231000720c */ /* 0x000fe20003fc6270 */
[C---:B------:R-:W-:Y:S01]  /*12b00*/  VIADD R12, R40.reuse, 0xfffffed9 ;  /* 0xfffffed9280c7836 */ /* 0x040fe20000000000 */
[----:B------:R-:W-:Y:S01]  /*12b10*/  P2R R16, PR, RZ, 0x20 ;  /* 0x00000020ff107803 */ /* 0x000fe20000000000 */
[----:B-----5:R-:W-:Y:S01]  /*12b20*/  VIADD R20, R40, 0xfffffed1 ;  /* 0xfffffed128147836 */ /* 0x020fe20000000000 */
[----:B------:R-:W-:Y:S01]  /*12b30*/  FSEL R74, R74, -INF , !P3 ;  /* 0xff8000004a4a7808 */ /* 0x000fe20005800000 */
[----:B------:R-:W5:Y:S01]  /*12b40*/  MUFU.TANH R47, R31 ;  /* 0x0000001f002f7308 */ /* 0x000f620000002400 */
[----:B------:R-:W-:-:S02]  /*12b50*/  ISETP.NE.AND P3, PT, R16, RZ, PT ;  /* 0x000000ff1000720c */ /* 0x000fc40003f65270 */
[-C--:B------:R-:W-:Y:S01]  /*12b60*/  ISETP.GE.AND P4, PT, R29, R34.reuse, PT ;  /* 0x000000221d00720c */ /* 0x080fe20003f86270 */
[----:B------:R-:W-:Y:S01]  /*12b70*/  FMUL.FTZ R8, R8, UR11 ;  /* 0x0000000b08087c20 */ /* 0x000fe20008410000 */
[----:B------:R-:W-:Y:S01]  /*12b80*/  FSEL R53, R53, -INF , !P3 ;  /* 0xff80000035357808 */ /* 0x000fe20005800000 */
[----:B------:R-:W-:Y:S01]  /*12b90*/  FMUL.FTZ R9, R9, UR11 ;  /* 0x0000000b09097c20 */ /* 0x000fe20008410000 */
[-C--:B------:R-:W-:Y:S01]  /*12ba0*/  ISETP.GE.AND P3, PT, R12, R35.reuse, PT ;  /* 0x000000230c00720c */ /* 0x080fe20003f66270 */
[----:B------:R3:W-:Y:S01]  /*12bb0*/  MUFU.TANH R64, R8 ;  /* 0x0000000800407308 */ /* 0x0007e20000002400 */
[----:B------:R-:W-:Y:S01]  /*12bc0*/  FSEL R58, R58, -INF , !P4 ;  /* 0xff8000003a3a7808 */ /* 0x000fe20006000000 */
[----:B------:R-:W-:Y:S01]  /*12bd0*/  FMUL.FTZ R10, R10, UR11 ;  /* 0x0000000b0a0a7c20 */ /* 0x000fe20008410000 */
[----:B------:R-:W-:Y:S01]  /*12be0*/  ISETP.NE.AND P4, PT, R24, RZ, PT ;  /* 0x000000ff1800720c */ /* 0x000fe20003f85270 */
[----:B------:R-:W-:Y:S01]  /*12bf0*/  FMUL.FTZ R11, R11, UR11 ;  /* 0x0000000b0b0b7c20 */ /* 0x000fe20008410000 */
[----:B------:R-:W-:Y:S01]  /*12c00*/  LOP3.LUT R3, R3, 0xfffffffb, RZ, 0xc0, !PT ;  /* 0xfffffffb03037812 */ /* 0x000fe200078ec0ff */
[----:B------:R-:W-:Y:S01]  /*12c10*/  FMUL.FTZ R62, R4, UR11 ;  /* 0x0000000b043e7c20 */ /* 0x000fe20008410000 */
[----:B------:R-:W-:Y:S01]  /*12c20*/  FSEL R77, R77, -INF , !P4 ;  /* 0xff8000004d4d7808 */ /* 0x000fe20006000000 */
[C---:B------:R-:W-:Y:S01]  /*12c30*/  VIADD R4, R40.reuse, 0xfffffee9 ;  /* 0xfffffee928047836 */ /* 0x040fe20000000000 */
[----:B------:R-:W-:Y:S01]  /*12c40*/  FSEL R79, R79, -INF , !P1 ;  /* 0xff8000004f4f7808 */ /* 0x000fe20004800000 */
[----:B------:R4:W-:Y:S01]  /*12c50*/  MUFU.TANH R63, R9 ;  /* 0x00000009003f7308 */ /* 0x0009e20000002400 */
[-C--:B------:R-:W-:Y:S01]  /*12c60*/  ISETP.GE.AND P4, PT, R17, R34.reuse, PT ;  /* 0x000000221100720c */ /* 0x080fe20003f86270 */
[C---:B------:R-:W-:Y:S01]  /*12c70*/  VIADD R17, R40.reuse, 0xfffffed0 ;  /* 0xfffffed028117836 */ /* 0x040fe20000000000 */
[----:B------:R-:W-:Y:S01]  /*12c80*/  ISETP.GE.AND P1, PT, R25, R35, PT ;  /* 0x000000231900720c */ /* 0x000fe20003f26270 */
[----:B------:R-:W-:Y:S01]  /*12c90*/  FMUL.FTZ R61, R5, UR11 ;  /* 0x0000000b053d7c20 */ /* 0x000fe20008410000 */
[----:B------:R-:W-:Y:S01]  /*12ca0*/  @P3 LOP3.LUT R3, R3, 0x4, RZ, 0xfc, !PT ;  /* 0x0000000403033812 */ /* 0x000fe200078efcff */
[----:B------:R-:W-:Y:S01]  /*12cb0*/  VIADD R5, R40, 0xfffffef1 ;  /* 0xfffffef128057836 */ /* 0x000fe20000000000 */
[-C--:B------:R-:W-:Y:S01]  /*12cc0*/  ISETP.GE.AND P3, PT, R12, R34.reuse, PT ;  /* 0x000000220c00720c */ /* 0x080fe20003f66270 */
[----:B---3--:R-:W-:Y:S01]  /*12cd0*/  VIADD R8, R40, 0xfffffee0 ;  /* 0xfffffee028087836 */ /* 0x008fe20000000000 */
[----:B------:R-:W-:Y:S01]  /*12ce0*/  FSEL R75, R75, -INF , !P1 ;  /* 0xff8000004b4b7808 */ /* 0x000fe20004800000 */
[----:B------:R-:W3:Y:S01]  /*12cf0*/  MUFU.TANH R46, R22 ;  /* 0x00000016002e7308 */ /* 0x000ee20000002400 */
[----:B------:R-:W-:Y:S01]  /*12d00*/  ISETP.GE.AND P1, PT, R17, R34, PT ;  /* 0x000000221100720c */ /* 0x000fe20003f26270 */
[----:B------:R-:W-:Y:S01]  /*12d10*/  FMUL.FTZ R6, R6, UR11 ;  /* 0x0000000b06067c20 */ /* 0x000fe20008410000 */
[----:B------:R-:W-:-:S02]  /*12d20*/  LOP3.LUT R3, R3, 0xfffffffd, RZ, 0xc0, !PT ;  /* 0xfffffffd03037812 */ /* 0x000fc400078ec0ff */
[----:B------:R-:W-:Y:S02]  /*12d30*/  FSEL R52, R52, -INF , !P1 ;  /* 0xff80000034347808 */ /* 0x000fe40004800000 */
[-C--:B------:R-:W-:Y:S01]  /*12d40*/  ISETP.GE.AND P1, PT, R8, R35.reuse, PT ;  /* 0x000000230800720c */ /* 0x080fe20003f26270 */
[C---:B----4-:R-:W-:Y:S01]  /*12d50*/  VIADD R9, R40.reuse, 0xfffffee1 ;  /* 0xfffffee128097836 */ /* 0x050fe20000000000 */
[----:B------:R-:W-:Y:S01]  /*12d60*/  ISETP.GE.AND P5, PT, R17, R35, PT ;  /* 0x000000231100720c */ /* 0x000fe20003fa6270 */
[----:B------:R-:W-:Y:S01]  /*12d70*/  VIADD R17, R40, 0xfffffed8 ;  /* 0xfffffed828117836 */ /* 0x000fe20000000000 */
[----:B------:R-:W-:Y:S01]  /*12d80*/  @P3 LOP3.LUT R3, R3, 0x2, RZ, 0xfc, !PT ;  /* 0x0000000203033812 */ /* 0x000fe200078efcff */
[----:B------:R-:W4:Y:S01]  /*12d90*/  MUFU.TANH R65, R21 ;  /* 0x0000001500417308 */ /* 0x000f220000002400 */
[----:B------:R-:W-:Y:S02]  /*12da0*/  FSEL R73, R73, -INF , !P6 ;  /* 0xff80000049497808 */ /* 0x000fe40007000000 */
[----:B------:R-:W-:-:S02]  /*12db0*/  LOP3.LUT R3, R3, 0xfffffffe, RZ, 0xc0, !PT ;  /* 0xfffffffe03037812 */ /* 0x000fc400078ec0ff */
[----:B------:R-:W-:Y:S02]  /*12dc0*/  ISETP.GE.AND P6, PT, R17, R34, PT ;  /* 0x000000221100720c */ /* 0x000fe40003fc6270 */
[----:B------:R-:W-:Y:S01]  /*12dd0*/  FSEL R54, R54, -INF , !P4 ;  /* 0xff80000036367808 */ /* 0x000fe20006000000 */
[----:B------:R-:W4:Y:S01]  /*12de0*/  MUFU.TANH R45, R23 ;  /* 0x00000017002d7308 */ /* 0x000f220000002400 */
[----:B------:R-:W-:Y:S02]  /*12df0*/  @P1 LOP3.LUT R3, R3, 0x1, RZ, 0xfc, !PT ;  /* 0x0000000103031812 */ /* 0x000fe400078efcff */
[----:B------:R-:W-:Y:S02]  /*12e00*/  ISETP.GE.AND P4, PT, R17, R35, PT ;  /* 0x000000231100720c */ /* 0x000fe40003f86270 */
[----:B------:R-:W-:Y:S02]  /*12e10*/  FSEL R50, R50, -INF , !P6 ;  /* 0xff80000032327808 */ /* 0x000fe40007000000 */
[----:B------:R-:W-:Y:S01]  /*12e20*/  LOP3.LUT P6, RZ, R3, 0x1, RZ, 0xc0, !PT ;  /* 0x0000000103ff7812 */ /* 0x000fe200078cc0ff */
[----:B------:R-:W4:Y:S01]  /*12e30*/  MUFU.TANH R44, R10 ;  /* 0x0000000a002c7308 */ /* 0x000f220000002400 */
[----:B------:R-:W-:-:S02]  /*12e40*/  FSEL R70, R70, -INF , !P4 ;  /* 0xff80000046467808 */ /* 0x000fc40006000000 */
[----:B------:R-:W-:Y:S02]  /*12e50*/  FSEL R60, R60, -INF , !P0 ;  /* 0xff8000003c3c7808 */ /* 0x000fe40004000000 */
[----:B------:R-:W-:Y:S02]  /*12e60*/  LOP3.LUT P4, RZ, R3, 0x2, RZ, 0xc0, !PT ;  /* 0x0000000203ff7812 */ /* 0x000fe4000788c0ff */
[-C--:B------:R-:W-:Y:S01]  /*12e70*/  ISETP.GE.AND P0, PT, R28, R34.reuse, PT ;  /* 0x000000221c00720c */ /* 0x080fe20003f06270 */
[----:B------:R-:W4:Y:S01]  /*12e80*/  MUFU.TANH R43, R11 ;  /* 0x0000000b002b7308 */ /* 0x000f220000002400 */
[----:B------:R-:W-:Y:S02]  /*12e90*/  FSEL R68, R68, -INF , !P6 ;  /* 0xff80000044447808 */ /* 0x000fe40007000000 */
[----:B------:R-:W-:Y:S02]  /*12ea0*/  ISETP.GE.AND P6, PT, R4, R34, PT ;  /* 0x000000220400720c */ /* 0x000fe40003fc6270 */
[----:B------:R-:W-:-:S02]  /*12eb0*/  FSEL R49, R49, -INF , !P4 ;  /* 0xff80000031317808 */ /* 0x000fc40006000000 */
[----:B------:R-:W-:Y:S01]  /*12ec0*/  FSEL R56, R56, -INF , !P0 ;  /* 0xff80000038387808 */ /* 0x000fe20004000000 */
[----:B------:R-:W-:Y:S01]  /*12ed0*/  MUFU.TANH R62, R62 ;  /* 0x0000003e003e7308 */ /* 0x000fe20000002400 */
[----:B------:R-:W-:Y:S01]  /*12ee0*/  FSEL R72, R72, -INF , !P5 ;  /* 0xff80000048487808 */ /* 0x000fe20006800000 */
[----:B------:R-:W-:Y:S01]  /*12ef0*/  BAR.SYNC.DEFER_BLOCKING 0x0 ;  /* 0x0000000000007b1d */ /* 0x000fe20000010000 */
[----:B------:R-:W-:Y:S01]  /*12f00*/  ISETP.GE.AND P4, PT, R4, R35, PT ;  /* 0x000000230400720c */ /* 0x000fe20003f86270 */
[----:B------:R-:W-:Y:S01]  /*12f10*/  VIADD R4, R40, 0xfffffef0 ;  /* 0xfffffef028047836 */ /* 0x000fe20000000000 */
[-C--:B------:R-:W-:Y:S02]  /*12f20*/  ISETP.GE.AND P0, PT, R20, R34.reuse, PT ;  /* 0x000000221400720c */ /* 0x080fe40003f06270 */
[----:B------:R-:W-:Y:S01]  /*12f30*/  ISETP.GE.AND P5, PT, R8, R34, PT ;  /* 0x000000220800720c */ /* 0x000fe20003fa6270 */
[----:B------:R-:W-:Y:S01]  /*12f40*/  VIADD R8, R40, 0xfffffee8 ;  /* 0xfffffee828087836 */ /* 0x000fe20000000000 */
[----:B------:R-:W-:Y:S01]  /*12f50*/  FSEL R51, R51, -INF , !P0 ;  /* 0xff80000033337808 */ /* 0x000fe20004000000 */
[----:B------:R-:W4:Y:S01]  /*12f60*/  MUFU.TANH R61, R61 ;  /* 0x0000003d003d7308 */ /* 0x000f220000002400 */
[----:B--2---:R-:W-:-:S02]  /*12f70*/  FSEL R48, R48, -INF , !P5 ;  /* 0xff80000030307808 */ /* 0x004fc40006800000 */
[C---:B------:R-:W-:Y:S02]  /*12f80*/  LOP3.LUT P0, RZ, R3.reuse, 0x4, RZ, 0xc0, !PT ;  /* 0x0000000403ff7812 */ /* 0x040fe4000780c0ff */
[-C--:B------:R-:W-:Y:S02]  /*12f90*/  ISETP.GE.AND P5, PT, R4, R35.reuse, PT ;  /* 0x000000230400720c */ /* 0x080fe40003fa6270 */
[----:B------:R-:W-:Y:S02]  /*12fa0*/  LOP3.LUT R3, R3, 0xfffffffe, RZ, 0xc0, !PT ;  /* 0xfffffffe03037812 */ /* 0x000fe400078ec0ff */
[----:B------:R-:W-:Y:S02]  /*12fb0*/  ISETP.GE.AND P3, PT, R9, R35, PT ;  /* 0x000000230900720c */ /* 0x000fe40003f66270 */
[----:B------:R-:W-:Y:S02]  /*12fc0*/  @P6 LOP3.LUT R3, R3, 0x1, RZ, 0xfc, !PT ;  /* 0x0000000103036812 */ /* 0x000fe400078efcff */
[----:B-1----:R-:W-:-:S02]  /*12fd0*/  FSEL R67, R67, -INF , !P3 ;  /* 0xff80000043437808 */ /* 0x002fc40005800000 */
[----:B------:R-:W-:Y:S02]  /*12fe0*/  LOP3.LUT R3, R3, 0xfffffffb, RZ, 0xc0, !PT ;  /* 0xfffffffb03037812 */ /* 0x000fe400078ec0ff */
[----:B------:R-:W-:Y:S02]  /*12ff0*/  ISETP.GE.AND P3, PT, R5, R35, PT ;  /* 0x000000230500720c */ /* 0x000fe40003f66270 */
[----:B------:R-:W-:Y:S02]  /*13000*/  @P5 LOP3.LUT R3, R3, 0x4, RZ, 0xfc, !PT ;  /* 0x0000000403035812 */ /* 0x000fe400078efcff */
[----:B------:R-:W-:Y:S02]  /*13010*/  FSEL R59, R59, -INF , !P2 ;  /* 0xff8000003b3b7808 */ /* 0x000fe40005000000 */
[-C--:B------:R-:W-:Y:S01]  /*13020*/  ISETP.GE.AND P5, PT, R5, R34.reuse, PT ;  /* 0x000000220500720c */ /* 0x080fe20003fa6270 */
[----:B------:R-:W-:Y:S01]  /*13030*/  FMUL.FTZ R5, R7, UR11 ;  /* 0x0000000b07057c20 */ /* 0x000fe20008410000 */
[----:B------:R-:W-:-:S02]  /*13040*/  ISETP.GE.AND P2, PT, R25, R34, PT ;  /* 0x000000221900720c */ /* 0x000fc40003f46270 */
[-C--:B------:R-:W-:Y:S02]  /*13050*/  ISETP.GE.AND P1, PT, R9, R34.reuse, PT ;  /* 0x000000220900720c */ /* 0x080fe40003f26270 */
[----:B------:R-:W-:Y:S01]  /*13060*/  FSEL R69, R69, -INF , !P0 ;  /* 0xff80000045457808 */ /* 0x000fe20004000000 */
[----:B------:R-:W-:Y:S01]  /*13070*/  MUFU.TANH R5, R5 ;  /* 0x0000000500057308 */ /* 0x000fe20000002400 */
[----:B------:R-:W-:Y:S02]  /*13080*/  FSEL R55, R55, -INF , !P2 ;  /* 0xff80000037377808 */ /* 0x000fe40005000000 */
[-C--:B------:R-:W-:Y:S02]  /*13090*/  ISETP.GE.AND P0, PT, R8, R34.reuse, PT ;  /* 0x000000220800720c */ /* 0x080fe40003f06270 */
[----:B------:R-:W-:Y:S02]  /*130a0*/  ISETP.GE.AND P2, PT, R20, R35, PT ;  /* 0x000000231400720c */ /* 0x000fe40003f46270 */
[----:B------:R-:W-:-:S02]  /*130b0*/  ISETP.GE.AND P6, PT, R4, R34, PT ;  /* 0x000000220400720c */ /* 0x000fc40003fc6270 */
[----:B-----5:R-:W-:Y:S01]  /*130c0*/  FSEL R47, R47, -INF , !P1 ;  /* 0xff8000002f2f7808 */ /* 0x020fe20004800000 */
[----:B------:R1:W2:Y:S01]  /*130d0*/  MUFU.TANH R4, R6 ;  /* 0x0000000600047308 */ /* 0x0002a20000002400 */
[C---:B------:R-:W-:Y:S02]  /*130e0*/  LOP3.LUT P1, RZ, R3.reuse, 0x4, RZ, 0xc0, !PT ;  /* 0x0000000403ff7812 */ /* 0x040fe4000782c0ff */
[----:B------:R-:W-:Y:S02]  /*130f0*/  LOP3.LUT R3, R3, 0xfffffffd, RZ, 0xc0, !PT ;  /* 0xfffffffd03037812 */ /* 0x000fe400078ec0ff */
[----:B---3--:R-:W-:Y:S02]  /*13100*/  FSEL R46, R46, -INF , !P0 ;  /* 0xff8000002e2e7808 */ /* 0x008fe40004000000 */
[----:B------:R-:W-:Y:S02]  /*13110*/  FSEL R71, R71, -INF , !P2 ;  /* 0xff80000047477808 */ /* 0x000fe40005000000 */
[----:B------:R-:W-:-:S02]  /*13120*/  ISETP.GE.AND P0, PT, R41, 0x3, PT ;  /* 0x000000032900780c */ /* 0x000fc40003f06270 */
[----:B------:R-:W-:Y:S02]  /*13130*/  ISETP.GE.AND P2, PT, R8, R35, PT ;  /* 0x000000230800720c */ /* 0x000fe40003f46270 */
[----:B------:R-:W-:Y:S02]  /*13140*/  @P3 LOP3.LUT R3, R3, 0x2, RZ, 0xfc, !PT ;  /* 0x0000000203033812 */ /* 0x000fe400078efcff */
[----:B------:R-:W-:Y:S02]  /*13150*/  FSEL R66, R66, -INF , !P2 ;  /* 0xff80000042427808 */ /* 0x000fe40005000000 */
[----:B------:R-:W-:Y:S01]  /*13160*/  LOP3.LUT P2, RZ, R3, 0x1, RZ, 0xc0, !PT ;  /* 0x0000000103ff7812 */ /* 0x000fe2000784c0ff */
[C---:B-1----:R-:W-:Y:S01]  /*13170*/  VIADD R6, R40.reuse, 0xfffffef9 ;  /* 0xfffffef928067836 */ /* 0x042fe20000000000 */
[----:B----4-:R-:W-:Y:S01]  /*13180*/  FSEL R65, R65, -INF , !P4 ;  /* 0xff80000041417808 */ /* 0x010fe20006000000 */
[----:B------:R-:W-:Y:S01]  /*13190*/  VIADD R40, R40, 0xfffffef8 ;  /* 0xfffffef828287836 */ /* 0x000fe20000000000 */
[----:B------:R-:W-:-:S02]  /*131a0*/  FSEL R45, R45, -INF , !P2 ;  /* 0xff8000002d2d7808 */ /* 0x000fc40005000000 */
[----:B------:R-:W-:Y:S02]  /*131b0*/  FSEL R64, R64, -INF , !P1 ;  /* 0xff80000040407808 */ /* 0x000fe40004800000 */
[----:B------:R-:W-:Y:S02]  /*131c0*/  FSEL R44, R44, -INF , !P6 ;  /* 0xff8000002c2c7808 */ /* 0x000fe40007000000 */
[-C--:B------:R-:W-:Y:S02]  /*131d0*/  ISETP.GE.AND P3, PT, R6, R35.reuse, PT ;  /* 0x000000230600720c */ /* 0x080fe40003f66270 */
[C---:B------:R-:W-:Y:S02]  /*131e0*/  ISETP.GE.AND P4, PT, R40.reuse, R35, PT ;  /* 0x000000232800720c */ /* 0x040fe40003f86270 */
[-C--:B------:R-:W-:Y:S02]  /*131f0*/  ISETP.GE.AND P2, PT, R40, R34.reuse, PT ;  /* 0x000000222800720c */ /* 0x080fe40003f46270 */
[----:B------:R-:W-:-:S02]  /*13200*/  ISETP.GE.AND P1, PT, R6, R34, PT ;  /* 0x000000220600720c */ /* 0x000fc40003f26270 */
[----:B------:R-:W-:Y:S02]  /*13210*/  LOP3.LUT P6, RZ, R3, 0x2, RZ, 0xc0, !PT ;  /* 0x0000000203ff7812 */ /* 0x000fe400078cc0ff */
[----:B------:R-:W-:Y:S02]  /*13220*/  FSEL R43, R43, -INF , !P5 ;  /* 0xff8000002b2b7808 */ /* 0x000fe40006800000 */
[----:B------:R-:W-:Y:S02]  /*13230*/  FSEL R63, R63, -INF , !P6 ;  /* 0xff8000003f3f7808 */ /* 0x000fe40007000000 */
[----:B------:R-:W-:Y:S02]  /*13240*/  FSEL R61, R61, -INF , !P3 ;  /* 0xff8000003d3d7808 */ /* 0x000fe40005800000 */
[----:B------:R-:W-:Y:S02]  /*13250*/  FSEL R62, R62, -INF , !P4 ;  /* 0xff8000003e3e7808 */ /* 0x000fe40006000000 */
[----:B--2---:R-:W-:-:S02]  /*13260*/  FSEL R40, R4, -INF , !P2 ;  /* 0xff80000004287808 */ /* 0x004fc40005000000 */
        /* <DEDUP_REMOVED lines=39> */
[----:B------:R-:W-:-:S03]  /*134e0*/  @P2 VIADD R8, R8, 0x1 ;  /* 0x0000000108082836 */ /* 0x000fc60000000000 */
        /* <DEDUP_REMOVED lines=25> */
.L_x_1752:
[----:B------:R-:W-:Y:S01]  /*13680*/  UMOV UR4, URZ ;  /* 0x000000ff00047c82 */ /* 0x000fe20008000000 */
[----:B------:R-:W-:Y:S01]  /*13690*/  IMAD.SHL.U32 R4, R32, 0x100, RZ ;  /* 0x0000010020047824 */ /* 0x000fe200078e00ff */
[----:B------:R-:W-:-:S05]  /*136a0*/  IADD3 R5, P0, PT, RZ, -UR4, RZ ;  /* 0x80000004ff057c10 */ /* 0x000fca000ff1e0ff */
[----:B------:R-:W-:-:S05]  /*136b0*/  IMAD.X R4, RZ, RZ, ~R4, P0 ;  /* 0x000000ffff047224 */ /* 0x000fca00000e0e04 */
[----:B------:R-:W-:-:S04]  /*136c0*/  SHF.R.S64 R5, R5, 0x1f, R4 ;  /* 0x0000001f05057819 */ /* 0x000fc80000001004 */
[----:B------:R-:W-:-:S04]  /*136d0*/  IADD3 R175, P0, PT, R5, R175, RZ ;  /* 0x000000af05af7210 */ /* 0x000fc80007f1e0ff */
[----:B------:R-:W-:-:S09]  /*136e0*/  LEA.HI.X.SX32 R174, R4, R174, 0x1, P0 ;  /* 0x000000ae04ae7211 */ /* 0x000fd200000f0eff */
.L_x_1753:
        /* <DEDUP_REMOVED lines=30> */
.L_x_1751:
        /* <DEDUP_REMOVED lines=87> */
[----:B------:R-:W-:Y:S01]  /*13e40*/  FFMA.FTZ R94, R94, UR8, -R80 ;  /* 0x000000085e5e7c23 */ /* 0x000fe20008010850 */
[----:B------:R-:W2:Y:S01]  /*13e50*/  MUFU.EX2 R93, R93 ;  /* 0x0000005d005d7308 */ /* 0x000ea20000000800 */
[----:B------:R-:W-:Y:S01]  /*13e60*/  FFMA.FTZ R105, R105, UR8, -R84 ;  /* 0x0000000869697c23 */ /* 0x000fe20008010854 */
[--C-:B------:R-:W-:Y:S01]  /*13e70*/  FFMA.FTZ R28, R96, UR8, -R80.reuse ;  /* 0x00000008601c7c23 */ /* 0x100fe20008010850 */
[--C-:B------:R-:W-:Y:S01]  /*13e80*/  FFMA.FTZ R29, R101, UR8, -R80.reuse ;  /* 0x00000008651d7c23 */ /* 0x100fe20008010850 */
[----:B------:R-:W-:Y:S01]  /*13e90*/  MUFU.EX2 R42, R42 ;  /* 0x0000002a002a7308 */ /* 0x000fe20000000800 */
[----:B------:R-:W-:Y:S01]  /*13ea0*/  FFMA.FTZ R24, R90, UR8, -R80 ;  /* 0x000000085a187c23 */ /* 0x000fe20008010850 */
[----:B------:R-:W-:Y:S01]  /*13eb0*/  FFMA.FTZ R113, R113, UR8, -R84 ;  /* 0x0000000871717c23 */ /* 0x000fe20008010854 */
[----:B------:R-:W-:Y:S01]  /*13ec0*/  FFMA.FTZ R111, R111, UR8, -R80 ;  /* 0x000000086f6f7c23 */ /* 0x000fe20008010850 */
[----:B------:R3:W-:Y:S01]  /*13ed0*/  MUFU.EX2 R87, R105 ;  /* 0x0000006900577308 */ /* 0x0007e20000000800 */
[----:B-1----:R-:W-:Y:S01]  /*13ee0*/  FFMA.FTZ R5, R82, UR8, -R84 ;  /* 0x0000000852057c23 */ /* 0x002fe20008010854 */
[--C-:B------:R-:W-:Y:S01]  /*13ef0*/  FFMA.FTZ R116, R39, UR8, -R80.reuse ;  /* 0x0000000827747c23 */ /* 0x100fe20008010850 */
[--C-:B------:R-:W-:Y:S01]  /*13f00*/  FFMA.FTZ R115, R38, UR8, -R80.reuse ;  /* 0x0000000826737c23 */ /* 0x100fe20008010850 */
[----:B------:R1:W-:Y:S01]  /*13f10*/  MUFU.EX2 R82, R4 ;  /* 0x0000000400527308 */ /* 0x0003e20000000800 */
[----:B------:R-:W-:Y:S01]  /*13f20*/  FFMA.FTZ R114, R37, UR8, -R80 ;  /* 0x0000000825727c23 */ /* 0x000fe20008010850 */
[----:B--2---:R-:W-:Y:S01]  /*13f30*/  F2FP.F16.F32.PACK_AB R8, R83, R93 ;  /* 0x0000005d5308723e */ /* 0x004fe200000000ff */
[--C-:B------:R-:W-:Y:S01]  /*13f40*/  FFMA.FTZ R123, R36, UR8, -R84.reuse ;  /* 0x00000008247b7c23 */ /* 0x100fe20008010854 */
[----:B------:R-:W-:Y:S01]  /*13f50*/  MUFU.EX2 R101, R28 ;  /* 0x0000001c00657308 */ /* 0x000fe20000000800 */
[--C-:B------:R-:W-:Y:S01]  /*13f60*/  FFMA.FTZ R112, R112, UR8, -R84.reuse ;  /* 0x0000000870707c23 */ /* 0x100fe20008010854 */
[--C-:B------:R-:W-:Y:S01]  /*13f70*/  FFMA.FTZ R210, R210, UR8, -R84.reuse ;  /* 0x00000008d2d27c23 */ /* 0x100fe20008010854 */
[--C-:B------:R-:W-:Y:S01]  /*13f80*/  FFMA.FTZ R196, R196, UR8, -R84.reuse ;  /* 0x00000008c4c47c23 */ /* 0x100fe20008010854 */
[----:B------:R-:W2:Y:S01]  /*13f90*/  MUFU.EX2 R96, R24 ;  /* 0x0000001800607308 */ /* 0x000ea20000000800 */
[----:B------:R-:W-:Y:S01]  /*13fa0*/  FFMA.FTZ R185, R185, UR8, -R84 ;  /* 0x00000008b9b97c23 */ /* 0x000fe20008010854 */
[----:B---3--:R-:W-:Y:S01]  /*13fb0*/  FFMA.FTZ R105, R100, UR8, -R80 ;  /* 0x0000000864697c23 */ /* 0x008fe20008010850 */
[--C-:B------:R-:W-:Y:S01]  /*13fc0*/  FFMA.FTZ R158, R158, UR8, -R84.reuse ;  /* 0x000000089e9e7c23 */ /* 0x100fe20008010854 */
[----:B------:R3:W-:Y:S01]  /*13fd0*/  MUFU.EX2 R100, R29 ;  /* 0x0000001d00647308 */ /* 0x0007e20000000800 */
[----:B------:R-:W-:Y:S01]  /*13fe0*/  FFMA.FTZ R107, R107, UR8, -R84 ;  /* 0x000000086b6b7c23 */ /* 0x000fe20008010854 */
[----:B-1----:R-:W-:Y:S01]  /*13ff0*/  FFMA.FTZ R4, R81, UR8, -R80 ;  /* 0x0000000851047c23 */ /* 0x002fe20008010850 */
[----:B------:R-:W-:Y:S01]  /*14000*/  FFMA.FTZ R103, R103, UR8, -R84 ;  /* 0x0000000867677c23 */ /* 0x000fe20008010854 */
[----:B------:R1:W4:Y:S01]  /*14010*/  MUFU.EX2 R81, R5 ;  /* 0x0000000500517308 */ /* 0x0003220000000800 */
[----:B------:R-:W-:Y:S01]  /*14020*/  FFMA.FTZ R57, R57, UR8, -R80 ;  /* 0x0000000839397c23 */ /* 0x000fe20008010850 */
[--C-:B------:R-:W-:Y:S01]  /*14030*/  FFMA.FTZ R88, R88, UR8, -R84.reuse ;  /* 0x0000000858587c23 */ /* 0x100fe20008010854 */
[----:B------:R-:W-:Y:S01]  /*14040*/  FFMA.FTZ R77, R77, UR8, -R84 ;  /* 0x000000084d4d7c23 */ /* 0x000fe20008010854 */
[----:B------:R5:W5:Y:S01]  /*14050*/  MUFU.EX2 R92, R4 ;  /* 0x00000004005c7308 */ /* 0x000b620000000800 */
[----:B------:R-:W-:Y:S01]  /*14060*/  FFMA.FTZ R59, R59, UR8, -R80 ;  /* 0x000000083b3b7c23 */ /* 0x000fe20008010850 */
[----:B--2---:R-:W-:Y:S01]  /*14070*/  F2FP.F16.F32.PACK_AB R33, R101, R96 ;  /* 0x000000606521723e */ /* 0x004fe200000000ff */
[--C-:B------:R-:W-:Y:S01]  /*14080*/  FFMA.FTZ R73, R73, UR8, -R84.reuse ;  /* 0x0000000849497c23 */ /* 0x100fe20008010854 */
[----:B------:R-:W2:Y:S01]  /*14090*/  MUFU.EX2 R105, R105 ;  /* 0x0000006900697308 */ /* 0x000ea20000000800 */
[----:B------:R-:W-:Y:S01]  /*140a0*/  FFMA.FTZ R76, R76, UR8, -R84 ;  /* 0x000000084c4c7c23 */ /* 0x000fe20008010854 */
        /* <DEDUP_REMOVED lines=15> */
[----:B------:R-:W1:Y:S01]  /*141a0*/  MUFU.EX2 R0, R94 ;  /* 0x0000005e00007308 */ /* 0x000e620000000800 */
[----:B------:R-:W-:Y:S01]  /*141b0*/  FFMA.FTZ R40, R40, UR8, -R80 ;  /* 0x0000000828287c23 */ /* 0x000fe20008010850 */
        /* <DEDUP_REMOVED lines=21> */
[----:B------:R-:W-:Y:S01]  /*14310*/  FFMA.FTZ R17, R91, UR8, -R84 ;  /* 0x000000085b117c23 */ /* 0x000fe20008010854 */
[----:B------:R2:W3:Y:S01]  /*14320*/  MUFU.EX2 R89, R20 ;  /* 0x0000001400597308 */ /* 0x0004e20000000800 */
[-C--:B------:R-:W-:Y:S01]  /*14330*/  FMUL.FTZ R132, R132, R95.reuse ;  /* 0x0000005f84847220 */ /* 0x080fe20000410000 */
[----:B------:R-:W-:Y:S01]  /*14340*/  FMUL.FTZ R133, R133, R95 ;  /* 0x0000005f85857220 */ /* 0x000fe20000410000 */
[-C--:B------:R-:W-:Y:S01]  /*14350*/  FMUL.FTZ R134, R134, R94.reuse ;  /* 0x0000005e86867220 */ /* 0x080fe20000410000 */
[----:B------:R-:W-:Y:S01]  /*14360*/  MUFU.EX2 R91, R16 ;  /* 0x00000010005b7308 */ /* 0x000fe20000000800 */
[-C--:B------:R-:W-:Y:S01]  /*14370*/  FMUL.FTZ R135, R135, R94.reuse ;  /* 0x0000005e87877220 */ /* 0x080fe20000410000 */
[--C-:B------:R-:W-:Y:S01]  /*14380*/  FFMA.FTZ R137, R207, UR8, -R80.reuse ;  /* 0x00000008cf897c23 */ /* 0x100fe20008010850 */
[--C-:B------:R-:W-:Y:S01]  /*14390*/  FFMA.FTZ R136, R206, UR8, -R80.reuse ;  /* 0x00000008ce887c23 */ /* 0x100fe20008010850 */
[----:B------:R4:W5:Y:S01]  /*143a0*/  MUFU.EX2 R90, R17 ;  /* 0x00000011005a7308 */ /* 0x0009620000000800 */
[----:B------:R-:W-:Y:S01]  /*143b0*/  FFMA.FTZ R138, R204, UR8, -R80 ;  /* 0x00000008cc8a7c23 */ /* 0x000fe20008010850 */
[--C-:B------:R-:W-:Y:S01]  /*143c0*/  FFMA.FTZ R139, R201, UR8, -R84.reuse ;  /* 0x00000008c98b7c23 */ /* 0x100fe20008010854 */
[----:B------:R-:W-:Y:S01]  /*143d0*/  FFMA.FTZ R144, R200, UR8, -R84 ;  /* 0x00000008c8907c23 */ /* 0x000fe20008010854 */
[----:B------:R-:W-:Y:S01]  /*143e0*/  MUFU.EX2 R112, R112 ;  /* 0x0000007000707308 */ /* 0x000fe20000000800 */
[--C-:B------:R-:W-:Y:S01]  /*143f0*/  FFMA.FTZ R145, R197, UR8, -R80.reuse ;  /* 0x00000008c5917c23 */ /* 0x100fe20008010850 */
[----:B--2---:R-:W2:Y:S01]  /*14400*/  LDSM.16.MT88.4 R20, [R166+0x5400] ;  /* 0x00540000a614783b */ /* 0x004ea20000004200 */
[----:B---3--:R-:W-:Y:S01]  /*14410*/  F2FP.F16.F32.PACK_AB R32, R89, R87 ;  /* 0x000000575920723e */ /* 0x008fe200000000ff */
[----:B------:R-:W-:Y:S01]  /*14420*/  MUFU.EX2 R137, R137 ;  /* 0x0000008900897308 */ /* 0x000fe20000000800 */
[--C-:B------:R-:W-:Y:S01]  /*14430*/  FFMA.FTZ R146, R195, UR8, -R80.reuse ;  /* 0x00000008c3927c23 */ /* 0x100fe20008010850 */
[--C-:B------:R-:W-:Y:S01]  /*14440*/  FFMA.FTZ R147, R194, UR8, -R80.reuse ;  /* 0x00000008c2937c23 */ /* 0x100fe20008010850 */
[----:B------:R-:W-:Y:S01]  /*14450*/  FFMA.FTZ R194, R188, UR8, -R80 ;  /* 0x00000008bcc27c23 */ /* 0x000fe20008010850 */
[----:B------:R-:W-:Y:S01]  /*14460*/  MUFU.EX2 R136, R136 ;  /* 0x0000008800887308 */ /* 0x000fe20000000800 */
[----:B------:R-:W-:Y:S01]  /*14470*/  FFMA.FTZ R93, R187, R95, R93 ;  /* 0x0000005fbb5d7223 */ /* 0x000fe2000001005d */
[C---:B----4-:R-:W-:Y:S01]  /*14480*/  HMMA.16816.F32 R16, R8.reuse, R18, R140 ;  /* 0x000000120810723c */ /* 0x050fe2000000188c */
[----:B-----5:R-:W-:Y:S01]  /*14490*/  F2FP.F16.F32.PACK_AB R34, R90, R91 ;  /* 0x0000005b5a22723e */ /* 0x020fe200000000ff */
[----:B------:R-:W-:Y:S01]  /*144a0*/  MUFU.EX2 R138, R138 ;  /* 0x0000008a008a7308 */ /* 0x000fe20000000800 */
[--C-:B------:R-:W-:Y:S01]  /*144b0*/  FFMA.FTZ R141, R203, UR8, -R84.reuse ;  /* 0x00000008cb8d7c23 */ /* 0x100fe20008010854 */
[----:B------:R-:W-:Y:S01]  /*144c0*/  FFMA.FTZ R140, R202, UR8, -R84 ;  /* 0x00000008ca8c7c23 */ /* 0x000fe20008010854 */
[----:B------:R-:W-:Y:S01]  /*144d0*/  FFMA.FTZ R142, R198, UR8, -R80 ;  /* 0x00000008c68e7c23 */ /* 0x000fe20008010850 */
[----:B------:R-:W-:Y:S01]  /*144e0*/  MUFU.EX2 R139, R139 ;  /* 0x0000008b008b7308 */ /* 0x000fe20000000800 */
[--C-:B------:R-:W-:Y:S01]  /*144f0*/  FFMA.FTZ R143, R199, UR8, -R84.reuse ;  /* 0x00000008c78f7c23 */ /* 0x100fe20008010854 */
[C---:B-1----:R-:W-:Y:S01]  /*14500*/  HMMA.16816.F32 R24, R8.reuse, R4, R24 ;  /* 0x000000040818723c */ /* 0x042fe20000001818 */
[--C-:B------:R-:W-:Y:S01]  /*14510*/  FFMA.FTZ R5, R110, UR8, -R84.reuse ;  /* 0x000000086e057c23 */ /* 0x100fe20008010854 */
[----:B------:R-:W-:Y:S01]  /*14520*/  FFMA.FTZ R4, R109, UR8, -R84 ;  /* 0x000000086d047c23 */ /* 0x000fe20008010854 */
[----:B------:R1:W3:Y:S01]  /*14530*/  MUFU.EX2 R110, R113 ;  /* 0x00000071006e7308 */ /* 0x0002e20000000800 */
[----:B------:R-:W-:Y:S01]  /*14540*/  FFMA.FTZ R92, R186, R94, R92 ;  /* 0x0000005eba5c7223 */ /* 0x000fe2000001005c */
[----:B------:R-:W-:Y:S01]  /*14550*/  FADD.FTZ R93, R83, R93 ;  /* 0x0000005d535d7221 */ /* 0x000fe20000010000 */
[--C-:B------:R-:W-:Y:S01]  /*14560*/  FFMA.FTZ R187, R61, UR8, -R84.reuse ;  /* 0x000000083dbb7c23 */ /* 0x100fe20008010854 */
[----:B------:R-:W4:Y:S01]  /*14570*/  MUFU.EX2 R109, R5 ;  /* 0x00000005006d7308 */ /* 0x000f220000000800 */
[----:B------:R-:W-:Y:S01]  /*14580*/  HMMA.16816.F32 R8, R8, R6, R132 ;  /* 0x000000060808723c */ /* 0x000fe20000001884 */
[--C-:B------:R-:W-:Y:S01]  /*14590*/  FFMA.FTZ R134, R130, UR8, -R84.reuse ;  /* 0x0000000882867c23 */ /* 0x100fe20008010854 */
[--C-:B------:R-:W-:Y:S01]  /*145a0*/  FFMA.FTZ R133, R209, UR8, -R84.reuse ;  /* 0x00000008d1857c23 */ /* 0x100fe20008010854 */
[----:B------:R-:W-:Y:S01]  /*145b0*/  FFMA.FTZ R132, R208, UR8, -R84 ;  /* 0x00000008d0847c23 */ /* 0x000fe20008010854 */
[----:B------:R-:W-:Y:S01]  /*145c0*/  FFMA.FTZ R135, R205, UR8, -R80 ;  /* 0x00000008cd877c23 */ /* 0x000fe20008010850 */
[----:B------:R-:W-:Y:S01]  /*145d0*/  MUFU.EX2 R130, R210 ;  /* 0x000000d200827308 */ /* 0x000fe20000000800 */
[----:B------:R-:W-:Y:S01]  /*145e0*/  FADD.FTZ R92, R42, R92 ;  /* 0x0000005c2a5c7221 */ /* 0x000fe20000010000 */
[----:B------:R-:W-:Y:S01]  /*145f0*/  FADD.FTZ R93, R82, R93 ;  /* 0x0000005d525d7221 */ /* 0x000fe20000010000 */
[----:B------:R-:W-:Y:S01]  /*14600*/  FFMA.FTZ R186, R3, UR8, -R80 ;  /* 0x0000000803ba7c23 */ /* 0x000fe20008010850 */
[----:B-1----:R-:W-:Y:S01]  /*14610*/  FFMA.FTZ R113, R108, UR8, -R84 ;  /* 0x000000086c717c23 */ /* 0x002fe20008010854 */
[----:B------:R-:W-:Y:S01]  /*14620*/  MUFU.EX2 R134, R134 ;  /* 0x0000008600867308 */ /* 0x000fe20000000800 */
[----:B------:R-:W-:Y:S01]  /*14630*/  FADD.FTZ R92, R2, R92 ;  /* 0x0000005c025c7221 */ /* 0x000fe20000010000 */
[C---:B------:R-:W-:Y:S01]  /*14640*/  HMMA.16816.F32 R36, R32.reuse, R28, R24 ;  /* 0x0000001c2024723c */ /* 0x040fe20000001818 */
[--C-:B------:R-:W-:Y:S01]  /*14650*/  FFMA.FTZ R29, R119, UR8, -R84.reuse ;  /* 0x00000008771d7c23 */ /* 0x100fe20008010854 */
[----:B------:R1:W-:Y:S01]  /*14660*/  MUFU.EX2 R108, R4 ;  /* 0x00000004006c7308 */ /* 0x0003e20000000800 */
[----:B------:R-:W-:Y:S01]  /*14670*/  LDSM.16.MT88.4 R24, [R166+0x5c00] ;  /* 0x005c0000a618783b */ /* 0x000fe20000004200 */
[----:B------:R-:W-:Y:S01]  /*14680*/  FFMA.FTZ R28, R118, UR8, -R84 ;  /* 0x00000008761c7c23 */ /* 0x000fe20008010854 */
[----:B------:R-:W-:Y:S01]  /*14690*/  FADD.FTZ R81, R81, R93 ;  /* 0x0000005d51517221 */ /* 0x000fe20000010000 */
[----:B------:R-:W5:Y:S01]  /*146a0*/  MUFU.EX2 R113, R113 ;  /* 0x0000007100717308 */ /* 0x000f620000000800 */
[----:B------:R-:W-:Y:S01]  /*146b0*/  FADD.FTZ R92, R0, R92 ;  /* 0x0000005c005c7221 */ /* 0x000fe20000010000 */
[----:B--2---:R-:W-:Y:S01]  /*146c0*/  HMMA.16816.F32 R12, R32, R20, R12 ;  /* 0x00000014200c723c */ /* 0x004fe2000000180c */
[----:B------:R-:W-:Y:S01]  /*146d0*/  FADD.FTZ R81, R87, R81 ;  /* 0x0000005157517221 */ /* 0x000fe20000010000 */
[----:B------:R2:W5:Y:S01]  /*146e0*/  MUFU.EX2 R119, R123 ;  /* 0x0000007b00777308 */ /* 0x0005620000000800 */
[----:B------:R-:W-:-:S02]  /*146f0*/  FADD.FTZ R96, R96, R92 ;  /* 0x0000005c60607221 */ /* 0x000fc40000010000 */
[----:B------:R-:W-:Y:S01]  /*14700*/  FADD.FTZ R81, R89, R81 ;  /* 0x0000005159517221 */ /* 0x000fe20000010000 */
[----:B------:R-:W-:Y:S01]  /*14710*/  MUFU.EX2 R118, R29 ;  /* 0x0000001d00767308 */ /* 0x000fe20000000800 */
[----:B------:R-:W-:Y:S01]  /*14720*/  FADD.FTZ R101, R101, R96 ;  /* 0x0000006065657221 */ /* 0x000fe20000010000 */
[----:B-1----:R-:W1:Y:S01]  /*14730*/  LDSM.16.MT88.4 R4, [R166+0x5800] ;  /* 0x00580000a604783b */ /* 0x002e620000004200 */
[----:B------:R-:W-:Y:S01]  /*14740*/  HMMA.16816.F32 R16, R32, R22, R16 ;  /* 0x000000162010723c */ /* 0x000fe20000001810 */
[----:B------:R-:W-:Y:S01]  /*14750*/  MUFU.EX2 R133, R133 ;  /* 0x0000008500857308 */ /* 0x000fe20000000800 */
[----:B------:R-:W-:Y:S01]  /*14760*/  FADD.FTZ R91, R91, R81 ;  /* 0x000000515b5b7221 */ /* 0x000fe20000010000 */
[----:B------:R-:W1:Y:S01]  /*14770*/  LDSM.16.MT88.4 R20, [R165+0x800] ;  /* 0x00080000a514783b */ /* 0x000e620000004200 */
[----:B------:R-:W-:Y:S01]  /*14780*/  FADD.FTZ R101, R100, R101 ;  /* 0x0000006564657221 */ /* 0x000fe20000010000 */
[----:B------:R-:W-:Y:S01]  /*14790*/  MUFU.EX2 R132, R132 ;  /* 0x0000008400847308 */ /* 0x000fe20000000800 */
[----:B------:R-:W-:Y:S01]  /*147a0*/  FADD.FTZ R91, R90, R91 ;  /* 0x0000005b5a5b7221 */ /* 0x000fe20000010000 */
[----:B--2---:R-:W-:Y:S01]  /*147b0*/  FFMA.FTZ R123, R117, UR8, -R80 ;  /* 0x00000008757b7c23 */ /* 0x004fe20008010850 */
[----:B------:R-:W-:Y:S01]  /*147c0*/  FADD.FTZ R101, R105, R101 ;  /* 0x0000006569657221 */ /* 0x000fe20000010000 */
[----:B------:R2:W-:Y:S01]  /*147d0*/  MUFU.EX2 R117, R28 ;  /* 0x0000001c00757308 */ /* 0x0005e20000000800 */
[----:B---3--:R-:W-:-:S03]  /*147e0*/  FADD.FTZ R91, R110, R91 ;  /* 0x0000005b6e5b7221 */ /* 0x008fc60000010000 */
[----:B------:R-:W-:Y:S01]  /*147f0*/  MUFU.EX2 R135, R135 ;  /* 0x0000008700877308 */ /* 0x000fe20000000800 */
[----:B----4-:R-:W-:-:S03]  /*14800*/  FADD.FTZ R91, R109, R91 ;  /* 0x0000005b6d5b7221 */ /* 0x010fc60000010000 */
[----:B------:R-:W-:Y:S04]  /*14810*/  MUFU.EX2 R141, R141 ;  /* 0x0000008d008d7308 */ /* 0x000fe80000000800 */
[----:B------:R-:W-:Y:S01]  /*14820*/  MUFU.EX2 R140, R140 ;  /* 0x0000008c008c7308 */ /* 0x000fe20000000800 */
[----:B--2---:R-:W-:Y:S01]  /*14830*/  HMMA.16816.F32 R28, R32, R30, R8 ;  /* 0x0000001e201c723c */ /* 0x004fe20000001808 */
[--C-:B------:R-:W-:Y:S01]  /*14840*/  FFMA.FTZ R9, R122, UR8, -R80.reuse ;  /* 0x000000087a097c23 */ /* 0x100fe20008010850 */
[----:B------:R-:W-:Y:S01]  /*14850*/  FFMA.FTZ R8, R121, UR8, -R80 ;  /* 0x0000000879087c23 */ /* 0x000fe20008010850 */
[----:B------:R2:W-:Y:S01]  /*14860*/  MUFU.EX2 R122, R123 ;  /* 0x0000007b007a7308 */ /* 0x0005e20000000800 */
[----:B------:R-:W-:Y:S02]  /*14870*/  F2FP.F16.F32.PACK_AB R32, R109, R110 ;  /* 0x0000006e6d20723e */ /* 0x000fe400000000ff */
[----:B------:R-:W-:Y:S01]  /*14880*/  F2FP.F16.F32.PACK_AB R33, R116, R111 ;  /* 0x0000006f7421723e */ /* 0x000fe200000000ff */
[----:B------:R-:W3:Y:S01]  /*14890*/  MUFU.EX2 R121, R9 ;  /* 0x0000000900797308 */ /* 0x000ee20000000800 */
[----:B-----5:R-:W-:Y:S01]  /*148a0*/  F2FP.F16.F32.PACK_AB R34, R113, R108 ;  /* 0x0000006c7122723e */ /* 0x020fe200000000ff */
[----:B------:R-:W-:Y:S01]  /*148b0*/  FADD.FTZ R111, R111, R101 ;  /* 0x000000656f6f7221 */ /* 0x000fe20000010000 */
[----:B------:R-:W-:Y:S01]  /*148c0*/  F2FP.F16.F32.PACK_AB R35, R114, R115 ;  /* 0x000000737223723e */ /* 0x000fe200000000ff */
[----:B------:R-:W-:Y:S01]  /*148d0*/  MUFU.EX2 R144, R144 ;  /* 0x0000009000907308 */ /* 0x000fe20000000800 */
[----:B------:R-:W-:Y:S01]  /*148e0*/  FADD.FTZ R108, R108, R91 ;  /* 0x0000005b6c6c7221 */ /* 0x000fe20000010000 */
[----:B------:R-:W-:-:S02]  /*148f0*/  FADD.FTZ R111, R116, R111 ;  /* 0x0000006f746f7221 */ /* 0x000fc40000010000 */
[----:B------:R-:W-:Y:S01]  /*14900*/  MUFU.EX2 R142, R142 ;  /* 0x0000008e008e7308 */ /* 0x000fe20000000800 */
[----:B------:R-:W-:Y:S01]  /*14910*/  FADD.FTZ R108, R113, R108 ;  /* 0x0000006c716c7221 */ /* 0x000fe20000010000 */
[----:B--2---:R-:W-:Y:S01]  /*14920*/  FFMA.FTZ R123, R120, UR8, -R80 ;  /* 0x00000008787b7c23 */ /* 0x004fe20008010850 */
[----:B-1----:R-:W-:Y:S01]  /*14930*/  HMMA.16816.F32 R12, R32, R4, R12 ;  /* 0x00000004200c723c */ /* 0x002fe2000000180c */
[----:B------:R1:W-:Y:S01]  /*14940*/  MUFU.EX2 R120, R8 ;  /* 0x0000000800787308 */ /* 0x0003e20000000800 */
[----:B------:R-:W-:-:S03]  /*14950*/  FADD.FTZ R115, R115, R111 ;  /* 0x0000006f73737221 */ /* 0x000fc60000010000 */
[----:B------:R-:W2:Y:S01]  /*14960*/  MUFU.EX2 R123, R123 ;  /* 0x0000007b007b7308 */ /* 0x000ea20000000800 */
[----:B------:R-:W-:Y:S02]  /*14970*/  FADD.FTZ R115, R114, R115 ;  /* 0x0000007372737221 */ /* 0x000fe40000010000 */
[C---:B------:R-:W-:Y:S01]  /*14980*/  HMMA.16816.F32 R16, R32.reuse, R6, R16 ;  /* 0x000000062010723c */ /* 0x040fe20000001810 */
[----:B------:R-:W-:Y:S01]  /*14990*/  LDSM.16.MT88.4 R4, [R166+0x6000] ;  /* 0x00600000a604783b */ /* 0x000fe20000004200 */
[----:B------:R-:W-:Y:S04]  /*149a0*/  MUFU.EX2 R145, R145 ;  /* 0x0000009100917308 */ /* 0x000fe80000000800 */
[----:B------:R-:W-:Y:S01]  /*149b0*/  MUFU.EX2 R146, R146 ;  /* 0x0000009200927308 */ /* 0x000fe20000000800 */
[----:B-1----:R-:W1:Y:S01]  /*149c0*/  LDSM.16.MT88.4 R8, [R165+0xc00] ;  /* 0x000c0000a508783b */ /* 0x002e620000004200 */
[C---:B------:R-:W-:Y:S01]  /*149d0*/  HMMA.16816.F32 R36, R32.reuse, R20, R36 ;  /* 0x000000142024723c */ /* 0x040fe20000001824 */
[----:B------:R-:W-:Y:S01]  /*149e0*/  F2FP.F16.F32.PACK_AB R20, R119, R112 ;  /* 0x000000707714723e */ /* 0x000fe200000000ff */
[----:B------:R-:W4:Y:S01]  /*149f0*/  MUFU.EX2 R147, R147 ;  /* 0x0000009300937308 */ /* 0x000f220000000800 */
[----:B---3--:R-:W-:Y:S01]  /*14a00*/  F2FP.F16.F32.PACK_AB R21, R121, R122 ;  /* 0x0000007a7915723e */ /* 0x008fe200000000ff */
[----:B------:R-:W-:Y:S01]  /*14a10*/  FADD.FTZ R112, R112, R108 ;  /* 0x0000006c70707221 */ /* 0x000fe20000010000 */
[----:B------:R-:W-:Y:S01]  /*14a20*/  FADD.FTZ R122, R122, R115 ;  /* 0x000000737a7a7221 */ /* 0x000fe20000010000 */
[----:B------:R-:W-:Y:S02]  /*14a30*/  MUFU.EX2 R143, R143 ;  /* 0x0000008f008f7308 */ /* 0x000fe40000000800 */
[----:B------:R-:W-:Y:S01]  /*14a40*/  HMMA.16816.F32 R28, R32, R22, R28 ;  /* 0x00000016201c723c */ /* 0x000fe2000000181c */
[----:B------:R-:W-:Y:S01]  /*14a50*/  F2FP.F16.F32.PACK_AB R22, R117, R118 ;  /* 0x000000767516723e */ /* 0x000fe200000000ff */
[----:B------:R-:W-:Y:S01]  /*14a60*/  LDSM.16.MT88.4 R32, [R166+0x6800] ;  /* 0x00680000a620783b */ /* 0x000fe20000004200 */
[----:B--2---:R-:W-:Y:S01]  /*14a70*/  F2FP.F16.F32.PACK_AB R23, R123, R120 ;  /* 0x000000787b17723e */ /* 0x004fe200000000ff */
[----:B------:R-:W-:Y:S01]  /*14a80*/  MUFU.EX2 R194, R194 ;  /* 0x000000c200c27308 */ /* 0x000fe20000000800 */
[----:B------:R-:W-:Y:S01]  /*14a90*/  FADD.FTZ R112, R119, R112 ;  /* 0x0000007077707221 */ /* 0x000fe20000010000 */
[----:B------:R-:W-:-:S02]  /*14aa0*/  FADD.FTZ R122, R121, R122 ;  /* 0x0000007a797a7221 */ /* 0x000fc40000010000 */
[----:B------:R-:W-:Y:S01]  /*14ab0*/  MUFU.EX2 R57, R57 ;  /* 0x0000003900397308 */ /* 0x000fe20000000800 */
[----:B------:R-:W-:Y:S01]  /*14ac0*/  FADD.FTZ R112, R118, R112 ;  /* 0x0000007076707221 */ /* 0x000fe20000010000 */
[C---:B------:R-:W-:Y:S01]  /*14ad0*/  HMMA.16816.F32 R12, R20.reuse, R24, R12 ;  /* 0x00000018140c723c */ /* 0x040fe2000000180c */
[----:B------:R-:W-:Y:S01]  /*14ae0*/  FADD.FTZ R120, R120, R122 ;  /* 0x0000007a78787221 */ /* 0x000fe20000010000 */
[----:B------:R-:W-:Y:S01]  /*14af0*/  MUFU.EX2 R187, R187 ;  /* 0x000000bb00bb7308 */ /* 0x000fe20000000800 */
[----:B------:R-:W-:Y:S02]  /*14b00*/  FADD.FTZ R117, R117, R112 ;  /* 0x0000007075757221 */ /* 0x000fe40000010000 */
[----:B------:R-:W-:Y:S01]  /*14b10*/  FADD.FTZ R120, R123, R120 ;  /* 0x000000787b787221 */ /* 0x000fe20000010000 */
[----:B------:R-:W-:Y:S01]  /*14b20*/  MUFU.EX2 R3, R40 ;  /* 0x0000002800037308 */ /* 0x000fe20000000800 */
[----:B------:R-:W-:Y:S01]  /*14b30*/  FADD.FTZ R117, R130, R117 ;  /* 0x0000007582757221 */ /* 0x000fe20000010000 */
[C---:B------:R-:W-:Y:S01]  /*14b40*/  HMMA.16816.F32 R16, R20.reuse, R26, R16 ;  /* 0x0000001a1410723c */ /* 0x040fe20000001810 */
[----:B------:R-:W2:Y:S01]  /*14b50*/  LDSM.16.MT88.4 R24, [R165+0x1000] ;  /* 0x00100000a518783b */ /* 0x000ea20000004200 */
[----:B------:R-:W-:Y:S01]  /*14b60*/  FADD.FTZ R120, R137, R120 ;  /* 0x0000007889787221 */ /* 0x000fe20000010000 */
[C---:B------:R-:W-:Y:S01]  /*14b70*/  FADD.FTZ R117, R134.reuse, R117 ;  /* 0x0000007586757221 */ /* 0x040fe20000010000 */
[----:B------:R-:W-:Y:S04]  /*14b80*/  MUFU.EX2 R186, R186 ;  /* 0x000000ba00ba7308 */ /* 0x000fe80000000800 */
        /* <DEDUP_REMOVED lines=16> */
[C---:B--2---:R-:W-:Y:S01]  /*14c90*/  HMMA.16816.F32 R36, R20.reuse, R24, R36 ;  /* 0x000000181424723c */ /* 0x044fe20000001824 */
[--C-:B------:R-:W-:Y:S01]  /*14ca0*/  FFMA.FTZ R24, R193, UR8, -R84.reuse ;  /* 0x00000008c1187c23 */ /* 0x100fe20008010854 */
[----:B------:R-:W-:Y:S01]  /*14cb0*/  FFMA.FTZ R25, R192, UR8, -R84 ;  /* 0x00000008c0197c23 */ /* 0x000fe20008010854 */
[----:B------:R-:W2:Y:S04]  /*14cc0*/  MUFU.EX2 R193, R196 ;  /* 0x000000c400c17308 */ /* 0x000ea80000000800 */
[----:B------:R5:W-:Y:S01]  /*14cd0*/  MUFU.EX2 R192, R24 ;  /* 0x0000001800c07308 */ /* 0x000be20000000800 */
[----:B------:R-:W-:Y:S01]  /*14ce0*/  HMMA.16816.F32 R28, R20, R26, R28 ;  /* 0x0000001a141c723c */ /* 0x000fe2000000181c */
[--C-:B------:R-:W-:Y:S01]  /*14cf0*/  FFMA.FTZ R21, R190, UR8, -R80.reuse ;  /* 0x00000008be157c23 */ /* 0x100fe20008010850 */
[----:B------:R-:W-:Y:S01]  /*14d00*/  FFMA.FTZ R20, R189, UR8, -R80 ;  /* 0x00000008bd147c23 */ /* 0x000fe20008010850 */
[----:B------:R-:W-:-:S02]  /*14d10*/  F2FP.F16.F32.PACK_AB R26, R144, R139 ;  /* 0x0000008b901a723e */ /* 0x000fc400000000ff */
[----:B------:R-:W-:Y:S01]  /*14d20*/  MUFU.EX2 R189, R21 ;  /* 0x0000001500bd7308 */ /* 0x000fe20000000800 */
[----:B----4-:R-:W-:-:S03]  /*14d30*/  F2FP.F16.F32.PACK_AB R27, R147, R146 ;  /* 0x00000092931b723e */ /* 0x010fc600000000ff */
[----:B------:R4:W-:Y:S01]  /*14d40*/  MUFU.EX2 R188, R20 ;  /* 0x0000001400bc7308 */ /* 0x0009e20000000800 */
[----:B-----5:R-:W-:-:S03]  /*14d50*/  FFMA.FTZ R24, R191, UR8, -R80 ;  /* 0x00000008bf187c23 */ /* 0x020fc60008010850 */
[----:B------:R5:W-:Y:S04]  /*14d60*/  MUFU.EX2 R191, R25 ;  /* 0x0000001900bf7308 */ /* 0x000be80000000800 */
[----:B------:R1:W3:Y:S01]  /*14d70*/  MUFU.EX2 R190, R24 ;  /* 0x0000001800be7308 */ /* 0x0002e20000000800 */
[----:B----4-:R-:W4:Y:S01]  /*14d80*/  LDSM.16.MT88.4 R20, [R165+0x1800] ;  /* 0x00180000a514783b */ /* 0x010f220000004200 */
[C---:B-----5:R-:W-:Y:S01]  /*14d90*/  F2FP.F16.F32.PACK_AB R25, R145.reuse, R142 ;  /* 0x0000008e9119723e */ /* 0x060fe200000000ff */
[----:B------:R-:W-:Y:S01]  /*14da0*/  FADD.FTZ R142, R142, R136 ;  /* 0x000000888e8e7221 */ /* 0x000fe20000010000 */
[C---:B-1----:R-:W-:Y:S01]  /*14db0*/  F2FP.F16.F32.PACK_AB R24, R140.reuse, R141 ;  /* 0x0000008d8c18723e */ /* 0x042fe200000000ff */
[----:B------:R-:W-:Y:S02]  /*14dc0*/  FADD.FTZ R140, R140, R133 ;  /* 0x000000858c8c7221 */ /* 0x000fe40000010000 */
[----:B------:R-:W-:Y:S01]  /*14dd0*/  FADD.FTZ R142, R145, R142 ;  /* 0x0000008e918e7221 */ /* 0x000fe20000010000 */
[----:B------:R-:W-:Y:S01]  /*14de0*/  LDSM.16.MT88.4 R132, [R165+0x3c00] ;  /* 0x003c0000a584783b */ /* 0x000fe20000004200 */
[----:B------:R-:W-:-:S02]  /*14df0*/  FADD.FTZ R140, R139, R140 ;  /* 0x0000008c8b8c7221 */ /* 0x000fc40000010000 */
[----:B------:R-:W-:Y:S01]  /*14e00*/  FADD.FTZ R142, R146, R142 ;  /* 0x0000008e928e7221 */ /* 0x000fe20000010000 */
[C---:B------:R-:W-:Y:S01]  /*14e10*/  HMMA.16816.F32 R12, R24.reuse, R8, R12 ;  /* 0x00000008180c723c */ /* 0x040fe2000000180c */
[----:B--2---:R-:W-:Y:S01]  /*14e20*/  F2FP.F16.F32.PACK_AB R8, R193, R143 ;  /* 0x0000008fc108723e */ /* 0x004fe200000000ff */
[----:B------:R-:W-:Y:S01]  /*14e30*/  FADD.FTZ R140, R144, R140 ;  /* 0x0000008c908c7221 */ /* 0x000fe20000010000 */
[----:B---3--:R-:W-:Y:S01]  /*14e40*/  F2FP.F16.F32.PACK_AB R9, R189, R190 ;  /* 0x000000bebd09723e */ /* 0x008fe200000000ff */
[----:B------:R-:W-:Y:S02]  /*14e50*/  FADD.FTZ R142, R147, R142 ;  /* 0x0000008e938e7221 */ /* 0x000fe40000010000 */
[----:B------:R-:W-:Y:S02]  /*14e60*/  FADD.FTZ R140, R143, R140 ;  /* 0x0000008c8f8c7221 */ /* 0x000fe40000010000 */
[----:B------:R-:W-:Y:S01]  /*14e70*/  HMMA.16816.F32 R16, R24, R10, R16 ;  /* 0x0000000a1810723c */ /* 0x000fe20000001810 */
[----:B------:R-:W-:Y:S01]  /*14e80*/  F2FP.F16.F32.PACK_AB R10, R191, R192 ;  /* 0x000000c0bf0a723e */ /* 0x000fe200000000ff */
[----:B------:R-:W-:Y:S01]  /*14e90*/  FADD.FTZ R142, R190, R142 ;  /* 0x0000008ebe8e7221 */ /* 0x000fe20000010000 */
[----:B------:R-:W-:Y:S01]  /*14ea0*/  F2FP.F16.F32.PACK_AB R11, R194, R188 ;  /* 0x000000bcc20b723e */ /* 0x000fe200000000ff */
[----:B------:R-:W-:-:S02]  /*14eb0*/  FADD.FTZ R193, R193, R140 ;  /* 0x0000008cc1c17221 */ /* 0x000fc40000010000 */
[----:B------:R-:W-:Y:S02]  /*14ec0*/  FADD.FTZ R189, R189, R142 ;  /* 0x0000008ebdbd7221 */ /* 0x000fe40000010000 */
[C---:B------:R-:W-:Y:S01]  /*14ed0*/  HMMA.16816.F32 R36, R24.reuse, R4, R36 ;  /* 0x000000041824723c */ /* 0x040fe20000001824 */
[----:B------:R-:W-:Y:S01]  /*14ee0*/  FADD.FTZ R193, R192, R193 ;  /* 0x000000c1c0c17221 */ /* 0x000fe20000010000 */
[----:B------:R-:W-:Y:S01]  /*14ef0*/  FADD.FTZ R189, R188, R189 ;  /* 0x000000bdbcbd7221 */ /* 0x000fe20000010000 */
[----:B------:R-:W-:Y:S02]  /*14f00*/  LDSM.16.MT88.4 R140, [R166+0x8c00] ;  /* 0x008c0000a68c783b */ /* 0x000fe40000004200 */
[----:B------:R-:W-:Y:S01]  /*14f10*/  FADD.FTZ R191, R191, R193 ;  /* 0x000000c1bfbf7221 */ /* 0x000fe20000010000 */
[----:B------:R-:W-:Y:S02]  /*14f20*/  FADD.FTZ R194, R194, R189 ;  /* 0x000000bdc2c27221 */ /* 0x000fe40000010000 */
        /* <DEDUP_REMOVED lines=17> */
[----:B-----5:R-:W-:Y:S01]  /*15040*/  F2FP.F16.F32.PACK_AB R20, R183, R184 ;  /* 0x000000b8b714723e */ /* 0x020fe200000000ff */
        /* <DEDUP_REMOVED lines=76> */
[C---:B------:R-:W-:Y:S01]  /*15510*/  F2FP.F16.F32.PACK_AB R10, R127.reuse, R128 ;  /* 0x000000807f0a723e */ /* 0x040fe200000000ff */
        /* <DEDUP_REMOVED lines=20> */
[----:B------:R-:W-:Y:S01]  /*15660*/  FFMA.FTZ R20, R78, UR8, -R84 ;  /* 0x000000084e147c23 */ /* 0x000fe20008010854 */
[----:B------:R1:W3:Y:S04]  /*15670*/  MUFU.EX2 R34, R24 ;  /* 0x0000001800227308 */ /* 0x0002e80000000800 */
[----:B------:R-:W5:Y:S01]  /*15680*/  MUFU.EX2 R102, R103 ;  /* 0x0000006700667308 */ /* 0x000f620000000800 */
[----:B------:R-:W-:Y:S01]  /*15690*/  HMMA.16816.F32 R28, R8, R22, R28 ;  /* 0x00000016081c723c */ /* 0x000fe2000000181c */
[----:B----4-:R-:W-:Y:S01]  /*156a0*/  F2FP.F16.F32.PACK_AB R8, R32, R106 ;  /* 0x0000006a2008723e */ /* 0x010fe200000000ff */
[----:B------:R-:W-:Y:S01]  /*156b0*/  FADD.FTZ R106, R106, R128 ;  /* 0x000000806a6a7221 */ /* 0x000fe20000010000 */
[----:B------:R-:W-:Y:S03]  /*156c0*/  MUFU.EX2 R78, R21 ;  /* 0x00000015004e7308 */ /* 0x000fe60000000800 */
[----:B------:R-:W-:Y:S01]  /*156d0*/  FADD.FTZ R106, R32, R106 ;  /* 0x0000006a206a7221 */ /* 0x000fe20000010000 */
[----:B------:R4:W-:Y:S01]  /*156e0*/  MUFU.EX2 R42, R20 ;  /* 0x00000014002a7308 */ /* 0x0009e20000000800 */
[--C-:B-1----:R-:W-:Y:S01]  /*156f0*/  FFMA.FTZ R24, R98, UR8, -R80.reuse ;  /* 0x0000000862187c23 */ /* 0x102fe20008010850 */
[----:B------:R-:W-:Y:S01]  /*15700*/  FFMA.FTZ R98, R97, UR8, -R80 ;  /* 0x0000000861627c23 */ /* 0x000fe20008010850 */
[----:B---3--:R-:W-:Y:S01]  /*15710*/  F2FP.F16.F32.PACK_AB R9, R35, R34 ;  /* 0x000000222309723e */ /* 0x008fe200000000ff */
        /* <DEDUP_REMOVED lines=9> */
[----:B-1----:R-:W-:-:S02]  /*157b0*/  FADD.FTZ R102, R79, R102 ;  /* 0x000000664f667221 */ /* 0x002fc40000010000 */
[----:B---3--:R-:W1:Y:S02]  /*157c0*/  LDSM.16.MT88.4 R24, [R165+0x2800] ;  /* 0x00280000a518783b */ /* 0x008e640000004200 */
[----:B------:R-:W-:Y:S01]  /*157d0*/  FADD.FTZ R102, R78, R102 ;  /* 0x000000664e667221 */ /* 0x000fe20000010000 */
[----:B-----5:R-:W-:Y:S01]  /*157e0*/  F2FP.F16.F32.PACK_AB R11, R98, R97 ;  /* 0x00000061620b723e */ /* 0x020fe200000000ff */
[----:B------:R-:W-:Y:S02]  /*157f0*/  FADD.FTZ R97, R97, R34 ;  /* 0x0000002261617221 */ /* 0x000fe40000010000 */
[----:B------:R-:W-:Y:S02]  /*15800*/  FADD.FTZ R102, R42, R102 ;  /* 0x000000662a667221 */ /* 0x000fe40000010000 */
[----:B------:R-:W-:Y:S02]  /*15810*/  FADD.FTZ R97, R98, R97 ;  /* 0x0000006162617221 */ /* 0x000fe40000010000 */
[----:B--2---:R-:W-:Y:S01]  /*15820*/  HMMA.16816.F32 R12, R8, R4, R12 ;  /* 0x00000004080c723c */ /* 0x004fe2000000180c */
[----:B------:R-:W-:-:S02]  /*15830*/  FFMA.FTZ R4, R60, UR8, -R80 ;  /* 0x000000083c047c23 */ /* 0x000fc40008010850 */
[----:B------:R-:W2:Y:S04]  /*15840*/  MUFU.EX2 R60, R77 ;  /* 0x0000004d003c7308 */ /* 0x000ea80000000800 */
[----:B------:R3:W4:Y:S01]  /*15850*/  MUFU.EX2 R2, R4 ;  /* 0x0000000400027308 */ /* 0x0007220000000800 */
[C---:B------:R-:W-:Y:S01]  /*15860*/  HMMA.16816.F32 R16, R8.reuse, R6, R16 ;  /* 0x000000060810723c */ /* 0x040fe20000001810 */
[----:B--2---:R-:W-:Y:S01]  /*15870*/  FADD.FTZ R102, R60, R102 ;  /* 0x000000663c667221 */ /* 0x004fe20000010000 */
[----:B---3--:R-:W-:Y:S01]  /*15880*/  FFMA.FTZ R4, R58, UR8, -R80 ;  /* 0x000000083a047c23 */ /* 0x008fe20008010850 */
[----:B----4-:R-:W-:Y:S01]  /*15890*/  FADD.FTZ R97, R2, R97 ;  /* 0x0000006102617221 */ /* 0x010fe20000010000 */
[----:B------:R2:W3:Y:S04]  /*158a0*/  MUFU.EX2 R58, R59 ;  /* 0x0000003b003a7308 */ /* 0x0004e80000000800 */
[----:B------:R4:W5:Y:S01]  /*158b0*/  MUFU.EX2 R0, R4 ;  /* 0x0000000400007308 */ /* 0x0009620000000800 */
[----:B-1----:R-:W-:Y:S01]  /*158c0*/  HMMA.16816.F32 R36, R8, R24, R36 ;  /* 0x000000180824723c */ /* 0x002fe20000001824 */
[----:B------:R-:W-:-:S02]  /*158d0*/  FFMA.FTZ R24, R75, UR8, -R84 ;  /* 0x000000084b187c23 */ /* 0x000fc40008010854 */
[----:B------:R-:W1:Y:S05]  /*158e0*/  MUFU.EX2 R75, R76 ;  /* 0x0000004c004b7308 */ /* 0x000e6a0000000800 */
[----:B------:R-:W-:Y:S01]  /*158f0*/  HMMA.16816.F32 R28, R8, R26, R28 ;  /* 0x0000001a081c723c */ /* 0x000fe2000000181c */
[----:B------:R-:W-:Y:S01]  /*15900*/  F2FP.F16.F32.PACK_AB R8, R78, R79 ;  /* 0x0000004f4e08723e */ /* 0x000fe200000000ff */
[----:B--2---:R-:W-:Y:S01]  /*15910*/  FFMA.FTZ R59, R74, UR8, -R84 ;  /* 0x000000084a3b7c23 */ /* 0x004fe20008010854 */
[----:B---3--:R-:W-:Y:S01]  /*15920*/  F2FP.F16.F32.PACK_AB R9, R58, R2 ;  /* 0x000000023a09723e */ /* 0x008fe200000000ff */
[----:B----4-:R-:W2:Y:S01]  /*15930*/  LDSM.16.MT88.4 R4, [R165+0x2c00] ;  /* 0x002c0000a504783b */ /* 0x010ea20000004200 */
[----:B------:R-:W-:Y:S01]  /*15940*/  F2FP.F16.F32.PACK_AB R10, R60, R42 ;  /* 0x0000002a3c0a723e */ /* 0x000fe200000000ff */
[----:B------:R3:W4:Y:S01]  /*15950*/  MUFU.EX2 R74, R24 ;  /* 0x00000018004a7308 */ /* 0x0007220000000800 */
[----:B-----5:R-:W-:Y:S01]  /*15960*/  F2FP.F16.F32.PACK_AB R11, R57, R0 ;  /* 0x00000000390b723e */ /* 0x020fe200000000ff */
[----:B------:R-:W-:Y:S01]  /*15970*/  FADD.FTZ R97, R58, R97 ;  /* 0x000000613a617221 */ /* 0x000fe20000010000 */
[----:B-1----:R-:W-:Y:S01]  /*15980*/  FADD.FTZ R102, R75, R102 ;  /* 0x000000664b667221 */ /* 0x002fe20000010000 */
[----:B------:R-:W-:Y:S02]  /*15990*/  MUFU.EX2 R59, R59 ;  /* 0x0000003b003b7308 */ /* 0x000fe40000000800 */
[----:B------:R-:W-:Y:S01]  /*159a0*/  FADD.FTZ R97, R0, R97 ;  /* 0x0000006100617221 */ /* 0x000fe20000010000 */
[--C-:B------:R-:W-:Y:S01]  /*159b0*/  FFMA.FTZ R0, R43, UR8, -R80.reuse ;  /* 0x000000082b007c23 */ /* 0x100fe20008010850 */
[C---:B------:R-:W-:Y:S01]  /*159c0*/  HMMA.16816.F32 R12, R8.reuse, R20, R12 ;  /* 0x00000014080c723c */ /* 0x040fe2000000180c */
[--C-:B------:R-:W-:Y:S01]  /*159d0*/  FFMA.FTZ R20, R56, UR8, -R80.reuse ;  /* 0x0000000838147c23 */ /* 0x100fe20008010850 */
[----:B------:R-:W-:Y:S01]  /*159e0*/  FFMA.FTZ R21, R55, UR8, -R80 ;  /* 0x0000000837157c23 */ /* 0x000fe20008010850 */
[----:B------:R1:W-:Y:S01]  /*159f0*/  MUFU.EX2 R56, R73 ;  /* 0x0000004900387308 */ /* 0x0003e20000000800 */
[----:B------:R-:W-:Y:S01]  /*15a00*/  FADD.FTZ R97, R57, R97 ;  /* 0x0000006139617221 */ /* 0x000fe20000010000 */
[----:B---3--:R-:W3:Y:S02]  /*15a10*/  LDSM.16.MT88.4 R24, [R166+0x8000] ;  /* 0x00800000a618783b */ /* 0x008ee40000004200 */
[----:B------:R5:W5:Y:S01]  /*15a20*/  MUFU.EX2 R55, R20 ;  /* 0x0000001400377308 */ /* 0x000b620000000800 */
[----:B------:R-:W-:Y:S01]  /*15a30*/  HMMA.16816.F32 R16, R8, R22, R16 ;  /* 0x000000160810723c */ /* 0x000fe20000001810 */
[----:B----4-:R-:W-:-:S02]  /*15a40*/  FADD.FTZ R102, R74, R102 ;  /* 0x000000664a667221 */ /* 0x010fc40000010000 */
[----:B------:R-:W-:Y:S04]  /*15a50*/  MUFU.EX2 R2, R63 ;  /* 0x0000003f00027308 */ /* 0x000fe80000000800 */
[----:B------:R-:W-:Y:S01]  /*15a60*/  MUFU.EX2 R0, R0 ;  /* 0x0000000000007308 */ /* 0x000fe20000000800 */
[--C-:B-1----:R-:W-:Y:S01]  /*15a70*/  FFMA.FTZ R73, R53, UR8, -R80.reuse ;  /* 0x0000000835497c23 */ /* 0x102fe20008010850 */
[----:B-----5:R-:W-:Y:S01]  /*15a80*/  FFMA.FTZ R20, R54, UR8, -R80 ;  /* 0x0000000836147c23 */ /* 0x020fe20008010850 */
[----:B------:R-:W-:Y:S01]  /*15a90*/  FADD.FTZ R97, R55, R97 ;  /* 0x0000006137617221 */ /* 0x000fe20000010000 */
[----:B------:R-:W1:Y:S04]  /*15aa0*/  MUFU.EX2 R54, R21 ;  /* 0x0000001500367308 */ /* 0x000e680000000800 */
[----:B------:R4:W-:Y:S01]  /*15ab0*/  MUFU.EX2 R53, R20 ;  /* 0x0000001400357308 */ /* 0x0009e20000000800 */
[----:B--2---:R-:W-:Y:S03]  /*15ac0*/  HMMA.16816.F32 R36, R8, R4, R36 ;  /* 0x000000040824723c */ /* 0x004fe60000001824 */
[----:B------:R-:W2:Y:S01]  /*15ad0*/  MUFU.EX2 R73, R73 ;  /* 0x0000004900497308 */ /* 0x000ea20000000800 */
[----:B------:R-:W-:-:S02]  /*15ae0*/  F2FP.F16.F32.PACK_AB R4, R74, R75 ;  /* 0x0000004b4a04723e */ /* 0x000fc400000000ff */
[----:B-1----:R-:W-:Y:S02]  /*15af0*/  F2FP.F16.F32.PACK_AB R5, R54, R55 ;  /* 0x000000373605723e */ /* 0x002fe400000000ff */
[----:B------:R-:W-:Y:S01]  /*15b00*/  HMMA.16816.F32 R28, R8, R6, R28 ;  /* 0x00000006081c723c */ /* 0x000fe2000000181c */
[----:B------:R-:W1:Y:S01]  /*15b10*/  LDSM.16.MT88.4 R8, [R165+0x3000] ;  /* 0x00300000a508783b */ /* 0x000e620000004200 */
[----:B------:R-:W-:Y:S01]  /*15b20*/  F2FP.F16.F32.PACK_AB R6, R56, R59 ;  /* 0x0000003b3806723e */ /* 0x000fe200000000ff */
[----:B------:R-:W-:Y:S01]  /*15b30*/  FADD.FTZ R54, R54, R97 ;  /* 0x0000006136367221 */ /* 0x000fe20000010000 */
[----:B------:R-:W-:Y:S01]  /*15b40*/  FADD.FTZ R59, R59, R102 ;  /* 0x000000663b3b7221 */ /* 0x000fe20000010000 */
[----:B----4-:R-:W4:Y:S01]  /*15b50*/  LDSM.16.MT88.4 R20, [R166+0x8400] ;  /* 0x00840000a614783b */ /* 0x010f220000004200 */
[----:B--2---:R-:W-:Y:S01]  /*15b60*/  F2FP.F16.F32.PACK_AB R7, R73, R53 ;  /* 0x000000354907723e */ /* 0x004fe200000000ff */
[----:B------:R-:W-:Y:S01]  /*15b70*/  FADD.FTZ R54, R53, R54 ;  /* 0x0000003635367221 */ /* 0x000fe20000010000 */
[----:B------:R-:W-:-:S03]  /*15b80*/  FADD.FTZ R59, R56, R59 ;  /* 0x0000003b383b7221 */ /* 0x000fc60000010000 */
[----:B------:R-:W-:Y:S02]  /*15b90*/  FADD.FTZ R73, R73, R54 ;  /* 0x0000003649497221 */ /* 0x000fe40000010000 */
[C---:B---3--:R-:W-:Y:S01]  /*15ba0*/  HMMA.16816.F32 R12, R4.reuse, R24, R12 ;  /* 0x00000018040c723c */ /* 0x048fe2000000180c */
[----:B------:R-:W-:Y:S01]  /*15bb0*/  FFMA.FTZ R24, R69, UR8, -R84 ;  /* 0x0000000845187c23 */ /* 0x000fe20008010854 */
[----:B------:R-:W-:Y:S01]  /*15bc0*/  FFMA.FTZ R69, R51, UR8, -R80 ;  /* 0x0000000833457c23 */ /* 0x000fe20008010850 */
        /* <DEDUP_REMOVED lines=10> */
[----:B------:R3:W5:Y:S01]  /*15c70*/  MUFU.EX2 R50, R69 ;  /* 0x0000004500327308 */ /* 0x0007620000000800 */
[C---:B-1----:R-:W-:Y:S03]  /*15c80*/  HMMA.16816.F32 R36, R4.reuse, R8, R36 ;  /* 0x000000080424723c */ /* 0x042fe60000001824 */
[----:B------:R-:W1:Y:S05]  /*15c90*/  MUFU.EX2 R24, R24 ;  /* 0x0000001800187308 */ /* 0x000e6a0000000800 */
[----:B------:R-:W-:Y:S01]  /*15ca0*/  HMMA.16816.F32 R28, R4, R10, R28 ;  /* 0x0000000a041c723c */ /* 0x000fe2000000181c */
[----:B------:R-:W4:Y:S01]  /*15cb0*/  LDSM.16.MT88.4 R8, [R165+0x3400] ;  /* 0x00340000a508783b */ /* 0x000f220000004200 */
[----:B---3--:R-:W-:Y:S01]  /*15cc0*/  FFMA.FTZ R69, R49, UR8, -R80 ;  /* 0x0000000831457c23 */ /* 0x008fe20008010850 */
[----:B--2---:R-:W-:Y:S01]  /*15cd0*/  F2FP.F16.F32.PACK_AB R4, R26, R27 ;  /* 0x0000001b1a04723e */ /* 0x004fe200000000ff */
[----:B------:R-:W-:Y:S01]  /*15ce0*/  MUFU.EX2 R49, R52 ;  /* 0x0000003400317308 */ /* 0x000fe20000000800 */
[----:B-----5:R-:W-:Y:S01]  /*15cf0*/  F2FP.F16.F32.PACK_AB R5, R50, R51 ;  /* 0x000000333205723e */ /* 0x020fe200000000ff */
[----:B------:R-:W-:Y:S01]  /*15d00*/  FADD.FTZ R27, R27, R59 ;  /* 0x0000003b1b1b7221 */ /* 0x000fe20000010000 */
[----:B-1----:R-:W-:Y:S01]  /*15d10*/  F2FP.F16.F32.PACK_AB R6, R24, R25 ;  /* 0x000000191806723e */ /* 0x002fe200000000ff */
[----:B------:R-:W1:Y:S01]  /*15d20*/  MUFU.EX2 R52, R69 ;  /* 0x0000004500347308 */ /* 0x000e620000000800 */
[----:B------:R-:W-:Y:S01]  /*15d30*/  FADD.FTZ R73, R50, R73 ;  /* 0x0000004932497221 */ /* 0x000fe20000010000 */
[----:B------:R-:W-:-:S04]  /*15d40*/  FADD.FTZ R27, R26, R27 ;  /* 0x0000001b1a1b7221 */ /* 0x000fc80000010000 */
[----:B------:R-:W-:-:S04]  /*15d50*/  FADD.FTZ R25, R25, R27 ;  /* 0x0000001b19197221 */ /* 0x000fc80000010000 */
[----:B------:R-:W-:Y:S01]  /*15d60*/  FADD.FTZ R25, R24, R25 ;  /* 0x0000001918197221 */ /* 0x000fe20000010000 */
[----:B-1----:R-:W-:Y:S01]  /*15d70*/  F2FP.F16.F32.PACK_AB R7, R52, R49 ;  /* 0x000000313407723e */ /* 0x002fe200000000ff */
[----:B------:R-:W-:Y:S01]  /*15d80*/  FFMA.FTZ R69, R48, UR8, -R80 ;  /* 0x0000000830457c23 */ /* 0x000fe20008010850 */
[----:B------:R-:W-:-:S04]  /*15d90*/  FADD.FTZ R49, R49, R73 ;  /* 0x0000004931317221 */ /* 0x000fc80000010000 */
[----:B------:R-:W-:Y:S01]  /*15da0*/  FADD.FTZ R49, R52, R49 ;  /* 0x0000003134317221 */ /* 0x000fe20000010000 */
[C---:B----4-:R-:W-:Y:S01]  /*15db0*/  HMMA.16816.F32 R12, R4.reuse, R20, R12 ;  /* 0x00000014040c723c */ /* 0x050fe2000000180c */
        /* <DEDUP_REMOVED lines=39> */
[----:B------:R-:W-:Y:S01]  /*16030*/  HMMA.16816.F32 R36, R8, R4, R36 ;  /* 0x000000040824723c */ /* 0x000fe20000001824 */
[----:B-1----:R-:W-:Y:S01]  /*16040*/  F2FP.F16.F32.PACK_AB R4, R2, R20 ;  /* 0x000000140204723e */ /* 0x002fe200000000ff */
[----:B------:R-:W-:-:S06]  /*16050*/  FADD.FTZ R20, R20, R65 ;  /* 0x0000004114147221 */ /* 0x000fcc0000010000 */
[----:B------:R-:W-:Y:S01]  /*16060*/  HMMA.16816.F32 R28, R8, R6, R28 ;  /* 0x00000006081c723c */ /* 0x000fe2000000181c */
[----:B--2---:R-:W-:Y:S01]  /*16070*/  F2FP.F16.F32.PACK_AB R6, R187, R21 ;  /* 0x00000015bb06723e */ /* 0x004fe200000000ff */
[----:B------:R-:W-:Y:S01]  /*16080*/  FADD.FTZ R20, R2, R20 ;  /* 0x0000001402147221 */ /* 0x000fe20000010000 */
[----:B------:R-:W-:Y:S02]  /*16090*/  F2FP.F16.F32.PACK_AB R7, R186, R3 ;  /* 0x00000003ba07723e */ /* 0x000fe400000000ff */
[----:B---3--:R-:W-:Y:S01]  /*160a0*/  F2FP.F16.F32.PACK_AB R5, R0, R22 ;  /* 0x000000160005723e */ /* 0x008fe200000000ff */
[----:B------:R-:W-:Y:S01]  /*160b0*/  FADD.FTZ R22, R22, R45 ;  /* 0x0000002d16167221 */ /* 0x000fe20000010000 */
[----:B------:R-:W-:Y:S01]  /*160c0*/  FADD.FTZ R20, R21, R20 ;  /* 0x0000001415147221 */ /* 0x000fe20000010000 */
[----:B------:R-:W-:Y:S02]  /*160d0*/  MOV R2, R86 ;  /* 0x0000005600027202 */ /* 0x000fe40000000f00 */
[----:B------:R-:W-:Y:S01]  /*160e0*/  FADD.FTZ R22, R0, R22 ;  /* 0x0000001600167221 */ /* 0x000fe20000010000 */
[----:B------:R-:W-:Y:S01]  /*160f0*/  FADD.FTZ R187, R187, R20 ;  /* 0x00000014bbbb7221 */ /* 0x000fe20000010000 */
[----:B------:R-:W-:Y:S01]  /*16100*/  HMMA.16816.F32 R144, R4, R140, R12 ;  /* 0x0000008c0490723c */ /* 0x000fe2000000180c */
[----:B------:R-:W-:Y:S01]  /*16110*/  MOV R0, R85 ;  /* 0x0000005500007202 */ /* 0x000fe20000000f00 */
[----:B------:R-:W-:-:S04]  /*16120*/  FADD.FTZ R22, R3, R22 ;  /* 0x0000001603167221 */ /* 0x000fc80000010000 */
[----:B------:R-:W-:Y:S02]  /*16130*/  FADD.FTZ R186, R186, R22 ;  /* 0x00000016baba7221 */ /* 0x000fe40000010000 */
[C---:B------:R-:W-:Y:S08]  /*16140*/  HMMA.16816.F32 R136, R4.reuse, R132, R36 ;  /* 0x000000840488723c */ /* 0x040ff00000001824 */
[C---:B------:R-:W-:Y:S08]  /*16150*/  HMMA.16816.F32 R140, R4.reuse, R142, R16 ;  /* 0x0000008e048c723c */ /* 0x040ff00000001810 */
[----:B------:R-:W-:-:S15]  /*16160*/  HMMA.16816.F32 R132, R4, R134, R28 ;  /* 0x000000860484723c */ /* 0x000fde000000181c */
[----:B------:R-:W-:-:S05]  /*16170*/  NOP ;  /* 0x0000000000007918 */ /* 0x000fca0000000000 */
.L_x_1748:
        /* <DEDUP_REMOVED lines=14> */
.L_x_1758:
        /* <DEDUP_REMOVED lines=74> */
.L_x_1755:
        /* <DEDUP_REMOVED lines=91> */
[----:B------:R-:W-:Y:S01]  /*16cb0*/  FMUL.FTZ R9, R9, UR5 ;  /* 0x0000000509097c20 */ /* 0x000fe20008410000 */
[----:B------:R-:W-:Y:S01]  /*16cc0*/  FMUL.FTZ R10, R10, UR5 ;  /* 0x000000050a0a7c20 */ /* 0x000fe20008410000 */
[----:B------:R-:W-:Y:S03]  /*16cd0*/  FMUL.FTZ R11, R11, UR5 ;  /* 0x000000050b0b7c20 */ /* 0x000fe60008410000 */
[----:B------:R-:W-:Y:S01]  /*16ce0*/  MUFU.TANH R247, R5 ;  /* 0x0000000500f77308 */ /* 0x000fe20000002400 */
[C---:B-1----:R-:W-:Y:S09]  /*16cf0*/  HMMA.16816.F32 R12, R156.reuse, R152, R12 ;  /* 0x000000989c0c723c */ /* 0x042ff2000000180c */
[----:B------:R-:W-:Y:S01]  /*16d00*/  MUFU.TANH R250, R6 ;  /* 0x0000000600fa7308 */ /* 0x000fe20000002400 */
[----:B--2---:R1:W-:Y:S01]  /*16d10*/  STL [R1], R0 ;  /* 0x0000000001007387 */ /* 0x0043e20000100800 */
[C---:B------:R-:W-:Y:S08]  /*16d20*/  HMMA.16816.F32 R16, R156.reuse, R154, R16 ;  /* 0x0000009a9c10723c */ /* 0x040ff00000001810 */
        /* <DEDUP_REMOVED lines=9> */
[----:B--2---:R-:W2:Y:S09]  /*16dc0*/  LDSM.16.M88.4 R4, [R164+0x1800] ;  /* 0x00180000a404783b */ /* 0x004eb20000000200 */
[----:B-1----:R-:W1:Y:S10]  /*16dd0*/  MUFU.TANH R0, R8 ;  /* 0x0000000800007308 */ /* 0x002e740000002400 */
[----:B------:R3:W-:Y:S10]  /*16de0*/  MUFU.TANH R248, R16 ;  /* 0x0000001000f87308 */ /* 0x0007f40000002400 */
[----:B------:R4:W-:Y:S01]  /*16df0*/  MUFU.TANH R251, R17 ;  /* 0x0000001100fb7308 */ /* 0x0009e20000002400 */
[----:B-1----:R1:W-:Y:S09]  /*16e00*/  STL [R1+0x8], R0 ;  /* 0x0000080001007387 */ /* 0x0023f20000100800 */
[----:B------:R-:W-:Y:S01]  /*16e10*/  MUFU.TANH R249, R14 ;  /* 0x0000000e00f97308 */ /* 0x000fe20000002400 */
[----:B---3--:R-:W-:Y:S09]  /*16e20*/  FMUL.FTZ R16, R18, UR5 ;  /* 0x0000000512107c20 */ /* 0x008ff20008410000 */
[----:B------:R-:W-:Y:S01]  /*16e30*/  MUFU.TANH R245, R15 ;  /* 0x0000000f00f57308 */ /* 0x000fe20000002400 */
[C---:B--2---:R-:W-:Y:S03]  /*16e40*/  HMMA.16816.F32 R20, R156.reuse, R4, R20 ;  /* 0x000000049c14723c */ /* 0x044fe60000001814 */
[----:B----4-:R-:W-:Y:S06]  /*16e50*/  FMUL.FTZ R17, R19, UR5 ;  /* 0x0000000513117c20 */ /* 0x010fec0008410000 */
[----:B------:R-:W-:Y:S01]  /*16e60*/  MUFU.TANH R16, R16 ;  /* 0x0000001000107308 */ /* 0x000fe20000002400 */
[C---:B------:R-:W-:Y:S01]  /*16e70*/  HMMA.16816.F32 R24, R156.reuse, R6, R24 ;  /* 0x000000069c18723c */ /* 0x040fe20000001818 */
[----:B------:R-:W-:Y:S08]  /*16e80*/  LDSM.16.M88.4 R4, [R164+0x2000] ;  /* 0x00200000a404783b */ /* 0x000ff00000000200 */
[----:B-1----:R-:W1:Y:S01]  /*16e90*/  MUFU.TANH R0, R9 ;  /* 0x0000000900007308 */ /* 0x002e620000002400 */
        /* <DEDUP_REMOVED lines=10> */
[----:B-1----:R1:W-:Y:S04]  /*16f40*/  STL [R1+0xc], R0 ;  /* 0x00000c0001007387 */ /* 0x0023e80000100800 */
[----:B------:R-:W-:Y:S04]  /*16f50*/  STL [R1+0x10], R2 ;  /* 0x0000100201007387 */ /* 0x000fe80000100800 */
[----:B------:R-:W-:Y:S10]  /*16f60*/  MUFU.TANH R238, R25 ;  /* 0x0000001900ee7308 */ /* 0x000ff40000002400 */
[----:B------:R-:W-:Y:S10]  /*16f70*/  MUFU.TANH R240, R26 ;  /* 0x0000001a00f07308 */ /* 0x000ff40000002400 */
[----:B------:R-:W-:Y:S10]  /*16f80*/  MUFU.TANH R242, R27 ;  /* 0x0000001b00f27308 */ /* 0x000ff40000002400 */
[----:B-1----:R1:W2:Y:S10]  /*16f90*/  MUFU.TANH R0, R11 ;  /* 0x0000000b00007308 */ /* 0x0022b40000002400 */
[----:B------:R-:W-:Y:S10]  /*16fa0*/  MUFU.TANH R243, R21 ;  /* 0x0000001500f37308 */ /* 0x000ff40000002400 */
[----:B------:R-:W-:Y:S01]  /*16fb0*/  MUFU.TANH R228, R22 ;  /* 0x0000001600e47308 */ /* 0x000fe20000002400 */
[----:B-1----:R-:W1:Y:S09]  /*16fc0*/  LDSM.16.M88.4 R8, [R164+0x1c00] ;  /* 0x001c0000a408783b */ /* 0x002e720000000200 */
[----:B------:R-:W-:Y:S01]  /*16fd0*/  MUFU.TANH R232, R23 ;  /* 0x0000001700e87308 */ /* 0x000fe20000002400 */
[----:B--2---:R2:W-:Y:S09]  /*16fe0*/  STL [R1+0x14], R0 ;  /* 0x0000140001007387 */ /* 0x0045f20000100800 */
[----:B------:R-:W-:Y:S10]  /*16ff0*/  MUFU.TANH R244, R24 ;  /* 0x0000001800f47308 */ /* 0x000ff40000002400 */
[----:B--2---:R-:W2:Y:S01]  /*17000*/  MUFU.TANH R0, R12 ;  /* 0x0000000c00007308 */ /* 0x004ea20000002400 */
[C---:B-1----:R-:W-:Y:S08]  /*17010*/  HMMA.16816.F32 R28, R156.reuse, R8, R28 ;  /* 0x000000089c1c723c */ /* 0x042ff0000000181c */
[C---:B------:R-:W-:Y:S01]  /*17020*/  HMMA.16816.F32 R32, R156.reuse, R10, R32 ;  /* 0x0000000a9c20723c */ /* 0x040fe20000001820 */
[----:B------:R-:W1:Y:S07]  /*17030*/  LDSM.16.M88.4 R8, [R164+0x2400] ;  /* 0x00240000a408783b */ /* 0x000e6e0000000200 */
[C---:B------:R-:W-:Y:S01]  /*17040*/  HMMA.16816.F32 R36, R156.reuse, R4, R36 ;  /* 0x000000049c24723c */ /* 0x040fe20000001824 */
[----:B--2---:R-:W-:Y:S02]  /*17050*/  STL [R1+0x4], R0 ;  /* 0x0000040001007387 */ /* 0x004fe40000100800 */
[----:B------:R-:W-:Y:S01]  /*17060*/  FMUL.FTZ R28, R28, UR5 ;  /* 0x000000051c1c7c20 */ /* 0x000fe20008410000 */
[----:B------:R-:W-:Y:S01]  /*17070*/  FMUL.FTZ R29, R29, UR5 ;  /* 0x000000051d1d7c20 */ /* 0x000fe20008410000 */
[----:B------:R-:W-:Y:S01]  /*17080*/  FMUL.FTZ R30, R30, UR5 ;  /* 0x000000051e1e7c20 */ /* 0x000fe20008410000 */
[----:B------:R-:W-:Y:S01]  /*17090*/  FMUL.FTZ R31, R31, UR5 ;  /* 0x000000051f1f7c20 */ /* 0x000fe20008410000 */
[----:B------:R-:W2:Y:S01]  /*170a0*/  MUFU.TANH R239, R28 ;  /* 0x0000001c00ef7308 */ /* 0x000ea20000002400 */
[C---:B------:R-:W-:Y:S01]  /*170b0*/  HMMA.16816.F32 R40, R156.reuse, R6, R40 ;  /* 0x000000069c28723c */ /* 0x040fe20000001828 */
[----:B------:R-:W3:Y:S02]  /*170c0*/  LDSM.16.M88.4 R4, [R164+0x2800] ;  /* 0x00280000a404783b */ /* 0x000ee40000000200 */
[----:B------:R-:W-:Y:S01]  /*170d0*/  FMUL.FTZ R32, R32, UR5 ;  /* 0x0000000520207c20 */ /* 0x000fe20008410000 */
[----:B------:R-:W-:Y:S01]  /*170e0*/  FMUL.FTZ R33, R33, UR5 ;  /* 0x0000000521217c20 */ /* 0x000fe20008410000 */
[----:B------:R-:W-:Y:S01]  /*170f0*/  FMUL.FTZ R34, R34, UR5 ;  /* 0x0000000522227c20 */ /* 0x000fe20008410000 */
[----:B------:R-:W-:Y:S03]  /*17100*/  FMUL.FTZ R35, R35, UR5 ;  /* 0x0000000523237c20 */ /* 0x000fe60008410000 */
[----:B------:R-:W4:Y:S02]  /*17110*/  MUFU.TANH R236, R29 ;  /* 0x0000001d00ec7308 */ /* 0x000f240000002400 */
[----:B------:R-:W-:Y:S01]  /*17120*/  FMUL.FTZ R36, R36, UR5 ;  /* 0x0000000524247c20 */ /* 0x000fe20008410000 */
[----:B------:R-:W-:Y:S01]  /*17130*/  FMUL.FTZ R37, R37, UR5 ;  /* 0x0000000525257c20 */ /* 0x000fe20008410000 */
[----:B------:R-:W-:Y:S01]  /*17140*/  FMUL.FTZ R38, R38, UR5 ;  /* 0x0000000526267c20 */ /* 0x000fe20008410000 */
[----:B------:R-:W-:Y:S05]  /*17150*/  FMUL.FTZ R39, R39, UR5 ;  /* 0x0000000527277c20 */ /* 0x000fea0008410000 */
[----:B------:R-:W2:Y:S01]  /*17160*/  MUFU.TANH R227, R30 ;  /* 0x0000001e00e37308 */ /* 0x000ea20000002400 */
[----:B------:R-:W-:Y:S01]  /*17170*/  FMUL.FTZ R40, R40, UR5 ;  /* 0x0000000528287c20 */ /* 0x000fe20008410000 */
[----:B------:R-:W-:Y:S01]  /*17180*/  FMUL.FTZ R41, R41, UR5 ;  /* 0x0000000529297c20 */ /* 0x000fe20008410000 */
[----:B------:R-:W-:Y:S01]  /*17190*/  FMUL.FTZ R42, R42, UR5 ;  /* 0x000000052a2a7c20 */ /* 0x000fe20008410000 */
[----:B------:R-:W-:Y:S06]  /*171a0*/  FMUL.FTZ R43, R43, UR5 ;  /* 0x000000052b2b7c20 */ /* 0x000fec0008410000 */
[----:B------:R-:W2:Y:S01]  /*171b0*/  MUFU.TANH R231, R31 ;  /* 0x0000001f00e77308 */ /* 0x000ea20000002400 */
[C---:B-1----:R-:W-:Y:S09]  /*171c0*/  HMMA.16816.F32 R44, R156.reuse, R8, R44 ;  /* 0x000000089c2c723c */ /* 0x042ff2000000182c */
[----:B------:R-:W1:Y:S01]  /*171d0*/  MUFU.TANH R226, R32 ;  /* 0x0000002000e27308 */ /* 0x000e620000002400 */
[C---:B------:R-:W-:Y:S01]  /*171e0*/  HMMA.16816.F32 R48, R156.reuse, R10, R48 ;  /* 0x0000000a9c30723c */ /* 0x040fe20000001830 */
[----:B------:R-:W5:Y:S08]  /*171f0*/  LDSM.16.M88.4 R8, [R164+0x2c00] ;  /* 0x002c0000a408783b */ /* 0x000f700000000200 */
[----:B------:R-:W1:Y:S01]  /*17200*/  MUFU.TANH R230, R33 ;  /* 0x0000002100e67308 */ /* 0x000e620000002400 */
[C---:B---3--:R-:W-:Y:S03]  /*17210*/  HMMA.16816.F32 R52, R156.reuse, R4, R52 ;  /* 0x000000049c34723c */ /* 0x048fe60000001834 */
[----:B------:R-:W-:Y:S01]  /*17220*/  FMUL.FTZ R44, R44, UR5 ;  /* 0x000000052c2c7c20 */ /* 0x000fe20008410000 */
[----:B------:R-:W-:Y:S01]  /*17230*/  FMUL.FTZ R45, R45, UR5 ;  /* 0x000000052d2d7c20 */ /* 0x000fe20008410000 */
[----:B------:R-:W-:Y:S04]  /*17240*/  FMUL.FTZ R46, R46, UR5 ;  /* 0x000000052e2e7c20 */ /* 0x000fe80008410000 */
[----:B------:R-:W3:Y:S01]  /*17250*/  MUFU.TANH R234, R34 ;  /* 0x0000002200ea7308 */ /* 0x000ee20000002400 */
        /* <DEDUP_REMOVED lines=77> */
[C---:B---3--:R-:W-:Y:S09]  /*17730*/  HMMA.16816.F32 R100, R156.reuse, R4, R100 ;  /* 0x000000049c64723c */ /* 0x048ff20000001864 */
[----:B------:R-:W3:Y:S01]  /*17740*/  MUFU.TANH R197, R69 ;  /* 0x0000004500c57308 */ /* 0x000ee20000002400 */
[C---:B------:R-:W-:Y:S01]  /*17750*/  HMMA.16816.F32 R104, R156.reuse, R6, R104 ;  /* 0x000000069c68723c */ /* 0x040fe20000001868 */
[----:B------:R-:W4:Y:S08]  /*17760*/  LDSM.16.M88.4 R4, [R164+0x4800] ;  /* 0x00480000a404783b */ /* 0x000f300000000200 */
[----:B------:R2:W1:Y:S10]  /*17770*/  MUFU.TANH R198, R70 ;  /* 0x0000004600c67308 */ /* 0x0004740000002400 */
[----:B------:R3:W1:Y:S10]  /*17780*/  MUFU.TANH R196, R71 ;  /* 0x0000004700c47308 */ /* 0x0006740000002400 */
[----:B------:R1:W1:Y:S01]  /*17790*/  MUFU.TANH R194, R72 ;  /* 0x0000004800c27308 */ /* 0x0002620000002400 */
[----:B--2---:R-:W-:Y:S01]  /*177a0*/  FMUL.FTZ R70, R106, UR5 ;  /* 0x000000056a467c20 */ /* 0x004fe20008410000 */
[C---:B-----5:R-:W-:Y:S08]  /*177b0*/  HMMA.16816.F32 R108, R156.reuse, R8, R108 ;  /* 0x000000089c6c723c */ /* 0x060ff0000000186c */
[----:B------:R2:W2:Y:S01]  /*177c0*/  MUFU.TANH R195, R73 ;  /* 0x0000004900c37308 */ /* 0x0004a20000002400 */
[----:B---3--:R-:W-:Y:S01]  /*177d0*/  FMUL.FTZ R71, R107, UR5 ;  /* 0x000000056b477c20 */ /* 0x008fe20008410000 */
[C---:B------:R-:W-:Y:S01]  /*177e0*/  HMMA.16816.F32 R112, R156.reuse, R10, R112 ;  /* 0x0000000a9c70723c */ /* 0x040fe20000001870 */
[----:B------:R-:W3:Y:S07]  /*177f0*/  LDSM.16.M88.4 R8, [R164+0x4c00] ;  /* 0x004c0000a408783b */ /* 0x000eee0000000200 */
[----:B------:R5:W3:Y:S01]  /*17800*/  MUFU.TANH R192, R74 ;  /* 0x0000004a00c07308 */ /* 0x000ae20000002400 */
[----:B------:R-:W-:Y:S04]  /*17810*/  DEPBAR.LE SB0, 0x0 ;  /* 0x000080000000791a */ /* 0x000fe80000000000 */
[----:B-1----:R-:W-:Y:S01]  /*17820*/  FMUL.FTZ R72, R104, UR5 ;  /* 0x0000000568487c20 */ /* 0x002fe20008410000 */
[C---:B----4-:R-:W-:Y:S04]  /*17830*/  HMMA.16816.F32 R116, R156.reuse, R4, R116 ;  /* 0x000000049c74723c */ /* 0x050fe80000001874 */
[----:B------:R1:W4:Y:S01]  /*17840*/  MUFU.TANH R193, R75 ;  /* 0x0000004b00c17308 */ /* 0x0003220000002400 */
[----:B------:R-:W-:Y:S01]  /*17850*/  BAR.SYNC.DEFER_BLOCKING 0x0 ;  /* 0x0000000000007b1d */ /* 0x000fe20000010000 */
[----:B--2---:R-:W-:Y:S01]  /*17860*/  FMUL.FTZ R73, R105, UR5 ;  /* 0x0000000569497c20 */ /* 0x004fe20008410000 */
[----:B------:R-:W-:Y:S01]  /*17870*/  FMUL.FTZ R65, R108, UR5 ;  /* 0x000000056c417c20 */ /* 0x000fe20008410000 */
[----:B------:R-:W-:Y:S01]  /*17880*/  FMUL.FTZ R68, R109, UR5 ;  /* 0x000000056d447c20 */ /* 0x000fe20008410000 */
[C---:B------:R-:W-:Y:S05]  /*17890*/  HMMA.16816.F32 R120, R156.reuse, R6, R120 ;  /* 0x000000069c78723c */ /* 0x040fea0000001878 */
[----:B------:R2:W2:Y:S01]  /*178a0*/  MUFU.TANH R191, R76 ;  /* 0x0000004c00bf7308 */ /* 0x0004a20000002400 */
[----:B------:R-:W-:Y:S01]  /*178b0*/  FMUL.FTZ R69, R110, UR5 ;  /* 0x000000056e457c20 */ /* 0x000fe20008410000 */
[----:B-----5:R-:W-:Y:S01]  /*178c0*/  FMUL.FTZ R74, R103, UR5 ;  /* 0x00000005674a7c20 */ /* 0x020fe20008410000 */
[----:B------:R-:W-:Y:S01]  /*178d0*/  FMUL.FTZ R67, R111, UR5 ;  /* 0x000000056f437c20 */ /* 0x000fe20008410000 */
[----:B------:R-:W-:Y:S01]  /*178e0*/  FMUL.FTZ R64, R112, UR5 ;  /* 0x0000000570407c20 */ /* 0x000fe20008410000 */
[----:B------:R-:W-:Y:S01]  /*178f0*/  FMUL.FTZ R66, R113, UR5 ;  /* 0x0000000571427c20 */ /* 0x000fe20008410000 */
[----:B------:R-:W-:Y:S01]  /*17900*/  FMUL.FTZ R60, R114, UR5 ;  /* 0x00000005723c7c20 */ /* 0x000fe20008410000 */
[----:B------:R-:W-:Y:S03]  /*17910*/  FMUL.FTZ R62, R115, UR5 ;  /* 0x00000005733e7c20 */ /* 0x000fe60008410000 */
[----:B------:R5:W4:Y:S01]  /*17920*/  MUFU.TANH R189, R77 ;  /* 0x0000004d00bd7308 */ /* 0x000b220000002400 */
[----:B------:R-:W-:Y:S01]  /*17930*/  FMUL.FTZ R59, R116, UR5 ;  /* 0x00000005743b7c20 */ /* 0x000fe20008410000 */
[----:B-1----:R-:W-:Y:S01]  /*17940*/  FMUL.FTZ R75, R101, UR5 ;  /* 0x00000005654b7c20 */ /* 0x002fe20008410000 */
[----:B------:R-:W-:Y:S01]  /*17950*/  FMUL.FTZ R61, R117, UR5 ;  /* 0x00000005753d7c20 */ /* 0x000fe20008410000 */
[----:B------:R-:W-:Y:S01]  /*17960*/  FMUL.FTZ R56, R118, UR5 ;  /* 0x0000000576387c20 */ /* 0x000fe20008410000 */
[----:B------:R-:W-:Y:S05]  /*17970*/  FMUL.FTZ R57, R119, UR5 ;  /* 0x0000000577397c20 */ /* 0x000fea0008410000 */
[----:B------:R1:W1:Y:S01]  /*17980*/  MUFU.TANH R190, R78 ;  /* 0x0000004e00be7308 */ /* 0x0002620000002400 */
[----:B------:R-:W-:Y:S01]  /*17990*/  FMUL.FTZ R55, R120, UR5 ;  /* 0x0000000578377c20 */ /* 0x000fe20008410000 */
[----:B--2---:R-:W-:Y:S01]  /*179a0*/  FMUL.FTZ R76, R102, UR5 ;  /* 0x00000005664c7c20 */ /* 0x004fe20008410000 */
[----:B------:R-:W-:Y:S01]  /*179b0*/  FMUL.FTZ R52, R121, UR5 ;  /* 0x0000000579347c20 */ /* 0x000fe20008410000 */
[----:B------:R-:W-:Y:S01]  /*179c0*/  FMUL.FTZ R53, R122, UR5 ;  /* 0x000000057a357c20 */ /* 0x000fe20008410000 */
[----:B------:R-:W-:Y:S01]  /*179d0*/  FMUL.FTZ R51, R123, UR5 ;  /* 0x000000057b337c20 */ /* 0x000fe20008410000 */
[C---:B---3--:R-:W-:Y:S04]  /*179e0*/  HMMA.16816.F32 R124, R156.reuse, R8, R124 ;  /* 0x000000089c7c723c */ /* 0x048fe8000000187c */
[----:B------:R2:W3:Y:S01]  /*179f0*/  MUFU.TANH R188, R79 ;  /* 0x0000004f00bc7308 */ /* 0x0004e20000002400 */
[----:B-----5:R-:W-:Y:S03]  /*17a00*/  FMUL.FTZ R77, R100, UR5 ;  /* 0x00000005644d7c20 */ /* 0x020fe60008410000 */
[----:B------:R-:W-:Y:S06]  /*17a10*/  HMMA.16816.F32 R128, R156, R10, R128 ;  /* 0x0000000a9c80723c */ /* 0x000fec0000001880 */
[----:B------:R5:W3:Y:S01]  /*17a20*/  MUFU.TANH R162, R80 ;  /* 0x0000005000a27308 */ /* 0x000ae20000002400 */
[----:B-1----:R-:W-:Y:S09]  /*17a30*/  FMUL.FTZ R78, R98, UR5 ;  /* 0x00000005624e7c20 */ /* 0x002ff20008410000 */
[----:B------:R1:W1:Y:S01]  /*17a40*/  MUFU.TANH R163, R81 ;  /* 0x0000005100a37308 */ /* 0x0002620000002400 */
[----:B--2---:R-:W-:Y:S01]  /*17a50*/  FMUL.FTZ R79, R99, UR5 ;  /* 0x00000005634f7c20 */ /* 0x004fe20008410000 */
[----:B------:R-:W-:Y:S01]  /*17a60*/  FMUL.FTZ R50, R124, UR5 ;  /* 0x000000057c327c20 */ /* 0x000fe20008410000 */
[----:B------:R-:W-:Y:S01]  /*17a70*/  FMUL.FTZ R54, R125, UR5 ;  /* 0x000000057d367c20 */ /* 0x000fe20008410000 */
[----:B------:R-:W-:Y:S01]  /*17a80*/  FMUL.FTZ R22, R126, UR5 ;  /* 0x000000057e167c20 */ /* 0x000fe20008410000 */
[----:B------:R-:W-:Y:S05]  /*17a90*/  FMUL.FTZ R21, R127, UR5 ;  /* 0x000000057f157c20 */ /* 0x000fea0008410000 */
[----:B------:R2:W2:Y:S01]  /*17aa0*/  MUFU.TANH R160, R82 ;  /* 0x0000005200a07308 */ /* 0x0004a20000002400 */
[----:B-----5:R-:W-:Y:S01]  /*17ab0*/  FMUL.FTZ R80, R96, UR5 ;  /* 0x0000000560507c20 */ /* 0x020fe20008410000 */
        /* <DEDUP_REMOVED lines=9> */
[----:B-----5:R-:W-:Y:S09]  /*17b50*/  FMUL.FTZ R83, R93, UR5 ;  /* 0x000000055d537c20 */ /* 0x020ff20008410000 */
[----:B------:R5:W3:Y:S01]  /*17b60*/  MUFU.TANH R154, R86 ;  /* 0x00000056009a7308 */ /* 0x000ae20000002400 */
[----:B-1----:R-:W-:Y:S09]  /*17b70*/  FMUL.FTZ R84, R94, UR5 ;  /* 0x000000055e547c20 */ /* 0x002ff20008410000 */
[----:B------:R1:W1:Y:S01]  /*17b80*/  MUFU.TANH R152, R87 ;  /* 0x0000005700987308 */ /* 0x0002620000002400 */
[----:B--2---:R-:W-:Y:S09]  /*17b90*/  FMUL.FTZ R85, R92, UR5 ;  /* 0x000000055c557c20 */ /* 0x004ff20008410000 */
[----:B------:R2:W2:Y:S01]  /*17ba0*/  MUFU.TANH R233, R36 ;  /* 0x0000002400e97308 */ /* 0x0004a20000002400 */
[----:B-----5:R-:W-:Y:S09]  /*17bb0*/  FMUL.FTZ R86, R90, UR5 ;  /* 0x000000055a567c20 */ /* 0x020ff20008410000 */
        /* <DEDUP_REMOVED lines=103> */
[--C-:B------:R-:W-:Y:S01]  /*18230*/  @!P0 IMAD.IADD R7, R7, 0x1, -R4.reuse ;  /* 0x0000000107078824 */ /* 0x100fe200078e0a04 */
[----:B------:R-:W-:Y:S04]  /*18240*/  ISETP.NE.AND P0, PT, R2, RZ, PT ;  /* 0x000000ff0200720c */ /* 0x000fe80003f05270 */
[-C--:B------:R-:W-:Y:S01]  /*18250*/  ISETP.GE.U32.AND P2, PT, R7, R4.reuse, PT ;  /* 0x000000040700720c */ /* 0x080fe20003f46070 */
[----:B------:R-:W-:Y:S02]  /*18260*/  @!P1 IMAD.IADD R9, R9, 0x1, -R4 ;  /* 0x0000000109099824 */ /* 0x000fe400078e0a04 */
[----:B------:R-:W-:Y:S03]  /*18270*/  @!P1 VIADD R12, R12, 0x1 ;  /* 0x000000010c0c9836 */ /* 0x000fe60000000000 */
[----:B------:R-:W-:Y:S02]  /*18280*/  ISETP.GE.U32.AND P4, PT, R9, R4, PT ;  /* 0x000000040900720c */ /* 0x000fe40003f86070 */
[----:B------:R-:W-:Y:S05]  /*18290*/  LOP3.LUT R4, RZ, R2, RZ, 0x33, !PT ;  /* 0x00000002ff047212 */ /* 0x000fea00078e33ff */
[----:B------:R-:W-:Y:S04]  /*182a0*/  @P2 VIADD R10, R10, 0x1 ;  /* 0x000000010a0a2836 */ /* 0x000fe80000000000 */
[----:B------:R-:W-:Y:S02]  /*182b0*/  @!P5 IMAD.MOV R10, RZ, RZ, -R10 ;  /* 0x000000ffff0ad224 */ /* 0x000fe400078e0a0a */
[----:B------:R-:W-:Y:S03]  /*182c0*/  @P4 IADD3 R12, PT, PT, R12, 0x1, RZ ;  /* 0x000000010c0c4810 */ /* 0x000fe60007ffe0ff */
[----:B------:R-:W-:Y:S02]  /*182d0*/  SEL R10, R4, R10, !P0 ;  /* 0x0000000a040a7207 */ /* 0x000fe40004000000 */
[----:B------:R-:W-:Y:S02]  /*182e0*/  @!P6 IMAD.MOV R12, RZ, RZ, -R12 ;  /* 0x000000ffff0ce224 */ /* 0x000fe400078e0a0c */
[----:B------:R-:W-:Y:S03]  /*182f0*/  LEA R6, P1, R10, R180, 0x2 ;  /* 0x000000b40a067211 */ /* 0x000fe600078210ff */
[----:B------:R-:W-:Y:S02]  /*18300*/  SEL R12, R4, R12, !P0 ;  /* 0x0000000c040c7207 */ /* 0x000fe40004000000 */
[-C--:B------:R-:W-:Y:S02]  /*18310*/  LEA.HI.X.SX32 R7, R10, R181.reuse, 0x2, P1 ;  /* 0x000000b50a077211 */ /* 0x080fe400008f16ff */
[C---:B------:R-:W-:Y:S02]  /*18320*/  LEA R4, P0, R12.reuse, R180, 0x2 ;  /* 0x000000b40c047211 */ /* 0x040fe400078010ff */
[C---:B------:R-:W-:Y:S02]  /*18330*/  IADD3 R8, PT, PT, R12.reuse, -R10, RZ ;  /* 0x8000000a0c087210 */ /* 0x040fe40007ffe0ff */
[----:B------:R-:W2:Y:S01]  /*18340*/  LDG.E R7, desc[UR6][R6.64] ;  /* 0x0000000606077981 */ /* 0x000ea2000c1e1900 */
[----:B------:R-:W-:Y:S02]  /*18350*/  LEA.HI.X.SX32 R5, R12, R181, 0x2, P0 ;  /* 0x000000b50c057211 */ /* 0x000fe400000f16ff */
        /* <DEDUP_REMOVED lines=16> */
.L_x_1757:
[C---:B------:R-:W-:Y:S01]  /*18460*/  IMAD.SHL.U32 R2, R4.reuse, 0x40, RZ ;  /* 0x0000004004027824 */ /* 0x040fe200078e00ff */
[----:B------:R-:W-:Y:S01]  /*18470*/  SHF.L.U64.HI R0, R4, 0x6, R0 ;  /* 0x0000000604007819 */ /* 0x000fe20000010200 */
[----:B------:R-:W-:Y:S02]  /*18480*/  IMAD.MOV.U32 R4, RZ, RZ, R175 ;  /* 0x000000ffff047224 */ /* 0x000fe400078e00af */
[--C-:B------:R-:W-:Y:S01]  /*18490*/  IMAD.MOV.U32 R5, RZ, RZ, R174.reuse ;  /* 0x000000ffff057224 */ /* 0x100fe200078e00ae */
[----:B------:R-:W-:Y:S04]  /*184a0*/  IADD3 R6, P0, PT, R2, R175, RZ ;  /* 0x000000af02067210 */ /* 0x000fe80007f1e0ff */
[----:B------:R-:W-:Y:S01]  /*184b0*/  @!PT LDS RZ, [RZ] ;  /* 0x00000000fffff984 */ /* 0x000fe20000000800 */
[----:B------:R-:W-:Y:S01]  /*184c0*/  @!PT LDS RZ, [RZ] ;  /* 0x00000000fffff984 */ /* 0x000fe20000000800 */
[----:B------:R-:W-:Y:S01]  /*184d0*/  @!PT LDS RZ, [RZ] ;  /* 0x00000000fffff984 */ /* 0x000fe20000000800 */
[----:B------:R2:W-:Y:S01]  /*184e0*/  LDGSTS.E.BYPASS.LTC128B.128 [R182+0x1000], desc[UR6][R4.64] ;  /* 0x0100000004b67fae */ /* 0x0005e2000b981a06 */
[-C--:B------:R-:W-:Y:S01]  /*184f0*/  IADD3 R12, P1, PT, R6, R2.reuse, RZ ;  /* 0x00000002060c7210 */ /* 0x080fe20007f3e0ff */
[----:B------:R-:W-:Y:S03]  /*18500*/  IMAD.X R7, R0, 0x1, R174, P0 ;  /* 0x0000000100077824 */ /* 0x000fe600000e06ae */
[-C--:B------:R-:W-:Y:S01]  /*18510*/  IADD3 R10, P0, PT, R12, R2.reuse, RZ ;  /* 0x000000020c0a7210 */ /* 0x080fe20007f1e0ff */
[--C-:B------:R-:W-:Y:S01]  /*18520*/  IMAD.X R13, R7, 0x1, R0.reuse, P1 ;  /* 0x00000001070d7824 */ /* 0x100fe200008e0600 */
[----:B------:R3:W-:Y:S02]  /*18530*/  LDGSTS.E.BYPASS.LTC128B.128 [R182+0x1800], desc[UR6][R6.64] ;  /* 0x0180000006b67fae */ /* 0x0007e4000b981a06 */
[----:B------:R-:W-:Y:S02]  /*18540*/  IADD3 R8, P1, PT, R10, R2, RZ ;  /* 0x000000020a087210 */ /* 0x000fe40007f3e0ff */
[----:B------:R4:W-:Y:S01]  /*18550*/  LDGSTS.E.BYPASS.LTC128B.128 [R182+0x2000], desc[UR6][R12.64] ;  /* 0x020000000cb67fae */ /* 0x0009e2000b981a06 */
[----:B------:R-:W-:Y:S05]  /*18560*/  IADD3.X R11, PT, PT, R13, R0, RZ, P0, !PT ;  /* 0x000000000d0b7210 */ /* 0x000fea00007fe4ff */
[----:B------:R1:W-:Y:S01]  /*18570*/  LDGSTS.E.BYPASS.LTC128B.128 [R182+0x2800], desc[UR6][R10.64] ;  /* 0x028000000ab67fae */ /* 0x0003e2000b981a06 */
[--C-:B------:R-:W-:Y:S05]  /*18580*/  IMAD.X R9, R11, 0x1, R0.reuse, P1 ;  /* 0x000000010b097824 */ /* 0x100fea00008e0600 */
[----:B------:R1:W-:Y:S01]  /*18590*/  LDGSTS.E.BYPASS.LTC128B.128 [R182+0x3000], desc[UR6][R8.64] ;  /* 0x0300000008b67fae */ /* 0x0003e2000b981a06 */
[-C--:B--2---:R-:W-:Y:S05]  /*185a0*/  IADD3 R4, P0, PT, R8, R2.reuse, RZ ;  /* 0x0000000208047210 */ /* 0x084fea0007f1e0ff */
[--C-:B------:R-:W-:Y:S01]  /*185b0*/  IMAD.X R5, R9, 0x1, R0.reuse, P0 ;  /* 0x0000000109057824 */ /* 0x100fe200000e0600 */
[-C--:B---3--:R-:W-:Y:S04]  /*185c0*/  IADD3 R6, P1, PT, R4, R2.reuse, RZ ;  /* 0x0000000204067210 */ /* 0x088fe80007f3e0ff */
[----:B------:R2:W-:Y:S01]  /*185d0*/  LDGSTS.E.BYPASS.LTC128B.128 [R182+0x3800], desc[UR6][R4.64] ;  /* 0x0380000004b67fae */ /* 0x0005e2000b981a06 */
[----:B----4-:R-:W-:Y:S02]  /*185e0*/  IADD3 R12, P0, PT, R6, R2, RZ ;  /* 0x00000002060c7210 */ /* 0x010fe40007f1e0ff */
[----:B------:R-:W-:Y:S05]  /*185f0*/  IADD3.X R7, PT, PT, R5, R0, RZ, P1, !PT ;  /* 0x0000000005077210 */ /* 0x000fea0000ffe4ff */
[----:B------:R2:W-:Y:S01]  /*18600*/  LDGSTS.E.BYPASS.LTC128B.128 [R182+0x4000], desc[UR6][R6.64] ;  /* 0x0400000006b67fae */ /* 0x0005e2000b981a06 */
[----:B------:R-:W-:Y:S05]  /*18610*/  IMAD.X R13, R7, 0x1, R0, P0 ;  /* 0x00000001070d7824 */ /* 0x000fea00000e0600 */
[----:B------:R2:W-:Y:S04]  /*18620*/  LDGSTS.E.BYPASS.LTC128B.128 [R182+0x4800], desc[UR6][R12.64] ;  /* 0x048000000cb67fae */ /* 0x0005e8000b981a06 */
[----:B-1----:R-:W0:Y:S02]  /*18630*/  LDGDEPBAR ;  /* 0x00000000000079af */ /* 0x002e240000000000 */
.L_x_1756:
[----:B------:R-:W3:Y:S01]  /*18640*/  LDL.LU R11, [R1] ;  /* 0x00000000010b7983 */ /* 0x000ee20000300800 */
[----:B------:R-:W-:Y:S02]  /*18650*/  FMNMX3.FTZ R0, R151, R250, R252, !PT ;  /* 0x000000fa97007276 */ /* 0x000fe400078100fc */
[----:B------:R-:W-:Y:S01]  /*18660*/  IADD3 R184, PT, PT, R184, -0x1, RZ ;  /* 0xffffffffb8b87810 */ /* 0x000fe20007ffe0ff */
[----:B------:R-:W4:Y:S01]  /*18670*/  LDL.LU R10, [R1+0x8] ;  /* 0x00000800010a7983 */ /* 0x000f220000300800 */
[----:B------:R-:W-:Y:S03]  /*18680*/  IADD3 R185, PT, PT, R185, -0x100, RZ ;  /* 0xffffff00b9b97810 */ /* 0x000fe60007ffe0ff */
[----:B------:R-:W4:Y:S04]  /*18690*/  LDL.LU R9, [R1+0xc] ;  /* 0x00000c0001097983 */ /* 0x000f280000300800 */
[----:B--2---:R-:W2:Y:S04]  /*186a0*/  LDL.LU R7, [R1+0x10] ;  /* 0x0000100001077983 */ /* 0x004ea80000300800 */
[----:B------:R-:W2:Y:S04]  /*186b0*/  LDL.LU R6, [R1+0x14] ;  /* 0x0000140001067983 */ /* 0x000ea80000300800 */
[----:B------:R-:W5:Y:S04]  /*186c0*/  LDL.LU R8, [R1+0x4] ;  /* 0x0000040001087983 */ /* 0x000f680000300800 */
[----:B------:R-:W-:Y:S08]  /*186d0*/  LDSM.16.MT88.4 R12, [R166+0x5000] ;  /* 0x00500000a60c783b */ /* 0x000ff00000004200 */
[----:B------:R-:W-:Y:S08]  /*186e0*/  LDSM.16.MT88.4 R32, [R165] ;  /* 0x00000000a520783b */ /* 0x000ff00000004200 */
[----:B-1----:R-:W-:Y:S08]  /*186f0*/  LDSM.16.MT88.4 R36, [R166+0x5400] ;  /* 0x00540000a624783b */ /* 0x002ff00000004200 */
[----:B------:R-:W-:Y:S08]  /*18700*/  LDSM.16.MT88.4 R40, [R165+0x400] ;  /* 0x00040000a528783b */ /* 0x000ff00000004200 */
[----:B------:R-:W-:Y:S01]  /*18710*/  LDSM.16.MT88.4 R44, [R166+0x6000] ;  /* 0x00600000a62c783b */ /* 0x000fe20000004200 */
[----:B---3--:R-:W-:Y:S04]  /*18720*/  FMNMX3.FTZ R2, R150, R11, R247, !PT ;  /* 0x0000000b96027276 */ /* 0x008fe800078100f7 */
[----:B----4-:R-:W-:Y:S02]  /*18730*/  FMNMX3.FTZ R2, R2, R10, R9, !PT ;  /* 0x0000000a02027276 */ /* 0x010fe40007810009 */
[----:B--2---:R-:W-:Y:S02]  /*18740*/  FMNMX3.FTZ R0, R0, R7, R6, !PT ;  /* 0x0000000700007276 */ /* 0x004fe40007810006 */
[----:B-----5:R-:W-:Y:S02]  /*18750*/  FMNMX3.FTZ R2, R2, R8, R246, !PT ;  /* 0x0000000802027276 */ /* 0x020fe400078100f6 */
        /* <DEDUP_REMOVED lines=80> */
[--C-:B------:R-:W-:Y:S01]  /*18c60*/  FFMA.FTZ R90, R9, UR4, -R63.reuse ;  /* 0x00000004095a7c23 */ /* 0x100fe2000801083f */
[----:B------:R-:W-:Y:S01]  /*18c70*/  FMUL.FTZ R23, R23, UR4 ;  /* 0x0000000417177c20 */ /* 0x000fe20008410000 */
        /* <DEDUP_REMOVED lines=13> */
[----:B------:R-:W1:Y:S01]  /*18d50*/  MUFU.EX2 R91, R91 ;  /* 0x0000005b005b7308 */ /* 0x000e620000000800 */
[C---:B------:R-:W-:Y:S01]  /*18d60*/  FMUL.FTZ R8, R24.reuse, R140 ;  /* 0x0000008c18087220 */ /* 0x040fe20000410000 */
[----:B------:R-:W-:Y:S01]  /*18d70*/  FMUL.FTZ R9, R24, R141 ;  /* 0x0000008d18097220 */ /* 0x000fe20000410000 */
[--C-:B------:R-:W-:Y:S07]  /*18d80*/  FFMA.FTZ R98, R16, UR4, -R58.reuse ;  /* 0x0000000410627c23 */ /* 0x100fee000801083a */
[----:B------:R-:W3:Y:S01]  /*18d90*/  MUFU.EX2 R94, R94 ;  /* 0x0000005e005e7308 */ /* 0x000ee20000000800 */
[--C-:B------:R-:W-:Y:S01]  /*18da0*/  FFMA.FTZ R104, R17, UR4, -R58.reuse ;  /* 0x0000000411687c23 */ /* 0x100fe2000801083a */
[C---:B--2---:R-:W-:Y:S01]  /*18db0*/  FMUL.FTZ R6, R23.reuse, R146 ;  /* 0x0000009217067220 */ /* 0x044fe20000410000 */
[C---:B------:R-:W-:Y:S07]  /*18dc0*/  FMUL.FTZ R7, R23.reuse, R147 ;  /* 0x0000009317077220 */ /* 0x040fee0000410000 */
[----:B------:R-:W-:Y:S01]  /*18dd0*/  MUFU.EX2 R95, R95 ;  /* 0x0000005f005f7308 */ /* 0x000fe20000000800 */
[C---:B------:R-:W-:Y:S01]  /*18de0*/  FMUL.FTZ R10, R23.reuse, R142 ;  /* 0x0000008e170a7220 */ /* 0x040fe20000410000 */
[----:B------:R-:W-:Y:S01]  /*18df0*/  FMUL.FTZ R11, R23, R143 ;  /* 0x0000008f170b7220 */ /* 0x000fe20000410000 */
[--C-:B------:R-:W-:Y:S07]  /*18e00*/  FFMA.FTZ R101, R246, UR4, -R63.reuse ;  /* 0x00000004f6657c23 */ /* 0x100fee000801083f */
[----:B------:R-:W2:Y:S01]  /*18e10*/  MUFU.EX2 R90, R90 ;  /* 0x0000005a005a7308 */ /* 0x000ea20000000800 */
[--C-:B------:R-:W-:Y:S01]  /*18e20*/  FFMA.FTZ R103, R248, UR4, -R63.reuse ;  /* 0x00000004f8677c23 */ /* 0x100fe2000801083f */
[----:B-1----:R-:W-:Y:S01]  /*18e30*/  F2FP.F16.F32.PACK_AB R28, R91, R96 ;  /* 0x000000605b1c723e */ /* 0x002fe200000000ff */
[--C-:B------:R-:W-:Y:S07]  /*18e40*/  FFMA.FTZ R97, R251, UR4, -R63.reuse ;  /* 0x00000004fb617c23 */ /* 0x100fee000801083f */
[----:B------:R-:W-:Y:S01]  /*18e50*/  MUFU.EX2 R93, R93 ;  /* 0x0000005d005d7308 */ /* 0x000fe20000000800 */
[----:B------:R-:W-:Y:S01]  /*18e60*/  FMUL.FTZ R16, R24, R132 ;  /* 0x0000008418107220 */ /* 0x000fe20000410000 */
[----:B---3--:R-:W-:Y:S01]  /*18e70*/  F2FP.F16.F32.PACK_AB R29, R94, R99 ;  /* 0x000000635e1d723e */ /* 0x008fe200000000ff */
[----:B------:R-:W-:Y:S07]  /*18e80*/  FMUL.FTZ R17, R24, R133 ;  /* 0x0000008518117220 */ /* 0x000fee0000410000 */
[----:B------:R-:W1:Y:S01]  /*18e90*/  MUFU.EX2 R92, R92 ;  /* 0x0000005c005c7308 */ /* 0x000e620000000800 */
[C---:B------:R-:W-:Y:S01]  /*18ea0*/  FMUL.FTZ R18, R23.reuse, R134 ;  /* 0x0000008617127220 */ /* 0x040fe20000410000 */
[----:B------:R-:W-:Y:S01]  /*18eb0*/  FMUL.FTZ R19, R23, R135 ;  /* 0x0000008717137220 */ /* 0x000fe20000410000 */
[--C-:B------:R-:W-:Y:S07]  /*18ec0*/  FFMA.FTZ R111, R228, UR4, -R58.reuse ;  /* 0x00000004e46f7c23 */ /* 0x100fee000801083a */
        /* <DEDUP_REMOVED lines=519> */
.L_x_1754:
[----:B------:R-:W1:Y:S01]  /*1af40*/  SHFL.BFLY PT, R3, R187, 0x2, 0x1f ;  /* 0x0c401f00bb037f89 */ /* 0x000e6200000e0000 */
[----:B------:R-:W2:Y:S01]  /*1af50*/  S2UR UR4, SR_CgaCtaId ;  /* 0x00000000000479c3 */ /* 0x000ea20000008800 */
[----:B------:R-:W-:Y:S01]  /*1af60*/  ISETP.NE.AND P0, PT, R170, -0x1, PT ;  /* 0xffffffffaa00780c */ /* 0x000fe20003f05270 */
[----:B------:R-:W-:Y:S01]  /*1af70*/  UMOV UR5, 0x400 ;  /* 0x0000040000057882 */ /* 0x000fe20000000000 */
[----:B------:R-:W3:Y:S01]  /*1af80*/  SHFL.BFLY PT, R4, R186, 0x2, 0x1f ;  /* 0x0c401f00ba047f89 */ /* 0x000ee200000e0000 */
[----:B------:R-:W4:Y:S01]  /*1af90*/  LDCU.64 UR8, c[0x0][0x408] ;  /* 0x00008100ff0877ac */ /* 0x000f220008000a00 */
[----:B------:R-:W-:Y:S01]  /*1afa0*/  BSSY.RECONVERGENT B0, `(.L_x_1759) ;  /* 0x000006e000007945 */ /* 0x000fe20003800200 */
[----:B-1----:R-:W-:Y:S01]  /*1afb0*/  FADD.FTZ R187, R3, R187 ;  /* 0x000000bb03bb7221 */ /* 0x002fe20000010000 */
[----:B--2---:R-:W-:Y:S01]  /*1afc0*/  ULEA UR4, UR4, UR5, 0x18 ;  /* 0x0000000504047291 */ /* 0x004fe2000f8ec0ff */
[----:B------:R-:W1:Y:S01]  /*1afd0*/  S2R R3, SR_TID.X ;  /* 0x0000000000037919 */ /* 0x000e620000002100 */
[----:B---3--:R-:W-:-:S02]  /*1afe0*/  FADD.FTZ R186, R4, R186 ;  /* 0x000000ba04ba7221 */ /* 0x008fc40000010000 */
[----:B------:R-:W2:Y:S04]  /*1aff0*/  SHFL.BFLY PT, R9, R187, 0x1, 0x1f ;  /* 0x0c201f00bb097f89 */ /* 0x000ea800000e0000 */
[----:B------:R-:W3:Y:S01]  /*1b000*/  SHFL.BFLY PT, R8, R186, 0x1, 0x1f ;  /* 0x0c201f00ba087f89 */ /* 0x000ee200000e0000 */
[----:B--2---:R-:W-:Y:S01]  /*1b010*/  FADD.FTZ R9, R187, R9 ;  /* 0x00000009bb097221 */ /* 0x004fe20000010000 */
[----:B-1----:R-:W-:-:S03]  /*1b020*/  SHF.L.U32 R7, R3, 0x1, RZ ;  /* 0x0000000103077819 */ /* 0x002fc600000006ff */
[----:B------:R-:W1:Y:S01]  /*1b030*/  MUFU.RCP R6, R9 ;  /* 0x0000000900067308 */ /* 0x000e620000001000 */
[----:B------:R-:W-:Y:S01]  /*1b040*/  SHF.L.U32 R4, R3, 0x4, RZ ;  /* 0x0000000403047819 */ /* 0x000fe200000006ff */
[----:B---3--:R-:W-:Y:S01]  /*1b050*/  FADD.FTZ R8, R186, R8 ;  /* 0x00000008ba087221 */ /* 0x008fe20000010000 */
[----:B------:R-:W-:Y:S02]  /*1b060*/  LOP3.LUT R7, R7, 0x6, RZ, 0xc0, !PT ;  /* 0x0000000607077812 */ /* 0x000fe400078ec0ff */
[----:B------:R-:W-:Y:S02]  /*1b070*/  SHF.L.U32 R10, R3, 0x3, RZ ;  /* 0x00000003030a7819 */ /* 0x000fe400000006ff */
[----:B------:R-:W-:Y:S01]  /*1b080*/  LOP3.LUT R4, R7, 0x3e00, R4, 0xf8, !PT ;  /* 0x00003e0007047812 */ /* 0x000fe200078ef804 */
[----:B------:R-:W2:Y:S01]  /*1b090*/  MUFU.RCP R5, R8 ;  /* 0x0000000800057308 */ /* 0x000ea20000001000 */
[----:B------:R-:W-:Y:S02]  /*1b0a0*/  LOP3.LUT R7, R10, 0xc0, RZ, 0xc0, !PT ;  /* 0x000000c00a077812 */ /* 0x000fe400078ec0ff */
[----:B------:R-:W-:-:S02]  /*1b0b0*/  LOP3.LUT R10, R4, 0x20, R10, 0xf8, !PT ;  /* 0x00000020040a7812 */ /* 0x000fc400078ef80a */
[----:B------:R-:W3:Y:S01]  /*1b0c0*/  LDC.U8 R4, c[0x0][0x548] ;  /* 0x00015200ff047b82 */ /* 0x000ee20000000000 */
[----:B------:R-:W-:Y:S02]  /*1b0d0*/  FSETP.NE.FTZ.AND P2, PT, R9, RZ, PT ;  /* 0x000000ff0900720b */ /* 0x000fe40003f55000 */
[----:B------:R-:W-:Y:S02]  /*1b0e0*/  LOP3.LUT R7, R7, 0x18, R3, 0xf8, !PT ;  /* 0x0000001807077812 */ /* 0x000fe400078ef803 */
[----:B-1----:R-:W-:Y:S02]  /*1b0f0*/  FSEL R6, R6, 1, P2 ;  /* 0x3f80000006067808 */ /* 0x002fe40001000000 */
[----:B------:R-:W-:Y:S02]  /*1b100*/  LOP3.LUT R10, R10, R7, RZ, 0xfc, !PT ;  /* 0x000000070a0a7212 */ /* 0x000fe400078efcff */
[----:B------:R-:W-:Y:S01]  /*1b110*/  FSETP.NE.FTZ.AND P1, PT, R8, RZ, PT ;  /* 0x000000ff0800720b */ /* 0x000fe20003f35000 */
        /* <DEDUP_REMOVED lines=8> */
[----:B--2---:R-:W-:Y:S01]  /*1b1a0*/  FSEL R5, R5, 1, P1 ;  /* 0x3f80000005057808 */ /* 0x004fe20000800000 */
[----:B------:R-:W1:Y:S01]  /*1b1b0*/  @!P0 LDC.64 R6, c[0x0][0x400] ;  /* 0x00010000ff068b82 */ /* 0x000e620000000a00 */
[----:B------:R-:W-:Y:S01]  /*1b1c0*/  SHF.L.U32 R11, R3, 0x2, RZ ;  /* 0x00000002030b7819 */ /* 0x000fe200000006ff */
[----:B------:R-:W2:Y:S01]  /*1b1d0*/  @P2 MUFU.LG2 R9, R9 ;  /* 0x0000000900092308 */ /* 0x000ea20000000c00 */
[----:B------:R-:W-:Y:S01]  /*1b1e0*/  LEA R13, R10, UR4, 0x1 ;  /* 0x000000040a0d7c11 */ /* 0x000fe2000f8e08ff */
[C---:B------:R-:W-:Y:S01]  /*1b1f0*/  FMUL.FTZ R146, R5.reuse, R146 ;  /* 0x0000009205927220 */ /* 0x040fe20000410000 */
[----:B---3--:R-:W-:Y:S01]  /*1b200*/  ISETP.NE.AND P4, PT, R4, RZ, PT ;  /* 0x000000ff0400720c */ /* 0x008fe20003f85270 */
[C---:B------:R-:W-:Y:S01]  /*1b210*/  FMUL.FTZ R147, R5.reuse, R147 ;  /* 0x0000009305937220 */ /* 0x040fe20000410000 */
[C---:B------:R-:W-:Y:S01]  /*1b220*/  FMUL.FTZ R142, R5.reuse, R142 ;  /* 0x0000008e058e7220 */ /* 0x040fe20000410000 */
[----:B------:R-:W-:Y:S01]  /*1b230*/  FMUL.FTZ R143, R5, R143 ;  /* 0x0000008f058f7220 */ /* 0x000fe20000410000 */
[----:B------:R-:W-:Y:S01]  /*1b240*/  LOP3.LUT R12, R11, 0x20, RZ, 0xc0, !PT ;  /* 0x000000200b0c7812 */ /* 0x000fe200078ec0ff */
[----:B------:R-:W3:Y:S01]  /*1b250*/  S2R R10, SR_CTAID.Z ;  /* 0x00000000000a7919 */ /* 0x000ee20000002700 */
[----:B------:R-:W-:Y:S01]  /*1b260*/  F2FP.F16.F32.PACK_AB R144, R145, R144 ;  /* 0x000000909190723e */ /* 0x000fe200000000ff */
[----:B------:R-:W-:Y:S01]  /*1b270*/  FMUL.FTZ R138, R5, R138 ;  /* 0x0000008a058a7220 */ /* 0x000fe20000410000 */
[----:B------:R-:W-:Y:S01]  /*1b280*/  F2FP.F16.F32.PACK_AB R146, R147, R146 ;  /* 0x000000929392723e */ /* 0x000fe200000000ff */
[C---:B------:R-:W-:Y:S01]  /*1b290*/  FMUL.FTZ R139, R5.reuse, R139 ;  /* 0x0000008b058b7220 */ /* 0x040fe20000410000 */
[C---:B------:R-:W-:Y:S01]  /*1b2a0*/  FMUL.FTZ R134, R5.reuse, R134 ;  /* 0x0000008605867220 */ /* 0x040fe20000410000 */
[----:B------:R-:W-:Y:S01]  /*1b2b0*/  FMUL.FTZ R135, R5, R135 ;  /* 0x0000008705877220 */ /* 0x000fe20000410000 */
[----:B------:R-:W-:Y:S01]  /*1b2c0*/  F2FP.F16.F32.PACK_AB R140, R141, R140 ;  /* 0x0000008c8d8c723e */ /* 0x000fe200000000ff */
[----:B------:R-:W-:Y:S01]  /*1b2d0*/  IMAD.IADD R14, R13, 0x1, -R12 ;  /* 0x000000010d0e7824 */ /* 0x000fe200078e0a0c */
[----:B------:R-:W-:Y:S01]  /*1b2e0*/  F2FP.F16.F32.PACK_AB R142, R143, R142 ;  /* 0x0000008e8f8e723e */ /* 0x000fe200000000ff */
[----:B------:R-:W5:Y:S01]  /*1b2f0*/  @P0 LDC.64 R4, c[0x0][0x408] ;  /* 0x00010200ff040b82 */ /* 0x000f620000000a00 */
[----:B------:R-:W-:Y:S01]  /*1b300*/  LOP3.LUT R11, R11, 0x40, RZ, 0xc0, !PT ;  /* 0x000000400b0b7812 */ /* 0x000fe200078ec0ff */
[----:B------:R-:W-:Y:S01]  /*1b310*/  STS [R13], R144 ;  /* 0x000000900d007388 */ /* 0x000fe20000000800 */
[----:B------:R-:W4:Y:S01]  /*1b320*/  @P1 MUFU.LG2 R8, R8 ;  /* 0x0000000800081308 */ /* 0x000f220000000c00 */
[----:B-1----:R-:W-:Y:S01]  /*1b330*/  @!P0 IMAD.WIDE.U32 R18, R171, R6, RZ ;  /* 0x00000006ab128225 */ /* 0x002fe200078e00ff */
[----:B------:R-:W-:Y:S01]  /*1b340*/  IADD3 R11, PT, PT, R13, -R11, RZ ;  /* 0x8000000b0d0b7210 */ /* 0x000fe20007ffe0ff */
[----:B------:R1:W-:Y:S01]  /*1b350*/  STS [R13+0x200], R146 ;  /* 0x000200920d007388 */ /* 0x0003e20000000800 */
[----:B------:R-:W-:Y:S01]  /*1b360*/  ISETP.NE.OR P5, PT, R170, -0x1, !P4 ;  /* 0xffffffffaa00780c */ /* 0x000fe200067a5670 */
[----:B------:R-:W3:Y:S01]  /*1b370*/  @P2 LDC R16, c[0x0][0x458] ;  /* 0x00011600ff102b82 */ /* 0x000ee20000000800 */
[----:B------:R-:W-:Y:S01]  /*1b380*/  LOP3.LUT P6, RZ, R3, 0x3, RZ, 0xc0, !PT ;  /* 0x0000000303ff7812 */ /* 0x000fe200078cc0ff */
[----:B------:R-:W-:Y:S01]  /*1b390*/  STS [R14+0x10], R140 ;  /* 0x0000108c0e007388 */ /* 0x000fe20000000800 */
[----:B------:R-:W-:Y:S01]  /*1b3a0*/  F2FP.F16.F32.PACK_AB R136, R137, R136 ;  /* 0x000000888988723e */ /* 0x000fe200000000ff */
[----:B------:R-:W-:Y:S01]  /*1b3b0*/  @!P0 IMAD R7, R171, R7, R19 ;  /* 0x00000007ab078224 */ /* 0x000fe200078e0213 */
[----:B------:R-:W-:Y:S01]  /*1b3c0*/  F2FP.F16.F32.PACK_AB R138, R139, R138 ;  /* 0x0000008a8b8a723e */ /* 0x000fe200000000ff */
[----:B------:R1:W-:Y:S01]  /*1b3d0*/  STS [R14+0x210], R142 ;  /* 0x0002108e0e007388 */ /* 0x0003e20000000800 */
[----:B------:R-:W-:Y:S01]  /*1b3e0*/  F2FP.F16.F32.PACK_AB R132, R133, R132 ;  /* 0x000000848584723e */ /* 0x000fe200000000ff */
[----:B------:R-:W3:Y:S01]  /*1b3f0*/  @P1 LDC R6, c[0x0][0x458] ;  /* 0x00011600ff061b82 */ /* 0x000ee20000000800 */
[----:B------:R-:W-:Y:S01]  /*1b400*/  F2FP.F16.F32.PACK_AB R134, R135, R134 ;  /* 0x000000868786723e */ /* 0x000fe200000000ff */
[----:B------:R-:W-:Y:S01]  /*1b410*/  STS [R11+0x20], R136 ;  /* 0x000020880b007388 */ /* 0x000fe20000000800 */
[----:B------:R-:W-:Y:S01]  /*1b420*/  IADD3 R12, PT, PT, -R12, R11, RZ ;  /* 0x0000000b0c0c7210 */ /* 0x000fe20007ffe1ff */
[----:B--2---:R-:W-:Y:S01]  /*1b430*/  @P2 FMUL.FTZ R9, R9, 0.69314718246459960938 ;  /* 0x3f31721809092820 */ /* 0x004fe20000410000 */
[----:B----4-:R-:W-:Y:S01]  /*1b440*/  @P1 FMUL.FTZ R8, R8, 0.69314718246459960938 ;  /* 0x3f31721808081820 */ /* 0x010fe20000410000 */
[----:B------:R2:W-:Y:S02]  /*1b450*/  STS [R11+0x220], R138 ;  /* 0x0002208a0b007388 */ /* 0x0005e40000000800 */
[----:B------:R-:W4:Y:S01]  /*1b460*/  @P4 LDC R15, c[0x0][0x454] ;  /* 0x00011500ff0f4b82 */ /* 0x000f220000000800 */
[----:B-----5:R-:W-:Y:S01]  /*1b470*/  @P0 IMAD.WIDE.U32 R20, R170, R4, RZ ;  /* 0x00000004aa140225 */ /* 0x020fe200078e00ff */
[----:B------:R4:W-:Y:S01]  /*1b480*/  STS [R12+0x30], R132 ;  /* 0x000030840c007388 */ /* 0x0009e20000000800 */
[----:B------:R-:W-:-:S02]  /*1b490*/  IADD3 R4, PT, PT, -R172, R173, RZ ;  /* 0x000000adac047210 */ /* 0x000fc40007ffe1ff */
[----:B------:R-:W-:Y:S01]  /*1b4a0*/  @P0 IMAD R7, R170, R5, R21 ;  /* 0x00000005aa070224 */ /* 0x000fe200078e0215 */
[----:B------:R4:W-:Y:S01]  /*1b4b0*/  STS [R12+0x230], R134 ;  /* 0x000230860c007388 */ /* 0x0009e20000000800 */
[----:B------:R-:W-:Y:S01]  /*1b4c0*/  MOV R5, 0x7f800000 ;  /* 0x7f80000000057802 */ /* 0x000fe20000000f00 */
[----:B-1----:R-:W1:Y:S08]  /*1b4d0*/  @!P4 LDC R13, c[0x0][0x3e0] ;  /* 0x0000f800ff0dcb82 */ /* 0x002e700000000800 */
[----:B------:R-:W-:Y:S01]  /*1b4e0*/  BAR.SYNC.DEFER_BLOCKING 0x0 ;  /* 0x0000000000007b1d */ /* 0x000fe20000010000 */
[----:B------:R-:W-:-:S07]  /*1b4f0*/  ISETP.GE.AND P3, PT, R178, R4, PT ;  /* 0x00000004b200720c */ /* 0x000fce0003f66270 */
[----:B------:R-:W5:Y:S01]  /*1b500*/  LDC R14, c[0x0][0x434] ;  /* 0x00010d00ff0e7b82 */ /* 0x000f620000000800 */
[----:B---3--:R-:W-:Y:S01]  /*1b510*/  @P1 FFMA.FTZ R5, R0, R6, R8 ;  /* 0x0000000600051223 */ /* 0x008fe20000010008 */
[----:B--2---:R-:W-:Y:S02]  /*1b520*/  IMAD.MOV.U32 R11, RZ, RZ, 0x7f800000 ;  /* 0x7f800000ff0b7424 */ /* 0x004fe400078e00ff */
[----:B------:R-:W-:Y:S01]  /*1b530*/  @P2 FFMA.FTZ R11, R2, R16, R9 ;  /* 0x00000010020b2223 */ /* 0x000fe20000010009 */
[C---:B-1----:R-:W-:Y:S02]  /*1b540*/  @!P4 IMAD R13, R171.reuse, R13, R10 ;  /* 0x0000000dab0dc224 */ /* 0x042fe400078e020a */
[-C--:B-----5:R-:W-:Y:S02]  /*1b550*/  @!P5 IMAD R170, R171, R14.reuse, RZ ;  /* 0x0000000eabaad224 */ /* 0x0a0fe400078e02ff */
[----:B------:R-:W-:Y:S02]  /*1b560*/  @!P4 IMAD R13, R13, R14, RZ ;  /* 0x0000000e0d0dc224 */ /* 0x000fe400078e02ff */
[----:B----4-:R-:W-:Y:S01]  /*1b570*/  @P4 IMAD R13, R10, R15, R170 ;  /* 0x0000000f0a0d4224 */ /* 0x010fe200078e02aa */
[----:B------:R-:W-:Y:S06]  /*1b580*/  @P6 BRA `(.L_x_1760) ;  /* 0x00000000003c6947 */ /* 0x000fec0003800000 */
        /* <DEDUP_REMOVED lines=15> */
.L_x_1760:
[----:B------:R-:W-:Y:S05]  /*1b680*/  BSYNC.RECONVERGENT B0 ;  /* 0x0000000000007941 */ /* 0x000fea0003800200 */
.L_x_1759:
[----:B------:R-:W-:Y:S01]  /*1b690*/  MOV R2, R148 ;  /* 0x0000009400027202 */ /* 0x000fe20000000f00 */
[----:B------:R-:W2:Y:S01]  /*1b6a0*/  LDCU.64 UR4, c[0x0][0x410] ;  /* 0x00008200ff0477ac */ /* 0x000ea20008000a00 */
[----:B------:R-:W-:Y:S01]  /*1b6b0*/  MOV R3, RZ ;  /* 0x000000ff00037202 */ /* 0x000fe20000000f00 */
[----:B------:R-:W3:Y:S01]  /*1b6c0*/  LDS.128 R12, [R182] ;  /* 0x00000000b60c7984 */ /* 0x000ee20000000c00 */
[----:B------:R-:W-:Y:S01]  /*1b6d0*/  @P0 MOV R18, R20 ;  /* 0x0000001400120202 */ /* 0x000fe20000000f00 */
[----:B------:R-:W-:Y:S02]  /*1b6e0*/  VIADD R0, R178, 0x20 ;  /* 0x00000020b2007836 */ /* 0x000fe40000000000 */
[----:B------:R-:W-:Y:S01]  /*1b6f0*/  IMAD.WIDE.U32 R2, R172, UR8, R2 ;  /* 0x00000008ac027c25 */ /* 0x000fe2000f8e0002 */
[----:B------:R-:W4:Y:S02]  /*1b700*/  LDS.128 R180, [R182+0x800] ;  /* 0x00080000b6b47984 */ /* 0x000f240000000c00 */
[----:B------:R-:W-:Y:S01]  /*1b710*/  ISETP.GE.AND P1, PT, R0, R4, PT ;  /* 0x000000040000720c */ /* 0x000fe20003f26270 */
[----:B------:R-:W-:Y:S01]  /*1b720*/  IMAD R172, R172, UR9, R3 ;  /* 0x00000009acac7c24 */ /* 0x000fe2000f8e0203 */
[----:B------:R-:W-:-:S02]  /*1b730*/  IADD3 R6, P0, PT, R18, R2, RZ ;  /* 0x0000000212067210 */ /* 0x000fc40007f1e0ff */
[----:B------:R-:W5:Y:S03]  /*1b740*/  @!P3 LDC.64 R2, c[0x0][0x3f0] ;  /* 0x0000fc00ff02bb82 */ /* 0x000f660000000a00 */
[----:B------:R-:W-:Y:S02]  /*1b750*/  IMAD.X R7, R7, 0x1, R172, P0 ;  /* 0x0000000107077824 */ /* 0x000fe400000e06ac */
[----:B--2---:R-:W-:-:S04]  /*1b760*/  IMAD.WIDE.U32 R6, R10, UR4, R6 ;  /* 0x000000040a067c25 */ /* 0x004fc8000f8e0006 */
[----:B-1----:R-:W-:Y:S01]  /*1b770*/  IMAD R11, R10, UR5, R7 ;  /* 0x000000050a0b7c24 */ /* 0x002fe2000f8e0207 */
[----:B------:R-:W-:-:S05]  /*1b780*/  @!P3 MOV R10, R6 ;  /* 0x00000006000ab202 */ /* 0x000fca0000000f00 */
[----:B------:R-:W-:-:S04]  /*1b790*/  @!P3 IMAD.WIDE.U32 R8, R178, UR8, R10 ;  /* 0x00000008b208bc25 */ /* 0x000fc8000f8e000a */
[----:B------:R-:W-:Y:S01]  /*1b7a0*/  @!P3 IMAD R5, R178, UR9, R9 ;  /* 0x00000009b205bc24 */ /* 0x000fe2000f8e0209 */
[----:B-----5:R-:W-:-:S04]  /*1b7b0*/  @!P3 LEA R2, P0, R8, R2, 0x1 ;  /* 0x000000020802b211 */ /* 0x020fc800078008ff */
[----:B------:R-:W-:-:S05]  /*1b7c0*/  @!P3 LEA.HI.X R3, R8, R3, R5, 0x1, P0 ;  /* 0x000000030803b211 */ /* 0x000fca00000f0c05 */
[----:B---3--:R1:W-:Y:S01]  /*1b7d0*/  @!P3 STG.E.128 desc[UR6][R2.64], R12 ;  /* 0x0000000c0200b986 */ /* 0x0083e2000c101d06 */
[----:B----4-:R-:W-:Y:S05]  /*1b7e0*/  @P1 EXIT ;  /* 0x000000000000194d */ /* 0x010fea0003800000 */
        /* <DEDUP_REMOVED lines=11> */
[----:B------:R-:W-:Y:S01]  /*1b8a0*/  STG.E.128 desc[UR6][R4.64], R180 ;  /* 0x000000b404007986 */ /* 0x000fe2000c101d06 */
[----:B------:R-:W-:Y:S05]  /*1b8b0*/  EXIT ;  /* 0x000000000000794d */ /* 0x000fea0003800000 */
.L_x_1761:
        /* <DEDUP_REMOVED lines=12> */
.L_x_4891:


//--------------------- .text._ZN5flash24flash_fwd_splitkv_kernelI23Flash_fwd_kernel_traitsILi32ELi64ELi256ELi4ELb0ELb0EN7cutlass6half_tE19Flash_kernel_traitsILi32ELi64ELi256ELi4ES3_EELb1ELb0ELb1ELb0ELb0ELb0ELb0ELb1EEEvNS_16Flash_fwd_paramsE --------------------------
	.section	.text._ZN5flash24flash_fwd_splitkv_kernelI23Flash_fwd_kernel_traitsILi32ELi64ELi256ELi4ELb0ELb0EN7cutlass6half_tE19Flash_kernel_traitsILi32ELi64ELi256ELi4ES3_EELb1ELb0ELb1ELb0ELb0ELb0ELb0ELb1EEEvNS_16Flash_fwd_paramsE,"ax",@progbits
	.align	128
        .global         _ZN5flash24flash_fwd_splitkv_kernelI23Flash_fwd_kernel_traitsILi32ELi64ELi256ELi4ELb0ELb0EN7cutlass6half_tE19Flash_kernel_traitsILi32ELi64ELi256ELi4ES3_EELb1ELb0ELb1ELb0ELb0ELb0ELb0ELb1EEEvNS_16Flash_fwd_paramsE
        .type           _ZN5flash24flash_fwd_splitkv_kernelI23Flash_fwd_kernel_traitsILi32ELi64ELi256ELi4ELb0ELb0EN7cutlass6half_tE19Flash_kernel_traitsILi32ELi64ELi256ELi4ES3_EELb1ELb0ELb1ELb0ELb0ELb0ELb0ELb1EEEvNS_16Flash_fwd_paramsE,@function
        .size           _ZN5flash24flash_fwd_splitkv_kernelI23Flash_fwd_kernel_traitsILi32ELi64ELi256ELi4ELb0ELb0EN7cutlass6half_tE19Flash_kernel_traitsILi32ELi64ELi256ELi4ES3_EELb1ELb0ELb1ELb0ELb0ELb0ELb0ELb1EEEvNS_16Flash_fwd_paramsE,(.L_x_4892 - _ZN5flash24flash_fwd_splitkv_kernelI23Flash_fwd_kernel_traitsILi32ELi64ELi256ELi4ELb0ELb0EN7cutlass6half_tE19Flash_kernel_traitsILi32ELi64ELi256ELi4ES3_EELb1ELb0ELb1ELb0ELb0ELb0ELb0ELb1EEEvNS_16Flash_fwd_paramsE)
        .other          _ZN5flash24flash_fwd_splitkv_kernelI23Flash_fwd_kernel_traitsILi32ELi64ELi256ELi4ELb0ELb0EN7cutlass6half_tE19Flash_kernel_traitsILi32ELi64ELi256ELi4ES3_EELb1ELb0ELb1ELb0ELb0ELb0ELb0ELb1EEEvNS_16Flash_fwd_paramsE,@"STO_CUDA_ENTRY STV_DEFAULT"
_ZN5flash24flash_fwd_splitkv_kernelI23Flash_fwd_kernel_traitsILi32ELi64ELi256ELi4ELb0ELb0EN7cutlass6half_tE19Flash_kernel_traitsILi32ELi64ELi256ELi4ES3_EELb1ELb0ELb1ELb0ELb0ELb0ELb0ELb1EEEvNS_16Flash_fwd_paramsE:
.text._ZN5flash24flash_fwd_splitkv_kernelI23Flash_fwd_kernel_traitsILi32ELi64ELi256ELi4ELb0ELb0EN7cutlass6half_tE19Flash_kernel_traitsILi32ELi64ELi256ELi4ES3_EELb1ELb0ELb1ELb0ELb0ELb0ELb0ELb1EEEvNS_16Flash_fwd_paramsE:
        /* <DEDUP_REMOVED lines=51> */
.L_x_1762:
[----:B------:R-:W-:Y:S01]  /*0330*/  @!P1 ISETP.NE.U32.AND P0, PT, R2, RZ, PT ;  /* 0x000000ff0200920c */ /* 0x000fe20003f05070 */
[----:B------:R-:W-:-:S12]  /*0340*/  @!P2 EXIT ;  /* 0x000000000000a94d */ /* 0x000fd80003800000 */
[----:B------:R-:W2:Y:S01]  /*0350*/  LDCU UR5, c[0x0][0x438] ;  /* 0x00008700ff0577ac */ /* 0x000ea20008000800 */
[----:B------:R-:W-:Y:S01]  /*0360*/  @!P1 ISETP.NE.AND.EX P0, PT, R3, RZ, PT, P0 ;  /* 0x000000ff0300920c */ /* 0x000fe20003f05300 */
[--C-:B-----5:R-:W-:Y:S01]  /*0370*/  IMAD.IADD R72, R5, 0x1, -R0.reuse ;  /* 0x0000000105487824 */ /* 0x120fe200078e0a00 */
[----:B------:R-:W3:Y:S01]  /*0380*/  S2R R134, SR_CTAID.Z ;  /* 0x0000000000867919 */ /* 0x000ee20000002700 */
[----:B------:R-:W4:Y:S01]  /*0390*/  LDCU UR4, c[0x0][0x508] ;  /* 0x0000a100ff0477ac */ /* 0x000f220008000800 */
[----:B------:R-:W-:Y:S01]  /*03a0*/  @!P1 SEL R7, R7, RZ, P0 ;  /* 0x000000ff07079207 */ /* 0x000fe20000000000 */
[----:B------:R-:W-:Y:S01]  /*03b0*/  @P1 IMAD.IADD R66, R15, 0x1, -R0 ;  /* 0x000000010f421824 */ /* 0x000fe200078e0a00 */
[----:B------:R-:W1:Y:S01]  /*03c0*/  S2R R73, SR_TID.X ;  /* 0x0000000000497919 */ /* 0x000e620000002100 */
        /* <DEDUP_REMOVED lines=45> */
[C---:B-1----:R-:W-:Y:S01]  /*06a0*/  IMAD.WIDE.U32 R12, R134.reuse, UR4, R12 ;  /* 0x00000004860c7c25 */ /* 0x042fe2000f8e000c */
[----:B------:R-:W1:Y:S02]  /*06b0*/  LDCU UR4, c[0x0][0x434] ;  /* 0x00008680ff0477ac */ /* 0x000e640008000800 */
[----:B------:R-:W-:Y:S01]  /*06c0*/  ISETP.GE.OR P1, PT, R11, R198, P2 ;  /* 0x000000c60b00720c */ /* 0x000fe20001726670 */
        /* <DEDUP_REMOVED lines=21> */
.L_x_1765:
[----:B------:R-:W-:Y:S05]  /*0820*/  BSYNC.RECONVERGENT B0 ;  /* 0x0000000000007941 */ /* 0x000fea0003800200 */
.L_x_1764:
        /* <DEDUP_REMOVED lines=14> */
.L_x_1763:
        /* <DEDUP_REMOVED lines=10> */
.L_x_1766:
[----:B------:R-:W-:Y:S05]  /*09b0*/  BRA.U !UP0, `(.L_x_1767) ;  /* 0x0000000508907547 */ /* 0x000fea000b800000 */
[----:B------:R-:W2:Y:S01]  /*09c0*/  LDC R5, c[0x0][0x4f0] ;  /* 0x00013c00ff057b82 */ /* 0x000ea20000000800 */
[----:B------:R-:W-:Y:S01]  /*09d0*/  LEA R0, R59, 0xffffff00, 0x8 ;  /* 0xffffff003b007811 */ /* 0x000fe200078e40ff */
[----:B------:R-:W3:Y:S01]  /*09e0*/  LDCU.64 UR4, c[0x0][0x4e8] ;  /* 0x00009d00ff0477ac */ /* 0x000ee20008000a00 */
[----:B------:R-:W4:Y:S05]  /*09f0*/  LDCU.64 UR8, c[0x0][0x3a0] ;  /* 0x00007400ff0877ac */ /* 0x000f2a0008000a00 */
[----:B-----5:R-:W4:Y:S01]  /*0a00*/  LDC R7, c[0x0][0x3e8] ;  /* 0x0000fa00ff077b82 */ /* 0x020f220000000800 */
[----:B------:R-:W4:Y:S01]  /*0a10*/  LDCU.64 UR14, c[0x0][0x3b8] ;  /* 0x00007700ff0e77ac */ /* 0x000f220008000a00 */
[----:B--2---:R-:W-:-:S02]  /*0a20*/  IABS R4, R5 ;  /* 0x0000000500047213 */ /* 0x004fc40000000000 */
[----:B------:R-:W-:Y:S02]  /*0a30*/  ISETP.NE.AND P3, PT, R5, RZ, PT ;  /* 0x000000ff0500720c */ /* 0x000fe40003f65270 */
[----:B-1----:R-:W1:Y:S08]  /*0a40*/  I2F.RP R2, R4 ;  /* 0x0000000400027306 */ /* 0x002e700000209400 */
        /* <DEDUP_REMOVED lines=8> */
[----:B---3--:R-:W-:-:S04]  /*0ad0*/  IMAD.WIDE.U32 R8, R75, UR4, RZ ;  /* 0x000000044b087c25 */ /* 0x008fc8000f8e00ff */
[----:B------:R-:W-:-:S04]  /*0ae0*/  IMAD.HI.U32 R6, R6, R3, RZ ;  /* 0x0000000306067227 */ /* 0x000fc800078e00ff */
[----:B------:R-:W-:Y:S02]  /*0af0*/  IMAD.MOV R2, RZ, RZ, -R6 ;  /* 0x000000ffff027224 */ /* 0x000fe400078e0a06 */
[----:B------:R-:W-:Y:S01]  /*0b00*/  IMAD R221, R75, UR5, R9 ;  /* 0x000000054bdd7c24 */ /* 0x000fe2000f8e0209 */
[----:B------:R-:W1:Y:S01]  /*0b10*/  LDCU.64 UR4, c[0x0][0x3a8] ;  /* 0x00007500ff0477ac */ /* 0x000e620008000a00 */
        /* <DEDUP_REMOVED lines=14> */
[----:B------:R-:W2:Y:S01]  /*0c00*/  LDG.E R8, desc[UR6][R14.64] ;  /* 0x000000060e087981 */ /* 0x000ea2000c1e1900 */
[----:B----4-:R-:W-:Y:S02]  /*0c10*/  IABS R2, R7 ;  /* 0x0000000700027213 */ /* 0x010fe40000000000 */
[----:B------:R-:W-:Y:S02]  /*0c20*/  IADD3 R3, PT, PT, -R3, RZ, RZ ;  /* 0x000000ff03037210 */ /* 0x000fe40007ffe1ff */
[----:B------:R-:W3:Y:S01]  /*0c30*/  I2F.RP R9, R2 ;  /* 0x0000000200097306 */ /* 0x000ee20000209400 */
[----:B------:R-:W-:Y:S02]  /*0c40*/  ISETP.NE.AND P2, PT, R7, RZ, PT ;  /* 0x000000ff0700720c */ /* 0x000fe40003f45270 */
[----:B------:R-:W-:Y:S02]  /*0c50*/  IMAD R0, R5, R3, R0 ;  /* 0x0000000305007224 */ /* 0x000fe400078e0200 */
[----:B------:R-:W-:-:S03]  /*0c60*/  IMAD.U32 R5, RZ, RZ, UR15 ;  /* 0x0000000fff057e24 */ /* 0x000fc6000f8e00ff */
[----:B---3--:R-:W3:Y:S02]  /*0c70*/  MUFU.RCP R10, R9 ;  /* 0x00000009000a7308 */ /* 0x008ee40000001000 */
[----:B---3--:R-:W-:-:S06]  /*0c80*/  VIADD R10, R10, 0xffffffe ;  /* 0x0ffffffe0a0a7836 */ /* 0x008fcc0000000000 */
[----:B------:R-:W3:Y:S02]  /*0c90*/  F2I.FTZ.U32.TRUNC.NTZ R11, R10 ;  /* 0x0000000a000b7305 */ /* 0x000ee4000021f000 */
[----:B---3--:R-:W-:Y:S01]  /*0ca0*/  IADD3 R4, PT, PT, RZ, -R11, RZ ;  /* 0x8000000bff047210 */ /* 0x008fe20007ffe0ff */
        /* <DEDUP_REMOVED lines=9> */
[----:B------:R-:W-:Y:S01]  /*0d40*/  @!P0 IMAD.IADD R11, R11, 0x1, -R2 ;  /* 0x000000010b0b8824 */ /* 0x000fe200078e0a02 */
[----:B------:R-:W-:-:S04]  /*0d50*/  @!P0 IADD3 R6, PT, PT, R6, 0x1, RZ ;  /* 0x0000000106068810 */ /* 0x000fc80007ffe0ff */
        /* <DEDUP_REMOVED lines=13> */
[----:B------:R-:W2:Y:S03]  /*0e30*/  LDCU.64 UR4, c[0x0][0x3c0] ;  /* 0x00007800ff0477ac */ /* 0x000ea60008000a00 */
[----:B------:R-:W-:Y:S01]  /*0e40*/  IMAD.IADD R17, R11, 0x1, R16 ;  /* 0x000000010b117824 */ /* 0x000fe200078e0210 */
[----:B------:R-:W-:Y:S01]  /*0e50*/  IADD3 R15, PT, PT, R9, R14, RZ ;  /* 0x0000000e090f7210 */ /* 0x000fe20007ffe0ff */
[----:B------:R-:W-:Y:S01]  /*0e60*/  IMAD.MOV.U32 R16, RZ, RZ, R10 ;  /* 0x000000ffff107224 */ /* 0x000fe200078e000a */
[----:B------:R-:W-:-:S02]  /*0e70*/  MOV R10, R6 ;  /* 0x00000006000a7202 */ /* 0x000fc40000000f00 */
[----:B------:R-:W-:Y:S01]  /*0e80*/  SHF.R.S32.HI R9, RZ, 0x1f, R0 ;  /* 0x0000001fff097819 */ /* 0x000fe20000011400 */
[----:B------:R-:W-:Y:S01]  /*0e90*/  IMAD.WIDE.U32 R16, R0, R4, R16 ;  /* 0x0000000400107225 */ /* 0x000fe200078e0010 */
[----:B------:R-:W-:-:S03]  /*0ea0*/  MOV R14, R8 ;  /* 0x00000008000e7202 */ /* 0x000fc60000000f00 */
[----:B------:R-:W-:Y:S02]  /*0eb0*/  @!P4 IMAD.MOV R10, RZ, RZ, -R10 ;  /* 0x000000ffff0ac224 */ /* 0x000fe400078e0a0a */
[----:B------:R-:W-:Y:S01]  /*0ec0*/  IMAD R8, R9, R4, RZ ;  /* 0x0000000409087224 */ /* 0x000fe200078e02ff */
[----:B--2---:R-:W-:-:S03]  /*0ed0*/  MOV R2, UR4 ;  /* 0x0000000400027c02 */ /* 0x004fc60008000f00 */
[C---:B------:R-:W-:Y:S01]  /*0ee0*/  IMAD R8, R0.reuse, R5, R8 ;  /* 0x0000000500087224 */ /* 0x040fe200078e0208 */
[----:B------:R-:W-:Y:S02]  /*0ef0*/  MOV R3, UR5 ;  /* 0x0000000500037c02 */ /* 0x000fe40008000f00 */
[----:B------:R-:W-:Y:S01]  /*0f00*/  SEL R10, R7, R10, !P2 ;  /* 0x0000000a070a7207 */ /* 0x000fe20005000000 */
[----:B------:R-:W-:Y:S01]  /*0f10*/  IMAD R9, R9, R2, RZ ;  /* 0x0000000209097224 */ /* 0x000fe200078e02ff */
[----:B------:R-:W-:Y:S01]  /*0f20*/  IADD3 R17, PT, PT, R17, R8, RZ ;  /* 0x0000000811117210 */ /* 0x000fe20007ffe0ff */
[----:B------:R-:W-:-:S04]  /*0f30*/  IMAD.WIDE.U32 R14, R0, R2, R14 ;  /* 0x00000002000e7225 */ /* 0x000fc800078e000e */
[----:B------:R-:W-:Y:S01]  /*0f40*/  IMAD R9, R0, R3, R9 ;  /* 0x0000000300097224 */ /* 0x000fe200078e0209 */
[----:B------:R-:W-:Y:S01]  /*0f50*/  SHF.R.S32.HI R0, RZ, 0x1f, R10 ;  /* 0x0000001fff007819 */ /* 0x000fe2000001140a */
[----:B-1----:R-:W-:-:S04]  /*0f60*/  IMAD.WIDE.U32 R16, R10, UR8, R16 ;  /* 0x000000080a107c25 */ /* 0x002fc8000f8e0010 */
[----:B------:R-:W-:Y:S02]  /*0f70*/  IMAD.IADD R15, R15, 0x1, R9 ;  /* 0x000000010f0f7824 */ /* 0x000fe400078e0209 */
[C---:B------:R-:W-:Y:S02]  /*0f80*/  IMAD R9, R0.reuse, UR8, RZ ;  /* 0x0000000800097c24 */ /* 0x040fe4000f8e02ff */
[----:B------:R-:W-:Y:S02]  /*0f90*/  IMAD R11, R0, UR10, RZ ;  /* 0x0000000a000b7c24 */ /* 0x000fe4000f8e02ff */
[C---:B------:R-:W-:Y:S02]  /*0fa0*/  IMAD R9, R10.reuse, UR9, R9 ;  /* 0x000000090a097c24 */ /* 0x040fe4000f8e0209 */
[C---:B------:R-:W-:Y:S02]  /*0fb0*/  IMAD R11, R10.reuse, UR11, R11 ;  /* 0x0000000b0a0b7c24 */ /* 0x040fe4000f8e020b */
[----:B------:R-:W-:Y:S01]  /*0fc0*/  IMAD.WIDE.U32 R14, R10, UR10, R14 ;  /* 0x0000000a0a0e7c25 */ /* 0x000fe2000f8e000e */
[----:B------:R-:W-:-:S04]  /*0fd0*/  IADD3 R9, PT, PT, R17, R9, RZ ;  /* 0x0000000911097210 */ /* 0x000fc80007ffe0ff */
[----:B------:R-:W-:Y:S01]  /*0fe0*/  IADD3 R0, PT, PT, R15, R11, RZ ;  /* 0x0000000b0f007210 */ /* 0x000fe20007ffe0ff */
[----:B------:R-:W-:Y:S06]  /*0ff0*/  BRA `(.L_x_1768) ;  /* 0x00000004005c7947 */ /* 0x000fec0003800000 */
.L_x_1767:
        /* <DEDUP_REMOVED lines=15> */
.L_x_1769:
[----:B------:R-:W2:Y:S01]  /*10f0*/  LDC.64 R4, c[0x0][0x3b8] ;  /* 0x0000ee00ff047b82 */ /* 0x000ea20000000a00 */
[----:B-1----:R-:W-:-:S05]  /*1100*/  IADD3 R2, PT, PT, R0, R9, RZ ;  /* 0x0000000900027210 */ /* 0x002fca0007ffe0ff */
[C---:B--2---:R-:W-:Y:S02]  /*1110*/  IMAD R15, R2.reuse, R5, RZ ;  /* 0x00000005020f7224 */ /* 0x044fe400078e02ff */
[----:B------:R-:W-:-:S05]  /*1120*/  IMAD.WIDE.U32 R2, R2, R4, RZ ;  /* 0x0000000402027225 */ /* 0x000fca00078e00ff */
[----:B------:R-:W-:Y:S02]  /*1130*/  IADD3 R15, PT, PT, R3, R15, RZ ;  /* 0x0000000f030f7210 */ /* 0x000fe40007ffe0ff */
[----:B------:R-:W-:Y:S02]  /*1140*/  MOV R14, R2 ;  /* 0x00000002000e7202 */ /* 0x000fe40000000f00 */
.L_x_1770:
        /* <DEDUP_REMOVED lines=14> */
.L_x_1771:
[----:B------:R-:W1:Y:S01]  /*1230*/  LDC.64 R2, c[0x0][0x3c0] ;  /* 0x0000f000ff027b82 */ /* 0x000e620000000a00 */
[----:B------:R-:W-:-:S05]  /*1240*/  IADD3 R0, PT, PT, R0, R9, RZ ;  /* 0x0000000900007210 */ /* 0x000fca0007ffe0ff */
[C---:B-1----:R-:W-:Y:S02]  /*1250*/  IMAD R17, R0.reuse, R3, RZ ;  /* 0x0000000300117224 */ /* 0x042fe400078e02ff */
[----:B-----5:R-:W-:-:S05]  /*1260*/  IMAD.WIDE.U32 R6, R0, R2, RZ ;  /* 0x0000000200067225 */ /* 0x020fca00078e00ff */
[----:B------:R-:W-:Y:S02]  /*1270*/  IADD3 R17, PT, PT, R7, R17, RZ ;  /* 0x0000001107117210 */ /* 0x000fe40007ffe0ff */
[----:B------:R-:W-:-:S07]  /*1280*/  MOV R16, R6 ;  /* 0x0000000600107202 */ /* 0x000fce0000000f00 */
.L_x_1772:
        /* <DEDUP_REMOVED lines=41> */
[C---:B------:R-:W-:Y:S01]  /*1520*/  IMAD R9, R12.reuse, R9, R15 ;  /* 0x000000090c097224 */ /* 0x040fe200078e020f */
[----:B------:R-:W-:Y:S01]  /*1530*/  MOV R16, R18 ;  /* 0x0000001200107202 */ /* 0x000fe20000000f00 */
[----:B------:R-:W-:-:S03]  /*1540*/  IMAD R0, R12, R11, R0 ;  /* 0x0000000b0c007224 */ /* 0x000fc600078e0200 */
[----:B------:R-:W-:Y:S01]  /*1550*/  IADD3 R9, PT, PT, R19, R9, RZ ;  /* 0x0000000913097210 */ /* 0x000fe20007ffe0ff */
[----:B------:R-:W-:-:S07]  /*1560*/  IMAD.IADD R0, R17, 0x1, R0 ;  /* 0x0000000111007824 */ /* 0x000fce00078e0200 */
.L_x_1768:
        /* <DEDUP_REMOVED lines=16> */
[----:B------:R-:W-:Y:S01]  /*1670*/  SHF.L.U32 R65, R2, 0x5, RZ ;  /* 0x0000000502417819 */ /* 0x000fe200000006ff */
[----:B------:R-:W-:Y:S01]  /*1680*/  IMAD.X R21, RZ, RZ, R9, P1 ;  /* 0x000000ffff157224 */ /* 0x000fe200008e0609 */
[----:B------:R-:W-:Y:S01]  /*1690*/  SHF.R.U32.HI R69, RZ, 0x1, R73 ;  /* 0x00000001ff457819 */ /* 0x000fe20000011649 */
[----:B------:R-:W-:Y:S01]  /*16a0*/  IMAD.SHL.U32 R64, R59, 0x100, RZ ;  /* 0x000001003b407824 */ /* 0x000fe200078e00ff */
[----:B------:R-:W-:Y:S01]  /*16b0*/  LOP3.LUT R121, R70, 0x20, RZ, 0xc0, !PT ;  /* 0x0000002046797812 */ /* 0x000fe200078ec0ff */
[----:B------:R-:W-:-:S03]  /*16c0*/  IMAD.WIDE.U32 R20, R130, R4, R20 ;  /* 0x0000000482147225 */ /* 0x000fc600078e0014 */
[----:B------:R-:W-:Y:S01]  /*16d0*/  IADD3 R79, PT, PT, R64, -0x100, RZ ;  /* 0xffffff00404f7810 */ /* 0x000fe20007ffe0ff */
[----:B------:R-:W-:Y:S02]  /*16e0*/  IMAD.SHL.U32 R4, R73, 0x4, RZ ;  /* 0x0000000449047824 */ /* 0x000fe400078e00ff */
[----:B------:R-:W-:Y:S02]  /*16f0*/  IMAD R83, R130, R5, R21 ;  /* 0x0000000582537224 */ /* 0x000fe400078e0215 */
[----:B------:R-:W-:Y:S01]  /*1700*/  IMAD.SHL.U32 R82, R20, 0x2, RZ ;  /* 0x0000000214527824 */ /* 0x000fe200078e00ff */
[----:B------:R-:W-:Y:S02]  /*1710*/  LOP3.LUT R4, R4, 0xc, RZ, 0xc0, !PT ;  /* 0x0000000c04047812 */ /* 0x000fe400078ec0ff */
[----:B------:R-:W-:Y:S02]  /*1720*/  SHF.L.U64.HI R83, R20, 0x1, R83 ;  /* 0x0000000114537819 */ /* 0x000fe40000010253 */
[----:B----4-:R-:W-:Y:S01]  /*1730*/  IADD3 R82, P1, PT, R82, UR8, RZ ;  /* 0x0000000852527c10 */ /* 0x010fe2000ff3e0ff */
[----:B--2---:R-:W-:-:S03]  /*1740*/  @!P0 IMAD.WIDE.U32 R18, R75, R10, RZ ;  /* 0x0000000a4b128225 */ /* 0x004fc600078e00ff */
[----:B------:R-:W-:Y:S01]  /*1750*/  IADD3.X R83, PT, PT, R83, UR9, RZ, P1, !PT ;  /* 0x0000000953537c10 */ /* 0x000fe20008ffe4ff */
[----:B------:R-:W-:Y:S02]  /*1760*/  @!P0 IMAD R11, R75, R11, R19 ;  /* 0x0000000b4b0b8224 */ /* 0x000fe400078e0213 */
[----:B------:R-:W-:Y:S01]  /*1770*/  @!P0 IMAD.MOV.U32 R10, RZ, RZ, R18 ;  /* 0x000000ffff0a8224 */ /* 0x000fe200078e0012 */
[----:B------:R-:W-:Y:S01]  /*1780*/  MOV R199, R83 ;  /* 0x0000005300c77202 */ /* 0x000fe20000000f00 */
[----:B-1----:R-:W-:-:S04]  /*1790*/  @P0 IMAD.WIDE.U32 R18, R197, R132, RZ ;  /* 0x00000084c5120225 */ /* 0x002fc800078e00ff */
[----:B------:R-:W-:Y:S01]  /*17a0*/  @P0 IMAD R11, R197, R133, R19 ;  /* 0x00000085c50b0224 */ /* 0x000fe200078e0213 */
[----:B------:R-:W-:Y:S01]  /*17b0*/  @P0 MOV R10, R18 ;  /* 0x00000012000a0202 */ /* 0x000fe20000000f00 */
[----:B------:R-:W-:Y:S01]  /*17c0*/  IMAD.MOV.U32 R216, RZ, RZ, R82 ;  /* 0x000000ffffd87224 */ /* 0x000fe200078e0052 */
[C---:B------:R-:W-:Y:S02]  /*17d0*/  IADD3 R18, P0, PT, R12.reuse, R14, RZ ;  /* 0x0000000e0c127210 */ /* 0x040fe40007f1e0ff */
[----:B------:R-:W-:-:S03]  /*17e0*/  IADD3 R22, P3, PT, R12, R10, RZ ;  /* 0x0000000a0c167210 */ /* 0x000fc60007f7e0ff */
[----:B------:R-:W-:Y:S01]  /*17f0*/  IMAD.X R19, RZ, RZ, R0, P0 ;  /* 0x000000ffff137224 */ /* 0x000fe200000e0600 */
[----:B------:R-:W-:Y:S01]  /*1800*/  IADD3.X R23, PT, PT, RZ, R11, RZ, P3, !PT ;  /* 0x0000000bff177210 */ /* 0x000fe20001ffe4ff */
[----:B------:R-:W-:Y:S01]  /*1810*/  IMAD R0, R17, R132, RZ ;  /* 0x0000008411007224 */ /* 0x000fe200078e02ff */
        /* <DEDUP_REMOVED lines=8> */
[C---:B------:R-:W-:Y:S02]  /*18a0*/  IMAD R9, R16.reuse, R133, R0 ;  /* 0x0000008510097224 */ /* 0x040fe400078e0200 */
[----:B------:R-:W-:Y:S01]  /*18b0*/  IMAD.WIDE.U32 R132, R16, R132, R14 ;  /* 0x0000008410847225 */ /* 0x000fe200078e000e */
[----:B------:R-:W-:Y:S02]  /*18c0*/  LEA.HI R0, R3, R72, RZ, 0x8 ;  /* 0x0000004803007211 */ /* 0x000fe400078f40ff */
[----:B------:R-:W-:Y:S02]  /*18d0*/  SHF.L.U64.HI R81, R18, 0x1, R81 ;  /* 0x0000000112517819 */ /* 0x000fe40000010251 */
[----:B------:R-:W-:-:S02]  /*18e0*/  SHF.R.S32.HI R0, RZ, 0x8, R0 ;  /* 0x00000008ff007819 */ /* 0x000fc40000011400 */
[----:B------:R-:W-:Y:S02]  /*18f0*/  IADD3 R78, PT, PT, R133, R9, RZ ;  /* 0x00000009854e7210 */ /* 0x000fe40007ffe0ff */
[----:B-1----:R-:W-:Y:S02]  /*1900*/  LEA.HI R11, R11, R11, RZ, 0x1 ;  /* 0x0000000b0b0b7211 */ /* 0x002fe400078f08ff */
[----:B--2---:R-:W-:Y:S02]  /*1910*/  IADD3 R80, P0, PT, R80, UR4, RZ ;  /* 0x0000000450507c10 */ /* 0x004fe4000ff1e0ff */
[----:B------:R-:W-:Y:S02]  /*1920*/  SHF.R.S32.HI R11, RZ, 0x1, R11 ;  /* 0x00000001ff0b7819 */ /* 0x000fe4000001140b */
[----:B------:R-:W-:Y:S01]  /*1930*/  IADD3.X R81, PT, PT, R81, UR5, RZ, P0, !PT ;  /* 0x0000000551517c10 */ /* 0x000fe200087fe4ff */
[----:B------:R-:W-:Y:S01]  /*1940*/  IMAD.MOV.U32 R218, RZ, RZ, R80 ;  /* 0x000000ffffda7224 */ /* 0x000fe200078e0050 */
[----:B------:R-:W-:Y:S01]  /*1950*/  ISETP.GE.AND P0, PT, R0, R59, PT ;  /* 0x0000003b0000720c */ /* 0x000fe20003f06270 */
[----:B------:R-:W-:-:S02]  /*1960*/  IMAD R119, R130, R11, R4 ;  /* 0x0000000b82777224 */ /* 0x000fc400078e0204 */
[----:B------:R-:W-:Y:S02]  /*1970*/  IMAD.MOV.U32 R219, RZ, RZ, R81 ;  /* 0x000000ffffdb7224 */ /* 0x000fe400078e0051 */
[--C-:B------:R-:W-:Y:S01]  /*1980*/  IMAD.IADD R117, R4, 0x1, R119.reuse ;  /* 0x0000000104757824 */ /* 0x100fe200078e0277 */
[----:B------:R-:W-:-:S04]  /*1990*/  SHF.R.S32.HI R104, RZ, 0x1f, R119 ;  /* 0x0000001fff687819 */ /* 0x000fc80000011477 */
[----:B------:R-:W-:-:S03]  /*19a0*/  SHF.R.S32.HI R103, RZ, 0x1f, R117 ;  /* 0x0000001fff677819 */ /* 0x000fc60000011475 */
[----:B---3--:R-:W-:Y:S05]  /*19b0*/  @P0 BRA `(.L_x_1773) ;  /* 0x0000006800580947 */ /* 0x008fea0003800000 */
[----:B------:R-:W1:Y:S01]  /*19c0*/  LDC.64 R4, c[0x0][0x4a0] ;  /* 0x00012800ff047b82 */ /* 0x000e620000000a00 */
[----:B------:R-:W2:Y:S01]  /*19d0*/  LDCU.128 UR8, c[0x0][0x490] ;  /* 0x00009200ff0877ac */ /* 0x000ea20008000c00 */
[----:B------:R-:W-:Y:S01]  /*19e0*/  IMAD.MOV.U32 R13, RZ, RZ, RZ ;  /* 0x000000ffff0d7224 */ /* 0x000fe200078e00ff */
[----:B-----5:R-:W-:Y:S01]  /*19f0*/  IADD3 R8, PT, PT, R79, R8, RZ ;  /* 0x000000084f087210 */ /* 0x020fe20007ffe0ff */
[----:B------:R-:W-:Y:S01]  /*1a00*/  @!P4 IMAD.MOV R6, RZ, RZ, -R6 ;  /* 0x000000ffff06c224 */ /* 0x000fe200078e0a06 */
[----:B------:R-:W3:Y:S01]  /*1a10*/  LDCU.128 UR12, c[0x0][0x4b0] ;  /* 0x00009600ff0c77ac */ /* 0x000ee20008000c00 */
[----:B------:R-:W-:Y:S01]  /*1a20*/  SHF.R.S32.HI R9, RZ, 0x1f, R72 ;  /* 0x0000001fff097819 */ /* 0x000fe20000011448 */
[----:B------:R-:W-:Y:S01]  /*1a30*/  IMAD.SHL.U32 R115, R11, 0x20, RZ ;  /* 0x000000200b737824 */ /* 0x000fe200078e00ff */
        /* <DEDUP_REMOVED lines=21> */
[----:B------:R-:W2:Y:S01]  /*1b90*/  LDCU.U8 UR22, c[0x0][0x533] ;  /* 0x0000a660ff1677ac */ /* 0x000ea20008000000 */
[C---:B----4-:R-:W-:Y:S01]  /*1ba0*/  IMAD.WIDE.U32 R20, R79.reuse, R2, R20 ;  /* 0x000000024f147225 */ /* 0x050fe200078e0014 */
[C---:B------:R-:W-:Y:S01]  /*1bb0*/  SHF.L.U64.HI R94, R2.reuse, 0x5, R3 ;  /* 0x00000005025e7819 */ /* 0x040fe20000010203 */
[----:B------:R-:W-:Y:S02]  /*1bc0*/  UMOV UR23, URZ ;  /* 0x000000ff00177c82 */ /* 0x000fe40008000000 */
[----:B---3--:R-:W-:Y:S01]  /*1bd0*/  IMAD.WIDE.U32 R18, R79, UR12, R14 ;  /* 0x0000000c4f127c25 */ /* 0x008fe2000f8e000e */
[----:B------:R-:W-:Y:S02]  /*1be0*/  SHF.L.U32 R95, R2, 0x5, RZ ;  /* 0x00000005025f7819 */ /* 0x000fe400000006ff */
[----:B------:R-:W-:Y:S01]  /*1bf0*/  MOV R108, R79 ;  /* 0x0000004f006c7202 */ /* 0x000fe20000000f00 */
[C---:B------:R-:W-:Y:S01]  /*1c00*/  IMAD R7, R5.reuse, UR14, RZ ;  /* 0x0000000e05077c24 */ /* 0x040fe2000f8e02ff */
[----:B------:R-:W-:Y:S01]  /*1c10*/  SHF.R.S32.HI R102, RZ, 0x1f, R115 ;  /* 0x0000001fff667819 */ /* 0x000fe20000011473 */
[----:B------:R-:W-:Y:S01]  /*1c20*/  IMAD R5, R5, UR16, RZ ;  /* 0x0000001005057c24 */ /* 0x000fe2000f8e02ff */
[----:B------:R-:W-:Y:S01]  /*1c30*/  SHF.R.S32.HI R100, RZ, 0x1f, R114 ;  /* 0x0000001fff647819 */ /* 0x000fe20000011472 */
[C---:B------:R-:W-:Y:S01]  /*1c40*/  IMAD R19, R79.reuse, UR13, R19 ;  /* 0x0000000d4f137c24 */ /* 0x040fe2000f8e0213 */
[----:B------:R-:W-:Y:S01]  /*1c50*/  SHF.R.S32.HI R98, RZ, 0x1f, R113 ;  /* 0x0000001fff627819 */ /* 0x000fe20000011471 */
[----:B------:R-:W-:-:S02]  /*1c60*/  IMAD R21, R79, R3, R21 ;  /* 0x000000034f157224 */ /* 0x000fc400078e0215 */
[C---:B------:R-:W-:Y:S01]  /*1c70*/  IMAD R16, R6.reuse, UR17, R5 ;  /* 0x0000001106107c24 */ /* 0x040fe2000f8e0205 */
[----:B------:R-:W-:Y:S01]  /*1c80*/  USHF.L.U32 UR17, UR12, 0x6, URZ ;  /* 0x000000060c117899 */ /* 0x000fe200080006ff */
[C---:B------:R-:W-:Y:S01]  /*1c90*/  IMAD R14, R6.reuse, UR15, R7 ;  /* 0x0000000f060e7c24 */ /* 0x040fe2000f8e0207 */
[----:B--2---:R-:W-:Y:S01]  /*1ca0*/  UISETP.NE.AND UP0, UPT, UR22, URZ, UPT ;  /* 0x000000ff1600728c */ /* 0x004fe2000bf05270 */
[----:B------:R-:W-:Y:S01]  /*1cb0*/  IMAD.WIDE.U32 R18, R6, UR16, R18 ;  /* 0x0000001006127c25 */ /* 0x000fe2000f8e0012 */
[----:B------:R-:W-:-:S03]  /*1cc0*/  USHF.L.U64.HI UR16, UR12, 0x6, UR13 ;  /* 0x000000060c107899 */ /* 0x000fc6000801020d */
[----:B------:R-:W-:Y:S01]  /*1cd0*/  IMAD.WIDE.U32 R4, R6, UR14, R20 ;  /* 0x0000000e06047c25 */ /* 0x000fe2000f8e0014 */
[----:B------:R-:W-:Y:S01]  /*1ce0*/  IADD3 R6, P0, PT, -R72, R130, RZ ;  /* 0x0000008248067210 */ /* 0x000fe20007f1e1ff */
[----:B------:R-:W2:Y:S02]  /*1cf0*/  LDCU.64 UR14, c[0x0][0x3c0] ;  /* 0x00007800ff0e77ac */ /* 0x000ea40008000a00 */
[----:B------:R-:W-:Y:S01]  /*1d00*/  IMAD.IADD R15, R5, 0x1, R14 ;  /* 0x00000001050f7824 */ /* 0x000fe200078e020e */
[----:B------:R-:W-:Y:S01]  /*1d10*/  IADD3.X R5, PT, PT, R87, R104, RZ, P1, !PT ;  /* 0x0000006857057210 */ /* 0x000fe20000ffe4ff */
[----:B------:R-:W-:Y:S01]  /*1d20*/  IMAD.X R9, RZ, RZ, ~R9, P0 ;  /* 0x000000ffff097224 */ /* 0x000fe200000e0e09 */
[----:B------:R-:W-:Y:S01]  /*1d30*/  IADD3 R86, P0, PT, R86, R117, RZ ;  /* 0x0000007556567210 */ /* 0x000fe20007f1e0ff */
[----:B------:R-:W-:Y:S01]  /*1d40*/  IMAD.IADD R17, R19, 0x1, R16 ;  /* 0x0000000113117824 */ /* 0x000fe200078e0210 */
[----:B------:R-:W-:Y:S01]  /*1d50*/  MOV R16, R18 ;  /* 0x0000001200107202 */ /* 0x000fe20000000f00 */
[----:B------:R-:W-:Y:S01]  /*1d60*/  IMAD.MOV.U32 R14, RZ, RZ, R4 ;  /* 0x000000ffff0e7224 */ /* 0x000fe200078e0004 */
[----:B------:R-:W-:Y:S01]  /*1d70*/  SHF.L.U64.HI R4, R56, 0x1, R5 ;  /* 0x0000000138047819 */ /* 0x000fe20000010205 */
[----:B------:R-:W-:-:S02]  /*1d80*/  IMAD.X R87, R87, 0x1, R103, P0 ;  /* 0x0000000157577824 */ /* 0x000fc400000e0667 */
[C---:B------:R-:W-:Y:S02]  /*1d90*/  IMAD R85, R9.reuse, UR12, RZ ;  /* 0x0000000c09557c24 */ /* 0x040fe4000f8e02ff */
[----:B------:R-:W-:Y:S01]  /*1da0*/  IMAD R9, R9, R2, RZ ;  /* 0x0000000209097224 */ /* 0x000fe200078e02ff */
[----:B------:R-:W-:Y:S01]  /*1db0*/  SHF.L.U64.HI R87, R86, 0x1, R87 ;  /* 0x0000000156577819 */ /* 0x000fe20000010257 */
[----:B------:R-:W-:Y:S01]  /*1dc0*/  IMAD.SHL.U32 R56, R56, 0x2, RZ ;  /* 0x0000000238387824 */ /* 0x000fe200078e00ff */
[----:B------:R-:W-:Y:S01]  /*1dd0*/  SHF.L.U32 R86, R86, 0x1, RZ ;  /* 0x0000000156567819 */ /* 0x000fe200000006ff */
        /* <DEDUP_REMOVED lines=12> */
[----:B-1----:R-:W-:Y:S01]  /*1ea0*/  IADD3 R56, P0, PT, R56, UR10, RZ ;  /* 0x0000000a38387c10 */ /* 0x002fe2000ff1e0ff */
[----:B------:R-:W-:Y:S01]  /*1eb0*/  IMAD.IADD R9, R7, 0x1, R9 ;  /* 0x0000000107097824 */ /* 0x000fe200078e0209 */
[----:B------:R-:W-:Y:S01]  /*1ec0*/  LEA.HI.X R85, R16, UR9, R85, 0x1, P2 ;  /* 0x0000000910557c11 */ /* 0x000fe200090f0c55 */
[----:B------:R-:W-:Y:S01]  /*1ed0*/  IMAD.SHL.U32 R92, R2, 0x100, RZ ;  /* 0x00000100025c7824 */ /* 0x000fe200078e00ff */
[----:B------:R-:W-:Y:S01]  /*1ee0*/  IADD3.X R57, PT, PT, R4, UR11, RZ, P0, !PT ;  /* 0x0000000b04397c10 */ /* 0x000fe200087fe4ff */
[C---:B------:R-:W-:Y:S01]  /*1ef0*/  IMAD R112, R11.reuse, 0xc0, RZ ;  /* 0x000000c00b707824 */ /* 0x040fe200078e02ff */
[----:B------:R-:W-:Y:S01]  /*1f00*/  IADD3 R93, P0, PT, RZ, -UR23, RZ ;  /* 0x80000017ff5d7c10 */ /* 0x000fe2000ff1e0ff */
[C---:B------:R-:W-:Y:S01]  /*1f10*/  IMAD R111, R11.reuse, 0xe0, RZ ;  /* 0x000000e00b6f7824 */ /* 0x040fe200078e02ff */
[----:B------:R-:W-:Y:S01]  /*1f20*/  LEA R10, P2, R6, UR4, 0x1 ;  /* 0x00000004060a7c11 */ /* 0x000fe2000f8408ff */
[C---:B------:R-:W-:Y:S01]  /*1f30*/  IMAD.SHL.U32 R110, R11.reuse, 0x40, RZ ;  /* 0x000000400b6e7824 */ /* 0x040fe200078e00ff */
[----:B------:R-:W-:Y:S01]  /*1f40*/  IADD3 R86, P1, PT, R86, UR10, RZ ;  /* 0x0000000a56567c10 */ /* 0x000fe2000ff3e0ff */
[----:B------:R-:W-:Y:S01]  /*1f50*/  IMAD.X R92, RZ, RZ, ~R92, P0 ;  /* 0x000000ffff5c7224 */ /* 0x000fe200000e0e5c */
        /* <DEDUP_REMOVED lines=9> */
[----:B------:R-:W-:Y:S01]  /*1ff0*/  VIADD R118, R130, 0xc0 ;  /* 0x000000c082767836 */ /* 0x000fe20000000000 */
[----:B------:R-:W-:Y:S01]  /*2000*/  SHF.R.S64 R91, R93, 0x1f, R90 ;  /* 0x0000001f5d5b7819 */ /* 0x000fe2000000105a */
[----:B------:R-:W-:Y:S01]  /*2010*/  IMAD R107, R59, -0x100, R72 ;  /* 0xffffff003b6b7824 */ /* 0x000fe200078e0248 */
[----:B------:R-:W-:Y:S01]  /*2020*/  SHF.R.S64 R93, R93, 0x1f, R92 ;  /* 0x0000001f5d5d7819 */ /* 0x000fe2000000105c */
[----:B------:R-:W-:Y:S01]  /*2030*/  IMAD R105, R59, -0x100, R66 ;  /* 0xffffff003b697824 */ /* 0x000fe200078e0242 */
[----:B------:R-:W-:Y:S01]  /*2040*/  P2R R125, PR, RZ, 0x4 ;  /* 0x00000004ff7d7803 */ /* 0x000fe20000000000 */
[----:B------:R-:W-:Y:S01]  /*2050*/  IMAD.MOV.U32 R106, RZ, RZ, R59 ;  /* 0x000000ffff6a7224 */ /* 0x000fe200078e003b */
[----:B------:R-:W-:Y:S01]  /*2060*/  P2R R123, PR, RZ, 0x2 ;  /* 0x00000002ff7b7803 */ /* 0x000fe20000000000 */
[----:B------:R-:W1:Y:S01]  /*2070*/  LDCU.64 UR4, c[0x0][0x3b8] ;  /* 0x00007700ff0477ac */ /* 0x000e620008000a00 */
[----:B------:R-:W-:-:S02]  /*2080*/  SHF.R.S32.HI R101, RZ, 0x1f, R110 ;  /* 0x0000001fff657819 */ /* 0x000fc4000001146e */
[----:B------:R-:W-:Y:S01]  /*2090*/  SHF.R.S32.HI R99, RZ, 0x1f, R109 ;  /* 0x0000001fff637819 */ /* 0x000fe2000001146d */
[----:B------:R-:W3:Y:S01]  /*20a0*/  LDCU.64 UR12, c[0x0][0x4e0] ;  /* 0x00009c00ff0c77ac */ /* 0x000ee20008000a00 */
[----:B------:R-:W-:Y:S02]  /*20b0*/  SHF.R.S32.HI R97, RZ, 0x1f, R112 ;  /* 0x0000001fff617819 */ /* 0x000fe40000011470 */
[----:B------:R-:W-:Y:S01]  /*20c0*/  SHF.R.S32.HI R96, RZ, 0x1f, R111 ;  /* 0x0000001fff607819 */ /* 0x000fe2000001146f */
[----:B------:R-:W4:Y:S01]  /*20d0*/  LDCU.128 UR8, c[0x0][0x3a0] ;  /* 0x00007400ff0877ac */ /* 0x000f220008000c00 */
[----:B------:R-:W-:Y:S02]  /*20e0*/  MOV R17, UR20 ;  /* 0x0000001400117c02 */ /* 0x000fe40008000f00 */
[----:B------:R-:W-:Y:S02]  /*20f0*/  SHF.R.S32.HI R90, RZ, 0x1f, R90 ;  /* 0x0000001fff5a7819 */ /* 0x000fe4000001145a */
[----:B--2---:R-:W-:-:S07]  /*2100*/  SHF.R.S32.HI R92, RZ, 0x1f, R92 ;  /* 0x0000001fff5c7819 */ /* 0x004fce000001145c */
.L_x_1811:
[----:B------:R-:W-:Y:S01]  /*2110*/  VIADD R105, R105, 0x100 ;  /* 0x0000010069697836 */ /* 0x000fe20000000000 */
[----:B------:R-:W-:Y:S01]  /*2120*/  ISETP.NE.AND P2, PT, R125, RZ, PT ;  /* 0x000000ff7d00720c */ /* 0x000fe20003f45270 */
[----:B------:R-:W-:Y:S01]  /*2130*/  VIADD R107, R107, 0x100 ;  /* 0x000001006b6b7836 */ /* 0x000fe20000000000 */
[----:B------:R-:W-:Y:S01]  /*2140*/  ISETP.NE.AND P3, PT, R123, RZ, PT ;  /* 0x000000ff7b00720c */ /* 0x000fe20003f65270 */
[----:B------:R-:W-:Y:S01]  /*2150*/  BSSY.RECONVERGENT B1, `(.L_x_1774) ;  /* 0x00005bb000017945 */ /* 0x000fe20003800200 */
[-C--:B------:R-:W-:Y:S01]  /*2160*/  ISETP.GE.OR P1, PT, R130, R105.reuse, P2 ;  /* 0x000000698200720c */ /* 0x080fe20001726670 */
[----:B------:R-:W-:Y:S01]  /*2170*/  IMAD.MOV.U32 R128, RZ, RZ, R108 ;  /* 0x000000ffff807224 */ /* 0x000fe200078e006c */
[----:B------:R-:W-:Y:S01]  /*2180*/  ISETP.GE.OR P0, PT, R126, R105, P2 ;  /* 0x000000697e00720c */ /* 0x000fe20001706670 */
[----:B------:R-:W-:Y:S01]  /*2190*/  VIADD R106, R106, 0xffffffff ;  /* 0xffffffff6a6a7836 */ /* 0x000fe20000000000 */
[-C--:B------:R-:W-:Y:S01]  /*21a0*/  ISETP.LT.OR P1, PT, R130, R107.reuse, P1 ;  /* 0x0000006b8200720c */ /* 0x080fe20000f21670 */
[----:B------:R-:W-:Y:S01]  /*21b0*/  VIADD R108, R108, 0xffffff00 ;  /* 0xffffff006c6c7836 */ /* 0x000fe20000000000 */
[----:B------:R-:W-:Y:S02]  /*21c0*/  ISETP.LT.OR P5, PT, R126, R107, P0 ;  /* 0x0000006b7e00720c */ /* 0x000fe400007a1670 */
[-C--:B------:R-:W-:Y:S02]  /*21d0*/  ISETP.GE.OR P0, PT, R124, R105.reuse, P3 ;  /* 0x000000697c00720c */ /* 0x080fe40001f06670 */
[----:B------:R-:W-:Y:S02]  /*21e0*/  ISETP.GE.OR P2, PT, R76, R105, P2 ;  /* 0x000000694c00720c */ /* 0x000fe40001746670 */
[----:B------:R-:W-:Y:S02]  /*21f0*/  ISETP.LT.OR P6, PT, R124, R107, P0 ;  /* 0x0000006b7c00720c */ /* 0x000fe400007c1670 */
[C---:B------:R-:W-:Y:S02]  /*2200*/  LEA R18, P0, R65.reuse, R80, 0x1 ;  /* 0x0000005041127211 */ /* 0x040fe400078008ff */
[----:B------:R-:W-:Y:S01]  /*2210*/  P2R R125, PR, RZ, 0x8 ;  /* 0x00000008ff7d7803 */ /* 0x000fe20000000000 */
[----:B--2---:R-:W2:Y:S01]  /*2220*/  @!P1 LDG.E.128 R28, desc[UR6][R84.64] ;  /* 0x00000006541c9981 */ /* 0x004ea2000c1e1d00 */
[----:B------:R-:W-:Y:S01]  /*2230*/  LEA.HI.X R19, R65, R81, R68, 0x1, P0 ;  /* 0x0000005141137211 */ /* 0x000fe200000f0c44 */
[----:B------:R-:W5:Y:S08]  /*2240*/  @!P5 LDC.64 R6, c[0x0][0x3c0] ;  /* 0x0000f000ff06db82 */ /* 0x000f700000000a00 */
[----:B------:R-:W1:Y:S08]  /*2250*/  @!P6 LDC.64 R4, c[0x0][0x4b0] ;  /* 0x00012c00ff04eb82 */ /* 0x000e700000000a00 */
[----:B---3--:R-:W3:Y:S01]  /*2260*/  @!P6 LDC.64 R2, c[0x0][0x3c0] ;  /* 0x0000f000ff02eb82 */ /* 0x008ee20000000a00 */
[----:B--2---:R-:W-:Y:S01]  /*2270*/  @!P1 STG.E.128 desc[UR6][R80.64], R28 ;  /* 0x0000001c50009986 */ /* 0x004fe2000c101d06 */
[C---:B-----5:R-:W-:Y:S04]  /*2280*/  @!P5 LEA R40, P0, R6.reuse, R18, 0x6 ;  /* 0x000000120628d211 */ /* 0x060fe800078030ff */
[----:B------:R-:W-:Y:S02]  /*2290*/  @!P5 LEA.HI.X R41, R6, R19, R7, 0x6, P0 ;  /* 0x000000130629d211 */ /* 0x000fe400000f3407 */
[----:B------:R-:W-:Y:S04]  /*22a0*/  IADD3 R32, P0, PT, R84, UR17, RZ ;  /* 0x0000001154207c10 */ /* 0x000fe8000ff1e0ff */
[----:B------:R-:W-:Y:S02]  /*22b0*/  IADD3.X R33, PT, PT, R85, UR16, RZ, P0, !PT ;  /* 0x0000001055217c10 */ /* 0x000fe400087fe4ff */
[C---:B-1----:R-:W-:Y:S04]  /*22c0*/  @!P6 LEA R20, P0, R4.reuse, R32, 0x7 ;  /* 0x000000200414e211 */ /* 0x042fe800078038ff */
[----:B------:R-:W-:Y:S02]  /*22d0*/  @!P6 LEA.HI.X R21, R4, R33, R5, 0x7, P0 ;  /* 0x000000210415e211 */ /* 0x000fe400000f3c05 */
[C---:B---3--:R-:W-:Y:S04]  /*22e0*/  @!P6 LEA R38, P0, R2.reuse, R18, 0x7 ;  /* 0x000000120226e211 */ /* 0x048fe800078038ff */
[----:B------:R-:W-:Y:S02]  /*22f0*/  @!P6 LEA.HI.X R39, R2, R19, R3, 0x7, P0 ;  /* 0x000000130227e211 */ /* 0x000fe400000f3c03 */
[----:B------:R-:W-:Y:S02]  /*2300*/  ISETP.GE.OR P0, PT, R120, R105, P3 ;  /* 0x000000697800720c */ /* 0x000fe40001f06670 */
[-C--:B------:R-:W-:Y:S02]  /*2310*/  ISETP.LT.OR P3, PT, R76, R107.reuse, P2 ;  /* 0x0000006b4c00720c */ /* 0x080fe40001761670 */
[----:B------:R-:W-:Y:S02]  /*2320*/  ISETP.LT.OR P4, PT, R120, R107, P0 ;  /* 0x0000006b7800720c */ /* 0x000fe40000781670 */
[----:B------:R-:W-:Y:S02]  /*2330*/  ISETP.NE.AND P2, PT, R125, RZ, PT ;  /* 0x000000ff7d00720c */ /* 0x000fe40003f45270 */
[----:B------:R-:W-:Y:S02]  /*2340*/  P2R R55, PR, RZ, 0x8 ;  /* 0x00000008ff377803 */ /* 0x000fe40000000000 */
[----:B------:R-:W-:Y:S05]  /*2350*/  P2R R127, PR, RZ, 0x10 ;  /* 0x00000010ff7f7803 */ /* 0x000fea0000000000 */
[----:B------:R-:W2:Y:S02]  /*2360*/  @!P3 LDG.E.128 R24, desc[UR6][R32.64] ;  /* 0x000000062018b981 */ /* 0x000ea4000c1e1d00 */
[----:B------:R-:W1:Y:S02]  /*2370*/  @!P4 LDC.64 R2, c[0x0][0x4b0] ;  /* 0x00012c00ff02cb82 */ /* 0x000e640000000a00 */
[C---:B-1----:R-:W-:Y:S04]  /*2380*/  @!P4 LEA R36, P0, R2.reuse, R32, 0x8 ;  /* 0x000000200224c211 */ /* 0x042fe800078040ff */
[----:B------:R-:W-:Y:S02]  /*2390*/  @!P4 LEA.HI.X R37, R2, R33, R3, 0x8, P0 ;  /* 0x000000210225c211 */ /* 0x000fe400000f4403 */
[----:B------:R-:W1:Y:S02]  /*23a0*/  @!P4 LDC.64 R2, c[0x0][0x3c0] ;  /* 0x0000f000ff02cb82 */ /* 0x000e640000000a00 */
[C---:B-1----:R-:W-:Y:S04]  /*23b0*/  @!P4 LEA R34, P0, R2.reuse, R18, 0x8 ;  /* 0x000000120222c211 */ /* 0x042fe800078040ff */
[----:B------:R-:W-:Y:S02]  /*23c0*/  @!P4 LEA.HI.X R35, R2, R19, R3, 0x8, P0 ;  /* 0x000000130223c211 */ /* 0x000fe400000f4403 */
[----:B------:R-:W-:Y:S04]  /*23d0*/  @!P5 IADD3 R42, P0, PT, R32, UR17, RZ ;  /* 0x00000011202adc10 */ /* 0x000fe8000ff1e0ff */
[----:B------:R-:W-:Y:S02]  /*23e0*/  @!P5 IADD3.X R43, PT, PT, R33, UR16, RZ, P0, !PT ;  /* 0x00000010212bdc10 */ /* 0x000fe400087fe4ff */
[C---:B------:R-:W-:Y:S01]  /*23f0*/  ISETP.GE.OR P0, PT, R122.reuse, R105, P2 ;  /* 0x000000697a00720c */ /* 0x040fe20001706670 */
[----:B--2---:R1:W-:Y:S03]  /*2400*/  @!P3 STG.E.128 desc[UR6][R18.64], R24 ;  /* 0x000000181200b986 */ /* 0x0043e6000c101d06 */
[----:B------:R-:W-:Y:S02]  /*2410*/  ISETP.LT.OR P3, PT, R122, R107, P0 ;  /* 0x0000006b7a00720c */ /* 0x000fe40000761670 */
[----:B------:R-:W-:Y:S01]  /*2420*/  ISETP.GE.OR P0, PT, R118, R105, P2 ;  /* 0x000000697600720c */ /* 0x000fe20001706670 */
[----:B------:R-:W2:Y:S10]  /*2430*/  @!P5 LDG.E.128 R4, desc[UR6][R42.64] ;  /* 0x000000062a04d981 */ /* 0x000eb4000c1e1d00 */
[----:B------:R-:W3:Y:S02]  /*2440*/  @!P3 LDC.64 R2, c[0x0][0x4b0] ;  /* 0x00012c00ff02bb82 */ /* 0x000ee40000000a00 */
[----:B---3--:R-:W-:Y:S04]  /*2450*/  @!P3 IMAD.WIDE.U32 R44, R2, 0xc0, R32 ;  /* 0x000000c0022cb825 */ /* 0x008fe800078e0020 */
[----:B------:R-:W-:Y:S04]  /*2460*/  @!P3 IMAD R3, R3, 0xc0, RZ ;  /* 0x000000c00303b824 */ /* 0x000fe800078e02ff */
[----:B------:R-:W-:Y:S02]  /*2470*/  @!P3 IMAD.IADD R45, R45, 0x1, R3 ;  /* 0x000000012d2db824 */ /* 0x000fe400078e0203 */
[----:B------:R-:W3:Y:S02]  /*2480*/  @!P3 LDC.64 R2, c[0x0][0x3c0] ;  /* 0x0000f000ff02bb82 */ /* 0x000ee40000000a00 */
[----:B---3--:R-:W-:Y:S02]  /*2490*/  @!P3 IMAD R3, R3, 0xc0, RZ ;  /* 0x000000c00303b824 */ /* 0x008fe400078e02ff */
[----:B-1----:R-:W-:Y:S04]  /*24a0*/  @!P3 IMAD.WIDE.U32 R24, R2, 0xc0, R18 ;  /* 0x000000c00218b825 */ /* 0x002fe800078e0012 */
[----:B------:R-:W-:Y:S01]  /*24b0*/  @!P3 IMAD.IADD R25, R25, 0x1, R3 ;  /* 0x000000011919b824 */ /* 0x000fe200078e0203 */
[----:B--2---:R1:W-:Y:S06]  /*24c0*/  @!P5 STG.E.128 desc[UR6][R40.64], R4 ;  /* 0x000000042800d986 */ /* 0x0043ec000c101d06 */
[----:B------:R-:W2:Y:S06]  /*24d0*/  @!P6 LDG.E.128 R20, desc[UR6][R20.64] ;  /* 0x000000061414e981 */ /* 0x000eac000c1e1d00 */
[----:B--2---:R-:W-:Y:S06]  /*24e0*/  @!P6 STG.E.128 desc[UR6][R38.64], R20 ;  /* 0x000000142600e986 */ /* 0x004fec000c101d06 */
[----:B-1----:R-:W2:Y:S06]  /*24f0*/  @!P3 LDG.E.128 R4, desc[UR6][R44.64] ;  /* 0x000000062c04b981 */ /* 0x002eac000c1e1d00 */
[----:B--2---:R1:W-:Y:S06]  /*2500*/  @!P3 STG.E.128 desc[UR6][R24.64], R4 ;  /* 0x000000041800b986 */ /* 0x0043ec000c101d06 */
[----:B-1----:R-:W2:Y:S01]  /*2510*/  @!P4 LDG.E.128 R24, desc[UR6][R36.64] ;  /* 0x000000062418c981 */ /* 0x002ea2000c1e1d00 */
[----:B------:R-:W-:Y:S02]  /*2520*/  ISETP.LT.OR P4, PT, R118, R107, P0 ;  /* 0x0000006b7600720c */ /* 0x000fe40000781670 */
[----:B------:R-:W-:Y:S11]  /*2530*/  ISETP.NE.AND P0, PT, R127, RZ, PT ;  /* 0x000000ff7f00720c */ /* 0x000ff60003f05270 */
[----:B------:R-:W1:Y:S08]  /*2540*/  @!P4 LDC.64 R2, c[0x0][0x4b0] ;  /* 0x00012c00ff02cb82 */ /* 0x000e700000000a00 */
[----:B------:R-:W3:Y:S01]  /*2550*/  @!P4 LDC.64 R4, c[0x0][0x3c0] ;  /* 0x0000f000ff04cb82 */ /* 0x000ee20000000a00 */
[----:B-1----:R-:W-:Y:S02]  /*2560*/  @!P4 IMAD R3, R3, 0x140, RZ ;  /* 0x000001400303c824 */ /* 0x002fe400078e02ff */
[----:B------:R-:W-:Y:S04]  /*2570*/  @!P4 IMAD.WIDE.U32 R20, R2, 0x140, R32 ;  /* 0x000001400214c825 */ /* 0x000fe800078e0020 */
[----:B------:R-:W-:Y:S02]  /*2580*/  @!P4 IMAD.IADD R21, R21, 0x1, R3 ;  /* 0x000000011515c824 */ /* 0x000fe400078e0203 */
[----:B---3--:R-:W-:Y:S02]  /*2590*/  @!P4 IMAD R5, R5, 0x140, RZ ;  /* 0x000001400505c824 */ /* 0x008fe400078e02ff */
[----:B------:R-:W-:Y:S04]  /*25a0*/  @!P4 IMAD.WIDE.U32 R6, R4, 0x140, R18 ;  /* 0x000001400406c825 */ /* 0x000fe800078e0012 */
[----:B------:R-:W-:Y:S01]  /*25b0*/  @!P4 IMAD.IADD R7, R7, 0x1, R5 ;  /* 0x000000010707c824 */ /* 0x000fe200078e0205 */
[----:B--2---:R-:W-:Y:S01]  /*25c0*/  @!P0 STG.E.128 desc[UR6][R34.64], R24 ;  /* 0x0000001822008986 */ /* 0x004fe2000c101d06 */
[C---:B------:R-:W-:Y:S05]  /*25d0*/  ISETP.GE.OR P0, PT, R116.reuse, R105, P2 ;  /* 0x000000697400720c */ /* 0x040fea0001706670 */
[----:B------:R-:W2:Y:S01]  /*25e0*/  @!P4 LDG.E.128 R20, desc[UR6][R20.64] ;  /* 0x000000061414c981 */ /* 0x000ea2000c1e1d00 */
[-C--:B------:R-:W-:Y:S02]  /*25f0*/  ISETP.LT.OR P2, PT, R116, R107.reuse, P0 ;  /* 0x0000006b7400720c */ /* 0x080fe40000741670 */
[----:B------:R-:W-:Y:S02]  /*2600*/  ISETP.NE.AND P0, PT, R17, RZ, PT ;  /* 0x000000ff1100720c */ /* 0x000fe40003f05270 */
[----:B------:R-:W-:Y:S09]  /*2610*/  P2R R140, PR, RZ, 0x4 ;  /* 0x00000004ff8c7803 */ /* 0x000ff20000000000 */
        /* <DEDUP_REMOVED lines=25> */
[----:B---3--:R1:W-:Y:S01]  /*27b0*/  @!P1 STG.E.128 desc[UR6][R82.64], R4 ;  /* 0x0000000452009986 */ /* 0x0083e2000c101d06 */
[C---:B--2---:R-:W-:Y:S02]  /*27c0*/  @!P5 LEA R28, P0, R2.reuse, R32, 0x6 ;  /* 0x00000020021cd211 */ /* 0x044fe400078030ff */
[----:B------:R-:W-:Y:S02]  /*27d0*/  ISETP.NE.AND P1, PT, R127, RZ, PT ;  /* 0x000000ff7f00720c */ /* 0x000fe40003f25270 */
[----:B------:R-:W2:Y:S01]  /*27e0*/  @!P2 LDG.E.128 R24, desc[UR6][R32.64] ;  /* 0x000000062018a981 */ /* 0x000ea2000c1e1d00 */
[----:B------:R-:W-:Y:S02]  /*27f0*/  @!P5 LEA.HI.X R29, R2, R33, R3, 0x6, P0 ;  /* 0x00000021021dd211 */ /* 0x000fe400000f3403 */
[----:B------:R-:W3:Y:S02]  /*2800*/  @!P5 LDC.64 R2, c[0x0][0x3b8] ;  /* 0x0000ee00ff02db82 */ /* 0x000ee40000000a00 */
[C---:B---3--:R-:W-:Y:S04]  /*2810*/  @!P5 LEA R34, P0, R2.reuse, R18, 0x6 ;  /* 0x000000120222d211 */ /* 0x048fe800078030ff */
[----:B------:R-:W-:Y:S02]  /*2820*/  @!P5 LEA.HI.X R35, R2, R19, R3, 0x6, P0 ;  /* 0x000000130223d211 */ /* 0x000fe400000f3403 */
[----:B------:R-:W3:Y:S02]  /*2830*/  @!P6 LDC.64 R2, c[0x0][0x4a8] ;  /* 0x00012a00ff02eb82 */ /* 0x000ee40000000a00 */
[C---:B---3--:R-:W-:Y:S04]  /*2840*/  @!P6 LEA R20, P0, R2.reuse, R32, 0x7 ;  /* 0x000000200214e211 */ /* 0x048fe800078038ff */
        /* <DEDUP_REMOVED lines=8> */
[----:B------:R-:W1:Y:S01]  /*28d0*/  @!P1 LDC.64 R2, c[0x0][0x4a8] ;  /* 0x00012a00ff029b82 */ /* 0x000e620000000a00 */
[----:B--2---:R-:W-:Y:S01]  /*28e0*/  @!P2 STG.E.128 desc[UR6][R18.64], R24 ;  /* 0x000000181200a986 */ /* 0x004fe2000c101d06 */
[----:B------:R-:W-:Y:S04]  /*28f0*/  ISETP.NE.AND P2, PT, R140, RZ, PT ;  /* 0x000000ff8c00720c */ /* 0x000fe80003f45270 */
[----:B------:R-:W2:Y:S05]  /*2900*/  @!P5 LDG.E.128 R28, desc[UR6][R28.64] ;  /* 0x000000061c1cd981 */ /* 0x000eaa000c1e1d00 */
[----:B--2---:R1:W-:Y:S05]  /*2910*/  @!P5 STG.E.128 desc[UR6][R34.64], R28 ;  /* 0x0000001c2200d986 */ /* 0x0043ea000c101d06 */
[----:B------:R-:W2:Y:S01]  /*2920*/  @!P6 LDG.E.128 R20, desc[UR6][R20.64] ;  /* 0x000000061414e981 */ /* 0x000ea2000c1e1d00 */
[C---:B-1----:R-:W-:Y:S04]  /*2930*/  @!P1 LEA R30, P0, R2.reuse, R32, 0x8 ;  /* 0x00000020021e9211 */ /* 0x042fe800078040ff */
[----:B------:R-:W-:Y:S02]  /*2940*/  @!P1 LEA.HI.X R31, R2, R33, R3, 0x8, P0 ;  /* 0x00000021021f9211 */ /* 0x000fe400000f4403 */
[----:B------:R-:W1:Y:S02]  /*2950*/  @!P4 LDC.64 R2, c[0x0][0x4a8] ;  /* 0x00012a00ff02cb82 */ /* 0x000e640000000a00 */
[----:B-1----:R-:W-:Y:S01]  /*2960*/  @!P4 IMAD R3, R3, 0x140, RZ ;  /* 0x000001400303c824 */ /* 0x002fe200078e02ff */
[----:B--2---:R1:W-:Y:S05]  /*2970*/  @!P6 STG.E.128 desc[UR6][R6.64], R20 ;  /* 0x000000140600e986 */ /* 0x0043ea000c101d06 */
[----:B------:R2:W3:Y:S02]  /*2980*/  @!P3 LDG.E.128 R24, desc[UR6][R4.64] ;  /* 0x000000060418b981 */ /* 0x0004e4000c1e1d00 */
[----:B--2---:R-:W2:Y:S02]  /*2990*/  @!P3 LDC.64 R4, c[0x0][0x3b8] ;  /* 0x0000ee00ff04bb82 */ /* 0x004ea40000000a00 */
[----:B--2---:R-:W-:Y:S02]  /*29a0*/  @!P3 IMAD R5, R5, 0xc0, RZ ;  /* 0x000000c00505b824 */ /* 0x004fe400078e02ff */
[----:B------:R-:W-:Y:S04]  /*29b0*/  @!P3 IMAD.WIDE.U32 R28, R4, 0xc0, R18 ;  /* 0x000000c0041cb825 */ /* 0x000fe800078e0012 */
[----:B------:R-:W-:Y:S02]  /*29c0*/  @!P3 IMAD.IADD R29, R29, 0x1, R5 ;  /* 0x000000011d1db824 */ /* 0x000fe400078e0205 */
[----:B------:R-:W2:Y:S01]  /*29d0*/  @!P1 LDC.64 R4, c[0x0][0x3b8] ;  /* 0x0000ee00ff049b82 */ /* 0x000ea20000000a00 */
[----:B-1----:R-:W-:Y:S04]  /*29e0*/  @!P4 IMAD.WIDE.U32 R6, R2, 0x140, R32 ;  /* 0x000001400206c825 */ /* 0x002fe800078e0020 */
[----:B------:R-:W-:Y:S03]  /*29f0*/  @!P4 IMAD.IADD R7, R7, 0x1, R3 ;  /* 0x000000010707c824 */ /* 0x000fe600078e0203 */
[----:B------:R-:W1:Y:S02]  /*2a00*/  @!P4 LDC.64 R2, c[0x0][0x3b8] ;  /* 0x0000ee00ff02cb82 */ /* 0x000e640000000a00 */
[----:B-1----:R-:W-:Y:S01]  /*2a10*/  @!P4 IMAD R3, R3, 0x140, RZ ;  /* 0x000001400303c824 */ /* 0x002fe200078e02ff */
[----:B---3--:R2:W-:Y:S05]  /*2a20*/  @!P3 STG.E.128 desc[UR6][R28.64], R24 ;  /* 0x000000181c00b986 */ /* 0x0085ea000c101d06 */
[----:B------:R-:W3:Y:S01]  /*2a30*/  @!P1 LDG.E.128 R20, desc[UR6][R30.64] ;  /* 0x000000061e149981 */ /* 0x000ee2000c1e1d00 */
[----:B--2---:R-:W-:Y:S01]  /*2a40*/  @!P1 LEA R28, P0, R4, R18, 0x8 ;  /* 0x00000012041c9211 */ /* 0x004fe200078040ff */
[----:B------:R-:W-:Y:S03]  /*2a50*/  @!P4 IMAD.WIDE.U32 R24, R2, 0x140, R18 ;  /* 0x000001400218c825 */ /* 0x000fe600078e0012 */
[----:B------:R-:W-:Y:S01]  /*2a60*/  @!P1 LEA.HI.X R29, R4, R19, R5, 0x8, P0 ;  /* 0x00000013041d9211 */ /* 0x000fe200000f4405 */
[----:B------:R-:W-:Y:S04]  /*2a70*/  @!P4 IMAD.IADD R25, R25, 0x1, R3 ;  /* 0x000000011919c824 */ /* 0x000fe800078e0203 */
[----:B---3--:R1:W-:Y:S05]  /*2a80*/  @!P1 STG.E.128 desc[UR6][R28.64], R20 ;  /* 0x000000141c009986 */ /* 0x0083ea000c101d06 */
        /* <DEDUP_REMOVED lines=14> */
.L_x_1775:
        /* <DEDUP_REMOVED lines=25> */
[----:B------:R-:W5:Y:S01]  /*2d00*/  @!P0 LDG.E.64 R18, desc[UR6][R14.64] ;  /* 0x000000060e128981 */ /* 0x000f62000c1e1b00 */
[--C-:B---3--:R-:W-:Y:S01]  /*2d10*/  @!P0 HADD2.F32 R29, -RZ, R34.reuse.H0_H0 ;  /* 0x20000022ff1d8230 */ /* 0x108fe20000004100 */
        /* <DEDUP_REMOVED lines=44> */
.L_x_1779:
[----:B----4-:R-:W-:Y:S05]  /*2fe0*/  BSYNC.RECONVERGENT B0 ;  /* 0x0000000000007941 */ /* 0x010fea0003800200 */
.L_x_1778:
        /* <DEDUP_REMOVED lines=54> */
.L_x_1781:
[----:B------:R-:W-:Y:S05]  /*3350*/  BSYNC.RECONVERGENT B0 ;  /* 0x0000000000007941 */ /* 0x000fea0003800200 */
.L_x_1780:
        /* <DEDUP_REMOVED lines=60> */
.L_x_1783:
[----:B------:R-:W-:Y:S05]  /*3720*/  BSYNC.RECONVERGENT B0 ;  /* 0x0000000000007941 */ /* 0x000fea0003800200 */
.L_x_1782:
[----:B------:R-:W-:Y:S04]  /*3730*/  BSSY.RECONVERGENT B0, `(.L_x_1784) ;  /* 0x000003c000007945 */ /* 0x000fe80003800200 */
[----:B------:R-:W-:Y:S05]  /*3740*/  @P6 BRA `(.L_x_1785) ;  /* 0x0000000000e86947 */ /* 0x000fea0003800000 */
[----:B---3--:R-:W3:Y:S08]  /*3750*/  LDC.64 R46, c[0x0][0x4a8] ;  /* 0x00012a00ff2e7b82 */ /* 0x008ef00000000a00 */
[----:B------:R-:W4:Y:S01]  /*3760*/  LDC.64 R44, c[0x0][0x3b8] ;  /* 0x0000ee00ff2c7b82 */ /* 0x000f220000000a00 */
[C---:B---3--:R-:W-:Y:S04]  /*3770*/  LEA R48, P0, R46.reuse, R42, 0x7 ;  /* 0x0000002a2e307211 */ /* 0x048fe800078038ff */
[----:B------:R-:W-:Y:S02]  /*3780*/  LEA.HI.X R49, R46, R43, R47, 0x7, P0 ;  /* 0x0000002b2e317211 */ /* 0x000fe400000f3c2f */
[C---:B----4-:R-:W-:Y:S03]  /*3790*/  LEA R46, P0, R44.reuse, R40, 0x7 ;  /* 0x000000282c2e7211 */ /* 0x050fe600078038ff */
[----:B-12---:R-:W2:Y:S01]  /*37a0*/  LDG.E.128 R20, desc[UR6][R48.64] ;  /* 0x0000000630147981 */ /* 0x006ea2000c1e1d00 */
        /* <DEDUP_REMOVED lines=52> */
.L_x_1785:
[----:B------:R-:W-:Y:S05]  /*3af0*/  BSYNC.RECONVERGENT B0 ;  /* 0x0000000000007941 */ /* 0x000fea0003800200 */
.L_x_1784:
        /* <DEDUP_REMOVED lines=62> */
.L_x_1787:
[----:B------:R-:W-:Y:S05]  /*3ee0*/  BSYNC.RECONVERGENT B0 ;  /* 0x0000000000007941 */ /* 0x000fea0003800200 */
.L_x_1786:
        /* <DEDUP_REMOVED lines=62> */
.L_x_1789:
[----:B------:R-:W-:Y:S05]  /*42d0*/  BSYNC.RECONVERGENT B0 ;  /* 0x0000000000007941 */ /* 0x000fea0003800200 */
.L_x_1788:
        /* <DEDUP_REMOVED lines=62> */
.L_x_1791:
[----:B------:R-:W-:Y:S05]  /*46c0*/  BSYNC.RECONVERGENT B0 ;  /* 0x0000000000007941 */ /* 0x000fea0003800200 */
.L_x_1790:
        /* <DEDUP_REMOVED lines=9> */
[----:B------:R-:W1:Y:S01]  /*4760*/  @!P0 LDG.E.64 R6, desc[UR6][R6.64] ;  /* 0x0000000606068981 */ /* 0x000e62000c1e1b00 */
[----:B------:R-:W-:Y:S05]  /*4770*/  IMAD R35, R35, 0x180, RZ ;  /* 0x0000018023237824 */ /* 0x000fea00078e02ff */
[----:B------:R-:W-:Y:S02]  /*4780*/  IADD3 R43, PT, PT, R35, R43, RZ ;  /* 0x0000002b232b7210 */ /* 0x000fe40007ffe0ff */
[----:B------:R-:W5:Y:S03]  /*4790*/  LDC.64 R34, c[0x0][0x3b8] ;  /* 0x0000ee00ff227b82 */ /* 0x000f660000000a00 */
[----:B------:R-:W4:Y:S01]  /*47a0*/  LDG.E.128 R16, desc[UR6][R42.64] ;  /* 0x000000062a107981 */ /* 0x000f22000c1e1d00 */
[----:B-----5:R-:W-:Y:S02]  /*47b0*/  IMAD R35, R35, 0x180, RZ ;  /* 0x0000018023237824 */ /* 0x020fe400078e02ff */
[----:B--2---:R-:W-:Y:S05]  /*47c0*/  IMAD.WIDE.U32 R40, R34, 0x180, R40 ;  /* 0x0000018022287825 */ /* 0x004fea00078e0028 */
[----:B------:R-:W-:Y:S01]  /*47d0*/  IADD3 R41, PT, PT, R35, R41, RZ ;  /* 0x0000002923297210 */ /* 0x000fe20007ffe0ff */
[--C-:B---3--:R-:W-:Y:S02]  /*47e0*/  @!P0 HADD2.F32 R27, -RZ, R36.reuse.H0_H0 ;  /* 0x20000024ff1b8230 */ /* 0x108fe40000004100 */
[----:B------:R-:W-:Y:S02]  /*47f0*/  @!P0 HADD2.F32 R29, -RZ, R36.H1_H1 ;  /* 0x30000024ff1d8230 */ /* 0x000fe40000004100 */
[----:B------:R-:W-:Y:S02]  /*4800*/  @!P0 HADD2.F32 R28, -RZ, R37.H0_H0 ;  /* 0x20000025ff1c8230 */ /* 0x000fe40000004100 */
[--C-:B-1--4-:R-:W-:Y:S02]  /*4810*/  @!P0 HADD2.F32 R21, -RZ, R6.reuse.H0_H0 ;  /* 0x20000006ff158230 */ /* 0x112fe40000004100 */
[----:B------:R-:W-:Y:S02]  /*4820*/  @!P0 HADD2.F32 R20, -RZ, R6.H1_H1 ;  /* 0x30000006ff148230 */ /* 0x000fe40000004100 */
[--C-:B------:R-:W-:Y:S02]  /*4830*/  @!P0 HADD2.F32 R8, -RZ, R7.reuse.H0_H0 ;  /* 0x20000007ff088230 */ /* 0x100fe40000004100 */
[----:B------:R-:W-:Y:S02]  /*4840*/  @!P0 HADD2.F32 R5, -RZ, R7.H1_H1 ;  /* 0x30000007ff058230 */ /* 0x000fe40000004100 */
[----:B------:R-:W-:Y:S01]  /*4850*/  @!P0 HADD2.F32 R33, -RZ, R37.H1_H1 ;  /* 0x30000025ff218230 */ /* 0x000fe20000004100 */
[----:B------:R-:W-:Y:S02]  /*4860*/  @!P0 MOV R22, R16 ;  /* 0x0000001000168202 */ /* 0x000fe40000000f00 */
        /* <DEDUP_REMOVED lines=36> */
.L_x_1793:
[----:B------:R-:W-:Y:S05]  /*4ab0*/  BSYNC.RECONVERGENT B0 ;  /* 0x0000000000007941 */ /* 0x000fea0003800200 */
.L_x_1792:
[----:B-1----:R-:W1:Y:S01]  /*4ac0*/  LDC R17, c[0x0][0x450] ;  /* 0x00011400ff117b82 */ /* 0x002e620000000800 */
[----:B------:R-:W-:Y:S05]  /*4ad0*/  IMAD.U32 R3, R38, -0x80, RZ ;  /* 0xffffff8026037824 */ /* 0x000fea00078e00ff */
[C---:B------:R-:W-:Y:S02]  /*4ae0*/  LEA R14, P1, R3.reuse, R14, 0x1 ;  /* 0x0000000e030e7211 */ /* 0x040fe400078208ff */
[C---:B------:R-:W-:Y:S02]  /*4af0*/  LEA R56, P0, R3.reuse, R56, 0x1 ;  /* 0x0000003803387211 */ /* 0x040fe400078008ff */
[C---:B------:R-:W-:Y:S02]  /*4b00*/  LEA.HI.X.SX32 R15, R3.reuse, R15, 0x1, P1 ;  /* 0x0000000f030f7211 */ /* 0x040fe400008f0eff */
[----:B------:R-:W-:Y:S01]  /*4b10*/  LEA.HI.X.SX32 R57, R3, R57, 0x1, P0 ;  /* 0x0000003903397211 */ /* 0x000fe200000f0eff */
[----:B------:R-:W-:Y:S05]  /*4b20*/  BRA `(.L_x_1776) ;  /* 0x0000003000747947 */ /* 0x000fea0003800000 */
.L_x_1777:
[----:B------:R-:W-:Y:S01]  /*4b30*/  LEA R22, P0, R95, R10, 0x1 ;  /* 0x0000000a5f167211 */ /* 0x000fe200078008ff */
[----:B------:R-:W-:Y:S01]  /*4b40*/  BSSY.RECONVERGENT B0, `(.L_x_1794) ;  /* 0x0000065000007945 */ /* 0x000fe20003800200 */
[----:B------:R-:W-:Y:S02]  /*4b50*/  ISETP.NE.AND P1, PT, R125, RZ, PT ;  /* 0x000000ff7d00720c */ /* 0x000fe40003f25270 */
        /* <DEDUP_REMOVED lines=11> */
[----:B-1----:R-:W-:Y:S03]  /*4c10*/  SEL R19, R21, R16, !P1 ;  /* 0x0000001015137207 */ /* 0x002fe60004800000 */
[----:B------:R-:W-:Y:S06]  /*4c20*/  @P0 BRA `(.L_x_1795) ;  /* 0x0000000400580947 */ /* 0x000fec0003800000 */
[----:B------:R-:W-:Y:S02]  /*4c30*/  ISETP.GE.AND P0, PT, R12, R17, PT ;  /* 0x000000110c00720c */ /* 0x000fe40003f06270 */
[----:B------:R-:W-:Y:S02]  /*4c40*/  PLOP3.LUT P2, PT, PT, PT, PT, 0x80, 0x8 ;  /* 0x000000000008781c */ /* 0x000fe40003f4f070 */
[----:B------:R-:W-:Y:S05]  /*4c50*/  MOV R8, R10 ;  /* 0x0000000a00087202 */ /* 0x000fea0000000f00 */
[----:B------:R-:W2:Y:S04]  /*4c60*/  LDG.E.128 R60, desc[UR6][R8.64] ;  /* 0x00000006083c7981 */ /* 0x000ea8000c1e1d00 */
[----:B------:R-:W-:Y:S01]  /*4c70*/  @!P0 IMAD.WIDE R40, R19, 0x2, R8 ;  /* 0x0000000213288825 */ /* 0x000fe200078e0208 */
[----:B------:R-:W-:Y:S02]  /*4c80*/  @!P0 SEL R143, R16, RZ, P1 ;  /* 0x000000ff108f8207 */ /* 0x000fe40000800000 */
[----:B------:R-:W-:Y:S02]  /*4c90*/  @!P0 SEL R58, R129, RZ, P1 ;  /* 0x000000ff813a8207 */ /* 0x000fe40000800000 */
[----:B------:R-:W-:Y:S01]  /*4ca0*/  @!P0 SHF.L.U32 R141, R143, 0x1, RZ ;  /* 0x000000018f8d8819 */ /* 0x000fe200000006ff */
[----:B------:R-:W3:Y:S01]  /*4cb0*/  @!P0 LDG.E.128 R24, desc[UR6][R40.64] ;  /* 0x0000000628188981 */ /* 0x000ee2000c1e1d00 */
[----:B------:R-:W-:Y:S02]  /*4cc0*/  @!P0 PLOP3.LUT P2, PT, P1, PT, PT, 0x80, 0x8 ;  /* 0x000000000008881c */ /* 0x000fe40000f4f070 */
[----:B------:R-:W-:Y:S02]  /*4cd0*/  @!P0 IADD3 R144, P1, PT, R141, R86, RZ ;  /* 0x000000568d908210 */ /* 0x000fe40007f3e0ff */
[----:B------:R-:W-:Y:S04]  /*4ce0*/  @!P0 SHF.L.U64.HI R58, R143, 0x1, R58 ;  /* 0x000000018f3a8819 */ /* 0x000fe8000001023a */
[C---:B------:R-:W-:Y:S02]  /*4cf0*/  @!P0 IADD3.X R145, PT, PT, R58.reuse, R87, RZ, P1, !PT ;  /* 0x000000573a918210 */ /* 0x040fe40000ffe4ff */
[----:B------:R-:W-:Y:S04]  /*4d00*/  @!P0 IADD3 R42, P1, PT, R141, R88, RZ ;  /* 0x000000588d2a8210 */ /* 0x000fe80007f3e0ff */
[----:B------:R-:W5:Y:S01]  /*4d10*/  @!P0 LDG.E.128 R144, desc[UR6][R144.64] ;  /* 0x0000000690908981 */ /* 0x000f62000c1e1d00 */
[----:B------:R-:W-:Y:S07]  /*4d20*/  @!P0 IADD3.X R43, PT, PT, R58, R89, RZ, P1, !PT ;  /* 0x000000593a2b8210 */ /* 0x000fee0000ffe4ff */
[----:B------:R1:W4:Y:S01]  /*4d30*/  @!P0 LDG.E.128 R48, desc[UR6][R42.64] ;  /* 0x000000062a308981 */ /* 0x000322000c1e1d00 */
[--C-:B---3--:R-:W-:Y:S01]  /*4d40*/  @!P0 HADD2.F32 R39, -RZ, R24.reuse.H0_H0 ;  /* 0x20000018ff278230 */ /* 0x108fe20000004100 */
[----:B--2---:R-:W-:Y:S01]  /*4d50*/  @!P0 MOV R38, R60 ;  /* 0x0000003c00268202 */ /* 0x004fe20000000f00 */
        /* <DEDUP_REMOVED lines=17> */
[--C-:B----4-:R-:W-:Y:S02]  /*4e70*/  @!P0 HADD2.F32 R38, -RZ, R48.reuse.H0_H0 ;  /* 0x20000030ff268230 */ /* 0x110fe40000004100 */
        /* <DEDUP_REMOVED lines=21> */
[----:B------:R-:W-:Y:S02]  /*4fd0*/  @!P0 HADD2.F32 R25, -RZ, R27.H0_H0 ;  /* 0x2000001bff198230 */ /* 0x000fe40000004100 */
[----:B------:R-:W-:Y:S01]  /*4fe0*/  @!P2 FADD.FTZ R28, -R28, -RZ ;  /* 0x800000ff1c1ca221 */ /* 0x000fe20000010100 */
[--C-:B------:R-:W-:Y:S02]  /*4ff0*/  @!P0 HADD2.F32 R44, -RZ, R53.reuse.H0_H0 ;  /* 0x20000035ff2c8230 */ /* 0x100fe40000004100 */
[----:B------:R-:W-:Y:S01]  /*5000*/  @!P0 FMUL.FTZ R5, R24, R29 ;  /* 0x0000001d18058220 */ /* 0x000fe20000410000 */
        /* <DEDUP_REMOVED lines=24> */
.L_x_1795:
[----:B----4-:R-:W-:Y:S05]  /*5190*/  BSYNC.RECONVERGENT B0 ;  /* 0x0000000000007941 */ /* 0x010fea0003800200 */
.L_x_1794:
[----:B------:R-:W2:Y:S01]  /*51a0*/  LDC R141, c[0x0][0x450] ;  /* 0x00011400ff8d7b82 */ /* 0x000ea20000000800 */
[----:B------:R-:W-:Y:S01]  /*51b0*/  ISETP.NE.AND P0, PT, R55, RZ, PT ;  /* 0x000000ff3700720c */ /* 0x000fe20003f05270 */
[----:B------:R-:W-:Y:S11]  /*51c0*/  BSSY.RECONVERGENT B0, `(.L_x_1796) ;  /* 0x000005b000007945 */ /* 0x000ff60003800200 */
[----:B------:R-:W-:Y:S01]  /*51d0*/  @!UPT UIADD3 URZ, UPT, UPT, URZ, URZ, URZ ;  /* 0x000000fffffff290 */ /* 0x000fe2000fffe0ff */
[----:B------:R-:W-:Y:S05]  /*51e0*/  @P0 BRA `(.L_x_1797) ;  /* 0x0000000400600947 */ /* 0x000fea0003800000 */
[C---:B------:R-:W-:Y:S01]  /*51f0*/  ISETP.GE.AND P0, PT, R12.reuse, R17, PT ;  /* 0x000000110c00720c */ /* 0x040fe20003f06270 */
[----:B-1----:R-:W3:Y:S01]  /*5200*/  LDG.E.128 R60, desc[UR6][R22.64] ;  /* 0x00000006163c7981 */ /* 0x002ee2000c1e1d00 */
[----:B------:R-:W-:Y:S02]  /*5210*/  ISETP.GE.U32.AND P2, PT, R12, R21, PT ;  /* 0x000000150c00720c */ /* 0x000fe40003f46070 */
[----:B------:R-:W-:Y:S09]  /*5220*/  PLOP3.LUT P1, PT, PT, PT, PT, 0x80, 0x8 ;  /* 0x000000000008781c */ /* 0x000ff20003f2f070 */
[----:B------:R-:W-:Y:S01]  /*5230*/  @!P0 IMAD.WIDE R40, R19, 0x2, R22 ;  /* 0x0000000213288825 */ /* 0x000fe200078e0216 */
[----:B------:R-:W-:Y:S02]  /*5240*/  @!P0 SEL R58, R16, RZ, P2 ;  /* 0x000000ff103a8207 */ /* 0x000fe40001000000 */
[----:B------:R-:W-:Y:S02]  /*5250*/  @!P0 PLOP3.LUT P1, PT, P2, PT, PT, 0x80, 0x8 ;  /* 0x000000000008881c */ /* 0x000fe4000172f070 */
[----:B------:R-:W-:Y:S01]  /*5260*/  @!P0 SEL R55, R129, RZ, P2 ;  /* 0x000000ff81378207 */ /* 0x000fe20001000000 */
[----:B------:R-:W4:Y:S01]  /*5270*/  @!P0 LDG.E.128 R24, desc[UR6][R40.64] ;  /* 0x0000000628188981 */ /* 0x000f22000c1e1d00 */
[----:B------:R-:W-:Y:S04]  /*5280*/  @!P0 IADD3 R143, P2, PT, R115, R58, RZ ;  /* 0x0000003a738f8210 */ /* 0x000fe80007f5e0ff */
[----:B------:R-:W-:Y:S02]  /*5290*/  @!P0 IADD3.X R58, PT, PT, R102, R55, RZ, P2, !PT ;  /* 0x00000037663a8210 */ /* 0x000fe400017fe4ff */
[C---:B------:R-:W-:Y:S02]  /*52a0*/  @!P0 SHF.L.U32 R55, R143.reuse, 0x1, RZ ;  /* 0x000000018f378819 */ /* 0x040fe400000006ff */
[----:B------:R-:W-:Y:S02]  /*52b0*/  @!P0 SHF.L.U64.HI R58, R143, 0x1, R58 ;  /* 0x000000018f3a8819 */ /* 0x000fe4000001023a */
[C---:B------:R-:W-:Y:S04]  /*52c0*/  @!P0 IADD3 R144, P2, PT, R55.reuse, R86, RZ ;  /* 0x0000005637908210 */ /* 0x040fe80007f5e0ff */
[C---:B------:R-:W-:Y:S02]  /*52d0*/  @!P0 IADD3.X R145, PT, PT, R58.reuse, R87, RZ, P2, !PT ;  /* 0x000000573a918210 */ /* 0x040fe400017fe4ff */
[----:B------:R-:W-:Y:S04]  /*52e0*/  @!P0 IADD3 R42, P2, PT, R55, R88, RZ ;  /* 0x00000058372a8210 */ /* 0x000fe80007f5e0ff */
[----:B------:R-:W5:Y:S01]  /*52f0*/  @!P0 LDG.E.128 R144, desc[UR6][R144.64] ;  /* 0x0000000690908981 */ /* 0x000f62000c1e1d00 */
[----:B------:R-:W-:Y:S07]  /*5300*/  @!P0 IADD3.X R43, PT, PT, R58, R89, RZ, P2, !PT ;  /* 0x000000593a2b8210 */ /* 0x000fee00017fe4ff */
        /* <DEDUP_REMOVED lines=43> */
[----:B------:R-:W-:Y:S02]  /*55c0*/  @!P0 HADD2.F32 R18, -RZ, R147.H1_H1 ;  /* 0x30000093ff128230 */ /* 0x000fe40000004100 */
[----:B------:R-:W-:Y:S01]  /*55d0*/  @!P0 FFMA.FTZ R3, R44, R46, R3 ;  /* 0x0000002e2c038223 */ /* 0x000fe20000010003 */
[----:B------:R-:W-:Y:S02]  /*55e0*/  @!P0 HADD2.F32 R43, -RZ, R53.H1_H1 ;  /* 0x30000035ff2b8230 */ /* 0x000fe40000004100 */
[----:B------:R-:W-:Y:S01]  /*55f0*/  @!P0 FMUL.FTZ R4, R35, R30 ;  /* 0x0000001e23048220 */ /* 0x000fe20000410000 */
[--C-:B------:R-:W-:Y:S02]  /*5600*/  @!P0 HADD2.F32 R38, -RZ, R51.reuse.H0_H0 ;  /* 0x20000033ff268230 */ /* 0x100fe40000004100 */
[----:B------:R-:W-:Y:S01]  /*5610*/  @!P0 FMUL.FTZ R5, R24, R29 ;  /* 0x0000001d18058220 */ /* 0x000fe20000410000 */
[----:B------:R-:W-:Y:S01]  /*5620*/  @!P1 FADD.FTZ R28, -R28, -RZ ;  /* 0x800000ff1c1c9221 */ /* 0x000fe20000010100 */
[----:B------:R-:W-:Y:S01]  /*5630*/  @!P1 FADD.FTZ R20, -R20, -RZ ;  /* 0x800000ff14149221 */ /* 0x000fe20000010100 */
[----:B------:R-:W-:Y:S01]  /*5640*/  @!P1 FADD.FTZ R18, -R18, -RZ ;  /* 0x800000ff12129221 */ /* 0x000fe20000010100 */
        /* <DEDUP_REMOVED lines=18> */
.L_x_1797:
[----:B------:R-:W-:Y:S05]  /*5770*/  BSYNC.RECONVERGENT B0 ;  /* 0x0000000000007941 */ /* 0x000fea0003800200 */
.L_x_1796:
[----:B------:R-:W-:Y:S04]  /*5780*/  BSSY.RECONVERGENT B0, `(.L_x_1798) ;  /* 0x0000061000007945 */ /* 0x000fe80003800200 */
[----:B------:R-:W-:Y:S05]  /*5790*/  @P5 BRA `(.L_x_1799) ;  /* 0x00000004007c5947 */ /* 0x000fea0003800000 */
[----:B------:R-:W4:Y:S01]  /*57a0*/  LDC.64 R142, c[0x0][0x4a8] ;  /* 0x00012a00ff8e7b82 */ /* 0x000f220000000a00 */
[----:B------:R-:W-:Y:S02]  /*57b0*/  ISETP.GE.U32.AND P2, PT, R12, R21, PT ;  /* 0x000000150c00720c */ /* 0x000fe40003f46070 */
[----:B------:R-:W-:Y:S02]  /*57c0*/  PLOP3.LUT P1, PT, PT, PT, PT, 0x80, 0x8 ;  /* 0x000000000008781c */ /* 0x000fe40003f2f070 */
[C---:B----4-:R-:W-:Y:S04]  /*57d0*/  LEA R40, P0, R142.reuse, R22, 0x6 ;  /* 0x000000168e287211 */ /* 0x050fe800078030ff */
[----:B------:R-:W-:Y:S02]  /*57e0*/  LEA.HI.X R41, R142, R23, R143, 0x6, P0 ;  /* 0x000000178e297211 */ /* 0x000fe400000f348f */
[----:B------:R-:W4:Y:S03]  /*57f0*/  LDC.64 R142, c[0x0][0x3b8] ;  /* 0x0000ee00ff8e7b82 */ /* 0x000f260000000a00 */
[----:B-1-3--:R-:W3:Y:S01]  /*5800*/  LDG.E.128 R60, desc[UR6][R40.64] ;  /* 0x00000006283c7981 */ /* 0x00aee2000c1e1d00 */
[C---:B----4-:R-:W-:Y:S04]  /*5810*/  LEA R148, P0, R142.reuse, R138, 0x6 ;  /* 0x0000008a8e947211 */ /* 0x050fe800078030ff */
[----:B------:R-:W-:Y:S02]  /*5820*/  LEA.HI.X R149, R142, R139, R143, 0x6, P0 ;  /* 0x0000008b8e957211 */ /* 0x000fe400000f348f */
[----:B------:R-:W-:Y:S11]  /*5830*/  ISETP.GE.AND P0, PT, R12, R17, PT ;  /* 0x000000110c00720c */ /* 0x000ff60003f06270 */
[----:B------:R-:W-:Y:S02]  /*5840*/  @!UPT UIADD3 URZ, UPT, UPT, URZ, URZ, URZ ;  /* 0x000000fffffff290 */ /* 0x000fe4000fffe0ff */
[----:B------:R-:W-:Y:S01]  /*5850*/  @!P0 IMAD.WIDE R42, R19, 0x2, R40 ;  /* 0x00000002132a8825 */ /* 0x000fe200078e0228 */
[----:B------:R-:W-:Y:S02]  /*5860*/  @!P0 SEL R145, R16, RZ, P2 ;  /* 0x000000ff10918207 */ /* 0x000fe40001000000 */
[----:B------:R-:W-:Y:S02]  /*5870*/  @!P0 PLOP3.LUT P1, PT, P2, PT, PT, 0x80, 0x8 ;  /* 0x000000000008881c */ /* 0x000fe4000172f070 */
[----:B------:R-:W-:Y:S01]  /*5880*/  @!P0 SEL R142, R129, RZ, P2 ;  /* 0x000000ff818e8207 */ /* 0x000fe20001000000 */
[----:B------:R-:W4:Y:S01]  /*5890*/  @!P0 LDG.E.128 R24, desc[UR6][R42.64] ;  /* 0x000000062a188981 */ /* 0x000f22000c1e1d00 */
[----:B------:R-:W-:Y:S04]  /*58a0*/  @!P0 IADD3 R145, P2, PT, R110, R145, RZ ;  /* 0x000000916e918210 */ /* 0x000fe80007f5e0ff */
[----:B------:R-:W-:Y:S02]  /*58b0*/  @!P0 SHF.L.U32 R143, R145, 0x1, RZ ;  /* 0x00000001918f8819 */ /* 0x000fe400000006ff */
[----:B------:R-:W-:Y:S02]  /*58c0*/  @!P0 IADD3.X R142, PT, PT, R101, R142, RZ, P2, !PT ;  /* 0x0000008e658e8210 */ /* 0x000fe400017fe4ff */
[----:B------:R-:W-:Y:S02]  /*58d0*/  @!P0 IADD3 R146, P2, PT, R143, R86, RZ ;  /* 0x000000568f928210 */ /* 0x000fe40007f5e0ff */
[----:B------:R-:W-:Y:S04]  /*58e0*/  @!P0 SHF.L.U64.HI R142, R145, 0x1, R142 ;  /* 0x00000001918e8819 */ /* 0x000fe8000001028e */
[C---:B------:R-:W-:Y:S02]  /*58f0*/  @!P0 IADD3.X R147, PT, PT, R142.reuse, R87, RZ, P2, !PT ;  /* 0x000000578e938210 */ /* 0x040fe400017fe4ff */
[----:B------:R-:W-:Y:S04]  /*5900*/  @!P0 IADD3 R44, P2, PT, R143, R88, RZ ;  /* 0x000000588f2c8210 */ /* 0x000fe80007f5e0ff */
[----:B------:R-:W5:Y:S01]  /*5910*/  @!P0 LDG.E.128 R144, desc[UR6][R146.64] ;  /* 0x0000000692908981 */ /* 0x000f62000c1e1d00 */
[----:B------:R-:W-:Y:S07]  /*5920*/  @!P0 IADD3.X R45, PT, PT, R142, R89, RZ, P2, !PT ;  /* 0x000000598e2d8210 */ /* 0x000fee00017fe4ff */
        /* <DEDUP_REMOVED lines=70> */
.L_x_1799:
[----:B------:R-:W-:Y:S05]  /*5d90*/  BSYNC.RECONVERGENT B0 ;  /* 0x0000000000007941 */ /* 0x000fea0003800200 */
.L_x_1798:
[----:B------:R-:W-:Y:S04]  /*5da0*/  BSSY.RECONVERGENT B0, `(.L_x_1800) ;  /* 0x0000061000007945 */ /* 0x000fe80003800200 */
[----:B------:R-:W-:Y:S05]  /*5db0*/  @P6 BRA `(.L_x_1801) ;  /* 0x00000004007c6947 */ /* 0x000fea0003800000 */
[----:B------:R-:W5:Y:S01]  /*5dc0*/  LDC.64 R144, c[0x0][0x4a8] ;  /* 0x00012a00ff907b82 */ /* 0x000f620000000a00 */
[----:B------:R-:W-:Y:S02]  /*5dd0*/  ISETP.GE.U32.AND P2, PT, R12, R21, PT ;  /* 0x000000150c00720c */ /* 0x000fe40003f46070 */
[----:B------:R-:W-:Y:S05]  /*5de0*/  PLOP3.LUT P1, PT, PT, PT, PT, 0x80, 0x8 ;  /* 0x000000000008781c */ /* 0x000fea0003f2f070 */
[----:B------:R-:W4:Y:S01]  /*5df0*/  LDC.64 R142, c[0x0][0x3b8] ;  /* 0x0000ee00ff8e7b82 */ /* 0x000f220000000a00 */
[C---:B-----5:R-:W-:Y:S04]  /*5e00*/  LEA R40, P0, R144.reuse, R22, 0x7 ;  /* 0x0000001690287211 */ /* 0x060fe800078038ff */
[----:B------:R-:W-:Y:S02]  /*5e10*/  LEA.HI.X R41, R144, R23, R145, 0x7, P0 ;  /* 0x0000001790297211 */ /* 0x000fe400000f3c91 */
[C---:B----4-:R-:W-:Y:S03]  /*5e20*/  LEA R148, P0, R142.reuse, R138, 0x7 ;  /* 0x0000008a8e947211 */ /* 0x050fe600078038ff */
[----:B-1-3--:R-:W3:Y:S01]  /*5e30*/  LDG.E.128 R60, desc[UR6][R40.64] ;  /* 0x00000006283c7981 */ /* 0x00aee2000c1e1d00 */
        /* <DEDUP_REMOVED lines=87> */
.L_x_1801:
[----:B------:R-:W-:Y:S05]  /*63b0*/  BSYNC.RECONVERGENT B0 ;  /* 0x0000000000007941 */ /* 0x000fea0003800200 */
.L_x_1800:
[----:B------:R-:W-:Y:S04]  /*63c0*/  BSSY.RECONVERGENT B0, `(.L_x_1802) ;  /* 0x0000062000007945 */ /* 0x000fe80003800200 */
[----:B------:R-:W-:Y:S05]  /*63d0*/  @P3 BRA `(.L_x_1803) ;  /* 0x0000000400803947 */ /* 0x000fea0003800000 */
[C---:B------:R-:W-:Y:S02]  /*63e0*/  ISETP.GE.AND P0, PT, R12.reuse, R17, PT ;  /* 0x000000110c00720c */ /* 0x040fe40003f06270 */
[----:B------:R-:W-:Y:S02]  /*63f0*/  ISETP.GE.U32.AND P2, PT, R12, R21, PT ;  /* 0x000000150c00720c */ /* 0x000fe40003f46070 */
[----:B------:R-:W-:Y:S09]  /*6400*/  PLOP3.LUT P1, PT, PT, PT, PT, 0x80, 0x8 ;  /* 0x000000000008781c */ /* 0x000ff20003f2f070 */
[----:B-1-34-:R-:W-:Y:S02]  /*6410*/  @!P0 SEL R62, R16, RZ, P2 ;  /* 0x000000ff103e8207 */ /* 0x01afe40001000000 */
[----:B------:R-:W-:Y:S02]  /*6420*/  @!P0 PLOP3.LUT P1, PT, P2, PT, PT, 0x80, 0x8 ;  /* 0x000000000008881c */ /* 0x000fe4000172f070 */
[----:B------:R-:W-:Y:S02]  /*6430*/  @!P0 SEL R60, R129, RZ, P2 ;  /* 0x000000ff813c8207 */ /* 0x000fe40001000000 */
[----:B------:R-:W-:Y:S04]  /*6440*/  @!P0 IADD3 R63, P2, PT, R109, R62, RZ ;  /* 0x0000003e6d3f8210 */ /* 0x000fe80007f5e0ff */
[----:B------:R-:W-:Y:S02]  /*6450*/  @!P0 SHF.L.U32 R61, R63, 0x1, RZ ;  /* 0x000000013f3d8819 */ /* 0x000fe400000006ff */
[----:B------:R-:W-:Y:S02]  /*6460*/  @!P0 IADD3.X R60, PT, PT, R99, R60, RZ, P2, !PT ;  /* 0x0000003c633c8210 */ /* 0x000fe400017fe4ff */
[----:B------:R-:W-:Y:S02]  /*6470*/  @!P0 IADD3 R62, P2, PT, R61, R86, RZ ;  /* 0x000000563d3e8210 */ /* 0x000fe40007f5e0ff */
[----:B------:R-:W-:Y:S04]  /*6480*/  @!P0 SHF.L.U64.HI R60, R63, 0x1, R60 ;  /* 0x000000013f3c8819 */ /* 0x000fe8000001023c */
[C---:B------:R-:W-:Y:S02]  /*6490*/  @!P0 IADD3.X R63, PT, PT, R60.reuse, R87, RZ, P2, !PT ;  /* 0x000000573c3f8210 */ /* 0x040fe400017fe4ff */
[----:B------:R-:W-:Y:S04]  /*64a0*/  @!P0 IADD3 R40, P2, PT, R61, R88, RZ ;  /* 0x000000583d288210 */ /* 0x000fe80007f5e0ff */
[----:B------:R-:W-:Y:S02]  /*64b0*/  @!P0 IADD3.X R41, PT, PT, R60, R89, RZ, P2, !PT ;  /* 0x000000593c298210 */ /* 0x000fe400017fe4ff */
[----:B------:R-:W1:Y:S03]  /*64c0*/  LDC.64 R60, c[0x0][0x4a8] ;  /* 0x00012a00ff3c7b82 */ /* 0x000e660000000a00 */
[----:B------:R-:W3:Y:S01]  /*64d0*/  @!P0 LDG.E.128 R48, desc[UR6][R40.64] ;  /* 0x0000000628308981 */ /* 0x000ee2000c1e1d00 */
[----:B-1----:R-:W-:Y:S04]  /*64e0*/  IMAD.WIDE.U32 R36, R60, 0xc0, R22 ;  /* 0x000000c03c247825 */ /* 0x002fe800078e0016 */
[----:B------:R-:W-:Y:S05]  /*64f0*/  IMAD R61, R61, 0xc0, RZ ;  /* 0x000000c03d3d7824 */ /* 0x000fea00078e02ff */
[----:B------:R-:W-:Y:S02]  /*6500*/  IADD3 R37, PT, PT, R61, R37, RZ ;  /* 0x000000253d257210 */ /* 0x000fe40007ffe0ff */
[----:B------:R-:W4:Y:S01]  /*6510*/  @!P0 LDG.E.128 R60, desc[UR6][R62.64] ;  /* 0x000000063e3c8981 */ /* 0x000f22000c1e1d00 */
[----:B------:R-:W-:Y:S07]  /*6520*/  @!P0 IMAD.WIDE R34, R19, 0x2, R36 ;  /* 0x0000000213228825 */ /* 0x000fee00078e0224 */
[----:B------:R-:W5:Y:S08]  /*6530*/  LDG.E.128 R52, desc[UR6][R36.64] ;  /* 0x0000000624347981 */ /* 0x000f70000c1e1d00 */
[----:B------:R4:W2:Y:S01]  /*6540*/  @!P0 LDG.E.128 R24, desc[UR6][R34.64] ;  /* 0x0000000622188981 */ /* 0x0008a2000c1e1d00 */
[----:B---3--:R-:W-:Y:S02]  /*6550*/  @!P0 HADD2.F32 R40, -RZ, R48.H1_H1 ;  /* 0x30000030ff288230 */ /* 0x008fe40000004100 */
[--C-:B------:R-:W-:Y:S02]  /*6560*/  @!P0 HADD2.F32 R45, -RZ, R50.reuse.H0_H0 ;  /* 0x20000032ff2d8230 */ /* 0x100fe40000004100 */
        /* <DEDUP_REMOVED lines=10> */
[--C-:B------:R-:W-:Y:S01]  /*6610*/  @!P0 HADD2.F32 R31, -RZ, R62.reuse.H0_H0 ;  /* 0x2000003eff1f8230 */ /* 0x100fe20000004100 */
[----:B------:R-:W1:Y:S01]  /*6620*/  LDC.64 R60, c[0x0][0x3b8] ;  /* 0x0000ee00ff3c7b82 */ /* 0x000e620000000a00 */
[----:B------:R-:W-:Y:S01]  /*6630*/  @!P0 HADD2.F32 R29, -RZ, R62.H1_H1 ;  /* 0x3000003eff1d8230 */ /* 0x000fe20000004100 */
[----:B-----5:R-:W-:Y:S01]  /*6640*/  @!P0 MOV R38, R52 ;  /* 0x0000003400268202 */ /* 0x020fe20000000f00 */
[----:B------:R-:W-:Y:S01]  /*6650*/  @!P0 HADD2.F32 R18, -RZ, R63.H1_H1 ;  /* 0x3000003fff128230 */ /* 0x000fe20000004100 */
[----:B------:R-:W-:Y:S01]  /*6660*/  @!P0 MOV R58, R53 ;  /* 0x00000035003a8202 */ /* 0x000fe20000000f00 */
[----:B------:R-:W-:Y:S01]  /*6670*/  @!P1 FADD.FTZ R37, -R37, -RZ ;  /* 0x800000ff25259221 */ /* 0x000fe20000010100 */
[----:B------:R-:W-:Y:S01]  /*6680*/  @!P0 MOV R50, R54 ;  /* 0x0000003600328202 */ /* 0x000fe20000000f00 */
[----:B--2---:R-:W-:Y:S01]  /*6690*/  @!P0 HADD2.F32 R33, -RZ, R24.H0_H0 ;  /* 0x20000018ff218230 */ /* 0x004fe20000004100 */
[----:B------:R-:W-:Y:S01]  /*66a0*/  @!P0 MOV R49, R55 ;  /* 0x0000003700318202 */ /* 0x000fe20000000f00 */
[--C-:B------:R-:W-:Y:S02]  /*66b0*/  @!P0 HADD2.F32 R41, -RZ, R38.reuse.H0_H0 ;  /* 0x20000026ff298230 */ /* 0x100fe40000004100 */
[----:B------:R-:W-:Y:S01]  /*66c0*/  @!P1 FADD.FTZ R35, -R35, -RZ ;  /* 0x800000ff23239221 */ /* 0x000fe20000010100 */
[----:B------:R-:W-:Y:S02]  /*66d0*/  @!P0 HADD2.F32 R43, -RZ, R38.H1_H1 ;  /* 0x30000026ff2b8230 */ /* 0x000fe40000004100 */
[----:B------:R-:W-:Y:S01]  /*66e0*/  @!P0 FMUL.FTZ R0, R33, R34 ;  /* 0x0000002221008220 */ /* 0x000fe20000410000 */
[----:B------:R-:W-:Y:S02]  /*66f0*/  @!P0 HADD2.F32 R32, -RZ, R24.H1_H1 ;  /* 0x30000018ff208230 */ /* 0x000fe40000004100 */
[----:B------:R-:W-:Y:S01]  /*6700*/  @!P1 FADD.FTZ R31, -R31, -RZ ;  /* 0x800000ff1f1f9221 */ /* 0x000fe20000010100 */
[----:B------:R-:W-:Y:S02]  /*6710*/  @!P0 HADD2.F32 R38, -RZ, R48.H0_H0 ;  /* 0x20000030ff268230 */ /* 0x000fe40000004100 */
[----:B------:R-:W-:Y:S01]  /*6720*/  @!P1 FADD.FTZ R29, -R29, -RZ ;  /* 0x800000ff1d1d9221 */ /* 0x000fe20000010100 */
[--C-:B------:R-:W-:Y:S02]  /*6730*/  @!P0 HADD2.F32 R30, -RZ, R25.reuse.H0_H0 ;  /* 0x20000019ff1e8230 */ /* 0x100fe40000004100 */
[----:B------:R-:W-:Y:S01]  /*6740*/  @!P0 FMUL.FTZ R2, R32, R39 ;  /* 0x0000002720028220 */ /* 0x000fe20000410000 */
[----:B------:R-:W-:Y:S02]  /*6750*/  @!P0 HADD2.F32 R28, -RZ, R25.H1_H1 ;  /* 0x30000019ff1c8230 */ /* 0x000fe40000004100 */
[----:B------:R-:W-:Y:S01]  /*6760*/  @!P0 FFMA.FTZ R0, R41, R38, R0 ;  /* 0x0000002629008223 */ /* 0x000fe20000010000 */
[----:B------:R-:W-:Y:S02]  /*6770*/  @!P0 HADD2.F32 R25, -RZ, R63.H0_H0 ;  /* 0x2000003fff198230 */ /* 0x000fe40000004100 */
[----:B------:R-:W-:Y:S01]  /*6780*/  @!P0 FFMA.FTZ R2, R43, R40, R2 ;  /* 0x000000282b028223 */ /* 0x000fe20000010002 */
[----:B------:R-:W-:Y:S02]  /*6790*/  @!P0 HADD2.F32 R24, -RZ, R26.H0_H0 ;  /* 0x2000001aff188230 */ /* 0x000fe40000004100 */
[----:B------:R-:W-:Y:S01]  /*67a0*/  @!P0 FMUL.FTZ R3, R30, R37 ;  /* 0x000000251e038220 */ /* 0x000fe20000410000 */
[----:B------:R-:W-:Y:S02]  /*67b0*/  @!P0 HADD2.F32 R38, -RZ, R58.H0_H0 ;  /* 0x2000003aff268230 */ /* 0x000fe40000004100 */
[----:B------:R-:W-:Y:S01]  /*67c0*/  @!P0 FMUL.FTZ R4, R28, R35 ;  /* 0x000000231c048220 */ /* 0x000fe20000410000 */
[----:B------:R-:W-:Y:S02]  /*67d0*/  @!P0 HADD2.F32 R26, -RZ, R26.H1_H1 ;  /* 0x3000001aff1a8230 */ /* 0x000fe40000004100 */
[----:B------:R-:W-:Y:S01]  /*67e0*/  @!P0 FMUL.FTZ R5, R24, R31 ;  /* 0x0000001f18058220 */ /* 0x000fe20000410000 */
[----:B------:R-:W-:Y:S02]  /*67f0*/  @!P0 HADD2.F32 R41, -RZ, R58.H1_H1 ;  /* 0x3000003aff298230 */ /* 0x000fe40000004100 */
[----:B------:R-:W-:Y:S01]  /*6800*/  @!P0 FFMA.FTZ R3, R38, R42, R3 ;  /* 0x0000002a26038223 */ /* 0x000fe20000010003 */
[--C-:B------:R-:W-:Y:S02]  /*6810*/  @!P0 HADD2.F32 R20, -RZ, R27.reuse.H0_H0 ;  /* 0x2000001bff148230 */ /* 0x100fe40000004100 */
[----:B------:R-:W-:Y:S01]  /*6820*/  @!P1 FADD.FTZ R25, -R25, -RZ ;  /* 0x800000ff19199221 */ /* 0x000fe20000010100 */
[----:B------:R-:W-:Y:S02]  /*6830*/  @!P0 HADD2.F32 R27, -RZ, R27.H1_H1 ;  /* 0x3000001bff1b8230 */ /* 0x000fe40000004100 */
[----:B------:R-:W-:Y:S01]  /*6840*/  @!P1 FADD.FTZ R18, -R18, -RZ ;  /* 0x800000ff12129221 */ /* 0x000fe20000010100 */
[--C-:B------:R-:W-:Y:S02]  /*6850*/  @!P0 HADD2.F32 R40, -RZ, R50.reuse.H0_H0 ;  /* 0x20000032ff288230 */ /* 0x100fe40000004100 */
[----:B------:R-:W-:Y:S01]  /*6860*/  @!P0 FFMA.FTZ R4, R41, R44, R4 ;  /* 0x0000002c29048223 */ /* 0x000fe20000010004 */
[----:B------:R-:W-:Y:S02]  /*6870*/  @!P0 HADD2.F32 R43, -RZ, R50.H1_H1 ;  /* 0x30000032ff2b8230 */ /* 0x000fe40000004100 */
[----:B------:R-:W-:Y:S01]  /*6880*/  @!P0 FMUL.FTZ R6, R26, R29 ;  /* 0x0000001d1a068220 */ /* 0x000fe20000410000 */
[----:B------:R-:W-:Y:S02]  /*6890*/  @!P0 HADD2.F32 R38, -RZ, R49.H0_H0 ;  /* 0x20000031ff268230 */ /* 0x000fe40000004100 */
[----:B------:R-:W-:Y:S01]  /*68a0*/  @!P0 FMUL.FTZ R7, R20, R25 ;  /* 0x0000001914078220 */ /* 0x000fe20000410000 */
        /* <DEDUP_REMOVED lines=19> */
.L_x_1803:
[----:B------:R-:W-:Y:S05]  /*69e0*/  BSYNC.RECONVERGENT B0 ;  /* 0x0000000000007941 */ /* 0x000fea0003800200 */
.L_x_1802:
[----:B------:R-:W-:Y:S01]  /*69f0*/  ISETP.NE.AND P0, PT, R127, RZ, PT ;  /* 0x000000ff7f00720c */ /* 0x000fe20003f05270 */
[----:B------:R-:W-:Y:S11]  /*6a00*/  BSSY.RECONVERGENT B0, `(.L_x_1804) ;  /* 0x0000061000007945 */ /* 0x000ff60003800200 */
[----:B------:R-:W-:Y:S01]  /*6a10*/  @!UPT UIADD3 URZ, UPT, UPT, URZ, URZ, URZ ;  /* 0x000000fffffff290 */ /* 0x000fe2000fffe0ff */
[----:B------:R-:W-:Y:S05]  /*6a20*/  @P0 BRA `(.L_x_1805) ;  /* 0x0000000400780947 */ /* 0x000fea0003800000 */
[----:B-1-34-:R-:W1:Y:S01]  /*6a30*/  LDC.64 R60, c[0x0][0x4a8] ;  /* 0x00012a00ff3c7b82 */ /* 0x01ae620000000a00 */
[C---:B------:R-:W-:Y:S02]  /*6a40*/  ISETP.GE.AND P0, PT, R12.reuse, R17, PT ;  /* 0x000000110c00720c */ /* 0x040fe40003f06270 */
[----:B------:R-:W-:Y:S11]  /*6a50*/  ISETP.GE.U32.AND P2, PT, R12, R21, PT ;  /* 0x000000150c00720c */ /* 0x000ff60003f46070 */
[----:B------:R-:W-:Y:S02]  /*6a60*/  @!P0 SEL R58, R16, RZ, P2 ;  /* 0x000000ff103a8207 */ /* 0x000fe40001000000 */
[----:B------:R-:W-:Y:S02]  /*6a70*/  @!P0 SEL R55, R129, RZ, P2 ;  /* 0x000000ff81378207 */ /* 0x000fe40001000000 */
[C---:B-1----:R-:W-:Y:S04]  /*6a80*/  LEA R34, P1, R60.reuse, R22, 0x8 ;  /* 0x000000163c227211 */ /* 0x042fe800078240ff */
[----:B------:R-:W-:Y:S02]  /*6a90*/  LEA.HI.X R35, R60, R23, R61, 0x8, P1 ;  /* 0x000000173c237211 */ /* 0x000fe400008f443d */
        /* <DEDUP_REMOVED lines=16> */
[----:B------:R-:W-:Y:S02]  /*6ba0*/  @!P0 MOV R52, R49 ;  /* 0x0000003100348202 */ /* 0x000fe40000000f00 */
[----:B------:R-:W-:Y:S01]  /*6bb0*/  @!P0 MOV R54, R50 ;  /* 0x0000003200368202 */ /* 0x000fe20000000f00 */
[--C-:B-1----:R-:W-:Y:S01]  /*6bc0*/  @!P0 HADD2.F32 R41, -RZ, R36.reuse.H0_H0 ;  /* 0x20000024ff298230 */ /* 0x102fe20000004100 */
[----:B------:R-:W-:Y:S01]  /*6bd0*/  @!P0 MOV R53, R51 ;  /* 0x0000003300358202 */ /* 0x000fe20000000f00 */
        /* <DEDUP_REMOVED lines=17> */
[----:B------:R-:W-:Y:S02]  /*6cf0*/  @!P0 HADD2.F32 R38, -RZ, R44.H1_H1 ;  /* 0x3000002cff268230 */ /* 0x000fe40000004100 */
[----:B------:R-:W-:Y:S01]  /*6d00*/  @!P0 FFMA.FTZ R0, R41, R36, R0 ;  /* 0x0000002429008223 */ /* 0x000fe20000010000 */
[----:B------:R-:W-:Y:S02]  /*6d10*/  @!P0 HADD2.F32 R25, -RZ, R63.H0_H0 ;  /* 0x2000003fff198230 */ /* 0x000fe40000004100 */
[----:B------:R-:W-:Y:S01]  /*6d20*/  @!P1 FADD.FTZ R35, -R35, -RZ ;  /* 0x800000ff23239221 */ /* 0x000fe20000010100 */
[----:B------:R-:W-:Y:S02]  /*6d30*/  @!P0 HADD2.F32 R40, -RZ, R45.H0_H0 ;  /* 0x2000002dff288230 */ /* 0x000fe40000004100 */
[----:B------:R-:W-:Y:S01]  /*6d40*/  @!P1 FADD.FTZ R31, -R31, -RZ ;  /* 0x800000ff1f1f9221 */ /* 0x000fe20000010100 */
[----:B------:R-:W-:Y:S02]  /*6d50*/  @!P0 HADD2.F32 R36, -RZ, R52.H0_H0 ;  /* 0x20000034ff248230 */ /* 0x000fe40000004100 */
[----:B------:R-:W-:Y:S01]  /*6d60*/  @!P0 FMUL.FTZ R2, R32, R39 ;  /* 0x0000002720028220 */ /* 0x000fe20000410000 */
[----:B------:R-:W-:Y:S02]  /*6d70*/  @!P0 HADD2.F32 R18, -RZ, R63.H1_H1 ;  /* 0x3000003fff128230 */ /* 0x000fe40000004100 */
[----:B------:R-:W-:Y:S01]  /*6d80*/  @!P0 FMUL.FTZ R3, R30, R37 ;  /* 0x000000251e038220 */ /* 0x000fe20000410000 */
[--C-:B------:R-:W-:Y:S02]  /*6d90*/  @!P0 HADD2.F32 R24, -RZ, R26.reuse.H0_H0 ;  /* 0x2000001aff188230 */ /* 0x100fe40000004100 */
[----:B------:R-:W-:Y:S01]  /*6da0*/  @!P1 FADD.FTZ R29, -R29, -RZ ;  /* 0x800000ff1d1d9221 */ /* 0x000fe20000010100 */
[----:B------:R-:W-:Y:S02]  /*6db0*/  @!P0 HADD2.F32 R26, -RZ, R26.H1_H1 ;  /* 0x3000001aff1a8230 */ /* 0x000fe40000004100 */
[----:B------:R-:W-:Y:S01]  /*6dc0*/  @!P1 FADD.FTZ R25, -R25, -RZ ;  /* 0x800000ff19199221 */ /* 0x000fe20000010100 */
[----:B------:R-:W-:Y:S02]  /*6dd0*/  @!P0 HADD2.F32 R42, -RZ, R45.H1_H1 ;  /* 0x3000002dff2a8230 */ /* 0x000fe40000004100 */
[----:B------:R-:W-:Y:S01]  /*6de0*/  @!P1 FADD.FTZ R18, -R18, -RZ ;  /* 0x800000ff12129221 */ /* 0x000fe20000010100 */
[----:B------:R-:W-:Y:S02]  /*6df0*/  @!P0 HADD2.F32 R41, -RZ, R52.H1_H1 ;  /* 0x30000034ff298230 */ /* 0x000fe40000004100 */
[----:B------:R-:W-:Y:S01]  /*6e00*/  @!P0 FFMA.FTZ R2, R43, R38, R2 ;  /* 0x000000262b028223 */ /* 0x000fe20000010002 */
[----:B------:R-:W-:Y:S01]  /*6e10*/  @!P0 FMUL.FTZ R4, R28, R35 ;  /* 0x000000231c048220 */ /* 0x000fe20000410000 */
[----:B-1----:R-:W-:Y:S01]  /*6e20*/  LEA R142, P1, R60, R138, 0x8 ;  /* 0x0000008a3c8e7211 */ /* 0x002fe200078240ff */
[--C-:B------:R-:W-:Y:S02]  /*6e30*/  @!P0 HADD2.F32 R20, -RZ, R27.reuse.H0_H0 ;  /* 0x2000001bff148230 */ /* 0x100fe40000004100 */
[----:B------:R-:W-:Y:S01]  /*6e40*/  @!P0 FFMA.FTZ R3, R36, R40, R3 ;  /* 0x0000002824038223 */ /* 0x000fe20000010003 */
[----:B------:R-:W-:Y:S01]  /*6e50*/  @!P0 F2FP.F16.F32.PACK_AB R55, R2, R0 ;  /* 0x000000000237823e */ /* 0x000fe200000000ff */
[----:B------:R-:W-:Y:S01]  /*6e60*/  @!P0 HADD2.F32 R27, -RZ, R27.H1_H1 ;  /* 0x3000001bff1b8230 */ /* 0x000fe20000004100 */
[----:B------:R-:W-:Y:S01]  /*6e70*/  LEA.HI.X R143, R60, R139, R61, 0x8, P1 ;  /* 0x0000008b3c8f7211 */ /* 0x000fe200008f443d */
[----:B------:R-:W-:Y:S01]  /*6e80*/  @!P0 HADD2.F32 R44, -RZ, R46.H0_H0 ;  /* 0x2000002eff2c8230 */ /* 0x000fe20000004100 */
[----:B------:R-:W-:Y:S01]  /*6e90*/  @!P0 MOV R48, R55 ;  /* 0x0000003700308202 */ /* 0x000fe20000000f00 */
[----:B------:R-:W-:Y:S02]  /*6ea0*/  @!P0 HADD2.F32 R36, -RZ, R54.H0_H0 ;  /* 0x20000036ff248230 */ /* 0x000fe40000004100 */
[----:B------:R-:W-:Y:S01]  /*6eb0*/  @!P0 FMUL.FTZ R5, R24, R31 ;  /* 0x0000001f18058220 */ /* 0x000fe20000410000 */
[----:B------:R-:W-:Y:S02]  /*6ec0*/  @!P0 HADD2.F32 R45, -RZ, R46.H1_H1 ;  /* 0x3000002eff2d8230 */ /* 0x000fe40000004100 */
[----:B------:R-:W-:Y:S01]  /*6ed0*/  @!P0 FFMA.FTZ R4, R41, R42, R4 ;  /* 0x0000002a29048223 */ /* 0x000fe20000010004 */
[----:B------:R-:W-:Y:S02]  /*6ee0*/  @!P0 HADD2.F32 R43, -RZ, R54.H1_H1 ;  /* 0x30000036ff2b8230 */ /* 0x000fe40000004100 */
[----:B------:R-:W-:Y:S01]  /*6ef0*/  @!P0 FMUL.FTZ R6, R26, R29 ;  /* 0x0000001d1a068220 */ /* 0x000fe20000410000 */
[----:B------:R-:W-:Y:S02]  /*6f00*/  @!P0 HADD2.F32 R46, -RZ, R47.H0_H0 ;  /* 0x2000002fff2e8230 */ /* 0x000fe40000004100 */
[----:B------:R-:W-:Y:S01]  /*6f10*/  @!P0 FMUL.FTZ R7, R20, R25 ;  /* 0x0000001914078220 */ /* 0x000fe20000410000 */
[----:B------:R-:W-:Y:S01]  /*6f20*/  @!P0 F2FP.F16.F32.PACK_AB R58, R4, R3 ;  /* 0x00000003043a823e */ /* 0x000fe200000000ff */
[----:B------:R-:W-:Y:S02]  /*6f30*/  @!P0 HADD2.F32 R38, -RZ, R53.H0_H0 ;  /* 0x20000035ff268230 */ /* 0x000fe40000004100 */
[----:B------:R-:W-:Y:S01]  /*6f40*/  @!P0 FMUL.FTZ R8, R27, R18 ;  /* 0x000000121b088220 */ /* 0x000fe20000410000 */
[----:B------:R-:W-:Y:S01]  /*6f50*/  @!P0 HADD2.F32 R47, -RZ, R47.H1_H1 ;  /* 0x3000002fff2f8230 */ /* 0x000fe20000004100 */
[----:B------:R-:W-:Y:S01]  /*6f60*/  @!P0 MOV R49, R58 ;  /* 0x0000003a00318202 */ /* 0x000fe20000000f00 */
[----:B------:R-:W-:Y:S02]  /*6f70*/  @!P0 HADD2.F32 R41, -RZ, R53.H1_H1 ;  /* 0x30000035ff298230 */ /* 0x000fe40000004100 */
        /* <DEDUP_REMOVED lines=9> */
.L_x_1805:
[----:B------:R-:W-:Y:S05]  /*7010*/  BSYNC.RECONVERGENT B0 ;  /* 0x0000000000007941 */ /* 0x000fea0003800200 */
.L_x_1804:
[----:B------:R-:W-:Y:S04]  /*7020*/  BSSY.RECONVERGENT B0, `(.L_x_1806) ;  /* 0x0000062000007945 */ /* 0x000fe80003800200 */
[----:B------:R-:W-:Y:S05]  /*7030*/  @P4 BRA `(.L_x_1807) ;  /* 0x0000000400804947 */ /* 0x000fea0003800000 */
[----:B-1-34-:R-:W1:Y:S01]  /*7040*/  LDC.64 R60, c[0x0][0x4a8] ;  /* 0x00012a00ff3c7b82 */ /* 0x01ae620000000a00 */
[C---:B------:R-:W-:Y:S02]  /*7050*/  ISETP.GE.AND P0, PT, R12.reuse, R17, PT ;  /* 0x000000110c00720c */ /* 0x040fe40003f06270 */
[----:B------:R-:W-:Y:S11]  /*7060*/  ISETP.GE.U32.AND P2, PT, R12, R21, PT ;  /* 0x000000150c00720c */ /* 0x000ff60003f46070 */
        /* <DEDUP_REMOVED lines=9> */
[----:B------:R-:W-:Y:S01]  /*7100*/  @!P0 IADD3 R62, P1, PT, R55, R86, RZ ;  /* 0x00000056373e8210 */ /* 0x000fe20007f3e0ff */
[----:B------:R-:W3:Y:S01]  /*7110*/  LDG.E.128 R48, desc[UR6][R34.64] ;  /* 0x0000000622307981 */ /* 0x000ee2000c1e1d00 */
[----:B------:R-:W-:Y:S04]  /*7120*/  @!P0 SHF.L.U64.HI R58, R61, 0x1, R58 ;  /* 0x000000013d3a8819 */ /* 0x000fe8000001023a */
[C---:B------:R-:W-:Y:S02]  /*7130*/  @!P0 IADD3.X R63, PT, PT, R58.reuse, R87, RZ, P1, !PT ;  /* 0x000000573a3f8210 */ /* 0x040fe40000ffe4ff */
[----:B------:R-:W-:Y:S01]  /*7140*/  @!P0 IADD3 R40, P1, PT, R55, R88, RZ ;  /* 0x0000005837288210 */ /* 0x000fe20007f3e0ff */
[----:B------:R-:W4:Y:S03]  /*7150*/  @!P0 LDG.E.128 R24, desc[UR6][R24.64] ;  /* 0x0000000618188981 */ /* 0x000f26000c1e1d00 */
[----:B------:R-:W-:Y:S02]  /*7160*/  @!P0 IADD3.X R41, PT, PT, R58, R89, RZ, P1, !PT ;  /* 0x000000593a298210 */ /* 0x000fe40000ffe4ff */
[----:B------:R-:W-:Y:S02]  /*7170*/  PLOP3.LUT P1, PT, PT, PT, PT, 0x80, 0x8 ;  /* 0x000000000008781c */ /* 0x000fe40003f2f070 */
[----:B------:R-:W-:Y:S01]  /*7180*/  @!P0 PLOP3.LUT P1, PT, P2, PT, PT, 0x80, 0x8 ;  /* 0x000000000008881c */ /* 0x000fe2000172f070 */
[----:B------:R-:W5:Y:S08]  /*7190*/  @!P0 LDG.E.128 R60, desc[UR6][R62.64] ;  /* 0x000000063e3c8981 */ /* 0x000f70000c1e1d00 */
        /* <DEDUP_REMOVED lines=26> */
[----:B------:R-:W-:Y:S01]  /*7340*/  @!P1 FADD.FTZ R35, -R35, -RZ ;  /* 0x800000ff23239221 */ /* 0x000fe20000010100 */
[----:B------:R-:W-:Y:S02]  /*7350*/  @!P0 HADD2.F32 R18, -RZ, R63.H1_H1 ;  /* 0x3000003fff128230 */ /* 0x000fe40000004100 */
[----:B------:R-:W-:Y:S01]  /*7360*/  @!P0 FMUL.FTZ R2, R32, R39 ;  /* 0x0000002720028220 */ /* 0x000fe20000410000 */
[----:B------:R-:W-:Y:S02]  /*7370*/  @!P0 HADD2.F32 R24, -RZ, R26.H0_H0 ;  /* 0x2000001aff188230 */ /* 0x000fe40000004100 */
[----:B------:R-:W-:Y:S01]  /*7380*/  @!P0 FMUL.FTZ R3, R30, R37 ;  /* 0x000000251e038220 */ /* 0x000fe20000410000 */
[--C-:B------:R-:W-:Y:S02]  /*7390*/  @!P0 HADD2.F32 R40, -RZ, R45.reuse.H0_H0 ;  /* 0x2000002dff288230 */ /* 0x100fe40000004100 */
[----:B------:R-:W-:Y:S01]  /*73a0*/  @!P0 FFMA.FTZ R2, R43, R38, R2 ;  /* 0x000000262b028223 */ /* 0x000fe20000010002 */
[----:B------:R-:W-:Y:S02]  /*73b0*/  @!P0 HADD2.F32 R36, -RZ, R52.H0_H0 ;  /* 0x20000034ff248230 */ /* 0x000fe40000004100 */
[----:B------:R-:W-:Y:S01]  /*73c0*/  @!P0 FMUL.FTZ R4, R28, R35 ;  /* 0x000000231c048220 */ /* 0x000fe20000410000 */
[----:B------:R-:W-:Y:S02]  /*73d0*/  @!P0 HADD2.F32 R26, -RZ, R26.H1_H1 ;  /* 0x3000001aff1a8230 */ /* 0x000fe40000004100 */
[----:B------:R-:W-:Y:S01]  /*73e0*/  @!P1 FADD.FTZ R31, -R31, -RZ ;  /* 0x800000ff1f1f9221 */ /* 0x000fe20000010100 */
[----:B------:R-:W-:Y:S01]  /*73f0*/  @!P0 HADD2.F32 R42, -RZ, R45.H1_H1 ;  /* 0x3000002dff2a8230 */ /* 0x000fe20000004100 */
[----:B------:R-:W-:Y:S01]  /*7400*/  @!P0 F2FP.F16.F32.PACK_AB R55, R2, R0 ;  /* 0x000000000237823e */ /* 0x000fe200000000ff */
[----:B------:R-:W-:Y:S02]  /*7410*/  @!P0 HADD2.F32 R41, -RZ, R52.H1_H1 ;  /* 0x30000034ff298230 */ /* 0x000fe40000004100 */
[----:B------:R-:W-:Y:S01]  /*7420*/  @!P0 FFMA.FTZ R3, R36, R40, R3 ;  /* 0x0000002824038223 */ /* 0x000fe20000010003 */
[--C-:B------:R-:W-:Y:S02]  /*7430*/  @!P0 HADD2.F32 R20, -RZ, R27.reuse.H0_H0 ;  /* 0x2000001bff148230 */ /* 0x100fe40000004100 */
[----:B------:R-:W-:Y:S01]  /*7440*/  @!P1 FADD.FTZ R29, -R29, -RZ ;  /* 0x800000ff1d1d9221 */ /* 0x000fe20000010100 */
[----:B------:R-:W-:Y:S02]  /*7450*/  @!P0 HADD2.F32 R27, -RZ, R27.H1_H1 ;  /* 0x3000001bff1b8230 */ /* 0x000fe40000004100 */
[----:B------:R-:W-:Y:S01]  /*7460*/  @!P1 FADD.FTZ R25, -R25, -RZ ;  /* 0x800000ff19199221 */ /* 0x000fe20000010100 */
[----:B------:R-:W-:Y:S01]  /*7470*/  @!P0 HADD2.F32 R44, -RZ, R46.H0_H0 ;  /* 0x2000002eff2c8230 */ /* 0x000fe20000004100 */
[----:B------:R-:W-:Y:S01]  /*7480*/  @!P0 MOV R48, R55 ;  /* 0x0000003700308202 */ /* 0x000fe20000000f00 */
[----:B------:R-:W-:Y:S02]  /*7490*/  @!P0 HADD2.F32 R38, -RZ, R54.H0_H0 ;  /* 0x20000036ff268230 */ /* 0x000fe40000004100 */
[----:B------:R-:W-:Y:S01]  /*74a0*/  @!P1 FADD.FTZ R18, -R18, -RZ ;  /* 0x800000ff12129221 */ /* 0x000fe20000010100 */
[----:B------:R-:W-:Y:S02]  /*74b0*/  @!P0 HADD2.F32 R45, -RZ, R46.H1_H1 ;  /* 0x3000002eff2d8230 */ /* 0x000fe40000004100 */
[----:B------:R-:W-:Y:S01]  /*74c0*/  @!P0 FFMA.FTZ R4, R41, R42, R4 ;  /* 0x0000002a29048223 */ /* 0x000fe20000010004 */
[----:B------:R-:W-:Y:S02]  /*74d0*/  @!P0 HADD2.F32 R43, -RZ, R54.H1_H1 ;  /* 0x30000036ff2b8230 */ /* 0x000fe40000004100 */
[----:B------:R-:W-:Y:S01]  /*74e0*/  @!P0 FMUL.FTZ R5, R24, R31 ;  /* 0x0000001f18058220 */ /* 0x000fe20000410000 */
[----:B------:R-:W-:Y:S01]  /*74f0*/  @!P0 FMUL.FTZ R6, R26, R29 ;  /* 0x0000001d1a068220 */ /* 0x000fe20000410000 */
[----:B------:R-:W-:Y:S01]  /*7500*/  @!P0 HADD2.F32 R46, -RZ, R47.H0_H0 ;  /* 0x2000002fff2e8230 */ /* 0x000fe20000004100 */
[----:B------:R-:W-:Y:S01]  /*7510*/  @!P0 F2FP.F16.F32.PACK_AB R58, R4, R3 ;  /* 0x00000003043a823e */ /* 0x000fe200000000ff */
[----:B------:R-:W-:Y:S02]  /*7520*/  @!P0 HADD2.F32 R36, -RZ, R53.H0_H0 ;  /* 0x20000035ff248230 */ /* 0x000fe40000004100 */
[----:B------:R-:W-:Y:S01]  /*7530*/  @!P0 FMUL.FTZ R7, R20, R25 ;  /* 0x0000001914078220 */ /* 0x000fe20000410000 */
[----:B------:R-:W-:Y:S01]  /*7540*/  @!P0 HADD2.F32 R47, -RZ, R47.H1_H1 ;  /* 0x3000002fff2f8230 */ /* 0x000fe20000004100 */
[----:B------:R-:W-:Y:S01]  /*7550*/  @!P0 MOV R49, R58 ;  /* 0x0000003a00318202 */ /* 0x000fe20000000f00 */
[----:B------:R-:W-:Y:S02]  /*7560*/  @!P0 HADD2.F32 R41, -RZ, R53.H1_H1 ;  /* 0x30000035ff298230 */ /* 0x000fe40000004100 */
[----:B------:R-:W-:Y:S01]  /*7570*/  @!P0 FMUL.FTZ R8, R27, R18 ;  /* 0x000000121b088220 */ /* 0x000fe20000410000 */
[----:B------:R-:W-:Y:S01]  /*7580*/  @!P0 FFMA.FTZ R5, R38, R44, R5 ;  /* 0x0000002c26058223 */ /* 0x000fe20000010005 */
[----:B------:R-:W-:Y:S01]  /*7590*/  @!P0 FFMA.FTZ R6, R43, R45, R6 ;  /* 0x0000002d2b068223 */ /* 0x000fe20000010006 */
[----:B-1----:R-:W-:Y:S04]  /*75a0*/  IMAD.WIDE.U32 R62, R60, 0x140, R138 ;  /* 0x000001403c3e7825 */ /* 0x002fe800078e008a */
[----:B------:R-:W-:Y:S01]  /*75b0*/  @!P0 FFMA.FTZ R7, R36, R46, R7 ;  /* 0x0000002e24078223 */ /* 0x000fe20000010007 */
[----:B------:R-:W-:Y:S01]  /*75c0*/  @!P0 FFMA.FTZ R8, R41, R47, R8 ;  /* 0x0000002f29088223 */ /* 0x000fe20000010008 */
[----:B------:R-:W-:Y:S01]  /*75d0*/  @!P0 F2FP.F16.F32.PACK_AB R60, R6, R5 ;  /* 0x00000005063c823e */ /* 0x000fe200000000ff */
[----:B------:R-:W-:Y:S03]  /*75e0*/  IMAD R61, R61, 0x140, RZ ;  /* 0x000001403d3d7824 */ /* 0x000fe600078e02ff */
[----:B------:R-:W-:Y:S02]  /*75f0*/  @!P0 MOV R50, R60 ;  /* 0x0000003c00328202 */ /* 0x000fe40000000f00 */
[----:B------:R-:W-:Y:S02]  /*7600*/  IADD3 R63, PT, PT, R61, R63, RZ ;  /* 0x0000003f3d3f7210 */ /* 0x000fe40007ffe0ff */
[----:B------:R-:W-:Y:S04]  /*7610*/  @!P0 F2FP.F16.F32.PACK_AB R61, R8, R7 ;  /* 0x00000007083d823e */ /* 0x000fe800000000ff */
[----:B------:R-:W-:Y:S05]  /*7620*/  @!P0 MOV R51, R61 ;  /* 0x0000003d00338202 */ /* 0x000fea0000000f00 */
[----:B------:R1:W-:Y:S02]  /*7630*/  STG.E.128 desc[UR6][R62.64], R48 ;  /* 0x000000303e007986 */ /* 0x0003e4000c101d06 */
.L_x_1807:
[----:B------:R-:W-:Y:S05]  /*7640*/  BSYNC.RECONVERGENT B0 ;  /* 0x0000000000007941 */ /* 0x000fea0003800200 */
.L_x_1806:
[----:B------:R-:W-:Y:S01]  /*7650*/  ISETP.NE.AND P0, PT, R140, RZ, PT ;  /* 0x000000ff8c00720c */ /* 0x000fe20003f05270 */
[----:B------:R-:W-:Y:S11]  /*7660*/  BSSY.RECONVERGENT B0, `(.L_x_1808) ;  /* 0x0000063000007945 */ /* 0x000ff60003800200 */
[----:B------:R-:W-:Y:S01]  /*7670*/  @!UPT UIADD3 URZ, UPT, UPT, URZ, URZ, URZ ;  /* 0x000000fffffff290 */ /* 0x000fe2000fffe0ff */
[----:B------:R-:W-:Y:S05]  /*7680*/  @P0 BRA `(.L_x_1809) ;  /* 0x0000000400800947 */ /* 0x000fea0003800000 */
[----:B-1----:R-:W1:Y:S01]  /*7690*/  LDC.64 R52, c[0x0][0x4a8] ;  /* 0x00012a00ff347b82 */ /* 0x002e620000000a00 */
[C---:B------:R-:W-:Y:S02]  /*76a0*/  ISETP.GE.AND P0, PT, R12.reuse, R17, PT ;  /* 0x000000110c00720c */ /* 0x040fe40003f06270 */
[----:B------:R-:W-:Y:S11]  /*76b0*/  ISETP.GE.U32.AND P2, PT, R12, R21, PT ;  /* 0x000000150c00720c */ /* 0x000ff60003f46070 */
[----:B------:R-:W-:Y:S01]  /*76c0*/  @!P0 SEL R129, R129, RZ, P2 ;  /* 0x000000ff81818207 */ /* 0x000fe20001000000 */
[----:B-1----:R-:W-:Y:S01]  /*76d0*/  IMAD.WIDE.U32 R22, R52, 0x180, R22 ;  /* 0x0000018034167825 */ /* 0x002fe200078e0016 */
[----:B------:R-:W-:Y:S03]  /*76e0*/  @!P0 SEL R52, R16, RZ, P2 ;  /* 0x000000ff10348207 */ /* 0x000fe60001000000 */
[----:B------:R-:W-:Y:S05]  /*76f0*/  IMAD R53, R53, 0x180, RZ ;  /* 0x0000018035357824 */ /* 0x000fea00078e02ff */
[----:B------:R-:W-:Y:S02]  /*7700*/  IADD3 R23, PT, PT, R53, R23, RZ ;  /* 0x0000001735177210 */ /* 0x000fe40007ffe0ff */
[----:B------:R-:W-:Y:S01]  /*7710*/  @!P0 IADD3 R53, P1, PT, R111, R52, RZ ;  /* 0x000000346f358210 */ /* 0x000fe20007f3e0ff */
[----:B------:R-:W-:Y:S03]  /*7720*/  @!P0 IMAD.WIDE R16, R19, 0x2, R22 ;  /* 0x0000000213108825 */ /* 0x000fe600078e0216 */
[----:B------:R-:W-:Y:S01]  /*7730*/  @!P0 SHF.L.U32 R51, R53, 0x1, RZ ;  /* 0x0000000135338819 */ /* 0x000fe200000006ff */
[----:B------:R-:W5:Y:S01]  /*7740*/  LDG.E.128 R44, desc[UR6][R22.64] ;  /* 0x00000006162c7981 */ /* 0x000f62000c1e1d00 */
[----:B------:R-:W-:Y:S02]  /*7750*/  @!P0 IADD3.X R58, PT, PT, R96, R129, RZ, P1, !PT ;  /* 0x00000081603a8210 */ /* 0x000fe40000ffe4ff */
[----:B------:R-:W-:Y:S02]  /*7760*/  @!P0 IADD3 R54, P1, PT, R51, R86, RZ ;  /* 0x0000005633368210 */ /* 0x000fe40007f3e0ff */
[----:B------:R-:W-:Y:S03]  /*7770*/  @!P0 SHF.L.U64.HI R58, R53, 0x1, R58 ;  /* 0x00000001353a8819 */ /* 0x000fe6000001023a */
[----:B------:R-:W2:Y:S01]  /*7780*/  @!P0 LDG.E.128 R16, desc[UR6][R16.64] ;  /* 0x0000000610108981 */ /* 0x000ea2000c1e1d00 */
[C---:B------:R-:W-:Y:S02]  /*7790*/  @!P0 IADD3.X R55, PT, PT, R58.reuse, R87, RZ, P1, !PT ;  /* 0x000000573a378210 */ /* 0x040fe40000ffe4ff */
[----:B------:R-:W-:Y:S04]  /*77a0*/  @!P0 IADD3 R34, P1, PT, R51, R88, RZ ;  /* 0x0000005833228210 */ /* 0x000fe80007f3e0ff */
[----:B------:R-:W-:Y:S01]  /*77b0*/  @!P0 IADD3.X R35, PT, PT, R58, R89, RZ, P1, !PT ;  /* 0x000000593a238210 */ /* 0x000fe20000ffe4ff */
[----:B------:R-:W3:Y:S01]  /*77c0*/  @!P0 LDG.E.128 R52, desc[UR6][R54.64] ;  /* 0x0000000636348981 */ /* 0x000ee2000c1e1d00 */
[----:B------:R-:W-:Y:S02]  /*77d0*/  PLOP3.LUT P1, PT, PT, PT, PT, 0x80, 0x8 ;  /* 0x000000000008781c */ /* 0x000fe40003f2f070 */
[----:B------:R-:W-:Y:S05]  /*77e0*/  @!P0 PLOP3.LUT P1, PT, P2, PT, PT, 0x80, 0x8 ;  /* 0x000000000008881c */ /* 0x000fea000172f070 */
[----:B------:R5:W4:Y:S02]  /*77f0*/  @!P0 LDG.E.128 R40, desc[UR6][R34.64] ;  /* 0x0000000622288981 */ /* 0x000b24000c1e1d00 */
[----:B-----5:R-:W-:Y:S02]  /*7800*/  @!P0 MOV R34, R44 ;  /* 0x0000002c00228202 */ /* 0x020fe40000000f00 */
[----:B------:R-:W-:Y:S02]  /*7810*/  @!P0 MOV R48, R45 ;  /* 0x0000002d00308202 */ /* 0x000fe40000000f00 */
[----:B------:R-:W-:Y:S01]  /*7820*/  @!P0 MOV R50, R46 ;  /* 0x0000002e00328202 */ /* 0x000fe20000000f00 */
[--C-:B------:R-:W-:Y:S01]  /*7830*/  @!P0 HADD2.F32 R35, -RZ, R34.reuse.H0_H0 ;  /* 0x20000022ff238230 */ /* 0x100fe20000004100 */
[----:B------:R-:W-:Y:S01]  /*7840*/  @!P0 MOV R49, R47 ;  /* 0x0000002f00318202 */ /* 0x000fe20000000f00 */
[----:B------:R-:W-:Y:S02]  /*7850*/  @!P0 HADD2.F32 R37, -RZ, R34.H1_H1 ;  /* 0x30000022ff258230 */ /* 0x000fe40000004100 */
[--C-:B--2---:R-:W-:Y:S02]  /*7860*/  @!P0 HADD2.F32 R29, -RZ, R16.reuse.H0_H0 ;  /* 0x20000010ff1d8230 */ /* 0x104fe40000004100 */
[----:B------:R-:W-:Y:S02]  /*7870*/  @!P0 HADD2.F32 R27, -RZ, R16.H1_H1 ;  /* 0x30000010ff1b8230 */ /* 0x000fe40000004100 */
[--C-:B------:R-:W-:Y:S02]  /*7880*/  @!P0 HADD2.F32 R26, -RZ, R17.reuse.H0_H0 ;  /* 0x20000011ff1a8230 */ /* 0x100fe40000004100 */
[----:B------:R-:W-:Y:S02]  /*7890*/  @!P0 HADD2.F32 R24, -RZ, R17.H1_H1 ;  /* 0x30000011ff188230 */ /* 0x000fe40000004100 */
[--C-:B---3--:R-:W-:Y:S02]  /*78a0*/  @!P0 HADD2.F32 R32, -RZ, R52.reuse.H0_H0 ;  /* 0x20000034ff208230 */ /* 0x108fe40000004100 */
[----:B------:R-:W-:Y:S02]  /*78b0*/  @!P0 HADD2.F32 R30, -RZ, R52.H1_H1 ;  /* 0x30000034ff1e8230 */ /* 0x000fe40000004100 */
[--C-:B------:R-:W-:Y:S02]  /*78c0*/  @!P0 HADD2.F32 R33, -RZ, R53.reuse.H0_H0 ;  /* 0x20000035ff218230 */ /* 0x100fe40000004100 */
[----:B------:R-:W-:Y:S01]  /*78d0*/  @!P1 FADD.FTZ R32, -R32, -RZ ;  /* 0x800000ff20209221 */ /* 0x000fe20000010100 */
[----:B------:R-:W-:Y:S02]  /*78e0*/  @!P0 HADD2.F32 R31, -RZ, R53.H1_H1 ;  /* 0x30000035ff1f8230 */ /* 0x000fe40000004100 */
[----:B------:R-:W-:Y:S01]  /*78f0*/  @!P1 FADD.FTZ R30, -R30, -RZ ;  /* 0x800000ff1e1e9221 */ /* 0x000fe20000010100 */
[----:B----4-:R-:W-:Y:S01]  /*7900*/  @!P0 HADD2.F32 R34, -RZ, R40.H0_H0 ;  /* 0x20000028ff228230 */ /* 0x010fe20000004100 */
[----:B------:R-:W1:Y:S01]  /*7910*/  LDC.64 R52, c[0x0][0x3b8] ;  /* 0x0000ee00ff347b82 */ /* 0x000e620000000a00 */
[----:B------:R-:W-:Y:S02]  /*7920*/  @!P0 HADD2.F32 R28, -RZ, R54.H0_H0 ;  /* 0x20000036ff1c8230 */ /* 0x000fe40000004100 */
[----:B------:R-:W-:Y:S01]  /*7930*/  @!P0 FMUL.FTZ R0, R29, R32 ;  /* 0x000000201d008220 */ /* 0x000fe20000410000 */
[--C-:B------:R-:W-:Y:S02]  /*7940*/  @!P0 HADD2.F32 R21, -RZ, R18.reuse.H0_H0 ;  /* 0x20000012ff158230 */ /* 0x100fe40000004100 */
[----:B------:R-:W-:Y:S01]  /*7950*/  @!P0 FMUL.FTZ R2, R27, R30 ;  /* 0x0000001e1b028220 */ /* 0x000fe20000410000 */
[----:B------:R-:W-:Y:S02]  /*7960*/  @!P0 HADD2.F32 R20, -RZ, R18.H1_H1 ;  /* 0x30000012ff148230 */ /* 0x000fe40000004100 */
[----:B------:R-:W-:Y:S01]  /*7970*/  @!P0 FFMA.FTZ R0, R35, R34, R0 ;  /* 0x0000002223008223 */ /* 0x000fe20000010000 */
[----:B------:R-:W-:Y:S02]  /*7980*/  @!P0 HADD2.F32 R25, -RZ, R54.H1_H1 ;  /* 0x30000036ff198230 */ /* 0x000fe40000004100 */
[----:B------:R-:W-:Y:S01]  /*7990*/  @!P1 FADD.FTZ R33, -R33, -RZ ;  /* 0x800000ff21219221 */ /* 0x000fe20000010100 */
[--C-:B------:R-:W-:Y:S02]  /*79a0*/  @!P0 HADD2.F32 R18, -RZ, R55.reuse.H0_H0 ;  /* 0x20000037ff128230 */ /* 0x100fe40000004100 */
[----:B------:R-:W-:Y:S01]  /*79b0*/  @!P1 FADD.FTZ R31, -R31, -RZ ;  /* 0x800000ff1f1f9221 */ /* 0x000fe20000010100 */
[----:B------:R-:W-:Y:S02]  /*79c0*/  @!P0 HADD2.F32 R36, -RZ, R40.H1_H1 ;  /* 0x30000028ff248230 */ /* 0x000fe40000004100 */
[----:B------:R-:W-:Y:S01]  /*79d0*/  @!P0 FMUL.FTZ R3, R26, R33 ;  /* 0x000000211a038220 */ /* 0x000fe20000410000 */
[----:B------:R-:W-:Y:S02]  /*79e0*/  @!P0 HADD2.F32 R16, -RZ, R55.H1_H1 ;  /* 0x30000037ff108230 */ /* 0x000fe40000004100 */
[----:B------:R-:W-:Y:S01]  /*79f0*/  @!P0 FMUL.FTZ R4, R24, R31 ;  /* 0x0000001f18048220 */ /* 0x000fe20000410000 */
[--C-:B------:R-:W-:Y:S02]  /*7a00*/  @!P0 HADD2.F32 R38, -RZ, R41.reuse.H0_H0 ;  /* 0x20000029ff268230 */ /* 0x100fe40000004100 */
[----:B------:R-:W-:Y:S01]  /*7a10*/  @!P0 FFMA.FTZ R2, R37, R36, R2 ;  /* 0x0000002425028223 */ /* 0x000fe20000010002 */
[--C-:B------:R-:W-:Y:S02]  /*7a20*/  @!P0 HADD2.F32 R34, -RZ, R48.reuse.H0_H0 ;  /* 0x20000030ff228230 */ /* 0x100fe40000004100 */
[----:B------:R-:W-:Y:S01]  /*7a30*/  @!P1 FADD.FTZ R28, -R28, -RZ ;  /* 0x800000ff1c1c9221 */ /* 0x000fe20000010100 */
[----:B------:R-:W-:Y:S02]  /*7a40*/  @!P0 HADD2.F32 R39, -RZ, R41.H1_H1 ;  /* 0x30000029ff278230 */ /* 0x000fe40000004100 */
[----:B------:R-:W-:Y:S01]  /*7a50*/  @!P1 FADD.FTZ R25, -R25, -RZ ;  /* 0x800000ff19199221 */ /* 0x000fe20000010100 */
[----:B------:R-:W-:Y:S01]  /*7a60*/  @!P0 HADD2.F32 R35, -RZ, R48.H1_H1 ;  /* 0x30000030ff238230 */ /* 0x000fe20000004100 */
[----:B------:R-:W-:Y:S01]  /*7a70*/  @!P0 F2FP.F16.F32.PACK_AB R51, R2, R0 ;  /* 0x000000000233823e */ /* 0x000fe200000000ff */
[--C-:B------:R-:W-:Y:S02]  /*7a80*/  @!P0 HADD2.F32 R17, -RZ, R19.reuse.H0_H0 ;  /* 0x20000013ff118230 */ /* 0x100fe40000004100 */
[----:B------:R-:W-:Y:S01]  /*7a90*/  @!P0 FFMA.FTZ R3, R34, R38, R3 ;  /* 0x0000002622038223 */ /* 0x000fe20000010003 */
        /* <DEDUP_REMOVED lines=11> */
[----:B------:R-:W-:Y:S02]  /*7b50*/  @!P0 HADD2.F32 R42, -RZ, R43.H0_H0 ;  /* 0x2000002bff2a8230 */ /* 0x000fe40000004100 */
[----:B------:R-:W-:Y:S01]  /*7b60*/  @!P0 FMUL.FTZ R7, R17, R18 ;  /* 0x0000001211078220 */ /* 0x000fe20000410000 */
[----:B------:R-:W-:Y:S02]  /*7b70*/  @!P0 HADD2.F32 R34, -RZ, R49.H0_H0 ;  /* 0x20000031ff228230 */ /* 0x000fe40000004100 */
[----:B------:R-:W-:Y:S01]  /*7b80*/  @!P0 FMUL.FTZ R8, R19, R16 ;  /* 0x0000001013088220 */ /* 0x000fe20000410000 */
[----:B------:R-:W-:Y:S02]  /*7b90*/  @!P0 HADD2.F32 R43, -RZ, R43.H1_H1 ;  /* 0x3000002bff2b8230 */ /* 0x000fe40000004100 */
[----:B------:R-:W-:Y:S01]  /*7ba0*/  @!P0 FFMA.FTZ R5, R36, R40, R5 ;  /* 0x0000002824058223 */ /* 0x000fe20000010005 */
[----:B------:R-:W-:Y:S02]  /*7bb0*/  @!P0 HADD2.F32 R35, -RZ, R49.H1_H1 ;  /* 0x30000031ff238230 */ /* 0x000fe40000004100 */
        /* <DEDUP_REMOVED lines=13> */
.L_x_1809:
[----:B------:R-:W-:Y:S05]  /*7c90*/  BSYNC.RECONVERGENT B0 ;  /* 0x0000000000007941 */ /* 0x000fea0003800200 */
.L_x_1808:
[----:B------:R-:W1:Y:S01]  /*7ca0*/  LDC R17, c[0x0][0x450] ;  /* 0x00011400ff117b82 */ /* 0x000e620000000800 */
[----:B--2---:R-:W-:Y:S05]  /*7cb0*/  IMAD.U32 R141, R141, -0x80, RZ ;  /* 0xffffff808d8d7824 */ /* 0x004fea00078e00ff */
[C---:B------:R-:W-:Y:S02]  /*7cc0*/  LEA R88, P1, R141.reuse, R88, 0x1 ;  /* 0x000000588d587211 */ /* 0x040fe400078208ff */
[C---:B------:R-:W-:Y:S02]  /*7cd0*/  LEA R86, P0, R141.reuse, R86, 0x1 ;  /* 0x000000568d567211 */ /* 0x040fe400078008ff */
[C---:B------:R-:W-:Y:S02]  /*7ce0*/  LEA.HI.X.SX32 R89, R141.reuse, R89, 0x1, P1 ;  /* 0x000000598d597211 */ /* 0x040fe400008f0eff */
[----:B------:R-:W-:Y:S09]  /*7cf0*/  LEA.HI.X.SX32 R87, R141, R87, 0x1, P0 ;  /* 0x000000578d577211 */ /* 0x000ff200000f0eff */
.L_x_1776:
[----:B----4-:R-:W-:Y:S05]  /*7d00*/  BSYNC.RECONVERGENT B1 ;  /* 0x0000000000017941 */ /* 0x010fea0003800200 */
.L_x_1774:
[----:B------:R-:W-:Y:S04]  /*7d10*/  ISETP.NE.U32.AND P0, PT, RZ, UR12, PT ;  /* 0x0000000cff007c0c */ /* 0x000fe8000bf05070 */
[----:B------:R-:W-:Y:S11]  /*7d20*/  ISETP.NE.AND.EX P0, PT, RZ, UR13, PT, P0 ;  /* 0x0000000dff007c0c */ /* 0x000ff6000bf05300 */
[----:B------:R-:W-:Y:S02]  /*7d30*/  @!UPT UIADD3 URZ, UPT, UPT, URZ, URZ, URZ ;  /* 0x000000fffffff290 */ /* 0x000fe4000fffe0ff */
[----:B------:R-:W4:Y:S01]  /*7d40*/  @!P0 LDC R2, c[0x0][0x3c0] ;  /* 0x0000f000ff028b82 */ /* 0x000f220000000800 */
[----:B------:R-:W-:Y:S07]  /*7d50*/  @!P0 IMAD.MOV.U32 R3, RZ, RZ, RZ ;  /* 0x000000ffff038224 */ /* 0x000fee00078e00ff */
[----:B------:R-:W5:Y:S01]  /*7d60*/  @!P0 LDC R0, c[0x0][0x3b8] ;  /* 0x0000ee00ff008b82 */ /* 0x000f620000000800 */
[----:B------:R-:W-:Y:S01]  /*7d70*/  @!P0 IADD3 R3, P1, PT, RZ, -R3, RZ ;  /* 0x80000003ff038210 */ /* 0x000fe20007f3e0ff */
[----:B-----5:R-:W-:Y:S02]  /*7d80*/  @!P0 IMAD.SHL.U32 R0, R0, 0x100, RZ ;  /* 0x0000010000008824 */ /* 0x020fe400078e00ff */
[----:B----4-:R-:W-:Y:S02]  /*7d90*/  @!P0 IMAD.SHL.U32 R2, R2, 0x100, RZ ;  /* 0x0000010002028824 */ /* 0x010fe400078e00ff */
[----:B------:R-:W-:Y:S02]  /*7da0*/  @!P0 IMAD.X R0, RZ, RZ, ~R0, P1 ;  /* 0x000000ffff008224 */ /* 0x000fe400008e0e00 */
[----:B------:R-:W-:Y:S05]  /*7db0*/  @!P0 IMAD.X R2, RZ, RZ, ~R2, P1 ;  /* 0x000000ffff028224 */ /* 0x000fea00008e0e02 */
[C---:B-1----:R-:W-:Y:S02]  /*7dc0*/  @!P0 SHF.R.S64 R5, R3.reuse, 0x1f, R2 ;  /* 0x0000001f03058819 */ /* 0x042fe40000001002 */
        /* <DEDUP_REMOVED lines=14> */
[----:B-1----:R-:W2:Y:S02]  /*7eb0*/  MUFU.RCP R8, R18 ;  /* 0x0000001200087308 */ /* 0x002ea40000001000 */
[----:B--23--:R-:W-:Y:S08]  /*7ec0*/  VIADD R20, R8, 0xffffffe ;  /* 0x0ffffffe08147836 */ /* 0x00cff00000000000 */
        /* <DEDUP_REMOVED lines=63> */
.L_x_1810:
[----:B------:R-:W-:Y:S02]  /*82c0*/  ISETP.GT.AND P0, PT, R106, R77, PT ;  /* 0x0000004d6a00720c */ /* 0x000fe40003f04270 */
[----:B------:R-:W-:Y:S02]  /*82d0*/  IADD3 R84, P2, PT, R84, R91, RZ ;  /* 0x0000005b54547210 */ /* 0x000fe40007f5e0ff */
[----:B------:R-:W-:Y:S03]  /*82e0*/  IADD3 R10, P1, PT, R10, R93, RZ ;  /* 0x0000005d0a0a7210 */ /* 0x000fe60007f3e0ff */
[----:B------:R-:W-:Y:S02]  /*82f0*/  IMAD.X R85, R85, 0x1, R90, P2 ;  /* 0x0000000155557824 */ /* 0x000fe400010e065a */
[----:B------:R-:W-:Y:S04]  /*8300*/  IMAD.X R9, R9, 0x1, R92, P1 ;  /* 0x0000000109097824 */ /* 0x000fe800008e065c */
[----:B------:R-:W-:Y:S05]  /*8310*/  @P0 BRA `(.L_x_1811) ;  /* 0xffffff9c007c0947 */ /* 0x000fea000383ffff */
.L_x_1773:
[----:B------:R-:W1:Y:S01]  /*8320*/  LDC R15, c[0x0][0x450] ;  /* 0x00011400ff0f7b82 */ /* 0x000e620000000800 */
[----:B------:R-:W-:Y:S01]  /*8330*/  LOP3.LUT R196, R70, 0xd8, RZ, 0xc0, !PT ;  /* 0x000000d846c47812 */ /* 0x000fe200078ec0ff */
[----:B------:R-:W-:Y:S01]  /*8340*/  UMOV UR4, 0x400 ;  /* 0x0000040000047882 */ /* 0x000fe20000000000 */
[----:B------:R-:W-:Y:S01]  /*8350*/  LOP3.LUT R121, R121, 0x1f00, R70, 0xf8, !PT ;  /* 0x00001f0079797812 */ /* 0x000fe200078ef846 */
[----:B------:R-:W-:Y:S01]  /*8360*/  BSSY.RECONVERGENT B2, `(.L_x_1812) ;  /* 0x0000181000027945 */ /* 0x000fe20003800200 */
[----:B------:R-:W-:-:S03]  /*8370*/  LOP3.LUT R196, R196, 0x18, R73, 0x78, !PT ;  /* 0x00000018c4c47812 */ /* 0x000fc600078e7849 */
[----:B------:R-:W4:Y:S02]  /*8380*/  S2UR UR5, SR_CgaCtaId ;  /* 0x00000000000579c3 */ /* 0x000f240000008800 */
[----:B------:R-:W-:-:S06]  /*8390*/  IMAD.IADD R4, R196, 0x1, R121 ;  /* 0x00000001c4047824 */ /* 0x000fcc00078e0279 */
[----:B------:R-:W2:Y:S08]  /*83a0*/  LDC.64 R2, c[0x0][0x3b0] ;  /* 0x0000ec00ff027b82 */ /* 0x000eb00000000a00 */
[----:B------:R-:W-:Y:S01]  /*83b0*/  BAR.SYNC.DEFER_BLOCKING 0x0 ;  /* 0x0000000000007b1d */ /* 0x000fe20000010000 */
[----:B-1----:R-:W-:Y:S01]  /*83c0*/  ISETP.NE.AND P0, PT, R15, RZ, PT ;  /* 0x000000ff0f00720c */ /* 0x002fe20003f05270 */
[----:B----4-:R-:W-:Y:S01]  /*83d0*/  ULEA UR5, UR5, UR4, 0x18 ;  /* 0x0000000405057291 */ /* 0x010fe2000f8ec0ff */
[C---:B--2---:R-:W-:Y:S01]  /*83e0*/  SHF.L.U64.HI R0, R2.reuse, 0x5, R3 ;  /* 0x0000000502007819 */ /* 0x044fe20000010203 */
[----:B------:R-:W-:-:S04]  /*83f0*/  IMAD.SHL.U32 R25, R2, 0x20, RZ ;  /* 0x0000002002197824 */ /* 0x000fc800078e00ff */
[----:B------:R-:W-:-:S06]  /*8400*/  LEA R3, R4, UR5, 0x1 ;  /* 0x0000000504037c11 */ /* 0x000fcc000f8e08ff */
        /* <DEDUP_REMOVED lines=16> */
.L_x_1816:
[----:B------:R2:W-:Y:S02]  /*8510*/  STS.128 [R3], RZ ;  /* 0x000000ff03007388 */ /* 0x0005e40000000c00 */
.L_x_1815:
[----:B------:R-:W-:Y:S05]  /*8520*/  BSYNC.RECONVERGENT B0 ;  /* 0x0000000000007941 */ /* 0x000fea0003800200 */
.L_x_1814:
        /* <DEDUP_REMOVED lines=14> */
.L_x_1813:
[----:B------:R-:W1:Y:S01]  /*8610*/  LDCU.64 UR8, c[0x0][0x470] ;  /* 0x00008e00ff0877ac */ /* 0x000e620008000a00 */
[----:B------:R-:W-:Y:S01]  /*8620*/  IMAD.MOV.U32 R2, RZ, RZ, RZ ;  /* 0x000000ffff027224 */ /* 0x000fe200078e00ff */
[----:B-1----:R-:W-:-:S04]  /*8630*/  ISETP.NE.U32.AND P0, PT, RZ, UR8, PT ;  /* 0x00000008ff007c0c */ /* 0x002fc8000bf05070 */
[----:B------:R-:W-:Y:S01]  /*8640*/  ISETP.NE.AND.EX P0, PT, RZ, UR9, PT, P0 ;  /* 0x00000009ff007c0c */ /* 0x000fe2000bf05300 */
[----:B------:R-:W1:Y:S01]  /*8650*/  LDCU.U8 UR4, c[0x0][0x533] ;  /* 0x0000a660ff0477ac */ /* 0x000e620008000000 */
[----:B------:R-:W2:Y:S11]  /*8660*/  LDCU.64 UR8, c[0x0][0x380] ;  /* 0x00007000ff0877ac */ /* 0x000eb60008000a00 */
[----:B------:R-:W4:Y:S01]  /*8670*/  @P0 LDG.E R2, desc[UR6][R136.64] ;  /* 0x0000000688020981 */ /* 0x000f22000c1e1900 */
[----:B-1----:R-:W-:Y:S01]  /*8680*/  UISETP.NE.AND UP0, UPT, UR4, URZ, UPT ;  /* 0x000000ff0400728c */ /* 0x002fe2000bf05270 */
[----:B--2---:R-:W-:-:S04]  /*8690*/  LEA R26, P0, R132, UR8, 0x1 ;  /* 0x00000008841a7c11 */ /* 0x004fc8000f8008ff */
[----:B------:R-:W-:Y:S02]  /*86a0*/  LEA.HI.X R27, R132, UR9, R78, 0x1, P0 ;  /* 0x00000009841b7c11 */ /* 0x000fe400080f0c4e */
[----:B----4-:R-:W-:-:S05]  /*86b0*/  IADD3 R2, PT, PT, R2, R72, R67 ;  /* 0x0000004802027210 */ /* 0x010fca0007ffe043 */
        /* <DEDUP_REMOVED lines=22> */
[----:B------:R-:W4:Y:S01]  /*8820*/  LDCU.64 UR8, c[0x0][0x4d0] ;  /* 0x00009a00ff0877ac */ /* 0x000f220008000a00 */
[C---:B--2---:R-:W-:Y:S02]  /*8830*/  IADD3 R6, P1, PT, R5.reuse, UR10, RZ ;  /* 0x0000000a05067c10 */ /* 0x044fe4000ff3e0ff */
[----:B----4-:R-:W-:Y:S02]  /*8840*/  IADD3 R28, P0, PT, R5, UR8, RZ ;  /* 0x00000008051c7c10 */ /* 0x010fe4000ff1e0ff */
[C---:B------:R-:W-:Y:S02]  /*8850*/  IADD3.X R7, PT, PT, R4.reuse, UR11, RZ, P1, !PT ;  /* 0x0000000b04077c10 */ /* 0x040fe40008ffe4ff */
[----:B------:R-:W-:-:S04]  /*8860*/  IADD3.X R29, PT, PT, R4, UR9, RZ, P0, !PT ;  /* 0x00000009041d7c10 */ /* 0x000fc800087fe4ff */
[----:B------:R-:W2:Y:S04]  /*8870*/  LDG.E.64 R6, desc[UR6][R6.64] ;  /* 0x0000000606067981 */ /* 0x000ea8000c1e1b00 */
[----:B------:R-:W4:Y:S01]  /*8880*/  LDG.E.64 R4, desc[UR6][R28.64] ;  /* 0x000000061c047981 */ /* 0x000f22000c1e1b00 */
[--C-:B---3-5:R-:W-:Y:S01]  /*8890*/  HADD2.F32 R21, -RZ, R9.reuse.H0_H0 ;  /* 0x20000009ff157230 */ /* 0x128fe20000004100 */
[----:B------:R-:W-:Y:S01]  /*88a0*/  MOV R19, R10 ;  /* 0x0000000a00137202 */ /* 0x000fe20000000f00 */
[----:B------:R-:W-:Y:S02]  /*88b0*/  HADD2.F32 R23, -RZ, R9.H1_H1 ;  /* 0x30000009ff177230 */ /* 0x000fe40000004100 */
[--C-:B------:R-:W-:Y:S02]  /*88c0*/  HADD2.F32 R18, -RZ, R11.reuse.H1_H1 ;  /* 0x3000000bff127230 */ /* 0x100fe40000004100 */
[----:B------:R-:W-:-:S02]  /*88d0*/  HADD2.F32 R22, -RZ, R11.H0_H0 ;  /* 0x2000000bff167230 */ /* 0x000fc40000004100 */
[----:B--2---:R-:W-:Y:S02]  /*88e0*/  HADD2.F32 R14, -RZ, R7.H1_H1 ;  /* 0x30000007ff0e7230 */ /* 0x004fe40000004100 */
[----:B------:R-:W-:Y:S02]  /*88f0*/  HADD2.F32 R16, -RZ, R6.H1_H1 ;  /* 0x30000006ff107230 */ /* 0x000fe40000004100 */
[----:B----4-:R-:W-:Y:S02]  /*8900*/  HADD2.F32 R9, -RZ, R5.H1_H1 ;  /* 0x30000005ff097230 */ /* 0x010fe40000004100 */
[----:B------:R-:W-:-:S03]  /*8910*/  HADD2.F32 R10, -RZ, R4.H1_H1 ;  /* 0x30000004ff0a7230 */ /* 0x000fc60000004100 */
[CC--:B------:R-:W-:Y:S01]  /*8920*/  FMUL.FTZ R11, R18.reuse, R9.reuse ;  /* 0x00000009120b7220 */ /* 0x0c0fe20000410000 */
[----:B------:R-:W-:Y:S01]  /*8930*/  FMUL.FTZ R18, R18, R14 ;  /* 0x0000000e12127220 */ /* 0x000fe20000410000 */
[C---:B------:R-:W-:Y:S01]  /*8940*/  FMUL.FTZ R20, R23.reuse, R10 ;  /* 0x0000000a17147220 */ /* 0x040fe20000410000 */
[----:B------:R-:W-:Y:S01]  /*8950*/  FMUL.FTZ R23, R23, R16 ;  /* 0x0000001017177220 */ /* 0x000fe20000410000 */
[----:B------:R-:W-:Y:S02]  /*8960*/  HADD2.F32 R6, -RZ, R6.H0_H0 ;  /* 0x20000006ff067230 */ /* 0x000fe40000004100 */
[----:B------:R-:W-:Y:S01]  /*8970*/  FFMA.FTZ R18, R22, R9, R18 ;  /* 0x0000000916127223 */ /* 0x000fe20000010012 */
[----:B------:R-:W-:Y:S02]  /*8980*/  HADD2.F32 R9, -RZ, R8.H1_H1 ;  /* 0x30000008ff097230 */ /* 0x000fe40000004100 */
[----:B------:R-:W-:Y:S01]  /*8990*/  FFMA.FTZ R23, R21, R10, R23 ;  /* 0x0000000a15177223 */ /* 0x000fe20000010017 */
[----:B------:R-:W-:-:S02]  /*89a0*/  HADD2.F32 R4, -RZ, R4.H0_H0 ;  /* 0x20000004ff047230 */ /* 0x000fc40000004100 */
[----:B------:R-:W-:Y:S02]  /*89b0*/  HADD2.F32 R5, -RZ, R5.H0_H0 ;  /* 0x20000005ff057230 */ /* 0x000fe40000004100 */
[----:B------:R-:W-:Y:S02]  /*89c0*/  HADD2.F32 R10, -RZ, R19.H1_H1 ;  /* 0x30000013ff0a7230 */ /* 0x000fe40000004100 */
[----:B------:R-:W-:Y:S01]  /*89d0*/  FFMA.FTZ R20, R21, R16, -R20 ;  /* 0x0000001015147223 */ /* 0x000fe20000010814 */
[----:B------:R-:W-:Y:S02]  /*89e0*/  HADD2.F32 R7, -RZ, R7.H0_H0 ;  /* 0x20000007ff077230 */ /* 0x000fe40000004100 */
[----:B------:R-:W-:Y:S01]  /*89f0*/  FFMA.FTZ R11, R22, R14, -R11 ;  /* 0x0000000e160b7223 */ /* 0x000fe2000001080b */
[----:B------:R-:W-:Y:S02]  /*8a00*/  HADD2.F32 R21, -RZ, R8.H0_H0 ;  /* 0x20000008ff157230 */ /* 0x000fe40000004100 */
[----:B------:R-:W-:Y:S01]  /*8a10*/  FMUL.FTZ R8, R9, R4 ;  /* 0x0000000409087220 */ /* 0x000fe20000410000 */
[----:B------:R-:W-:-:S02]  /*8a20*/  HADD2.F32 R14, -RZ, R19.H0_H0 ;  /* 0x20000013ff0e7230 */ /* 0x000fc40000004100 */
[-C--:B------:R-:W-:Y:S01]  /*8a30*/  FMUL.FTZ R19, R9, R6.reuse ;  /* 0x0000000609137220 */ /* 0x080fe20000410000 */
        /* <DEDUP_REMOVED lines=11> */
.L_x_1823:
[----:B------:R-:W-:Y:S05]  /*8af0*/  BSYNC.RECONVERGENT B0 ;  /* 0x0000000000007941 */ /* 0x000fea0003800200 */
.L_x_1822:
[----:B-----5:R2:W-:Y:S01]  /*8b00*/  STS.128 [R3], R8 ;  /* 0x0000000803007388 */ /* 0x0205e20000000c00 */
[----:B------:R-:W-:Y:S05]  /*8b10*/  BRA `(.L_x_1820) ;  /* 0x0000000000047947 */ /* 0x000fea0003800000 */
.L_x_1821:
[----:B------:R1:W-:Y:S02]  /*8b20*/  STS.128 [R3], RZ ;  /* 0x000000ff03007388 */ /* 0x0003e40000000c00 */
.L_x_1820:
[----:B------:R-:W-:Y:S05]  /*8b30*/  BSYNC.RECONVERGENT B1 ;  /* 0x0000000000017941 */ /* 0x000fea0003800200 */
.L_x_1819:
[----:B------:R-:W-:-:S04]  /*8b40*/  IADD3 R14, PT, PT, R130, 0x20, RZ ;  /* 0x00000020820e7810 */ /* 0x000fc80007ffe0ff */
[----:B------:R-:W-:-:S13]  /*8b50*/  ISETP.GE.AND P0, PT, R14, R17, PT ;  /* 0x000000110e00720c */ /* 0x000fda0003f06270 */
[----:B------:R-:W-:Y:S05]  /*8b60*/  @P0 BRA `(.L_x_1817) ;  /* 0x0000001000000947 */ /* 0x000fea0003800000 */
[----:B------:R-:W4:Y:S02]  /*8b70*/  LDCU UR4, c[0x0][0x440] ;  /* 0x00008800ff0477ac */ /* 0x000f240008000800 */
[----:B----4-:R-:W-:-:S13]  /*8b80*/  ISETP.GE.AND P0, PT, R12, UR4, PT ;  /* 0x000000040c007c0c */ /* 0x010fda000bf06270 */
        /* <DEDUP_REMOVED lines=19> */
[----:B------:R-:W4:Y:S01]  /*8cc0*/  LDG.E.64 R6, desc[UR6][R6.64] ;  /* 0x0000000606067981 */ /* 0x000f22000c1e1b00 */
[--C-:B-----5:R-:W-:Y:S01]  /*8cd0*/  HADD2.F32 R17, -RZ, R9.reuse.H0_H0 ;  /* 0x20000009ff117230 */ /* 0x120fe20000004100 */
[----:B------:R-:W-:Y:S01]  /*8ce0*/  MOV R16, R10 ;  /* 0x0000000a00107202 */ /* 0x000fe20000000f00 */
[----:B---3--:R-:W-:Y:S02]  /*8cf0*/  HADD2.F32 R21, -RZ, R9.H1_H1 ;  /* 0x30000009ff157230 */ /* 0x008fe40000004100 */
[--C-:B------:R-:W-:Y:S02]  /*8d00*/  HADD2.F32 R15, -RZ, R11.reuse.H1_H1 ;  /* 0x3000000bff0f7230 */ /* 0x100fe40000004100 */
[----:B------:R-:W-:-:S02]  /*8d10*/  HADD2.F32 R19, -RZ, R11.H0_H0 ;  /* 0x2000000bff137230 */ /* 0x000fc40000004100 */
[----:B--2---:R-:W-:Y:S02]  /*8d20*/  HADD2.F32 R0, -RZ, R5.H1_H1 ;  /* 0x30000005ff007230 */ /* 0x004fe40000004100 */
[----:B------:R-:W-:Y:S02]  /*8d30*/  HADD2.F32 R2, -RZ, R4.H1_H1 ;  /* 0x30000004ff027230 */ /* 0x000fe40000004100 */
[----:B----4-:R-:W-:Y:S02]  /*8d40*/  HADD2.F32 R9, -RZ, R7.H1_H1 ;  /* 0x30000007ff097230 */ /* 0x010fe40000004100 */
[----:B------:R-:W-:Y:S01]  /*8d50*/  FMUL.FTZ R18, R15, R0 ;  /* 0x000000000f127220 */ /* 0x000fe20000410000 */
[--C-:B------:R-:W-:Y:S02]  /*8d60*/  HADD2.F32 R10, -RZ, R6.reuse.H1_H1 ;  /* 0x30000006ff0a7230 */ /* 0x100fe40000004100 */
[----:B------:R-:W-:Y:S01]  /*8d70*/  FMUL.FTZ R20, R21, R2 ;  /* 0x0000000215147220 */ /* 0x000fe20000410000 */
[----:B------:R-:W-:-:S02]  /*8d80*/  HADD2.F32 R6, -RZ, R6.H0_H0 ;  /* 0x20000006ff067230 */ /* 0x000fc40000004100 */
[-C--:B------:R-:W-:Y:S01]  /*8d90*/  FMUL.FTZ R15, R15, R9.reuse ;  /* 0x000000090f0f7220 */ /* 0x080fe20000410000 */
[----:B------:R-:W-:Y:S01]  /*8da0*/  FFMA.FTZ R18, R19, R9, -R18 ;  /* 0x0000000913127223 */ /* 0x000fe20000010812 */
[----:B------:R-:W-:Y:S01]  /*8db0*/  FMUL.FTZ R11, R21, R10 ;  /* 0x0000000a150b7220 */ /* 0x000fe20000410000 */
[----:B------:R-:W-:Y:S02]  /*8dc0*/  HADD2.F32 R9, -RZ, R8.H1_H1 ;  /* 0x30000008ff097230 */ /* 0x000fe40000004100 */
[----:B------:R-:W-:Y:S01]  /*8dd0*/  FFMA.FTZ R15, R19, R0, R15 ;  /* 0x00000000130f7223 */ /* 0x000fe2000001000f */
[----:B------:R-:W-:Y:S02]  /*8de0*/  HADD2.F32 R4, -RZ, R4.H0_H0 ;  /* 0x20000004ff047230 */ /* 0x000fe40000004100 */
[----:B------:R-:W-:Y:S01]  /*8df0*/  FFMA.FTZ R11, R17, R2, R11 ;  /* 0x00000002110b7223 */ /* 0x000fe2000001000b */
[----:B------:R-:W-:Y:S02]  /*8e00*/  HADD2.F32 R5, -RZ, R5.H0_H0 ;  /* 0x20000005ff057230 */ /* 0x000fe40000004100 */
[----:B------:R-:W-:Y:S01]  /*8e10*/  FMUL.FTZ R19, R9, R6 ;  /* 0x0000000609137220 */ /* 0x000fe20000410000 */
[----:B------:R-:W-:-:S02]  /*8e20*/  HADD2.F32 R0, -RZ, R16.H1_H1 ;  /* 0x30000010ff007230 */ /* 0x000fc40000004100 */
[----:B------:R-:W-:Y:S01]  /*8e30*/  FMUL.FTZ R2, R9, R4 ;  /* 0x0000000409027220 */ /* 0x000fe20000410000 */
[----:B------:R-:W-:Y:S02]  /*8e40*/  HADD2.F32 R7, -RZ, R7.H0_H0 ;  /* 0x20000007ff077230 */ /* 0x000fe40000004100 */
[----:B------:R-:W-:Y:S01]  /*8e50*/  FFMA.FTZ R20, R17, R10, -R20 ;  /* 0x0000000a11147223 */ /* 0x000fe20000010814 */
[----:B------:R-:W-:Y:S02]  /*8e60*/  HADD2.F32 R16, -RZ, R16.H0_H0 ;  /* 0x20000010ff107230 */ /* 0x000fe40000004100 */
[C---:B------:R-:W-:Y:S01]  /*8e70*/  FMUL.FTZ R9, R0.reuse, R5 ;  /* 0x0000000500097220 */ /* 0x040fe20000410000 */
[----:B------:R-:W-:Y:S02]  /*8e80*/  HADD2.F32 R17, -RZ, R8.H0_H0 ;  /* 0x20000008ff117230 */ /* 0x000fe40000004100 */
[-C--:B------:R-:W-:Y:S01]  /*8e90*/  FMUL.FTZ R0, R0, R7.reuse ;  /* 0x0000000700007220 */ /* 0x080fe20000410000 */
[----:B------:R-:W-:Y:S01]  /*8ea0*/  F2FP.F16.F32.PACK_AB R20, R11, R20 ;  /* 0x000000140b14723e */ /* 0x000fe200000000ff */
[C---:B------:R-:W-:Y:S01]  /*8eb0*/  FFMA.FTZ R9, R16.reuse, R7, -R9 ;  /* 0x0000000710097223 */ /* 0x040fe20000010809 */
[----:B------:R-:W-:Y:S01]  /*8ec0*/  F2FP.F16.F32.PACK_AB R11, R15, R18 ;  /* 0x000000120f0b723e */ /* 0x000fe200000000ff */
[----:B------:R-:W-:Y:S01]  /*8ed0*/  FFMA.FTZ R0, R16, R5, R0 ;  /* 0x0000000510007223 */ /* 0x000fe20000010000 */
[C---:B------:R-:W-:Y:S01]  /*8ee0*/  FFMA.FTZ R2, R17.reuse, R6, -R2 ;  /* 0x0000000611027223 */ /* 0x040fe20000010802 */
[----:B------:R-:W-:-:S03]  /*8ef0*/  FFMA.FTZ R19, R17, R4, R19 ;  /* 0x0000000411137223 */ /* 0x000fc60000010013 */
[----:B------:R-:W-:Y:S02]  /*8f00*/  F2FP.F16.F32.PACK_AB R10, R0, R9 ;  /* 0x00000009000a723e */ /* 0x000fe400000000ff */
[----:B------:R-:W-:Y:S02]  /*8f10*/  F2FP.F16.F32.PACK_AB R8, R19, R2 ;  /* 0x000000021308723e */ /* 0x000fe400000000ff */
[----:B------:R-:W-:Y:S02]  /*8f20*/  MOV R9, R20 ;  /* 0x0000001400097202 */ /* 0x000fe40000000f00 */
.L_x_1825:
[----:B------:R-:W-:Y:S05]  /*8f30*/  BSYNC.RECONVERGENT B0 ;  /* 0x0000000000007941 */ /* 0x000fea0003800200 */
.L_x_1824:
[----:B-----5:R2:W-:Y:S01]  /*8f40*/  STS.128 [R3+0x800], R8 ;  /* 0x0008000803007388 */ /* 0x0205e20000000c00 */
[----:B------:R-:W-:Y:S05]  /*8f50*/  BRA `(.L_x_1817) ;  /* 0x0000000c00047947 */ /* 0x000fea0003800000 */
.L_x_1818:
        /* <DEDUP_REMOVED lines=16> */
[----:B---3--:R1:W5:Y:S01]  /*9060*/  LDG.E.128 R20, desc[UR6][R16.64] ;  /* 0x0000000610147981 */ /* 0x008362000c1e1d00 */
[----:B------:R-:W-:Y:S01]  /*9070*/  ISETP.GE.AND P0, PT, R12, R15, PT ;  /* 0x0000000f0c00720c */ /* 0x000fe20003f06270 */
[----:B------:R-:W-:-:S12]  /*9080*/  BSSY.RECONVERGENT B0, `(.L_x_1829) ;  /* 0x000004e000007945 */ /* 0x000fd80003800200 */
[----:B------:R-:W-:Y:S05]  /*9090*/  @P0 BRA `(.L_x_1830) ;  /* 0x0000000400300947 */ /* 0x000fea0003800000 */
[----:B------:R-:W2:Y:S01]  /*90a0*/  LDCU.64 UR8, c[0x0][0x4d0] ;  /* 0x00009a00ff0877ac */ /* 0x000ea20008000a00 */
[----:B------:R-:W-:Y:S01]  /*90b0*/  SEL R4, R24, RZ, P1 ;  /* 0x000000ff18047207 */ /* 0x000fe20000800000 */
[----:B-1----:R-:W-:Y:S01]  /*90c0*/  IMAD.WIDE R16, R29, 0x2, R16 ;  /* 0x000000021d107825 */ /* 0x002fe200078e0210 */
[----:B-----5:R-:W-:Y:S02]  /*90d0*/  SEL R8, R28, RZ, P1 ;  /* 0x000000ff1c087207 */ /* 0x020fe40000800000 */
        /* <DEDUP_REMOVED lines=22> */
[----:B------:R-:W-:Y:S02]  /*9240*/  HADD2.F32 R35, -RZ, R5.H0_H0 ;  /* 0x20000005ff237230 */ /* 0x000fe40000004100 */
[----:B------:R-:W-:-:S02]  /*9250*/  HADD2.F32 R4, -RZ, R6.H0_H0 ;  /* 0x20000006ff047230 */ /* 0x000fc40000004100 */
[----:B------:R-:W-:Y:S02]  /*9260*/  HADD2.F32 R5, -RZ, R5.H1_H1 ;  /* 0x30000005ff057230 */ /* 0x000fe40000004100 */
[----:B------:R-:W-:Y:S01]  /*9270*/  @!P1 FADD.FTZ R19, -R19, -RZ ;  /* 0x800000ff13139221 */ /* 0x000fe20000010100 */
        /* <DEDUP_REMOVED lines=8> */
[----:B------:R-:W-:Y:S01]  /*9300*/  FMUL.FTZ R32, R32, R5 ;  /* 0x0000000520207220 */ /* 0x000fe20000410000 */
[----:B------:R-:W-:-:S02]  /*9310*/  HADD2.F32 R5, -RZ, R20.H0_H0 ;  /* 0x20000014ff057230 */ /* 0x000fc40000004100 */
[----:B------:R-:W-:Y:S01]  /*9320*/  @!P1 FADD.FTZ R35, -R35, -RZ ;  /* 0x800000ff23239221 */ /* 0x000fe20000010100 */
[----:B------:R-:W-:Y:S02]  /*9330*/  HADD2.F32 R19, -RZ, R20.H1_H1 ;  /* 0x30000014ff137230 */ /* 0x000fe40000004100 */
[--C-:B----4-:R-:W-:Y:S02]  /*9340*/  HADD2.F32 R4, -RZ, R8.reuse.H0_H0 ;  /* 0x20000008ff047230 */ /* 0x110fe40000004100 */
[----:B------:R-:W-:Y:S01]  /*9350*/  FMUL.FTZ R30, R30, R37 ;  /* 0x000000251e1e7220 */ /* 0x000fe20000410000 */
[----:B------:R-:W-:Y:S02]  /*9360*/  HADD2.F32 R8, -RZ, R8.H1_H1 ;  /* 0x30000008ff087230 */ /* 0x000fe40000004100 */
[----:B------:R-:W-:Y:S01]  /*9370*/  @!P1 FADD.FTZ R6, -R6, -RZ ;  /* 0x800000ff06069221 */ /* 0x000fe20000010100 */
[----:B------:R-:W-:Y:S01]  /*9380*/  @!P1 FADD.FTZ R7, -R7, -RZ ;  /* 0x800000ff07079221 */ /* 0x000fe20000010100 */
[----:B------:R-:W-:Y:S01]  /*9390*/  @!P1 FADD.FTZ R39, -R39, -RZ ;  /* 0x800000ff27279221 */ /* 0x000fe20000010100 */
[----:B------:R-:W-:Y:S01]  /*93a0*/  FMUL.FTZ R16, R16, R35 ;  /* 0x0000002310107220 */ /* 0x000fe20000410000 */
[----:B------:R-:W-:Y:S01]  /*93b0*/  FMUL.FTZ R33, R33, R6 ;  /* 0x0000000621217220 */ /* 0x000fe20000410000 */
[----:B------:R-:W-:Y:S01]  /*93c0*/  FMUL.FTZ R34, R34, R7 ;  /* 0x0000000722227220 */ /* 0x000fe20000410000 */
[----:B------:R-:W-:Y:S01]  /*93d0*/  FFMA.FTZ R4, R5, R4, R14 ;  /* 0x0000000405047223 */ /* 0x000fe2000001000e */
[----:B------:R-:W-:Y:S01]  /*93e0*/  FFMA.FTZ R19, R19, R8, R30 ;  /* 0x0000000813137223 */ /* 0x000fe2000001001e */
[----:B------:R-:W-:-:S02]  /*93f0*/  HADD2.F32 R7, -RZ, R21.H0_H0 ;  /* 0x20000015ff077230 */ /* 0x000fc40000004100 */
[----:B------:R-:W-:Y:S02]  /*9400*/  HADD2.F32 R6, -RZ, R9.H0_H0 ;  /* 0x20000009ff067230 */ /* 0x000fe40000004100 */
[----:B------:R-:W-:Y:S02]  /*9410*/  HADD2.F32 R20, -RZ, R10.H0_H0 ;  /* 0x2000000aff147230 */ /* 0x000fe40000004100 */
[----:B------:R-:W-:Y:S02]  /*9420*/  HADD2.F32 R35, -RZ, R11.H0_H0 ;  /* 0x2000000bff237230 */ /* 0x000fe40000004100 */
[----:B------:R-:W-:Y:S02]  /*9430*/  HADD2.F32 R8, -RZ, R22.H0_H0 ;  /* 0x20000016ff087230 */ /* 0x000fe40000004100 */
[----:B------:R-:W-:Y:S02]  /*9440*/  HADD2.F32 R5, -RZ, R23.H0_H0 ;  /* 0x20000017ff057230 */ /* 0x000fe40000004100 */
[----:B------:R-:W-:Y:S01]  /*9450*/  FMUL.FTZ R18, R18, R39 ;  /* 0x0000002712127220 */ /* 0x000fe20000410000 */
[----:B------:R-:W-:-:S02]  /*9460*/  HADD2.F32 R9, -RZ, R9.H1_H1 ;  /* 0x30000009ff097230 */ /* 0x000fc40000004100 */
[----:B------:R-:W-:Y:S02]  /*9470*/  HADD2.F32 R10, -RZ, R10.H1_H1 ;  /* 0x3000000aff0a7230 */ /* 0x000fe40000004100 */
        /* <DEDUP_REMOVED lines=14> */
.L_x_1830:
[----:B------:R-:W-:Y:S05]  /*9560*/  BSYNC.RECONVERGENT B0 ;  /* 0x0000000000007941 */ /* 0x000fea0003800200 */
.L_x_1829:
[----:B-----5:R2:W-:Y:S01]  /*9570*/  STS.128 [R3], R20 ;  /* 0x0000001403007388 */ /* 0x0205e20000000c00 */
[----:B------:R-:W-:Y:S05]  /*9580*/  BRA `(.L_x_1827) ;  /* 0x0000000000047947 */ /* 0x000fea0003800000 */
.L_x_1828:
[----:B------:R4:W-:Y:S02]  /*9590*/  STS.128 [R3], RZ ;  /* 0x000000ff03007388 */ /* 0x0009e40000000c00 */
.L_x_1827:
[----:B------:R-:W-:Y:S05]  /*95a0*/  BSYNC.RECONVERGENT B1 ;  /* 0x0000000000017941 */ /* 0x000fea0003800200 */
.L_x_1826:
[----:B------:R-:W-:-:S04]  /*95b0*/  IADD3 R14, PT, PT, R130, 0x20, RZ ;  /* 0x00000020820e7810 */ /* 0x000fc80007ffe0ff */
[----:B------:R-:W-:-:S13]  /*95c0*/  ISETP.GE.AND P0, PT, R14, R31, PT ;  /* 0x0000001f0e00720c */ /* 0x000fda0003f06270 */
[----:B------:R-:W-:Y:S05]  /*95d0*/  @P0 BRA `(.L_x_1817) ;  /* 0x0000000400640947 */ /* 0x000fea0003800000 */
[----:B------:R-:W1:Y:S02]  /*95e0*/  LDCU UR4, c[0x0][0x440] ;  /* 0x00008800ff0477ac */ /* 0x000e640008000800 */
[----:B-1----:R-:W-:-:S13]  /*95f0*/  ISETP.GE.AND P0, PT, R12, UR4, PT ;  /* 0x000000040c007c0c */ /* 0x002fda000bf06270 */
[----:B------:R1:W-:Y:S01]  /*9600*/  @P0 STS.128 [R3+0x800], RZ ;  /* 0x000800ff03000388 */ /* 0x0003e20000000c00 */
[----:B------:R-:W-:Y:S05]  /*9610*/  @P0 BRA `(.L_x_1817) ;  /* 0x0000000400540947 */ /* 0x000fea0003800000 */
[----:B------:R-:W-:-:S04]  /*9620*/  LEA R4, P0, R25, R26, 0x1 ;  /* 0x0000001a19047211 */ /* 0x000fc800078008ff */
[----:B------:R-:W-:-:S05]  /*9630*/  LEA.HI.X R5, R25, R27, R0, 0x1, P0 ;  /* 0x0000001b19057211 */ /* 0x000fca00000f0c00 */
[----:B--23--:R2:W5:Y:S01]  /*9640*/  LDG.E.128 R20, desc[UR6][R4.64] ;  /* 0x0000000604147981 */ /* 0x00c562000c1e1d00 */
[----:B------:R-:W-:Y:S01]  /*9650*/  ISETP.GE.AND P0, PT, R12, R15, PT ;  /* 0x0000000f0c00720c */ /* 0x000fe20003f06270 */
[----:B------:R-:W-:-:S12]  /*9660*/  BSSY.RECONVERGENT B0, `(.L_x_1831) ;  /* 0x000004f000007945 */ /* 0x000fd80003800200 */
[----:B------:R-:W-:Y:S05]  /*9670*/  @P0 BRA `(.L_x_1832) ;  /* 0x0000000400340947 */ /* 0x000fea0003800000 */
[----:B------:R-:W2:Y:S01]  /*9680*/  LDCU.64 UR8, c[0x0][0x4d0] ;  /* 0x00009a00ff0877ac */ /* 0x000ea20008000a00 */
[----:B------:R-:W-:Y:S01]  /*9690*/  SEL R24, R24, RZ, P1 ;  /* 0x000000ff18187207 */ /* 0x000fe20000800000 */
[----:B------:R-:W-:Y:S01]  /*96a0*/  IMAD.WIDE R16, R29, 0x2, R4 ;  /* 0x000000021d107825 */ /* 0x000fe200078e0204 */
        /* <DEDUP_REMOVED lines=9> */
[----:B------:R-:W2:Y:S05]  /*9740*/  LDCU.64 UR8, c[0x0][0x4c8] ;  /* 0x00009900ff0877ac */ /* 0x000eaa0008000a00 */
[----:B------:R-:W4:Y:S01]  /*9750*/  LDG.E.128 R4, desc[UR6][R4.64] ;  /* 0x0000000604047981 */ /* 0x000f22000c1e1d00 */
[----:B--2--5:R-:W-:-:S04]  /*9760*/  IADD3 R8, P0, PT, R0, UR8, RZ ;  /* 0x0000000800087c10 */ /* 0x024fc8000ff1e0ff */
[----:B------:R-:W-:-:S06]  /*9770*/  IADD3.X R9, PT, PT, R2, UR9, RZ, P0, !PT ;  /* 0x0000000902097c10 */ /* 0x000fcc00087fe4ff */
[----:B------:R-:W2:Y:S01]  /*9780*/  LDG.E.128 R8, desc[UR6][R8.64] ;  /* 0x0000000608087981 */ /* 0x000ea2000c1e1d00 */
[--C-:B---3--:R-:W-:Y:S02]  /*9790*/  HADD2.F32 R15, -RZ, R18.reuse.H0_H0 ;  /* 0x20000012ff0f7230 */ /* 0x108fe40000004100 */
[----:B------:R-:W-:Y:S02]  /*97a0*/  HADD2.F32 R24, -RZ, R18.H1_H1 ;  /* 0x30000012ff187230 */ /* 0x000fe40000004100 */
[--C-:B------:R-:W-:Y:S02]  /*97b0*/  HADD2.F32 R18, -RZ, R19.reuse.H0_H0 ;  /* 0x20000013ff127230 */ /* 0x100fe40000004100 */
[----:B------:R-:W-:Y:S02]  /*97c0*/  HADD2.F32 R25, -RZ, R19.H1_H1 ;  /* 0x30000013ff197230 */ /* 0x000fe40000004100 */
[--C-:B------:R-:W-:Y:S02]  /*97d0*/  HADD2.F32 R0, -RZ, R16.reuse.H0_H0 ;  /* 0x20000010ff007230 */ /* 0x100fe40000004100 */
[----:B------:R-:W-:-:S02]  /*97e0*/  HADD2.F32 R16, -RZ, R16.H1_H1 ;  /* 0x30000010ff107230 */ /* 0x000fc40000004100 */
[----:B------:R-:W-:Y:S02]  /*97f0*/  HADD2.F32 R2, -RZ, R17.H0_H0 ;  /* 0x20000011ff027230 */ /* 0x000fe40000004100 */
[--C-:B----4-:R-:W-:Y:S02]  /*9800*/  HADD2.F32 R19, -RZ, R4.reuse.H0_H0 ;  /* 0x20000004ff137230 */ /* 0x110fe40000004100 */
        /* <DEDUP_REMOVED lines=18> */
[----:B--2---:R-:W-:Y:S02]  /*9930*/  HADD2.F32 R4, -RZ, R8.H0_H0 ;  /* 0x20000008ff047230 */ /* 0x004fe40000004100 */
        /* <DEDUP_REMOVED lines=33> */
.L_x_1832:
[----:B------:R-:W-:Y:S05]  /*9b50*/  BSYNC.RECONVERGENT B0 ;  /* 0x0000000000007941 */ /* 0x000fea0003800200 */
.L_x_1831:
[----:B-----5:R3:W-:Y:S02]  /*9b60*/  STS.128 [R3+0x800], R20 ;  /* 0x0008001403007388 */ /* 0x0207e40000000c00 */
.L_x_1817:
[----:B------:R-:W-:Y:S05]  /*9b70*/  BSYNC.RECONVERGENT B2 ;  /* 0x0000000000027941 */ /* 0x000fea0003800200 */
.L_x_1812:
[----:B------:R-:W-:Y:S01]  /*9b80*/  IADD3 R79, PT, PT, -R79, R66, RZ ;  /* 0x000000424f4f7210 */ /* 0x000fe20007ffe1ff */
[----:B------:R-:W-:Y:S03]  /*9b90*/  BSSY.RECONVERGENT B0, `(.L_x_1833) ;  /* 0x000000d000007945 */ /* 0x000fe60003800200 */
[----:B------:R-:W-:-:S13]  /*9ba0*/  ISETP.GE.AND P2, PT, R130, R79, PT ;  /* 0x0000004f8200720c */ /* 0x000fda0003f46270 */
[----:B------:R-:W-:Y:S05]  /*9bb0*/  @P2 BRA `(.L_x_1834) ;  /* 0x0000000000282947 */ /* 0x000fea0003800000 */
[----:B------:R-:W1:Y:S02]  /*9bc0*/  LDCU UR4, c[0x0][0x440] ;  /* 0x00008800ff0477ac */ /* 0x000e640008000800 */
[----:B-1----:R-:W-:-:S13]  /*9bd0*/  ISETP.GE.AND P0, PT, R12, UR4, PT ;  /* 0x000000040c007c0c */ /* 0x002fda000bf06270 */
[----:B------:R-:W-:Y:S05]  /*9be0*/  @P0 BRA `(.L_x_1835) ;  /* 0x0000000000180947 */ /* 0x000fea0003800000 */
[----:B------:R-:W-:-:S05]  /*9bf0*/  MOV R217, R199 ;  /* 0x000000c700d97202 */ /* 0x000fca0000000f00 */
[----:B------:R-:W-:Y:S01]  /*9c00*/  @!PT LDS RZ, [RZ] ;  /* 0x00000000fffff984 */ /* 0x000fe20000000800 */
[----:B------:R-:W-:Y:S01]  /*9c10*/  @!PT LDS RZ, [RZ] ;  /* 0x00000000fffff984 */ /* 0x000fe20000000800 */
[----:B------:R-:W-:Y:S01]  /*9c20*/  @!PT LDS RZ, [RZ] ;  /* 0x00000000fffff984 */ /* 0x000fe20000000800 */
[----:B------:R1:W-:Y:S01]  /*9c30*/  LDGSTS.E.BYPASS.LTC128B.128 [R3+0x1000], desc[UR6][R216.64] ;  /* 0x01000000d8037fae */ /* 0x0003e2000b981a06 */
[----:B------:R-:W-:Y:S05]  /*9c40*/  BRA `(.L_x_1834) ;  /* 0x0000000000047947 */ /* 0x000fea0003800000 */
.L_x_1835:
[----:B------:R1:W-:Y:S02]  /*9c50*/  STS.128 [R3+0x1000], RZ ;  /* 0x001000ff03007388 */ /* 0x0003e40000000c00 */
.L_x_1834:
[----:B------:R-:W-:Y:S05]  /*9c60*/  BSYNC.RECONVERGENT B0 ;  /* 0x0000000000007941 */ /* 0x000fea0003800200 */
.L_x_1833:
[----:B------:R-:W-:Y:S01]  /*9c70*/  ISETP.GE.AND P1, PT, R14, R79, PT ;  /* 0x0000004f0e00720c */ /* 0x000fe20003f26270 */
[----:B------:R-:W-:Y:S01]  /*9c80*/  BSSY.RECONVERGENT B0, `(.L_x_1836) ;  /* 0x000000d000007945 */ /* 0x000fe20003800200 */
[----:B--23--:R-:W-:-:S04]  /*9c90*/  LEA R20, P0, R71, R216, 0x1 ;  /* 0x000000d847147211 */ /* 0x00cfc800078008ff */
[----:B------:R-:W-:-:S07]  /*9ca0*/  LEA.HI.X R21, R71, R199, R74, 0x1, P0 ;  /* 0x000000c747157211 */ /* 0x000fce00000f0c4a */
        /* <DEDUP_REMOVED lines=9> */
.L_x_1838:
[----:B------:R2:W-:Y:S02]  /*9d40*/  STS.128 [R3+0x1800], RZ ;  /* 0x001800ff03007388 */ /* 0x0005e40000000c00 */
.L_x_1837:
[----:B------:R-:W-:Y:S05]  /*9d50*/  BSYNC.RECONVERGENT B0 ;  /* 0x0000000000007941 */ /* 0x000fea0003800200 */
.L_x_1836:
[----:B------:R-:W-:Y:S01]  /*9d60*/  IADD3 R2, PT, PT, R130, 0x40, RZ ;  /* 0x0000004082027810 */ /* 0x000fe20007ffe0ff */
[----:B------:R-:W-:Y:S03]  /*9d70*/  BSSY.RECONVERGENT B0, `(.L_x_1839) ;  /* 0x000000f000007945 */ /* 0x000fe60003800200 */
[----:B------:R-:W-:-:S13]  /*9d80*/  ISETP.GE.AND P0, PT, R2, R79, PT ;  /* 0x0000004f0200720c */ /* 0x000fda0003f06270 */
[----:B------:R-:W-:Y:S05]  /*9d90*/  @P0 BRA `(.L_x_1840) ;  /* 0x0000000000300947 */ /* 0x000fea0003800000 */
[----:B------:R-:W1:Y:S02]  /*9da0*/  LDCU UR4, c[0x0][0x440] ;  /* 0x00008800ff0477ac */ /* 0x000e640008000800 */
[----:B-1----:R-:W-:-:S13]  /*9db0*/  ISETP.GE.AND P0, PT, R12, UR4, PT ;  /* 0x000000040c007c0c */ /* 0x002fda000bf06270 */
        /* <DEDUP_REMOVED lines=9> */
.L_x_1841:
[----:B------:R1:W-:Y:S02]  /*9e50*/  STS.128 [R3+0x2000], RZ ;  /* 0x002000ff03007388 */ /* 0x0003e40000000c00 */
.L_x_1840:
[----:B------:R-:W-:Y:S05]  /*9e60*/  BSYNC.RECONVERGENT B0 ;  /* 0x0000000000007941 */ /* 0x000fea0003800200 */
.L_x_1839:
[----:B-1----:R-:W-:Y:S01]  /*9e70*/  IADD3 R6, PT, PT, R130, 0x60, RZ ;  /* 0x0000006082067810 */ /* 0x002fe20007ffe0ff */
[----:B------:R-:W-:Y:S03]  /*9e80*/  BSSY.RECONVERGENT B0, `(.L_x_1842) ;  /* 0x000000f000007945 */ /* 0x000fe60003800200 */
[----:B------:R-:W-:-:S13]  /*9e90*/  ISETP.GE.AND P0, PT, R6, R79, PT ;  /* 0x0000004f0600720c */ /* 0x000fda0003f06270 */
[----:B------:R-:W-:Y:S05]  /*9ea0*/  @P0 BRA `(.L_x_1843) ;  /* 0x0000000000300947 */ /* 0x000fea0003800000 */
[----:B------:R-:W1:Y:S02]  /*9eb0*/  LDCU UR4, c[0x0][0x440] ;  /* 0x00008800ff0477ac */ /* 0x000e640008000800 */
[----:B-1----:R-:W-:-:S13]  /*9ec0*/  ISETP.GE.AND P0, PT, R12, UR4, PT ;  /* 0x000000040c007c0c */ /* 0x002fda000bf06270 */
[----:B------:R-:W-:Y:S05]  /*9ed0*/  @P0 BRA `(.L_x_1844) ;  /* 0x0000000000200947 */ /* 0x000fea0003800000 */
[----:B------:R-:W1:Y:S02]  /*9ee0*/  LDC.64 R4, c[0x0][0x3b8] ;  /* 0x0000ee00ff047b82 */ /* 0x000e640000000a00 */
[----:B-1---5:R-:W-:-:S04]  /*9ef0*/  LEA R8, P0, R4, R20, 0x7 ;  /* 0x0000001404087211 */ /* 0x022fc800078038ff */
[----:B------:R-:W-:-:S05]  /*9f00*/  LEA.HI.X R9, R4, R21, R5, 0x7, P0 ;  /* 0x0000001504097211 */ /* 0x000fca00000f3c05 */
[----:B------:R-:W-:Y:S01]  /*9f10*/  @!PT LDS RZ, [RZ] ;  /* 0x00000000fffff984 */ /* 0x000fe20000000800 */
[----:B------:R-:W-:Y:S01]  /*9f20*/  @!PT LDS RZ, [RZ] ;  /* 0x00000000fffff984 */ /* 0x000fe20000000800 */
[----:B------:R-:W-:Y:S01]  /*9f30*/  @!PT LDS RZ, [RZ] ;  /* 0x00000000fffff984 */ /* 0x000fe20000000800 */
[----:B------:R1:W-:Y:S01]  /*9f40*/  LDGSTS.E.BYPASS.LTC128B.128 [R3+0x2800], desc[UR6][R8.64] ;  /* 0x0280000008037fae */ /* 0x0003e2000b981a06 */
[----:B------:R-:W-:Y:S05]  /*9f50*/  BRA `(.L_x_1843) ;  /* 0x0000000000047947 */ /* 0x000fea0003800000 */
.L_x_1844:
[----:B------:R1:W-:Y:S02]  /*9f60*/  STS.128 [R3+0x2800], RZ ;  /* 0x002800ff03007388 */ /* 0x0003e40000000c00 */
.L_x_1843:
[----:B------:R-:W-:Y:S05]  /*9f70*/  BSYNC.RECONVERGENT B0 ;  /* 0x0000000000007941 */ /* 0x000fea0003800200 */
.L_x_1842:
[----:B-1---5:R-:W-:Y:S01]  /*9f80*/  IADD3 R8, PT, PT, R130, 0x80, RZ ;  /* 0x0000008082087810 */ /* 0x022fe20007ffe0ff */
        /* <DEDUP_REMOVED lines=17> */
.L_x_1847:
[----:B------:R1:W-:Y:S02]  /*a0a0*/  STS.128 [R3+0x3000], RZ ;  /* 0x003000ff03007388 */ /* 0x0003e40000000c00 */
.L_x_1846:
[----:B------:R-:W-:Y:S05]  /*a0b0*/  BSYNC.RECONVERGENT B0 ;  /* 0x0000000000007941 */ /* 0x000fea0003800200 */
.L_x_1845:
        /* <DEDUP_REMOVED lines=15> */
.L_x_1850:
[----:B------:R1:W-:Y:S02]  /*a1b0*/  STS.128 [R3+0x3800], RZ ;  /* 0x003800ff03007388 */ /* 0x0003e40000000c00 */
.L_x_1849:
[----:B------:R-:W-:Y:S05]  /*a1c0*/  BSYNC.RECONVERGENT B0 ;  /* 0x0000000000007941 */ /* 0x000fea0003800200 */
.L_x_1848:
[----:B-1----:R-:W-:Y:S01]  /*a1d0*/  IADD3 R16, PT, PT, R130, 0xc0, RZ ;  /* 0x000000c082107810 */ /* 0x002fe20007ffe0ff */
        /* <DEDUP_REMOVED lines=17> */
.L_x_1853:
[----:B------:R1:W-:Y:S02]  /*a2f0*/  STS.128 [R3+0x4000], RZ ;  /* 0x004000ff03007388 */ /* 0x0003e40000000c00 */
.L_x_1852:
[----:B------:R-:W-:Y:S05]  /*a300*/  BSYNC.RECONVERGENT B0 ;  /* 0x0000000000007941 */ /* 0x000fea0003800200 */
.L_x_1851:
[----:B-1----:R-:W-:Y:S01]  /*a310*/  IADD3 R18, PT, PT, R130, 0xe0, RZ ;  /* 0x000000e082127810 */ /* 0x002fe20007ffe0ff */
[----:B------:R-:W-:Y:S03]  /*a320*/  BSSY.RECONVERGENT B0, `(.L_x_1854) ;  /* 0x0000010000007945 */ /* 0x000fe60003800200 */
[----:B------:R-:W-:-:S13]  /*a330*/  ISETP.GE.AND P0, PT, R18, R79, PT ;  /* 0x0000004f1200720c */ /* 0x000fda0003f06270 */
[----:B------:R-:W-:Y:S05]  /*a340*/  @P0 BRA `(.L_x_1855) ;  /* 0x0000000000340947 */ /* 0x000fea0003800000 */
[----:B------:R-:W1:Y:S02]  /*a350*/  LDCU UR4, c[0x0][0x440] ;  /* 0x00008800ff0477ac */ /* 0x000e640008000800 */
[----:B-1----:R-:W-:-:S13]  /*a360*/  ISETP.GE.AND P0, PT, R12, UR4, PT ;  /* 0x000000040c007c0c */ /* 0x002fda000bf06270 */
[----:B------:R-:W-:Y:S05]  /*a370*/  @P0 BRA `(.L_x_1856) ;  /* 0x0000000000240947 */ /* 0x000fea0003800000 */
[----:B------:R-:W3:Y:S02]  /*a380*/  LDC.64 R4, c[0x0][0x3b8] ;  /* 0x0000ee00ff047b82 */ /* 0x000ee40000000a00 */
[----:B---3--:R-:W-:-:S04]  /*a390*/  IMAD.WIDE.U32 R20, R4, 0x180, R20 ;  /* 0x0000018004147825 */ /* 0x008fc800078e0014 */
[----:B------:R-:W-:-:S05]  /*a3a0*/  IMAD R5, R5, 0x180, RZ ;  /* 0x0000018005057824 */ /* 0x000fca00078e02ff */
[----:B------:R-:W-:-:S05]  /*a3b0*/  IADD3 R21, PT, PT, R5, R21, RZ ;  /* 0x0000001505157210 */ /* 0x000fca0007ffe0ff */
[----:B------:R-:W-:Y:S01]  /*a3c0*/  @!PT LDS RZ, [RZ] ;  /* 0x00000000fffff984 */ /* 0x000fe20000000800 */
[----:B------:R-:W-:Y:S01]  /*a3d0*/  @!PT LDS RZ, [RZ] ;  /* 0x00000000fffff984 */ /* 0x000fe20000000800 */
[----:B------:R-:W-:Y:S01]  /*a3e0*/  @!PT LDS RZ, [RZ] ;  /* 0x00000000fffff984 */ /* 0x000fe20000000800 */
[----:B------:R1:W-:Y:S01]  /*a3f0*/  LDGSTS.E.BYPASS.LTC128B.128 [R3+0x4800], desc[UR6][R20.64] ;  /* 0x0480000014037fae */ /* 0x0003e2000b981a06 */
[----:B------:R-:W-:Y:S05]  /*a400*/  BRA `(.L_x_1855) ;  /* 0x0000000000047947 */ /* 0x000fea0003800000 */
.L_x_1856:
[----:B------:R1:W-:Y:S02]  /*a410*/  STS.128 [R3+0x4800], RZ ;  /* 0x004800ff03007388 */ /* 0x0003e40000000c00 */
.L_x_1855:
[----:B------:R-:W-:Y:S05]  /*a420*/  BSYNC.RECONVERGENT B0 ;  /* 0x0000000000007941 */ /* 0x000fea0003800200 */
.L_x_1854:
[----:B------:R-:W1:Y:S01]  /*a430*/  LDC.64 R4, c[0x0][0x538] ;  /* 0x00014e00ff047b82 */ /* 0x000e620000000a00 */
[----:B------:R-:W5:Y:S01]  /*a440*/  LDCU.64 UR8, c[0x0][0x540] ;  /* 0x0000a800ff0877ac */ /* 0x000f620008000a00 */
[----:B------:R-:W-:Y:S01]  /*a450*/  IMAD.MOV.U32 R135, RZ, RZ, RZ ;  /* 0x000000ffff877224 */ /* 0x000fe200078e00ff */
[----:B------:R-:W0:Y:S01]  /*a460*/  LDGDEPBAR ;  /* 0x00000000000079af */ /* 0x000e220000000000 */
[----:B------:R-:W2:Y:S01]  /*a470*/  LDCU UR4, c[0x0][0x508] ;  /* 0x0000a100ff0477ac */ /* 0x000ea20008000800 */
[C---:B-----5:R-:W-:Y:S01]  /*a480*/  IMAD.WIDE.U32 R134, R75.reuse, UR8, R134 ;  /* 0x000000084b867c25 */ /* 0x060fe2000f8e0086 */
[----:B------:R-:W5:Y:S03]  /*a490*/  LDCU UR8, c[0x0][0x458] ;  /* 0x00008b00ff0877ac */ /* 0x000f660008000800 */
[----:B------:R-:W-:Y:S01]  /*a4a0*/  IMAD R0, R75, UR9, R135 ;  /* 0x000000094b007c24 */ /* 0x000fe2000f8e0287 */
[----:B-1-3--:R-:W-:-:S02]  /*a4b0*/  LEA R20, P0, R134, R4, 0x2 ;  /* 0x0000000486147211 */ /* 0x00afc400078010ff */
[----:B------:R-:W-:Y:S01]  /*a4c0*/  LOP3.LUT R130, R130, 0x7, RZ, 0xc0, !PT ;  /* 0x0000000782827812 */ /* 0x000fe200078ec0ff */
[----:B------:R-:W-:-:S04]  /*a4d0*/  DEPBAR.LE SB0, 0x0 ;  /* 0x000080000000791a */ /* 0x000fc80000000000 */
[----:B------:R-:W-:-:S05]  /*a4e0*/  LEA.HI.X R21, R134, R5, R0, 0x2, P0 ;  /* 0x0000000586157211 */ /* 0x000fca00000f1400 */
[----:B------:R-:W3:Y:S01]  /*a4f0*/  LDG.E R0, desc[UR6][R20.64] ;  /* 0x0000000614007981 */ /* 0x000ee2000c1e1900 */
[----:B------:R-:W-:Y:S01]  /*a500*/  LOP3.LUT R4, R69, 0x1f0, RZ, 0xc0, !PT ;  /* 0x000001f045047812 */ /* 0x000fe200078ec0ff */
[----:B-----5:R-:W3:Y:S01]  /*a510*/  MUFU.RCP R191, UR8 ;  /* 0x0000000800bf7d08 */ /* 0x020ee20008001000 */
[----:B------:R-:W-:Y:S02]  /*a520*/  BSSY.RECONVERGENT B0, `(.L_x_1857) ;  /* 0x0000012000007945 */ /* 0x000fe40003800200 */
[----:B------:R-:W-:-:S04]  /*a530*/  IADD3 R67, PT, PT, R4, 0x1, R67 ;  /* 0x0000000104437810 */ /* 0x000fc80007ffe043 */
[----:B------:R-:W-:-:S04]  /*a540*/  IADD3 R67, PT, PT, -R198, R67, R130 ;  /* 0x00000043c6437210 */ /* 0x000fc80007ffe182 */
[----:B--2---:R-:W-:Y:S01]  /*a550*/  IADD3 R205, PT, PT, R67, UR4, R66 ;  /* 0x0000000443cd7c10 */ /* 0x004fe2000fffe042 */
[----:B------:R-:W-:Y:S01]  /*a560*/  BAR.SYNC.DEFER_BLOCKING 0x0 ;  /* 0x0000000000007b1d */ /* 0x000fe20000010000 */
[----:B---3--:R-:W-:-:S05]  /*a570*/  FMUL.FTZ R191, R0, R191 ;  /* 0x000000bf00bf7220 */ /* 0x008fca0000410000 */
        /* <DEDUP_REMOVED lines=9> */
.L_x_1859:
[----:B------:R2:W-:Y:S01]  /*a610*/  STS.128 [R3+0x5000], RZ ;  /* 0x005000ff03007388 */ /* 0x0005e20000000c00 */
[----:B------:R-:W-:Y:S05]  /*a620*/  BRA `(.L_x_1860) ;  /* 0x0000000000047947 */ /* 0x000fea0003800000 */
.L_x_1858:
[----:B------:R3:W-:Y:S02]  /*a630*/  STS.128 [R3+0x5000], RZ ;  /* 0x005000ff03007388 */ /* 0x0007e40000000c00 */
.L_x_1860:
[----:B------:R-:W-:Y:S05]  /*a640*/  BSYNC.RECONVERGENT B0 ;  /* 0x0000000000007941 */ /* 0x000fea0003800200 */
.L_x_1857:
        /* <DEDUP_REMOVED lines=14> */
.L_x_1863:
[----:B------:R1:W-:Y:S02]  /*a730*/  STS.128 [R3+0x5800], RZ ;  /* 0x005800ff03007388 */ /* 0x0003e40000000c00 */
.L_x_1862:
[----:B------:R-:W-:Y:S05]  /*a740*/  BSYNC.RECONVERGENT B0 ;  /* 0x0000000000007941 */ /* 0x000fea0003800200 */
.L_x_1861:
        /* <DEDUP_REMOVED lines=15> */
.L_x_1866:
[----:B------:R1:W-:Y:S02]  /*a840*/  STS.128 [R3+0x6000], RZ ;  /* 0x006000ff03007388 */ /* 0x0003e40000000c00 */
.L_x_1865:
[----:B------:R-:W-:Y:S05]  /*a850*/  BSYNC.RECONVERGENT B0 ;  /* 0x0000000000007941 */ /* 0x000fea0003800200 */
.L_x_1864:
        /* <DEDUP_REMOVED lines=15> */
.L_x_1869:
[----:B------:R1:W-:Y:S02]  /*a950*/  STS.128 [R3+0x6800], RZ ;  /* 0x006800ff03007388 */ /* 0x0003e40000000c00 */
.L_x_1868:
[----:B------:R-:W-:Y:S05]  /*a960*/  BSYNC.RECONVERGENT B0 ;  /* 0x0000000000007941 */ /* 0x000fea0003800200 */
.L_x_1867:
        /* <DEDUP_REMOVED lines=18> */
.L_x_1872:
[----:B------:R1:W-:Y:S02]  /*aa90*/  STS.128 [R3+0x7000], RZ ;  /* 0x007000ff03007388 */ /* 0x0003e40000000c00 */
.L_x_1871:
[----:B------:R-:W-:Y:S05]  /*aaa0*/  BSYNC.RECONVERGENT B0 ;  /* 0x0000000000007941 */ /* 0x000fea0003800200 */
.L_x_1870:
        /* <DEDUP_REMOVED lines=15> */
.L_x_1875:
[----:B------:R1:W-:Y:S02]  /*aba0*/  STS.128 [R3+0x7800], RZ ;  /* 0x007800ff03007388 */ /* 0x0003e40000000c00 */
.L_x_1874:
[----:B------:R-:W-:Y:S05]  /*abb0*/  BSYNC.RECONVERGENT B0 ;  /* 0x0000000000007941 */ /* 0x000fea0003800200 */
.L_x_1873:
        /* <DEDUP_REMOVED lines=18> */
.L_x_1878:
[----:B------:R1:W-:Y:S02]  /*ace0*/  STS.128 [R3+0x8000], RZ ;  /* 0x008000ff03007388 */ /* 0x0003e40000000c00 */
.L_x_1877:
[----:B------:R-:W-:Y:S05]  /*acf0*/  BSYNC.RECONVERGENT B0 ;  /* 0x0000000000007941 */ /* 0x000fea0003800200 */
.L_x_1876:
        /* <DEDUP_REMOVED lines=16> */
.L_x_1881:
[----:B------:R1:W-:Y:S02]  /*ae00*/  STS.128 [R3+0x8800], RZ ;  /* 0x008800ff03007388 */ /* 0x0003e40000000c00 */
.L_x_1880:
[----:B------:R-:W-:Y:S05]  /*ae10*/  BSYNC.RECONVERGENT B0 ;  /* 0x0000000000007941 */ /* 0x000fea0003800200 */
.L_x_1879:
[----:B------:R-:W5:Y:S01]  /*ae20*/  S2R R189, SR_TID.X ;  /* 0x0000000000bd7919 */ /* 0x000f620000002100 */
[----:B------:R-:W-:Y:S01]  /*ae30*/  IMAD.MOV.U32 R57, RZ, RZ, 0x20 ;  /* 0x00000020ff397424 */ /* 0x000fe200078e00ff */
[----:B------:R-:W-:Y:S01]  /*ae40*/  LOP3.LUT R0, R0, 0xfffffffd, RZ, 0xc0, !PT ;  /* 0xfffffffd00007812 */ /* 0x000fe200078ec0ff */
[----:B------:R-:W0:Y:S01]  /*ae50*/  LDGDEPBAR ;  /* 0x00000000000079af */ /* 0x000e220000000000 */
[----:B-----5:R-:W-:Y:S01]  /*ae60*/  SHF.R.U32.HI R188, RZ, 0x1, R189 ;  /* 0x00000001ffbc7819 */ /* 0x020fe200000116bd */
[C---:B------:R-:W-:Y:S01]  /*ae70*/  IMAD.SHL.U32 R217, R189.reuse, 0x20, RZ ;  /* 0x00000020bdd97824 */ /* 0x040fe200078e00ff */
[C---:B------:R-:W-:Y:S01]  /*ae80*/  LOP3.LUT R58, R189.reuse, 0x8, RZ, 0xc0, !PT ;  /* 0x00000008bd3a7812 */ /* 0x040fe200078ec0ff */
[C---:B------:R-:W-:Y:S01]  /*ae90*/  IMAD.SHL.U32 R67, R189.reuse, 0x10, RZ ;  /* 0x00000010bd437824 */ /* 0x040fe200078e00ff */
[----:B------:R-:W-:Y:S01]  /*aea0*/  LOP3.LUT R204, R188, 0x8, RZ, 0xc0, !PT ;  /* 0x00000008bccc7812 */ /* 0x000fe200078ec0ff */
[C---:B-1234-:R-:W-:Y:S01]  /*aeb0*/  IMAD.SHL.U32 R3, R189.reuse, 0x4, RZ ;  /* 0x00000004bd037824 */ /* 0x05efe200078e00ff */
[----:B------:R-:W-:Y:S01]  /*aec0*/  LOP3.LUT R58, R58, 0xc0, R217, 0xf8, !PT ;  /* 0x000000c03a3a7812 */ /* 0x000fe200078ef8d9 */
[----:B------:R-:W-:Y:S01]  /*aed0*/  IMAD.SHL.U32 R56, R189, 0x2, RZ ;  /* 0x00000002bd387824 */ /* 0x000fe200078e00ff */
[----:B------:R-:W-:Y:S01]  /*aee0*/  LOP3.LUT R2, R67, 0x100, RZ, 0xc0, !PT ;  /* 0x0000010043027812 */ /* 0x000fe200078ec0ff */
[----:B------:R-:W-:Y:S01]  /*aef0*/  IMAD.SHL.U32 R222, R189, 0x8, RZ ;  /* 0x00000008bdde7824 */ /* 0x000fe200078e00ff */
[----:B------:R-:W-:-:S02]  /*af00*/  LOP3.LUT R65, R3, 0x18, RZ, 0xc0, !PT ;  /* 0x0000001803417812 */ /* 0x000fc400078ec0ff */
[----:B------:R-:W-:Y:S02]  /*af10*/  LOP3.LUT R190, R67, 0x3e00, RZ, 0xc0, !PT ;  /* 0x00003e0043be7812 */ /* 0x000fe400078ec0ff */
        /* <DEDUP_REMOVED lines=9> */
[----:B------:R-:W-:Y:S01]  /*afb0*/  LDSM.16.M88.4 R4, [R2+0x1400] ;  /* 0x001400000204783b */ /* 0x000fe20000000200 */
[----:B------:R-:W-:Y:S02]  /*afc0*/  LOP3.LUT R56, R56, 0x6, RZ, 0xc0, !PT ;  /* 0x0000000638387812 */ /* 0x000fe400078ec0ff */
[----:B------:R-:W-:Y:S01]  /*afd0*/  SEL R57, R57, 0xffffffe0, !P0 ;  /* 0xffffffe039397807 */ /* 0x000fe20004000000 */
[----:B------:R-:W1:Y:S01]  /*afe0*/  LDSM.16.M88.4 R20, [R24] ;  /* 0x000000001814783b */ /* 0x000e620000000200 */
[----:B------:R-:W-:-:S02]  /*aff0*/  LOP3.LUT R223, R189, 0x18, RZ, 0xc0, !PT ;  /* 0x00000018bddf7812 */ /* 0x000fc400078ec0ff */
[----:B------:R-:W-:Y:S01]  /*b000*/  LOP3.LUT R226, R222, 0x18, RZ, 0xc0, !PT ;  /* 0x00000018dee27812 */ /* 0x000fe200078ec0ff */
[----:B------:R-:W2:Y:S01]  /*b010*/  LDSM.16.M88.4 R128, [R2+0x1c00] ;  /* 0x001c00000280783b */ /* 0x000ea20000000200 */
[----:B------:R-:W-:-:S03]  /*b020*/  IMAD.IADD R28, R24, 0x1, R57 ;  /* 0x00000001181c7824 */ /* 0x000fc600078e0239 */
[----:B------:R-:W3:Y:S01]  /*b030*/  LDSM.16.M88.4 R12, [R2+0x1000] ;  /* 0x00100000020c783b */ /* 0x000ee20000000200 */
[----:B------:R-:W-:Y:S01]  /*b040*/  @P0 LOP3.LUT R0, R0, 0x2, RZ, 0xfc, !PT ;  /* 0x0000000200000812 */ /* 0x000fe200078efcff */
[----:B------:R-:W-:Y:S02]  /*b050*/  IMAD.IADD R0, R57, 0x1, R2 ;  /* 0x0000000139007824 */ /* 0x000fe400078e0202 */
        /* <DEDUP_REMOVED lines=14> */
[C---:B--2---:R-:W-:Y:S03]  /*b140*/  HMMA.16816.F32 R132, R20.reuse, R128, RZ ;  /* 0x000000801484723c */ /* 0x044fe600000018ff */
[----:B------:R2:W1:Y:S04]  /*b150*/  LDSM.16.M88.4 R152, [R2+0x4c00] ;  /* 0x004c00000298783b */ /* 0x0004680000000200 */
[----:B------:R-:W-:Y:S01]  /*b160*/  LDSM.16.M88.4 R28, [R28] ;  /* 0x000000001c1c783b */ /* 0x000fe20000000200 */
[C---:B------:R-:W-:Y:S03]  /*b170*/  HMMA.16816.F32 R128, R20.reuse, R130, RZ ;  /* 0x000000821480723c */ /* 0x040fe600000018ff */
[----:B------:R-:W1:Y:S04]  /*b180*/  LDSM.16.M88.4 R144, [R0+0x1400] ;  /* 0x001400000090783b */ /* 0x000e680000000200 */
[----:B------:R-:W1:Y:S01]  /*b190*/  LDSM.16.M88.4 R192, [R0+0x1c00] ;  /* 0x001c000000c0783b */ /* 0x000e620000000200 */
[C---:B---3--:R-:W-:Y:S03]  /*b1a0*/  HMMA.16816.F32 R16, R20.reuse, R12, RZ ;  /* 0x0000000c1410723c */ /* 0x048fe600000018ff */
[----:B------:R-:W3:Y:S04]  /*b1b0*/  LDSM.16.M88.4 R148, [R0+0x1000] ;  /* 0x001000000094783b */ /* 0x000ee80000000200 */
[----:B------:R-:W3:Y:S01]  /*b1c0*/  LDSM.16.M88.4 R172, [R0+0x2c00] ;  /* 0x002c000000ac783b */ /* 0x000ee20000000200 */
[----:B----4-:R-:W-:Y:S01]  /*b1d0*/  HMMA.16816.F32 R140, R20, R136, RZ ;  /* 0x00000088148c723c */ /* 0x010fe200000018ff */
[----:B--2---:R-:W-:-:S02]  /*b1e0*/  VIMNMX R2, PT, PT, R205, R66, PT ;  /* 0x00000042cd027248 */ /* 0x004fc40003fe0100 */
[----:B------:R-:W-:Y:S04]  /*b1f0*/  LDSM.16.M88.4 R200, [R0+0x1800] ;  /* 0x0018000000c8783b */ /* 0x000fe80000000200 */
[----:B------:R-:W-:Y:S01]  /*b200*/  LDSM.16.M88.4 R184, [R0+0x2000] ;  /* 0x0020000000b8783b */ /* 0x000fe20000000200 */
[C---:B-----5:R-:W-:Y:S03]  /*b210*/  HMMA.16816.F32 R124, R20.reuse, R120, RZ ;  /* 0x00000078147c723c */ /* 0x060fe600000018ff */
        /* <DEDUP_REMOVED lines=8> */
[C---:B------:R-:W-:Y:S08]  /*b2a0*/  HMMA.16816.F32 R100, R20.reuse, R96, RZ ;  /* 0x000000601464723c */ /* 0x040ff000000018ff */
        /* <DEDUP_REMOVED lines=24> */
[C---:B------:R-:W-:Y:S01]  /*b430*/  HMMA.16816.F32 R4, R28.reuse, R146, R4 ;  /* 0x000000921c04723c */ /* 0x040fe20000001804 */
[----:B------:R-:W2:Y:S07]  /*b440*/  LDSM.16.M88.4 R144, [R0+0x4800] ;  /* 0x004800000090783b */ /* 0x000eae0000000200 */
[C---:B------:R-:W-:Y:S08]  /*b450*/  HMMA.16816.F32 R132, R28.reuse, R192, R132 ;  /* 0x000000c01c84723c */ /* 0x040ff00000001884 */
[C---:B------:R-:W-:Y:S01]  /*b460*/  HMMA.16816.F32 R128, R28.reuse, R194, R128 ;  /* 0x000000c21c80723c */ /* 0x040fe20000001880 */
[----:B------:R-:W4:Y:S07]  /*b470*/  LDSM.16.M88.4 R192, [R0+0x4c00] ;  /* 0x004c000000c0783b */ /* 0x000f2e0000000200 */
[C---:B---3--:R-:W-:Y:S08]  /*b480*/  HMMA.16816.F32 R16, R28.reuse, R148, R16 ;  /* 0x000000941c10723c */ /* 0x048ff00000001810 */
[----:B------:R-:W-:Y:S01]  /*b490*/  HMMA.16816.F32 R12, R28, R150, R12 ;  /* 0x000000961c0c723c */ /* 0x000fe2000000180c */
[----:B------:R3:W5:Y:S01]  /*b4a0*/  LDSM.16.M88.4 R148, [R0+0x4400] ;  /* 0x004400000094783b */ /* 0x0007620000000200 */
[----:B------:R-:W-:-:S06]  /*b4b0*/  DEPBAR.LE SB0, 0x0 ;  /* 0x000080000000791a */ /* 0x000fcc0000000000 */
[C---:B------:R-:W-:Y:S08]  /*b4c0*/  HMMA.16816.F32 R96, R28.reuse, R174, R96 ;  /* 0x000000ae1c60723c */ /* 0x040ff00000001860 */
[----:B-1----:R-:W-:Y:S01]  /*b4d0*/  HMMA.16816.F32 R52, R28, R152, R52 ;  /* 0x000000981c34723c */ /* 0x002fe20000001834 */
[----:B------:R-:W-:-:S05]  /*b4e0*/  VIADD R153, R64, 0xffffff00 ;  /* 0xffffff0040997836 */ /* 0x000fca0000000000 */
[----:B------:R-:W-:Y:S02]  /*b4f0*/  LOP3.LUT R153, R153, R56, RZ, 0xfc, !PT ;  /* 0x0000003899997212 */ /* 0x000fe400078efcff */
[----:B--2---:R-:W-:Y:S01]  /*b500*/  HMMA.16816.F32 R36, R28, R144, R36 ;  /* 0x000000901c24723c */ /* 0x004fe20000001824 */
[----:B---3--:R-:W-:Y:S02]  /*b510*/  VIADDMNMX R0, R205, 0x8, R66, PT ;  /* 0x00000008cd007846 */ /* 0x008fe40003800142 */
[----:B------:R-:W-:-:S04]  /*b520*/  LOP3.LUT R145, R153, 0x79, RZ, 0xfc, !PT ;  /* 0x0000007999917812 */ /* 0x000fc800078efcff */
[----:B------:R-:W-:Y:S01]  /*b530*/  I2FP.F32.U32 R66, R145 ;  /* 0x0000009100427245 */ /* 0x000fe20000201000 */
[----:B----4-:R-:W-:Y:S01]  /*b540*/  HMMA.16816.F32 R20, R28, R194, R20 ;  /* 0x000000c21c14723c */ /* 0x010fe20000001814 */
[----:B------:R-:W-:-:S03]  /*b550*/  ISETP.GE.AND P1, PT, R145, R0, PT ;  /* 0x000000009100720c */ /* 0x000fc60003f26270 */
[----:B------:R-:W-:Y:S01]  /*b560*/  FFMA.FTZ R66, R191, R66, R99 ;  /* 0x00000042bf427223 */ /* 0x000fe20000010063 */
[----:B------:R-:W-:-:S03]  /*b570*/  LOP3.LUT R99, R153, 0x1, RZ, 0xfc, !PT ;  /* 0x0000000199637812 */ /* 0x000fc600078efcff */
[----:B------:R-:W-:Y:S01]  /*b580*/  HMMA.16816.F32 R140, R28, R200, R140 ;  /* 0x000000c81c8c723c */ /* 0x000fe2000000188c */
[C---:B------:R-:W-:Y:S02]  /*b590*/  ISETP.GE.AND P3, PT, R99.reuse, R2, PT ;  /* 0x000000026300720c */ /* 0x040fe40003f66270 */
[----:B------:R-:W-:Y:S02]  /*b5a0*/  ISETP.GE.AND P5, PT, R99, R0, PT ;  /* 0x000000006300720c */ /* 0x000fe40003fa6270 */
[----:B------:R-:W-:-:S03]  /*b5b0*/  FSEL R66, R66, -INF , !P1 ;  /* 0xff80000042427808 */ /* 0x000fc60004800000 */
        /* <DEDUP_REMOVED lines=17> */
[----:B-----5:R-:W-:Y:S01]  /*b6d0*/  HMMA.16816.F32 R44, R28, R148, R44 ;  /* 0x000000941c2c723c */ /* 0x020fe2000000182c */
[----:B------:R-:W-:-:S07]  /*b6e0*/  LOP3.LUT R149, R153, 0x10, RZ, 0xfc, !PT ;  /* 0x0000001099957812 */ /* 0x000fce00078efcff */
[C---:B------:R-:W-:Y:S08]  /*b6f0*/  HMMA.16816.F32 R40, R28.reuse, R150, R40 ;  /* 0x000000961c28723c */ /* 0x040ff00000001828 */
[----:B------:R-:W-:Y:S01]  /*b700*/  HMMA.16816.F32 R32, R28, R146, R32 ;  /* 0x000000921c20723c */ /* 0x000fe20000001820 */
[----:B------:R-:W-:-:S04]  /*b710*/  LOP3.LUT R147, R222, 0x1f20, RZ, 0xc0, !PT ;  /* 0x00001f20de937812 */ /* 0x000fc800078ec0ff */
[----:B------:R-:W-:-:S03]  /*b720*/  LOP3.LUT R196, R147, R196, RZ, 0xfc, !PT ;  /* 0x000000c493c47212 */ /* 0x000fc600078efcff */
[----:B------:R-:W-:Y:S01]  /*b730*/  HMMA.16816.F32 R24, R28, R192, R24 ;  /* 0x000000c01c18723c */ /* 0x000fe20000001818 */
[C---:B------:R-:W-:Y:S02]  /*b740*/  LOP3.LUT R31, R153.reuse, 0x8, RZ, 0xfc, !PT ;  /* 0x00000008991f7812 */ /* 0x040fe400078efcff */
[----:B------:R-:W-:Y:S02]  /*b750*/  LOP3.LUT R29, R153, 0xf8, RZ, 0xfc, !PT ;  /* 0x000000f8991d7812 */ /* 0x000fe400078efcff */
[----:B------:R-:W-:Y:S02]  /*b760*/  I2FP.F32.U32 R28, R99 ;  /* 0x00000063001c7245 */ /* 0x000fe40000201000 */
[C---:B------:R-:W-:Y:S01]  /*b770*/  ISETP.GE.AND P6, PT, R31.reuse, R2, PT ;  /* 0x000000021f00720c */ /* 0x040fe20003fc6270 */
[----:B------:R-:W-:Y:S01]  /*b780*/  BAR.SYNC.DEFER_BLOCKING 0x0 ;  /* 0x0000000000007b1d */ /* 0x000fe20000010000 */
[----:B------:R-:W-:Y:S01]  /*b790*/  ISETP.GE.AND P4, PT, R31, R0, PT ;  /* 0x000000001f00720c */ /* 0x000fe20003f86270 */
[CC--:B------:R-:W-:Y:S01]  /*b7a0*/  FFMA.FTZ R158, R191.reuse, R28.reuse, R17 ;  /* 0x0000001cbf9e7223 */ /* 0x0c0fe20000010011 */
[----:B------:R-:W-:Y:S01]  /*b7b0*/  I2FP.F32.U32 R31, R31 ;  /* 0x0000001f001f7245 */ /* 0x000fe20000201000 */
[----:B------:R-:W-:Y:S01]  /*b7c0*/  FFMA.FTZ R19, R191, R28, R19 ;  /* 0x0000001cbf137223 */ /* 0x000fe20000010013 */
[----:B------:R-:W-:-:S02]  /*b7d0*/  I2FP.F32.U32 R30, R29 ;  /* 0x0000001d001e7245 */ /* 0x000fc40000201000 */
[----:B------:R-:W-:Y:S01]  /*b7e0*/  ISETP.GE.AND P2, PT, R29, R2, PT ;  /* 0x000000021d00720c */ /* 0x000fe20003f46270 */
[-C--:B------:R-:W-:Y:S01]  /*b7f0*/  FFMA.FTZ R155, R191, R31.reuse, R12 ;  /* 0x0000001fbf9b7223 */ /* 0x080fe2000001000c */
[----:B------:R-:W-:Y:S01]  /*b800*/  ISETP.GE.AND P0, PT, R29, R0, PT ;  /* 0x000000001d00720c */ /* 0x000fe20003f06270 */
[C---:B------:R-:W-:Y:S01]  /*b810*/  FFMA.FTZ R12, R191.reuse, R31, R14 ;  /* 0x0000001fbf0c7223 */ /* 0x040fe2000001000e */
[----:B------:R-:W-:Y:S01]  /*b820*/  P2R R29, PR, RZ, 0x40 ;  /* 0x00000040ff1d7803 */ /* 0x000fe20000000000 */
[CC--:B------:R-:W-:Y:S01]  /*b830*/  FFMA.FTZ R20, R191.reuse, R30.reuse, R20 ;  /* 0x0000001ebf147223 */ /* 0x0c0fe20000010014 */
[----:B------:R-:W-:Y:S01]  /*b840*/  FFMA.FTZ R22, R191, R30, R22 ;  /* 0x0000001ebf167223 */ /* 0x000fe20000010016 */
[----:B------:R-:W-:Y:S02]  /*b850*/  LOP3.LUT R31, R153, 0x9, RZ, 0xfc, !PT ;  /* 0x00000009991f7812 */ /* 0x000fe400078efcff */
[----:B------:R-:W-:Y:S02]  /*b860*/  FSEL R158, R158, -INF , !P3 ;  /* 0xff8000009e9e7808 */ /* 0x000fe40005800000 */
[----:B------:R-:W-:-:S02]  /*b870*/  ISETP.NE.AND P3, PT, R29, RZ, PT ;  /* 0x000000ff1d00720c */ /* 0x000fc40003f65270 */
[----:B------:R-:W-:Y:S02]  /*b880*/  LOP3.LUT R17, R153, 0x11, RZ, 0xfc, !PT ;  /* 0x0000001199117812 */ /* 0x000fe400078efcff */
[----:B------:R-:W-:Y:S02]  /*b890*/  I2FP.F32.U32 R28, R31 ;  /* 0x0000001f001c7245 */ /* 0x000fe40000201000 */
[----:B------:R-:W-:Y:S02]  /*b8a0*/  FSEL R144, R20, -INF , !P2 ;  /* 0xff80000014907808 */ /* 0x000fe40005000000 */
[----:B------:R-:W-:Y:S01]  /*b8b0*/  FSEL R99, R22, -INF , !P0 ;  /* 0xff80000016637808 */ /* 0x000fe20004000000 */
[----:B------:R-:W-:Y:S01]  /*b8c0*/  FFMA.FTZ R20, R191, R28, R13 ;  /* 0x0000001cbf147223 */ /* 0x000fe2000001000d */
[C---:B------:R-:W-:Y:S02]  /*b8d0*/  ISETP.GE.AND P2, PT, R149.reuse, R2, PT ;  /* 0x000000029500720c */ /* 0x040fe40003f46270 */
[----:B------:R-:W-:-:S02]  /*b8e0*/  ISETP.GE.AND P0, PT, R149, R0, PT ;  /* 0x000000009500720c */ /* 0x000fc40003f06270 */
[----:B------:R-:W-:Y:S02]  /*b8f0*/  FSEL R155, R155, -INF , !P3 ;  /* 0xff8000009b9b7808 */ /* 0x000fe40005800000 */
[----:B------:R-:W-:Y:S02]  /*b900*/  I2FP.F32.U32 R149, R149 ;  /* 0x0000009500957245 */ /* 0x000fe40000201000 */
[----:B------:R-:W-:Y:S02]  /*b910*/  ISETP.GE.AND P3, PT, R17, R2, PT ;  /* 0x000000021100720c */ /* 0x000fe40003f66270 */
[----:B------:R-:W-:Y:S01]  /*b920*/  FSEL R156, R19, -INF , !P5 ;  /* 0xff800000139c7808 */ /* 0x000fe20006800000 */
[C---:B------:R-:W-:Y:S01]  /*b930*/  FFMA.FTZ R19, R191.reuse, R28, R15 ;  /* 0x0000001cbf137223 */ /* 0x040fe2000001000f */
[----:B------:R-:W-:Y:S01]  /*b940*/  I2FP.F32.U32 R22, R17 ;  /* 0x0000001100167245 */ /* 0x000fe20000201000 */
[-C--:B------:R-:W-:Y:S01]  /*b950*/  FFMA.FTZ R13, R191, R149.reuse, R8 ;  /* 0x00000095bf0d7223 */ /* 0x080fe20000010008 */
[----:B------:R-:W-:Y:S01]  /*b960*/  ISETP.GE.AND P1, PT, R31, R0, PT ;  /* 0x000000001f00720c */ /* 0x000fe20003f26270 */
[C---:B------:R-:W-:Y:S01]  /*b970*/  FFMA.FTZ R149, R191.reuse, R149, R10 ;  /* 0x00000095bf957223 */ /* 0x040fe2000001000a */
[----:B------:R-:W-:Y:S01]  /*b980*/  P2R R14, PR, RZ, 0x8 ;  /* 0x00000008ff0e7803 */ /* 0x000fe20000000000 */
[----:B------:R-:W-:Y:S01]  /*b990*/  FFMA.FTZ R8, R191, R22, R9 ;  /* 0x00000016bf087223 */ /* 0x000fe20000010009 */
[----:B------:R-:W-:-:S02]  /*b9a0*/  ISETP.GE.AND P6, PT, R31, R2, PT ;  /* 0x000000021f00720c */ /* 0x000fc40003fc6270 */
[----:B------:R-:W-:Y:S02]  /*b9b0*/  LOP3.LUT R31, R153, 0x18, RZ, 0xfc, !PT ;  /* 0x00000018991f7812 */ /* 0x000fe400078efcff */
[----:B------:R-:W-:Y:S02]  /*b9c0*/  FSEL R9, R19, -INF , !P1 ;  /* 0xff80000013097808 */ /* 0x000fe40004800000 */
[C---:B------:R-:W-:Y:S02]  /*b9d0*/  LOP3.LUT R29, R153.reuse, 0x19, RZ, 0xfc, !PT ;  /* 0x00000019991d7812 */ /* 0x040fe400078efcff */
[----:B------:R-:W-:Y:S02]  /*b9e0*/  ISETP.NE.AND P1, PT, R14, RZ, PT ;  /* 0x000000ff0e00720c */ /* 0x000fe40003f25270 */
[----:B------:R-:W-:Y:S02]  /*b9f0*/  LOP3.LUT R15, R153, 0x20, RZ, 0xfc, !PT ;  /* 0x00000020990f7812 */ /* 0x000fe400078efcff */
[----:B------:R-:W-:-:S02]  /*ba00*/  I2FP.F32.U32 R19, R31 ;  /* 0x0000001f00137245 */ /* 0x000fc40000201000 */
[----:B------:R-:W-:Y:S02]  /*ba10*/  FSEL R10, R13, -INF , !P2 ;  /* 0xff8000000d0a7808 */ /* 0x000fe40005000000 */
[----:B------:R-:W-:Y:S01]  /*ba20*/  I2FP.F32.U32 R14, R29 ;  /* 0x0000001d000e7245 */ /* 0x000fe20000201000 */
[CC--:B------:R-:W-:Y:S01]  /*ba30*/  FFMA.FTZ R4, R191.reuse, R19.reuse, R4 ;  /* 0x00000013bf047223 */ /* 0x0c0fe20000010004 */
[----:B------:R-:W-:Y:S01]  /*ba40*/  FSEL R8, R8, -INF , !P1 ;  /* 0xff80000008087808 */ /* 0x000fe20004800000 */
[----:B------:R-:W-:Y:S01]  /*ba50*/  FFMA.FTZ R6, R191, R19, R6 ;  /* 0x00000013bf067223 */ /* 0x000fe20000010006 */
[----:B------:R-:W-:Y:S01]  /*ba60*/  ISETP.GE.AND P2, PT, R15, R2, PT ;  /* 0x000000020f00720c */ /* 0x000fe20003f46270 */
[----:B------:R-:W-:Y:S01]  /*ba70*/  FFMA.FTZ R19, R191, R14, R7 ;  /* 0x0000000ebf137223 */ /* 0x000fe20000010007 */
[----:B------:R-:W-:Y:S01]  /*ba80*/  ISETP.GE.AND P1, PT, R15, R0, PT ;  /* 0x000000000f00720c */ /* 0x000fe20003f26270 */
[----:B------:R-:W-:Y:S01]  /*ba90*/  FFMA.FTZ R5, R191, R14, R5 ;  /* 0x0000000ebf057223 */ /* 0x000fe20000010005 */
[----:B------:R-:W-:-:S02]  /*baa0*/  I2FP.F32.U32 R15, R15 ;  /* 0x0000000f000f7245 */ /* 0x000fc40000201000 */
[----:B------:R-:W-:Y:S02]  /*bab0*/  FSEL R12, R12, -INF , !P4 ;  /* 0xff8000000c0c7808 */ /* 0x000fe40006000000 */
[----:B------:R-:W-:Y:S01]  /*bac0*/  LOP3.LUT R7, R153, 0x29, RZ, 0xfc, !PT ;  /* 0x0000002999077812 */ /* 0x000fe200078efcff */
[-C--:B------:R-:W-:Y:S01]  /*bad0*/  FFMA.FTZ R140, R191, R15.reuse, R140 ;  /* 0x0000000fbf8c7223 */ /* 0x080fe2000001008c */
[----:B------:R-:W-:Y:S01]  /*bae0*/  ISETP.GE.AND P4, PT, R17, R0, PT ;  /* 0x000000001100720c */ /* 0x000fe20003f86270 */
[----:B------:R-:W-:Y:S01]  /*baf0*/  FFMA.FTZ R28, R191, R15, R142 ;  /* 0x0000000fbf1c7223 */ /* 0x000fe2000001008e */
[----:B------:R-:W-:Y:S01]  /*bb00*/  ISETP.GE.AND P5, PT, R29, R2, PT ;  /* 0x000000021d00720c */ /* 0x000fe20003fa6270 */
[----:B------:R-:W-:Y:S01]  /*bb10*/  FFMA.FTZ R17, R191, R22, R11 ;  /* 0x00000016bf117223 */ /* 0x000fe2000001000b */
[----:B------:R-:W-:Y:S02]  /*bb20*/  FSEL R149, R149, -INF , !P0 ;  /* 0xff80000095957808 */ /* 0x000fe40004000000 */
[----:B------:R-:W-:-:S02]  /*bb30*/  LOP3.LUT R15, R153, 0x28, RZ, 0xfc, !PT ;  /* 0x00000028990f7812 */ /* 0x000fc400078efcff */
[----:B------:R-:W-:Y:S02]  /*bb40*/  ISETP.GE.AND P0, PT, R29, R0, PT ;  /* 0x000000001d00720c */ /* 0x000fe40003f06270 */
[----:B------:R-:W-:Y:S02]  /*bb50*/  LOP3.LUT R29, R153, 0x21, RZ, 0xfc, !PT ;  /* 0x00000021991d7812 */ /* 0x000fe400078efcff */
[----:B------:R-:W-:Y:S02]  /*bb60*/  I2FP.F32.U32 R142, R7 ;  /* 0x00000007008e7245 */ /* 0x000fe40000201000 */
[----:B------:R-:W-:Y:S02]  /*bb70*/  FSEL R151, R5, -INF , !P5 ;  /* 0xff80000005977808 */ /* 0x000fe40006800000 */
[----:B------:R-:W-:Y:S02]  /*bb80*/  I2FP.F32.U32 R5, R15 ;  /* 0x0000000f00057245 */ /* 0x000fe40000201000 */
[----:B------:R-:W-:-:S02]  /*bb90*/  FSEL R17, R17, -INF , !P4 ;  /* 0xff80000011117808 */ /* 0x000fc40006000000 */
[----:B------:R-:W-:Y:S01]  /*bba0*/  P2R R13, PR, RZ, 0x4 ;  /* 0x00000004ff0d7803 */ /* 0x000fe20000000000 */
[----:B------:R-:W-:Y:S01]  /*bbb0*/  FFMA.FTZ R138, R191, R5, R138 ;  /* 0x00000005bf8a7223 */ /* 0x000fe2000001008a */
[C---:B------:R-:W-:Y:S02]  /*bbc0*/  ISETP.GE.AND P4, PT, R29.reuse, R2, PT ;  /* 0x000000021d00720c */ /* 0x040fe40003f86270 */
[----:B------:R-:W-:Y:S02]  /*bbd0*/  ISETP.GE.AND P2, PT, R29, R0, PT ;  /* 0x000000001d00720c */ /* 0x000fe40003f46270 */
[----:B------:R-:W-:Y:S01]  /*bbe0*/  I2FP.F32.U32 R30, R29 ;  /* 0x0000001d001e7245 */ /* 0x000fe20000201000 */
[CC--:B------:R-:W-:Y:S01]  /*bbf0*/  FFMA.FTZ R29, R191.reuse, R142.reuse, R137 ;  /* 0x0000008ebf1d7223 */ /* 0x0c0fe20000010089 */
[----:B------:R-:W-:Y:S01]  /*bc00*/  FSEL R11, R20, -INF , !P6 ;  /* 0xff800000140b7808 */ /* 0x000fe20007000000 */
[----:B------:R-:W-:Y:S01]  /*bc10*/  FFMA.FTZ R142, R191, R142, R139 ;  /* 0x0000008ebf8e7223 */ /* 0x000fe2000001008b */
[----:B------:R-:W-:Y:S01]  /*bc20*/  ISETP.GE.AND P6, PT, R31, R2, PT ;  /* 0x000000021f00720c */ /* 0x000fe20003fc6270 */
[----:B------:R-:W-:Y:S01]  /*bc30*/  FFMA.FTZ R141, R191, R30, R141 ;  /* 0x0000001ebf8d7223 */ /* 0x000fe2000001008d */
[----:B------:R-:W-:Y:S01]  /*bc40*/  ISETP.GE.AND P3, PT, R31, R0, PT ;  /* 0x000000001f00720c */ /* 0x000fe20003f66270 */
[C---:B------:R-:W-:Y:S01]  /*bc50*/  FFMA.FTZ R31, R191.reuse, R5, R136 ;  /* 0x00000005bf1f7223 */ /* 0x040fe20000010088 */
[----:B------:R-:W-:Y:S01]  /*bc60*/  FSEL R28, R28, -INF , !P1 ;  /* 0xff8000001c1c7808 */ /* 0x000fe20004800000 */
[----:B------:R-:W-:Y:S01]  /*bc70*/  FFMA.FTZ R30, R191, R30, R143 ;  /* 0x0000001ebf1e7223 */ /* 0x000fe2000001008f */
[----:B------:R-:W-:-:S02]  /*bc80*/  ISETP.GE.AND P5, PT, R7, R2, PT ;  /* 0x000000020700720c */ /* 0x000fc40003fa6270 */
[----:B------:R-:W-:Y:S02]  /*bc90*/  ISETP.GE.AND P1, PT, R7, R0, PT ;  /* 0x000000000700720c */ /* 0x000fe40003f26270 */
[C---:B------:R-:W-:Y:S02]  /*bca0*/  LOP3.LUT R7, R153.reuse, 0x31, RZ, 0xfc, !PT ;  /* 0x0000003199077812 */ /* 0x040fe400078efcff */
[----:B------:R-:W-:Y:S02]  /*bcb0*/  LOP3.LUT R5, R153, 0x38, RZ, 0xfc, !PT ;  /* 0x0000003899057812 */ /* 0x000fe400078efcff */
[----:B------:R-:W-:Y:S02]  /*bcc0*/  FSEL R14, R4, -INF , !P6 ;  /* 0xff800000040e7808 */ /* 0x000fe40007000000 */
[----:B------:R-:W-:Y:S02]  /*bcd0*/  FSEL R29, R29, -INF , !P5 ;  /* 0xff8000001d1d7808 */ /* 0x000fe40006800000 */
[----:B------:R-:W-:-:S02]  /*bce0*/  FSEL R142, R142, -INF , !P1 ;  /* 0xff8000008e8e7808 */ /* 0x000fc40004800000 */
[----:B------:R-:W-:Y:S02]  /*bcf0*/  FSEL R147, R6, -INF , !P3 ;  /* 0xff80000006937808 */ /* 0x000fe40005800000 */
[----:B------:R-:W-:Y:S02]  /*bd00*/  FSEL R19, R19, -INF , !P0 ;  /* 0xff80000013137808 */ /* 0x000fe40004000000 */
[----:B------:R-:W-:Y:S02]  /*bd10*/  I2FP.F32.U32 R4, R7 ;  /* 0x0000000700047245 */ /* 0x000fe40000201000 */
[C---:B------:R-:W-:Y:S02]  /*bd20*/  ISETP.GE.AND P5, PT, R5.reuse, R2, PT ;  /* 0x000000020500720c */ /* 0x040fe40003fa6270 */
[----:B------:R-:W-:Y:S01]  /*bd30*/  ISETP.GE.AND P1, PT, R5, R0, PT ;  /* 0x000000000500720c */ /* 0x000fe20003f26270 */
[----:B------:R-:W-:Y:S01]  /*bd40*/  FFMA.FTZ R133, R191, R4, R133 ;  /* 0x00000004bf857223 */ /* 0x000fe20000010085 */
[----:B------:R-:W-:Y:S01]  /*bd50*/  ISETP.GE.AND P3, PT, R15, R2, PT ;  /* 0x000000020f00720c */ /* 0x000fe20003f66270 */
[----:B------:R-:W-:Y:S01]  /*bd60*/  FFMA.FTZ R135, R191, R4, R135 ;  /* 0x00000004bf877223 */ /* 0x000fe20000010087 */
[----:B------:R-:W-:-:S02]  /*bd70*/  ISETP.GE.AND P0, PT, R15, R0, PT ;  /* 0x000000000f00720c */ /* 0x000fc40003f06270 */
[----:B------:R-:W-:Y:S02]  /*bd80*/  I2FP.F32.U32 R5, R5 ;  /* 0x0000000500057245 */ /* 0x000fe40000201000 */
[----:B------:R-:W-:Y:S02]  /*bd90*/  FSEL R31, R31, -INF , !P3 ;  /* 0xff8000001f1f7808 */ /* 0x000fe40005800000 */
[----:B------:R-:W-:Y:S01]  /*bda0*/  FSEL R242, R138, -INF , !P0 ;  /* 0xff8000008af27808 */ /* 0x000fe20004000000 */
[-C--:B------:R-:W-:Y:S01]  /*bdb0*/  FFMA.FTZ R128, R191, R5.reuse, R128 ;  /* 0x00000005bf807223 */ /* 0x080fe20000010080 */
[----:B------:R-:W-:Y:S01]  /*bdc0*/  ISETP.GE.AND P3, PT, R7, R2, PT ;  /* 0x000000020700720c */ /* 0x000fe20003f66270 */
[----:B------:R-:W-:Y:S01]  /*bdd0*/  FFMA.FTZ R130, R191, R5, R130 ;  /* 0x00000005bf827223 */ /* 0x000fe20000010082 */
[----:B------:R-:W-:Y:S02]  /*bde0*/  ISETP.GE.AND P0, PT, R7, R0, PT ;  /* 0x000000000700720c */ /* 0x000fe40003f06270 */
[----:B------:R-:W-:-:S02]  /*bdf0*/  LOP3.LUT R5, R153, 0x40, RZ, 0xfc, !PT ;  /* 0x0000004099057812 */ /* 0x000fc400078efcff */
[----:B------:R-:W-:Y:S02]  /*be00*/  FSEL R250, R133, -INF , !P3 ;  /* 0xff80000085fa7808 */ /* 0x000fe40005800000 */
[----:B------:R-:W-:Y:S02]  /*be10*/  FSEL R152, R135, -INF , !P0 ;  /* 0xff80000087987808 */ /* 0x000fe40004000000 */
[C---:B------:R-:W-:Y:S02]  /*be20*/  ISETP.GE.AND P3, PT, R5.reuse, R2, PT ;  /* 0x000000020500720c */ /* 0x040fe40003f66270 */
[----:B------:R-:W-:Y:S02]  /*be30*/  ISETP.GE.AND P0, PT, R5, R0, PT ;  /* 0x000000000500720c */ /* 0x000fe40003f06270 */
[----:B------:R-:W-:Y:S02]  /*be40*/  I2FP.F32.U32 R5, R5 ;  /* 0x0000000500057245 */ /* 0x000fe40000201000 */
[----:B------:R-:W-:-:S02]  /*be50*/  LOP3.LUT R7, R153, 0x41, RZ, 0xfc, !PT ;  /* 0x0000004199077812 */ /* 0x000fc400078efcff */
[----:B------:R-:W-:Y:S01]  /*be60*/  ISETP.NE.AND P6, PT, R13, RZ, PT ;  /* 0x000000ff0d00720c */ /* 0x000fe20003fc5270 */
[-C--:B------:R-:W-:Y:S01]  /*be70*/  FFMA.FTZ R124, R191, R5.reuse, R124 ;  /* 0x00000005bf7c7223 */ /* 0x080fe2000001007c */
[----:B------:R-:W-:Y:S01]  /*be80*/  LOP3.LUT R13, R153, 0x30, RZ, 0xfc, !PT ;  /* 0x00000030990d7812 */ /* 0x000fe200078efcff */
[----:B------:R-:W-:Y:S01]  /*be90*/  FFMA.FTZ R126, R191, R5, R126 ;  /* 0x00000005bf7e7223 */ /* 0x000fe2000001007e */
[----:B------:R-:W-:Y:S02]  /*bea0*/  FSEL R240, R128, -INF , !P5 ;  /* 0xff80000080f07808 */ /* 0x000fe40006800000 */
[----:B------:R-:W-:Y:S02]  /*beb0*/  FSEL R160, R130, -INF , !P1 ;  /* 0xff80000082a07808 */ /* 0x000fe40004800000 */
[----:B------:R-:W-:Y:S02]  /*bec0*/  I2FP.F32.U32 R4, R7 ;  /* 0x0000000700047245 */ /* 0x000fe40000201000 */
[----:B------:R-:W-:-:S02]  /*bed0*/  ISETP.GE.AND P5, PT, R7, R2, PT ;  /* 0x000000020700720c */ /* 0x000fc40003fa6270 */
[----:B------:R-:W-:Y:S01]  /*bee0*/  ISETP.GE.AND P1, PT, R7, R0, PT ;  /* 0x000000000700720c */ /* 0x000fe20003f26270 */
[-C--:B------:R-:W-:Y:S01]  /*bef0*/  FFMA.FTZ R125, R191, R4.reuse, R125 ;  /* 0x00000004bf7d7223 */ /* 0x080fe2000001007d */
[----:B------:R-:W-:Y:S01]  /*bf00*/  LOP3.LUT R5, R153, 0x80, RZ, 0xfc, !PT ;  /* 0x0000008099057812 */ /* 0x000fe200078efcff */
[----:B------:R-:W-:Y:S01]  /*bf10*/  FFMA.FTZ R127, R191, R4, R127 ;  /* 0x00000004bf7f7223 */ /* 0x000fe2000001007f */
[----:B------:R-:W-:Y:S02]  /*bf20*/  LOP3.LUT R7, R153, 0x81, RZ, 0xfc, !PT ;  /* 0x0000008199077812 */ /* 0x000fe400078efcff */
[----:B------:R-:W-:Y:S02]  /*bf30*/  FSEL R139, R141, -INF , !P4 ;  /* 0xff8000008d8b7808 */ /* 0x000fe40006000000 */
[----:B------:R-:W-:Y:S02]  /*bf40*/  FSEL R30, R30, -INF , !P2 ;  /* 0xff8000001e1e7808 */ /* 0x000fe40005000000 */
[----:B------:R-:W-:-:S02]  /*bf50*/  I2FP.F32.U32 R6, R13 ;  /* 0x0000000d00067245 */ /* 0x000fc40000201000 */
[C---:B------:R-:W-:Y:S02]  /*bf60*/  ISETP.GE.AND P4, PT, R13.reuse, R2, PT ;  /* 0x000000020d00720c */ /* 0x040fe40003f86270 */
[----:B------:R-:W-:Y:S01]  /*bf70*/  ISETP.GE.AND P2, PT, R13, R0, PT ;  /* 0x000000000d00720c */ /* 0x000fe20003f46270 */
[-C--:B------:R-:W-:Y:S01]  /*bf80*/  FFMA.FTZ R132, R191, R6.reuse, R132 ;  /* 0x00000006bf847223 */ /* 0x080fe20000010084 */
[----:B------:R-:W-:Y:S01]  /*bf90*/  LOP3.LUT R13, R153, 0x39, RZ, 0xfc, !PT ;  /* 0x00000039990d7812 */ /* 0x000fe200078efcff */
[----:B------:R-:W-:Y:S01]  /*bfa0*/  FFMA.FTZ R134, R191, R6, R134 ;  /* 0x00000006bf867223 */ /* 0x000fe20000010086 */
[----:B------:R-:W-:Y:S02]  /*bfb0*/  FSEL R172, R124, -INF , !P3 ;  /* 0xff8000007cac7808 */ /* 0x000fe40005800000 */
[----:B------:R-:W-:Y:S02]  /*bfc0*/  FSEL R170, R126, -INF , !P0 ;  /* 0xff8000007eaa7808 */ /* 0x000fe40004000000 */
[----:B------:R-:W-:-:S02]  /*bfd0*/  ISETP.GE.AND P3, PT, R5, R2, PT ;  /* 0x000000020500720c */ /* 0x000fc40003f66270 */
[----:B------:R-:W-:Y:S02]  /*bfe0*/  ISETP.GE.AND P0, PT, R5, R0, PT ;  /* 0x000000000500720c */ /* 0x000fe40003f06270 */
[----:B------:R-:W-:Y:S02]  /*bff0*/  I2FP.F32.U32 R4, R7 ;  /* 0x0000000700047245 */ /* 0x000fe40000201000 */
[----:B------:R-:W-:Y:S02]  /*c000*/  I2FP.F32.U32 R5, R5 ;  /* 0x0000000500057245 */ /* 0x000fe40000201000 */
[----:B------:R-:W-:Y:S01]  /*c010*/  I2FP.F32.U32 R6, R13 ;  /* 0x0000000d00067245 */ /* 0x000fe20000201000 */
[-C--:B------:R-:W-:Y:S01]  /*c020*/  FFMA.FTZ R93, R191, R4.reuse, R93 ;  /* 0x00000004bf5d7223 */ /* 0x080fe2000001005d */
[----:B------:R-:W-:Y:S01]  /*c030*/  FSEL R164, R125, -INF , !P5 ;  /* 0xff8000007da47808 */ /* 0x000fe20006800000 */
[----:B------:R-:W-:Y:S01]  /*c040*/  FFMA.FTZ R95, R191, R4, R95 ;  /* 0x00000004bf5f7223 */ /* 0x000fe2000001005f */
[----:B------:R-:W-:Y:S01]  /*c050*/  FSEL R166, R127, -INF , !P1 ;  /* 0xff8000007fa67808 */ /* 0x000fe20004800000 */
[-C--:B------:R-:W-:Y:S01]  /*c060*/  FFMA.FTZ R92, R191, R5.reuse, R92 ;  /* 0x00000005bf5c7223 */ /* 0x080fe2000001005c */
[----:B------:R-:W-:Y:S01]  /*c070*/  ISETP.GE.AND P5, PT, R7, R2, PT ;  /* 0x000000020700720c */ /* 0x000fe20003fa6270 */
[----:B------:R-:W-:Y:S01]  /*c080*/  FFMA.FTZ R94, R191, R5, R94 ;  /* 0x00000005bf5e7223 */ /* 0x000fe2000001005e */
[----:B------:R-:W-:Y:S01]  /*c090*/  ISETP.GE.AND P1, PT, R7, R0, PT ;  /* 0x000000000700720c */ /* 0x000fe20003f26270 */
[CC--:B------:R-:W-:Y:S01]  /*c0a0*/  FFMA.FTZ R129, R191.reuse, R6.reuse, R129 ;  /* 0x00000006bf817223 */ /* 0x0c0fe20000010081 */
[----:B------:R-:W-:Y:S01]  /*c0b0*/  FSEL R252, R132, -INF , !P4 ;  /* 0xff80000084fc7808 */ /* 0x000fe20006000000 */
[----:B------:R-:W-:Y:S01]  /*c0c0*/  FFMA.FTZ R131, R191, R6, R131 ;  /* 0x00000006bf837223 */ /* 0x000fe20000010083 */
[----:B------:R-:W-:-:S02]  /*c0d0*/  FSEL R230, R134, -INF , !P2 ;  /* 0xff80000086e67808 */ /* 0x000fc40005000000 */
[C---:B------:R-:W-:Y:S02]  /*c0e0*/  LOP3.LUT R7, R153.reuse, 0x89, RZ, 0xfc, !PT ;  /* 0x0000008999077812 */ /* 0x040fe400078efcff */
[----:B------:R-:W-:Y:S02]  /*c0f0*/  LOP3.LUT R5, R153, 0x90, RZ, 0xfc, !PT ;  /* 0x0000009099057812 */ /* 0x000fe400078efcff */
[C---:B------:R-:W-:Y:S02]  /*c100*/  ISETP.GE.AND P4, PT, R13.reuse, R2, PT ;  /* 0x000000020d00720c */ /* 0x040fe40003f86270 */
[----:B------:R-:W-:Y:S02]  /*c110*/  ISETP.GE.AND P2, PT, R13, R0, PT ;  /* 0x000000000d00720c */ /* 0x000fe40003f46270 */
[----:B------:R-:W-:Y:S02]  /*c120*/  LOP3.LUT R13, R153, 0x48, RZ, 0xfc, !PT ;  /* 0x00000048990d7812 */ /* 0x000fe400078efcff */
[----:B------:R-:W-:-:S02]  /*c130*/  FSEL R146, R93, -INF , !P5 ;  /* 0xff8000005d927808 */ /* 0x000fc40006800000 */
[----:B------:R-:W-:Y:S02]  /*c140*/  FSEL R130, R95, -INF , !P1 ;  /* 0xff8000005f827808 */ /* 0x000fe40004800000 */
[----:B------:R-:W-:Y:S02]  /*c150*/  I2FP.F32.U32 R4, R7 ;  /* 0x0000000700047245 */ /* 0x000fe40000201000 */
[C---:B------:R-:W-:Y:S02]  /*c160*/  ISETP.GE.AND P5, PT, R5.reuse, R2, PT ;  /* 0x000000020500720c */ /* 0x040fe40003fa6270 */
[----:B------:R-:W-:Y:S01]  /*c170*/  ISETP.GE.AND P1, PT, R5, R0, PT ;  /* 0x000000000500720c */ /* 0x000fe20003f26270 */
[CC--:B------:R-:W-:Y:S01]  /*c180*/  FFMA.FTZ R89, R191.reuse, R4.reuse, R89 ;  /* 0x00000004bf597223 */ /* 0x0c0fe20000010059 */
[----:B------:R-:W-:Y:S01]  /*c190*/  I2FP.F32.U32 R5, R5 ;  /* 0x0000000500057245 */ /* 0x000fe20000201000 */
[----:B------:R-:W-:Y:S01]  /*c1a0*/  FFMA.FTZ R91, R191, R4, R91 ;  /* 0x00000004bf5b7223 */ /* 0x000fe2000001005b */
[----:B------:R-:W-:-:S02]  /*c1b0*/  FSEL R246, R129, -INF , !P4 ;  /* 0xff80000081f67808 */ /* 0x000fc40006000000 */
[----:B------:R-:W-:Y:S01]  /*c1c0*/  FSEL R176, R131, -INF , !P2 ;  /* 0xff80000083b07808 */ /* 0x000fe20005000000 */
[C---:B------:R-:W-:Y:S01]  /*c1d0*/  FFMA.FTZ R84, R191.reuse, R5, R84 ;  /* 0x00000005bf547223 */ /* 0x040fe20000010054 */
[----:B------:R-:W-:Y:S01]  /*c1e0*/  I2FP.F32.U32 R6, R13 ;  /* 0x0000000d00067245 */ /* 0x000fe20000201000 */
[----:B------:R-:W-:Y:S01]  /*c1f0*/  FFMA.FTZ R86, R191, R5, R86 ;  /* 0x00000005bf567223 */ /* 0x000fe20000010056 */
[C---:B------:R-:W-:Y:S02]  /*c200*/  ISETP.GE.AND P4, PT, R13.reuse, R2, PT ;  /* 0x000000020d00720c */ /* 0x040fe40003f86270 */
[----:B------:R-:W-:Y:S01]  /*c210*/  ISETP.GE.AND P2, PT, R13, R0, PT ;  /* 0x000000000d00720c */ /* 0x000fe20003f46270 */
[-C--:B------:R-:W-:Y:S01]  /*c220*/  FFMA.FTZ R120, R191, R6.reuse, R120 ;  /* 0x00000006bf787223 */ /* 0x080fe20000010078 */
[----:B------:R-:W-:Y:S01]  /*c230*/  LOP3.LUT R13, R153, 0x88, RZ, 0xfc, !PT ;  /* 0x00000088990d7812 */ /* 0x000fe200078efcff */
[----:B------:R-:W-:Y:S01]  /*c240*/  FFMA.FTZ R122, R191, R6, R122 ;  /* 0x00000006bf7a7223 */ /* 0x000fe2000001007a */
[----:B------:R-:W-:-:S02]  /*c250*/  FSEL R154, R92, -INF , !P3 ;  /* 0xff8000005c9a7808 */ /* 0x000fc40005800000 */
[----:B------:R-:W-:Y:S02]  /*c260*/  FSEL R132, R94, -INF , !P0 ;  /* 0xff8000005e847808 */ /* 0x000fe40004000000 */
[C---:B------:R-:W-:Y:S02]  /*c270*/  ISETP.GE.AND P3, PT, R7.reuse, R2, PT ;  /* 0x000000020700720c */ /* 0x040fe40003f66270 */
[----:B------:R-:W-:Y:S02]  /*c280*/  ISETP.GE.AND P0, PT, R7, R0, PT ;  /* 0x000000000700720c */ /* 0x000fe40003f06270 */
[C---:B------:R-:W-:Y:S02]  /*c290*/  LOP3.LUT R5, R153.reuse, 0x98, RZ, 0xfc, !PT ;  /* 0x0000009899057812 */ /* 0x040fe400078efcff */
[----:B------:R-:W-:Y:S02]  /*c2a0*/  I2FP.F32.U32 R6, R13 ;  /* 0x0000000d00067245 */ /* 0x000fe40000201000 */
[----:B------:R-:W-:-:S02]  /*c2b0*/  LOP3.LUT R7, R153, 0x99, RZ, 0xfc, !PT ;  /* 0x0000009999077812 */ /* 0x000fc400078efcff */
[----:B------:R-:W-:Y:S01]  /*c2c0*/  FSEL R148, R89, -INF , !P3 ;  /* 0xff80000059947808 */ /* 0x000fe20005800000 */
[-C--:B------:R-:W-:Y:S01]  /*c2d0*/  FFMA.FTZ R88, R191, R6.reuse, R88 ;  /* 0x00000006bf587223 */ /* 0x080fe20000010058 */
[----:B------:R-:W-:Y:S01]  /*c2e0*/  FSEL R126, R91, -INF , !P0 ;  /* 0xff8000005b7e7808 */ /* 0x000fe20004000000 */
[----:B------:R-:W-:Y:S01]  /*c2f0*/  FFMA.FTZ R90, R191, R6, R90 ;  /* 0x00000006bf5a7223 */ /* 0x000fe2000001005a */
[C---:B------:R-:W-:Y:S02]  /*c300*/  ISETP.GE.AND P3, PT, R5.reuse, R2, PT ;  /* 0x000000020500720c */ /* 0x040fe40003f66270 */
[----:B------:R-:W-:Y:S02]  /*c310*/  ISETP.GE.AND P0, PT, R5, R0, PT ;  /* 0x000000000500720c */ /* 0x000fe40003f06270 */
[----:B------:R-:W-:Y:S02]  /*c320*/  FSEL R162, R120, -INF , !P4 ;  /* 0xff80000078a27808 */ /* 0x000fe40006000000 */
[----:B------:R-:W-:-:S02]  /*c330*/  FSEL R168, R122, -INF , !P2 ;  /* 0xff8000007aa87808 */ /* 0x000fc40005000000 */
[----:B------:R-:W-:Y:S02]  /*c340*/  I2FP.F32.U32 R5, R5 ;  /* 0x0000000500057245 */ /* 0x000fe40000201000 */
[C---:B------:R-:W-:Y:S02]  /*c350*/  ISETP.GE.AND P4, PT, R13.reuse, R2, PT ;  /* 0x000000020d00720c */ /* 0x040fe40003f86270 */
[----:B------:R-:W-:Y:S01]  /*c360*/  ISETP.GE.AND P2, PT, R13, R0, PT ;  /* 0x000000000d00720c */ /* 0x000fe20003f46270 */
[C---:B------:R-:W-:Y:S01]  /*c370*/  FFMA.FTZ R136, R191.reuse, R5, R80 ;  /* 0x00000005bf887223 */ /* 0x040fe20000010050 */
[----:B------:R-:W-:Y:S01]  /*c380*/  I2FP.F32.U32 R4, R7 ;  /* 0x0000000700047245 */ /* 0x000fe20000201000 */
[----:B------:R-:W-:Y:S01]  /*c390*/  FFMA.FTZ R82, R191, R5, R82 ;  /* 0x00000005bf527223 */ /* 0x000fe20000010052 */
[----:B------:R-:W-:Y:S02]  /*c3a0*/  LOP3.LUT R13, R153, 0x91, RZ, 0xfc, !PT ;  /* 0x00000091990d7812 */ /* 0x000fe400078efcff */
[----:B------:R-:W-:Y:S01]  /*c3b0*/  FSEL R145, R140, -INF , !P6 ;  /* 0xff8000008c917808 */ /* 0x000fe20007000000 */
[CC--:B------:R-:W-:Y:S01]  /*c3c0*/  FFMA.FTZ R124, R191.reuse, R4.reuse, R81 ;  /* 0x00000004bf7c7223 */ /* 0x0c0fe20000010051 */
[----:B------:R-:W-:Y:S01]  /*c3d0*/  FSEL R150, R88, -INF , !P4 ;  /* 0xff80000058967808 */ /* 0x000fe20006000000 */
[----:B------:R-:W-:Y:S01]  /*c3e0*/  FFMA.FTZ R80, R191, R4, R83 ;  /* 0x00000004bf507223 */ /* 0x000fe20000010053 */
[----:B------:R-:W-:-:S02]  /*c3f0*/  FSEL R128, R90, -INF , !P2 ;  /* 0xff8000005a807808 */ /* 0x000fc40005000000 */
[----:B------:R-:W-:Y:S02]  /*c400*/  I2FP.F32.U32 R6, R13 ;  /* 0x0000000d00067245 */ /* 0x000fe40000201000 */
[----:B------:R-:W-:Y:S02]  /*c410*/  FSEL R140, R84, -INF , !P5 ;  /* 0xff800000548c7808 */ /* 0x000fe40006800000 */
[----:B------:R-:W-:Y:S01]  /*c420*/  FSEL R120, R86, -INF , !P1 ;  /* 0xff80000056787808 */ /* 0x000fe20004800000 */
[----:B------:R-:W-:Y:S01]  /*c430*/  FFMA.FTZ R85, R191, R6, R85 ;  /* 0x00000006bf557223 */ /* 0x000fe20000010055 */
[----:B------:R-:W-:Y:S01]  /*c440*/  ISETP.GE.AND P4, PT, R13, R2, PT ;  /* 0x000000020d00720c */ /* 0x000fe20003f86270 */
[----:B------:R-:W-:Y:S01]  /*c450*/  FFMA.FTZ R87, R191, R6, R87 ;  /* 0x00000006bf577223 */ /* 0x000fe20000010057 */
[----:B------:R-:W-:Y:S02]  /*c460*/  ISETP.GE.AND P2, PT, R13, R0, PT ;  /* 0x000000000d00720c */ /* 0x000fe40003f46270 */
[----:B------:R-:W-:-:S02]  /*c470*/  ISETP.GE.AND P5, PT, R7, R2, PT ;  /* 0x000000020700720c */ /* 0x000fc40003fa6270 */
[----:B------:R-:W-:Y:S02]  /*c480*/  ISETP.GE.AND P1, PT, R7, R0, PT ;  /* 0x000000000700720c */ /* 0x000fe40003f26270 */
[C---:B------:R-:W-:Y:S02]  /*c490*/  LOP3.LUT R13, R153.reuse, 0xa0, RZ, 0xfc, !PT ;  /* 0x000000a0990d7812 */ /* 0x040fe400078efcff */
[C---:B------:R-:W-:Y:S02]  /*c4a0*/  LOP3.LUT R7, R153.reuse, 0xa1, RZ, 0xfc, !PT ;  /* 0x000000a199077812 */ /* 0x040fe400078efcff */
[----:B------:R-:W-:Y:S02]  /*c4b0*/  LOP3.LUT R5, R153, 0xa8, RZ, 0xfc, !PT ;  /* 0x000000a899057812 */ /* 0x000fe400078efcff */
[----:B------:R-:W-:Y:S02]  /*c4c0*/  FSEL R124, R124, -INF , !P5 ;  /* 0xff8000007c7c7808 */ /* 0x000fe40006800000 */
[----:B------:R-:W-:-:S02]  /*c4d0*/  FSEL R80, R80, -INF , !P1 ;  /* 0xff80000050507808 */ /* 0x000fc40004800000 */
[----:B------:R-:W-:Y:S02]  /*c4e0*/  I2FP.F32.U32 R6, R13 ;  /* 0x0000000d00067245 */ /* 0x000fe40000201000 */
[----:B------:R-:W-:Y:S02]  /*c4f0*/  I2FP.F32.U32 R4, R7 ;  /* 0x0000000700047245 */ /* 0x000fe40000201000 */
[----:B------:R-:W-:Y:S01]  /*c500*/  ISETP.GE.AND P5, PT, R5, R2, PT ;  /* 0x000000020500720c */ /* 0x000fe20003fa6270 */
[----:B------:R-:W-:Y:S01]  /*c510*/  FFMA.FTZ R76, R191, R6, R76 ;  /* 0x00000006bf4c7223 */ /* 0x000fe2000001004c */
[----:B------:R-:W-:Y:S01]  /*c520*/  ISETP.GE.AND P1, PT, R5, R0, PT ;  /* 0x000000000500720c */ /* 0x000fe20003f26270 */
[C---:B------:R-:W-:Y:S01]  /*c530*/  FFMA.FTZ R78, R191.reuse, R6, R78 ;  /* 0x00000006bf4e7223 */ /* 0x040fe2000001004e */
[----:B------:R-:W-:Y:S01]  /*c540*/  I2FP.F32.U32 R5, R5 ;  /* 0x0000000500057245 */ /* 0x000fe20000201000 */
[-C--:B------:R-:W-:Y:S01]  /*c550*/  FFMA.FTZ R83, R191, R4.reuse, R77 ;  /* 0x00000004bf537223 */ /* 0x080fe2000001004d */
[----:B------:R-:W-:Y:S01]  /*c560*/  FSEL R138, R85, -INF , !P4 ;  /* 0xff800000558a7808 */ /* 0x000fe20006000000 */
[----:B------:R-:W-:Y:S01]  /*c570*/  FFMA.FTZ R77, R191, R4, R79 ;  /* 0x00000004bf4d7223 */ /* 0x000fe2000001004f */
[----:B------:R-:W-:Y:S01]  /*c580*/  FSEL R122, R87, -INF , !P2 ;  /* 0xff800000577a7808 */ /* 0x000fe20005000000 */
[CC--:B------:R-:W-:Y:S01]  /*c590*/  FFMA.FTZ R6, R191.reuse, R5.reuse, R72 ;  /* 0x00000005bf067223 */ /* 0x0c0fe20000010048 */
[----:B------:R-:W-:Y:S01]  /*c5a0*/  FSEL R136, R136, -INF , !P3 ;  /* 0xff80000088887808 */ /* 0x000fe20005800000 */
[----:B------:R-:W-:Y:S01]  /*c5b0*/  FFMA.FTZ R72, R191, R5, R74 ;  /* 0x00000005bf487223 */ /* 0x000fe2000001004a */
[----:B------:R-:W-:-:S02]  /*c5c0*/  FSEL R81, R82, -INF , !P0 ;  /* 0xff80000052517808 */ /* 0x000fc40004000000 */
[C---:B------:R-:W-:Y:S02]  /*c5d0*/  ISETP.GE.AND P4, PT, R13.reuse, R2, PT ;  /* 0x000000020d00720c */ /* 0x040fe40003f86270 */
[----:B------:R-:W-:Y:S02]  /*c5e0*/  ISETP.GE.AND P2, PT, R13, R0, PT ;  /* 0x000000000d00720c */ /* 0x000fe40003f46270 */
[C---:B------:R-:W-:Y:S02]  /*c5f0*/  ISETP.GE.AND P3, PT, R7.reuse, R2, PT ;  /* 0x000000020700720c */ /* 0x040fe40003f66270 */
[----:B------:R-:W-:Y:S02]  /*c600*/  ISETP.GE.AND P0, PT, R7, R0, PT ;  /* 0x000000000700720c */ /* 0x000fe40003f06270 */
[C---:B------:R-:W-:Y:S02]  /*c610*/  LOP3.LUT R13, R153.reuse, 0xa9, RZ, 0xfc, !PT ;  /* 0x000000a9990d7812 */ /* 0x040fe400078efcff */
[----:B------:R-:W-:-:S02]  /*c620*/  LOP3.LUT R5, R153, 0xb0, RZ, 0xfc, !PT ;  /* 0x000000b099057812 */ /* 0x000fc400078efcff */
[----:B------:R-:W-:Y:S02]  /*c630*/  LOP3.LUT R7, R153, 0xb1, RZ, 0xfc, !PT ;  /* 0x000000b199077812 */ /* 0x000fe400078efcff */
[----:B------:R-:W-:Y:S02]  /*c640*/  FSEL R83, R83, -INF , !P3 ;  /* 0xff80000053537808 */ /* 0x000fe40005800000 */
[----:B------:R-:W-:Y:S02]  /*c650*/  FSEL R77, R77, -INF , !P0 ;  /* 0xff8000004d4d7808 */ /* 0x000fe40004000000 */
[----:B------:R-:W-:Y:S02]  /*c660*/  I2FP.F32.U32 R4, R13 ;  /* 0x0000000d00047245 */ /* 0x000fe40000201000 */
[C---:B------:R-:W-:Y:S02]  /*c670*/  ISETP.GE.AND P3, PT, R5.reuse, R2, PT ;  /* 0x000000020500720c */ /* 0x040fe40003f66270 */
[----:B------:R-:W-:Y:S01]  /*c680*/  ISETP.GE.AND P0, PT, R5, R0, PT ;  /* 0x000000000500720c */ /* 0x000fe20003f06270 */
[----:B------:R-:W-:Y:S01]  /*c690*/  FFMA.FTZ R75, R191, R4, R75 ;  /* 0x00000004bf4b7223 */ /* 0x000fe2000001004b */
[----:B------:R-:W-:-:S02]  /*c6a0*/  I2FP.F32.U32 R5, R5 ;  /* 0x0000000500057245 */ /* 0x000fc40000201000 */
[----:B------:R-:W-:Y:S02]  /*c6b0*/  FSEL R74, R6, -INF , !P5 ;  /* 0xff800000064a7808 */ /* 0x000fe40006800000 */
[----:B------:R-:W-:Y:S02]  /*c6c0*/  I2FP.F32.U32 R6, R7 ;  /* 0x0000000700067245 */ /* 0x000fe40000201000 */
[----:B------:R-:W-:Y:S01]  /*c6d0*/  FSEL R79, R78, -INF , !P2 ;  /* 0xff8000004e4f7808 */ /* 0x000fe20005000000 */
[C---:B------:R-:W-:Y:S01]  /*c6e0*/  FFMA.FTZ R78, R191.reuse, R4, R73 ;  /* 0x00000004bf4e7223 */ /* 0x040fe20000010049 */
        /* <DEDUP_REMOVED lines=8> */
[----:B------:R-:W-:-:S02]  /*c770*/  ISETP.GE.AND P4, PT, R13, R2, PT ;  /* 0x000000020d00720c */ /* 0x000fc40003f86270 */
[----:B------:R-:W-:Y:S02]  /*c780*/  ISETP.GE.AND P2, PT, R13, R0, PT ;  /* 0x000000000d00720c */ /* 0x000fe40003f46270 */
[C---:B------:R-:W-:Y:S02]  /*c790*/  LOP3.LUT R15, R153.reuse, 0xb8, RZ, 0xfc, !PT ;  /* 0x000000b8990f7812 */ /* 0x040fe400078efcff */
[C---:B------:R-:W-:Y:S02]  /*c7a0*/  LOP3.LUT R13, R153.reuse, 0xb9, RZ, 0xfc, !PT ;  /* 0x000000b9990d7812 */ /* 0x040fe400078efcff */
[----:B------:R-:W-:Y:S02]  /*c7b0*/  LOP3.LUT R5, R153, 0xc0, RZ, 0xfc, !PT ;  /* 0x000000c099057812 */ /* 0x000fe400078efcff */
[----:B------:R-:W-:Y:S02]  /*c7c0*/  FSEL R69, R4, -INF , !P0 ;  /* 0xff80000004457808 */ /* 0x000fe40004000000 */
[----:B------:R-:W-:-:S02]  /*c7d0*/  FSEL R71, R7, -INF , !P5 ;  /* 0xff80000007477808 */ /* 0x000fc40006800000 */
[----:B------:R-:W-:Y:S02]  /*c7e0*/  FSEL R68, R68, -INF , !P1 ;  /* 0xff80000044447808 */ /* 0x000fe40004800000 */
[----:B------:R-:W-:Y:S02]  /*c7f0*/  I2FP.F32.U32 R6, R15 ;  /* 0x0000000f00067245 */ /* 0x000fe40000201000 */
[----:B------:R-:W-:Y:S02]  /*c800*/  I2FP.F32.U32 R4, R13 ;  /* 0x0000000d00047245 */ /* 0x000fe40000201000 */
[----:B------:R-:W-:Y:S01]  /*c810*/  ISETP.GE.AND P5, PT, R5, R2, PT ;  /* 0x000000020500720c */ /* 0x000fe20003fa6270 */
[----:B------:R-:W-:Y:S01]  /*c820*/  FFMA.FTZ R60, R191, R6, R60 ;  /* 0x00000006bf3c7223 */ /* 0x000fe2000001003c */
[----:B------:R-:W-:Y:S01]  /*c830*/  ISETP.GE.AND P1, PT, R5, R0, PT ;  /* 0x000000000500720c */ /* 0x000fe20003f26270 */
[----:B------:R-:W-:Y:S01]  /*c840*/  FFMA.FTZ R62, R191, R6, R62 ;  /* 0x00000006bf3e7223 */ /* 0x000fe2000001003e */
[----:B------:R-:W-:-:S02]  /*c850*/  I2FP.F32.U32 R5, R5 ;  /* 0x0000000500057245 */ /* 0x000fc40000201000 */
[----:B------:R-:W-:Y:S01]  /*c860*/  FSEL R70, R75, -INF , !P2 ;  /* 0xff8000004b467808 */ /* 0x000fe20005000000 */
[-C--:B------:R-:W-:Y:S01]  /*c870*/  FFMA.FTZ R75, R191, R4.reuse, R61 ;  /* 0x00000004bf4b7223 */ /* 0x080fe2000001003d */
[----:B------:R-:W-:Y:S01]  /*c880*/  FSEL R73, R73, -INF , !P3 ;  /* 0xff80000049497808 */ /* 0x000fe20005800000 */
[C---:B------:R-:W-:Y:S01]  /*c890*/  FFMA.FTZ R61, R191.reuse, R4, R63 ;  /* 0x00000004bf3d7223 */ /* 0x040fe2000001003f */
[-C--:B------:R-:W-:Y:S01]  /*c8a0*/  FFMA.FTZ R6, R191, R5.reuse, R52 ;  /* 0x00000005bf067223 */ /* 0x080fe20000010034 */
[----:B------:R-:W-:Y:S01]  /*c8b0*/  ISETP.GE.AND P3, PT, R13, R2, PT ;  /* 0x000000020d00720c */ /* 0x000fe20003f66270 */
[----:B------:R-:W-:Y:S01]  /*c8c0*/  FFMA.FTZ R52, R191, R5, R54 ;  /* 0x00000005bf347223 */ /* 0x000fe20000010036 */
[----:B------:R-:W-:Y:S02]  /*c8d0*/  ISETP.GE.AND P0, PT, R13, R0, PT ;  /* 0x000000000d00720c */ /* 0x000fe40003f06270 */
[C---:B------:R-:W-:Y:S02]  /*c8e0*/  LOP3.LUT R13, R153.reuse, 0xc1, RZ, 0xfc, !PT ;  /* 0x000000c1990d7812 */ /* 0x040fe400078efcff */
[----:B------:R-:W-:-:S02]  /*c8f0*/  LOP3.LUT R5, R153, 0xc8, RZ, 0xfc, !PT ;  /* 0x000000c899057812 */ /* 0x000fc400078efcff */
[----:B------:R-:W-:Y:S02]  /*c900*/  LOP3.LUT R7, R153, 0xc9, RZ, 0xfc, !PT ;  /* 0x000000c999077812 */ /* 0x000fe400078efcff */
[----:B------:R-:W-:Y:S02]  /*c910*/  FSEL R75, R75, -INF , !P3 ;  /* 0xff8000004b4b7808 */ /* 0x000fe40005800000 */
[----:B------:R-:W-:Y:S02]  /*c920*/  FSEL R61, R61, -INF , !P0 ;  /* 0xff8000003d3d7808 */ /* 0x000fe40004000000 */
[----:B------:R-:W-:Y:S02]  /*c930*/  ISETP.GE.AND P2, PT, R15, R0, PT ;  /* 0x000000000f00720c */ /* 0x000fe40003f46270 */
[----:B------:R-:W-:Y:S02]  /*c940*/  I2FP.F32.U32 R4, R13 ;  /* 0x0000000d00047245 */ /* 0x000fe40000201000 */
[----:B------:R-:W-:-:S02]  /*c950*/  ISETP.GE.AND P3, PT, R5, R2, PT ;  /* 0x000000020500720c */ /* 0x000fc40003f66270 */
[----:B------:R-:W-:Y:S01]  /*c960*/  ISETP.GE.AND P0, PT, R5, R0, PT ;  /* 0x000000000500720c */ /* 0x000fe20003f06270 */
[----:B------:R-:W-:Y:S01]  /*c970*/  FFMA.FTZ R55, R191, R4, R55 ;  /* 0x00000004bf377223 */ /* 0x000fe20000010037 */
[----:B------:R-:W-:Y:S02]  /*c980*/  FSEL R78, R78, -INF , !P4 ;  /* 0xff8000004e4e7808 */ /* 0x000fe40006000000 */
[----:B------:R-:W-:Y:S02]  /*c990*/  I2FP.F32.U32 R5, R5 ;  /* 0x0000000500057245 */ /* 0x000fe40000201000 */
[----:B------:R-:W-:Y:S02]  /*c9a0*/  FSEL R54, R6, -INF , !P5 ;  /* 0xff80000006367808 */ /* 0x000fe40006800000 */
[----:B------:R-:W-:Y:S02]  /*c9b0*/  ISETP.GE.AND P4, PT, R15, R2, PT ;  /* 0x000000020f00720c */ /* 0x000fe40003f86270 */
[----:B------:R-:W-:-:S02]  /*c9c0*/  I2FP.F32.U32 R6, R7 ;  /* 0x0000000700067245 */ /* 0x000fc40000201000 */
[----:B------:R-:W-:Y:S01]  /*c9d0*/  FSEL R63, R62, -INF , !P2 ;  /* 0xff8000003e3f7808 */ /* 0x000fe20005000000 */
[C---:B------:R-:W-:Y:S01]  /*c9e0*/  FFMA.FTZ R62, R191.reuse, R4, R53 ;  /* 0x00000004bf3e7223 */ /* 0x040fe20000010035 */
[----:B------:R-:W-:Y:S01]  /*c9f0*/  FSEL R52, R52, -INF , !P1 ;  /* 0xff80000034347808 */ /* 0x000fe20004800000 */
[CC--:B------:R-:W-:Y:S01]  /*ca00*/  FFMA.FTZ R53, R191.reuse, R5.reuse, R48 ;  /* 0x00000005bf357223 */ /* 0x0c0fe20000010030 */
[----:B------:R-:W-:Y:S01]  /*ca10*/  FSEL R60, R60, -INF , !P4 ;  /* 0xff8000003c3c7808 */ /* 0x000fe20006000000 */
[----:B------:R-:W-:Y:S01]  /*ca20*/  FFMA.FTZ R4, R191, R5, R50 ;  /* 0x00000005bf047223 */ /* 0x000fe20000010032 */
[----:B------:R-:W-:Y:S01]  /*ca30*/  ISETP.GE.AND P5, PT, R7, R2, PT ;  /* 0x000000020700720c */ /* 0x000fe20003fa6270 */
[----:B------:R-:W-:Y:S01]  /*ca40*/  FFMA.FTZ R48, R191, R6, R51 ;  /* 0x00000006bf307223 */ /* 0x000fe20000010033 */
[----:B------:R-:W-:Y:S01]  /*ca50*/  ISETP.GE.AND P1, PT, R7, R0, PT ;  /* 0x000000000700720c */ /* 0x000fe20003f26270 */
[----:B------:R-:W-:Y:S01]  /*ca60*/  FFMA.FTZ R7, R191, R6, R49 ;  /* 0x00000006bf077223 */ /* 0x000fe20000010031 */
[----:B------:R-:W-:-:S02]  /*ca70*/  ISETP.GE.AND P4, PT, R13, R2, PT ;  /* 0x000000020d00720c */ /* 0x000fc40003f86270 */
[----:B------:R-:W-:Y:S02]  /*ca80*/  ISETP.GE.AND P2, PT, R13, R0, PT ;  /* 0x000000000d00720c */ /* 0x000fe40003f46270 */
[C---:B------:R-:W-:Y:S02]  /*ca90*/  LOP3.LUT R13, R153.reuse, 0xd1, RZ, 0xfc, !PT ;  /* 0x000000d1990d7812 */ /* 0x040fe400078efcff */
[----:B------:R-:W-:Y:S02]  /*caa0*/  LOP3.LUT R5, R153, 0xd8, RZ, 0xfc, !PT ;  /* 0x000000d899057812 */ /* 0x000fe400078efcff */
[----:B------:R-:W-:Y:S02]  /*cab0*/  FSEL R49, R4, -INF , !P0 ;  /* 0xff80000004317808 */ /* 0x000fe40004000000 */
[----:B------:R-:W-:Y:S02]  /*cac0*/  I2FP.F32.U32 R4, R13 ;  /* 0x0000000d00047245 */ /* 0x000fe40000201000 */
[----:B------:R-:W-:-:S02]  /*cad0*/  FSEL R51, R7, -INF , !P5 ;  /* 0xff80000007337808 */ /* 0x000fc40006800000 */
[----:B------:R-:W-:Y:S02]  /*cae0*/  FSEL R48, R48, -INF , !P1 ;  /* 0xff80000030307808 */ /* 0x000fe40004800000 */
[C---:B------:R-:W-:Y:S02]  /*caf0*/  ISETP.GE.AND P5, PT, R5.reuse, R2, PT ;  /* 0x000000020500720c */ /* 0x040fe40003fa6270 */
[----:B------:R-:W-:Y:S02]  /*cb00*/  ISETP.GE.AND P1, PT, R5, R0, PT ;  /* 0x000000000500720c */ /* 0x000fe40003f26270 */
[----:B------:R-:W-:Y:S02]  /*cb10*/  LOP3.LUT R15, R153, 0xd0, RZ, 0xfc, !PT ;  /* 0x000000d0990f7812 */ /* 0x000fe400078efcff */
[----:B------:R-:W-:Y:S02]  /*cb20*/  I2FP.F32.U32 R5, R5 ;  /* 0x0000000500057245 */ /* 0x000fe40000201000 */
[----:B------:R-:W-:Y:S01]  /*cb30*/  FSEL R50, R55, -INF , !P2 ;  /* 0xff80000037327808 */ /* 0x000fe20005000000 */
[CC--:B------:R-:W-:Y:S01]  /*cb40*/  FFMA.FTZ R55, R191.reuse, R4.reuse, R45 ;  /* 0x00000004bf377223 */ /* 0x0c0fe2000001002d */
[----:B------:R-:W-:Y:S01]  /*cb50*/  I2FP.F32.U32 R6, R15 ;  /* 0x0000000f00067245 */ /* 0x000fe20000201000 */
[----:B------:R-:W-:Y:S01]  /*cb60*/  FFMA.FTZ R45, R191, R4, R47 ;  /* 0x00000004bf2d7223 */ /* 0x000fe2000001002f */
[----:B------:R-:W-:Y:S01]  /*cb70*/  FSEL R53, R53, -INF , !P3 ;  /* 0xff80000035357808 */ /* 0x000fe20005800000 */
[-C--:B------:R-:W-:Y:S01]  /*cb80*/  FFMA.FTZ R4, R191, R5.reuse, R40 ;  /* 0x00000005bf047223 */ /* 0x080fe20000010028 */
[----:B------:R-:W-:Y:S01]  /*cb90*/  ISETP.GE.AND P3, PT, R13, R2, PT ;  /* 0x000000020d00720c */ /* 0x000fe20003f66270 */
[----:B------:R-:W-:Y:S01]  /*cba0*/  FFMA.FTZ R40, R191, R5, R42 ;  /* 0x00000005bf287223 */ /* 0x000fe2000001002a */
[----:B------:R-:W-:Y:S01]  /*cbb0*/  ISETP.GE.AND P0, PT, R13, R0, PT ;  /* 0x000000000d00720c */ /* 0x000fe20003f06270 */
[-C--:B------:R-:W-:Y:S01]  /*cbc0*/  FFMA.FTZ R44, R191, R6.reuse, R44 ;  /* 0x00000006bf2c7223 */ /* 0x080fe2000001002c */
[----:B------:R-:W-:Y:S01]  /*cbd0*/  LOP3.LUT R13, R153, 0xd9, RZ, 0xfc, !PT ;  /* 0x000000d9990d7812 */ /* 0x000fe200078efcff */
[----:B------:R-:W-:Y:S01]  /*cbe0*/  FFMA.FTZ R46, R191, R6, R46 ;  /* 0x00000006bf2e7223 */ /* 0x000fe2000001002e */
[----:B------:R-:W-:-:S02]  /*cbf0*/  LOP3.LUT R5, R153, 0xe0, RZ, 0xfc, !PT ;  /* 0x000000e099057812 */ /* 0x000fc400078efcff */
[----:B------:R-:W-:Y:S02]  /*cc00*/  LOP3.LUT R7, R153, 0xe1, RZ, 0xfc, !PT ;  /* 0x000000e199077812 */ /* 0x000fe400078efcff */
[----:B------:R-:W-:Y:S02]  /*cc10*/  FSEL R62, R62, -INF , !P4 ;  /* 0xff8000003e3e7808 */ /* 0x000fe40006000000 */
[----:B------:R-:W-:Y:S02]  /*cc20*/  I2FP.F32.U32 R6, R13 ;  /* 0x0000000d00067245 */ /* 0x000fe40000201000 */
[----:B------:R-:W-:Y:S02]  /*cc30*/  FSEL R55, R55, -INF , !P3 ;  /* 0xff80000037377808 */ /* 0x000fe40005800000 */
[----:B------:R-:W-:Y:S01]  /*cc40*/  FSEL R45, R45, -INF , !P0 ;  /* 0xff8000002d2d7808 */ /* 0x000fe20004000000 */
[CC--:B------:R-:W-:Y:S01]  /*cc50*/  FFMA.FTZ R41, R191.reuse, R6.reuse, R41 ;  /* 0x00000006bf297223 */ /* 0x0c0fe20000010029 */
[----:B------:R-:W-:Y:S01]  /*cc60*/  FSEL R42, R4, -INF , !P5 ;  /* 0xff800000042a7808 */ /* 0x000fe20006800000 */
[----:B------:R-:W-:Y:S01]  /*cc70*/  FFMA.FTZ R43, R191, R6, R43 ;  /* 0x00000006bf2b7223 */ /* 0x000fe2000001002b */
[----:B------:R-:W-:-:S02]  /*cc80*/  ISETP.GE.AND P4, PT, R15, R2, PT ;  /* 0x000000020f00720c */ /* 0x000fc40003f86270 */
[C---:B------:R-:W-:Y:S02]  /*cc90*/  ISETP.GE.AND P3, PT, R5.reuse, R2, PT ;  /* 0x000000020500720c */ /* 0x040fe40003f66270 */
[-C--:B------:R-:W-:Y:S02]  /*cca0*/  ISETP.GE.AND P0, PT, R5, R0.reuse, PT ;  /* 0x000000000500720c */ /* 0x080fe40003f06270 */
[----:B------:R-:W-:Y:S02]  /*ccb0*/  I2FP.F32.U32 R4, R7 ;  /* 0x0000000700047245 */ /* 0x000fe40000201000 */
[----:B------:R-:W-:Y:S02]  /*ccc0*/  I2FP.F32.U32 R5, R5 ;  /* 0x0000000500057245 */ /* 0x000fe40000201000 */
[----:B------:R-:W-:Y:S01]  /*ccd0*/  ISETP.GE.AND P2, PT, R15, R0, PT ;  /* 0x000000000f00720c */ /* 0x000fe20003f46270 */
[CC--:B------:R-:W-:Y:S01]  /*cce0*/  FFMA.FTZ R37, R191.reuse, R4.reuse, R37 ;  /* 0x00000004bf257223 */ /* 0x0c0fe20000010025 */
[----:B------:R-:W-:Y:S01]  /*ccf0*/  FSEL R44, R44, -INF , !P4 ;  /* 0xff8000002c2c7808 */ /* 0x000fe20006000000 */
[----:B------:R-:W-:Y:S01]  /*cd00*/  FFMA.FTZ R39, R191, R4, R39 ;  /* 0x00000004bf277223 */ /* 0x000fe20000010027 */
[-C--:B------:R-:W-:Y:S01]  /*cd10*/  ISETP.GE.AND P4, PT, R13, R2.reuse, PT ;  /* 0x000000020d00720c */ /* 0x080fe20003f86270 */
[CC--:B------:R-:W-:Y:S01]  /*cd20*/  FFMA.FTZ R36, R191.reuse, R5.reuse, R36 ;  /* 0x00000005bf247223 */ /* 0x0c0fe20000010024 */
[----:B------:R-:W-:Y:S01]  /*cd30*/  FSEL R40, R40, -INF , !P1 ;  /* 0xff80000028287808 */ /* 0x000fe20004800000 */
[----:B------:R-:W-:Y:S01]  /*cd40*/  FFMA.FTZ R38, R191, R5, R38 ;  /* 0x00000005bf267223 */ /* 0x000fe20000010026 */
[----:B------:R-:W-:-:S02]  /*cd50*/  ISETP.GE.AND P6, PT, R7, R2, PT ;  /* 0x000000020700720c */ /* 0x000fc40003fc6270 */
[-C--:B------:R-:W-:Y:S02]  /*cd60*/  ISETP.GE.AND P1, PT, R7, R0.reuse, PT ;  /* 0x000000000700720c */ /* 0x080fe40003f26270 */
[----:B------:R-:W-:Y:S02]  /*cd70*/  FSEL R47, R46, -INF , !P2 ;  /* 0xff8000002e2f7808 */ /* 0x000fe40005000000 */
[----:B------:R-:W-:Y:S02]  /*cd80*/  LOP3.LUT R5, R153, 0xf0, RZ, 0xfc, !PT ;  /* 0x000000f099057812 */ /* 0x000fe400078efcff */
[----:B------:R-:W-:Y:S02]  /*cd90*/  ISETP.GE.AND P2, PT, R13, R0, PT ;  /* 0x000000000d00720c */ /* 0x000fe40003f46270 */
[C---:B------:R-:W-:Y:S02]  /*cda0*/  LOP3.LUT R13, R153.reuse, 0xe8, RZ, 0xfc, !PT ;  /* 0x000000e8990d7812 */ /* 0x040fe400078efcff */
[----:B------:R-:W-:-:S02]  /*cdb0*/  LOP3.LUT R7, R153, 0xe9, RZ, 0xfc, !PT ;  /* 0x000000e999077812 */ /* 0x000fc400078efcff */
[----:B------:R-:W-:Y:S02]  /*cdc0*/  FSEL R85, R41, -INF , !P4 ;  /* 0xff80000029557808 */ /* 0x000fe40006000000 */
[----:B------:R-:W-:Y:S02]  /*cdd0*/  FSEL R82, R37, -INF , !P6 ;  /* 0xff80000025527808 */ /* 0x000fe40007000000 */
[----:B------:R-:W-:Y:S02]  /*cde0*/  FSEL R41, R39, -INF , !P1 ;  /* 0xff80000027297808 */ /* 0x000fe40004800000 */
[C---:B------:R-:W-:Y:S02]  /*cdf0*/  ISETP.GE.AND P6, PT, R5.reuse, R2, PT ;  /* 0x000000020500720c */ /* 0x040fe40003fc6270 */
[----:B------:R-:W-:Y:S02]  /*ce00*/  ISETP.GE.AND P1, PT, R5, R0, PT ;  /* 0x000000000500720c */ /* 0x000fe40003f26270 */
[----:B------:R-:W-:-:S02]  /*ce10*/  FSEL R46, R43, -INF , !P2 ;  /* 0xff8000002b2e7808 */ /* 0x000fc40005000000 */
[----:B------:R-:W-:Y:S02]  /*ce20*/  I2FP.F32.U32 R5, R5 ;  /* 0x0000000500057245 */ /* 0x000fe40000201000 */
[C---:B------:R-:W-:Y:S02]  /*ce30*/  ISETP.GE.AND P5, PT, R13.reuse, R2, PT ;  /* 0x000000020d00720c */ /* 0x040fe40003fa6270 */
[----:B------:R-:W-:Y:S01]  /*ce40*/  ISETP.GE.AND P2, PT, R13, R0, PT ;  /* 0x000000000d00720c */ /* 0x000fe20003f46270 */
[C---:B------:R-:W-:Y:S01]  /*ce50*/  FFMA.FTZ R24, R191.reuse, R5, R24 ;  /* 0x00000005bf187223 */ /* 0x040fe20000010018 */
[----:B------:R-:W-:Y:S01]  /*ce60*/  I2FP.F32.U32 R6, R13 ;  /* 0x0000000d00067245 */ /* 0x000fe20000201000 */
[C---:B------:R-:W-:Y:S01]  /*ce70*/  FFMA.FTZ R26, R191.reuse, R5, R26 ;  /* 0x00000005bf1a7223 */ /* 0x040fe2000001001a */
[----:B------:R-:W-:Y:S02]  /*ce80*/  FSEL R43, R38, -INF , !P0 ;  /* 0xff800000262b7808 */ /* 0x000fe40004000000 */
[----:B------:R-:W-:Y:S01]  /*ce90*/  I2FP.F32.U32 R4, R7 ;  /* 0x0000000700047245 */ /* 0x000fe20000201000 */
[----:B------:R-:W-:Y:S01]  /*cea0*/  FFMA.FTZ R34, R191, R6, R34 ;  /* 0x00000006bf227223 */ /* 0x000fe20000010022 */
        /* <DEDUP_REMOVED lines=8> */
[----:B------:R-:W-:Y:S02]  /*cf30*/  I2FP.F32.U32 R22, R13 ;  /* 0x0000000d00167245 */ /* 0x000fe40000201000 */
[----:B------:R-:W-:Y:S02]  /*cf40*/  I2FP.F32.U32 R20, R7 ;  /* 0x0000000700147245 */ /* 0x000fe40000201000 */
[----:B------:R-:W-:Y:S01]  /*cf50*/  I2FP.F32.U32 R6, R5 ;  /* 0x0000000500067245 */ /* 0x000fe20000201000 */
[C---:B------:R-:W-:Y:S01]  /*cf60*/  FFMA.FTZ R25, R191.reuse, R22, R25 ;  /* 0x00000016bf197223 */ /* 0x040fe20000010019 */
[----:B------:R-:W-:Y:S01]  /*cf70*/  FSEL R84, R36, -INF , !P3 ;  /* 0xff80000024547808 */ /* 0x000fe20005800000 */
[C---:B------:R-:W-:Y:S01]  /*cf80*/  FFMA.FTZ R23, R191.reuse, R20, R23 ;  /* 0x00000014bf177223 */ /* 0x040fe20000010017 */
[----:B------:R-:W-:Y:S01]  /*cf90*/  FSEL R88, R34, -INF , !P2 ;  /* 0xff80000022587808 */ /* 0x000fe20005000000 */
[----:B------:R-:W-:Y:S01]  /*cfa0*/  FFMA.FTZ R27, R191, R22, R27 ;  /* 0x00000016bf1b7223 */ /* 0x000fe2000001001b */
[----:B------:R-:W-:Y:S01]  /*cfb0*/  FSEL R90, R33, -INF , !P4 ;  /* 0xff800000215a7808 */ /* 0x000fe20006000000 */
[C---:B------:R-:W-:Y:S01]  /*cfc0*/  FFMA.FTZ R121, R191.reuse, R6, R121 ;  /* 0x00000006bf797223 */ /* 0x040fe20000010079 */
[----:B------:R-:W-:Y:S01]  /*cfd0*/  FSEL R89, R32, -INF , !P5 ;  /* 0xff80000020597808 */ /* 0x000fe20006800000 */
[----:B------:R-:W-:Y:S01]  /*cfe0*/  FFMA.FTZ R21, R191, R20, R21 ;  /* 0x00000014bf157223 */ /* 0x000fe20000010015 */
[----:B------:R-:W-:-:S02]  /*cff0*/  ISETP.GE.AND P3, PT, R13, R2, PT ;  /* 0x000000020d00720c */ /* 0x000fc40003f66270 */
[-C--:B------:R-:W-:Y:S02]  /*d000*/  ISETP.GE.AND P2, PT, R13, R0.reuse, PT ;  /* 0x000000000d00720c */ /* 0x080fe40003f46270 */
[----:B------:R-:W-:Y:S02]  /*d010*/  FSEL R86, R35, -INF , !P0 ;  /* 0xff80000023567808 */ /* 0x000fe40004000000 */
[----:B------:R-:W-:Y:S02]  /*d020*/  LOP3.LUT R33, R153, 0x50, RZ, 0xfc, !PT ;  /* 0x0000005099217812 */ /* 0x000fe400078efcff */
[----:B------:R-:W-:Y:S02]  /*d030*/  ISETP.GE.AND P0, PT, R7, R0, PT ;  /* 0x000000000700720c */ /* 0x000fe40003f06270 */
[----:B------:R-:W-:Y:S02]  /*d040*/  ISETP.GE.AND P5, PT, R5, R2, PT ;  /* 0x000000020500720c */ /* 0x000fe40003fa6270 */
[----:B------:R-:W-:-:S02]  /*d050*/  LOP3.LUT R13, R153, 0x58, RZ, 0xfc, !PT ;  /* 0x00000058990d7812 */ /* 0x000fc400078efcff */
[----:B------:R-:W-:Y:S02]  /*d060*/  I2FP.F32.U32 R6, R33 ;  /* 0x0000002100067245 */ /* 0x000fe40000201000 */
[----:B------:R-:W-:Y:S02]  /*d070*/  FSEL R95, R25, -INF , !P3 ;  /* 0xff800000195f7808 */ /* 0x000fe40005800000 */
[----:B------:R-:W-:Y:S01]  /*d080*/  ISETP.GE.AND P4, PT, R7, R2, PT ;  /* 0x000000020700720c */ /* 0x000fe20003f86270 */
[----:B------:R-:W-:Y:S01]  /*d090*/  FFMA.FTZ R6, R191, R6, R116 ;  /* 0x00000006bf067223 */ /* 0x000fe20000010074 */
[----:B------:R-:W-:Y:S02]  /*d0a0*/  P2R R4, PR, RZ, 0x20 ;  /* 0x00000020ff047803 */ /* 0x000fe40000000000 */
[----:B------:R-:W-:Y:S02]  /*d0b0*/  ISETP.GE.AND P3, PT, R13, R2, PT ;  /* 0x000000020d00720c */ /* 0x000fe40003f66270 */
[----:B------:R-:W-:-:S02]  /*d0c0*/  FSEL R91, R23, -INF , !P0 ;  /* 0xff800000175b7808 */ /* 0x000fc40004000000 */
[C---:B------:R-:W-:Y:S02]  /*d0d0*/  LOP3.LUT R15, R153.reuse, 0x51, RZ, 0xfc, !PT ;  /* 0x00000051990f7812 */ /* 0x040fe400078efcff */
[C---:B------:R-:W-:Y:S02]  /*d0e0*/  LOP3.LUT R7, R153.reuse, 0x59, RZ, 0xfc, !PT ;  /* 0x0000005999077812 */ /* 0x040fe400078efcff */
[C---:B------:R-:W-:Y:S02]  /*d0f0*/  LOP3.LUT R5, R153.reuse, 0x60, RZ, 0xfc, !PT ;  /* 0x0000006099057812 */ /* 0x040fe400078efcff */
[----:B------:R-:W-:Y:S02]  /*d100*/  I2FP.F32.U32 R13, R13 ;  /* 0x0000000d000d7245 */ /* 0x000fe40000201000 */
[----:B------:R-:W-:Y:S02]  /*d110*/  LOP3.LUT R23, R153, 0x61, RZ, 0xfc, !PT ;  /* 0x0000006199177812 */ /* 0x000fe400078efcff */
[----:B------:R-:W-:Y:S01]  /*d120*/  FSEL R92, R27, -INF , !P2 ;  /* 0xff8000001b5c7808 */ /* 0x000fe20005000000 */
[----:B------:R-:W-:Y:S01]  /*d130*/  FFMA.FTZ R13, R191, R13, R112 ;  /* 0x0000000dbf0d7223 */ /* 0x000fe20000010070 */
[----:B------:R-:W-:-:S02]  /*d140*/  FSEL R87, R24, -INF , !P6 ;  /* 0xff80000018577808 */ /* 0x000fc40007000000 */
[----:B------:R-:W-:Y:S02]  /*d150*/  FSEL R93, R26, -INF , !P1 ;  /* 0xff8000001a5d7808 */ /* 0x000fe40004800000 */
[----:B------:R-:W-:Y:S02]  /*d160*/  ISETP.NE.AND P2, PT, R4, RZ, PT ;  /* 0x000000ff0400720c */ /* 0x000fe40003f45270 */
[----:B------:R-:W-:Y:S02]  /*d170*/  FSEL R94, R21, -INF , !P4 ;  /* 0xff800000155e7808 */ /* 0x000fe40006000000 */
[-C--:B------:R-:W-:Y:S02]  /*d180*/  ISETP.GE.AND P6, PT, R33, R2.reuse, PT ;  /* 0x000000022100720c */ /* 0x080fe40003fc6270 */
[----:B------:R-:W-:Y:S02]  /*d190*/  ISETP.GE.AND P1, PT, R15, R2, PT ;  /* 0x000000020f00720c */ /* 0x000fe40003f26270 */
[----:B------:R-:W-:-:S02]  /*d1a0*/  I2FP.F32.U32 R20, R15 ;  /* 0x0000000f00147245 */ /* 0x000fc40000201000 */
[----:B------:R-:W-:Y:S02]  /*d1b0*/  I2FP.F32.U32 R4, R7 ;  /* 0x0000000700047245 */ /* 0x000fe40000201000 */
[----:B------:R-:W-:Y:S01]  /*d1c0*/  ISETP.GE.AND P4, PT, R5, R2, PT ;  /* 0x000000020500720c */ /* 0x000fe20003f86270 */
[----:B------:R-:W-:Y:S01]  /*d1d0*/  FFMA.FTZ R20, R191, R20, R117 ;  /* 0x00000014bf147223 */ /* 0x000fe20000010075 */
[----:B------:R-:W-:Y:S01]  /*d1e0*/  ISETP.GE.AND P0, PT, R23, R2, PT ;  /* 0x000000021700720c */ /* 0x000fe20003f06270 */
[----:B------:R-:W-:Y:S01]  /*d1f0*/  FFMA.FTZ R4, R191, R4, R113 ;  /* 0x00000004bf047223 */ /* 0x000fe20000010071 */
[----:B------:R-:W-:Y:S02]  /*d200*/  I2FP.F32.U32 R5, R5 ;  /* 0x0000000500057245 */ /* 0x000fe40000201000 */
[----:B------:R-:W-:Y:S02]  /*d210*/  LOP3.LUT R15, R153, 0x68, RZ, 0xfc, !PT ;  /* 0x00000068990f7812 */ /* 0x000fe400078efcff */
[----:B------:R-:W-:Y:S01]  /*d220*/  I2FP.F32.U32 R22, R23 ;  /* 0x0000001700167245 */ /* 0x000fe20000201000 */
[----:B------:R-:W-:Y:S01]  /*d230*/  FFMA.FTZ R108, R191, R5, R108 ;  /* 0x00000005bf6c7223 */ /* 0x000fe2000001006c */
[----:B------:R-:W-:-:S02]  /*d240*/  LOP3.LUT R21, R153, 0x69, RZ, 0xfc, !PT ;  /* 0x0000006999157812 */ /* 0x000fc400078efcff */
[----:B------:R-:W-:Y:S01]  /*d250*/  FSEL R248, R6, -INF , !P6 ;  /* 0xff80000006f87808 */ /* 0x000fe20007000000 */
[----:B------:R-:W-:Y:S01]  /*d260*/  FFMA.FTZ R22, R191, R22, R109 ;  /* 0x00000016bf167223 */ /* 0x000fe2000001006d */
[----:B------:R-:W-:Y:S02]  /*d270*/  P2R R23, PR, RZ, 0x1 ;  /* 0x00000001ff177803 */ /* 0x000fe40000000000 */
[-C--:B------:R-:W-:Y:S02]  /*d280*/  ISETP.GE.AND P6, PT, R15, R2.reuse, PT ;  /* 0x000000020f00720c */ /* 0x080fe40003fc6270 */
[----:B------:R-:W-:Y:S02]  /*d290*/  ISETP.GE.AND P5, PT, R7, R2, PT ;  /* 0x000000020700720c */ /* 0x000fe40003fa6270 */
[----:B------:R-:W-:Y:S02]  /*d2a0*/  I2FP.F32.U32 R15, R15 ;  /* 0x0000000f000f7245 */ /* 0x000fe40000201000 */
[----:B------:R-:W-:-:S02]  /*d2b0*/  FSEL R236, R13, -INF , !P3 ;  /* 0xff8000000dec7808 */ /* 0x000fc40005800000 */
[----:B------:R-:W-:Y:S01]  /*d2c0*/  LOP3.LUT R5, R153, 0x71, RZ, 0xfc, !PT ;  /* 0x0000007199057812 */ /* 0x000fe200078efcff */
[----:B------:R-:W-:Y:S01]  /*d2d0*/  FFMA.FTZ R15, R191, R15, R104 ;  /* 0x0000000fbf0f7223 */ /* 0x000fe20000010068 */
[----:B------:R-:W-:Y:S02]  /*d2e0*/  I2FP.F32.U32 R6, R21 ;  /* 0x0000001500067245 */ /* 0x000fe40000201000 */
[C---:B------:R-:W-:Y:S02]  /*d2f0*/  LOP3.LUT R13, R153.reuse, 0x50, RZ, 0xfc, !PT ;  /* 0x00000050990d7812 */ /* 0x040fe400078efcff */
[----:B------:R-:W-:Y:S01]  /*d300*/  LOP3.LUT R7, R153, 0x70, RZ, 0xfc, !PT ;  /* 0x0000007099077812 */ /* 0x000fe200078efcff */
[----:B------:R-:W-:Y:S01]  /*d310*/  FFMA.FTZ R6, R191, R6, R105 ;  /* 0x00000006bf067223 */ /* 0x000fe20000010069 */
[----:B------:R-:W-:Y:S02]  /*d320*/  ISETP.NE.AND P3, PT, R23, RZ, PT ;  /* 0x000000ff1700720c */ /* 0x000fe40003f65270 */
[----:B------:R-:W-:-:S02]  /*d330*/  LOP3.LUT R23, R153, 0x79, RZ, 0xfc, !PT ;  /* 0x0000007999177812 */ /* 0x000fc400078efcff */
[----:B------:R-:W-:Y:S02]  /*d340*/  FSEL R234, R4, -INF , !P5 ;  /* 0xff80000004ea7808 */ /* 0x000fe40006800000 */
[----:B------:R-:W-:Y:S02]  /*d350*/  FSEL R244, R20, -INF , !P1 ;  /* 0xff80000014f47808 */ /* 0x000fe40004800000 */
[----:B------:R-:W-:Y:S02]  /*d360*/  I2FP.F32.U32 R4, R5 ;  /* 0x0000000500047245 */ /* 0x000fe40000201000 */
[----:B------:R-:W-:Y:S02]  /*d370*/  ISETP.GE.AND P5, PT, R13, R0, PT ;  /* 0x000000000d00720c */ /* 0x000fe40003fa6270 */
[----:B------:R-:W-:Y:S01]  /*d380*/  FSEL R141, R121, -INF , !P2 ;  /* 0xff800000798d7808 */ /* 0x000fe20005000000 */
[----:B------:R-:W-:Y:S01]  /*d390*/  FFMA.FTZ R4, R191, R4, R101 ;  /* 0x00000004bf047223 */ /* 0x000fe20000010065 */
[----:B------:R-:W-:-:S02]  /*d3a0*/  ISETP.GE.AND P1, PT, R7, R2, PT ;  /* 0x000000020700720c */ /* 0x000fc40003f26270 */
[----:B------:R-:W-:Y:S02]  /*d3b0*/  FSEL R212, R22, -INF , !P3 ;  /* 0xff80000016d47808 */ /* 0x000fe40005800000 */
[----:B------:R-:W-:Y:S02]  /*d3c0*/  I2FP.F32.U32 R13, R13 ;  /* 0x0000000d000d7245 */ /* 0x000fe40000201000 */
[-C--:B------:R-:W-:Y:S02]  /*d3d0*/  ISETP.GE.AND P2, PT, R21, R2.reuse, PT ;  /* 0x000000021500720c */ /* 0x080fe40003f46270 */
[----:B------:R-:W-:Y:S01]  /*d3e0*/  I2FP.F32.U32 R7, R7 ;  /* 0x0000000700077245 */ /* 0x000fe20000201000 */
[----:B------:R-:W-:Y:S01]  /*d3f0*/  FFMA.FTZ R13, R191, R13, R118 ;  /* 0x0000000dbf0d7223 */ /* 0x000fe20000010076 */
[-C--:B------:R-:W-:Y:S02]  /*d400*/  ISETP.GE.AND P0, PT, R5, R2.reuse, PT ;  /* 0x000000020500720c */ /* 0x080fe40003f06270 */
[----:B------:R-:W-:Y:S01]  /*d410*/  ISETP.GE.AND P3, PT, R23, R2, PT ;  /* 0x000000021700720c */ /* 0x000fe20003f66270 */
[----:B------:R-:W-:Y:S01]  /*d420*/  FFMA.FTZ R7, R191, R7, R100 ;  /* 0x00000007bf077223 */ /* 0x000fe20000010064 */
[----:B------:R-:W-:-:S02]  /*d430*/  LOP3.LUT R5, R153, 0x51, RZ, 0xfc, !PT ;  /* 0x0000005199057812 */ /* 0x000fc400078efcff */
[----:B------:R-:W-:Y:S02]  /*d440*/  LOP3.LUT R25, R153, 0x78, RZ, 0xfc, !PT ;  /* 0x0000007899197812 */ /* 0x000fe400078efcff */
[----:B------:R-:W-:Y:S02]  /*d450*/  I2FP.F32.U32 R22, R23 ;  /* 0x0000001700167245 */ /* 0x000fe40000201000 */
[----:B------:R-:W-:Y:S02]  /*d460*/  FSEL R180, R15, -INF , !P6 ;  /* 0xff8000000fb47808 */ /* 0x000fe40007000000 */
[----:B------:R-:W-:Y:S01]  /*d470*/  P2R R15, PR, RZ, 0x8 ;  /* 0x00000008ff0f7803 */ /* 0x000fe20000000000 */
[----:B------:R-:W-:Y:S01]  /*d480*/  FFMA.FTZ R22, R191, R22, R97 ;  /* 0x00000016bf167223 */ /* 0x000fe20000010061 */
[----:B------:R-:W-:Y:S02]  /*d490*/  FSEL R178, R6, -INF , !P2 ;  /* 0xff80000006b27808 */ /* 0x000fe40005000000 */
[----:B------:R-:W-:-:S02]  /*d4a0*/  LOP3.LUT R21, R153, 0x49, RZ, 0xfc, !PT ;  /* 0x0000004999157812 */ /* 0x000fc400078efcff */
[----:B------:R-:W-:Y:S02]  /*d4b0*/  FSEL R228, R108, -INF , !P4 ;  /* 0xff8000006ce47808 */ /* 0x000fe40006000000 */
[----:B------:R-:W-:Y:S02]  /*d4c0*/  ISETP.GE.AND P3, PT, R5, R0, PT ;  /* 0x000000000500720c */ /* 0x000fe40003f66270 */
[----:B------:R-:W-:Y:S02]  /*d4d0*/  I2FP.F32.U32 R6, R5 ;  /* 0x0000000500067245 */ /* 0x000fe40000201000 */
[----:B------:R-:W-:Y:S02]  /*d4e0*/  ISETP.GE.AND P4, PT, R25, R2, PT ;  /* 0x000000021900720c */ /* 0x000fe40003f86270 */
[----:B------:R-:W-:Y:S01]  /*d4f0*/  I2FP.F32.U32 R20, R25 ;  /* 0x0000001900147245 */ /* 0x000fe20000201000 */
[----:B------:R-:W-:Y:S01]  /*d500*/  FFMA.FTZ R6, R191, R6, R119 ;  /* 0x00000006bf067223 */ /* 0x000fe20000010077 */
[----:B------:R-:W-:-:S02]  /*d510*/  LOP3.LUT R5, R153, 0x68, RZ, 0xfc, !PT ;  /* 0x0000006899057812 */ /* 0x000fc400078efcff */
[----:B------:R-:W-:Y:S01]  /*d520*/  LOP3.LUT R25, R153, 0x58, RZ, 0xfc, !PT ;  /* 0x0000005899197812 */ /* 0x000fe200078efcff */
[----:B------:R-:W-:Y:S01]  /*d530*/  FFMA.FTZ R20, R191, R20, R96 ;  /* 0x00000014bf147223 */ /* 0x000fe20000010060 */
[----:B------:R-:W-:Y:S01]  /*d540*/  FSEL R206, R4, -INF , !P0 ;  /* 0xff80000004ce7808 */ /* 0x000fe20004000000 */
[----:B------:R-:W-:Y:S01]  /*d550*/  VIADD R96, R64, 0xffffff00 ;  /* 0xffffff0040607836 */ /* 0x000fe20000000000 */
[----:B------:R-:W-:Y:S02]  /*d560*/  ISETP.GE.AND P6, PT, R21, R0, PT ;  /* 0x000000001500720c */ /* 0x000fe40003fc6270 */
[----:B------:R-:W-:Y:S02]  /*d570*/  I2FP.F32.U32 R24, R21 ;  /* 0x0000001500187245 */ /* 0x000fe40000201000 */
[----:B------:R-:W-:Y:S02]  /*d580*/  ISETP.NE.AND P0, PT, R15, RZ, PT ;  /* 0x000000ff0f00720c */ /* 0x000fe40003f05270 */
[----:B------:R-:W-:Y:S01]  /*d590*/  FSEL R232, R13, -INF , !P5 ;  /* 0xff8000000de87808 */ /* 0x000fe20006800000 */
[----:B------:R-:W-:Y:S01]  /*d5a0*/  FFMA.FTZ R24, R191, R24, R123 ;  /* 0x00000018bf187223 */ /* 0x000fe2000001007b */
[----:B------:R-:W-:-:S02]  /*d5b0*/  FSEL R200, R7, -INF , !P1 ;  /* 0xff80000007c87808 */ /* 0x000fc40004800000 */
[----:B------:R-:W-:Y:S02]  /*d5c0*/  LOP3.LUT R21, R153, 0x60, RZ, 0xfc, !PT ;  /* 0x0000006099157812 */ /* 0x000fe400078efcff */
[----:B------:R-:W-:Y:S02]  /*d5d0*/  ISETP.GE.AND P5, PT, R5, R0, PT ;  /* 0x000000000500720c */ /* 0x000fe40003fa6270 */
[----:B------:R-:W-:Y:S02]  /*d5e0*/  LOP3.LUT R7, R153, 0x61, RZ, 0xfc, !PT ;  /* 0x0000006199077812 */ /* 0x000fe400078efcff */
[----:B------:R-:W-:Y:S02]  /*d5f0*/  I2FP.F32.U32 R4, R25 ;  /* 0x0000001900047245 */ /* 0x000fe40000201000 */
[----:B------:R-:W-:Y:S02]  /*d600*/  I2FP.F32.U32 R5, R5 ;  /* 0x0000000500057245 */ /* 0x000fe40000201000 */
[----:B------:R-:W-:Y:S01]  /*d610*/  FSEL R186, R22, -INF , !P0 ;  /* 0xff80000016ba7808 */ /* 0x000fe20004000000 */
[----:B------:R-:W-:Y:S01]  /*d620*/  FFMA.FTZ R4, R191, R4, R114 ;  /* 0x00000004bf047223 */ /* 0x000fe20000010072 */
[----:B------:R-:W-:Y:S01]  /*d630*/  ISETP.GE.AND P0, PT, R21, R0, PT ;  /* 0x000000001500720c */ /* 0x000fe20003f06270 */
[----:B------:R-:W-:Y:S01]  /*d640*/  FFMA.FTZ R5, R191, R5, R106 ;  /* 0x00000005bf057223 */ /* 0x000fe2000001006a */
[----:B------:R-:W-:-:S02]  /*d650*/  I2FP.F32.U32 R21, R21 ;  /* 0x0000001500157245 */ /* 0x000fc40000201000 */
[----:B------:R-:W-:Y:S02]  /*d660*/  I2FP.F32.U32 R22, R7 ;  /* 0x0000000700167245 */ /* 0x000fe40000201000 */
[----:B------:R-:W-:Y:S01]  /*d670*/  LOP3.LUT R23, R153, 0x59, RZ, 0xfc, !PT ;  /* 0x0000005999177812 */ /* 0x000fe200078efcff */
[----:B------:R-:W-:Y:S01]  /*d680*/  FFMA.FTZ R21, R191, R21, R110 ;  /* 0x00000015bf157223 */ /* 0x000fe2000001006e */
[----:B------:R-:W-:Y:S01]  /*d690*/  ISETP.GE.AND P2, PT, R25, R0, PT ;  /* 0x000000001900720c */ /* 0x000fe20003f46270 */
[----:B------:R-:W-:Y:S01]  /*d6a0*/  FFMA.FTZ R22, R191, R22, R111 ;  /* 0x00000016bf167223 */ /* 0x000fe2000001006f */
[----:B------:R-:W-:Y:S02]  /*d6b0*/  FSEL R238, R6, -INF , !P3 ;  /* 0xff80000006ee7808 */ /* 0x000fe40005800000 */
[----:B------:R-:W-:Y:S02]  /*d6c0*/  ISETP.GE.AND P3, PT, R153, R2, PT ;  /* 0x000000029900720c */ /* 0x000fe40003f66270 */
[----:B------:R-:W-:-:S02]  /*d6d0*/  FSEL R192, R20, -INF , !P4 ;  /* 0xff80000014c07808 */ /* 0x000fc40006000000 */
[----:B------:R-:W-:Y:S02]  /*d6e0*/  FSEL R143, R24, -INF , !P6 ;  /* 0xff800000188f7808 */ /* 0x000fe40007000000 */
[-C--:B------:R-:W-:Y:S02]  /*d6f0*/  ISETP.GE.AND P1, PT, R23, R0.reuse, PT ;  /* 0x000000001700720c */ /* 0x080fe40003f26270 */
[----:B------:R-:W-:Y:S02]  /*d700*/  I2FP.F32.U32 R20, R23 ;  /* 0x0000001700147245 */ /* 0x000fe40000201000 */
[----:B------:R-:W-:Y:S02]  /*d710*/  ISETP.GE.AND P6, PT, R7, R0, PT ;  /* 0x000000000700720c */ /* 0x000fe40003fc6270 */
[----:B------:R-:W-:Y:S01]  /*d720*/  FSEL R214, R4, -INF , !P2 ;  /* 0xff80000004d67808 */ /* 0x000fe20005000000 */
[----:B------:R-:W-:Y:S01]  /*d730*/  FFMA.FTZ R20, R191, R20, R115 ;  /* 0x00000014bf147223 */ /* 0x000fe20000010073 */
[----:B------:R-:W-:-:S02]  /*d740*/  FSEL R184, R5, -INF , !P5 ;  /* 0xff80000005b87808 */ /* 0x000fc40006800000 */
[----:B------:R-:W-:Y:S02]  /*d750*/  P2R R4, PR, RZ, 0x8 ;  /* 0x00000008ff047803 */ /* 0x000fe40000000000 */
[C---:B------:R-:W-:Y:S02]  /*d760*/  LOP3.LUT R23, R153.reuse, 0x69, RZ, 0xfc, !PT ;  /* 0x0000006999177812 */ /* 0x040fe400078efcff */
[C---:B------:R-:W-:Y:S02]  /*d770*/  LOP3.LUT R15, R153.reuse, 0x70, RZ, 0xfc, !PT ;  /* 0x00000070990f7812 */ /* 0x040fe400078efcff */
[----:B------:R-:W-:Y:S02]  /*d780*/  LOP3.LUT R7, R153, 0x78, RZ, 0xfc, !PT ;  /* 0x0000007899077812 */ /* 0x000fe400078efcff */
[----:B------:R-:W-:Y:S02]  /*d790*/  ISETP.NE.AND P5, PT, R59, 0x1, PT ;  /* 0x000000013b00780c */ /* 0x000fe40003fa5270 */
[----:B------:R-:W-:-:S02]  /*d7a0*/  LOP3.LUT R13, R153, 0x71, RZ, 0xfc, !PT ;  /* 0x00000071990d7812 */ /* 0x000fc400078efcff */
[----:B------:R-:W-:Y:S02]  /*d7b0*/  FSEL R210, R21, -INF , !P0 ;  /* 0xff80000015d27808 */ /* 0x000fe40004000000 */
[----:B------:R-:W-:Y:S02]  /*d7c0*/  FSEL R182, R22, -INF , !P6 ;  /* 0xff80000016b67808 */ /* 0x000fe40007000000 */
[-C--:B------:R-:W-:Y:S02]  /*d7d0*/  ISETP.GE.AND P4, PT, R153, R0.reuse, PT ;  /* 0x000000009900720c */ /* 0x080fe40003f86270 */
[----:B------:R-:W-:Y:S02]  /*d7e0*/  I2FP.F32.U32 R6, R23 ;  /* 0x0000001700067245 */ /* 0x000fe40000201000 */
[----:B------:R-:W-:Y:S02]  /*d7f0*/  ISETP.GE.AND P2, PT, R15, R0, PT ;  /* 0x000000000f00720c */ /* 0x000fe40003f46270 */
[----:B------:R-:W-:Y:S01]  /*d800*/  ISETP.NE.AND P6, PT, R4, RZ, PT ;  /* 0x000000ff0400720c */ /* 0x000fe20003fc5270 */
[----:B------:R-:W-:Y:S01]  /*d810*/  FFMA.FTZ R107, R191, R6, R107 ;  /* 0x00000006bf6b7223 */ /* 0x000fe2000001006b */
[----:B------:R-:W-:-:S02]  /*d820*/  ISETP.GE.AND P0, PT, R7, R0, PT ;  /* 0x000000000700720c */ /* 0x000fc40003f06270 */
[----:B------:R-:W-:Y:S02]  /*d830*/  I2FP.F32.U32 R153, R153 ;  /* 0x0000009900997245 */ /* 0x000fe40000201000 */
[----:B------:R-:W-:Y:S02]  /*d840*/  I2FP.F32.U32 R15, R15 ;  /* 0x0000000f000f7245 */ /* 0x000fe40000201000 */
[----:B------:R-:W-:Y:S01]  /*d850*/  I2FP.F32.U32 R4, R13 ;  /* 0x0000000d00047245 */ /* 0x000fe20000201000 */
[C---:B------:R-:W-:Y:S01]  /*d860*/  FFMA.FTZ R16, R191.reuse, R153, R16 ;  /* 0x00000099bf107223 */ /* 0x040fe20000010010 */
[----:B------:R-:W-:Y:S01]  /*d870*/  I2FP.F32.U32 R7, R7 ;  /* 0x0000000700077245 */ /* 0x000fe20000201000 */
[C---:B------:R-:W-:Y:S01]  /*d880*/  FFMA.FTZ R15, R191.reuse, R15, R102 ;  /* 0x0000000fbf0f7223 */ /* 0x040fe20000010066 */
[----:B------:R-:W-:Y:S01]  /*d890*/  FSEL R174, R20, -INF , !P1 ;  /* 0xff80000014ae7808 */ /* 0x000fe20004800000 */
[C---:B------:R-:W-:Y:S01]  /*d8a0*/  FFMA.FTZ R103, R191.reuse, R4, R103 ;  /* 0x00000004bf677223 */ /* 0x040fe20000010067 */
[C---:B------:R-:W-:Y:S01]  /*d8b0*/  FFMA.FTZ R6, R191.reuse, R153, R18 ;  /* 0x00000099bf067223 */ /* 0x040fe20000010012 */
[----:B------:R-:W-:Y:S01]  /*d8c0*/  FFMA.FTZ R98, R191, R7, R98 ;  /* 0x00000007bf627223 */ /* 0x000fe20000010062 */
[----:B------:R-:W-:-:S02]  /*d8d0*/  ISETP.GE.AND P3, PT, R23, R0, PT ;  /* 0x000000001700720c */ /* 0x000fc40003f66270 */
[----:B------:R-:W-:Y:S02]  /*d8e0*/  ISETP.GE.AND P1, PT, R13, R0, PT ;  /* 0x000000000d00720c */ /* 0x000fe40003f26270 */
[----:B------:R-:W-:Y:S02]  /*d8f0*/  LEA R225, R196, UR5, 0x1 ;  /* 0x00000005c4e17c11 */ /* 0x000fe4000f8e08ff */
[----:B------:R-:W-:Y:S02]  /*d900*/  FSEL R208, R107, -INF , !P3 ;  /* 0xff8000006bd07808 */ /* 0x000fe40005800000 */
[----:B------:R-:W-:Y:S02]  /*d910*/  FSEL R202, R15, -INF , !P2 ;  /* 0xff8000000fca7808 */ /* 0x000fe40005000000 */
[----:B------:R-:W-:Y:S02]  /*d920*/  FSEL R196, R103, -INF , !P1 ;  /* 0xff80000067c47808 */ /* 0x000fe40004800000 */
[----:B------:R-:W-:-:S02]  /*d930*/  FSEL R194, R98, -INF , !P0 ;  /* 0xff80000062c27808 */ /* 0x000fc40004000000 */
[----:B------:R-:W-:Y:S02]  /*d940*/  FSEL R16, R16, -INF , !P6 ;  /* 0xff80000010107808 */ /* 0x000fe40007000000 */
[----:B------:R-:W-:Y:S01]  /*d950*/  FSEL R6, R6, -INF , !P4 ;  /* 0xff80000006067808 */ /* 0x000fe20006000000 */
[----:B------:R-:W-:Y:S06]  /*d960*/  @!P5 BRA `(.L_x_1882) ;  /* 0x00000008001cd947 */ /* 0x000fec0003800000 */
        /* <DEDUP_REMOVED lines=13> */
.L_x_1883:
        /* <DEDUP_REMOVED lines=20> */
[C---:B------:R-:W-:Y:S01]  /*db80*/  IMAD R5, R4.reuse, R5, R13 ;  /* 0x0000000504057224 */ /* 0x040fe200078e020d */
[----:B------:R-:W-:Y:S01]  /*db90*/  LOP3.LUT R13, RZ, R7, RZ, 0x33, !PT ;  /* 0x00000007ff0d7212 */ /* 0x000fe200078e33ff */
        /* <DEDUP_REMOVED lines=12> */
[----:B------:R-:W1:Y:S03]  /*dc60*/  LDC.64 R4, c[0x0][0x3b8] ;  /* 0x0000ee00ff047b82 */ /* 0x000e660000000a00 */
        /* <DEDUP_REMOVED lines=25> */
.L_x_1884:
        /* <DEDUP_REMOVED lines=11> */
[----:B------:R-:W-:Y:S02]  /*deb0*/  @!P0 IMAD.MOV.U32 R34, RZ, RZ, R216 ;  /* 0x000000ffff228224 */ /* 0x000fe400078e00d8 */
[----:B------:R-:W-:Y:S01]  /*dec0*/  IMAD.X R33, R21, 0x1, R7, P1 ;  /* 0x0000000115217824 */ /* 0x000fe200008e0607 */
[-C--:B------:R-:W-:Y:S01]  /*ded0*/  IADD3 R24, P1, PT, R26, R13.reuse, RZ ;  /* 0x0000000d1a187210 */ /* 0x080fe20007f3e0ff */
[----:B------:R-:W-:Y:S02]  /*dee0*/  @!P0 IMAD.MOV.U32 R35, RZ, RZ, R199 ;  /* 0x000000ffff238224 */ /* 0x000fe400078e00c7 */
        /* <DEDUP_REMOVED lines=47> */
.L_x_1882:
        /* <DEDUP_REMOVED lines=65> */
[----:B------:R-:W-:Y:S01]  /*e5f0*/  LOP3.LUT R224, R204, 0x120, R217, 0xf8, !PT ;  /* 0x00000120cce07812 */ /* 0x000fe200078ef8d9 */
[----:B------:R-:W2:Y:S03]  /*e600*/  SHFL.BFLY PT, R5, R4, 0x2, 0x1f ;  /* 0x0c401f0004057f89 */ /* 0x000ea600000e0000 */
[----:B------:R-:W-:Y:S01]  /*e610*/  LEA R224, R224, UR5, 0x1 ;  /* 0x00000005e0e07c11 */ /* 0x000fe2000f8e08ff */
[----:B------:R-:W3:Y:S03]  /*e620*/  SHFL.BFLY PT, R18, R7, 0x2, 0x1f ;  /* 0x0c401f0007127f89 */ /* 0x000ee600000e0000 */
[----:B------:R-:W-:Y:S01]  /*e630*/  IADD3 R97, PT, PT, R57, R224, RZ ;  /* 0x000000e039617210 */ /* 0x000fe20007ffe0ff */
[----:B------:R-:W-:Y:S04]  /*e640*/  LDSM.16.MT88.4 R20, [R224+0x5000] ;  /* 0x00500000e014783b */ /* 0x000fe80000004200 */
[----:B------:R-:W-:Y:S04]  /*e650*/  LDSM.16.MT88.4 R36, [R97+0x5400] ;  /* 0x005400006124783b */ /* 0x000fe80000004200 */
        /* <DEDUP_REMOVED lines=9> */
[----:B------:R-:W-:-:S03]  /*e6f0*/  FMUL.FTZ R101, R133, UR4 ;  /* 0x0000000485657c20 */ /* 0x000fc60008410000 */
[----:B------:R-:W-:Y:S02]  /*e700*/  FSEL R105, R105, RZ, P0 ;  /* 0x000000ff69697208 */ /* 0x000fe40000000000 */
        /* <DEDUP_REMOVED lines=15> */
[----:B------:R-:W-:Y:S01]  /*e800*/  MUFU.EX2 R127, R127 ;  /* 0x0000007f007f7308 */ /* 0x000fe20000000800 */
[----:B------:R-:W-:Y:S01]  /*e810*/  FFMA.FTZ R98, R151, UR4, -R105 ;  /* 0x0000000497627c23 */ /* 0x000fe20008010869 */
[--C-:B------:R-:W-:Y:S01]  /*e820*/  FFMA.FTZ R113, R149, UR4, -R101.reuse ;  /* 0x0000000495717c23 */ /* 0x100fe20008010865 */
[--C-:B------:R-:W-:Y:S01]  /*e830*/  FFMA.FTZ R112, R17, UR4, -R101.reuse ;  /* 0x0000000411707c23 */ /* 0x100fe20008010865 */
[----:B-1----:R-:W1:Y:S01]  /*e840*/  LDSM.16.MT88.4 R4, [R97+0x5000] ;  /* 0x005000006104783b */ /* 0x002e620000004200 */
[----:B------:R-:W3:Y:S01]  /*e850*/  MUFU.EX2 R118, R118 ;  /* 0x0000007600767308 */ /* 0x000ee20000000800 */
[--C-:B------:R-:W-:Y:S01]  /*e860*/  FFMA.FTZ R100, R147, UR4, -R101.reuse ;  /* 0x0000000493647c23 */ /* 0x100fe20008010865 */
[----:B------:R-:W-:Y:S01]  /*e870*/  FFMA.FTZ R107, R19, UR4, -R101 ;  /* 0x00000004136b7c23 */ /* 0x000fe20008010865 */
[--C-:B------:R-:W-:Y:S01]  /*e880*/  FFMA.FTZ R102, R31, UR4, -R105.reuse ;  /* 0x000000041f667c23 */ /* 0x100fe20008010869 */
[----:B------:R4:W-:Y:S01]  /*e890*/  MUFU.EX2 R156, R11 ;  /* 0x0000000b009c7308 */ /* 0x0009e20000000800 */
[----:B--2---:R-:W-:Y:S01]  /*e8a0*/  F2FP.F16.F32.PACK_AB R12, R137, R158 ;  /* 0x0000009e890c723e */ /* 0x004fe200000000ff */
[----:B------:R-:W-:Y:S01]  /*e8b0*/  FFMA.FTZ R111, R29, UR4, -R105 ;  /* 0x000000041d6f7c23 */ /* 0x000fe20008010869 */
[--C-:B------:R-:W-:Y:S01]  /*e8c0*/  FFMA.FTZ R106, R28, UR4, -R101.reuse ;  /* 0x000000041c6a7c23 */ /* 0x100fe20008010865 */
[----:B------:R-:W2:Y:S01]  /*e8d0*/  MUFU.EX2 R135, R135 ;  /* 0x0000008700877308 */ /* 0x000ea20000000800 */
[----:B------:R-:W-:Y:S01]  /*e8e0*/  FFMA.FTZ R117, R30, UR4, -R101 ;  /* 0x000000041e757c23 */ /* 0x000fe20008010865 */
[--C-:B------:R-:W-:Y:S01]  /*e8f0*/  FFMA.FTZ R109, R145, UR4, -R105.reuse ;  /* 0x00000004916d7c23 */ /* 0x100fe20008010869 */
[----:B------:R-:W-:Y:S01]  /*e900*/  LDSM.16.MT88.4 R28, [R97+0x5800] ;  /* 0x00580000611c783b */ /* 0x000fe20000004200 */
[----:B------:R-:W-:Y:S01]  /*e910*/  MUFU.EX2 R125, R125 ;  /* 0x0000007d007d7308 */ /* 0x000fe20000000800 */
[----:B------:R-:W-:Y:S01]  /*e920*/  FFMA.FTZ R104, R139, UR4, -R105 ;  /* 0x000000048b687c23 */ /* 0x000fe20008010869 */
[----:B---3--:R-:W-:Y:S01]  /*e930*/  F2FP.F16.F32.PACK_AB R14, R118, R127 ;  /* 0x0000007f760e723e */ /* 0x008fe200000000ff */
[--C-:B------:R-:W-:Y:S01]  /*e940*/  FFMA.FTZ R115, R242, UR4, -R101.reuse ;  /* 0x00000004f2737c23 */ /* 0x100fe20008010865 */
[----:B------:R-:W3:Y:S01]  /*e950*/  MUFU.EX2 R116, R116 ;  /* 0x0000007400747308 */ /* 0x000ee20000000800 */
[--C-:B------:R-:W-:Y:S01]  /*e960*/  FFMA.FTZ R114, R142, UR4, -R101.reuse ;  /* 0x000000048e727c23 */ /* 0x100fe20008010865 */
[----:B----4-:R-:W4:Y:S01]  /*e970*/  LDSM.16.MT88.4 R8, [R224+0x5400] ;  /* 0x00540000e008783b */ /* 0x010f220000004200 */
[----:B------:R-:W-:Y:S01]  /*e980*/  FFMA.FTZ R129, R160, UR4, -R101 ;  /* 0x00000004a0817c23 */ /* 0x000fe20008010865 */
[----:B------:R-:W-:Y:S01]  /*e990*/  MUFU.EX2 R119, R119 ;  /* 0x0000007700777308 */ /* 0x000fe20000000800 */
[--C-:B------:R-:W-:Y:S01]  /*e9a0*/  FFMA.FTZ R108, R252, UR4, -R105.reuse ;  /* 0x00000004fc6c7c23 */ /* 0x100fe20008010869 */
        /* <DEDUP_REMOVED lines=8> */
[----:B---3--:R-:W-:Y:S01]  /*ea30*/  F2FP.F16.F32.PACK_AB R15, R116, R125 ;  /* 0x0000007d740f723e */ /* 0x008fe200000000ff */
[----:B------:R-:W-:Y:S01]  /*ea40*/  FFMA.FTZ R230, R230, UR4, -R101 ;  /* 0x00000004e6e67c23 */ /* 0x000fe20008010865 */
[----:B------:R-:W-:Y:S01]  /*ea50*/  MUFU.EX2 R98, R98 ;  /* 0x0000006200627308 */ /* 0x000fe20000000800 */
        /* <DEDUP_REMOVED lines=8> */
[----:B------:R-:W-:Y:S01]  /*eae0*/  FFMA.FTZ R170, R170, UR4, -R101 ;  /* 0x00000004aaaa7c23 */ /* 0x000fe20008010865 */
[--C-:B------:R-:W-:Y:S01]  /*eaf0*/  FFMA.FTZ R149, R244, UR4, -R105.reuse ;  /* 0x00000004f4957c23 */ /* 0x100fe20008010869 */
[--C-:B------:R-:W-:Y:S01]  /*eb00*/  FFMA.FTZ R147, R236, UR4, -R105.reuse ;  /* 0x00000004ec937c23 */ /* 0x100fe20008010869 */
[----:B------:R-:W-:Y:S01]  /*eb10*/  MUFU.EX2 R100, R100 ;  /* 0x0000006400647308 */ /* 0x000fe20000000800 */
[C---:B------:R-:W-:Y:S01]  /*eb20*/  HMMA.16816.F32 R20, R12.reuse, R22, RZ ;  /* 0x000000160c14723c */ /* 0x040fe200000018ff */
[----:B------:R-:W-:Y:S01]  /*eb30*/  FFMA.FTZ R172, R234, UR4, -R105 ;  /* 0x00000004eaac7c23 */ /* 0x000fe20008010869 */
[--C-:B------:R-:W-:Y:S01]  /*eb40*/  FFMA.FTZ R151, R232, UR4, -R101.reuse ;  /* 0x00000004e8977c23 */ /* 0x100fe20008010865 */
[----:B------:R-:W5:Y:S01]  /*eb50*/  MUFU.EX2 R107, R107 ;  /* 0x0000006b006b7308 */ /* 0x000f620000000800 */
[--C-:B------:R-:W-:Y:S01]  /*eb60*/  FFMA.FTZ R176, R238, UR4, -R101.reuse ;  /* 0x00000004eeb07c23 */ /* 0x100fe20008010865 */
[----:B------:R-:W-:Y:S01]  /*eb70*/  FFMA.FTZ R155, R174, UR4, -R101 ;  /* 0x00000004ae9b7c23 */ /* 0x000fe20008010865 */
[----:B------:R-:W-:Y:S01]  /*eb80*/  FFMA.FTZ R248, R248, UR4, -R105 ;  /* 0x00000004f8f87c23 */ /* 0x000fe20008010869 */
[----:B------:R-:W-:Y:S01]  /*eb90*/  MUFU.EX2 R109, R109 ;  /* 0x0000006d006d7308 */ /* 0x000fe20000000800 */
[C---:B-1----:R-:W-:Y:S01]  /*eba0*/  HMMA.16816.F32 R16, R12.reuse, R4, RZ ;  /* 0x000000040c10723c */ /* 0x042fe200000018ff */
[----:B--2---:R-:W-:Y:S01]  /*ebb0*/  F2FP.F16.F32.PACK_AB R4, R110, R119 ;  /* 0x000000776e04723e */ /* 0x004fe200000000ff */
[----:B------:R-:W-:Y:S01]  /*ebc0*/  FFMA.FTZ R214, R214, UR4, -R101 ;  /* 0x00000004d6d67c23 */ /* 0x000fe20008010865 */
[----:B---3--:R-:W-:Y:S01]  /*ebd0*/  F2FP.F16.F32.PACK_AB R5, R112, R113 ;  /* 0x000000717005723e */ /* 0x008fe200000000ff */
[----:B------:R-:W1:Y:S01]  /*ebe0*/  MUFU.EX2 R104, R104 ;  /* 0x0000006800687308 */ /* 0x000e620000000800 */
[----:B------:R-:W-:Y:S01]  /*ebf0*/  FFMA.FTZ R157, R178, UR4, -R105 ;  /* 0x00000004b29d7c23 */ /* 0x000fe20008010869 */
[----:B------:R-:W-:Y:S01]  /*ec00*/  FFMA.FTZ R159, R184, UR4, -R101 ;  /* 0x00000004b89f7c23 */ /* 0x000fe20008010865 */
[----:B------:R-:W-:Y:S01]  /*ec10*/  FFMA.FTZ R153, R228, UR4, -R105 ;  /* 0x00000004e4997c23 */ /* 0x000fe20008010869 */
[----:B------:R-:W-:Y:S01]  /*ec20*/  HMMA.16816.F32 R12, R12, R6, RZ ;  /* 0x000000060c0c723c */ /* 0x000fe200000018ff */
[----:B------:R-:W-:Y:S01]  /*ec30*/  F2FP.F16.F32.PACK_AB R6, R98, R103 ;  /* 0x000000676206723e */ /* 0x000fe200000000ff */
[----:B------:R-:W-:Y:S01]  /*ec40*/  MUFU.EX2 R102, R102 ;  /* 0x0000006600667308 */ /* 0x000fe20000000800 */
[----:B-----5:R-:W-:Y:S01]  /*ec50*/  F2FP.F16.F32.PACK_AB R7, R107, R100 ;  /* 0x000000646b07723e */ /* 0x020fe200000000ff */
[--C-:B------:R-:W-:Y:S01]  /*ec60*/  FFMA.FTZ R161, R182, UR4, -R101.reuse ;  /* 0x00000004b6a17c23 */ /* 0x100fe20008010865 */
[----:B------:R-:W-:Y:S01]  /*ec70*/  FFMA.FTZ R184, R208, UR4, -R101 ;  /* 0x00000004d0b87c23 */ /* 0x000fe20008010865 */
[----:B------:R-:W-:Y:S01]  /*ec80*/  MUFU.EX2 R111, R111 ;  /* 0x0000006f006f7308 */ /* 0x000fe20000000800 */
[----:B------:R-:W-:Y:S01]  /*ec90*/  FFMA.FTZ R212, R212, UR4, -R105 ;  /* 0x00000004d4d47c23 */ /* 0x000fe20008010869 */
[----:B------:R-:W-:Y:S01]  /*eca0*/  FFMA.FTZ R210, R210, UR4, -R101 ;  /* 0x00000004d2d27c23 */ /* 0x000fe20008010865 */
[--C-:B------:R-:W-:Y:S01]  /*ecb0*/  FFMA.FTZ R163, R200, UR4, -R105.reuse ;  /* 0x00000004c8a37c23 */ /* 0x100fe20008010869 */
[C---:B----4-:R-:W-:Y:S01]  /*ecc0*/  HMMA.16816.F32 R24, R4.reuse, R8, R24 ;  /* 0x000000080418723c */ /* 0x050fe20000001818 */
[----:B------:R-:W-:Y:S01]  /*ecd0*/  MUFU.EX2 R106, R106 ;  /* 0x0000006a006a7308 */ /* 0x000fe20000000800 */
[----:B------:R-:W-:Y:S01]  /*ece0*/  FFMA.FTZ R165, R186, UR4, -R105 ;  /* 0x00000004baa57c23 */ /* 0x000fe20008010869 */
[--C-:B------:R-:W-:Y:S01]  /*ecf0*/  FFMA.FTZ R167, R202, UR4, -R101.reuse ;  /* 0x00000004caa77c23 */ /* 0x100fe20008010865 */
[----:B------:R-:W-:Y:S01]  /*ed00*/  FFMA.FTZ R169, R66, UR4, -R101 ;  /* 0x0000000442a97c23 */ /* 0x000fe20008010865 */
[----:B------:R-:W2:Y:S01]  /*ed10*/  MUFU.EX2 R117, R117 ;  /* 0x0000007500757308 */ /* 0x000ea20000000800 */
[----:B------:R-:W-:Y:S01]  /*ed20*/  FFMA.FTZ R206, R206, UR4, -R105 ;  /* 0x00000004cece7c23 */ /* 0x000fe20008010869 */
[----:B------:R-:W-:Y:S01]  /*ed30*/  FFMA.FTZ R196, R196, UR4, -R101 ;  /* 0x00000004c4c47c23 */ /* 0x000fe20008010865 */
[C---:B------:R-:W-:Y:S01]  /*ed40*/  HMMA.16816.F32 R20, R4.reuse, R10, R20 ;  /* 0x0000000a0414723c */ /* 0x040fe20000001814 */
[----:B------:R-:W-:Y:S01]  /*ed50*/  MUFU.EX2 R115, R115 ;  /* 0x0000007300737308 */ /* 0x000fe20000000800 */
[----:B------:R-:W3:Y:S01]  /*ed60*/  LDSM.16.MT88.4 R8, [R224+0x5c00] ;  /* 0x005c0000e008783b */ /* 0x000ee20000004200 */
[--C-:B------:R-:W-:Y:S01]  /*ed70*/  FFMA.FTZ R171, R146, UR4, -R105.reuse ;  /* 0x0000000492ab7c23 */ /* 0x100fe20008010869 */
[----:B------:R-:W-:Y:S01]  /*ed80*/  FFMA.FTZ R173, R148, UR4, -R105 ;  /* 0x0000000494ad7c23 */ /* 0x000fe20008010869 */
[----:B------:R-:W4:Y:S01]  /*ed90*/  MUFU.EX2 R114, R114 ;  /* 0x0000007200727308 */ /* 0x000f220000000800 */
[--C-:B------:R-:W-:Y:S01]  /*eda0*/  FFMA.FTZ R175, R130, UR4, -R101.reuse ;  /* 0x0000000482af7c23 */ /* 0x100fe20008010865 */
[----:B------:R-:W-:Y:S01]  /*edb0*/  FFMA.FTZ R177, R126, UR4, -R101 ;  /* 0x000000047eb17c23 */ /* 0x000fe20008010865 */
[C---:B------:R-:W-:Y:S01]  /*edc0*/  HMMA.16816.F32 R16, R4.reuse, R36, R16 ;  /* 0x000000240410723c */ /* 0x040fe20000001810 */
[----:B-1----:R-:W-:Y:S01]  /*edd0*/  F2FP.F16.F32.PACK_AB R36, R104, R109 ;  /* 0x0000006d6824723e */ /* 0x002fe200000000ff */
[----:B------:R-:W-:Y:S01]  /*ede0*/  MUFU.EX2 R108, R108 ;  /* 0x0000006c006c7308 */ /* 0x000fe20000000800 */
[----:B--2---:R-:W-:Y:S01]  /*edf0*/  F2FP.F16.F32.PACK_AB R37, R117, R106 ;  /* 0x0000006a7525723e */ /* 0x004fe200000000ff */
[--C-:B------:R-:W-:Y:S01]  /*ee00*/  FFMA.FTZ R154, R154, UR4, -R105.reuse ;  /* 0x000000049a9a7c23 */ /* 0x100fe20008010869 */
[----:B------:R-:W-:Y:S01]  /*ee10*/  FFMA.FTZ R150, R150, UR4, -R105 ;  /* 0x0000000496967c23 */ /* 0x000fe20008010869 */
        /* <DEDUP_REMOVED lines=11> */
[----:B------:R-:W-:Y:S01]  /*eed0*/  FFMA.FTZ R183, R80, UR4, -R101 ;  /* 0x0000000450b77c23 */ /* 0x000fe20008010865 */
        /* <DEDUP_REMOVED lines=9> */
[C---:B------:R-:W-:Y:S01]  /*ef70*/  HMMA.16816.F32 R20, R36.reuse, R34, R20 ;  /* 0x000000222414723c */ /* 0x040fe20000001814 */
[----:B----4-:R-:W-:Y:S01]  /*ef80*/  F2FP.F16.F32.PACK_AB R34, R121, R142 ;  /* 0x0000008e7922723e */ /* 0x010fe200000000ff */
[----:B------:R-:W-:Y:S01]  /*ef90*/  FFMA.FTZ R78, R78, UR4, -R105 ;  /* 0x000000044e4e7c23 */ /* 0x000fe20008010869 */
[----:B------:R-:W4:Y:S01]  /*efa0*/  MUFU.EX2 R160, R160 ;  /* 0x000000a000a07308 */ /* 0x000f220000000800 */
[----:B------:R-:W-:Y:S01]  /*efb0*/  FFMA.FTZ R72, R72, UR4, -R101 ;  /* 0x0000000448487c23 */ /* 0x000fe20008010865 */
[----:B------:R-:W-:Y:S01]  /*efc0*/  FADD.FTZ R158, R158, R137 ;  /* 0x000000899e9e7221 */ /* 0x000fe20000010000 */
[----:B------:R-:W-:Y:S01]  /*efd0*/  FADD.FTZ R156, R156, R135 ;  /* 0x000000879c9c7221 */ /* 0x000fe20000010000 */
[----:B------:R-:W-:Y:S01]  /*efe0*/  MUFU.EX2 R139, R139 ;  /* 0x0000008b008b7308 */ /* 0x000fe20000000800 */
[C---:B------:R-:W-:Y:S01]  /*eff0*/  HMMA.16816.F32 R16, R36.reuse, R28, R16 ;  /* 0x0000001c2410723c */ /* 0x040fe20000001810 */
[----:B-1----:R-:W-:Y:S01]  /*f000*/  F2FP.F16.F32.PACK_AB R33, R131, R152 ;  /* 0x000000988321723e */ /* 0x002fe200000000ff */
[--C-:B------:R-:W-:Y:S01]  /*f010*/  FFMA.FTZ R73, R73, UR4, -R105.reuse ;  /* 0x0000000449497c23 */ /* 0x100fe20008010869 */
[----:B------:R-:W1:Y:S01]  /*f020*/  MUFU.EX2 R164, R164 ;  /* 0x000000a400a47308 */ /* 0x000e620000000800 */
[----:B------:R-:W-:Y:S01]  /*f030*/  FADD.FTZ R127, R127, R158 ;  /* 0x0000009e7f7f7221 */ /* 0x000fe20000010000 */
[----:B------:R-:W-:Y:S01]  /*f040*/  FADD.FTZ R125, R125, R156 ;  /* 0x0000009c7d7d7221 */ /* 0x000fe20000010000 */
[----:B------:R-:W-:Y:S01]  /*f050*/  FFMA.FTZ R75, R75, UR4, -R105 ;  /* 0x000000044b4b7c23 */ /* 0x000fe20008010869 */
[----:B------:R-:W-:Y:S01]  /*f060*/  MUFU.EX2 R162, R162 ;  /* 0x000000a200a27308 */ /* 0x000fe20000000800 */
[----:B------:R-:W-:Y:S01]  /*f070*/  HMMA.16816.F32 R28, R36, R30, R12 ;  /* 0x0000001e241c723c */ /* 0x000fe2000000180c */
[----:B----4-:R-:W-:Y:S01]  /*f080*/  F2FP.F16.F32.PACK_AB R35, R160, R129 ;  /* 0x00000081a023723e */ /* 0x010fe200000000ff */
[----:B------:R-:W4:Y:S01]  /*f090*/  LDSM.16.MT88.4 R12, [R224+0x6000] ;  /* 0x00600000e00c783b */ /* 0x000f220000004200 */
[--C-:B------:R-:W-:Y:S01]  /*f0a0*/  FFMA.FTZ R36, R168, UR4, -R101.reuse ;  /* 0x00000004a8247c23 */ /* 0x100fe20008010865 */
[----:B------:R-:W-:Y:S01]  /*f0b0*/  FFMA.FTZ R168, R143, UR4, -R101 ;  /* 0x000000048fa87c23 */ /* 0x000fe20008010865 */
[----:B------:R-:W-:Y:S01]  /*f0c0*/  MUFU.EX2 R141, R141 ;  /* 0x0000008d008d7308 */ /* 0x000fe20000000800 */
        /* <DEDUP_REMOVED lines=9> */
[----:B------:R-:W-:Y:S01]  /*f160*/  FFMA.FTZ R49, R49, UR4, -R101 ;  /* 0x0000000431317c23 */ /* 0x000fe20008010865 */
[C---:B------:R-:W-:Y:S01]  /*f170*/  HMMA.16816.F32 R20, R32.reuse, R10, R20 ;  /* 0x0000000a2014723c */ /* 0x040fe20000001814 */
[----:B------:R-:W5:Y:S01]  /*f180*/  LDSM.16.MT88.4 R8, [R97+0x6000] ;  /* 0x006000006108783b */ /* 0x000f620000004200 */
[----:B------:R-:W-:Y:S01]  /*f190*/  MUFU.EX2 R143, R36 ;  /* 0x00000024008f7308 */ /* 0x000fe20000000800 */
[----:B------:R-:W-:Y:S01]  /*f1a0*/  FADD.FTZ R103, R103, R110 ;  /* 0x0000006e67677221 */ /* 0x000fe20000010000 */
[----:B------:R-:W-:Y:S01]  /*f1b0*/  FFMA.FTZ R42, R42, UR4, -R105 ;  /* 0x000000042a2a7c23 */ /* 0x000fe20008010869 */
[----:B------:R-:W-:Y:S01]  /*f1c0*/  FFMA.FTZ R40, R40, UR4, -R101 ;  /* 0x0000000428287c23 */ /* 0x000fe20008010865 */
[----:B------:R-:W3:Y:S01]  /*f1d0*/  MUFU.EX2 R168, R168 ;  /* 0x000000a800a87308 */ /* 0x000ee20000000800 */
[----:B------:R-:W-:Y:S01]  /*f1e0*/  FADD.FTZ R98, R98, R103 ;  /* 0x0000006762627221 */ /* 0x000fe20000010000 */
[C---:B--2---:R-:W-:Y:S01]  /*f1f0*/  HMMA.16816.F32 R16, R32.reuse, R4, R16 ;  /* 0x000000042010723c */ /* 0x044fe20000001810 */
[--C-:B------:R-:W-:Y:S01]  /*f200*/  FFMA.FTZ R85, R85, UR4, -R105.reuse ;  /* 0x0000000455557c23 */ /* 0x100fe20008010869 */
[----:B------:R-:W-:Y:S01]  /*f210*/  MUFU.EX2 R170, R248 ;  /* 0x000000f800aa7308 */ /* 0x000fe20000000800 */
[----:B------:R-:W-:Y:S01]  /*f220*/  FFMA.FTZ R90, R90, UR4, -R105 ;  /* 0x000000045a5a7c23 */ /* 0x000fe20008010869 */
[----:B------:R-:W-:Y:S01]  /*f230*/  FFMA.FTZ R86, R86, UR4, -R101 ;  /* 0x0000000456567c23 */ /* 0x000fe20008010865 */
[----:B------:R-:W-:Y:S01]  /*f240*/  LDSM.16.MT88.4 R200, [R97+0x8c00] ;  /* 0x008c000061c8783b */ /* 0x000fe20000004200 */
[----:B------:R-:W2:Y:S01]  /*f250*/  MUFU.EX2 R149, R149 ;  /* 0x0000009500957308 */ /* 0x000ea20000000800 */
[----:B------:R-:W-:Y:S01]  /*f260*/  FFMA.FTZ R87, R87, UR4, -R105 ;  /* 0x0000000457577c23 */ /* 0x000fe20008010869 */
[----:B------:R-:W-:Y:S01]  /*f270*/  HMMA.16816.F32 R28, R32, R6, R28 ;  /* 0x00000006201c723c */ /* 0x000fe2000000181c */
[----:B------:R-:W2:Y:S01]  /*f280*/  LDSM.16.MT88.4 R4, [R224+0x6400] ;  /* 0x00640000e004783b */ /* 0x000ea20000004200 */
[----:B-1----:R-:W-:Y:S01]  /*f290*/  F2FP.F16.F32.PACK_AB R32, R164, R139 ;  /* 0x0000008ba420723e */ /* 0x002fe200000000ff */
[----:B------:R-:W-:Y:S01]  /*f2a0*/  MUFU.EX2 R147, R147 ;  /* 0x0000009300937308 */ /* 0x000fe20000000800 */
[----:B---3--:R-:W-:Y:S01]  /*f2b0*/  F2FP.F16.F32.PACK_AB R33, R145, R166 ;  /* 0x000000a69121723e */ /* 0x008fe200000000ff */
[--C-:B------:R-:W-:Y:S01]  /*f2c0*/  FFMA.FTZ R92, R92, UR4, -R101.reuse ;  /* 0x000000045c5c7c23 */ /* 0x100fe20008010865 */
[----:B------:R-:W-:Y:S01]  /*f2d0*/  F2FP.F16.F32.PACK_AB R34, R141, R162 ;  /* 0x000000a28d22723e */ /* 0x000fe200000000ff */
[----:B------:R-:W-:Y:S01]  /*f2e0*/  MUFU.EX2 R172, R172 ;  /* 0x000000ac00ac7308 */ /* 0x000fe20000000800 */
[----:B------:R-:W-:Y:S01]  /*f2f0*/  F2FP.F16.F32.PACK_AB R35, R168, R143 ;  /* 0x0000008fa823723e */ /* 0x000fe200000000ff */
[--C-:B------:R-:W-:Y:S01]  /*f300*/  FFMA.FTZ R99, R99, UR4, -R101.reuse ;  /* 0x0000000463637c23 */ /* 0x100fe20008010865 */
[----:B------:R-:W-:Y:S01]  /*f310*/  FFMA.FTZ R91, R91, UR4, -R101 ;  /* 0x000000045b5b7c23 */ /* 0x000fe20008010865 */
[----:B------:R-:W-:Y:S01]  /*f320*/  MUFU.EX2 R151, R151 ;  /* 0x0000009700977308 */ /* 0x000fe20000000800 */
[----:B------:R-:W-:-:S03]  /*f330*/  MOV R230, 0xffffffff ;  /* 0xffffffff00e67802 */ /* 0x000fc60000000f00 */
[C---:B----4-:R-:W-:Y:S01]  /*f340*/  HMMA.16816.F32 R24, R32.reuse, R12, R24 ;  /* 0x0000000c2018723c */ /* 0x050fe20000001818 */
[----:B------:R-:W1:Y:S04]  /*f350*/  MUFU.EX2 R176, R176 ;  /* 0x000000b000b07308 */ /* 0x000e680000000800 */
[----:B------:R-:W-:Y:S03]  /*f360*/  MUFU.EX2 R174, R214 ;  /* 0x000000d600ae7308 */ /* 0x000fe60000000800 */
[C---:B------:R-:W-:Y:S01]  /*f370*/  HMMA.16816.F32 R20, R32.reuse, R14, R20 ;  /* 0x0000000e2014723c */ /* 0x040fe20000001814 */
[----:B------:R-:W3:Y:S01]  /*f380*/  LDSM.16.MT88.4 R12, [R97+0x6400] ;  /* 0x00640000610c783b */ /* 0x000ee20000004200 */
[----:B------:R-:W4:Y:S04]  /*f390*/  MUFU.EX2 R155, R155 ;  /* 0x0000009b009b7308 */ /* 0x000f280000000800 */
[----:B------:R-:W-:Y:S02]  /*f3a0*/  MUFU.EX2 R153, R153 ;  /* 0x0000009900997308 */ /* 0x000fe40000000800 */
[C---:B-----5:R-:W-:Y:S01]  /*f3b0*/  HMMA.16816.F32 R36, R32.reuse, R8, R16 ;  /* 0x000000082024723c */ /* 0x060fe20000001810 */
[----:B------:R-:W5:Y:S01]  /*f3c0*/  LDSM.16.MT88.4 R16, [R224+0x6800] ;  /* 0x00680000e010783b */ /* 0x000f620000004200 */
[----:B------:R-:W-:Y:S01]  /*f3d0*/  FFMA.FTZ R8, R180, UR4, -R105 ;  /* 0x00000004b4087c23 */ /* 0x000fe20008010869 */
[----:B------:R-:W-:Y:S04]  /*f3e0*/  MUFU.EX2 R157, R157 ;  /* 0x0000009d009d7308 */ /* 0x000fe80000000800 */
[----:B------:R4:W-:Y:S01]  /*f3f0*/  MUFU.EX2 R178, R8 ;  /* 0x0000000800b27308 */ /* 0x0009e20000000800 */
[----:B------:R-:W-:Y:S01]  /*f400*/  HMMA.16816.F32 R28, R32, R10, R28 ;  /* 0x0000000a201c723c */ /* 0x000fe2000000181c */
[----:B--2---:R-:W-:-:S02]  /*f410*/  F2FP.F16.F32.PACK_AB R32, R149, R170 ;  /* 0x000000aa9520723e */ /* 0x004fc400000000ff */
[----:B-1----:R-:W-:Y:S01]  /*f420*/  F2FP.F16.F32.PACK_AB R33, R176, R151 ;  /* 0x00000097b021723e */ /* 0x002fe200000000ff */
[----:B------:R-:W1:Y:S01]  /*f430*/  MUFU.EX2 R180, R212 ;  /* 0x000000d400b47308 */ /* 0x000e620000000800 */
[----:B------:R-:W-:Y:S02]  /*f440*/  F2FP.F16.F32.PACK_AB R34, R172, R147 ;  /* 0x00000093ac22723e */ /* 0x000fe400000000ff */
[----:B----4-:R-:W-:Y:S01]  /*f450*/  F2FP.F16.F32.PACK_AB R35, R155, R174 ;  /* 0x000000ae9b23723e */ /* 0x010fe200000000ff */
[----:B------:R2:W-:Y:S04]  /*f460*/  MUFU.EX2 R182, R210 ;  /* 0x000000d200b67308 */ /* 0x0005e80000000800 */
[----:B------:R-:W4:Y:S01]  /*f470*/  MUFU.EX2 R161, R161 ;  /* 0x000000a100a17308 */ /* 0x000f220000000800 */
[----:B------:R-:W5:Y:S01]  /*f480*/  LDSM.16.MT88.4 R8, [R97+0x6800] ;  /* 0x006800006108783b */ /* 0x000f620000004200 */
[C---:B------:R-:W-:Y:S02]  /*f490*/  HMMA.16816.F32 R24, R32.reuse, R4, R24 ;  /* 0x000000042018723c */ /* 0x040fe40000001818 */
[----:B------:R-:W-:Y:S04]  /*f4a0*/  MUFU.EX2 R159, R159 ;  /* 0x0000009f009f7308 */ /* 0x000fe80000000800 */
[----:B------:R-:W4:Y:S02]  /*f4b0*/  MUFU.EX2 R184, R184 ;  /* 0x000000b800b87308 */ /* 0x000f240000000800 */
[C---:B------:R-:W-:Y:S01]  /*f4c0*/  HMMA.16816.F32 R20, R32.reuse, R6, R20 ;  /* 0x000000062014723c */ /* 0x040fe20000001814 */
[----:B------:R-:W5:Y:S01]  /*f4d0*/  LDSM.16.MT88.4 R4, [R224+0x6c00] ;  /* 0x006c0000e004783b */ /* 0x000f620000004200 */
[----:B------:R-:W-:Y:S03]  /*f4e0*/  MUFU.EX2 R163, R163 ;  /* 0x000000a300a37308 */ /* 0x000fe60000000800 */
[----:B--2---:R-:W-:Y:S01]  /*f4f0*/  LDSM.16.MT88.4 R208, [R224+0x8c00] ;  /* 0x008c0000e0d0783b */ /* 0x004fe20000004200 */
[----:B------:R-:W-:Y:S02]  /*f500*/  MUFU.EX2 R165, R165 ;  /* 0x000000a500a57308 */ /* 0x000fe40000000800 */
[----:B---3--:R-:W-:Y:S01]  /*f510*/  HMMA.16816.F32 R36, R32, R12, R36 ;  /* 0x0000000c2024723c */ /* 0x008fe20000001824 */
[----:B-1----:R-:W-:Y:S01]  /*f520*/  F2FP.F16.F32.PACK_AB R12, R180, R153 ;  /* 0x00000099b40c723e */ /* 0x002fe200000000ff */
[----:B------:R-:W-:Y:S01]  /*f530*/  MUFU.EX2 R167, R167 ;  /* 0x000000a700a77308 */ /* 0x000fe20000000800 */
[----:B----4-:R-:W-:-:S03]  /*f540*/  F2FP.F16.F32.PACK_AB R13, R161, R182 ;  /* 0x000000b6a10d723e */ /* 0x010fc600000000ff */
[----:B------:R-:W-:Y:S02]  /*f550*/  MUFU.EX2 R169, R169 ;  /* 0x000000a900a97308 */ /* 0x000fe40000000800 */
[----:B------:R-:W-:Y:S01]  /*f560*/  HMMA.16816.F32 R28, R32, R14, R28 ;  /* 0x0000000e201c723c */ /* 0x000fe2000000181c */
[----:B------:R-:W-:Y:S01]  /*f570*/  F2FP.F16.F32.PACK_AB R14, R157, R178 ;  /* 0x000000b29d0e723e */ /* 0x000fe200000000ff */
[----:B------:R-:W-:Y:S01]  /*f580*/  FFMA.FTZ R32, R192, UR4, -R105 ;  /* 0x00000004c0207c23 */ /* 0x000fe20008010869 */
[----:B------:R-:W-:Y:S01]  /*f590*/  F2FP.F16.F32.PACK_AB R15, R184, R159 ;  /* 0x0000009fb80f723e */ /* 0x000fe200000000ff */
[--C-:B------:R-:W-:Y:S01]  /*f5a0*/  FFMA.FTZ R33, R194, UR4, -R101.reuse ;  /* 0x00000004c2217c23 */ /* 0x100fe20008010865 */
[----:B------:R-:W1:Y:S04]  /*f5b0*/  MUFU.EX2 R192, R206 ;  /* 0x000000ce00c07308 */ /* 0x000e680000000800 */
[----:B------:R2:W-:Y:S01]  /*f5c0*/  MUFU.EX2 R186, R32 ;  /* 0x0000002000ba7308 */ /* 0x0005e20000000800 */
[C---:B-----5:R-:W-:Y:S03]  /*f5d0*/  HMMA.16816.F32 R24, R12.reuse, R16, R24 ;  /* 0x000000100c18723c */ /* 0x060fe60000001818 */
[----:B------:R-:W3:Y:S04]  /*f5e0*/  MUFU.EX2 R194, R196 ;  /* 0x000000c400c27308 */ /* 0x000ee80000000800 */
[----:B------:R-:W4:Y:S01]  /*f5f0*/  MUFU.EX2 R66, R33 ;  /* 0x0000002100427308 */ /* 0x000f220000000800 */
[----:B------:R-:W-:Y:S01]  /*f600*/  HMMA.16816.F32 R20, R12, R18, R20 ;  /* 0x000000120c14723c */ /* 0x000fe20000001814 */
[----:B------:R-:W5:Y:S02]  /*f610*/  LDSM.16.MT88.4 R16, [R97+0x6c00] ;  /* 0x006c00006110783b */ /* 0x000f640000004200 */
[----:B------:R-:W-:Y:S01]  /*f620*/  MUFU.EX2 R146, R154 ;  /* 0x0000009a00927308 */ /* 0x000fe20000000800 */
[----:B--2---:R-:W-:-:S03]  /*f630*/  FFMA.FTZ R32, R132, UR4, -R101 ;  /* 0x0000000484207c23 */ /* 0x004fc60008010865 */
[----:B------:R-:W2:Y:S01]  /*f640*/  MUFU.EX2 R171, R171 ;  /* 0x000000ab00ab7308 */ /* 0x000ea20000000800 */
[C---:B------:R-:W-:Y:S03]  /*f650*/  HMMA.16816.F32 R36, R12.reuse, R8, R36 ;  /* 0x000000080c24723c */ /* 0x040fe60000001824 */
[----:B------:R-:W-:Y:S04]  /*f660*/  MUFU.EX2 R148, R150 ;  /* 0x0000009600947308 */ /* 0x000fe80000000800 */
[----:B------:R-:W-:Y:S01]  /*f670*/  MUFU.EX2 R173, R173 ;  /* 0x000000ad00ad7308 */ /* 0x000fe20000000800 */
[----:B------:R-:W-:Y:S01]  /*f680*/  HMMA.16816.F32 R28, R12, R10, R28 ;  /* 0x0000000a0c1c723c */ /* 0x000fe2000000181c */
[----:B------:R-:W2:Y:S01]  /*f690*/  LDSM.16.MT88.4 R8, [R224+0x7000] ;  /* 0x00700000e008783b */ /* 0x000ea20000004200 */
[----:B-1----:R-:W-:Y:S01]  /*f6a0*/  F2FP.F16.F32.PACK_AB R12, R192, R163 ;  /* 0x000000a3c00c723e */ /* 0x002fe200000000ff */
[----:B------:R1:W-:Y:S01]  /*f6b0*/  MUFU.EX2 R130, R32 ;  /* 0x0000002000827308 */ /* 0x0003e20000000800 */
[----:B---3--:R-:W-:-:S02]  /*f6c0*/  F2FP.F16.F32.PACK_AB R13, R194, R167 ;  /* 0x000000a7c20d723e */ /* 0x008fc400000000ff */
[----:B------:R-:W-:Y:S01]  /*f6d0*/  F2FP.F16.F32.PACK_AB R14, R165, R186 ;  /* 0x000000baa50e723e */ /* 0x000fe200000000ff */
[----:B------:R-:W3:Y:S01]  /*f6e0*/  MUFU.EX2 R175, R175 ;  /* 0x000000af00af7308 */ /* 0x000ee20000000800 */
[----:B----4-:R-:W-:-:S03]  /*f6f0*/  F2FP.F16.F32.PACK_AB R15, R169, R66 ;  /* 0x00000042a90f723e */ /* 0x010fc600000000ff */
[----:B------:R4:W-:Y:S04]  /*f700*/  MUFU.EX2 R126, R128 ;  /* 0x00000080007e7308 */ /* 0x0009e80000000800 */
[C---:B------:R-:W-:Y:S01]  /*f710*/  HMMA.16816.F32 R24, R12.reuse, R4, R24 ;  /* 0x000000040c18723c */ /* 0x040fe20000001818 */
[----:B------:R-:W3:Y:S01]  /*f720*/  MUFU.EX2 R177, R177 ;  /* 0x000000b100b17308 */ /* 0x000ee20000000800 */
[----:B-1----:R-:W-:Y:S03]  /*f730*/  LDSM.16.MT88.4 R32, [R224+0x7400] ;  /* 0x00740000e020783b */ /* 0x002fe60000004200 */
[----:B------:R-:W-:Y:S03]  /*f740*/  MUFU.EX2 R132, R140 ;  /* 0x0000008c00847308 */ /* 0x000fe60000000800 */
[C---:B------:R-:W-:Y:S01]  /*f750*/  HMMA.16816.F32 R20, R12.reuse, R6, R20 ;  /* 0x000000060c14723c */ /* 0x040fe20000001814 */
[----:B------:R-:W1:Y:S01]  /*f760*/  LDSM.16.MT88.4 R4, [R97+0x7000] ;  /* 0x007000006104783b */ /* 0x000e620000004200 */
[--C-:B----4-:R-:W-:Y:S01]  /*f770*/  FFMA.FTZ R128, R122, UR4, -R101.reuse ;  /* 0x000000047a807c23 */ /* 0x110fe20008010865 */
[----:B------:R-:W-:Y:S01]  /*f780*/  FFMA.FTZ R122, R81, UR4, -R101 ;  /* 0x00000004517a7c23 */ /* 0x000fe20008010865 */
[----:B------:R-:W4:Y:S04]  /*f790*/  MUFU.EX2 R179, R179 ;  /* 0x000000b300b37308 */ /* 0x000f280000000800 */
[C---:B-----5:R-:W-:Y:S01]  /*f7a0*/  HMMA.16816.F32 R36, R12.reuse, R16, R36 ;  /* 0x000000100c24723c */ /* 0x060fe20000001824 */
[----:B------:R-:W-:Y:S04]  /*f7b0*/  MUFU.EX2 R124, R136 ;  /* 0x00000088007c7308 */ /* 0x000fe80000000800 */
[----:B------:R-:W-:Y:S03]  /*f7c0*/  MUFU.EX2 R181, R181 ;  /* 0x000000b500b57308 */ /* 0x000fe60000000800 */
[----:B------:R-:W-:Y:S01]  /*f7d0*/  HMMA.16816.F32 R28, R12, R18, R28 ;  /* 0x000000120c1c723c */ /* 0x000fe2000000181c */
[----:B------:R-:W5:Y:S01]  /*f7e0*/  LDSM.16.MT88.4 R16, [R97+0x7400] ;  /* 0x007400006110783b */ /* 0x000f620000004200 */
[----:B--2---:R-:W-:Y:S01]  /*f7f0*/  F2FP.F16.F32.PACK_AB R12, R171, R146 ;  /* 0x00000092ab0c723e */ /* 0x004fe200000000ff */
[----:B------:R-:W-:Y:S01]  /*f800*/  MUFU.EX2 R120, R120 ;  /* 0x0000007800787308 */ /* 0x000fe20000000800 */
[----:B---3--:R-:W-:-:S02]  /*f810*/  F2FP.F16.F32.PACK_AB R13, R175, R130 ;  /* 0x00000082af0d723e */ /* 0x008fc400000000ff */
[----:B------:R-:W-:Y:S01]  /*f820*/  F2FP.F16.F32.PACK_AB R14, R173, R148 ;  /* 0x00000094ad0e723e */ /* 0x000fe200000000ff */
[----:B------:R-:W2:Y:S01]  /*f830*/  MUFU.EX2 R81, R128 ;  /* 0x0000008000517308 */ /* 0x000ea20000000800 */
[----:B------:R-:W-:-:S03]  /*f840*/  F2FP.F16.F32.PACK_AB R15, R177, R126 ;  /* 0x0000007eb10f723e */ /* 0x000fc600000000ff */
[----:B------:R-:W-:Y:S04]  /*f850*/  MUFU.EX2 R80, R122 ;  /* 0x0000007a00507308 */ /* 0x000fe80000000800 */
[----:B------:R-:W3:Y:S01]  /*f860*/  MUFU.EX2 R183, R183 ;  /* 0x000000b700b77308 */ /* 0x000ee20000000800 */
[C---:B------:R-:W-:Y:S03]  /*f870*/  HMMA.16816.F32 R20, R12.reuse, R10, R20 ;  /* 0x0000000a0c14723c */ /* 0x040fe60000001814 */
[----:B------:R-:W-:Y:S04]  /*f880*/  MUFU.EX2 R76, R76 ;  /* 0x0000004c004c7308 */ /* 0x000fe80000000800 */
[----:B------:R-:W-:Y:S01]  /*f890*/  MUFU.EX2 R54, R54 ;  /* 0x0000003600367308 */ /* 0x000fe20000000800 */
[C---:B------:R-:W-:Y:S01]  /*f8a0*/  HMMA.16816.F32 R24, R12.reuse, R8, R24 ;  /* 0x000000080c18723c */ /* 0x040fe20000001818 */
[----:B------:R-:W5:Y:S02]  /*f8b0*/  LDSM.16.MT88.4 R8, [R224+0x7800] ;  /* 0x00780000e008783b */ /* 0x000f640000004200 */
[----:B------:R-:W-:Y:S04]  /*f8c0*/  MUFU.EX2 R42, R42 ;  /* 0x0000002a002a7308 */ /* 0x000fe80000000800 */
[----:B------:R-:W-:Y:S01]  /*f8d0*/  MUFU.EX2 R40, R40 ;  /* 0x0000002800287308 */ /* 0x000fe20000000800 */
[----:B-1----:R-:W-:Y:S01]  /*f8e0*/  HMMA.16816.F32 R36, R12, R4, R36 ;  /* 0x000000040c24723c */ /* 0x002fe20000001824 */
[----:B----4-:R-:W-:-:S02]  /*f8f0*/  F2FP.F16.F32.PACK_AB R4, R179, R132 ;  /* 0x00000084b304723e */ /* 0x010fc400000000ff */
[----:B--2---:R-:W-:-:S05]  /*f900*/  F2FP.F16.F32.PACK_AB R5, R81, R120 ;  /* 0x000000785105723e */ /* 0x004fca00000000ff */
[----:B------:R-:W-:Y:S01]  /*f910*/  HMMA.16816.F32 R28, R12, R6, R28 ;  /* 0x000000060c1c723c */ /* 0x000fe2000000181c */
[----:B------:R-:W-:Y:S01]  /*f920*/  F2FP.F16.F32.PACK_AB R6, R181, R124 ;  /* 0x0000007cb506723e */ /* 0x000fe200000000ff */
[----:B------:R-:W1:Y:S01]  /*f930*/  LDSM.16.MT88.4 R12, [R97+0x7800] ;  /* 0x00780000610c783b */ /* 0x000e620000004200 */
[----:B---3--:R-:W-:-:S07]  /*f940*/  F2FP.F16.F32.PACK_AB R7, R183, R80 ;  /* 0x00000050b707723e */ /* 0x008fce00000000ff */
[C---:B------:R-:W-:Y:S01]  /*f950*/  HMMA.16816.F32 R20, R4.reuse, R34, R20 ;  /* 0x000000220414723c */ /* 0x040fe20000001814 */
[--C-:B------:R-:W-:Y:S01]  /*f960*/  FFMA.FTZ R35, R77, UR4, -R101.reuse ;  /* 0x000000044d237c23 */ /* 0x100fe20008010865 */
[----:B------:R-:W-:Y:S02]  /*f970*/  FFMA.FTZ R77, R70, UR4, -R101 ;  /* 0x00000004464d7c23 */ /* 0x000fe40008010865 */
[----:B------:R-:W-:Y:S04]  /*f980*/  MUFU.EX2 R70, R72 ;  /* 0x0000004800467308 */ /* 0x000fe80000000800 */
[C---:B------:R-:W-:Y:S01]  /*f990*/  HMMA.16816.F32 R24, R4.reuse, R32, R24 ;  /* 0x000000200418723c */ /* 0x040fe20000001818 */
[----:B------:R-:W-:Y:S01]  /*f9a0*/  FFMA.FTZ R32, R74, UR4, -R105 ;  /* 0x000000044a207c23 */ /* 0x000fe20008010869 */
[--C-:B------:R-:W-:Y:S01]  /*f9b0*/  FFMA.FTZ R74, R79, UR4, -R101.reuse ;  /* 0x000000044f4a7c23 */ /* 0x100fe20008010865 */
[----:B------:R-:W2:Y:S04]  /*f9c0*/  MUFU.EX2 R33, R83 ;  /* 0x0000005300217308 */ /* 0x000ea80000000800 */
[----:B------:R-:W-:Y:S01]  /*f9d0*/  MUFU.EX2 R32, R32 ;  /* 0x0000002000207308 */ /* 0x000fe20000000800 */
[C---:B-----5:R-:W-:Y:S03]  /*f9e0*/  HMMA.16816.F32 R36, R4.reuse, R16, R36 ;  /* 0x000000100424723c */ /* 0x060fe60000001824 */
[----:B------:R3:W4:Y:S04]  /*f9f0*/  MUFU.EX2 R79, R78 ;  /* 0x0000004e004f7308 */ /* 0x0007280000000800 */
[----:B------:R5:W-:Y:S01]  /*fa00*/  MUFU.EX2 R34, R74 ;  /* 0x0000004a00227308 */ /* 0x000be20000000800 */
[----:B------:R-:W-:Y:S01]  /*fa10*/  HMMA.16816.F32 R28, R4, R18, R28 ;  /* 0x00000012041c723c */ /* 0x000fe2000000181c */
[----:B------:R-:W1:Y:S01]  /*fa20*/  LDSM.16.MT88.4 R16, [R224+0x7c00] ;  /* 0x007c0000e010783b */ /* 0x000e620000004200 */
[----:B--2---:R-:W-:Y:S01]  /*fa30*/  F2FP.F16.F32.PACK_AB R4, R33, R76 ;  /* 0x0000004c2104723e */ /* 0x004fe200000000ff */
[----:B------:R-:W2:Y:S01]  /*fa40*/  MUFU.EX2 R35, R35 ;  /* 0x0000002300237308 */ /* 0x000ea20000000800 */
[----:B------:R-:W-:-:S03]  /*fa50*/  FFMA.FTZ R83, R63, UR4, -R101 ;  /* 0x000000043f537c23 */ /* 0x000fc60008010865 */
[----:B------:R-:W2:Y:S01]  /*fa60*/  MUFU.EX2 R77, R77 ;  /* 0x0000004d004d7308 */ /* 0x000ea20000000800 */
[--C-:B---3--:R-:W-:Y:S01]  /*fa70*/  FFMA.FTZ R78, R71, UR4, -R105.reuse ;  /* 0x00000004474e7c23 */ /* 0x108fe20008010869 */
[----:B----4-:R-:W-:Y:S02]  /*fa80*/  F2FP.F16.F32.PACK_AB R6, R79, R32 ;  /* 0x000000204f06723e */ /* 0x010fe400000000ff */
[----:B------:R3:W-:Y:S01]  /*fa90*/  MUFU.EX2 R71, R73 ;  /* 0x0000004900477308 */ /* 0x0007e20000000800 */
[----:B-----5:R-:W-:-:S03]  /*faa0*/  FFMA.FTZ R74, R60, UR4, -R105 ;  /* 0x000000043c4a7c23 */ /* 0x020fc60008010869 */
[----:B------:R4:W5:Y:S01]  /*fab0*/  MUFU.EX2 R60, R78 ;  /* 0x0000004e003c7308 */ /* 0x0009620000000800 */
[----:B--2---:R-:W-:-:S03]  /*fac0*/  F2FP.F16.F32.PACK_AB R5, R35, R34 ;  /* 0x000000222305723e */ /* 0x004fc600000000ff */
[----:B------:R2:W-:Y:S01]  /*fad0*/  MUFU.EX2 R72, R74 ;  /* 0x0000004a00487308 */ /* 0x0005e20000000800 */
[----:B------:R-:W-:Y:S01]  /*fae0*/  F2FP.F16.F32.PACK_AB R7, R77, R70 ;  /* 0x000000464d07723e */ /* 0x000fe200000000ff */
[--C-:B---3--:R-:W-:Y:S02]  /*faf0*/  FFMA.FTZ R73, R69, UR4, -R101.reuse ;  /* 0x0000000445497c23 */ /* 0x108fe40008010865 */
[----:B------:R3:W-:Y:S04]  /*fb00*/  MUFU.EX2 R69, R75 ;  /* 0x0000004b00457308 */ /* 0x0007e80000000800 */
[----:B------:R-:W-:Y:S01]  /*fb10*/  HMMA.16816.F32 R24, R4, R8, R24 ;  /* 0x000000080418723c */ /* 0x000fe20000001818 */
[--C-:B----4-:R-:W-:Y:S02]  /*fb20*/  FFMA.FTZ R78, R68, UR4, -R101.reuse ;  /* 0x00000004444e7c23 */ /* 0x110fe40008010865 */
[----:B------:R4:W-:Y:S01]  /*fb30*/  MUFU.EX2 R68, R73 ;  /* 0x0000004900447308 */ /* 0x0009e20000000800 */
[----:B--2---:R-:W-:-:S03]  /*fb40*/  FFMA.FTZ R74, R61, UR4, -R101 ;  /* 0x000000043d4a7c23 */ /* 0x004fc60008010865 */
[----:B------:R-:W2:Y:S01]  /*fb50*/  MUFU.EX2 R63, R78 ;  /* 0x0000004e003f7308 */ /* 0x000ea20000000800 */
[----:B------:R-:W-:Y:S01]  /*fb60*/  HMMA.16816.F32 R20, R4, R10, R20 ;  /* 0x0000000a0414723c */ /* 0x000fe20000001814 */
[----:B------:R-:W2:Y:S02]  /*fb70*/  LDSM.16.MT88.4 R8, [R97+0x7c00] ;  /* 0x007c00006108783b */ /* 0x000ea40000004200 */
[----:B------:R-:W-:Y:S01]  /*fb80*/  MUFU.EX2 R61, R83 ;  /* 0x00000053003d7308 */ /* 0x000fe20000000800 */
[----:B---3--:R-:W-:-:S03]  /*fb90*/  FADD.FTZ R75, R112, R113 ;  /* 0x00000071704b7221 */ /* 0x008fc60000010000 */
[----:B------:R-:W3:Y:S01]  /*fba0*/  MUFU.EX2 R74, R74 ;  /* 0x0000004a004a7308 */ /* 0x000ee20000000800 */
[C---:B-1----:R-:W-:Y:S01]  /*fbb0*/  HMMA.16816.F32 R36, R4.reuse, R12, R36 ;  /* 0x0000000c0424723c */ /* 0x042fe20000001824 */
[----:B------:R-:W-:Y:S01]  /*fbc0*/  FADD.FTZ R100, R100, R75 ;  /* 0x0000004b64647221 */ /* 0x000fe20000010000 */
[--C-:B------:R-:W-:Y:S01]  /*fbd0*/  FFMA.FTZ R75, R62, UR4, -R105.reuse ;  /* 0x000000043e4b7c23 */ /* 0x100fe20008010869 */
[----:B-----5:R-:W-:Y:S01]  /*fbe0*/  F2FP.F16.F32.PACK_AB R12, R60, R71 ;  /* 0x000000473c0c723e */ /* 0x020fe200000000ff */
[--C-:B----4-:R-:W-:Y:S01]  /*fbf0*/  FFMA.FTZ R73, R51, UR4, -R105.reuse ;  /* 0x0000000433497c23 */ /* 0x110fe20008010869 */
[----:B--2---:R-:W-:Y:S01]  /*fc00*/  F2FP.F16.F32.PACK_AB R13, R63, R68 ;  /* 0x000000443f0d723e */ /* 0x004fe200000000ff */
[----:B------:R-:W-:Y:S01]  /*fc10*/  FADD.FTZ R107, R107, R100 ;  /* 0x000000646b6b7221 */ /* 0x000fe20000010000 */
[----:B------:R-:W-:Y:S01]  /*fc20*/  FFMA.FTZ R78, R53, UR4, -R105 ;  /* 0x00000004354e7c23 */ /* 0x000fe20008010869 */
[----:B------:R-:W-:Y:S01]  /*fc30*/  HMMA.16816.F32 R28, R4, R14, R28 ;  /* 0x0000000e041c723c */ /* 0x000fe2000000181c */
[----:B------:R-:W1:Y:S01]  /*fc40*/  LDSM.16.MT88.4 R4, [R224+0x8000] ;  /* 0x00800000e004783b */ /* 0x000e620000004200 */
[----:B------:R-:W-:Y:S01]  /*fc50*/  F2FP.F16.F32.PACK_AB R14, R69, R72 ;  /* 0x00000048450e723e */ /* 0x000fe200000000ff */
[----:B------:R2:W4:Y:S01]  /*fc60*/  MUFU.EX2 R53, R75 ;  /* 0x0000004b00357308 */ /* 0x0005220000000800 */
[----:B------:R-:W-:Y:S01]  /*fc70*/  FADD.FTZ R106, R106, R107 ;  /* 0x0000006b6a6a7221 */ /* 0x000fe20000010000 */
[----:B---3--:R-:W-:Y:S01]  /*fc80*/  F2FP.F16.F32.PACK_AB R15, R74, R61 ;  /* 0x0000003d4a0f723e */ /* 0x008fe200000000ff */
[----:B------:R-:W-:Y:S01]  /*fc90*/  FFMA.FTZ R62, R52, UR4, -R101 ;  /* 0x00000004343e7c23 */ /* 0x000fe20008010865 */
[----:B------:R-:W-:Y:S01]  /*fca0*/  MUFU.EX2 R51, R78 ;  /* 0x0000004e00337308 */ /* 0x000fe20000000800 */
[----:B------:R-:W-:-:S03]  /*fcb0*/  FADD.FTZ R106, R117, R106 ;  /* 0x0000006a756a7221 */ /* 0x000fc60000010000 */
[----:B------:R-:W-:Y:S01]  /*fcc0*/  MUFU.EX2 R52, R73 ;  /* 0x0000004900347308 */ /* 0x000fe20000000800 */
[C---:B------:R-:W-:Y:S01]  /*fcd0*/  HMMA.16816.F32 R24, R12.reuse, R16, R24 ;  /* 0x000000100c18723c */ /* 0x040fe20000001818 */
[--C-:B------:R-:W-:Y:S01]  /*fce0*/  FFMA.FTZ R16, R50, UR4, -R101.reuse ;  /* 0x0000000432107c23 */ /* 0x100fe20008010865 */
[----:B------:R-:W-:Y:S01]  /*fcf0*/  FADD.FTZ R115, R115, R106 ;  /* 0x0000006a73737221 */ /* 0x000fe20000010000 */
[----:B------:R-:W-:Y:S01]  /*fd00*/  MUFU.EX2 R17, R62 ;  /* 0x0000003e00117308 */ /* 0x000fe20000000800 */
[----:B------:R-:W-:Y:S01]  /*fd10*/  FFMA.FTZ R50, R47, UR4, -R101 ;  /* 0x000000042f327c23 */ /* 0x000fe20008010865 */
[----:B--2---:R-:W-:Y:S01]  /*fd20*/  FADD.FTZ R75, R109, R98 ;  /* 0x000000626d4b7221 */ /* 0x004fe20000010000 */
[----:B------:R-:W-:Y:S01]  /*fd30*/  FADD.FTZ R115, R114, R115 ;  /* 0x0000007372737221 */ /* 0x000fe20000010000 */
[----:B------:R-:W2:Y:S01]  /*fd40*/  MUFU.EX2 R16, R16 ;  /* 0x0000001000107308 */ /* 0x000ea20000000800 */
[C---:B------:R-:W-:Y:S01]  /*fd50*/  HMMA.16816.F32 R20, R12.reuse, R18, R20 ;  /* 0x000000120c14723c */ /* 0x040fe20000001814 */
[----:B------:R-:W-:Y:S01]  /*fd60*/  FADD.FTZ R75, R104, R75 ;  /* 0x0000004b684b7221 */ /* 0x000fe20000010000 */
[----:B------:R-:W-:Y:S01]  /*fd70*/  FFMA.FTZ R18, R48, UR4, -R101 ;  /* 0x0000000430127c23 */ /* 0x000fe20008010865 */
[----:B------:R3:W-:Y:S01]  /*fd80*/  MUFU.EX2 R19, R49 ;  /* 0x0000003100137308 */ /* 0x0007e20000000800 */
[----:B------:R-:W-:Y:S01]  /*fd90*/  FADD.FTZ R152, R152, R115 ;  /* 0x0000007398987221 */ /* 0x000fe20000010000 */
[----:B------:R-:W-:Y:S01]  /*fda0*/  FADD.FTZ R102, R102, R75 ;  /* 0x0000004b66667221 */ /* 0x000fe20000010000 */
[----:B------:R-:W-:Y:S01]  /*fdb0*/  FFMA.FTZ R48, R45, UR4, -R101 ;  /* 0x000000042d307c23 */ /* 0x000fe20008010865 */
[----:B------:R-:W-:Y:S01]  /*fdc0*/  MUFU.EX2 R47, R85 ;  /* 0x00000055002f7308 */ /* 0x000fe20000000800 */
[----:B------:R-:W-:Y:S01]  /*fdd0*/  FADD.FTZ R152, R131, R152 ;  /* 0x0000009883987221 */ /* 0x000fe20000010000 */
[----:B------:R-:W-:Y:S01]  /*fde0*/  FADD.FTZ R111, R111, R102 ;  /* 0x000000666f6f7221 */ /* 0x000fe20000010000 */
[C---:B------:R-:W-:Y:S01]  /*fdf0*/  HMMA.16816.F32 R36, R12.reuse, R8, R36 ;  /* 0x000000080c24723c */ /* 0x040fe20000001824 */
[----:B------:R-:W5:Y:S01]  /*fe00*/  MUFU.EX2 R18, R18 ;  /* 0x0000001200127308 */ /* 0x000f620000000800 */
[----:B----4-:R-:W-:Y:S01]  /*fe10*/  F2FP.F16.F32.PACK_AB R8, R53, R54 ;  /* 0x000000363508723e */ /* 0x010fe200000000ff */
[----:B------:R-:W-:Y:S01]  /*fe20*/  FADD.FTZ R108, R108, R111 ;  /* 0x0000006f6c6c7221 */ /* 0x000fe20000010000 */
[----:B--2---:R-:W-:Y:S01]  /*fe30*/  F2FP.F16.F32.PACK_AB R9, R16, R17 ;  /* 0x000000111009723e */ /* 0x004fe200000000ff */
[----:B------:R-:W-:Y:S01]  /*fe40*/  FADD.FTZ R129, R129, R152 ;  /* 0x0000009881817221 */ /* 0x000fe20000010000 */
[----:B------:R2:W-:Y:S01]  /*fe50*/  MUFU.EX2 R45, R50 ;  /* 0x00000032002d7308 */ /* 0x0005e20000000800 */
[----:B------:R-:W-:Y:S01]  /*fe60*/  FADD.FTZ R123, R123, R108 ;  /* 0x0000006c7b7b7221 */ /* 0x000fe20000010000 */
[----:B------:R-:W-:Y:S01]  /*fe70*/  HMMA.16816.F32 R28, R12, R10, R28 ;  /* 0x0000000a0c1c723c */ /* 0x000fe2000000181c */
[----:B------:R-:W-:Y:S01]  /*fe80*/  F2FP.F16.F32.PACK_AB R10, R52, R51 ;  /* 0x00000033340a723e */ /* 0x000fe200000000ff */
[----:B------:R-:W-:Y:S01]  /*fe90*/  FADD.FTZ R129, R160, R129 ;  /* 0x00000081a0817221 */ /* 0x000fe20000010000 */
[----:B------:R-:W-:Y:S01]  /*fea0*/  FADD.FTZ R142, R142, R123 ;  /* 0x0000007b8e8e7221 */ /* 0x000fe20000010000 */
[----:B------:R-:W4:Y:S01]  /*feb0*/  LDSM.16.MT88.4 R12, [R97+0x8000] ;  /* 0x00800000610c783b */ /* 0x000f220000004200 */
[----:B---3--:R-:W-:Y:S01]  /*fec0*/  FFMA.FTZ R49, R44, UR4, -R105 ;  /* 0x000000042c317c23 */ /* 0x008fe20008010869 */
[----:B------:R-:W-:Y:S01]  /*fed0*/  FADD.FTZ R166, R166, R129 ;  /* 0x00000081a6a67221 */ /* 0x000fe20000010000 */
[----:B-----5:R-:W-:Y:S01]  /*fee0*/  F2FP.F16.F32.PACK_AB R11, R18, R19 ;  /* 0x00000013120b723e */ /* 0x020fe200000000ff */
[----:B------:R-:W-:Y:S01]  /*fef0*/  FADD.FTZ R142, R121, R142 ;  /* 0x0000008e798e7221 */ /* 0x000fe20000010000 */
[----:B------:R-:W-:Y:S01]  /*ff00*/  FFMA.FTZ R44, R55, UR4, -R105 ;  /* 0x00000004372c7c23 */ /* 0x000fe20008010869 */
[----:B------:R-:W-:Y:S01]  /*ff10*/  FADD.FTZ R166, R145, R166 ;  /* 0x000000a691a67221 */ /* 0x000fe20000010000 */
[----:B------:R-:W-:Y:S01]  /*ff20*/  FFMA.FTZ R55, R46, UR4, -R101 ;  /* 0x000000042e377c23 */ /* 0x000fe20008010865 */
[----:B------:R-:W-:Y:S01]  /*ff30*/  MUFU.EX2 R49, R49 ;  /* 0x0000003100317308 */ /* 0x000fe20000000800 */
[--C-:B------:R-:W-:Y:S01]  /*ff40*/  FFMA.FTZ R46, R84, UR4, -R105.reuse ;  /* 0x00000004542e7c23 */ /* 0x100fe20008010869 */
[C---:B-1----:R-:W-:Y:S01]  /*ff50*/  HMMA.16816.F32 R24, R8.reuse, R4, R24 ;  /* 0x000000040818723c */ /* 0x042fe20000001818 */
[----:B------:R-:W-:Y:S01]  /*ff60*/  FADD.FTZ R5, R139, R142 ;  /* 0x0000008e8b057221 */ /* 0x000fe20000010000 */
[----:B------:R-:W-:Y:S01]  /*ff70*/  FADD.FTZ R143, R143, R166 ;  /* 0x000000a68f8f7221 */ /* 0x000fe20000010000 */
[----:B------:R-:W1:Y:S01]  /*ff80*/  MUFU.EX2 R44, R44 ;  /* 0x0000002c002c7308 */ /* 0x000e620000000800 */
[----:B------:R-:W-:Y:S01]  /*ff90*/  FFMA.FTZ R73, R82, UR4, -R105 ;  /* 0x0000000452497c23 */ /* 0x000fe20008010869 */
[----:B------:R-:W-:Y:S01]  /*ffa0*/  FADD.FTZ R5, R164, R5 ;  /* 0x00000005a4057221 */ /* 0x000fe20000010000 */
[----:B------:R-:W-:Y:S01]  /*ffb0*/  FADD.FTZ R168, R168, R143 ;  /* 0x0000008fa8a87221 */ /* 0x000fe20000010000 */
[----:B------:R-:W3:Y:S01]  /*ffc0*/  MUFU.EX2 R48, R48 ;  /* 0x0000003000307308 */ /* 0x000ee20000000800 */
[----:B------:R-:W-:Y:S01]  /*ffd0*/  HMMA.16816.F32 R20, R8, R6, R20 ;  /* 0x000000060814723c */ /* 0x000fe20000001814 */
[----:B------:R-:W-:Y:S01]  /*ffe0*/  FADD.FTZ R162, R162, R5 ;  /* 0x00000005a2a27221 */ /* 0x000fe20000010000 */
[----:B------:R-:W-:Y:S01]  /*fff0*/  FADD.FTZ R151, R151, R168 ;  /* 0x000000a897977221 */ /* 0x000fe20000010000 */
[----:B------:R-:W5:Y:S01]  /*10000*/  LDSM.16.MT88.4 R4, [R224+0x8400] ;  /* 0x00840000e004783b */ /* 0x000f620000004200 */
[----:B------:R-:W3:Y:S01]  /*10010*/  MUFU.EX2 R55, R55 ;  /* 0x0000003700377308 */ /* 0x000ee20000000800 */
[----:B------:R-:W-:Y:S01]  /*10020*/  FADD.FTZ R141, R141, R162 ;  /* 0x000000a28d8d7221 */ /* 0x000fe20000010000 */
[----:B------:R-:W-:Y:S01]  /*10030*/  FADD.FTZ R151, R176, R151 ;  /* 0x00000097b0977221 */ /* 0x000fe20000010000 */
[----:B--2---:R-:W-:Y:S01]  /*10040*/  FFMA.FTZ R50, R89, UR4, -R105 ;  /* 0x0000000459327c23 */ /* 0x004fe20008010869 */
[----:B------:R-:W-:Y:S01]  /*10050*/  FFMA.FTZ R75, R43, UR4, -R101 ;  /* 0x000000042b4b7c23 */ /* 0x000fe20008010865 */
[----:B------:R-:W-:Y:S01]  /*10060*/  FADD.FTZ R170, R170, R141 ;  /* 0x0000008daaaa7221 */ /* 0x000fe20000010000 */
[----:B------:R-:W-:Y:S01]  /*10070*/  FADD.FTZ R174, R174, R151 ;  /* 0x00000097aeae7221 */ /* 0x000fe20000010000 */
[----:B------:R-:W-:Y:S01]  /*10080*/  FFMA.FTZ R62, R88, UR4, -R101 ;  /* 0x00000004583e7c23 */ /* 0x000fe20008010865 */
[----:B------:R-:W-:Y:S01]  /*10090*/  MUFU.EX2 R46, R46 ;  /* 0x0000002e002e7308 */ /* 0x000fe20000000800 */
[----:B------:R-:W-:Y:S01]  /*100a0*/  FADD.FTZ R170, R149, R170 ;  /* 0x000000aa95aa7221 */ /* 0x000fe20000010000 */
[----:B------:R-:W-:-:S02]  /*100b0*/  FADD.FTZ R155, R155, R174 ;  /* 0x000000ae9b9b7221 */ /* 0x000fc40000010000 */
[----:B------:R-:W2:Y:S01]  /*100c0*/  MUFU.EX2 R73, R73 ;  /* 0x0000004900497308 */ /* 0x000ea20000000800 */
[----:B------:R-:W-:Y:S01]  /*100d0*/  FADD.FTZ R147, R147, R170 ;  /* 0x000000aa93937221 */ /* 0x000fe20000010000 */
[----:B------:R-:W-:Y:S02]  /*100e0*/  FADD.FTZ R182, R182, R155 ;  /* 0x0000009bb6b67221 */ /* 0x000fe40000010000 */
[----:B------:R-:W-:Y:S01]  /*100f0*/  MUFU.EX2 R50, R50 ;  /* 0x0000003200327308 */ /* 0x000fe20000000800 */
[----:B------:R-:W-:Y:S01]  /*10100*/  FADD.FTZ R172, R172, R147 ;  /* 0x00000093acac7221 */ /* 0x000fe20000010000 */
[----:B------:R-:W-:Y:S01]  /*10110*/  FADD.FTZ R182, R161, R182 ;  /* 0x000000b6a1b67221 */ /* 0x000fe20000010000 */
[----:B----4-:R-:W-:Y:S01]  /*10120*/  HMMA.16816.F32 R36, R8, R12, R36 ;  /* 0x0000000c0824723c */ /* 0x010fe20000001824 */
[----:B------:R-:W-:Y:S01]  /*10130*/  MUFU.EX2 R43, R90 ;  /* 0x0000005a002b7308 */ /* 0x000fe20000000800 */
[----:B------:R-:W-:Y:S01]  /*10140*/  FADD.FTZ R153, R153, R172 ;  /* 0x000000ac99997221 */ /* 0x000fe20000010000 */
[----:B------:R-:W-:-:S02]  /*10150*/  FADD.FTZ R159, R159, R182 ;  /* 0x000000b69f9f7221 */ /* 0x000fc40000010000 */
[----:B------:R-:W-:Y:S01]  /*10160*/  MUFU.EX2 R62, R62 ;  /* 0x0000003e003e7308 */ /* 0x000fe20000000800 */
[----:B------:R-:W-:Y:S01]  /*10170*/  FADD.FTZ R153, R180, R153 ;  /* 0x00000099b4997221 */ /* 0x000fe20000010000 */
[----:B------:R-:W-:Y:S01]  /*10180*/  FADD.FTZ R184, R184, R159 ;  /* 0x0000009fb8b87221 */ /* 0x000fe20000010000 */
[----:B------:R-:W-:Y:S01]  /*10190*/  HMMA.16816.F32 R28, R8, R14, R28 ;  /* 0x0000000e081c723c */ /* 0x000fe2000000181c */
[----:B-1----:R-:W-:Y:S01]  /*101a0*/  F2FP.F16.F32.PACK_AB R8, R44, R49 ;  /* 0x000000312c08723e */ /* 0x002fe200000000ff */
[----:B------:R-:W-:Y:S01]  /*101b0*/  FADD.FTZ R178, R178, R153 ;  /* 0x00000099b2b27221 */ /* 0x000fe20000010000 */
[----:B------:R-:W-:Y:S01]  /*101c0*/  FADD.FTZ R167, R167, R184 ;  /* 0x000000b8a7a77221 */ /* 0x000fe20000010000 */
[----:B---3--:R-:W-:Y:S01]  /*101d0*/  F2FP.F16.F32.PACK_AB R9, R48, R45 ;  /* 0x0000002d3009723e */ /* 0x008fe200000000ff */
[----:B------:R-:W1:Y:S01]  /*101e0*/  LDSM.16.MT88.4 R12, [R97+0x8400] ;  /* 0x00840000610c783b */ /* 0x000e620000004200 */
[----:B------:R-:W-:Y:S01]  /*101f0*/  FADD.FTZ R178, R157, R178 ;  /* 0x000000b29db27221 */ /* 0x000fe20000010000 */
[----:B------:R-:W-:Y:S01]  /*10200*/  FADD.FTZ R167, R194, R167 ;  /* 0x000000a7c2a77221 */ /* 0x000fe20000010000 */
[----:B------:R-:W-:-:S02]  /*10210*/  F2FP.F16.F32.PACK_AB R10, R47, R42 ;  /* 0x0000002a2f0a723e */ /* 0x000fc400000000ff */
[----:B------:R-:W-:Y:S01]  /*10220*/  FADD.FTZ R163, R163, R178 ;  /* 0x000000b2a3a37221 */ /* 0x000fe20000010000 */
[----:B------:R-:W-:Y:S01]  /*10230*/  FADD.FTZ R66, R66, R167 ;  /* 0x000000a742427221 */ /* 0x000fe20000010000 */
[----:B------:R-:W-:Y:S02]  /*10240*/  F2FP.F16.F32.PACK_AB R11, R55, R40 ;  /* 0x00000028370b723e */ /* 0x000fe400000000ff */
[----:B------:R-:W-:Y:S01]  /*10250*/  FADD.FTZ R163, R192, R163 ;  /* 0x000000a3c0a37221 */ /* 0x000fe20000010000 */
[----:B------:R-:W-:Y:S01]  /*10260*/  FADD.FTZ R169, R169, R66 ;  /* 0x00000042a9a97221 */ /* 0x000fe20000010000 */
[----:B------:R-:W-:Y:S02]  /*10270*/  FFMA.FTZ R66, R41, UR4, -R101 ;  /* 0x0000000429427c23 */ /* 0x000fe40008010865 */
[----:B------:R-:W-:Y:S01]  /*10280*/  FADD.FTZ R186, R186, R163 ;  /* 0x000000a3baba7221 */ /* 0x000fe20000010000 */
[----:B------:R-:W-:Y:S01]  /*10290*/  FADD.FTZ R130, R130, R169 ;  /* 0x000000a982827221 */ /* 0x000fe20000010000 */
[----:B-----5:R-:W-:Y:S01]  /*102a0*/  HMMA.16816.F32 R24, R8, R4, R24 ;  /* 0x000000040818723c */ /* 0x020fe20000001818 */
[----:B------:R-:W-:Y:S01]  /*102b0*/  MUFU.EX2 R41, R75 ;  /* 0x0000004b00297308 */ /* 0x000fe20000000800 */
[----:B------:R-:W-:Y:S01]  /*102c0*/  FADD.FTZ R165, R165, R186 ;  /* 0x000000baa5a57221 */ /* 0x000fe20000010000 */
[----:B------:R-:W-:-:S02]  /*102d0*/  FADD.FTZ R175, R175, R130 ;  /* 0x00000082afaf7221 */ /* 0x000fc40000010000 */
[----:B------:R-:W3:Y:S01]  /*102e0*/  MUFU.EX2 R66, R66 ;  /* 0x0000004200427308 */ /* 0x000ee20000000800 */
[----:B------:R-:W-:Y:S01]  /*102f0*/  FADD.FTZ R146, R146, R165 ;  /* 0x000000a592927221 */ /* 0x000fe20000010000 */
[----:B------:R-:W-:Y:S01]  /*10300*/  FADD.FTZ R126, R126, R175 ;  /* 0x000000af7e7e7221 */ /* 0x000fe20000010000 */
[----:B------:R-:W-:Y:S01]  /*10310*/  HMMA.16816.F32 R20, R8, R6, R20 ;  /* 0x000000060814723c */ /* 0x000fe20000001814 */
[----:B------:R-:W4:Y:S01]  /*10320*/  LDSM.16.MT88.4 R4, [R224+0x8800] ;  /* 0x00880000e004783b */ /* 0x000f220000004200 */
[----:B------:R-:W-:Y:S01]  /*10330*/  FADD.FTZ R171, R171, R146 ;  /* 0x00000092abab7221 */ /* 0x000fe20000010000 */
[----:B------:R-:W-:Y:S01]  /*10340*/  FADD.FTZ R177, R177, R126 ;  /* 0x0000007eb1b17221 */ /* 0x000fe20000010000 */
[----:B------:R-:W5:Y:S02]  /*10350*/  MUFU.EX2 R75, R86 ;  /* 0x00000056004b7308 */ /* 0x000f640000000800 */
[----:B------:R-:W-:Y:S01]  /*10360*/  FADD.FTZ R148, R148, R171 ;  /* 0x000000ab94947221 */ /* 0x000fe20000010000 */
[----:B------:R-:W-:-:S03]  /*10370*/  FADD.FTZ R120, R120, R177 ;  /* 0x000000b178787221 */ /* 0x000fc60000010000 */
[----:B------:R-:W-:Y:S01]  /*10380*/  FADD.FTZ R173, R173, R148 ;  /* 0x00000094adad7221 */ /* 0x000fe20000010000 */
[----:B------:R-:W-:-:S03]  /*10390*/  FADD.FTZ R81, R81, R120 ;  /* 0x0000007851517221 */ /* 0x000fc60000010000 */
[----:B------:R-:W-:Y:S01]  /*103a0*/  FADD.FTZ R132, R132, R173 ;  /* 0x000000ad84847221 */ /* 0x000fe20000010000 */
[----:B------:R-:W-:Y:S01]  /*103b0*/  FADD.FTZ R80, R80, R81 ;  /* 0x0000005150507221 */ /* 0x000fe20000010000 */
[C---:B-1----:R-:W-:Y:S02]  /*103c0*/  HMMA.16816.F32 R36, R8.reuse, R12, R36 ;  /* 0x0000000c0824723c */ /* 0x042fe40000001824 */
[----:B------:R-:W-:Y:S01]  /*103d0*/  FADD.FTZ R179, R179, R132 ;  /* 0x00000084b3b37221 */ /* 0x000fe20000010000 */
[----:B------:R-:W-:Y:S01]  /*103e0*/  FADD.FTZ R183, R183, R80 ;  /* 0x00000050b7b77221 */ /* 0x000fe20000010000 */
[----:B--2---:R-:W-:Y:S02]  /*103f0*/  F2FP.F16.F32.PACK_AB R12, R73, R46 ;  /* 0x0000002e490c723e */ /* 0x004fe400000000ff */
[----:B------:R-:W-:Y:S01]  /*10400*/  FADD.FTZ R124, R124, R179 ;  /* 0x000000b37c7c7221 */ /* 0x000fe20000010000 */
[----:B------:R-:W-:Y:S01]  /*10410*/  FADD.FTZ R34, R34, R183 ;  /* 0x000000b722227221 */ /* 0x000fe20000010000 */
[----:B---3--:R-:W-:Y:S01]  /*10420*/  F2FP.F16.F32.PACK_AB R13, R66, R41 ;  /* 0x00000029420d723e */ /* 0x008fe200000000ff */
[----:B------:R-:W-:Y:S01]  /*10430*/  HMMA.16816.F32 R28, R8, R14, R28 ;  /* 0x0000000e081c723c */ /* 0x000fe2000000181c */
[----:B------:R-:W-:Y:S01]  /*10440*/  FADD.FTZ R181, R181, R124 ;  /* 0x0000007cb5b57221 */ /* 0x000fe20000010000 */
[----:B------:R-:W-:Y:S01]  /*10450*/  F2FP.F16.F32.PACK_AB R14, R43, R50 ;  /* 0x000000322b0e723e */ /* 0x000fe200000000ff */
[----:B------:R-:W-:Y:S01]  /*10460*/  FADD.FTZ R35, R35, R34 ;  /* 0x0000002223237221 */ /* 0x000fe20000010000 */
[----:B-----5:R-:W-:Y:S01]  /*10470*/  F2FP.F16.F32.PACK_AB R15, R75, R62 ;  /* 0x0000003e4b0f723e */ /* 0x020fe200000000ff */
[----:B------:R-:W-:Y:S01]  /*10480*/  FADD.FTZ R76, R76, R181 ;  /* 0x000000b54c4c7221 */ /* 0x000fe20000010000 */
[----:B------:R-:W1:Y:S01]  /*10490*/  LDSM.16.MT88.4 R8, [R97+0x8800] ;  /* 0x008800006108783b */ /* 0x000e620000004200 */
[----:B------:R-:W-:Y:S01]  /*104a0*/  FADD.FTZ R70, R70, R35 ;  /* 0x0000002346467221 */ /* 0x000fe20000010000 */
[--C-:B------:R-:W-:Y:S01]  /*104b0*/  FFMA.FTZ R34, R144, UR4, -R105.reuse ;  /* 0x0000000490227c23 */ /* 0x100fe20008010869 */
[----:B------:R-:W-:Y:S01]  /*104c0*/  FADD.FTZ R33, R33, R76 ;  /* 0x0000004c21217221 */ /* 0x000fe20000010000 */
[----:B------:R-:W-:Y:S01]  /*104d0*/  FFMA.FTZ R35, R94, UR4, -R105 ;  /* 0x000000045e237c23 */ /* 0x000fe20008010869 */
[----:B------:R-:W-:-:S02]  /*104e0*/  FADD.FTZ R77, R77, R70 ;  /* 0x000000464d4d7221 */ /* 0x000fc40000010000 */
[----:B------:R-:W-:Y:S01]  /*104f0*/  FADD.FTZ R32, R32, R33 ;  /* 0x0000002120207221 */ /* 0x000fe20000010000 */
[----:B------:R-:W-:Y:S01]  /*10500*/  FFMA.FTZ R33, R95, UR4, -R105 ;  /* 0x000000045f217c23 */ /* 0x000fe20008010869 */
[----:B------:R-:W-:Y:S01]  /*10510*/  FADD.FTZ R68, R68, R77 ;  /* 0x0000004d44447221 */ /* 0x000fe20000010000 */
[C---:B----4-:R-:W-:Y:S01]  /*10520*/  HMMA.16816.F32 R24, R12.reuse, R4, R24 ;  /* 0x000000040c18723c */ /* 0x050fe20000001818 */
[----:B------:R-:W-:Y:S01]  /*10530*/  FADD.FTZ R4, R79, R32 ;  /* 0x000000204f047221 */ /* 0x000fe20000010000 */
[----:B------:R-:W-:Y:S01]  /*10540*/  MUFU.EX2 R34, R34 ;  /* 0x0000002200227308 */ /* 0x000fe20000000800 */
[----:B------:R-:W-:Y:S02]  /*10550*/  FADD.FTZ R68, R63, R68 ;  /* 0x000000443f447221 */ /* 0x000fe40000010000 */
[----:B------:R-:W-:Y:S01]  /*10560*/  FADD.FTZ R71, R71, R4 ;  /* 0x0000000447477221 */ /* 0x000fe20000010000 */
[----:B------:R-:W-:Y:S01]  /*10570*/  MUFU.EX2 R32, R87 ;  /* 0x0000005700207308 */ /* 0x000fe20000000800 */
[----:B------:R-:W-:Y:S01]  /*10580*/  FADD.FTZ R61, R61, R68 ;  /* 0x000000443d3d7221 */ /* 0x000fe20000010000 */
[----:B------:R-:W-:Y:S01]  /*10590*/  HMMA.16816.F32 R20, R12, R6, R20 ;  /* 0x000000060c14723c */ /* 0x000fe20000001814 */
[----:B------:R-:W-:Y:S01]  /*105a0*/  FADD.FTZ R71, R60, R71 ;  /* 0x000000473c477221 */ /* 0x000fe20000010000 */
[----:B------:R-:W-:Y:S01]  /*105b0*/  FFMA.FTZ R60, R93, UR4, -R101 ;  /* 0x000000045d3c7c23 */ /* 0x000fe20008010865 */
[----:B------:R-:W-:Y:S01]  /*105c0*/  FADD.FTZ R74, R74, R61 ;  /* 0x0000003d4a4a7221 */ /* 0x000fe20000010000 */
[----:B------:R-:W2:Y:S01]  /*105d0*/  MUFU.EX2 R33, R33 ;  /* 0x0000002100217308 */ /* 0x000ea20000000800 */
[----:B------:R-:W-:-:S02]  /*105e0*/  FADD.FTZ R72, R72, R71 ;  /* 0x0000004748487221 */ /* 0x000fc40000010000 */
[----:B------:R-:W-:Y:S01]  /*105f0*/  FADD.FTZ R5, R17, R74 ;  /* 0x0000004a11057221 */ /* 0x000fe20000010000 */
[----:B------:R-:W-:Y:S01]  /*10600*/  MUFU.EX2 R60, R60 ;  /* 0x0000003c003c7308 */ /* 0x000fe20000000800 */
[----:B------:R-:W-:Y:S02]  /*10610*/  FADD.FTZ R69, R69, R72 ;  /* 0x0000004845457221 */ /* 0x000fe40000010000 */
[----:B------:R-:W-:Y:S01]  /*10620*/  FADD.FTZ R16, R16, R5 ;  /* 0x0000000510107221 */ /* 0x000fe20000010000 */
[----:B------:R-:W3:Y:S01]  /*10630*/  MUFU.EX2 R61, R92 ;  /* 0x0000005c003d7308 */ /* 0x000ee20000000800 */
[----:B------:R-:W-:Y:S02]  /*10640*/  FADD.FTZ R4, R54, R69 ;  /* 0x0000004536047221 */ /* 0x000fe40000010000 */
[----:B------:R-:W-:Y:S01]  /*10650*/  FADD.FTZ R19, R19, R16 ;  /* 0x0000001013137221 */ /* 0x000fe20000010000 */
[----:B------:R-:W4:Y:S01]  /*10660*/  MUFU.EX2 R35, R35 ;  /* 0x0000002300237308 */ /* 0x000f220000000800 */
[----:B------:R-:W-:-:S02]  /*10670*/  FADD.FTZ R4, R53, R4 ;  /* 0x0000000435047221 */ /* 0x000fc40000010000 */
[----:B------:R-:W-:Y:S01]  /*10680*/  FADD.FTZ R18, R18, R19 ;  /* 0x0000001312127221 */ /* 0x000fe20000010000 */
[----:B------:R-:W-:Y:S01]  /*10690*/  MUFU.EX2 R17, R99 ;  /* 0x0000006300117308 */ /* 0x000fe20000000800 */
[----:B------:R-:W-:Y:S01]  /*106a0*/  FADD.FTZ R51, R51, R4 ;  /* 0x0000000433337221 */ /* 0x000fe20000010000 */
[----:B-1----:R-:W-:Y:S01]  /*106b0*/  HMMA.16816.F32 R36, R12, R8, R36 ;  /* 0x000000080c24723c */ /* 0x002fe20000001824 */
[----:B--2---:R-:W-:Y:S01]  /*106c0*/  F2FP.F16.F32.PACK_AB R4, R33, R32 ;  /* 0x000000202104723e */ /* 0x004fe200000000ff */
[----:B------:R-:W1:Y:S01]  /*106d0*/  MUFU.EX2 R8, R91 ;  /* 0x0000005b00087308 */ /* 0x000e620000000800 */
[----:B------:R-:W-:Y:S01]  /*106e0*/  FADD.FTZ R52, R52, R51 ;  /* 0x0000003334347221 */ /* 0x000fe20000010000 */
[----:B---3--:R-:W-:-:S03]  /*106f0*/  F2FP.F16.F32.PACK_AB R5, R61, R60 ;  /* 0x0000003c3d05723e */ /* 0x008fc600000000ff */
[----:B------:R-:W-:Y:S01]  /*10700*/  FADD.FTZ R9, R49, R52 ;  /* 0x0000003431097221 */ /* 0x000fe20000010000 */
[----:B------:R-:W-:Y:S01]  /*10710*/  HMMA.16816.F32 R28, R12, R10, R28 ;  /* 0x0000000a0c1c723c */ /* 0x000fe2000000181c */
[----:B------:R-:W-:Y:S01]  /*10720*/  FADD.FTZ R11, R45, R18 ;  /* 0x000000122d0b7221 */ /* 0x000fe20000010000 */
[----:B----4-:R-:W-:Y:S01]  /*10730*/  F2FP.F16.F32.PACK_AB R6, R35, R34 ;  /* 0x000000222306723e */ /* 0x010fe200000000ff */
        /* <DEDUP_REMOVED lines=26> */
[----:B------:R-:W-:Y:S01]  /*108e0*/  FADD.FTZ R193, R8, R17 ;  /* 0x0000001108c17221 */ /* 0x000fe20000010000 */
[----:B------:R-:W-:-:S14]  /*108f0*/  @!P5 BRA `(.L_x_1885) ;  /* 0x0000006000e0d947 */ /* 0x000fdc0003800000 */
[----:B------:R-:W-:-:S04]  /*10900*/  DEPBAR.LE SB0, 0x0 ;  /* 0x000080000000791a */ /* 0x000fc80000000000 */
[----:B------:R-:W-:-:S04]  /*10910*/  UISETP.NE.U32.AND UP0, UPT, UR12, URZ, UPT ;  /* 0x000000ff0c00728c */ /* 0x000fc8000bf05070 */
[----:B------:R-:W-:Y:S01]  /*10920*/  UISETP.NE.AND.EX UP0, UPT, UR13, URZ, UPT, UP0 ;  /* 0x000000ff0d00728c */ /* 0x000fe2000bf05300 */
[----:B------:R-:W-:Y:S08]  /*10930*/  BAR.SYNC.DEFER_BLOCKING 0x0 ;  /* 0x0000000000007b1d */ /* 0x000ff00000010000 */
[----:B------:R-:W-:Y:S05]  /*10940*/  BRA.U !UP0, `(.L_x_1886) ;  /* 0x0000000108f47547 */ /* 0x000fea000b800000 */
[----:B------:R-:W1:Y:S01]  /*10950*/  LDC R5, c[0x0][0x4f0] ;  /* 0x00013c00ff057b82 */ /* 0x000e620000000800 */
[----:B------:R-:W-:Y:S01]  /*10960*/  IADD3 R64, PT, PT, R64, -0x200, RZ ;  /* 0xfffffe0040407810 */ /* 0x000fe20007ffe0ff */
[----:B------:R-:W2:Y:S01]  /*10970*/  LDCU.64 UR10, c[0x0][0x3c0] ;  /* 0x00007800ff0a77ac */ /* 0x000ea20008000a00 */
[----:B------:R-:W-:Y:S02]  /*10980*/  IABS R8, R96 ;  /* 0x0000006000087213 */ /* 0x000fe40000000000 */
[----:B------:R-:W-:Y:S01]  /*10990*/  IABS R6, R64 ;  /* 0x0000004000067213 */ /* 0x000fe20000000000 */
[----:B------:R-:W3:Y:S01]  /*109a0*/  LDCU.64 UR8, c[0x0][0x3a8] ;  /* 0x00007500ff0877ac */ /* 0x000ee20008000a00 */
        /* <DEDUP_REMOVED lines=55> */
.L_x_1886:
        /* <DEDUP_REMOVED lines=8> */
.L_x_1887:
        /* <DEDUP_REMOVED lines=14> */
[----:B-1----:R-:W-:-:S03]  /*10e80*/  USHF.L.U64.HI UR4, UR10, 0x6, UR4 ;  /* 0x000000060a047899 */ /* 0x002fc60008010204 */
[----:B------:R-:W-:Y:S02]  /*10e90*/  LEA R4, R4, UR5, 0x1 ;  /* 0x0000000504047c11 */ /* 0x000fe4000f8e08ff */
[----:B--2---:R-:W-:Y:S02]  /*10ea0*/  ISETP.GE.AND P6, PT, R226, UR8, PT ;  /* 0x00000008e2007c0c */ /* 0x004fe4000bfc6270 */
[----:B------:R-:W-:Y:S01]  /*10eb0*/  IADD3.X R7, PT, PT, R219, UR4, RZ, P0, !PT ;  /* 0x00000004db077c10 */ /* 0x000fe200087fe4ff */
[----:B------:R-:W-:Y:S01]  /*10ec0*/  IMAD.IADD R180, R4, 0x1, R57 ;  /* 0x0000000104b47824 */ /* 0x000fe200078e0239 */
[----:B------:R-:W-:Y:S01]  /*10ed0*/  IADD3 R8, P0, PT, R6, UR9, RZ ;  /* 0x0000000906087c10 */ /* 0x000fe2000ff1e0ff */
[----:B------:R-:W-:-:S03]  /*10ee0*/  IMAD.SHL.U32 R57, R59, 0x100, RZ ;  /* 0x000001003b397824 */ /* 0x000fc600078e00ff */
        /* <DEDUP_REMOVED lines=13> */
[----:B------:R1:W-:Y:S01]  /*10fc0*/  @!P6 LDGSTS.E.BYPASS.LTC128B.128 [R225+0x5800], desc[UR6][R6.64] ;  /* 0x0580000006e1efae */ /* 0x0003e2000b981a06 */
        /* <DEDUP_REMOVED lines=18> */
[----:B------:R-:W-:Y:S01]  /*110f0*/  @!P6 LDGSTS.E.BYPASS.LTC128B.128 [R225+0x7000], desc[UR6][R10.64] ;  /* 0x070000000ae1efae */ /* 0x000fe2000b981a06 */
[----:B-1----:R-:W-:-:S03]  /*11100*/  @!P6 IADD3 R6, P0, PT, R16, UR9, RZ ;  /* 0x000000091006ec10 */ /* 0x002fc6000ff1e0ff */
[----:B------:R-:W-:Y:S01]  /*11110*/  @P6 STS.128 [R225+0x7000], RZ ;  /* 0x007000ffe1006388 */ /* 0x000fe20000000c00 */
[----:B------:R-:W-:-:S03]  /*11120*/  @!P6 IADD3.X R7, PT, PT, R17, UR4, RZ, P0, !PT ;  /* 0x000000041107ec10 */ /* 0x000fc600087fe4ff */
        /* <DEDUP_REMOVED lines=16> */
[----:B------:R-:W3:Y:S04]  /*11230*/  LDSM.16.M88.4 R124, [R58+0x1000] ;  /* 0x001000003a7c783b */ /* 0x000ee80000000200 */
[----:B------:R-:W4:Y:S04]  /*11240*/  LDSM.16.M88.4 R108, [R58+0x1800] ;  /* 0x001800003a6c783b */ /* 0x000f280000000200 */
[----:B------:R-:W5:Y:S04]  /*11250*/  LDSM.16.M88.4 R116, [R58+0x1400] ;  /* 0x001400003a74783b */ /* 0x000f680000000200 */
[----:B------:R-:W2:Y:S04]  /*11260*/  LDSM.16.M88.4 R100, [R58+0x1c00] ;  /* 0x001c00003a64783b */ /* 0x000ea80000000200 */
[----:B------:R-:W2:Y:S04]  /*11270*/  LDSM.16.M88.4 R92, [R58+0x2000] ;  /* 0x002000003a5c783b */ /* 0x000ea80000000200 */
[----:B------:R-:W2:Y:S04]  /*11280*/  LDSM.16.M88.4 R84, [R58+0x2400] ;  /* 0x002400003a54783b */ /* 0x000ea80000000200 */
[----:B------:R-:W2:Y:S04]  /*11290*/  LDSM.16.M88.4 R76, [R58+0x2800] ;  /* 0x002800003a4c783b */ /* 0x000ea80000000200 */
[----:B------:R-:W2:Y:S04]  /*112a0*/  LDSM.16.M88.4 R68, [R58+0x2c00] ;  /* 0x002c00003a44783b */ /* 0x000ea80000000200 */
[----:B------:R-:W2:Y:S04]  /*112b0*/  LDSM.16.M88.4 R60, [R58+0x3000] ;  /* 0x003000003a3c783b */ /* 0x000ea80000000200 */
[----:B------:R-:W2:Y:S04]  /*112c0*/  LDSM.16.M88.4 R48, [R58+0x3400] ;  /* 0x003400003a30783b */ /* 0x000ea80000000200 */
[----:B------:R-:W2:Y:S01]  /*112d0*/  LDSM.16.M88.4 R40, [R58+0x3800] ;  /* 0x003800003a28783b */ /* 0x000ea20000000200 */
[C---:B---3--:R-:W-:Y:S03]  /*112e0*/  HMMA.16816.F32 R128, R184.reuse, R124, RZ ;  /* 0x0000007cb880723c */ /* 0x048fe600000018ff */
[----:B------:R-:W3:Y:S04]  /*112f0*/  LDSM.16.M88.4 R32, [R58+0x3c00] ;  /* 0x003c00003a20783b */ /* 0x000ee80000000200 */
[----:B------:R-:W3:Y:S01]  /*11300*/  LDSM.16.M88.4 R24, [R58+0x4000] ;  /* 0x004000003a18783b */ /* 0x000ee20000000200 */
[C---:B----4-:R-:W-:Y:S03]  /*11310*/  HMMA.16816.F32 R112, R184.reuse, R108, RZ ;  /* 0x0000006cb870723c */ /* 0x050fe600000018ff */
[----:B-1----:R-:W1:Y:S04]  /*11320*/  LDSM.16.M88.4 R16, [R58+0x4400] ;  /* 0x004400003a10783b */ /* 0x002e680000000200 */
[----:B------:R-:W4:Y:S01]  /*11330*/  LDSM.16.M88.4 R8, [R58+0x4800] ;  /* 0x004800003a08783b */ /* 0x000f220000000200 */
[C---:B-----5:R-:W-:Y:S03]  /*11340*/  HMMA.16816.F32 R120, R184.reuse, R116, RZ ;  /* 0x00000074b878723c */ /* 0x060fe600000018ff */
[----:B------:R-:W5:Y:S04]  /*11350*/  LDSM.16.M88.4 R228, [R58+0x4c00] ;  /* 0x004c00003ae4783b */ /* 0x000f680000000200 */
[----:B------:R-:W-:Y:S01]  /*11360*/  LDSM.16.M88.4 R180, [R180] ;  /* 0x00000000b4b4783b */ /* 0x000fe20000000200 */
[C---:B--2---:R-:W-:Y:S03]  /*11370*/  HMMA.16816.F32 R104, R184.reuse, R100, RZ ;  /* 0x00000064b868723c */ /* 0x044fe600000018ff */
        /* <DEDUP_REMOVED lines=16> */
[----:B------:R-:W0:Y:S01]  /*11480*/  LDGDEPBAR ;  /* 0x00000000000079af */ /* 0x000e220000000000 */
[C---:B------:R-:W-:Y:S08]  /*11490*/  HMMA.16816.F32 R52, R184.reuse, R48, RZ ;  /* 0x00000030b834723c */ /* 0x040ff000000018ff */
[C---:B------:R-:W-:Y:S08]  /*114a0*/  HMMA.16816.F32 R44, R184.reuse, R40, RZ ;  /* 0x00000028b82c723c */ /* 0x040ff000000018ff */
[C---:B---3--:R-:W-:Y:S08]  /*114b0*/  HMMA.16816.F32 R36, R184.reuse, R32, RZ ;  /* 0x00000020b824723c */ /* 0x048ff000000018ff */
[C---:B------:R-:W-:Y:S08]  /*114c0*/  HMMA.16816.F32 R28, R184.reuse, R24, RZ ;  /* 0x00000018b81c723c */ /* 0x040ff000000018ff */
[C---:B-1----:R-:W-:Y:S08]  /*114d0*/  HMMA.16816.F32 R20, R184.reuse, R16, RZ ;  /* 0x00000010b814723c */ /* 0x042ff000000018ff */
        /* <DEDUP_REMOVED lines=16> */
[C---:B-----5:R-:W-:Y:S08]  /*115e0*/  HMMA.16816.F32 R4, R184.reuse, R228, RZ ;  /* 0x000000e4b804723c */ /* 0x060ff000000018ff */
[----:B------:R-:W-:Y:S08]  /*115f0*/  HMMA.16816.F32 R184, R184, R230, RZ ;  /* 0x000000e6b8b8723c */ /* 0x000ff000000018ff */
[C---:B--2---:R-:W-:Y:S08]  /*11600*/  HMMA.16816.F32 R128, R180.reuse, R176, R128 ;  /* 0x000000b0b480723c */ /* 0x044ff00000001880 */
[----:B------:R-:W-:Y:S01]  /*11610*/  HMMA.16816.F32 R112, R180, R168, R112 ;  /* 0x000000a8b470723c */ /* 0x000fe20000001870 */
[----:B------:R-:W-:-:S05]  /*11620*/  LOP3.LUT R168, R57, R56, RZ, 0xfc, !PT ;  /* 0x0000003839a87212 */ /* 0x000fca00078efcff */
[C---:B------:R-:W-:Y:S02]  /*11630*/  VIADD R135, R168.reuse, 0xfffffef9 ;  /* 0xfffffef9a8877836 */ /* 0x040fe40000000000 */
[C---:B------:R-:W-:Y:S01]  /*11640*/  HMMA.16816.F32 R184, R180.reuse, R138, R184 ;  /* 0x0000008ab4b8723c */ /* 0x040fe200000018b8 */
[C---:B------:R-:W-:Y:S02]  /*11650*/  VIADD R57, R168.reuse, 0xfffffe00 ;  /* 0xfffffe00a8397836 */ /* 0x040fe40000000000 */
[----:B------:R-:W-:Y:S01]  /*11660*/  VIADD R139, R168, 0xfffffe01 ;  /* 0xfffffe01a88b7836 */ /* 0x000fe20000000000 */
[C---:B------:R-:W-:Y:S02]  /*11670*/  ISETP.GE.AND P0, PT, R135.reuse, R2, PT ;  /* 0x000000028700720c */ /* 0x040fe40003f06270 */
[----:B------:R-:W-:Y:S02]  /*11680*/  ISETP.GE.AND P5, PT, R135, R0, PT ;  /* 0x000000008700720c */ /* 0x000fe40003fa6270 */
[----:B------:R-:W-:Y:S01]  /*11690*/  HMMA.16816.F32 R124, R180, R178, R124 ;  /* 0x000000b2b47c723c */ /* 0x000fe2000000187c */
[----:B------:R-:W-:-:S02]  /*116a0*/  I2FP.F32.U32 R58, R57 ;  /* 0x00000039003a7245 */ /* 0x000fc40000201000 */
[C---:B------:R-:W-:Y:S02]  /*116b0*/  ISETP.GE.AND P2, PT, R57.reuse, R2, PT ;  /* 0x000000023900720c */ /* 0x040fe40003f46270 */
[----:B------:R-:W-:Y:S01]  /*116c0*/  ISETP.GE.AND P1, PT, R57, R0, PT ;  /* 0x000000003900720c */ /* 0x000fe20003f26270 */
[----:B------:R-:W-:Y:S01]  /*116d0*/  FFMA.FTZ R128, R191, R58, R128 ;  /* 0x0000003abf807223 */ /* 0x000fe20000010080 */
[----:B------:R-:W-:Y:S01]  /*116e0*/  ISETP.GE.AND P3, PT, R139, R2, PT ;  /* 0x000000028b00720c */ /* 0x000fe20003f66270 */
[----:B------:R-:W-:Y:S01]  /*116f0*/  HMMA.16816.F32 R100, R180, R166, R100 ;  /* 0x000000a6b464723c */ /* 0x000fe20000001864 */
[----:B------:R-:W-:Y:S02]  /*11700*/  I2FP.F32.U32 R166, R135 ;  /* 0x0000008700a67245 */ /* 0x000fe40000201000 */
[----:B------:R-:W-:-:S03]  /*11710*/  I2FP.F32.U32 R135, R57 ;  /* 0x0000003900877245 */ /* 0x000fc60000201000 */
[CC--:B------:R-:W-:Y:S01]  /*11720*/  FFMA.FTZ R185, R191.reuse, R166.reuse, R185 ;  /* 0x000000a6bfb97223 */ /* 0x0c0fe200000100b9 */
[C---:B------:R-:W-:Y:S01]  /*11730*/  FFMA.FTZ R166, R191.reuse, R166, R187 ;  /* 0x000000a6bfa67223 */ /* 0x040fe200000100bb */
[C---:B------:R-:W-:Y:S01]  /*11740*/  HMMA.16816.F32 R108, R180.reuse, R170, R108 ;  /* 0x000000aab46c723c */ /* 0x040fe2000000186c */
[----:B------:R-:W-:Y:S01]  /*11750*/  I2FP.F32.U32 R170, R139 ;  /* 0x0000008b00aa7245 */ /* 0x000fe20000201000 */
[----:B------:R-:W-:Y:S01]  /*11760*/  FFMA.FTZ R130, R191, R135, R130 ;  /* 0x00000087bf827223 */ /* 0x000fe20000010082 */
[----:B------:R-:W-:Y:S02]  /*11770*/  FSEL R57, R185, -INF , !P0 ;  /* 0xff800000b9397808 */ /* 0x000fe40004000000 */
[----:B------:R-:W-:Y:S01]  /*11780*/  ISETP.GE.AND P0, PT, R139, R0, PT ;  /* 0x000000008b00720c */ /* 0x000fe20003f06270 */
[----:B------:R-:W-:Y:S01]  /*11790*/  FFMA.FTZ R170, R191, R170, R129 ;  /* 0x000000aabfaa7223 */ /* 0x000fe20000010081 */
[----:B------:R-:W-:Y:S01]  /*117a0*/  VIADD R129, R168, 0xfffffe08 ;  /* 0xfffffe08a8817836 */ /* 0x000fe20000000000 */
[----:B------:R-:W-:Y:S01]  /*117b0*/  HMMA.16816.F32 R76, R180, R154, R76 ;  /* 0x0000009ab44c723c */ /* 0x000fe2000000184c */
[----:B------:R-:W-:-:S02]  /*117c0*/  I2FP.F32.U32 R154, R139 ;  /* 0x0000008b009a7245 */ /* 0x000fc40000201000 */
[----:B------:R-:W-:Y:S02]  /*117d0*/  FSEL R170, R170, -INF , !P3 ;  /* 0xff800000aaaa7808 */ /* 0x000fe40005800000 */
[----:B------:R-:W-:Y:S01]  /*117e0*/  I2FP.F32.U32 R58, R129 ;  /* 0x00000081003a7245 */ /* 0x000fe20000201000 */
[C---:B------:R-:W-:Y:S01]  /*117f0*/  FFMA.FTZ R154, R191.reuse, R154, R131 ;  /* 0x0000009abf9a7223 */ /* 0x040fe20000010083 */
[----:B------:R-:W-:Y:S01]  /*11800*/  VIADD R131, R168, 0xfffffe09 ;  /* 0xfffffe09a8837836 */ /* 0x000fe20000000000 */
[----:B------:R-:W-:Y:S01]  /*11810*/  HMMA.16816.F32 R120, R180, R172, R120 ;  /* 0x000000acb478723c */ /* 0x000fe20000001878 */
[----:B------:R-:W-:Y:S01]  /*11820*/  FSEL R172, R128, -INF , !P2 ;  /* 0xff80000080ac7808 */ /* 0x000fe20005000000 */
[----:B------:R-:W-:Y:S01]  /*11830*/  FFMA.FTZ R124, R191, R58, R124 ;  /* 0x0000003abf7c7223 */ /* 0x000fe2000001007c */
[-C--:B------:R-:W-:Y:S02]  /*11840*/  ISETP.GE.AND P2, PT, R129, R2.reuse, PT ;  /* 0x000000028100720c */ /* 0x080fe40003f46270 */
[----:B------:R-:W-:-:S02]  /*11850*/  ISETP.GE.AND P3, PT, R131, R2, PT ;  /* 0x000000028300720c */ /* 0x000fc40003f66270 */
[----:B------:R-:W-:Y:S01]  /*11860*/  FSEL R176, R124, -INF , !P2 ;  /* 0xff8000007cb07808 */ /* 0x000fe20005000000 */
[C---:B------:R-:W-:Y:S01]  /*11870*/  HMMA.16816.F32 R104, R180.reuse, R164, R104 ;  /* 0x000000a4b468723c */ /* 0x040fe20000001868 */
[----:B------:R-:W-:Y:S02]  /*11880*/  FSEL R164, R130, -INF , !P1 ;  /* 0xff80000082a47808 */ /* 0x000fe40004800000 */
[-C--:B------:R-:W-:Y:S02]  /*11890*/  ISETP.GE.AND P1, PT, R129, R0.reuse, PT ;  /* 0x000000008100720c */ /* 0x080fe40003f26270 */
[----:B------:R-:W-:Y:S02]  /*118a0*/  I2FP.F32.U32 R129, R129 ;  /* 0x0000008100817245 */ /* 0x000fe40000201000 */
[----:B------:R-:W-:Y:S01]  /*118b0*/  FSEL R154, R154, -INF , !P0 ;  /* 0xff8000009a9a7808 */ /* 0x000fe20004000000 */
[----:B------:R-:W-:Y:S01]  /*118c0*/  HMMA.16816.F32 R116, R180, R174, R116 ;  /* 0x000000aeb474723c */ /* 0x000fe20000001874 */
[----:B------:R-:W-:Y:S01]  /*118d0*/  I2FP.F32.U32 R174, R131 ;  /* 0x0000008300ae7245 */ /* 0x000fe20000201000 */
[----:B------:R-:W-:Y:S01]  /*118e0*/  FFMA.FTZ R126, R191, R129, R126 ;  /* 0x00000081bf7e7223 */ /* 0x000fe2000001007e */
[----:B------:R-:W-:-:S03]  /*118f0*/  ISETP.GE.AND P0, PT, R131, R0, PT ;  /* 0x000000008300720c */ /* 0x000fc60003f06270 */
[----:B------:R-:W-:Y:S01]  /*11900*/  FFMA.FTZ R174, R191, R174, R125 ;  /* 0x000000aebfae7223 */ /* 0x000fe2000001007d */
[----:B------:R-:W-:Y:S01]  /*11910*/  VIADD R125, R168, 0xfffffe10 ;  /* 0xfffffe10a87d7836 */ /* 0x000fe20000000000 */
[C---:B------:R-:W-:Y:S01]  /*11920*/  HMMA.16816.F32 R96, R180.reuse, R160, R96 ;  /* 0x000000a0b460723c */ /* 0x040fe20000001860 */
[----:B------:R-:W-:Y:S02]  /*11930*/  I2FP.F32.U32 R160, R131 ;  /* 0x0000008300a07245 */ /* 0x000fe40000201000 */
[----:B------:R-:W-:Y:S02]  /*11940*/  FSEL R174, R174, -INF , !P3 ;  /* 0xff800000aeae7808 */ /* 0x000fe40005800000 */
[----:B------:R-:W-:Y:S01]  /*11950*/  ISETP.GE.AND P2, PT, R125, R2, PT ;  /* 0x000000027d00720c */ /* 0x000fe20003f46270 */
[----:B------:R-:W-:Y:S01]  /*11960*/  FFMA.FTZ R160, R191, R160, R127 ;  /* 0x000000a0bfa07223 */ /* 0x000fe2000001007f */
[----:B------:R-:W-:Y:S01]  /*11970*/  VIADD R127, R168, 0xfffffe11 ;  /* 0xfffffe11a87f7836 */ /* 0x000fe20000000000 */
[----:B------:R-:W-:Y:S01]  /*11980*/  HMMA.16816.F32 R92, R180, R162, R92 ;  /* 0x000000a2b45c723c */ /* 0x000fe2000000185c */
[----:B------:R-:W-:-:S02]  /*11990*/  FSEL R162, R126, -INF , !P1 ;  /* 0xff8000007ea27808 */ /* 0x000fc40004800000 */
[----:B------:R-:W-:Y:S02]  /*119a0*/  ISETP.GE.AND P1, PT, R125, R0, PT ;  /* 0x000000007d00720c */ /* 0x000fe40003f26270 */
[-C--:B------:R-:W-:Y:S02]  /*119b0*/  I2FP.F32.U32 R58, R125.reuse ;  /* 0x0000007d003a7245 */ /* 0x080fe40000201000 */
[----:B------:R-:W-:Y:S01]  /*119c0*/  I2FP.F32.U32 R125, R125 ;  /* 0x0000007d007d7245 */ /* 0x000fe20000201000 */
[----:B------:R-:W-:Y:S01]  /*119d0*/  HMMA.16816.F32 R48, R180, R142, R48 ;  /* 0x0000008eb430723c */ /* 0x000fe20000001830 */
[-C--:B------:R-:W-:Y:S01]  /*119e0*/  I2FP.F32.U32 R142, R127.reuse ;  /* 0x0000007f008e7245 */ /* 0x080fe20000201000 */
[C---:B------:R-:W-:Y:S01]  /*119f0*/  FFMA.FTZ R120, R191.reuse, R58, R120 ;  /* 0x0000003abf787223 */ /* 0x040fe20000010078 */
[----:B------:R-:W-:Y:S01]  /*11a00*/  I2FP.F32.U32 R128, R127 ;  /* 0x0000007f00807245 */ /* 0x000fe20000201000 */
[----:B------:R-:W-:Y:S01]  /*11a10*/  FFMA.FTZ R122, R191, R125, R122 ;  /* 0x0000007dbf7a7223 */ /* 0x000fe2000001007a */
[----:B------:R-:W-:Y:S01]  /*11a20*/  ISETP.GE.AND P3, PT, R127, R2, PT ;  /* 0x000000027f00720c */ /* 0x000fe20003f66270 */
[----:B------:R-:W-:Y:S01]  /*11a30*/  FFMA.FTZ R142, R191, R142, R121 ;  /* 0x0000008ebf8e7223 */ /* 0x000fe20000010079 */
[----:B------:R-:W-:-:S02]  /*11a40*/  VIADD R121, R168, 0xfffffe18 ;  /* 0xfffffe18a8797836 */ /* 0x000fc40000000000 */
[----:B------:R-:W-:Y:S01]  /*11a50*/  FFMA.FTZ R128, R191, R128, R123 ;  /* 0x00000080bf807223 */ /* 0x000fe2000001007b */
[----:B------:R-:W-:Y:S01]  /*11a60*/  VIADD R123, R168, 0xfffffe19 ;  /* 0xfffffe19a87b7836 */ /* 0x000fe20000000000 */
        /* <DEDUP_REMOVED lines=8> */
[-C--:B------:R-:W-:Y:S01]  /*11af0*/  I2FP.F32.U32 R138, R123.reuse ;  /* 0x0000007b008a7245 */ /* 0x080fe20000201000 */
[C---:B------:R-:W-:Y:S01]  /*11b00*/  FFMA.FTZ R116, R191.reuse, R58, R116 ;  /* 0x0000003abf747223 */ /* 0x040fe20000010074 */
[----:B------:R-:W-:Y:S01]  /*11b10*/  I2FP.F32.U32 R122, R123 ;  /* 0x0000007b007a7245 */ /* 0x000fe20000201000 */
[C---:B------:R-:W-:Y:S01]  /*11b20*/  FFMA.FTZ R118, R191.reuse, R121, R118 ;  /* 0x00000079bf767223 */ /* 0x040fe20000010076 */
[----:B------:R-:W-:Y:S01]  /*11b30*/  HMMA.16816.F32 R88, R180, R156, R88 ;  /* 0x0000009cb458723c */ /* 0x000fe20000001858 */
[C---:B------:R-:W-:Y:S01]  /*11b40*/  FFMA.FTZ R138, R191.reuse, R138, R117 ;  /* 0x0000008abf8a7223 */ /* 0x040fe20000010075 */
[C---:B------:R-:W-:Y:S02]  /*11b50*/  VIADD R117, R168.reuse, 0xfffffe20 ;  /* 0xfffffe20a8757836 */ /* 0x040fe40000000000 */
[----:B------:R-:W-:Y:S01]  /*11b60*/  FFMA.FTZ R122, R191, R122, R119 ;  /* 0x0000007abf7a7223 */ /* 0x000fe20000010077 */
[----:B------:R-:W-:Y:S01]  /*11b70*/  VIADD R119, R168, 0xfffffe21 ;  /* 0xfffffe21a8777836 */ /* 0x000fe20000000000 */
[----:B------:R-:W-:-:S02]  /*11b80*/  FSEL R140, R116, -INF , !P2 ;  /* 0xff800000748c7808 */ /* 0x000fc40005000000 */
[----:B------:R-:W-:Y:S01]  /*11b90*/  FSEL R126, R118, -INF , !P1 ;  /* 0xff800000767e7808 */ /* 0x000fe20004800000 */
[C---:B------:R-:W-:Y:S01]  /*11ba0*/  HMMA.16816.F32 R84, R180.reuse, R158, R84 ;  /* 0x0000009eb454723c */ /* 0x040fe20000001854 */
[C---:B------:R-:W-:Y:S02]  /*11bb0*/  ISETP.GE.AND P2, PT, R117.reuse, R2, PT ;  /* 0x000000027500720c */ /* 0x040fe40003f46270 */
[----:B------:R-:W-:Y:S02]  /*11bc0*/  ISETP.GE.AND P1, PT, R117, R0, PT ;  /* 0x000000007500720c */ /* 0x000fe40003f26270 */
[-C--:B------:R-:W-:Y:S02]  /*11bd0*/  I2FP.F32.U32 R118, R117.reuse ;  /* 0x0000007500767245 */ /* 0x080fe40000201000 */
[----:B------:R-:W-:Y:S01]  /*11be0*/  I2FP.F32.U32 R117, R117 ;  /* 0x0000007500757245 */ /* 0x000fe20000201000 */
[----:B------:R-:W-:Y:S01]  /*11bf0*/  HMMA.16816.F32 R68, R180, R150, R68 ;  /* 0x00000096b444723c */ /* 0x000fe20000001844 */
[-C--:B------:R-:W-:Y:S01]  /*11c00*/  I2FP.F32.U32 R116, R119.reuse ;  /* 0x0000007700747245 */ /* 0x080fe20000201000 */
[C---:B------:R-:W-:Y:S01]  /*11c10*/  FFMA.FTZ R112, R191.reuse, R118, R112 ;  /* 0x00000076bf707223 */ /* 0x040fe20000010070 */
[----:B------:R-:W-:Y:S01]  /*11c20*/  I2FP.F32.U32 R58, R119 ;  /* 0x00000077003a7245 */ /* 0x000fe20000201000 */
[C---:B------:R-:W-:Y:S01]  /*11c30*/  FFMA.FTZ R114, R191.reuse, R117, R114 ;  /* 0x00000075bf727223 */ /* 0x040fe20000010072 */
[----:B------:R-:W-:Y:S01]  /*11c40*/  FSEL R142, R142, -INF , !P3 ;  /* 0xff8000008e8e7808 */ /* 0x000fe20005800000 */
[----:B------:R-:W-:Y:S01]  /*11c50*/  FFMA.FTZ R241, R191, R116, R113 ;  /* 0x00000074bff17223 */ /* 0x000fe20000010071 */
[----:B------:R-:W-:-:S02]  /*11c60*/  VIADD R113, R168, 0xfffffe28 ;  /* 0xfffffe28a8717836 */ /* 0x000fc40000000000 */
[----:B------:R-:W-:Y:S01]  /*11c70*/  FFMA.FTZ R185, R191, R58, R115 ;  /* 0x0000003abfb97223 */ /* 0x000fe20000010073 */
[----:B------:R-:W-:Y:S01]  /*11c80*/  VIADD R115, R168, 0xfffffe29 ;  /* 0xfffffe29a8737836 */ /* 0x000fe20000000000 */
        /* <DEDUP_REMOVED lines=8> */
[-C--:B------:R-:W-:Y:S01]  /*11d10*/  I2FP.F32.U32 R112, R115.reuse ;  /* 0x0000007300707245 */ /* 0x080fe20000201000 */
[C---:B------:R-:W-:Y:S01]  /*11d20*/  FFMA.FTZ R108, R191.reuse, R114, R108 ;  /* 0x00000072bf6c7223 */ /* 0x040fe2000001006c */
[----:B------:R-:W-:Y:S01]  /*11d30*/  I2FP.F32.U32 R58, R115 ;  /* 0x00000073003a7245 */ /* 0x000fe20000201000 */
[----:B------:R-:W-:Y:S01]  /*11d40*/  FFMA.FTZ R110, R191, R113, R110 ;  /* 0x00000071bf6e7223 */ /* 0x000fe2000001006e */
[----:B------:R-:W-:Y:S01]  /*11d50*/  ISETP.GE.AND P3, PT, R123, R2, PT ;  /* 0x000000027b00720c */ /* 0x000fe20003f66270 */
[C---:B------:R-:W-:Y:S01]  /*11d60*/  FFMA.FTZ R237, R191.reuse, R112, R109 ;  /* 0x00000070bfed7223 */ /* 0x040fe2000001006d */
[C---:B------:R-:W-:Y:S02]  /*11d70*/  VIADD R109, R168.reuse, 0xfffffe30 ;  /* 0xfffffe30a86d7836 */ /* 0x040fe40000000000 */
[----:B------:R-:W-:Y:S01]  /*11d80*/  FFMA.FTZ R155, R191, R58, R111 ;  /* 0x0000003abf9b7223 */ /* 0x000fe2000001006f */
[----:B------:R-:W-:Y:S01]  /*11d90*/  VIADD R111, R168, 0xfffffe31 ;  /* 0xfffffe31a86f7836 */ /* 0x000fe20000000000 */
[----:B------:R-:W-:Y:S01]  /*11da0*/  FSEL R239, R108, -INF , !P2 ;  /* 0xff8000006cef7808 */ /* 0x000fe20005000000 */
[----:B------:R-:W-:Y:S01]  /*11db0*/  HMMA.16816.F32 R4, R180, R136, R4 ;  /* 0x00000088b404723c */ /* 0x000fe20000001804 */
[----:B------:R-:W-:-:S02]  /*11dc0*/  FSEL R157, R110, -INF , !P1 ;  /* 0xff8000006e9d7808 */ /* 0x000fc40004800000 */
[C---:B------:R-:W-:Y:S02]  /*11dd0*/  ISETP.GE.AND P2, PT, R109.reuse, R2, PT ;  /* 0x000000026d00720c */ /* 0x040fe40003f46270 */
[----:B------:R-:W-:Y:S02]  /*11de0*/  ISETP.GE.AND P1, PT, R109, R0, PT ;  /* 0x000000006d00720c */ /* 0x000fe40003f26270 */
[-C--:B------:R-:W-:Y:S01]  /*11df0*/  I2FP.F32.U32 R110, R109.reuse ;  /* 0x0000006d006e7245 */ /* 0x080fe20000201000 */
[----:B------:R-:W-:Y:S01]  /*11e00*/  HMMA.16816.F32 R60, R180, R146, R60 ;  /* 0x00000092b43c723c */ /* 0x000fe2000000183c */
[----:B------:R-:W-:Y:S02]  /*11e10*/  I2FP.F32.U32 R109, R109 ;  /* 0x0000006d006d7245 */ /* 0x000fe40000201000 */
        /* <DEDUP_REMOVED lines=9> */
[----:B------:R-:W-:Y:S02]  /*11eb0*/  FSEL R229, R104, -INF , !P2 ;  /* 0xff80000068e57808 */ /* 0x000fe40005000000 */
[----:B------:R-:W-:Y:S02]  /*11ec0*/  FSEL R171, R106, -INF , !P1 ;  /* 0xff8000006aab7808 */ /* 0x000fe40004800000 */
[C---:B------:R-:W-:Y:S02]  /*11ed0*/  ISETP.GE.AND P2, PT, R105.reuse, R2, PT ;  /* 0x000000026900720c */ /* 0x040fe40003f46270 */
[----:B------:R-:W-:Y:S02]  /*11ee0*/  ISETP.GE.AND P1, PT, R105, R0, PT ;  /* 0x000000006900720c */ /* 0x000fe40003f26270 */
[----:B------:R-:W-:-:S02]  /*11ef0*/  I2FP.F32.U32 R106, R105 ;  /* 0x00000069006a7245 */ /* 0x000fc40000201000 */
[----:B------:R-:W-:Y:S02]  /*11f00*/  I2FP.F32.U32 R105, R105 ;  /* 0x0000006900697245 */ /* 0x000fe40000201000 */
        /* <DEDUP_REMOVED lines=9> */
[----:B------:R-:W-:-:S02]  /*11fa0*/  FSEL R161, R100, -INF , !P2 ;  /* 0xff80000064a17808 */ /* 0x000fc40005000000 */
[----:B------:R-:W-:Y:S02]  /*11fb0*/  FSEL R165, R102, -INF , !P1 ;  /* 0xff80000066a57808 */ /* 0x000fe40004800000 */
[C---:B------:R-:W-:Y:S02]  /*11fc0*/  ISETP.GE.AND P2, PT, R101.reuse, R2, PT ;  /* 0x000000026500720c */ /* 0x040fe40003f46270 */
[----:B------:R-:W-:Y:S02]  /*11fd0*/  ISETP.GE.AND P1, PT, R101, R0, PT ;  /* 0x000000006500720c */ /* 0x000fe40003f26270 */
[-C--:B------:R-:W-:Y:S02]  /*11fe0*/  I2FP.F32.U32 R102, R101.reuse ;  /* 0x0000006500667245 */ /* 0x080fe40000201000 */
[----:B------:R-:W-:Y:S02]  /*11ff0*/  I2FP.F32.U32 R101, R101 ;  /* 0x0000006500657245 */ /* 0x000fe40000201000 */
[----:B------:R-:W-:Y:S01]  /*12000*/  I2FP.F32.U32 R100, R103 ;  /* 0x0000006700647245 */ /* 0x000fe20000201000 */
[C---:B------:R-:W-:Y:S01]  /*12010*/  FFMA.FTZ R96, R191.reuse, R102, R96 ;  /* 0x00000066bf607223 */ /* 0x040fe20000010060 */
[----:B------:R-:W-:Y:S01]  /*12020*/  FSEL R160, R160, -INF , !P0 ;  /* 0xff800000a0a07808 */ /* 0x000fe20004000000 */
[C---:B------:R-:W-:Y:S01]  /*12030*/  FFMA.FTZ R98, R191.reuse, R101, R98 ;  /* 0x00000065bf627223 */ /* 0x040fe20000010062 */
[----:B------:R-:W-:Y:S01]  /*12040*/  I2FP.F32.U32 R58, R103 ;  /* 0x00000067003a7245 */ /* 0x000fe20000201000 */
[----:B------:R-:W-:Y:S01]  /*12050*/  FFMA.FTZ R151, R191, R100, R97 ;  /* 0x00000064bf977223 */ /* 0x000fe20000010061 */
[----:B------:R-:W-:Y:S01]  /*12060*/  ISETP.GE.AND P0, PT, R127, R0, PT ;  /* 0x000000007f00720c */ /* 0x000fe20003f06270 */
[C---:B------:R-:W-:Y:S01]  /*12070*/  VIADD R97, R168.reuse, 0xfffffe48 ;  /* 0xfffffe48a8617836 */ /* 0x040fe20000000000 */
[----:B------:R-:W-:Y:S01]  /*12080*/  FSEL R241, R241, -INF , !P3 ;  /* 0xff800000f1f17808 */ /* 0x000fe20005800000 */
[----:B------:R-:W-:Y:S01]  /*12090*/  FFMA.FTZ R131, R191, R58, R99 ;  /* 0x0000003abf837223 */ /* 0x000fe20000010063 */
        /* <DEDUP_REMOVED lines=8> */
[----:B------:R-:W-:-:S02]  /*12120*/  FSEL R122, R122, -INF , !P0 ;  /* 0xff8000007a7a7808 */ /* 0x000fc40004000000 */
[C---:B------:R-:W-:Y:S02]  /*12130*/  ISETP.GE.AND P2, PT, R97.reuse, R2, PT ;  /* 0x000000026100720c */ /* 0x040fe40003f46270 */
[-C--:B------:R-:W-:Y:S02]  /*12140*/  ISETP.GE.AND P1, PT, R97, R0.reuse, PT ;  /* 0x000000006100720c */ /* 0x080fe40003f26270 */
[-C--:B------:R-:W-:Y:S02]  /*12150*/  I2FP.F32.U32 R98, R97.reuse ;  /* 0x0000006100627245 */ /* 0x080fe40000201000 */
[----:B------:R-:W-:Y:S02]  /*12160*/  ISETP.GE.AND P0, PT, R119, R0, PT ;  /* 0x000000007700720c */ /* 0x000fe40003f06270 */
[----:B------:R-:W-:Y:S01]  /*12170*/  I2FP.F32.U32 R97, R97 ;  /* 0x0000006100617245 */ /* 0x000fe20000201000 */
[----:B------:R-:W-:Y:S01]  /*12180*/  FFMA.FTZ R92, R191, R98, R92 ;  /* 0x00000062bf5c7223 */ /* 0x000fe2000001005c */
[----:B------:R-:W-:-:S02]  /*12190*/  I2FP.F32.U32 R96, R99 ;  /* 0x0000006300607245 */ /* 0x000fc40000201000 */
[----:B------:R-:W-:Y:S01]  /*121a0*/  I2FP.F32.U32 R58, R99 ;  /* 0x00000063003a7245 */ /* 0x000fe20000201000 */
[----:B------:R-:W-:Y:S01]  /*121b0*/  FFMA.FTZ R94, R191, R97, R94 ;  /* 0x00000061bf5e7223 */ /* 0x000fe2000001005e */
[----:B------:R-:W-:Y:S01]  /*121c0*/  FSEL R179, R179, -INF , !P3 ;  /* 0xff800000b3b37808 */ /* 0x000fe20005800000 */
[----:B------:R-:W-:Y:S01]  /*121d0*/  FFMA.FTZ R145, R191, R96, R93 ;  /* 0x00000060bf917223 */ /* 0x000fe2000001005d */
[----:B------:R-:W-:Y:S01]  /*121e0*/  ISETP.GE.AND P3, PT, R107, R2, PT ;  /* 0x000000026b00720c */ /* 0x000fe20003f66270 */
[C---:B------:R-:W-:Y:S01]  /*121f0*/  VIADD R93, R168.reuse, 0xfffffe50 ;  /* 0xfffffe50a85d7836 */ /* 0x040fe20000000000 */
[----:B------:R-:W-:Y:S01]  /*12200*/  FSEL R185, R185, -INF , !P0 ;  /* 0xff800000b9b97808 */ /* 0x000fe20004000000 */
[----:B------:R-:W-:Y:S01]  /*12210*/  FFMA.FTZ R139, R191, R58, R95 ;  /* 0x0000003abf8b7223 */ /* 0x000fe2000001005f */
[----:B------:R-:W-:Y:S01]  /*12220*/  ISETP.GE.AND P0, PT, R115, R0, PT ;  /* 0x000000007300720c */ /* 0x000fe20003f06270 */
[C---:B------:R-:W-:Y:S01]  /*12230*/  VIADD R95, R168.reuse, 0xfffffe51 ;  /* 0xfffffe51a85f7836 */ /* 0x040fe20000000000 */
[----:B------:R-:W-:Y:S01]  /*12240*/  FSEL R159, R159, -INF , !P3 ;  /* 0xff8000009f9f7808 */ /* 0x000fe20005800000 */
[----:B------:R-:W-:Y:S01]  /*12250*/  VIADD R97, R168, 0xfffffe59 ;  /* 0xfffffe59a8617836 */ /* 0x000fe20000000000 */
[----:B------:R-:W-:-:S02]  /*12260*/  ISETP.GE.AND P3, PT, R103, R2, PT ;  /* 0x000000026700720c */ /* 0x000fc40003f66270 */
[----:B------:R-:W-:Y:S02]  /*12270*/  FSEL R155, R155, -INF , !P0 ;  /* 0xff8000009b9b7808 */ /* 0x000fe40004000000 */
[----:B------:R-:W-:Y:S02]  /*12280*/  ISETP.GE.AND P0, PT, R111, R0, PT ;  /* 0x000000006f00720c */ /* 0x000fe40003f06270 */
[----:B------:R-:W-:Y:S02]  /*12290*/  FSEL R149, R92, -INF , !P2 ;  /* 0xff8000005c957808 */ /* 0x000fe40005000000 */
[----:B------:R-:W-:Y:S02]  /*122a0*/  FSEL R141, R94, -INF , !P1 ;  /* 0xff8000005e8d7808 */ /* 0x000fe40004800000 */
[C---:B------:R-:W-:Y:S02]  /*122b0*/  ISETP.GE.AND P2, PT, R93.reuse, R2, PT ;  /* 0x000000025d00720c */ /* 0x040fe40003f46270 */
[----:B------:R-:W-:-:S02]  /*122c0*/  ISETP.GE.AND P1, PT, R93, R0, PT ;  /* 0x000000005d00720c */ /* 0x000fc40003f26270 */
[-C--:B------:R-:W-:Y:S02]  /*122d0*/  I2FP.F32.U32 R94, R93.reuse ;  /* 0x0000005d005e7245 */ /* 0x080fe40000201000 */
[----:B------:R-:W-:Y:S02]  /*122e0*/  FSEL R151, R151, -INF , !P3 ;  /* 0xff80000097977808 */ /* 0x000fe40005800000 */
[----:B------:R-:W-:Y:S01]  /*122f0*/  I2FP.F32.U32 R93, R93 ;  /* 0x0000005d005d7245 */ /* 0x000fe20000201000 */
[----:B------:R-:W-:Y:S01]  /*12300*/  FFMA.FTZ R88, R191, R94, R88 ;  /* 0x0000005ebf587223 */ /* 0x000fe20000010058 */
[----:B------:R-:W-:Y:S02]  /*12310*/  I2FP.F32.U32 R92, R95 ;  /* 0x0000005f005c7245 */ /* 0x000fe40000201000 */
[----:B------:R-:W-:Y:S01]  /*12320*/  ISETP.GE.AND P3, PT, R99, R2, PT ;  /* 0x000000026300720c */ /* 0x000fe20003f66270 */
[----:B------:R-:W-:Y:S01]  /*12330*/  FFMA.FTZ R90, R191, R93, R90 ;  /* 0x0000005dbf5a7223 */ /* 0x000fe2000001005a */
[----:B------:R-:W-:Y:S01]  /*12340*/  FSEL R167, R167, -INF , !P0 ;  /* 0xff800000a7a77808 */ /* 0x000fe20004000000 */
[----:B------:R-:W-:Y:S01]  /*12350*/  FFMA.FTZ R89, R191, R92, R89 ;  /* 0x0000005cbf597223 */ /* 0x000fe20000010059 */
[----:B------:R-:W-:-:S02]  /*12360*/  ISETP.GE.AND P0, PT, R107, R0, PT ;  /* 0x000000006b00720c */ /* 0x000fc40003f06270 */
[----:B------:R-:W-:Y:S02]  /*12370*/  FSEL R145, R145, -INF , !P3 ;  /* 0xff80000091917808 */ /* 0x000fe40005800000 */
[----:B------:R-:W-:Y:S02]  /*12380*/  I2FP.F32.U32 R58, R95 ;  /* 0x0000005f003a7245 */ /* 0x000fe40000201000 */
[----:B------:R-:W-:Y:S02]  /*12390*/  ISETP.GE.AND P3, PT, R95, R2, PT ;  /* 0x000000025f00720c */ /* 0x000fe40003f66270 */
[----:B------:R-:W-:Y:S01]  /*123a0*/  FSEL R163, R163, -INF , !P0 ;  /* 0xff800000a3a37808 */ /* 0x000fe20004000000 */
[----:B------:R-:W-:Y:S01]  /*123b0*/  FFMA.FTZ R58, R191, R58, R91 ;  /* 0x0000003abf3a7223 */ /* 0x000fe2000001005b */
[----:B------:R-:W-:Y:S02]  /*123c0*/  ISETP.GE.AND P0, PT, R103, R0, PT ;  /* 0x000000006700720c */ /* 0x000fe40003f06270 */
[----:B------:R-:W-:-:S02]  /*123d0*/  FSEL R135, R88, -INF , !P2 ;  /* 0xff80000058877808 */ /* 0x000fc40005000000 */
[----:B------:R-:W-:Y:S02]  /*123e0*/  FSEL R93, R90, -INF , !P1 ;  /* 0xff8000005a5d7808 */ /* 0x000fe40004800000 */
[----:B------:R-:W-:Y:S02]  /*123f0*/  FSEL R129, R89, -INF , !P3 ;  /* 0xff80000059817808 */ /* 0x000fe40005800000 */
[----:B------:R-:W1:Y:S01]  /*12400*/  LDSM.16.M88.4 R88, [R132+0x3800] ;  /* 0x003800008458783b */ /* 0x000e620000000200 */
[----:B------:R-:W-:Y:S02]  /*12410*/  FSEL R131, R131, -INF , !P0 ;  /* 0xff80000083837808 */ /* 0x000fe40004000000 */
[----:B------:R-:W-:Y:S01]  /*12420*/  ISETP.GE.AND P0, PT, R99, R0, PT ;  /* 0x000000006300720c */ /* 0x000fe20003f06270 */
[----:B------:R-:W-:Y:S01]  /*12430*/  VIADD R99, R168, 0xfffffeb8 ;  /* 0xfffffeb8a8637836 */ /* 0x000fe20000000000 */
[----:B------:R-:W-:Y:S02]  /*12440*/  ISETP.GE.AND P3, PT, R97, R2, PT ;  /* 0x000000026100720c */ /* 0x000fe40003f66270 */
[----:B------:R-:W-:-:S02]  /*12450*/  FSEL R139, R139, -INF , !P0 ;  /* 0xff8000008b8b7808 */ /* 0x000fc40004000000 */
[----:B------:R-:W-:Y:S01]  /*12460*/  ISETP.GE.AND P0, PT, R95, R0, PT ;  /* 0x000000005f00720c */ /* 0x000fe20003f06270 */
[----:B------:R-:W-:Y:S01]  /*12470*/  VIADD R95, R168, 0xfffffe58 ;  /* 0xfffffe58a85f7836 */ /* 0x000fe20000000000 */
[----:B------:R-:W-:Y:S02]  /*12480*/  I2FP.F32.U32 R94, R97 ;  /* 0x00000061005e7245 */ /* 0x000fe40000201000 */
[----:B------:R-:W-:Y:S02]  /*12490*/  FSEL R58, R58, -INF , !P0 ;  /* 0xff8000003a3a7808 */ /* 0x000fe40004000000 */
[----:B------:R-:W-:Y:S01]  /*124a0*/  ISETP.GE.AND P2, PT, R95, R2, PT ;  /* 0x000000025f00720c */ /* 0x000fe20003f46270 */
[----:B------:R-:W-:Y:S01]  /*124b0*/  FFMA.FTZ R125, R191, R94, R85 ;  /* 0x0000005ebf7d7223 */ /* 0x000fe20000010055 */
[----:B------:R-:W-:Y:S02]  /*124c0*/  ISETP.GE.AND P1, PT, R95, R0, PT ;  /* 0x000000005f00720c */ /* 0x000fe40003f26270 */
[----:B------:R-:W-:-:S02]  /*124d0*/  I2FP.F32.U32 R127, R95 ;  /* 0x0000005f007f7245 */ /* 0x000fc40000201000 */
[----:B------:R-:W-:Y:S02]  /*124e0*/  I2FP.F32.U32 R95, R95 ;  /* 0x0000005f005f7245 */ /* 0x000fe40000201000 */
[----:B------:R-:W-:Y:S01]  /*124f0*/  ISETP.GE.AND P0, PT, R97, R0, PT ;  /* 0x000000006100720c */ /* 0x000fe20003f06270 */
[C---:B------:R-:W-:Y:S01]  /*12500*/  FFMA.FTZ R127, R191.reuse, R127, R84 ;  /* 0x0000007fbf7f7223 */ /* 0x040fe20000010054 */
[----:B------:R-:W-:Y:S01]  /*12510*/  I2FP.F32.U32 R92, R97 ;  /* 0x00000061005c7245 */ /* 0x000fe20000201000 */
[----:B------:R-:W-:Y:S01]  /*12520*/  FFMA.FTZ R86, R191, R95, R86 ;  /* 0x0000005fbf567223 */ /* 0x000fe20000010056 */
[C---:B------:R-:W-:Y:S01]  /*12530*/  VIADD R97, R168.reuse, 0xfffffe60 ;  /* 0xfffffe60a8617836 */ /* 0x040fe20000000000 */
[----:B------:R-:W-:Y:S01]  /*12540*/  FSEL R125, R125, -INF , !P3 ;  /* 0xff8000007d7d7808 */ /* 0x000fe20005800000 */
[----:B------:R-:W-:Y:S02]  /*12550*/  VIADD R95, R168, 0xfffffe61 ;  /* 0xfffffe61a85f7836 */ /* 0x000fe40000000000 */
[----:B------:R-:W-:Y:S01]  /*12560*/  FFMA.FTZ R84, R191, R92, R87 ;  /* 0x0000005cbf547223 */ /* 0x000fe20000010057 */
[----:B------:R-:W-:-:S02]  /*12570*/  FSEL R85, R86, -INF , !P1 ;  /* 0xff80000056557808 */ /* 0x000fc40004800000 */
[-C--:B------:R-:W-:Y:S02]  /*12580*/  I2FP.F32.U32 R94, R97.reuse ;  /* 0x00000061005e7245 */ /* 0x080fe40000201000 */
[----:B------:R-:W-:Y:S02]  /*12590*/  I2FP.F32.U32 R87, R97 ;  /* 0x0000006100577245 */ /* 0x000fe40000201000 */
[----:B------:R-:W-:Y:S01]  /*125a0*/  I2FP.F32.U32 R92, R95 ;  /* 0x0000005f005c7245 */ /* 0x000fe20000201000 */
[----:B------:R-:W-:Y:S01]  /*125b0*/  FFMA.FTZ R80, R191, R94, R80 ;  /* 0x0000005ebf507223 */ /* 0x000fe20000010050 */
[----:B------:R-:W-:Y:S01]  /*125c0*/  FSEL R127, R127, -INF , !P2 ;  /* 0xff8000007f7f7808 */ /* 0x000fe20005000000 */
[C---:B------:R-:W-:Y:S01]  /*125d0*/  FFMA.FTZ R82, R191.reuse, R87, R82 ;  /* 0x00000057bf527223 */ /* 0x040fe20000010052 */
[----:B------:R-:W-:Y:S01]  /*125e0*/  I2FP.F32.U32 R86, R95 ;  /* 0x0000005f00567245 */ /* 0x000fe20000201000 */
[----:B------:R-:W-:Y:S01]  /*125f0*/  FFMA.FTZ R92, R191, R92, R81 ;  /* 0x0000005cbf5c7223 */ /* 0x000fe20000010051 */
[C---:B------:R-:W-:Y:S01]  /*12600*/  ISETP.GE.AND P2, PT, R97.reuse, R2, PT ;  /* 0x000000026100720c */ /* 0x040fe20003f46270 */
[----:B------:R-:W-:Y:S01]  /*12610*/  VIADD R81, R168, 0xfffffe91 ;  /* 0xfffffe91a8517836 */ /* 0x000fe20000000000 */
[----:B------:R-:W-:Y:S01]  /*12620*/  ISETP.GE.AND P1, PT, R97, R0, PT ;  /* 0x000000006100720c */ /* 0x000fe20003f26270 */
[----:B------:R-:W-:Y:S01]  /*12630*/  FFMA.FTZ R86, R191, R86, R83 ;  /* 0x00000056bf567223 */ /* 0x000fe20000010053 */
[----:B------:R-:W-:Y:S01]  /*12640*/  FSEL R84, R84, -INF , !P0 ;  /* 0xff80000054547808 */ /* 0x000fe20004000000 */
[----:B------:R-:W-:Y:S01]  /*12650*/  VIADD R97, R168, 0xfffffe98 ;  /* 0xfffffe98a8617836 */ /* 0x000fe20000000000 */
[C---:B------:R-:W-:Y:S01]  /*12660*/  ISETP.GE.AND P3, PT, R95.reuse, R2, PT ;  /* 0x000000025f00720c */ /* 0x040fe20003f66270 */
[----:B-1----:R-:W-:Y:S01]  /*12670*/  HMMA.16816.F32 R44, R180, R88, R44 ;  /* 0x00000058b42c723c */ /* 0x002fe2000000182c */
[----:B------:R-:W-:-:S02]  /*12680*/  ISETP.GE.AND P0, PT, R95, R0, PT ;  /* 0x000000005f00720c */ /* 0x000fc40003f06270 */
[----:B------:R-:W-:Y:S02]  /*12690*/  FSEL R95, R80, -INF , !P2 ;  /* 0xff800000505f7808 */ /* 0x000fe40005000000 */
[----:B------:R-:W-:Y:S02]  /*126a0*/  FSEL R87, R82, -INF , !P1 ;  /* 0xff80000052577808 */ /* 0x000fe40004800000 */
[C---:B------:R-:W-:Y:S01]  /*126b0*/  ISETP.GE.AND P2, PT, R81.reuse, R2, PT ;  /* 0x000000025100720c */ /* 0x040fe20003f46270 */
[----:B------:R-:W-:Y:S01]  /*126c0*/  HMMA.16816.F32 R40, R180, R90, R40 ;  /* 0x0000005ab428723c */ /* 0x000fe20000001828 */
[----:B------:R-:W-:Y:S02]  /*126d0*/  ISETP.GE.AND P1, PT, R81, R0, PT ;  /* 0x000000005100720c */ /* 0x000fe40003f26270 */
[----:B------:R-:W-:Y:S02]  /*126e0*/  I2FP.F32.U32 R94, R81 ;  /* 0x00000051005e7245 */ /* 0x000fe40000201000 */
[----:B------:R-:W1:Y:S01]  /*126f0*/  LDSM.16.M88.4 R80, [R132+0x3c00] ;  /* 0x003c00008450783b */ /* 0x000e620000000200 */
[----:B------:R-:W-:-:S02]  /*12700*/  FSEL R92, R92, -INF , !P3 ;  /* 0xff8000005c5c7808 */ /* 0x000fc40005800000 */
[----:B------:R-:W-:Y:S01]  /*12710*/  FSEL R86, R86, -INF , !P0 ;  /* 0xff80000056567808 */ /* 0x000fe20004000000 */
[----:B------:R-:W-:Y:S01]  /*12720*/  FFMA.FTZ R89, R191, R94, R53 ;  /* 0x0000005ebf597223 */ /* 0x000fe20000010035 */
[----:B------:R-:W-:Y:S01]  /*12730*/  ISETP.GE.AND P3, PT, R97, R2, PT ;  /* 0x000000026100720c */ /* 0x000fe20003f66270 */
[----:B------:R-:W-:Y:S01]  /*12740*/  FFMA.FTZ R55, R191, R94, R55 ;  /* 0x0000005ebf377223 */ /* 0x000fe20000010037 */
[----:B------:R-:W-:Y:S01]  /*12750*/  ISETP.GE.AND P0, PT, R97, R0, PT ;  /* 0x000000006100720c */ /* 0x000fe20003f06270 */
[C---:B------:R-:W-:Y:S01]  /*12760*/  VIADD R53, R168.reuse, 0xfffffe99 ;  /* 0xfffffe99a8357836 */ /* 0x040fe20000000000 */
[----:B------:R-:W-:Y:S02]  /*12770*/  I2FP.F32.U32 R97, R97 ;  /* 0x0000006100617245 */ /* 0x000fe40000201000 */
[----:B------:R-:W-:Y:S02]  /*12780*/  FSEL R89, R89, -INF , !P2 ;  /* 0xff80000059597808 */ /* 0x000fe40005000000 */
[----:B------:R-:W-:Y:S01]  /*12790*/  FSEL R55, R55, -INF , !P1 ;  /* 0xff80000037377808 */ /* 0x000fe20004800000 */
[CC--:B------:R-:W-:Y:S01]  /*127a0*/  FFMA.FTZ R88, R191.reuse, R97.reuse, R48 ;  /* 0x00000061bf587223 */ /* 0x0c0fe20000010030 */
[----:B------:R-:W-:Y:S01]  /*127b0*/  FFMA.FTZ R50, R191, R97, R50 ;  /* 0x00000061bf327223 */ /* 0x000fe20000010032 */
[----:B------:R-:W-:Y:S01]  /*127c0*/  VIADD R97, R168, 0xfffffea0 ;  /* 0xfffffea0a8617836 */ /* 0x000fe20000000000 */
[----:B------:R-:W-:-:S02]  /*127d0*/  I2FP.F32.U32 R48, R53 ;  /* 0x0000003500307245 */ /* 0x000fc40000201000 */
[C---:B------:R-:W-:Y:S02]  /*127e0*/  ISETP.GE.AND P2, PT, R53.reuse, R2, PT ;  /* 0x000000023500720c */ /* 0x040fe40003f46270 */
[----:B------:R-:W-:Y:S01]  /*127f0*/  ISETP.GE.AND P1, PT, R53, R0, PT ;  /* 0x000000003500720c */ /* 0x000fe20003f26270 */
[CC--:B------:R-:W-:Y:S01]  /*12800*/  FFMA.FTZ R91, R191.reuse, R48.reuse, R49 ;  /* 0x00000030bf5b7223 */ /* 0x0c0fe20000010031 */
[----:B------:R-:W-:Y:S01]  /*12810*/  FSEL R88, R88, -INF , !P3 ;  /* 0xff80000058587808 */ /* 0x000fe20005800000 */
[----:B------:R-:W-:Y:S01]  /*12820*/  FFMA.FTZ R51, R191, R48, R51 ;  /* 0x00000030bf337223 */ /* 0x000fe20000010033 */
[----:B------:R-:W-:Y:S01]  /*12830*/  FSEL R53, R50, -INF , !P0 ;  /* 0xff80000032357808 */ /* 0x000fe20004000000 */
[----:B------:R-:W-:Y:S01]  /*12840*/  VIADD R49, R168, 0xfffffea1 ;  /* 0xfffffea1a8317836 */ /* 0x000fe20000000000 */
[C---:B------:R-:W-:Y:S02]  /*12850*/  ISETP.GE.AND P3, PT, R97.reuse, R2, PT ;  /* 0x000000026100720c */ /* 0x040fe40003f66270 */
[----:B------:R-:W-:-:S02]  /*12860*/  ISETP.GE.AND P0, PT, R97, R0, PT ;  /* 0x000000006100720c */ /* 0x000fc40003f06270 */
[----:B------:R-:W-:Y:S02]  /*12870*/  I2FP.F32.U32 R97, R97 ;  /* 0x0000006100617245 */ /* 0x000fe40000201000 */
[----:B------:R-:W-:Y:S02]  /*12880*/  FSEL R91, R91, -INF , !P2 ;  /* 0xff8000005b5b7808 */ /* 0x000fe40005000000 */
[----:B------:R-:W-:Y:S01]  /*12890*/  ISETP.GE.AND P2, PT, R49, R2, PT ;  /* 0x000000023100720c */ /* 0x000fe20003f46270 */
[-C--:B------:R-:W-:Y:S01]  /*128a0*/  FFMA.FTZ R96, R191, R97.reuse, R46 ;  /* 0x00000061bf607223 */ /* 0x080fe2000001002e */
[----:B------:R-:W-:Y:S01]  /*128b0*/  FSEL R46, R51, -INF , !P1 ;  /* 0xff800000332e7808 */ /* 0x000fe20004800000 */
[----:B------:R-:W-:Y:S01]  /*128c0*/  FFMA.FTZ R44, R191, R97, R44 ;  /* 0x00000061bf2c7223 */ /* 0x000fe2000001002c */
[----:B------:R-:W-:Y:S01]  /*128d0*/  ISETP.GE.AND P1, PT, R49, R0, PT ;  /* 0x000000003100720c */ /* 0x000fe20003f26270 */
[----:B------:R-:W-:Y:S01]  /*128e0*/  VIADD R97, R168, 0xfffffea8 ;  /* 0xfffffea8a8617836 */ /* 0x000fe20000000000 */
[----:B------:R-:W-:Y:S01]  /*128f0*/  I2FP.F32.U32 R94, R49 ;  /* 0x00000031005e7245 */ /* 0x000fe20000201000 */
[----:B-1----:R-:W-:Y:S01]  /*12900*/  HMMA.16816.F32 R36, R180, R80, R36 ;  /* 0x00000050b424723c */ /* 0x002fe20000001824 */
        /* <DEDUP_REMOVED lines=8> */
[----:B------:R-:W-:Y:S01]  /*12990*/  I2FP.F32.U32 R97, R97 ;  /* 0x0000006100617245 */ /* 0x000fe20000201000 */
[----:B------:R-:W-:Y:S01]  /*129a0*/  HMMA.16816.F32 R32, R180, R82, R32 ;  /* 0x00000052b420723c */ /* 0x000fe20000001820 */
        /* <DEDUP_REMOVED lines=9> */
[----:B------:R-:W-:Y:S02]  /*12a40*/  FSEL R80, R80, -INF , !P3 ;  /* 0xff80000050507808 */ /* 0x000fe40005800000 */
[----:B------:R-:W-:Y:S01]  /*12a50*/  FSEL R45, R42, -INF , !P0 ;  /* 0xff8000002a2d7808 */ /* 0x000fe20004000000 */
[----:B------:R-:W-:Y:S01]  /*12a60*/  FFMA.FTZ R42, R191, R40, R41 ;  /* 0x00000028bf2a7223 */ /* 0x000fe20000010029 */
[C---:B------:R-:W-:Y:S01]  /*12a70*/  ISETP.GE.AND P3, PT, R97.reuse, R2, PT ;  /* 0x000000026100720c */ /* 0x040fe20003f66270 */
[----:B------:R-:W-:Y:S01]  /*12a80*/  VIADD R41, R168, 0xfffffeb1 ;  /* 0xfffffeb1a8297836 */ /* 0x000fe20000000000 */
[----:B------:R-:W-:-:S02]  /*12a90*/  ISETP.GE.AND P0, PT, R97, R0, PT ;  /* 0x000000006100720c */ /* 0x000fc40003f06270 */
[----:B------:R-:W-:Y:S02]  /*12aa0*/  I2FP.F32.U32 R97, R97 ;  /* 0x0000006100617245 */ /* 0x000fe40000201000 */
[----:B------:R-:W-:Y:S02]  /*12ab0*/  FSEL R94, R43, -INF , !P1 ;  /* 0xff8000002b5e7808 */ /* 0x000fe40004800000 */
[----:B------:R-:W-:Y:S01]  /*12ac0*/  ISETP.GE.AND P1, PT, R41, R0, PT ;  /* 0x000000002900720c */ /* 0x000fe20003f26270 */
[CC--:B------:R-:W-:Y:S01]  /*12ad0*/  FFMA.FTZ R83, R191.reuse, R97.reuse, R36 ;  /* 0x00000061bf537223 */ /* 0x0c0fe20000010024 */
[----:B------:R-:W-:Y:S01]  /*12ae0*/  FFMA.FTZ R38, R191, R97, R38 ;  /* 0x00000061bf267223 */ /* 0x000fe20000010026 */
[----:B------:R-:W-:Y:S02]  /*12af0*/  FSEL R97, R42, -INF , !P2 ;  /* 0xff8000002a617808 */ /* 0x000fe40005000000 */
[----:B------:R-:W-:Y:S01]  /*12b00*/  ISETP.GE.AND P2, PT, R41, R2, PT ;  /* 0x000000022900720c */ /* 0x000fe20003f46270 */
[----:B-1----:R-:W-:Y:S01]  /*12b10*/  HMMA.16816.F32 R28, R180, R48, R28 ;  /* 0x00000030b41c723c */ /* 0x002fe2000000181c */
[----:B------:R-:W-:-:S02]  /*12b20*/  I2FP.F32.U32 R36, R41 ;  /* 0x0000002900247245 */ /* 0x000fc40000201000 */
[----:B------:R-:W1:Y:S01]  /*12b30*/  LDSM.16.M88.4 R40, [R132+0x4400] ;  /* 0x004400008428783b */ /* 0x000e620000000200 */
[----:B------:R-:W-:Y:S02]  /*12b40*/  FSEL R83, R83, -INF , !P3 ;  /* 0xff80000053537808 */ /* 0x000fe40005800000 */
[----:B------:R-:W-:Y:S01]  /*12b50*/  FSEL R82, R38, -INF , !P0 ;  /* 0xff80000026527808 */ /* 0x000fe20004000000 */
[----:B------:R-:W-:Y:S01]  /*12b60*/  FFMA.FTZ R49, R191, R36, R39 ;  /* 0x00000024bf317223 */ /* 0x000fe20000010027 */
[C---:B------:R-:W-:Y:S01]  /*12b70*/  ISETP.GE.AND P3, PT, R99.reuse, R2, PT ;  /* 0x000000026300720c */ /* 0x040fe20003f66270 */
[C---:B------:R-:W-:Y:S01]  /*12b80*/  VIADD R39, R168.reuse, 0xfffffeb9 ;  /* 0xfffffeb9a8277836 */ /* 0x040fe20000000000 */
[----:B------:R-:W-:Y:S01]  /*12b90*/  ISETP.GE.AND P0, PT, R99, R0, PT ;  /* 0x000000006300720c */ /* 0x000fe20003f06270 */
[----:B------:R-:W-:Y:S01]  /*12ba0*/  FFMA.FTZ R98, R191, R36, R37 ;  /* 0x00000024bf627223 */ /* 0x000fe20000010025 */
[----:B------:R-:W-:Y:S01]  /*12bb0*/  I2FP.F32.U32 R99, R99 ;  /* 0x0000006300637245 */ /* 0x000fe20000201000 */
[----:B------:R-:W-:Y:S01]  /*12bc0*/  VIADD R37, R168, 0xfffffec0 ;  /* 0xfffffec0a8257836 */ /* 0x000fe20000000000 */
[----:B------:R-:W-:Y:S01]  /*12bd0*/  FSEL R49, R49, -INF , !P1 ;  /* 0xff80000031317808 */ /* 0x000fe20004800000 */
[----:B------:R-:W-:Y:S01]  /*12be0*/  HMMA.16816.F32 R24, R180, R50, R24 ;  /* 0x00000032b418723c */ /* 0x000fe20000001818 */
[----:B------:R-:W-:Y:S01]  /*12bf0*/  FSEL R98, R98, -INF , !P2 ;  /* 0xff80000062627808 */ /* 0x000fe20005000000 */
[CC--:B------:R-:W-:Y:S01]  /*12c00*/  FFMA.FTZ R96, R191.reuse, R99.reuse, R32 ;  /* 0x00000063bf607223 */ /* 0x0c0fe20000010020 */
[----:B------:R-:W-:Y:S01]  /*12c10*/  FFMA.FTZ R34, R191, R99, R34 ;  /* 0x00000063bf227223 */ /* 0x000fe20000010022 */
[----:B------:R-:W-:-:S02]  /*12c20*/  I2FP.F32.U32 R32, R39 ;  /* 0x0000002700207245 */ /* 0x000fc40000201000 */
[----:B------:R-:W-:Y:S02]  /*12c30*/  ISETP.GE.AND P2, PT, R39, R2, PT ;  /* 0x000000022700720c */ /* 0x000fe40003f46270 */
[----:B------:R-:W-:Y:S01]  /*12c40*/  FSEL R96, R96, -INF , !P3 ;  /* 0xff80000060607808 */ /* 0x000fe20005800000 */
[CC--:B------:R-:W-:Y:S01]  /*12c50*/  FFMA.FTZ R101, R191.reuse, R32.reuse, R33 ;  /* 0x00000020bf657223 */ /* 0x0c0fe20000010021 */
[----:B------:R-:W-:Y:S01]  /*12c60*/  FSEL R48, R34, -INF , !P0 ;  /* 0xff80000022307808 */ /* 0x000fe20004000000 */
[----:B------:R-:W-:Y:S01]  /*12c70*/  FFMA.FTZ R35, R191, R32, R35 ;  /* 0x00000020bf237223 */ /* 0x000fe20000010023 */
[C---:B------:R-:W-:Y:S01]  /*12c80*/  ISETP.GE.AND P3, PT, R37.reuse, R2, PT ;  /* 0x000000022500720c */ /* 0x040fe20003f66270 */
[----:B------:R-:W-:Y:S01]  /*12c90*/  VIADD R33, R168, 0xfffffec1 ;  /* 0xfffffec1a8217836 */ /* 0x000fe20000000000 */
[----:B------:R-:W-:Y:S02]  /*12ca0*/  ISETP.GE.AND P0, PT, R37, R0, PT ;  /* 0x000000002500720c */ /* 0x000fe40003f06270 */
[----:B------:R-:W-:-:S02]  /*12cb0*/  I2FP.F32.U32 R37, R37 ;  /* 0x0000002500257245 */ /* 0x000fc40000201000 */
[----:B------:R-:W-:Y:S02]  /*12cc0*/  ISETP.GE.AND P1, PT, R39, R0, PT ;  /* 0x000000002700720c */ /* 0x000fe40003f26270 */
[----:B------:R-:W-:Y:S01]  /*12cd0*/  FSEL R101, R101, -INF , !P2 ;  /* 0xff80000065657808 */ /* 0x000fe20005000000 */
[-C--:B------:R-:W-:Y:S01]  /*12ce0*/  FFMA.FTZ R99, R191, R37.reuse, R28 ;  /* 0x00000025bf637223 */ /* 0x080fe2000001001c */
[----:B------:R-:W-:Y:S01]  /*12cf0*/  FSEL R51, R35, -INF , !P1 ;  /* 0xff80000023337808 */ /* 0x000fe20004800000 */
[----:B------:R-:W-:Y:S01]  /*12d00*/  FFMA.FTZ R30, R191, R37, R30 ;  /* 0x00000025bf1e7223 */ /* 0x000fe2000001001e */
[C---:B------:R-:W-:Y:S01]  /*12d10*/  ISETP.GE.AND P2, PT, R33.reuse, R2, PT ;  /* 0x000000022100720c */ /* 0x040fe20003f46270 */
[----:B------:R-:W-:Y:S01]  /*12d20*/  VIADD R37, R168, 0xfffffec8 ;  /* 0xfffffec8a8257836 */ /* 0x000fe20000000000 */
[----:B------:R-:W-:Y:S02]  /*12d30*/  ISETP.GE.AND P1, PT, R33, R0, PT ;  /* 0x000000002100720c */ /* 0x000fe40003f26270 */
[----:B------:R-:W-:Y:S01]  /*12d40*/  I2FP.F32.U32 R28, R33 ;  /* 0x00000021001c7245 */ /* 0x000fe20000201000 */
[----:B-1----:R-:W-:Y:S01]  /*12d50*/  HMMA.16816.F32 R20, R180, R40, R20 ;  /* 0x00000028b414723c */ /* 0x002fe20000001814 */
[----:B------:R-:W1:Y:S01]  /*12d60*/  LDSM.16.M88.4 R32, [R132+0x4800] ;  /* 0x004800008420783b */ /* 0x000e620000000200 */
[----:B------:R-:W-:Y:S01]  /*12d70*/  FSEL R99, R99, -INF , !P3 ;  /* 0xff80000063637808 */ /* 0x000fe20005800000 */
[----:B------:R-:W-:-:S04]  /*12d80*/  DEPBAR.LE SB0, 0x0 ;  /* 0x000080000000791a */ /* 0x000fc80000000000 */
[----:B------:R-:W-:Y:S01]  /*12d90*/  FSEL R50, R30, -INF , !P0 ;  /* 0xff8000001e327808 */ /* 0x000fe20004000000 */
[----:B------:R-:W-:Y:S01]  /*12da0*/  FFMA.FTZ R102, R191, R28, R29 ;  /* 0x0000001cbf667223 */ /* 0x000fe2000001001d */
[----:B------:R-:W-:Y:S01]  /*12db0*/  ISETP.GE.AND P3, PT, R37, R2, PT ;  /* 0x000000022500720c */ /* 0x000fe20003f66270 */
[----:B------:R-:W-:Y:S01]  /*12dc0*/  FFMA.FTZ R41, R191, R28, R31 ;  /* 0x0000001cbf297223 */ /* 0x000fe2000001001f */
[----:B------:R-:W-:Y:S01]  /*12dd0*/  ISETP.GE.AND P0, PT, R37, R0, PT ;  /* 0x000000002500720c */ /* 0x000fe20003f06270 */
[C---:B------:R-:W-:Y:S01]  /*12de0*/  VIADD R29, R168.reuse, 0xfffffed0 ;  /* 0xfffffed0a81d7836 */ /* 0x040fe20000000000 */
[----:B------:R-:W-:Y:S01]  /*12df0*/  I2FP.F32.U32 R37, R37 ;  /* 0x0000002500257245 */ /* 0x000fe20000201000 */
[----:B------:R-:W-:Y:S01]  /*12e00*/  VIADD R31, R168, 0xfffffec9 ;  /* 0xfffffec9a81f7836 */ /* 0x000fe20000000000 */
[----:B------:R-:W-:Y:S01]  /*12e10*/  HMMA.16816.F32 R16, R180, R42, R16 ;  /* 0x0000002ab410723c */ /* 0x000fe20000001810 */
[----:B------:R-:W-:Y:S02]  /*12e20*/  FSEL R41, R41, -INF , !P1 ;  /* 0xff80000029297808 */ /* 0x000fe40004800000 */
        /* <DEDUP_REMOVED lines=9> */
[C---:B------:R-:W-:Y:S01]  /*12ec0*/  VIADD R25, R168.reuse, 0xfffffed8 ;  /* 0xfffffed8a8197836 */ /* 0x040fe20000000000 */
[----:B------:R-:W-:Y:S01]  /*12ed0*/  BAR.SYNC.DEFER_BLOCKING 0x0 ;  /* 0x0000000000007b1d */ /* 0x000fe20000010000 */
[----:B------:R-:W-:Y:S01]  /*12ee0*/  ISETP.GE.AND P0, PT, R29, R0, PT ;  /* 0x000000001d00720c */ /* 0x000fe20003f06270 */
[----:B------:R-:W-:Y:S01]  /*12ef0*/  VIADD R27, R168, 0xfffffed1 ;  /* 0xfffffed1a81b7836 */ /* 0x000fe20000000000 */
[----:B------:R-:W-:-:S02]  /*12f00*/  I2FP.F32.U32 R29, R29 ;  /* 0x0000001d001d7245 */ /* 0x000fc40000201000 */
[----:B------:R-:W-:Y:S02]  /*12f10*/  FSEL R43, R43, -INF , !P1 ;  /* 0xff8000002b2b7808 */ /* 0x000fe40004800000 */
[----:B------:R-:W-:Y:S01]  /*12f20*/  ISETP.GE.AND P1, PT, R27, R0, PT ;  /* 0x000000001b00720c */ /* 0x000fe20003f26270 */
[CC--:B------:R-:W-:Y:S01]  /*12f30*/  FFMA.FTZ R103, R191.reuse, R29.reuse, R20 ;  /* 0x0000001dbf677223 */ /* 0x0c0fe20000010014 */
[----:B------:R-:W-:Y:S01]  /*12f40*/  FFMA.FTZ R22, R191, R29, R22 ;  /* 0x0000001dbf167223 */ /* 0x000fe20000010016 */
[----:B------:R-:W-:Y:S01]  /*12f50*/  I2FP.F32.U32 R20, R27 ;  /* 0x0000001b00147245 */ /* 0x000fe20000201000 */
[C---:B-1----:R-:W-:Y:S01]  /*12f60*/  HMMA.16816.F32 R12, R180.reuse, R32, R12 ;  /* 0x00000020b40c723c */ /* 0x042fe2000000180c */
[----:B------:R-:W-:Y:S02]  /*12f70*/  FSEL R102, R102, -INF , !P2 ;  /* 0xff80000066667808 */ /* 0x000fe40005000000 */
[----:B------:R-:W-:Y:S01]  /*12f80*/  FSEL R103, R103, -INF , !P3 ;  /* 0xff80000067677808 */ /* 0x000fe20005800000 */
[CC--:B------:R-:W-:Y:S01]  /*12f90*/  FFMA.FTZ R108, R191.reuse, R20.reuse, R21 ;  /* 0x00000014bf6c7223 */ /* 0x0c0fe20000010015 */
[----:B------:R-:W-:Y:S01]  /*12fa0*/  FSEL R42, R22, -INF , !P0 ;  /* 0xff800000162a7808 */ /* 0x000fe20004000000 */
[----:B------:R-:W-:Y:S01]  /*12fb0*/  FFMA.FTZ R107, R191, R20, R23 ;  /* 0x00000014bf6b7223 */ /* 0x000fe20000010017 */
[C---:B------:R-:W-:Y:S01]  /*12fc0*/  ISETP.GE.AND P3, PT, R25.reuse, R2, PT ;  /* 0x000000021900720c */ /* 0x040fe20003f66270 */
[C---:B------:R-:W-:Y:S01]  /*12fd0*/  VIADD R21, R168.reuse, 0xfffffee0 ;  /* 0xfffffee0a8157836 */ /* 0x040fe20000000000 */
[----:B------:R-:W-:Y:S01]  /*12fe0*/  ISETP.GE.AND P0, PT, R25, R0, PT ;  /* 0x000000001900720c */ /* 0x000fe20003f06270 */
[----:B------:R-:W-:Y:S01]  /*12ff0*/  VIADD R23, R168, 0xfffffed9 ;  /* 0xfffffed9a8177836 */ /* 0x000fe20000000000 */
[----:B------:R-:W-:Y:S01]  /*13000*/  I2FP.F32.U32 R25, R25 ;  /* 0x0000001900197245 */ /* 0x000fe20000201000 */
[----:B------:R-:W-:Y:S01]  /*13010*/  HMMA.16816.F32 R8, R180, R34, R8 ;  /* 0x00000022b408723c */ /* 0x000fe20000001808 */
[----:B------:R-:W-:-:S02]  /*13020*/  FSEL R107, R107, -INF , !P1 ;  /* 0xff8000006b6b7808 */ /* 0x000fc40004800000 */
[----:B------:R-:W-:Y:S01]  /*13030*/  ISETP.GE.AND P1, PT, R23, R0, PT ;  /* 0x000000001700720c */ /* 0x000fe20003f26270 */
[CC--:B------:R-:W-:Y:S01]  /*13040*/  FFMA.FTZ R106, R191.reuse, R25.reuse, R16 ;  /* 0x00000019bf6a7223 */ /* 0x0c0fe20000010010 */
[----:B------:R-:W-:Y:S01]  /*13050*/  FFMA.FTZ R18, R191, R25, R18 ;  /* 0x00000019bf127223 */ /* 0x000fe20000010012 */
[----:B------:R-:W-:Y:S02]  /*13060*/  I2FP.F32.U32 R16, R23 ;  /* 0x0000001700107245 */ /* 0x000fe40000201000 */
[----:B------:R-:W-:Y:S02]  /*13070*/  ISETP.GE.AND P2, PT, R31, R2, PT ;  /* 0x000000021f00720c */ /* 0x000fe40003f46270 */
        /* <DEDUP_REMOVED lines=8> */
[----:B------:R-:W-:-:S02]  /*13100*/  I2FP.F32.U32 R21, R21 ;  /* 0x0000001500157245 */ /* 0x000fc40000201000 */
[----:B------:R-:W-:Y:S02]  /*13110*/  ISETP.GE.AND P4, PT, R17, R2, PT ;  /* 0x000000021100720c */ /* 0x000fe40003f86270 */
[----:B------:R-:W-:Y:S01]  /*13120*/  FSEL R111, R111, -INF , !P1 ;  /* 0xff8000006f6f7808 */ /* 0x000fe20004800000 */
[CC--:B------:R-:W-:Y:S01]  /*13130*/  FFMA.FTZ R14, R191.reuse, R21.reuse, R14 ;  /* 0x00000015bf0e7223 */ /* 0x0c0fe2000001000e */
[----:B------:R-:W-:Y:S01]  /*13140*/  FFMA.FTZ R110, R191, R21, R12 ;  /* 0x00000015bf6e7223 */ /* 0x000fe2000001000c */
[----:B------:R-:W-:Y:S02]  /*13150*/  I2FP.F32.U32 R12, R19 ;  /* 0x00000013000c7245 */ /* 0x000fe40000201000 */
[----:B------:R-:W-:Y:S02]  /*13160*/  ISETP.GE.AND P1, PT, R19, R0, PT ;  /* 0x000000001300720c */ /* 0x000fe40003f26270 */
[----:B------:R-:W-:Y:S01]  /*13170*/  FSEL R109, R14, -INF , !P0 ;  /* 0xff8000000e6d7808 */ /* 0x000fe20004000000 */
[----:B------:R-:W-:Y:S01]  /*13180*/  FFMA.FTZ R117, R191, R12, R13 ;  /* 0x0000000cbf757223 */ /* 0x000fe2000001000d */
[----:B------:R-:W-:Y:S01]  /*13190*/  ISETP.GE.AND P0, PT, R17, R0, PT ;  /* 0x000000001100720c */ /* 0x000fe20003f06270 */
[----:B------:R-:W-:Y:S01]  /*131a0*/  FFMA.FTZ R114, R191, R12, R15 ;  /* 0x0000000cbf727223 */ /* 0x000fe2000001000f */
[----:B------:R-:W-:Y:S01]  /*131b0*/  I2FP.F32.U32 R17, R17 ;  /* 0x0000001100117245 */ /* 0x000fe20000201000 */
[C---:B------:R-:W-:Y:S01]  /*131c0*/  VIADD R15, R168.reuse, 0xfffffee9 ;  /* 0xfffffee9a80f7836 */ /* 0x040fe20000000000 */
[----:B------:R-:W-:Y:S01]  /*131d0*/  FSEL R105, R105, -INF , !P2 ;  /* 0xff80000069697808 */ /* 0x000fe20005000000 */
[----:B------:R-:W-:Y:S01]  /*131e0*/  VIADD R13, R168, 0xfffffef0 ;  /* 0xfffffef0a80d7836 */ /* 0x000fe20000000000 */
[----:B------:R-:W-:Y:S01]  /*131f0*/  ISETP.GE.AND P2, PT, R27, R2, PT ;  /* 0x000000021b00720c */ /* 0x000fe20003f46270 */
[CC--:B------:R-:W-:Y:S01]  /*13200*/  FFMA.FTZ R115, R191.reuse, R17.reuse, R8 ;  /* 0x00000011bf737223 */ /* 0x0c0fe20000010008 */
[----:B------:R-:W-:Y:S01]  /*13210*/  FSEL R114, R114, -INF , !P1 ;  /* 0xff80000072727808 */ /* 0x000fe20004800000 */
[----:B------:R-:W-:Y:S01]  /*13220*/  FFMA.FTZ R10, R191, R17, R10 ;  /* 0x00000011bf0a7223 */ /* 0x000fe2000001000a */
[----:B------:R-:W-:-:S02]  /*13230*/  I2FP.F32.U32 R8, R15 ;  /* 0x0000000f00087245 */ /* 0x000fc40000201000 */
[----:B------:R-:W-:Y:S02]  /*13240*/  FSEL R115, R115, -INF , !P4 ;  /* 0xff80000073737808 */ /* 0x000fe40006000000 */
[----:B------:R-:W-:Y:S01]  /*13250*/  ISETP.GE.AND P4, PT, R13, R2, PT ;  /* 0x000000020d00720c */ /* 0x000fe20003f86270 */
[----:B------:R-:W-:Y:S01]  /*13260*/  FFMA.FTZ R120, R191, R8, R9 ;  /* 0x00000008bf787223 */ /* 0x000fe20000010009 */
[----:B------:R-:W-:Y:S01]  /*13270*/  ISETP.GE.AND P1, PT, R13, R0, PT ;  /* 0x000000000d00720c */ /* 0x000fe20003f26270 */
[----:B------:R-:W-:Y:S01]  /*13280*/  VIADD R9, R168, 0xfffffef1 ;  /* 0xfffffef1a8097836 */ /* 0x000fe20000000000 */
[----:B------:R-:W-:Y:S01]  /*13290*/  I2FP.F32.U32 R13, R13 ;  /* 0x0000000d000d7245 */ /* 0x000fe20000201000 */
[----:B------:R-:W-:Y:S01]  /*132a0*/  FFMA.FTZ R11, R191, R8, R11 ;  /* 0x00000008bf0b7223 */ /* 0x000fe2000001000b */
[----:B------:R-:W-:Y:S02]  /*132b0*/  FSEL R108, R108, -INF , !P2 ;  /* 0xff8000006c6c7808 */ /* 0x000fe40005000000 */
[-C--:B------:R-:W-:Y:S01]  /*132c0*/  ISETP.GE.AND P2, PT, R23, R2.reuse, PT ;  /* 0x000000021700720c */ /* 0x080fe20003f46270 */
[CC--:B------:R-:W-:Y:S01]  /*132d0*/  FFMA.FTZ R4, R191.reuse, R13.reuse, R4 ;  /* 0x0000000dbf047223 */ /* 0x0c0fe20000010004 */
[----:B------:R-:W-:Y:S01]  /*132e0*/  FSEL R110, R110, -INF , !P3 ;  /* 0xff8000006e6e7808 */ /* 0x000fe20005800000 */
[----:B------:R-:W-:Y:S01]  /*132f0*/  FFMA.FTZ R6, R191, R13, R6 ;  /* 0x0000000dbf067223 */ /* 0x000fe20000010006 */
[----:B------:R-:W-:Y:S01]  /*13300*/  ISETP.GE.AND P3, PT, R15, R2, PT ;  /* 0x000000020f00720c */ /* 0x000fe20003f66270 */
[----:B------:R-:W-:Y:S01]  /*13310*/  VIADD R13, R168, 0xfffffe68 ;  /* 0xfffffe68a80d7836 */ /* 0x000fe20000000000 */
[----:B------:R-:W-:-:S02]  /*13320*/  FSEL R113, R113, -INF , !P2 ;  /* 0xff80000071717808 */ /* 0x000fc40005000000 */
[-C--:B------:R-:W-:Y:S02]  /*13330*/  ISETP.GE.AND P2, PT, R19, R2.reuse, PT ;  /* 0x000000021300720c */ /* 0x080fe40003f46270 */
[----:B------:R-:W-:Y:S02]  /*13340*/  FSEL R112, R10, -INF , !P0 ;  /* 0xff8000000a707808 */ /* 0x000fe40004000000 */
[----:B------:R-:W-:Y:S02]  /*13350*/  FSEL R120, R120, -INF , !P3 ;  /* 0xff80000078787808 */ /* 0x000fe40005800000 */
[C---:B------:R-:W-:Y:S02]  /*13360*/  ISETP.GE.AND P3, PT, R9.reuse, R2, PT ;  /* 0x000000020900720c */ /* 0x040fe40003f66270 */
[----:B------:R-:W-:Y:S02]  /*13370*/  ISETP.GE.AND P0, PT, R9, R0, PT ;  /* 0x000000000900720c */ /* 0x000fe40003f06270 */
[----:B------:R-:W-:-:S02]  /*13380*/  I2FP.F32.U32 R8, R9 ;  /* 0x0000000900087245 */ /* 0x000fc40000201000 */
[----:B------:R-:W-:Y:S02]  /*13390*/  FSEL R118, R4, -INF , !P4 ;  /* 0xff80000004767808 */ /* 0x000fe40006000000 */
[----:B------:R-:W-:Y:S01]  /*133a0*/  FSEL R116, R6, -INF , !P1 ;  /* 0xff80000006747808 */ /* 0x000fe20004800000 */
[----:B------:R-:W-:Y:S01]  /*133b0*/  FFMA.FTZ R5, R191, R8, R5 ;  /* 0x00000008bf057223 */ /* 0x000fe20000010005 */
[----:B------:R-:W-:Y:S01]  /*133c0*/  ISETP.GE.AND P4, PT, R13, R2, PT ;  /* 0x000000020d00720c */ /* 0x000fe20003f86270 */
[----:B------:R-:W-:Y:S01]  /*133d0*/  FFMA.FTZ R7, R191, R8, R7 ;  /* 0x00000008bf077223 */ /* 0x000fe20000010007 */
[----:B------:R-:W-:Y:S02]  /*133e0*/  I2FP.F32.U32 R9, R13 ;  /* 0x0000000d00097245 */ /* 0x000fe40000201000 */
[-C--:B------:R-:W-:Y:S02]  /*133f0*/  ISETP.GE.AND P1, PT, R13, R0.reuse, PT ;  /* 0x000000000d00720c */ /* 0x080fe40003f26270 */
[----:B------:R-:W-:Y:S01]  /*13400*/  FSEL R117, R117, -INF , !P2 ;  /* 0xff80000075757808 */ /* 0x000fe20005000000 */
[----:B------:R-:W-:Y:S01]  /*13410*/  FFMA.FTZ R76, R191, R9, R76 ;  /* 0x00000009bf4c7223 */ /* 0x000fe2000001004c */
[----:B------:R-:W-:Y:S01]  /*13420*/  I2FP.F32.U32 R13, R13 ;  /* 0x0000000d000d7245 */ /* 0x000fe20000201000 */
[----:B------:R-:W-:Y:S01]  /*13430*/  VIADD R9, R168, 0xfffffe70 ;  /* 0xfffffe70a8097836 */ /* 0x000fe20000000000 */
[----:B------:R-:W-:-:S02]  /*13440*/  ISETP.GE.AND P2, PT, R15, R0, PT ;  /* 0x000000000f00720c */ /* 0x000fc40003f46270 */
[----:B------:R-:W-:Y:S01]  /*13450*/  FSEL R123, R5, -INF , !P3 ;  /* 0xff800000057b7808 */ /* 0x000fe20005800000 */
[----:B------:R-:W-:Y:S01]  /*13460*/  FFMA.FTZ R13, R191, R13, R78 ;  /* 0x0000000dbf0d7223 */ /* 0x000fe2000001004e */
[----:B------:R-:W-:Y:S01]  /*13470*/  FSEL R119, R11, -INF , !P2 ;  /* 0xff8000000b777808 */ /* 0x000fe20005000000 */
[----:B------:R-:W-:Y:S01]  /*13480*/  VIADD R11, R168, 0xfffffe69 ;  /* 0xfffffe69a80b7836 */ /* 0x000fe20000000000 */
[----:B------:R-:W-:Y:S02]  /*13490*/  ISETP.GE.AND P3, PT, R9, R2, PT ;  /* 0x000000020900720c */ /* 0x000fe40003f66270 */
[----:B------:R-:W-:Y:S02]  /*134a0*/  FSEL R150, R13, -INF , !P1 ;  /* 0xff8000000d967808 */ /* 0x000fe40004800000 */
[-C--:B------:R-:W-:Y:S02]  /*134b0*/  I2FP.F32.U32 R4, R11.reuse ;  /* 0x0000000b00047245 */ /* 0x080fe40000201000 */
[----:B------:R-:W-:-:S02]  /*134c0*/  I2FP.F32.U32 R6, R11 ;  /* 0x0000000b00067245 */ /* 0x000fc40000201000 */
[-C--:B------:R-:W-:Y:S01]  /*134d0*/  I2FP.F32.U32 R5, R9.reuse ;  /* 0x0000000900057245 */ /* 0x080fe20000201000 */
[----:B------:R-:W-:Y:S01]  /*134e0*/  FFMA.FTZ R4, R191, R4, R77 ;  /* 0x00000004bf047223 */ /* 0x000fe2000001004d */
[----:B------:R-:W-:Y:S01]  /*134f0*/  ISETP.GE.AND P1, PT, R9, R0, PT ;  /* 0x000000000900720c */ /* 0x000fe20003f26270 */
[C---:B------:R-:W-:Y:S01]  /*13500*/  FFMA.FTZ R6, R191.reuse, R6, R79 ;  /* 0x00000006bf067223 */ /* 0x040fe2000001004f */
[----:B------:R-:W-:Y:S01]  /*13510*/  I2FP.F32.U32 R9, R9 ;  /* 0x0000000900097245 */ /* 0x000fe20000201000 */
[----:B------:R-:W-:Y:S01]  /*13520*/  FFMA.FTZ R72, R191, R5, R72 ;  /* 0x00000005bf487223 */ /* 0x000fe20000010048 */
[----:B------:R-:W-:Y:S01]  /*13530*/  FSEL R121, R7, -INF , !P0 ;  /* 0xff80000007797808 */ /* 0x000fe20004000000 */
[C---:B------:R-:W-:Y:S01]  /*13540*/  VIADD R7, R168.reuse, 0xfffffe71 ;  /* 0xfffffe71a8077836 */ /* 0x040fe20000000000 */
[----:B------:R-:W-:Y:S01]  /*13550*/  ISETP.GE.AND P2, PT, R11, R2, PT ;  /* 0x000000020b00720c */ /* 0x000fe20003f46270 */
[----:B------:R-:W-:Y:S01]  /*13560*/  FFMA.FTZ R9, R191, R9, R74 ;  /* 0x00000009bf097223 */ /* 0x000fe2000001004a */
[----:B------:R-:W-:Y:S01]  /*13570*/  ISETP.GE.AND P0, PT, R11, R0, PT ;  /* 0x000000000b00720c */ /* 0x000fe20003f06270 */
[----:B------:R-:W-:Y:S01]  /*13580*/  VIADD R5, R168, 0xfffffe78 ;  /* 0xfffffe78a8057836 */ /* 0x000fe20000000000 */
[----:B------:R-:W-:Y:S01]  /*13590*/  FSEL R156, R4, -INF , !P2 ;  /* 0xff800000049c7808 */ /* 0x000fe20005000000 */
[----:B------:R-:W-:Y:S01]  /*135a0*/  VIADD R11, R168, 0xfffffe89 ;  /* 0xfffffe89a80b7836 */ /* 0x000fe20000000000 */
[----:B------:R-:W-:-:S02]  /*135b0*/  FSEL R152, R6, -INF , !P0 ;  /* 0xff80000006987808 */ /* 0x000fc40004000000 */
[C---:B------:R-:W-:Y:S02]  /*135c0*/  ISETP.GE.AND P2, PT, R7.reuse, R2, PT ;  /* 0x000000020700720c */ /* 0x040fe40003f46270 */
[----:B------:R-:W-:Y:S02]  /*135d0*/  ISETP.GE.AND P0, PT, R7, R0, PT ;  /* 0x000000000700720c */ /* 0x000fe40003f06270 */
[-C--:B------:R-:W-:Y:S02]  /*135e0*/  I2FP.F32.U32 R4, R7.reuse ;  /* 0x0000000700047245 */ /* 0x080fe40000201000 */
[----:B------:R-:W-:Y:S02]  /*135f0*/  I2FP.F32.U32 R6, R7 ;  /* 0x0000000700067245 */ /* 0x000fe40000201000 */
[----:B------:R-:W-:Y:S01]  /*13600*/  FSEL R251, R72, -INF , !P3 ;  /* 0xff80000048fb7808 */ /* 0x000fe20005800000 */
[----:B------:R-:W-:Y:S01]  /*13610*/  FFMA.FTZ R4, R191, R4, R73 ;  /* 0x00000004bf047223 */ /* 0x000fe20000010049 */
[----:B------:R-:W-:Y:S01]  /*13620*/  FSEL R235, R9, -INF , !P1 ;  /* 0xff80000009eb7808 */ /* 0x000fe20004800000 */
[----:B------:R-:W-:Y:S01]  /*13630*/  FFMA.FTZ R6, R191, R6, R75 ;  /* 0x00000006bf067223 */ /* 0x000fe2000001004b */
[----:B------:R-:W-:-:S02]  /*13640*/  ISETP.GE.AND P3, PT, R5, R2, PT ;  /* 0x000000020500720c */ /* 0x000fc40003f66270 */
[-C--:B------:R-:W-:Y:S02]  /*13650*/  I2FP.F32.U32 R7, R5.reuse ;  /* 0x0000000500077245 */ /* 0x080fe40000201000 */
[----:B------:R-:W-:Y:S02]  /*13660*/  ISETP.GE.AND P1, PT, R5, R0, PT ;  /* 0x000000000500720c */ /* 0x000fe40003f26270 */
[----:B------:R-:W-:Y:S01]  /*13670*/  I2FP.F32.U32 R5, R5 ;  /* 0x0000000500057245 */ /* 0x000fe20000201000 */
[C---:B------:R-:W-:Y:S01]  /*13680*/  FFMA.FTZ R68, R191.reuse, R7, R68 ;  /* 0x00000007bf447223 */ /* 0x040fe20000010044 */
[----:B------:R-:W-:Y:S01]  /*13690*/  VIADD R7, R168, 0xfffffe79 ;  /* 0xfffffe79a8077836 */ /* 0x000fe20000000000 */
[----:B------:R-:W-:Y:S02]  /*136a0*/  FSEL R144, R4, -INF , !P2 ;  /* 0xff80000004907808 */ /* 0x000fe40005000000 */
[----:B------:R-:W-:Y:S01]  /*136b0*/  FFMA.FTZ R70, R191, R5, R70 ;  /* 0x00000005bf467223 */ /* 0x000fe20000010046 */
[----:B------:R-:W-:Y:S01]  /*136c0*/  VIADD R5, R168, 0xfffffe80 ;  /* 0xfffffe80a8057836 */ /* 0x000fe20000000000 */
[----:B------:R-:W-:-:S02]  /*136d0*/  FSEL R233, R6, -INF , !P0 ;  /* 0xff80000006e97808 */ /* 0x000fc40004000000 */
        /* <DEDUP_REMOVED lines=8> */
[----:B------:R-:W-:Y:S01]  /*13760*/  FSEL R231, R70, -INF , !P1 ;  /* 0xff80000046e77808 */ /* 0x000fe20004800000 */
[----:B------:R-:W-:Y:S01]  /*13770*/  FFMA.FTZ R64, R191, R7, R64 ;  /* 0x00000007bf407223 */ /* 0x000fe20000010040 */
[----:B------:R-:W-:Y:S01]  /*13780*/  VIADD R7, R168, 0xfffffe88 ;  /* 0xfffffe88a8077836 */ /* 0x000fe20000000000 */
[----:B------:R-:W-:-:S02]  /*13790*/  ISETP.GE.AND P3, PT, R5, R2, PT ;  /* 0x000000020500720c */ /* 0x000fc40003f66270 */
[----:B------:R-:W-:Y:S02]  /*137a0*/  ISETP.GE.AND P1, PT, R5, R0, PT ;  /* 0x000000000500720c */ /* 0x000fe40003f26270 */
[----:B------:R-:W-:Y:S02]  /*137b0*/  I2FP.F32.U32 R5, R5 ;  /* 0x0000000500057245 */ /* 0x000fe40000201000 */
[----:B------:R-:W-:Y:S02]  /*137c0*/  FSEL R249, R4, -INF , !P2 ;  /* 0xff80000004f97808 */ /* 0x000fe40005000000 */
[----:B------:R-:W-:Y:S01]  /*137d0*/  FSEL R243, R6, -INF , !P0 ;  /* 0xff80000006f37808 */ /* 0x000fe20004000000 */
[----:B------:R-:W-:Y:S01]  /*137e0*/  FFMA.FTZ R66, R191, R5, R66 ;  /* 0x00000005bf427223 */ /* 0x000fe20000010042 */
[----:B------:R-:W-:Y:S01]  /*137f0*/  I2FP.F32.U32 R4, R7 ;  /* 0x0000000700047245 */ /* 0x000fe20000201000 */
[----:B------:R-:W-:Y:S01]  /*13800*/  VIADD R5, R168, 0xfffffe90 ;  /* 0xfffffe90a8057836 */ /* 0x000fe20000000000 */
[----:B------:R-:W-:-:S02]  /*13810*/  ISETP.GE.AND P2, PT, R7, R2, PT ;  /* 0x000000020700720c */ /* 0x000fc40003f46270 */
[----:B------:R-:W-:Y:S01]  /*13820*/  ISETP.GE.AND P0, PT, R7, R0, PT ;  /* 0x000000000700720c */ /* 0x000fe20003f06270 */
[C---:B------:R-:W-:Y:S01]  /*13830*/  FFMA.FTZ R4, R191.reuse, R4, R60 ;  /* 0x00000004bf047223 */ /* 0x040fe2000001003c */
[----:B------:R-:W-:Y:S02]  /*13840*/  I2FP.F32.U32 R7, R7 ;  /* 0x0000000700077245 */ /* 0x000fe40000201000 */
[----:B------:R-:W-:Y:S02]  /*13850*/  I2FP.F32.U32 R6, R11 ;  /* 0x0000000b00067245 */ /* 0x000fe40000201000 */
[----:B------:R-:W-:Y:S01]  /*13860*/  FSEL R227, R64, -INF , !P3 ;  /* 0xff80000040e37808 */ /* 0x000fe20005800000 */
[C---:B------:R-:W-:Y:S01]  /*13870*/  FFMA.FTZ R7, R191.reuse, R7, R62 ;  /* 0x00000007bf077223 */ /* 0x040fe2000001003e */
[----:B------:R-:W-:Y:S01]  /*13880*/  FSEL R177, R66, -INF , !P1 ;  /* 0xff80000042b17808 */ /* 0x000fe20004800000 */
[----:B------:R-:W-:Y:S01]  /*13890*/  FFMA.FTZ R6, R191, R6, R63 ;  /* 0x00000006bf067223 */ /* 0x000fe2000001003f */
[----:B------:R-:W-:-:S02]  /*138a0*/  ISETP.GE.AND P3, PT, R5, R2, PT ;  /* 0x000000020500720c */ /* 0x000fc40003f66270 */
[-C--:B------:R-:W-:Y:S02]  /*138b0*/  ISETP.GE.AND P1, PT, R5, R0.reuse, PT ;  /* 0x000000000500720c */ /* 0x080fe40003f26270 */
[-C--:B------:R-:W-:Y:S02]  /*138c0*/  I2FP.F32.U32 R9, R5.reuse ;  /* 0x0000000500097245 */ /* 0x080fe40000201000 */
[----:B------:R-:W-:Y:S02]  /*138d0*/  I2FP.F32.U32 R5, R5 ;  /* 0x0000000500057245 */ /* 0x000fe40000201000 */
[----:B------:R-:W-:Y:S01]  /*138e0*/  FSEL R183, R4, -INF , !P2 ;  /* 0xff80000004b77808 */ /* 0x000fe20005000000 */
[C---:B------:R-:W-:Y:S01]  /*138f0*/  FFMA.FTZ R52, R191.reuse, R9, R52 ;  /* 0x00000009bf347223 */ /* 0x040fe20000010034 */
[----:B------:R-:W-:Y:S01]  /*13900*/  I2FP.F32.U32 R4, R11 ;  /* 0x0000000b00047245 */ /* 0x000fe20000201000 */
[----:B------:R-:W-:Y:S01]  /*13910*/  FFMA.FTZ R54, R191, R5, R54 ;  /* 0x00000005bf367223 */ /* 0x000fe20000010036 */
[----:B------:R-:W-:Y:S01]  /*13920*/  FSEL R173, R7, -INF , !P0 ;  /* 0xff80000007ad7808 */ /* 0x000fe20004000000 */
[C---:B------:R-:W-:Y:S01]  /*13930*/  VIADD R9, R168.reuse, 0xfffffef8 ;  /* 0xfffffef8a8097836 */ /* 0x040fe20000000000 */
[----:B------:R-:W-:Y:S01]  /*13940*/  ISETP.GE.AND P0, PT, R11, R0, PT ;  /* 0x000000000b00720c */ /* 0x000fe20003f06270 */
[----:B------:R-:W-:-:S02]  /*13950*/  VIADD R5, R168, 0xfffffe81 ;  /* 0xfffffe81a8057836 */ /* 0x000fc40000000000 */
[----:B------:R-:W-:Y:S01]  /*13960*/  FFMA.FTZ R4, R191, R4, R61 ;  /* 0x00000004bf047223 */ /* 0x000fe2000001003d */
[-C--:B------:R-:W-:Y:S02]  /*13970*/  ISETP.GE.AND P2, PT, R11, R2.reuse, PT ;  /* 0x000000020b00720c */ /* 0x080fe40003f46270 */
[----:B------:R-:W-:Y:S02]  /*13980*/  FSEL R175, R6, -INF , !P0 ;  /* 0xff80000006af7808 */ /* 0x000fe40004000000 */
[----:B------:R-:W-:Y:S02]  /*13990*/  ISETP.GE.AND P0, PT, R59, 0x3, PT ;  /* 0x000000033b00780c */ /* 0x000fe40003f06270 */
[----:B------:R-:W-:Y:S02]  /*139a0*/  FSEL R158, R76, -INF , !P4 ;  /* 0xff8000004c9e7808 */ /* 0x000fe40006000000 */
[----:B------:R-:W-:Y:S02]  /*139b0*/  FSEL R181, R52, -INF , !P3 ;  /* 0xff80000034b57808 */ /* 0x000fe40005800000 */
[----:B------:R-:W-:-:S02]  /*139c0*/  ISETP.GE.AND P3, PT, R9, R2, PT ;  /* 0x000000020900720c */ /* 0x000fc40003f66270 */
[----:B------:R-:W-:Y:S02]  /*139d0*/  ISETP.GE.AND P4, PT, R5, R2, PT ;  /* 0x000000020500720c */ /* 0x000fe40003f86270 */
[----:B------:R-:W-:Y:S02]  /*139e0*/  FSEL R217, R4, -INF , !P2 ;  /* 0xff80000004d97808 */ /* 0x000fe40005000000 */
[----:B------:R-:W-:Y:S02]  /*139f0*/  I2FP.F32.U32 R7, R9 ;  /* 0x0000000900077245 */ /* 0x000fe40000201000 */
[----:B------:R-:W-:Y:S02]  /*13a00*/  ISETP.GE.AND P2, PT, R9, R0, PT ;  /* 0x000000000900720c */ /* 0x000fe40003f46270 */
[----:B------:R-:W-:Y:S01]  /*13a10*/  I2FP.F32.U32 R2, R5 ;  /* 0x0000000500027245 */ /* 0x000fe20000201000 */
[----:B------:R-:W-:Y:S01]  /*13a20*/  FFMA.FTZ R7, R191, R7, R184 ;  /* 0x00000007bf077223 */ /* 0x000fe200000100b8 */
[----:B------:R-:W-:-:S02]  /*13a30*/  I2FP.F32.U32 R9, R9 ;  /* 0x0000000900097245 */ /* 0x000fc40000201000 */
[----:B------:R-:W-:Y:S01]  /*13a40*/  I2FP.F32.U32 R4, R5 ;  /* 0x0000000500047245 */ /* 0x000fe20000201000 */
[C---:B------:R-:W-:Y:S01]  /*13a50*/  FFMA.FTZ R2, R191.reuse, R2, R67 ;  /* 0x00000002bf027223 */ /* 0x040fe20000010043 */
[----:B------:R-:W-:Y:S01]  /*13a60*/  FSEL R169, R54, -INF , !P1 ;  /* 0xff80000036a97808 */ /* 0x000fe20004800000 */
[----:B------:R-:W-:Y:S01]  /*13a70*/  FFMA.FTZ R9, R191, R9, R186 ;  /* 0x00000009bf097223 */ /* 0x000fe200000100ba */
[----:B------:R-:W-:Y:S01]  /*13a80*/  ISETP.GE.AND P1, PT, R5, R0, PT ;  /* 0x000000000500720c */ /* 0x000fe20003f26270 */
[----:B------:R-:W-:Y:S01]  /*13a90*/  FFMA.FTZ R4, R191, R4, R65 ;  /* 0x00000004bf047223 */ /* 0x000fe20000010041 */
[----:B------:R-:W-:Y:S02]  /*13aa0*/  FSEL R0, R7, -INF , !P3 ;  /* 0xff80000007007808 */ /* 0x000fe40005800000 */
[----:B------:R-:W-:Y:S02]  /*13ab0*/  FSEL R187, R2, -INF , !P1 ;  /* 0xff80000002bb7808 */ /* 0x000fe40004800000 */
[----:B------:R-:W-:-:S02]  /*13ac0*/  FSEL R61, R9, -INF , !P2 ;  /* 0xff800000093d7808 */ /* 0x000fc40005000000 */
[----:B------:R-:W-:Y:S02]  /*13ad0*/  FSEL R247, R4, -INF , !P4 ;  /* 0xff80000004f77808 */ /* 0x000fe40006000000 */
[----:B------:R-:W-:Y:S01]  /*13ae0*/  FSEL R2, R166, -INF , !P5 ;  /* 0xff800000a6027808 */ /* 0x000fe20006800000 */
[----:B------:R-:W-:Y:S06]  /*13af0*/  @!P0 BRA `(.L_x_1888) ;  /* 0x0000000800208947 */ /* 0x000fec0003800000 */
[----:B------:R-:W1:Y:S01]  /*13b00*/  LDCU.64 UR10, c[0x0][0x358] ;  /* 0x00006b00ff0a77ac */ /* 0x000e620008000a00 */
[----:B------:R-:W-:Y:S05]  /*13b10*/  BRA.U !UP0, `(.L_x_1889) ;  /* 0x0000000508007547 */ /* 0x000fea000b800000 */
[----:B------:R-:W2:Y:S01]  /*13b20*/  LDC R8, c[0x0][0x4f0] ;  /* 0x00013c00ff087b82 */ /* 0x000ea20000000800 */
[----:B------:R-:W-:Y:S01]  /*13b30*/  SHF.L.U32 R9, R59, 0x8, RZ ;  /* 0x000000083b097819 */ /* 0x000fe200000006ff */
[----:B------:R-:W3:Y:S04]  /*13b40*/  LDCU.64 UR6, c[0x0][0x3b8] ;  /* 0x00007700ff0677ac */ /* 0x000ee80008000a00 */
[C---:B------:R-:W-:Y:S01]  /*13b50*/  VIADD R13, R9.reuse, 0xfffffd00 ;  /* 0xfffffd00090d7836 */ /* 0x040fe20000000000 */
[----:B------:R-:W-:Y:S01]  /*13b60*/  IADD3 R9, PT, PT, R9, -0x200, RZ ;  /* 0xfffffe0009097810 */ /* 0x000fe20007ffe0ff */
[----:B------:R-:W4:Y:S03]  /*13b70*/  LDCU.64 UR8, c[0x0][0x3a0] ;  /* 0x00007400ff0877ac */ /* 0x000f260008000a00 */
[----:B------:R-:W-:-:S02]  /*13b80*/  IABS R10, R13 ;  /* 0x0000000d000a7213 */ /* 0x000fc40000000000 */
[----:B------:R-:W-:Y:S02]  /*13b90*/  IABS R7, R9 ;  /* 0x0000000900077213 */ /* 0x000fe40000000000 */
[-C--:B--2---:R-:W-:Y:S02]  /*13ba0*/  IABS R6, R8.reuse ;  /* 0x0000000800067213 */ /* 0x084fe40000000000 */
[-C--:B------:R-:W-:Y:S02]  /*13bb0*/  LOP3.LUT R9, R9, R8.reuse, RZ, 0x3c, !PT ;  /* 0x0000000809097212 */ /* 0x080fe400078e3cff */
[----:B------:R-:W2:Y:S01]  /*13bc0*/  I2F.RP R4, R6 ;  /* 0x0000000600047306 */ /* 0x000ea20000209400 */
[----:B------:R-:W-:Y:S02]  /*13bd0*/  LOP3.LUT R13, R13, R8, RZ, 0x3c, !PT ;  /* 0x000000080d0d7212 */ /* 0x000fe400078e3cff */
[----:B------:R-:W-:Y:S02]  /*13be0*/  ISETP.GE.AND P5, PT, R9, RZ, PT ;  /* 0x000000ff0900720c */ /* 0x000fe40003fa6270 */
        /* <DEDUP_REMOVED lines=23> */
[----:B------:R-:W-:-:S07]  /*13d60*/  LOP3.LUT R7, RZ, R8, RZ, 0x33, !PT ;  /* 0x00000008ff077212 */ /* 0x000fce00078e33ff */
        /* <DEDUP_REMOVED lines=8> */
[----:B-1----:R1:W2:Y:S04]  /*13df0*/  LDG.E R5, desc[UR10][R10.64] ;  /* 0x0000000a0a057981 */ /* 0x0022a8000c1e1900 */
[----:B------:R-:W2:Y:S01]  /*13e00*/  LDG.E R4, desc[UR10][R12.64] ;  /* 0x0000000a0c047981 */ /* 0x000ea2000c1e1900 */
[----:B------:R-:W-:-:S05]  /*13e10*/  IADD3 R7, PT, PT, R7, -R6, RZ ;  /* 0x8000000607077210 */ /* 0x000fca0007ffe0ff */
[----:B------:R-:W-:Y:S02]  /*13e20*/  IMAD R7, R7, R8, -0x100 ;  /* 0xffffff0007077424 */ /* 0x000fe400078e0208 */
[----:B---3--:R-:W-:-:S03]  /*13e30*/  IMAD.U32 R8, RZ, RZ, UR6 ;  /* 0x00000006ff087e24 */ /* 0x008fc6000f8e00ff */
[----:B------:R-:W-:-:S05]  /*13e40*/  SHF.R.S32.HI R9, RZ, 0x1f, R7 ;  /* 0x0000001fff097819 */ /* 0x000fca0000011407 */
[----:B------:R-:W-:-:S04]  /*13e50*/  IMAD R6, R9, R8, RZ ;  /* 0x0000000809067224 */ /* 0x000fc800078e02ff */
[C---:B------:R-:W-:Y:S02]  /*13e60*/  IMAD R6, R7.reuse, UR7, R6 ;  /* 0x0000000707067c24 */ /* 0x040fe4000f8e0206 */
[----:B-1----:R-:W-:-:S04]  /*13e70*/  IMAD.WIDE.U32 R10, R7, R8, RZ ;  /* 0x00000008070a7225 */ /* 0x002fc800078e00ff */
[----:B------:R-:W-:Y:S01]  /*13e80*/  IMAD.IADD R11, R11, 0x1, R6 ;  /* 0x000000010b0b7824 */ /* 0x000fe200078e0206 */
[----:B--2---:R-:W-:-:S04]  /*13e90*/  IADD3 R4, PT, PT, R5, -R4, RZ ;  /* 0x8000000405047210 */ /* 0x004fc80007ffe0ff */
[----:B------:R-:W-:Y:S01]  /*13ea0*/  SHF.R.S32.HI R5, RZ, 0x1f, R4 ;  /* 0x0000001fff057819 */ /* 0x000fe20000011404 */
[----:B----4-:R-:W-:-:S04]  /*13eb0*/  IMAD.WIDE.U32 R10, R4, UR8, R10 ;  /* 0x00000008040a7c25 */ /* 0x010fc8000f8e000a */
[----:B------:R-:W-:Y:S01]  /*13ec0*/  IMAD R5, R5, UR8, RZ ;  /* 0x0000000805057c24 */ /* 0x000fe2000f8e02ff */
[----:B------:R-:W-:-:S03]  /*13ed0*/  LEA R216, P0, R10, R216, 0x1 ;  /* 0x000000d80ad87211 */ /* 0x000fc600078008ff */
[----:B------:R-:W-:-:S05]  /*13ee0*/  IMAD R5, R4, UR9, R5 ;  /* 0x0000000904057c24 */ /* 0x000fca000f8e0205 */
[----:B------:R-:W-:-:S04]  /*13ef0*/  IADD3 R5, PT, PT, R11, R5, RZ ;  /* 0x000000050b057210 */ /* 0x000fc80007ffe0ff */
[----:B------:R-:W-:Y:S01]  /*13f00*/  LEA.HI.X R199, R10, R199, R5, 0x1, P0 ;  /* 0x000000c70ac77211 */ /* 0x000fe200000f0c05 */
[----:B------:R-:W-:Y:S06]  /*13f10*/  BRA `(.L_x_1890) ;  /* 0x0000000000207947 */ /* 0x000fec0003800000 */
.L_x_1889:
[----:B------:R-:W2:Y:S01]  /*13f20*/  LDC R8, c[0x0][0x3b8] ;  /* 0x0000ee00ff087b82 */ /* 0x000ea20000000800 */
[----:B------:R-:W-:Y:S02]  /*13f30*/  UMOV UR4, URZ ;  /* 0x000000ff00047c82 */ /* 0x000fe40008000000 */
[----:B------:R-:W-:Y:S01]  /*13f40*/  IADD3 R5, P0, PT, RZ, -UR4, RZ ;  /* 0x80000004ff057c10 */ /* 0x000fe2000ff1e0ff */
[----:B--2---:R-:W-:-:S04]  /*13f50*/  IMAD.SHL.U32 R4, R8, 0x100, RZ ;  /* 0x0000010008047824 */ /* 0x004fc800078e00ff */
[----:B------:R-:W-:-:S05]  /*13f60*/  IMAD.X R4, RZ, RZ, ~R4, P0 ;  /* 0x000000ffff047224 */ /* 0x000fca00000e0e04 */
[----:B------:R-:W-:-:S04]  /*13f70*/  SHF.R.S64 R5, R5, 0x1f, R4 ;  /* 0x0000001f05057819 */ /* 0x000fc80000001004 */
[----:B------:R-:W-:-:S04]  /*13f80*/  IADD3 R216, P0, PT, R5, R216, RZ ;  /* 0x000000d805d87210 */ /* 0x000fc80007f1e0ff */
[----:B------:R-:W-:-:S09]  /*13f90*/  LEA.HI.X.SX32 R199, R4, R199, 0x1, P0 ;  /* 0x000000c704c77211 */ /* 0x000fd200000f0eff */
.L_x_1890:
[----:B------:R-:W2:Y:S01]  /*13fa0*/  LDC R7, c[0x0][0x3bc] ;  /* 0x0000ef00ff077b82 */ /* 0x000ea20000000800 */
[C---:B------:R-:W-:Y:S02]  /*13fb0*/  IMAD.SHL.U32 R5, R8.reuse, 0x20, RZ ;  /* 0x0000002008057824 */ /* 0x040fe400078e00ff */
[----:B------:R-:W-:Y:S02]  /*13fc0*/  IMAD.SHL.U32 R4, R8, 0x40, RZ ;  /* 0x0000004008047824 */ /* 0x000fe400078e00ff */
[----:B------:R-:W-:Y:S01]  /*13fd0*/  @!P6 IMAD.MOV.U32 R12, RZ, RZ, R216 ;  /* 0x000000ffff0ce224 */ /* 0x000fe200078e00d8 */
[----:B------:R-:W-:Y:S01]  /*13fe0*/  LEA R10, P0, R5, R216, 0x1 ;  /* 0x000000d8050a7211 */ /* 0x000fe200078008ff */
[----:B------:R-:W-:-:S05]  /*13ff0*/  @!P6 IMAD.MOV.U32 R13, RZ, RZ, R199 ;  /* 0x000000ffff0de224 */ /* 0x000fca00078e00c7 */
[----:B------:R-:W-:Y:S01]  /*14000*/  @!PT LDS RZ, [RZ] ;  /* 0x00000000fffff984 */ /* 0x000fe20000000800 */
[----:B------:R-:W-:Y:S01]  /*14010*/  @!PT LDS RZ, [RZ] ;  /* 0x00000000fffff984 */ /* 0x000fe20000000800 */
[----:B------:R-:W-:Y:S01]  /*14020*/  @!PT LDS RZ, [RZ] ;  /* 0x00000000fffff984 */ /* 0x000fe20000000800 */
[----:B-1----:R1:W-:Y:S04]  /*14030*/  @!P6 LDGSTS.E.BYPASS.LTC128B.128 [R225+0x1000], desc[UR10][R12.64] ;  /* 0x010000000ce1efae */ /* 0x0023e8000b981a0a */
[----:B------:R3:W-:Y:S01]  /*14040*/  @P6 STS.128 [R225+0x1000], RZ ;  /* 0x001000ffe1006388 */ /* 0x0007e20000000c00 */
[C-C-:B--2---:R-:W-:Y:S02]  /*14050*/  SHF.L.U64.HI R6, R8.reuse, 0x5, R7.reuse ;  /* 0x0000000508067819 */ /* 0x144fe40000010207 */
[----:B------:R-:W-:Y:S02]  /*14060*/  SHF.L.U64.HI R7, R8, 0x6, R7 ;  /* 0x0000000608077819 */ /* 0x000fe40000010207 */
[----:B------:R-:W-:Y:S02]  /*14070*/  IADD3 R8, P3, P2, R4, R10, R4 ;  /* 0x0000000a04087210 */ /* 0x000fe40007a7e004 */
[----:B------:R-:W-:-:S02]  /*14080*/  LEA.HI.X R11, R5, R199, R6, 0x1, P0 ;  /* 0x000000c7050b7211 */ /* 0x000fc400000f0c06 */
[----:B------:R-:W-:Y:S02]  /*14090*/  @!P6 IADD3 R18, P0, PT, R4, R10, RZ ;  /* 0x0000000a0412e210 */ /* 0x000fe40007f1e0ff */
        /* <DEDUP_REMOVED lines=10> */
[-C--:B-1----:R-:W-:Y:S01]  /*14140*/  IADD3 R12, P1, PT, R14, R4.reuse, RZ ;  /* 0x000000040e0c7210 */ /* 0x082fe20007f3e0ff */
        /* <DEDUP_REMOVED lines=35> */
.L_x_1888:
[----:B---3--:R-:W-:Y:S01]  /*14380*/  FMNMX3.FTZ R5, R133, R164, R154, !PT ;  /* 0x000000a485057276 */ /* 0x008fe2000781009a */
[----:B------:R-:W1:Y:S01]  /*14390*/  LDCU UR4, c[0x0][0x45c] ;  /* 0x00008b80ff0477ac */ /* 0x000e620008000800 */
[----:B------:R-:W-:Y:S01]  /*143a0*/  FMNMX3.FTZ R7, R134, R172, R170, !PT ;  /* 0x000000ac86077276 */ /* 0x000fe200078100aa */
[----:B------:R-:W-:Y:S01]  /*143b0*/  LDSM.16.MT88.4 R16, [R224+0x5000] ;  /* 0x00500000e010783b */ /* 0x000fe20000004200 */
[----:B------:R-:W-:Y:S02]  /*143c0*/  FMNMX3.FTZ R5, R5, R162, R160, !PT ;  /* 0x000000a205057276 */ /* 0x000fe400078100a0 */
[----:B------:R-:W-:Y:S01]  /*143d0*/  FMNMX3.FTZ R7, R7, R176, R174, !PT ;  /* 0x000000b007077276 */ /* 0x000fe200078100ae */
[----:B------:R-:W-:Y:S01]  /*143e0*/  LDSM.16.MT88.4 R20, [R224+0x5400] ;  /* 0x00540000e014783b */ /* 0x000fe20000004200 */
        /* <DEDUP_REMOVED lines=62> */
[----:B------:R-:W-:-:S02]  /*147d0*/  IADD3 R73, PT, PT, R224, 0x5020, RZ ;  /* 0x00005020e0497810 */ /* 0x000fc40007ffe0ff */
[----:B------:R-:W-:Y:S01]  /*147e0*/  VIMNMX R59, PT, PT, R59, 0x2, !PT ;  /* 0x000000023b3b7848 */ /* 0x000fe20007fe0100 */
[----:B------:R-:W3:Y:S03]  /*147f0*/  SHFL.BFLY PT, R5, R6, 0x2, 0x1f ;  /* 0x0c401f0006057f89 */ /* 0x000ee600000e0000 */
[----:B------:R-:W-:Y:S02]  /*14800*/  IADD3 R230, PT, PT, R59, -0x3, RZ ;  /* 0xfffffffd3be67810 */ /* 0x000fe40007ffe0ff */
        /* <DEDUP_REMOVED lines=9> */
[C---:B------:R-:W-:Y:S01]  /*148a0*/  FSETP.NEU.FTZ.AND P1, PT, R68.reuse, -INF , PT ;  /* 0xff8000004400780b */ /* 0x040fe20003f3d000 */
[----:B------:R-:W-:Y:S01]  /*148b0*/  FMUL.FTZ R66, R68, UR4 ;  /* 0x0000000444427c20 */ /* 0x000fe20008410000 */
[----:B------:R-:W-:Y:S01]  /*148c0*/  FSEL R60, R60, RZ, P0 ;  /* 0x000000ff3c3c7208 */ /* 0x000fe20000000000 */
[----:B------:R-:W-:Y:S01]  /*148d0*/  FADD.FTZ R4, R133, -R4 ;  /* 0x8000000485047221 */ /* 0x000fe20000010000 */
[----:B------:R-:W-:-:S02]  /*148e0*/  FSEL R5, R68, RZ, P1 ;  /* 0x000000ff44057208 */ /* 0x000fc40000800000 */
[----:B------:R-:W-:Y:S01]  /*148f0*/  FSEL R66, R66, RZ, P1 ;  /* 0x000000ff42427208 */ /* 0x000fe20000800000 */
[----:B------:R-:W-:Y:S01]  /*14900*/  FMUL.FTZ R71, R4, UR4 ;  /* 0x0000000404477c20 */ /* 0x000fe20008410000 */
[----:B------:R-:W-:Y:S01]  /*14910*/  IADD3 R4, PT, PT, R224, 0x5000, RZ ;  /* 0x00005000e0047810 */ /* 0x000fe20007ffe0ff */
[----:B------:R-:W-:Y:S01]  /*14920*/  FADD.FTZ R5, R134, -R5 ;  /* 0x8000000586057221 */ /* 0x000fe20000010000 */
[----:B------:R-:W-:Y:S01]  /*14930*/  FFMA.FTZ R54, R164, UR4, -R60 ;  /* 0x00000004a4367c23 */ /* 0x000fe2000801083c */
[--C-:B------:R-:W-:Y:S01]  /*14940*/  FFMA.FTZ R65, R172, UR4, -R66.reuse ;  /* 0x00000004ac417c23 */ /* 0x100fe20008010842 */
[----:B------:R-:W-:Y:S01]  /*14950*/  @P2 IADD3 R73, PT, PT, R4, -0x20, RZ ;  /* 0xffffffe004492810 */ /* 0x000fe20007ffe0ff */
[----:B------:R-:W-:Y:S01]  /*14960*/  FMUL.FTZ R72, R5, UR4 ;  /* 0x0000000405487c20 */ /* 0x000fe20008410000 */
[--C-:B------:R-:W-:Y:S01]  /*14970*/  FFMA.FTZ R64, R170, UR4, -R66.reuse ;  /* 0x00000004aa407c23 */ /* 0x100fe20008010842 */
[--C-:B------:R-:W-:Y:S01]  /*14980*/  FFMA.FTZ R63, R176, UR4, -R66.reuse ;  /* 0x00000004b03f7c23 */ /* 0x100fe20008010842 */
[----:B------:R-:W-:Y:S01]  /*14990*/  FFMA.FTZ R62, R174, UR4, -R66 ;  /* 0x00000004ae3e7c23 */ /* 0x000fe20008010842 */
[----:B------:R-:W1:Y:S01]  /*149a0*/  LDSM.16.MT88.4 R4, [R73] ;  /* 0x000000004904783b */ /* 0x000e620000004200 */
[--C-:B------:R-:W-:Y:S01]  /*149b0*/  FFMA.FTZ R52, R154, UR4, -R60.reuse ;  /* 0x000000049a347c23 */ /* 0x100fe2000801083c */
[--C-:B------:R-:W-:Y:S01]  /*149c0*/  FFMA.FTZ R69, R162, UR4, -R60.reuse ;  /* 0x00000004a2457c23 */ /* 0x100fe2000801083c */
[----:B------:R-:W-:Y:S01]  /*149d0*/  FFMA.FTZ R70, R160, UR4, -R60 ;  /* 0x00000004a0467c23 */ /* 0x000fe2000801083c */
[----:B------:R-:W-:Y:S01]  /*149e0*/  MUFU.EX2 R65, R65 ;  /* 0x0000004100417308 */ /* 0x000fe20000000800 */
[----:B------:R-:W2:Y:S01]  /*149f0*/  LDSM.16.MT88.4 R28, [R73+0x400] ;  /* 0x00040000491c783b */ /* 0x000ea20000004200 */
        /* <DEDUP_REMOVED lines=8> */
[--C-:B------:R-:W-:Y:S01]  /*14a80*/  FFMA.FTZ R79, R126, UR4, -R60.reuse ;  /* 0x000000047e4f7c23 */ /* 0x100fe2000801083c */
[----:B------:R-:W-:Y:S01]  /*14a90*/  FFMA.FTZ R122, R122, UR4, -R60 ;  /* 0x000000047a7a7c23 */ /* 0x000fe2000801083c */
[----:B------:R-:W4:Y:S01]  /*14aa0*/  MUFU.EX2 R62, R62 ;  /* 0x0000003e003e7308 */ /* 0x000f220000000800 */
[--C-:B------:R-:W-:Y:S01]  /*14ab0*/  FFMA.FTZ R137, R124, UR4, -R66.reuse ;  /* 0x000000047c897c23 */ /* 0x100fe20008010842 */
        /* <DEDUP_REMOVED lines=10> */
[----:B------:R-:W-:Y:S01]  /*14b60*/  MUFU.EX2 R69, R69 ;  /* 0x0000004500457308 */ /* 0x000fe20000000800 */
[--C-:B------:R-:W-:Y:S01]  /*14b70*/  FFMA.FTZ R130, R229, UR4, -R66.reuse ;  /* 0x00000004e5827c23 */ /* 0x100fe20008010842 */
[----:B----4-:R-:W-:Y:S01]  /*14b80*/  F2FP.F16.F32.PACK_AB R10, R62, R63 ;  /* 0x0000003f3e0a723e */ /* 0x010fe200000000ff */
[--C-:B------:R-:W-:Y:S01]  /*14b90*/  FFMA.FTZ R138, R161, UR4, -R66.reuse ;  /* 0x00000004a18a7c23 */ /* 0x100fe20008010842 */
[----:B------:R-:W4:Y:S01]  /*14ba0*/  MUFU.EX2 R70, R70 ;  /* 0x0000004600467308 */ /* 0x000f220000000800 */
[----:B------:R-:W-:Y:S01]  /*14bb0*/  FFMA.FTZ R134, R159, UR4, -R66 ;  /* 0x000000049f867c23 */ /* 0x000fe20008010842 */
[--C-:B------:R-:W-:Y:S01]  /*14bc0*/  FFMA.FTZ R136, R171, UR4, -R60.reuse ;  /* 0x00000004ab887c23 */ /* 0x100fe2000801083c */
[----:B------:R-:W-:Y:S01]  /*14bd0*/  FFMA.FTZ R163, R163, UR4, -R60 ;  /* 0x00000004a3a37c23 */ /* 0x000fe2000801083c */
[----:B------:R-:W5:Y:S01]  /*14be0*/  MUFU.EX2 R72, R72 ;  /* 0x0000004800487308 */ /* 0x000f620000000800 */
[----:B------:R-:W-:Y:S01]  /*14bf0*/  FFMA.FTZ R179, R179, UR4, -R66 ;  /* 0x00000004b3b37c23 */ /* 0x000fe20008010842 */
[----:B---3--:R-:W-:Y:S01]  /*14c00*/  F2FP.F16.F32.PACK_AB R9, R52, R54 ;  /* 0x000000363409723e */ /* 0x008fe200000000ff */
[----:B------:R-:W-:Y:S01]  /*14c10*/  FFMA.FTZ R167, R167, UR4, -R60 ;  /* 0x00000004a7a77c23 */ /* 0x000fe2000801083c */
[----:B------:R-:W3:Y:S01]  /*14c20*/  MUFU.EX2 R71, R71 ;  /* 0x0000004700477308 */ /* 0x000ee20000000800 */
[----:B------:R-:W-:Y:S01]  /*14c30*/  FFMA.FTZ R142, R149, UR4, -R66 ;  /* 0x00000004958e7c23 */ /* 0x000fe20008010842 */
[--C-:B------:R-:W-:Y:S01]  /*14c40*/  FFMA.FTZ R146, R131, UR4, -R60.reuse ;  /* 0x0000000483927c23 */ /* 0x100fe2000801083c */
[----:B------:R-:W-:Y:S01]  /*14c50*/  FFMA.FTZ R148, R139, UR4, -R60 ;  /* 0x000000048b947c23 */ /* 0x000fe2000801083c */
[----:B------:R-:W-:Y:S01]  /*14c60*/  MUFU.EX2 R74, R74 ;  /* 0x0000004a004a7308 */ /* 0x000fe20000000800 */
[--C-:B------:R-:W-:Y:S01]  /*14c70*/  FFMA.FTZ R151, R151, UR4, -R66.reuse ;  /* 0x0000000497977c23 */ /* 0x100fe20008010842 */
[----:B----4-:R-:W-:Y:S01]  /*14c80*/  F2FP.F16.F32.PACK_AB R11, R70, R69 ;  /* 0x00000045460b723e */ /* 0x010fe200000000ff */
[----:B------:R-:W-:Y:S01]  /*14c90*/  FFMA.FTZ R145, R145, UR4, -R66 ;  /* 0x0000000491917c23 */ /* 0x000fe20008010842 */
[----:B------:R-:W4:Y:S01]  /*14ca0*/  MUFU.EX2 R75, R75 ;  /* 0x0000004b004b7308 */ /* 0x000f220000000800 */
[----:B------:R-:W-:Y:S01]  /*14cb0*/  FFMA.FTZ R141, R141, UR4, -R60 ;  /* 0x000000048d8d7c23 */ /* 0x000fe2000801083c */
[-C--:B-----5:R-:W-:Y:S01]  /*14cc0*/  FMUL.FTZ R12, R212, R72.reuse ;  /* 0x00000048d40c7220 */ /* 0x0a0fe20000410000 */
[-C--:B------:R-:W-:Y:S01]  /*14cd0*/  FMUL.FTZ R13, R213, R72.reuse ;  /* 0x00000048d50d7220 */ /* 0x080fe20000410000 */
[-C--:B------:R-:W-:Y:S01]  /*14ce0*/  FMUL.FTZ R208, R208, R72.reuse ;  /* 0x00000048d0d07220 */ /* 0x080fe20000410000 */
[-C--:B------:R-:W-:Y:S01]  /*14cf0*/  FMUL.FTZ R209, R209, R72.reuse ;  /* 0x00000048d1d17220 */ /* 0x080fe20000410000 */
[-C--:B---3--:R-:W-:Y:S01]  /*14d00*/  FMUL.FTZ R14, R214, R71.reuse ;  /* 0x00000047d60e7220 */ /* 0x088fe20000410000 */
        /* <DEDUP_REMOVED lines=8> */
[----:B------:R-:W3:Y:S01]  /*14d90*/  MUFU.EX2 R76, R76 ;  /* 0x0000004c004c7308 */ /* 0x000ee20000000800 */
[-C--:B------:R-:W-:Y:S01]  /*14da0*/  FMUL.FTZ R27, R207, R71.reuse ;  /* 0x00000047cf1b7220 */ /* 0x080fe20000410000 */
[-C--:B------:R-:W-:Y:S01]  /*14db0*/  FMUL.FTZ R200, R200, R72.reuse ;  /* 0x00000048c8c87220 */ /* 0x080fe20000410000 */
[----:B------:R-:W-:Y:S01]  /*14dc0*/  FMUL.FTZ R201, R201, R72 ;  /* 0x00000048c9c97220 */ /* 0x000fe20000410000 */
[----:B------:R-:W-:Y:S01]  /*14dd0*/  MUFU.EX2 R78, R78 ;  /* 0x0000004e004e7308 */ /* 0x000fe20000000800 */
[-C--:B------:R-:W-:Y:S01]  /*14de0*/  FMUL.FTZ R202, R202, R71.reuse ;  /* 0x00000047caca7220 */ /* 0x080fe20000410000 */
[----:B------:R-:W-:Y:S01]  /*14df0*/  FMUL.FTZ R203, R203, R71 ;  /* 0x00000047cbcb7220 */ /* 0x000fe20000410000 */
[C---:B------:R-:W-:Y:S01]  /*14e00*/  HMMA.16816.F32 R16, R8.reuse, R18, R208 ;  /* 0x000000120810723c */ /* 0x040fe200000018d0 */
[----:B------:R-:W5:Y:S01]  /*14e10*/  MUFU.EX2 R133, R133 ;  /* 0x0000008500857308 */ /* 0x000f620000000800 */
[----:B----4-:R-:W-:Y:S01]  /*14e20*/  F2FP.F16.F32.PACK_AB R32, R75, R74 ;  /* 0x0000004a4b20723e */ /* 0x010fe200000000ff */
[--C-:B------:R-:W-:Y:S01]  /*14e30*/  FFMA.FTZ R135, R135, UR4, -R66.reuse ;  /* 0x0000000487877c23 */ /* 0x100fe20008010842 */
[--C-:B------:R-:W-:Y:S01]  /*14e40*/  FFMA.FTZ R154, R129, UR4, -R66.reuse ;  /* 0x00000004819a7c23 */ /* 0x100fe20008010842 */
[----:B------:R-:W-:Y:S01]  /*14e50*/  MUFU.EX2 R79, R79 ;  /* 0x0000004f004f7308 */ /* 0x000fe20000000800 */
[--C-:B------:R-:W-:Y:S01]  /*14e60*/  FFMA.FTZ R160, R125, UR4, -R66.reuse ;  /* 0x000000047da07c23 */ /* 0x100fe20008010842 */
[----:B---3--:R-:W-:Y:S01]  /*14e70*/  F2FP.F16.F32.PACK_AB R34, R76, R77 ;  /* 0x0000004d4c22723e */ /* 0x008fe200000000ff */
[C---:B-1----:R-:W-:Y:S01]  /*14e80*/  HMMA.16816.F32 R24, R8.reuse, R4, R24 ;  /* 0x000000040818723c */ /* 0x042fe20000001818 */
[----:B------:R-:W1:Y:S01]  /*14e90*/  MUFU.EX2 R122, R122 ;  /* 0x0000007a007a7308 */ /* 0x000e620000000800 */
[--C-:B------:R-:W-:Y:S01]  /*14ea0*/  FFMA.FTZ R127, R127, UR4, -R66.reuse ;  /* 0x000000047f7f7c23 */ /* 0x100fe20008010842 */
[--C-:B------:R-:W-:Y:S01]  /*14eb0*/  FFMA.FTZ R92, R92, UR4, -R66.reuse ;  /* 0x000000045c5c7c23 */ /* 0x100fe20008010842 */
[--C-:B------:R-:W-:Y:S01]  /*14ec0*/  FFMA.FTZ R156, R156, UR4, -R66.reuse ;  /* 0x000000049c9c7c23 */ /* 0x100fe20008010842 */
[----:B------:R-:W-:Y:S01]  /*14ed0*/  MUFU.EX2 R137, R137 ;  /* 0x0000008900897308 */ /* 0x000fe20000000800 */
[----:B------:R-:W-:Y:S01]  /*14ee0*/  FFMA.FTZ R144, R144, UR4, -R66 ;  /* 0x0000000490907c23 */ /* 0x000fe20008010842 */
[----:B-----5:R-:W-:Y:S01]  /*14ef0*/  F2FP.F16.F32.PACK_AB R33, R133, R78 ;  /* 0x0000004e8521723e */ /* 0x020fe200000000ff */
[----:B------:R-:W-:Y:S01]  /*14f00*/  HMMA.16816.F32 R8, R8, R6, R200 ;  /* 0x000000060808723c */ /* 0x000fe200000018c8 */
[----:B------:R-:W3:Y:S01]  /*14f10*/  LDSM.16.MT88.4 R4, [R224+0x5800] ;  /* 0x00580000e004783b */ /* 0x000ee20000004200 */
[----:B------:R-:W4:Y:S01]  /*14f20*/  MUFU.EX2 R126, R126 ;  /* 0x0000007e007e7308 */ /* 0x000f220000000800 */
[----:B------:R-:W-:Y:S01]  /*14f30*/  FFMA.FTZ R162, R243, UR4, -R60 ;  /* 0x00000004f3a27c23 */ /* 0x000fe2000801083c */
[--C-:B------:R-:W-:Y:S01]  /*14f40*/  FFMA.FTZ R164, R227, UR4, -R66.reuse ;  /* 0x00000004e3a47c23 */ /* 0x100fe20008010842 */
[--C-:B------:R-:W-:Y:S01]  /*14f50*/  FFMA.FTZ R166, R183, UR4, -R66.reuse ;  /* 0x00000004b7a67c23 */ /* 0x100fe20008010842 */
[----:B------:R-:W-:Y:S01]  /*14f60*/  MUFU.EX2 R124, R124 ;  /* 0x0000007c007c7308 */ /* 0x000fe20000000800 */
[----:B-1----:R-:W-:Y:S01]  /*14f70*/  F2FP.F16.F32.PACK_AB R35, R122, R79 ;  /* 0x0000004f7a23723e */ /* 0x002fe200000000ff */
[----:B------:R-:W-:Y:S01]  /*14f80*/  FFMA.FTZ R171, R217, UR4, -R66 ;  /* 0x00000004d9ab7c23 */ /* 0x000fe20008010842 */
[--C-:B------:R-:W-:Y:S01]  /*14f90*/  FFMA.FTZ R170, R177, UR4, -R60.reuse ;  /* 0x00000004b1aa7c23 */ /* 0x100fe2000801083c */
[----:B------:R-:W-:Y:S01]  /*14fa0*/  MUFU.EX2 R147, R147 ;  /* 0x0000009300937308 */ /* 0x000fe20000000800 */
[--C-:B------:R-:W-:Y:S01]  /*14fb0*/  FFMA.FTZ R172, R173, UR4, -R60.reuse ;  /* 0x00000004adac7c23 */ /* 0x100fe2000801083c */
[--C-:B------:R-:W-:Y:S01]  /*14fc0*/  FFMA.FTZ R187, R187, UR4, -R60.reuse ;  /* 0x00000004bbbb7c23 */ /* 0x100fe2000801083c */
[----:B------:R-:W-:Y:S01]  /*14fd0*/  FFMA.FTZ R176, R175, UR4, -R60 ;  /* 0x00000004afb07c23 */ /* 0x000fe2000801083c */
[C---:B------:R-:W-:Y:S01]  /*14fe0*/  HMMA.16816.F32 R12, R32.reuse, R20, R12 ;  /* 0x00000014200c723c */ /* 0x040fe2000000180c */
[----:B------:R-:W-:Y:S01]  /*14ff0*/  MUFU.EX2 R128, R128 ;  /* 0x0000008000807308 */ /* 0x000fe20000000800 */
[--C-:B------:R-:W-:Y:S01]  /*15000*/  FFMA.FTZ R175, R89, UR4, -R66.reuse ;  /* 0x0000000459af7c23 */ /* 0x100fe20008010842 */
[--C-:B------:R-:W-:Y:S01]  /*15010*/  FFMA.FTZ R168, R181, UR4, -R66.reuse ;  /* 0x00000004b5a87c23 */ /* 0x100fe20008010842 */
[--C-:B------:R-:W-:Y:S01]  /*15020*/  FFMA.FTZ R88, R88, UR4, -R66.reuse ;  /* 0x0000000458587c23 */ /* 0x100fe20008010842 */
[----:B------:R-:W1:Y:S01]  /*15030*/  MUFU.EX2 R157, R185 ;  /* 0x000000b9009d7308 */ /* 0x000e620000000800 */
[----:B------:R-:W-:Y:S01]  /*15040*/  FFMA.FTZ R91, R91, UR4, -R66 ;  /* 0x000000045b5b7c23 */ /* 0x000fe20008010842 */
[--C-:B------:R-:W-:Y:S01]  /*15050*/  FFMA.FTZ R174, R55, UR4, -R60.reuse ;  /* 0x0000000437ae7c23 */ /* 0x100fe2000801083c */
[C---:B------:R-:W-:Y:S01]  /*15060*/  HMMA.16816.F32 R16, R32.reuse, R22, R16 ;  /* 0x000000162010723c */ /* 0x040fe20000001810 */
[----:B------:R-:W5:Y:S01]  /*15070*/  LDSM.16.MT88.4 R20, [R73+0x800] ;  /* 0x000800004914783b */ /* 0x000f620000004200 */
[----:B------:R1:W-:Y:S01]  /*15080*/  MUFU.EX2 R155, R140 ;  /* 0x0000008c009b7308 */ /* 0x0003e20000000800 */
[--C-:B------:R-:W-:Y:S01]  /*15090*/  FFMA.FTZ R169, R169, UR4, -R60.reuse ;  /* 0x00000004a9a97c23 */ /* 0x100fe2000801083c */
[----:B------:R-:W-:Y:S01]  /*150a0*/  FFMA.FTZ R45, R45, UR4, -R60 ;  /* 0x000000042d2d7c23 */ /* 0x000fe2000801083c */
[----:B------:R-:W-:Y:S01]  /*150b0*/  FFMA.FTZ R97, R97, UR4, -R66 ;  /* 0x0000000461617c23 */ /* 0x000fe20008010842 */
[----:B------:R-:W3:Y:S01]  /*150c0*/  MUFU.EX2 R132, R132 ;  /* 0x0000008400847308 */ /* 0x000ee20000000800 */
[----:B------:R-:W-:Y:S01]  /*150d0*/  FFMA.FTZ R65, R192, R72, R65 ;  /* 0x00000048c0417223 */ /* 0x000fe20000010041 */
[C---:B--2---:R-:W-:Y:S01]  /*150e0*/  HMMA.16816.F32 R36, R32.reuse, R28, R24 ;  /* 0x0000001c2024723c */ /* 0x044fe20000001818 */
[----:B------:R-:W2:Y:S01]  /*150f0*/  LDSM.16.MT88.4 R24, [R224+0x5c00] ;  /* 0x005c0000e018783b */ /* 0x000ea20000004200 */
[----:B------:R-:W-:Y:S01]  /*15100*/  MUFU.EX2 R159, R138 ;  /* 0x0000008a009f7308 */ /* 0x000fe20000000800 */
[----:B------:R-:W-:Y:S01]  /*15110*/  FFMA.FTZ R71, R193, R71, R54 ;  /* 0x00000047c1477223 */ /* 0x000fe20000010036 */
[----:B------:R-:W-:Y:S01]  /*15120*/  FADD.FTZ R64, R64, R65 ;  /* 0x0000004140407221 */ /* 0x000fe20000010000 */
[----:B------:R-:W-:Y:S01]  /*15130*/  FFMA.FTZ R54, R83, UR4, -R66 ;  /* 0x0000000453367c23 */ /* 0x000fe20008010842 */
[----:B------:R-:W-:Y:S01]  /*15140*/  MUFU.EX2 R130, R130 ;  /* 0x0000008200827308 */ /* 0x000fe20000000800 */
[----:B------:R-:W-:Y:S01]  /*15150*/  FADD.FTZ R72, R52, R71 ;  /* 0x0000004734487221 */ /* 0x000fe20000010000 */
[----:B------:R-:W-:Y:S01]  /*15160*/  HMMA.16816.F32 R28, R32, R30, R8 ;  /* 0x0000001e201c723c */ /* 0x000fe20000001808 */
[----:B----4-:R-:W-:Y:S01]  /*15170*/  F2FP.F16.F32.PACK_AB R32, R126, R137 ;  /* 0x000000897e20723e */ /* 0x010fe200000000ff */
[----:B------:R-:W4:Y:S01]  /*15180*/  LDSM.16.MT88.4 R8, [R73+0xc00] ;  /* 0x000c00004908783b */ /* 0x000f220000004200 */
[----:B-1----:R-:W-:Y:S01]  /*15190*/  F2FP.F16.F32.PACK_AB R33, R157, R128 ;  /* 0x000000809d21723e */ /* 0x002fe200000000ff */
[----:B------:R-:W-:Y:S01]  /*151a0*/  FFMA.FTZ R140, R165, UR4, -R60 ;  /* 0x00000004a58c7c23 */ /* 0x000fe2000801083c */
[----:B------:R-:W-:Y:S01]  /*151b0*/  F2FP.F16.F32.PACK_AB R34, R147, R124 ;  /* 0x0000007c9322723e */ /* 0x000fe200000000ff */
[----:B------:R-:W1:Y:S01]  /*151c0*/  MUFU.EX2 R161, R179 ;  /* 0x000000b300a17308 */ /* 0x000e620000000800 */
[----:B---3--:R-:W-:Y:S01]  /*151d0*/  F2FP.F16.F32.PACK_AB R35, R132, R155 ;  /* 0x0000009b8423723e */ /* 0x008fe200000000ff */
[----:B------:R-:W-:Y:S01]  /*151e0*/  FADD.FTZ R69, R69, R72 ;  /* 0x0000004845457221 */ /* 0x000fe20000010000 */
[--C-:B------:R-:W-:Y:S01]  /*151f0*/  FFMA.FTZ R65, R101, UR4, -R66.reuse ;  /* 0x0000000465417c23 */ /* 0x100fe20008010842 */
[----:B------:R-:W-:Y:S01]  /*15200*/  MUFU.EX2 R134, R134 ;  /* 0x0000008600867308 */ /* 0x000fe20000000800 */
[----:B------:R-:W-:Y:S01]  /*15210*/  FFMA.FTZ R96, R96, UR4, -R66 ;  /* 0x0000000460607c23 */ /* 0x000fe20008010842 */
[----:B------:R-:W-:Y:S01]  /*15220*/  FADD.FTZ R69, R70, R69 ;  /* 0x0000004546457221 */ /* 0x000fe20000010000 */
[----:B------:R-:W-:Y:S01]  /*15230*/  FFMA.FTZ R82, R82, UR4, -R60 ;  /* 0x0000000452527c23 */ /* 0x000fe2000801083c */
[----:B------:R-:W-:Y:S01]  /*15240*/  MUFU.EX2 R136, R136 ;  /* 0x0000008800887308 */ /* 0x000fe20000000800 */
[C---:B------:R-:W-:Y:S01]  /*15250*/  HMMA.16816.F32 R12, R32.reuse, R4, R12 ;  /* 0x00000004200c723c */ /* 0x040fe2000000180c */
[----:B------:R-:W-:Y:S01]  /*15260*/  FADD.FTZ R78, R78, R69 ;  /* 0x000000454e4e7221 */ /* 0x000fe20000010000 */
[--C-:B------:R-:W-:Y:S01]  /*15270*/  FFMA.FTZ R69, R100, UR4, -R66.reuse ;  /* 0x0000000464457c23 */ /* 0x100fe20008010842 */
[----:B------:R3:W2:Y:S01]  /*15280*/  MUFU.EX2 R165, R167 ;  /* 0x000000a700a57308 */ /* 0x0006a20000000800 */
[--C-:B------:R-:W-:Y:S01]  /*15290*/  FFMA.FTZ R99, R99, UR4, -R66.reuse ;  /* 0x0000000463637c23 */ /* 0x100fe20008010842 */
[----:B------:R-:W-:Y:S01]  /*152a0*/  FFMA.FTZ R105, R105, UR4, -R66 ;  /* 0x0000000469697c23 */ /* 0x000fe20008010842 */
[--C-:B------:R-:W-:Y:S01]  /*152b0*/  FFMA.FTZ R41, R41, UR4, -R60.reuse ;  /* 0x0000000429297c23 */ /* 0x100fe2000801083c */
[----:B------:R2:W-:Y:S01]  /*152c0*/  MUFU.EX2 R138, R140 ;  /* 0x0000008c008a7308 */ /* 0x0005e20000000800 */
[C---:B------:R-:W-:Y:S01]  /*152d0*/  HMMA.16816.F32 R16, R32.reuse, R6, R16 ;  /* 0x000000062010723c */ /* 0x040fe20000001810 */
[----:B------:R-:W4:Y:S01]  /*152e0*/  LDSM.16.MT88.4 R4, [R224+0x6000] ;  /* 0x00600000e004783b */ /* 0x000f220000004200 */
[----:B------:R-:W-:Y:S01]  /*152f0*/  FFMA.FTZ R71, R42, UR4, -R60 ;  /* 0x000000042a477c23 */ /* 0x000fe2000801083c */
[----:B------:R-:W2:Y:S01]  /*15300*/  MUFU.EX2 R163, R163 ;  /* 0x000000a300a37308 */ /* 0x000ea20000000800 */
[----:B------:R-:W-:Y:S01]  /*15310*/  FFMA.FTZ R70, R103, UR4, -R66 ;  /* 0x0000000467467c23 */ /* 0x000fe20008010842 */
[----:B------:R-:W-:Y:S01]  /*15320*/  FFMA.FTZ R42, R107, UR4, -R60 ;  /* 0x000000046b2a7c23 */ /* 0x000fe2000801083c */
[--C-:B------:R-:W-:Y:S01]  /*15330*/  FFMA.FTZ R110, R110, UR4, -R66.reuse ;  /* 0x000000046e6e7c23 */ /* 0x100fe20008010842 */
[----:B------:R2:W-:Y:S01]  /*15340*/  MUFU.EX2 R149, R151 ;  /* 0x0000009700957308 */ /* 0x0005e20000000800 */
[C---:B-----5:R-:W-:Y:S01]  /*15350*/  HMMA.16816.F32 R36, R32.reuse, R20, R36 ;  /* 0x000000142024723c */ /* 0x060fe20000001824 */
[----:B-1----:R-:W-:Y:S01]  /*15360*/  F2FP.F16.F32.PACK_AB R20, R161, R130 ;  /* 0x00000082a114723e */ /* 0x002fe200000000ff */
[--C-:B---3--:R-:W-:Y:S01]  /*15370*/  FFMA.FTZ R167, R247, UR4, -R66.reuse ;  /* 0x00000004f7a77c23 */ /* 0x108fe20008010842 */
[----:B--2---:R-:W-:Y:S01]  /*15380*/  F2FP.F16.F32.PACK_AB R21, R165, R136 ;  /* 0x00000088a515723e */ /* 0x004fe200000000ff */
[----:B------:R-:W-:Y:S01]  /*15390*/  MUFU.EX2 R142, R142 ;  /* 0x0000008e008e7308 */ /* 0x000fe20000000800 */
[----:B------:R-:W-:Y:S01]  /*153a0*/  FFMA.FTZ R140, R153, UR4, -R66 ;  /* 0x00000004998c7c23 */ /* 0x000fe20008010842 */
[--C-:B------:R-:W-:Y:S01]  /*153b0*/  FFMA.FTZ R153, R231, UR4, -R60.reuse ;  /* 0x00000004e7997c23 */ /* 0x100fe2000801083c */
[--C-:B------:R-:W-:Y:S01]  /*153c0*/  FFMA.FTZ R114, R114, UR4, -R60.reuse ;  /* 0x0000000472727c23 */ /* 0x100fe2000801083c */
[----:B------:R-:W-:Y:S01]  /*153d0*/  HMMA.16816.F32 R28, R32, R22, R28 ;  /* 0x00000016201c723c */ /* 0x000fe2000000181c */
[----:B------:R-:W-:Y:S01]  /*153e0*/  F2FP.F16.F32.PACK_AB R22, R134, R159 ;  /* 0x0000009f8616723e */ /* 0x000fe200000000ff */
[----:B------:R-:W-:Y:S01]  /*153f0*/  FFMA.FTZ R32, R143, UR4, -R60 ;  /* 0x000000048f207c23 */ /* 0x000fe2000801083c */
[----:B------:R-:W-:Y:S01]  /*15400*/  F2FP.F16.F32.PACK_AB R23, R163, R138 ;  /* 0x0000008aa317723e */ /* 0x000fe200000000ff */
[----:B------:R-:W1:Y:S01]  /*15410*/  MUFU.EX2 R140, R140 ;  /* 0x0000008c008c7308 */ /* 0x000e620000000800 */
[----:B------:R-:W-:Y:S01]  /*15420*/  FFMA.FTZ R33, R95, UR4, -R66 ;  /* 0x000000045f217c23 */ /* 0x000fe20008010842 */
[--C-:B------:R-:W-:Y:S01]  /*15430*/  FFMA.FTZ R95, R84, UR4, -R60.reuse ;  /* 0x00000004545f7c23 */ /* 0x100fe2000801083c */
[--C-:B------:R-:W-:Y:S01]  /*15440*/  FFMA.FTZ R151, R235, UR4, -R60.reuse ;  /* 0x00000004eb977c23 */ /* 0x100fe2000801083c */
[----:B------:R2:W-:Y:S01]  /*15450*/  MUFU.EX2 R143, R145 ;  /* 0x00000091008f7308 */ /* 0x0005e20000000800 */
[----:B------:R-:W-:Y:S01]  /*15460*/  LDSM.16.MT88.4 R208, [R224+0x8c00] ;  /* 0x008c0000e0d0783b */ /* 0x000fe20000004200 */
[C---:B------:R-:W-:Y:S01]  /*15470*/  HMMA.16816.F32 R12, R20.reuse, R24, R12 ;  /* 0x00000018140c723c */ /* 0x040fe2000000180c */
[----:B------:R-:W-:Y:S01]  /*15480*/  FFMA.FTZ R193, R2, UR4, -R60 ;  /* 0x0000000402c17c23 */ /* 0x000fe2000801083c */
[----:B------:R3:W-:Y:S01]  /*15490*/  MUFU.EX2 R131, R32 ;  /* 0x0000002000837308 */ /* 0x0007e20000000800 */
[----:B------:R-:W-:Y:S01]  /*154a0*/  LDSM.16.MT88.4 R200, [R73+0x3c00] ;  /* 0x003c000049c8783b */ /* 0x000fe20000004200 */
[--C-:B------:R-:W-:Y:S01]  /*154b0*/  FFMA.FTZ R123, R123, UR4, -R66.reuse ;  /* 0x000000047b7b7c23 */ /* 0x100fe20008010842 */
[----:B------:R-:W-:Y:S01]  /*154c0*/  FFMA.FTZ R57, R57, UR4, -R66 ;  /* 0x0000000439397c23 */ /* 0x000fe20008010842 */
[----:B------:R-:W5:Y:S01]  /*154d0*/  MUFU.EX2 R146, R146 ;  /* 0x0000009200927308 */ /* 0x000f620000000800 */
[--C-:B------:R-:W-:Y:S01]  /*154e0*/  FFMA.FTZ R61, R61, UR4, -R60.reuse ;  /* 0x000000043d3d7c23 */ /* 0x100fe2000801083c */
[----:B------:R-:W-:Y:S01]  /*154f0*/  HMMA.16816.F32 R16, R20, R26, R16 ;  /* 0x0000001a1410723c */ /* 0x000fe20000001810 */
[----:B------:R-:W5:Y:S01]  /*15500*/  LDSM.16.MT88.4 R24, [R73+0x1000] ;  /* 0x001000004918783b */ /* 0x000f620000004200 */
[----:B------:R5:W-:Y:S01]  /*15510*/  MUFU.EX2 R139, R141 ;  /* 0x0000008d008b7308 */ /* 0x000be20000000800 */
[----:B--2---:R-:W-:-:S03]  /*15520*/  FFMA.FTZ R145, R85, UR4, -R60 ;  /* 0x0000000455917c23 */ /* 0x004fc6000801083c */
[----:B------:R-:W2:Y:S02]  /*15530*/  MUFU.EX2 R148, R148 ;  /* 0x0000009400947308 */ /* 0x000ea40000000800 */
[C---:B----4-:R-:W-:Y:S01]  /*15540*/  HMMA.16816.F32 R36, R20.reuse, R8, R36 ;  /* 0x000000081424723c */ /* 0x050fe20000001824 */
[--C-:B---3--:R-:W-:Y:S01]  /*15550*/  FFMA.FTZ R32, R93, UR4, -R60.reuse ;  /* 0x000000045d207c23 */ /* 0x108fe2000801083c */
[----:B------:R3:W-:Y:S04]  /*15560*/  MUFU.EX2 R129, R135 ;  /* 0x0000008700817308 */ /* 0x0007e80000000800 */
[----:B------:R-:W4:Y:S02]  /*15570*/  MUFU.EX2 R154, R154 ;  /* 0x0000009a009a7308 */ /* 0x000f240000000800 */
[----:B------:R-:W-:Y:S01]  /*15580*/  HMMA.16816.F32 R28, R20, R10, R28 ;  /* 0x0000000a141c723c */ /* 0x000fe2000000181c */
[----:B-1----:R-:W-:Y:S01]  /*15590*/  F2FP.F16.F32.PACK_AB R20, R149, R140 ;  /* 0x0000008c9514723e */ /* 0x002fe200000000ff */
[----:B------:R-:W1:Y:S01]  /*155a0*/  LDSM.16.MT88.4 R8, [R224+0x6400] ;  /* 0x00640000e008783b */ /* 0x000e620000004200 */
[----:B-----5:R-:W-:Y:S01]  /*155b0*/  F2FP.F16.F32.PACK_AB R21, R146, R131 ;  /* 0x000000839215723e */ /* 0x020fe200000000ff */
[----:B------:R5:W-:Y:S01]  /*155c0*/  MUFU.EX2 R125, R127 ;  /* 0x0000007f007d7308 */ /* 0x000be20000000800 */
[----:B------:R-:W-:Y:S01]  /*155d0*/  F2FP.F16.F32.PACK_AB R22, R143, R142 ;  /* 0x0000008e8f16723e */ /* 0x000fe200000000ff */
[--C-:B------:R-:W-:Y:S01]  /*155e0*/  FFMA.FTZ R141, R87, UR4, -R60.reuse ;  /* 0x00000004578d7c23 */ /* 0x100fe2000801083c */
[----:B--2---:R-:W-:Y:S01]  /*155f0*/  F2FP.F16.F32.PACK_AB R23, R148, R139 ;  /* 0x0000008b9417723e */ /* 0x004fe200000000ff */
[--C-:B---3--:R-:W-:Y:S01]  /*15600*/  FFMA.FTZ R135, R58, UR4, -R60.reuse ;  /* 0x000000043a877c23 */ /* 0x108fe2000801083c */
[----:B------:R-:W-:Y:S01]  /*15610*/  MUFU.EX2 R160, R160 ;  /* 0x000000a000a07308 */ /* 0x000fe20000000800 */
[----:B------:R-:W-:-:S03]  /*15620*/  FFMA.FTZ R87, R86, UR4, -R60 ;  /* 0x0000000456577c23 */ /* 0x000fc6000801083c */
[----:B------:R-:W-:Y:S01]  /*15630*/  MUFU.EX2 R58, R32 ;  /* 0x00000020003a7308 */ /* 0x000fe20000000800 */
[C---:B------:R-:W-:Y:S03]  /*15640*/  HMMA.16816.F32 R12, R20.reuse, R4, R12 ;  /* 0x00000004140c723c */ /* 0x040fe6000000180c */
[----:B------:R2:W3:Y:S01]  /*15650*/  MUFU.EX2 R85, R135 ;  /* 0x0000008700557308 */ /* 0x0004e20000000800 */
[----:B-----5:R-:W-:Y:S01]  /*15660*/  FFMA.FTZ R127, R158, UR4, -R66 ;  /* 0x000000049e7f7c23 */ /* 0x020fe20008010842 */
[--C-:B------:R-:W-:Y:S02]  /*15670*/  FFMA.FTZ R158, R233, UR4, -R60.reuse ;  /* 0x00000004e99e7c23 */ /* 0x100fe4000801083c */
[----:B------:R5:W-:Y:S01]  /*15680*/  MUFU.EX2 R84, R145 ;  /* 0x0000009100547308 */ /* 0x000be20000000800 */
[C---:B------:R-:W-:Y:S01]  /*15690*/  HMMA.16816.F32 R16, R20.reuse, R6, R16 ;  /* 0x000000061410723c */ /* 0x040fe20000001810 */
[----:B------:R-:W1:Y:S02]  /*156a0*/  LDSM.16.MT88.4 R4, [R73+0x1400] ;  /* 0x001400004904783b */ /* 0x000e640000004200 */
[----:B------:R-:W5:Y:S04]  /*156b0*/  MUFU.EX2 R95, R95 ;  /* 0x0000005f005f7308 */ /* 0x000f680000000800 */
[----:B------:R1:W-:Y:S01]  /*156c0*/  MUFU.EX2 R93, R33 ;  /* 0x00000021005d7308 */ /* 0x0003e20000000800 */
[C---:B------:R-:W-:Y:S01]  /*156d0*/  HMMA.16816.F32 R36, R20.reuse, R24, R36 ;  /* 0x000000181424723c */ /* 0x040fe20000001824 */
[----:B----4-:R-:W-:Y:S01]  /*156e0*/  F2FP.F16.F32.PACK_AB R24, R154, R129 ;  /* 0x000000819a18723e */ /* 0x010fe200000000ff */
[--C-:B--2---:R-:W-:Y:S01]  /*156f0*/  FFMA.FTZ R135, R150, UR4, -R60.reuse ;  /* 0x0000000496877c23 */ /* 0x104fe2000801083c */
[----:B---3--:R-:W-:Y:S01]  /*15700*/  F2FP.F16.F32.PACK_AB R25, R85, R58 ;  /* 0x0000003a5519723e */ /* 0x008fe200000000ff */
[----:B------:R-:W-:Y:S01]  /*15710*/  FFMA.FTZ R150, R152, UR4, -R60 ;  /* 0x0000000498967c23 */ /* 0x000fe2000801083c */
[----:B------:R-:W2:Y:S01]  /*15720*/  MUFU.EX2 R92, R92 ;  /* 0x0000005c005c7308 */ /* 0x000ea20000000800 */
[--C-:B-----5:R-:W-:Y:S01]  /*15730*/  FFMA.FTZ R145, R245, UR4, -R66.reuse ;  /* 0x00000004f5917c23 */ /* 0x120fe20008010842 */
[----:B------:R-:W-:Y:S01]  /*15740*/  FFMA.FTZ R152, R249, UR4, -R66 ;  /* 0x00000004f9987c23 */ /* 0x000fe20008010842 */
[----:B------:R-:W-:Y:S01]  /*15750*/  HMMA.16816.F32 R28, R20, R26, R28 ;  /* 0x0000001a141c723c */ /* 0x000fe2000000181c */
[----:B------:R-:W-:Y:S01]  /*15760*/  LDSM.16.MT88.4 R20, [R73+0x1800] ;  /* 0x001800004914783b */ /* 0x000fe20000004200 */
[----:B------:R-:W-:Y:S01]  /*15770*/  F2FP.F16.F32.PACK_AB R26, R160, R125 ;  /* 0x0000007da01a723e */ /* 0x000fe200000000ff */
[----:B------:R-:W-:Y:S01]  /*15780*/  MUFU.EX2 R127, R127 ;  /* 0x0000007f007f7308 */ /* 0x000fe20000000800 */
[----:B------:R-:W-:Y:S01]  /*15790*/  F2FP.F16.F32.PACK_AB R27, R95, R84 ;  /* 0x000000545f1b723e */ /* 0x000fe200000000ff */
[----:B-1----:R-:W1:Y:S02]  /*157a0*/  LDSM.16.MT88.4 R32, [R224+0x6800] ;  /* 0x00680000e020783b */ /* 0x002e640000004200 */
[----:B------:R-:W3:Y:S04]  /*157b0*/  MUFU.EX2 R156, R156 ;  /* 0x0000009c009c7308 */ /* 0x000ee80000000800 */
[----:B------:R4:W-:Y:S01]  /*157c0*/  MUFU.EX2 R86, R141 ;  /* 0x0000008d00567308 */ /* 0x0009e20000000800 */
[----:B------:R-:W-:Y:S01]  /*157d0*/  HMMA.16816.F32 R12, R24, R8, R12 ;  /* 0x00000008180c723c */ /* 0x000fe2000000180c */
[----:B--2---:R-:W-:-:S02]  /*157e0*/  F2FP.F16.F32.PACK_AB R8, R92, R93 ;  /* 0x0000005d5c08723e */ /* 0x004fc400000000ff */
[----:B------:R-:W2:Y:S04]  /*157f0*/  MUFU.EX2 R87, R87 ;  /* 0x0000005700577308 */ /* 0x000ea80000000800 */
[----:B------:R-:W-:Y:S01]  /*15800*/  MUFU.EX2 R135, R135 ;  /* 0x0000008700877308 */ /* 0x000fe20000000800 */
[----:B------:R-:W-:Y:S01]  /*15810*/  HMMA.16816.F32 R16, R24, R10, R16 ;  /* 0x0000000a1810723c */ /* 0x000fe20000001810 */
[----:B---3--:R-:W-:Y:S02]  /*15820*/  F2FP.F16.F32.PACK_AB R10, R156, R127 ;  /* 0x0000007f9c0a723e */ /* 0x008fe400000000ff */
[----:B------:R-:W3:Y:S01]  /*15830*/  MUFU.EX2 R150, R150 ;  /* 0x0000009600967308 */ /* 0x000ee20000000800 */
[----:B----4-:R-:W-:-:S03]  /*15840*/  FFMA.FTZ R141, R251, UR4, -R66 ;  /* 0x00000004fb8d7c23 */ /* 0x010fc60008010842 */
[----:B------:R-:W-:Y:S01]  /*15850*/  MUFU.EX2 R144, R144 ;  /* 0x0000009000907308 */ /* 0x000fe20000000800 */
[C---:B------:R-:W-:Y:S01]  /*15860*/  HMMA.16816.F32 R36, R24.reuse, R4, R36 ;  /* 0x000000041824723c */ /* 0x040fe20000001824 */
[----:B--2---:R-:W-:Y:S02]  /*15870*/  F2FP.F16.F32.PACK_AB R9, R87, R86 ;  /* 0x000000565709723e */ /* 0x004fe400000000ff */
[----:B------:R-:W2:Y:S04]  /*15880*/  MUFU.EX2 R141, R141 ;  /* 0x0000008d008d7308 */ /* 0x000ea80000000800 */
[----:B------:R-:W-:Y:S01]  /*15890*/  MUFU.EX2 R145, R145 ;  /* 0x0000009100917308 */ /* 0x000fe20000000800 */
[----:B------:R-:W-:Y:S01]  /*158a0*/  HMMA.16816.F32 R28, R24, R6, R28 ;  /* 0x00000006181c723c */ /* 0x000fe2000000181c */
[----:B------:R-:W4:Y:S01]  /*158b0*/  LDSM.16.MT88.4 R4, [R224+0x6c00] ;  /* 0x006c0000e004783b */ /* 0x000f220000004200 */
[----:B---3--:R-:W-:Y:S01]  /*158c0*/  F2FP.F16.F32.PACK_AB R11, R150, R135 ;  /* 0x00000087960b723e */ /* 0x008fe200000000ff */
[----:B------:R-:W-:Y:S02]  /*158d0*/  MUFU.EX2 R152, R152 ;  /* 0x0000009800987308 */ /* 0x000fe40000000800 */
[----:B------:R-:W3:Y:S02]  /*158e0*/  LDSM.16.MT88.4 R24, [R73+0x1c00] ;  /* 0x001c00004918783b */ /* 0x000ee40000004200 */
[----:B------:R-:W-:Y:S02]  /*158f0*/  MUFU.EX2 R151, R151 ;  /* 0x0000009700977308 */ /* 0x000fe40000000800 */
[C---:B-1----:R-:W-:Y:S02]  /*15900*/  HMMA.16816.F32 R12, R8.reuse, R32, R12 ;  /* 0x00000020080c723c */ /* 0x042fe4000000180c */
[----:B------:R-:W1:Y:S04]  /*15910*/  MUFU.EX2 R158, R158 ;  /* 0x0000009e009e7308 */ /* 0x000e680000000800 */
[----:B------:R-:W-:Y:S02]  /*15920*/  MUFU.EX2 R153, R153 ;  /* 0x0000009900997308 */ /* 0x000fe40000000800 */
[C---:B------:R-:W-:Y:S01]  /*15930*/  HMMA.16816.F32 R16, R8.reuse, R34, R16 ;  /* 0x000000220810723c */ /* 0x040fe20000001810 */
[----:B------:R-:W-:Y:S01]  /*15940*/  LDSM.16.MT88.4 R32, [R224+0x7400] ;  /* 0x00740000e020783b */ /* 0x000fe20000004200 */
[----:B------:R-:W5:Y:S04]  /*15950*/  MUFU.EX2 R162, R162 ;  /* 0x000000a200a27308 */ /* 0x000f680000000800 */
[----:B------:R-:W-:Y:S02]  /*15960*/  MUFU.EX2 R164, R164 ;  /* 0x000000a400a47308 */ /* 0x000fe40000000800 */
[----:B------:R-:W-:Y:S01]  /*15970*/  HMMA.16816.F32 R36, R8, R20, R36 ;  /* 0x000000140824723c */ /* 0x000fe20000001824 */
[----:B--2---:R-:W-:Y:S01]  /*15980*/  F2FP.F16.F32.PACK_AB R20, R144, R141 ;  /* 0x0000008d9014723e */ /* 0x004fe200000000ff */
[----:B------:R-:W2:Y:S01]  /*15990*/  MUFU.EX2 R167, R167 ;  /* 0x000000a700a77308 */ /* 0x000ea20000000800 */
[----:B-1----:R-:W-:-:S03]  /*159a0*/  F2FP.F16.F32.PACK_AB R21, R158, R151 ;  /* 0x000000979e15723e */ /* 0x002fc600000000ff */
[----:B------:R-:W-:Y:S02]  /*159b0*/  MUFU.EX2 R166, R166 ;  /* 0x000000a600a67308 */ /* 0x000fe40000000800 */
[----:B------:R-:W-:Y:S01]  /*159c0*/  HMMA.16816.F32 R28, R8, R22, R28 ;  /* 0x00000016081c723c */ /* 0x000fe2000000181c */
[----:B------:R-:W1:Y:S01]  /*159d0*/  LDSM.16.MT88.4 R8, [R224+0x7000] ;  /* 0x00700000e008783b */ /* 0x000e620000004200 */
[----:B------:R-:W-:Y:S01]  /*159e0*/  F2FP.F16.F32.PACK_AB R22, R152, R145 ;  /* 0x000000919816723e */ /* 0x000fe200000000ff */
[----:B------:R-:W-:Y:S01]  /*159f0*/  MUFU.EX2 R171, R171 ;  /* 0x000000ab00ab7308 */ /* 0x000fe20000000800 */
[----:B-----5:R-:W-:-:S03]  /*15a00*/  F2FP.F16.F32.PACK_AB R23, R162, R153 ;  /* 0x00000099a217723e */ /* 0x020fc600000000ff */
[----:B------:R-:W-:Y:S04]  /*15a10*/  MUFU.EX2 R170, R170 ;  /* 0x000000aa00aa7308 */ /* 0x000fe80000000800 */
[C---:B----4-:R-:W-:Y:S01]  /*15a20*/  HMMA.16816.F32 R12, R20.reuse, R4, R12 ;  /* 0x00000004140c723c */ /* 0x050fe2000000180c */
[----:B------:R-:W4:Y:S04]  /*15a30*/  MUFU.EX2 R173, R187 ;  /* 0x000000bb00ad7308 */ /* 0x000f280000000800 */
[----:B------:R-:W-:Y:S03]  /*15a40*/  MUFU.EX2 R172, R172 ;  /* 0x000000ac00ac7308 */ /* 0x000fe60000000800 */
[C---:B------:R-:W-:Y:S01]  /*15a50*/  HMMA.16816.F32 R16, R20.reuse, R6, R16 ;  /* 0x000000061410723c */ /* 0x040fe20000001810 */
[----:B------:R-:W5:Y:S01]  /*15a60*/  LDSM.16.MT88.4 R4, [R73+0x2000] ;  /* 0x002000004904783b */ /* 0x000f620000004200 */
[----:B------:R2:W4:Y:S04]  /*15a70*/  MUFU.EX2 R89, R176 ;  /* 0x000000b000597308 */ /* 0x0005280000000800 */
[----:B------:R-:W-:Y:S02]  /*15a80*/  MUFU.EX2 R168, R168 ;  /* 0x000000a800a87308 */ /* 0x000fe40000000800 */
[C---:B---3--:R-:W-:Y:S02]  /*15a90*/  HMMA.16816.F32 R36, R20.reuse, R24, R36 ;  /* 0x000000181424723c */ /* 0x048fe40000001824 */
[----:B------:R-:W3:Y:S04]  /*15aa0*/  MUFU.EX2 R175, R175 ;  /* 0x000000af00af7308 */ /* 0x000ee80000000800 */
[----:B------:R-:W-:Y:S02]  /*15ab0*/  MUFU.EX2 R88, R88 ;  /* 0x0000005800587308 */ /* 0x000fe40000000800 */
[----:B------:R-:W-:Y:S01]  /*15ac0*/  HMMA.16816.F32 R28, R20, R26, R28 ;  /* 0x0000001a141c723c */ /* 0x000fe2000000181c */
[--C-:B--2---:R-:W-:Y:S01]  /*15ad0*/  FFMA.FTZ R176, R53, UR4, -R60.reuse ;  /* 0x0000000435b07c23 */ /* 0x104fe2000801083c */
[----:B------:R-:W-:Y:S01]  /*15ae0*/  F2FP.F16.F32.PACK_AB R20, R167, R164 ;  /* 0x000000a4a714723e */ /* 0x000fe200000000ff */
[----:B------:R-:W-:Y:S01]  /*15af0*/  FFMA.FTZ R53, R46, UR4, -R60 ;  /* 0x000000042e357c23 */ /* 0x000fe2000801083c */
[----:B----4-:R-:W-:Y:S01]  /*15b00*/  F2FP.F16.F32.PACK_AB R21, R173, R170 ;  /* 0x000000aaad15723e */ /* 0x010fe200000000ff */
[----:B------:R-:W-:Y:S01]  /*15b10*/  MUFU.EX2 R91, R91 ;  /* 0x0000005b005b7308 */ /* 0x000fe20000000800 */
[----:B------:R-:W-:Y:S01]  /*15b20*/  F2FP.F16.F32.PACK_AB R22, R171, R166 ;  /* 0x000000a6ab16723e */ /* 0x000fe200000000ff */
[----:B------:R-:W2:Y:S01]  /*15b30*/  LDSM.16.MT88.4 R24, [R73+0x2400] ;  /* 0x002400004918783b */ /* 0x000ea20000004200 */
[----:B------:R-:W-:Y:S01]  /*15b40*/  F2FP.F16.F32.PACK_AB R23, R89, R172 ;  /* 0x000000ac5917723e */ /* 0x000fe200000000ff */
[----:B------:R-:W-:Y:S04]  /*15b50*/  MUFU.EX2 R55, R169 ;  /* 0x000000a900377308 */ /* 0x000fe80000000800 */
[----:B------:R-:W4:Y:S02]  /*15b60*/  MUFU.EX2 R174, R174 ;  /* 0x000000ae00ae7308 */ /* 0x000f240000000800 */
[C---:B-1----:R-:W-:Y:S02]  /*15b70*/  HMMA.16816.F32 R12, R20.reuse, R8, R12 ;  /* 0x00000008140c723c */ /* 0x042fe4000000180c */
[----:B------:R-:W-:Y:S04]  /*15b80*/  MUFU.EX2 R46, R176 ;  /* 0x000000b0002e7308 */ /* 0x000fe80000000800 */
[----:B------:R-:W1:Y:S02]  /*15b90*/  MUFU.EX2 R53, R53 ;  /* 0x0000003500357308 */ /* 0x000e640000000800 */
[C---:B------:R-:W-:Y:S01]  /*15ba0*/  HMMA.16816.F32 R16, R20.reuse, R10, R16 ;  /* 0x0000000a1410723c */ /* 0x040fe20000001810 */
[----:B------:R-:W2:Y:S01]  /*15bb0*/  LDSM.16.MT88.4 R8, [R224+0x7800] ;  /* 0x00780000e008783b */ /* 0x000ea20000004200 */
[----:B------:R-:W-:Y:S04]  /*15bc0*/  MUFU.EX2 R45, R45 ;  /* 0x0000002d002d7308 */ /* 0x000fe80000000800 */
[----:B------:R-:W-:Y:S02]  /*15bd0*/  MUFU.EX2 R54, R54 ;  /* 0x0000003600367308 */ /* 0x000fe40000000800 */
[----:B-----5:R-:W-:Y:S01]  /*15be0*/  HMMA.16816.F32 R36, R20, R4, R36 ;  /* 0x000000041424723c */ /* 0x020fe20000001824 */
[----:B---3--:R-:W-:Y:S01]  /*15bf0*/  F2FP.F16.F32.PACK_AB R4, R175, R168 ;  /* 0x000000a8af04723e */ /* 0x008fe200000000ff */
[----:B------:R-:W-:Y:S01]  /*15c00*/  MUFU.EX2 R52, R96 ;  /* 0x0000006000347308 */ /* 0x000fe20000000800 */
[----:B----4-:R-:W-:-:S03]  /*15c10*/  F2FP.F16.F32.PACK_AB R5, R174, R55 ;  /* 0x00000037ae05723e */ /* 0x010fc600000000ff */
[----:B------:R-:W-:Y:S02]  /*15c20*/  MUFU.EX2 R65, R65 ;  /* 0x0000004100417308 */ /* 0x000fe40000000800 */
[----:B------:R-:W-:Y:S01]  /*15c30*/  HMMA.16816.F32 R28, R20, R6, R28 ;  /* 0x00000006141c723c */ /* 0x000fe2000000181c */
[----:B------:R-:W-:Y:S01]  /*15c40*/  F2FP.F16.F32.PACK_AB R6, R91, R88 ;  /* 0x000000585b06723e */ /* 0x000fe200000000ff */
[--C-:B------:R-:W-:Y:S01]  /*15c50*/  FFMA.FTZ R21, R90, UR4, -R66.reuse ;  /* 0x000000045a157c23 */ /* 0x100fe20008010842 */
[----:B-1----:R-:W-:Y:S01]  /*15c60*/  F2FP.F16.F32.PACK_AB R7, R53, R46 ;  /* 0x0000002e3507723e */ /* 0x002fe200000000ff */
[----:B------:R-:W-:Y:S01]  /*15c70*/  FFMA.FTZ R20, R81, UR4, -R66 ;  /* 0x0000000451147c23 */ /* 0x000fe20008010842 */
[----:B------:R-:W-:Y:S01]  /*15c80*/  FFMA.FTZ R90, R44, UR4, -R60 ;  /* 0x000000042c5a7c23 */ /* 0x000fe2000801083c */
[----:B------:R-:W-:Y:S04]  /*15c90*/  MUFU.EX2 R81, R21 ;  /* 0x0000001500517308 */ /* 0x000fe80000000800 */
[C---:B------:R-:W-:Y:S01]  /*15ca0*/  HMMA.16816.F32 R12, R4.reuse, R32, R12 ;  /* 0x00000020040c723c */ /* 0x040fe2000000180c */
[----:B------:R-:W-:Y:S01]  /*15cb0*/  FFMA.FTZ R33, R80, UR4, -R66 ;  /* 0x0000000450217c23 */ /* 0x000fe20008010842 */
[--C-:B------:R-:W-:Y:S01]  /*15cc0*/  FFMA.FTZ R80, R94, UR4, -R60.reuse ;  /* 0x000000045e507c23 */ /* 0x100fe2000801083c */
[----:B------:R1:W3:Y:S04]  /*15cd0*/  MUFU.EX2 R32, R20 ;  /* 0x0000001400207308 */ /* 0x0002e80000000800 */
[----:B------:R-:W-:Y:S01]  /*15ce0*/  MUFU.EX2 R33, R33 ;  /* 0x0000002100217308 */ /* 0x000fe20000000800 */
[C---:B------:R-:W-:Y:S01]  /*15cf0*/  HMMA.16816.F32 R16, R4.reuse, R34, R16 ;  /* 0x000000220410723c */ /* 0x040fe20000001810 */
[----:B------:R-:W-:Y:S01]  /*15d00*/  FFMA.FTZ R35, R47, UR4, -R60 ;  /* 0x000000042f237c23 */ /* 0x000fe2000801083c */
[----:B------:R-:W-:Y:S01]  /*15d10*/  FFMA.FTZ R47, R98, UR4, -R66 ;  /* 0x00000004622f7c23 */ /* 0x000fe20008010842 */
[----:B------:R-:W4:Y:S04]  /*15d20*/  MUFU.EX2 R44, R97 ;  /* 0x00000061002c7308 */ /* 0x000f280000000800 */
[----:B------:R-:W-:Y:S01]  /*15d30*/  MUFU.EX2 R34, R90 ;  /* 0x0000005a00227308 */ /* 0x000fe20000000800 */
[C---:B--2---:R-:W-:Y:S01]  /*15d40*/  HMMA.16816.F32 R36, R4.reuse, R24, R36 ;  /* 0x000000180424723c */ /* 0x044fe20000001824 */
[----:B-1----:R-:W1:Y:S02]  /*15d50*/  LDSM.16.MT88.4 R20, [R73+0x2800] ;  /* 0x002800004914783b */ /* 0x002e640000004200 */
[----:B------:R-:W2:Y:S04]  /*15d60*/  MUFU.EX2 R35, R35 ;  /* 0x0000002300237308 */ /* 0x000ea80000000800 */
[----:B------:R-:W5:Y:S01]  /*15d70*/  MUFU.EX2 R80, R80 ;  /* 0x0000005000507308 */ /* 0x000f620000000800 */
[----:B------:R-:W-:Y:S01]  /*15d80*/  HMMA.16816.F32 R28, R4, R26, R28 ;  /* 0x0000001a041c723c */ /* 0x000fe2000000181c */
[----:B---3--:R-:W-:Y:S01]  /*15d90*/  F2FP.F16.F32.PACK_AB R4, R32, R81 ;  /* 0x000000512004723e */ /* 0x008fe200000000ff */
[----:B------:R-:W3:Y:S01]  /*15da0*/  LDSM.16.MT88.4 R24, [R224+0x7c00] ;  /* 0x007c0000e018783b */ /* 0x000ee20000004200 */
[----:B----4-:R-:W-:Y:S01]  /*15db0*/  F2FP.F16.F32.PACK_AB R6, R44, R33 ;  /* 0x000000212c06723e */ /* 0x010fe200000000ff */
[----:B------:R-:W4:Y:S04]  /*15dc0*/  MUFU.EX2 R47, R47 ;  /* 0x0000002f002f7308 */ /* 0x000f280000000800 */
[----:B------:R-:W-:Y:S01]  /*15dd0*/  MUFU.EX2 R69, R69 ;  /* 0x0000004500457308 */ /* 0x000fe20000000800 */
[----:B--2---:R-:W-:-:S03]  /*15de0*/  F2FP.F16.F32.PACK_AB R5, R35, R34 ;  /* 0x000000222305723e */ /* 0x004fc600000000ff */
[----:B------:R-:W-:Y:S01]  /*15df0*/  MUFU.EX2 R70, R70 ;  /* 0x0000004600467308 */ /* 0x000fe20000000800 */
[----:B-----5:R-:W-:-:S03]  /*15e00*/  F2FP.F16.F32.PACK_AB R7, R80, R45 ;  /* 0x0000002d5007723e */ /* 0x020fc600000000ff */
[----:B------:R-:W-:Y:S04]  /*15e10*/  MUFU.EX2 R71, R71 ;  /* 0x0000004700477308 */ /* 0x000fe80000000800 */
[----:B------:R-:W-:Y:S01]  /*15e20*/  HMMA.16816.F32 R12, R4, R8, R12 ;  /* 0x00000008040c723c */ /* 0x000fe2000000180c */
[----:B------:R-:W-:Y:S01]  /*15e30*/  FADD.FTZ R9, R63, R64 ;  /* 0x000000403f097221 */ /* 0x000fe20000010000 */
[--C-:B------:R-:W-:Y:S01]  /*15e40*/  FFMA.FTZ R63, R49, UR4, -R60.reuse ;  /* 0x00000004313f7c23 */ /* 0x100fe2000801083c */
[--C-:B------:R-:W-:Y:S01]  /*15e50*/  FFMA.FTZ R64, R48, UR4, -R60.reuse ;  /* 0x0000000430407c23 */ /* 0x100fe2000801083c */
[----:B------:R-:W-:Y:S01]  /*15e60*/  MUFU.EX2 R49, R82 ;  /* 0x0000005200317308 */ /* 0x000fe20000000800 */
[----:B------:R-:W-:Y:S01]  /*15e70*/  FADD.FTZ R9, R62, R9 ;  /* 0x000000093e097221 */ /* 0x000fe20000010000 */
[----:B------:R-:W-:-:S02]  /*15e80*/  FFMA.FTZ R62, R51, UR4, -R60 ;  /* 0x00000004333e7c23 */ /* 0x000fc4000801083c */
[C---:B------:R-:W-:Y:S01]  /*15e90*/  HMMA.16816.F32 R16, R4.reuse, R10, R16 ;  /* 0x0000000a0410723c */ /* 0x040fe20000001810 */
[----:B------:R-:W-:Y:S01]  /*15ea0*/  FADD.FTZ R74, R74, R9 ;  /* 0x000000094a4a7221 */ /* 0x000fe20000010000 */
[----:B------:R-:W2:Y:S01]  /*15eb0*/  MUFU.EX2 R48, R63 ;  /* 0x0000003f00307308 */ /* 0x000ea20000000800 */
[----:B------:R-:W5:Y:S02]  /*15ec0*/  LDSM.16.MT88.4 R8, [R73+0x2c00] ;  /* 0x002c00004908783b */ /* 0x000f640000004200 */
[----:B------:R-:W-:Y:S01]  /*15ed0*/  FADD.FTZ R74, R75, R74 ;  /* 0x0000004a4b4a7221 */ /* 0x000fe20000010000 */
[----:B------:R-:W-:Y:S01]  /*15ee0*/  MUFU.EX2 R51, R64 ;  /* 0x0000004000337308 */ /* 0x000fe20000000800 */
[----:B------:R-:W-:Y:S01]  /*15ef0*/  FFMA.FTZ R75, R111, UR4, -R60 ;  /* 0x000000046f4b7c23 */ /* 0x000fe2000801083c */
[C---:B-1----:R-:W-:Y:S01]  /*15f00*/  HMMA.16816.F32 R36, R4.reuse, R20, R36 ;  /* 0x000000140424723c */ /* 0x042fe20000001824 */
[----:B------:R-:W-:Y:S01]  /*15f10*/  FADD.FTZ R20, R133, R78 ;  /* 0x0000004e85147221 */ /* 0x000fe20000010000 */
[----:B------:R-:W-:Y:S01]  /*15f20*/  FADD.FTZ R77, R77, R74 ;  /* 0x0000004a4d4d7221 */ /* 0x000fe20000010000 */
[----:B------:R-:W1:Y:S01]  /*15f30*/  MUFU.EX2 R62, R62 ;  /* 0x0000003e003e7308 */ /* 0x000e620000000800 */
[----:B------:R-:W-:Y:S01]  /*15f40*/  FFMA.FTZ R74, R120, UR4, -R66 ;  /* 0x00000004784a7c23 */ /* 0x000fe20008010842 */
[----:B------:R-:W-:Y:S01]  /*15f50*/  FADD.FTZ R79, R79, R20 ;  /* 0x000000144f4f7221 */ /* 0x000fe20000010000 */
[----:B------:R-:W-:Y:S01]  /*15f60*/  FADD.FTZ R76, R76, R77 ;  /* 0x0000004d4c4c7221 */ /* 0x000fe20000010000 */
[----:B------:R-:W-:Y:S01]  /*15f70*/  MUFU.EX2 R64, R99 ;  /* 0x0000006300407308 */ /* 0x000fe20000000800 */
[----:B------:R-:W-:Y:S01]  /*15f80*/  HMMA.16816.F32 R28, R4, R22, R28 ;  /* 0x00000016041c723c */ /* 0x000fe2000000181c */
[----:B------:R-:W-:Y:S01]  /*15f90*/  FADD.FTZ R79, R122, R79 ;  /* 0x0000004f7a4f7221 */ /* 0x000fe20000010000 */
[----:B------:R-:W-:Y:S01]  /*15fa0*/  FADD.FTZ R137, R137, R76 ;  /* 0x0000004c89897221 */ /* 0x000fe20000010000 */
[----:B------:R-:W5:Y:S01]  /*15fb0*/  LDSM.16.MT88.4 R20, [R224+0x8000] ;  /* 0x00800000e014783b */ /* 0x000f620000004200 */
[----:B----4-:R-:W-:Y:S01]  /*15fc0*/  F2FP.F16.F32.PACK_AB R4, R47, R54 ;  /* 0x000000362f04723e */ /* 0x010fe200000000ff */
[----:B------:R-:W-:Y:S01]  /*15fd0*/  FADD.FTZ R128, R128, R79 ;  /* 0x0000004f80807221 */ /* 0x000fe20000010000 */
[----:B------:R-:W-:Y:S01]  /*15fe0*/  FADD.FTZ R137, R126, R137 ;  /* 0x000000897e897221 */ /* 0x000fe20000010000 */
[----:B--2---:R-:W-:Y:S01]  /*15ff0*/  F2FP.F16.F32.PACK_AB R5, R48, R49 ;  /* 0x000000313005723e */ /* 0x004fe200000000ff */
[----:B------:R-:W-:Y:S01]  /*16000*/  FFMA.FTZ R63, R102, UR4, -R66 ;  /* 0x00000004663f7c23 */ /* 0x000fe20008010842 */
[----:B------:R-:W-:Y:S01]  /*16010*/  FADD.FTZ R128, R157, R128 ;  /* 0x000000809d807221 */ /* 0x000fe20000010000 */
[----:B------:R-:W-:Y:S01]  /*16020*/  FADD.FTZ R124, R124, R137 ;  /* 0x000000897c7c7221 */ /* 0x000fe20000010000 */
[----:B------:R-:W-:Y:S01]  /*16030*/  F2FP.F16.F32.PACK_AB R6, R65, R52 ;  /* 0x000000344106723e */ /* 0x000fe200000000ff */
[----:B------:R-:W-:Y:S01]  /*16040*/  MUFU.EX2 R42, R42 ;  /* 0x0000002a002a7308 */ /* 0x000fe20000000800 */
[----:B------:R-:W-:Y:S01]  /*16050*/  FADD.FTZ R155, R155, R128 ;  /* 0x000000809b9b7221 */ /* 0x000fe20000010000 */
[----:B-1----:R-:W-:Y:S01]  /*16060*/  F2FP.F16.F32.PACK_AB R7, R62, R51 ;  /* 0x000000333e07723e */ /* 0x002fe200000000ff */
[----:B------:R-:W-:Y:S01]  /*16070*/  FADD.FTZ R147, R147, R124 ;  /* 0x0000007c93937221 */ /* 0x000fe20000010000 */
[----:B------:R-:W1:Y:S01]  /*16080*/  MUFU.EX2 R63, R63 ;  /* 0x0000003f003f7308 */ /* 0x000e620000000800 */
[----:B------:R-:W-:Y:S01]  /*16090*/  FADD.FTZ R155, R132, R155 ;  /* 0x0000009b849b7221 */ /* 0x000fe20000010000 */
[----:B------:R-:W-:Y:S01]  /*160a0*/  FFMA.FTZ R79, R115, UR4, -R66 ;  /* 0x00000004734f7c23 */ /* 0x000fe20008010842 */
[----:B------:R-:W-:Y:S01]  /*160b0*/  FADD.FTZ R130, R130, R147 ;  /* 0x0000009382827221 */ /* 0x000fe20000010000 */
[----:B------:R-:W-:Y:S01]  /*160c0*/  MUFU.EX2 R75, R75 ;  /* 0x0000004b004b7308 */ /* 0x000fe20000000800 */
[----:B------:R-:W-:Y:S01]  /*160d0*/  FADD.FTZ R136, R136, R155 ;  /* 0x0000009b88887221 */ /* 0x000fe20000010000 */
[C---:B---3--:R-:W-:Y:S01]  /*160e0*/  HMMA.16816.F32 R12, R4.reuse, R24, R12 ;  /* 0x00000018040c723c */ /* 0x048fe2000000180c */
[----:B------:R-:W-:Y:S01]  /*160f0*/  FFMA.FTZ R25, R50, UR4, -R60 ;  /* 0x0000000432197c23 */ /* 0x000fe2000801083c */
[----:B------:R-:W-:Y:S01]  /*16100*/  FADD.FTZ R130, R161, R130 ;  /* 0x00000082a1827221 */ /* 0x000fe20000010000 */
[----:B------:R-:W-:Y:S01]  /*16110*/  FADD.FTZ R165, R165, R136 ;  /* 0x00000088a5a57221 */ /* 0x000fe20000010000 */
[----:B------:R-:W2:Y:S01]  /*16120*/  MUFU.EX2 R24, R105 ;  /* 0x0000006900187308 */ /* 0x000ea20000000800 */
[----:B------:R-:W-:Y:S01]  /*16130*/  FFMA.FTZ R50, R106, UR4, -R66 ;  /* 0x000000046a327c23 */ /* 0x000fe20008010842 */
[--C-:B------:R-:W-:Y:S01]  /*16140*/  FFMA.FTZ R76, R109, UR4, -R60.reuse ;  /* 0x000000046d4c7c23 */ /* 0x100fe2000801083c */
[----:B------:R-:W-:Y:S01]  /*16150*/  FADD.FTZ R138, R138, R165 ;  /* 0x000000a58a8a7221 */ /* 0x000fe20000010000 */
[C---:B------:R-:W-:Y:S01]  /*16160*/  HMMA.16816.F32 R16, R4.reuse, R26, R16 ;  /* 0x0000001a0410723c */ /* 0x040fe20000001810 */
[--C-:B------:R-:W-:Y:S01]  /*16170*/  FFMA.FTZ R26, R40, UR4, -R60.reuse ;  /* 0x00000004281a7c23 */ /* 0x100fe2000801083c */
[----:B------:R-:W-:Y:S01]  /*16180*/  FFMA.FTZ R27, R43, UR4, -R60 ;  /* 0x000000042b1b7c23 */ /* 0x000fe2000801083c */
[----:B------:R-:W-:Y:S01]  /*16190*/  MUFU.EX2 R25, R25 ;  /* 0x0000001900197308 */ /* 0x000fe20000000800 */
[----:B------:R-:W-:Y:S01]  /*161a0*/  FADD.FTZ R138, R163, R138 ;  /* 0x0000008aa38a7221 */ /* 0x000fe20000010000 */
[----:B------:R-:W-:Y:S01]  /*161b0*/  FFMA.FTZ R43, R108, UR4, -R66 ;  /* 0x000000046c2b7c23 */ /* 0x000fe20008010842 */
[----:B------:R-:W-:Y:S01]  /*161c0*/  FFMA.FTZ R78, R112, UR4, -R60 ;  /* 0x00000004704e7c23 */ /* 0x000fe2000801083c */
[----:B------:R-:W3:Y:S01]  /*161d0*/  MUFU.EX2 R40, R41 ;  /* 0x0000002900287308 */ /* 0x000ee20000000800 */
[C---:B-----5:R-:W-:Y:S01]  /*161e0*/  HMMA.16816.F32 R36, R4.reuse, R8, R36 ;  /* 0x000000080424723c */ /* 0x060fe20000001824 */
[----:B------:R-:W-:Y:S01]  /*161f0*/  FADD.FTZ R9, R159, R130 ;  /* 0x000000829f097221 */ /* 0x000fe20000010000 */
[----:B------:R-:W-:Y:S01]  /*16200*/  FADD.FTZ R131, R131, R138 ;  /* 0x0000008a83837221 */ /* 0x000fe20000010000 */
[----:B------:R-:W-:Y:S01]  /*16210*/  MUFU.EX2 R26, R26 ;  /* 0x0000001a001a7308 */ /* 0x000fe20000000800 */
[----:B------:R-:W-:Y:S01]  /*16220*/  MOV R133, R67 ;  /* 0x0000004300857202 */ /* 0x000fe20000000f00 */
[----:B------:R-:W-:Y:S01]  /*16230*/  FADD.FTZ R9, R134, R9 ;  /* 0x0000000986097221 */ /* 0x000fe20000010000 */
[----:B------:R-:W-:Y:S01]  /*16240*/  FADD.FTZ R146, R146, R131 ;  /* 0x0000008392927221 */ /* 0x000fe20000010000 */
[----:B------:R-:W4:Y:S01]  /*16250*/  MUFU.EX2 R27, R27 ;  /* 0x0000001b001b7308 */ /* 0x000f220000000800 */
[----:B------:R-:W-:Y:S01]  /*16260*/  HMMA.16816.F32 R28, R4, R10, R28 ;  /* 0x0000000a041c723c */ /* 0x000fe2000000181c */
[----:B------:R-:W-:Y:S01]  /*16270*/  FADD.FTZ R140, R140, R9 ;  /* 0x000000098c8c7221 */ /* 0x000fe20000010000 */
[----:B-1----:R-:W-:Y:S01]  /*16280*/  F2FP.F16.F32.PACK_AB R4, R63, R64 ;  /* 0x000000403f04723e */ /* 0x002fe200000000ff */
[----:B------:R-:W1:Y:S01]  /*16290*/  LDSM.16.MT88.4 R8, [R73+0x3000] ;  /* 0x003000004908783b */ /* 0x000e620000004200 */
[----:B--2---:R-:W-:Y:S01]  /*162a0*/  F2FP.F16.F32.PACK_AB R6, R24, R69 ;  /* 0x000000451806723e */ /* 0x004fe200000000ff */
[----:B------:R-:W-:Y:S01]  /*162b0*/  FADD.FTZ R149, R149, R140 ;  /* 0x0000008c95957221 */ /* 0x000fe20000010000 */
[----:B---3--:R-:W-:Y:S01]  /*162c0*/  F2FP.F16.F32.PACK_AB R5, R40, R25 ;  /* 0x000000192805723e */ /* 0x008fe200000000ff */
[----:B------:R-:W-:Y:S01]  /*162d0*/  FADD.FTZ R139, R139, R146 ;  /* 0x000000928b8b7221 */ /* 0x000fe20000010000 */
[----:B------:R-:W-:Y:S01]  /*162e0*/  FFMA.FTZ R41, R113, UR4, -R66 ;  /* 0x0000000471297c23 */ /* 0x000fe20008010842 */
[----:B------:R-:W-:Y:S01]  /*162f0*/  FADD.FTZ R142, R142, R149 ;  /* 0x000000958e8e7221 */ /* 0x000fe20000010000 */
[----:B------:R-:W2:Y:S01]  /*16300*/  MUFU.EX2 R43, R43 ;  /* 0x0000002b002b7308 */ /* 0x000ea20000000800 */
[----:B------:R-:W-:Y:S01]  /*16310*/  FADD.FTZ R139, R148, R139 ;  /* 0x0000008b948b7221 */ /* 0x000fe20000010000 */
[----:B------:R-:W-:Y:S01]  /*16320*/  MOV R134, R68 ;  /* 0x0000004400867202 */ /* 0x000fe20000000f00 */
[----:B------:R-:W-:Y:S01]  /*16330*/  FADD.FTZ R142, R143, R142 ;  /* 0x0000008e8f8e7221 */ /* 0x000fe20000010000 */
[----:B----4-:R-:W-:Y:S01]  /*16340*/  F2FP.F16.F32.PACK_AB R7, R27, R26 ;  /* 0x0000001a1b07723e */ /* 0x010fe200000000ff */
[----:B------:R-:W-:Y:S01]  /*16350*/  FADD.FTZ R58, R58, R139 ;  /* 0x0000008b3a3a7221 */ /* 0x000fe20000010000 */
[----:B------:R-:W-:Y:S01]  /*16360*/  MUFU.EX2 R50, R50 ;  /* 0x0000003200327308 */ /* 0x000fe20000000800 */
[----:B------:R-:W-:-:S02]  /*16370*/  FADD.FTZ R129, R129, R142 ;  /* 0x0000008e81817221 */ /* 0x000fc40000010000 */
[----:B------:R-:W-:Y:S01]  /*16380*/  FADD.FTZ R85, R85, R58 ;  /* 0x0000003a55557221 */ /* 0x000fe20000010000 */
[----:B------:R-:W-:Y:S01]  /*16390*/  FFMA.FTZ R58, R104, UR4, -R60 ;  /* 0x00000004683a7c23 */ /* 0x000fe2000801083c */
[C---:B------:R-:W-:Y:S01]  /*163a0*/  HMMA.16816.F32 R12, R4.reuse, R20, R12 ;  /* 0x00000014040c723c */ /* 0x040fe2000000180c */
[----:B------:R-:W-:Y:S01]  /*163b0*/  FADD.FTZ R154, R154, R129 ;  /* 0x000000819a9a7221 */ /* 0x000fe20000010000 */
[----:B------:R-:W-:Y:S01]  /*163c0*/  FADD.FTZ R84, R84, R85 ;  /* 0x0000005554547221 */ /* 0x000fe20000010000 */
[----:B------:R-:W3:Y:S02]  /*163d0*/  MUFU.EX2 R41, R41 ;  /* 0x0000002900297308 */ /* 0x000ee40000000800 */
[----:B------:R-:W-:Y:S01]  /*163e0*/  FADD.FTZ R125, R125, R154 ;  /* 0x0000009a7d7d7221 */ /* 0x000fe20000010000 */
[----:B------:R-:W-:Y:S01]  /*163f0*/  FADD.FTZ R95, R95, R84 ;  /* 0x000000545f5f7221 */ /* 0x000fe20000010000 */
[----:B------:R-:W4:Y:S01]  /*16400*/  MUFU.EX2 R58, R58 ;  /* 0x0000003a003a7308 */ /* 0x000f220000000800 */
[C---:B------:R-:W-:Y:S01]  /*16410*/  HMMA.16816.F32 R16, R4.reuse, R22, R16 ;  /* 0x000000160410723c */ /* 0x040fe20000001810 */
[----:B------:R-:W5:Y:S01]  /*16420*/  LDSM.16.MT88.4 R20, [R224+0x8400] ;  /* 0x00840000e014783b */ /* 0x000f620000004200 */
        /* <DEDUP_REMOVED lines=8> */
[----:B------:R-:W-:Y:S01]  /*164b0*/  FFMA.FTZ R72, R117, UR4, -R66 ;  /* 0x0000000475487c23 */ /* 0x000fe20008010842 */
[----:B------:R-:W-:Y:S01]  /*164c0*/  MUFU.EX2 R76, R76 ;  /* 0x0000004c004c7308 */ /* 0x000fe20000000800 */
        /* <DEDUP_REMOVED lines=10> */
[----:B--2---:R-:W-:Y:S01]  /*16570*/  F2FP.F16.F32.PACK_AB R4, R43, R70 ;  /* 0x000000462b04723e */ /* 0x004fe200000000ff */
[----:B------:R-:W-:Y:S01]  /*16580*/  FADD.FTZ R144, R144, R141 ;  /* 0x0000008d90907221 */ /* 0x000fe20000010000 */
[----:B------:R-:W-:Y:S01]  /*16590*/  F2FP.F16.F32.PACK_AB R5, R42, R71 ;  /* 0x000000472a05723e */ /* 0x000fe200000000ff */
[----:B------:R-:W1:Y:S01]  /*165a0*/  LDSM.16.MT88.4 R8, [R73+0x3400] ;  /* 0x003400004908783b */ /* 0x000e620000004200 */
[----:B---3--:R-:W-:Y:S01]  /*165b0*/  F2FP.F16.F32.PACK_AB R6, R41, R50 ;  /* 0x000000322906723e */ /* 0x008fe200000000ff */
[----:B------:R-:W-:Y:S01]  /*165c0*/  FADD.FTZ R77, R153, R158 ;  /* 0x0000009e994d7221 */ /* 0x000fe20000010000 */
[----:B----4-:R-:W-:Y:S01]  /*165d0*/  F2FP.F16.F32.PACK_AB R7, R75, R58 ;  /* 0x0000003a4b07723e */ /* 0x010fe200000000ff */
[----:B------:R-:W-:Y:S02]  /*165e0*/  MUFU.EX2 R2, R61 ;  /* 0x0000003d00027308 */ /* 0x000fe40000000800 */
[----:B------:R-:W-:-:S02]  /*165f0*/  FADD.FTZ R77, R162, R77 ;  /* 0x0000004da24d7221 */ /* 0x000fc40000010000 */
[----:B------:R-:W-:Y:S02]  /*16600*/  MUFU.EX2 R193, R193 ;  /* 0x000000c100c17308 */ /* 0x000fe40000000800 */
[----:B------:R-:W-:Y:S02]  /*16610*/  FADD.FTZ R170, R170, R77 ;  /* 0x0000004daaaa7221 */ /* 0x000fe40000010000 */
[----:B------:R-:W2:Y:S01]  /*16620*/  MUFU.EX2 R77, R110 ;  /* 0x0000006e004d7308 */ /* 0x000ea20000000800 */
[----:B-----5:R-:W-:Y:S01]  /*16630*/  HMMA.16816.F32 R12, R4, R20, R12 ;  /* 0x00000014040c723c */ /* 0x020fe2000000180c */
[----:B------:R-:W-:Y:S01]  /*16640*/  FADD.FTZ R21, R145, R144 ;  /* 0x0000009091157221 */ /* 0x000fe20000010000 */
[----:B------:R-:W-:-:S03]  /*16650*/  FADD.FTZ R173, R173, R170 ;  /* 0x000000aaadad7221 */ /* 0x000fc60000010000 */
[----:B------:R-:W-:Y:S01]  /*16660*/  FADD.FTZ R21, R152, R21 ;  /* 0x0000001598157221 */ /* 0x000fe20000010000 */
[----:B------:R-:W-:Y:S02]  /*16670*/  FADD.FTZ R172, R172, R173 ;  /* 0x000000adacac7221 */ /* 0x000fe40000010000 */
[----:B------:R-:W-:Y:S01]  /*16680*/  HMMA.16816.F32 R16, R4, R22, R16 ;  /* 0x000000160410723c */ /* 0x000fe20000001810 */
[----:B------:R-:W-:Y:S01]  /*16690*/  FADD.FTZ R164, R164, R21 ;  /* 0x00000015a4a47221 */ /* 0x000fe20000010000 */
[----:B------:R-:W-:Y:S01]  /*166a0*/  FADD.FTZ R172, R89, R172 ;  /* 0x000000ac59ac7221 */ /* 0x000fe20000010000 */
[----:B------:R-:W3:Y:S02]  /*166b0*/  LDSM.16.MT88.4 R20, [R224+0x8800] ;  /* 0x00880000e014783b */ /* 0x000ee40000004200 */
[----:B------:R-:W-:Y:S01]  /*166c0*/  FADD.FTZ R167, R167, R164 ;  /* 0x000000a4a7a77221 */ /* 0x000fe20000010000 */
[----:B------:R-:W-:Y:S02]  /*166d0*/  FADD.FTZ R83, R55, R172 ;  /* 0x000000ac37537221 */ /* 0x000fe40000010000 */
[----:B------:R-:W4:Y:S01]  /*166e0*/  MUFU.EX2 R55, R114 ;  /* 0x0000007200377308 */ /* 0x000f220000000800 */
[----:B------:R-:W-:Y:S01]  /*166f0*/  FADD.FTZ R166, R166, R167 ;  /* 0x000000a7a6a67221 */ /* 0x000fe20000010000 */
[----:B------:R-:W-:Y:S01]  /*16700*/  FADD.FTZ R85, R174, R83 ;  /* 0x00000053ae557221 */ /* 0x000fe20000010000 */
[----:B------:R-:W-:-:S02]  /*16710*/  FFMA.FTZ R83, R119, UR4, -R60 ;  /* 0x0000000477537c23 */ /* 0x000fc4000801083c */
[----:B------:R-:W-:Y:S01]  /*16720*/  FADD.FTZ R171, R171, R166 ;  /* 0x000000a6abab7221 */ /* 0x000fe20000010000 */
[----:B------:R-:W-:-:S03]  /*16730*/  FADD.FTZ R46, R46, R85 ;  /* 0x000000552e2e7221 */ /* 0x000fc60000010000 */
        /* <DEDUP_REMOVED lines=13> */
[----:B----4-:R-:W-:-:S02]  /*16810*/  F2FP.F16.F32.PACK_AB R9, R55, R76 ;  /* 0x0000004c3709723e */ /* 0x010fc400000000ff */
[----:B------:R-:W-:Y:S01]  /*16820*/  FADD.FTZ R81, R81, R88 ;  /* 0x0000005851517221 */ /* 0x000fe20000010000 */
[----:B------:R-:W-:Y:S01]  /*16830*/  FADD.FTZ R80, R80, R45 ;  /* 0x0000002d50507221 */ /* 0x000fe20000010000 */
[----:B------:R-:W-:Y:S02]  /*16840*/  F2FP.F16.F32.PACK_AB R10, R74, R79 ;  /* 0x0000004f4a0a723e */ /* 0x000fe400000000ff */
[----:B------:R-:W-:Y:S01]  /*16850*/  FADD.FTZ R32, R32, R81 ;  /* 0x0000005120207221 */ /* 0x000fe20000010000 */
[----:B------:R-:W-:Y:S01]  /*16860*/  FADD.FTZ R49, R49, R80 ;  /* 0x0000005031317221 */ /* 0x000fe20000010000 */
[----:B-1----:R-:W-:Y:S02]  /*16870*/  F2FP.F16.F32.PACK_AB R11, R83, R78 ;  /* 0x0000004e530b723e */ /* 0x002fe400000000ff */
[----:B------:R-:W-:Y:S01]  /*16880*/  FADD.FTZ R33, R33, R32 ;  /* 0x0000002021217221 */ /* 0x000fe20000010000 */
[----:B------:R-:W-:-:S03]  /*16890*/  FADD.FTZ R48, R48, R49 ;  /* 0x0000003130307221 */ /* 0x000fc60000010000 */
[----:B------:R-:W-:Y:S01]  /*168a0*/  FADD.FTZ R33, R44, R33 ;  /* 0x000000212c217221 */ /* 0x000fe20000010000 */
[----:B------:R-:W-:Y:S01]  /*168b0*/  FADD.FTZ R51, R51, R48 ;  /* 0x0000003033337221 */ /* 0x000fe20000010000 */
[C---:B---3--:R-:W-:Y:S01]  /*168c0*/  HMMA.16816.F32 R12, R8.reuse, R20, R12 ;  /* 0x00000014080c723c */ /* 0x048fe2000000180c */
[--C-:B------:R-:W-:Y:S01]  /*168d0*/  FFMA.FTZ R21, R118, UR4, -R66.reuse ;  /* 0x0000000476157c23 */ /* 0x100fe20008010842 */
[----:B------:R-:W-:Y:S01]  /*168e0*/  FADD.FTZ R54, R54, R33 ;  /* 0x0000002136367221 */ /* 0x000fe20000010000 */
[----:B------:R-:W-:Y:S01]  /*168f0*/  FADD.FTZ R62, R62, R51 ;  /* 0x000000333e3e7221 */ /* 0x000fe20000010000 */
[----:B------:R-:W-:Y:S01]  /*16900*/  FFMA.FTZ R20, R0, UR4, -R66 ;  /* 0x0000000400147c23 */ /* 0x000fe20008010842 */
[----:B------:R-:W-:Y:S01]  /*16910*/  FFMA.FTZ R33, R116, UR4, -R60 ;  /* 0x0000000474217c23 */ /* 0x000fe2000801083c */
[----:B------:R-:W-:Y:S01]  /*16920*/  FADD.FTZ R47, R47, R54 ;  /* 0x000000362f2f7221 */ /* 0x000fe20000010000 */
[----:B------:R-:W-:Y:S01]  /*16930*/  FADD.FTZ R25, R25, R62 ;  /* 0x0000003e19197221 */ /* 0x000fe20000010000 */
[----:B------:R-:W-:Y:S01]  /*16940*/  HMMA.16816.F32 R16, R8, R22, R16 ;  /* 0x000000160810723c */ /* 0x000fe20000001810 */
[----:B------:R-:W-:Y:S01]  /*16950*/  FFMA.FTZ R22, R121, UR4, -R60 ;  /* 0x0000000479167c23 */ /* 0x000fe2000801083c */
[----:B------:R-:W-:Y:S01]  /*16960*/  FADD.FTZ R52, R52, R47 ;  /* 0x0000002f34347221 */ /* 0x000fe20000010000 */
[----:B------:R-:W-:Y:S01]  /*16970*/  FADD.FTZ R25, R40, R25 ;  /* 0x0000001928197221 */ /* 0x000fe20000010000 */
[----:B------:R-:W-:Y:S02]  /*16980*/  MUFU.EX2 R21, R21 ;  /* 0x0000001500157308 */ /* 0x000fe40000000800 */
[----:B------:R-:W-:-:S02]  /*16990*/  FADD.FTZ R65, R65, R52 ;  /* 0x0000003441417221 */ /* 0x000fc40000010000 */
[----:B------:R-:W1:Y:S02]  /*169a0*/  MUFU.EX2 R0, R123 ;  /* 0x0000007b00007308 */ /* 0x000e640000000800 */
[----:B------:R-:W-:Y:S02]  /*169b0*/  FADD.FTZ R64, R64, R65 ;  /* 0x0000004140407221 */ /* 0x000fe40000010000 */
[----:B------:R-:W-:Y:S01]  /*169c0*/  MUFU.EX2 R20, R20 ;  /* 0x0000001400147308 */ /* 0x000fe20000000800 */
        /* <DEDUP_REMOVED lines=10> */
[----:B------:R-:W3:Y:S01]  /*16a70*/  MUFU.EX2 R22, R22 ;  /* 0x0000001600167308 */ /* 0x000ee20000000800 */
[----:B-1----:R-:W-:Y:S01]  /*16a80*/  F2FP.F16.F32.PACK_AB R4, R0, R21 ;  /* 0x000000150004723e */ /* 0x002fe200000000ff */
[----:B------:R-:W-:Y:S01]  /*16a90*/  FADD.FTZ R70, R70, R69 ;  /* 0x0000004546467221 */ /* 0x000fe20000010000 */
[----:B------:R-:W-:Y:S01]  /*16aa0*/  FADD.FTZ R71, R42, R71 ;  /* 0x000000472a477221 */ /* 0x000fe20000010000 */
[----:B------:R-:W-:-:S02]  /*16ab0*/  F2FP.F16.F32.PACK_AB R7, R193, R2 ;  /* 0x00000002c107723e */ /* 0x000fc400000000ff */
[----:B------:R-:W-:Y:S01]  /*16ac0*/  FADD.FTZ R43, R43, R70 ;  /* 0x000000462b2b7221 */ /* 0x000fe20000010000 */
[----:B------:R-:W-:Y:S01]  /*16ad0*/  FADD.FTZ R58, R58, R71 ;  /* 0x000000473a3a7221 */ /* 0x000fe20000010000 */
[----:B--2---:R-:W-:Y:S02]  /*16ae0*/  F2FP.F16.F32.PACK_AB R6, R23, R20 ;  /* 0x000000141706723e */ /* 0x004fe400000000ff */
[----:B------:R-:W-:Y:S01]  /*16af0*/  FADD.FTZ R50, R50, R43 ;  /* 0x0000002b32327221 */ /* 0x000fe20000010000 */
[----:B------:R-:W-:-:S03]  /*16b00*/  FADD.FTZ R75, R75, R58 ;  /* 0x0000003a4b4b7221 */ /* 0x000fc60000010000 */
        /* <DEDUP_REMOVED lines=23> */
.L_x_1885:
[----:B------:R-:W-:Y:S01]  /*16c80*/  ISETP.GE.AND P0, PT, R230, RZ, PT ;  /* 0x000000ffe600720c */ /* 0x000fe20003f06270 */
[----:B------:R-:W1:-:S12]  /*16c90*/  LDCU.64 UR10, c[0x0][0x358] ;  /* 0x00006b00ff0a77ac */ /* 0x000e580008000a00 */
[----:B------:R-:W-:Y:S05]  /*16ca0*/  @!P0 BRA `(.L_x_1891) ;  /* 0x0000005000d08947 */ /* 0x000fea0003800000 */
[----:B------:R-:W2:Y:S01]  /*16cb0*/  S2UR UR5, SR_CgaCtaId ;  /* 0x00000000000579c3 */ /* 0x000ea20000008800 */
[----:B------:R-:W-:Y:S01]  /*16cc0*/  UISETP.NE.U32.AND UP0, UPT, UR12, URZ, UPT ;  /* 0x000000ff0c00728c */ /* 0x000fe2000bf05070 */
[----:B------:R-:W-:Y:S01]  /*16cd0*/  SHF.L.U32 R3, R230, 0x8, RZ ;  /* 0x00000008e6037819 */ /* 0x000fe200000006ff */
[----:B------:R-:W-:Y:S01]  /*16ce0*/  IMAD.MOV.U32 R196, RZ, RZ, R133 ;  /* 0x000000ffffc47224 */ /* 0x000fe200078e0085 */
[----:B------:R-:W-:Y:S01]  /*16cf0*/  IADD3 R228, PT, PT, R224, 0x5000, RZ ;  /* 0x00005000e0e47810 */ /* 0x000fe20007ffe0ff */
[----:B------:R-:W-:Y:S01]  /*16d00*/  UISETP.NE.AND.EX UP0, UPT, UR13, URZ, UPT, UP0 ;  /* 0x000000ff0d00728c */ /* 0x000fe2000bf05300 */
[----:B------:R-:W-:Y:S01]  /*16d10*/  IMAD.MOV.U32 R195, RZ, RZ, R134 ;  /* 0x000000ffffc37224 */ /* 0x000fe200078e0086 */
[----:B------:R-:W-:Y:S01]  /*16d20*/  MOV R229, RZ ;  /* 0x000000ff00e57202 */ /* 0x000fe20000000f00 */
[----:B------:R-:W-:Y:S01]  /*16d30*/  VIADD R230, R230, 0x1 ;  /* 0x00000001e6e67836 */ /* 0x000fe20000000000 */
[C---:B------:R-:W-:Y:S01]  /*16d40*/  LOP3.LUT R194, R3.reuse, 0x80, R56, 0xfe, !PT ;  /* 0x0000008003c27812 */ /* 0x040fe200078efe38 */
[----:B------:R-:W-:Y:S01]  /*16d50*/  VIADD R227, R224, 0x5020 ;  /* 0x00005020e0e37836 */ /* 0x000fe20000000000 */
[----:B------:R-:W-:Y:S01]  /*16d60*/  PLOP3.LUT P4, PT, PT, PT, UP0, 0x80, 0x8 ;  /* 0x000000000008781c */ /* 0x000fe20003f8f008 */
[----:B------:R-:W-:Y:S01]  /*16d70*/  VIADD R232, R3, 0x100 ;  /* 0x0000010003e87836 */ /* 0x000fe20000000000 */
[----:B------:R-:W-:Y:S01]  /*16d80*/  UMOV UR13, 0x400 ;  /* 0x00000400000d7882 */ /* 0x000fe20000000000 */
[----:B------:R-:W3:Y:S01]  /*16d90*/  LDCU UR12, c[0x0][0x440] ;  /* 0x00008800ff0c77ac */ /* 0x000ee20008000800 */
[----:B------:R-:W4:Y:S01]  /*16da0*/  LDCU UR4, c[0x0][0x45c] ;  /* 0x00008b80ff0477ac */ /* 0x000f220008000800 */
[----:B------:R-:W1:Y:S01]  /*16db0*/  LDCU.64 UR6, c[0x0][0x3a0] ;  /* 0x00007400ff0677ac */ /* 0x000e620008000a00 */
[----:B------:R-:W1:Y:S01]  /*16dc0*/  LDCU.64 UR8, c[0x0][0x3a8] ;  /* 0x00007500ff0877ac */ /* 0x000e620008000a00 */
[----:B--2---:R-:W-:-:S12]  /*16dd0*/  ULEA UR5, UR5, UR13, 0x18 ;  /* 0x0000000d05057291 */ /* 0x004fd8000f8ec0ff */
.L_x_1895:
        /* <DEDUP_REMOVED lines=12> */
[C---:B------:R-:W-:Y:S02]  /*16ea0*/  LOP3.LUT R4, R222.reuse, 0xd8, RZ, 0xc0, !PT ;  /* 0x000000d8de047812 */ /* 0x040fe400078ec0ff */
[----:B------:R-:W-:Y:S02]  /*16eb0*/  @!P4 SHF.R.S64 R3, R3, 0x1f, R0 ;  /* 0x0000001f0303c819 */ /* 0x000fe40000001000 */
[----:B------:R-:W-:Y:S02]  /*16ec0*/  LOP3.LUT R2, R222, 0x1f20, RZ, 0xc0, !PT ;  /* 0x00001f20de027812 */ /* 0x000fe400078ec0ff */
[----:B------:R-:W-:Y:S02]  /*16ed0*/  LOP3.LUT R225, R4, R223, RZ, 0x3c, !PT ;  /* 0x000000df04e17212 */ /* 0x000fe400078e3cff */
[----:B------:R-:W-:Y:S02]  /*16ee0*/  @!P4 IADD3 R218, P0, PT, R218, R3, RZ ;  /* 0x00000003dadac210 */ /* 0x000fe40007f1e0ff */
[----:B------:R-:W-:Y:S02]  /*16ef0*/  LOP3.LUT R225, R2, R225, RZ, 0xfc, !PT ;  /* 0x000000e102e17212 */ /* 0x000fe400078efcff */
[----:B------:R-:W-:Y:S01]  /*16f00*/  @!P4 LEA.HI.X.SX32 R219, R0, R219, 0x1, P0 ;  /* 0x000000db00dbc211 */ /* 0x000fe200000f0eff */
[----:B-1----:R-:W-:Y:S08]  /*16f10*/  @!P4 BRA `(.L_x_1892) ;  /* 0x0000000000f4c947 */ /* 0x002ff00003800000 */
[----:B------:R-:W-:Y:S01]  /*16f20*/  VIADD R12, R232, 0xffffff00 ;  /* 0xffffff00e80c7836 */ /* 0x000fe20000000000 */
[----:B------:R-:W1:Y:S01]  /*16f30*/  LDC R3, c[0x0][0x4f0] ;  /* 0x00013c00ff037b82 */ /* 0x000e620000000800 */
[----:B------:R-:W-:Y:S03]  /*16f40*/  IABS R14, R232 ;  /* 0x000000e8000e7213 */ /* 0x000fe60000000000 */
[----:B------:R-:W-:Y:S04]  /*16f50*/  IABS R13, R12 ;  /* 0x0000000c000d7213 */ /* 0x000fe80000000000 */
[----:B------:R-:W2:Y:S01]  /*16f60*/  LDC.64 R234, c[0x0][0x3c0] ;  /* 0x0000f000ffea7b82 */ /* 0x000ea20000000a00 */
[-C--:B-1----:R-:W-:Y:S02]  /*16f70*/  IABS R10, R3.reuse ;  /* 0x00000003000a7213 */ /* 0x082fe40000000000 */
[-C--:B------:R-:W-:Y:S02]  /*16f80*/  LOP3.LUT R12, R12, R3.reuse, RZ, 0x3c, !PT ;  /* 0x000000030c0c7212 */ /* 0x080fe400078e3cff */
[----:B------:R-:W1:Y:S01]  /*16f90*/  I2F.RP R15, R10 ;  /* 0x0000000a000f7306 */ /* 0x000e620000209400 */
[----:B------:R-:W-:Y:S02]  /*16fa0*/  LOP3.LUT R2, RZ, R3, RZ, 0x33, !PT ;  /* 0x00000003ff027212 */ /* 0x000fe400078e33ff */
[----:B------:R-:W-:Y:S07]  /*16fb0*/  ISETP.GE.AND P5, PT, R12, RZ, PT ;  /* 0x000000ff0c00720c */ /* 0x000fee0003fa6270 */
        /* <DEDUP_REMOVED lines=36> */
[----:B------:R-:W5:Y:S02]  /*17200*/  LDG.E R11, desc[UR10][R18.64] ;  /* 0x0000000a120b7981 */ /* 0x000f64000c1e1900 */
[CC--:B--2---:R-:W-:Y:S01]  /*17210*/  IMAD.WIDE.U32 R14, R0.reuse, R234.reuse, RZ ;  /* 0x000000ea000e7225 */ /* 0x0c4fe200078e00ff */
[----:B------:R-:W-:Y:S01]  /*17220*/  SHF.R.S32.HI R13, RZ, 0x1f, R0 ;  /* 0x0000001fff0d7819 */ /* 0x000fe20000011400 */
[----:B------:R-:W5:Y:S04]  /*17230*/  LDG.E R10, desc[UR10][R16.64] ;  /* 0x0000000a100a7981 */ /* 0x000f68000c1e1900 */
[----:B------:R-:W-:Y:S04]  /*17240*/  IMAD R12, R13, R234, RZ ;  /* 0x000000ea0d0c7224 */ /* 0x000fe800078e02ff */
        /* <DEDUP_REMOVED lines=10> */
.L_x_1892:
[----:B------:R-:W-:Y:S01]  /*172f0*/  IMAD.SHL.U32 R9, R189, 0x20, RZ ;  /* 0x00000020bd097824 */ /* 0x000fe200078e00ff */
[----:B------:R-:W-:Y:S01]  /*17300*/  LEA R225, R225, UR5, 0x1 ;  /* 0x00000005e1e17c11 */ /* 0x000fe2000f8e08ff */
[C---:B------:R-:W-:Y:S01]  /*17310*/  IMAD.SHL.U32 R231, R234.reuse, 0x40, RZ ;  /* 0x00000040eae77824 */ /* 0x040fe200078e00ff */
[----:B------:R-:W-:Y:S01]  /*17320*/  SHF.L.U64.HI R234, R234, 0x6, R217 ;  /* 0x00000006eaea7819 */ /* 0x000fe200000102d9 */
[----:B------:R-:W-:Y:S01]  /*17330*/  IMAD.SHL.U32 R2, R189, 0x10, RZ ;  /* 0x00000010bd027824 */ /* 0x000fe200078e00ff */
[----:B------:R-:W-:Y:S01]  /*17340*/  LOP3.LUT R226, R222, 0x18, RZ, 0xc0, !PT ;  /* 0x00000018dee27812 */ /* 0x000fe200078ec0ff */
[----:B------:R-:W-:Y:S01]  /*17350*/  IMAD.MOV.U32 R45, RZ, RZ, 0x20 ;  /* 0x00000020ff2d7424 */ /* 0x000fe200078e00ff */
[----:B------:R-:W-:Y:S01]  /*17360*/  IADD3 R236, P0, PT, R231, R218, RZ ;  /* 0x000000dae7ec7210 */ /* 0x000fe20007f1e0ff */
[----:B------:R-:W-:Y:S01]  /*17370*/  IMAD.SHL.U32 R3, R189, 0x4, RZ ;  /* 0x00000004bd037824 */ /* 0x000fe200078e00ff */
[----:B---3--:R-:W-:Y:S02]  /*17380*/  ISETP.GE.AND P2, PT, R226, UR12, PT ;  /* 0x0000000ce2007c0c */ /* 0x008fe4000bf46270 */
[-C--:B------:R-:W-:Y:S01]  /*17390*/  IADD3 R246, P1, PT, R236, R231.reuse, RZ ;  /* 0x000000e7ecf67210 */ /* 0x080fe20007f3e0ff */
[----:B------:R-:W-:Y:S01]  /*173a0*/  IMAD.X R237, R234, 0x1, R219, P0 ;  /* 0x00000001eaed7824 */ /* 0x000fe200000e06db */
[----:B------:R-:W-:Y:S02]  /*173b0*/  LOP3.LUT R190, R2, 0x3e00, RZ, 0xc0, !PT ;  /* 0x00003e0002be7812 */ /* 0x000fe400078ec0ff */
[-C--:B------:R-:W-:Y:S01]  /*173c0*/  IADD3 R244, P0, PT, R246, R231.reuse, RZ ;  /* 0x000000e7f6f47210 */ /* 0x080fe20007f1e0ff */
[--C-:B------:R-:W-:Y:S01]  /*173d0*/  IMAD.X R247, R237, 0x1, R234.reuse, P1 ;  /* 0x00000001edf77824 */ /* 0x100fe200008e06ea */
[--C-:B------:R-:W-:Y:S02]  /*173e0*/  LOP3.LUT R5, R190, 0x120, R9.reuse, 0xf8, !PT ;  /* 0x00000120be057812 */ /* 0x100fe400078ef809 */
[-C--:B------:R-:W-:Y:S01]  /*173f0*/  IADD3 R242, P1, PT, R244, R231.reuse, RZ ;  /* 0x000000e7f4f27210 */ /* 0x080fe20007f3e0ff */
[--C-:B------:R-:W-:Y:S01]  /*17400*/  IMAD.X R245, R247, 0x1, R234.reuse, P0 ;  /* 0x00000001f7f57824 */ /* 0x100fe200000e06ea */
[----:B------:R-:W-:Y:S01]  /*17410*/  LOP3.LUT R4, R2, 0x100, RZ, 0xc0, !PT ;  /* 0x0000010002047812 */ /* 0x000fe200078ec0ff */
[----:B------:R-:W-:Y:S01]  /*17420*/  @!PT LDS RZ, [RZ] ;  /* 0x00000000fffff984 */ /* 0x000fe20000000800 */
[----:B------:R-:W-:Y:S01]  /*17430*/  @!PT LDS RZ, [RZ] ;  /* 0x00000000fffff984 */ /* 0x000fe20000000800 */
[----:B------:R-:W-:Y:S01]  /*17440*/  @!PT LDS RZ, [RZ] ;  /* 0x00000000fffff984 */ /* 0x000fe20000000800 */
[----:B------:R-:W-:Y:S01]  /*17450*/  @!P2 LDGSTS.E.BYPASS.LTC128B.128 [R225+0x5000], desc[UR10][R218.64] ;  /* 0x05000000dae1afae */ /* 0x000fe2000b981a0a */
[-C--:B------:R-:W-:Y:S01]  /*17460*/  IADD3 R240, P0, PT, R242, R231.reuse, RZ ;  /* 0x000000e7f2f07210 */ /* 0x080fe20007f1e0ff */
[--C-:B------:R-:W-:Y:S01]  /*17470*/  IMAD.X R243, R245, 0x1, R234.reuse, P1 ;  /* 0x00000001f5f37824 */ /* 0x100fe200008e06ea */
[----:B------:R-:W-:Y:S02]  /*17480*/  LOP3.LUT R7, R4, 0x20, R9, 0xf8, !PT ;  /* 0x0000002004077812 */ /* 0x000fe400078ef809 */
[----:B------:R-:W-:Y:S01]  /*17490*/  @P2 STS.128 [R225+0x5000], RZ ;  /* 0x005000ffe1002388 */ /* 0x000fe20000000c00 */
[-C--:B------:R-:W-:Y:S01]  /*174a0*/  IADD3 R238, P1, PT, R240, R231.reuse, RZ ;  /* 0x000000e7f0ee7210 */ /* 0x080fe20007f3e0ff */
[--C-:B------:R-:W-:Y:S01]  /*174b0*/  IMAD.X R241, R243, 0x1, R234.reuse, P0 ;  /* 0x00000001f3f17824 */ /* 0x100fe200000e06ea */
[----:B------:R-:W-:Y:S02]  /*174c0*/  LOP3.LUT R4, R9, 0xc0, RZ, 0xc0, !PT ;  /* 0x000000c009047812 */ /* 0x000fe400078ec0ff */
[----:B------:R-:W-:Y:S01]  /*174d0*/  @!PT LDS RZ, [RZ] ;  /* 0x00000000fffff984 */ /* 0x000fe20000000800 */
[----:B------:R-:W-:Y:S01]  /*174e0*/  @!PT LDS RZ, [RZ] ;  /* 0x00000000fffff984 */ /* 0x000fe20000000800 */
[----:B------:R-:W-:Y:S01]  /*174f0*/  @!PT LDS RZ, [RZ] ;  /* 0x00000000fffff984 */ /* 0x000fe20000000800 */
[----:B------:R1:W-:Y:S01]  /*17500*/  @!P2 LDGSTS.E.BYPASS.LTC128B.128 [R225+0x5800], desc[UR10][R236.64] ;  /* 0x05800000ece1afae */ /* 0x0003e2000b981a0a */
[--C-:B------:R-:W-:Y:S01]  /*17510*/  SHF.R.U32.HI R188, RZ, 0x1, R189.reuse ;  /* 0x00000001ffbc7819 */ /* 0x100fe200000116bd */
[----:B------:R-:W-:Y:S01]  /*17520*/  IMAD.X R239, R241, 0x1, R234, P1 ;  /* 0x00000001f1ef7824 */ /* 0x000fe200008e06ea */
[----:B------:R-:W-:Y:S02]  /*17530*/  LOP3.LUT R2, R3, 0x18, RZ, 0xc0, !PT ;  /* 0x0000001803027812 */ /* 0x000fe400078ec0ff */
[----:B------:R-:W-:Y:S01]  /*17540*/  @P2 STS.128 [R225+0x5800], RZ ;  /* 0x005800ffe1002388 */ /* 0x000fe20000000c00 */
[----:B------:R-:W-:Y:S02]  /*17550*/  LOP3.LUT R0, R188, 0x8, RZ, 0xc0, !PT ;  /* 0x00000008bc007812 */ /* 0x000fe400078ec0ff */
[----:B------:R-:W-:Y:S02]  /*17560*/  LOP3.LUT R4, R4, 0x8, R189, 0xf8, !PT ;  /* 0x0000000804047812 */ /* 0x000fe400078ef8bd */
[----:B------:R-:W-:Y:S01]  /*17570*/  @!PT LDS RZ, [RZ] ;  /* 0x00000000fffff984 */ /* 0x000fe20000000800 */
[----:B------:R-:W-:Y:S01]  /*17580*/  @!PT LDS RZ, [RZ] ;  /* 0x00000000fffff984 */ /* 0x000fe20000000800 */
[----:B------:R-:W-:Y:S01]  /*17590*/  @!PT LDS RZ, [RZ] ;  /* 0x00000000fffff984 */ /* 0x000fe20000000800 */
[----:B------:R2:W-:Y:S01]  /*175a0*/  @!P2 LDGSTS.E.BYPASS.LTC128B.128 [R225+0x6000], desc[UR10][R246.64] ;  /* 0x06000000f6e1afae */ /* 0x0005e2000b981a0a */
[----:B------:R-:W-:Y:S02]  /*175b0*/  LOP3.LUT R0, R0, 0xc0, R9, 0xf8, !PT ;  /* 0x000000c000007812 */ /* 0x000fe400078ef809 */
[----:B------:R-:W-:Y:S02]  /*175c0*/  LOP3.LUT P1, RZ, R189, 0x4, RZ, 0xc0, !PT ;  /* 0x00000004bdff7812 */ /* 0x000fe4000782c0ff */
[----:B------:R-:W-:Y:S01]  /*175d0*/  @P2 STS.128 [R225+0x6000], RZ ;  /* 0x006000ffe1002388 */ /* 0x000fe20000000c00 */
[--C-:B------:R-:W-:Y:S02]  /*175e0*/  LOP3.LUT R0, R5, R0, R2.reuse, 0xf6, !PT ;  /* 0x0000000005007212 */ /* 0x100fe400078ef602 */
[----:B------:R-:W-:Y:S02]  /*175f0*/  LOP3.LUT R2, R7, R4, R2, 0xf6, !PT ;  /* 0x0000000407027212 */ /* 0x000fe400078ef602 */
[----:B------:R-:W-:Y:S01]  /*17600*/  @!PT LDS RZ, [RZ] ;  /* 0x00000000fffff984 */ /* 0x000fe20000000800 */
[----:B------:R-:W-:Y:S01]  /*17610*/  @!PT LDS RZ, [RZ] ;  /* 0x00000000fffff984 */ /* 0x000fe20000000800 */
[----:B------:R-:W-:Y:S01]  /*17620*/  @!PT LDS RZ, [RZ] ;  /* 0x00000000fffff984 */ /* 0x000fe20000000800 */
[----:B------:R2:W-:Y:S01]  /*17630*/  @!P2 LDGSTS.E.BYPASS.LTC128B.128 [R225+0x6800], desc[UR10][R244.64] ;  /* 0x06800000f4e1afae */ /* 0x0005e2000b981a0a */
[----:B------:R-:W-:Y:S02]  /*17640*/  LEA R0, R0, UR5, 0x1 ;  /* 0x0000000500007c11 */ /* 0x000fe4000f8e08ff */
[----:B------:R-:W-:Y:S02]  /*17650*/  LEA R2, R2, UR5, 0x1 ;  /* 0x0000000502027c11 */ /* 0x000fe4000f8e08ff */
[----:B------:R-:W-:Y:S01]  /*17660*/  @P2 STS.128 [R225+0x6800], RZ ;  /* 0x006800ffe1002388 */ /* 0x000fe20000000c00 */
[----:B------:R-:W-:Y:S04]  /*17670*/  SEL R45, R45, 0xffffffe0, !P1 ;  /* 0xffffffe02d2d7807 */ /* 0x000fe80004800000 */
[----:B------:R-:W-:Y:S01]  /*17680*/  @!PT LDS RZ, [RZ] ;  /* 0x00000000fffff984 */ /* 0x000fe20000000800 */
[----:B------:R-:W-:Y:S01]  /*17690*/  @!PT LDS RZ, [RZ] ;  /* 0x00000000fffff984 */ /* 0x000fe20000000800 */
[----:B------:R-:W-:Y:S01]  /*176a0*/  @!PT LDS RZ, [RZ] ;  /* 0x00000000fffff984 */ /* 0x000fe20000000800 */
[----:B------:R2:W-:Y:S01]  /*176b0*/  @!P2 LDGSTS.E.BYPASS.LTC128B.128 [R225+0x7000], desc[UR10][R242.64] ;  /* 0x07000000f2e1afae */ /* 0x0005e2000b981a0a */
[----:B------:R-:W-:Y:S01]  /*176c0*/  IMAD.IADD R84, R0, 0x1, R45 ;  /* 0x0000000100547824 */ /* 0x000fe200078e022d */
[----:B-1----:R-:W-:Y:S03]  /*176d0*/  @!P2 IADD3 R236, P0, PT, R238, R231, RZ ;  /* 0x000000e7eeeca210 */ /* 0x002fe60007f1e0ff */
[----:B------:R-:W-:Y:S05]  /*176e0*/  @P2 STS.128 [R225+0x7000], RZ ;  /* 0x007000ffe1002388 */ /* 0x000fea0000000c00 */
[----:B------:R-:W-:Y:S01]  /*176f0*/  @!PT LDS RZ, [RZ] ;  /* 0x00000000fffff984 */ /* 0x000fe20000000800 */
[----:B------:R-:W-:Y:S01]  /*17700*/  @!PT LDS RZ, [RZ] ;  /* 0x00000000fffff984 */ /* 0x000fe20000000800 */
[----:B------:R-:W-:Y:S01]  /*17710*/  @!PT LDS RZ, [RZ] ;  /* 0x00000000fffff984 */ /* 0x000fe20000000800 */
[----:B------:R2:W-:Y:S01]  /*17720*/  @!P2 LDGSTS.E.BYPASS.LTC128B.128 [R225+0x7800], desc[UR10][R240.64] ;  /* 0x07800000f0e1afae */ /* 0x0005e2000b981a0a */
[----:B------:R-:W-:Y:S01]  /*17730*/  @!P2 IMAD.X R237, R239, 0x1, R234, P0 ;  /* 0x00000001efeda824 */ /* 0x000fe200000e06ea */
[----:B------:R-:W-:Y:S03]  /*17740*/  ISETP.NE.AND P0, PT, R230, 0x1, PT ;  /* 0x00000001e600780c */ /* 0x000fe60003f05270 */
        /* <DEDUP_REMOVED lines=11> */
[----:B------:R-:W0:Y:S05]  /*17800*/  LDGDEPBAR ;  /* 0x00000000000079af */ /* 0x000e2a0000000000 */
[----:B------:R1:W-:Y:S05]  /*17810*/  LDSM.16.M88.4 R128, [R0] ;  /* 0x000000000080783b */ /* 0x0003ea0000000200 */
[----:B------:R-:W3:Y:S05]  /*17820*/  LDSM.16.M88.4 R8, [R2+0x1000] ;  /* 0x001000000208783b */ /* 0x000eea0000000200 */
[----:B------:R-:W5:Y:S05]  /*17830*/  LDSM.16.M88.4 R16, [R2+0x1400] ;  /* 0x001400000210783b */ /* 0x000f6a0000000200 */
[----:B------:R-:W4:Y:S05]  /*17840*/  LDSM.16.M88.4 R24, [R2+0x1800] ;  /* 0x001800000218783b */ /* 0x000f2a0000000200 */
[----:B------:R-:W2:Y:S01]  /*17850*/  LDSM.16.M88.4 R32, [R2+0x1c00] ;  /* 0x001c00000220783b */ /* 0x000ea20000000200 */
[----:B-1----:R-:W-:Y:S04]  /*17860*/  IMAD.IADD R0, R45, 0x1, R2 ;  /* 0x000000012d007824 */ /* 0x002fe800078e0202 */
[----:B------:R-:W1:Y:S05]  /*17870*/  LDSM.16.M88.4 R40, [R2+0x2000] ;  /* 0x002000000228783b */ /* 0x000e6a0000000200 */
[----:B------:R-:W1:Y:S05]  /*17880*/  LDSM.16.M88.4 R48, [R2+0x2400] ;  /* 0x002400000230783b */ /* 0x000e6a0000000200 */
[----:B------:R-:W1:Y:S05]  /*17890*/  LDSM.16.M88.4 R56, [R2+0x2800] ;  /* 0x002800000238783b */ /* 0x000e6a0000000200 */
[----:B------:R-:W1:Y:S01]  /*178a0*/  LDSM.16.M88.4 R64, [R2+0x2c00] ;  /* 0x002c00000240783b */ /* 0x000e620000000200 */
[C---:B---3--:R-:W-:Y:S04]  /*178b0*/  HMMA.16816.F32 R4, R128.reuse, R8, RZ ;  /* 0x000000088004723c */ /* 0x048fe800000018ff */
[----:B------:R-:W3:Y:S05]  /*178c0*/  LDSM.16.M88.4 R72, [R2+0x3000] ;  /* 0x003000000248783b */ /* 0x000eea0000000200 */
[----:B------:R-:W3:Y:S01]  /*178d0*/  LDSM.16.M88.4 R80, [R2+0x3400] ;  /* 0x003400000250783b */ /* 0x000ee20000000200 */
[C---:B-----5:R-:W-:Y:S04]  /*178e0*/  HMMA.16816.F32 R12, R128.reuse, R16, RZ ;  /* 0x00000010800c723c */ /* 0x060fe800000018ff */
[----:B------:R-:W5:Y:S04]  /*178f0*/  LDSM.16.M88.4 R88, [R2+0x3800] ;  /* 0x003800000258783b */ /* 0x000f680000000200 */
[C---:B----4-:R-:W-:Y:S01]  /*17900*/  HMMA.16816.F32 R20, R128.reuse, R24, RZ ;  /* 0x000000188014723c */ /* 0x050fe200000018ff */
[----:B------:R-:W4:Y:S05]  /*17910*/  LDSM.16.M88.4 R96, [R2+0x3c00] ;  /* 0x003c00000260783b */ /* 0x000f2a0000000200 */
[----:B------:R-:W4:Y:S02]  /*17920*/  LDSM.16.M88.4 R104, [R2+0x4000] ;  /* 0x004000000268783b */ /* 0x000f240000000200 */
[C---:B------:R-:W-:Y:S03]  /*17930*/  HMMA.16816.F32 R8, R128.reuse, R10, RZ ;  /* 0x0000000a8008723c */ /* 0x040fe600000018ff */
[----:B------:R-:W4:Y:S05]  /*17940*/  LDSM.16.M88.4 R112, [R2+0x4400] ;  /* 0x004400000270783b */ /* 0x000f2a0000000200 */
[C---:B------:R-:W-:Y:S01]  /*17950*/  HMMA.16816.F32 R16, R128.reuse, R18, RZ ;  /* 0x000000128010723c */ /* 0x040fe200000018ff */
[----:B------:R-:W4:Y:S05]  /*17960*/  LDSM.16.M88.4 R120, [R2+0x4800] ;  /* 0x004800000278783b */ /* 0x000f2a0000000200 */
[----:B------:R-:W4:Y:S02]  /*17970*/  LDSM.16.M88.4 R148, [R2+0x4c00] ;  /* 0x004c00000294783b */ /* 0x000f240000000200 */
[C---:B------:R-:W-:Y:S03]  /*17980*/  HMMA.16816.F32 R24, R128.reuse, R26, RZ ;  /* 0x0000001a8018723c */ /* 0x040fe600000018ff */
[----:B------:R5:W-:Y:S05]  /*17990*/  LDSM.16.M88.4 R132, [R84] ;  /* 0x000000005484783b */ /* 0x000bea0000000200 */
[C---:B--2---:R-:W-:Y:S01]  /*179a0*/  HMMA.16816.F32 R28, R128.reuse, R32, RZ ;  /* 0x00000020801c723c */ /* 0x044fe200000018ff */
[----:B------:R-:W2:Y:S05]  /*179b0*/  LDSM.16.M88.4 R144, [R0+0x1000] ;  /* 0x001000000090783b */ /* 0x000eaa0000000200 */
[----:B------:R-:W2:Y:S02]  /*179c0*/  LDSM.16.M88.4 R140, [R0+0x1400] ;  /* 0x00140000008c783b */ /* 0x000ea40000000200 */
[C---:B-1----:R-:W-:Y:S03]  /*179d0*/  HMMA.16816.F32 R36, R128.reuse, R40, RZ ;  /* 0x000000288024723c */ /* 0x042fe600000018ff */
[----:B------:R-:W1:Y:S05]  /*179e0*/  LDSM.16.M88.4 R136, [R0+0x1800] ;  /* 0x001800000088783b */ /* 0x000e6a0000000200 */
[C---:B------:R-:W-:Y:S01]  /*179f0*/  HMMA.16816.F32 R44, R128.reuse, R48, RZ ;  /* 0x00000030802c723c */ /* 0x040fe200000018ff */
[----:B------:R-:W1:Y:S05]  /*17a00*/  LDSM.16.M88.4 R184, [R0+0x1c00] ;  /* 0x001c000000b8783b */ /* 0x000e6a0000000200 */
[----:B------:R-:W1:Y:S02]  /*17a10*/  LDSM.16.M88.4 R180, [R0+0x2000] ;  /* 0x0020000000b4783b */ /* 0x000e640000000200 */
[C---:B------:R-:W-:Y:S03]  /*17a20*/  HMMA.16816.F32 R52, R128.reuse, R56, RZ ;  /* 0x000000388034723c */ /* 0x040fe600000018ff */
[----:B------:R-:W1:Y:S05]  /*17a30*/  LDSM.16.M88.4 R176, [R0+0x2400] ;  /* 0x0024000000b0783b */ /* 0x000e6a0000000200 */
[C---:B------:R-:W-:Y:S01]  /*17a40*/  HMMA.16816.F32 R60, R128.reuse, R64, RZ ;  /* 0x00000040803c723c */ /* 0x040fe200000018ff */
[----:B------:R-:W1:Y:S05]  /*17a50*/  LDSM.16.M88.4 R172, [R0+0x2800] ;  /* 0x0028000000ac783b */ /* 0x000e6a0000000200 */
[----:B------:R-:W1:Y:S02]  /*17a60*/  LDSM.16.M88.4 R168, [R0+0x2c00] ;  /* 0x002c000000a8783b */ /* 0x000e640000000200 */
[C---:B---3--:R-:W-:Y:S03]  /*17a70*/  HMMA.16816.F32 R68, R128.reuse, R72, RZ ;  /* 0x000000488044723c */ /* 0x048fe600000018ff */
[----:B------:R-:W3:Y:S05]  /*17a80*/  LDSM.16.M88.4 R164, [R0+0x3000] ;  /* 0x0030000000a4783b */ /* 0x000eea0000000200 */
[C---:B------:R-:W-:Y:S01]  /*17a90*/  HMMA.16816.F32 R76, R128.reuse, R80, RZ ;  /* 0x00000050804c723c */ /* 0x040fe200000018ff */
[----:B------:R-:W3:Y:S05]  /*17aa0*/  LDSM.16.M88.4 R160, [R0+0x3400] ;  /* 0x0034000000a0783b */ /* 0x000eea0000000200 */
[----:B------:R-:W3:Y:S02]  /*17ab0*/  LDSM.16.M88.4 R156, [R0+0x3800] ;  /* 0x00380000009c783b */ /* 0x000ee40000000200 */
[C---:B-----5:R-:W-:Y:S03]  /*17ac0*/  HMMA.16816.F32 R84, R128.reuse, R88, RZ ;  /* 0x000000588054723c */ /* 0x060fe600000018ff */
[----:B------:R-:W5:Y:S05]  /*17ad0*/  LDSM.16.M88.4 R152, [R0+0x3c00] ;  /* 0x003c00000098783b */ /* 0x000f6a0000000200 */
        /* <DEDUP_REMOVED lines=18> */
[----:B------:R-:W4:Y:S07]  /*17c00*/  LDSM.16.M88.4 R148, [R0+0x4000] ;  /* 0x004000000094783b */ /* 0x000f2e0000000200 */
[C---:B--2---:R-:W-:Y:S08]  /*17c10*/  HMMA.16816.F32 R4, R132.reuse, R144, R4 ;  /* 0x000000908404723c */ /* 0x044ff00000001804 */
[C---:B------:R-:W-:Y:S01]  /*17c20*/  HMMA.16816.F32 R8, R132.reuse, R146, R8 ;  /* 0x000000928408723c */ /* 0x040fe20000001808 */
[----:B------:R-:W2:Y:S07]  /*17c30*/  LDSM.16.M88.4 R144, [R0+0x4400] ;  /* 0x004400000090783b */ /* 0x000eae0000000200 */
[C---:B------:R-:W-:Y:S08]  /*17c40*/  HMMA.16816.F32 R12, R132.reuse, R140, R12 ;  /* 0x0000008c840c723c */ /* 0x040ff0000000180c */
[C---:B------:R-:W-:Y:S01]  /*17c50*/  HMMA.16816.F32 R16, R132.reuse, R142, R16 ;  /* 0x0000008e8410723c */ /* 0x040fe20000001810 */
[----:B------:R-:W2:Y:S07]  /*17c60*/  LDSM.16.M88.4 R140, [R0+0x4800] ;  /* 0x00480000008c783b */ /* 0x000eae0000000200 */
[C---:B-1----:R-:W-:Y:S08]  /*17c70*/  HMMA.16816.F32 R20, R132.reuse, R136, R20 ;  /* 0x000000888414723c */ /* 0x042ff00000001814 */
[C---:B------:R-:W-:Y:S01]  /*17c80*/  HMMA.16816.F32 R24, R132.reuse, R138, R24 ;  /* 0x0000008a8418723c */ /* 0x040fe20000001818 */
[----:B------:R-:W1:Y:S01]  /*17c90*/  LDSM.16.M88.4 R136, [R0+0x4c00] ;  /* 0x004c00000088783b */ /* 0x000e620000000200 */
        /* <DEDUP_REMOVED lines=16> */
[C---:B------:R-:W-:Y:S08]  /*17da0*/  HMMA.16816.F32 R84, R132.reuse, R156, R84 ;  /* 0x0000009c8454723c */ /* 0x040ff00000001854 */
[C---:B------:R-:W-:Y:S08]  /*17db0*/  HMMA.16816.F32 R88, R132.reuse, R158, R88 ;  /* 0x0000009e8458723c */ /* 0x040ff00000001858 */
[C---:B-----5:R-:W-:Y:S08]  /*17dc0*/  HMMA.16816.F32 R92, R132.reuse, R152, R92 ;  /* 0x00000098845c723c */ /* 0x060ff0000000185c */
[C---:B------:R-:W-:Y:S08]  /*17dd0*/  HMMA.16816.F32 R96, R132.reuse, R154, R96 ;  /* 0x0000009a8460723c */ /* 0x040ff00000001860 */
[C---:B----4-:R-:W-:Y:S08]  /*17de0*/  HMMA.16816.F32 R100, R132.reuse, R148, R100 ;  /* 0x000000948464723c */ /* 0x050ff00000001864 */
[C---:B------:R-:W-:Y:S08]  /*17df0*/  HMMA.16816.F32 R104, R132.reuse, R150, R104 ;  /* 0x000000968468723c */ /* 0x040ff00000001868 */
[C---:B--2---:R-:W-:Y:S08]  /*17e00*/  HMMA.16816.F32 R108, R132.reuse, R144, R108 ;  /* 0x00000090846c723c */ /* 0x044ff0000000186c */
[C---:B------:R-:W-:Y:S08]  /*17e10*/  HMMA.16816.F32 R112, R132.reuse, R146, R112 ;  /* 0x000000928470723c */ /* 0x040ff00000001870 */
[C---:B------:R-:W-:Y:S08]  /*17e20*/  HMMA.16816.F32 R116, R132.reuse, R140, R116 ;  /* 0x0000008c8474723c */ /* 0x040ff00000001874 */
[C---:B------:R-:W-:Y:S08]  /*17e30*/  HMMA.16816.F32 R120, R132.reuse, R142, R120 ;  /* 0x0000008e8478723c */ /* 0x040ff00000001878 */
[C---:B-1----:R-:W-:Y:S08]  /*17e40*/  HMMA.16816.F32 R124, R132.reuse, R136, R124 ;  /* 0x00000088847c723c */ /* 0x042ff0000000187c */
        /* <DEDUP_REMOVED lines=21> */
[-C--:B------:R-:W-:Y:S02]  /*17fa0*/  LOP3.LUT R142, R142, R133.reuse, RZ, 0x3c, !PT ;  /* 0x000000858e8e7212 */ /* 0x080fe400078e3cff */
[----:B------:R-:W1:Y:S01]  /*17fb0*/  I2F.RP R146, R134 ;  /* 0x0000008600927306 */ /* 0x000e620000209400 */
[-C--:B------:R-:W-:Y:S09]  /*17fc0*/  LOP3.LUT R2, RZ, R133.reuse, RZ, 0x33, !PT ;  /* 0x00000085ff027212 */ /* 0x080ff200078e33ff */
        /* <DEDUP_REMOVED lines=23> */
[----:B------:R-:W-:Y:S01]  /*18140*/  ISETP.GE.U32.AND P6, PT, R138, R134, PT ;  /* 0x000000868a00720c */ /* 0x000fe20003fc6070 */
[----:B------:R-:W1:Y:S01]  /*18150*/  LDC.64 R140, c[0x0][0x3b8] ;  /* 0x0000ee00ff8c7b82 */ /* 0x000e620000000a00 */
[----:B------:R-:W-:Y:S02]  /*18160*/  P2R R134, PR, RZ, 0x20 ;  /* 0x00000020ff867803 */ /* 0x000fe40000000000 */
[----:B------:R-:W-:Y:S02]  /*18170*/  ISETP.GE.AND P5, PT, R142, RZ, PT ;  /* 0x000000ff8e00720c */ /* 0x000fe40003fa6270 */
[----:B------:R-:W-:Y:S02]  /*18180*/  ISETP.NE.AND P0, PT, R134, RZ, PT ;  /* 0x000000ff8600720c */ /* 0x000fe40003f05270 */
[----:B------:R-:W-:Y:S05]  /*18190*/  ISETP.GE.AND P3, PT, R136, RZ, PT ;  /* 0x000000ff8800720c */ /* 0x000fea0003f66270 */
[----:B------:R-:W-:Y:S05]  /*181a0*/  @P6 IADD3 R137, PT, PT, R137, 0x1, RZ ;  /* 0x0000000189896810 */ /* 0x000fea0007ffe0ff */
[----:B------:R-:W-:Y:S02]  /*181b0*/  @!P5 IMAD.MOV R137, RZ, RZ, -R137 ;  /* 0x000000ffff89d224 */ /* 0x000fe400078e0a89 */
[----:B------:R-:W-:Y:S01]  /*181c0*/  @P0 VIADD R135, R135, 0x1 ;  /* 0x0000000187870836 */ /* 0x000fe20000000000 */
[----:B------:R-:W-:Y:S04]  /*181d0*/  ISETP.NE.AND P0, PT, R133, RZ, PT ;  /* 0x000000ff8500720c */ /* 0x000fe80003f05270 */
        /* <DEDUP_REMOVED lines=24> */
.L_x_1894:
[C---:B------:R-:W-:Y:S01]  /*18360*/  IMAD.SHL.U32 R2, R140.reuse, 0x20, RZ ;  /* 0x000000208c027824 */ /* 0x040fe200078e00ff */
[C---:B------:R-:W-:Y:S01]  /*18370*/  SHF.L.U64.HI R132, R140.reuse, 0x5, R143 ;  /* 0x000000058c847819 */ /* 0x040fe2000001028f */
[----:B------:R-:W-:Y:S02]  /*18380*/  @!P2 IMAD.MOV.U32 R217, RZ, RZ, R199 ;  /* 0x000000ffffd9a224 */ /* 0x000fe400078e00c7 */
[----:B------:R-:W-:Y:S01]  /*18390*/  IMAD.SHL.U32 R0, R140, 0x40, RZ ;  /* 0x000000408c007824 */ /* 0x000fe200078e00ff */
[----:B------:R-:W-:Y:S02]  /*183a0*/  LEA R134, P3, R2, R216, 0x1 ;  /* 0x000000d802867211 */ /* 0x000fe400078608ff */
[----:B------:R-:W-:Y:S01]  /*183b0*/  @!PT LDS RZ, [RZ] ;  /* 0x00000000fffff984 */ /* 0x000fe20000000800 */
[----:B------:R-:W-:Y:S01]  /*183c0*/  @!PT LDS RZ, [RZ] ;  /* 0x00000000fffff984 */ /* 0x000fe20000000800 */
[----:B------:R-:W-:Y:S01]  /*183d0*/  @!PT LDS RZ, [RZ] ;  /* 0x00000000fffff984 */ /* 0x000fe20000000800 */
[----:B------:R1:W-:Y:S01]  /*183e0*/  @!P2 LDGSTS.E.BYPASS.LTC128B.128 [R225+0x1000], desc[UR10][R216.64] ;  /* 0x01000000d8e1afae */ /* 0x0003e2000b981a0a */
[----:B------:R-:W-:Y:S02]  /*183f0*/  SHF.L.U64.HI R140, R140, 0x6, R143 ;  /* 0x000000068c8c7819 */ /* 0x000fe4000001028f */
[----:B------:R-:W-:Y:S01]  /*18400*/  LEA.HI.X R135, R2, R199, R132, 0x1, P3 ;  /* 0x000000c702877211 */ /* 0x000fe200018f0c84 */
[----:B------:R1:W-:Y:S01]  /*18410*/  @P2 STS.128 [R225+0x1000], RZ ;  /* 0x001000ffe1002388 */ /* 0x0003e20000000c00 */
        /* <DEDUP_REMOVED lines=48> */
.L_x_1893:
[C---:B-1----:R-:W-:Y:S01]  /*18720*/  IADD3 R138, PT, PT, R194.reuse, -0x80, RZ ;  /* 0xffffff80c28a7810 */ /* 0x042fe20007ffe0ff */
[----:B------:R-:W-:Y:S01]  /*18730*/  LDSM.16.MT88.4 R140, [R224+0x5000] ;  /* 0x00500000e08c783b */ /* 0x000fe20000004200 */
[C---:B------:R-:W-:Y:S02]  /*18740*/  IADD3 R136, PT, PT, R194.reuse, -0x7f, RZ ;  /* 0xffffff81c2887810 */ /* 0x040fe40007ffe0ff */
[----:B------:R-:W-:Y:S02]  /*18750*/  I2FP.F32.U32 R0, R138 ;  /* 0x0000008a00007245 */ /* 0x000fe40000201000 */
[C---:B------:R-:W-:Y:S02]  /*18760*/  IADD3 R133, PT, PT, R194.reuse, -0x78, RZ ;  /* 0xffffff88c2857810 */ /* 0x040fe40007ffe0ff */
[----:B------:R-:W-:Y:S01]  /*18770*/  I2FP.F32.U32 R2, R136 ;  /* 0x0000008800027245 */ /* 0x000fe20000201000 */
[CC--:B------:R-:W-:Y:S01]  /*18780*/  FFMA.FTZ R4, R191.reuse, R0.reuse, R4 ;  /* 0x00000000bf047223 */ /* 0x0c0fe20000010004 */
[----:B------:R-:W-:Y:S01]  /*18790*/  I2FP.F32.U32 R133, R133 ;  /* 0x0000008500857245 */ /* 0x000fe20000201000 */
[C---:B------:R-:W-:Y:S01]  /*187a0*/  FFMA.FTZ R6, R191.reuse, R0, R6 ;  /* 0x00000000bf067223 */ /* 0x040fe20000010006 */
[C---:B------:R-:W-:Y:S01]  /*187b0*/  IADD3 R0, PT, PT, R194.reuse, -0x77, RZ ;  /* 0xffffff89c2007810 */ /* 0x040fe20007ffe0ff */
[CC--:B------:R-:W-:Y:S01]  /*187c0*/  FFMA.FTZ R5, R191.reuse, R2.reuse, R5 ;  /* 0x00000002bf057223 */ /* 0x0c0fe20000010005 */
[C---:B------:R-:W-:Y:S01]  /*187d0*/  IADD3 R132, PT, PT, R194.reuse, -0x6f, RZ ;  /* 0xffffff91c2847810 */ /* 0x040fe20007ffe0ff */
[C---:B------:R-:W-:Y:S01]  /*187e0*/  FFMA.FTZ R7, R191.reuse, R2, R7 ;  /* 0x00000002bf077223 */ /* 0x040fe20000010007 */
[----:B------:R-:W-:Y:S01]  /*187f0*/  I2FP.F32.U32 R0, R0 ;  /* 0x0000000000007245 */ /* 0x000fe20000201000 */
[CC--:B------:R-:W-:Y:S01]  /*18800*/  FFMA.FTZ R8, R191.reuse, R133.reuse, R8 ;  /* 0x00000085bf087223 */ /* 0x0c0fe20000010008 */
[C---:B------:R-:W-:Y:S01]  /*18810*/  IADD3 R2, PT, PT, R194.reuse, -0x70, RZ ;  /* 0xffffff90c2027810 */ /* 0x040fe20007ffe0ff */
[C---:B------:R-:W-:Y:S01]  /*18820*/  FFMA.FTZ R10, R191.reuse, R133, R10 ;  /* 0x00000085bf0a7223 */ /* 0x040fe2000001000a */
[C---:B------:R-:W-:Y:S01]  /*18830*/  IADD3 R134, PT, PT, R194.reuse, -0xf, RZ ;  /* 0xfffffff1c2867810 */ /* 0x040fe20007ffe0ff */
[C---:B------:R-:W-:Y:S01]  /*18840*/  FFMA.FTZ R9, R191.reuse, R0, R9 ;  /* 0x00000000bf097223 */ /* 0x040fe20000010009 */
[----:B------:R-:W-:Y:S01]  /*18850*/  I2FP.F32.U32 R133, R2 ;  /* 0x0000000200857245 */ /* 0x000fe20000201000 */
[C---:B------:R-:W-:Y:S01]  /*18860*/  FFMA.FTZ R11, R191.reuse, R0, R11 ;  /* 0x00000000bf0b7223 */ /* 0x040fe2000001000b */
[----:B------:R-:W-:Y:S02]  /*18870*/  I2FP.F32.U32 R0, R132 ;  /* 0x0000008400007245 */ /* 0x000fe40000201000 */
[C---:B------:R-:W-:Y:S01]  /*18880*/  IADD3 R2, PT, PT, R194.reuse, -0x68, RZ ;  /* 0xffffff98c2027810 */ /* 0x040fe20007ffe0ff */
[CC--:B------:R-:W-:Y:S01]  /*18890*/  FFMA.FTZ R12, R191.reuse, R133.reuse, R12 ;  /* 0x00000085bf0c7223 */ /* 0x0c0fe2000001000c */
[C---:B------:R-:W-:Y:S01]  /*188a0*/  IADD3 R132, PT, PT, R194.reuse, -0x67, RZ ;  /* 0xffffff99c2847810 */ /* 0x040fe20007ffe0ff */
[C---:B------:R-:W-:Y:S01]  /*188b0*/  FFMA.FTZ R14, R191.reuse, R133, R14 ;  /* 0x00000085bf0e7223 */ /* 0x040fe2000001000e */
        /* <DEDUP_REMOVED lines=40> */
[----:B------:R-:W-:Y:S01]  /*18b40*/  I2FP.F32.U32 R133, R2 ;  /* 0x0000000200857245 */ /* 0x000fe20000201000 */
[CC--:B------:R-:W-:Y:S01]  /*18b50*/  FFMA.FTZ R33, R191.reuse, R0.reuse, R33 ;  /* 0x00000000bf217223 */ /* 0x0c0fe20000010021 */
        /* <DEDUP_REMOVED lines=44> */
[C---:B------:R-:W-:Y:S01]  /*18e20*/  FFMA.FTZ R58, R191.reuse, R133, R58 ;  /* 0x00000085bf3a7223 */ /* 0x040fe2000001003a */
[CC--:B------:R-:W-:Y:S01]  /*18e30*/  FFMA.FTZ R57, R191.reuse, R0.reuse, R57 ;  /* 0x00000000bf397223 */ /* 0x0c0fe20000010039 */
[C---:B------:R-:W-:Y:S01]  /*18e40*/  IADD3 R133, PT, PT, R194.reuse, -0x8, RZ ;  /* 0xfffffff8c2857810 */ /* 0x040fe20007ffe0ff */
[C---:B------:R-:W-:Y:S01]  /*18e50*/  FFMA.FTZ R59, R191.reuse, R0, R59 ;  /* 0x00000000bf3b7223 */ /* 0x040fe2000001003b */
[----:B------:R-:W-:Y:S02]  /*18e60*/  I2FP.F32.U32 R2, R2 ;  /* 0x0000000200027245 */ /* 0x000fe40000201000 */
[----:B------:R-:W-:Y:S02]  /*18e70*/  I2FP.F32.U32 R0, R134 ;  /* 0x0000008600007245 */ /* 0x000fe40000201000 */
[C---:B------:R-:W-:Y:S01]  /*18e80*/  IADD3 R132, PT, PT, R194.reuse, -0x7, RZ ;  /* 0xfffffff9c2847810 */ /* 0x040fe20007ffe0ff */
[CC--:B------:R-:W-:Y:S01]  /*18e90*/  FFMA.FTZ R60, R191.reuse, R2.reuse, R60 ;  /* 0x00000002bf3c7223 */ /* 0x0c0fe2000001003c */
[----:B------:R-:W-:Y:S01]  /*18ea0*/  I2FP.F32.U32 R133, R133 ;  /* 0x0000008500857245 */ /* 0x000fe20000201000 */
[C---:B------:R-:W-:Y:S01]  /*18eb0*/  FFMA.FTZ R62, R191.reuse, R2, R62 ;  /* 0x00000002bf3e7223 */ /* 0x040fe2000001003e */
[----:B------:R-:W-:Y:S01]  /*18ec0*/  I2FP.F32.U32 R2, R132 ;  /* 0x0000008400027245 */ /* 0x000fe20000201000 */
[CC--:B------:R-:W-:Y:S01]  /*18ed0*/  FFMA.FTZ R61, R191.reuse, R0.reuse, R61 ;  /* 0x00000000bf3d7223 */ /* 0x0c0fe2000001003d */
[C---:B------:R-:W-:Y:S01]  /*18ee0*/  FFMA.FTZ R63, R191.reuse, R0, R63 ;  /* 0x00000000bf3f7223 */ /* 0x040fe2000001003f */
[CC--:B------:R-:W-:Y:S01]  /*18ef0*/  FFMA.FTZ R64, R191.reuse, R133.reuse, R64 ;  /* 0x00000085bf407223 */ /* 0x0c0fe20000010040 */
[C---:B------:R-:W-:Y:S01]  /*18f00*/  IADD3 R0, PT, PT, R194.reuse, 0x1, RZ ;  /* 0x00000001c2007810 */ /* 0x040fe20007ffe0ff */
[C---:B------:R-:W-:Y:S01]  /*18f10*/  FFMA.FTZ R66, R191.reuse, R133, R66 ;  /* 0x00000085bf427223 */ /* 0x040fe20000010042 */
[----:B------:R-:W-:Y:S01]  /*18f20*/  I2FP.F32.U32 R133, R194 ;  /* 0x000000c200857245 */ /* 0x000fe20000201000 */
[CC--:B------:R-:W-:Y:S01]  /*18f30*/  FFMA.FTZ R65, R191.reuse, R2.reuse, R65 ;  /* 0x00000002bf417223 */ /* 0x0c0fe20000010041 */
[C---:B------:R-:W-:Y:S01]  /*18f40*/  FFMA.FTZ R67, R191.reuse, R2, R67 ;  /* 0x00000002bf437223 */ /* 0x040fe20000010043 */
[----:B------:R-:W-:Y:S02]  /*18f50*/  I2FP.F32.U32 R0, R0 ;  /* 0x0000000000007245 */ /* 0x000fe40000201000 */
[C---:B------:R-:W-:Y:S01]  /*18f60*/  IADD3 R2, PT, PT, R194.reuse, 0x8, RZ ;  /* 0x00000008c2027810 */ /* 0x040fe20007ffe0ff */
[CC--:B------:R-:W-:Y:S01]  /*18f70*/  FFMA.FTZ R68, R191.reuse, R133.reuse, R68 ;  /* 0x00000085bf447223 */ /* 0x0c0fe20000010044 */
[C---:B------:R-:W-:Y:S01]  /*18f80*/  FFMA.FTZ R70, R191.reuse, R133, R70 ;  /* 0x00000085bf467223 */ /* 0x040fe20000010046 */
[C---:B------:R-:W-:Y:S01]  /*18f90*/  IADD3 R132, PT, PT, R194.reuse, 0x9, RZ ;  /* 0x00000009c2847810 */ /* 0x040fe20007ffe0ff */
[C---:B------:R-:W-:Y:S01]  /*18fa0*/  FFMA.FTZ R69, R191.reuse, R0, R69 ;  /* 0x00000000bf457223 */ /* 0x040fe20000010045 */
[----:B------:R-:W-:Y:S01]  /*18fb0*/  I2FP.F32.U32 R133, R2 ;  /* 0x0000000200857245 */ /* 0x000fe20000201000 */
[C---:B------:R-:W-:Y:S01]  /*18fc0*/  FFMA.FTZ R71, R191.reuse, R0, R71 ;  /* 0x00000000bf477223 */ /* 0x040fe20000010047 */
[C---:B------:R-:W-:Y:S02]  /*18fd0*/  IADD3 R2, PT, PT, R194.reuse, 0x10, RZ ;  /* 0x00000010c2027810 */ /* 0x040fe40007ffe0ff */
[----:B------:R-:W-:Y:S01]  /*18fe0*/  I2FP.F32.U32 R0, R132 ;  /* 0x0000008400007245 */ /* 0x000fe20000201000 */
[CC--:B------:R-:W-:Y:S01]  /*18ff0*/  FFMA.FTZ R72, R191.reuse, R133.reuse, R72 ;  /* 0x00000085bf487223 */ /* 0x0c0fe20000010048 */
[C---:B------:R-:W-:Y:S01]  /*19000*/  FFMA.FTZ R74, R191.reuse, R133, R74 ;  /* 0x00000085bf4a7223 */ /* 0x040fe2000001004a */
[C---:B------:R-:W-:Y:S02]  /*19010*/  IADD3 R132, PT, PT, R194.reuse, 0x11, RZ ;  /* 0x00000011c2847810 */ /* 0x040fe40007ffe0ff */
        /* <DEDUP_REMOVED lines=11> */
[----:B------:R-:W-:Y:S02]  /*190d0*/  I2FP.F32.U32 R0, R132 ;  /* 0x0000008400007245 */ /* 0x000fe40000201000 */
[C---:B------:R-:W-:Y:S01]  /*190e0*/  IADD3 R2, PT, PT, R194.reuse, 0x20, RZ ;  /* 0x00000020c2027810 */ /* 0x040fe20007ffe0ff */
[CC--:B------:R-:W-:Y:S01]  /*190f0*/  FFMA.FTZ R80, R191.reuse, R133.reuse, R80 ;  /* 0x00000085bf507223 */ /* 0x0c0fe20000010050 */
[C---:B------:R-:W-:Y:S01]  /*19100*/  IADD3 R132, PT, PT, R194.reuse, 0x21, RZ ;  /* 0x00000021c2847810 */ /* 0x040fe20007ffe0ff */
[C---:B------:R-:W-:Y:S01]  /*19110*/  FFMA.FTZ R82, R191.reuse, R133, R82 ;  /* 0x00000085bf527223 */ /* 0x040fe20000010052 */
[----:B------:R-:W-:Y:S01]  /*19120*/  I2FP.F32.U32 R133, R2 ;  /* 0x0000000200857245 */ /* 0x000fe20000201000 */
[CC--:B------:R-:W-:Y:S01]  /*19130*/  FFMA.FTZ R81, R191.reuse, R0.reuse, R81 ;  /* 0x00000000bf517223 */ /* 0x0c0fe20000010051 */
[C---:B------:R-:W-:Y:S01]  /*19140*/  IADD3 R2, PT, PT, R194.reuse, 0x28, RZ ;  /* 0x00000028c2027810 */ /* 0x040fe20007ffe0ff */
[C---:B------:R-:W-:Y:S01]  /*19150*/  FFMA.FTZ R83, R191.reuse, R0, R83 ;  /* 0x00000000bf537223 */ /* 0x040fe20000010053 */
[----:B------:R-:W-:Y:S01]  /*19160*/  I2FP.F32.U32 R0, R132 ;  /* 0x0000008400007245 */ /* 0x000fe20000201000 */
[CC--:B------:R-:W-:Y:S01]  /*19170*/  FFMA.FTZ R84, R191.reuse, R133.reuse, R84 ;  /* 0x00000085bf547223 */ /* 0x0c0fe20000010054 */
[----:B------:R-:W-:Y:S01]  /*19180*/  I2FP.F32.U32 R2, R2 ;  /* 0x0000000200027245 */ /* 0x000fe20000201000 */
[C---:B------:R-:W-:Y:S01]  /*19190*/  FFMA.FTZ R86, R191.reuse, R133, R86 ;  /* 0x00000085bf567223 */ /* 0x040fe20000010056 */
[C---:B------:R-:W-:Y:S01]  /*191a0*/  IADD3 R134, PT, PT, R194.reuse, 0x29, RZ ;  /* 0x00000029c2867810 */ /* 0x040fe20007ffe0ff */
[CC--:B------:R-:W-:Y:S01]  /*191b0*/  FFMA.FTZ R85, R191.reuse, R0.reuse, R85 ;  /* 0x00000000bf557223 */ /* 0x0c0fe20000010055 */
[C---:B------:R-:W-:Y:S01]  /*191c0*/  IADD3 R132, PT, PT, R194.reuse, 0x31, RZ ;  /* 0x00000031c2847810 */ /* 0x040fe20007ffe0ff */
[C---:B------:R-:W-:Y:S01]  /*191d0*/  FFMA.FTZ R87, R191.reuse, R0, R87 ;  /* 0x00000000bf577223 */ /* 0x040fe20000010057 */
[C---:B------:R-:W-:Y:S01]  /*191e0*/  FFMA.FTZ R88, R191.reuse, R2, R88 ;  /* 0x00000002bf587223 */ /* 0x040fe20000010058 */
[----:B------:R-:W-:Y:S01]  /*191f0*/  I2FP.F32.U32 R0, R134 ;  /* 0x0000008600007245 */ /* 0x000fe20000201000 */
[----:B------:R-:W-:Y:S01]  /*19200*/  FFMA.FTZ R90, R191, R2, R90 ;  /* 0x00000002bf5a7223 */ /* 0x000fe2000001005a */
[----:B------:R-:W-:Y:S02]  /*19210*/  IADD3 R133, PT, PT, R194, 0x30, RZ ;  /* 0x00000030c2857810 */ /* 0x000fe40007ffe0ff */
[----:B------:R-:W-:Y:S01]  /*19220*/  FMNMX3.FTZ R134, R195, R4, R5, !PT ;  /* 0x00000004c3867276 */ /* 0x000fe20007810005 */
[C---:B------:R-:W-:Y:S01]  /*19230*/  FFMA.FTZ R89, R191.reuse, R0, R89 ;  /* 0x00000000bf597223 */ /* 0x040fe20000010059 */
[----:B------:R-:W-:Y:S01]  /*19240*/  I2FP.F32.U32 R2, R132 ;  /* 0x0000008400027245 */ /* 0x000fe20000201000 */
[C---:B------:R-:W-:Y:S01]  /*19250*/  FFMA.FTZ R91, R191.reuse, R0, R91 ;  /* 0x00000000bf5b7223 */ /* 0x040fe2000001005b */
[----:B------:R-:W-:Y:S02]  /*19260*/  FMNMX3.FTZ R132, R196, R6, R7, !PT ;  /* 0x00000006c4847276 */ /* 0x000fe40007810007 */
[----:B------:R-:W-:Y:S02]  /*19270*/  I2FP.F32.U32 R133, R133 ;  /* 0x0000008500857245 */ /* 0x000fe40000201000 */
[----:B------:R-:W-:Y:S02]  /*19280*/  FMNMX3.FTZ R134, R134, R8, R9, !PT ;  /* 0x0000000886867276 */ /* 0x000fe40007810009 */
[----:B------:R-:W-:Y:S01]  /*19290*/  FMNMX3.FTZ R132, R132, R10, R11, !PT ;  /* 0x0000000a84847276 */ /* 0x000fe2000781000b */
[CC--:B------:R-:W-:Y:S01]  /*192a0*/  FFMA.FTZ R92, R191.reuse, R133.reuse, R92 ;  /* 0x00000085bf5c7223 */ /* 0x0c0fe2000001005c */
[----:B------:R-:W-:Y:S01]  /*192b0*/  FMNMX3.FTZ R134, R134, R12, R13, !PT ;  /* 0x0000000c86867276 */ /* 0x000fe2000781000d */
[C---:B------:R-:W-:Y:S01]  /*192c0*/  FFMA.FTZ R94, R191.reuse, R133, R94 ;  /* 0x00000085bf5e7223 */ /* 0x040fe2000001005e */
[----:B------:R-:W-:Y:S01]  /*192d0*/  FMNMX3.FTZ R132, R132, R14, R15, !PT ;  /* 0x0000000e84847276 */ /* 0x000fe2000781000f */
[CC--:B------:R-:W-:Y:S01]  /*192e0*/  FFMA.FTZ R93, R191.reuse, R2.reuse, R93 ;  /* 0x00000002bf5d7223 */ /* 0x0c0fe2000001005d */
[----:B------:R-:W-:Y:S01]  /*192f0*/  IADD3 R0, PT, PT, R194, 0x38, RZ ;  /* 0x00000038c2007810 */ /* 0x000fe20007ffe0ff */
[C---:B------:R-:W-:Y:S01]  /*19300*/  FFMA.FTZ R95, R191.reuse, R2, R95 ;  /* 0x00000002bf5f7223 */ /* 0x040fe2000001005f */
[----:B------:R-:W-:Y:S02]  /*19310*/  FMNMX3.FTZ R134, R134, R16, R17, !PT ;  /* 0x0000001086867276 */ /* 0x000fe40007810011 */
[----:B------:R-:W-:Y:S02]  /*19320*/  IADD3 R2, PT, PT, R194, 0x39, RZ ;  /* 0x00000039c2027810 */ /* 0x000fe40007ffe0ff */
[----:B------:R-:W-:Y:S02]  /*19330*/  FMNMX3.FTZ R132, R132, R18, R19, !PT ;  /* 0x0000001284847276 */ /* 0x000fe40007810013 */
[----:B------:R-:W-:Y:S02]  /*19340*/  I2FP.F32.U32 R0, R0 ;  /* 0x0000000000007245 */ /* 0x000fe40000201000 */
[----:B------:R-:W-:Y:S02]  /*19350*/  IADD3 R133, PT, PT, R194, 0x40, RZ ;  /* 0x00000040c2857810 */ /* 0x000fe40007ffe0ff */
[----:B------:R-:W-:Y:S01]  /*19360*/  FMNMX3.FTZ R134, R134, R20, R21, !PT ;  /* 0x0000001486867276 */ /* 0x000fe20007810015 */
[C---:B------:R-:W-:Y:S01]  /*19370*/  FFMA.FTZ R96, R191.reuse, R0, R96 ;  /* 0x00000000bf607223 */ /* 0x040fe20000010060 */
[----:B------:R-:W-:Y:S01]  /*19380*/  I2FP.F32.U32 R2, R2 ;  /* 0x0000000200027245 */ /* 0x000fe20000201000 */
[C---:B------:R-:W-:Y:S01]  /*19390*/  FFMA.FTZ R98, R191.reuse, R0, R98 ;  /* 0x00000000bf627223 */ /* 0x040fe20000010062 */
[----:B------:R-:W-:Y:S02]  /*193a0*/  FMNMX3.FTZ R132, R132, R22, R23, !PT ;  /* 0x0000001684847276 */ /* 0x000fe40007810017 */
[----:B------:R-:W-:Y:S01]  /*193b0*/  I2FP.F32.U32 R133, R133 ;  /* 0x0000008500857245 */ /* 0x000fe20000201000 */
[C---:B------:R-:W-:Y:S01]  /*193c0*/  FFMA.FTZ R97, R191.reuse, R2, R97 ;  /* 0x00000002bf617223 */ /* 0x040fe20000010061 */
[----:B------:R-:W-:Y:S01]  /*193d0*/  FMNMX3.FTZ R134, R134, R24, R25, !PT ;  /* 0x0000001886867276 */ /* 0x000fe20007810019 */
[C---:B------:R-:W-:Y:S01]  /*193e0*/  FFMA.FTZ R99, R191.reuse, R2, R99 ;  /* 0x00000002bf637223 */ /* 0x040fe20000010063 */
[----:B------:R-:W-:Y:S01]  /*193f0*/  FMNMX3.FTZ R132, R132, R26, R27, !PT ;  /* 0x0000001a84847276 */ /* 0x000fe2000781001b */
[CC--:B------:R-:W-:Y:S01]  /*19400*/  FFMA.FTZ R100, R191.reuse, R133.reuse, R100 ;  /* 0x00000085bf647223 */ /* 0x0c0fe20000010064 */
[----:B------:R-:W-:Y:S01]  /*19410*/  FMNMX3.FTZ R134, R134, R28, R29, !PT ;  /* 0x0000001c86867276 */ /* 0x000fe2000781001d */
[----:B------:R-:W-:Y:S01]  /*19420*/  FFMA.FTZ R102, R191, R133, R102 ;  /* 0x00000085bf667223 */ /* 0x000fe20000010066 */
[----:B------:R-:W-:Y:S02]  /*19430*/  FMNMX3.FTZ R133, R132, R30, R31, !PT ;  /* 0x0000001e84857276 */ /* 0x000fe4000781001f */
[----:B------:R-:W-:Y:S02]  /*19440*/  FMNMX3.FTZ R134, R134, R32, R33, !PT ;  /* 0x0000002086867276 */ /* 0x000fe40007810021 */
[----:B------:R-:W-:Y:S02]  /*19450*/  IADD3 R0, PT, PT, R194, 0x41, RZ ;  /* 0x00000041c2007810 */ /* 0x000fe40007ffe0ff */
[----:B------:R-:W-:Y:S02]  /*19460*/  FMNMX3.FTZ R133, R133, R34, R35, !PT ;  /* 0x0000002285857276 */ /* 0x000fe40007810023 */
[----:B------:R-:W-:Y:S02]  /*19470*/  FMNMX3.FTZ R134, R134, R36, R37, !PT ;  /* 0x0000002486867276 */ /* 0x000fe40007810025 */
[----:B------:R-:W-:Y:S02]  /*19480*/  I2FP.F32.U32 R0, R0 ;  /* 0x0000000000007245 */ /* 0x000fe40000201000 */
[----:B------:R-:W-:Y:S02]  /*19490*/  FMNMX3.FTZ R133, R133, R38, R39, !PT ;  /* 0x0000002685857276 */ /* 0x000fe40007810027 */
[----:B------:R-:W-:Y:S01]  /*194a0*/  IADD3 R132, PT, PT, R194, 0x49, RZ ;  /* 0x00000049c2847810 */ /* 0x000fe20007ffe0ff */
[C---:B------:R-:W-:Y:S01]  /*194b0*/  FFMA.FTZ R101, R191.reuse, R0, R101 ;  /* 0x00000000bf657223 */ /* 0x040fe20000010065 */
[----:B------:R-:W-:Y:S01]  /*194c0*/  FMNMX3.FTZ R134, R134, R40, R41, !PT ;  /* 0x0000002886867276 */ /* 0x000fe20007810029 */
[----:B------:R-:W-:Y:S01]  /*194d0*/  FFMA.FTZ R103, R191, R0, R103 ;  /* 0x00000000bf677223 */ /* 0x000fe20000010067 */
[----:B------:R-:W-:Y:S02]  /*194e0*/  FMNMX3.FTZ R133, R133, R42, R43, !PT ;  /* 0x0000002a85857276 */ /* 0x000fe4000781002b */
[----:B------:R-:W-:Y:S02]  /*194f0*/  IADD3 R2, PT, PT, R194, 0x48, RZ ;  /* 0x00000048c2027810 */ /* 0x000fe40007ffe0ff */
[----:B------:R-:W-:Y:S02]  /*19500*/  I2FP.F32.U32 R0, R132 ;  /* 0x0000008400007245 */ /* 0x000fe40000201000 */
[----:B------:R-:W-:Y:S02]  /*19510*/  FMNMX3.FTZ R134, R134, R44, R45, !PT ;  /* 0x0000002c86867276 */ /* 0x000fe4000781002d */
[----:B------:R-:W-:Y:S02]  /*19520*/  FMNMX3.FTZ R132, R133, R46, R47, !PT ;  /* 0x0000002e85847276 */ /* 0x000fe4000781002f */
[----:B------:R-:W-:Y:S02]  /*19530*/  I2FP.F32.U32 R2, R2 ;  /* 0x0000000200027245 */ /* 0x000fe40000201000 */
[----:B------:R-:W-:Y:S02]  /*19540*/  FMNMX3.FTZ R134, R134, R48, R49, !PT ;  /* 0x0000003086867276 */ /* 0x000fe40007810031 */
[----:B------:R-:W-:Y:S01]  /*19550*/  FMNMX3.FTZ R132, R132, R50, R51, !PT ;  /* 0x0000003284847276 */ /* 0x000fe20007810033 */
[CC--:B------:R-:W-:Y:S01]  /*19560*/  FFMA.FTZ R104, R191.reuse, R2.reuse, R104 ;  /* 0x00000002bf687223 */ /* 0x0c0fe20000010068 */
[C---:B------:R-:W-:Y:S01]  /*19570*/  FFMA.FTZ R106, R191.reuse, R2, R106 ;  /* 0x00000002bf6a7223 */ /* 0x040fe2000001006a */
[C---:B------:R-:W-:Y:S01]  /*19580*/  FFMA.FTZ R105, R191.reuse, R0, R105 ;  /* 0x00000000bf697223 */ /* 0x040fe20000010069 */
[----:B------:R-:W-:Y:S01]  /*19590*/  FMNMX3.FTZ R134, R134, R52, R53, !PT ;  /* 0x0000003486867276 */ /* 0x000fe20007810035 */
[C---:B------:R-:W-:Y:S01]  /*195a0*/  FFMA.FTZ R107, R191.reuse, R0, R107 ;  /* 0x00000000bf6b7223 */ /* 0x040fe2000001006b */
[----:B------:R-:W-:Y:S02]  /*195b0*/  FMNMX3.FTZ R132, R132, R54, R55, !PT ;  /* 0x0000003684847276 */ /* 0x000fe40007810037 */
[----:B------:R-:W-:Y:S02]  /*195c0*/  IADD3 R0, PT, PT, R194, 0x50, RZ ;  /* 0x00000050c2007810 */ /* 0x000fe40007ffe0ff */
[----:B------:R-:W-:Y:S02]  /*195d0*/  FMNMX3.FTZ R134, R134, R56, R57, !PT ;  /* 0x0000003886867276 */ /* 0x000fe40007810039 */
[----:B------:R-:W-:Y:S02]  /*195e0*/  IADD3 R2, PT, PT, R194, 0x51, RZ ;  /* 0x00000051c2027810 */ /* 0x000fe40007ffe0ff */
[----:B------:R-:W-:Y:S02]  /*195f0*/  FMNMX3.FTZ R132, R132, R58, R59, !PT ;  /* 0x0000003a84847276 */ /* 0x000fe4000781003b */
[----:B------:R-:W-:Y:S02]  /*19600*/  IADD3 R133, PT, PT, R194, 0x58, RZ ;  /* 0x00000058c2857810 */ /* 0x000fe40007ffe0ff */
[----:B------:R-:W-:Y:S02]  /*19610*/  I2FP.F32.U32 R0, R0 ;  /* 0x0000000000007245 */ /* 0x000fe40000201000 */
[----:B------:R-:W-:Y:S02]  /*19620*/  I2FP.F32.U32 R2, R2 ;  /* 0x0000000200027245 */ /* 0x000fe40000201000 */
[----:B------:R-:W-:Y:S01]  /*19630*/  FMNMX3.FTZ R134, R134, R60, R61, !PT ;  /* 0x0000003c86867276 */ /* 0x000fe2000781003d */
[C---:B------:R-:W-:Y:S01]  /*19640*/  FFMA.FTZ R108, R191.reuse, R0, R108 ;  /* 0x00000000bf6c7223 */ /* 0x040fe2000001006c */
[----:B------:R-:W-:Y:S01]  /*19650*/  FMNMX3.FTZ R132, R132, R62, R63, !PT ;  /* 0x0000003e84847276 */ /* 0x000fe2000781003f */
[C---:B------:R-:W-:Y:S01]  /*19660*/  FFMA.FTZ R110, R191.reuse, R0, R110 ;  /* 0x00000000bf6e7223 */ /* 0x040fe2000001006e */
[----:B------:R-:W-:Y:S01]  /*19670*/  I2FP.F32.U32 R133, R133 ;  /* 0x0000008500857245 */ /* 0x000fe20000201000 */
[C---:B------:R-:W-:Y:S01]  /*19680*/  FFMA.FTZ R109, R191.reuse, R2, R109 ;  /* 0x00000002bf6d7223 */ /* 0x040fe2000001006d */
[----:B------:R-:W-:Y:S01]  /*19690*/  FMNMX3.FTZ R134, R134, R64, R65, !PT ;  /* 0x0000004086867276 */ /* 0x000fe20007810041 */
[C---:B------:R-:W-:Y:S01]  /*196a0*/  FFMA.FTZ R111, R191.reuse, R2, R111 ;  /* 0x00000002bf6f7223 */ /* 0x040fe2000001006f */
[----:B------:R-:W-:Y:S01]  /*196b0*/  FMNMX3.FTZ R132, R132, R66, R67, !PT ;  /* 0x0000004284847276 */ /* 0x000fe20007810043 */
[CC--:B------:R-:W-:Y:S01]  /*196c0*/  FFMA.FTZ R112, R191.reuse, R133.reuse, R112 ;  /* 0x00000085bf707223 */ /* 0x0c0fe20000010070 */
[----:B------:R-:W-:Y:S01]  /*196d0*/  FFMA.FTZ R114, R191, R133, R114 ;  /* 0x00000085bf727223 */ /* 0x000fe20000010072 */
[----:B------:R-:W-:Y:S02]  /*196e0*/  FMNMX3.FTZ R134, R134, R68, R69, !PT ;  /* 0x0000004486867276 */ /* 0x000fe40007810045 */
[----:B------:R-:W-:Y:S02]  /*196f0*/  FMNMX3.FTZ R133, R132, R70, R71, !PT ;  /* 0x0000004684857276 */ /* 0x000fe40007810047 */
[----:B------:R-:W-:Y:S02]  /*19700*/  FMNMX3.FTZ R134, R134, R72, R73, !PT ;  /* 0x0000004886867276 */ /* 0x000fe40007810049 */
[----:B------:R-:W-:Y:S02]  /*19710*/  FMNMX3.FTZ R133, R133, R74, R75, !PT ;  /* 0x0000004a85857276 */ /* 0x000fe4000781004b */
[----:B------:R-:W-:Y:S02]  /*19720*/  IADD3 R0, PT, PT, R194, 0x59, RZ ;  /* 0x00000059c2007810 */ /* 0x000fe40007ffe0ff */
[----:B------:R-:W-:Y:S02]  /*19730*/  FMNMX3.FTZ R134, R134, R76, R77, !PT ;  /* 0x0000004c86867276 */ /* 0x000fe4000781004d */
[----:B------:R-:W-:Y:S02]  /*19740*/  I2FP.F32.U32 R0, R0 ;  /* 0x0000000000007245 */ /* 0x000fe40000201000 */
[----:B------:R-:W-:Y:S02]  /*19750*/  FMNMX3.FTZ R133, R133, R78, R79, !PT ;  /* 0x0000004e85857276 */ /* 0x000fe4000781004f */
[----:B------:R-:W-:Y:S01]  /*19760*/  FMNMX3.FTZ R134, R134, R80, R81, !PT ;  /* 0x0000005086867276 */ /* 0x000fe20007810051 */
[CC--:B------:R-:W-:Y:S01]  /*19770*/  FFMA.FTZ R113, R191.reuse, R0.reuse, R113 ;  /* 0x00000000bf717223 */ /* 0x0c0fe20000010071 */
[C---:B------:R-:W-:Y:S01]  /*19780*/  IADD3 R2, PT, PT, R194.reuse, 0x60, RZ ;  /* 0x00000060c2027810 */ /* 0x040fe20007ffe0ff */
[----:B------:R-:W-:Y:S01]  /*19790*/  FFMA.FTZ R115, R191, R0, R115 ;  /* 0x00000000bf737223 */ /* 0x000fe20000010073 */
[----:B------:R-:W-:Y:S02]  /*197a0*/  IADD3 R132, PT, PT, R194, 0x61, RZ ;  /* 0x00000061c2847810 */ /* 0x000fe40007ffe0ff */
[----:B------:R-:W-:Y:S02]  /*197b0*/  FMNMX3.FTZ R133, R133, R82, R83, !PT ;  /* 0x0000005285857276 */ /* 0x000fe40007810053 */
[----:B------:R-:W-:Y:S02]  /*197c0*/  FMNMX3.FTZ R134, R134, R84, R85, !PT ;  /* 0x0000005486867276 */ /* 0x000fe40007810055 */
[----:B------:R-:W-:Y:S02]  /*197d0*/  I2FP.F32.U32 R2, R2 ;  /* 0x0000000200027245 */ /* 0x000fe40000201000 */
[----:B------:R-:W-:Y:S02]  /*197e0*/  I2FP.F32.U32 R0, R132 ;  /* 0x0000008400007245 */ /* 0x000fe40000201000 */
[----:B------:R-:W-:Y:S01]  /*197f0*/  FMNMX3.FTZ R132, R133, R86, R87, !PT ;  /* 0x0000005685847276 */ /* 0x000fe20007810057 */
[C---:B------:R-:W-:Y:S01]  /*19800*/  FFMA.FTZ R116, R191.reuse, R2, R116 ;  /* 0x00000002bf747223 */ /* 0x040fe20000010074 */
[----:B------:R-:W-:Y:S01]  /*19810*/  FMNMX3.FTZ R134, R134, R88, R89, !PT ;  /* 0x0000005886867276 */ /* 0x000fe20007810059 */
[C---:B------:R-:W-:Y:S01]  /*19820*/  FFMA.FTZ R118, R191.reuse, R2, R118 ;  /* 0x00000002bf767223 */ /* 0x040fe20000010076 */
[----:B------:R-:W-:Y:S01]  /*19830*/  FMNMX3.FTZ R132, R132, R90, R91, !PT ;  /* 0x0000005a84847276 */ /* 0x000fe2000781005b */
[CC--:B------:R-:W-:Y:S01]  /*19840*/  FFMA.FTZ R117, R191.reuse, R0.reuse, R117 ;  /* 0x00000000bf757223 */ /* 0x0c0fe20000010075 */
[C---:B------:R-:W-:Y:S01]  /*19850*/  FFMA.FTZ R119, R191.reuse, R0, R119 ;  /* 0x00000000bf777223 */ /* 0x040fe20000010077 */
[----:B------:R-:W-:Y:S02]  /*19860*/  FMNMX3.FTZ R134, R134, R92, R93, !PT ;  /* 0x0000005c86867276 */ /* 0x000fe4000781005d */
[----:B------:R-:W-:Y:S02]  /*19870*/  FMNMX3.FTZ R132, R132, R94, R95, !PT ;  /* 0x0000005e84847276 */ /* 0x000fe4000781005f */
[C---:B------:R-:W-:Y:S02]  /*19880*/  IADD3 R0, PT, PT, R194.reuse, 0x68, RZ ;  /* 0x00000068c2007810 */ /* 0x040fe40007ffe0ff */
[----:B------:R-:W-:Y:S02]  /*19890*/  IADD3 R2, PT, PT, R194, 0x69, RZ ;  /* 0x00000069c2027810 */ /* 0x000fe40007ffe0ff */
[----:B------:R-:W-:Y:S02]  /*198a0*/  FMNMX3.FTZ R134, R134, R96, R97, !PT ;  /* 0x0000006086867276 */ /* 0x000fe40007810061 */
[----:B------:R-:W-:Y:S02]  /*198b0*/  FMNMX3.FTZ R132, R132, R98, R99, !PT ;  /* 0x0000006284847276 */ /* 0x000fe40007810063 */
[----:B------:R-:W-:Y:S02]  /*198c0*/  I2FP.F32.U32 R0, R0 ;  /* 0x0000000000007245 */ /* 0x000fe40000201000 */
[----:B------:R-:W-:Y:S02]  /*198d0*/  IADD3 R133, PT, PT, R194, 0x70, RZ ;  /* 0x00000070c2857810 */ /* 0x000fe40007ffe0ff */
[----:B------:R-:W-:Y:S01]  /*198e0*/  I2FP.F32.U32 R2, R2 ;  /* 0x0000000200027245 */ /* 0x000fe20000201000 */
        /* <DEDUP_REMOVED lines=11> */
[----:B------:R-:W-:Y:S02]  /*199a0*/  IADD3 R0, PT, PT, R194, 0x71, RZ ;  /* 0x00000071c2007810 */ /* 0x000fe40007ffe0ff */
[----:B------:R-:W-:Y:S02]  /*199b0*/  FMNMX3.FTZ R133, R134, R108, R109, !PT ;  /* 0x0000006c86857276 */ /* 0x000fe4000781006d */
[----:B------:R-:W-:Y:S02]  /*199c0*/  FMNMX3.FTZ R134, R132, R110, R111, !PT ;  /* 0x0000006e84867276 */ /* 0x000fe4000781006f */
[----:B------:R-:W-:Y:S02]  /*199d0*/  I2FP.F32.U32 R0, R0 ;  /* 0x0000000000007245 */ /* 0x000fe40000201000 */
[----:B------:R-:W-:Y:S02]  /*199e0*/  IADD3 R2, PT, PT, R194, 0x78, RZ ;  /* 0x00000078c2027810 */ /* 0x000fe40007ffe0ff */
[----:B------:R-:W-:Y:S01]  /*199f0*/  FMNMX3.FTZ R133, R133, R112, R113, !PT ;  /* 0x0000007085857276 */ /* 0x000fe20007810071 */
[C---:B------:R-:W-:Y:S01]  /*19a00*/  FFMA.FTZ R125, R191.reuse, R0, R125 ;  /* 0x00000000bf7d7223 */ /* 0x040fe2000001007d */
[----:B------:R-:W-:Y:S01]  /*19a10*/  FMNMX3.FTZ R134, R134, R114, R115, !PT ;  /* 0x0000007286867276 */ /* 0x000fe20007810073 */
[----:B------:R-:W-:Y:S01]  /*19a20*/  FFMA.FTZ R127, R191, R0, R127 ;  /* 0x00000000bf7f7223 */ /* 0x000fe2000001007f */
[----:B------:R-:W-:Y:S02]  /*19a30*/  IADD3 R132, PT, PT, R194, 0x79, RZ ;  /* 0x00000079c2847810 */ /* 0x000fe40007ffe0ff */
[----:B------:R-:W-:Y:S02]  /*19a40*/  I2FP.F32.U32 R2, R2 ;  /* 0x0000000200027245 */ /* 0x000fe40000201000 */
[----:B------:R-:W-:Y:S02]  /*19a50*/  FMNMX3.FTZ R133, R133, R116, R117, !PT ;  /* 0x0000007485857276 */ /* 0x000fe40007810075 */
[----:B------:R-:W-:Y:S01]  /*19a60*/  FMNMX3.FTZ R0, R134, R118, R119, !PT ;  /* 0x0000007686007276 */ /* 0x000fe20007810077 */
[C---:B------:R-:W-:Y:S01]  /*19a70*/  FFMA.FTZ R128, R191.reuse, R2, R128 ;  /* 0x00000002bf807223 */ /* 0x040fe20000010080 */
[----:B------:R-:W-:Y:S01]  /*19a80*/  I2FP.F32.U32 R132, R132 ;  /* 0x0000008400847245 */ /* 0x000fe20000201000 */
[----:B------:R-:W-:Y:S01]  /*19a90*/  FFMA.FTZ R130, R191, R2, R130 ;  /* 0x00000002bf827223 */ /* 0x000fe20000010082 */
[----:B------:R-:W-:Y:S02]  /*19aa0*/  FMNMX3.FTZ R133, R133, R120, R121, !PT ;  /* 0x0000007885857276 */ /* 0x000fe40007810079 */
[----:B------:R-:W-:Y:S01]  /*19ab0*/  FMNMX3.FTZ R0, R0, R122, R123, !PT ;  /* 0x0000007a00007276 */ /* 0x000fe2000781007b */
[CC--:B------:R-:W-:Y:S01]  /*19ac0*/  FFMA.FTZ R129, R191.reuse, R132.reuse, R129 ;  /* 0x00000084bf817223 */ /* 0x0c0fe20000010081 */
[----:B------:R-:W-:Y:S01]  /*19ad0*/  FFMA.FTZ R131, R191, R132, R131 ;  /* 0x00000084bf837223 */ /* 0x000fe20000010083 */
[----:B------:R-:W-:Y:S02]  /*19ae0*/  FMNMX3.FTZ R133, R133, R124, R125, !PT ;  /* 0x0000007c85857276 */ /* 0x000fe4000781007d */
[----:B------:R-:W-:Y:S02]  /*19af0*/  FMNMX3.FTZ R0, R0, R126, R127, !PT ;  /* 0x0000007e00007276 */ /* 0x000fe4000781007f */
[----:B------:R-:W-:Y:S02]  /*19b00*/  FMNMX3.FTZ R2, R133, R128, R129, !PT ;  /* 0x0000008085027276 */ /* 0x000fe40007810081 */
[----:B------:R-:W-:Y:S02]  /*19b10*/  FMNMX3.FTZ R137, R0, R130, R131, !PT ;  /* 0x0000008200897276 */ /* 0x000fe40007810083 */
[----:B------:R-:W-:Y:S01]  /*19b20*/  MOV R150, R227 ;  /* 0x000000e300967202 */ /* 0x000fe20000000f00 */
[----:B------:R-:W-:Y:S01]  /*19b30*/  SHFL.BFLY PT, R133, R2, 0x2, 0x1f ;  /* 0x0c401f0002857f89 */ /* 0x000fe200000e0000 */
[----:B------:R-:W-:Y:S02]  /*19b40*/  @P1 IADD3 R150, PT, PT, R228, -0x20, RZ ;  /* 0xffffffe0e4961810 */ /* 0x000fe40007ffe0ff */
[----:B------:R-:W-:Y:S05]  /*19b50*/  IADD3 R230, PT, PT, R230, -0x1, RZ ;  /* 0xffffffffe6e67810 */ /* 0x000fea0007ffe0ff */
[----:B------:R-:W1:Y:S01]  /*19b60*/  SHFL.BFLY PT, R0, R137, 0x2, 0x1f ;  /* 0x0c401f0089007f89 */ /* 0x000e6200000e0000 */
[----:B------:R-:W-:Y:S02]  /*19b70*/  IADD3 R232, PT, PT, R232, -0x100, RZ ;  /* 0xffffff00e8e87810 */ /* 0x000fe40007ffe0ff */
[----:B------:R-:W-:Y:S02]  /*19b80*/  IADD3 R194, PT, PT, R194, -0x100, RZ ;  /* 0xffffff00c2c27810 */ /* 0x000fe40007ffe0ff */
[----:B-1----:R-:W-:Y:S02]  /*19b90*/  FMNMX.FTZ R135, R137, R0, !PT ;  /* 0x0000000089877209 */ /* 0x002fe40007810000 */
[----:B------:R-:W-:Y:S03]  /*19ba0*/  FMNMX.FTZ R139, R2, R133, !PT ;  /* 0x00000085028b7209 */ /* 0x000fe60007810000 */
[----:B------:R-:W1:Y:S08]  /*19bb0*/  SHFL.BFLY PT, R0, R135, 0x1, 0x1f ;  /* 0x0c201f0087007f89 */ /* 0x000e7000000e0000 */
[----:B------:R-:W2:Y:S01]  /*19bc0*/  SHFL.BFLY PT, R134, R139, 0x1, 0x1f ;  /* 0x0c201f008b867f89 */ /* 0x000ea200000e0000 */
[----:B-1----:R-:W-:Y:S02]  /*19bd0*/  FMNMX.FTZ R133, R135, R0, !PT ;  /* 0x0000000087857209 */ /* 0x002fe40007810000 */
[----:B--2---:R-:W-:Y:S03]  /*19be0*/  FMNMX.FTZ R134, R139, R134, !PT ;  /* 0x000000868b867209 */ /* 0x004fe60007810000 */
[C---:B------:R-:W-:Y:S01]  /*19bf0*/  FADD.FTZ R2, -R133.reuse, R196 ;  /* 0x000000c485027221 */ /* 0x040fe20000010100 */
[----:B------:R-:W-:Y:S02]  /*19c00*/  MOV R196, R133 ;  /* 0x0000008500c47202 */ /* 0x000fe40000000f00 */
[C---:B------:R-:W-:Y:S01]  /*19c10*/  FSETP.NEU.FTZ.AND P0, PT, R134.reuse, -INF , PT ;  /* 0xff8000008600780b */ /* 0x040fe20003f1d000 */
[C---:B------:R-:W-:Y:S01]  /*19c20*/  FADD.FTZ R132, -R134.reuse, R195 ;  /* 0x000000c386847221 */ /* 0x040fe20000010100 */
[----:B------:R-:W-:Y:S01]  /*19c30*/  FMUL.FTZ R0, R134, UR4 ;  /* 0x0000000486007c20 */ /* 0x000fe20008410000 */
[----:B------:R-:W-:Y:S01]  /*19c40*/  FMUL.FTZ R136, R2, UR4 ;  /* 0x0000000402887c20 */ /* 0x000fe20008410000 */
[C---:B------:R-:W-:Y:S01]  /*19c50*/  FMUL.FTZ R2, R133.reuse, UR4 ;  /* 0x0000000485027c20 */ /* 0x040fe20008410000 */
[----:B------:R-:W-:Y:S01]  /*19c60*/  FMUL.FTZ R137, R132, UR4 ;  /* 0x0000000484897c20 */ /* 0x000fe20008410000 */
[----:B------:R-:W-:Y:S01]  /*19c70*/  MOV R195, R134 ;  /* 0x0000008600c37202 */ /* 0x000fe20000000f00 */
[----:B------:R-:W-:Y:S01]  /*19c80*/  MUFU.EX2 R135, R136 ;  /* 0x0000008800877308 */ /* 0x000fe20000000800 */
[----:B------:R-:W-:Y:S02]  /*19c90*/  FSEL R132, R0, RZ, P0 ;  /* 0x000000ff00847208 */ /* 0x000fe40000000000 */
[----:B------:R-:W-:Y:S07]  /*19ca0*/  FSETP.NEU.FTZ.AND P0, PT, R133, -INF , PT ;  /* 0xff8000008500780b */ /* 0x000fee0003f1d000 */
[----:B------:R-:W1:Y:S01]  /*19cb0*/  MUFU.EX2 R137, R137 ;  /* 0x0000008900897308 */ /* 0x000e620000000800 */
[--C-:B------:R-:W-:Y:S01]  /*19cc0*/  FFMA.FTZ R0, R4, UR4, -R132.reuse ;  /* 0x0000000404007c23 */ /* 0x100fe20008010884 */
[----:B------:R-:W-:Y:S01]  /*19cd0*/  FSEL R4, R2, RZ, P0 ;  /* 0x000000ff02047208 */ /* 0x000fe20000000000 */
[--C-:B------:R-:W-:Y:S01]  /*19ce0*/  FFMA.FTZ R139, R8, UR4, -R132.reuse ;  /* 0x00000004088b7c23 */ /* 0x100fe20008010884 */
[--C-:B------:R-:W-:Y:S01]  /*19cf0*/  FFMA.FTZ R5, R5, UR4, -R132.reuse ;  /* 0x0000000405057c23 */ /* 0x100fe20008010884 */
[--C-:B------:R-:W-:Y:S01]  /*19d00*/  FFMA.FTZ R144, R9, UR4, -R132.reuse ;  /* 0x0000000409907c23 */ /* 0x100fe20008010884 */
[----:B------:R-:W-:Y:S04]  /*19d10*/  FFMA.FTZ R151, R12, UR4, -R132 ;  /* 0x000000040c977c23 */ /* 0x000fe80008010884 */
[----:B------:R-:W-:Y:S01]  /*19d20*/  MUFU.EX2 R0, R0 ;  /* 0x0000000000007308 */ /* 0x000fe20000000800 */
[--C-:B------:R-:W-:Y:S01]  /*19d30*/  FFMA.FTZ R149, R10, UR4, -R4.reuse ;  /* 0x000000040a957c23 */ /* 0x100fe20008010804 */
[--C-:B------:R-:W-:Y:S01]  /*19d40*/  FFMA.FTZ R148, R11, UR4, -R4.reuse ;  /* 0x000000040b947c23 */ /* 0x100fe20008010804 */
[--C-:B------:R-:W-:Y:S01]  /*19d50*/  FFMA.FTZ R2, R6, UR4, -R4.reuse ;  /* 0x0000000406027c23 */ /* 0x100fe20008010804 */
[----:B------:R-:W-:Y:S06]  /*19d60*/  FFMA.FTZ R7, R7, UR4, -R4 ;  /* 0x0000000407077c23 */ /* 0x000fec0008010804 */
[----:B------:R-:W2:Y:S01]  /*19d70*/  MUFU.EX2 R5, R5 ;  /* 0x0000000500057308 */ /* 0x000ea20000000800 */
[----:B------:R-:W3:Y:S01]  /*19d80*/  LDSM.16.MT88.4 R8, [R150] ;  /* 0x000000009608783b */ /* 0x000ee20000004200 */
[C---:B-1----:R-:W-:Y:S01]  /*19d90*/  FMUL.FTZ R212, R137.reuse, R212 ;  /* 0x000000d489d47220 */ /* 0x042fe20000410000 */
[----:B------:R-:W-:Y:S07]  /*19da0*/  FMUL.FTZ R213, R137, R213 ;  /* 0x000000d589d57220 */ /* 0x000fee0000410000 */
[----:B------:R-:W-:Y:S01]  /*19db0*/  MUFU.EX2 R139, R139 ;  /* 0x0000008b008b7308 */ /* 0x000fe20000000800 */
[C---:B------:R-:W-:Y:S01]  /*19dc0*/  FMUL.FTZ R214, R135.reuse, R214 ;  /* 0x000000d687d67220 */ /* 0x040fe20000410000 */
[----:B------:R-:W-:Y:S01]  /*19dd0*/  FMUL.FTZ R215, R135, R215 ;  /* 0x000000d787d77220 */ /* 0x000fe20000410000 */
[C---:B------:R-:W-:Y:S07]  /*19de0*/  FMUL.FTZ R208, R137.reuse, R208 ;  /* 0x000000d089d07220 */ /* 0x040fee0000410000 */
[----:B------:R2:W1:Y:S01]  /*19df0*/  MUFU.EX2 R6, R144 ;  /* 0x0000009000067308 */ /* 0x0004620000000800 */
[----:B------:R-:W-:Y:S01]  /*19e00*/  FMUL.FTZ R209, R137, R209 ;  /* 0x000000d189d17220 */ /* 0x000fe20000410000 */
[C---:B------:R-:W-:Y:S01]  /*19e10*/  FMUL.FTZ R210, R135.reuse, R210 ;  /* 0x000000d287d27220 */ /* 0x040fe20000410000 */
[----:B------:R-:W-:Y:S07]  /*19e20*/  FMUL.FTZ R211, R135, R211 ;  /* 0x000000d387d37220 */ /* 0x000fee0000410000 */
[----:B------:R-:W-:Y:S01]  /*19e30*/  MUFU.EX2 R2, R2 ;  /* 0x0000000200027308 */ /* 0x000fe20000000800 */
[--C-:B------:R-:W-:Y:S01]  /*19e40*/  FFMA.FTZ R152, R13, UR4, -R132.reuse ;  /* 0x000000040d987c23 */ /* 0x100fe20008010884 */
[--C-:B------:R-:W-:Y:S01]  /*19e50*/  FFMA.FTZ R153, R16, UR4, -R132.reuse ;  /* 0x0000000410997c23 */ /* 0x100fe20008010884 */
[----:B------:R-:W-:Y:S07]  /*19e60*/  FFMA.FTZ R154, R17, UR4, -R132 ;  /* 0x00000004119a7c23 */ /* 0x000fee0008010884 */
[----:B------:R-:W4:Y:S01]  /*19e70*/  MUFU.EX2 R7, R7 ;  /* 0x0000000700077308 */ /* 0x000f220000000800 */
[--C-:B------:R-:W-:Y:S01]  /*19e80*/  FFMA.FTZ R155, R14, UR4, -R4.reuse ;  /* 0x000000040e9b7c23 */ /* 0x100fe20008010804 */
[--C-:B------:R-:W-:Y:S01]  /*19e90*/  FFMA.FTZ R156, R15, UR4, -R4.reuse ;  /* 0x000000040f9c7c23 */ /* 0x100fe20008010804 */
[--C-:B------:R-:W-:Y:S07]  /*19ea0*/  FFMA.FTZ R157, R18, UR4, -R4.reuse ;  /* 0x00000004129d7c23 */ /* 0x100fee0008010804 */
[----:B------:R-:W-:Y:S01]  /*19eb0*/  MUFU.EX2 R149, R149 ;  /* 0x0000009500957308 */ /* 0x000fe20000000800 */
[----:B------:R-:W5:Y:S01]  /*19ec0*/  LDSM.16.MT88.4 R12, [R150+0x400] ;  /* 0x00040000960c783b */ /* 0x000f620000004200 */
[----:B--2---:R-:W-:Y:S01]  /*19ed0*/  F2FP.F16.F32.PACK_AB R144, R5, R0 ;  /* 0x000000000590723e */ /* 0x004fe200000000ff */
[----:B------:R-:W-:Y:S07]  /*19ee0*/  FFMA.FTZ R158, R19, UR4, -R4 ;  /* 0x00000004139e7c23 */ /* 0x000fee0008010804 */
[----:B------:R-:W2:Y:S01]  /*19ef0*/  MUFU.EX2 R148, R148 ;  /* 0x0000009400947308 */ /* 0x000ea20000000800 */
[----:B-1----:R-:W-:Y:S01]  /*19f00*/  F2FP.F16.F32.PACK_AB R146, R6, R139 ;  /* 0x0000008b0692723e */ /* 0x002fe200000000ff */
[--C-:B------:R-:W-:Y:S01]  /*19f10*/  FFMA.FTZ R20, R20, UR4, -R132.reuse ;  /* 0x0000000414147c23 */ /* 0x100fe20008010884 */
[----:B------:R-:W-:Y:S01]  /*19f20*/  FFMA.FTZ R25, R25, UR4, -R132 ;  /* 0x0000000419197c23 */ /* 0x000fe20008010884 */
[--C-:B------:R-:W-:Y:S01]  /*19f30*/  FFMA.FTZ R159, R23, UR4, -R4.reuse ;  /* 0x00000004179f7c23 */ /* 0x100fe20008010804 */
[----:B------:R-:W-:Y:S01]  /*19f40*/  LDSM.16.MT88.4 R16, [R224+0x5800] ;  /* 0x00580000e010783b */ /* 0x000fe20000004200 */
[----:B----4-:R-:W-:Y:S01]  /*19f50*/  F2FP.F16.F32.PACK_AB R145, R7, R2 ;  /* 0x000000020791723e */ /* 0x010fe200000000ff */
[----:B------:R-:W-:Y:S03]  /*19f60*/  FFMA.FTZ R160, R27, UR4, -R4 ;  /* 0x000000041ba07c23 */ /* 0x000fe60008010804 */
[----:B------:R-:W-:Y:S01]  /*19f70*/  MUFU.EX2 R151, R151 ;  /* 0x0000009700977308 */ /* 0x000fe20000000800 */
[C---:B------:R-:W-:Y:S01]  /*19f80*/  FFMA.FTZ R0, R137.reuse, R192, R0 ;  /* 0x000000c089007223 */ /* 0x040fe20000010000 */
[C---:B------:R-:W-:Y:S01]  /*19f90*/  FMUL.FTZ R204, R137.reuse, R204 ;  /* 0x000000cc89cc7220 */ /* 0x040fe20000410000 */
[----:B------:R-:W-:Y:S07]  /*19fa0*/  FMUL.FTZ R205, R137, R205 ;  /* 0x000000cd89cd7220 */ /* 0x000fee0000410000 */
[----:B------:R-:W1:Y:S01]  /*19fb0*/  MUFU.EX2 R152, R152 ;  /* 0x0000009800987308 */ /* 0x000e620000000800 */
[C---:B------:R-:W-:Y:S01]  /*19fc0*/  FMUL.FTZ R206, R135.reuse, R206 ;  /* 0x000000ce87ce7220 */ /* 0x040fe20000410000 */
[----:B--2---:R-:W-:Y:S01]  /*19fd0*/  F2FP.F16.F32.PACK_AB R147, R148, R149 ;  /* 0x000000959493723e */ /* 0x004fe200000000ff */
[----:B------:R-:W-:Y:S07]  /*19fe0*/  FMUL.FTZ R207, R135, R207 ;  /* 0x000000cf87cf7220 */ /* 0x000fee0000410000 */
[----:B------:R-:W-:Y:S01]  /*19ff0*/  MUFU.EX2 R153, R153 ;  /* 0x0000009900997308 */ /* 0x000fe20000000800 */
[C---:B------:R-:W-:Y:S01]  /*1a000*/  FMUL.FTZ R200, R137.reuse, R200 ;  /* 0x000000c889c87220 */ /* 0x040fe20000410000 */
[----:B------:R-:W-:Y:S01]  /*1a010*/  FMUL.FTZ R201, R137, R201 ;  /* 0x000000c989c97220 */ /* 0x000fe20000410000 */
[C---:B------:R-:W-:Y:S07]  /*1a020*/  FMUL.FTZ R202, R135.reuse, R202 ;  /* 0x000000ca87ca7220 */ /* 0x040fee0000410000 */
[----:B------:R-:W-:Y:S01]  /*1a030*/  MUFU.EX2 R154, R154 ;  /* 0x0000009a009a7308 */ /* 0x000fe20000000800 */
[C---:B------:R-:W-:Y:S09]  /*1a040*/  HMMA.16816.F32 R212, R144.reuse, R140, R212 ;  /* 0x0000008c90d4723c */ /* 0x040ff200000018d4 */
[----:B------:R-:W-:Y:S01]  /*1a050*/  MUFU.EX2 R155, R155 ;  /* 0x0000009b009b7308 */ /* 0x000fe20000000800 */
[----:B------:R-:W-:Y:S01]  /*1a060*/  FMUL.FTZ R203, R135, R203 ;  /* 0x000000cb87cb7220 */ /* 0x000fe20000410000 */
[----:B------:R-:W-:Y:S08]  /*1a070*/  FFMA.FTZ R67, R67, UR4, -R4 ;  /* 0x0000000443437c23 */ /* 0x000ff00008010804 */
[----:B------:R-:W2:Y:S01]  /*1a080*/  MUFU.EX2 R156, R156 ;  /* 0x0000009c009c7308 */ /* 0x000ea20000000800 */
[C---:B------:R-:W-:Y:S01]  /*1a090*/  HMMA.16816.F32 R208, R144.reuse, R142, R208 ;  /* 0x0000008e90d0723c */ /* 0x040fe200000018d0 */
[----:B------:R-:W4:Y:S08]  /*1a0a0*/  LDSM.16.MT88.4 R140, [R224+0x5400] ;  /* 0x00540000e08c783b */ /* 0x000f300000004200 */
[----:B------:R-:W-:Y:S01]  /*1a0b0*/  MUFU.EX2 R157, R157 ;  /* 0x0000009d009d7308 */ /* 0x000fe20000000800 */
[----:B------:R-:W-:Y:S01]  /*1a0c0*/  FFMA.FTZ R2, R135, R193, R2 ;  /* 0x000000c187027223 */ /* 0x000fe20000010002 */
[--C-:B------:R-:W-:Y:S01]  /*1a0d0*/  FFMA.FTZ R96, R96, UR4, -R132.reuse ;  /* 0x0000000460607c23 */ /* 0x100fe20008010884 */
[--C-:B------:R-:W-:Y:S07]  /*1a0e0*/  FFMA.FTZ R28, R28, UR4, -R132.reuse ;  /* 0x000000041c1c7c23 */ /* 0x100fee0008010884 */
[----:B------:R-:W-:Y:S01]  /*1a0f0*/  MUFU.EX2 R67, R67 ;  /* 0x0000004300437308 */ /* 0x000fe20000000800 */
[C---:B---3--:R-:W-:Y:S09]  /*1a100*/  HMMA.16816.F32 R204, R144.reuse, R8, R204 ;  /* 0x0000000890cc723c */ /* 0x048ff200000018cc */
[----:B------:R-:W3:Y:S01]  /*1a110*/  MUFU.EX2 R158, R158 ;  /* 0x0000009e009e7308 */ /* 0x000ee20000000800 */
[----:B-1----:R-:W-:Y:S01]  /*1a120*/  F2FP.F16.F32.PACK_AB R8, R152, R151 ;  /* 0x000000979808723e */ /* 0x002fe200000000ff */
[--C-:B------:R-:W-:Y:S01]  /*1a130*/  FFMA.FTZ R32, R32, UR4, -R132.reuse ;  /* 0x0000000420207c23 */ /* 0x100fe20008010884 */
[----:B--2---:R-:W-:Y:S07]  /*1a140*/  F2FP.F16.F32.PACK_AB R9, R156, R155 ;  /* 0x0000009b9c09723e */ /* 0x004fee00000000ff */
[----:B------:R-:W-:Y:S01]  /*1a150*/  MUFU.EX2 R28, R28 ;  /* 0x0000001c001c7308 */ /* 0x000fe20000000800 */
[----:B------:R-:W-:Y:S09]  /*1a160*/  HMMA.16816.F32 R200, R144, R10, R200 ;  /* 0x0000000a90c8723c */ /* 0x000ff200000018c8 */
[----:B------:R1:W-:Y:S01]  /*1a170*/  MUFU.EX2 R144, R20 ;  /* 0x0000001400907308 */ /* 0x0003e20000000800 */
[--C-:B------:R-:W-:Y:S01]  /*1a180*/  FFMA.FTZ R145, R21, UR4, -R132.reuse ;  /* 0x0000000415917c23 */ /* 0x100fe20008010884 */
[--C-:B------:R-:W-:Y:S01]  /*1a190*/  FFMA.FTZ R146, R24, UR4, -R132.reuse ;  /* 0x0000000418927c23 */ /* 0x100fe20008010884 */
[----:B------:R-:W-:Y:S07]  /*1a1a0*/  F2FP.F16.F32.PACK_AB R10, R154, R153 ;  /* 0x000000999a0a723e */ /* 0x000fee00000000ff */
        /* <DEDUP_REMOVED lines=9> */
[C---:B-----5:R-:W-:Y:S09]  /*1a240*/  HMMA.16816.F32 R204, R8.reuse, R12, R204 ;  /* 0x0000000c08cc723c */ /* 0x060ff200000018cc */
[----:B------:R-:W-:Y:S01]  /*1a250*/  MUFU.EX2 R29, R160 ;  /* 0x000000a0001d7308 */ /* 0x000fe20000000800 */
[----:B------:R-:W-:Y:S01]  /*1a260*/  FFMA.FTZ R35, R35, UR4, -R4 ;  /* 0x0000000423237c23 */ /* 0x000fe20008010804 */
[--C-:B------:R-:W-:Y:S08]  /*1a270*/  FFMA.FTZ R36, R36, UR4, -R132.reuse ;  /* 0x0000000424247c23 */ /* 0x100ff00008010884 */
[----:B------:R-:W-:Y:S01]  /*1a280*/  MUFU.EX2 R147, R147 ;  /* 0x0000009300937308 */ /* 0x000fe20000000800 */
[C---:B------:R-:W-:Y:S01]  /*1a290*/  HMMA.16816.F32 R200, R8.reuse, R14, R200 ;  /* 0x0000000e08c8723c */ /* 0x040fe200000018c8 */
[----:B------:R-:W-:Y:S08]  /*1a2a0*/  LDSM.16.MT88.4 R12, [R150+0xc00] ;  /* 0x000c0000960c783b */ /* 0x000ff00000004200 */
[----:B------:R-:W-:Y:S01]  /*1a2b0*/  MUFU.EX2 R33, R33 ;  /* 0x0000002100217308 */ /* 0x000fe20000000800 */
[--C-:B------:R-:W-:Y:S01]  /*1a2c0*/  FFMA.FTZ R37, R37, UR4, -R132.reuse ;  /* 0x0000000425257c23 */ /* 0x100fe20008010884 */
[--C-:B------:R-:W-:Y:S01]  /*1a2d0*/  FFMA.FTZ R40, R40, UR4, -R132.reuse ;  /* 0x0000000428287c23 */ /* 0x100fe20008010884 */
[----:B------:R-:W-:Y:S07]  /*1a2e0*/  FFMA.FTZ R41, R41, UR4, -R132 ;  /* 0x0000000429297c23 */ /* 0x000fee0008010884 */
[----:B------:R-:W-:Y:S01]  /*1a2f0*/  MUFU.EX2 R30, R30 ;  /* 0x0000001e001e7308 */ /* 0x000fe20000000800 */
[C---:B----4-:R-:W-:Y:S09]  /*1a300*/  HMMA.16816.F32 R212, R8.reuse, R140, R212 ;  /* 0x0000008c08d4723c */ /* 0x050ff200000018d4 */
[----:B------:R3:W4:Y:S01]  /*1a310*/  MUFU.EX2 R141, R25 ;  /* 0x00000019008d7308 */ /* 0x0007220000000800 */
[--C-:B------:R-:W-:Y:S01]  /*1a320*/  FFMA.FTZ R140, R22, UR4, -R4.reuse ;  /* 0x00000004168c7c23 */ /* 0x100fe20008010804 */
[--C-:B------:R-:W-:Y:S01]  /*1a330*/  FFMA.FTZ R38, R38, UR4, -R4.reuse ;  /* 0x0000000426267c23 */ /* 0x100fe20008010804 */
[----:B-1----:R-:W1:Y:S07]  /*1a340*/  LDSM.16.MT88.4 R20, [R150+0x800] ;  /* 0x000800009614783b */ /* 0x002e6e0000004200 */
[----:B------:R-:W-:Y:S01]  /*1a350*/  MUFU.EX2 R31, R31 ;  /* 0x0000001f001f7308 */ /* 0x000fe20000000800 */
[----:B------:R-:W-:Y:S03]  /*1a360*/  HMMA.16816.F32 R208, R8, R142, R208 ;  /* 0x0000008e08d0723c */ /* 0x000fe600000018d0 */
[--C-:B------:R-:W-:Y:S06]  /*1a370*/  FFMA.FTZ R142, R26, UR4, -R4.reuse ;  /* 0x000000041a8e7c23 */ /* 0x100fec0008010804 */
[----:B------:R-:W-:Y:S01]  /*1a380*/  MUFU.EX2 R140, R140 ;  /* 0x0000008c008c7308 */ /* 0x000fe20000000800 */
[----:B--2---:R-:W-:Y:S01]  /*1a390*/  F2FP.F16.F32.PACK_AB R8, R145, R144 ;  /* 0x000000909108723e */ /* 0x004fe200000000ff */
[--C-:B------:R-:W-:Y:S01]  /*1a3a0*/  FFMA.FTZ R39, R39, UR4, -R4.reuse ;  /* 0x0000000427277c23 */ /* 0x100fe20008010804 */
[--C-:B------:R-:W-:Y:S07]  /*1a3b0*/  FFMA.FTZ R42, R42, UR4, -R4.reuse ;  /* 0x000000042a2a7c23 */ /* 0x100fee0008010804 */
[----:B------:R-:W2:Y:S01]  /*1a3c0*/  MUFU.EX2 R143, R159 ;  /* 0x0000009f008f7308 */ /* 0x000ea20000000800 */
[----:B---3--:R-:W3:Y:S01]  /*1a3d0*/  LDSM.16.MT88.4 R24, [R224+0x5c00] ;  /* 0x005c0000e018783b */ /* 0x008ee20000004200 */
[----:B----4-:R-:W-:Y:S01]  /*1a3e0*/  F2FP.F16.F32.PACK_AB R10, R141, R146 ;  /* 0x000000928d0a723e */ /* 0x010fe200000000ff */
[----:B------:R-:W-:Y:S07]  /*1a3f0*/  FFMA.FTZ R43, R43, UR4, -R4 ;  /* 0x000000042b2b7c23 */ /* 0x000fee0008010804 */
[----:B------:R-:W4:Y:S01]  /*1a400*/  MUFU.EX2 R142, R142 ;  /* 0x0000008e008e7308 */ /* 0x000f220000000800 */
[--C-:B------:R-:W-:Y:S01]  /*1a410*/  FFMA.FTZ R44, R44, UR4, -R132.reuse ;  /* 0x000000042c2c7c23 */ /* 0x100fe20008010884 */
[--C-:B------:R-:W-:Y:S01]  /*1a420*/  FFMA.FTZ R45, R45, UR4, -R132.reuse ;  /* 0x000000042d2d7c23 */ /* 0x100fe20008010884 */
[--C-:B------:R-:W-:Y:S07]  /*1a430*/  FFMA.FTZ R48, R48, UR4, -R132.reuse ;  /* 0x0000000430307c23 */ /* 0x100fee0008010884 */
[----:B------:R-:W-:Y:S01]  /*1a440*/  MUFU.EX2 R34, R34 ;  /* 0x0000002200227308 */ /* 0x000fe20000000800 */
[----:B------:R-:W-:Y:S01]  /*1a450*/  FFMA.FTZ R49, R49, UR4, -R132 ;  /* 0x0000000431317c23 */ /* 0x000fe20008010884 */
[----:B------:R-:W-:Y:S01]  /*1a460*/  FFMA.FTZ R160, R50, UR4, -R4 ;  /* 0x0000000432a07c23 */ /* 0x000fe20008010804 */
[--C-:B------:R-:W-:Y:S07]  /*1a470*/  FFMA.FTZ R53, R53, UR4, -R132.reuse ;  /* 0x0000000435357c23 */ /* 0x100fee0008010884 */
[----:B------:R-:W5:Y:S01]  /*1a480*/  MUFU.EX2 R35, R35 ;  /* 0x0000002300237308 */ /* 0x000f620000000800 */
[----:B------:R-:W-:Y:S01]  /*1a490*/  FFMA.FTZ R56, R56, UR4, -R132 ;  /* 0x0000000438387c23 */ /* 0x000fe20008010884 */
[----:B--2---:R-:W-:Y:S01]  /*1a4a0*/  F2FP.F16.F32.PACK_AB R9, R143, R140 ;  /* 0x0000008c8f09723e */ /* 0x004fe200000000ff */
[----:B------:R-:W-:Y:S07]  /*1a4b0*/  FFMA.FTZ R159, R47, UR4, -R4 ;  /* 0x000000042f9f7c23 */ /* 0x000fee0008010804 */
[----:B------:R-:W-:Y:S01]  /*1a4c0*/  MUFU.EX2 R36, R36 ;  /* 0x0000002400247308 */ /* 0x000fe20000000800 */
[----:B------:R-:W-:Y:S01]  /*1a4d0*/  FFMA.FTZ R57, R57, UR4, -R132 ;  /* 0x0000000439397c23 */ /* 0x000fe20008010884 */
        /* <DEDUP_REMOVED lines=8> */
[----:B------:R-:W4:Y:S01]  /*1a560*/  MUFU.EX2 R41, R41 ;  /* 0x0000002900297308 */ /* 0x000f220000000800 */
[--C-:B------:R-:W-:Y:S01]  /*1a570*/  FFMA.FTZ R60, R60, UR4, -R132.reuse ;  /* 0x000000043c3c7c23 */ /* 0x100fe20008010884 */
[--C-:B------:R-:W-:Y:S01]  /*1a580*/  FFMA.FTZ R61, R61, UR4, -R132.reuse ;  /* 0x000000043d3d7c23 */ /* 0x100fe20008010884 */
[--C-:B------:R-:W-:Y:S07]  /*1a590*/  FFMA.FTZ R64, R64, UR4, -R132.reuse ;  /* 0x0000000440407c23 */ /* 0x100fee0008010884 */
[----:B------:R-:W-:Y:S01]  /*1a5a0*/  MUFU.EX2 R38, R38 ;  /* 0x0000002600267308 */ /* 0x000fe20000000800 */
[C---:B------:R-:W-:Y:S01]  /*1a5b0*/  HMMA.16816.F32 R208, R8.reuse, R18, R208 ;  /* 0x0000001208d0723c */ /* 0x040fe200000018d0 */
[----:B------:R-:W4:Y:S08]  /*1a5c0*/  LDSM.16.MT88.4 R16, [R224+0x6000] ;  /* 0x00600000e010783b */ /* 0x000f300000004200 */
[----:B------:R-:W4:Y:S01]  /*1a5d0*/  MUFU.EX2 R39, R39 ;  /* 0x0000002700277308 */ /* 0x000f220000000800 */
[----:B------:R-:W-:Y:S01]  /*1a5e0*/  FFMA.FTZ R65, R65, UR4, -R132 ;  /* 0x0000000441417c23 */ /* 0x000fe20008010884 */
[--C-:B------:R-:W-:Y:S01]  /*1a5f0*/  FFMA.FTZ R62, R62, UR4, -R4.reuse ;  /* 0x000000043e3e7c23 */ /* 0x100fe20008010804 */
[--C-:B------:R-:W-:Y:S07]  /*1a600*/  FFMA.FTZ R63, R63, UR4, -R4.reuse ;  /* 0x000000043f3f7c23 */ /* 0x100fee0008010804 */
[----:B------:R-:W-:Y:S01]  /*1a610*/  MUFU.EX2 R42, R42 ;  /* 0x0000002a002a7308 */ /* 0x000fe20000000800 */
[C---:B-1----:R-:W-:Y:S09]  /*1a620*/  HMMA.16816.F32 R204, R8.reuse, R20, R204 ;  /* 0x0000001408cc723c */ /* 0x042ff200000018cc */
[----:B------:R-:W1:Y:S01]  /*1a630*/  MUFU.EX2 R43, R43 ;  /* 0x0000002b002b7308 */ /* 0x000e620000000800 */
[----:B------:R-:W-:Y:S01]  /*1a640*/  FFMA.FTZ R66, R66, UR4, -R4 ;  /* 0x0000000442427c23 */ /* 0x000fe20008010804 */
[--C-:B------:R-:W-:Y:S01]  /*1a650*/  FFMA.FTZ R68, R68, UR4, -R132.reuse ;  /* 0x0000000444447c23 */ /* 0x100fe20008010884 */
[--C-:B------:R-:W-:Y:S07]  /*1a660*/  FFMA.FTZ R69, R69, UR4, -R132.reuse ;  /* 0x0000000445457c23 */ /* 0x100fee0008010884 */
[----:B------:R-:W-:Y:S01]  /*1a670*/  MUFU.EX2 R44, R44 ;  /* 0x0000002c002c7308 */ /* 0x000fe20000000800 */
[----:B------:R-:W-:Y:S01]  /*1a680*/  HMMA.16816.F32 R200, R8, R22, R200 ;  /* 0x0000001608c8723c */ /* 0x000fe200000018c8 */
[----:B------:R-:W1:Y:S02]  /*1a690*/  LDSM.16.MT88.4 R20, [R150+0x1000] ;  /* 0x001000009614783b */ /* 0x000e640000004200 */
[----:B------:R-:W-:Y:S06]  /*1a6a0*/  F2FP.F16.F32.PACK_AB R8, R147, R28 ;  /* 0x0000001c9308723e */ /* 0x000fec00000000ff */
[----:B------:R-:W1:Y:S01]  /*1a6b0*/  MUFU.EX2 R45, R45 ;  /* 0x0000002d002d7308 */ /* 0x000e620000000800 */
[----:B------:R-:W-:Y:S01]  /*1a6c0*/  F2FP.F16.F32.PACK_AB R10, R33, R32 ;  /* 0x00000020210a723e */ /* 0x000fe200000000ff */
[--C-:B------:R-:W-:Y:S01]  /*1a6d0*/  FFMA.FTZ R72, R72, UR4, -R132.reuse ;  /* 0x0000000448487c23 */ /* 0x100fe20008010884 */
[----:B------:R-:W-:Y:S07]  /*1a6e0*/  F2FP.F16.F32.PACK_AB R9, R31, R30 ;  /* 0x0000001e1f09723e */ /* 0x000fee00000000ff */
[----:B------:R-:W-:Y:S01]  /*1a6f0*/  MUFU.EX2 R48, R48 ;  /* 0x0000003000307308 */ /* 0x000fe20000000800 */
[----:B-----5:R-:W-:Y:S01]  /*1a700*/  F2FP.F16.F32.PACK_AB R11, R35, R34 ;  /* 0x00000022230b723e */ /* 0x020fe200000000ff */
[--C-:B------:R-:W-:Y:S01]  /*1a710*/  FFMA.FTZ R73, R73, UR4, -R132.reuse ;  /* 0x0000000449497c23 */ /* 0x100fe20008010884 */
[--C-:B------:R-:W-:Y:S07]  /*1a720*/  FFMA.FTZ R77, R77, UR4, -R132.reuse ;  /* 0x000000044d4d7c23 */ /* 0x100fee0008010884 */
[----:B------:R-:W5:Y:S01]  /*1a730*/  MUFU.EX2 R49, R49 ;  /* 0x0000003100317308 */ /* 0x000f620000000800 */
[--C-:B------:R-:W-:Y:S01]  /*1a740*/  FFMA.FTZ R80, R80, UR4, -R132.reuse ;  /* 0x0000000450507c23 */ /* 0x100fe20008010884 */
[----:B------:R-:W-:Y:S01]  /*1a750*/  FFMA.FTZ R81, R81, UR4, -R132 ;  /* 0x0000000451517c23 */ /* 0x000fe20008010884 */
[----:B------:R-:W-:Y:S01]  /*1a760*/  FFMA.FTZ R78, R78, UR4, -R4 ;  /* 0x000000044e4e7c23 */ /* 0x000fe20008010804 */
[C---:B---3--:R-:W-:Y:S06]  /*1a770*/  HMMA.16816.F32 R212, R8.reuse, R24, R212 ;  /* 0x0000001808d4723c */ /* 0x048fec00000018d4 */
[----:B------:R3:W-:Y:S01]  /*1a780*/  MUFU.EX2 R50, R159 ;  /* 0x0000009f00327308 */ /* 0x0007e20000000800 */
[----:B------:R-:W-:Y:S01]  /*1a790*/  FFMA.FTZ R25, R52, UR4, -R132 ;  /* 0x0000000434197c23 */ /* 0x000fe20008010884 */
[--C-:B------:R-:W-:Y:S08]  /*1a7a0*/  FFMA.FTZ R24, R46, UR4, -R4.reuse ;  /* 0x000000042e187c23 */ /* 0x100ff00008010804 */
[----:B------:R-:W-:Y:S01]  /*1a7b0*/  MUFU.EX2 R53, R53 ;  /* 0x0000003500357308 */ /* 0x000fe20000000800 */
[--C-:B------:R-:W-:Y:S01]  /*1a7c0*/  FFMA.FTZ R52, R51, UR4, -R4.reuse ;  /* 0x0000000433347c23 */ /* 0x100fe20008010804 */
[--C-:B------:R-:W-:Y:S01]  /*1a7d0*/  FFMA.FTZ R79, R79, UR4, -R4.reuse ;  /* 0x000000044f4f7c23 */ /* 0x100fe20008010804 */
[C---:B------:R-:W-:Y:S07]  /*1a7e0*/  HMMA.16816.F32 R208, R8.reuse, R26, R208 ;  /* 0x0000001a08d0723c */ /* 0x040fee00000018d0 */
[----:B------:R-:W-:Y:S01]  /*1a7f0*/  MUFU.EX2 R46, R25 ;  /* 0x00000019002e7308 */ /* 0x000fe20000000800 */
[--C-:B------:R-:W-:Y:S01]  /*1a800*/  FFMA.FTZ R82, R82, UR4, -R4.reuse ;  /* 0x0000000452527c23 */ /* 0x100fe20008010804 */
[----:B------:R-:W-:Y:S08]  /*1a810*/  FFMA.FTZ R83, R83, UR4, -R4 ;  /* 0x0000000453537c23 */ /* 0x000ff00008010804 */
[----:B------:R-:W5:Y:S01]  /*1a820*/  MUFU.EX2 R47, R24 ;  /* 0x00000018002f7308 */ /* 0x000f620000000800 */
[----:B------:R-:W-:Y:S01]  /*1a830*/  FFMA.FTZ R84, R84, UR4, -R132 ;  /* 0x0000000454547c23 */ /* 0x000fe20008010884 */
[--C-:B---3--:R-:W-:Y:S01]  /*1a840*/  FFMA.FTZ R159, R71, UR4, -R4.reuse ;  /* 0x00000004479f7c23 */ /* 0x108fe20008010804 */
[C---:B------:R-:W-:Y:S07]  /*1a850*/  HMMA.16816.F32 R204, R8.reuse, R12, R204 ;  /* 0x0000000c08cc723c */ /* 0x040fee00000018cc */
[----:B------:R3:W-:Y:S01]  /*1a860*/  MUFU.EX2 R51, R160 ;  /* 0x000000a000337308 */ /* 0x0007e20000000800 */
[--C-:B------:R-:W-:Y:S01]  /*1a870*/  FFMA.FTZ R94, R94, UR4, -R4.reuse ;  /* 0x000000045e5e7c23 */ /* 0x100fe20008010804 */
[----:B------:R-:W-:Y:S08]  /*1a880*/  FFMA.FTZ R127, R127, UR4, -R4 ;  /* 0x000000047f7f7c23 */ /* 0x000ff00008010804 */
[----:B------:R-:W5:Y:S01]  /*1a890*/  MUFU.EX2 R52, R52 ;  /* 0x0000003400347308 */ /* 0x000f620000000800 */
[----:B------:R-:W-:Y:S01]  /*1a8a0*/  ISETP.NE.AND P0, PT, R230, RZ, PT ;  /* 0x000000ffe600720c */ /* 0x000fe20003f05270 */
[--C-:B------:R-:W-:Y:S01]  /*1a8b0*/  FFMA.FTZ R125, R125, UR4, -R132.reuse ;  /* 0x000000047d7d7c23 */ /* 0x100fe20008010884 */
[----:B------:R-:W-:Y:S01]  /*1a8c0*/  HMMA.16816.F32 R200, R8, R14, R200 ;  /* 0x0000000e08c8723c */ /* 0x000fe200000018c8 */
[----:B------:R-:W5:Y:S06]  /*1a8d0*/  LDSM.16.MT88.4 R12, [R224+0x6400] ;  /* 0x00640000e00c783b */ /* 0x000f6c0000004200 */
[----:B------:R-:W-:Y:S01]  /*1a8e0*/  MUFU.EX2 R56, R56 ;  /* 0x0000003800387308 */ /* 0x000fe20000000800 */
[----:B--2---:R-:W-:Y:S01]  /*1a8f0*/  F2FP.F16.F32.PACK_AB R8, R37, R36 ;  /* 0x000000242508723e */ /* 0x004fe200000000ff */
[----:B------:R-:W-:Y:S01]  /*1a900*/  FFMA.FTZ R128, R128, UR4, -R132 ;  /* 0x0000000480807c23 */ /* 0x000fe20008010884 */
[----:B----4-:R-:W-:Y:S07]  /*1a910*/  F2FP.F16.F32.PACK_AB R10, R41, R40 ;  /* 0x00000028290a723e */ /* 0x010fee00000000ff */
[----:B------:R-:W2:Y:S01]  /*1a920*/  MUFU.EX2 R57, R57 ;  /* 0x0000003900397308 */ /* 0x000ea20000000800 */
[----:B------:R-:W-:Y:S01]  /*1a930*/  F2FP.F16.F32.PACK_AB R9, R39, R38 ;  /* 0x000000262709723e */ /* 0x000fe200000000ff */
[----:B---3--:R-:W-:Y:S01]  /*1a940*/  FFMA.FTZ R160, R74, UR4, -R4 ;  /* 0x000000044aa07c23 */ /* 0x008fe20008010804 */
[----:B-1----:R-:W-:Y:S01]  /*1a950*/  F2FP.F16.F32.PACK_AB R11, R43, R42 ;  /* 0x0000002a2b0b723e */ /* 0x002fe200000000ff */
[----:B------:R-:W-:Y:S06]  /*1a960*/  LDSM.16.MT88.4 R24, [R224+0x6800] ;  /* 0x00680000e018783b */ /* 0x000fec0000004200 */
[----:B------:R-:W-:Y:S10]  /*1a970*/  MUFU.EX2 R54, R54 ;  /* 0x0000003600367308 */ /* 0x000ff40000000800 */
[----:B------:R-:W1:Y:S01]  /*1a980*/  MUFU.EX2 R55, R55 ;  /* 0x0000003700377308 */ /* 0x000e620000000800 */
[C---:B------:R-:W-:Y:S09]  /*1a990*/  HMMA.16816.F32 R212, R8.reuse, R16, R212 ;  /* 0x0000001008d4723c */ /* 0x040ff200000018d4 */
[----:B------:R-:W-:Y:S10]  /*1a9a0*/  MUFU.EX2 R58, R58 ;  /* 0x0000003a003a7308 */ /* 0x000ff40000000800 */
[----:B------:R-:W3:Y:S01]  /*1a9b0*/  MUFU.EX2 R59, R59 ;  /* 0x0000003b003b7308 */ /* 0x000ee20000000800 */
[C---:B------:R-:W-:Y:S01]  /*1a9c0*/  HMMA.16816.F32 R208, R8.reuse, R18, R208 ;  /* 0x0000001208d0723c */ /* 0x040fe200000018d0 */
[----:B------:R-:W4:Y:S08]  /*1a9d0*/  LDSM.16.MT88.4 R16, [R150+0x1400] ;  /* 0x001400009610783b */ /* 0x000f300000004200 */
[----:B------:R-:W-:Y:S10]  /*1a9e0*/  MUFU.EX2 R60, R60 ;  /* 0x0000003c003c7308 */ /* 0x000ff40000000800 */
[----:B------:R-:W3:Y:S01]  /*1a9f0*/  MUFU.EX2 R61, R61 ;  /* 0x0000003d003d7308 */ /* 0x000ee20000000800 */
[C---:B------:R-:W-:Y:S09]  /*1aa00*/  HMMA.16816.F32 R204, R8.reuse, R20, R204 ;  /* 0x0000001408cc723c */ /* 0x040ff200000018cc */
[----:B------:R-:W-:Y:S10]  /*1aa10*/  MUFU.EX2 R64, R64 ;  /* 0x0000004000407308 */ /* 0x000ff40000000800 */
[----:B------:R-:W3:Y:S01]  /*1aa20*/  MUFU.EX2 R65, R65 ;  /* 0x0000004100417308 */ /* 0x000ee20000000800 */
[----:B------:R-:W-:Y:S01]  /*1aa30*/  HMMA.16816.F32 R200, R8, R22, R200 ;  /* 0x0000001608c8723c */ /* 0x000fe200000018c8 */
[----:B------:R-:W3:Y:S02]  /*1aa40*/  LDSM.16.MT88.4 R20, [R150+0x1800] ;  /* 0x001800009614783b */ /* 0x000ee40000004200 */
[----:B------:R-:W-:Y:S06]  /*1aa50*/  F2FP.F16.F32.PACK_AB R8, R45, R44 ;  /* 0x0000002c2d08723e */ /* 0x000fec00000000ff */
[----:B------:R-:W-:Y:S01]  /*1aa60*/  MUFU.EX2 R62, R62 ;  /* 0x0000003e003e7308 */ /* 0x000fe20000000800 */
[----:B-----5:R-:W-:Y:S02]  /*1aa70*/  F2FP.F16.F32.PACK_AB R10, R49, R48 ;  /* 0x00000030310a723e */ /* 0x020fe400000000ff */
[----:B------:R-:W-:Y:S07]  /*1aa80*/  F2FP.F16.F32.PACK_AB R9, R50, R47 ;  /* 0x0000002f3209723e */ /* 0x000fee00000000ff */
[----:B------:R-:W5:Y:S01]  /*1aa90*/  MUFU.EX2 R63, R63 ;  /* 0x0000003f003f7308 */ /* 0x000f620000000800 */
[----:B------:R-:W-:Y:S09]  /*1aaa0*/  F2FP.F16.F32.PACK_AB R11, R52, R51 ;  /* 0x00000033340b723e */ /* 0x000ff200000000ff */
[----:B------:R-:W5:Y:S01]  /*1aab0*/  MUFU.EX2 R66, R66 ;  /* 0x0000004200427308 */ /* 0x000f620000000800 */
[C---:B------:R-:W-:Y:S09]  /*1aac0*/  HMMA.16816.F32 R212, R8.reuse, R12, R212 ;  /* 0x0000000c08d4723c */ /* 0x040ff200000018d4 */
[----:B------:R-:W-:Y:S10]  /*1aad0*/  MUFU.EX2 R68, R68 ;  /* 0x0000004400447308 */ /* 0x000ff40000000800 */
[----:B------:R-:W5:Y:S01]  /*1aae0*/  MUFU.EX2 R69, R69 ;  /* 0x0000004500457308 */ /* 0x000f620000000800 */
[C---:B------:R-:W-:Y:S01]  /*1aaf0*/  HMMA.16816.F32 R208, R8.reuse, R14, R208 ;  /* 0x0000000e08d0723c */ /* 0x040fe200000018d0 */
[----:B------:R-:W5:Y:S08]  /*1ab00*/  LDSM.16.MT88.4 R12, [R224+0x6c00] ;  /* 0x006c0000e00c783b */ /* 0x000f700000004200 */
[----:B------:R-:W-:Y:S10]  /*1ab10*/  MUFU.EX2 R72, R72 ;  /* 0x0000004800487308 */ /* 0x000ff40000000800 */
[----:B------:R-:W5:Y:S01]  /*1ab20*/  MUFU.EX2 R73, R73 ;  /* 0x0000004900497308 */ /* 0x000f620000000800 */
[C---:B----4-:R-:W-:Y:S09]  /*1ab30*/  HMMA.16816.F32 R204, R8.reuse, R16, R204 ;  /* 0x0000001008cc723c */ /* 0x050ff200000018cc */
[----:B------:R-:W-:Y:S10]  /*1ab40*/  MUFU.EX2 R74, R159 ;  /* 0x0000009f004a7308 */ /* 0x000ff40000000800 */
[----:B------:R-:W-:Y:S01]  /*1ab50*/  MUFU.EX2 R77, R77 ;  /* 0x0000004d004d7308 */ /* 0x000fe20000000800 */
[----:B------:R-:W-:Y:S01]  /*1ab60*/  HMMA.16816.F32 R200, R8, R18, R200 ;  /* 0x0000001208c8723c */ /* 0x000fe200000018c8 */
[----:B------:R-:W4:Y:S08]  /*1ab70*/  LDSM.16.MT88.4 R16, [R150+0x1c00] ;  /* 0x001c00009610783b */ /* 0x000f300000004200 */
[----:B------:R-:W-:Y:S01]  /*1ab80*/  MUFU.EX2 R80, R80 ;  /* 0x0000005000507308 */ /* 0x000fe20000000800 */
[----:B------:R-:W-:Y:S02]  /*1ab90*/  F2FP.F16.F32.PACK_AB R8, R53, R46 ;  /* 0x0000002e3508723e */ /* 0x000fe400000000ff */
[----:B--2---:R-:W-:Y:S07]  /*1aba0*/  F2FP.F16.F32.PACK_AB R10, R57, R56 ;  /* 0x00000038390a723e */ /* 0x004fee00000000ff */
[----:B------:R-:W-:Y:S01]  /*1abb0*/  MUFU.EX2 R81, R81 ;  /* 0x0000005100517308 */ /* 0x000fe20000000800 */
[----:B-1----:R-:W-:Y:S02]  /*1abc0*/  F2FP.F16.F32.PACK_AB R9, R55, R54 ;  /* 0x000000363709723e */ /* 0x002fe400000000ff */
[----:B---3--:R-:W-:Y:S07]  /*1abd0*/  F2FP.F16.F32.PACK_AB R11, R59, R58 ;  /* 0x0000003a3b0b723e */ /* 0x008fee00000000ff */
        /* <DEDUP_REMOVED lines=15> */
[----:B------:R-:W3:Y:S08]  /*1acd0*/  LDSM.16.MT88.4 R20, [R224+0x7000] ;  /* 0x00700000e014783b */ /* 0x000ef00000004200 */
[----:B------:R-:W-:Y:S01]  /*1ace0*/  MUFU.EX2 R84, R84 ;  /* 0x0000005400547308 */ /* 0x000fe20000000800 */
[----:B------:R-:W-:Y:S02]  /*1acf0*/  F2FP.F16.F32.PACK_AB R8, R61, R60 ;  /* 0x0000003c3d08723e */ /* 0x000fe400000000ff */
[----:B------:R-:W-:Y:S02]  /*1ad00*/  F2FP.F16.F32.PACK_AB R10, R65, R64 ;  /* 0x00000040410a723e */ /* 0x000fe400000000ff */
[----:B-----5:R-:W-:Y:S02]  /*1ad10*/  F2FP.F16.F32.PACK_AB R9, R63, R62 ;  /* 0x0000003e3f09723e */ /* 0x020fe400000000ff */
[----:B------:R-:W-:Y:S01]  /*1ad20*/  F2FP.F16.F32.PACK_AB R11, R67, R66 ;  /* 0x00000042430b723e */ /* 0x000fe200000000ff */
[----:B-1----:R-:W-:Y:S06]  /*1ad30*/  LDSM.16.MT88.4 R24, [R224+0x7400] ;  /* 0x00740000e018783b */ /* 0x002fec0000004200 */
[C---:B------:R-:W-:Y:S08]  /*1ad40*/  HMMA.16816.F32 R212, R8.reuse, R12, R212 ;  /* 0x0000000c08d4723c */ /* 0x040ff000000018d4 */
[C---:B------:R-:W-:Y:S01]  /*1ad50*/  HMMA.16816.F32 R208, R8.reuse, R14, R208 ;  /* 0x0000000e08d0723c */ /* 0x040fe200000018d0 */
[----:B------:R-:W1:Y:S07]  /*1ad60*/  LDSM.16.MT88.4 R12, [R150+0x2000] ;  /* 0x00200000960c783b */ /* 0x000e6e0000004200 */
[C---:B----4-:R-:W-:Y:S08]  /*1ad70*/  HMMA.16816.F32 R204, R8.reuse, R16, R204 ;  /* 0x0000001008cc723c */ /* 0x050ff000000018cc */
[----:B------:R-:W-:Y:S01]  /*1ad80*/  HMMA.16816.F32 R200, R8, R18, R200 ;  /* 0x0000001208c8723c */ /* 0x000fe200000018c8 */
[----:B------:R-:W4:Y:S02]  /*1ad90*/  LDSM.16.MT88.4 R16, [R150+0x2400] ;  /* 0x002400009610783b */ /* 0x000f240000004200 */
[----:B------:R-:W-:Y:S02]  /*1ada0*/  F2FP.F16.F32.PACK_AB R8, R69, R68 ;  /* 0x000000444508723e */ /* 0x000fe400000000ff */
[----:B------:R-:W-:Y:S02]  /*1adb0*/  F2FP.F16.F32.PACK_AB R10, R73, R72 ;  /* 0x00000048490a723e */ /* 0x000fe400000000ff */
[----:B--2---:R-:W-:Y:S02]  /*1adc0*/  F2FP.F16.F32.PACK_AB R9, R74, R71 ;  /* 0x000000474a09723e */ /* 0x004fe400000000ff */
[----:B---3--:R-:W-:Y:S07]  /*1add0*/  F2FP.F16.F32.PACK_AB R11, R76, R75 ;  /* 0x0000004b4c0b723e */ /* 0x008fee00000000ff */
[C---:B------:R-:W-:Y:S03]  /*1ade0*/  HMMA.16816.F32 R212, R8.reuse, R20, R212 ;  /* 0x0000001408d4723c */ /* 0x040fe600000018d4 */
[--C-:B------:R-:W-:Y:S01]  /*1adf0*/  FFMA.FTZ R20, R85, UR4, -R132.reuse ;  /* 0x0000000455147c23 */ /* 0x100fe20008010884 */
[----:B------:R-:W-:Y:S01]  /*1ae00*/  FFMA.FTZ R85, R89, UR4, -R132 ;  /* 0x0000000459557c23 */ /* 0x000fe20008010884 */
[----:B------:R-:W-:Y:S01]  /*1ae10*/  FFMA.FTZ R89, R95, UR4, -R4 ;  /* 0x000000045f597c23 */ /* 0x000fe20008010804 */
        /* <DEDUP_REMOVED lines=16> */
[----:B------:R-:W-:Y:S01]  /*1af20*/  FFMA.FTZ R86, R90, UR4, -R4 ;  /* 0x000000045a567c23 */ /* 0x000fe20008010804 */
[----:B------:R-:W-:Y:S02]  /*1af30*/  FFMA.FTZ R90, R101, UR4, -R132 ;  /* 0x00000004655a7c23 */ /* 0x000fe40008010884 */
[C---:B------:R-:W-:Y:S03]  /*1af40*/  HMMA.16816.F32 R208, R8.reuse, R26, R208 ;  /* 0x0000001a08d0723c */ /* 0x040fe600000018d0 */
[----:B------:R-:W5:Y:S01]  /*1af50*/  MUFU.EX2 R24, R24 ;  /* 0x0000001800187308 */ /* 0x000f620000000800 */
[--C-:B------:R-:W-:Y:S01]  /*1af60*/  FFMA.FTZ R27, R87, UR4, -R4.reuse ;  /* 0x00000004571b7c23 */ /* 0x100fe20008010804 */
[--C-:B------:R-:W-:Y:S08]  /*1af70*/  FFMA.FTZ R87, R91, UR4, -R4.reuse ;  /* 0x000000045b577c23 */ /* 0x100ff00008010804 */
[----:B------:R1:W-:Y:S01]  /*1af80*/  MUFU.EX2 R26, R88 ;  /* 0x00000058001a7308 */ /* 0x0003e20000000800 */
[----:B------:R-:W-:Y:S01]  /*1af90*/  FFMA.FTZ R91, R99, UR4, -R4 ;  /* 0x00000004635b7c23 */ /* 0x000fe20008010804 */
[----:B--2---:R-:W2:Y:S01]  /*1afa0*/  LDSM.16.MT88.4 R20, [R150+0x2800] ;  /* 0x002800009614783b */ /* 0x004ea20000004200 */
[C---:B----4-:R-:W-:Y:S07]  /*1afb0*/  HMMA.16816.F32 R204, R8.reuse, R16, R204 ;  /* 0x0000001008cc723c */ /* 0x050fee00000018cc */
[----:B------:R-:W4:Y:S01]  /*1afc0*/  MUFU.EX2 R27, R27 ;  /* 0x0000001b001b7308 */ /* 0x000f220000000800 */
[----:B------:R-:W-:Y:S01]  /*1afd0*/  FADD.FTZ R16, R5, R0 ;  /* 0x0000000005107221 */ /* 0x000fe20000010000 */
[--C-:B------:R-:W-:Y:S08]  /*1afe0*/  FFMA.FTZ R5, R92, UR4, -R132.reuse ;  /* 0x000000045c057c23 */ /* 0x100ff00008010884 */
[----:B------:R-:W-:Y:S01]  /*1aff0*/  MUFU.EX2 R86, R86 ;  /* 0x0000005600567308 */ /* 0x000fe20000000800 */
[----:B------:R-:W-:Y:S01]  /*1b000*/  FFMA.FTZ R0, R93, UR4, -R132 ;  /* 0x000000045d007c23 */ /* 0x000fe20008010884 */
[----:B------:R-:W-:Y:S01]  /*1b010*/  FADD.FTZ R139, R139, R16 ;  /* 0x000000108b8b7221 */ /* 0x000fe20000010000 */
[----:B------:R-:W-:Y:S07]  /*1b020*/  HMMA.16816.F32 R200, R8, R18, R200 ;  /* 0x0000001208c8723c */ /* 0x000fee00000018c8 */
[----:B------:R-:W2:Y:S01]  /*1b030*/  MUFU.EX2 R87, R87 ;  /* 0x0000005700577308 */ /* 0x000ea20000000800 */
[----:B------:R-:W2:Y:S01]  /*1b040*/  LDSM.16.MT88.4 R16, [R224+0x7c00] ;  /* 0x007c0000e010783b */ /* 0x000ea20000004200 */
[----:B---3--:R-:W-:Y:S01]  /*1b050*/  F2FP.F16.F32.PACK_AB R8, R25, R84 ;  /* 0x000000541908723e */ /* 0x008fe200000000ff */
[----:B-1----:R-:W-:Y:S01]  /*1b060*/  FADD.FTZ R88, R7, R2 ;  /* 0x0000000207587221 */ /* 0x002fe20000010000 */
[----:B-----5:R-:W-:Y:S01]  /*1b070*/  F2FP.F16.F32.PACK_AB R10, R85, R24 ;  /* 0x00000018550a723e */ /* 0x020fe200000000ff */
[----:B------:R-:W-:Y:S01]  /*1b080*/  FFMA.FTZ R7, R97, UR4, -R132 ;  /* 0x0000000461077c23 */ /* 0x000fe20008010884 */
[----:B----4-:R-:W-:Y:S01]  /*1b090*/  F2FP.F16.F32.PACK_AB R9, R27, R26 ;  /* 0x0000001a1b09723e */ /* 0x010fe200000000ff */
[----:B------:R-:W-:Y:S01]  /*1b0a0*/  FADD.FTZ R149, R149, R88 ;  /* 0x0000005895957221 */ /* 0x000fe20000010000 */
[----:B------:R-:W-:Y:S02]  /*1b0b0*/  FFMA.FTZ R88, R98, UR4, -R4 ;  /* 0x0000000462587c23 */ /* 0x000fe40008010804 */
[----:B------:R-:W-:Y:S01]  /*1b0c0*/  MUFU.EX2 R5, R5 ;  /* 0x0000000500057308 */ /* 0x000fe20000000800 */
[--C-:B------:R-:W-:Y:S01]  /*1b0d0*/  FFMA.FTZ R93, R100, UR4, -R132.reuse ;  /* 0x00000004645d7c23 */ /* 0x100fe20008010884 */
[----:B------:R-:W-:Y:S01]  /*1b0e0*/  FADD.FTZ R148, R148, R149 ;  /* 0x0000009594947221 */ /* 0x000fe20000010000 */
[----:B------:R-:W-:Y:S07]  /*1b0f0*/  FFMA.FTZ R92, R104, UR4, -R132 ;  /* 0x00000004685c7c23 */ /* 0x000fee0008010884 */
[----:B------:R-:W1:Y:S01]  /*1b100*/  MUFU.EX2 R0, R0 ;  /* 0x0000000000007308 */ /* 0x000e620000000800 */
[----:B--2---:R-:W-:Y:S01]  /*1b110*/  F2FP.F16.F32.PACK_AB R11, R87, R86 ;  /* 0x00000056570b723e */ /* 0x004fe200000000ff */
[--C-:B------:R-:W-:Y:S01]  /*1b120*/  FFMA.FTZ R97, R103, UR4, -R4.reuse ;  /* 0x0000000467617c23 */ /* 0x100fe20008010804 */
[----:B------:R-:W-:Y:S07]  /*1b130*/  FFMA.FTZ R99, R107, UR4, -R4 ;  /* 0x000000046b637c23 */ /* 0x000fee0008010804 */
[----:B------:R2:W-:Y:S01]  /*1b140*/  MUFU.EX2 R2, R96 ;  /* 0x0000006000027308 */ /* 0x0005e20000000800 */
[----:B------:R-:W-:Y:S01]  /*1b150*/  FADD.FTZ R155, R155, R148 ;  /* 0x000000949b9b7221 */ /* 0x000fe20000010000 */
[C---:B------:R-:W-:Y:S08]  /*1b160*/  HMMA.16816.F32 R212, R8.reuse, R12, R212 ;  /* 0x0000000c08d4723c */ /* 0x040ff000000018d4 */
[----:B------:R-:W3:Y:S01]  /*1b170*/  MUFU.EX2 R7, R7 ;  /* 0x0000000700077308 */ /* 0x000ee20000000800 */
[----:B------:R-:W-:Y:S01]  /*1b180*/  FADD.FTZ R12, R6, R139 ;  /* 0x0000008b060c7221 */ /* 0x000fe20000010000 */
[----:B------:R-:W-:Y:S08]  /*1b190*/  FADD.FTZ R156, R156, R155 ;  /* 0x0000009b9c9c7221 */ /* 0x000ff00000010000 */
[----:B------:R4:W5:Y:S01]  /*1b1a0*/  MUFU.EX2 R6, R94 ;  /* 0x0000005e00067308 */ /* 0x0009620000000800 */
[----:B------:R-:W-:Y:S01]  /*1b1b0*/  FADD.FTZ R151, R151, R12 ;  /* 0x0000000c97977221 */ /* 0x000fe20000010000 */
[C---:B------:R-:W-:Y:S01]  /*1b1c0*/  HMMA.16816.F32 R208, R8.reuse, R14, R208 ;  /* 0x0000000e08d0723c */ /* 0x040fe200000018d0 */
[----:B------:R-:W5:Y:S07]  /*1b1d0*/  LDSM.16.MT88.4 R12, [R150+0x2c00] ;  /* 0x002c0000960c783b */ /* 0x000f6e0000004200 */
[----:B------:R-:W-:Y:S01]  /*1b1e0*/  MUFU.EX2 R88, R88 ;  /* 0x0000005800587308 */ /* 0x000fe20000000800 */
[----:B------:R-:W-:Y:S01]  /*1b1f0*/  FADD.FTZ R152, R152, R151 ;  /* 0x0000009798987221 */ /* 0x000fe20000010000 */
[----:B------:R-:W-:Y:S01]  /*1b200*/  FADD.FTZ R157, R157, R156 ;  /* 0x0000009c9d9d7221 */ /* 0x000fe20000010000 */
[----:B--2---:R-:W-:Y:S07]  /*1b210*/  FFMA.FTZ R96, R106, UR4, -R4 ;  /* 0x000000046a607c23 */ /* 0x004fee0008010804 */
[----:B------:R-:W2:Y:S01]  /*1b220*/  MUFU.EX2 R91, R91 ;  /* 0x0000005b005b7308 */ /* 0x000ea20000000800 */
[----:B------:R-:W-:Y:S01]  /*1b230*/  FADD.FTZ R153, R153, R152 ;  /* 0x0000009899997221 */ /* 0x000fe20000010000 */
[C---:B------:R-:W-:Y:S08]  /*1b240*/  HMMA.16816.F32 R204, R8.reuse, R20, R204 ;  /* 0x0000001408cc723c */ /* 0x040ff000000018cc */
[----:B------:R-:W-:Y:S01]  /*1b250*/  MUFU.EX2 R93, R93 ;  /* 0x0000005d005d7308 */ /* 0x000fe20000000800 */
[----:B------:R-:W-:Y:S01]  /*1b260*/  FADD.FTZ R157, R158, R157 ;  /* 0x0000009d9e9d7221 */ /* 0x000fe20000010000 */
[----:B------:R-:W-:Y:S01]  /*1b270*/  FADD.FTZ R153, R154, R153 ;  /* 0x000000999a997221 */ /* 0x000fe20000010000 */
[----:B----4-:R-:W-:Y:S07]  /*1b280*/  FFMA.FTZ R94, R102, UR4, -R4 ;  /* 0x00000004665e7c23 */ /* 0x010fee0008010804 */
[----:B------:R-:W4:Y:S01]  /*1b290*/  MUFU.EX2 R90, R90 ;  /* 0x0000005a005a7308 */ /* 0x000f220000000800 */
[----:B------:R-:W-:Y:S01]  /*1b2a0*/  FADD.FTZ R140, R140, R157 ;  /* 0x0000009d8c8c7221 */ /* 0x000fe20000010000 */
[----:B------:R-:W-:Y:S01]  /*1b2b0*/  HMMA.16816.F32 R200, R8, R22, R200 ;  /* 0x0000001608c8723c */ /* 0x000fe200000018c8 */
[----:B------:R-:W4:Y:S07]  /*1b2c0*/  LDSM.16.MT88.4 R20, [R224+0x8000] ;  /* 0x00800000e014783b */ /* 0x000f2e0000004200 */
[----:B------:R-:W4:Y:S01]  /*1b2d0*/  MUFU.EX2 R92, R92 ;  /* 0x0000005c005c7308 */ /* 0x000f220000000800 */
[----:B------:R-:W-:Y:S01]  /*1b2e0*/  FADD.FTZ R144, R144, R153 ;  /* 0x0000009990907221 */ /* 0x000fe20000010000 */
[----:B------:R-:W-:Y:S01]  /*1b2f0*/  FADD.FTZ R143, R143, R140 ;  /* 0x0000008c8f8f7221 */ /* 0x000fe20000010000 */
[----:B-1----:R-:W-:Y:S07]  /*1b300*/  F2FP.F16.F32.PACK_AB R8, R0, R5 ;  /* 0x000000050008723e */ /* 0x002fee00000000ff */
[----:B------:R-:W-:Y:S01]  /*1b310*/  MUFU.EX2 R94, R94 ;  /* 0x0000005e005e7308 */ /* 0x000fe20000000800 */
[----:B------:R-:W-:Y:S01]  /*1b320*/  FADD.FTZ R145, R145, R144 ;  /* 0x0000009091917221 */ /* 0x000fe20000010000 */
[----:B------:R-:W-:Y:S01]  /*1b330*/  FADD.FTZ R142, R142, R143 ;  /* 0x0000008f8e8e7221 */ /* 0x000fe20000010000 */
[----:B---3--:R-:W-:Y:S07]  /*1b340*/  F2FP.F16.F32.PACK_AB R10, R7, R2 ;  /* 0x00000002070a723e */ /* 0x008fee00000000ff */
[----:B------:R-:W1:Y:S01]  /*1b350*/  MUFU.EX2 R97, R97 ;  /* 0x0000006100617308 */ /* 0x000e620000000800 */
[----:B------:R-:W-:Y:S01]  /*1b360*/  FADD.FTZ R146, R146, R145 ;  /* 0x0000009192927221 */ /* 0x000fe20000010000 */
[----:B------:R-:W-:Y:S01]  /*1b370*/  FADD.FTZ R29, R29, R142 ;  /* 0x0000008e1d1d7221 */ /* 0x000fe20000010000 */
[----:B-----5:R-:W-:Y:S07]  /*1b380*/  F2FP.F16.F32.PACK_AB R9, R89, R6 ;  /* 0x000000065909723e */ /* 0x020fee00000000ff */
[----:B------:R-:W-:Y:S01]  /*1b390*/  MUFU.EX2 R96, R96 ;  /* 0x0000006000607308 */ /* 0x000fe20000000800 */
[----:B------:R-:W-:Y:S01]  /*1b3a0*/  FADD.FTZ R141, R141, R146 ;  /* 0x000000928d8d7221 */ /* 0x000fe20000010000 */
[----:B------:R-:W-:Y:S01]  /*1b3b0*/  FADD.FTZ R30, R30, R29 ;  /* 0x0000001d1e1e7221 */ /* 0x000fe20000010000 */
[----:B--2---:R-:W-:Y:S07]  /*1b3c0*/  F2FP.F16.F32.PACK_AB R11, R91, R88 ;  /* 0x000000585b0b723e */ /* 0x004fee00000000ff */
[----:B------:R-:W2:Y:S01]  /*1b3d0*/  MUFU.EX2 R99, R99 ;  /* 0x0000006300637308 */ /* 0x000ea20000000800 */
[----:B------:R-:W-:Y:S01]  /*1b3e0*/  FADD.FTZ R28, R28, R141 ;  /* 0x0000008d1c1c7221 */ /* 0x000fe20000010000 */
[----:B------:R-:W-:Y:S01]  /*1b3f0*/  FADD.FTZ R31, R31, R30 ;  /* 0x0000001e1f1f7221 */ /* 0x000fe20000010000 */
[--C-:B------:R-:W-:Y:S01]  /*1b400*/  FFMA.FTZ R30, R108, UR4, -R132.reuse ;  /* 0x000000046c1e7c23 */ /* 0x100fe20008010884 */
[----:B------:R-:W-:Y:S01]  /*1b410*/  FFMA.FTZ R29, R109, UR4, -R132 ;  /* 0x000000046d1d7c23 */ /* 0x000fe20008010884 */
[----:B------:R-:W-:Y:S01]  /*1b420*/  FADD.FTZ R147, R147, R28 ;  /* 0x0000001c93937221 */ /* 0x000fe20000010000 */
[C---:B------:R-:W-:Y:S03]  /*1b430*/  HMMA.16816.F32 R212, R8.reuse, R16, R212 ;  /* 0x0000001008d4723c */ /* 0x040fe600000018d4 */
[----:B------:R-:W-:Y:S01]  /*1b440*/  FADD.FTZ R32, R32, R147 ;  /* 0x0000009320207221 */ /* 0x000fe20000010000 */
[----:B------:R-:W-:Y:S01]  /*1b450*/  FADD.FTZ R34, R34, R31 ;  /* 0x0000001f22227221 */ /* 0x000fe20000010000 */
[----:B------:R-:W-:Y:S01]  /*1b460*/  MUFU.EX2 R30, R30 ;  /* 0x0000001e001e7308 */ /* 0x000fe20000000800 */
[----:B------:R-:W-:Y:S01]  /*1b470*/  FFMA.FTZ R28, R112, UR4, -R132 ;  /* 0x00000004701c7c23 */ /* 0x000fe20008010884 */
[----:B------:R-:W-:Y:S01]  /*1b480*/  FADD.FTZ R33, R33, R32 ;  /* 0x0000002021217221 */ /* 0x000fe20000010000 */
[C---:B------:R-:W-:Y:S07]  /*1b490*/  HMMA.16816.F32 R204, R8.reuse, R12, R204 ;  /* 0x0000000c08cc723c */ /* 0x040fee00000018cc */
[----:B------:R-:W3:Y:S01]  /*1b4a0*/  MUFU.EX2 R29, R29 ;  /* 0x0000001d001d7308 */ /* 0x000ee20000000800 */
[----:B------:R-:W-:Y:S01]  /*1b4b0*/  FADD.FTZ R35, R35, R34 ;  /* 0x0000002223237221 */ /* 0x000fe20000010000 */
[----:B------:R-:W-:Y:S08]  /*1b4c0*/  FADD.FTZ R36, R36, R33 ;  /* 0x0000002124247221 */ /* 0x000ff00000010000 */
[----:B------:R-:W-:Y:S01]  /*1b4d0*/  MUFU.EX2 R28, R28 ;  /* 0x0000001c001c7308 */ /* 0x000fe20000000800 */
[----:B------:R-:W-:Y:S01]  /*1b4e0*/  FFMA.FTZ R31, R113, UR4, -R132 ;  /* 0x00000004711f7c23 */ /* 0x000fe20008010884 */
[----:B------:R-:W-:Y:S01]  /*1b4f0*/  FADD.FTZ R38, R38, R35 ;  /* 0x0000002326267221 */ /* 0x000fe20000010000 */
[C---:B------:R-:W-:Y:S01]  /*1b500*/  HMMA.16816.F32 R200, R8.reuse, R14, R200 ;  /* 0x0000000e08c8723c */ /* 0x040fe200000018c8 */
[----:B------:R-:W5:Y:S02]  /*1b510*/  LDSM.16.MT88.4 R12, [R150+0x3000] ;  /* 0x00300000960c783b */ /* 0x000f640000004200 */
[----:B------:R-:W-:Y:S01]  /*1b520*/  FADD.FTZ R37, R37, R36 ;  /* 0x0000002425257221 */ /* 0x000fe20000010000 */
[----:B------:R-:W-:Y:S03]  /*1b530*/  FADD.FTZ R39, R39, R38 ;  /* 0x0000002627277221 */ /* 0x000fe60000010000 */
[----:B------:R-:W3:Y:S01]  /*1b540*/  MUFU.EX2 R31, R31 ;  /* 0x0000001f001f7308 */ /* 0x000ee20000000800 */
[----:B------:R-:W-:Y:S01]  /*1b550*/  FFMA.FTZ R34, R110, UR4, -R4 ;  /* 0x000000046e227c23 */ /* 0x000fe20008010804 */
[----:B------:R-:W-:Y:S01]  /*1b560*/  FADD.FTZ R40, R40, R37 ;  /* 0x0000002528287221 */ /* 0x000fe20000010000 */
[----:B------:R-:W-:Y:S01]  /*1b570*/  HMMA.16816.F32 R208, R8, R18, R208 ;  /* 0x0000001208d0723c */ /* 0x000fe200000018d0 */
[----:B------:R-:W3:Y:S02]  /*1b580*/  LDSM.16.MT88.4 R16, [R224+0x8400] ;  /* 0x00840000e010783b */ /* 0x000ee40000004200 */
[----:B------:R-:W-:Y:S01]  /*1b590*/  FADD.FTZ R42, R42, R39 ;  /* 0x000000272a2a7221 */ /* 0x000fe20000010000 */
[----:B------:R-:W-:Y:S01]  /*1b5a0*/  FADD.FTZ R41, R41, R40 ;  /* 0x0000002829297221 */ /* 0x000fe20000010000 */
[----:B----4-:R-:W-:Y:S01]  /*1b5b0*/  F2FP.F16.F32.PACK_AB R8, R90, R93 ;  /* 0x0000005d5a08723e */ /* 0x010fe200000000ff */
[----:B------:R-:W-:Y:S01]  /*1b5c0*/  FFMA.FTZ R33, R111, UR4, -R4 ;  /* 0x000000046f217c23 */ /* 0x000fe20008010804 */
        /* <DEDUP_REMOVED lines=10> */
[----:B--2---:R-:W-:Y:S01]  /*1b670*/  F2FP.F16.F32.PACK_AB R11, R99, R96 ;  /* 0x00000060630b723e */ /* 0x004fe200000000ff */
[----:B------:R-:W-:Y:S01]  /*1b680*/  MUFU.EX2 R34, R34 ;  /* 0x0000002200227308 */ /* 0x000fe20000000800 */
[----:B------:R-:W-:Y:S01]  /*1b690*/  FADD.FTZ R51, R51, R50 ;  /* 0x0000003233337221 */ /* 0x000fe20000010000 */
[----:B------:R-:W-:Y:S01]  /*1b6a0*/  FADD.FTZ R49, R49, R48 ;  /* 0x0000003031317221 */ /* 0x000fe20000010000 */
[--C-:B------:R-:W-:Y:S07]  /*1b6b0*/  FFMA.FTZ R36, R116, UR4, -R132.reuse ;  /* 0x0000000474247c23 */ /* 0x100fee0008010884 */
        /* <DEDUP_REMOVED lines=13> */
[----:B------:R-:W-:Y:S07]  /*1b790*/  FFMA.FTZ R37, R120, UR4, -R132 ;  /* 0x0000000478257c23 */ /* 0x000fee0008010884 */
[----:B------:R-:W4:Y:S01]  /*1b7a0*/  MUFU.EX2 R39, R39 ;  /* 0x0000002700277308 */ /* 0x000f220000000800 */
[----:B------:R-:W-:Y:S01]  /*1b7b0*/  FADD.FTZ R56, R56, R53 ;  /* 0x0000003538387221 */ /* 0x000fe20000010000 */
[C---:B-----5:R-:W-:Y:S03]  /*1b7c0*/  HMMA.16816.F32 R204, R8.reuse, R12, R204 ;  /* 0x0000000c08cc723c */ /* 0x060fe600000018cc */
[----:B------:R-:W-:Y:S01]  /*1b7d0*/  FADD.FTZ R59, R59, R58 ;  /* 0x0000003a3b3b7221 */ /* 0x000fe20000010000 */
[----:B------:R-:W-:Y:S04]  /*1b7e0*/  FADD.FTZ R57, R57, R56 ;  /* 0x0000003839397221 */ /* 0x000fe80000010000 */
[----:B------:R-:W-:Y:S01]  /*1b7f0*/  MUFU.EX2 R37, R37 ;  /* 0x0000002500257308 */ /* 0x000fe20000000800 */
[----:B------:R-:W-:Y:S01]  /*1b800*/  FFMA.FTZ R38, R121, UR4, -R132 ;  /* 0x0000000479267c23 */ /* 0x000fe20008010884 */
[----:B------:R-:W-:Y:S01]  /*1b810*/  FADD.FTZ R62, R62, R59 ;  /* 0x0000003b3e3e7221 */ /* 0x000fe20000010000 */
[----:B------:R-:W-:Y:S01]  /*1b820*/  HMMA.16816.F32 R200, R8, R14, R200 ;  /* 0x0000000e08c8723c */ /* 0x000fe200000018c8 */
[----:B------:R-:W5:Y:S02]  /*1b830*/  LDSM.16.MT88.4 R12, [R150+0x3400] ;  /* 0x00340000960c783b */ /* 0x000f640000004200 */
[----:B---3--:R-:W-:Y:S01]  /*1b840*/  F2FP.F16.F32.PACK_AB R8, R29, R30 ;  /* 0x0000001e1d08723e */ /* 0x008fe200000000ff */
[----:B------:R-:W-:Y:S01]  /*1b850*/  FADD.FTZ R60, R60, R57 ;  /* 0x000000393c3c7221 */ /* 0x000fe20000010000 */
[----:B------:R-:W-:Y:S01]  /*1b860*/  F2FP.F16.F32.PACK_AB R10, R31, R28 ;  /* 0x0000001c1f0a723e */ /* 0x000fe200000000ff */
[----:B------:R-:W-:Y:S01]  /*1b870*/  FADD.FTZ R63, R63, R62 ;  /* 0x0000003e3f3f7221 */ /* 0x000fe20000010000 */
[----:B-1----:R-:W-:Y:S01]  /*1b880*/  F2FP.F16.F32.PACK_AB R9, R33, R34 ;  /* 0x000000222109723e */ /* 0x002fe200000000ff */
[----:B------:R-:W-:Y:S01]  /*1b890*/  FADD.FTZ R61, R61, R60 ;  /* 0x0000003c3d3d7221 */ /* 0x000fe20000010000 */
[----:B--2---:R-:W-:Y:S01]  /*1b8a0*/  F2FP.F16.F32.PACK_AB R11, R35, R32 ;  /* 0x00000020230b723e */ /* 0x004fe200000000ff */
[----:B------:R-:W1:Y:S01]  /*1b8b0*/  MUFU.EX2 R38, R38 ;  /* 0x0000002600267308 */ /* 0x000e620000000800 */
[--C-:B------:R-:W-:Y:S01]  /*1b8c0*/  FFMA.FTZ R41, R118, UR4, -R4.reuse ;  /* 0x0000000476297c23 */ /* 0x100fe20008010804 */
[--C-:B------:R-:W-:Y:S01]  /*1b8d0*/  FFMA.FTZ R40, R119, UR4, -R4.reuse ;  /* 0x0000000477287c23 */ /* 0x100fe20008010804 */
[--C-:B------:R-:W-:Y:S01]  /*1b8e0*/  FFMA.FTZ R42, R122, UR4, -R4.reuse ;  /* 0x000000047a2a7c23 */ /* 0x100fe20008010804 */
[----:B------:R-:W-:Y:S01]  /*1b8f0*/  FFMA.FTZ R43, R123, UR4, -R4 ;  /* 0x000000047b2b7c23 */ /* 0x000fe20008010804 */
[----:B------:R-:W-:Y:S01]  /*1b900*/  FADD.FTZ R64, R64, R61 ;  /* 0x0000003d40407221 */ /* 0x000fe20000010000 */
[C---:B------:R-:W-:Y:S04]  /*1b910*/  HMMA.16816.F32 R212, R8.reuse, R16, R212 ;  /* 0x0000001008d4723c */ /* 0x040fe800000018d4 */
[----:B------:R-:W-:Y:S01]  /*1b920*/  MUFU.EX2 R41, R41 ;  /* 0x0000002900297308 */ /* 0x000fe20000000800 */
[----:B------:R-:W-:Y:S01]  /*1b930*/  FADD.FTZ R16, R66, R63 ;  /* 0x0000003f42107221 */ /* 0x000fe20000010000 */
[----:B------:R-:W-:Y:S08]  /*1b940*/  FADD.FTZ R65, R65, R64 ;  /* 0x0000004041417221 */ /* 0x000ff00000010000 */
[----:B------:R-:W2:Y:S01]  /*1b950*/  MUFU.EX2 R40, R40 ;  /* 0x0000002800287308 */ /* 0x000ea20000000800 */
[----:B------:R-:W-:Y:S01]  /*1b960*/  FADD.FTZ R16, R67, R16 ;  /* 0x0000001043107221 */ /* 0x000fe20000010000 */
[C---:B------:R-:W-:Y:S08]  /*1b970*/  HMMA.16816.F32 R208, R8.reuse, R18, R208 ;  /* 0x0000001208d0723c */ /* 0x040ff000000018d0 */
[----:B------:R-:W-:Y:S01]  /*1b980*/  MUFU.EX2 R42, R42 ;  /* 0x0000002a002a7308 */ /* 0x000fe20000000800 */
[----:B------:R-:W-:Y:S01]  /*1b990*/  FADD.FTZ R71, R71, R16 ;  /* 0x0000001047477221 */ /* 0x000fe20000010000 */
[----:B------:R-:W-:Y:S01]  /*1b9a0*/  FADD.FTZ R68, R68, R65 ;  /* 0x0000004144447221 */ /* 0x000fe20000010000 */
[----:B------:R-:W3:Y:S07]  /*1b9b0*/  LDSM.16.MT88.4 R16, [R224+0x8800] ;  /* 0x00880000e010783b */ /* 0x000eee0000004200 */
[----:B------:R-:W2:Y:S01]  /*1b9c0*/  MUFU.EX2 R43, R43 ;  /* 0x0000002b002b7308 */ /* 0x000ea20000000800 */
[----:B------:R-:W-:Y:S01]  /*1b9d0*/  FADD.FTZ R74, R74, R71 ;  /* 0x000000474a4a7221 */ /* 0x000fe20000010000 */
[----:B------:R-:W-:Y:S03]  /*1b9e0*/  FADD.FTZ R69, R69, R68 ;  /* 0x0000004445457221 */ /* 0x000fe60000010000 */
[----:B------:R-:W-:Y:S01]  /*1b9f0*/  FADD.FTZ R75, R75, R74 ;  /* 0x0000004a4b4b7221 */ /* 0x000fe20000010000 */
[----:B------:R-:W-:Y:S03]  /*1ba00*/  FADD.FTZ R72, R72, R69 ;  /* 0x0000004548487221 */ /* 0x000fe60000010000 */
[----:B------:R-:W-:Y:S01]  /*1ba10*/  FADD.FTZ R75, R76, R75 ;  /* 0x0000004b4c4b7221 */ /* 0x000fe20000010000 */
[----:B------:R-:W-:Y:S01]  /*1ba20*/  FADD.FTZ R73, R73, R72 ;  /* 0x0000004849497221 */ /* 0x000fe20000010000 */
[C---:B-----5:R-:W-:Y:S03]  /*1ba30*/  HMMA.16816.F32 R204, R8.reuse, R12, R204 ;  /* 0x0000000c08cc723c */ /* 0x060fe600000018cc */
[----:B------:R-:W-:Y:S01]  /*1ba40*/  FADD.FTZ R70, R70, R73 ;  /* 0x0000004946467221 */ /* 0x000fe20000010000 */
[----:B------:R-:W-:Y:S01]  /*1ba50*/  FADD.FTZ R78, R78, R75 ;  /* 0x0000004b4e4e7221 */ /* 0x000fe20000010000 */
[----:B----4-:R-:W-:Y:S02]  /*1ba60*/  F2FP.F16.F32.PACK_AB R12, R39, R36 ;  /* 0x00000024270c723e */ /* 0x010fe400000000ff */
[----:B------:R-:W-:Y:S01]  /*1ba70*/  FADD.FTZ R77, R77, R70 ;  /* 0x000000464d4d7221 */ /* 0x000fe20000010000 */
[----:B------:R-:W-:Y:S01]  /*1ba80*/  HMMA.16816.F32 R200, R8, R14, R200 ;  /* 0x0000000e08c8723c */ /* 0x000fe200000018c8 */
[----:B------:R-:W4:Y:S02]  /*1ba90*/  LDSM.16.MT88.4 R8, [R150+0x3800] ;  /* 0x003800009608783b */ /* 0x000f240000004200 */
        /* <DEDUP_REMOVED lines=8> */
[----:B------:R-:W-:Y:S02]  /*1bb20*/  F2FP.F16.F32.PACK_AB R15, R43, R42 ;  /* 0x0000002a2b0f723e */ /* 0x000fe400000000ff */
[----:B------:R-:W-:Y:S01]  /*1bb30*/  FADD.FTZ R26, R26, R83 ;  /* 0x000000531a1a7221 */ /* 0x000fe20000010000 */
[----:B------:R-:W-:Y:S03]  /*1bb40*/  FADD.FTZ R25, R25, R84 ;  /* 0x0000005419197221 */ /* 0x000fe60000010000 */
[----:B------:R-:W-:Y:S01]  /*1bb50*/  FADD.FTZ R27, R27, R26 ;  /* 0x0000001a1b1b7221 */ /* 0x000fe20000010000 */
[C---:B---3--:R-:W-:Y:S05]  /*1bb60*/  HMMA.16816.F32 R212, R12.reuse, R16, R212 ;  /* 0x000000100cd4723c */ /* 0x048fea00000018d4 */
[----:B------:R-:W-:Y:S01]  /*1bb70*/  FADD.FTZ R20, R24, R25 ;  /* 0x0000001918147221 */ /* 0x000fe20000010000 */
[----:B------:R-:W-:Y:S01]  /*1bb80*/  FADD.FTZ R86, R86, R27 ;  /* 0x0000001b56567221 */ /* 0x000fe20000010000 */
[----:B------:R-:W-:Y:S01]  /*1bb90*/  FFMA.FTZ R25, R126, UR4, -R4 ;  /* 0x000000047e197c23 */ /* 0x000fe20008010804 */
[C---:B------:R-:W-:Y:S03]  /*1bba0*/  HMMA.16816.F32 R208, R12.reuse, R18, R208 ;  /* 0x000000120cd0723c */ /* 0x040fe600000018d0 */
[----:B------:R-:W-:Y:S01]  /*1bbb0*/  FADD.FTZ R20, R85, R20 ;  /* 0x0000001455147221 */ /* 0x000fe20000010000 */
[----:B------:R-:W-:Y:S01]  /*1bbc0*/  FADD.FTZ R87, R87, R86 ;  /* 0x0000005657577221 */ /* 0x000fe20000010000 */
[--C-:B------:R-:W-:Y:S01]  /*1bbd0*/  FFMA.FTZ R24, R130, UR4, -R4.reuse ;  /* 0x0000000482187c23 */ /* 0x100fe20008010804 */
[----:B------:R-:W-:Y:S01]  /*1bbe0*/  FFMA.FTZ R4, R131, UR4, -R4 ;  /* 0x0000000483047c23 */ /* 0x000fe20008010804 */
[----:B------:R-:W-:Y:S01]  /*1bbf0*/  FADD.FTZ R17, R5, R20 ;  /* 0x0000001405117221 */ /* 0x000fe20000010000 */
[----:B------:R-:W-:Y:S01]  /*1bc00*/  FADD.FTZ R6, R6, R87 ;  /* 0x0000005706067221 */ /* 0x000fe20000010000 */
[----:B------:R-:W1:Y:S01]  /*1bc10*/  LDSM.16.MT88.4 R20, [R224+0x8c00] ;  /* 0x008c0000e014783b */ /* 0x000e620000004200 */
[----:B------:R-:W-:Y:S01]  /*1bc20*/  FFMA.FTZ R5, R124, UR4, -R132 ;  /* 0x000000047c057c23 */ /* 0x000fe20008010884 */
[----:B------:R-:W-:Y:S01]  /*1bc30*/  FADD.FTZ R17, R0, R17 ;  /* 0x0000001100117221 */ /* 0x000fe20000010000 */
[----:B------:R-:W-:Y:S01]  /*1bc40*/  FADD.FTZ R89, R89, R6 ;  /* 0x0000000659597221 */ /* 0x000fe20000010000 */
[C---:B----4-:R-:W-:Y:S01]  /*1bc50*/  HMMA.16816.F32 R204, R12.reuse, R8, R204 ;  /* 0x000000080ccc723c */ /* 0x050fe200000018cc */
[----:B------:R-:W-:Y:S02]  /*1bc60*/  MUFU.EX2 R193, R4 ;  /* 0x0000000400c17308 */ /* 0x000fe40000000800 */
[----:B------:R-:W-:Y:S01]  /*1bc70*/  FADD.FTZ R6, R2, R17 ;  /* 0x0000001102067221 */ /* 0x000fe20000010000 */
[----:B------:R-:W-:Y:S01]  /*1bc80*/  FADD.FTZ R88, R88, R89 ;  /* 0x0000005958587221 */ /* 0x000fe20000010000 */
[----:B------:R-:W2:Y:S01]  /*1bc90*/  LDSM.16.MT88.4 R16, [R150+0x3c00] ;  /* 0x003c00009610783b */ /* 0x000ea20000004200 */
[----:B------:R-:W-:Y:S01]  /*1bca0*/  FFMA.FTZ R132, R129, UR4, -R132 ;  /* 0x0000000481847c23 */ /* 0x000fe20008010884 */
[----:B------:R-:W-:Y:S01]  /*1bcb0*/  FADD.FTZ R6, R7, R6 ;  /* 0x0000000607067221 */ /* 0x000fe20000010000 */
[----:B------:R-:W-:Y:S03]  /*1bcc0*/  HMMA.16816.F32 R200, R12, R10, R200 ;  /* 0x0000000a0cc8723c */ /* 0x000fe600000018c8 */
[----:B------:R-:W-:Y:S01]  /*1bcd0*/  MUFU.EX2 R5, R5 ;  /* 0x0000000500057308 */ /* 0x000fe20000000800 */
[----:B------:R-:W-:Y:S01]  /*1bce0*/  FADD.FTZ R91, R91, R88 ;  /* 0x000000585b5b7221 */ /* 0x000fe20000010000 */
[----:B------:R-:W-:Y:S08]  /*1bcf0*/  FADD.FTZ R93, R93, R6 ;  /* 0x000000065d5d7221 */ /* 0x000ff00000010000 */
[----:B------:R-:W3:Y:S01]  /*1bd00*/  MUFU.EX2 R0, R125 ;  /* 0x0000007d00007308 */ /* 0x000ee20000000800 */
[----:B------:R-:W-:Y:S01]  /*1bd10*/  FADD.FTZ R94, R94, R91 ;  /* 0x0000005b5e5e7221 */ /* 0x000fe20000010000 */
[----:B------:R-:W-:Y:S08]  /*1bd20*/  FADD.FTZ R93, R90, R93 ;  /* 0x0000005d5a5d7221 */ /* 0x000ff00000010000 */
[----:B------:R-:W-:Y:S01]  /*1bd30*/  MUFU.EX2 R2, R128 ;  /* 0x0000008000027308 */ /* 0x000fe20000000800 */
[----:B------:R-:W-:Y:S01]  /*1bd40*/  FADD.FTZ R97, R97, R94 ;  /* 0x0000005e61617221 */ /* 0x000fe20000010000 */
[----:B------:R-:W-:Y:S08]  /*1bd50*/  FADD.FTZ R92, R92, R93 ;  /* 0x0000005d5c5c7221 */ /* 0x000ff00000010000 */
[----:B------:R-:W4:Y:S01]  /*1bd60*/  MUFU.EX2 R7, R132 ;  /* 0x0000008400077308 */ /* 0x000f220000000800 */
[----:B------:R-:W-:Y:S01]  /*1bd70*/  FADD.FTZ R96, R96, R97 ;  /* 0x0000006160607221 */ /* 0x000fe20000010000 */
[----:B------:R-:W-:Y:S08]  /*1bd80*/  FADD.FTZ R95, R95, R92 ;  /* 0x0000005c5f5f7221 */ /* 0x000ff00000010000 */
[----:B------:R-:W-:Y:S01]  /*1bd90*/  MUFU.EX2 R25, R25 ;  /* 0x0000001900197308 */ /* 0x000fe20000000800 */
[----:B------:R-:W-:Y:S01]  /*1bda0*/  FADD.FTZ R99, R99, R96 ;  /* 0x0000006063637221 */ /* 0x000fe20000010000 */
[----:B------:R-:W-:Y:S08]  /*1bdb0*/  FADD.FTZ R30, R30, R95 ;  /* 0x0000005f1e1e7221 */ /* 0x000ff00000010000 */
[----:B------:R-:W5:Y:S01]  /*1bdc0*/  MUFU.EX2 R6, R127 ;  /* 0x0000007f00067308 */ /* 0x000f620000000800 */
[----:B---3--:R-:W-:Y:S01]  /*1bdd0*/  F2FP.F16.F32.PACK_AB R8, R0, R5 ;  /* 0x000000050008723e */ /* 0x008fe200000000ff */
[----:B------:R-:W-:Y:S01]  /*1bde0*/  FADD.FTZ R34, R34, R99 ;  /* 0x0000006322227221 */ /* 0x000fe20000010000 */
[----:B------:R-:W-:Y:S07]  /*1bdf0*/  FADD.FTZ R29, R29, R30 ;  /* 0x0000001e1d1d7221 */ /* 0x000fee0000010000 */
[----:B------:R-:W3:Y:S01]  /*1be00*/  MUFU.EX2 R24, R24 ;  /* 0x0000001800187308 */ /* 0x000ee20000000800 */
[----:B------:R-:W-:Y:S01]  /*1be10*/  FADD.FTZ R33, R33, R34 ;  /* 0x0000002221217221 */ /* 0x000fe20000010000 */
[----:B------:R-:W-:Y:S01]  /*1be20*/  FADD.FTZ R28, R28, R29 ;  /* 0x0000001d1c1c7221 */ /* 0x000fe20000010000 */
[----:B----4-:R-:W-:Y:S02]  /*1be30*/  F2FP.F16.F32.PACK_AB R10, R7, R2 ;  /* 0x00000002070a723e */ /* 0x010fe400000000ff */
[----:B------:R-:W-:Y:S01]  /*1be40*/  FADD.FTZ R32, R32, R33 ;  /* 0x0000002120207221 */ /* 0x000fe20000010000 */
[----:B------:R-:W-:Y:S03]  /*1be50*/  FADD.FTZ R31, R31, R28 ;  /* 0x0000001c1f1f7221 */ /* 0x000fe60000010000 */
[----:B------:R-:W-:Y:S01]  /*1be60*/  FADD.FTZ R32, R35, R32 ;  /* 0x0000002023207221 */ /* 0x000fe20000010000 */
[----:B------:R-:W-:Y:S01]  /*1be70*/  FADD.FTZ R4, R36, R31 ;  /* 0x0000001f24047221 */ /* 0x000fe20000010000 */
[----:B-----5:R-:W-:Y:S02]  /*1be80*/  F2FP.F16.F32.PACK_AB R9, R6, R25 ;  /* 0x000000190609723e */ /* 0x020fe400000000ff */
[----:B------:R-:W-:Y:S01]  /*1be90*/  FADD.FTZ R41, R41, R32 ;  /* 0x0000002029297221 */ /* 0x000fe20000010000 */
[----:B---3--:R-:W-:Y:S01]  /*1bea0*/  F2FP.F16.F32.PACK_AB R11, R193, R24 ;  /* 0x00000018c10b723e */ /* 0x008fe200000000ff */
[----:B------:R-:W-:Y:S02]  /*1beb0*/  FADD.FTZ R4, R39, R4 ;  /* 0x0000000427047221 */ /* 0x000fe40000010000 */
[----:B------:R-:W-:Y:S02]  /*1bec0*/  FADD.FTZ R41, R40, R41 ;  /* 0x0000002928297221 */ /* 0x000fe40000010000 */
[----:B------:R-:W-:Y:S02]  /*1bed0*/  FADD.FTZ R37, R37, R4 ;  /* 0x0000000425257221 */ /* 0x000fe40000010000 */
[C---:B-1----:R-:W-:Y:S05]  /*1bee0*/  HMMA.16816.F32 R212, R8.reuse, R20, R212 ;  /* 0x0000001408d4723c */ /* 0x042fea00000018d4 */
        /* <DEDUP_REMOVED lines=14> */
[----:B------:R-:W-:Y:S01]  /*1bfd0*/  @!UPT UIADD3 URZ, UPT, UPT, URZ, URZ, URZ ;  /* 0x000000fffffff290 */ /* 0x000fe2000fffe0ff */
[----:B------:R-:W-:Y:S11]  /*1bfe0*/  @P0 BRA `(.L_x_1895) ;  /* 0xffffffac007c0947 */ /* 0x000ff6000383ffff */
.L_x_1891:
[----:B------:R-:W2:Y:S01]  /*1bff0*/  SHFL.BFLY PT, R5, R192, 0x2, 0x1f ;  /* 0x0c401f00c0057f89 */ /* 0x000ea200000e0000 */
[----:B------:R-:W3:Y:S01]  /*1c000*/  LDC.U8 R8, c[0x0][0x548] ;  /* 0x00015200ff087b82 */ /* 0x000ee20000000000 */
[----:B------:R-:W-:Y:S01]  /*1c010*/  ISETP.NE.AND P2, PT, R197, -0x1, PT ;  /* 0xffffffffc500780c */ /* 0x000fe20003f45270 */
[----:B------:R-:W-:Y:S01]  /*1c020*/  BSSY.RECONVERGENT B0, `(.L_x_1896) ;  /* 0x0000068000007945 */ /* 0x000fe20003800200 */
[----:B------:R-:W4:Y:S01]  /*1c030*/  SHFL.BFLY PT, R0, R193, 0x2, 0x1f ;  /* 0x0c401f00c1007f89 */ /* 0x000f2200000e0000 */
[----:B------:R-:W-:Y:S02]  /*1c040*/  LOP3.LUT R9, R223, 0xc0, R222, 0xf8, !PT ;  /* 0x000000c0df097812 */ /* 0x000fe400078ef8de */
[C---:B------:R-:W-:Y:S01]  /*1c050*/  LOP3.LUT R14, R3.reuse, 0x40, RZ, 0xc0, !PT ;  /* 0x00000040030e7812 */ /* 0x040fe200078ec0ff */
[----:B------:R-:W5:Y:S01]  /*1c060*/  S2R R10, SR_CTAID.Z ;  /* 0x00000000000a7919 */ /* 0x000f620000002700 */
[----:B------:R-:W-:Y:S01]  /*1c070*/  LOP3.LUT R12, R3, 0x20, RZ, 0xc0, !PT ;  /* 0x00000020030c7812 */ /* 0x000fe200078ec0ff */
[----:B------:R-:W1:Y:S01]  /*1c080*/  S2UR UR6, SR_CTAID.X ;  /* 0x00000000000679c3 */ /* 0x000e620000002500 */
[----:B------:R-:W-:-:S07]  /*1c090*/  LOP3.LUT P5, RZ, R189, 0x3, RZ, 0xc0, !PT ;  /* 0x00000003bdff7812 */ /* 0x000fce00078ac0ff */
[----:B------:R-:W5:Y:S01]  /*1c0a0*/  LDC R3, c[0x0][0x434] ;  /* 0x00010d00ff037b82 */ /* 0x000f620000000800 */
[----:B--2---:R-:W-:Y:S01]  /*1c0b0*/  FADD.FTZ R6, R5, R192 ;  /* 0x000000c005067221 */ /* 0x004fe20000010000 */
[----:B---3--:R-:W-:Y:S01]  /*1c0c0*/  ISETP.NE.AND P3, PT, R8, RZ, PT ;  /* 0x000000ff0800720c */ /* 0x008fe20003f65270 */
[----:B----4-:R-:W-:-:S03]  /*1c0d0*/  FADD.FTZ R11, R0, R193 ;  /* 0x000000c1000b7221 */ /* 0x010fc60000010000 */
[----:B------:R-:W2:Y:S01]  /*1c0e0*/  SHFL.BFLY PT, R5, R6, 0x1, 0x1f ;  /* 0x0c201f0006057f89 */ /* 0x000ea200000e0000 */
[----:B------:R-:W-:-:S03]  /*1c0f0*/  ISETP.NE.OR P4, PT, R197, -0x1, !P3 ;  /* 0xffffffffc500780c */ /* 0x000fc60005f85670 */
[----:B------:R-:W3:Y:S01]  /*1c100*/  SHFL.BFLY PT, R0, R11, 0x1, 0x1f ;  /* 0x0c201f000b007f89 */ /* 0x000ee200000e0000 */
[----:B-1----:R-:W-:-:S04]  /*1c110*/  USHF.L.U32 UR6, UR6, 0x6, URZ ;  /* 0x0000000606067899 */ /* 0x002fc800080006ff */
[----:B------:R-:W5:Y:S01]  /*1c120*/  @!P3 LDC R13, c[0x0][0x3e0] ;  /* 0x0000f800ff0dbb82 */ /* 0x000f620000000800 */
[----:B--2---:R-:W-:Y:S01]  /*1c130*/  FADD.FTZ R2, R6, R5 ;  /* 0x0000000506027221 */ /* 0x004fe20000010000 */
[----:B------:R-:W-:Y:S01]  /*1c140*/  SHF.L.U32 R5, R189, 0x1, RZ ;  /* 0x00000001bd057819 */ /* 0x000fe200000006ff */
[----:B------:R-:W5:Y:S02]  /*1c150*/  S2R R6, SR_CTAID.Y ;  /* 0x0000000000067919 */ /* 0x000f640000002600 */
[----:B------:R-:W1:Y:S01]  /*1c160*/  MUFU.RCP R4, R2 ;  /* 0x0000000200047308 */ /* 0x000e620000001000 */
[----:B------:R-:W-:Y:S01]  /*1c170*/  FSETP.NE.FTZ.AND P1, PT, R2, RZ, PT ;  /* 0x000000ff0200720b */ /* 0x000fe20003f35000 */
[----:B---3--:R-:W-:Y:S01]  /*1c180*/  FADD.FTZ R0, R11, R0 ;  /* 0x000000000b007221 */ /* 0x008fe20000010000 */
[----:B------:R-:W-:-:S04]  /*1c190*/  LOP3.LUT R5, R190, 0x6, R5, 0xf8, !PT ;  /* 0x00000006be057812 */ /* 0x000fc800078ef805 */
[----:B------:R-:W-:Y:S01]  /*1c1a0*/  LOP3.LUT R222, R5, 0x20, R222, 0xf8, !PT ;  /* 0x0000002005de7812 */ /* 0x000fe200078ef8de */
[----:B------:R-:W2:Y:S01]  /*1c1b0*/  MUFU.RCP R7, R0 ;  /* 0x0000000000077308 */ /* 0x000ea20000001000 */
[----:B------:R-:W-:Y:S02]  /*1c1c0*/  FSETP.NE.FTZ.AND P0, PT, R0, RZ, PT ;  /* 0x000000ff0000720b */ /* 0x000fe40003f15000 */
[----:B------:R-:W-:-:S03]  /*1c1d0*/  LOP3.LUT R9, R222, R9, RZ, 0xfc, !PT ;  /* 0x00000009de097212 */ /* 0x000fc600078efcff */
[----:B------:R-:W3:Y:S01]  /*1c1e0*/  @P1 LDC R19, c[0x0][0x458] ;  /* 0x00011600ff131b82 */ /* 0x000ee20000000800 */
[----:B------:R-:W-:Y:S01]  /*1c1f0*/  LEA R11, R9, UR5, 0x1 ;  /* 0x00000005090b7c11 */ /* 0x000fe2000f8e08ff */
[----:B------:R-:W-:Y:S01]  /*1c200*/  @P1 MUFU.LG2 R2, R2 ;  /* 0x0000000200021308 */ /* 0x000fe20000000c00 */
[----:B-1----:R-:W-:Y:S02]  /*1c210*/  FSEL R4, R4, 1, P1 ;  /* 0x3f80000004047808 */ /* 0x002fe40000800000 */
[----:B------:R-:W-:-:S03]  /*1c220*/  IADD3 R15, PT, PT, R11, -R14, RZ ;  /* 0x8000000e0b0f7210 */ /* 0x000fc60007ffe0ff */
[----:B------:R-:W1:Y:S01]  /*1c230*/  @P2 LDC.64 R8, c[0x0][0x408] ;  /* 0x00010200ff082b82 */ /* 0x000e620000000a00 */
        /* <DEDUP_REMOVED lines=8> */
[----:B------:R-:W4:Y:S01]  /*1c2c0*/  @P3 LDC R14, c[0x0][0x454] ;  /* 0x00011500ff0e3b82 */ /* 0x000f220000000800 */
[----:B------:R-:W5:Y:S01]  /*1c2d0*/  @P0 MUFU.LG2 R0, R0 ;  /* 0x0000000000000308 */ /* 0x000f620000000c00 */
[----:B--2---:R-:W-:-:S02]  /*1c2e0*/  FSEL R7, R7, 1, P0 ;  /* 0x3f80000007077808 */ /* 0x004fc40000000000 */
[----:B------:R-:W-:Y:S02]  /*1c2f0*/  F2FP.F16.F32.PACK_AB R212, R213, R212 ;  /* 0x000000d4d5d4723e */ /* 0x000fe400000000ff */
[----:B------:R-:W-:Y:S01]  /*1c300*/  F2FP.F16.F32.PACK_AB R208, R209, R208 ;  /* 0x000000d0d1d0723e */ /* 0x000fe200000000ff */
[C---:B------:R-:W-:Y:S01]  /*1c310*/  FMUL.FTZ R214, R7.reuse, R214 ;  /* 0x000000d607d67220 */ /* 0x040fe20000410000 */
[----:B------:R-:W2:Y:S01]  /*1c320*/  @!P2 LDC.64 R4, c[0x0][0x400] ;  /* 0x00010000ff04ab82 */ /* 0x000ea20000000a00 */
        /* <DEDUP_REMOVED lines=8> */
[----:B-1----:R-:W-:Y:S01]  /*1c3b0*/  @P2 IMAD.WIDE.U32 R22, R197, R8, RZ ;  /* 0x00000008c5162225 */ /* 0x002fe200078e00ff */
[----:B------:R-:W-:Y:S01]  /*1c3c0*/  F2FP.F16.F32.PACK_AB R210, R211, R210 ;  /* 0x000000d2d3d2723e */ /* 0x000fe200000000ff */
[----:B------:R-:W-:Y:S01]  /*1c3d0*/  STS [R11], R212 ;  /* 0x000000d40b007388 */ /* 0x000fe20000000800 */
[----:B------:R-:W-:Y:S01]  /*1c3e0*/  IADD3 R21, PT, PT, R11, -R12, RZ ;  /* 0x8000000c0b157210 */ /* 0x000fe20007ffe0ff */
[----:B-----5:R-:W-:Y:S01]  /*1c3f0*/  @!P3 IMAD R8, R6, R13, R10 ;  /* 0x0000000d0608b224 */ /* 0x020fe200078e020a */
[----:B------:R-:W-:Y:S01]  /*1c400*/  F2FP.F16.F32.PACK_AB R204, R205, R204 ;  /* 0x000000cccdcc723e */ /* 0x000fe200000000ff */
[----:B------:R1:W-:Y:S01]  /*1c410*/  STS [R11+0x200], R214 ;  /* 0x000200d60b007388 */ /* 0x0003e20000000800 */
[----:B------:R-:W-:Y:S01]  /*1c420*/  F2FP.F16.F32.PACK_AB R206, R207, R206 ;  /* 0x000000cecfce723e */ /* 0x000fe200000000ff */
[----:B------:R-:W-:Y:S01]  /*1c430*/  @P0 FMUL.FTZ R0, R0, 0.69314718246459960938 ;  /* 0x3f31721800000820 */ /* 0x000fe20000410000 */
[----:B------:R-:W-:Y:S01]  /*1c440*/  F2FP.F16.F32.PACK_AB R200, R201, R200 ;  /* 0x000000c8c9c8723e */ /* 0x000fe200000000ff */
[----:B------:R3:W-:Y:S01]  /*1c450*/  STS [R21+0x10], R208 ;  /* 0x000010d015007388 */ /* 0x0007e20000000800 */
[----:B------:R-:W-:Y:S01]  /*1c460*/  F2FP.F16.F32.PACK_AB R7, R7, R202 ;  /* 0x000000ca0707723e */ /* 0x000fe200000000ff */
[----:B------:R-:W-:Y:S01]  /*1c470*/  @P1 FMUL.FTZ R13, R2, 0.69314718246459960938 ;  /* 0x3f317218020d1820 */ /* 0x000fe20000410000 */
[----:B------:R-:W-:Y:S01]  /*1c480*/  IADD3 R12, PT, PT, -R12, R15, RZ ;  /* 0x0000000f0c0c7210 */ /* 0x000fe20007ffe1ff */
[----:B------:R3:W-:Y:S01]  /*1c490*/  STS [R21+0x210], R210 ;  /* 0x000210d215007388 */ /* 0x0007e20000000800 */
[----:B--2---:R-:W-:-:S02]  /*1c4a0*/  @!P2 IMAD.WIDE.U32 R16, R6, R4, RZ ;  /* 0x000000040610a225 */ /* 0x004fc400078e00ff */
[----:B------:R-:W2:Y:S01]  /*1c4b0*/  @P0 LDC R4, c[0x0][0x458] ;  /* 0x00011600ff040b82 */ /* 0x000ea20000000800 */
[----:B------:R2:W-:Y:S01]  /*1c4c0*/  STS [R15+0x20], R204 ;  /* 0x000020cc0f007388 */ /* 0x0005e20000000800 */
[C---:B------:R-:W-:Y:S02]  /*1c4d0*/  @!P2 IMAD R5, R6.reuse, R5, R17 ;  /* 0x000000050605a224 */ /* 0x040fe400078e0211 */
[----:B------:R-:W-:Y:S01]  /*1c4e0*/  @P2 IMAD R5, R197, R9, R23 ;  /* 0x00000009c5052224 */ /* 0x000fe200078e0217 */
[----:B------:R2:W-:Y:S01]  /*1c4f0*/  STS [R15+0x220], R206 ;  /* 0x000220ce0f007388 */ /* 0x0005e20000000800 */
[-C--:B------:R-:W-:Y:S01]  /*1c500*/  @!P4 IMAD R197, R6, R3.reuse, RZ ;  /* 0x0000000306c5c224 */ /* 0x080fe200078e02ff */
[----:B------:R-:W-:Y:S01]  /*1c510*/  MOV R9, 0x7f800000 ;  /* 0x7f80000000097802 */ /* 0x000fe20000000f00 */
[----:B------:R-:W-:Y:S01]  /*1c520*/  @!P3 IMAD R8, R8, R3, RZ ;  /* 0x000000030808b224 */ /* 0x000fe200078e02ff */
[----:B------:R2:W-:Y:S01]  /*1c530*/  STS [R12+0x30], R200 ;  /* 0x000030c80c007388 */ /* 0x0005e20000000800 */
[----:B----4-:R-:W-:-:S03]  /*1c540*/  @P3 IMAD R8, R10, R14, R197 ;  /* 0x0000000e0a083224 */ /* 0x010fc600078e02c5 */
[----:B------:R4:W-:Y:S01]  /*1c550*/  STS [R12+0x230], R7 ;  /* 0x000230070c007388 */ /* 0x0009e20000000800 */
[----:B-1----:R-:W-:Y:S01]  /*1c560*/  MOV R11, 0x7f800000 ;  /* 0x7f800000000b7802 */ /* 0x002fe20000000f00 */
[----:B---3--:R-:W-:Y:S01]  /*1c570*/  @P1 FFMA.FTZ R11, R134, R19, R13 ;  /* 0x00000013860b1223 */ /* 0x008fe2000001000d */
[----:B--2---:R-:W-:Y:S01]  /*1c580*/  @P0 FFMA.FTZ R9, R133, R4, R0 ;  /* 0x0000000485090223 */ /* 0x004fe20000010000 */
[----:B------:R-:W-:Y:S01]  /*1c590*/  SHF.R.U32.HI R0, RZ, 0x2, R189 ;  /* 0x00000002ff007819 */ /* 0x000fe200000116bd */
[----:B------:R-:W-:Y:S06]  /*1c5a0*/  BAR.SYNC.DEFER_BLOCKING 0x0 ;  /* 0x0000000000007b1d */ /* 0x000fec0000010000 */
[----:B----4-:R-:W-:Y:S05]  /*1c5b0*/  @P5 BRA `(.L_x_1897) ;  /* 0x0000000000385947 */ /* 0x010fea0003800000 */
[----:B------:R-:W1:Y:S01]  /*1c5c0*/  LDCU.64 UR4, c[0x0][0x420] ;  /* 0x00008400ff0477ac */ /* 0x000e620008000a00 */
[----:B------:R-:W-:Y:S01]  /*1c5d0*/  LOP3.LUT R3, R188, 0x30, RZ, 0xc0, !PT ;  /* 0x00000030bc037812 */ /* 0x000fe200078ec0ff */
[----:B------:R-:W-:-:S03]  /*1c5e0*/  VIADD R7, R8, UR6 ;  /* 0x0000000608077c36 */ /* 0x000fc60008000000 */
        /* <DEDUP_REMOVED lines=11> */
.L_x_1897:
[----:B------:R-:W-:Y:S05]  /*1c6a0*/  BSYNC.RECONVERGENT B0 ;  /* 0x0000000000007941 */ /* 0x000fea0003800200 */
.L_x_1896:
[----:B------:R-:W2:Y:S01]  /*1c6b0*/  LDCU UR4, c[0x0][0x440] ;  /* 0x00008800ff0477ac */ /* 0x000ea20008000800 */
[----:B-1----:R-:W1:Y:S01]  /*1c6c0*/  LDC.64 R2, c[0x0][0x408] ;  /* 0x00010200ff027b82 */ /* 0x002e620000000a00 */
[----:B------:R-:W-:Y:S01]  /*1c6d0*/  VIADD R9, R198, -UR6 ;  /* 0x80000006c6097c36 */ /* 0x000fe20008000000 */
[----:B------:R-:W-:Y:S01]  /*1c6e0*/  @P2 MOV R16, R22 ;  /* 0x0000001600102202 */ /* 0x000fe20000000f00 */
[----:B------:R-:W-:Y:S01]  /*1c6f0*/  IMAD.MOV.U32 R227, RZ, RZ, RZ ;  /* 0x000000ffffe37224 */ /* 0x000fe200078e00ff */
[----:B------:R-:W3:Y:S01]  /*1c700*/  LDS.128 R12, [R225] ;  /* 0x00000000e10c7984 */ /* 0x000ee20000000c00 */
[----:B--2---:R-:W-:Y:S01]  /*1c710*/  ISETP.GE.AND P1, PT, R226, UR4, PT ;  /* 0x00000004e2007c0c */ /* 0x004fe2000bf26270 */
[----:B------:R-:W2:Y:S03]  /*1c720*/  LDCU.64 UR4, c[0x0][0x410] ;  /* 0x00008200ff0477ac */ /* 0x000ea60008000a00 */
[----:B------:R-:W-:Y:S01]  /*1c730*/  ISETP.GE.OR P0, PT, R0, R9, P1 ;  /* 0x000000090000720c */ /* 0x000fe20000f06670 */
[----:B-1----:R-:W-:-:S04]  /*1c740*/  IMAD.WIDE.U32 R6, R2, UR6, R226 ;  /* 0x0000000602067c25 */ /* 0x002fc8000f8e00e2 */
[----:B------:R-:W-:Y:S01]  /*1c750*/  IMAD R4, R3, UR6, R7 ;  /* 0x0000000603047c24 */ /* 0x000fe2000f8e0207 */
[----:B------:R-:W-:-:S07]  /*1c760*/  IADD3 R16, P2, PT, R16, R6, RZ ;  /* 0x0000000610107210 */ /* 0x000fce0007f5e0ff */
[----:B------:R-:W1:Y:S01]  /*1c770*/  @!P0 LDC.64 R6, c[0x0][0x3f0] ;  /* 0x0000fc00ff068b82 */ /* 0x000e620000000a00 */
[----:B------:R-:W-:Y:S01]  /*1c780*/  IMAD.X R17, R5, 0x1, R4, P2 ;  /* 0x0000000105117824 */ /* 0x000fe200010e0604 */
[----:B------:R-:W-:Y:S01]  /*1c790*/  IADD3 R4, PT, PT, R0, 0x20, RZ ;  /* 0x0000002000047810 */ /* 0x000fe20007ffe0ff */
        /* <DEDUP_REMOVED lines=11> */
[----:B------:R-:W3:Y:S01]  /*1c850*/  LDCU.64 UR4, c[0x0][0x3f0] ;  /* 0x00007e00ff0477ac */ /* 0x000ee20008000a00 */
[----:B------:R-:W-:Y:S02]  /*1c860*/  IADD3 R9, P0, PT, R0, 0x20, RZ ;  /* 0x0000002000097810 */ /* 0x000fe40007f1e0ff */
[----:B------:R-:W-:Y:S02]  /*1c870*/  MOV R10, R16 ;  /* 0x00000010000a7202 */ /* 0x000fe40000000f00 */
[----:B-1----:R-:W-:-:S03]  /*1c880*/  IADD3.X R13, PT, PT, RZ, RZ, RZ, P0, !PT ;  /* 0x000000ffff0d7210 */ /* 0x002fc600007fe4ff */
[----:B------:R-:W-:-:S04]  /*1c890*/  IMAD.WIDE.U32 R10, R9, R2, R10 ;  /* 0x00000002090a7225 */ /* 0x000fc800078e000a */
[----:B------:R-:W-:-:S04]  /*1c8a0*/  IMAD R0, R13, R2, RZ ;  /* 0x000000020d007224 */ /* 0x000fc800078e02ff */
[----:B------:R-:W-:Y:S01]  /*1c8b0*/  IMAD R0, R9, R3, R0 ;  /* 0x0000000309007224 */ /* 0x000fe200078e0200 */
[----:B---3--:R-:W-:-:S04]  /*1c8c0*/  LEA R2, P0, R10, UR4, 0x1 ;  /* 0x000000040a027c11 */ /* 0x008fc8000f8008ff */
[----:B------:R-:W-:-:S04]  /*1c8d0*/  IADD3 R3, PT, PT, R0, R11, RZ ;  /* 0x0000000b00037210 */ /* 0x000fc80007ffe0ff */
[----:B------:R-:W-:-:S05]  /*1c8e0*/  LEA.HI.X R3, R10, UR5, R3, 0x1, P0 ;  /* 0x000000050a037c11 */ /* 0x000fca00080f0c03 */
[----:B--2---:R-:W-:Y:S01]  /*1c8f0*/  STG.E.128 desc[UR10][R2.64], R4 ;  /* 0x0000000402007986 */ /* 0x004fe2000c101d0a */
[----:B------:R-:W-:Y:S05]  /*1c900*/  EXIT ;  /* 0x000000000000794d */ /* 0x000fea0003800000 */
.L_x_1898:
        /* <DEDUP_REMOVED lines=15> */
.L_x_4892:


//--------------------- .text._ZN5flash24flash_fwd_splitkv_kernelI23Flash_fwd_kernel_traitsILi32ELi64ELi256ELi4ELb0ELb0EN7cutlass6half_tE19Flash_kernel_traitsILi32ELi64ELi256ELi4ES3_EELb1ELb0ELb1ELb0ELb0ELb1ELb0ELb1EEEvNS_16Flash_fwd_paramsE --------------------------
	.section	.text._ZN5flash24flash_fwd_splitkv_kernelI23Flash_fwd_kernel_traitsILi32ELi64ELi256ELi4ELb0ELb0EN7cutlass6half_tE19Flash_kernel_traitsILi32ELi64ELi256ELi4ES3_EELb1ELb0ELb1ELb0ELb0ELb1ELb0ELb1EEEvNS_16Flash_fwd_paramsE,"ax",@progbits
	.align	128
        .global         _ZN5flash24flash_fwd_splitkv_kernelI23Flash_fwd_kernel_traitsILi32ELi64ELi256ELi4ELb0ELb0EN7cutlass6half_tE19Flash_kernel_traitsILi32ELi64ELi256ELi4ES3_EELb1ELb0ELb1ELb0ELb0ELb1ELb0ELb1EEEvNS_16Flash_fwd_paramsE
        .type           _ZN5flash24flash_fwd_splitkv_kernelI23Flash_fwd_kernel_traitsILi32ELi64ELi256ELi4ELb0ELb0EN7cutlass6half_tE19Flash_kernel_traitsILi32ELi64ELi256ELi4ES3_EELb1ELb0ELb1ELb0ELb0ELb1ELb0ELb1EEEvNS_16Flash_fwd_paramsE,@function
        .size           _ZN5flash24flash_fwd_splitkv_kernelI23Flash_fwd_kernel_traitsILi32ELi64ELi256ELi4ELb0ELb0EN7cutlass6half_tE19Flash_kernel_traitsILi32ELi64ELi256ELi4ES3_EELb1ELb0ELb1ELb0ELb0ELb1ELb0ELb1EEEvNS_16Flash_fwd_paramsE,(.L_x_4893 - _ZN5flash24flash_fwd_splitkv_kernelI23Flash_fwd_kernel_traitsILi32ELi64ELi256ELi4ELb0ELb0EN7cutlass6half_tE19Flash_kernel_traitsILi32ELi64ELi256ELi4ES3_EELb1ELb0ELb1ELb0ELb0ELb1ELb0ELb1EEEvNS_16Flash_fwd_paramsE)
        .other          _ZN5flash24flash_fwd_splitkv_kernelI23Flash_fwd_kernel_traitsILi32ELi64ELi256ELi4ELb0ELb0EN7cutlass6half_tE19Flash_kernel_traitsILi32ELi64ELi256ELi4ES3_EELb1ELb0ELb1ELb0ELb0ELb1ELb0ELb1EEEvNS_16Flash_fwd_paramsE,@"STO_CUDA_ENTRY STV_DEFAULT"
_ZN5flash24flash_fwd_splitkv_kernelI23Flash_fwd_kernel_traitsILi32ELi64ELi256ELi4ELb0ELb0EN7cutlass6half_tE19Flash_kernel_traitsILi32ELi64ELi256ELi4ES3_EELb1ELb0ELb1ELb0ELb0ELb1ELb0ELb1EEEvNS_16Flash_fwd_paramsE:
.text._ZN5flash24flash_fwd_splitkv_kernelI23Flash_fwd_kernel_traitsILi32ELi64ELi256ELi4ELb0ELb0EN7cutlass6half_tE19Flash_kernel_traitsILi32ELi64ELi256ELi4ES3_EELb1ELb0ELb1ELb0ELb0ELb1ELb0ELb1EEEvNS_16Flash_fwd_paramsE:
        /* <DEDUP_REMOVED lines=51> */
.L_x_1899:
        /* <DEDUP_REMOVED lines=79> */
.L_x_1902:
[----:B------:R-:W-:Y:S05]  /*0820*/  BSYNC.RECONVERGENT B0 ;  /* 0x0000000000007941 */ /* 0x000fea0003800200 */
.L_x_1901:
        /* <DEDUP_REMOVED lines=14> */
.L_x_1900:
        /* <DEDUP_REMOVED lines=10> */
.L_x_1903:
        /* <DEDUP_REMOVED lines=101> */
.L_x_1904:
        /* <DEDUP_REMOVED lines=15> */
.L_x_1906:
[----:B------:R-:W2:Y:S01]  /*10f0*/  LDC.64 R4, c[0x0][0x3b8] ;  /* 0x0000ee00ff047b82 */ /* 0x000ea20000000a00 */
[----:B-1----:R-:W-:-:S05]  /*1100*/  IADD3 R2, PT, PT, R0, R9, RZ ;  /* 0x0000000900027210 */ /* 0x002fca0007ffe0ff */
[C---:B--2---:R-:W-:Y:S02]  /*1110*/  IMAD R15, R2.reuse, R5, RZ ;  /* 0x00000005020f7224 */ /* 0x044fe400078e02ff */
[----:B------:R-:W-:-:S05]  /*1120*/  IMAD.WIDE.U32 R2, R2, R4, RZ ;  /* 0x0000000402027225 */ /* 0x000fca00078e00ff */
[----:B------:R-:W-:Y:S02]  /*1130*/  IADD3 R15, PT, PT, R3, R15, RZ ;  /* 0x0000000f030f7210 */ /* 0x000fe40007ffe0ff */
[----:B------:R-:W-:Y:S02]  /*1140*/  MOV R14, R2 ;  /* 0x00000002000e7202 */ /* 0x000fe40000000f00 */
.L_x_1907:
        /* <DEDUP_REMOVED lines=14> */
.L_x_1908:
[----:B------:R-:W1:Y:S01]  /*1230*/  LDC.64 R2, c[0x0][0x3c0] ;  /* 0x0000f000ff027b82 */ /* 0x000e620000000a00 */
[----:B------:R-:W-:-:S05]  /*1240*/  IADD3 R0, PT, PT, R0, R9, RZ ;  /* 0x0000000900007210 */ /* 0x000fca0007ffe0ff */
[C---:B-1----:R-:W-:Y:S02]  /*1250*/  IMAD R17, R0.reuse, R3, RZ ;  /* 0x0000000300117224 */ /* 0x042fe400078e02ff */
[----:B-----5:R-:W-:-:S05]  /*1260*/  IMAD.WIDE.U32 R6, R0, R2, RZ ;  /* 0x0000000200067225 */ /* 0x020fca00078e00ff */
[----:B------:R-:W-:Y:S02]  /*1270*/  IADD3 R17, PT, PT, R7, R17, RZ ;  /* 0x0000001107117210 */ /* 0x000fe40007ffe0ff */
[----:B------:R-:W-:-:S07]  /*1280*/  MOV R16, R6 ;  /* 0x0000000600107202 */ /* 0x000fce0000000f00 */
.L_x_1909:
        /* <DEDUP_REMOVED lines=46> */
.L_x_1905:
        /* <DEDUP_REMOVED lines=186> */
.L_x_1948:
        /* <DEDUP_REMOVED lines=166> */
.L_x_1912:
        /* <DEDUP_REMOVED lines=71> */
.L_x_1916:
[----:B----4-:R-:W-:Y:S05]  /*2fe0*/  BSYNC.RECONVERGENT B0 ;  /* 0x0000000000007941 */ /* 0x010fea0003800200 */
.L_x_1915:
        /* <DEDUP_REMOVED lines=54> */
.L_x_1918:
[----:B------:R-:W-:Y:S05]  /*3350*/  BSYNC.RECONVERGENT B0 ;  /* 0x0000000000007941 */ /* 0x000fea0003800200 */
.L_x_1917:
        /* <DEDUP_REMOVED lines=60> */
.L_x_1920:
[----:B------:R-:W-:Y:S05]  /*3720*/  BSYNC.RECONVERGENT B0 ;  /* 0x0000000000007941 */ /* 0x000fea0003800200 */
.L_x_1919:
        /* <DEDUP_REMOVED lines=60> */
.L_x_1922:
[----:B------:R-:W-:Y:S05]  /*3af0*/  BSYNC.RECONVERGENT B0 ;  /* 0x0000000000007941 */ /* 0x000fea0003800200 */
.L_x_1921:
        /* <DEDUP_REMOVED lines=62> */
.L_x_1924:
[----:B------:R-:W-:Y:S05]  /*3ee0*/  BSYNC.RECONVERGENT B0 ;  /* 0x0000000000007941 */ /* 0x000fea0003800200 */
.L_x_1923:
        /* <DEDUP_REMOVED lines=62> */
.L_x_1926:
[----:B------:R-:W-:Y:S05]  /*42d0*/  BSYNC.RECONVERGENT B0 ;  /* 0x0000000000007941 */ /* 0x000fea0003800200 */
.L_x_1925:
        /* <DEDUP_REMOVED lines=62> */
.L_x_1928:
[----:B------:R-:W-:Y:S05]  /*46c0*/  BSYNC.RECONVERGENT B0 ;  /* 0x0000000000007941 */ /* 0x000fea0003800200 */
.L_x_1927:
        /* <DEDUP_REMOVED lines=62> */
.L_x_1930:
[----:B------:R-:W-:Y:S05]  /*4ab0*/  BSYNC.RECONVERGENT B0 ;  /* 0x0000000000007941 */ /* 0x000fea0003800200 */
.L_x_1929:
[----:B-1----:R-:W1:Y:S01]  /*4ac0*/  LDC R17, c[0x0][0x450] ;  /* 0x00011400ff117b82 */ /* 0x002e620000000800 */
[----:B------:R-:W-:Y:S05]  /*4ad0*/  IMAD.U32 R3, R38, -0x80, RZ ;  /* 0xffffff8026037824 */ /* 0x000fea00078e00ff */
[C---:B------:R-:W-:Y:S02]  /*4ae0*/  LEA R14, P1, R3.reuse, R14, 0x1 ;  /* 0x0000000e030e7211 */ /* 0x040fe400078208ff */
[C---:B------:R-:W-:Y:S02]  /*4af0*/  LEA R56, P0, R3.reuse, R56, 0x1 ;  /* 0x0000003803387211 */ /* 0x040fe400078008ff */
[C---:B------:R-:W-:Y:S02]  /*4b00*/  LEA.HI.X.SX32 R15, R3.reuse, R15, 0x1, P1 ;  /* 0x0000000f030f7211 */ /* 0x040fe400008f0eff */
[----:B------:R-:W-:Y:S01]  /*4b10*/  LEA.HI.X.SX32 R57, R3, R57, 0x1, P0 ;  /* 0x0000003903397211 */ /* 0x000fe200000f0eff */
[----:B------:R-:W-:Y:S05]  /*4b20*/  BRA `(.L_x_1913) ;  /* 0x0000003000747947 */ /* 0x000fea0003800000 */
.L_x_1914:
        /* <DEDUP_REMOVED lines=102> */
.L_x_1932:
[----:B----4-:R-:W-:Y:S05]  /*5190*/  BSYNC.RECONVERGENT B0 ;  /* 0x0000000000007941 */ /* 0x010fea0003800200 */
.L_x_1931:
        /* <DEDUP_REMOVED lines=93> */
.L_x_1934:
[----:B------:R-:W-:Y:S05]  /*5770*/  BSYNC.RECONVERGENT B0 ;  /* 0x0000000000007941 */ /* 0x000fea0003800200 */
.L_x_1933:
        /* <DEDUP_REMOVED lines=97> */
.L_x_1936:
[----:B------:R-:W-:Y:S05]  /*5d90*/  BSYNC.RECONVERGENT B0 ;  /* 0x0000000000007941 */ /* 0x000fea0003800200 */
.L_x_1935:
        /* <DEDUP_REMOVED lines=97> */
.L_x_1938:
[----:B------:R-:W-:Y:S05]  /*63b0*/  BSYNC.RECONVERGENT B0 ;  /* 0x0000000000007941 */ /* 0x000fea0003800200 */
.L_x_1937:
        /* <DEDUP_REMOVED lines=98> */
.L_x_1940:
[----:B------:R-:W-:Y:S05]  /*69e0*/  BSYNC.RECONVERGENT B0 ;  /* 0x0000000000007941 */ /* 0x000fea0003800200 */
.L_x_1939:
        /* <DEDUP_REMOVED lines=98> */
.L_x_1942:
[----:B------:R-:W-:Y:S05]  /*7010*/  BSYNC.RECONVERGENT B0 ;  /* 0x0000000000007941 */ /* 0x000fea0003800200 */
.L_x_1941:
        /* <DEDUP_REMOVED lines=98> */
.L_x_1944:
[----:B------:R-:W-:Y:S05]  /*7640*/  BSYNC.RECONVERGENT B0 ;  /* 0x0000000000007941 */ /* 0x000fea0003800200 */
.L_x_1943:
        /* <DEDUP_REMOVED lines=100> */
.L_x_1946:
[----:B------:R-:W-:Y:S05]  /*7c90*/  BSYNC.RECONVERGENT B0 ;  /* 0x0000000000007941 */ /* 0x000fea0003800200 */
.L_x_1945:
[----:B------:R-:W1:Y:S01]  /*7ca0*/  LDC R17, c[0x0][0x450] ;  /* 0x00011400ff117b82 */ /* 0x000e620000000800 */
[----:B--2---:R-:W-:Y:S05]  /*7cb0*/  IMAD.U32 R141, R141, -0x80, RZ ;  /* 0xffffff808d8d7824 */ /* 0x004fea00078e00ff */
[C---:B------:R-:W-:Y:S02]  /*7cc0*/  LEA R88, P1, R141.reuse, R88, 0x1 ;  /* 0x000000588d587211 */ /* 0x040fe400078208ff */
[C---:B------:R-:W-:Y:S02]  /*7cd0*/  LEA R86, P0, R141.reuse, R86, 0x1 ;  /* 0x000000568d567211 */ /* 0x040fe400078008ff */
[C---:B------:R-:W-:Y:S02]  /*7ce0*/  LEA.HI.X.SX32 R89, R141.reuse, R89, 0x1, P1 ;  /* 0x000000598d597211 */ /* 0x040fe400008f0eff */
[----:B------:R-:W-:Y:S09]  /*7cf0*/  LEA.HI.X.SX32 R87, R141, R87, 0x1, P0 ;  /* 0x000000578d577211 */ /* 0x000ff200000f0eff */
.L_x_1913:
[----:B----4-:R-:W-:Y:S05]  /*7d00*/  BSYNC.RECONVERGENT B1 ;  /* 0x0000000000017941 */ /* 0x010fea0003800200 */
.L_x_1911:
        /* <DEDUP_REMOVED lines=91> */
.L_x_1947:
[----:B------:R-:W-:Y:S02]  /*82c0*/  ISETP.GT.AND P0, PT, R106, R77, PT ;  /* 0x0000004d6a00720c */ /* 0x000fe40003f04270 */
[----:B------:R-:W-:Y:S02]  /*82d0*/  IADD3 R84, P2, PT, R84, R91, RZ ;  /* 0x0000005b54547210 */ /* 0x000fe40007f5e0ff */
[----:B------:R-:W-:Y:S03]  /*82e0*/  IADD3 R10, P1, PT, R10, R93, RZ ;  /* 0x0000005d0a0a7210 */ /* 0x000fe60007f3e0ff */
[----:B------:R-:W-:Y:S02]  /*82f0*/  IMAD.X R85, R85, 0x1, R90, P2 ;  /* 0x0000000155557824 */ /* 0x000fe400010e065a */
[----:B------:R-:W-:Y:S04]  /*8300*/  IMAD.X R9, R9, 0x1, R92, P1 ;  /* 0x0000000109097824 */ /* 0x000fe800008e065c */
[----:B------:R-:W-:Y:S05]  /*8310*/  @P0 BRA `(.L_x_1948) ;  /* 0xffffff9c007c0947 */ /* 0x000fea000383ffff */
.L_x_1910:
        /* <DEDUP_REMOVED lines=11> */
[----:B----4-:R-:W-:-:S06]  /*83d0*/  ULEA UR6, UR6, UR7, 0x18 ;  /* 0x0000000706067291 */ /* 0x010fcc000f8ec0ff */
[----:B------:R-:W-:Y:S02]  /*83e0*/  LEA R15, R15, UR6, 0x1 ;  /* 0x000000060f0f7c11 */ /* 0x000fe4000f8e08ff */
[C---:B--2---:R-:W-:Y:S01]  /*83f0*/  SHF.L.U64.HI R0, R2.reuse, 0x5, R3 ;  /* 0x0000000502007819 */ /* 0x044fe20000010203 */
        /* <DEDUP_REMOVED lines=17> */
.L_x_1953:
[----:B------:R2:W-:Y:S02]  /*8510*/  STS.128 [R15], RZ ;  /* 0x000000ff0f007388 */ /* 0x0005e40000000c00 */
.L_x_1952:
[----:B------:R-:W-:Y:S05]  /*8520*/  BSYNC.RECONVERGENT B0 ;  /* 0x0000000000007941 */ /* 0x000fea0003800200 */
.L_x_1951:
        /* <DEDUP_REMOVED lines=14> */
.L_x_1950:
[----:B------:R-:W1:Y:S01]  /*8610*/  LDCU.64 UR8, c[0x0][0x470] ;  /* 0x00008e00ff0877ac */ /* 0x000e620008000a00 */
[----:B------:R-:W-:Y:S01]  /*8620*/  IMAD.MOV.U32 R2, RZ, RZ, RZ ;  /* 0x000000ffff027224 */ /* 0x000fe200078e00ff */
[----:B-1----:R-:W-:-:S04]  /*8630*/  ISETP.NE.U32.AND P0, PT, RZ, UR8, PT ;  /* 0x00000008ff007c0c */ /* 0x002fc8000bf05070 */
[----:B------:R-:W-:Y:S01]  /*8640*/  ISETP.NE.AND.EX P0, PT, RZ, UR9, PT, P0 ;  /* 0x00000009ff007c0c */ /* 0x000fe2000bf05300 */
[----:B------:R-:W1:Y:S01]  /*8650*/  LDCU.U8 UR7, c[0x0][0x533] ;  /* 0x0000a660ff0777ac */ /* 0x000e620008000000 */
[----:B------:R-:W2:Y:S11]  /*8660*/  LDCU.64 UR8, c[0x0][0x380] ;  /* 0x00007000ff0877ac */ /* 0x000eb60008000a00 */
[----:B------:R-:W4:Y:S01]  /*8670*/  @P0 LDG.E R2, desc[UR4][R136.64] ;  /* 0x0000000488020981 */ /* 0x000f22000c1e1900 */
[----:B------:R-:W-:Y:S01]  /*8680*/  IMAD.SHL.U32 R14, R11, 0x20, RZ ;  /* 0x000000200b0e7824 */ /* 0x000fe200078e00ff */
        /* <DEDUP_REMOVED lines=69> */
.L_x_1960:
[----:B------:R-:W-:Y:S05]  /*8ae0*/  BSYNC.RECONVERGENT B0 ;  /* 0x0000000000007941 */ /* 0x000fea0003800200 */
.L_x_1959:
[----:B-----5:R2:W-:Y:S01]  /*8af0*/  STS.128 [R15], R8 ;  /* 0x000000080f007388 */ /* 0x0205e20000000c00 */
[----:B------:R-:W-:Y:S05]  /*8b00*/  BRA `(.L_x_1957) ;  /* 0x0000000000047947 */ /* 0x000fea0003800000 */
.L_x_1958:
[----:B------:R1:W-:Y:S02]  /*8b10*/  STS.128 [R15], RZ ;  /* 0x000000ff0f007388 */ /* 0x0003e40000000c00 */
.L_x_1957:
[----:B------:R-:W-:Y:S05]  /*8b20*/  BSYNC.RECONVERGENT B1 ;  /* 0x0000000000017941 */ /* 0x000fea0003800200 */
.L_x_1956:
        /* <DEDUP_REMOVED lines=63> */
.L_x_1962:
[----:B------:R-:W-:Y:S05]  /*8f20*/  BSYNC.RECONVERGENT B0 ;  /* 0x0000000000007941 */ /* 0x000fea0003800200 */
.L_x_1961:
[----:B-----5:R2:W-:Y:S01]  /*8f30*/  STS.128 [R15+0x800], R8 ;  /* 0x000800080f007388 */ /* 0x0205e20000000c00 */
[----:B------:R-:W-:Y:S05]  /*8f40*/  BRA `(.L_x_1954) ;  /* 0x0000000c00087947 */ /* 0x000fea0003800000 */
.L_x_1955:
        /* <DEDUP_REMOVED lines=48> */
[--C-:B------:R-:W-:Y:S02]  /*9250*/  HADD2.F32 R4, -RZ, R6.reuse.H0_H0 ;  /* 0x20000006ff047230 */ /* 0x100fe40000004100 */
[----:B------:R-:W-:Y:S02]  /*9260*/  HADD2.F32 R5, -RZ, R5.H1_H1 ;  /* 0x30000005ff057230 */ /* 0x000fe40000004100 */
[----:B------:R-:W-:Y:S01]  /*9270*/  @!P1 FADD.FTZ R19, -R19, -RZ ;  /* 0x800000ff13139221 */ /* 0x000fe20000010100 */
[--C-:B------:R-:W-:Y:S02]  /*9280*/  HADD2.F32 R39, -RZ, R7.reuse.H0_H0 ;  /* 0x20000007ff277230 */ /* 0x100fe40000004100 */
[----:B------:R-:W-:Y:S01]  /*9290*/  @!P1 FADD.FTZ R4, -R4, -RZ ;  /* 0x800000ff04049221 */ /* 0x000fe20000010100 */
[----:B------:R-:W-:Y:S02]  /*92a0*/  HADD2.F32 R6, -RZ, R6.H1_H1 ;  /* 0x30000006ff067230 */ /* 0x000fe40000004100 */
[----:B------:R-:W-:Y:S01]  /*92b0*/  @!P1 FADD.FTZ R5, -R5, -RZ ;  /* 0x800000ff05059221 */ /* 0x000fe20000010100 */
[----:B------:R-:W-:-:S02]  /*92c0*/  HADD2.F32 R7, -RZ, R7.H1_H1 ;  /* 0x30000007ff077230 */ /* 0x000fc40000004100 */
[----:B------:R-:W-:Y:S01]  /*92d0*/  @!P1 FADD.FTZ R37, -R37, -RZ ;  /* 0x800000ff25259221 */ /* 0x000fe20000010100 */
[----:B------:R-:W-:Y:S01]  /*92e0*/  FMUL.FTZ R17, R17, R4 ;  /* 0x0000000411117220 */ /* 0x000fe20000410000 */
[----:B------:R-:W-:Y:S01]  /*92f0*/  FMUL.FTZ R22, R22, R19 ;  /* 0x0000001316167220 */ /* 0x000fe20000410000 */
[----:B------:R-:W-:Y:S01]  /*9300*/  FMUL.FTZ R32, R32, R5 ;  /* 0x0000000520207220 */ /* 0x000fe20000410000 */
[--C-:B------:R-:W-:Y:S02]  /*9310*/  HADD2.F32 R5, -RZ, R20.reuse.H0_H0 ;  /* 0x20000014ff057230 */ /* 0x100fe40000004100 */
[----:B------:R-:W-:Y:S01]  /*9320*/  @!P1 FADD.FTZ R35, -R35, -RZ ;  /* 0x800000ff23239221 */ /* 0x000fe20000010100 */
[----:B------:R-:W-:Y:S02]  /*9330*/  HADD2.F32 R19, -RZ, R20.H1_H1 ;  /* 0x30000014ff137230 */ /* 0x000fe40000004100 */
[--C-:B----4-:R-:W-:Y:S02]  /*9340*/  HADD2.F32 R4, -RZ, R8.reuse.H0_H0 ;  /* 0x20000008ff047230 */ /* 0x110fe40000004100 */
[----:B------:R-:W-:Y:S01]  /*9350*/  FMUL.FTZ R30, R30, R37 ;  /* 0x000000251e1e7220 */ /* 0x000fe20000410000 */
[----:B------:R-:W-:-:S02]  /*9360*/  HADD2.F32 R8, -RZ, R8.H1_H1 ;  /* 0x30000008ff087230 */ /* 0x000fc40000004100 */
        /* <DEDUP_REMOVED lines=9> */
[----:B------:R-:W-:-:S02]  /*9400*/  HADD2.F32 R6, -RZ, R9.H0_H0 ;  /* 0x20000009ff067230 */ /* 0x000fc40000004100 */
[----:B------:R-:W-:Y:S02]  /*9410*/  HADD2.F32 R20, -RZ, R10.H0_H0 ;  /* 0x2000000aff147230 */ /* 0x000fe40000004100 */
[----:B------:R-:W-:Y:S02]  /*9420*/  HADD2.F32 R35, -RZ, R11.H0_H0 ;  /* 0x2000000bff237230 */ /* 0x000fe40000004100 */
[----:B------:R-:W-:Y:S02]  /*9430*/  HADD2.F32 R8, -RZ, R24.H0_H0 ;  /* 0x20000018ff087230 */ /* 0x000fe40000004100 */
[----:B------:R-:W-:Y:S02]  /*9440*/  HADD2.F32 R5, -RZ, R23.H0_H0 ;  /* 0x20000017ff057230 */ /* 0x000fe40000004100 */
[----:B------:R-:W-:Y:S01]  /*9450*/  FMUL.FTZ R18, R18, R39 ;  /* 0x0000002712127220 */ /* 0x000fe20000410000 */
[----:B------:R-:W-:Y:S02]  /*9460*/  HADD2.F32 R9, -RZ, R9.H1_H1 ;  /* 0x30000009ff097230 */ /* 0x000fe40000004100 */
        /* <DEDUP_REMOVED lines=15> */
.L_x_1967:
[----:B------:R-:W-:Y:S05]  /*9560*/  BSYNC.RECONVERGENT B0 ;  /* 0x0000000000007941 */ /* 0x000fea0003800200 */
.L_x_1966:
[----:B-----5:R2:W-:Y:S01]  /*9570*/  STS.128 [R15], R20 ;  /* 0x000000140f007388 */ /* 0x0205e20000000c00 */
[----:B------:R-:W-:Y:S05]  /*9580*/  BRA `(.L_x_1964) ;  /* 0x0000000000047947 */ /* 0x000fea0003800000 */
.L_x_1965:
[----:B------:R4:W-:Y:S02]  /*9590*/  STS.128 [R15], RZ ;  /* 0x000000ff0f007388 */ /* 0x0009e40000000c00 */
.L_x_1964:
[----:B------:R-:W-:Y:S05]  /*95a0*/  BSYNC.RECONVERGENT B1 ;  /* 0x0000000000017941 */ /* 0x000fea0003800200 */
.L_x_1963:
        /* <DEDUP_REMOVED lines=19> */
[----:B------:R-:W3:Y:S03]  /*96e0*/  LDG.E.128 R16, desc[UR4][R16.64] ;  /* 0x0000000410107981 */ /* 0x000ee6000c1e1d00 */
[----:B------:R-:W-:-:S02]  /*96f0*/  IADD3.X R103, PT, PT, R0, R103, R14, P2, P0 ;  /* 0x0000006700677210 */ /* 0x000fc400017e040e */
[C---:B------:R-:W-:Y:S02]  /*9700*/  SHF.L.U32 R0, R2.reuse, 0x1, RZ ;  /* 0x0000000102007819 */ /* 0x040fe400000006ff */
        /* <DEDUP_REMOVED lines=10> */
[----:B------:R-:W-:Y:S02]  /*97b0*/  HADD2.F32 R3, -RZ, R18.H0_H0 ;  /* 0x20000012ff037230 */ /* 0x000fe40000004100 */
[--C-:B------:R-:W-:Y:S02]  /*97c0*/  HADD2.F32 R0, -RZ, R16.reuse.H0_H0 ;  /* 0x20000010ff007230 */ /* 0x100fe40000004100 */
[----:B------:R-:W-:Y:S02]  /*97d0*/  HADD2.F32 R16, -RZ, R16.H1_H1 ;  /* 0x30000010ff107230 */ /* 0x000fe40000004100 */
[----:B------:R-:W-:-:S02]  /*97e0*/  HADD2.F32 R2, -RZ, R17.H0_H0 ;  /* 0x20000011ff027230 */ /* 0x000fc40000004100 */
[--C-:B----4-:R-:W-:Y:S02]  /*97f0*/  HADD2.F32 R19, -RZ, R4.reuse.H0_H0 ;  /* 0x20000004ff137230 */ /* 0x110fe40000004100 */
        /* <DEDUP_REMOVED lines=28> */
[----:B------:R-:W-:Y:S02]  /*99c0*/  HADD2.F32 R18, -RZ, R18.H1_H1 ;  /* 0x30000012ff127230 */ /* 0x000fe40000004100 */
[----:B------:R-:W-:Y:S01]  /*99d0*/  FMUL.FTZ R17, R17, R26 ;  /* 0x0000001a11117220 */ /* 0x000fe20000410000 */
[----:B------:R-:W-:Y:S02]  /*99e0*/  HADD2.F32 R26, -RZ, R9.H1_H1 ;  /* 0x30000009ff1a7230 */ /* 0x000fe40000004100 */
[----:B------:R-:W-:Y:S01]  /*99f0*/  FFMA.FTZ R0, R5, R4, R0 ;  /* 0x0000000405007223 */ /* 0x000fe20000010000 */
[----:B------:R-:W-:-:S02]  /*9a00*/  HADD2.F32 R20, -RZ, R10.H0_H0 ;  /* 0x2000000aff147230 */ /* 0x000fc40000004100 */
[----:B------:R-:W-:Y:S01]  /*9a10*/  FFMA.FTZ R19, R19, R8, R16 ;  /* 0x0000000813137223 */ /* 0x000fe20000010010 */
[----:B------:R-:W-:Y:S02]  /*9a20*/  HADD2.F32 R27, -RZ, R10.H1_H1 ;  /* 0x3000000aff1b7230 */ /* 0x000fe40000004100 */
[----:B------:R-:W-:Y:S01]  /*9a30*/  FFMA.FTZ R2, R7, R6, R2 ;  /* 0x0000000607027223 */ /* 0x000fe20000010002 */
[--C-:B------:R-:W-:Y:S02]  /*9a40*/  HADD2.F32 R9, -RZ, R11.reuse.H0_H0 ;  /* 0x2000000bff097230 */ /* 0x100fe40000004100 */
[----:B------:R-:W-:Y:S01]  /*9a50*/  FMUL.FTZ R18, R18, R31 ;  /* 0x0000001f12127220 */ /* 0x000fe20000410000 */
[----:B------:R-:W-:Y:S02]  /*9a60*/  HADD2.F32 R10, -RZ, R11.H1_H1 ;  /* 0x3000000bff0a7230 */ /* 0x000fe40000004100 */
[----:B------:R-:W-:Y:S02]  /*9a70*/  HADD2.F32 R6, -RZ, R21.H1_H1 ;  /* 0x30000015ff067230 */ /* 0x000fe40000004100 */
[----:B------:R-:W-:-:S02]  /*9a80*/  HADD2.F32 R4, -RZ, R22.H0_H0 ;  /* 0x20000016ff047230 */ /* 0x000fc40000004100 */
[----:B------:R-:W-:Y:S02]  /*9a90*/  HADD2.F32 R7, -RZ, R22.H1_H1 ;  /* 0x30000016ff077230 */ /* 0x000fe40000004100 */
[--C-:B------:R-:W-:Y:S02]  /*9aa0*/  HADD2.F32 R5, -RZ, R23.reuse.H0_H0 ;  /* 0x20000017ff057230 */ /* 0x100fe40000004100 */
[----:B------:R-:W-:Y:S02]  /*9ab0*/  HADD2.F32 R8, -RZ, R23.H1_H1 ;  /* 0x30000017ff087230 */ /* 0x000fe40000004100 */
        /* <DEDUP_REMOVED lines=9> */
.L_x_1969:
[----:B------:R-:W-:Y:S05]  /*9b50*/  BSYNC.RECONVERGENT B0 ;  /* 0x0000000000007941 */ /* 0x000fea0003800200 */
.L_x_1968:
[----:B-----5:R3:W-:Y:S02]  /*9b60*/  STS.128 [R15+0x800], R20 ;  /* 0x000800140f007388 */ /* 0x0207e40000000c00 */
.L_x_1954:
[----:B------:R-:W-:Y:S05]  /*9b70*/  BSYNC.RECONVERGENT B2 ;  /* 0x0000000000027941 */ /* 0x000fea0003800200 */
.L_x_1949:
        /* <DEDUP_REMOVED lines=13> */
.L_x_1972:
[----:B------:R1:W-:Y:S02]  /*9c50*/  STS.128 [R15+0x1000], RZ ;  /* 0x001000ff0f007388 */ /* 0x0003e40000000c00 */
.L_x_1971:
[----:B------:R-:W-:Y:S05]  /*9c60*/  BSYNC.RECONVERGENT B0 ;  /* 0x0000000000007941 */ /* 0x000fea0003800200 */
.L_x_1970:
[----:B------:R-:W-:Y:S01]  /*9c70*/  ISETP.GE.AND P1, PT, R24, R79, PT ;  /* 0x0000004f1800720c */ /* 0x000fe20003f26270 */
[----:B------:R-:W-:Y:S01]  /*9c80*/  BSSY.RECONVERGENT B0, `(.L_x_1973) ;  /* 0x000000d000007945 */ /* 0x000fe20003800200 */
[----:B-1----:R-:W-:-:S04]  /*9c90*/  LEA R16, P0, R71, R176, 0x1 ;  /* 0x000000b047107211 */ /* 0x002fc800078008ff */
        /* <DEDUP_REMOVED lines=10> */
.L_x_1975:
[----:B------:R1:W-:Y:S02]  /*9d40*/  STS.128 [R15+0x1800], RZ ;  /* 0x001800ff0f007388 */ /* 0x0003e40000000c00 */
.L_x_1974:
[----:B------:R-:W-:Y:S05]  /*9d50*/  BSYNC.RECONVERGENT B0 ;  /* 0x0000000000007941 */ /* 0x000fea0003800200 */
.L_x_1973:
[----:B------:R-:W-:Y:S01]  /*9d60*/  IADD3 R0, PT, PT, R130, 0x40, RZ ;  /* 0x0000004082007810 */ /* 0x000fe20007ffe0ff */
[----:B------:R-:W-:Y:S03]  /*9d70*/  BSSY.RECONVERGENT B0, `(.L_x_1976) ;  /* 0x000000f000007945 */ /* 0x000fe60003800200 */
[----:B------:R-:W-:-:S13]  /*9d80*/  ISETP.GE.AND P0, PT, R0, R79, PT ;  /* 0x0000004f0000720c */ /* 0x000fda0003f06270 */
[----:B------:R-:W-:Y:S05]  /*9d90*/  @P0 BRA `(.L_x_1977) ;  /* 0x0000000000300947 */ /* 0x000fea0003800000 */
[----:B------:R-:W1:Y:S02]  /*9da0*/  LDCU UR7, c[0x0][0x440] ;  /* 0x00008800ff0777ac */ /* 0x000e640008000800 */
[----:B-1----:R-:W-:-:S13]  /*9db0*/  ISETP.GE.AND P0, PT, R12, UR7, PT ;  /* 0x000000070c007c0c */ /* 0x002fda000bf06270 */
        /* <DEDUP_REMOVED lines=9> */
.L_x_1978:
[----:B------:R1:W-:Y:S02]  /*9e50*/  STS.128 [R15+0x2000], RZ ;  /* 0x002000ff0f007388 */ /* 0x0003e40000000c00 */
.L_x_1977:
[----:B------:R-:W-:Y:S05]  /*9e60*/  BSYNC.RECONVERGENT B0 ;  /* 0x0000000000007941 */ /* 0x000fea0003800200 */
.L_x_1976:
[----:B-12---:R-:W-:Y:S01]  /*9e70*/  IADD3 R4, PT, PT, R130, 0x60, RZ ;  /* 0x0000006082047810 */ /* 0x006fe20007ffe0ff */
        /* <DEDUP_REMOVED lines=14> */
.L_x_1981:
[----:B------:R1:W-:Y:S02]  /*9f60*/  STS.128 [R15+0x2800], RZ ;  /* 0x002800ff0f007388 */ /* 0x0003e40000000c00 */
.L_x_1980:
[----:B------:R-:W-:Y:S05]  /*9f70*/  BSYNC.RECONVERGENT B0 ;  /* 0x0000000000007941 */ /* 0x000fea0003800200 */
.L_x_1979:
[----:B--2---:R-:W-:Y:S01]  /*9f80*/  IADD3 R6, PT, PT, R130, 0x80, RZ ;  /* 0x0000008082067810 */ /* 0x004fe20007ffe0ff */
[----:B------:R-:W-:Y:S03]  /*9f90*/  BSSY.RECONVERGENT B0, `(.L_x_1982) ;  /* 0x0000012000007945 */ /* 0x000fe60003800200 */
[----:B------:R-:W-:-:S13]  /*9fa0*/  ISETP.GE.AND P0, PT, R6, R79, PT ;  /* 0x0000004f0600720c */ /* 0x000fda0003f06270 */
[----:B------:R-:W-:Y:S05]  /*9fb0*/  @P0 BRA `(.L_x_1983) ;  /* 0x00000000003c0947 */ /* 0x000fea0003800000 */
[----:B------:R-:W2:Y:S02]  /*9fc0*/  LDCU UR7, c[0x0][0x440] ;  /* 0x00008800ff0777ac */ /* 0x000ea40008000800 */
[----:B--2---:R-:W-:-:S13]  /*9fd0*/  ISETP.GE.AND P0, PT, R12, UR7, PT ;  /* 0x000000070c007c0c */ /* 0x004fda000bf06270 */
[----:B------:R-:W-:Y:S05]  /*9fe0*/  @P0 BRA `(.L_x_1984) ;  /* 0x00000000002c0947 */ /* 0x000fea0003800000 */
[----:B------:R-:W2:Y:S01]  /*9ff0*/  LDC.64 R2, c[0x0][0x3b8] ;  /* 0x0000ee00ff027b82 */ /* 0x000ea20000000a00 */
[----:B-----5:R-:W-:Y:S02]  /*a000*/  MOV R8, R16 ;  /* 0x0000001000087202 */ /* 0x020fe40000000f00 */
[----:B------:R-:W-:-:S03]  /*a010*/  MOV R9, R17 ;  /* 0x0000001100097202 */ /* 0x000fc60000000f00 */
[----:B--2---:R-:W-:-:S04]  /*a020*/  IMAD.WIDE.U32 R8, R2, 0xc0, R8 ;  /* 0x000000c002087825 */ /* 0x004fc800078e0008 */
[----:B------:R-:W-:-:S05]  /*a030*/  IMAD R3, R3, 0xc0, RZ ;  /* 0x000000c003037824 */ /* 0x000fca00078e02ff */
[----:B------:R-:W-:-:S05]  /*a040*/  IADD3 R9, PT, PT, R3, R9, RZ ;  /* 0x0000000903097210 */ /* 0x000fca0007ffe0ff */
[----:B------:R-:W-:Y:S01]  /*a050*/  @!PT LDS RZ, [RZ] ;  /* 0x00000000fffff984 */ /* 0x000fe20000000800 */
[----:B------:R-:W-:Y:S01]  /*a060*/  @!PT LDS RZ, [RZ] ;  /* 0x00000000fffff984 */ /* 0x000fe20000000800 */
[----:B------:R-:W-:Y:S01]  /*a070*/  @!PT LDS RZ, [RZ] ;  /* 0x00000000fffff984 */ /* 0x000fe20000000800 */
[----:B------:R2:W-:Y:S01]  /*a080*/  LDGSTS.E.BYPASS.LTC128B.128 [R15+0x3000], desc[UR4][R8.64] ;  /* 0x03000000080f7fae */ /* 0x0005e2000b981a04 */
[----:B------:R-:W-:Y:S05]  /*a090*/  BRA `(.L_x_1983) ;  /* 0x0000000000047947 */ /* 0x000fea0003800000 */
.L_x_1984:
[----:B------:R2:W-:Y:S02]  /*a0a0*/  STS.128 [R15+0x3000], RZ ;  /* 0x003000ff0f007388 */ /* 0x0005e40000000c00 */
.L_x_1983:
[----:B------:R-:W-:Y:S05]  /*a0b0*/  BSYNC.RECONVERGENT B0 ;  /* 0x0000000000007941 */ /* 0x000fea0003800200 */
.L_x_1982:
[----:B--2--5:R-:W-:Y:S01]  /*a0c0*/  IADD3 R8, PT, PT, R130, 0xa0, RZ ;  /* 0x000000a082087810 */ /* 0x024fe20007ffe0ff */
[----:B------:R-:W-:Y:S03]  /*a0d0*/  BSSY.RECONVERGENT B0, `(.L_x_1985) ;  /* 0x000000f000007945 */ /* 0x000fe60003800200 */
[----:B------:R-:W-:-:S13]  /*a0e0*/  ISETP.GE.AND P0, PT, R8, R79, PT ;  /* 0x0000004f0800720c */ /* 0x000fda0003f06270 */
[----:B------:R-:W-:Y:S05]  /*a0f0*/  @P0 BRA `(.L_x_1986) ;  /* 0x0000000000300947 */ /* 0x000fea0003800000 */
[----:B------:R-:W2:Y:S02]  /*a100*/  LDCU UR7, c[0x0][0x440] ;  /* 0x00008800ff0777ac */ /* 0x000ea40008000800 */
[----:B--2---:R-:W-:-:S13]  /*a110*/  ISETP.GE.AND P0, PT, R12, UR7, PT ;  /* 0x000000070c007c0c */ /* 0x004fda000bf06270 */
        /* <DEDUP_REMOVED lines=9> */
.L_x_1987:
[----:B------:R2:W-:Y:S02]  /*a1b0*/  STS.128 [R15+0x3800], RZ ;  /* 0x003800ff0f007388 */ /* 0x0005e40000000c00 */
.L_x_1986:
[----:B------:R-:W-:Y:S05]  /*a1c0*/  BSYNC.RECONVERGENT B0 ;  /* 0x0000000000007941 */ /* 0x000fea0003800200 */
.L_x_1985:
        /* <DEDUP_REMOVED lines=8> */
[----:B------:R-:W-:Y:S02]  /*a250*/  MOV R18, R16 ;  /* 0x0000001000127202 */ /* 0x000fe40000000f00 */
        /* <DEDUP_REMOVED lines=9> */
.L_x_1990:
[----:B------:R2:W-:Y:S02]  /*a2f0*/  STS.128 [R15+0x4000], RZ ;  /* 0x004000ff0f007388 */ /* 0x0005e40000000c00 */
.L_x_1989:
[----:B------:R-:W-:Y:S05]  /*a300*/  BSYNC.RECONVERGENT B0 ;  /* 0x0000000000007941 */ /* 0x000fea0003800200 */
.L_x_1988:
        /* <DEDUP_REMOVED lines=16> */
.L_x_1993:
[----:B------:R1:W-:Y:S02]  /*a410*/  STS.128 [R15+0x4800], RZ ;  /* 0x004800ff0f007388 */ /* 0x0003e40000000c00 */
.L_x_1992:
[----:B------:R-:W-:Y:S05]  /*a420*/  BSYNC.RECONVERGENT B0 ;  /* 0x0000000000007941 */ /* 0x000fea0003800200 */
.L_x_1991:
[----:B------:R-:W2:Y:S01]  /*a430*/  LDC.64 R2, c[0x0][0x538] ;  /* 0x00014e00ff027b82 */ /* 0x000ea20000000a00 */
[----:B------:R-:W5:Y:S01]  /*a440*/  LDCU.64 UR8, c[0x0][0x540] ;  /* 0x0000a800ff0877ac */ /* 0x000f620008000a00 */
[----:B------:R-:W-:Y:S01]  /*a450*/  IMAD.MOV.U32 R135, RZ, RZ, RZ ;  /* 0x000000ffff877224 */ /* 0x000fe200078e00ff */
[----:B------:R-:W0:Y:S01]  /*a460*/  LDGDEPBAR ;  /* 0x00000000000079af */ /* 0x000e220000000000 */
[----:B------:R-:W3:Y:S01]  /*a470*/  LDCU UR7, c[0x0][0x508] ;  /* 0x0000a100ff0777ac */ /* 0x000ee20008000800 */
[C---:B-----5:R-:W-:Y:S01]  /*a480*/  IMAD.WIDE.U32 R134, R75.reuse, UR8, R134 ;  /* 0x000000084b867c25 */ /* 0x060fe2000f8e0086 */
[----:B------:R-:W5:Y:S03]  /*a490*/  LDCU UR8, c[0x0][0x458] ;  /* 0x00008b00ff0877ac */ /* 0x000f660008000800 */
[----:B-1----:R-:W-:Y:S01]  /*a4a0*/  IMAD R16, R75, UR9, R135 ;  /* 0x000000094b107c24 */ /* 0x002fe2000f8e0287 */
[----:B--2---:R-:W-:-:S02]  /*a4b0*/  LEA R18, P0, R134, R2, 0x2 ;  /* 0x0000000286127211 */ /* 0x004fc400078010ff */
[----:B------:R-:W-:Y:S01]  /*a4c0*/  LOP3.LUT R130, R130, 0x7, RZ, 0xc0, !PT ;  /* 0x0000000782827812 */ /* 0x000fe200078ec0ff */
[----:B------:R-:W-:-:S04]  /*a4d0*/  DEPBAR.LE SB0, 0x0 ;  /* 0x000080000000791a */ /* 0x000fc80000000000 */
[----:B------:R-:W-:-:S05]  /*a4e0*/  LEA.HI.X R19, R134, R3, R16, 0x2, P0 ;  /* 0x0000000386137211 */ /* 0x000fca00000f1410 */
[----:B------:R-:W2:Y:S01]  /*a4f0*/  LDG.E R3, desc[UR4][R18.64] ;  /* 0x0000000412037981 */ /* 0x000ea2000c1e1900 */
[----:B------:R-:W-:Y:S01]  /*a500*/  LOP3.LUT R2, R69, 0x1f0, RZ, 0xc0, !PT ;  /* 0x000001f045027812 */ /* 0x000fe200078ec0ff */
[----:B-----5:R-:W2:Y:S01]  /*a510*/  MUFU.RCP R152, UR8 ;  /* 0x0000000800987d08 */ /* 0x020ea20008001000 */
[----:B------:R-:W-:Y:S02]  /*a520*/  BSSY.RECONVERGENT B0, `(.L_x_1994) ;  /* 0x0000012000007945 */ /* 0x000fe40003800200 */
[----:B------:R-:W-:-:S04]  /*a530*/  IADD3 R67, PT, PT, R2, 0x1, R67 ;  /* 0x0000000102437810 */ /* 0x000fc80007ffe043 */
[----:B------:R-:W-:-:S04]  /*a540*/  IADD3 R67, PT, PT, -R158, R67, R130 ;  /* 0x000000439e437210 */ /* 0x000fc80007ffe182 */
[----:B---3--:R-:W-:Y:S01]  /*a550*/  IADD3 R161, PT, PT, R67, UR7, R66 ;  /* 0x0000000743a17c10 */ /* 0x008fe2000fffe042 */
[----:B------:R-:W-:Y:S01]  /*a560*/  BAR.SYNC.DEFER_BLOCKING 0x0 ;  /* 0x0000000000007b1d */ /* 0x000fe20000010000 */
[----:B--2---:R-:W-:-:S05]  /*a570*/  FMUL.FTZ R152, R3, R152 ;  /* 0x0000009803987220 */ /* 0x004fca0000410000 */
        /* <DEDUP_REMOVED lines=9> */
.L_x_1996:
[----:B------:R2:W-:Y:S01]  /*a610*/  STS.128 [R15+0x5000], RZ ;  /* 0x005000ff0f007388 */ /* 0x0005e20000000c00 */
[----:B------:R-:W-:Y:S05]  /*a620*/  BRA `(.L_x_1997) ;  /* 0x0000000000047947 */ /* 0x000fea0003800000 */
.L_x_1995:
[----:B------:R3:W-:Y:S02]  /*a630*/  STS.128 [R15+0x5000], RZ ;  /* 0x005000ff0f007388 */ /* 0x0007e40000000c00 */
.L_x_1997:
[----:B------:R-:W-:Y:S05]  /*a640*/  BSYNC.RECONVERGENT B0 ;  /* 0x0000000000007941 */ /* 0x000fea0003800200 */
.L_x_1994:
        /* <DEDUP_REMOVED lines=14> */
.L_x_2000:
[----:B------:R1:W-:Y:S02]  /*a730*/  STS.128 [R15+0x5800], RZ ;  /* 0x005800ff0f007388 */ /* 0x0003e40000000c00 */
.L_x_1999:
[----:B------:R-:W-:Y:S05]  /*a740*/  BSYNC.RECONVERGENT B0 ;  /* 0x0000000000007941 */ /* 0x000fea0003800200 */
.L_x_1998:
        /* <DEDUP_REMOVED lines=15> */
.L_x_2003:
[----:B------:R1:W-:Y:S02]  /*a840*/  STS.128 [R15+0x6000], RZ ;  /* 0x006000ff0f007388 */ /* 0x0003e40000000c00 */
.L_x_2002:
[----:B------:R-:W-:Y:S05]  /*a850*/  BSYNC.RECONVERGENT B0 ;  /* 0x0000000000007941 */ /* 0x000fea0003800200 */
.L_x_2001:
        /* <DEDUP_REMOVED lines=15> */
.L_x_2006:
[----:B------:R1:W-:Y:S02]  /*a950*/  STS.128 [R15+0x6800], RZ ;  /* 0x006800ff0f007388 */ /* 0x0003e40000000c00 */
.L_x_2005:
[----:B------:R-:W-:Y:S05]  /*a960*/  BSYNC.RECONVERGENT B0 ;  /* 0x0000000000007941 */ /* 0x000fea0003800200 */
.L_x_2004:
        /* <DEDUP_REMOVED lines=18> */
.L_x_2009:
[----:B------:R1:W-:Y:S02]  /*aa90*/  STS.128 [R15+0x7000], RZ ;  /* 0x007000ff0f007388 */ /* 0x0003e40000000c00 */
.L_x_2008:
[----:B------:R-:W-:Y:S05]  /*aaa0*/  BSYNC.RECONVERGENT B0 ;  /* 0x0000000000007941 */ /* 0x000fea0003800200 */
.L_x_2007:
        /* <DEDUP_REMOVED lines=15> */
.L_x_2012:
[----:B------:R1:W-:Y:S02]  /*aba0*/  STS.128 [R15+0x7800], RZ ;  /* 0x007800ff0f007388 */ /* 0x0003e40000000c00 */
.L_x_2011:
[----:B------:R-:W-:Y:S05]  /*abb0*/  BSYNC.RECONVERGENT B0 ;  /* 0x0000000000007941 */ /* 0x000fea0003800200 */
.L_x_2010:
        /* <DEDUP_REMOVED lines=18> */
.L_x_2015:
[----:B------:R1:W-:Y:S02]  /*ace0*/  STS.128 [R15+0x8000], RZ ;  /* 0x008000ff0f007388 */ /* 0x0003e40000000c00 */
.L_x_2014:
[----:B------:R-:W-:Y:S05]  /*acf0*/  BSYNC.RECONVERGENT B0 ;  /* 0x0000000000007941 */ /* 0x000fea0003800200 */
.L_x_2013:
        /* <DEDUP_REMOVED lines=16> */
.L_x_2018:
[----:B------:R1:W-:Y:S02]  /*ae00*/  STS.128 [R15+0x8800], RZ ;  /* 0x008800ff0f007388 */ /* 0x0003e40000000c00 */
.L_x_2017:
[----:B------:R-:W-:Y:S05]  /*ae10*/  BSYNC.RECONVERGENT B0 ;  /* 0x0000000000007941 */ /* 0x000fea0003800200 */
.L_x_2016:
[----:B------:R-:W5:Y:S01]  /*ae20*/  S2R R149, SR_TID.X ;  /* 0x0000000000957919 */ /* 0x000f620000002100 */
[----:B------:R-:W-:Y:S01]  /*ae30*/  IMAD.MOV.U32 R56, RZ, RZ, 0x20 ;  /* 0x00000020ff387424 */ /* 0x000fe200078e00ff */
[----:B------:R-:W2:Y:S01]  /*ae40*/  LDCU UR7, c[0x0][0x50c] ;  /* 0x0000a180ff0777ac */ /* 0x000ea20008000800 */
[----:B------:R-:W-:Y:S01]  /*ae50*/  LOP3.LUT R151, R151, 0xfffffffd, RZ, 0xc0, !PT ;  /* 0xfffffffd97977812 */ /* 0x000fe200078ec0ff */
[----:B------:R-:W0:Y:S01]  /*ae60*/  LDGDEPBAR ;  /* 0x00000000000079af */ /* 0x000e220000000000 */
[----:B-----5:R-:W-:Y:S01]  /*ae70*/  SHF.R.U32.HI R190, RZ, 0x1, R149 ;  /* 0x00000001ffbe7819 */ /* 0x020fe20000011695 */
[C---:B------:R-:W-:Y:S01]  /*ae80*/  IMAD.SHL.U32 R67, R149.reuse, 0x20, RZ ;  /* 0x0000002095437824 */ /* 0x040fe200078e00ff */
[C---:B------:R-:W-:Y:S01]  /*ae90*/  LOP3.LUT R2, R149.reuse, 0x8, RZ, 0xc0, !PT ;  /* 0x0000000895027812 */ /* 0x040fe200078ec0ff */
[C---:B------:R-:W-:Y:S01]  /*aea0*/  IMAD.SHL.U32 R65, R149.reuse, 0x10, RZ ;  /* 0x0000001095417824 */ /* 0x040fe200078e00ff */
[----:B-1----:R-:W-:Y:S01]  /*aeb0*/  LOP3.LUT R4, R190, 0x8, RZ, 0xc0, !PT ;  /* 0x00000008be047812 */ /* 0x002fe200078ec0ff */
[C---:B------:R-:W-:Y:S01]  /*aec0*/  IMAD.SHL.U32 R148, R149.reuse, 0x4, RZ ;  /* 0x0000000495947824 */ /* 0x040fe200078e00ff */
[----:B------:R-:W-:Y:S01]  /*aed0*/  LOP3.LUT R57, R2, 0xc0, R67, 0xf8, !PT ;  /* 0x000000c002397812 */ /* 0x000fe200078ef843 */
[----:B------:R-:W-:Y:S01]  /*aee0*/  IMAD.SHL.U32 R185, R149, 0x8, RZ ;  /* 0x0000000895b97824 */ /* 0x000fe200078e00ff */
[----:B------:R-:W-:-:S02]  /*aef0*/  LOP3.LUT R0, R65, 0x100, RZ, 0xc0, !PT ;  /* 0x0000010041007812 */ /* 0x000fc400078ec0ff */
[----:B------:R-:W-:Y:S02]  /*af00*/  LOP3.LUT R58, R148, 0x18, RZ, 0xc0, !PT ;  /* 0x00000018943a7812 */ /* 0x000fe400078ec0ff */
[----:B------:R-:W-:Y:S02]  /*af10*/  LOP3.LUT R150, R65, 0x3e00, RZ, 0xc0, !PT ;  /* 0x00003e0041967812 */ /* 0x000fe400078ec0ff */
[--C-:B------:R-:W-:Y:S02]  /*af20*/  LOP3.LUT R5, R4, 0xc0, R67.reuse, 0xf8, !PT ;  /* 0x000000c004057812 */ /* 0x100fe400078ef843 */
[--C-:B------:R-:W-:Y:S02]  /*af30*/  LOP3.LUT R0, R0, 0x20, R67.reuse, 0xf8, !PT ;  /* 0x0000002000007812 */ /* 0x100fe400078ef843 */
[----:B------:R-:W-:Y:S02]  /*af40*/  LOP3.LUT R3, R150, 0x120, R67, 0xf8, !PT ;  /* 0x0000012096037812 */ /* 0x000fe400078ef843 */
[----:B------:R-:W-:-:S02]  /*af50*/  LOP3.LUT R154, R5, R58, RZ, 0x3c, !PT ;  /* 0x0000003a059a7212 */ /* 0x000fc400078e3cff */
[----:B------:R-:W-:Y:S02]  /*af60*/  LOP3.LUT R57, R0, R57, R58, 0xf6, !PT ;  /* 0x0000003900397212 */ /* 0x000fe400078ef63a */
[----:B------:R-:W-:Y:S02]  /*af70*/  LOP3.LUT R21, R3, R154, RZ, 0xfc, !PT ;  /* 0x0000009a03157212 */ /* 0x000fe400078efcff */
[----:B------:R-:W-:Y:S02]  /*af80*/  LEA R3, R57, UR6, 0x1 ;  /* 0x0000000639037c11 */ /* 0x000fe4000f8e08ff */
[----:B------:R-:W-:Y:S02]  /*af90*/  LEA R21, R21, UR6, 0x1 ;  /* 0x0000000615157c11 */ /* 0x000fe4000f8e08ff */
[----:B------:R-:W-:Y:S01]  /*afa0*/  LOP3.LUT P0, RZ, R149, 0x4, RZ, 0xc0, !PT ;  /* 0x0000000495ff7812 */ /* 0x000fe2000780c0ff */
[----:B------:R-:W-:Y:S01]  /*afb0*/  LDSM.16.M88.4 R16, [R3+0x1000] ;  /* 0x001000000310783b */ /* 0x000fe20000000200 */
[----:B------:R-:W-:-:S02]  /*afc0*/  VIADDMNMX R2, R161, 0x8, R66, PT ;  /* 0x00000008a1027846 */ /* 0x000fc40003800142 */
[----:B------:R-:W-:Y:S01]  /*afd0*/  SEL R56, R56, 0xffffffe0, !P0 ;  /* 0xffffffe038387807 */ /* 0x000fe20004000000 */
[----:B------:R-:W1:Y:S01]  /*afe0*/  LDSM.16.M88.4 R132, [R21] ;  /* 0x000000001584783b */ /* 0x000e620000000200 */
[----:B------:R-:W-:Y:S02]  /*aff0*/  LOP3.LUT R184, R149, 0x18, RZ, 0xc0, !PT ;  /* 0x0000001895b87812 */ /* 0x000fe400078ec0ff */
[----:B------:R-:W-:Y:S01]  /*b000*/  LOP3.LUT R192, R185, 0x18, RZ, 0xc0, !PT ;  /* 0x00000018b9c07812 */ /* 0x000fe200078ec0ff */
[----:B------:R-:W-:Y:S01]  /*b010*/  IMAD.IADD R8, R21, 0x1, R56 ;  /* 0x0000000115087824 */ /* 0x000fe200078e0238 */
[----:B--234-:R-:W2:Y:S01]  /*b020*/  LDSM.16.M88.4 R12, [R3+0x1800] ;  /* 0x00180000030c783b */ /* 0x01cea20000000200 */
[----:B------:R-:W-:Y:S02]  /*b030*/  IMAD.IADD R0, R56, 0x1, R3 ;  /* 0x0000000138007824 */ /* 0x000fe400078e0203 */
[----:B------:R-:W-:Y:S01]  /*b040*/  @P0 LOP3.LUT R151, R151, 0x2, RZ, 0xfc, !PT ;  /* 0x0000000297970812 */ /* 0x000fe200078efcff */
[----:B------:R-:W-:Y:S03]  /*b050*/  LDSM.16.M88.4 R4, [R3+0x1400] ;  /* 0x001400000304783b */ /* 0x000fe60000000200 */
[----:B------:R-:W-:Y:S01]  /*b060*/  LOP3.LUT R151, R151, 0xfffffffe, RZ, 0xc0, !PT ;  /* 0xfffffffe97977812 */ /* 0x000fe200078ec0ff */
[----:B------:R-:W-:Y:S04]  /*b070*/  LDSM.16.M88.4 R32, [R0+0x1000] ;  /* 0x001000000020783b */ /* 0x000fe80000000200 */
[----:B------:R-:W3:Y:S04]  /*b080*/  LDSM.16.M88.4 R8, [R8] ;  /* 0x000000000808783b */ /* 0x000ee80000000200 */
[----:B------:R-:W4:Y:S04]  /*b090*/  LDSM.16.M88.4 R24, [R0+0x1800] ;  /* 0x001800000018783b */ /* 0x000f280000000200 */
        /* <DEDUP_REMOVED lines=11> */
[----:B------:R-:W2:Y:S04]  /*b150*/  LDSM.16.M88.4 R48, [R3+0x3800] ;  /* 0x003800000330783b */ /* 0x000ea80000000200 */
[----:B------:R-:W2:Y:S01]  /*b160*/  LDSM.16.M88.4 R40, [R3+0x3c00] ;  /* 0x003c00000328783b */ /* 0x000ea20000000200 */
[----:B------:R-:W-:Y:S03]  /*b170*/  HMMA.16816.F32 R12, R132, R14, RZ ;  /* 0x0000000e840c723c */ /* 0x000fe600000018ff */
[----:B------:R-:W-:Y:S04]  /*b180*/  LDSM.16.M88.4 R140, [R3+0x4c00] ;  /* 0x004c0000038c783b */ /* 0x000fe80000000200 */
[----:B------:R-:W-:Y:S01]  /*b190*/  LDSM.16.M88.4 R128, [R0+0x1c00] ;  /* 0x001c00000080783b */ /* 0x000fe20000000200 */
[----:B---3--:R-:W-:Y:S03]  /*b1a0*/  HMMA.16816.F32 R16, R8, R34, R16 ;  /* 0x000000220810723c */ /* 0x008fe60000001810 */
[----:B------:R-:W-:Y:S04]  /*b1b0*/  LDSM.16.M88.4 R124, [R0+0x2000] ;  /* 0x00200000007c783b */ /* 0x000fe80000000200 */
[----:B------:R-:W-:Y:S01]  /*b1c0*/  LDSM.16.M88.4 R120, [R0+0x2400] ;  /* 0x002400000078783b */ /* 0x000fe20000000200 */
[C---:B------:R-:W-:Y:S08]  /*b1d0*/  HMMA.16816.F32 R20, R132.reuse, R4, RZ ;  /* 0x000000048414723c */ /* 0x040ff000000018ff */
[----:B------:R-:W-:Y:S03]  /*b1e0*/  HMMA.16816.F32 R4, R132, R6, RZ ;  /* 0x000000068404723c */ /* 0x000fe600000018ff */
[----:B------:R-:W-:Y:S01]  /*b1f0*/  FMUL.FTZ R16, R16, UR7 ;  /* 0x0000000710107c20 */ /* 0x000fe20008410000 */
[----:B------:R-:W-:Y:S01]  /*b200*/  FMUL.FTZ R165, R17, UR7 ;  /* 0x0000000711a57c20 */ /* 0x000fe20008410000 */
[----:B------:R-:W-:Y:S01]  /*b210*/  FMUL.FTZ R167, R18, UR7 ;  /* 0x0000000712a77c20 */ /* 0x000fe20008410000 */
[----:B------:R-:W-:Y:S01]  /*b220*/  FMUL.FTZ R169, R19, UR7 ;  /* 0x0000000713a97c20 */ /* 0x000fe20008410000 */
[----:B------:R3:W-:Y:S01]  /*b230*/  MUFU.TANH R163, R16 ;  /* 0x0000001000a37308 */ /* 0x0007e20000002400 */
[C---:B------:R-:W-:Y:S01]  /*b240*/  HMMA.16816.F32 R144, R8.reuse, R32, R144 ;  /* 0x000000200890723c */ /* 0x040fe20000001890 */
[----:B------:R-:W2:Y:S06]  /*b250*/  LDSM.16.M88.4 R32, [R3+0x4000] ;  /* 0x004000000320783b */ /* 0x000eac0000000200 */
[----:B------:R-:W-:Y:S01]  /*b260*/  MUFU.TANH R167, R167 ;  /* 0x000000a700a77308 */ /* 0x000fe20000002400 */
[C---:B----4-:R-:W-:Y:S07]  /*b270*/  HMMA.16816.F32 R136, R8.reuse, R24, R136 ;  /* 0x000000180888723c */ /* 0x050fee0000001888 */
[----:B------:R-:W-:Y:S01]  /*b280*/  MUFU.TANH R165, R165 ;  /* 0x000000a500a57308 */ /* 0x000fe20000002400 */
[C---:B------:R-:W-:Y:S01]  /*b290*/  HMMA.16816.F32 R12, R8.reuse, R26, R12 ;  /* 0x0000001a080c723c */ /* 0x040fe2000000180c */
[----:B------:R-:W4:Y:S02]  /*b2a0*/  LDSM.16.M88.4 R24, [R3+0x4400] ;  /* 0x004400000318783b */ /* 0x000f240000000200 */
[----:B------:R-:W-:Y:S01]  /*b2b0*/  FMUL.FTZ R145, R145, UR7 ;  /* 0x0000000791917c20 */ /* 0x000fe20008410000 */
[----:B------:R-:W-:Y:S01]  /*b2c0*/  FMUL.FTZ R147, R147, UR7 ;  /* 0x0000000793937c20 */ /* 0x000fe20008410000 */
[----:B---3--:R-:W3:Y:S01]  /*b2d0*/  LDSM.16.M88.4 R16, [R3+0x4800] ;  /* 0x004800000310783b */ /* 0x008ee20000000200 */
[----:B------:R-:W-:Y:S01]  /*b2e0*/  FMUL.FTZ R144, R144, UR7 ;  /* 0x0000000790907c20 */ /* 0x000fe20008410000 */
[----:B------:R-:W-:Y:S01]  /*b2f0*/  MUFU.TANH R169, R169 ;  /* 0x000000a900a97308 */ /* 0x000fe20000002400 */
[C---:B-----5:R-:W-:Y:S03]  /*b300*/  HMMA.16816.F32 R20, R8.reuse, R28, R20 ;  /* 0x0000001c0814723c */ /* 0x060fe60000001814 */
[----:B------:R-:W-:Y:S01]  /*b310*/  FMUL.FTZ R137, R137, UR7 ;  /* 0x0000000789897c20 */ /* 0x000fe20008410000 */
[----:B------:R-:W-:Y:S01]  /*b320*/  FMUL.FTZ R139, R139, UR7 ;  /* 0x000000078b8b7c20 */ /* 0x000fe20008410000 */
[----:B------:R-:W-:Y:S01]  /*b330*/  FMUL.FTZ R136, R136, UR7 ;  /* 0x0000000788887c20 */ /* 0x000fe20008410000 */
[----:B------:R-:W-:Y:S01]  /*b340*/  FMUL.FTZ R138, R138, UR7 ;  /* 0x000000078a8a7c20 */ /* 0x000fe20008410000 */
[----:B------:R-:W-:Y:S01]  /*b350*/  MUFU.TANH R145, R145 ;  /* 0x0000009100917308 */ /* 0x000fe20000002400 */
[----:B------:R-:W-:Y:S03]  /*b360*/  HMMA.16816.F32 R4, R8, R30, R4 ;  /* 0x0000001e0804723c */ /* 0x000fe60000001804 */
        /* <DEDUP_REMOVED lines=17> */
[C---:B------:R-:W-:Y:S01]  /*b480*/  HMMA.16816.F32 R108, R132.reuse, R104, RZ ;  /* 0x00000068846c723c */ /* 0x040fe200000018ff */
[----:B-----5:R-:W-:Y:S06]  /*b490*/  LDSM.16.M88.4 R12, [R0+0x3400] ;  /* 0x00340000000c783b */ /* 0x020fec0000000200 */
[----:B------:R-:W-:Y:S01]  /*b4a0*/  MUFU.TANH R175, R22 ;  /* 0x0000001600af7308 */ /* 0x000fe20000002400 */
[C---:B------:R-:W-:Y:S07]  /*b4b0*/  HMMA.16816.F32 R100, R132.reuse, R96, RZ ;  /* 0x000000608464723c */ /* 0x040fee00000018ff */
[----:B------:R3:W-:Y:S01]  /*b4c0*/  MUFU.TANH R177, R23 ;  /* 0x0000001700b17308 */ /* 0x0007e20000002400 */
[C---:B-1----:R-:W-:Y:S07]  /*b4d0*/  HMMA.16816.F32 R92, R132.reuse, R88, RZ ;  /* 0x00000058845c723c */ /* 0x042fee00000018ff */
[----:B------:R-:W-:Y:S01]  /*b4e0*/  MUFU.TANH R183, R4 ;  /* 0x0000000400b77308 */ /* 0x000fe20000002400 */
[C---:B------:R-:W-:Y:S07]  /*b4f0*/  HMMA.16816.F32 R84, R132.reuse, R80, RZ ;  /* 0x000000508454723c */ /* 0x040fee00000018ff */
[----:B------:R1:W-:Y:S01]  /*b500*/  MUFU.TANH R189, R5 ;  /* 0x0000000500bd7308 */ /* 0x0003e20000002400 */
[C---:B------:R-:W-:Y:S07]  /*b510*/  HMMA.16816.F32 R76, R132.reuse, R72, RZ ;  /* 0x00000048844c723c */ /* 0x040fee00000018ff */
[----:B------:R-:W-:Y:S01]  /*b520*/  MUFU.TANH R147, R147 ;  /* 0x0000009300937308 */ /* 0x000fe20000002400 */
[C---:B------:R-:W-:Y:S07]  /*b530*/  HMMA.16816.F32 R68, R132.reuse, R60, RZ ;  /* 0x0000003c8444723c */ /* 0x040fee00000018ff */
[----:B------:R-:W-:Y:S01]  /*b540*/  MUFU.TANH R191, R191 ;  /* 0x000000bf00bf7308 */ /* 0x000fe20000002400 */
[C---:B--2---:R-:W-:Y:S07]  /*b550*/  HMMA.16816.F32 R52, R132.reuse, R48, RZ ;  /* 0x000000308434723c */ /* 0x044fee00000018ff */
[----:B------:R-:W-:Y:S01]  /*b560*/  MUFU.TANH R195, R136 ;  /* 0x0000008800c37308 */ /* 0x000fe20000002400 */
[C---:B------:R-:W-:Y:S07]  /*b570*/  HMMA.16816.F32 R44, R132.reuse, R40, RZ ;  /* 0x00000028842c723c */ /* 0x040fee00000018ff */
[----:B------:R-:W-:Y:S01]  /*b580*/  MUFU.TANH R137, R137 ;  /* 0x0000008900897308 */ /* 0x000fe20000002400 */
[C---:B------:R-:W-:Y:S07]  /*b590*/  HMMA.16816.F32 R36, R132.reuse, R32, RZ ;  /* 0x000000208424723c */ /* 0x040fee00000018ff */
[----:B------:R-:W-:Y:S01]  /*b5a0*/  MUFU.TANH R197, R138 ;  /* 0x0000008a00c57308 */ /* 0x000fe20000002400 */
[C---:B----4-:R-:W-:Y:S07]  /*b5b0*/  HMMA.16816.F32 R28, R132.reuse, R24, RZ ;  /* 0x00000018841c723c */ /* 0x050fee00000018ff */
[----:B------:R-:W-:Y:S01]  /*b5c0*/  MUFU.TANH R139, R139 ;  /* 0x0000008b008b7308 */ /* 0x000fe20000002400 */
[C---:B---3--:R-:W-:Y:S07]  /*b5d0*/  HMMA.16816.F32 R20, R132.reuse, R16, RZ ;  /* 0x000000108414723c */ /* 0x048fee00000018ff */
[----:B------:R-:W-:Y:S01]  /*b5e0*/  MUFU.TANH R193, R193 ;  /* 0x000000c100c17308 */ /* 0x000fe20000002400 */
[C---:B------:R-:W-:Y:S07]  /*b5f0*/  HMMA.16816.F32 R104, R132.reuse, R106, RZ ;  /* 0x0000006a8468723c */ /* 0x040fee00000018ff */
[----:B------:R-:W-:Y:S01]  /*b600*/  MUFU.TANH R203, R203 ;  /* 0x000000cb00cb7308 */ /* 0x000fe20000002400 */
[C---:B------:R-:W-:Y:S07]  /*b610*/  HMMA.16816.F32 R96, R132.reuse, R98, RZ ;  /* 0x000000628460723c */ /* 0x040fee00000018ff */
[----:B------:R-:W-:Y:S01]  /*b620*/  MUFU.TANH R201, R201 ;  /* 0x000000c900c97308 */ /* 0x000fe20000002400 */
[C---:B------:R-:W-:Y:S07]  /*b630*/  HMMA.16816.F32 R88, R132.reuse, R90, RZ ;  /* 0x0000005a8458723c */ /* 0x040fee00000018ff */
[----:B------:R-:W-:Y:S01]  /*b640*/  MUFU.TANH R205, R205 ;  /* 0x000000cd00cd7308 */ /* 0x000fe20000002400 */
[C---:B------:R-:W-:Y:S07]  /*b650*/  HMMA.16816.F32 R80, R132.reuse, R82, RZ ;  /* 0x000000528450723c */ /* 0x040fee00000018ff */
        /* <DEDUP_REMOVED lines=8> */
[C---:B-1----:R-:W-:Y:S08]  /*b6e0*/  HMMA.16816.F32 R4, R132.reuse, R140, RZ ;  /* 0x0000008c8404723c */ /* 0x042ff000000018ff */
[----:B------:R-:W-:Y:S01]  /*b6f0*/  HMMA.16816.F32 R132, R132, R142, RZ ;  /* 0x0000008e8484723c */ /* 0x000fe200000018ff */
[----:B------:R-:W1:Y:S07]  /*b700*/  LDSM.16.M88.4 R140, [R0+0x2800] ;  /* 0x00280000008c783b */ /* 0x000e6e0000000200 */
[C---:B------:R-:W-:Y:S08]  /*b710*/  HMMA.16816.F32 R116, R8.reuse, R128, R116 ;  /* 0x000000800874723c */ /* 0x040ff00000001874 */
[C---:B------:R-:W-:Y:S01]  /*b720*/  HMMA.16816.F32 R112, R8.reuse, R130, R112 ;  /* 0x000000820870723c */ /* 0x040fe20000001870 */
[----:B------:R-:W2:Y:S07]  /*b730*/  LDSM.16.M88.4 R128, [R0+0x2c00] ;  /* 0x002c00000080783b */ /* 0x000eae0000000200 */
[----:B------:R-:W-:Y:S03]  /*b740*/  HMMA.16816.F32 R108, R8, R124, R108 ;  /* 0x0000007c086c723c */ /* 0x000fe6000000186c */
[----:B------:R-:W-:-:S04]  /*b750*/  FMUL.FTZ R116, R116, UR7 ;  /* 0x0000000774747c20 */ /* 0x000fc80008410000 */
[----:B------:R3:W-:Y:S01]  /*b760*/  MUFU.TANH R207, R116 ;  /* 0x0000007400cf7308 */ /* 0x0007e20000002400 */
[C---:B------:R-:W-:Y:S01]  /*b770*/  HMMA.16816.F32 R104, R8.reuse, R126, R104 ;  /* 0x0000007e0868723c */ /* 0x040fe20000001868 */
[----:B------:R-:W4:Y:S02]  /*b780*/  LDSM.16.M88.4 R124, [R0+0x3000] ;  /* 0x00300000007c783b */ /* 0x000f240000000200 */
[----:B------:R-:W-:Y:S01]  /*b790*/  FMUL.FTZ R112, R112, UR7 ;  /* 0x0000000770707c20 */ /* 0x000fe20008410000 */
[----:B------:R-:W-:Y:S01]  /*b7a0*/  FMUL.FTZ R113, R113, UR7 ;  /* 0x0000000771717c20 */ /* 0x000fe20008410000 */
[----:B------:R-:W-:Y:S01]  /*b7b0*/  FMUL.FTZ R114, R114, UR7 ;  /* 0x0000000772727c20 */ /* 0x000fe20008410000 */
[----:B------:R-:W-:Y:S02]  /*b7c0*/  FMUL.FTZ R213, R115, UR7 ;  /* 0x0000000773d57c20 */ /* 0x000fe40008410000 */
[----:B------:R-:W-:Y:S01]  /*b7d0*/  HMMA.16816.F32 R100, R8, R120, R100 ;  /* 0x000000780864723c */ /* 0x000fe20000001864 */
[----:B------:R-:W-:Y:S02]  /*b7e0*/  MUFU.TANH R209, R113 ;  /* 0x0000007100d17308 */ /* 0x000fe40000002400 */
[----:B------:R-:W-:-:S05]  /*b7f0*/  FMUL.FTZ R108, R108, UR7 ;  /* 0x000000076c6c7c20 */ /* 0x000fca0008410000 */
[----:B-1----:R-:W-:Y:S01]  /*b800*/  HMMA.16816.F32 R92, R8, R140, R92 ;  /* 0x0000008c085c723c */ /* 0x002fe2000000185c */
[----:B------:R-:W-:Y:S01]  /*b810*/  FMUL.FTZ R141, R117, UR7 ;  /* 0x00000007758d7c20 */ /* 0x000fe20008410000 */
[----:B------:R-:W-:Y:S01]  /*b820*/  MUFU.TANH R211, R114 ;  /* 0x0000007200d37308 */ /* 0x000fe20000002400 */
[----:B------:R-:W-:Y:S01]  /*b830*/  FMUL.FTZ R106, R106, UR7 ;  /* 0x000000076a6a7c20 */ /* 0x000fe20008410000 */
[----:B------:R-:W-:Y:S01]  /*b840*/  FMUL.FTZ R104, R104, UR7 ;  /* 0x0000000768687c20 */ /* 0x000fe20008410000 */
[----:B------:R-:W-:-:S03]  /*b850*/  FMUL.FTZ R105, R105, UR7 ;  /* 0x0000000769697c20 */ /* 0x000fc60008410000 */
[----:B------:R-:W-:Y:S01]  /*b860*/  HMMA.16816.F32 R88, R8, R142, R88 ;  /* 0x0000008e0858723c */ /* 0x000fe20000001858 */
[----:B------:R-:W-:Y:S01]  /*b870*/  FMUL.FTZ R143, R118, UR7 ;  /* 0x00000007768f7c20 */ /* 0x000fe20008410000 */
[----:B------:R-:W-:Y:S01]  /*b880*/  MUFU.TANH R215, R108 ;  /* 0x0000006c00d77308 */ /* 0x000fe20000002400 */
[----:B------:R-:W-:Y:S01]  /*b890*/  FMUL.FTZ R101, R101, UR7 ;  /* 0x0000000765657c20 */ /* 0x000fe20008410000 */
[----:B------:R-:W-:Y:S01]  /*b8a0*/  FMUL.FTZ R102, R102, UR7 ;  /* 0x0000000766667c20 */ /* 0x000fe20008410000 */
[----:B------:R-:W-:-:S03]  /*b8b0*/  FMUL.FTZ R103, R103, UR7 ;  /* 0x0000000767677c20 */ /* 0x000fc60008410000 */
[C---:B--2---:R-:W-:Y:S01]  /*b8c0*/  HMMA.16816.F32 R84, R8.reuse, R128, R84 ;  /* 0x000000800854723c */ /* 0x044fe20000001854 */
[----:B------:R-:W-:Y:S01]  /*b8d0*/  FMUL.FTZ R129, R119, UR7 ;  /* 0x0000000777817c20 */ /* 0x000fe20008410000 */
[----:B------:R-:W-:Y:S01]  /*b8e0*/  MUFU.TANH R143, R143 ;  /* 0x0000008f008f7308 */ /* 0x000fe20000002400 */
[----:B---3--:R-:W-:Y:S05]  /*b8f0*/  LDSM.16.M88.4 R116, [R0+0x3c00] ;  /* 0x003c00000074783b */ /* 0x008fea0000000200 */
[C---:B------:R-:W-:Y:S01]  /*b900*/  HMMA.16816.F32 R96, R8.reuse, R122, R96 ;  /* 0x0000007a0860723c */ /* 0x040fe20000001860 */
[----:B------:R-:W1:Y:S01]  /*b910*/  LDSM.16.M88.4 R120, [R0+0x3800] ;  /* 0x003800000078783b */ /* 0x000e620000000200 */
[----:B------:R-:W-:Y:S06]  /*b920*/  MUFU.TANH R141, R141 ;  /* 0x0000008d008d7308 */ /* 0x000fec0000002400 */
[----:B------:R-:W-:Y:S02]  /*b930*/  HMMA.16816.F32 R68, R8, R12, R68 ;  /* 0x0000000c0844723c */ /* 0x000fe40000001844 */
[----:B------:R-:W-:Y:S01]  /*b940*/  MUFU.TANH R129, R129 ;  /* 0x0000008100817308 */ /* 0x000fe20000002400 */
[----:B------:R-:W-:Y:S01]  /*b950*/  FMUL.FTZ R84, R84, UR7 ;  /* 0x0000000754547c20 */ /* 0x000fe20008410000 */
[----:B------:R-:W-:Y:S01]  /*b960*/  FMUL.FTZ R85, R85, UR7 ;  /* 0x0000000755557c20 */ /* 0x000fe20008410000 */
[----:B------:R-:W-:Y:S01]  /*b970*/  FMUL.FTZ R87, R87, UR7 ;  /* 0x0000000757577c20 */ /* 0x000fe20008410000 */
[----:B------:R-:W-:-:S02]  /*b980*/  FMUL.FTZ R86, R86, UR7 ;  /* 0x0000000756567c20 */ /* 0x000fc40008410000 */
[C---:B------:R-:W-:Y:S01]  /*b990*/  HMMA.16816.F32 R60, R8.reuse, R14, R60 ;  /* 0x0000000e083c723c */ /* 0x040fe2000000183c */
[----:B------:R-:W2:Y:S01]  /*b9a0*/  LDSM.16.M88.4 R12, [R0+0x4400] ;  /* 0x00440000000c783b */ /* 0x000ea20000000200 */
[----:B------:R-:W-:Y:S01]  /*b9b0*/  MUFU.TANH R213, R213 ;  /* 0x000000d500d57308 */ /* 0x000fe20000002400 */
[----:B------:R-:W-:Y:S01]  /*b9c0*/  FMUL.FTZ R3, R96, UR7 ;  /* 0x0000000760037c20 */ /* 0x000fe20008410000 */
[----:B------:R-:W-:Y:S01]  /*b9d0*/  FMUL.FTZ R217, R97, UR7 ;  /* 0x0000000761d97c20 */ /* 0x000fe20008410000 */
[----:B------:R-:W-:Y:S01]  /*b9e0*/  FMUL.FTZ R96, R93, UR7 ;  /* 0x000000075d607c20 */ /* 0x000fe20008410000 */
[----:B------:R-:W-:Y:S01]  /*b9f0*/  FMUL.FTZ R98, R98, UR7 ;  /* 0x0000000762627c20 */ /* 0x000fe20008410000 */
[----:B------:R-:W-:Y:S01]  /*ba00*/  FMUL.FTZ R99, R99, UR7 ;  /* 0x0000000763637c20 */ /* 0x000fe20008410000 */
[C---:B------:R-:W-:Y:S02]  /*ba10*/  HMMA.16816.F32 R80, R8.reuse, R130, R80 ;  /* 0x000000820850723c */ /* 0x040fe40000001850 */
[----:B------:R3:W-:Y:S06]  /*ba20*/  MUFU.TANH R131, R112 ;  /* 0x0000007000837308 */ /* 0x0007ec0000002400 */
[C---:B----4-:R-:W-:Y:S02]  /*ba30*/  HMMA.16816.F32 R76, R8.reuse, R124, R76 ;  /* 0x0000007c084c723c */ /* 0x050fe4000000184c */
[----:B------:R4:W-:Y:S06]  /*ba40*/  MUFU.TANH R97, R3 ;  /* 0x0000000300617308 */ /* 0x0009ec0000002400 */
[C---:B------:R-:W-:Y:S01]  /*ba50*/  HMMA.16816.F32 R72, R8.reuse, R126, R72 ;  /* 0x0000007e0848723c */ /* 0x040fe20000001848 */
[----:B------:R-:W-:Y:S01]  /*ba60*/  LDSM.16.M88.4 R124, [R0+0x4000] ;  /* 0x00400000007c783b */ /* 0x000fe20000000200 */
[----:B------:R-:W-:Y:S01]  /*ba70*/  MUFU.TANH R105, R105 ;  /* 0x0000006900697308 */ /* 0x000fe20000002400 */
[----:B------:R-:W-:Y:S01]  /*ba80*/  FMUL.FTZ R83, R83, UR7 ;  /* 0x0000000753537c20 */ /* 0x000fe20008410000 */
[----:B------:R-:W-:Y:S01]  /*ba90*/  FMUL.FTZ R81, R81, UR7 ;  /* 0x0000000751517c20 */ /* 0x000fe20008410000 */
[----:B---3--:R-:W3:Y:S01]  /*baa0*/  LDSM.16.M88.4 R112, [R0+0x4800] ;  /* 0x004800000070783b */ /* 0x008ee20000000200 */
[----:B------:R-:W-:Y:S01]  /*bab0*/  FMUL.FTZ R80, R80, UR7 ;  /* 0x0000000750507c20 */ /* 0x000fe20008410000 */
[----:B------:R-:W-:Y:S01]  /*bac0*/  FMUL.FTZ R82, R82, UR7 ;  /* 0x0000000752527c20 */ /* 0x000fe20008410000 */
[C---:B-1----:R-:W-:Y:S01]  /*bad0*/  HMMA.16816.F32 R52, R8.reuse, R120, R52 ;  /* 0x000000780834723c */ /* 0x042fe20000001834 */
[----:B------:R-:W-:Y:S01]  /*bae0*/  FMUL.FTZ R121, R109, UR7 ;  /* 0x000000076d797c20 */ /* 0x000fe20008410000 */
[----:B------:R-:W-:Y:S01]  /*baf0*/  FMUL.FTZ R120, R68, UR7 ;  /* 0x0000000744787c20 */ /* 0x000fe20008410000 */
[----:B------:R-:W-:Y:S01]  /*bb00*/  FMUL.FTZ R77, R77, UR7 ;  /* 0x000000074d4d7c20 */ /* 0x000fe20008410000 */
[----:B----4-:R-:W-:Y:S01]  /*bb10*/  FMUL.FTZ R3, R79, UR7 ;  /* 0x000000074f037c20 */ /* 0x010fe20008410000 */
[----:B------:R-:W-:Y:S01]  /*bb20*/  FMUL.FTZ R76, R76, UR7 ;  /* 0x000000074c4c7c20 */ /* 0x000fe20008410000 */
[----:B------:R-:W-:Y:S02]  /*bb30*/  MUFU.TANH R219, R120 ;  /* 0x0000007800db7308 */ /* 0x000fe40000002400 */
[----:B------:R-:W-:Y:S01]  /*bb40*/  HMMA.16816.F32 R48, R8, R122, R48 ;  /* 0x0000007a0830723c */ /* 0x000fe20000001830 */
[----:B------:R-:W-:Y:S01]  /*bb50*/  FMUL.FTZ R123, R110, UR7 ;  /* 0x000000076e7b7c20 */ /* 0x000fe20008410000 */
[----:B------:R-:W-:Y:S01]  /*bb60*/  FMUL.FTZ R122, R69, UR7 ;  /* 0x00000007457a7c20 */ /* 0x000fe20008410000 */
[----:B------:R-:W-:Y:S01]  /*bb70*/  FMUL.FTZ R93, R73, UR7 ;  /* 0x00000007495d7c20 */ /* 0x000fe20008410000 */
[----:B------:R-:W-:-:S02]  /*bb80*/  FMUL.FTZ R79, R72, UR7 ;  /* 0x00000007484f7c20 */ /* 0x000fc40008410000 */
[----:B------:R-:W-:Y:S02]  /*bb90*/  MUFU.TANH R69, R77 ;  /* 0x0000004d00457308 */ /* 0x000fe40000002400 */
[----:B------:R-:W-:Y:S01]  /*bba0*/  HMMA.16816.F32 R44, R8, R116, R44 ;  /* 0x00000074082c723c */ /* 0x000fe2000000182c */
[----:B------:R-:W-:Y:S01]  /*bbb0*/  FMUL.FTZ R117, R111, UR7 ;  /* 0x000000076f757c20 */ /* 0x000fe20008410000 */
[----:B------:R-:W-:Y:S01]  /*bbc0*/  FMUL.FTZ R116, R71, UR7 ;  /* 0x0000000747747c20 */ /* 0x000fe20008410000 */
[----:B------:R1:W4:Y:S01]  /*bbd0*/  LDSM.16.M88.4 R108, [R0+0x4c00] ;  /* 0x004c0000006c783b */ /* 0x0003220000000200 */
[----:B------:R-:W-:-:S04]  /*bbe0*/  DEPBAR.LE SB0, 0x0 ;  /* 0x000080000000791a */ /* 0x000fc80000000000 */
[----:B--2---:R-:W-:Y:S01]  /*bbf0*/  HMMA.16816.F32 R24, R8, R14, R24 ;  /* 0x0000000e0818723c */ /* 0x004fe20000001818 */
[----:B------:R2:W-:Y:S01]  /*bc00*/  MUFU.TANH R71, R3 ;  /* 0x0000000300477308 */ /* 0x0005e20000002400 */
[----:B------:R-:W-:Y:S01]  /*bc10*/  FMUL.FTZ R15, R100, UR7 ;  /* 0x00000007640f7c20 */ /* 0x000fe20008410000 */
[----:B------:R-:W-:Y:S01]  /*bc20*/  FMUL.FTZ R100, R88, UR7 ;  /* 0x0000000758647c20 */ /* 0x000fe20008410000 */
[----:B------:R-:W-:-:S04]  /*bc30*/  FMUL.FTZ R14, R90, UR7 ;  /* 0x000000075a0e7c20 */ /* 0x000fc80008410000 */
[----:B------:R-:W-:Y:S01]  /*bc40*/  HMMA.16816.F32 R40, R8, R118, R40 ;  /* 0x000000760828723c */ /* 0x000fe20000001828 */
[----:B------:R-:W-:Y:S01]  /*bc50*/  FMUL.FTZ R118, R70, UR7 ;  /* 0x0000000746767c20 */ /* 0x000fe20008410000 */
[----:B------:R5:W-:Y:S01]  /*bc60*/  MUFU.TANH R73, R76 ;  /* 0x0000004c00497308 */ /* 0x000be20000002400 */
[----:B------:R-:W-:Y:S01]  /*bc70*/  FMUL.FTZ R88, R46, UR7 ;  /* 0x000000072e587c20 */ /* 0x000fe20008410000 */
[----:B------:R-:W-:-:S04]  /*bc80*/  FMUL.FTZ R90, R44, UR7 ;  /* 0x000000072c5a7c20 */ /* 0x000fc80008410000 */
[C---:B---3--:R-:W-:Y:S01]  /*bc90*/  HMMA.16816.F32 R20, R8.reuse, R112, R20 ;  /* 0x000000700814723c */ /* 0x048fe20000001814 */
[----:B------:R-:W-:Y:S01]  /*bca0*/  FMUL.FTZ R112, R61, UR7 ;  /* 0x000000073d707c20 */ /* 0x000fe20008410000 */
[----:B------:R3:W-:Y:S01]  /*bcb0*/  MUFU.TANH R113, R101 ;  /* 0x0000006500717308 */ /* 0x0007e20000002400 */
[----:B--2---:R-:W-:Y:S01]  /*bcc0*/  IMAD.SHL.U32 R3, R149, 0x2, RZ ;  /* 0x0000000295037824 */ /* 0x004fe200078e00ff */
[----:B-1----:R-:W-:Y:S01]  /*bcd0*/  VIMNMX R0, PT, PT, R161, R66, PT ;  /* 0x00000042a1007248 */ /* 0x002fe20003fe0100 */
[----:B------:R-:W-:Y:S01]  /*bce0*/  FMUL.FTZ R66, R78, UR7 ;  /* 0x000000074e427c20 */ /* 0x000fe20008410000 */
[----:B------:R-:W-:Y:S02]  /*bcf0*/  FMUL.FTZ R78, R47, UR7 ;  /* 0x000000072f4e7c20 */ /* 0x000fe40008410000 */
[----:B------:R-:W-:Y:S01]  /*bd00*/  HMMA.16816.F32 R36, R8, R124, R36 ;  /* 0x0000007c0824723c */ /* 0x000fe20000001824 */
[----:B------:R-:W-:Y:S01]  /*bd10*/  LOP3.LUT R3, R3, 0x6, RZ, 0xc0, !PT ;  /* 0x0000000603037812 */ /* 0x000fe200078ec0ff */
[----:B------:R1:W-:Y:S01]  /*bd20*/  MUFU.TANH R125, R106 ;  /* 0x0000006a007d7308 */ /* 0x0003e20000002400 */
[----:B------:R-:W-:Y:S01]  /*bd30*/  FMUL.FTZ R77, R41, UR7 ;  /* 0x00000007294d7c20 */ /* 0x000fe20008410000 */
[----:B-----5:R-:W-:Y:S01]  /*bd40*/  FMUL.FTZ R76, R42, UR7 ;  /* 0x000000072a4c7c20 */ /* 0x020fe20008410000 */
[----:B------:R-:W-:Y:S01]  /*bd50*/  FMUL.FTZ R124, R75, UR7 ;  /* 0x000000074b7c7c20 */ /* 0x000fe20008410000 */
[----:B------:R-:W-:-:S02]  /*bd60*/  FMUL.FTZ R75, R43, UR7 ;  /* 0x000000072b4b7c20 */ /* 0x000fc40008410000 */
[C---:B------:R-:W-:Y:S01]  /*bd70*/  HMMA.16816.F32 R16, R8.reuse, R114, R16 ;  /* 0x000000720810723c */ /* 0x040fe20000001810 */
[----:B------:R-:W-:Y:S01]  /*bd80*/  FMUL.FTZ R114, R60, UR7 ;  /* 0x000000073c727c20 */ /* 0x000fe20008410000 */
[----:B------:R2:W-:Y:S01]  /*bd90*/  MUFU.TANH R119, R104 ;  /* 0x0000006800777308 */ /* 0x0005e20000002400 */
[----:B------:R-:W-:Y:S01]  /*bda0*/  FMUL.FTZ R46, R21, UR7 ;  /* 0x00000007152e7c20 */ /* 0x000fe20008410000 */
[----:B---3--:R-:W-:Y:S01]  /*bdb0*/  FMUL.FTZ R101, R49, UR7 ;  /* 0x0000000731657c20 */ /* 0x008fe20008410000 */
[----:B------:R-:W-:Y:S01]  /*bdc0*/  FMUL.FTZ R49, R24, UR7 ;  /* 0x0000000718317c20 */ /* 0x000fe20008410000 */
[----:B------:R-:W-:Y:S02]  /*bdd0*/  VIADD R24, R64, 0xffffff00 ;  /* 0xffffff0040187836 */ /* 0x000fe40000000000 */
[----:B------:R-:W-:Y:S01]  /*bde0*/  FMUL.FTZ R47, R20, UR7 ;  /* 0x00000007142f7c20 */ /* 0x000fe20008410000 */
[C---:B----4-:R-:W-:Y:S01]  /*bdf0*/  HMMA.16816.F32 R132, R8.reuse, R110, R132 ;  /* 0x0000006e0884723c */ /* 0x050fe20000001884 */
[----:B------:R-:W-:Y:S01]  /*be00*/  FMUL.FTZ R44, R22, UR7 ;  /* 0x00000007162c7c20 */ /* 0x000fe20008410000 */
[----:B------:R-:W-:Y:S01]  /*be10*/  FMUL.FTZ R110, R62, UR7 ;  /* 0x000000073e6e7c20 */ /* 0x000fe20008410000 */
[----:B------:R-:W-:Y:S01]  /*be20*/  LOP3.LUT R21, R24, R3, RZ, 0xfc, !PT ;  /* 0x0000000318157212 */ /* 0x000fe200078efcff */
[----:B------:R-:W-:Y:S01]  /*be30*/  FMUL.FTZ R70, R39, UR7 ;  /* 0x0000000727467c20 */ /* 0x000fe20008410000 */
[----:B------:R-:W-:Y:S01]  /*be40*/  FMUL.FTZ R68, R38, UR7 ;  /* 0x0000000726447c20 */ /* 0x000fe20008410000 */
[----:B-1----:R-:W-:Y:S01]  /*be50*/  FMUL.FTZ R106, R92, UR7 ;  /* 0x000000075c6a7c20 */ /* 0x002fe20008410000 */
[----:B------:R-:W-:Y:S01]  /*be60*/  FMUL.FTZ R92, R45, UR7 ;  /* 0x000000072d5c7c20 */ /* 0x000fe20008410000 */
[C---:B------:R-:W-:Y:S01]  /*be70*/  HMMA.16816.F32 R4, R8.reuse, R108, R4 ;  /* 0x0000006c0804723c */ /* 0x040fe20000001804 */
[----:B------:R-:W-:Y:S01]  /*be80*/  FMUL.FTZ R108, R89, UR7 ;  /* 0x00000007596c7c20 */ /* 0x000fe20008410000 */
[----:B------:R-:W-:Y:S01]  /*be90*/  FMUL.FTZ R45, R27, UR7 ;  /* 0x000000071b2d7c20 */ /* 0x000fe20008410000 */
[----:B------:R1:W3:Y:S01]  /*bea0*/  MUFU.TANH R89, R83 ;  /* 0x0000005300597308 */ /* 0x0002e20000002400 */
[----:B------:R-:W-:Y:S01]  /*beb0*/  FMUL.FTZ R39, R19, UR7 ;  /* 0x0000000713277c20 */ /* 0x000fe20008410000 */
[----:B------:R-:W-:Y:S01]  /*bec0*/  LOP3.LUT R19, R21, 0x79, RZ, 0xfc, !PT ;  /* 0x0000007915137812 */ /* 0x000fe200078efcff */
[----:B------:R-:W-:Y:S01]  /*bed0*/  FMUL.FTZ R41, R16, UR7 ;  /* 0x0000000710297c20 */ /* 0x000fe20008410000 */
[----:B--2---:R-:W-:Y:S01]  /*bee0*/  FMUL.FTZ R104, R54, UR7 ;  /* 0x0000000736687c20 */ /* 0x004fe20008410000 */
[C---:B------:R-:W-:Y:S01]  /*bef0*/  HMMA.16816.F32 R32, R8.reuse, R126, R32 ;  /* 0x0000007e0820723c */ /* 0x040fe20000001820 */
[----:B------:R-:W-:Y:S01]  /*bf00*/  ISETP.GE.AND P1, PT, R19, R2, PT ;  /* 0x000000021300720c */ /* 0x000fe20003f26270 */
[----:B------:R-:W-:Y:S01]  /*bf10*/  FMUL.FTZ R72, R37, UR7 ;  /* 0x0000000725487c20 */ /* 0x000fe20008410000 */
[----:B------:R-:W-:Y:S01]  /*bf20*/  FMUL.FTZ R134, R134, UR7 ;  /* 0x0000000786867c20 */ /* 0x000fe20008410000 */
[----:B------:R-:W-:Y:S01]  /*bf30*/  I2FP.F32.U32 R19, R19 ;  /* 0x0000001300137245 */ /* 0x000fe20000201000 */
[----:B------:R-:W-:Y:S01]  /*bf40*/  FMUL.FTZ R37, R18, UR7 ;  /* 0x0000000712257c20 */ /* 0x000fe20008410000 */
[----:B------:R-:W-:Y:S01]  /*bf50*/  FMUL.FTZ R111, R63, UR7 ;  /* 0x000000073f6f7c20 */ /* 0x000fe20008410000 */
[----:B------:R-:W-:Y:S01]  /*bf60*/  FMUL.FTZ R109, R52, UR7 ;  /* 0x00000007346d7c20 */ /* 0x000fe20008410000 */
[----:B------:R-:W-:Y:S01]  /*bf70*/  HMMA.16816.F32 R28, R8, R12, R28 ;  /* 0x0000000c081c723c */ /* 0x000fe2000000181c */
[----:B------:R-:W-:Y:S01]  /*bf80*/  FMUL.FTZ R9, R95, UR7 ;  /* 0x000000075f097c20 */ /* 0x000fe20008410000 */
[----:B------:R-:W-:Y:S01]  /*bf90*/  FMUL.FTZ R95, R50, UR7 ;  /* 0x00000007325f7c20 */ /* 0x000fe20008410000 */
[----:B------:R-:W-:Y:S01]  /*bfa0*/  FMUL.FTZ R50, R25, UR7 ;  /* 0x0000000719327c20 */ /* 0x000fe20008410000 */
[----:B------:R-:W-:Y:S01]  /*bfb0*/  FMUL.FTZ R25, R132, UR7 ;  /* 0x0000000784197c20 */ /* 0x000fe20008410000 */
[----:B-1----:R-:W-:Y:S01]  /*bfc0*/  FMUL.FTZ R83, R40, UR7 ;  /* 0x0000000728537c20 */ /* 0x002fe20008410000 */
[----:B------:R-:W-:Y:S01]  /*bfd0*/  FMUL.FTZ R40, R17, UR7 ;  /* 0x0000000711287c20 */ /* 0x000fe20008410000 */
[----:B---3--:R-:W-:Y:S01]  /*bfe0*/  FFMA.FTZ R89, R152, R19, R89 ;  /* 0x0000001398597223 */ /* 0x008fe20000010059 */
[----:B------:R-:W1:Y:S01]  /*bff0*/  MUFU.TANH R17, R134 ;  /* 0x0000008600117308 */ /* 0x000e620000002400 */
[----:B------:R-:W-:Y:S01]  /*c000*/  LOP3.LUT R19, R21, 0x8, RZ, 0xfc, !PT ;  /* 0x0000000815137812 */ /* 0x000fe200078efcff */
[----:B------:R-:W-:Y:S01]  /*c010*/  FMUL.FTZ R20, R5, UR7 ;  /* 0x0000000705147c20 */ /* 0x000fe20008410000 */
[----:B------:R-:W-:Y:S01]  /*c020*/  FMUL.FTZ R60, R35, UR7 ;  /* 0x00000007233c7c20 */ /* 0x000fe20008410000 */
[----:B------:R-:W-:Y:S01]  /*c030*/  FMUL.FTZ R5, R7, UR7 ;  /* 0x0000000707057c20 */ /* 0x000fe20008410000 */
[-C--:B------:R-:W-:Y:S01]  /*c040*/  ISETP.GE.AND P6, PT, R19, R0.reuse, PT ;  /* 0x000000001300720c */ /* 0x080fe20003fc6270 */
[----:B------:R-:W-:Y:S01]  /*c050*/  FMUL.FTZ R22, R6, UR7 ;  /* 0x0000000706167c20 */ /* 0x000fe20008410000 */
[C---:B------:R-:W-:Y:S01]  /*c060*/  LOP3.LUT R7, R21.reuse, 0xf8, RZ, 0xfc, !PT ;  /* 0x000000f815077812 */ /* 0x040fe200078efcff */
[----:B------:R-:W2:Y:S01]  /*c070*/  MUFU.TANH R25, R25 ;  /* 0x0000001900197308 */ /* 0x000ea20000002400 */
[----:B------:R-:W-:Y:S01]  /*c080*/  LOP3.LUT R35, R21, 0x1, RZ, 0xfc, !PT ;  /* 0x0000000115237812 */ /* 0x000fe200078efcff */
[----:B------:R-:W-:Y:S01]  /*c090*/  FMUL.FTZ R10, R94, UR7 ;  /* 0x000000075e0a7c20 */ /* 0x000fe20008410000 */
[----:B------:R-:W-:Y:S01]  /*c0a0*/  I2FP.F32.U32 R6, R7 ;  /* 0x0000000700067245 */ /* 0x000fe20000201000 */
[----:B------:R-:W-:Y:S01]  /*c0b0*/  FMUL.FTZ R94, R51, UR7 ;  /* 0x00000007335e7c20 */ /* 0x000fe20008410000 */
[----:B------:R-:W-:Y:S01]  /*c0c0*/  ISETP.GE.AND P3, PT, R35, R0, PT ;  /* 0x000000002300720c */ /* 0x000fe20003f66270 */
[----:B------:R-:W-:Y:S01]  /*c0d0*/  FMUL.FTZ R51, R31, UR7 ;  /* 0x000000071f337c20 */ /* 0x000fe20008410000 */
[----:B------:R-:W-:Y:S01]  /*c0e0*/  ISETP.GE.AND P5, PT, R35, R2, PT ;  /* 0x000000022300720c */ /* 0x000fe20003fa6270 */
[----:B------:R-:W-:Y:S01]  /*c0f0*/  FMUL.FTZ R11, R91, UR7 ;  /* 0x000000075b0b7c20 */ /* 0x000fe20008410000 */
[----:B------:R-:W-:Y:S01]  /*c100*/  I2FP.F32.U32 R35, R35 ;  /* 0x0000002300237245 */ /* 0x000fe20000201000 */
[-C--:B-1----:R-:W-:Y:S01]  /*c110*/  FFMA.FTZ R17, R152, R6.reuse, R17 ;  /* 0x0000000698117223 */ /* 0x082fe20000010011 */
[----:B------:R-:W-:Y:S01]  /*c120*/  LOP3.LUT R12, R185, 0x1f20, RZ, 0xc0, !PT ;  /* 0x00001f20b90c7812 */ /* 0x000fe200078ec0ff */
[----:B------:R-:W-:Y:S01]  /*c130*/  FMUL.FTZ R91, R48, UR7 ;  /* 0x00000007305b7c20 */ /* 0x000fe20008410000 */
[----:B------:R-:W-:Y:S01]  /*c140*/  @P6 LOP3.LUT R151, R151, 0x1, RZ, 0xfc, !PT ;  /* 0x0000000197976812 */ /* 0x000fe200078efcff */
[----:B------:R-:W-:Y:S01]  /*c150*/  FFMA.FTZ R38, R152, R35, R145 ;  /* 0x0000002398267223 */ /* 0x000fe20000010091 */
[----:B------:R-:W-:Y:S01]  /*c160*/  LOP3.LUT R12, R12, R155, RZ, 0xfc, !PT ;  /* 0x0000009b0c0c7212 */ /* 0x000fe200078efcff */
[----:B------:R-:W-:Y:S01]  /*c170*/  FMUL.FTZ R155, R74, UR7 ;  /* 0x000000074a9b7c20 */ /* 0x000fe20008410000 */
[----:B------:R-:W-:Y:S01]  /*c180*/  FMUL.FTZ R74, R36, UR7 ;  /* 0x00000007244a7c20 */ /* 0x000fe20008410000 */
[----:B--2---:R-:W-:Y:S01]  /*c190*/  FFMA.FTZ R25, R152, R6, R25 ;  /* 0x0000000698197223 */ /* 0x004fe20000010019 */
[----:B------:R-:W-:Y:S01]  /*c1a0*/  I2FP.F32.U32 R6, R19 ;  /* 0x0000001300067245 */ /* 0x000fe20000201000 */
[----:B------:R-:W-:Y:S01]  /*c1b0*/  FMUL.FTZ R48, R26, UR7 ;  /* 0x000000071a307c20 */ /* 0x000fe20008410000 */
[----:B------:R-:W-:Y:S01]  /*c1c0*/  FSEL R38, R38, -INF , !P3 ;  /* 0xff80000026267808 */ /* 0x000fe20005800000 */
[C---:B------:R-:W-:Y:S01]  /*c1d0*/  FFMA.FTZ R35, R152.reuse, R35, R147 ;  /* 0x0000002398237223 */ /* 0x040fe20000010093 */
[----:B------:R-:W-:Y:S01]  /*c1e0*/  ISETP.GE.AND P4, PT, R19, R2, PT ;  /* 0x000000021300720c */ /* 0x000fe20003f86270 */
[CC--:B------:R-:W-:Y:S01]  /*c1f0*/  FFMA.FTZ R36, R152.reuse, R6.reuse, R163 ;  /* 0x0000000698247223 */ /* 0x0c0fe200000100a3 */
[----:B------:R-:W-:Y:S01]  /*c200*/  LOP3.LUT P3, RZ, R151, 0x1, RZ, 0xc0, !PT ;  /* 0x0000000197ff7812 */ /* 0x000fe2000786c0ff */
[----:B------:R-:W-:Y:S01]  /*c210*/  FFMA.FTZ R27, R152, R6, R167 ;  /* 0x00000006981b7223 */ /* 0x000fe200000100a7 */
[----:B------:R-:W-:Y:S01]  /*c220*/  LOP3.LUT R19, R21, 0x11, RZ, 0xfc, !PT ;  /* 0x0000001115137812 */ /* 0x000fe200078efcff */
[----:B------:R-:W-:Y:S01]  /*c230*/  FMUL.FTZ R61, R33, UR7 ;  /* 0x00000007213d7c20 */ /* 0x000fe20008410000 */
[----:B------:R-:W-:Y:S01]  /*c240*/  FSEL R36, R36, -INF , !P3 ;  /* 0xff80000024247808 */ /* 0x000fe20005800000 */
[----:B------:R-:W-:Y:S01]  /*c250*/  FMUL.FTZ R54, R29, UR7 ;  /* 0x000000071d367c20 */ /* 0x000fe20008410000 */
[----:B------:R-:W-:Y:S01]  /*c260*/  ISETP.GE.AND P2, PT, R7, R0, PT ;  /* 0x000000000700720c */ /* 0x000fe20003f46270 */
[----:B------:R-:W-:Y:S01]  /*c270*/  FMUL.FTZ R13, R107, UR7 ;  /* 0x000000076b0d7c20 */ /* 0x000fe20008410000 */
[----:B------:R-:W-:Y:S01]  /*c280*/  ISETP.GE.AND P0, PT, R7, R2, PT ;  /* 0x000000020700720c */ /* 0x000fe20003f06270 */
[----:B------:R1:W-:Y:S01]  /*c290*/  MUFU.TANH R107, R102 ;  /* 0x00000066006b7308 */ /* 0x0003e20000002400 */
[-C--:B------:R-:W-:Y:S01]  /*c2a0*/  ISETP.GE.AND P3, PT, R19, R0.reuse, PT ;  /* 0x000000001300720c */ /* 0x080fe20003f66270 */
[----:B------:R-:W-:Y:S01]  /*c2b0*/  FMUL.FTZ R52, R30, UR7 ;  /* 0x000000071e347c20 */ /* 0x000fe20008410000 */
[----:B------:R-:W-:Y:S01]  /*c2c0*/  LOP3.LUT R7, R21, 0x9, RZ, 0xfc, !PT ;  /* 0x0000000915077812 */ /* 0x000fe200078efcff */
[----:B------:R-:W-:Y:S01]  /*c2d0*/  FMUL.FTZ R43, R23, UR7 ;  /* 0x00000007172b7c20 */ /* 0x000fe20008410000 */
[----:B------:R-:W-:Y:S01]  /*c2e0*/  FSEL R187, R89, -INF , !P1 ;  /* 0xff80000059bb7808 */ /* 0x000fe20004800000 */
[----:B------:R-:W-:Y:S01]  /*c2f0*/  FMUL.FTZ R23, R4, UR7 ;  /* 0x0000000704177c20 */ /* 0x000fe20008410000 */
[----:B------:R-:W-:Y:S01]  /*c300*/  I2FP.F32.U32 R16, R7 ;  /* 0x0000000700107245 */ /* 0x000fe20000201000 */
[----:B------:R2:W-:Y:S01]  /*c310*/  MUFU.TANH R115, R103 ;  /* 0x0000006700737308 */ /* 0x0005e20000002400 */
[----:B------:R-:W-:Y:S01]  /*c320*/  ISETP.GE.AND P6, PT, R7, R0, PT ;  /* 0x000000000700720c */ /* 0x000fe20003fc6270 */
[----:B------:R-:W-:Y:S01]  /*c330*/  FMUL.FTZ R4, R133, UR7 ;  /* 0x0000000785047c20 */ /* 0x000fe20008410000 */
[----:B------:R-:W-:Y:S01]  /*c340*/  ISETP.GE.AND P1, PT, R7, R2, PT ;  /* 0x000000020700720c */ /* 0x000fe20003f26270 */
[CC--:B------:R-:W-:Y:S01]  /*c350*/  FFMA.FTZ R6, R152.reuse, R16.reuse, R165 ;  /* 0x0000001098067223 */ /* 0x0c0fe200000100a5 */
[----:B------:R-:W-:Y:S01]  /*c360*/  LOP3.LUT R151, R151, 0xfffffffe, RZ, 0xc0, !PT ;  /* 0xfffffffe97977812 */ /* 0x000fe200078ec0ff */
[C---:B------:R-:W-:Y:S01]  /*c370*/  FFMA.FTZ R7, R152.reuse, R16, R169 ;  /* 0x0000001098077223 */ /* 0x040fe200000100a9 */
[----:B------:R-:W-:Y:S01]  /*c380*/  I2FP.F32.U32 R16, R19 ;  /* 0x0000001300107245 */ /* 0x000fe20000201000 */
[----:B------:R-:W-:Y:S01]  /*c390*/  MUFU.TANH R221, R122 ;  /* 0x0000007a00dd7308 */ /* 0x000fe20000002400 */
[----:B------:R-:W-:Y:S01]  /*c3a0*/  FSEL R62, R25, -INF , !P2 ;  /* 0xff800000193e7808 */ /* 0x000fe20005000000 */
[----:B-1----:R-:W-:Y:S01]  /*c3b0*/  FMUL.FTZ R102, R55, UR7 ;  /* 0x0000000737667c20 */ /* 0x002fe20008410000 */
[----:B------:R-:W-:Y:S01]  /*c3c0*/  @P3 LOP3.LUT R151, R151, 0x1, RZ, 0xfc, !PT ;  /* 0x0000000197973812 */ /* 0x000fe200078efcff */
[----:B------:R-:W-:Y:S01]  /*c3d0*/  FFMA.FTZ R24, R152, R16, R173 ;  /* 0x0000001098187223 */ /* 0x000fe200000100ad */
[----:B------:R-:W-:Y:S01]  /*c3e0*/  LOP3.LUT R25, R21, 0x10, RZ, 0xfc, !PT ;  /* 0x0000001015197812 */ /* 0x000fe200078efcff */
[----:B------:R-:W-:Y:S01]  /*c3f0*/  FMUL.FTZ R55, R28, UR7 ;  /* 0x000000071c377c20 */ /* 0x000fe20008410000 */
[----:B------:R-:W-:Y:S01]  /*c400*/  FSEL R7, R7, -INF , !P1 ;  /* 0xff80000007077808 */ /* 0x000fe20004800000 */
[----:B------:R-:W-:Y:S01]  /*c410*/  FMUL.FTZ R63, R34, UR7 ;  /* 0x00000007223f7c20 */ /* 0x000fe20008410000 */
[----:B------:R-:W-:Y:S01]  /*c420*/  FSEL R42, R17, -INF , !P0 ;  /* 0xff800000112a7808 */ /* 0x000fe20004000000 */
[----:B--2---:R-:W-:Y:S01]  /*c430*/  FMUL.FTZ R103, R53, UR7 ;  /* 0x0000000735677c20 */ /* 0x004fe20008410000 */
[----:B------:R-:W-:Y:S01]  /*c440*/  LOP3.LUT P1, RZ, R151, 0x1, RZ, 0xc0, !PT ;  /* 0x0000000197ff7812 */ /* 0x000fe2000782c0ff */
[----:B------:R1:W-:Y:S01]  /*c450*/  MUFU.TANH R53, R66 ;  /* 0x0000004200357308 */ /* 0x0003e20000002400 */
[----:B------:R-:W-:Y:S01]  /*c460*/  ISETP.GE.AND P2, PT, R25, R0, PT ;  /* 0x000000001900720c */ /* 0x000fe20003f46270 */
[----:B------:R-:W-:Y:S01]  /*c470*/  FMUL.FTZ R135, R135, UR7 ;  /* 0x0000000787877c20 */ /* 0x000fe20008410000 */
[----:B------:R-:W-:Y:S01]  /*c480*/  ISETP.GE.AND P0, PT, R25, R2, PT ;  /* 0x000000021900720c */ /* 0x000fe20003f06270 */
[----:B------:R-:W-:Y:S01]  /*c490*/  FMUL.FTZ R8, R146, UR7 ;  /* 0x0000000792087c20 */ /* 0x000fe20008410000 */
[----:B------:R-:W-:-:S02]  /*c4a0*/  LOP3.LUT R31, R21, 0x20, RZ, 0xfc, !PT ;  /* 0x00000020151f7812 */ /* 0x000fc400078efcff */
[----:B------:R-:W-:Y:S01]  /*c4b0*/  I2FP.F32.U32 R25, R25 ;  /* 0x0000001900197245 */ /* 0x000fe20000201000 */
[----:B------:R-:W2:Y:S01]  /*c4c0*/  MUFU.TANH R123, R123 ;  /* 0x0000007b007b7308 */ /* 0x000ea20000002400 */
[----:B------:R-:W-:Y:S02]  /*c4d0*/  FSEL R24, R24, -INF , !P1 ;  /* 0xff80000018187808 */ /* 0x000fe40004800000 */
[----:B------:R-:W-:Y:S01]  /*c4e0*/  ISETP.GE.AND P1, PT, R31, R0, PT ;  /* 0x000000001f00720c */ /* 0x000fe20003f26270 */
[CC--:B------:R-:W-:Y:S01]  /*c4f0*/  FFMA.FTZ R26, R152.reuse, R25.reuse, R171 ;  /* 0x00000019981a7223 */ /* 0x0c0fe200000100ab */
[C---:B------:R-:W-:Y:S01]  /*c500*/  LOP3.LUT R17, R21.reuse, 0x18, RZ, 0xfc, !PT ;  /* 0x0000001815117812 */ /* 0x040fe200078efcff */
[----:B------:R-:W-:Y:S01]  /*c510*/  FFMA.FTZ R25, R152, R25, R175 ;  /* 0x0000001998197223 */ /* 0x000fe200000100af */
[----:B------:R-:W-:Y:S01]  /*c520*/  LOP3.LUT R33, R21, 0x19, RZ, 0xfc, !PT ;  /* 0x0000001915217812 */ /* 0x000fe200078efcff */
[----:B------:R-:W-:Y:S01]  /*c530*/  MUFU.TANH R165, R110 ;  /* 0x0000006e00a57308 */ /* 0x000fe20000002400 */
[----:B------:R-:W-:Y:S01]  /*c540*/  FSEL R27, R27, -INF , !P4 ;  /* 0xff8000001b1b7808 */ /* 0x000fe20006000000 */
[----:B-1----:R-:W-:Y:S01]  /*c550*/  FMUL.FTZ R66, R32, UR7 ;  /* 0x0000000720427c20 */ /* 0x002fe20008410000 */
[----:B------:R-:W-:-:S02]  /*c560*/  I2FP.F32.U32 R18, R17 ;  /* 0x0000001100127245 */ /* 0x000fc40000201000 */
[----:B------:R-:W-:Y:S02]  /*c570*/  LOP3.LUT R29, R21, 0x21, RZ, 0xfc, !PT ;  /* 0x00000021151d7812 */ /* 0x000fe400078efcff */
[----:B------:R-:W-:Y:S01]  /*c580*/  ISETP.GE.AND P4, PT, R19, R2, PT ;  /* 0x000000021300720c */ /* 0x000fe20003f86270 */
[C---:B------:R-:W-:Y:S01]  /*c590*/  FFMA.FTZ R19, R152.reuse, R16, R177 ;  /* 0x0000001098137223 */ /* 0x040fe200000100b1 */
[----:B------:R-:W-:Y:S01]  /*c5a0*/  FSEL R35, R35, -INF , !P5 ;  /* 0xff80000023237808 */ /* 0x000fe20006800000 */
[----:B------:R-:W-:Y:S01]  /*c5b0*/  FFMA.FTZ R16, R152, R18, R183 ;  /* 0x0000001298107223 */ /* 0x000fe200000100b7 */
[----:B------:R-:W-:Y:S01]  /*c5c0*/  FSEL R25, R25, -INF , !P0 ;  /* 0xff80000019197808 */ /* 0x000fe20004000000 */
[----:B------:R1:W-:Y:S01]  /*c5d0*/  MUFU.TANH R177, R111 ;  /* 0x0000006f00b17308 */ /* 0x0003e20000002400 */
[C---:B------:R-:W-:Y:S02]  /*c5e0*/  ISETP.GE.AND P5, PT, R33.reuse, R0, PT ;  /* 0x000000002100720c */ /* 0x040fe40003fa6270 */
[----:B------:R-:W-:-:S02]  /*c5f0*/  ISETP.GE.AND P0, PT, R33, R2, PT ;  /* 0x000000022100720c */ /* 0x000fc40003f06270 */
[----:B------:R-:W-:Y:S02]  /*c600*/  LOP3.LUT R151, R151, 0xfffffffe, RZ, 0xc0, !PT ;  /* 0xfffffffe97977812 */ /* 0x000fe400078ec0ff */
[----:B------:R-:W-:Y:S01]  /*c610*/  I2FP.F32.U32 R33, R33 ;  /* 0x0000002100217245 */ /* 0x000fe20000201000 */
[----:B------:R3:W-:Y:S01]  /*c620*/  MUFU.TANH R183, R109 ;  /* 0x0000006d00b77308 */ /* 0x0007e20000002400 */
[----:B------:R-:W-:Y:S02]  /*c630*/  I2FP.F32.U32 R30, R31 ;  /* 0x0000001f001e7245 */ /* 0x000fe40000201000 */
[----:B------:R-:W-:Y:S02]  /*c640*/  I2FP.F32.U32 R28, R29 ;  /* 0x0000001d001c7245 */ /* 0x000fe40000201000 */
[----:B------:R-:W-:Y:S01]  /*c650*/  FSEL R6, R6, -INF , !P6 ;  /* 0xff80000006067808 */ /* 0x000fe20007000000 */
[C---:B------:R-:W-:Y:S01]  /*c660*/  FFMA.FTZ R122, R152.reuse, R30, R195 ;  /* 0x0000001e987a7223 */ /* 0x040fe200000100c3 */
[C---:B------:R-:W-:Y:S01]  /*c670*/  ISETP.GE.AND P6, PT, R17.reuse, R0, PT ;  /* 0x000000001100720c */ /* 0x040fe20003fc6270 */
[C---:B------:R-:W-:Y:S01]  /*c680*/  FFMA.FTZ R32, R152.reuse, R28, R137 ;  /* 0x0000001c98207223 */ /* 0x040fe20000010089 */
[----:B------:R-:W-:Y:S01]  /*c690*/  ISETP.GE.AND P3, PT, R17, R2, PT ;  /* 0x000000021100720c */ /* 0x000fe20003f66270 */
[C---:B------:R-:W-:Y:S01]  /*c6a0*/  FFMA.FTZ R17, R152.reuse, R18, R191 ;  /* 0x0000001298117223 */ /* 0x040fe200000100bf */
[----:B-1----:R-:W-:Y:S01]  /*c6b0*/  LOP3.LUT R111, R21, 0x28, RZ, 0xfc, !PT ;  /* 0x00000028156f7812 */ /* 0x002fe200078efcff */
[-C--:B------:R-:W-:Y:S01]  /*c6c0*/  FFMA.FTZ R18, R152, R33.reuse, R189 ;  /* 0x0000002198127223 */ /* 0x080fe200000100bd */
[----:B------:R-:W-:Y:S01]  /*c6d0*/  FSEL R26, R26, -INF , !P2 ;  /* 0xff8000001a1a7808 */ /* 0x000fe20005000000 */
[----:B------:R-:W-:Y:S01]  /*c6e0*/  FFMA.FTZ R33, R152, R33, R193 ;  /* 0x0000002198217223 */ /* 0x000fe200000100c1 */
[----:B------:R-:W-:Y:S01]  /*c6f0*/  FSEL R19, R19, -INF , !P4 ;  /* 0xff80000013137808 */ /* 0x000fe20006000000 */
[----:B------:R1:W-:Y:S01]  /*c700*/  MUFU.TANH R189, R102 ;  /* 0x0000006600bd7308 */ /* 0x0003e20000002400 */
[----:B------:R-:W-:-:S02]  /*c710*/  @P1 LOP3.LUT R151, R151, 0x1, RZ, 0xfc, !PT ;  /* 0x0000000197971812 */ /* 0x000fc400078efcff */
[----:B---3--:R-:W-:Y:S02]  /*c720*/  LOP3.LUT R109, R21, 0x29, RZ, 0xfc, !PT ;  /* 0x00000029156d7812 */ /* 0x008fe400078efcff */
[----:B------:R-:W-:Y:S01]  /*c730*/  ISETP.GE.AND P1, PT, R31, R2, PT ;  /* 0x000000021f00720c */ /* 0x000fe20003f26270 */
[C---:B------:R-:W-:Y:S01]  /*c740*/  FFMA.FTZ R31, R152.reuse, R30, R197 ;  /* 0x0000001e981f7223 */ /* 0x040fe200000100c5 */
[C---:B------:R-:W-:Y:S01]  /*c750*/  ISETP.GE.AND P4, PT, R29.reuse, R0, PT ;  /* 0x000000001d00720c */ /* 0x040fe20003f86270 */
[----:B------:R3:W-:Y:S01]  /*c760*/  MUFU.TANH R193, R104 ;  /* 0x0000006800c17308 */ /* 0x0007e20000002400 */
[----:B------:R-:W-:Y:S01]  /*c770*/  ISETP.GE.AND P2, PT, R29, R2, PT ;  /* 0x000000021d00720c */ /* 0x000fe20003f46270 */
[----:B------:R-:W-:Y:S01]  /*c780*/  FFMA.FTZ R29, R152, R28, R139 ;  /* 0x0000001c981d7223 */ /* 0x000fe2000001008b */
[----:B------:R-:W-:Y:S02]  /*c790*/  LOP3.LUT R89, R21, 0x30, RZ, 0xfc, !PT ;  /* 0x0000003015597812 */ /* 0x000fe400078efcff */
[----:B------:R-:W-:-:S02]  /*c7a0*/  I2FP.F32.U32 R30, R111 ;  /* 0x0000006f001e7245 */ /* 0x000fc40000201000 */
[----:B------:R-:W-:Y:S01]  /*c7b0*/  I2FP.F32.U32 R28, R109 ;  /* 0x0000006d001c7245 */ /* 0x000fe20000201000 */
[----:B------:R4:W-:Y:S01]  /*c7c0*/  MUFU.TANH R147, R112 ;  /* 0x0000007000937308 */ /* 0x0009e20000002400 */
[----:B------:R-:W-:Y:S01]  /*c7d0*/  LOP3.LUT R133, R21, 0x31, RZ, 0xfc, !PT ;  /* 0x0000003115857812 */ /* 0x000fe200078efcff */
[CC--:B------:R-:W-:Y:S01]  /*c7e0*/  FFMA.FTZ R34, R152.reuse, R30.reuse, R199 ;  /* 0x0000001e98227223 */ /* 0x0c0fe200000100c7 */
[----:B-1----:R-:W-:Y:S01]  /*c7f0*/  I2FP.F32.U32 R102, R89 ;  /* 0x0000005900667245 */ /* 0x002fe20000201000 */
[----:B------:R-:W-:Y:S01]  /*c800*/  FFMA.FTZ R203, R152, R30, R203 ;  /* 0x0000001e98cb7223 */ /* 0x000fe200000100cb */
[----:B------:R-:W-:Y:S01]  /*c810*/  FSEL R32, R32, -INF , !P4 ;  /* 0xff80000020207808 */ /* 0x000fe20006000000 */
[----:B------:R-:W-:Y:S01]  /*c820*/  FFMA.FTZ R30, R152, R28, R201 ;  /* 0x0000001c981e7223 */ /* 0x000fe200000100c9 */
[----:B------:R-:W-:Y:S01]  /*c830*/  FSEL R29, R29, -INF , !P2 ;  /* 0xff8000001d1d7808 */ /* 0x000fe20005000000 */
[----:B------:R1:W-:Y:S01]  /*c840*/  MUFU.TANH R191, R91 ;  /* 0x0000005b00bf7308 */ /* 0x0003e20000002400 */
[----:B------:R-:W-:-:S02]  /*c850*/  LOP3.LUT R127, R21, 0x38, RZ, 0xfc, !PT ;  /* 0x00000038157f7812 */ /* 0x000fc400078efcff */
[----:B------:R-:W-:Y:S02]  /*c860*/  FSEL R17, R17, -INF , !P3 ;  /* 0xff80000011117808 */ /* 0x000fe40005800000 */
[----:B------:R-:W-:Y:S02]  /*c870*/  FSEL R33, R33, -INF , !P0 ;  /* 0xff80000021217808 */ /* 0x000fe40004000000 */
[C---:B------:R-:W-:Y:S01]  /*c880*/  ISETP.GE.AND P4, PT, R89.reuse, R0, PT ;  /* 0x000000005900720c */ /* 0x040fe20003f86270 */
[----:B------:R5:W-:Y:S01]  /*c890*/  MUFU.TANH R195, R94 ;  /* 0x0000005e00c37308 */ /* 0x000be20000002400 */
[----:B------:R-:W-:Y:S01]  /*c8a0*/  ISETP.GE.AND P2, PT, R89, R2, PT ;  /* 0x000000025900720c */ /* 0x000fe20003f46270 */
[C---:B------:R-:W-:Y:S01]  /*c8b0*/  FFMA.FTZ R89, R152.reuse, R28, R205 ;  /* 0x0000001c98597223 */ /* 0x040fe200000100cd */
[C---:B------:R-:W-:Y:S01]  /*c8c0*/  ISETP.GE.AND P3, PT, R111.reuse, R0, PT ;  /* 0x000000006f00720c */ /* 0x040fe20003f66270 */
[C---:B------:R-:W-:Y:S01]  /*c8d0*/  FFMA.FTZ R28, R152.reuse, R102, R207 ;  /* 0x00000066981c7223 */ /* 0x040fe200000100cf */
[----:B------:R-:W-:Y:S01]  /*c8e0*/  ISETP.GE.AND P0, PT, R111, R2, PT ;  /* 0x000000026f00720c */ /* 0x000fe20003f06270 */
[----:B------:R-:W-:Y:S01]  /*c8f0*/  FFMA.FTZ R111, R152, R102, R143 ;  /* 0x00000066986f7223 */ /* 0x000fe2000001008f */
[----:B---3--:R-:W-:Y:S01]  /*c900*/  I2FP.F32.U32 R104, R133 ;  /* 0x0000008500687245 */ /* 0x008fe20000201000 */
[----:B------:R-:W3:Y:S01]  /*c910*/  MUFU.TANH R121, R121 ;  /* 0x0000007900797308 */ /* 0x000ee20000002400 */
[----:B------:R-:W-:-:S02]  /*c920*/  I2FP.F32.U32 R102, R127 ;  /* 0x0000007f00667245 */ /* 0x000fc40000201000 */
[----:B------:R-:W-:Y:S01]  /*c930*/  FSEL R18, R18, -INF , !P5 ;  /* 0xff80000012127808 */ /* 0x000fe20006800000 */
[CC--:B------:R-:W-:Y:S01]  /*c940*/  FFMA.FTZ R110, R152.reuse, R104.reuse, R141 ;  /* 0x00000068986e7223 */ /* 0x0c0fe2000001008d */
[----:B------:R-:W-:Y:S01]  /*c950*/  FSEL R31, R31, -INF , !P1 ;  /* 0xff8000001f1f7808 */ /* 0x000fe20004800000 */
[C---:B------:R-:W-:Y:S01]  /*c960*/  FFMA.FTZ R141, R152.reuse, R104, R129 ;  /* 0x00000068988d7223 */ /* 0x040fe20000010081 */
[C---:B------:R-:W-:Y:S01]  /*c970*/  ISETP.GE.AND P5, PT, R109.reuse, R0, PT ;  /* 0x000000006d00720c */ /* 0x040fe20003fa6270 */
[----:B------:R-:W-:Y:S01]  /*c980*/  FFMA.FTZ R104, R152, R102, R131 ;  /* 0x0000006698687223 */ /* 0x000fe20000010083 */
[----:B------:R-:W-:Y:S01]  /*c990*/  ISETP.GE.AND P1, PT, R109, R2, PT ;  /* 0x000000026d00720c */ /* 0x000fe20003f26270 */
[----:B------:R-:W3:Y:S01]  /*c9a0*/  MUFU.TANH R117, R117 ;  /* 0x0000007500757308 */ /* 0x000ee20000002400 */
[C---:B------:R-:W-:Y:S02]  /*c9b0*/  LOP3.LUT R109, R21.reuse, 0x39, RZ, 0xfc, !PT ;  /* 0x00000039156d7812 */ /* 0x040fe400078efcff */
[----:B------:R-:W-:-:S02]  /*c9c0*/  LOP3.LUT R131, R21, 0x40, RZ, 0xfc, !PT ;  /* 0x0000004015837812 */ /* 0x000fc400078efcff */
[----:B----4-:R-:W-:Y:S02]  /*c9d0*/  I2FP.F32.U32 R112, R109 ;  /* 0x0000006d00707245 */ /* 0x010fe40000201000 */
[----:B------:R-:W-:Y:S01]  /*c9e0*/  FSEL R34, R34, -INF , !P3 ;  /* 0xff80000022227808 */ /* 0x000fe20005800000 */
[----:B------:R-:W-:Y:S01]  /*c9f0*/  MUFU.TANH R143, R95 ;  /* 0x0000005f008f7308 */ /* 0x000fe20000002400 */
[----:B-1----:R-:W-:Y:S02]  /*ca00*/  FSEL R91, R203, -INF , !P0 ;  /* 0xff800000cb5b7808 */ /* 0x002fe40004000000 */
[----:B------:R-:W-:Y:S02]  /*ca10*/  FSEL R30, R30, -INF , !P5 ;  /* 0xff8000001e1e7808 */ /* 0x000fe40006800000 */
[----:B------:R-:W-:Y:S02]  /*ca20*/  FSEL R89, R89, -INF , !P1 ;  /* 0xff80000059597808 */ /* 0x000fe40004800000 */
[----:B-----5:R-:W-:Y:S01]  /*ca30*/  I2FP.F32.U32 R94, R131 ;  /* 0x00000083005e7245 */ /* 0x020fe20000201000 */
[----:B------:R-:W-:Y:S01]  /*ca40*/  MUFU.TANH R95, R90 ;  /* 0x0000005a005f7308 */ /* 0x000fe20000002400 */
[----:B------:R-:W-:-:S02]  /*ca50*/  ISETP.GE.AND P3, PT, R133, R0, PT ;  /* 0x000000008500720c */ /* 0x000fc40003f66270 */
[----:B------:R-:W-:Y:S01]  /*ca60*/  ISETP.GE.AND P0, PT, R133, R2, PT ;  /* 0x000000028500720c */ /* 0x000fe20003f06270 */
[C---:B------:R-:W-:Y:S01]  /*ca70*/  FFMA.FTZ R142, R152.reuse, R94, R215 ;  /* 0x0000005e988e7223 */ /* 0x040fe200000100d7 */
[C---:B------:R-:W-:Y:S01]  /*ca80*/  ISETP.GE.AND P5, PT, R127.reuse, R0, PT ;  /* 0x000000007f00720c */ /* 0x040fe20003fa6270 */
[C---:B--2---:R-:W-:Y:S01]  /*ca90*/  FFMA.FTZ R123, R152.reuse, R94, R123 ;  /* 0x0000005e987b7223 */ /* 0x044fe2000001007b */
[----:B------:R-:W-:Y:S01]  /*caa0*/  ISETP.GE.AND P1, PT, R127, R2, PT ;  /* 0x000000027f00720c */ /* 0x000fe20003f26270 */
[----:B------:R-:W-:Y:S01]  /*cab0*/  FFMA.FTZ R127, R152, R102, R211 ;  /* 0x00000066987f7223 */ /* 0x000fe200000100d3 */
[----:B------:R-:W-:Y:S01]  /*cac0*/  FSEL R28, R28, -INF , !P4 ;  /* 0xff8000001c1c7808 */ /* 0x000fe20006000000 */
[----:B------:R-:W-:Y:S01]  /*cad0*/  FFMA.FTZ R102, R152, R112, R209 ;  /* 0x0000007098667223 */ /* 0x000fe200000100d1 */
[----:B------:R-:W-:Y:S01]  /*cae0*/  FSEL R111, R111, -INF , !P2 ;  /* 0xff8000006f6f7808 */ /* 0x000fe20005000000 */
[----:B------:R1:W-:Y:S01]  /*caf0*/  MUFU.TANH R129, R92 ;  /* 0x0000005c00817308 */ /* 0x0003e20000002400 */
[----:B------:R-:W-:-:S02]  /*cb00*/  ISETP.GE.AND P4, PT, R109, R0, PT ;  /* 0x000000006d00720c */ /* 0x000fc40003f86270 */
[----:B------:R-:W-:Y:S01]  /*cb10*/  ISETP.GE.AND P2, PT, R109, R2, PT ;  /* 0x000000026d00720c */ /* 0x000fe20003f46270 */
[----:B------:R-:W-:Y:S01]  /*cb20*/  FFMA.FTZ R109, R152, R112, R213 ;  /* 0x00000070986d7223 */ /* 0x000fe200000100d5 */
[C---:B------:R-:W-:Y:S02]  /*cb30*/  LOP3.LUT R137, R21.reuse, 0x41, RZ, 0xfc, !PT ;  /* 0x0000004115897812 */ /* 0x040fe400078efcff */
[----:B------:R-:W-:Y:S01]  /*cb40*/  LOP3.LUT R133, R21, 0x48, RZ, 0xfc, !PT ;  /* 0x0000004815857812 */ /* 0x000fe200078efcff */
[----:B------:R-:W2:Y:S01]  /*cb50*/  MUFU.TANH R161, R124 ;  /* 0x0000007c00a17308 */ /* 0x000ea20000002400 */
[----:B------:R-:W-:Y:S02]  /*cb60*/  FSEL R110, R110, -INF , !P3 ;  /* 0xff8000006e6e7808 */ /* 0x000fe40005800000 */
[----:B------:R-:W-:Y:S02]  /*cb70*/  FSEL R141, R141, -INF , !P0 ;  /* 0xff8000008d8d7808 */ /* 0x000fe40004000000 */
[----:B------:R-:W-:-:S02]  /*cb80*/  ISETP.GE.AND P3, PT, R131, R0, PT ;  /* 0x000000008300720c */ /* 0x000fc40003f66270 */
[----:B------:R-:W-:Y:S01]  /*cb90*/  ISETP.GE.AND P0, PT, R131, R2, PT ;  /* 0x000000028300720c */ /* 0x000fe20003f06270 */
[----:B------:R-:W4:Y:S01]  /*cba0*/  MUFU.TANH R93, R93 ;  /* 0x0000005d005d7308 */ /* 0x000f220000002400 */
[----:B------:R-:W-:Y:S02]  /*cbb0*/  LOP3.LUT R175, R21, 0x80, RZ, 0xfc, !PT ;  /* 0x0000008015af7812 */ /* 0x000fe400078efcff */
[----:B------:R-:W-:Y:S02]  /*cbc0*/  FSEL R104, R104, -INF , !P5 ;  /* 0xff80000068687808 */ /* 0x000fe40006800000 */
[----:B------:R-:W-:Y:S02]  /*cbd0*/  FSEL R127, R127, -INF , !P1 ;  /* 0xff8000007f7f7808 */ /* 0x000fe40004800000 */
[----:B------:R-:W-:Y:S01]  /*cbe0*/  FSEL R102, R102, -INF , !P4 ;  /* 0xff80000066667808 */ /* 0x000fe20006000000 */
[----:B------:R5:W-:Y:S01]  /*cbf0*/  MUFU.TANH R131, R88 ;  /* 0x0000005800837308 */ /* 0x000be20000002400 */
[----:B------:R-:W-:-:S02]  /*cc00*/  FSEL R109, R109, -INF , !P2 ;  /* 0xff8000006d6d7808 */ /* 0x000fc40005000000 */
[C---:B------:R-:W-:Y:S02]  /*cc10*/  ISETP.GE.AND P5, PT, R137.reuse, R0, PT ;  /* 0x000000008900720c */ /* 0x040fe40003fa6270 */
[----:B------:R-:W-:Y:S02]  /*cc20*/  ISETP.GE.AND P1, PT, R137, R2, PT ;  /* 0x000000028900720c */ /* 0x000fe40003f26270 */
[----:B-1----:R-:W-:Y:S01]  /*cc30*/  I2FP.F32.U32 R92, R137 ;  /* 0x00000089005c7245 */ /* 0x002fe20000201000 */
[----:B------:R-:W-:Y:S01]  /*cc40*/  MUFU.TANH R79, R79 ;  /* 0x0000004f004f7308 */ /* 0x000fe20000002400 */
[C---:B------:R-:W-:Y:S02]  /*cc50*/  ISETP.GE.AND P4, PT, R133.reuse, R0, PT ;  /* 0x000000008500720c */ /* 0x040fe40003f86270 */
[----:B------:R-:W-:Y:S01]  /*cc60*/  ISETP.GE.AND P2, PT, R133, R2, PT ;  /* 0x000000028500720c */ /* 0x000fe20003f46270 */
[CC--:B---3--:R-:W-:Y:S01]  /*cc70*/  FFMA.FTZ R121, R152.reuse, R92.reuse, R121 ;  /* 0x0000005c98797223 */ /* 0x0c8fe20000010079 */
[----:B------:R-:W-:Y:S01]  /*cc80*/  I2FP.F32.U32 R90, R133 ;  /* 0x00000085005a7245 */ /* 0x000fe20000201000 */
[----:B------:R-:W-:Y:S01]  /*cc90*/  FFMA.FTZ R117, R152, R92, R117 ;  /* 0x0000005c98757223 */ /* 0x000fe20000010075 */
[----:B------:R-:W-:Y:S01]  /*cca0*/  LOP3.LUT R137, R21, 0x81, RZ, 0xfc, !PT ;  /* 0x0000008115897812 */ /* 0x000fe200078efcff */
[----:B------:R-:W-:Y:S01]  /*ccb0*/  MUFU.TANH R155, R155 ;  /* 0x0000009b009b7308 */ /* 0x000fe20000002400 */
[----:B------:R-:W-:Y:S01]  /*ccc0*/  FSEL R142, R142, -INF , !P3 ;  /* 0xff8000008e8e7808 */ /* 0x000fe20005800000 */
[CC--:B------:R-:W-:Y:S01]  /*ccd0*/  FFMA.FTZ R138, R152.reuse, R90.reuse, R119 ;  /* 0x0000005a988a7223 */ /* 0x0c0fe20000010077 */
[----:B------:R-:W-:Y:S01]  /*cce0*/  FSEL R133, R123, -INF , !P0 ;  /* 0xff8000007b857808 */ /* 0x000fe20004000000 */
[----:B------:R-:W-:Y:S01]  /*ccf0*/  FFMA.FTZ R125, R152, R90, R125 ;  /* 0x0000005a987d7223 */ /* 0x000fe2000001007d */
[----:B------:R-:W-:-:S02]  /*cd00*/  ISETP.GE.AND P3, PT, R175, R0, PT ;  /* 0x00000000af00720c */ /* 0x000fc40003f66270 */
[----:B------:R-:W-:Y:S01]  /*cd10*/  ISETP.GE.AND P0, PT, R175, R2, PT ;  /* 0x00000002af00720c */ /* 0x000fe20003f06270 */
[----:B------:R-:W-:Y:S01]  /*cd20*/  MUFU.TANH R163, R116 ;  /* 0x0000007400a37308 */ /* 0x000fe20000002400 */
[----:B------:R-:W-:Y:S02]  /*cd30*/  I2FP.F32.U32 R175, R175 ;  /* 0x000000af00af7245 */ /* 0x000fe40000201000 */
[----:B-----5:R-:W-:Y:S02]  /*cd40*/  I2FP.F32.U32 R88, R137 ;  /* 0x0000008900587245 */ /* 0x020fe40000201000 */
[C---:B------:R-:W-:Y:S01]  /*cd50*/  LOP3.LUT R119, R21.reuse, 0x88, RZ, 0xfc, !PT ;  /* 0x0000008815777812 */ /* 0x040fe200078efcff */
[CC--:B------:R-:W-:Y:S01]  /*cd60*/  FFMA.FTZ R194, R152.reuse, R175.reuse, R73 ;  /* 0x000000af98c27223 */ /* 0x0c0fe20000010049 */
[C---:B------:R-:W-:Y:S01]  /*cd70*/  FFMA.FTZ R175, R152.reuse, R175, R53 ;  /* 0x000000af98af7223 */ /* 0x040fe20000010035 */
[-C--:B------:R-:W-:Y:S01]  /*cd80*/  FFMA.FTZ R173, R152, R88.reuse, R71 ;  /* 0x0000005898ad7223 */ /* 0x080fe20000010047 */
[----:B------:R-:W-:Y:S01]  /*cd90*/  LOP3.LUT R71, R21, 0x89, RZ, 0xfc, !PT ;  /* 0x0000008915477812 */ /* 0x000fe200078efcff */
[----:B------:R-:W1:Y:S01]  /*cda0*/  MUFU.TANH R145, R114 ;  /* 0x0000007200917308 */ /* 0x000e620000002400 */
[----:B------:R-:W-:Y:S01]  /*cdb0*/  FSEL R194, R194, -INF , !P3 ;  /* 0xff800000c2c27808 */ /* 0x000fe20005800000 */
[----:B------:R-:W-:Y:S01]  /*cdc0*/  FFMA.FTZ R69, R152, R88, R69 ;  /* 0x0000005898457223 */ /* 0x000fe20000010045 */
[----:B------:R-:W-:-:S02]  /*cdd0*/  FSEL R175, R175, -INF , !P0 ;  /* 0xff800000afaf7808 */ /* 0x000fc40004000000 */
[C---:B------:R-:W-:Y:S02]  /*cde0*/  ISETP.GE.AND P3, PT, R71.reuse, R0, PT ;  /* 0x000000004700720c */ /* 0x040fe40003f66270 */
[----:B------:R-:W-:Y:S01]  /*cdf0*/  ISETP.GE.AND P0, PT, R71, R2, PT ;  /* 0x000000024700720c */ /* 0x000fe20003f06270 */
[----:B------:R-:W3:Y:S01]  /*ce00*/  MUFU.TANH R223, R118 ;  /* 0x0000007600df7308 */ /* 0x000ee20000002400 */
[----:B------:R-:W-:Y:S02]  /*ce10*/  I2FP.F32.U32 R71, R71 ;  /* 0x0000004700477245 */ /* 0x000fe40000201000 */
[----:B------:R-:W-:Y:S02]  /*ce20*/  FSEL R140, R121, -INF , !P5 ;  /* 0xff800000798c7808 */ /* 0x000fe40006800000 */
[----:B------:R-:W-:Y:S01]  /*ce30*/  FSEL R139, R117, -INF , !P1 ;  /* 0xff800000758b7808 */ /* 0x000fe20004800000 */
[CC--:B--2---:R-:W-:Y:S01]  /*ce40*/  FFMA.FTZ R161, R152.reuse, R71.reuse, R161 ;  /* 0x0000004798a17223 */ /* 0x0c4fe200000100a1 */
[C---:B------:R-:W-:Y:S01]  /*ce50*/  ISETP.GE.AND P5, PT, R137.reuse, R0, PT ;  /* 0x000000008900720c */ /* 0x040fe20003fa6270 */
[----:B------:R2:W-:Y:S01]  /*ce60*/  MUFU.TANH R197, R78 ;  /* 0x0000004e00c57308 */ /* 0x0005e20000002400 */
[----:B------:R-:W-:Y:S01]  /*ce70*/  ISETP.GE.AND P1, PT, R137, R2, PT ;  /* 0x000000028900720c */ /* 0x000fe20003f26270 */
[----:B----4-:R-:W-:Y:S01]  /*ce80*/  FFMA.FTZ R182, R152, R71, R93 ;  /* 0x0000004798b67223 */ /* 0x010fe2000001005d */
[----:B------:R-:W-:-:S02]  /*ce90*/  FSEL R138, R138, -INF , !P4 ;  /* 0xff8000008a8a7808 */ /* 0x000fc40006000000 */
[----:B------:R-:W-:Y:S02]  /*cea0*/  FSEL R137, R125, -INF , !P2 ;  /* 0xff8000007d897808 */ /* 0x000fe40005000000 */
[----:B------:R-:W-:Y:S01]  /*ceb0*/  LOP3.LUT R73, R21, 0x91, RZ, 0xfc, !PT ;  /* 0x0000009115497812 */ /* 0x000fe200078efcff */
[----:B------:R4:W-:Y:S01]  /*cec0*/  MUFU.TANH R53, R74 ;  /* 0x0000004a00357308 */ /* 0x0009e20000002400 */
[C---:B------:R-:W-:Y:S02]  /*ced0*/  ISETP.GE.AND P4, PT, R119.reuse, R0, PT ;  /* 0x000000007700720c */ /* 0x040fe40003f86270 */
[----:B------:R-:W-:Y:S02]  /*cee0*/  ISETP.GE.AND P2, PT, R119, R2, PT ;  /* 0x000000027700720c */ /* 0x000fe40003f46270 */
[----:B------:R-:W-:Y:S02]  /*cef0*/  LOP3.LUT R71, R21, 0x98, RZ, 0xfc, !PT ;  /* 0x0000009815477812 */ /* 0x000fe400078efcff */
[----:B------:R-:W-:Y:S01]  /*cf00*/  FSEL R169, R161, -INF , !P0 ;  /* 0xff800000a1a97808 */ /* 0x000fe20004000000 */
[----:B------:R-:W5:Y:S01]  /*cf10*/  MUFU.TANH R103, R103 ;  /* 0x0000006700677308 */ /* 0x000f620000002400 */
[----:B------:R-:W-:-:S02]  /*cf20*/  I2FP.F32.U32 R161, R71 ;  /* 0x0000004700a17245 */ /* 0x000fc40000201000 */
[----:B--2---:R-:W-:Y:S02]  /*cf30*/  I2FP.F32.U32 R78, R119 ;  /* 0x00000077004e7245 */ /* 0x004fe40000201000 */
[----:B------:R-:W-:Y:S01]  /*cf40*/  LOP3.LUT R119, R21, 0x90, RZ, 0xfc, !PT ;  /* 0x0000009015777812 */ /* 0x000fe200078efcff */
[C---:B-1----:R-:W-:Y:S01]  /*cf50*/  FFMA.FTZ R145, R152.reuse, R161, R145 ;  /* 0x000000a198917223 */ /* 0x042fe20000010091 */
[----:B------:R-:W-:Y:S01]  /*cf60*/  FSEL R188, R69, -INF , !P5 ;  /* 0xff80000045bc7808 */ /* 0x000fe20006800000 */
[CC--:B------:R-:W-:Y:S01]  /*cf70*/  FFMA.FTZ R79, R152.reuse, R78.reuse, R79 ;  /* 0x0000004e984f7223 */ /* 0x0c0fe2000001004f */
[C---:B------:R-:W-:Y:S01]  /*cf80*/  FFMA.FTZ R155, R152.reuse, R78, R155 ;  /* 0x0000004e989b7223 */ /* 0x040fe2000001009b */
[----:B----4-:R-:W-:Y:S01]  /*cf90*/  I2FP.F32.U32 R74, R73 ;  /* 0x00000049004a7245 */ /* 0x010fe20000201000 */
[----:B------:R1:W-:Y:S01]  /*cfa0*/  MUFU.TANH R117, R76 ;  /* 0x0000004c00757308 */ /* 0x0003e20000002400 */
[----:B------:R-:W-:Y:S01]  /*cfb0*/  FSEL R173, R173, -INF , !P1 ;  /* 0xff800000adad7808 */ /* 0x000fe20004800000 */
[C---:B------:R-:W-:Y:S01]  /*cfc0*/  FFMA.FTZ R161, R152.reuse, R161, R165 ;  /* 0x000000a198a17223 */ /* 0x040fe200000100a5 */
[C---:B------:R-:W-:Y:S01]  /*cfd0*/  ISETP.GE.AND P5, PT, R119.reuse, R0, PT ;  /* 0x000000007700720c */ /* 0x040fe20003fa6270 */
[C---:B------:R-:W-:Y:S01]  /*cfe0*/  FFMA.FTZ R172, R152.reuse, R74, R221 ;  /* 0x0000004a98ac7223 */ /* 0x040fe200000100dd */
[----:B------:R-:W-:Y:S01]  /*cff0*/  ISETP.GE.AND P1, PT, R119, R2, PT ;  /* 0x000000027700720c */ /* 0x000fe20003f26270 */
[----:B------:R-:W-:Y:S01]  /*d000*/  FFMA.FTZ R163, R152, R74, R163 ;  /* 0x0000004a98a37223 */ /* 0x000fe200000100a3 */
[----:B------:R-:W-:Y:S01]  /*d010*/  FSEL R186, R79, -INF , !P4 ;  /* 0xff8000004fba7808 */ /* 0x000fe20006000000 */
[----:B------:R-:W2:Y:S01]  /*d020*/  MUFU.TANH R101, R101 ;  /* 0x0000006500657308 */ /* 0x000ea20000002400 */
[----:B------:R-:W-:-:S02]  /*d030*/  FSEL R171, R155, -INF , !P2 ;  /* 0xff8000009bab7808 */ /* 0x000fc40005000000 */
[C---:B------:R-:W-:Y:S02]  /*d040*/  ISETP.GE.AND P4, PT, R73.reuse, R0, PT ;  /* 0x000000004900720c */ /* 0x040fe40003f86270 */
[----:B------:R-:W-:Y:S02]  /*d050*/  ISETP.GE.AND P2, PT, R73, R2, PT ;  /* 0x000000024900720c */ /* 0x000fe40003f46270 */
[C---:B------:R-:W-:Y:S01]  /*d060*/  LOP3.LUT R93, R21.reuse, 0xa0, RZ, 0xfc, !PT ;  /* 0x000000a0155d7812 */ /* 0x040fe200078efcff */
[----:B------:R4:W-:Y:S01]  /*d070*/  MUFU.TANH R79, R70 ;  /* 0x00000046004f7308 */ /* 0x0009e20000002400 */
[----:B------:R-:W-:Y:S02]  /*d080*/  FSEL R182, R182, -INF , !P3 ;  /* 0xff800000b6b67808 */ /* 0x000fe40005800000 */
[----:B-1----:R-:W-:Y:S02]  /*d090*/  I2FP.F32.U32 R76, R119 ;  /* 0x00000077004c7245 */ /* 0x002fe40000201000 */
[----:B------:R-:W-:-:S02]  /*d0a0*/  LOP3.LUT R119, R21, 0x99, RZ, 0xfc, !PT ;  /* 0x0000009915777812 */ /* 0x000fc400078efcff */
[C---:B------:R-:W-:Y:S01]  /*d0b0*/  ISETP.GE.AND P3, PT, R71.reuse, R0, PT ;  /* 0x000000004700720c */ /* 0x040fe20003f66270 */
[CC--:B------:R-:W-:Y:S01]  /*d0c0*/  FFMA.FTZ R174, R152.reuse, R76.reuse, R219 ;  /* 0x0000004c98ae7223 */ /* 0x0c0fe200000100db */
[----:B---3--:R-:W-:Y:S01]  /*d0d0*/  FFMA.FTZ R167, R152, R76, R223 ;  /* 0x0000004c98a77223 */ /* 0x008fe200000100df */
[----:B------:R-:W-:Y:S01]  /*d0e0*/  ISETP.GE.AND P0, PT, R71, R2, PT ;  /* 0x000000024700720c */ /* 0x000fe20003f06270 */
[----:B------:R1:W-:Y:S01]  /*d0f0*/  MUFU.TANH R73, R68 ;  /* 0x0000004400497308 */ /* 0x0003e20000002400 */
[----:B------:R-:W-:Y:S02]  /*d100*/  LOP3.LUT R123, R21, 0xa1, RZ, 0xfc, !PT ;  /* 0x000000a1157b7812 */ /* 0x000fe400078efcff */
[----:B------:R-:W-:Y:S02]  /*d110*/  FSEL R172, R172, -INF , !P4 ;  /* 0xff800000acac7808 */ /* 0x000fe40006000000 */
[----:B------:R-:W-:Y:S02]  /*d120*/  FSEL R163, R163, -INF , !P2 ;  /* 0xff800000a3a37808 */ /* 0x000fe40005000000 */
[----:B----4-:R-:W-:Y:S01]  /*d130*/  I2FP.F32.U32 R70, R119 ;  /* 0x0000007700467245 */ /* 0x010fe20000201000 */
[----:B------:R-:W3:Y:S01]  /*d140*/  MUFU.TANH R83, R83 ;  /* 0x0000005300537308 */ /* 0x000ee20000002400 */
[----:B------:R-:W-:-:S02]  /*d150*/  ISETP.GE.AND P4, PT, R93, R0, PT ;  /* 0x000000005d00720c */ /* 0x000fc40003f86270 */
[----:B------:R-:W-:Y:S01]  /*d160*/  ISETP.GE.AND P2, PT, R93, R2, PT ;  /* 0x000000025d00720c */ /* 0x000fe20003f46270 */
[-C--:B------:R-:W-:Y:S01]  /*d170*/  FFMA.FTZ R147, R152, R70.reuse, R147 ;  /* 0x0000004698937223 */ /* 0x080fe20000010093 */
[----:B------:R-:W-:Y:S01]  /*d180*/  FSEL R174, R174, -INF , !P5 ;  /* 0xff800000aeae7808 */ /* 0x000fe20006800000 */
[----:B------:R-:W-:Y:S01]  /*d190*/  FFMA.FTZ R155, R152, R70, R177 ;  /* 0x00000046989b7223 */ /* 0x000fe200000100b1 */
[----:B------:R-:W-:Y:S01]  /*d1a0*/  FSEL R167, R167, -INF , !P1 ;  /* 0xff800000a7a77808 */ /* 0x000fe20004800000 */
[----:B------:R4:W-:Y:S01]  /*d1b0*/  MUFU.TANH R71, R66 ;  /* 0x0000004200477308 */ /* 0x0009e20000002400 */
[----:B------:R-:W-:Y:S02]  /*d1c0*/  FSEL R168, R145, -INF , !P3 ;  /* 0xff80000091a87808 */ /* 0x000fe40005800000 */
[----:B-1----:R-:W-:Y:S02]  /*d1d0*/  I2FP.F32.U32 R68, R93 ;  /* 0x0000005d00447245 */ /* 0x002fe40000201000 */
[----:B------:R-:W-:-:S02]  /*d1e0*/  LOP3.LUT R93, R21, 0xa9, RZ, 0xfc, !PT ;  /* 0x000000a9155d7812 */ /* 0x000fc400078efcff */
[----:B------:R-:W-:Y:S01]  /*d1f0*/  FSEL R161, R161, -INF , !P0 ;  /* 0xff800000a1a17808 */ /* 0x000fe20004000000 */
[----:B------:R1:W-:Y:S01]  /*d200*/  MUFU.TANH R145, R60 ;  /* 0x0000003c00917308 */ /* 0x0003e20000002400 */
[C---:B------:R-:W-:Y:S01]  /*d210*/  ISETP.GE.AND P5, PT, R119.reuse, R0, PT ;  /* 0x000000007700720c */ /* 0x040fe20003fa6270 */
[C---:B------:R-:W-:Y:S01]  /*d220*/  FFMA.FTZ R134, R152.reuse, R68, R183 ;  /* 0x0000004498867223 */ /* 0x040fe200000100b7 */
[----:B------:R-:W-:Y:S01]  /*d230*/  ISETP.GE.AND P1, PT, R119, R2, PT ;  /* 0x000000027700720c */ /* 0x000fe20003f26270 */
[----:B------:R-:W-:Y:S01]  /*d240*/  FFMA.FTZ R125, R152, R68, R193 ;  /* 0x00000044987d7223 */ /* 0x000fe200000100c1 */
[C---:B------:R-:W-:Y:S02]  /*d250*/  ISETP.GE.AND P3, PT, R123.reuse, R0, PT ;  /* 0x000000007b00720c */ /* 0x040fe40003f66270 */
[----:B------:R-:W-:Y:S01]  /*d260*/  ISETP.GE.AND P0, PT, R123, R2, PT ;  /* 0x000000027b00720c */ /* 0x000fe20003f06270 */
[----:B------:R-:W-:Y:S01]  /*d270*/  MUFU.TANH R69, R72 ;  /* 0x0000004800457308 */ /* 0x000fe20000002400 */
[----:B------:R-:W-:-:S02]  /*d280*/  LOP3.LUT R119, R21, 0xa8, RZ, 0xfc, !PT ;  /* 0x000000a815777812 */ /* 0x000fc400078efcff */
[----:B------:R-:W-:Y:S02]  /*d290*/  I2FP.F32.U32 R123, R123 ;  /* 0x0000007b007b7245 */ /* 0x000fe40000201000 */
[----:B----4-:R-:W-:Y:S02]  /*d2a0*/  I2FP.F32.U32 R66, R119 ;  /* 0x0000007700427245 */ /* 0x010fe40000201000 */
[----:B------:R-:W-:Y:S01]  /*d2b0*/  FSEL R166, R147, -INF , !P5 ;  /* 0xff80000093a67808 */ /* 0x000fe20006800000 */
[C---:B-----5:R-:W-:Y:S01]  /*d2c0*/  FFMA.FTZ R103, R152.reuse, R123, R103 ;  /* 0x0000007b98677223 */ /* 0x060fe20000010067 */
[----:B------:R-:W-:Y:S01]  /*d2d0*/  FSEL R155, R155, -INF , !P1 ;  /* 0xff8000009b9b7808 */ /* 0x000fe20004800000 */
[----:B------:R4:W-:Y:S01]  /*d2e0*/  MUFU.TANH R147, R55 ;  /* 0x0000003700937308 */ /* 0x0009e20000002400 */
[----:B-1----:R-:W-:Y:S01]  /*d2f0*/  I2FP.F32.U32 R60, R93 ;  /* 0x0000005d003c7245 */ /* 0x002fe20000201000 */
[C---:B------:R-:W-:Y:S01]  /*d300*/  FFMA.FTZ R130, R152.reuse, R66, R191 ;  /* 0x0000004298827223 */ /* 0x040fe200000100bf */
[C---:B------:R-:W-:Y:S01]  /*d310*/  ISETP.GE.AND P5, PT, R119.reuse, R0, PT ;  /* 0x000000007700720c */ /* 0x040fe20003fa6270 */
[C---:B------:R-:W-:Y:S01]  /*d320*/  FFMA.FTZ R121, R152.reuse, R66, R143 ;  /* 0x0000004298797223 */ /* 0x040fe2000001008f */
[----:B------:R-:W-:Y:S01]  /*d330*/  ISETP.GE.AND P1, PT, R119, R2, PT ;  /* 0x000000027700720c */ /* 0x000fe20003f26270 */
[-C--:B--2---:R-:W-:Y:S01]  /*d340*/  FFMA.FTZ R101, R152, R60.reuse, R101 ;  /* 0x0000003c98657223 */ /* 0x084fe20000010065 */
[----:B------:R-:W-:Y:S01]  /*d350*/  FSEL R134, R134, -INF , !P4 ;  /* 0xff80000086867808 */ /* 0x000fe20006000000 */
[C---:B------:R-:W-:Y:S01]  /*d360*/  FFMA.FTZ R119, R152.reuse, R60, R195 ;  /* 0x0000003c98777223 */ /* 0x040fe200000100c3 */
[----:B------:R-:W-:Y:S01]  /*d370*/  FSEL R125, R125, -INF , !P2 ;  /* 0xff8000007d7d7808 */ /* 0x000fe20005000000 */
[----:B------:R-:W1:Y:S01]  /*d380*/  MUFU.TANH R77, R77 ;  /* 0x0000004d004d7308 */ /* 0x000e620000002400 */
[----:B------:R-:W-:Y:S01]  /*d390*/  LOP3.LUT R177, R21, 0xb0, RZ, 0xfc, !PT ;  /* 0x000000b015b17812 */ /* 0x000fe200078efcff */
[----:B------:R-:W-:Y:S01]  /*d3a0*/  FFMA.FTZ R123, R152, R123, R189 ;  /* 0x0000007b987b7223 */ /* 0x000fe200000100bd */
[----:B------:R-:W-:-:S02]  /*d3b0*/  ISETP.GE.AND P4, PT, R93, R0, PT ;  /* 0x000000005d00720c */ /* 0x000fc40003f86270 */
[----:B------:R-:W-:Y:S02]  /*d3c0*/  ISETP.GE.AND P2, PT, R93, R2, PT ;  /* 0x000000025d00720c */ /* 0x000fe40003f46270 */
[----:B------:R-:W-:Y:S01]  /*d3d0*/  FSEL R132, R103, -INF , !P3 ;  /* 0xff80000067847808 */ /* 0x000fe20005800000 */
[----:B------:R-:W2:Y:S01]  /*d3e0*/  MUFU.TANH R75, R75 ;  /* 0x0000004b004b7308 */ /* 0x000ea20000002400 */
[C---:B----4-:R-:W-:Y:S02]  /*d3f0*/  LOP3.LUT R55, R21.reuse, 0xb8, RZ, 0xfc, !PT ;  /* 0x000000b815377812 */ /* 0x050fe400078efcff */
[----:B------:R-:W-:Y:S02]  /*d400*/  LOP3.LUT R93, R21, 0xb1, RZ, 0xfc, !PT ;  /* 0x000000b1155d7812 */ /* 0x000fe400078efcff */
[----:B------:R-:W-:Y:S02]  /*d410*/  I2FP.F32.U32 R103, R177 ;  /* 0x000000b100677245 */ /* 0x000fe40000201000 */
[----:B------:R-:W-:Y:S01]  /*d420*/  FSEL R128, R101, -INF , !P4 ;  /* 0xff80000065807808 */ /* 0x000fe20006000000 */
[----:B------:R4:W-:Y:S01]  /*d430*/  MUFU.TANH R165, R52 ;  /* 0x0000003400a57308 */ /* 0x0009e20000002400 */
[----:B------:R-:W-:Y:S01]  /*d440*/  FSEL R119, R119, -INF , !P2 ;  /* 0xff80000077777808 */ /* 0x000fe20005000000 */
[CC--:B------:R-:W-:Y:S01]  /*d450*/  FFMA.FTZ R120, R152.reuse, R103.reuse, R95 ;  /* 0x0000006798787223 */ /* 0x0c0fe2000001005f */
[C---:B------:R-:W-:Y:S01]  /*d460*/  ISETP.GE.AND P4, PT, R55.reuse, R0, PT ;  /* 0x000000003700720c */ /* 0x040fe20003f86270 */
[----:B------:R-:W-:Y:S01]  /*d470*/  FFMA.FTZ R103, R152, R103, R131 ;  /* 0x0000006798677223 */ /* 0x000fe20000010083 */
[----:B------:R-:W-:-:S02]  /*d480*/  ISETP.GE.AND P2, PT, R55, R2, PT ;  /* 0x000000023700720c */ /* 0x000fc40003f46270 */
[----:B------:R-:W-:Y:S01]  /*d490*/  FSEL R130, R130, -INF , !P5 ;  /* 0xff80000082827808 */ /* 0x000fe20006800000 */
[----:B------:R5:W-:Y:S01]  /*d4a0*/  MUFU.TANH R143, R54 ;  /* 0x00000036008f7308 */ /* 0x000be20000002400 */
[----:B------:R-:W-:Y:S02]  /*d4b0*/  FSEL R121, R121, -INF , !P1 ;  /* 0xff80000079797808 */ /* 0x000fe40004800000 */
[C---:B------:R-:W-:Y:S02]  /*d4c0*/  ISETP.GE.AND P5, PT, R93.reuse, R0, PT ;  /* 0x000000005d00720c */ /* 0x040fe40003fa6270 */
[----:B------:R-:W-:Y:S02]  /*d4d0*/  ISETP.GE.AND P1, PT, R93, R2, PT ;  /* 0x000000025d00720c */ /* 0x000fe40003f26270 */
[----:B------:R-:W-:Y:S01]  /*d4e0*/  FSEL R123, R123, -INF , !P0 ;  /* 0xff8000007b7b7808 */ /* 0x000fe20004000000 */
[----:B------:R-:W-:Y:S01]  /*d4f0*/  MUFU.TANH R63, R63 ;  /* 0x0000003f003f7308 */ /* 0x000fe20000002400 */
[----:B------:R-:W-:-:S02]  /*d500*/  ISETP.GE.AND P3, PT, R177, R0, PT ;  /* 0x00000000b100720c */ /* 0x000fc40003f66270 */
[----:B----4-:R-:W-:Y:S02]  /*d510*/  I2FP.F32.U32 R52, R55 ;  /* 0x0000003700347245 */ /* 0x010fe40000201000 */
[----:B------:R-:W-:Y:S02]  /*d520*/  LOP3.LUT R55, R21, 0xc1, RZ, 0xfc, !PT ;  /* 0x000000c115377812 */ /* 0x000fe400078efcff */
[----:B------:R-:W-:Y:S01]  /*d530*/  ISETP.GE.AND P0, PT, R177, R2, PT ;  /* 0x00000002b100720c */ /* 0x000fe20003f06270 */
[CC--:B---3--:R-:W-:Y:S01]  /*d540*/  FFMA.FTZ R116, R152.reuse, R52.reuse, R83 ;  /* 0x0000003498747223 */ /* 0x0c8fe20000010053 */
[C---:B------:R-:W-:Y:S01]  /*d550*/  FFMA.FTZ R95, R152.reuse, R52, R117 ;  /* 0x00000034985f7223 */ /* 0x040fe20000010075 */
[----:B-----5:R-:W-:Y:S01]  /*d560*/  I2FP.F32.U32 R54, R93 ;  /* 0x0000005d00367245 */ /* 0x020fe20000201000 */
[----:B------:R3:W-:Y:S01]  /*d570*/  MUFU.TANH R83, R50 ;  /* 0x0000003200537308 */ /* 0x0007e20000002400 */
[C---:B------:R-:W-:Y:S02]  /*d580*/  LOP3.LUT R93, R21.reuse, 0xc0, RZ, 0xfc, !PT ;  /* 0x000000c0155d7812 */ /* 0x040fe400078efcff */
[----:B------:R-:W-:Y:S01]  /*d590*/  LOP3.LUT R117, R21, 0xb9, RZ, 0xfc, !PT ;  /* 0x000000b915757812 */ /* 0x000fe200078efcff */
[CC--:B------:R-:W-:Y:S01]  /*d5a0*/  FFMA.FTZ R118, R152.reuse, R54.reuse, R129 ;  /* 0x0000003698767223 */ /* 0x0c0fe20000010081 */
[----:B------:R-:W-:Y:S01]  /*d5b0*/  I2FP.F32.U32 R60, R93 ;  /* 0x0000005d003c7245 */ /* 0x000fe20000201000 */
[----:B------:R-:W-:Y:S01]  /*d5c0*/  FFMA.FTZ R101, R152, R54, R197 ;  /* 0x0000003698657223 */ /* 0x000fe200000100c5 */
[----:B------:R-:W-:Y:S01]  /*d5d0*/  I2FP.F32.U32 R52, R117 ;  /* 0x0000007500347245 */ /* 0x000fe20000201000 */
[----:B------:R-:W4:Y:S01]  /*d5e0*/  MUFU.TANH R61, R61 ;  /* 0x0000003d003d7308 */ /* 0x000f220000002400 */
[----:B------:R-:W-:Y:S01]  /*d5f0*/  FSEL R120, R120, -INF , !P3 ;  /* 0xff80000078787808 */ /* 0x000fe20005800000 */
[CC--:B------:R-:W-:Y:S01]  /*d600*/  FFMA.FTZ R94, R152.reuse, R60.reuse, R53 ;  /* 0x0000003c985e7223 */ /* 0x0c0fe20000010035 */
[----:B------:R-:W-:Y:S01]  /*d610*/  FSEL R103, R103, -INF , !P0 ;  /* 0xff80000067677808 */ /* 0x000fe20004000000 */
[C---:B------:R-:W-:Y:S01]  /*d620*/  FFMA.FTZ R60, R152.reuse, R60, R73 ;  /* 0x0000003c983c7223 */ /* 0x040fe20000010049 */
[C---:B------:R-:W-:Y:S01]  /*d630*/  ISETP.GE.AND P3, PT, R117.reuse, R0, PT ;  /* 0x000000007500720c */ /* 0x040fe20003f66270 */
[----:B-1----:R-:W-:Y:S01]  /*d640*/  FFMA.FTZ R77, R152, R52, R77 ;  /* 0x00000034984d7223 */ /* 0x002fe2000001004d */
[----:B------:R-:W-:Y:S01]  /*d650*/  ISETP.GE.AND P0, PT, R117, R2, PT ;  /* 0x000000027500720c */ /* 0x000fe20003f06270 */
[----:B------:R-:W1:Y:S01]  /*d660*/  MUFU.TANH R45, R45 ;  /* 0x0000002d002d7308 */ /* 0x000e620000002400 */
[----:B------:R-:W-:Y:S01]  /*d670*/  FSEL R116, R116, -INF , !P4 ;  /* 0xff80000074747808 */ /* 0x000fe20006000000 */
[----:B--2---:R-:W-:Y:S01]  /*d680*/  FFMA.FTZ R75, R152, R52, R75 ;  /* 0x00000034984b7223 */ /* 0x004fe2000001004b */
[----:B---3--:R-:W-:-:S02]  /*d690*/  I2FP.F32.U32 R50, R55 ;  /* 0x0000003700327245 */ /* 0x008fc40000201000 */
[----:B------:R-:W-:Y:S02]  /*d6a0*/  FSEL R95, R95, -INF , !P2 ;  /* 0xff8000005f5f7808 */ /* 0x000fe40005000000 */
[C---:B------:R-:W-:Y:S01]  /*d6b0*/  LOP3.LUT R73, R21.reuse, 0xc9, RZ, 0xfc, !PT ;  /* 0x000000c915497812 */ /* 0x040fe200078efcff */
[C---:B------:R-:W-:Y:S01]  /*d6c0*/  FFMA.FTZ R92, R152.reuse, R50, R69 ;  /* 0x00000032985c7223 */ /* 0x040fe20000010045 */
[----:B------:R-:W-:Y:S01]  /*d6d0*/  LOP3.LUT R69, R21, 0xc8, RZ, 0xfc, !PT ;  /* 0x000000c815457812 */ /* 0x000fe200078efcff */
[----:B------:R2:W-:Y:S01]  /*d6e0*/  MUFU.TANH R117, R48 ;  /* 0x0000003000757308 */ /* 0x0005e20000002400 */
[C---:B------:R-:W-:Y:S02]  /*d6f0*/  ISETP.GE.AND P4, PT, R55.reuse, R0, PT ;  /* 0x000000003700720c */ /* 0x040fe40003f86270 */
[----:B------:R-:W-:Y:S01]  /*d700*/  ISETP.GE.AND P2, PT, R55, R2, PT ;  /* 0x000000023700720c */ /* 0x000fe20003f46270 */
[----:B------:R-:W-:Y:S01]  /*d710*/  FFMA.FTZ R55, R152, R50, R79 ;  /* 0x0000003298377223 */ /* 0x000fe2000001004f */
[----:B------:R-:W-:-:S02]  /*d720*/  FSEL R118, R118, -INF , !P5 ;  /* 0xff80000076767808 */ /* 0x000fc40006800000 */
[----:B------:R-:W-:Y:S01]  /*d730*/  FSEL R101, R101, -INF , !P1 ;  /* 0xff80000065657808 */ /* 0x000fe20004800000 */
[----:B------:R-:W3:Y:S01]  /*d740*/  MUFU.TANH R49, R49 ;  /* 0x0000003100317308 */ /* 0x000ee20000002400 */
[C---:B------:R-:W-:Y:S02]  /*d750*/  ISETP.GE.AND P5, PT, R93.reuse, R0, PT ;  /* 0x000000005d00720c */ /* 0x040fe40003fa6270 */
[----:B------:R-:W-:Y:S02]  /*d760*/  ISETP.GE.AND P1, PT, R93, R2, PT ;  /* 0x000000025d00720c */ /* 0x000fe40003f26270 */
[----:B------:R-:W-:Y:S02]  /*d770*/  LOP3.LUT R53, R21, 0xd0, RZ, 0xfc, !PT ;  /* 0x000000d015357812 */ /* 0x000fe400078efcff */
[----:B------:R-:W-:Y:S01]  /*d780*/  I2FP.F32.U32 R50, R73 ;  /* 0x0000004900327245 */ /* 0x000fe20000201000 */
[----:B------:R-:W5:Y:S01]  /*d790*/  MUFU.TANH R41, R41 ;  /* 0x0000002900297308 */ /* 0x000f620000002400 */
[----:B------:R-:W-:-:S02]  /*d7a0*/  FSEL R112, R77, -INF , !P3 ;  /* 0xff8000004d707808 */ /* 0x000fc40005800000 */
[----:B--2---:R-:W-:Y:S01]  /*d7b0*/  I2FP.F32.U32 R48, R69 ;  /* 0x0000004500307245 */ /* 0x004fe20000201000 */
[C---:B----4-:R-:W-:Y:S01]  /*d7c0*/  FFMA.FTZ R88, R152.reuse, R50, R61 ;  /* 0x0000003298587223 */ /* 0x050fe2000001003d */
[----:B------:R-:W-:Y:S02]  /*d7d0*/  FSEL R93, R75, -INF , !P0 ;  /* 0xff8000004b5d7808 */ /* 0x000fe40004000000 */
[C---:B------:R-:W-:Y:S01]  /*d7e0*/  ISETP.GE.AND P3, PT, R69.reuse, R0, PT ;  /* 0x000000004500720c */ /* 0x040fe20003f66270 */
[C---:B------:R-:W-:Y:S01]  /*d7f0*/  FFMA.FTZ R54, R152.reuse, R48, R63 ;  /* 0x0000003098367223 */ /* 0x040fe2000001003f */
[----:B------:R-:W-:Y:S01]  /*d800*/  ISETP.GE.AND P0, PT, R69, R2, PT ;  /* 0x000000024500720c */ /* 0x000fe20003f06270 */
[----:B------:R-:W-:Y:S01]  /*d810*/  FFMA.FTZ R71, R152, R48, R71 ;  /* 0x0000003098477223 */ /* 0x000fe20000010047 */
[----:B------:R2:W-:Y:S01]  /*d820*/  MUFU.TANH R69, R46 ;  /* 0x0000002e00457308 */ /* 0x0005e20000002400 */
[----:B------:R-:W-:Y:S02]  /*d830*/  FSEL R92, R92, -INF , !P4 ;  /* 0xff8000005c5c7808 */ /* 0x000fe40006000000 */
[----:B------:R-:W-:-:S02]  /*d840*/  FSEL R55, R55, -INF , !P2 ;  /* 0xff80000037377808 */ /* 0x000fc40005000000 */
[----:B------:R-:W-:Y:S02]  /*d850*/  LOP3.LUT R63, R21, 0xd9, RZ, 0xfc, !PT ;  /* 0x000000d9153f7812 */ /* 0x000fe400078efcff */
[C---:B------:R-:W-:Y:S01]  /*d860*/  ISETP.GE.AND P4, PT, R53.reuse, R0, PT ;  /* 0x000000003500720c */ /* 0x040fe20003f86270 */
[----:B------:R-:W4:Y:S01]  /*d870*/  MUFU.TANH R51, R51 ;  /* 0x0000003300337308 */ /* 0x000f220000002400 */
[----:B------:R-:W-:Y:S02]  /*d880*/  ISETP.GE.AND P2, PT, R53, R2, PT ;  /* 0x000000023500720c */ /* 0x000fe40003f46270 */
[----:B------:R-:W-:Y:S02]  /*d890*/  FSEL R94, R94, -INF , !P5 ;  /* 0xff8000005e5e7808 */ /* 0x000fe40006800000 */
[----:B------:R-:W-:Y:S02]  /*d8a0*/  FSEL R60, R60, -INF , !P1 ;  /* 0xff8000003c3c7808 */ /* 0x000fe40004800000 */
[C---:B------:R-:W-:Y:S01]  /*d8b0*/  ISETP.GE.AND P5, PT, R73.reuse, R0, PT ;  /* 0x000000004900720c */ /* 0x040fe20003fa6270 */
[----:B------:R-:W-:Y:S01]  /*d8c0*/  MUFU.TANH R47, R47 ;  /* 0x0000002f002f7308 */ /* 0x000fe20000002400 */
[----:B------:R-:W-:-:S02]  /*d8d0*/  ISETP.GE.AND P1, PT, R73, R2, PT ;  /* 0x000000024900720c */ /* 0x000fc40003f26270 */
[----:B--2---:R-:W-:Y:S01]  /*d8e0*/  I2FP.F32.U32 R46, R53 ;  /* 0x00000035002e7245 */ /* 0x004fe20000201000 */
[C---:B------:R-:W-:Y:S01]  /*d8f0*/  FFMA.FTZ R53, R152.reuse, R50, R145 ;  /* 0x0000003298357223 */ /* 0x040fe20000010091 */
[----:B------:R-:W-:Y:S02]  /*d900*/  LOP3.LUT R73, R21, 0xd8, RZ, 0xfc, !PT ;  /* 0x000000d815497812 */ /* 0x000fe400078efcff */
[----:B------:R-:W-:Y:S01]  /*d910*/  I2FP.F32.U32 R48, R63 ;  /* 0x0000003f00307245 */ /* 0x000fe20000201000 */
[CC--:B------:R-:W-:Y:S01]  /*d920*/  FFMA.FTZ R74, R152.reuse, R46.reuse, R147 ;  /* 0x0000002e984a7223 */ /* 0x0c0fe20000010093 */
[----:B------:R-:W-:Y:S01]  /*d930*/  FFMA.FTZ R52, R152, R46, R165 ;  /* 0x0000002e98347223 */ /* 0x000fe200000100a5 */
[----:B------:R-:W-:Y:S01]  /*d940*/  FSEL R88, R88, -INF , !P5 ;  /* 0xff80000058587808 */ /* 0x000fe20006800000 */
[----:B------:R-:W-:Y:S01]  /*d950*/  MUFU.TANH R61, R43 ;  /* 0x0000002b003d7308 */ /* 0x000fe20000002400 */
[----:B------:R-:W-:Y:S02]  /*d960*/  FSEL R53, R53, -INF , !P1 ;  /* 0xff80000035357808 */ /* 0x000fe40004800000 */
[----:B------:R-:W-:-:S02]  /*d970*/  ISETP.GE.AND P5, PT, R73, R0, PT ;  /* 0x000000004900720c */ /* 0x000fc40003fa6270 */
[----:B------:R-:W-:Y:S02]  /*d980*/  ISETP.GE.AND P1, PT, R73, R2, PT ;  /* 0x000000024900720c */ /* 0x000fe40003f26270 */
[----:B------:R-:W-:Y:S01]  /*d990*/  I2FP.F32.U32 R46, R73 ;  /* 0x00000049002e7245 */ /* 0x000fe20000201000 */
[CC--:B------:R-:W-:Y:S01]  /*d9a0*/  FFMA.FTZ R73, R152.reuse, R48.reuse, R83 ;  /* 0x0000003098497223 */ /* 0x0c0fe20000010053 */
[C---:B-1----:R-:W-:Y:S01]  /*d9b0*/  FFMA.FTZ R48, R152.reuse, R48, R45 ;  /* 0x0000003098307223 */ /* 0x042fe2000001002d */
[C---:B------:R-:W-:Y:S01]  /*d9c0*/  LOP3.LUT R45, R21.reuse, 0xe8, RZ, 0xfc, !PT ;  /* 0x000000e8152d7812 */ /* 0x040fe200078efcff */
[----:B------:R1:W-:Y:S01]  /*d9d0*/  MUFU.TANH R77, R44 ;  /* 0x0000002c004d7308 */ /* 0x0003e20000002400 */
[----:B------:R-:W-:Y:S01]  /*d9e0*/  LOP3.LUT R75, R21, 0xd1, RZ, 0xfc, !PT ;  /* 0x000000d1154b7812 */ /* 0x000fe200078efcff */
[CC--:B---3--:R-:W-:Y:S01]  /*d9f0*/  FFMA.FTZ R49, R152.reuse, R46.reuse, R49 ;  /* 0x0000002e98317223 */ /* 0x0c8fe20000010031 */
[----:B------:R-:W-:Y:S01]  /*da00*/  FFMA.FTZ R50, R152, R46, R117 ;  /* 0x0000002e98327223 */ /* 0x000fe20000010075 */
[----:B------:R-:W-:-:S02]  /*da10*/  I2FP.F32.U32 R46, R45 ;  /* 0x0000002d002e7245 */ /* 0x000fc40000201000 */
[----:B------:R-:W-:Y:S02]  /*da20*/  FSEL R74, R74, -INF , !P4 ;  /* 0xff8000004a4a7808 */ /* 0x000fe40006000000 */
[----:B------:R-:W2:Y:S01]  /*da30*/  MUFU.TANH R37, R37 ;  /* 0x0000002500257308 */ /* 0x000ea20000002400 */
[----:B------:R-:W-:Y:S01]  /*da40*/  FSEL R52, R52, -INF , !P2 ;  /* 0xff80000034347808 */ /* 0x000fe20005000000 */
[----:B-----5:R-:W-:Y:S01]  /*da50*/  FFMA.FTZ R41, R152, R46, R41 ;  /* 0x0000002e98297223 */ /* 0x020fe20000010029 */
[----:B------:R-:W-:Y:S02]  /*da60*/  FSEL R16, R16, -INF , !P6 ;  /* 0xff80000010107808 */ /* 0x000fe40007000000 */
[C---:B------:R-:W-:Y:S02]  /*da70*/  ISETP.GE.AND P4, PT, R63.reuse, R0, PT ;  /* 0x000000003f00720c */ /* 0x040fe40003f86270 */
[----:B------:R-:W-:Y:S01]  /*da80*/  ISETP.GE.AND P2, PT, R63, R2, PT ;  /* 0x000000023f00720c */ /* 0x000fe20003f46270 */
[----:B------:R-:W-:Y:S01]  /*da90*/  MUFU.TANH R39, R39 ;  /* 0x0000002700277308 */ /* 0x000fe20000002400 */
[----:B------:R-:W-:-:S02]  /*daa0*/  LOP3.LUT P6, RZ, R151, 0x1, RZ, 0xc0, !PT ;  /* 0x0000000197ff7812 */ /* 0x000fc400078cc0ff */
[----:B-1----:R-:W-:Y:S02]  /*dab0*/  I2FP.F32.U32 R44, R75 ;  /* 0x0000004b002c7245 */ /* 0x002fe40000201000 */
[----:B------:R-:W-:Y:S02]  /*dac0*/  LOP3.LUT R63, R21, 0xe1, RZ, 0xfc, !PT ;  /* 0x000000e1153f7812 */ /* 0x000fe400078efcff */
[----:B------:R-:W-:Y:S01]  /*dad0*/  FSEL R90, R71, -INF , !P3 ;  /* 0xff800000475a7808 */ /* 0x000fe20005800000 */
[----:B----4-:R-:W-:Y:S01]  /*dae0*/  FFMA.FTZ R51, R152, R44, R51 ;  /* 0x0000002c98337223 */ /* 0x010fe20000010033 */
[----:B------:R-:W-:Y:S01]  /*daf0*/  FSEL R54, R54, -INF , !P0 ;  /* 0xff80000036367808 */ /* 0x000fe20004000000 */
[----:B------:R1:W-:Y:S01]  /*db00*/  MUFU.TANH R43, R40 ;  /* 0x00000028002b7308 */ /* 0x0003e20000002400 */
[----:B------:R-:W-:Y:S01]  /*db10*/  FSEL R72, R49, -INF , !P5 ;  /* 0xff80000031487808 */ /* 0x000fe20006800000 */
[----:B--2---:R-:W-:Y:S01]  /*db20*/  FFMA.FTZ R46, R152, R46, R37 ;  /* 0x0000002e982e7223 */ /* 0x004fe20000010025 */
[----:B------:R-:W-:-:S02]  /*db30*/  ISETP.GE.AND P3, PT, R75, R0, PT ;  /* 0x000000004b00720c */ /* 0x000fc40003f66270 */
[----:B------:R-:W-:Y:S01]  /*db40*/  ISETP.GE.AND P0, PT, R75, R2, PT ;  /* 0x000000024b00720c */ /* 0x000fe20003f06270 */
[----:B------:R-:W-:Y:S01]  /*db50*/  FFMA.FTZ R75, R152, R44, R143 ;  /* 0x0000002c984b7223 */ /* 0x000fe2000001008f */
[----:B------:R-:W-:Y:S01]  /*db60*/  LOP3.LUT R71, R21, 0xe0, RZ, 0xfc, !PT ;  /* 0x000000e015477812 */ /* 0x000fe200078efcff */
[----:B------:R-:W2:Y:S01]  /*db70*/  MUFU.TANH R23, R23 ;  /* 0x0000001700177308 */ /* 0x000ea20000002400 */
[-C--:B------:R-:W-:Y:S02]  /*db80*/  ISETP.GE.AND P5, PT, R45, R0.reuse, PT ;  /* 0x000000002d00720c */ /* 0x080fe40003fa6270 */
[----:B------:R-:W-:Y:S02]  /*db90*/  FSEL R122, R122, -INF , !P6 ;  /* 0xff8000007a7a7808 */ /* 0x000fe40007000000 */
[----:B------:R-:W-:Y:S02]  /*dba0*/  FSEL R50, R50, -INF , !P1 ;  /* 0xff80000032327808 */ /* 0x000fe40004800000 */
[C---:B------:R-:W-:Y:S01]  /*dbb0*/  ISETP.GE.AND P6, PT, R63.reuse, R0, PT ;  /* 0x000000003f00720c */ /* 0x040fe20003fc6270 */
[----:B------:R-:W-:Y:S01]  /*dbc0*/  MUFU.TANH R5, R5 ;  /* 0x0000000500057308 */ /* 0x000fe20000002400 */
[----:B------:R-:W-:-:S02]  /*dbd0*/  ISETP.GE.AND P1, PT, R63, R2, PT ;  /* 0x000000023f00720c */ /* 0x000fc40003f26270 */
[----:B------:R-:W-:Y:S02]  /*dbe0*/  I2FP.F32.U32 R44, R63 ;  /* 0x0000003f002c7245 */ /* 0x000fe40000201000 */
[----:B------:R-:W-:Y:S02]  /*dbf0*/  FSEL R49, R48, -INF , !P2 ;  /* 0xff80000030317808 */ /* 0x000fe40005000000 */
[----:B------:R-:W-:Y:S01]  /*dc00*/  ISETP.GE.AND P2, PT, R45, R2, PT ;  /* 0x000000022d00720c */ /* 0x000fe20003f46270 */
[----:B------:R3:W4:Y:S01]  /*dc10*/  MUFU.TANH R63, R22 ;  /* 0x00000016003f7308 */ /* 0x0007220000002400 */
[----:B-1----:R-:W-:Y:S01]  /*dc20*/  I2FP.F32.U32 R40, R71 ;  /* 0x0000004700287245 */ /* 0x002fe20000201000 */
[CC--:B------:R-:W-:Y:S01]  /*dc30*/  FFMA.FTZ R61, R152.reuse, R44.reuse, R61 ;  /* 0x0000002c983d7223 */ /* 0x0c0fe2000001003d */
[----:B------:R-:W-:Y:S01]  /*dc40*/  FSEL R68, R41, -INF , !P5 ;  /* 0xff80000029447808 */ /* 0x000fe20006800000 */
[C---:B------:R-:W-:Y:S01]  /*dc50*/  FFMA.FTZ R69, R152.reuse, R44, R69 ;  /* 0x0000002c98457223 */ /* 0x040fe20000010045 */
[----:B------:R-:W-:Y:S01]  /*dc60*/  FSEL R75, R75, -INF , !P3 ;  /* 0xff8000004b4b7808 */ /* 0x000fe20005800000 */
[C---:B------:R-:W-:Y:S01]  /*dc70*/  FFMA.FTZ R47, R152.reuse, R40, R47 ;  /* 0x00000028982f7223 */ /* 0x040fe2000001002f */
[----:B------:R-:W-:Y:S01]  /*dc80*/  FSEL R51, R51, -INF , !P0 ;  /* 0xff80000033337808 */ /* 0x000fe20004000000 */
[----:B------:R1:W5:Y:S01]  /*dc90*/  MUFU.TANH R45, R20 ;  /* 0x00000014002d7308 */ /* 0x0003620000002400 */
[C---:B------:R-:W-:Y:S01]  /*dca0*/  ISETP.GE.AND P3, PT, R71.reuse, R0, PT ;  /* 0x000000004700720c */ /* 0x040fe20003f66270 */
[----:B------:R-:W-:Y:S01]  /*dcb0*/  FFMA.FTZ R48, R152, R40, R77 ;  /* 0x0000002898307223 */ /* 0x000fe2000001004d */
[----:B------:R-:W-:-:S02]  /*dcc0*/  ISETP.GE.AND P0, PT, R71, R2, PT ;  /* 0x000000024700720c */ /* 0x000fc40003f06270 */
[C---:B------:R-:W-:Y:S02]  /*dcd0*/  LOP3.LUT R71, R21.reuse, 0xe9, RZ, 0xfc, !PT ;  /* 0x000000e915477812 */ /* 0x040fe400078efcff */
[C---:B------:R-:W-:Y:S01]  /*dce0*/  LOP3.LUT R77, R21.reuse, 0xf0, RZ, 0xfc, !PT ;  /* 0x000000f0154d7812 */ /* 0x040fe200078efcff */
[----:B------:R-:W5:Y:S01]  /*dcf0*/  MUFU.TANH R41, R135 ;  /* 0x0000008700297308 */ /* 0x000f620000002400 */
[----:B------:R-:W-:Y:S02]  /*dd00*/  LOP3.LUT R37, R21, 0xf1, RZ, 0xfc, !PT ;  /* 0x000000f115257812 */ /* 0x000fe400078efcff */
[----:B------:R-:W-:Y:S02]  /*dd10*/  FSEL R70, R47, -INF , !P3 ;  /* 0xff8000002f467808 */ /* 0x000fe40005800000 */
[----:B------:R-:W-:Y:S02]  /*dd20*/  LOP3.LUT R83, R21, 0xf9, RZ, 0xfc, !PT ;  /* 0x000000f915537812 */ /* 0x000fe400078efcff */
[----:B------:R-:W-:Y:S01]  /*dd30*/  FSEL R47, R61, -INF , !P1 ;  /* 0xff8000003d2f7808 */ /* 0x000fe20004800000 */
[----:B------:R-:W-:Y:S01]  /*dd40*/  MUFU.TANH R15, R15 ;  /* 0x0000000f000f7308 */ /* 0x000fe20000002400 */
[----:B---3--:R-:W-:-:S02]  /*dd50*/  I2FP.F32.U32 R22, R77 ;  /* 0x0000004d00167245 */ /* 0x008fc40000201000 */
[----:B-1----:R-:W-:Y:S02]  /*dd60*/  I2FP.F32.U32 R20, R71 ;  /* 0x0000004700147245 */ /* 0x002fe40000201000 */
[----:B------:R-:W-:Y:S01]  /*dd70*/  I2FP.F32.U32 R40, R37 ;  /* 0x0000002500287245 */ /* 0x000fe20000201000 */
[C---:B--2---:R-:W-:Y:S01]  /*dd80*/  FFMA.FTZ R23, R152.reuse, R22, R23 ;  /* 0x0000001698177223 */ /* 0x044fe20000010017 */
[----:B------:R-:W-:Y:S01]  /*dd90*/  LOP3.LUT R79, R21, 0x49, RZ, 0xfc, !PT ;  /* 0x00000049154f7812 */ /* 0x000fe200078efcff */
[----:B------:R1:W2:Y:S01]  /*dda0*/  MUFU.TANH R61, R4 ;  /* 0x00000004003d7308 */ /* 0x0002a20000002400 */
[----:B------:R-:W-:Y:S01]  /*ddb0*/  FSEL R73, R73, -INF , !P4 ;  /* 0xff80000049497808 */ /* 0x000fe20006000000 */
[----:B------:R-:W-:Y:S01]  /*ddc0*/  FFMA.FTZ R39, R152, R20, R39 ;  /* 0x0000001498277223 */ /* 0x000fe20000010027 */
[----:B------:R-:W-:Y:S01]  /*ddd0*/  FSEL R48, R48, -INF , !P0 ;  /* 0xff80000030307808 */ /* 0x000fe20004000000 */
[C---:B----4-:R-:W-:Y:S01]  /*dde0*/  FFMA.FTZ R44, R152.reuse, R22, R63 ;  /* 0x00000016982c7223 */ /* 0x050fe2000001003f */
[C---:B------:R-:W-:Y:S01]  /*ddf0*/  ISETP.GE.AND P4, PT, R71.reuse, R0, PT ;  /* 0x000000004700720c */ /* 0x040fe20003f86270 */
[C---:B-----5:R-:W-:Y:S01]  /*de00*/  FFMA.FTZ R63, R152.reuse, R40, R45 ;  /* 0x00000028983f7223 */ /* 0x060fe2000001002d */
[----:B------:R-:W-:Y:S01]  /*de10*/  ISETP.GE.AND P0, PT, R71, R2, PT ;  /* 0x000000024700720c */ /* 0x000fe20003f06270 */
[----:B------:R-:W-:Y:S01]  /*de20*/  MUFU.TANH R217, R217 ;  /* 0x000000d900d97308 */ /* 0x000fe20000002400 */
[----:B------:R-:W-:Y:S01]  /*de30*/  FSEL R71, R69, -INF , !P6 ;  /* 0xff80000045477808 */ /* 0x000fe20007000000 */
[C---:B------:R-:W-:Y:S01]  /*de40*/  FFMA.FTZ R69, R152.reuse, R20, R43 ;  /* 0x0000001498457223 */ /* 0x040fe2000001002b */
[----:B------:R-:W-:Y:S01]  /*de50*/  ISETP.GE.AND P5, PT, R79, R0, PT ;  /* 0x000000004f00720c */ /* 0x000fe20003fa6270 */
[----:B------:R-:W-:Y:S01]  /*de60*/  FFMA.FTZ R43, R152, R40, R5 ;  /* 0x00000028982b7223 */ /* 0x000fe20000010005 */
[----:B------:R-:W-:-:S02]  /*de70*/  ISETP.GE.AND P6, PT, R77, R0, PT ;  /* 0x000000004d00720c */ /* 0x000fc40003fc6270 */
[----:B------:R-:W-:Y:S01]  /*de80*/  ISETP.GE.AND P1, PT, R77, R2, PT ;  /* 0x000000024d00720c */ /* 0x000fe20003f26270 */
[----:B------:R-:W3:Y:S01]  /*de90*/  MUFU.TANH R5, R106 ;  /* 0x0000006a00057308 */ /* 0x000ee20000002400 */
[----:B------:R-:W-:Y:S02]  /*dea0*/  LOP3.LUT R77, R21, 0x50, RZ, 0xfc, !PT ;  /* 0x00000050154d7812 */ /* 0x000fe400078efcff */
[----:B-1----:R-:W-:Y:S02]  /*deb0*/  I2FP.F32.U32 R4, R83 ;  /* 0x0000005300047245 */ /* 0x002fe40000201000 */
[----:B------:R-:W-:Y:S02]  /*dec0*/  FSEL R46, R46, -INF , !P2 ;  /* 0xff8000002e2e7808 */ /* 0x000fe40005000000 */
[----:B------:R-:W-:Y:S01]  /*ded0*/  FSEL R45, R39, -INF , !P0 ;  /* 0xff800000272d7808 */ /* 0x000fe20004000000 */
[C---:B------:R-:W-:Y:S01]  /*dee0*/  FFMA.FTZ R41, R152.reuse, R4, R41 ;  /* 0x0000000498297223 */ /* 0x040fe20000010029 */
[C---:B------:R-:W-:Y:S01]  /*def0*/  ISETP.GE.AND P3, PT, R37.reuse, R0, PT ;  /* 0x000000002500720c */ /* 0x040fe20003f66270 */
[----:B------:R-:W-:Y:S01]  /*df00*/  MUFU.TANH R39, R100 ;  /* 0x0000006400277308 */ /* 0x000fe20000002400 */
[----:B------:R-:W-:Y:S01]  /*df10*/  ISETP.GE.AND P2, PT, R37, R2, PT ;  /* 0x000000022500720c */ /* 0x000fe20003f46270 */
[----:B--2---:R-:W-:Y:S01]  /*df20*/  FFMA.FTZ R61, R152, R4, R61 ;  /* 0x00000004983d7223 */ /* 0x004fe2000001003d */
[----:B------:R-:W-:-:S02]  /*df30*/  ISETP.GE.AND P0, PT, R83, R2, PT ;  /* 0x000000025300720c */ /* 0x000fc40003f06270 */
[----:B------:R-:W-:Y:S02]  /*df40*/  I2FP.F32.U32 R20, R79 ;  /* 0x0000004f00147245 */ /* 0x000fe40000201000 */
[C---:B------:R-:W-:Y:S01]  /*df50*/  LOP3.LUT R37, R21.reuse, 0x51, RZ, 0xfc, !PT ;  /* 0x0000005115257812 */ /* 0x040fe200078efcff */
[----:B------:R-:W-:Y:S01]  /*df60*/  MUFU.TANH R81, R81 ;  /* 0x0000005100517308 */ /* 0x000fe20000002400 */
[----:B------:R-:W-:Y:S01]  /*df70*/  LOP3.LUT R79, R21, 0x61, RZ, 0xfc, !PT ;  /* 0x00000061154f7812 */ /* 0x000fe200078efcff */
[C---:B------:R-:W-:Y:S01]  /*df80*/  FFMA.FTZ R105, R152.reuse, R20, R105 ;  /* 0x0000001498697223 */ /* 0x040fe20000010069 */
[----:B------:R-:W-:Y:S02]  /*df90*/  FSEL R66, R23, -INF , !P6 ;  /* 0xff80000017427808 */ /* 0x000fe40007000000 */
[----:B------:R-:W-:Y:S02]  /*dfa0*/  I2FP.F32.U32 R204, R77 ;  /* 0x0000004d00cc7245 */ /* 0x000fe40000201000 */
[----:B------:R-:W-:Y:S01]  /*dfb0*/  FSEL R41, R41, -INF , !P0 ;  /* 0xff80000029297808 */ /* 0x000fe20004000000 */
[----:B------:R-:W1:Y:S01]  /*dfc0*/  MUFU.TANH R23, R96 ;  /* 0x0000006000177308 */ /* 0x000e620000002400 */
[----:B------:R-:W-:Y:S01]  /*dfd0*/  FSEL R69, R69, -INF , !P4 ;  /* 0xff80000045457808 */ /* 0x000fe20006000000 */
[----:B------:R-:W-:Y:S01]  /*dfe0*/  FFMA.FTZ R204, R152, R204, R15 ;  /* 0x000000cc98cc7223 */ /* 0x000fe2000001000f */
[----:B------:R-:W-:-:S02]  /*dff0*/  FSEL R44, R44, -INF , !P1 ;  /* 0xff8000002c2c7808 */ /* 0x000fc40004800000 */
[----:B------:R-:W-:Y:S02]  /*e000*/  LOP3.LUT R151, R151, 0xfffffffe, RZ, 0xc0, !PT ;  /* 0xfffffffe97977812 */ /* 0x000fe400078ec0ff */
[----:B------:R-:W-:Y:S01]  /*e010*/  I2FP.F32.U32 R22, R37 ;  /* 0x0000002500167245 */ /* 0x000fe20000201000 */
[----:B------:R-:W2:Y:S01]  /*e020*/  MUFU.TANH R15, R108 ;  /* 0x0000006c000f7308 */ /* 0x000ea20000002400 */
[-C--:B------:R-:W-:Y:S02]  /*e030*/  ISETP.GE.AND P0, PT, R79, R0.reuse, PT ;  /* 0x000000004f00720c */ /* 0x080fe40003f06270 */
[----:B------:R-:W-:Y:S01]  /*e040*/  ISETP.GE.AND P4, PT, R83, R0, PT ;  /* 0x000000005300720c */ /* 0x000fe20003f86270 */
[----:B------:R-:W-:Y:S01]  /*e050*/  FFMA.FTZ R113, R152, R22, R113 ;  /* 0x0000001698717223 */ /* 0x000fe20000010071 */
[----:B------:R-:W-:Y:S02]  /*e060*/  ISETP.GE.AND P1, PT, R37, R0, PT ;  /* 0x000000002500720c */ /* 0x000fe40003f26270 */
[C---:B------:R-:W-:Y:S01]  /*e070*/  LOP3.LUT R117, R21.reuse, 0x58, RZ, 0xfc, !PT ;  /* 0x0000005815757812 */ /* 0x040fe200078efcff */
[----:B------:R-:W-:Y:S01]  /*e080*/  MUFU.TANH R13, R13 ;  /* 0x0000000d000d7308 */ /* 0x000fe20000002400 */
[----:B------:R-:W-:-:S02]  /*e090*/  LOP3.LUT R37, R21, 0x59, RZ, 0xfc, !PT ;  /* 0x0000005915257812 */ /* 0x000fc400078efcff */
[----:B------:R-:W-:Y:S02]  /*e0a0*/  LOP3.LUT R83, R21, 0x60, RZ, 0xfc, !PT ;  /* 0x0000006015537812 */ /* 0x000fe400078efcff */
[----:B------:R-:W-:Y:S02]  /*e0b0*/  @P5 LOP3.LUT R151, R151, 0x1, RZ, 0xfc, !PT ;  /* 0x0000000197975812 */ /* 0x000fe400078efcff */
[----:B------:R-:W-:Y:S01]  /*e0c0*/  ISETP.GE.AND P6, PT, R77, R0, PT ;  /* 0x000000004d00720c */ /* 0x000fe20003fc6270 */
[----:B------:R-:W4:Y:S01]  /*e0d0*/  MUFU.TANH R85, R85 ;  /* 0x0000005500557308 */ /* 0x000f220000002400 */
[----:B------:R-:W-:Y:S02]  /*e0e0*/  LOP3.LUT R77, R21, 0x68, RZ, 0xfc, !PT ;  /* 0x00000068154d7812 */ /* 0x000fe400078efcff */
[----:B------:R-:W-:Y:S02]  /*e0f0*/  I2FP.F32.U32 R4, R117 ;  /* 0x0000007500047245 */ /* 0x000fe40000201000 */
[----:B------:R-:W-:-:S02]  /*e100*/  I2FP.F32.U32 R22, R83 ;  /* 0x0000005300167245 */ /* 0x000fc40000201000 */
[----:B------:R-:W-:Y:S01]  /*e110*/  FSEL R43, R43, -INF , !P2 ;  /* 0xff8000002b2b7808 */ /* 0x000fe20005000000 */
[C---:B------:R-:W-:Y:S01]  /*e120*/  FFMA.FTZ R4, R152.reuse, R4, R97 ;  /* 0x0000000498047223 */ /* 0x040fe20000010061 */
[----:B------:R-:W-:Y:S01]  /*e130*/  ISETP.GE.AND P5, PT, R37, R0, PT ;  /* 0x000000002500720c */ /* 0x000fe20003fa6270 */
[C---:B---3--:R-:W-:Y:S01]  /*e140*/  FFMA.FTZ R22, R152.reuse, R22, R5 ;  /* 0x0000001698167223 */ /* 0x048fe20000010005 */
[----:B------:R-:W-:Y:S01]  /*e150*/  I2FP.F32.U32 R20, R37 ;  /* 0x0000002500147245 */ /* 0x000fe20000201000 */
[----:B------:R-:W-:Y:S01]  /*e160*/  MUFU.TANH R99, R99 ;  /* 0x0000006300637308 */ /* 0x000fe20000002400 */
[C---:B------:R-:W-:Y:S02]  /*e170*/  LOP3.LUT P2, RZ, R151.reuse, 0x1, RZ, 0xc0, !PT ;  /* 0x0000000197ff7812 */ /* 0x040fe4000784c0ff */
[----:B------:R-:W-:Y:S01]  /*e180*/  LOP3.LUT R151, R151, 0xfffffffe, RZ, 0xc0, !PT ;  /* 0xfffffffe97977812 */ /* 0x000fe200078ec0ff */
[----:B------:R-:W-:Y:S01]  /*e190*/  FFMA.FTZ R20, R152, R20, R217 ;  /* 0x0000001498147223 */ /* 0x000fe200000100d9 */
[----:B------:R-:W-:-:S02]  /*e1a0*/  FSEL R204, R204, -INF , !P6 ;  /* 0xff800000cccc7808 */ /* 0x000fc40007000000 */
[----:B------:R-:W-:Y:S01]  /*e1b0*/  FSEL R63, R63, -INF , !P3 ;  /* 0xff8000003f3f7808 */ /* 0x000fe20005800000 */
[----:B------:R-:W3:Y:S01]  /*e1c0*/  MUFU.TANH R37, R84 ;  /* 0x0000005400257308 */ /* 0x000ee20000002400 */
[----:B------:R-:W-:Y:S02]  /*e1d0*/  FSEL R61, R61, -INF , !P4 ;  /* 0xff8000003d3d7808 */ /* 0x000fe40006000000 */
[----:B------:R-:W-:Y:S02]  /*e1e0*/  I2FP.F32.U32 R40, R79 ;  /* 0x0000004f00287245 */ /* 0x000fe40000201000 */
[----:B------:R-:W-:Y:S02]  /*e1f0*/  ISETP.GE.AND P6, PT, R77, R0, PT ;  /* 0x000000004d00720c */ /* 0x000fe40003fc6270 */
[----:B------:R-:W-:Y:S01]  /*e200*/  I2FP.F32.U32 R76, R77 ;  /* 0x0000004d004c7245 */ /* 0x000fe20000201000 */
[C---:B-1----:R-:W-:Y:S01]  /*e210*/  FFMA.FTZ R23, R152.reuse, R40, R23 ;  /* 0x0000002898177223 */ /* 0x042fe20000010017 */
[-C--:B------:R-:W-:Y:S01]  /*e220*/  ISETP.GE.AND P3, PT, R117, R0.reuse, PT ;  /* 0x000000007500720c */ /* 0x080fe20003f66270 */
[----:B------:R-:W1:Y:S01]  /*e230*/  MUFU.TANH R77, R80 ;  /* 0x00000050004d7308 */ /* 0x000e620000002400 */
[----:B------:R-:W-:Y:S01]  /*e240*/  ISETP.GE.AND P4, PT, R83, R0, PT ;  /* 0x000000005300720c */ /* 0x000fe20003f86270 */
[----:B------:R-:W-:Y:S01]  /*e250*/  FFMA.FTZ R39, R152, R76, R39 ;  /* 0x0000004c98277223 */ /* 0x000fe20000010027 */
[----:B------:R-:W-:Y:S01]  /*e260*/  LOP3.LUT R5, R21, 0x69, RZ, 0xfc, !PT ;  /* 0x0000006915057812 */ /* 0x000fe200078efcff */
[----:B------:R-:W-:Y:S01]  /*e270*/  VIADD R40, R64, 0xffffff00 ;  /* 0xffffff0040287836 */ /* 0x000fe20000000000 */
[----:B------:R-:W-:-:S02]  /*e280*/  @P0 LOP3.LUT R151, R151, 0x1, RZ, 0xfc, !PT ;  /* 0x0000000197970812 */ /* 0x000fc400078efcff */
[C---:B------:R-:W-:Y:S01]  /*e290*/  LOP3.LUT R83, R21.reuse, 0x71, RZ, 0xfc, !PT ;  /* 0x0000007115537812 */ /* 0x040fe200078efcff */
[----:B------:R-:W-:Y:S01]  /*e2a0*/  MUFU.TANH R9, R9 ;  /* 0x0000000900097308 */ /* 0x000fe20000002400 */
[----:B------:R-:W-:Y:S02]  /*e2b0*/  I2FP.F32.U32 R160, R5 ;  /* 0x0000000500a07245 */ /* 0x000fe40000201000 */
[----:B------:R-:W-:Y:S02]  /*e2c0*/  FSEL R170, R4, -INF , !P3 ;  /* 0xff80000004aa7808 */ /* 0x000fe40005800000 */
[----:B------:R-:W-:Y:S01]  /*e2d0*/  LOP3.LUT R97, R21, 0x70, RZ, 0xfc, !PT ;  /* 0x0000007015617812 */ /* 0x000fe200078efcff */
[----:B--2---:R-:W-:Y:S01]  /*e2e0*/  FFMA.FTZ R160, R152, R160, R15 ;  /* 0x000000a098a07223 */ /* 0x004fe2000001000f */
[----:B------:R-:W-:Y:S01]  /*e2f0*/  LOP3.LUT P3, RZ, R151, 0x1, RZ, 0xc0, !PT ;  /* 0x0000000197ff7812 */ /* 0x000fe2000786c0ff */
[----:B------:R-:W-:Y:S01]  /*e300*/  MUFU.TANH R11, R11 ;  /* 0x0000000b000b7308 */ /* 0x000fe20000002400 */
[----:B------:R-:W-:-:S02]  /*e310*/  ISETP.GE.AND P0, PT, R83, R0, PT ;  /* 0x000000005300720c */ /* 0x000fc40003f06270 */
[----:B------:R-:W-:Y:S02]  /*e320*/  I2FP.F32.U32 R200, R83 ;  /* 0x0000005300c87245 */ /* 0x000fe40000201000 */
[----:B------:R-:W-:Y:S02]  /*e330*/  LOP3.LUT R83, R21, 0x79, RZ, 0xfc, !PT ;  /* 0x0000007915537812 */ /* 0x000fe400078efcff */
[----:B------:R-:W-:Y:S01]  /*e340*/  FSEL R136, R105, -INF , !P2 ;  /* 0xff80000069887808 */ /* 0x000fe20005000000 */
[----:B----4-:R-:W-:Y:S01]  /*e350*/  FFMA.FTZ R200, R152, R200, R85 ;  /* 0x000000c898c87223 */ /* 0x010fe20000010055 */
[----:B------:R-:W-:Y:S01]  /*e360*/  LOP3.LUT R79, R21, 0x78, RZ, 0xfc, !PT ;  /* 0x00000078154f7812 */ /* 0x000fe200078efcff */
[----:B------:R-:W-:Y:S01]  /*e370*/  MUFU.TANH R87, R87 ;  /* 0x0000005700577308 */ /* 0x000fe20000002400 */
[----:B------:R-:W-:Y:S02]  /*e380*/  I2FP.F32.U32 R4, R97 ;  /* 0x0000006100047245 */ /* 0x000fe40000201000 */
[----:B------:R-:W-:-:S02]  /*e390*/  FSEL R164, R23, -INF , !P3 ;  /* 0xff80000017a47808 */ /* 0x000fc40005800000 */
[----:B------:R-:W-:Y:S01]  /*e3a0*/  ISETP.GE.AND P2, PT, R5, R0, PT ;  /* 0x000000000500720c */ /* 0x000fe20003f46270 */
[C---:B---3--:R-:W-:Y:S01]  /*e3b0*/  FFMA.FTZ R37, R152.reuse, R4, R37 ;  /* 0x0000000498257223 */ /* 0x048fe20000010025 */
[----:B------:R-:W-:Y:S01]  /*e3c0*/  LOP3.LUT R15, R21, 0x49, RZ, 0xfc, !PT ;  /* 0x00000049150f7812 */ /* 0x000fe200078efcff */
[----:B------:R-:W2:Y:S01]  /*e3d0*/  MUFU.TANH R5, R98 ;  /* 0x0000006200057308 */ /* 0x000ea20000002400 */
[----:B------:R-:W-:Y:S02]  /*e3e0*/  ISETP.GE.AND P3, PT, R83, R0, PT ;  /* 0x000000005300720c */ /* 0x000fe40003f66270 */
[----:B------:R-:W-:Y:S02]  /*e3f0*/  I2FP.F32.U32 R198, R79 ;  /* 0x0000004f00c67245 */ /* 0x000fe40000201000 */
[----:B------:R-:W-:Y:S02]  /*e400*/  I2FP.F32.U32 R196, R83 ;  /* 0x0000005300c47245 */ /* 0x000fe40000201000 */
[----:B------:R-:W-:Y:S01]  /*e410*/  FSEL R162, R39, -INF , !P6 ;  /* 0xff80000027a27808 */ /* 0x000fe20007000000 */
[C---:B-1----:R-:W-:Y:S01]  /*e420*/  FFMA.FTZ R198, R152.reuse, R198, R77 ;  /* 0x000000c698c67223 */ /* 0x042fe2000001004d */
[----:B------:R-:W-:Y:S01]  /*e430*/  ISETP.GE.AND P6, PT, R15, R2, PT ;  /* 0x000000020f00720c */ /* 0x000fe20003fc6270 */
[----:B------:R1:W-:Y:S01]  /*e440*/  MUFU.TANH R39, R14 ;  /* 0x0000000e00277308 */ /* 0x0003e20000002400 */
[----:B------:R-:W-:Y:S01]  /*e450*/  I2FP.F32.U32 R4, R15 ;  /* 0x0000000f00047245 */ /* 0x000fe20000201000 */
[----:B------:R-:W-:Y:S01]  /*e460*/  FFMA.FTZ R196, R152, R196, R81 ;  /* 0x000000c498c47223 */ /* 0x000fe20000010051 */
[----:B------:R-:W-:-:S02]  /*e470*/  FSEL R146, R22, -INF , !P4 ;  /* 0xff80000016927808 */ /* 0x000fc40006000000 */
[----:B------:R-:W-:Y:S01]  /*e480*/  ISETP.GE.AND P4, PT, R79, R0, PT ;  /* 0x000000004f00720c */ /* 0x000fe20003f86270 */
[----:B------:R-:W-:Y:S01]  /*e490*/  FFMA.FTZ R13, R152, R4, R13 ;  /* 0x00000004980d7223 */ /* 0x000fe2000001000d */
[----:B------:R-:W-:Y:S01]  /*e4a0*/  LOP3.LUT R77, R21, 0x51, RZ, 0xfc, !PT ;  /* 0x00000051154d7812 */ /* 0x000fe200078efcff */
[----:B------:R-:W3:Y:S01]  /*e4b0*/  MUFU.TANH R15, R10 ;  /* 0x0000000a000f7308 */ /* 0x000ee20000002400 */
[----:B------:R-:W-:Y:S02]  /*e4c0*/  LOP3.LUT R151, R151, 0xfffffffe, RZ, 0xc0, !PT ;  /* 0xfffffffe97977812 */ /* 0x000fe400078ec0ff */
[C---:B------:R-:W-:Y:S02]  /*e4d0*/  LOP3.LUT R79, R21.reuse, 0x50, RZ, 0xfc, !PT ;  /* 0x00000050154f7812 */ /* 0x040fe400078efcff */
[----:B------:R-:W-:Y:S02]  /*e4e0*/  LOP3.LUT R81, R21, 0x58, RZ, 0xfc, !PT ;  /* 0x0000005815517812 */ /* 0x000fe400078efcff */
[----:B------:R-:W-:-:S02]  /*e4f0*/  FSEL R156, R20, -INF , !P5 ;  /* 0xff800000149c7808 */ /* 0x000fc40006800000 */
[----:B------:R-:W-:Y:S02]  /*e500*/  @P3 LOP3.LUT R151, R151, 0x1, RZ, 0xfc, !PT ;  /* 0x0000000197973812 */ /* 0x000fe400078efcff */
[----:B------:R-:W-:Y:S02]  /*e510*/  I2FP.F32.U32 R22, R77 ;  /* 0x0000004d00167245 */ /* 0x000fe40000201000 */
[----:B------:R-:W-:Y:S02]  /*e520*/  FSEL R144, R113, -INF , !P1 ;  /* 0xff80000071907808 */ /* 0x000fe40004800000 */
[----:B------:R-:W-:Y:S01]  /*e530*/  I2FP.F32.U32 R20, R79 ;  /* 0x0000004f00147245 */ /* 0x000fe20000201000 */
[C---:B------:R-:W-:Y:S01]  /*e540*/  FFMA.FTZ R115, R152.reuse, R22, R115 ;  /* 0x0000001698737223 */ /* 0x040fe20000010073 */
[----:B------:R-:W-:Y:S02]  /*e550*/  ISETP.GE.AND P3, PT, R77, R2, PT ;  /* 0x000000024d00720c */ /* 0x000fe40003f66270 */
[----:B------:R-:W-:Y:S01]  /*e560*/  I2FP.F32.U32 R4, R81 ;  /* 0x0000005100047245 */ /* 0x000fe20000201000 */
[----:B------:R-:W-:Y:S01]  /*e570*/  FFMA.FTZ R107, R152, R20, R107 ;  /* 0x00000014986b7223 */ /* 0x000fe2000001006b */
[----:B------:R-:W-:-:S02]  /*e580*/  ISETP.GE.AND P1, PT, R97, R0, PT ;  /* 0x000000006100720c */ /* 0x000fc40003f26270 */
[C---:B------:R-:W-:Y:S01]  /*e590*/  LOP3.LUT R77, R21.reuse, 0x60, RZ, 0xfc, !PT ;  /* 0x00000060154d7812 */ /* 0x040fe200078efcff */
[----:B--2---:R-:W-:Y:S01]  /*e5a0*/  FFMA.FTZ R4, R152, R4, R5 ;  /* 0x0000000498047223 */ /* 0x004fe20000010005 */
[----:B------:R-:W-:Y:S02]  /*e5b0*/  LOP3.LUT R23, R21, 0x68, RZ, 0xfc, !PT ;  /* 0x0000006815177812 */ /* 0x000fe400078efcff */
[----:B------:R-:W-:Y:S02]  /*e5c0*/  FSEL R160, R160, -INF , !P2 ;  /* 0xff800000a0a07808 */ /* 0x000fe40005000000 */
[----:B------:R-:W-:Y:S02]  /*e5d0*/  FSEL R202, R37, -INF , !P1 ;  /* 0xff80000025ca7808 */ /* 0x000fe40004800000 */
[----:B-1----:R-:W-:Y:S02]  /*e5e0*/  I2FP.F32.U32 R14, R77 ;  /* 0x0000004d000e7245 */ /* 0x002fe40000201000 */
[----:B------:R-:W-:-:S02]  /*e5f0*/  I2FP.F32.U32 R22, R23 ;  /* 0x0000001700167245 */ /* 0x000fc40000201000 */
[----:B------:R-:W-:Y:S01]  /*e600*/  ISETP.GE.AND P5, PT, R79, R2, PT ;  /* 0x000000024f00720c */ /* 0x000fe20003fa6270 */
[C---:B---3--:R-:W-:Y:S01]  /*e610*/  FFMA.FTZ R14, R152.reuse, R14, R15 ;  /* 0x0000000e980e7223 */ /* 0x048fe2000001000f */
[----:B------:R-:W-:Y:S01]  /*e620*/  LOP3.LUT R37, R21, 0x61, RZ, 0xfc, !PT ;  /* 0x0000006115257812 */ /* 0x000fe200078efcff */
[----:B------:R-:W-:Y:S01]  /*e630*/  FFMA.FTZ R22, R152, R22, R39 ;  /* 0x0000001698167223 */ /* 0x000fe20000010027 */
[----:B------:R-:W-:Y:S02]  /*e640*/  ISETP.GE.AND P2, PT, R81, R2, PT ;  /* 0x000000025100720c */ /* 0x000fe40003f46270 */
[----:B------:R-:W-:Y:S02]  /*e650*/  FSEL R135, R13, -INF , !P6 ;  /* 0xff8000000d877808 */ /* 0x000fe40007000000 */
[----:B------:R-:W-:Y:S01]  /*e660*/  LOP3.LUT R79, R21, 0x59, RZ, 0xfc, !PT ;  /* 0x00000059154f7812 */ /* 0x000fe200078efcff */
[----:B------:R-:W1:Y:S01]  /*e670*/  MUFU.TANH R13, R86 ;  /* 0x00000056000d7308 */ /* 0x000e620000002400 */
[----:B------:R-:W-:-:S02]  /*e680*/  FSEL R198, R198, -INF , !P4 ;  /* 0xff800000c6c67808 */ /* 0x000fc40006000000 */
[----:B------:R-:W-:Y:S02]  /*e690*/  ISETP.GE.AND P6, PT, R37, R2, PT ;  /* 0x000000022500720c */ /* 0x000fe40003fc6270 */
[----:B------:R-:W-:Y:S02]  /*e6a0*/  I2FP.F32.U32 R20, R37 ;  /* 0x0000002500147245 */ /* 0x000fe40000201000 */
[----:B------:R-:W-:Y:S02]  /*e6b0*/  FSEL R145, R107, -INF , !P5 ;  /* 0xff8000006b917808 */ /* 0x000fe40006800000 */
[----:B------:R-:W-:Y:S01]  /*e6c0*/  FSEL R143, R115, -INF , !P3 ;  /* 0xff800000738f7808 */ /* 0x000fe20005800000 */
[----:B------:R-:W-:Y:S01]  /*e6d0*/  FFMA.FTZ R9, R152, R20, R9 ;  /* 0x0000001498097223 */ /* 0x000fe20000010009 */
[----:B------:R-:W-:Y:S02]  /*e6e0*/  FSEL R199, R4, -INF , !P2 ;  /* 0xff80000004c77808 */ /* 0x000fe40005000000 */
[----:B------:R-:W-:-:S02]  /*e6f0*/  ISETP.GE.AND P5, PT, R23, R2, PT ;  /* 0x000000021700720c */ /* 0x000fc40003fa6270 */
[C---:B------:R-:W-:Y:S01]  /*e700*/  ISETP.GE.AND P3, PT, R21.reuse, R0, PT ;  /* 0x000000001500720c */ /* 0x040fe20003f66270 */
[----:B------:R-:W2:Y:S01]  /*e710*/  MUFU.TANH R23, R82 ;  /* 0x0000005200177308 */ /* 0x000ea20000002400 */
[C---:B------:R-:W-:Y:S02]  /*e720*/  ISETP.GE.AND P4, PT, R21.reuse, R2, PT ;  /* 0x000000021500720c */ /* 0x040fe40003f86270 */
[C---:B------:R-:W-:Y:S02]  /*e730*/  LOP3.LUT R39, R21.reuse, 0x69, RZ, 0xfc, !PT ;  /* 0x0000006915277812 */ /* 0x040fe400078efcff */
[C---:B------:R-:W-:Y:S02]  /*e740*/  LOP3.LUT R37, R21.reuse, 0x70, RZ, 0xfc, !PT ;  /* 0x0000007015257812 */ /* 0x040fe400078efcff */
[C---:B------:R-:W-:Y:S02]  /*e750*/  LOP3.LUT R15, R21.reuse, 0x71, RZ, 0xfc, !PT ;  /* 0x00000071150f7812 */ /* 0x040fe400078efcff */
[----:B------:R-:W-:-:S02]  /*e760*/  LOP3.LUT R5, R21, 0x78, RZ, 0xfc, !PT ;  /* 0x0000007815057812 */ /* 0x000fc400078efcff */
[----:B------:R-:W-:Y:S02]  /*e770*/  I2FP.F32.U32 R4, R21 ;  /* 0x0000001500047245 */ /* 0x000fe40000201000 */
[----:B------:R-:W3:Y:S01]  /*e780*/  MUFU.TANH R21, R8 ;  /* 0x0000000800157308 */ /* 0x000ee20000002400 */
[----:B------:R-:W-:Y:S02]  /*e790*/  FSEL R200, R200, -INF , !P0 ;  /* 0xff800000c8c87808 */ /* 0x000fe40004000000 */
[----:B------:R-:W-:Y:S01]  /*e7a0*/  I2FP.F32.U32 R10, R79 ;  /* 0x0000004f000a7245 */ /* 0x000fe20000201000 */
[----:B------:R-:W-:Y:S01]  /*e7b0*/  FFMA.FTZ R126, R152, R4, R153 ;  /* 0x00000004987e7223 */ /* 0x000fe20000010099 */
[----:B------:R-:W-:Y:S02]  /*e7c0*/  LOP3.LUT P0, RZ, R151, 0x1, RZ, 0xc0, !PT ;  /* 0x0000000197ff7812 */ /* 0x000fe4000780c0ff */
[----:B------:R-:W-:Y:S01]  /*e7d0*/  FSEL R177, R22, -INF , !P5 ;  /* 0xff80000016b17808 */ /* 0x000fe20006800000 */
[----:B------:R-:W-:Y:S01]  /*e7e0*/  FFMA.FTZ R10, R152, R10, R99 ;  /* 0x0000000a980a7223 */ /* 0x000fe20000010063 */
[----:B------:R-:W-:-:S02]  /*e7f0*/  FSEL R196, R196, -INF , !P0 ;  /* 0xff800000c4c47808 */ /* 0x000fc40004000000 */
[-C--:B------:R-:W-:Y:S02]  /*e800*/  ISETP.GE.AND P1, PT, R79, R2.reuse, PT ;  /* 0x000000024f00720c */ /* 0x080fe40003f26270 */
[----:B------:R-:W-:Y:S02]  /*e810*/  ISETP.GE.AND P0, PT, R77, R2, PT ;  /* 0x000000024d00720c */ /* 0x000fe40003f06270 */
[----:B------:R-:W-:Y:S02]  /*e820*/  ISETP.NE.AND P5, PT, R59, 0x1, PT ;  /* 0x000000013b00780c */ /* 0x000fe40003fa5270 */
[----:B------:R-:W-:Y:S02]  /*e830*/  LOP3.LUT R151, R151, 0xfffffffe, RZ, 0xc0, !PT ;  /* 0xfffffffe97977812 */ /* 0x000fe400078ec0ff */
[----:B------:R-:W-:Y:S02]  /*e840*/  FSEL R147, R10, -INF , !P1 ;  /* 0xff8000000a937808 */ /* 0x000fe40004800000 */
[----:B------:R-:W-:-:S02]  /*e850*/  FSEL R197, R14, -INF , !P0 ;  /* 0xff8000000ec57808 */ /* 0x000fc40004000000 */
[----:B------:R-:W-:Y:S02]  /*e860*/  I2FP.F32.U32 R10, R39 ;  /* 0x00000027000a7245 */ /* 0x000fe40000201000 */
[----:B------:R-:W-:Y:S02]  /*e870*/  I2FP.F32.U32 R14, R37 ;  /* 0x00000025000e7245 */ /* 0x000fe40000201000 */
[----:B------:R-:W-:Y:S01]  /*e880*/  I2FP.F32.U32 R20, R15 ;  /* 0x0000000f00147245 */ /* 0x000fe20000201000 */
[C---:B------:R-:W-:Y:S01]  /*e890*/  FFMA.FTZ R10, R152.reuse, R10, R11 ;  /* 0x0000000a980a7223 */ /* 0x040fe2000001000b */
[----:B------:R-:W-:Y:S01]  /*e8a0*/  I2FP.F32.U32 R22, R5 ;  /* 0x0000000500167245 */ /* 0x000fe20000201000 */
[C---:B-1----:R-:W-:Y:S01]  /*e8b0*/  FFMA.FTZ R13, R152.reuse, R14, R13 ;  /* 0x0000000e980d7223 */ /* 0x042fe2000001000d */
[----:B------:R-:W-:Y:S01]  /*e8c0*/  @P3 LOP3.LUT R151, R151, 0x1, RZ, 0xfc, !PT ;  /* 0x0000000197973812 */ /* 0x000fe200078efcff */
[C---:B------:R-:W-:Y:S01]  /*e8d0*/  FFMA.FTZ R87, R152.reuse, R20, R87 ;  /* 0x0000001498577223 */ /* 0x040fe20000010057 */
[----:B------:R-:W-:Y:S01]  /*e8e0*/  FSEL R165, R9, -INF , !P6 ;  /* 0xff80000009a57808 */ /* 0x000fe20007000000 */
[C---:B--2---:R-:W-:Y:S01]  /*e8f0*/  FFMA.FTZ R23, R152.reuse, R22, R23 ;  /* 0x0000001698177223 */ /* 0x044fe20000010017 */
[----:B---3--:R-:W-:Y:S01]  /*e900*/  FFMA.FTZ R9, R152, R4, R21 ;  /* 0x0000000498097223 */ /* 0x008fe20000010015 */
[----:B------:R-:W-:Y:S01]  /*e910*/  BAR.SYNC.DEFER_BLOCKING 0x0 ;  /* 0x0000000000007b1d */ /* 0x000fe20000010000 */
[----:B------:R-:W-:-:S02]  /*e920*/  ISETP.GE.AND P3, PT, R39, R2, PT ;  /* 0x000000022700720c */ /* 0x000fc40003f66270 */
[-C--:B------:R-:W-:Y:S02]  /*e930*/  ISETP.GE.AND P2, PT, R37, R2.reuse, PT ;  /* 0x000000022500720c */ /* 0x080fe40003f46270 */
[----:B------:R-:W-:Y:S02]  /*e940*/  LOP3.LUT P6, RZ, R151, 0x1, RZ, 0xc0, !PT ;  /* 0x0000000197ff7812 */ /* 0x000fe400078cc0ff */
[-C--:B------:R-:W-:Y:S02]  /*e950*/  ISETP.GE.AND P1, PT, R15, R2.reuse, PT ;  /* 0x000000020f00720c */ /* 0x080fe40003f26270 */
[----:B------:R-:W-:Y:S02]  /*e960*/  ISETP.GE.AND P0, PT, R5, R2, PT ;  /* 0x000000020500720c */ /* 0x000fe40003f06270 */
[----:B------:R-:W-:Y:S02]  /*e970*/  FSEL R153, R10, -INF , !P3 ;  /* 0xff8000000a997808 */ /* 0x000fe40005800000 */
[----:B------:R-:W-:-:S02]  /*e980*/  LEA R191, R12, UR6, 0x1 ;  /* 0x000000060cbf7c11 */ /* 0x000fc4000f8e08ff */
[----:B------:R-:W-:Y:S02]  /*e990*/  FSEL R183, R13, -INF , !P2 ;  /* 0xff8000000db77808 */ /* 0x000fe40005000000 */
[----:B------:R-:W-:Y:S02]  /*e9a0*/  FSEL R195, R87, -INF , !P1 ;  /* 0xff80000057c37808 */ /* 0x000fe40004800000 */
[----:B------:R-:W-:Y:S02]  /*e9b0*/  FSEL R193, R23, -INF , !P0 ;  /* 0xff80000017c17808 */ /* 0x000fe40004000000 */
        /* <DEDUP_REMOVED lines=16> */
.L_x_2020:
        /* <DEDUP_REMOVED lines=33> */
[----:B------:R-:W-:Y:S01]  /*ecd0*/  LOP3.LUT R13, RZ, R11, RZ, 0x33, !PT ;  /* 0x0000000bff0d7212 */ /* 0x000fe200078e33ff */
[----:B------:R-:W1:Y:S02]  /*ece0*/  LDC.64 R4, c[0x0][0x3b8] ;  /* 0x0000ee00ff047b82 */ /* 0x000e640000000a00 */
[----:B------:R-:W-:Y:S02]  /*ecf0*/  @P2 VIADD R12, R12, 0x1 ;  /* 0x000000010c0c2836 */ /* 0x000fe40000000000 */
[----:B------:R-:W-:Y:S02]  /*ed00*/  @P3 IADD3 R15, PT, PT, R15, 0x1, RZ ;  /* 0x000000010f0f3810 */ /* 0x000fe40007ffe0ff */
[----:B------:R-:W-:-:S04]  /*ed10*/  @!P4 IMAD.MOV R12, RZ, RZ, -R12 ;  /* 0x000000ffff0cc224 */ /* 0x000fc800078e0a0c */
[----:B------:R-:W-:Y:S02]  /*ed20*/  @!P1 IADD3 R15, PT, PT, -R15, RZ, RZ ;  /* 0x000000ff0f0f9210 */ /* 0x000fe40007ffe1ff */
        /* <DEDUP_REMOVED lines=21> */
.L_x_2021:
        /* <DEDUP_REMOVED lines=12> */
[--C-:B------:R-:W-:Y:S01]  /*ef40*/  IMAD.X R77, R13, 0x1, R8.reuse, P1 ;  /* 0x000000010d4d7824 */ /* 0x100fe200008e0608 */
        /* <DEDUP_REMOVED lines=49> */
.L_x_2019:
        /* <DEDUP_REMOVED lines=86> */
[--C-:B------:R-:W-:Y:S01]  /*f7c0*/  FFMA.FTZ R114, R36, UR7, -R83.reuse ;  /* 0x0000000724727c23 */ /* 0x100fe20008010853 */
[--C-:B------:R-:W-:Y:S01]  /*f7d0*/  FFMA.FTZ R108, R26, UR7, -R83.reuse ;  /* 0x000000071a6c7c23 */ /* 0x100fe20008010853 */
[--C-:B------:R-:W-:Y:S01]  /*f7e0*/  FFMA.FTZ R106, R7, UR7, -R78.reuse ;  /* 0x00000007076a7c23 */ /* 0x100fe2000801084e */
[--C-:B------:R-:W-:Y:S01]  /*f7f0*/  FFMA.FTZ R124, R9, UR7, -R78.reuse ;  /* 0x00000007097c7c23 */ /* 0x100fe2000801084e */
[----:B------:R-:W1:Y:S01]  /*f800*/  LDSM.16.MT88.4 R4, [R76+0x5000] ;  /* 0x005000004c04783b */ /* 0x000e620000004200 */
[--C-:B------:R-:W-:Y:S01]  /*f810*/  FFMA.FTZ R115, R35, UR7, -R78.reuse ;  /* 0x0000000723737c23 */ /* 0x100fe2000801084e */
[--C-:B------:R-:W-:Y:S01]  /*f820*/  FFMA.FTZ R113, R27, UR7, -R78.reuse ;  /* 0x000000071b717c23 */ /* 0x100fe2000801084e */
[----:B------:R-:W-:Y:S01]  /*f830*/  MUFU.EX2 R126, R126 ;  /* 0x0000007e007e7308 */ /* 0x000fe20000000800 */
[----:B------:R-:W2:Y:S01]  /*f840*/  LDSM.16.MT88.4 R8, [R189+0x5400] ;  /* 0x00540000bd08783b */ /* 0x000ea20000004200 */
[--C-:B------:R-:W-:Y:S01]  /*f850*/  FFMA.FTZ R99, R24, UR7, -R83.reuse ;  /* 0x0000000718637c23 */ /* 0x100fe20008010853 */
[--C-:B------:R-:W-:Y:S01]  /*f860*/  FFMA.FTZ R87, R16, UR7, -R83.reuse ;  /* 0x0000000710577c23 */ /* 0x100fe20008010853 */
[----:B------:R-:W3:Y:S01]  /*f870*/  MUFU.EX2 R117, R117 ;  /* 0x0000007500757308 */ /* 0x000ee20000000800 */
[----:B------:R-:W4:Y:S01]  /*f880*/  LDSM.16.MT88.4 R36, [R76+0x5400] ;  /* 0x005400004c24783b */ /* 0x000f220000004200 */
[--C-:B------:R-:W-:Y:S01]  /*f890*/  FFMA.FTZ R82, R18, UR7, -R83.reuse ;  /* 0x0000000712527c23 */ /* 0x100fe20008010853 */
[--C-:B------:R-:W-:Y:S01]  /*f8a0*/  FFMA.FTZ R100, R25, UR7, -R78.reuse ;  /* 0x0000000719647c23 */ /* 0x100fe2000801084e */
[----:B------:R-:W-:Y:S01]  /*f8b0*/  MUFU.EX2 R114, R114 ;  /* 0x0000007200727308 */ /* 0x000fe20000000800 */
[--C-:B------:R-:W-:Y:S01]  /*f8c0*/  FFMA.FTZ R97, R19, UR7, -R78.reuse ;  /* 0x0000000713617c23 */ /* 0x100fe2000801084e */
[--C-:B------:R-:W-:Y:S01]  /*f8d0*/  FFMA.FTZ R96, R17, UR7, -R78.reuse ;  /* 0x0000000711607c23 */ /* 0x100fe2000801084e */
[--C-:B------:R-:W-:Y:S01]  /*f8e0*/  FFMA.FTZ R77, R33, UR7, -R78.reuse ;  /* 0x00000007214d7c23 */ /* 0x100fe2000801084e */
[----:B------:R-:W5:Y:S01]  /*f8f0*/  MUFU.EX2 R107, R107 ;  /* 0x0000006b006b7308 */ /* 0x000f620000000800 */
[--C-:B------:R-:W-:Y:S01]  /*f900*/  FFMA.FTZ R80, R32, UR7, -R83.reuse ;  /* 0x0000000720507c23 */ /* 0x100fe20008010853 */
[--C-:B------:R-:W-:Y:S01]  /*f910*/  FFMA.FTZ R79, R34, UR7, -R83.reuse ;  /* 0x00000007224f7c23 */ /* 0x100fe20008010853 */
[--C-:B------:R-:W-:Y:S01]  /*f920*/  FFMA.FTZ R81, R122, UR7, -R83.reuse ;  /* 0x000000077a517c23 */ /* 0x100fe20008010853 */
[----:B------:R-:W-:Y:S01]  /*f930*/  MUFU.EX2 R124, R124 ;  /* 0x0000007c007c7308 */ /* 0x000fe20000000800 */
[----:B------:R-:W4:Y:S01]  /*f940*/  LDSM.16.MT88.4 R32, [R189+0x5800] ;  /* 0x00580000bd20783b */ /* 0x000f220000004200 */
[----:B---3--:R-:W-:Y:S01]  /*f950*/  F2FP.F16.F32.PACK_AB R12, R117, R126 ;  /* 0x0000007e750c723e */ /* 0x008fe200000000ff */
[--C-:B------:R-:W-:Y:S01]  /*f960*/  FFMA.FTZ R86, R30, UR7, -R83.reuse ;  /* 0x000000071e567c23 */ /* 0x100fe20008010853 */
[----:B------:R-:W3:Y:S01]  /*f970*/  MUFU.EX2 R115, R115 ;  /* 0x0000007300737308 */ /* 0x000ee20000000800 */
[--C-:B------:R-:W-:Y:S01]  /*f980*/  FFMA.FTZ R85, R28, UR7, -R83.reuse ;  /* 0x000000071c557c23 */ /* 0x100fe20008010853 */
[--C-:B------:R-:W-:Y:S01]  /*f990*/  FFMA.FTZ R84, R31, UR7, -R78.reuse ;  /* 0x000000071f547c23 */ /* 0x100fe2000801084e */
[--C-:B------:R-:W-:Y:S01]  /*f9a0*/  FFMA.FTZ R122, R29, UR7, -R78.reuse ;  /* 0x000000071d7a7c23 */ /* 0x100fe2000801084e */
[----:B------:R-:W-:Y:S01]  /*f9b0*/  MUFU.EX2 R113, R113 ;  /* 0x0000007100717308 */ /* 0x000fe20000000800 */
[----:B------:R-:W4:Y:S01]  /*f9c0*/  LDSM.16.MT88.4 R28, [R76+0x5800] ;  /* 0x005800004c1c783b */ /* 0x000f220000004200 */
        /* <DEDUP_REMOVED lines=31> */
[C---:B------:R-:W-:Y:S01]  /*fbc0*/  HMMA.16816.F32 R20, R12.reuse, R22, RZ ;  /* 0x000000160c14723c */ /* 0x040fe200000018ff */
[--C-:B------:R-:W-:Y:S01]  /*fbd0*/  FFMA.FTZ R175, R175, UR7, -R78.reuse ;  /* 0x00000007afaf7c23 */ /* 0x100fe2000801084e */
[--C-:B------:R-:W-:Y:S01]  /*fbe0*/  FFMA.FTZ R201, R171, UR7, -R78.reuse ;  /* 0x00000007abc97c23 */ /* 0x100fe2000801084e */
[----:B------:R-:W2:Y:S01]  /*fbf0*/  MUFU.EX2 R77, R77 ;  /* 0x0000004d004d7308 */ /* 0x000ea20000000800 */
[--C-:B------:R-:W-:Y:S01]  /*fc00*/  FFMA.FTZ R171, R172, UR7, -R83.reuse ;  /* 0x00000007acab7c23 */ /* 0x100fe20008010853 */
[--C-:B------:R-:W-:Y:S01]  /*fc10*/  FFMA.FTZ R174, R174, UR7, -R83.reuse ;  /* 0x00000007aeae7c23 */ /* 0x100fe20008010853 */
[----:B------:R-:W-:Y:S01]  /*fc20*/  FFMA.FTZ R168, R168, UR7, -R83 ;  /* 0x00000007a8a87c23 */ /* 0x000fe20008010853 */
[----:B------:R-:W-:Y:S01]  /*fc30*/  MUFU.EX2 R81, R81 ;  /* 0x0000005100517308 */ /* 0x000fe20000000800 */
[C---:B-1----:R-:W-:Y:S01]  /*fc40*/  HMMA.16816.F32 R16, R12.reuse, R4, RZ ;  /* 0x000000040c10723c */ /* 0x042fe200000018ff */
[----:B---3--:R-:W-:Y:S01]  /*fc50*/  F2FP.F16.F32.PACK_AB R4, R99, R108 ;  /* 0x0000006c6304723e */ /* 0x008fe200000000ff */
[--C-:B------:R-:W-:Y:S01]  /*fc60*/  FFMA.FTZ R161, R161, UR7, -R78.reuse ;  /* 0x00000007a1a17c23 */ /* 0x100fe2000801084e */
[----:B-----5:R-:W-:Y:S01]  /*fc70*/  F2FP.F16.F32.PACK_AB R5, R97, R100 ;  /* 0x000000646105723e */ /* 0x020fe200000000ff */
[----:B------:R-:W1:Y:S01]  /*fc80*/  MUFU.EX2 R80, R80 ;  /* 0x0000005000507308 */ /* 0x000e620000000800 */
[----:B------:R-:W-:Y:S01]  /*fc90*/  FFMA.FTZ R121, R121, UR7, -R78 ;  /* 0x0000000779797c23 */ /* 0x000fe2000801084e */
[----:B------:R-:W-:Y:S01]  /*fca0*/  FADD.FTZ R124, R124, R115 ;  /* 0x000000737c7c7221 */ /* 0x000fe20000010000 */
[----:B------:R-:W-:Y:S01]  /*fcb0*/  FADD.FTZ R117, R126, R117 ;  /* 0x000000757e757221 */ /* 0x000fe20000010000 */
[----:B------:R-:W-:Y:S01]  /*fcc0*/  HMMA.16816.F32 R12, R12, R6, RZ ;  /* 0x000000060c0c723c */ /* 0x000fe200000018ff */
[----:B------:R-:W-:Y:S01]  /*fcd0*/  F2FP.F16.F32.PACK_AB R6, R82, R87 ;  /* 0x000000575206723e */ /* 0x000fe200000000ff */
[----:B------:R-:W-:Y:S01]  /*fce0*/  MUFU.EX2 R79, R79 ;  /* 0x0000004f004f7308 */ /* 0x000fe20000000800 */
[----:B--2---:R-:W-:Y:S01]  /*fcf0*/  F2FP.F16.F32.PACK_AB R7, R77, R96 ;  /* 0x000000604d07723e */ /* 0x004fe200000000ff */
        /* <DEDUP_REMOVED lines=8> */
[--C-:B------:R-:W-:Y:S01]  /*fd80*/  FFMA.FTZ R115, R118, UR7, -R83.reuse ;  /* 0x0000000776737c23 */ /* 0x100fe20008010853 */
        /* <DEDUP_REMOVED lines=8> */
[----:B------:R-:W-:Y:S01]  /*fe10*/  FFMA.FTZ R107, R95, UR7, -R78 ;  /* 0x000000075f6b7c23 */ /* 0x000fe2000801084e */
[----:B------:R-:W-:Y:S01]  /*fe20*/  FADD.FTZ R108, R99, R108 ;  /* 0x0000006c636c7221 */ /* 0x000fe20000010000 */
[----:B------:R-:W5:Y:S01]  /*fe30*/  MUFU.EX2 R89, R89 ;  /* 0x0000005900597308 */ /* 0x000f620000000800 */
[--C-:B------:R-:W-:Y:S01]  /*fe40*/  FFMA.FTZ R53, R53, UR7, -R78.reuse ;  /* 0x0000000735357c23 */ /* 0x100fe2000801084e */
[--C-:B------:R-:W-:Y:S01]  /*fe50*/  FFMA.FTZ R99, R94, UR7, -R83.reuse ;  /* 0x000000075e637c23 */ /* 0x100fe20008010853 */
[C---:B----4-:R-:W-:Y:S01]  /*fe60*/  HMMA.16816.F32 R16, R4.reuse, R36, R16 ;  /* 0x000000240410723c */ /* 0x050fe20000001810 */
        /* <DEDUP_REMOVED lines=10> */
[----:B-----5:R-:W-:Y:S01]  /*ff10*/  F2FP.F16.F32.PACK_AB R39, R89, R98 ;  /* 0x000000625927723e */ /* 0x020fe200000000ff */
[----:B------:R-:W2:Y:S01]  /*ff20*/  LDSM.16.MT88.4 R4, [R76+0x5c00] ;  /* 0x005c00004c04783b */ /* 0x000ea20000004200 */
[----:B------:R-:W-:Y:S01]  /*ff30*/  FADD.FTZ R82, R82, R95 ;  /* 0x0000005f52527221 */ /* 0x000fe20000010000 */
[----:B------:R-:W4:Y:S01]  /*ff40*/  MUFU.EX2 R102, R102 ;  /* 0x0000006600667308 */ /* 0x000f220000000800 */
[----:B------:R-:W-:Y:S01]  /*ff50*/  FFMA.FTZ R52, R52, UR7, -R78 ;  /* 0x0000000734347c23 */ /* 0x000fe2000801084e */
        /* <DEDUP_REMOVED lines=10> */
[----:B------:R5:W-:Y:S01]  /*10000*/  MUFU.EX2 R109, R127 ;  /* 0x0000007f006d7308 */ /* 0x000be20000000800 */
        /* <DEDUP_REMOVED lines=10> */
[----:B------:R-:W-:Y:S01]  /*100b0*/  FFMA.FTZ R141, R144, UR7, -R83 ;  /* 0x00000007908d7c23 */ /* 0x000fe20008010853 */
[----:B------:R-:W-:Y:S01]  /*100c0*/  MUFU.EX2 R147, R147 ;  /* 0x0000009300937308 */ /* 0x000fe20000000800 */
[----:B------:R-:W-:Y:S01]  /*100d0*/  FADD.FTZ R104, R104, R85 ;  /* 0x0000005568687221 */ /* 0x000fe20000010000 */
[--C-:B-----5:R-:W-:Y:S01]  /*100e0*/  FFMA.FTZ R127, R142, UR7, -R83.reuse ;  /* 0x000000078e7f7c23 */ /* 0x120fe20008010853 */
[--C-:B------:R-:W-:Y:S01]  /*100f0*/  FFMA.FTZ R142, R135, UR7, -R78.reuse ;  /* 0x00000007878e7c23 */ /* 0x100fe2000801084e */
[----:B------:R-:W-:Y:S01]  /*10100*/  MUFU.EX2 R144, R204 ;  /* 0x000000cc00907308 */ /* 0x000fe20000000800 */
[----:B------:R-:W-:Y:S01]  /*10110*/  HMMA.16816.F32 R28, R36, R30, R12 ;  /* 0x0000001e241c723c */ /* 0x000fe2000000180c */
[----:B------:R-:W1:Y:S01]  /*10120*/  LDSM.16.MT88.4 R12, [R189+0x6000] ;  /* 0x00600000bd0c783b */ /* 0x000e620000004200 */
[----:B----4-:R-:W-:Y:S01]  /*10130*/  F2FP.F16.F32.PACK_AB R35, R122, R109 ;  /* 0x0000006d7a23723e */ /* 0x010fe200000000ff */
[--C-:B------:R-:W-:Y:S01]  /*10140*/  FFMA.FTZ R36, R140, UR7, -R83.reuse ;  /* 0x000000078c247c23 */ /* 0x100fe20008010853 */
[--C-:B------:R-:W-:Y:S01]  /*10150*/  FFMA.FTZ R140, R133, UR7, -R78.reuse ;  /* 0x00000007858c7c23 */ /* 0x100fe2000801084e */
[--C-:B------:R-:W-:Y:S01]  /*10160*/  FFMA.FTZ R38, R138, UR7, -R83.reuse ;  /* 0x000000078a267c23 */ /* 0x100fe20008010853 */
[--C-:B------:R-:W-:Y:S01]  /*10170*/  FFMA.FTZ R37, R136, UR7, -R83.reuse ;  /* 0x0000000788257c23 */ /* 0x100fe20008010853 */
[----:B------:R-:W-:Y:S01]  /*10180*/  FFMA.FTZ R39, R137, UR7, -R78 ;  /* 0x0000000789277c23 */ /* 0x000fe2000801084e */
[----:B------:R-:W-:Y:S01]  /*10190*/  MUFU.EX2 R127, R127 ;  /* 0x0000007f007f7308 */ /* 0x000fe20000000800 */
[----:B---3--:R-:W-:Y:S01]  /*101a0*/  HMMA.16816.F32 R24, R32, R8, R24 ;  /* 0x000000082018723c */ /* 0x008fe20000001818 */
[----:B------:R-:W-:Y:S01]  /*101b0*/  FADD.FTZ R105, R105, R104 ;  /* 0x0000006869697221 */ /* 0x000fe20000010000 */
[----:B------:R-:W-:Y:S01]  /*101c0*/  FFMA.FTZ R62, R62, UR7, -R83 ;  /* 0x000000073e3e7c23 */ /* 0x000fe20008010853 */
[----:B------:R3:W4:Y:S02]  /*101d0*/  MUFU.EX2 R138, R36 ;  /* 0x00000024008a7308 */ /* 0x0007240000000800 */
[----:B------:R-:W-:-:S02]  /*101e0*/  FADD.FTZ R102, R102, R105 ;  /* 0x0000006966667221 */ /* 0x000fc40000010000 */
[----:B------:R-:W-:Y:S01]  /*101f0*/  MUFU.EX2 R136, R38 ;  /* 0x0000002600887308 */ /* 0x000fe20000000800 */
[C---:B------:R-:W-:Y:S01]  /*10200*/  HMMA.16816.F32 R20, R32.reuse, R10, R20 ;  /* 0x0000000a2014723c */ /* 0x040fe20000001814 */
[----:B------:R-:W5:Y:S02]  /*10210*/  LDSM.16.MT88.4 R8, [R76+0x6000] ;  /* 0x006000004c08783b */ /* 0x000f640000004200 */
[----:B------:R-:W4:Y:S04]  /*10220*/  MUFU.EX2 R133, R37 ;  /* 0x0000002500857308 */ /* 0x000f280000000800 */
[----:B------:R-:W-:Y:S01]  /*10230*/  MUFU.EX2 R140, R140 ;  /* 0x0000008c008c7308 */ /* 0x000fe20000000800 */
[C---:B--2---:R-:W-:Y:S01]  /*10240*/  HMMA.16816.F32 R16, R32.reuse, R4, R16 ;  /* 0x000000042010723c */ /* 0x044fe20000001810 */
[--C-:B---3--:R-:W-:Y:S01]  /*10250*/  FFMA.FTZ R36, R156, UR7, -R83.reuse ;  /* 0x000000079c247c23 */ /* 0x108fe20008010853 */
[----:B------:R-:W-:Y:S01]  /*10260*/  FFMA.FTZ R156, R143, UR7, -R78 ;  /* 0x000000078f9c7c23 */ /* 0x000fe2000801084e */
[----:B------:R-:W2:Y:S04]  /*10270*/  MUFU.EX2 R137, R139 ;  /* 0x0000008b00897308 */ /* 0x000ea80000000800 */
[----:B------:R-:W-:Y:S01]  /*10280*/  MUFU.EX2 R135, R39 ;  /* 0x0000002700877308 */ /* 0x000fe20000000800 */
[----:B------:R-:W-:Y:S01]  /*10290*/  HMMA.16816.F32 R28, R32, R6, R28 ;  /* 0x00000006201c723c */ /* 0x000fe2000000181c */
[----:B------:R-:W3:Y:S01]  /*102a0*/  LDSM.16.MT88.4 R4, [R189+0x6400] ;  /* 0x00640000bd04783b */ /* 0x000ee20000004200 */
[----:B----4-:R-:W-:Y:S01]  /*102b0*/  F2FP.F16.F32.PACK_AB R32, R138, R127 ;  /* 0x0000007f8a20723e */ /* 0x010fe200000000ff */
[----:B------:R-:W4:Y:S01]  /*102c0*/  MUFU.EX2 R142, R142 ;  /* 0x0000008e008e7308 */ /* 0x000f220000000800 */
[----:B------:R-:W-:Y:S01]  /*102d0*/  F2FP.F16.F32.PACK_AB R34, R133, R136 ;  /* 0x000000888522723e */ /* 0x000fe200000000ff */
[----:B------:R-:W-:-:S02]  /*102e0*/  FFMA.FTZ R37, R146, UR7, -R83 ;  /* 0x0000000792257c23 */ /* 0x000fc40008010853 */
[----:B------:R-:W5:Y:S01]  /*102f0*/  MUFU.EX2 R141, R141 ;  /* 0x0000008d008d7308 */ /* 0x000f620000000800 */
[----:B--2---:R-:W-:Y:S01]  /*10300*/  F2FP.F16.F32.PACK_AB R33, R137, R140 ;  /* 0x0000008c8921723e */ /* 0x004fe200000000ff */
[----:B------:R-:W-:Y:S02]  /*10310*/  FFMA.FTZ R139, R170, UR7, -R83 ;  /* 0x00000007aa8b7c23 */ /* 0x000fe40008010853 */
[----:B------:R-:W-:Y:S01]  /*10320*/  MUFU.EX2 R146, R36 ;  /* 0x0000002400927308 */ /* 0x000fe20000000800 */
[----:B------:R-:W-:-:S03]  /*10330*/  FFMA.FTZ R170, R153, UR7, -R78 ;  /* 0x0000000799aa7c23 */ /* 0x000fc6000801084e */
[----:B------:R-:W-:Y:S01]  /*10340*/  MUFU.EX2 R145, R37 ;  /* 0x0000002500917308 */ /* 0x000fe20000000800 */
[----:B----4-:R-:W-:-:S03]  /*10350*/  F2FP.F16.F32.PACK_AB R35, R142, R135 ;  /* 0x000000878e23723e */ /* 0x010fc600000000ff */
[----:B------:R-:W-:Y:S04]  /*10360*/  MUFU.EX2 R139, R139 ;  /* 0x0000008b008b7308 */ /* 0x000fe80000000800 */
[----:B------:R2:W-:Y:S01]  /*10370*/  MUFU.EX2 R143, R151 ;  /* 0x00000097008f7308 */ /* 0x0005e20000000800 */
[C---:B-1----:R-:W-:Y:S03]  /*10380*/  HMMA.16816.F32 R24, R32.reuse, R12, R24 ;  /* 0x0000000c2018723c */ /* 0x042fe60000001818 */
[----:B------:R-:W1:Y:S04]  /*10390*/  MUFU.EX2 R156, R156 ;  /* 0x0000009c009c7308 */ /* 0x000e680000000800 */
[----:B------:R4:W-:Y:S01]  /*103a0*/  MUFU.EX2 R165, R197 ;  /* 0x000000c500a57308 */ /* 0x0009e20000000800 */
[----:B------:R-:W-:Y:S01]  /*103b0*/  HMMA.16816.F32 R20, R32, R14, R20 ;  /* 0x0000000e2014723c */ /* 0x000fe20000001814 */
[----:B------:R-:W3:Y:S02]  /*103c0*/  LDSM.16.MT88.4 R12, [R76+0x6400] ;  /* 0x006400004c0c783b */ /* 0x000ee40000004200 */
[----:B------:R1:W-:Y:S01]  /*103d0*/  MUFU.EX2 R153, R177 ;  /* 0x000000b100997308 */ /* 0x0003e20000000800 */
[----:B--2---:R-:W-:-:S03]  /*103e0*/  FFMA.FTZ R151, R160, UR7, -R83 ;  /* 0x00000007a0977c23 */ /* 0x004fc60008010853 */
[----:B------:R-:W-:Y:S01]  /*103f0*/  MUFU.EX2 R170, R170 ;  /* 0x000000aa00aa7308 */ /* 0x000fe20000000800 */
[----:B-----5:R-:W-:Y:S01]  /*10400*/  HMMA.16816.F32 R36, R32, R8, R16 ;  /* 0x000000082024723c */ /* 0x020fe20000001810 */
[----:B------:R-:W2:Y:S01]  /*10410*/  LDSM.16.MT88.4 R16, [R189+0x6800] ;  /* 0x00680000bd10783b */ /* 0x000ea20000004200 */
[--C-:B------:R-:W-:Y:S01]  /*10420*/  FFMA.FTZ R8, R162, UR7, -R83.reuse ;  /* 0x00000007a2087c23 */ /* 0x100fe20008010853 */
[----:B------:R-:W-:Y:S01]  /*10430*/  MUFU.EX2 R151, R151 ;  /* 0x0000009700977308 */ /* 0x000fe20000000800 */
[----:B----4-:R-:W-:-:S03]  /*10440*/  FFMA.FTZ R197, R182, UR7, -R83 ;  /* 0x00000007b6c57c23 */ /* 0x010fc60008010853 */
[----:B------:R4:W-:Y:S01]  /*10450*/  MUFU.EX2 R160, R8 ;  /* 0x0000000800a07308 */ /* 0x0009e20000000800 */
[----:B------:R-:W-:Y:S01]  /*10460*/  HMMA.16816.F32 R28, R32, R10, R28 ;  /* 0x0000000a201c723c */ /* 0x000fe2000000181c */
[----:B------:R-:W-:Y:S01]  /*10470*/  F2FP.F16.F32.PACK_AB R32, R141, R144 ;  /* 0x000000908d20723e */ /* 0x000fe200000000ff */
[--C-:B-1----:R-:W-:Y:S01]  /*10480*/  FFMA.FTZ R177, R202, UR7, -R83.reuse ;  /* 0x00000007cab17c23 */ /* 0x102fe20008010853 */
[----:B------:R-:W-:Y:S01]  /*10490*/  F2FP.F16.F32.PACK_AB R33, R156, R143 ;  /* 0x0000008f9c21723e */ /* 0x000fe200000000ff */
[----:B------:R-:W1:Y:S01]  /*104a0*/  MUFU.EX2 R162, R164 ;  /* 0x000000a400a27308 */ /* 0x000e620000000800 */
[----:B------:R-:W-:Y:S01]  /*104b0*/  F2FP.F16.F32.PACK_AB R34, R146, R139 ;  /* 0x0000008b9222723e */ /* 0x000fe200000000ff */
[----:B------:R-:W-:Y:S01]  /*104c0*/  FFMA.FTZ R202, R187, UR7, -R78 ;  /* 0x00000007bbca7c23 */ /* 0x000fe2000801084e */
[----:B------:R-:W-:Y:S01]  /*104d0*/  F2FP.F16.F32.PACK_AB R35, R147, R154 ;  /* 0x0000009a9323723e */ /* 0x000fe200000000ff */
[----:B------:R5:W1:Y:S04]  /*104e0*/  MUFU.EX2 R164, R199 ;  /* 0x000000c700a47308 */ /* 0x000a680000000800 */
[----:B------:R-:W-:Y:S01]  /*104f0*/  MUFU.EX2 R177, R177 ;  /* 0x000000b100b17308 */ /* 0x000fe20000000800 */
[----:B----4-:R-:W4:Y:S01]  /*10500*/  LDSM.16.MT88.4 R8, [R76+0x6800] ;  /* 0x006800004c08783b */ /* 0x010f220000004200 */
[C---:B---3--:R-:W-:Y:S02]  /*10510*/  HMMA.16816.F32 R24, R32.reuse, R4, R24 ;  /* 0x000000042018723c */ /* 0x048fe40000001818 */
[----:B------:R-:W-:Y:S04]  /*10520*/  MUFU.EX2 R202, R202 ;  /* 0x000000ca00ca7308 */ /* 0x000fe80000000800 */
[----:B------:R-:W-:Y:S02]  /*10530*/  MUFU.EX2 R197, R197 ;  /* 0x000000c500c57308 */ /* 0x000fe40000000800 */
[C---:B------:R-:W-:Y:S01]  /*10540*/  HMMA.16816.F32 R20, R32.reuse, R6, R20 ;  /* 0x000000062014723c */ /* 0x040fe20000001814 */
[----:B------:R-:W3:Y:S01]  /*10550*/  LDSM.16.MT88.4 R4, [R189+0x6c00] ;  /* 0x006c0000bd04783b */ /* 0x000ee20000004200 */
[----:B-----5:R-:W-:Y:S01]  /*10560*/  FFMA.FTZ R199, R166, UR7, -R83 ;  /* 0x00000007a6c77c23 */ /* 0x020fe20008010853 */
[----:B------:R-:W-:Y:S04]  /*10570*/  MUFU.EX2 R174, R174 ;  /* 0x000000ae00ae7308 */ /* 0x000fe80000000800 */
[----:B------:R-:W-:Y:S01]  /*10580*/  MUFU.EX2 R166, R168 ;  /* 0x000000a800a67308 */ /* 0x000fe20000000800 */
[----:B------:R-:W-:Y:S01]  /*10590*/  HMMA.16816.F32 R36, R32, R12, R36 ;  /* 0x0000000c2024723c */ /* 0x000fe20000001824 */
[----:B-1----:R-:W-:-:S02]  /*105a0*/  F2FP.F16.F32.PACK_AB R12, R162, R145 ;  /* 0x00000091a20c723e */ /* 0x002fc400000000ff */
[----:B------:R-:W-:Y:S01]  /*105b0*/  F2FP.F16.F32.PACK_AB R13, R164, R165 ;  /* 0x000000a5a40d723e */ /* 0x000fe200000000ff */
[----:B------:R-:W-:Y:S04]  /*105c0*/  MUFU.EX2 R171, R171 ;  /* 0x000000ab00ab7308 */ /* 0x000fe80000000800 */
[----:B------:R-:W-:Y:S01]  /*105d0*/  HMMA.16816.F32 R28, R32, R14, R28 ;  /* 0x0000000e201c723c */ /* 0x000fe2000000181c */
[--C-:B------:R-:W-:Y:S01]  /*105e0*/  FFMA.FTZ R32, R200, UR7, -R83.reuse ;  /* 0x00000007c8207c23 */ /* 0x100fe20008010853 */
[----:B------:R-:W-:Y:S01]  /*105f0*/  F2FP.F16.F32.PACK_AB R14, R151, R160 ;  /* 0x000000a0970e723e */ /* 0x000fe200000000ff */
[--C-:B------:R-:W-:Y:S01]  /*10600*/  FFMA.FTZ R200, R183, UR7, -R78.reuse ;  /* 0x00000007b7c87c23 */ /* 0x100fe2000801084e */
[----:B------:R-:W-:Y:S01]  /*10610*/  F2FP.F16.F32.PACK_AB R15, R170, R153 ;  /* 0x00000099aa0f723e */ /* 0x000fe200000000ff */
[--C-:B------:R-:W-:Y:S01]  /*10620*/  FFMA.FTZ R34, R198, UR7, -R83.reuse ;  /* 0x00000007c6227c23 */ /* 0x100fe20008010853 */
[--C-:B------:R-:W-:Y:S01]  /*10630*/  FFMA.FTZ R33, R196, UR7, -R83.reuse ;  /* 0x00000007c4217c23 */ /* 0x100fe20008010853 */
[--C-:B------:R-:W-:Y:S01]  /*10640*/  FFMA.FTZ R35, R193, UR7, -R78.reuse ;  /* 0x00000007c1237c23 */ /* 0x100fe2000801084e */
[----:B------:R1:W5:Y:S03]  /*10650*/  MUFU.EX2 R198, R32 ;  /* 0x0000002000c67308 */ /* 0x0003660000000800 */
[C---:B--2---:R-:W-:Y:S01]  /*10660*/  HMMA.16816.F32 R24, R12.reuse, R16, R24 ;  /* 0x000000100c18723c */ /* 0x044fe20000001818 */
[----:B------:R-:W-:Y:S04]  /*10670*/  MUFU.EX2 R196, R34 ;  /* 0x0000002200c47308 */ /* 0x000fe80000000800 */
[----:B------:R2:W-:Y:S03]  /*10680*/  MUFU.EX2 R183, R33 ;  /* 0x0000002100b77308 */ /* 0x0005e60000000800 */
[C---:B------:R-:W-:Y:S01]  /*10690*/  HMMA.16816.F32 R20, R12.reuse, R18, R20 ;  /* 0x000000120c14723c */ /* 0x040fe20000001814 */
[----:B------:R-:W-:Y:S01]  /*106a0*/  MUFU.EX2 R200, R200 ;  /* 0x000000c800c87308 */ /* 0x000fe20000000800 */
[----:B------:R-:W3:Y:S01]  /*106b0*/  LDSM.16.MT88.4 R16, [R76+0x6c00] ;  /* 0x006c00004c10783b */ /* 0x000ee20000004200 */
[--C-:B-1----:R-:W-:Y:S01]  /*106c0*/  FFMA.FTZ R32, R186, UR7, -R83.reuse ;  /* 0x00000007ba207c23 */ /* 0x102fe20008010853 */
[----:B------:R-:W-:Y:S01]  /*106d0*/  FFMA.FTZ R186, R173, UR7, -R78 ;  /* 0x00000007adba7c23 */ /* 0x000fe2000801084e */
[----:B------:R-:W1:Y:S03]  /*106e0*/  MUFU.EX2 R193, R195 ;  /* 0x000000c300c17308 */ /* 0x000e660000000800 */
[----:B----4-:R-:W-:Y:S01]  /*106f0*/  HMMA.16816.F32 R36, R12, R8, R36 ;  /* 0x000000080c24723c */ /* 0x010fe20000001824 */
[----:B------:R-:W4:Y:S01]  /*10700*/  MUFU.EX2 R187, R35 ;  /* 0x0000002300bb7308 */ /* 0x000f220000000800 */
[----:B--2---:R-:W-:-:S03]  /*10710*/  FFMA.FTZ R33, R188, UR7, -R83 ;  /* 0x00000007bc217c23 */ /* 0x004fc60008010853 */
[----:B------:R2:W-:Y:S03]  /*10720*/  MUFU.EX2 R188, R194 ;  /* 0x000000c200bc7308 */ /* 0x0005e60000000800 */
[----:B------:R-:W-:Y:S01]  /*10730*/  HMMA.16816.F32 R28, R12, R10, R28 ;  /* 0x0000000a0c1c723c */ /* 0x000fe2000000181c */
[----:B-----5:R-:W-:Y:S01]  /*10740*/  F2FP.F16.F32.PACK_AB R12, R198, R177 ;  /* 0x000000b1c60c723e */ /* 0x020fe200000000ff */
[----:B------:R-:W5:Y:S01]  /*10750*/  LDSM.16.MT88.4 R8, [R189+0x7000] ;  /* 0x00700000bd08783b */ /* 0x000f620000004200 */
[----:B-1----:R-:W-:Y:S01]  /*10760*/  F2FP.F16.F32.PACK_AB R13, R193, R200 ;  /* 0x000000c8c10d723e */ /* 0x002fe200000000ff */
[----:B------:R-:W1:Y:S01]  /*10770*/  MUFU.EX2 R195, R33 ;  /* 0x0000002100c37308 */ /* 0x000e620000000800 */
[----:B------:R-:W-:Y:S02]  /*10780*/  F2FP.F16.F32.PACK_AB R14, R183, R196 ;  /* 0x000000c4b70e723e */ /* 0x000fe400000000ff */
[----:B----4-:R-:W-:Y:S01]  /*10790*/  F2FP.F16.F32.PACK_AB R15, R202, R187 ;  /* 0x000000bbca0f723e */ /* 0x010fe200000000ff */
[----:B------:R-:W-:Y:S01]  /*107a0*/  MUFU.EX2 R182, R32 ;  /* 0x0000002000b67308 */ /* 0x000fe20000000800 */
[----:B--2---:R-:W-:-:S03]  /*107b0*/  FFMA.FTZ R194, R169, UR7, -R78 ;  /* 0x00000007a9c27c23 */ /* 0x004fc6000801084e */
[----:B------:R2:W-:Y:S02]  /*107c0*/  MUFU.EX2 R173, R175 ;  /* 0x000000af00ad7308 */ /* 0x0005e40000000800 */
[C---:B---3--:R-:W-:Y:S02]  /*107d0*/  HMMA.16816.F32 R24, R12.reuse, R4, R24 ;  /* 0x000000040c18723c */ /* 0x048fe40000001818 */
[----:B------:R-:W3:Y:S04]  /*107e0*/  MUFU.EX2 R186, R186 ;  /* 0x000000ba00ba7308 */ /* 0x000ee80000000800 */
[----:B------:R4:W-:Y:S02]  /*107f0*/  MUFU.EX2 R169, R201 ;  /* 0x000000c900a97308 */ /* 0x0009e40000000800 */
[----:B------:R-:W-:Y:S01]  /*10800*/  HMMA.16816.F32 R20, R12, R6, R20 ;  /* 0x000000060c14723c */ /* 0x000fe20000001814 */
[----:B------:R-:W5:Y:S01]  /*10810*/  LDSM.16.MT88.4 R4, [R76+0x7000] ;  /* 0x007000004c04783b */ /* 0x000f620000004200 */
[----:B------:R4:W4:Y:S01]  /*10820*/  MUFU.EX2 R172, R194 ;  /* 0x000000c200ac7308 */ /* 0x0009220000000800 */
[----:B--2---:R-:W-:-:S02]  /*10830*/  FFMA.FTZ R175, R167, UR7, -R78 ;  /* 0x00000007a7af7c23 */ /* 0x004fc4000801084e */
[----:B------:R-:W2:Y:S01]  /*10840*/  LDSM.16.MT88.4 R32, [R189+0x7400] ;  /* 0x00740000bd20783b */ /* 0x000ea20000004200 */
[----:B------:R-:W-:Y:S02]  /*10850*/  MUFU.EX2 R167, R199 ;  /* 0x000000c700a77308 */ /* 0x000fe40000000800 */
[C---:B------:R-:W-:Y:S01]  /*10860*/  HMMA.16816.F32 R36, R12.reuse, R16, R36 ;  /* 0x000000100c24723c */ /* 0x040fe20000001824 */
[----:B-1----:R-:W-:Y:S01]  /*10870*/  F2FP.F16.F32.PACK_AB R16, R195, R188 ;  /* 0x000000bcc310723e */ /* 0x002fe200000000ff */
[----:B------:R1:W-:Y:S01]  /*10880*/  MUFU.EX2 R116, R120 ;  /* 0x0000007800747308 */ /* 0x0003e20000000800 */
[----:B---3--:R-:W-:Y:S01]  /*10890*/  F2FP.F16.F32.PACK_AB R17, R186, R173 ;  /* 0x000000adba11723e */ /* 0x008fe200000000ff */
[--C-:B----4-:R-:W-:Y:S02]  /*108a0*/  FFMA.FTZ R201, R163, UR7, -R78.reuse ;  /* 0x00000007a3c97c23 */ /* 0x110fe4000801084e */
[----:B------:R-:W-:Y:S02]  /*108b0*/  MUFU.EX2 R163, R175 ;  /* 0x000000af00a37308 */ /* 0x000fe40000000800 */
[----:B------:R-:W-:Y:S01]  /*108c0*/  HMMA.16816.F32 R28, R12, R18, R28 ;  /* 0x000000120c1c723c */ /* 0x000fe2000000181c */
[----:B------:R-:W-:Y:S01]  /*108d0*/  F2FP.F16.F32.PACK_AB R18, R197, R182 ;  /* 0x000000b6c512723e */ /* 0x000fe200000000ff */
[--C-:B------:R-:W-:Y:S01]  /*108e0*/  FFMA.FTZ R194, R155, UR7, -R78.reuse ;  /* 0x000000079bc27c23 */ /* 0x100fe2000801084e */
[----:B------:R-:W-:Y:S01]  /*108f0*/  F2FP.F16.F32.PACK_AB R19, R172, R169 ;  /* 0x000000a9ac13723e */ /* 0x000fe200000000ff */
[----:B------:R-:W3:Y:S01]  /*10900*/  LDSM.16.MT88.4 R12, [R76+0x7400] ;  /* 0x007400004c0c783b */ /* 0x000ee20000004200 */
[----:B------:R-:W4:Y:S01]  /*10910*/  MUFU.EX2 R168, R201 ;  /* 0x000000c900a87308 */ /* 0x000f220000000800 */
[----:B-1----:R-:W-:-:S03]  /*10920*/  FFMA.FTZ R120, R103, UR7, -R78 ;  /* 0x0000000767787c23 */ /* 0x002fc6000801084e */
[----:B------:R-:W-:Y:S01]  /*10930*/  MUFU.EX2 R155, R161 ;  /* 0x000000a1009b7308 */ /* 0x000fe20000000800 */
[C---:B-----5:R-:W-:Y:S01]  /*10940*/  HMMA.16816.F32 R24, R16.reuse, R8, R24 ;  /* 0x000000081018723c */ /* 0x060fe20000001818 */
[----:B------:R-:W-:Y:S02]  /*10950*/  F2FP.F16.F32.PACK_AB R8, R171, R174 ;  /* 0x000000aeab08723e */ /* 0x000fe400000000ff */
[----:B------:R-:W1:Y:S04]  /*10960*/  MUFU.EX2 R194, R194 ;  /* 0x000000c200c27308 */ /* 0x000e680000000800 */
[----:B------:R-:W-:Y:S01]  /*10970*/  MUFU.EX2 R115, R115 ;  /* 0x0000007300737308 */ /* 0x000fe20000000800 */
[----:B------:R-:W-:Y:S01]  /*10980*/  HMMA.16816.F32 R20, R16, R10, R20 ;  /* 0x0000000a1014723c */ /* 0x000fe20000001814 */
[----:B----4-:R-:W-:-:S02]  /*10990*/  F2FP.F16.F32.PACK_AB R9, R168, R163 ;  /* 0x000000a3a809723e */ /* 0x010fc400000000ff */
        /* <DEDUP_REMOVED lines=9> */
[--C-:B------:R-:W-:Y:S01]  /*10a30*/  FFMA.FTZ R16, R132, UR7, -R83.reuse ;  /* 0x0000000784107c23 */ /* 0x100fe20008010853 */
[--C-:B------:R-:W-:Y:S01]  /*10a40*/  FFMA.FTZ R134, R128, UR7, -R83.reuse ;  /* 0x0000000780867c23 */ /* 0x100fe20008010853 */
[--C-:B------:R-:W-:Y:S01]  /*10a50*/  FFMA.FTZ R128, R119, UR7, -R78.reuse ;  /* 0x0000000777807c23 */ /* 0x100fe2000801084e */
[----:B------:R-:W-:Y:S02]  /*10a60*/  MUFU.EX2 R132, R17 ;  /* 0x0000001100847308 */ /* 0x000fe40000000800 */
[----:B--2---:R-:W-:Y:S01]  /*10a70*/  HMMA.16816.F32 R24, R8, R32, R24 ;  /* 0x000000200818723c */ /* 0x004fe20000001818 */
[----:B------:R-:W-:Y:S01]  /*10a80*/  FFMA.FTZ R32, R130, UR7, -R83 ;  /* 0x0000000782207c23 */ /* 0x000fe20008010853 */
[----:B------:R2:W4:Y:S01]  /*10a90*/  MUFU.EX2 R33, R16 ;  /* 0x0000001000217308 */ /* 0x0005220000000800 */
[----:B------:R-:W-:-:S03]  /*10aa0*/  FFMA.FTZ R130, R125, UR7, -R78 ;  /* 0x000000077d827c23 */ /* 0x000fc6000801084e */
[----:B------:R-:W-:Y:S02]  /*10ab0*/  MUFU.EX2 R125, R134 ;  /* 0x00000086007d7308 */ /* 0x000fe40000000800 */
[C---:B------:R-:W-:Y:S01]  /*10ac0*/  HMMA.16816.F32 R20, R8.reuse, R34, R20 ;  /* 0x000000220814723c */ /* 0x040fe20000001814 */
[----:B------:R-:W-:Y:S01]  /*10ad0*/  FFMA.FTZ R35, R123, UR7, -R78 ;  /* 0x000000077b237c23 */ /* 0x000fe2000801084e */
[----:B------:R-:W5:Y:S04]  /*10ae0*/  MUFU.EX2 R32, R32 ;  /* 0x0000002000207308 */ /* 0x000f680000000800 */
[----:B------:R-:W-:Y:S01]  /*10af0*/  MUFU.EX2 R34, R130 ;  /* 0x0000008200227308 */ /* 0x000fe20000000800 */
[----:B--2---:R-:W2:Y:S01]  /*10b00*/  LDSM.16.MT88.4 R16, [R76+0x7800] ;  /* 0x007800004c10783b */ /* 0x004ea20000004200 */
[----:B---3--:R-:W-:Y:S02]  /*10b10*/  HMMA.16816.F32 R36, R8, R12, R36 ;  /* 0x0000000c0824723c */ /* 0x008fe40000001824 */
[----:B------:R-:W3:Y:S01]  /*10b20*/  MUFU.EX2 R35, R35 ;  /* 0x0000002300237308 */ /* 0x000ee20000000800 */
[----:B----4-:R-:W-:-:S03]  /*10b30*/  F2FP.F16.F32.PACK_AB R12, R33, R132 ;  /* 0x00000084210c723e */ /* 0x010fc600000000ff */
[----:B------:R-:W-:Y:S02]  /*10b40*/  MUFU.EX2 R119, R121 ;  /* 0x0000007900777308 */ /* 0x000fe40000000800 */
[----:B------:R-:W-:Y:S02]  /*10b50*/  HMMA.16816.F32 R28, R8, R14, R28 ;  /* 0x0000000e081c723c */ /* 0x000fe4000000181c */
[----:B------:R-:W4:Y:S01]  /*10b60*/  MUFU.EX2 R128, R128 ;  /* 0x0000008000807308 */ /* 0x000f220000000800 */
[----:B------:R-:W2:Y:S01]  /*10b70*/  LDSM.16.MT88.4 R8, [R189+0x7c00] ;  /* 0x007c0000bd08783b */ /* 0x000ea20000004200 */
[----:B-----5:R-:W-:Y:S02]  /*10b80*/  F2FP.F16.F32.PACK_AB R14, R125, R32 ;  /* 0x000000207d0e723e */ /* 0x020fe400000000ff */
[----:B------:R-:W5:Y:S01]  /*10b90*/  MUFU.EX2 R106, R106 ;  /* 0x0000006a006a7308 */ /* 0x000f620000000800 */
[----:B---3--:R-:W-:-:S03]  /*10ba0*/  F2FP.F16.F32.PACK_AB R13, R35, R34 ;  /* 0x00000022230d723e */ /* 0x008fc600000000ff */
[----:B------:R-:W-:Y:S04]  /*10bb0*/  MUFU.EX2 R87, R99 ;  /* 0x0000006300577308 */ /* 0x000fe80000000800 */
[----:B------:R-:W-:Y:S01]  /*10bc0*/  MUFU.EX2 R95, R94 ;  /* 0x0000005e005f7308 */ /* 0x000fe20000000800 */
[----:B----4-:R-:W-:-:S03]  /*10bd0*/  F2FP.F16.F32.PACK_AB R15, R128, R119 ;  /* 0x00000077800f723e */ /* 0x010fc600000000ff */
[----:B------:R-:W-:Y:S04]  /*10be0*/  MUFU.EX2 R53, R53 ;  /* 0x0000003500357308 */ /* 0x000fe80000000800 */
[----:B------:R-:W-:Y:S01]  /*10bf0*/  MUFU.EX2 R70, R70 ;  /* 0x0000004600467308 */ /* 0x000fe20000000800 */
[----:B-1----:R-:W-:Y:S01]  /*10c00*/  HMMA.16816.F32 R24, R12, R4, R24 ;  /* 0x000000040c18723c */ /* 0x002fe20000001818 */
[----:B------:R-:W-:Y:S01]  /*10c10*/  FADD.FTZ R4, R100, R113 ;  /* 0x0000007164047221 */ /* 0x000fe20000010000 */
[----:B------:R-:W-:Y:S01]  /*10c20*/  FFMA.FTZ R100, R93, UR7, -R78 ;  /* 0x000000075d647c23 */ /* 0x000fe2000801084e */
[----:B------:R-:W-:Y:S02]  /*10c30*/  MUFU.EX2 R71, R71 ;  /* 0x0000004700477308 */ /* 0x000fe40000000800 */
[----:B------:R-:W-:-:S02]  /*10c40*/  FADD.FTZ R97, R97, R4 ;  /* 0x0000000461617221 */ /* 0x000fc40000010000 */
[----:B------:R1:W-:Y:S01]  /*10c50*/  MUFU.EX2 R93, R107 ;  /* 0x0000006b005d7308 */ /* 0x0003e20000000800 */
[C---:B------:R-:W-:Y:S01]  /*10c60*/  HMMA.16816.F32 R20, R12.reuse, R6, R20 ;  /* 0x000000060c14723c */ /* 0x040fe20000001814 */
[----:B------:R-:W3:Y:S01]  /*10c70*/  LDSM.16.MT88.4 R4, [R76+0x7c00] ;  /* 0x007c00004c04783b */ /* 0x000ee20000004200 */
[----:B------:R-:W-:Y:S01]  /*10c80*/  FADD.FTZ R96, R96, R97 ;  /* 0x0000006160607221 */ /* 0x000fe20000010000 */
[----:B------:R-:W4:Y:S01]  /*10c90*/  MUFU.EX2 R100, R100 ;  /* 0x0000006400647308 */ /* 0x000f220000000800 */
[----:B------:R-:W-:Y:S01]  /*10ca0*/  FFMA.FTZ R97, R92, UR7, -R83 ;  /* 0x000000075c617c23 */ /* 0x000fe20008010853 */
[----:B------:R-:W-:Y:S01]  /*10cb0*/  FFMA.FTZ R92, R60, UR7, -R78 ;  /* 0x000000073c5c7c23 */ /* 0x000fe2000801084e */
[----:B------:R-:W-:Y:S01]  /*10cc0*/  FADD.FTZ R77, R77, R96 ;  /* 0x000000604d4d7221 */ /* 0x000fe20000010000 */
[----:B------:R-:W-:Y:S01]  /*10cd0*/  FFMA.FTZ R60, R54, UR7, -R78 ;  /* 0x00000007363c7c23 */ /* 0x000fe2000801084e */
[----:B--2---:R-:W-:Y:S01]  /*10ce0*/  HMMA.16816.F32 R36, R12, R16, R36 ;  /* 0x000000100c24723c */ /* 0x004fe20000001824 */
[----:B------:R-:W-:Y:S01]  /*10cf0*/  F2FP.F16.F32.PACK_AB R16, R115, R116 ;  /* 0x000000747310723e */ /* 0x000fe200000000ff */
[----:B------:R-:W-:Y:S01]  /*10d00*/  FADD.FTZ R84, R84, R77 ;  /* 0x0000004d54547221 */ /* 0x000fe20000010000 */
[----:B-----5:R-:W-:Y:S01]  /*10d10*/  F2FP.F16.F32.PACK_AB R17, R106, R101 ;  /* 0x000000656a11723e */ /* 0x020fe200000000ff */
[----:B------:R-:W-:Y:S01]  /*10d20*/  MUFU.EX2 R68, R68 ;  /* 0x0000004400447308 */ /* 0x000fe20000000800 */
[----:B-1----:R-:W-:Y:S01]  /*10d30*/  FFMA.FTZ R107, R90, UR7, -R83 ;  /* 0x000000075a6b7c23 */ /* 0x002fe20008010853 */
[----:B------:R-:W-:-:S02]  /*10d40*/  FADD.FTZ R91, R91, R84 ;  /* 0x000000545b5b7221 */ /* 0x000fc40000010000 */
[----:B------:R-:W-:Y:S01]  /*10d50*/  HMMA.16816.F32 R28, R12, R18, R28 ;  /* 0x000000120c1c723c */ /* 0x000fe2000000181c */
[----:B------:R-:W1:Y:S01]  /*10d60*/  LDSM.16.MT88.4 R12, [R189+0x8000] ;  /* 0x00800000bd0c783b */ /* 0x000e620000004200 */
[----:B------:R-:W-:Y:S01]  /*10d70*/  F2FP.F16.F32.PACK_AB R18, R103, R112 ;  /* 0x000000706712723e */ /* 0x000fe200000000ff */
[----:B------:R-:W-:Y:S01]  /*10d80*/  FADD.FTZ R98, R98, R91 ;  /* 0x0000005b62627221 */ /* 0x000fe20000010000 */
[----:B----4-:R-:W-:Y:S01]  /*10d90*/  F2FP.F16.F32.PACK_AB R19, R100, R93 ;  /* 0x0000005d6413723e */ /* 0x010fe200000000ff */
[----:B------:R-:W2:Y:S02]  /*10da0*/  MUFU.EX2 R90, R97 ;  /* 0x00000061005a7308 */ /* 0x000ea40000000800 */
[----:B------:R-:W-:Y:S02]  /*10db0*/  FADD.FTZ R98, R89, R98 ;  /* 0x0000006259627221 */ /* 0x000fe40000010000 */
[----:B------:R-:W-:Y:S02]  /*10dc0*/  MUFU.EX2 R88, R107 ;  /* 0x0000006b00587308 */ /* 0x000fe40000000800 */
[----:B------:R-:W-:Y:S01]  /*10dd0*/  HMMA.16816.F32 R24, R16, R8, R24 ;  /* 0x000000081018723c */ /* 0x000fe20000001818 */
[----:B------:R-:W-:Y:S01]  /*10de0*/  FFMA.FTZ R8, R55, UR7, -R78 ;  /* 0x0000000737087c23 */ /* 0x000fe2000801084e */
[----:B------:R-:W-:Y:S01]  /*10df0*/  MUFU.EX2 R60, R60 ;  /* 0x0000003c003c7308 */ /* 0x000fe20000000800 */
[----:B------:R-:W-:-:S03]  /*10e00*/  FADD.FTZ R111, R111, R98 ;  /* 0x000000626f6f7221 */ /* 0x000fc60000010000 */
[----:B------:R-:W-:Y:S01]  /*10e10*/  MUFU.EX2 R55, R92 ;  /* 0x0000005c00377308 */ /* 0x000fe20000000800 */
[----:B------:R-:W-:Y:S01]  /*10e20*/  FADD.FTZ R110, R110, R111 ;  /* 0x0000006f6e6e7221 */ /* 0x000fe20000010000 */
[----:B------:R-:W-:Y:S02]  /*10e30*/  HMMA.16816.F32 R20, R16, R10, R20 ;  /* 0x0000000a1014723c */ /* 0x000fe40000001814 */
[----:B------:R-:W4:Y:S01]  /*10e40*/  MUFU.EX2 R54, R8 ;  /* 0x0000000800367308 */ /* 0x000f220000000800 */
[----:B------:R-:W-:-:S03]  /*10e50*/  FADD.FTZ R109, R109, R110 ;  /* 0x0000006e6d6d7221 */ /* 0x000fc60000010000 */
[----:B------:R-:W-:Y:S01]  /*10e60*/  MUFU.EX2 R69, R69 ;  /* 0x0000004500457308 */ /* 0x000fe20000000800 */
[----:B------:R-:W-:Y:S01]  /*10e70*/  FADD.FTZ R109, R122, R109 ;  /* 0x0000006d7a6d7221 */ /* 0x000fe20000010000 */
[----:B---3--:R-:W-:Y:S01]  /*10e80*/  HMMA.16816.F32 R36, R16, R4, R36 ;  /* 0x000000041024723c */ /* 0x008fe20000001824 */
[----:B--2---:R-:W-:Y:S02]  /*10e90*/  F2FP.F16.F32.PACK_AB R4, R90, R87 ;  /* 0x000000575a04723e */ /* 0x004fe400000000ff */
[----:B------:R-:W-:-:S04]  /*10ea0*/  FADD.FTZ R140, R140, R109 ;  /* 0x0000006d8c8c7221 */ /* 0x000fc80000010000 */
[----:B------:R-:W-:Y:S01]  /*10eb0*/  FADD.FTZ R140, R137, R140 ;  /* 0x0000008c898c7221 */ /* 0x000fe20000010000 */
[----:B------:R-:W-:Y:S01]  /*10ec0*/  HMMA.16816.F32 R28, R16, R6, R28 ;  /* 0x00000006101c723c */ /* 0x000fe2000000181c */
[----:B----4-:R-:W-:Y:S01]  /*10ed0*/  F2FP.F16.F32.PACK_AB R5, R54, R55 ;  /* 0x000000373605723e */ /* 0x010fe200000000ff */
[----:B------:R-:W2:Y:S01]  /*10ee0*/  LDSM.16.MT88.4 R8, [R76+0x8000] ;  /* 0x008000004c08783b */ /* 0x000ea20000004200 */
[----:B------:R-:W-:Y:S01]  /*10ef0*/  F2FP.F16.F32.PACK_AB R6, R95, R88 ;  /* 0x000000585f06723e */ /* 0x000fe200000000ff */
[----:B------:R-:W-:Y:S01]  /*10f00*/  FADD.FTZ R135, R135, R140 ;  /* 0x0000008c87877221 */ /* 0x000fe20000010000 */
[----:B------:R-:W-:Y:S01]  /*10f10*/  F2FP.F16.F32.PACK_AB R7, R53, R60 ;  /* 0x0000003c3507723e */ /* 0x000fe200000000ff */
[--C-:B------:R-:W-:Y:S01]  /*10f20*/  FFMA.FTZ R18, R74, UR7, -R83.reuse ;  /* 0x000000074a127c23 */ /* 0x100fe20008010853 */
[----:B------:R-:W-:Y:S01]  /*10f30*/  FFMA.FTZ R17, R75, UR7, -R83 ;  /* 0x000000074b117c23 */ /* 0x000fe20008010853 */
[----:B------:R-:W-:Y:S01]  /*10f40*/  FADD.FTZ R142, R142, R135 ;  /* 0x000000878e8e7221 */ /* 0x000fe20000010000 */
[--C-:B------:R-:W-:Y:S01]  /*10f50*/  FFMA.FTZ R16, R72, UR7, -R83.reuse ;  /* 0x0000000748107c23 */ /* 0x100fe20008010853 */
[----:B------:R-:W-:Y:S01]  /*10f60*/  FFMA.FTZ R19, R73, UR7, -R83 ;  /* 0x0000000749137c23 */ /* 0x000fe20008010853 */
        /* <DEDUP_REMOVED lines=13> */
[----:B------:R-:W1:Y:S01]  /*11040*/  LDSM.16.MT88.4 R12, [R189+0x8400] ;  /* 0x00840000bd0c783b */ /* 0x000e620000004200 */
[----:B------:R-:W-:Y:S01]  /*11050*/  FADD.FTZ R133, R133, R136 ;  /* 0x0000008885857221 */ /* 0x000fe20000010000 */
[----:B------:R-:W-:Y:S01]  /*11060*/  FADD.FTZ R154, R147, R154 ;  /* 0x0000009a939a7221 */ /* 0x000fe20000010000 */
[----:B------:R-:W3:Y:S02]  /*11070*/  MUFU.EX2 R17, R17 ;  /* 0x0000001100117308 */ /* 0x000ee40000000800 */
        /* <DEDUP_REMOVED lines=11> */
[----:B--2---:R-:W-:Y:S01]  /*11130*/  HMMA.16816.F32 R36, R4, R8, R36 ;  /* 0x000000080424723c */ /* 0x004fe20000001824 */
[----:B------:R2:W-:Y:S01]  /*11140*/  MUFU.EX2 R49, R73 ;  /* 0x0000004900317308 */ /* 0x0005e20000000800 */
[----:B------:R-:W-:Y:S01]  /*11150*/  FADD.FTZ R145, R145, R146 ;  /* 0x0000009291917221 */ /* 0x000fe20000010000 */
[----:B------:R-:W-:-:S02]  /*11160*/  FADD.FTZ R200, R200, R153 ;  /* 0x00000099c8c87221 */ /* 0x000fc40000010000 */
[----:B------:R1:W1:Y:S01]  /*11170*/  MUFU.EX2 R52, R74 ;  /* 0x0000004a00347308 */ /* 0x0002620000000800 */
[----:B------:R-:W-:Y:S01]  /*11180*/  FADD.FTZ R145, R162, R145 ;  /* 0x00000091a2917221 */ /* 0x000fe20000010000 */
[----:B------:R-:W-:Y:S01]  /*11190*/  FADD.FTZ R200, R193, R200 ;  /* 0x000000c8c1c87221 */ /* 0x000fe20000010000 */
[----:B------:R-:W-:Y:S01]  /*111a0*/  HMMA.16816.F32 R28, R4, R10, R28 ;  /* 0x0000000a041c723c */ /* 0x000fe2000000181c */
[----:B------:R-:W1:Y:S01]  /*111b0*/  LDSM.16.MT88.4 R8, [R76+0x8400] ;  /* 0x008400004c08783b */ /* 0x000e620000004200 */
[----:B------:R-:W-:Y:S01]  /*111c0*/  FADD.FTZ R160, R160, R145 ;  /* 0x00000091a0a07221 */ /* 0x000fe20000010000 */
[----:B------:R-:W-:Y:S01]  /*111d0*/  FADD.FTZ R187, R187, R200 ;  /* 0x000000c8bbbb7221 */ /* 0x000fe20000010000 */
[----:B---3--:R-:W-:Y:S01]  /*111e0*/  F2FP.F16.F32.PACK_AB R4, R17, R18 ;  /* 0x000000121104723e */ /* 0x008fe200000000ff */
[----:B----4-:R-:W-:Y:S01]  /*111f0*/  FFMA.FTZ R72, R47, UR7, -R78 ;  /* 0x000000072f487c23 */ /* 0x010fe2000801084e */
[----:B------:R-:W-:Y:S01]  /*11200*/  FADD.FTZ R160, R151, R160 ;  /* 0x000000a097a07221 */ /* 0x000fe20000010000 */
[----:B------:R-:W-:Y:S01]  /*11210*/  FADD.FTZ R202, R202, R187 ;  /* 0x000000bbcaca7221 */ /* 0x000fe20000010000 */
[----:B-----5:R-:W-:Y:S01]  /*11220*/  F2FP.F16.F32.PACK_AB R5, R50, R51 ;  /* 0x000000333205723e */ /* 0x020fe200000000ff */
[----:B--2---:R-:W-:Y:S01]  /*11230*/  FFMA.FTZ R73, R45, UR7, -R78 ;  /* 0x000000072d497c23 */ /* 0x004fe2000801084e */
[----:B------:R-:W-:Y:S01]  /*11240*/  FADD.FTZ R177, R177, R160 ;  /* 0x000000a0b1b17221 */ /* 0x000fe20000010000 */
[----:B------:R-:W-:Y:S01]  /*11250*/  FADD.FTZ R173, R173, R202 ;  /* 0x000000caadad7221 */ /* 0x000fe20000010000 */
[----:B------:R-:W-:Y:S01]  /*11260*/  F2FP.F16.F32.PACK_AB R6, R19, R16 ;  /* 0x000000101306723e */ /* 0x000fe200000000ff */
[----:B-1----:R-:W-:Y:S01]  /*11270*/  FFMA.FTZ R74, R46, UR7, -R78 ;  /* 0x000000072e4a7c23 */ /* 0x002fe2000801084e */
[----:B------:R-:W-:Y:S01]  /*11280*/  FADD.FTZ R177, R198, R177 ;  /* 0x000000b1c6b17221 */ /* 0x000fe20000010000 */
[----:B------:R-:W-:Y:S01]  /*11290*/  FADD.FTZ R186, R186, R173 ;  /* 0x000000adbaba7221 */ /* 0x000fe20000010000 */
[----:B------:R-:W-:Y:S01]  /*112a0*/  F2FP.F16.F32.PACK_AB R7, R52, R49 ;  /* 0x000000313407723e */ /* 0x000fe200000000ff */
        /* <DEDUP_REMOVED lines=9> */
[----:B------:R-:W-:Y:S01]  /*11340*/  FADD.FTZ R188, R188, R183 ;  /* 0x000000b7bcbc7221 */ /* 0x000fe20000010000 */
[----:B------:R-:W-:Y:S01]  /*11350*/  FADD.FTZ R163, R163, R172 ;  /* 0x000000aca3a37221 */ /* 0x000fe20000010000 */
[----:B------:R-:W-:Y:S01]  /*11360*/  MOV R187, 0xffffffff ;  /* 0xffffffff00bb7802 */ /* 0x000fe20000000f00 */
[----:B------:R-:W2:Y:S01]  /*11370*/  MUFU.EX2 R48, R73 ;  /* 0x0000004900307308 */ /* 0x000ea20000000800 */
[----:B------:R-:W-:Y:S01]  /*11380*/  FADD.FTZ R195, R195, R188 ;  /* 0x000000bcc3c37221 */ /* 0x000fe20000010000 */
[----:B------:R-:W-:Y:S01]  /*11390*/  FADD.FTZ R168, R168, R163 ;  /* 0x000000a3a8a87221 */ /* 0x000fe20000010000 */
[----:B------:R-:W-:Y:S01]  /*113a0*/  HMMA.16816.F32 R20, R4, R14, R20 ;  /* 0x0000000e0414723c */ /* 0x000fe20000001814 */
[----:B------:R-:W3:Y:S01]  /*113b0*/  LDSM.16.MT88.4 R12, [R189+0x8800] ;  /* 0x00880000bd0c783b */ /* 0x000ee20000004200 */
[----:B------:R-:W-:Y:S01]  /*113c0*/  FADD.FTZ R182, R182, R195 ;  /* 0x000000c3b6b67221 */ /* 0x000fe20000010000 */
[----:B------:R-:W-:Y:S02]  /*113d0*/  MUFU.EX2 R151, R151 ;  /* 0x0000009700977308 */ /* 0x000fe40000000800 */
[----:B------:R-:W-:Y:S01]  /*113e0*/  LDSM.16.MT88.4 R160, [R76+0x8c00] ;  /* 0x008c00004ca0783b */ /* 0x000fe20000004200 */
[----:B------:R-:W-:-:S02]  /*113f0*/  FADD.FTZ R197, R197, R182 ;  /* 0x000000b6c5c57221 */ /* 0x000fc40000010000 */
[C---:B------:R-:W-:Y:S02]  /*11400*/  HMMA.16816.F32 R36, R4.reuse, R8, R36 ;  /* 0x000000080424723c */ /* 0x040fe40000001824 */
[----:B------:R-:W-:Y:S01]  /*11410*/  FADD.FTZ R174, R174, R197 ;  /* 0x000000c5aeae7221 */ /* 0x000fe20000010000 */
[----:B------:R-:W-:Y:S01]  /*11420*/  FADD.FTZ R9, R155, R168 ;  /* 0x000000a89b097221 */ /* 0x000fe20000010000 */
[----:B------:R-:W-:Y:S02]  /*11430*/  F2FP.F16.F32.PACK_AB R8, R71, R70 ;  /* 0x000000464708723e */ /* 0x000fe400000000ff */
[----:B------:R-:W-:Y:S01]  /*11440*/  FADD.FTZ R171, R171, R174 ;  /* 0x000000aeabab7221 */ /* 0x000fe20000010000 */
[----:B------:R-:W-:Y:S01]  /*11450*/  FADD.FTZ R9, R194, R9 ;  /* 0x00000009c2097221 */ /* 0x000fe20000010000 */
[----:B------:R-:W-:Y:S02]  /*11460*/  HMMA.16816.F32 R28, R4, R10, R28 ;  /* 0x0000000a041c723c */ /* 0x000fe4000000181c */
[----:B------:R-:W-:Y:S01]  /*11470*/  FADD.FTZ R166, R166, R171 ;  /* 0x000000aba6a67221 */ /* 0x000fe20000010000 */
[----:B------:R-:W-:Y:S01]  /*11480*/  FADD.FTZ R34, R34, R9 ;  /* 0x0000000922227221 */ /* 0x000fe20000010000 */
[----:B------:R-:W4:Y:S01]  /*11490*/  LDSM.16.MT88.4 R4, [R76+0x8800] ;  /* 0x008800004c04783b */ /* 0x000f220000004200 */
[----:B-1----:R-:W-:Y:S01]  /*114a0*/  F2FP.F16.F32.PACK_AB R9, R46, R47 ;  /* 0x0000002f2e09723e */ /* 0x002fe200000000ff */
[----:B------:R-:W-:Y:S01]  /*114b0*/  FADD.FTZ R167, R167, R166 ;  /* 0x000000a6a7a77221 */ /* 0x000fe20000010000 */
[----:B------:R-:W-:Y:S01]  /*114c0*/  FADD.FTZ R34, R35, R34 ;  /* 0x0000002223227221 */ /* 0x000fe20000010000 */
[----:B------:R-:W1:Y:S01]  /*114d0*/  LDSM.16.MT88.4 R168, [R189+0x8c00] ;  /* 0x008c0000bda8783b */ /* 0x000e620000004200 */
[----:B------:R-:W-:Y:S01]  /*114e0*/  F2FP.F16.F32.PACK_AB R10, R69, R68 ;  /* 0x00000044450a723e */ /* 0x000fe200000000ff */
[----:B------:R-:W-:Y:S01]  /*114f0*/  FADD.FTZ R132, R132, R167 ;  /* 0x000000a784847221 */ /* 0x000fe20000010000 */
[----:B------:R-:W-:Y:S01]  /*11500*/  FADD.FTZ R119, R119, R34 ;  /* 0x0000002277777221 */ /* 0x000fe20000010000 */
[----:B--2---:R-:W-:Y:S01]  /*11510*/  F2FP.F16.F32.PACK_AB R11, R48, R45 ;  /* 0x0000002d300b723e */ /* 0x004fe200000000ff */
[----:B------:R-:W-:Y:S01]  /*11520*/  FFMA.FTZ R34, R41, UR7, -R78 ;  /* 0x0000000729227c23 */ /* 0x000fe2000801084e */
[----:B------:R-:W-:Y:S01]  /*11530*/  FADD.FTZ R33, R33, R132 ;  /* 0x0000008421217221 */ /* 0x000fe20000010000 */
[----:B------:R-:W-:-:S03]  /*11540*/  FADD.FTZ R128, R128, R119 ;  /* 0x0000007780807221 */ /* 0x000fc60000010000 */
[----:B------:R-:W-:Y:S01]  /*11550*/  FADD.FTZ R32, R32, R33 ;  /* 0x0000002120207221 */ /* 0x000fe20000010000 */
[----:B------:R-:W-:Y:S01]  /*11560*/  FADD.FTZ R101, R101, R128 ;  /* 0x0000008065657221 */ /* 0x000fe20000010000 */
[----:B------:R-:W-:Y:S01]  /*11570*/  FFMA.FTZ R33, R42, UR7, -R78 ;  /* 0x000000072a217c23 */ /* 0x000fe2000801084e */
[----:B------:R-:W-:Y:S01]  /*11580*/  MUFU.EX2 R34, R34 ;  /* 0x0000002200227308 */ /* 0x000fe20000000800 */
[----:B------:R-:W-:Y:S01]  /*11590*/  FADD.FTZ R125, R125, R32 ;  /* 0x000000207d7d7221 */ /* 0x000fe20000010000 */
[----:B------:R-:W-:Y:S01]  /*115a0*/  FADD.FTZ R106, R106, R101 ;  /* 0x000000656a6a7221 */ /* 0x000fe20000010000 */
[----:B------:R-:W-:Y:S01]  /*115b0*/  FFMA.FTZ R32, R43, UR7, -R78 ;  /* 0x000000072b207c23 */ /* 0x000fe2000801084e */
[C---:B---3--:R-:W-:Y:S01]  /*115c0*/  HMMA.16816.F32 R24, R8.reuse, R12, R24 ;  /* 0x0000000c0818723c */ /* 0x048fe20000001818 */
        /* <DEDUP_REMOVED lines=16> */
[----:B------:R-:W-:Y:S01]  /*116d0*/  FADD.FTZ R60, R60, R55 ;  /* 0x000000373c3c7221 */ /* 0x000fe20000010000 */
[C---:B----4-:R-:W-:Y:S01]  /*116e0*/  HMMA.16816.F32 R36, R8.reuse, R4, R36 ;  /* 0x000000040824723c */ /* 0x050fe20000001824 */
[----:B------:R-:W3:Y:S01]  /*116f0*/  MUFU.EX2 R15, R15 ;  /* 0x0000000f000f7308 */ /* 0x000ee20000000800 */
[----:B------:R-:W-:Y:S01]  /*11700*/  FADD.FTZ R35, R90, R35 ;  /* 0x000000235a237221 */ /* 0x000fe20000010000 */
[----:B------:R-:W-:Y:S02]  /*11710*/  FADD.FTZ R60, R53, R60 ;  /* 0x0000003c353c7221 */ /* 0x000fe40000010000 */
[----:B------:R-:W4:Y:S01]  /*11720*/  MUFU.EX2 R14, R62 ;  /* 0x0000003e000e7308 */ /* 0x000f220000000800 */
[----:B------:R-:W-:Y:S01]  /*11730*/  FADD.FTZ R88, R88, R35 ;  /* 0x0000002358587221 */ /* 0x000fe20000010000 */
[----:B------:R-:W-:Y:S01]  /*11740*/  FADD.FTZ R51, R51, R60 ;  /* 0x0000003c33337221 */ /* 0x000fe20000010000 */
[----:B------:R-:W-:Y:S01]  /*11750*/  HMMA.16816.F32 R28, R8, R6, R28 ;  /* 0x00000006081c723c */ /* 0x000fe2000000181c */
[----:B------:R-:W5:Y:S01]  /*11760*/  MUFU.EX2 R33, R33 ;  /* 0x0000002100217308 */ /* 0x000f620000000800 */
        /* <DEDUP_REMOVED lines=10> */
[----:B------:R-:W-:Y:S01]  /*11810*/  FADD.FTZ R47, R47, R52 ;  /* 0x000000342f2f7221 */ /* 0x000fe20000010000 */
[----:B-----5:R-:W-:-:S02]  /*11820*/  F2FP.F16.F32.PACK_AB R7, R34, R33 ;  /* 0x000000212207723e */ /* 0x020fc400000000ff */
[----:B------:R-:W-:Y:S01]  /*11830*/  FADD.FTZ R19, R19, R16 ;  /* 0x0000001013137221 */ /* 0x000fe20000010000 */
[----:B------:R-:W-:-:S03]  /*11840*/  FADD.FTZ R46, R46, R47 ;  /* 0x0000002f2e2e7221 */ /* 0x000fc60000010000 */
[----:B------:R-:W-:Y:S01]  /*11850*/  FADD.FTZ R70, R70, R19 ;  /* 0x0000001346467221 */ /* 0x000fe20000010000 */
[----:B------:R-:W-:Y:S01]  /*11860*/  FADD.FTZ R45, R45, R46 ;  /* 0x0000002e2d2d7221 */ /* 0x000fe20000010000 */
[----:B-1----:R-:W-:Y:S02]  /*11870*/  HMMA.16816.F32 R172, R4, R168, R24 ;  /* 0x000000a804ac723c */ /* 0x002fe40000001818 */
        /* <DEDUP_REMOVED lines=13> */
[----:B------:R-:W-:Y:S02]  /*11950*/  HMMA.16816.F32 R160, R4, R162, R28 ;  /* 0x000000a204a0723c */ /* 0x000fe4000000181c */
[----:B------:R-:W-:Y:S01]  /*11960*/  FADD.FTZ R151, R151, R14 ;  /* 0x0000000e97977221 */ /* 0x000fe20000010000 */
[----:B------:R-:W-:-:S02]  /*11970*/  NOP ;  /* 0x0000000000007918 */ /* 0x000fc40000000000 */
[----:B------:R-:W-:-:S15]  /*11980*/  @!P5 BRA `(.L_x_2022) ;  /* 0x0000007000e8d947 */ /* 0x000fde0003800000 */
        /* <DEDUP_REMOVED lines=66> */
.L_x_2023:
        /* <DEDUP_REMOVED lines=8> */
.L_x_2024:
        /* <DEDUP_REMOVED lines=11> */
[----:B-1----:R-:W-:-:S03]  /*11ee0*/  USHF.L.U64.HI UR7, UR10, 0x6, UR7 ;  /* 0x000000060a077899 */ /* 0x002fc60008010207 */
[----:B------:R-:W-:Y:S01]  /*11ef0*/  LEA R13, R3, UR6, 0x1 ;  /* 0x00000006030d7c11 */ /* 0x000fe2000f8e08ff */
[----:B------:R-:W-:Y:S01]  /*11f00*/  IMAD.IADD R3, R56, 0x1, R125 ;  /* 0x0000000138037824 */ /* 0x000fe200078e027d */
[----:B--2---:R-:W-:Y:S02]  /*11f10*/  ISETP.GE.AND P6, PT, R192, UR8, PT ;  /* 0x00000008c0007c0c */ /* 0x004fe4000bfc6270 */
[----:B------:R-:W-:Y:S01]  /*11f20*/  IADD3.X R7, PT, PT, R179, UR7, RZ, P0, !PT ;  /* 0x00000007b3077c10 */ /* 0x000fe200087fe4ff */
[----:B------:R-:W-:Y:S01]  /*11f30*/  IMAD.IADD R136, R13, 0x1, R56 ;  /* 0x000000010d887824 */ /* 0x000fe200078e0238 */
[----:B------:R-:W-:-:S04]  /*11f40*/  IADD3 R4, P0, PT, R6, UR9, RZ ;  /* 0x0000000906047c10 */ /* 0x000fc8000ff1e0ff */
        /* <DEDUP_REMOVED lines=50> */
[----:B------:R-:W3:Y:S03]  /*12270*/  LDCU UR4, c[0x0][0x50c] ;  /* 0x0000a180ff0477ac */ /* 0x000ee60008000800 */
[----:B------:R-:W-:Y:S04]  /*12280*/  @P6 STS.128 [R191+0x8800], RZ ;  /* 0x008800ffbf006388 */ /* 0x000fe80000000c00 */
[----:B-1----:R-:W-:Y:S04]  /*12290*/  LDSM.16.M88.4 R8, [R13] ;  /* 0x000000000d08783b */ /* 0x002fe80000000200 */
[----:B------:R-:W2:Y:S04]  /*122a0*/  LDSM.16.M88.4 R20, [R125+0x1000] ;  /* 0x001000007d14783b */ /* 0x000ea80000000200 */
[----:B------:R-:W1:Y:S04]  /*122b0*/  LDSM.16.M88.4 R4, [R125+0x1800] ;  /* 0x001800007d04783b */ /* 0x000e680000000200 */
[----:B------:R-:W-:Y:S04]  /*122c0*/  LDSM.16.M88.4 R136, [R136] ;  /* 0x000000008888783b */ /* 0x000fe80000000200 */
[----:B------:R-:W-:Y:S04]  /*122d0*/  LDSM.16.M88.4 R28, [R3+0x1000] ;  /* 0x00100000031c783b */ /* 0x000fe80000000200 */
[----:B------:R-:W4:Y:S04]  /*122e0*/  LDSM.16.M88.4 R120, [R125+0x1400] ;  /* 0x001400007d78783b */ /* 0x000f280000000200 */
[----:B------:R-:W5:Y:S04]  /*122f0*/  LDSM.16.M88.4 R144, [R3+0x1800] ;  /* 0x001800000390783b */ /* 0x000f680000000200 */
[----:B------:R-:W3:Y:S04]  /*12300*/  LDSM.16.M88.4 R24, [R3+0x1400] ;  /* 0x001400000318783b */ /* 0x000ee80000000200 */
[----:B------:R-:W3:Y:S04]  /*12310*/  LDSM.16.M88.4 R108, [R125+0x1c00] ;  /* 0x001c00007d6c783b */ /* 0x000ee80000000200 */
[----:B------:R-:W3:Y:S04]  /*12320*/  LDSM.16.M88.4 R132, [R3+0x1c00] ;  /* 0x001c00000384783b */ /* 0x000ee80000000200 */
[----:B------:R-:W3:Y:S01]  /*12330*/  LDSM.16.M88.4 R60, [R125+0x3400] ;  /* 0x003400007d3c783b */ /* 0x000ee20000000200 */
[C---:B--2---:R-:W-:Y:S03]  /*12340*/  HMMA.16816.F32 R16, R8.reuse, R20, RZ ;  /* 0x000000140810723c */ /* 0x044fe600000018ff */
[----:B------:R-:W2:Y:S04]  /*12350*/  LDSM.16.M88.4 R100, [R125+0x2000] ;  /* 0x002000007d64783b */ /* 0x000ea80000000200 */
[----:B------:R-:W2:Y:S01]  /*12360*/  LDSM.16.M88.4 R92, [R125+0x2400] ;  /* 0x002400007d5c783b */ /* 0x000ea20000000200 */
[C---:B-1----:R-:W-:Y:S03]  /*12370*/  HMMA.16816.F32 R140, R8.reuse, R4, RZ ;  /* 0x00000004088c723c */ /* 0x042fe600000018ff */
[----:B------:R-:W1:Y:S04]  /*12380*/  LDSM.16.M88.4 R84, [R125+0x2800] ;  /* 0x002800007d54783b */ /* 0x000e680000000200 */
[----:B------:R-:W1:Y:S01]  /*12390*/  LDSM.16.M88.4 R76, [R125+0x2c00] ;  /* 0x002c00007d4c783b */ /* 0x000e620000000200 */
[----:B----4-:R-:W-:Y:S03]  /*123a0*/  HMMA.16816.F32 R12, R8, R120, RZ ;  /* 0x00000078080c723c */ /* 0x010fe600000018ff */
[----:B------:R-:W4:Y:S04]  /*123b0*/  LDSM.16.M88.4 R68, [R125+0x3000] ;  /* 0x003000007d44783b */ /* 0x000f280000000200 */
[----:B------:R-:W4:Y:S01]  /*123c0*/  LDSM.16.M88.4 R48, [R125+0x3800] ;  /* 0x003800007d30783b */ /* 0x000f220000000200 */
[----:B------:R-:W-:Y:S03]  /*123d0*/  HMMA.16816.F32 R16, R136, R28, R16 ;  /* 0x0000001c8810723c */ /* 0x000fe60000001810 */
[----:B------:R-:W4:Y:S04]  /*123e0*/  LDSM.16.M88.4 R40, [R125+0x3c00] ;  /* 0x003c00007d28783b */ /* 0x000f280000000200 */
[----:B------:R-:W4:Y:S01]  /*123f0*/  LDSM.16.M88.4 R32, [R125+0x4000] ;  /* 0x004000007d20783b */ /* 0x000f220000000200 */
[----:B------:R-:W-:Y:S03]  /*12400*/  HMMA.16816.F32 R120, R8, R122, RZ ;  /* 0x0000007a0878723c */ /* 0x000fe600000018ff */
[----:B------:R-:W-:Y:S04]  /*12410*/  LDSM.16.M88.4 R116, [R125+0x4c00] ;  /* 0x004c00007d74783b */ /* 0x000fe80000000200 */
[----:B------:R-:W0:Y:S01]  /*12420*/  LDGDEPBAR ;  /* 0x00000000000079af */ /* 0x000e220000000000 */
[----:B-----5:R-:W-:Y:S03]  /*12430*/  HMMA.16816.F32 R140, R136, R144, R140 ;  /* 0x00000090888c723c */ /* 0x020fe6000000188c */
[----:B---3--:R-:W-:Y:S01]  /*12440*/  FMUL.FTZ R16, R16, UR4 ;  /* 0x0000000410107c20 */ /* 0x008fe20008410000 */
[----:B------:R-:W-:Y:S01]  /*12450*/  FMUL.FTZ R17, R17, UR4 ;  /* 0x0000000411117c20 */ /* 0x000fe20008410000 */
[----:B------:R-:W-:Y:S01]  /*12460*/  FMUL.FTZ R18, R18, UR4 ;  /* 0x0000000412127c20 */ /* 0x000fe20008410000 */
[----:B------:R-:W-:Y:S01]  /*12470*/  FMUL.FTZ R177, R19, UR4 ;  /* 0x0000000413b17c20 */ /* 0x000fe20008410000 */
[----:B------:R-:W-:Y:S01]  /*12480*/  MUFU.TANH R57, R16 ;  /* 0x0000001000397308 */ /* 0x000fe20000002400 */
[C---:B------:R-:W-:Y:S07]  /*12490*/  HMMA.16816.F32 R4, R8.reuse, R6, RZ ;  /* 0x000000060804723c */ /* 0x040fee00000018ff */
[----:B------:R-:W-:Y:S01]  /*124a0*/  MUFU.TANH R145, R17 ;  /* 0x0000001100917308 */ /* 0x000fe20000002400 */
[----:B------:R-:W-:Y:S03]  /*124b0*/  HMMA.16816.F32 R20, R8, R22, RZ ;  /* 0x000000160814723c */ /* 0x000fe600000018ff */
[----:B------:R-:W-:Y:S01]  /*124c0*/  FMUL.FTZ R140, R140, UR4 ;  /* 0x000000048c8c7c20 */ /* 0x000fe20008410000 */
[----:B------:R-:W-:Y:S01]  /*124d0*/  FMUL.FTZ R141, R141, UR4 ;  /* 0x000000048d8d7c20 */ /* 0x000fe20008410000 */
[----:B------:R-:W-:Y:S01]  /*124e0*/  FMUL.FTZ R142, R142, UR4 ;  /* 0x000000048e8e7c20 */ /* 0x000fe20008410000 */
[----:B------:R-:W-:Y:S01]  /*124f0*/  FMUL.FTZ R217, R143, UR4 ;  /* 0x000000048fd97c20 */ /* 0x000fe20008410000 */
[----:B------:R3:W-:Y:S01]  /*12500*/  MUFU.TANH R155, R18 ;  /* 0x00000012009b7308 */ /* 0x0007e20000002400 */
[C---:B------:R-:W-:Y:S07]  /*12510*/  HMMA.16816.F32 R12, R136.reuse, R24, R12 ;  /* 0x00000018880c723c */ /* 0x040fee000000180c */
[----:B------:R-:W-:Y:S01]  /*12520*/  MUFU.TANH R213, R140 ;  /* 0x0000008c00d57308 */ /* 0x000fe20000002400 */
[----:B------:R-:W-:Y:S01]  /*12530*/  HMMA.16816.F32 R120, R136, R26, R120 ;  /* 0x0000001a8878723c */ /* 0x000fe20000001878 */
[----:B------:R-:W5:Y:S06]  /*12540*/  LDSM.16.M88.4 R24, [R125+0x4400] ;  /* 0x004400007d18783b */ /* 0x000f6c0000000200 */
[----:B------:R-:W-:Y:S01]  /*12550*/  MUFU.TANH R215, R142 ;  /* 0x0000008e00d77308 */ /* 0x000fe20000002400 */
[C---:B------:R-:W-:Y:S01]  /*12560*/  HMMA.16816.F32 R112, R8.reuse, R108, RZ ;  /* 0x0000006c0870723c */ /* 0x040fe200000018ff */
[----:B---3--:R-:W3:Y:S02]  /*12570*/  LDSM.16.M88.4 R16, [R125+0x4800] ;  /* 0x004800007d10783b */ /* 0x008ee40000000200 */
[----:B------:R-:W-:Y:S01]  /*12580*/  FMUL.FTZ R12, R12, UR4 ;  /* 0x000000040c0c7c20 */ /* 0x000fe20008410000 */
[----:B------:R-:W-:Y:S01]  /*12590*/  FMUL.FTZ R13, R13, UR4 ;  /* 0x000000040d0d7c20 */ /* 0x000fe20008410000 */
[----:B------:R-:W-:Y:S01]  /*125a0*/  FMUL.FTZ R14, R14, UR4 ;  /* 0x000000040e0e7c20 */ /* 0x000fe20008410000 */
[----:B------:R-:W-:Y:S01]  /*125b0*/  FMUL.FTZ R15, R15, UR4 ;  /* 0x000000040f0f7c20 */ /* 0x000fe20008410000 */
[----:B------:R-:W-:Y:S01]  /*125c0*/  MUFU.TANH R197, R12 ;  /* 0x0000000c00c57308 */ /* 0x000fe20000002400 */
[----:B------:R-:W-:Y:S01]  /*125d0*/  HMMA.16816.F32 R108, R8, R110, RZ ;  /* 0x0000006e086c723c */ /* 0x000fe200000018ff */
[----:B------:R-:W-:Y:S02]  /*125e0*/  LDSM.16.M88.4 R124, [R3+0x2000] ;  /* 0x00200000037c783b */ /* 0x000fe40000000200 */
[----:B------:R-:W-:Y:S01]  /*125f0*/  FMUL.FTZ R205, R120, UR4 ;  /* 0x0000000478cd7c20 */ /* 0x000fe20008410000 */
[----:B------:R-:W-:Y:S01]  /*12600*/  FMUL.FTZ R207, R121, UR4 ;  /* 0x0000000479cf7c20 */ /* 0x000fe20008410000 */
[----:B------:R-:W-:Y:S01]  /*12610*/  FMUL.FTZ R209, R122, UR4 ;  /* 0x000000047ad17c20 */ /* 0x000fe20008410000 */
[----:B------:R-:W-:Y:S01]  /*12620*/  FMUL.FTZ R211, R123, UR4 ;  /* 0x000000047bd37c20 */ /* 0x000fe20008410000 */
[----:B------:R-:W-:Y:S01]  /*12630*/  MUFU.TANH R199, R13 ;  /* 0x0000000d00c77308 */ /* 0x000fe20000002400 */
[C---:B------:R-:W-:Y:S01]  /*12640*/  HMMA.16816.F32 R4, R136.reuse, R146, R4 ;  /* 0x000000928804723c */ /* 0x040fe20000001804 */
[----:B------:R-:W-:Y:S06]  /*12650*/  LDSM.16.M88.4 R120, [R3+0x2400] ;  /* 0x002400000378783b */ /* 0x000fec0000000200 */
[----:B------:R2:W-:Y:S01]  /*12660*/  MUFU.TANH R147, R141 ;  /* 0x0000008d00937308 */ /* 0x0005e20000002400 */
[C---:B------:R-:W-:Y:S07]  /*12670*/  HMMA.16816.F32 R20, R136.reuse, R30, R20 ;  /* 0x0000001e8814723c */ /* 0x040fee0000001814 */
[----:B------:R-:W-:Y:S01]  /*12680*/  MUFU.TANH R201, R14 ;  /* 0x0000000e00c97308 */ /* 0x000fe20000002400 */
[----:B------:R-:W-:Y:S03]  /*12690*/  HMMA.16816.F32 R108, R136, R134, R108 ;  /* 0x00000086886c723c */ /* 0x000fe6000000186c */
[----:B------:R-:W-:Y:S01]  /*126a0*/  FMUL.FTZ R4, R4, UR4 ;  /* 0x0000000404047c20 */ /* 0x000fe20008410000 */
[----:B------:R-:W-:Y:S01]  /*126b0*/  FMUL.FTZ R221, R5, UR4 ;  /* 0x0000000405dd7c20 */ /* 0x000fe20008410000 */
[----:B------:R-:W-:Y:S01]  /*126c0*/  FMUL.FTZ R223, R6, UR4 ;  /* 0x0000000406df7c20 */ /* 0x000fe20008410000 */
[----:B------:R-:W-:Y:S01]  /*126d0*/  FMUL.FTZ R225, R7, UR4 ;  /* 0x0000000407e17c20 */ /* 0x000fe20008410000 */
[----:B------:R1:W-:Y:S01]  /*126e0*/  MUFU.TANH R219, R4 ;  /* 0x0000000400db7308 */ /* 0x0003e20000002400 */
[C---:B------:R-:W-:Y:S01]  /*126f0*/  HMMA.16816.F32 R64, R8.reuse, R60, RZ ;  /* 0x0000003c0840723c */ /* 0x040fe200000018ff */
[----:B--2---:R-:W2:Y:S02]  /*12700*/  LDSM.16.M88.4 R140, [R3+0x3400] ;  /* 0x00340000038c783b */ /* 0x004ea40000000200 */
        /* <DEDUP_REMOVED lines=12> */
[----:B-1----:R-:W1:Y:S06]  /*127d0*/  LDSM.16.M88.4 R4, [R3+0x3800] ;  /* 0x003800000304783b */ /* 0x002e6c0000000200 */
[----:B------:R-:W-:Y:S01]  /*127e0*/  MUFU.TANH R193, R22 ;  /* 0x0000001600c17308 */ /* 0x000fe20000002400 */
[C---:B------:R-:W-:Y:S07]  /*127f0*/  HMMA.16816.F32 R96, R8.reuse, R92, RZ ;  /* 0x0000005c0860723c */ /* 0x040fee00000018ff */
[----:B------:R3:W-:Y:S01]  /*12800*/  MUFU.TANH R195, R23 ;  /* 0x0000001700c37308 */ /* 0x0007e20000002400 */
[C---:B------:R-:W-:Y:S07]  /*12810*/  HMMA.16816.F32 R88, R8.reuse, R84, RZ ;  /* 0x000000540858723c */ /* 0x040fee00000018ff */
[----:B------:R2:W-:Y:S01]  /*12820*/  MUFU.TANH R203, R15 ;  /* 0x0000000f00cb7308 */ /* 0x0005e20000002400 */
[C---:B------:R-:W-:Y:S07]  /*12830*/  HMMA.16816.F32 R80, R8.reuse, R76, RZ ;  /* 0x0000004c0850723c */ /* 0x040fee00000018ff */
[----:B------:R-:W-:Y:S01]  /*12840*/  MUFU.TANH R231, R108 ;  /* 0x0000006c00e77308 */ /* 0x000fe20000002400 */
[C---:B----4-:R-:W-:Y:S07]  /*12850*/  HMMA.16816.F32 R72, R8.reuse, R68, RZ ;  /* 0x000000440848723c */ /* 0x050fee00000018ff */
[----:B------:R-:W-:Y:S01]  /*12860*/  MUFU.TANH R177, R177 ;  /* 0x000000b100b17308 */ /* 0x000fe20000002400 */
[C---:B------:R-:W-:Y:S07]  /*12870*/  HMMA.16816.F32 R52, R8.reuse, R48, RZ ;  /* 0x000000300834723c */ /* 0x040fee00000018ff */
[----:B------:R-:W-:Y:S01]  /*12880*/  MUFU.TANH R205, R205 ;  /* 0x000000cd00cd7308 */ /* 0x000fe20000002400 */
[C---:B------:R-:W-:Y:S07]  /*12890*/  HMMA.16816.F32 R44, R8.reuse, R40, RZ ;  /* 0x00000028082c723c */ /* 0x040fee00000018ff */
[----:B------:R-:W-:Y:S01]  /*128a0*/  MUFU.TANH R209, R209 ;  /* 0x000000d100d17308 */ /* 0x000fe20000002400 */
[C---:B------:R-:W-:Y:S07]  /*128b0*/  HMMA.16816.F32 R36, R8.reuse, R32, RZ ;  /* 0x000000200824723c */ /* 0x040fee00000018ff */
[----:B------:R-:W-:Y:S01]  /*128c0*/  MUFU.TANH R211, R211 ;  /* 0x000000d300d37308 */ /* 0x000fe20000002400 */
[C---:B-----5:R-:W-:Y:S07]  /*128d0*/  HMMA.16816.F32 R28, R8.reuse, R24, RZ ;  /* 0x00000018081c723c */ /* 0x060fee00000018ff */
[----:B------:R-:W-:Y:S01]  /*128e0*/  MUFU.TANH R207, R207 ;  /* 0x000000cf00cf7308 */ /* 0x000fe20000002400 */
[----:B---3--:R-:W-:Y:S07]  /*128f0*/  HMMA.16816.F32 R20, R8, R16, RZ ;  /* 0x000000100814723c */ /* 0x008fee00000018ff */
[----:B------:R-:W-:Y:S01]  /*12900*/  MUFU.TANH R217, R217 ;  /* 0x000000d900d97308 */ /* 0x000fe20000002400 */
[----:B------:R-:W-:Y:S01]  /*12910*/  HMMA.16816.F32 R112, R136, R132, R112 ;  /* 0x000000848870723c */ /* 0x000fe20000001870 */
[----:B------:R-:W3:Y:S06]  /*12920*/  LDSM.16.M88.4 R132, [R3+0x2c00] ;  /* 0x002c00000384783b */ /* 0x000eec0000000200 */
[----:B------:R-:W-:Y:S01]  /*12930*/  MUFU.TANH R223, R223 ;  /* 0x000000df00df7308 */ /* 0x000fe20000002400 */
[C---:B------:R-:W-:Y:S07]  /*12940*/  HMMA.16816.F32 R100, R8.reuse, R102, RZ ;  /* 0x000000660864723c */ /* 0x040fee00000018ff */
[----:B------:R-:W-:Y:S01]  /*12950*/  MUFU.TANH R221, R221 ;  /* 0x000000dd00dd7308 */ /* 0x000fe20000002400 */
[----:B------:R-:W-:Y:S03]  /*12960*/  HMMA.16816.F32 R92, R8, R94, RZ ;  /* 0x0000005e085c723c */ /* 0x000fe600000018ff */
[----:B------:R-:W-:Y:S01]  /*12970*/  FMUL.FTZ R112, R112, UR4 ;  /* 0x0000000470707c20 */ /* 0x000fe20008410000 */
[----:B------:R-:W-:-:S03]  /*12980*/  FMUL.FTZ R229, R113, UR4 ;  /* 0x0000000471e57c20 */ /* 0x000fc60008410000 */
        /* <DEDUP_REMOVED lines=12> */
[C---:B--2---:R-:W-:Y:S08]  /*12a50*/  HMMA.16816.F32 R12, R8.reuse, R116, RZ ;  /* 0x00000074080c723c */ /* 0x044ff000000018ff */
[----:B------:R-:W-:Y:S01]  /*12a60*/  HMMA.16816.F32 R8, R8, R118, RZ ;  /* 0x000000760808723c */ /* 0x000fe200000018ff */
[----:B------:R-:W2:Y:S07]  /*12a70*/  LDSM.16.M88.4 R116, [R3+0x2800] ;  /* 0x002800000374783b */ /* 0x000eae0000000200 */
[C---:B------:R-:W-:Y:S01]  /*12a80*/  HMMA.16816.F32 R64, R136.reuse, R140, R64 ;  /* 0x0000008c8840723c */ /* 0x040fe20000001840 */
[----:B------:R-:W-:Y:S07]  /*12a90*/  MUFU.TANH R141, R109 ;  /* 0x0000006d008d7308 */ /* 0x000fee0000002400 */
[C---:B------:R-:W-:Y:S01]  /*12aa0*/  HMMA.16816.F32 R60, R136.reuse, R142, R60 ;  /* 0x0000008e883c723c */ /* 0x040fe2000000183c */
[----:B------:R4:W-:Y:S07]  /*12ab0*/  MUFU.TANH R143, R110 ;  /* 0x0000006e008f7308 */ /* 0x0009ee0000002400 */
[----:B-1----:R-:W-:Y:S03]  /*12ac0*/  HMMA.16816.F32 R52, R136, R4, R52 ;  /* 0x000000048834723c */ /* 0x002fe60000001834 */
[----:B------:R-:W-:Y:S01]  /*12ad0*/  FMUL.FTZ R65, R65, UR4 ;  /* 0x0000000441417c20 */ /* 0x000fe20008410000 */
[----:B------:R-:W-:Y:S01]  /*12ae0*/  FMUL.FTZ R67, R67, UR4 ;  /* 0x0000000443437c20 */ /* 0x000fe20008410000 */
[----:B------:R-:W-:Y:S01]  /*12af0*/  FMUL.FTZ R64, R64, UR4 ;  /* 0x0000000440407c20 */ /* 0x000fe20008410000 */
[----:B------:R-:W-:-:S02]  /*12b00*/  FMUL.FTZ R66, R66, UR4 ;  /* 0x0000000442427c20 */ /* 0x000fc40008410000 */
[C---:B------:R-:W-:Y:S01]  /*12b10*/  HMMA.16816.F32 R48, R136.reuse, R6, R48 ;  /* 0x000000068830723c */ /* 0x040fe20000001830 */
[----:B------:R-:W-:Y:S01]  /*12b20*/  LDSM.16.M88.4 R4, [R3+0x4800] ;  /* 0x004800000304783b */ /* 0x000fe20000000200 */
[----:B------:R-:W-:Y:S01]  /*12b30*/  MUFU.TANH R65, R65 ;  /* 0x0000004100417308 */ /* 0x000fe20000002400 */
[----:B------:R-:W-:Y:S02]  /*12b40*/  FMUL.FTZ R63, R63, UR4 ;  /* 0x000000043f3f7c20 */ /* 0x000fe40008410000 */
[----:B----4-:R-:W1:Y:S03]  /*12b50*/  LDSM.16.M88.4 R108, [R3+0x4c00] ;  /* 0x004c0000036c783b */ /* 0x010e660000000200 */
[----:B---3--:R-:W-:Y:S01]  /*12b60*/  HMMA.16816.F32 R80, R136, R132, R80 ;  /* 0x000000848850723c */ /* 0x008fe20000001850 */
[----:B------:R-:W-:Y:S01]  /*12b70*/  FMUL.FTZ R133, R114, UR4 ;  /* 0x0000000472857c20 */ /* 0x000fe20008410000 */
[----:B------:R-:W-:Y:S01]  /*12b80*/  MUFU.TANH R67, R67 ;  /* 0x0000004300437308 */ /* 0x000fe20000002400 */
[----:B------:R-:W-:-:S05]  /*12b90*/  FMUL.FTZ R58, R54, UR4 ;  /* 0x00000004363a7c20 */ /* 0x000fca0008410000 */
[----:B------:R-:W-:Y:S01]  /*12ba0*/  HMMA.16816.F32 R76, R136, R134, R76 ;  /* 0x00000086884c723c */ /* 0x000fe2000000184c */
[----:B------:R-:W-:Y:S01]  /*12bb0*/  FMUL.FTZ R135, R115, UR4 ;  /* 0x0000000473877c20 */ /* 0x000fe20008410000 */
[----:B------:R-:W-:Y:S01]  /*12bc0*/  MUFU.TANH R133, R133 ;  /* 0x0000008500857308 */ /* 0x000fe20000002400 */
[----:B------:R-:W3:Y:S01]  /*12bd0*/  LDSM.16.M88.4 R112, [R3+0x4000] ;  /* 0x004000000370783b */ /* 0x000ee20000000200 */
[----:B------:R-:W-:Y:S01]  /*12be0*/  FMUL.FTZ R54, R51, UR4 ;  /* 0x0000000433367c20 */ /* 0x000fe20008410000 */
[----:B------:R-:W-:-:S03]  /*12bf0*/  FMUL.FTZ R50, R50, UR4 ;  /* 0x0000000432327c20 */ /* 0x000fc60008410000 */
[----:B------:R-:W-:Y:S02]  /*12c00*/  HMMA.16816.F32 R96, R136, R120, R96 ;  /* 0x000000788860723c */ /* 0x000fe40000001860 */
[----:B------:R-:W-:Y:S01]  /*12c10*/  MUFU.TANH R135, R135 ;  /* 0x0000008700877308 */ /* 0x000fe20000002400 */
[----:B------:R-:W-:-:S05]  /*12c20*/  FMUL.FTZ R82, R82, UR4 ;  /* 0x0000000452527c20 */ /* 0x000fca0008410000 */
[C---:B------:R-:W-:Y:S01]  /*12c30*/  HMMA.16816.F32 R92, R136.reuse, R122, R92 ;  /* 0x0000007a885c723c */ /* 0x040fe2000000185c */
[----:B------:R-:W4:Y:S01]  /*12c40*/  LDSM.16.M88.4 R120, [R3+0x4400] ;  /* 0x004400000378783b */ /* 0x000f220000000200 */
[----:B------:R-:W-:Y:S06]  /*12c50*/  MUFU.TANH R63, R63 ;  /* 0x0000003f003f7308 */ /* 0x000fec0000002400 */
[----:B--2---:R-:W-:Y:S03]  /*12c60*/  HMMA.16816.F32 R88, R136, R116, R88 ;  /* 0x000000748858723c */ /* 0x004fe60000001858 */
[----:B------:R-:W-:Y:S01]  /*12c70*/  FMUL.FTZ R96, R96, UR4 ;  /* 0x0000000460607c20 */ /* 0x000fe20008410000 */
[----:B------:R-:W-:Y:S01]  /*12c80*/  FMUL.FTZ R97, R97, UR4 ;  /* 0x0000000461617c20 */ /* 0x000fe20008410000 */
[----:B------:R-:W-:-:S02]  /*12c90*/  FMUL.FTZ R56, R98, UR4 ;  /* 0x0000000462387c20 */ /* 0x000fc40008410000 */
[----:B------:R2:W-:Y:S01]  /*12ca0*/  MUFU.TANH R243, R96 ;  /* 0x0000006000f37308 */ /* 0x0005e20000002400 */
[----:B------:R-:W-:Y:S01]  /*12cb0*/  HMMA.16816.F32 R84, R136, R118, R84 ;  /* 0x000000768854723c */ /* 0x000fe20000001854 */
[----:B------:R-:W5:Y:S02]  /*12cc0*/  LDSM.16.M88.4 R116, [R3+0x3c00] ;  /* 0x003c00000374783b */ /* 0x000f640000000200 */
[----:B------:R-:W-:-:S05]  /*12cd0*/  FMUL.FTZ R98, R95, UR4 ;  /* 0x000000045f627c20 */ /* 0x000fca0008410000 */
[----:B-1----:R-:W-:Y:S01]  /*12ce0*/  HMMA.16816.F32 R8, R136, R110, R8 ;  /* 0x0000006e8808723c */ /* 0x002fe20000001808 */
[----:B------:R1:W-:Y:S02]  /*12cf0*/  MUFU.TANH R111, R97 ;  /* 0x00000061006f7308 */ /* 0x0003e40000002400 */
[----:B------:R-:W-:-:S05]  /*12d00*/  FMUL.FTZ R95, R91, UR4 ;  /* 0x000000045b5f7c20 */ /* 0x000fca0008410000 */
[C---:B------:R-:W-:Y:S01]  /*12d10*/  HMMA.16816.F32 R100, R136.reuse, R126, R100 ;  /* 0x0000007e8864723c */ /* 0x040fe20000001864 */
[----:B--2---:R-:W-:Y:S02]  /*12d20*/  FMUL.FTZ R96, R90, UR4 ;  /* 0x000000045a607c20 */ /* 0x004fe40008410000 */
[----:B------:R-:W-:Y:S01]  /*12d30*/  FMUL.FTZ R90, R87, UR4 ;  /* 0x00000004575a7c20 */ /* 0x000fe20008410000 */
[----:B------:R-:W-:Y:S01]  /*12d40*/  FMUL.FTZ R87, R61, UR4 ;  /* 0x000000043d577c20 */ /* 0x000fe20008410000 */
[----:B------:R-:W-:Y:S01]  /*12d50*/  FMUL.FTZ R91, R86, UR4 ;  /* 0x00000004565b7c20 */ /* 0x000fe20008410000 */
[----:B------:R-:W-:Y:S02]  /*12d60*/  FMUL.FTZ R86, R53, UR4 ;  /* 0x0000000435567c20 */ /* 0x000fe40008410000 */
[C---:B------:R-:W-:Y:S01]  /*12d70*/  HMMA.16816.F32 R104, R136.reuse, R124, R104 ;  /* 0x0000007c8868723c */ /* 0x040fe20000001868 */
[----:B------:R2:W5:Y:S01]  /*12d80*/  LDSM.16.M88.4 R124, [R3+0x3000] ;  /* 0x00300000037c783b */ /* 0x0005620000000200 */
[----:B------:R-:W-:Y:S01]  /*12d90*/  MUFU.TANH R87, R87 ;  /* 0x0000005700577308 */ /* 0x000fe20000002400 */
[----:B------:R-:W-:Y:S01]  /*12da0*/  FMUL.FTZ R9, R9, UR4 ;  /* 0x0000000409097c20 */ /* 0x000fe20008410000 */
[----:B-1----:R-:W-:Y:S01]  /*12db0*/  FMUL.FTZ R97, R89, UR4 ;  /* 0x0000000459617c20 */ /* 0x002fe20008410000 */
[----:B------:R-:W-:Y:S01]  /*12dc0*/  FMUL.FTZ R89, R62, UR4 ;  /* 0x000000043e597c20 */ /* 0x000fe20008410000 */
[----:B------:R-:W-:Y:S01]  /*12dd0*/  FMUL.FTZ R62, R52, UR4 ;  /* 0x00000004343e7c20 */ /* 0x000fe20008410000 */
[----:B------:R-:W-:Y:S01]  /*12de0*/  FMUL.FTZ R11, R11, UR4 ;  /* 0x000000040b0b7c20 */ /* 0x000fe20008410000 */
[C---:B------:R-:W-:Y:S01]  /*12df0*/  HMMA.16816.F32 R20, R136.reuse, R4, R20 ;  /* 0x000000048814723c */ /* 0x040fe20000001814 */
[----:B------:R-:W-:Y:S01]  /*12e00*/  IMAD.SHL.U32 R4, R59, 0x100, RZ ;  /* 0x000001003b047824 */ /* 0x000fe200078e00ff */
[----:B------:R-:W1:Y:S01]  /*12e10*/  MUFU.TANH R9, R9 ;  /* 0x0000000900097308 */ /* 0x000e620000002400 */
        /* <DEDUP_REMOVED lines=13> */
[----:B--2---:R-:W-:Y:S01]  /*12ef0*/  IMAD.SHL.U32 R3, R149, 0x2, RZ ;  /* 0x0000000295037824 */ /* 0x004fe200078e00ff */
[C---:B---3--:R-:W-:Y:S01]  /*12f00*/  HMMA.16816.F32 R32, R136.reuse, R114, R32 ;  /* 0x000000728820723c */ /* 0x048fe20000001820 */
[----:B------:R-:W-:Y:S01]  /*12f10*/  FMUL.FTZ R48, R49, UR4 ;  /* 0x0000000431307c20 */ /* 0x000fe20008410000 */
[----:B------:R-:W-:Y:S01]  /*12f20*/  FMUL.FTZ R103, R103, UR4 ;  /* 0x0000000467677c20 */ /* 0x000fe20008410000 */
[----:B------:R-:W-:Y:S01]  /*12f30*/  FMUL.FTZ R104, R104, UR4 ;  /* 0x0000000468687c20 */ /* 0x000fe20008410000 */
[----:B------:R-:W-:Y:S01]  /*12f40*/  LOP3.LUT R3, R3, 0x6, RZ, 0xc0, !PT ;  /* 0x0000000603037812 */ /* 0x000fe200078ec0ff */
[----:B------:R2:W-:Y:S01]  /*12f50*/  MUFU.TANH R115, R100 ;  /* 0x0000006400737308 */ /* 0x0005e20000002400 */
[----:B------:R-:W-:Y:S01]  /*12f60*/  FMUL.FTZ R106, R106, UR4 ;  /* 0x000000046a6a7c20 */ /* 0x000fe20008410000 */
[----:B------:R-:W-:Y:S01]  /*12f70*/  FMUL.FTZ R107, R107, UR4 ;  /* 0x000000046b6b7c20 */ /* 0x000fe20008410000 */
[----:B------:R-:W-:Y:S01]  /*12f80*/  LOP3.LUT R4, R4, R3, RZ, 0xfc, !PT ;  /* 0x0000000304047212 */ /* 0x000fe200078efcff */
[----:B----4-:R-:W-:Y:S01]  /*12f90*/  HMMA.16816.F32 R28, R136, R120, R28 ;  /* 0x00000078881c723c */ /* 0x010fe2000000181c */
[----:B------:R-:W-:Y:S01]  /*12fa0*/  FMUL.FTZ R23, R23, UR4 ;  /* 0x0000000417177c20 */ /* 0x000fe20008410000 */
[----:B------:R-:W-:Y:S01]  /*12fb0*/  FMUL.FTZ R20, R20, UR4 ;  /* 0x0000000414147c20 */ /* 0x000fe20008410000 */
[----:B------:R-:W-:Y:S01]  /*12fc0*/  FMUL.FTZ R22, R22, UR4 ;  /* 0x0000000416167c20 */ /* 0x000fe20008410000 */
[----:B------:R3:W-:Y:S01]  /*12fd0*/  MUFU.TANH R121, R101 ;  /* 0x0000006500797308 */ /* 0x0007e20000002400 */
[----:B-1----:R-:W-:-:S02]  /*12fe0*/  VIADD R7, R4, 0xfffffef9 ;  /* 0xfffffef904077836 */ /* 0x002fc40000000000 */
[----:B------:R-:W-:Y:S01]  /*12ff0*/  FMUL.FTZ R21, R21, UR4 ;  /* 0x0000000415157c20 */ /* 0x000fe20008410000 */
[----:B------:R-:W-:Y:S01]  /*13000*/  VIADD R51, R4, 0xfffffe08 ;  /* 0xfffffe0804337836 */ /* 0x000fe20000000000 */
[C---:B-----5:R-:W-:Y:S01]  /*13010*/  HMMA.16816.F32 R44, R136.reuse, R116, R44 ;  /* 0x00000074882c723c */ /* 0x060fe2000000182c */
[----:B------:R-:W-:Y:S01]  /*13020*/  FMUL.FTZ R16, R16, UR4 ;  /* 0x0000000410107c20 */ /* 0x000fe20008410000 */
[C---:B------:R-:W-:Y:S01]  /*13030*/  ISETP.GE.AND P0, PT, R7.reuse, R0, PT ;  /* 0x000000000700720c */ /* 0x040fe20003f06270 */
[----:B------:R-:W-:Y:S01]  /*13040*/  FMUL.FTZ R32, R32, UR4 ;  /* 0x0000000420207c20 */ /* 0x000fe20008410000 */
[----:B------:R-:W-:Y:S01]  /*13050*/  ISETP.GE.AND P5, PT, R7, R2, PT ;  /* 0x000000020700720c */ /* 0x000fe20003fa6270 */
[----:B------:R1:W-:Y:S01]  /*13060*/  MUFU.TANH R239, R102 ;  /* 0x0000006600ef7308 */ /* 0x0003e20000002400 */
[----:B--2---:R-:W-:Y:S01]  /*13070*/  FMUL.FTZ R100, R92, UR4 ;  /* 0x000000045c647c20 */ /* 0x004fe20008410000 */
[----:B------:R-:W-:Y:S01]  /*13080*/  I2FP.F32.U32 R7, R7 ;  /* 0x0000000700077245 */ /* 0x000fe20000201000 */
[----:B------:R-:W-:Y:S01]  /*13090*/  FMUL.FTZ R92, R85, UR4 ;  /* 0x00000004555c7c20 */ /* 0x000fe20008410000 */
[----:B------:R-:W-:Y:S01]  /*130a0*/  VIADD R85, R4, 0xfffffe00 ;  /* 0xfffffe0004557836 */ /* 0x000fe20000000000 */
[C---:B------:R-:W-:Y:S01]  /*130b0*/  HMMA.16816.F32 R12, R136.reuse, R108, R12 ;  /* 0x0000006c880c723c */ /* 0x040fe2000000180c */
[----:B------:R-:W-:Y:S01]  /*130c0*/  FMUL.FTZ R28, R28, UR4 ;  /* 0x000000041c1c7c20 */ /* 0x000fe20008410000 */
[----:B------:R-:W-:Y:S01]  /*130d0*/  FFMA.FTZ R52, R152, R7, R9 ;  /* 0x0000000798347223 */ /* 0x000fe20000010009 */
[----:B------:R2:W-:Y:S01]  /*130e0*/  MUFU.TANH R61, R100 ;  /* 0x00000064003d7308 */ /* 0x0005e20000002400 */
[----:B---3--:R-:W-:Y:S01]  /*130f0*/  VIADD R101, R4, 0xfffffe01 ;  /* 0xfffffe0104657836 */ /* 0x008fe20000000000 */
[-C--:B------:R-:W-:Y:S01]  /*13100*/  I2FP.F32.U32 R9, R85.reuse ;  /* 0x0000005500097245 */ /* 0x080fe20000201000 */
[----:B------:R-:W-:Y:S01]  /*13110*/  FMUL.FTZ R33, R33, UR4 ;  /* 0x0000000421217c20 */ /* 0x000fe20008410000 */
[----:B------:R-:W-:Y:S01]  /*13120*/  I2FP.F32.U32 R84, R85 ;  /* 0x0000005500547245 */ /* 0x000fe20000201000 */
[C---:B------:R-:W-:Y:S01]  /*13130*/  HMMA.16816.F32 R40, R136.reuse, R118, R40 ;  /* 0x000000768828723c */ /* 0x040fe20000001828 */
[C---:B------:R-:W-:Y:S01]  /*13140*/  ISETP.GE.AND P2, PT, R85.reuse, R0, PT ;  /* 0x000000005500720c */ /* 0x040fe20003f46270 */
[----:B------:R-:W-:Y:S01]  /*13150*/  FMUL.FTZ R46, R46, UR4 ;  /* 0x000000042e2e7c20 */ /* 0x000fe20008410000 */
[----:B------:R3:W-:Y:S01]  /*13160*/  MUFU.TANH R109, R56 ;  /* 0x00000038006d7308 */ /* 0x0007e20000002400 */
[-C--:B------:R-:W-:Y:S01]  /*13170*/  ISETP.GE.AND P1, PT, R85, R2.reuse, PT ;  /* 0x000000025500720c */ /* 0x080fe20003f26270 */
[----:B------:R-:W-:Y:S01]  /*13180*/  VIADD R85, R4, 0xfffffe09 ;  /* 0xfffffe0904557836 */ /* 0x000fe20000000000 */
[----:B------:R-:W-:Y:S01]  /*13190*/  FSEL R52, R52, -INF , !P0 ;  /* 0xff80000034347808 */ /* 0x000fe20004000000 */
[----:B------:R-:W-:Y:S01]  /*131a0*/  FMUL.FTZ R34, R34, UR4 ;  /* 0x0000000422227c20 */ /* 0x000fe20008410000 */
[-C--:B-1----:R-:W-:Y:S01]  /*131b0*/  I2FP.F32.U32 R102, R101.reuse ;  /* 0x0000006500667245 */ /* 0x082fe20000201000 */
[C---:B------:R-:W-:Y:S01]  /*131c0*/  HMMA.16816.F32 R36, R136.reuse, R112, R36 ;  /* 0x000000708824723c */ /* 0x040fe20000001824 */
[C---:B------:R-:W-:Y:S01]  /*131d0*/  ISETP.GE.AND P0, PT, R101.reuse, R2, PT ;  /* 0x000000026500720c */ /* 0x040fe20003f06270 */
[----:B------:R1:W-:Y:S01]  /*131e0*/  MUFU.TANH R53, R99 ;  /* 0x0000006300357308 */ /* 0x0003e20000002400 */
[----:B------:R-:W-:Y:S01]  /*131f0*/  ISETP.GE.AND P3, PT, R101, R0, PT ;  /* 0x000000006500720c */ /* 0x000fe20003f66270 */
[----:B------:R-:W-:Y:S01]  /*13200*/  FMUL.FTZ R35, R35, UR4 ;  /* 0x0000000423237c20 */ /* 0x000fe20008410000 */
[----:B--2---:R-:W-:Y:S01]  /*13210*/  I2FP.F32.U32 R100, R101 ;  /* 0x0000006500647245 */ /* 0x004fe20000201000 */
[----:B------:R-:W-:Y:S01]  /*13220*/  FFMA.FTZ R101, R152, R102, R145 ;  /* 0x0000006698657223 */ /* 0x000fe20000010091 */
[----:B------:R-:W-:Y:S01]  /*13230*/  I2FP.F32.U32 R102, R85 ;  /* 0x0000005500667245 */ /* 0x000fe20000201000 */
[----:B------:R-:W-:Y:S01]  /*13240*/  HMMA.16816.F32 R24, R136, R122, R24 ;  /* 0x0000007a8818723c */ /* 0x000fe20000001818 */
[----:B------:R-:W-:-:S02]  /*13250*/  VIADD R145, R4, 0xfffffe38 ;  /* 0xfffffe3804917836 */ /* 0x000fc40000000000 */
[----:B------:R-:W-:Y:S01]  /*13260*/  FFMA.FTZ R100, R152, R100, R177 ;  /* 0x0000006498647223 */ /* 0x000fe200000100b1 */
[----:B------:R2:W-:Y:S01]  /*13270*/  MUFU.TANH R49, R98 ;  /* 0x0000006200317308 */ /* 0x0005e20000002400 */
[----:B---3--:R-:W-:Y:S01]  /*13280*/  FMUL.FTZ R56, R55, UR4 ;  /* 0x0000000437387c20 */ /* 0x008fe20008410000 */
[----:B------:R-:W-:Y:S01]  /*13290*/  FSEL R101, R101, -INF , !P3 ;  /* 0xff80000065657808 */ /* 0x000fe20005800000 */
[----:B------:R-:W-:Y:S01]  /*132a0*/  FMUL.FTZ R40, R40, UR4 ;  /* 0x0000000428287c20 */ /* 0x000fe20008410000 */
[----:B------:R-:W-:Y:S01]  /*132b0*/  ISETP.GE.AND P3, PT, R85, R0, PT ;  /* 0x000000005500720c */ /* 0x000fe20003f66270 */
[C---:B------:R-:W-:Y:S01]  /*132c0*/  HMMA.16816.F32 R72, R136.reuse, R124, R72 ;  /* 0x0000007c8848723c */ /* 0x040fe20000001848 */
[----:B------:R-:W-:Y:S02]  /*132d0*/  VIADD R125, R4, 0xfffffe30 ;  /* 0xfffffe30047d7836 */ /* 0x000fe40000000000 */
[----:B------:R-:W-:Y:S01]  /*132e0*/  FMUL.FTZ R42, R42, UR4 ;  /* 0x000000042a2a7c20 */ /* 0x000fe20008410000 */
[----:B------:R3:W-:Y:S01]  /*132f0*/  MUFU.TANH R55, R6 ;  /* 0x0000000600377308 */ /* 0x0007e20000002400 */
[----:B-1----:R-:W-:Y:S01]  /*13300*/  I2FP.F32.U32 R99, R51 ;  /* 0x0000003300637245 */ /* 0x002fe20000201000 */
[----:B------:R-:W-:Y:S01]  /*13310*/  FMUL.FTZ R41, R41, UR4 ;  /* 0x0000000429297c20 */ /* 0x000fe20008410000 */
[----:B------:R-:W-:Y:S01]  /*13320*/  FMUL.FTZ R43, R43, UR4 ;  /* 0x000000042b2b7c20 */ /* 0x000fe20008410000 */
[----:B------:R-:W-:Y:S01]  /*13330*/  FMUL.FTZ R30, R30, UR4 ;  /* 0x000000041e1e7c20 */ /* 0x000fe20008410000 */
[----:B------:R-:W-:Y:S01]  /*13340*/  FMUL.FTZ R29, R29, UR4 ;  /* 0x000000041d1d7c20 */ /* 0x000fe20008410000 */
[----:B------:R-:W-:Y:S01]  /*13350*/  FFMA.FTZ R99, R152, R99, R183 ;  /* 0x0000006398637223 */ /* 0x000fe200000100b7 */
[----:B------:R-:W-:Y:S01]  /*13360*/  FMUL.FTZ R31, R31, UR4 ;  /* 0x000000041f1f7c20 */ /* 0x000fe20008410000 */
[----:B------:R1:W-:Y:S01]  /*13370*/  MUFU.TANH R237, R105 ;  /* 0x0000006900ed7308 */ /* 0x0003e20000002400 */
[----:B------:R-:W-:Y:S01]  /*13380*/  FMUL.FTZ R24, R24, UR4 ;  /* 0x0000000418187c20 */ /* 0x000fe20008410000 */
[----:B--2---:R-:W-:Y:S01]  /*13390*/  I2FP.F32.U32 R98, R51 ;  /* 0x0000003300627245 */ /* 0x004fe20000201000 */
[----:B------:R-:W-:Y:S01]  /*133a0*/  FMUL.FTZ R26, R26, UR4 ;  /* 0x000000041a1a7c20 */ /* 0x000fe20008410000 */
[----:B------:R-:W-:Y:S01]  /*133b0*/  FMUL.FTZ R25, R25, UR4 ;  /* 0x0000000419197c20 */ /* 0x000fe20008410000 */
[----:B------:R-:W-:Y:S01]  /*133c0*/  FMUL.FTZ R27, R27, UR4 ;  /* 0x000000041b1b7c20 */ /* 0x000fe20008410000 */
[----:B------:R-:W-:Y:S01]  /*133d0*/  FMUL.FTZ R14, R14, UR4 ;  /* 0x000000040e0e7c20 */ /* 0x000fe20008410000 */
[C---:B------:R-:W-:Y:S01]  /*133e0*/  FFMA.FTZ R193, R152.reuse, R98, R193 ;  /* 0x0000006298c17223 */ /* 0x040fe200000100c1 */
[----:B------:R2:W-:Y:S01]  /*133f0*/  MUFU.TANH R241, R103 ;  /* 0x0000006700f17308 */ /* 0x0005e20000002400 */
[C---:B------:R-:W-:Y:S01]  /*13400*/  FFMA.FTZ R98, R152.reuse, R102, R187 ;  /* 0x0000006698627223 */ /* 0x040fe200000100bb */
[C---:B---3--:R-:W-:Y:S01]  /*13410*/  FFMA.FTZ R6, R152.reuse, R9, R57 ;  /* 0x0000000998067223 */ /* 0x048fe20000010039 */
[----:B------:R-:W-:Y:S01]  /*13420*/  FFMA.FTZ R9, R152, R84, R155 ;  /* 0x0000005498097223 */ /* 0x000fe2000001009b */
[----:B------:R-:W-:Y:S01]  /*13430*/  FMUL.FTZ R84, R45, UR4 ;  /* 0x000000042d547c20 */ /* 0x000fe20008410000 */
[----:B------:R-:W-:Y:S01]  /*13440*/  FMUL.FTZ R187, R80, UR4 ;  /* 0x0000000450bb7c20 */ /* 0x000fe20008410000 */
[----:B------:R-:W-:Y:S01]  /*13450*/  FSEL R98, R98, -INF , !P3 ;  /* 0xff80000062627808 */ /* 0x000fe20005800000 */
[----:B------:R-:W-:Y:S01]  /*13460*/  FMUL.FTZ R19, R19, UR4 ;  /* 0x0000000413137c20 */ /* 0x000fe20008410000 */
[----:B------:R3:W-:Y:S01]  /*13470*/  MUFU.TANH R57, R5 ;  /* 0x0000000500397308 */ /* 0x0007e20000002400 */
[----:B------:R-:W-:Y:S01]  /*13480*/  FSEL R6, R6, -INF , !P2 ;  /* 0xff80000006067808 */ /* 0x000fe20005000000 */
[C---:B-1----:R-:W-:Y:S01]  /*13490*/  VIADD R105, R4.reuse, 0xfffffe10 ;  /* 0xfffffe1004697836 */ /* 0x042fe20000000000 */
[----:B------:R-:W-:Y:S01]  /*134a0*/  ISETP.GE.AND P2, PT, R51, R0, PT ;  /* 0x000000003300720c */ /* 0x000fe20003f46270 */
[----:B------:R-:W-:Y:S01]  /*134b0*/  FMUL.FTZ R13, R13, UR4 ;  /* 0x000000040d0d7c20 */ /* 0x000fe20008410000 */
[----:B------:R-:W-:Y:S01]  /*134c0*/  FSEL R9, R9, -INF , !P1 ;  /* 0xff80000009097808 */ /* 0x000fe20004800000 */
[----:B------:R-:W-:Y:S01]  /*134d0*/  HMMA.16816.F32 R68, R136, R126, R68 ;  /* 0x0000007e8844723c */ /* 0x000fe20000001844 */
[----:B------:R-:W-:Y:S01]  /*134e0*/  ISETP.GE.AND P1, PT, R51, R2, PT ;  /* 0x000000023300720c */ /* 0x000fe20003f26270 */
[----:B------:R1:W-:Y:S01]  /*134f0*/  MUFU.TANH R45, R96 ;  /* 0x00000060002d7308 */ /* 0x0003e20000002400 */
[----:B------:R-:W-:Y:S01]  /*13500*/  I2FP.F32.U32 R102, R105 ;  /* 0x0000006900667245 */ /* 0x000fe20000201000 */
[----:B--2---:R-:W-:-:S02]  /*13510*/  VIADD R103, R4, 0xfffffe11 ;  /* 0xfffffe1104677836 */ /* 0x004fc40000000000 */
[----:B------:R-:W-:Y:S01]  /*13520*/  FMUL.FTZ R72, R72, UR4 ;  /* 0x0000000448487c20 */ /* 0x000fe20008410000 */
[----:B------:R-:W-:Y:S01]  /*13530*/  FMUL.FTZ R74, R74, UR4 ;  /* 0x000000044a4a7c20 */ /* 0x000fe20008410000 */
[----:B------:R-:W-:Y:S01]  /*13540*/  FMUL.FTZ R75, R75, UR4 ;  /* 0x000000044b4b7c20 */ /* 0x000fe20008410000 */
[----:B------:R-:W-:Y:S01]  /*13550*/  FFMA.FTZ R102, R152, R102, R197 ;  /* 0x0000006698667223 */ /* 0x000fe200000100c5 */
[----:B------:R-:W-:Y:S01]  /*13560*/  ISETP.GE.AND P3, PT, R103, R0, PT ;  /* 0x000000006700720c */ /* 0x000fe20003f66270 */
[----:B------:R2:W-:Y:S01]  /*13570*/  MUFU.TANH R51, R97 ;  /* 0x0000006100337308 */ /* 0x0005e20000002400 */
[----:B------:R-:W-:Y:S01]  /*13580*/  FMUL.FTZ R73, R73, UR4 ;  /* 0x0000000449497c20 */ /* 0x000fe20008410000 */
[----:B---3--:R-:W-:Y:S01]  /*13590*/  FSEL R5, R100, -INF , !P0 ;  /* 0xff80000064057808 */ /* 0x008fe20004000000 */
[----:B------:R-:W-:-:S04]  /*135a0*/  DEPBAR.LE SB0, 0x0 ;  /* 0x000080000000791a */ /* 0x000fc80000000000 */
[----:B------:R-:W-:Y:S01]  /*135b0*/  I2FP.F32.U32 R100, R85 ;  /* 0x0000005500647245 */ /* 0x000fe20000201000 */
[----:B------:R3:W-:Y:S01]  /*135c0*/  MUFU.TANH R235, R104 ;  /* 0x0000006800eb7308 */ /* 0x0007e20000002400 */
[----:B------:R-:W-:Y:S01]  /*135d0*/  ISETP.GE.AND P0, PT, R85, R2, PT ;  /* 0x000000025500720c */ /* 0x000fe20003f06270 */
[----:B------:R-:W-:Y:S01]  /*135e0*/  FMUL.FTZ R85, R44, UR4 ;  /* 0x000000042c557c20 */ /* 0x000fe20008410000 */
[----:B-1----:R-:W-:Y:S01]  /*135f0*/  I2FP.F32.U32 R96, R105 ;  /* 0x0000006900607245 */ /* 0x002fe20000201000 */
[----:B------:R-:W-:Y:S01]  /*13600*/  FMUL.FTZ R44, R47, UR4 ;  /* 0x000000042f2c7c20 */ /* 0x000fe20008410000 */
[----:B------:R-:W-:Y:S01]  /*13610*/  FMUL.FTZ R70, R70, UR4 ;  /* 0x0000000446467c20 */ /* 0x000fe20008410000 */
[----:B------:R-:W-:Y:S01]  /*13620*/  FMUL.FTZ R68, R68, UR4 ;  /* 0x0000000444447c20 */ /* 0x000fe20008410000 */
[----:B------:R-:W-:Y:S01]  /*13630*/  FMUL.FTZ R71, R71, UR4 ;  /* 0x0000000447477c20 */ /* 0x000fe20008410000 */
[----:B------:R1:W-:Y:S01]  /*13640*/  MUFU.TANH R47, R95 ;  /* 0x0000005f002f7308 */ /* 0x0003e20000002400 */
[C---:B------:R-:W-:Y:S01]  /*13650*/  FFMA.FTZ R96, R152.reuse, R96, R201 ;  /* 0x0000006098607223 */ /* 0x040fe200000100c9 */
[----:B--2---:R-:W-:Y:S01]  /*13660*/  FFMA.FTZ R97, R152, R100, R195 ;  /* 0x0000006498617223 */ /* 0x004fe200000100c3 */
[----:B------:R-:W-:Y:S01]  /*13670*/  FSEL R100, R99, -INF , !P2 ;  /* 0xff80000063647808 */ /* 0x000fe20005000000 */
[----:B------:R-:W-:Y:S01]  /*13680*/  FMUL.FTZ R69, R69, UR4 ;  /* 0x0000000445457c20 */ /* 0x000fe20008410000 */
[----:B------:R-:W-:Y:S01]  /*13690*/  FSEL R99, R193, -INF , !P1 ;  /* 0xff800000c1637808 */ /* 0x000fe20004800000 */
[----:B------:R-:W-:Y:S01]  /*136a0*/  FMUL.FTZ R193, R81, UR4 ;  /* 0x0000000451c17c20 */ /* 0x000fe20008410000 */
[C---:B------:R-:W-:Y:S01]  /*136b0*/  ISETP.GE.AND P2, PT, R105.reuse, R0, PT ;  /* 0x000000006900720c */ /* 0x040fe20003f46270 */
[----:B------:R2:W4:Y:S01]  /*136c0*/  MUFU.TANH R119, R106 ;  /* 0x0000006a00777308 */ /* 0x0005220000002400 */
[----:B------:R-:W-:Y:S01]  /*136d0*/  ISETP.GE.AND P1, PT, R105, R2, PT ;  /* 0x000000026900720c */ /* 0x000fe20003f26270 */
[C---:B------:R-:W-:Y:S01]  /*136e0*/  VIADD R105, R4.reuse, 0xfffffe18 ;  /* 0xfffffe1804697836 */ /* 0x040fe20000000000 */
[----:B---3--:R-:W-:Y:S01]  /*136f0*/  I2FP.F32.U32 R104, R103 ;  /* 0x0000006700687245 */ /* 0x008fe20000201000 */
[----:B------:R-:W-:Y:S01]  /*13700*/  VIADD R81, R4, 0xfffffe21 ;  /* 0xfffffe2104517836 */ /* 0x000fe20000000000 */
[----:B------:R-:W-:-:S02]  /*13710*/  FSEL R97, R97, -INF , !P0 ;  /* 0xff80000061617808 */ /* 0x000fc40004000000 */
[----:B------:R-:W-:Y:S01]  /*13720*/  ISETP.GE.AND P0, PT, R103, R2, PT ;  /* 0x000000026700720c */ /* 0x000fe20003f06270 */
[----:B------:R3:W-:Y:S01]  /*13730*/  MUFU.TANH R177, R94 ;  /* 0x0000005e00b17308 */ /* 0x0007e20000002400 */
[----:B------:R-:W-:Y:S01]  /*13740*/  FFMA.FTZ R113, R152, R104, R203 ;  /* 0x0000006898717223 */ /* 0x000fe200000100cb */
[----:B-1----:R-:W-:Y:S01]  /*13750*/  VIADD R95, R4, 0xfffffe19 ;  /* 0xfffffe19045f7836 */ /* 0x002fe20000000000 */
[----:B------:R-:W-:Y:S02]  /*13760*/  FSEL R104, R96, -INF , !P1 ;  /* 0xff80000060687808 */ /* 0x000fe40004800000 */
[----:B------:R-:W-:Y:S02]  /*13770*/  FSEL R102, R102, -INF , !P2 ;  /* 0xff80000066667808 */ /* 0x000fe40005000000 */
[-C--:B------:R-:W-:Y:S01]  /*13780*/  I2FP.F32.U32 R80, R95.reuse ;  /* 0x0000005f00507245 */ /* 0x080fe20000201000 */
[----:B------:R1:W-:Y:S01]  /*13790*/  MUFU.TANH R155, R92 ;  /* 0x0000005c009b7308 */ /* 0x0003e20000002400 */
[----:B------:R-:W-:-:S02]  /*137a0*/  I2FP.F32.U32 R96, R95 ;  /* 0x0000005f00607245 */ /* 0x000fc40000201000 */
[----:B--2---:R-:W-:Y:S01]  /*137b0*/  I2FP.F32.U32 R106, R103 ;  /* 0x00000067006a7245 */ /* 0x004fe20000201000 */
[C---:B------:R-:W-:Y:S01]  /*137c0*/  FFMA.FTZ R117, R152.reuse, R80, R211 ;  /* 0x0000005098757223 */ /* 0x040fe200000100d3 */
[C---:B------:R-:W-:Y:S02]  /*137d0*/  ISETP.GE.AND P2, PT, R105.reuse, R0, PT ;  /* 0x000000006900720c */ /* 0x040fe40003f46270 */
[----:B------:R-:W-:Y:S01]  /*137e0*/  ISETP.GE.AND P1, PT, R105, R2, PT ;  /* 0x000000026900720c */ /* 0x000fe20003f26270 */
[C---:B------:R-:W-:Y:S01]  /*137f0*/  FFMA.FTZ R103, R152.reuse, R106, R199 ;  /* 0x0000006a98677223 */ /* 0x040fe200000100c7 */
[----:B------:R2:W-:Y:S01]  /*13800*/  MUFU.TANH R195, R91 ;  /* 0x0000005b00c37308 */ /* 0x0005e20000002400 */
[----:B---3--:R-:W-:Y:S02]  /*13810*/  I2FP.F32.U32 R94, R105 ;  /* 0x00000069005e7245 */ /* 0x008fe40000201000 */
[----:B------:R-:W-:Y:S02]  /*13820*/  FSEL R113, R113, -INF , !P0 ;  /* 0xff80000071717808 */ /* 0x000fe40004000000 */
[----:B------:R-:W-:Y:S01]  /*13830*/  FSEL R103, R103, -INF , !P3 ;  /* 0xff80000067677808 */ /* 0x000fe20005800000 */
[C---:B------:R-:W-:Y:S01]  /*13840*/  FFMA.FTZ R94, R152.reuse, R94, R205 ;  /* 0x0000005e985e7223 */ /* 0x040fe200000100cd */
[----:B------:R-:W-:Y:S01]  /*13850*/  I2FP.F32.U32 R80, R81 ;  /* 0x0000005100507245 */ /* 0x000fe20000201000 */
[----:B------:R3:W-:Y:S01]  /*13860*/  MUFU.TANH R183, R90 ;  /* 0x0000005a00b77308 */ /* 0x0007e20000002400 */
[----:B-1----:R-:W-:Y:S01]  /*13870*/  I2FP.F32.U32 R92, R105 ;  /* 0x00000069005c7245 */ /* 0x002fe20000201000 */
[C---:B------:R-:W-:Y:S01]  /*13880*/  FFMA.FTZ R105, R152.reuse, R96, R207 ;  /* 0x0000006098697223 */ /* 0x040fe200000100cf */
[----:B------:R-:W-:Y:S01]  /*13890*/  I2FP.F32.U32 R114, R81 ;  /* 0x0000005100727245 */ /* 0x000fe20000201000 */
[C---:B------:R-:W-:Y:S01]  /*138a0*/  FFMA.FTZ R123, R152.reuse, R80, R147 ;  /* 0x00000050987b7223 */ /* 0x040fe20000010093 */
[C---:B------:R-:W-:Y:S01]  /*138b0*/  ISETP.GE.AND P3, PT, R95.reuse, R0, PT ;  /* 0x000000005f00720c */ /* 0x040fe20003f66270 */
[C---:B------:R-:W-:Y:S01]  /*138c0*/  FFMA.FTZ R92, R152.reuse, R92, R209 ;  /* 0x0000005c985c7223 */ /* 0x040fe200000100d1 */
[----:B------:R-:W-:Y:S01]  /*138d0*/  ISETP.GE.AND P0, PT, R95, R2, PT ;  /* 0x000000025f00720c */ /* 0x000fe20003f06270 */
[----:B------:R-:W-:Y:S01]  /*138e0*/  FFMA.FTZ R114, R152, R114, R217 ;  /* 0x0000007298727223 */ /* 0x000fe200000100d9 */
[----:B------:R-:W-:Y:S01]  /*138f0*/  FSEL R106, R94, -INF , !P2 ;  /* 0xff8000005e6a7808 */ /* 0x000fe20005000000 */
[----:B--2---:R-:W-:Y:S01]  /*13900*/  VIADD R91, R4, 0xfffffe20 ;  /* 0xfffffe20045b7836 */ /* 0x004fe20000000000 */
[----:B------:R-:W-:Y:S01]  /*13910*/  FSEL R108, R92, -INF , !P1 ;  /* 0xff8000005c6c7808 */ /* 0x000fe20004800000 */
[----:B------:R-:W-:Y:S01]  /*13920*/  VIADD R95, R4, 0xfffffe31 ;  /* 0xfffffe31045f7836 */ /* 0x000fe20000000000 */
[----:B------:R-:W-:Y:S01]  /*13930*/  FSEL R105, R105, -INF , !P3 ;  /* 0xff80000069697808 */ /* 0x000fe20005800000 */
[----:B------:R-:W-:Y:S01]  /*13940*/  FMUL.FTZ R80, R39, UR4 ;  /* 0x0000000427507c20 */ /* 0x000fe20008410000 */
[C---:B------:R-:W-:Y:S01]  /*13950*/  ISETP.GE.AND P2, PT, R91.reuse, R0, PT ;  /* 0x000000005b00720c */ /* 0x040fe20003f46270 */
[----:B------:R1:W-:Y:S01]  /*13960*/  MUFU.TANH R197, R82 ;  /* 0x0000005200c57308 */ /* 0x0003e20000002400 */
[----:B------:R-:W-:Y:S01]  /*13970*/  ISETP.GE.AND P1, PT, R91, R2, PT ;  /* 0x000000025b00720c */ /* 0x000fe20003f26270 */
[----:B---3--:R-:W-:Y:S01]  /*13980*/  FMUL.FTZ R90, R37, UR4 ;  /* 0x00000004255a7c20 */ /* 0x008fe20008410000 */
[----:B------:R-:W-:-:S02]  /*13990*/  I2FP.F32.U32 R112, R91 ;  /* 0x0000005b00707245 */ /* 0x000fc40000201000 */
[----:B------:R-:W-:Y:S01]  /*139a0*/  I2FP.F32.U32 R116, R91 ;  /* 0x0000005b00747245 */ /* 0x000fe20000201000 */
[----:B------:R-:W-:Y:S01]  /*139b0*/  VIADD R91, R4, 0xfffffe29 ;  /* 0xfffffe29045b7836 */ /* 0x000fe20000000000 */
[----:B------:R-:W-:Y:S01]  /*139c0*/  FSEL R117, R117, -INF , !P0 ;  /* 0xff80000075757808 */ /* 0x000fe20004000000 */
[C---:B------:R-:W-:Y:S01]  /*139d0*/  FFMA.FTZ R112, R152.reuse, R112, R213 ;  /* 0x0000007098707223 */ /* 0x040fe200000100d5 */
[C---:B------:R-:W-:Y:S01]  /*139e0*/  ISETP.GE.AND P3, PT, R81.reuse, R0, PT ;  /* 0x000000005100720c */ /* 0x040fe20003f66270 */
[----:B------:R-:W-:Y:S01]  /*139f0*/  FFMA.FTZ R116, R152, R116, R215 ;  /* 0x0000007498747223 */ /* 0x000fe200000100d7 */
[----:B------:R-:W-:Y:S01]  /*13a00*/  ISETP.GE.AND P0, PT, R81, R2, PT ;  /* 0x000000025100720c */ /* 0x000fe20003f06270 */
[----:B------:R-:W-:Y:S01]  /*13a10*/  VIADD R81, R4, 0xfffffe28 ;  /* 0xfffffe2804517836 */ /* 0x000fe20000000000 */
[----:B------:R-:W-:Y:S01]  /*13a20*/  FSEL R123, R123, -INF , !P3 ;  /* 0xff8000007b7b7808 */ /* 0x000fe20005800000 */
[----:B------:R-:W2:Y:S01]  /*13a30*/  MUFU.TANH R107, R107 ;  /* 0x0000006b006b7308 */ /* 0x000ea20000002400 */
[----:B------:R-:W-:-:S02]  /*13a40*/  FSEL R114, R114, -INF , !P0 ;  /* 0xff80000072727808 */ /* 0x000fc40004000000 */
[C---:B------:R-:W-:Y:S01]  /*13a50*/  ISETP.GE.AND P3, PT, R91.reuse, R0, PT ;  /* 0x000000005b00720c */ /* 0x040fe20003f66270 */
[----:B-1----:R-:W-:Y:S01]  /*13a60*/  FMUL.FTZ R82, R38, UR4 ;  /* 0x0000000426527c20 */ /* 0x002fe20008410000 */
[----:B------:R-:W-:Y:S02]  /*13a70*/  ISETP.GE.AND P0, PT, R91, R2, PT ;  /* 0x000000025b00720c */ /* 0x000fe40003f06270 */
[-C--:B------:R-:W-:Y:S01]  /*13a80*/  I2FP.F32.U32 R110, R91.reuse ;  /* 0x0000005b006e7245 */ /* 0x080fe20000201000 */
[----:B------:R-:W-:Y:S01]  /*13a90*/  MUFU.TANH R201, R56 ;  /* 0x0000003800c97308 */ /* 0x000fe20000002400 */
[----:B------:R-:W-:Y:S01]  /*13aa0*/  I2FP.F32.U32 R96, R91 ;  /* 0x0000005b00607245 */ /* 0x000fe20000201000 */
[----:B------:R-:W-:Y:S01]  /*13ab0*/  FMUL.FTZ R91, R36, UR4 ;  /* 0x00000004245b7c20 */ /* 0x000fe20008410000 */
[----:B------:R-:W-:Y:S01]  /*13ac0*/  I2FP.F32.U32 R92, R81 ;  /* 0x00000051005c7245 */ /* 0x000fe20000201000 */
[C---:B------:R-:W-:Y:S01]  /*13ad0*/  FFMA.FTZ R38, R152.reuse, R110, R221 ;  /* 0x0000006e98267223 */ /* 0x040fe200000100dd */
[----:B------:R-:W-:Y:S01]  /*13ae0*/  I2FP.F32.U32 R36, R125 ;  /* 0x0000007d00247245 */ /* 0x000fe20000201000 */
[C---:B------:R-:W-:Y:S01]  /*13af0*/  FFMA.FTZ R37, R152.reuse, R96, R225 ;  /* 0x0000006098257223 */ /* 0x040fe200000100e1 */
[----:B------:R-:W-:Y:S01]  /*13b00*/  I2FP.F32.U32 R94, R81 ;  /* 0x00000051005e7245 */ /* 0x000fe20000201000 */
[C---:B------:R-:W-:Y:S01]  /*13b10*/  FFMA.FTZ R39, R152.reuse, R92, R223 ;  /* 0x0000005c98277223 */ /* 0x040fe200000100df */
[----:B------:R-:W-:Y:S01]  /*13b20*/  I2FP.F32.U32 R92, R95 ;  /* 0x0000005f005c7245 */ /* 0x000fe20000201000 */
[----:B------:R-:W-:Y:S01]  /*13b30*/  FFMA.FTZ R120, R152, R36, R133 ;  /* 0x0000002498787223 */ /* 0x000fe20000010085 */
[----:B------:R-:W-:Y:S01]  /*13b40*/  VIADD R133, R4, 0xfffffe39 ;  /* 0xfffffe3904857836 */ /* 0x000fe20000000000 */
[----:B------:R-:W-:Y:S01]  /*13b50*/  FSEL R112, R112, -INF , !P2 ;  /* 0xff80000070707808 */ /* 0x000fe20005000000 */
[----:B------:R-:W-:Y:S01]  /*13b60*/  FFMA.FTZ R94, R152, R94, R219 ;  /* 0x0000005e985e7223 */ /* 0x000fe200000100db */
[----:B------:R-:W-:Y:S01]  /*13b70*/  FSEL R116, R116, -INF , !P1 ;  /* 0xff80000074747808 */ /* 0x000fe20004800000 */
[----:B------:R-:W-:Y:S01]  /*13b80*/  FFMA.FTZ R135, R152, R92, R135 ;  /* 0x0000005c98877223 */ /* 0x000fe20000010087 */
[C---:B------:R-:W-:Y:S01]  /*13b90*/  ISETP.GE.AND P2, PT, R81.reuse, R0, PT ;  /* 0x000000005100720c */ /* 0x040fe20003f46270 */
[----:B------:R-:W-:Y:S01]  /*13ba0*/  MUFU.TANH R203, R58 ;  /* 0x0000003a00cb7308 */ /* 0x000fe20000002400 */
[----:B------:R-:W-:-:S02]  /*13bb0*/  ISETP.GE.AND P1, PT, R81, R2, PT ;  /* 0x000000025100720c */ /* 0x000fc40003f26270 */
[----:B------:R-:W-:Y:S02]  /*13bc0*/  I2FP.F32.U32 R92, R133 ;  /* 0x00000085005c7245 */ /* 0x000fe40000201000 */
[----:B------:R-:W-:Y:S02]  /*13bd0*/  FSEL R110, R94, -INF , !P2 ;  /* 0xff8000005e6e7808 */ /* 0x000fe40005000000 */
[----:B------:R-:W-:Y:S01]  /*13be0*/  FSEL R39, R39, -INF , !P1 ;  /* 0xff80000027277808 */ /* 0x000fe20004800000 */
[----:B------:R1:W3:Y:S01]  /*13bf0*/  MUFU.TANH R81, R88 ;  /* 0x0000005800517308 */ /* 0x0002e20000002400 */
[C---:B------:R-:W-:Y:S01]  /*13c00*/  ISETP.GE.AND P2, PT, R125.reuse, R0, PT ;  /* 0x000000007d00720c */ /* 0x040fe20003f46270 */
[----:B------:R-:W-:Y:S01]  /*13c10*/  FFMA.FTZ R92, R152, R92, R141 ;  /* 0x0000005c985c7223 */ /* 0x000fe2000001008d */
[----:B------:R-:W-:Y:S01]  /*13c20*/  ISETP.GE.AND P1, PT, R125, R2, PT ;  /* 0x000000027d00720c */ /* 0x000fe20003f26270 */
[----:B------:R-:W-:Y:S01]  /*13c30*/  VIADD R141, R4, 0xfffffe40 ;  /* 0xfffffe40048d7836 */ /* 0x000fe20000000000 */
[----:B------:R-:W-:-:S02]  /*13c40*/  FSEL R38, R38, -INF , !P3 ;  /* 0xff80000026267808 */ /* 0x000fc40005800000 */
[----:B------:R-:W-:Y:S01]  /*13c50*/  FSEL R37, R37, -INF , !P0 ;  /* 0xff80000025257808 */ /* 0x000fe20004000000 */
[----:B------:R-:W-:Y:S01]  /*13c60*/  MUFU.TANH R199, R86 ;  /* 0x0000005600c77308 */ /* 0x000fe20000002400 */
[C---:B------:R-:W-:Y:S02]  /*13c70*/  ISETP.GE.AND P3, PT, R95.reuse, R0, PT ;  /* 0x000000005f00720c */ /* 0x040fe40003f66270 */
[-C--:B------:R-:W-:Y:S02]  /*13c80*/  ISETP.GE.AND P0, PT, R95, R2.reuse, PT ;  /* 0x000000025f00720c */ /* 0x080fe40003f06270 */
[----:B------:R-:W-:Y:S02]  /*13c90*/  I2FP.F32.U32 R94, R95 ;  /* 0x0000005f005e7245 */ /* 0x000fe40000201000 */
[----:B------:R-:W-:Y:S01]  /*13ca0*/  FSEL R120, R120, -INF , !P1 ;  /* 0xff80000078787808 */ /* 0x000fe20004800000 */
[----:B------:R5:W-:Y:S01]  /*13cb0*/  MUFU.TANH R95, R62 ;  /* 0x0000003e005f7308 */ /* 0x000be20000002400 */
[----:B------:R-:W-:Y:S01]  /*13cc0*/  ISETP.GE.AND P1, PT, R145, R2, PT ;  /* 0x000000029100720c */ /* 0x000fe20003f26270 */
[----:B------:R-:W-:Y:S01]  /*13cd0*/  FFMA.FTZ R36, R152, R94, R229 ;  /* 0x0000005e98247223 */ /* 0x000fe200000100e5 */
[----:B-1----:R-:W-:-:S02]  /*13ce0*/  I2FP.F32.U32 R88, R125 ;  /* 0x0000007d00587245 */ /* 0x002fc40000201000 */
[-C--:B------:R-:W-:Y:S02]  /*13cf0*/  I2FP.F32.U32 R56, R141.reuse ;  /* 0x0000008d00387245 */ /* 0x080fe40000201000 */
[----:B------:R-:W-:Y:S01]  /*13d00*/  I2FP.F32.U32 R58, R141 ;  /* 0x0000008d003a7245 */ /* 0x000fe20000201000 */
[----:B------:R-:W-:Y:S01]  /*13d10*/  FFMA.FTZ R88, R152, R88, R227 ;  /* 0x0000005898587223 */ /* 0x000fe200000100e3 */
[----:B------:R-:W-:Y:S01]  /*13d20*/  FSEL R36, R36, -INF , !P3 ;  /* 0xff80000024247808 */ /* 0x000fe20005800000 */
[----:B----4-:R-:W-:Y:S01]  /*13d30*/  FFMA.FTZ R56, R152, R56, R119 ;  /* 0x0000003898387223 */ /* 0x010fe20000010077 */
[----:B------:R-:W-:Y:S01]  /*13d40*/  VIADD R119, R4, 0xfffffe48 ;  /* 0xfffffe4804777836 */ /* 0x000fe20000000000 */
[----:B------:R-:W-:Y:S01]  /*13d50*/  FSEL R135, R135, -INF , !P0 ;  /* 0xff80000087877808 */ /* 0x000fe20004000000 */
[----:B------:R1:W-:Y:S01]  /*13d60*/  MUFU.TANH R205, R50 ;  /* 0x0000003200cd7308 */ /* 0x0003e20000002400 */
[----:B------:R-:W-:Y:S01]  /*13d70*/  FSEL R125, R88, -INF , !P2 ;  /* 0xff800000587d7808 */ /* 0x000fe20005000000 */
[----:B------:R-:W-:Y:S01]  /*13d80*/  FFMA.FTZ R58, R152, R58, R235 ;  /* 0x0000003a983a7223 */ /* 0x000fe200000100eb */
[----:B------:R-:W-:-:S02]  /*13d90*/  ISETP.GE.AND P2, PT, R145, R0, PT ;  /* 0x000000009100720c */ /* 0x000fc40003f46270 */
[-C--:B-----5:R-:W-:Y:S02]  /*13da0*/  I2FP.F32.U32 R62, R145.reuse ;  /* 0x00000091003e7245 */ /* 0x0a0fe40000201000 */
[----:B------:R-:W-:Y:S01]  /*13db0*/  I2FP.F32.U32 R88, R145 ;  /* 0x0000009100587245 */ /* 0x000fe20000201000 */
[----:B------:R-:W-:Y:S01]  /*13dc0*/  VIADD R145, R4, 0xfffffe41 ;  /* 0xfffffe4104917836 */ /* 0x000fe20000000000 */
[C---:B------:R-:W-:Y:S01]  /*13dd0*/  ISETP.GE.AND P3, PT, R133.reuse, R0, PT ;  /* 0x000000008500720c */ /* 0x040fe20003f66270 */
[C---:B------:R-:W-:Y:S01]  /*13de0*/  FFMA.FTZ R62, R152.reuse, R62, R143 ;  /* 0x0000003e983e7223 */ /* 0x040fe2000001008f */
[----:B------:R-:W-:Y:S01]  /*13df0*/  ISETP.GE.AND P0, PT, R133, R2, PT ;  /* 0x000000028500720c */ /* 0x000fe20003f06270 */
[----:B------:R4:W-:Y:S01]  /*13e00*/  MUFU.TANH R143, R60 ;  /* 0x0000003c008f7308 */ /* 0x0009e20000002400 */
[----:B------:R-:W-:Y:S01]  /*13e10*/  FFMA.FTZ R88, R152, R88, R231 ;  /* 0x0000005898587223 */ /* 0x000fe200000100e7 */
[----:B------:R-:W-:Y:S02]  /*13e20*/  I2FP.F32.U32 R86, R133 ;  /* 0x0000008500567245 */ /* 0x000fe40000201000 */
[----:B------:R-:W-:-:S02]  /*13e30*/  FSEL R124, R62, -INF , !P1 ;  /* 0xff8000003e7c7808 */ /* 0x000fc40004800000 */
[----:B------:R-:W-:Y:S01]  /*13e40*/  FSEL R133, R88, -INF , !P2 ;  /* 0xff80000058857808 */ /* 0x000fe20005000000 */
[----:B------:R-:W-:Y:S01]  /*13e50*/  FFMA.FTZ R86, R152, R86, R233 ;  /* 0x0000005698567223 */ /* 0x000fe200000100e9 */
[C---:B------:R-:W-:Y:S01]  /*13e60*/  ISETP.GE.AND P2, PT, R141.reuse, R0, PT ;  /* 0x000000008d00720c */ /* 0x040fe20003f46270 */
[----:B------:R-:W-:Y:S01]  /*13e70*/  MUFU.TANH R207, R54 ;  /* 0x0000003600cf7308 */ /* 0x000fe20000002400 */
[----:B------:R-:W-:Y:S02]  /*13e80*/  ISETP.GE.AND P1, PT, R141, R2, PT ;  /* 0x000000028d00720c */ /* 0x000fe40003f26270 */
[----:B-1----:R-:W-:Y:S02]  /*13e90*/  I2FP.F32.U32 R50, R119 ;  /* 0x0000007700327245 */ /* 0x002fe40000201000 */
[----:B------:R-:W-:Y:S02]  /*13ea0*/  FSEL R132, R58, -INF , !P2 ;  /* 0xff8000003a847808 */ /* 0x000fe40005000000 */
[----:B------:R-:W-:Y:S01]  /*13eb0*/  FSEL R128, R56, -INF , !P1 ;  /* 0xff80000038807808 */ /* 0x000fe20004800000 */
[----:B------:R1:W-:Y:S01]  /*13ec0*/  MUFU.TANH R141, R48 ;  /* 0x00000030008d7308 */ /* 0x0003e20000002400 */
[-C--:B----4-:R-:W-:Y:S01]  /*13ed0*/  I2FP.F32.U32 R60, R145.reuse ;  /* 0x00000091003c7245 */ /* 0x090fe20000201000 */
[----:B------:R-:W-:Y:S01]  /*13ee0*/  FFMA.FTZ R50, R152, R50, R115 ;  /* 0x0000003298327223 */ /* 0x000fe20000010073 */
[----:B------:R-:W-:Y:S01]  /*13ef0*/  I2FP.F32.U32 R62, R145 ;  /* 0x00000091003e7245 */ /* 0x000fe20000201000 */
[----:B------:R-:W-:Y:S01]  /*13f00*/  VIADD R115, R4, 0xfffffe51 ;  /* 0xfffffe5104737836 */ /* 0x000fe20000000000 */
[C---:B------:R-:W-:Y:S01]  /*13f10*/  ISETP.GE.AND P2, PT, R119.reuse, R0, PT ;  /* 0x000000007700720c */ /* 0x040fe20003f46270 */
[----:B--2---:R-:W-:Y:S01]  /*13f20*/  FFMA.FTZ R60, R152, R60, R107 ;  /* 0x0000003c983c7223 */ /* 0x004fe2000001006b */
[----:B------:R-:W-:Y:S01]  /*13f30*/  VIADD R107, R4, 0xfffffe49 ;  /* 0xfffffe49046b7836 */ /* 0x000fe20000000000 */
[----:B------:R-:W-:Y:S01]  /*13f40*/  ISETP.GE.AND P1, PT, R119, R2, PT ;  /* 0x000000027700720c */ /* 0x000fe20003f26270 */
[----:B------:R-:W-:Y:S01]  /*13f50*/  FFMA.FTZ R62, R152, R62, R237 ;  /* 0x0000003e983e7223 */ /* 0x000fe200000100ed */
[----:B------:R-:W-:Y:S01]  /*13f60*/  FSEL R134, R92, -INF , !P3 ;  /* 0xff8000005c867808 */ /* 0x000fe20005800000 */
[----:B------:R2:W-:Y:S01]  /*13f70*/  MUFU.TANH R223, R46 ;  /* 0x0000002e00df7308 */ /* 0x0005e20000002400 */
[----:B------:R-:W-:-:S02]  /*13f80*/  I2FP.F32.U32 R56, R107 ;  /* 0x0000006b00387245 */ /* 0x000fc40000201000 */
[----:B------:R-:W-:Y:S02]  /*13f90*/  FSEL R122, R86, -INF , !P0 ;  /* 0xff800000567a7808 */ /* 0x000fe40004000000 */
[----:B------:R-:W-:Y:S01]  /*13fa0*/  FSEL R147, R50, -INF , !P2 ;  /* 0xff80000032937808 */ /* 0x000fe20005000000 */
[----:B------:R-:W-:Y:S01]  /*13fb0*/  FFMA.FTZ R121, R152, R56, R121 ;  /* 0x0000003898797223 */ /* 0x000fe20000010079 */
[----:B-1----:R-:W-:Y:S01]  /*13fc0*/  I2FP.F32.U32 R48, R119 ;  /* 0x0000007700307245 */ /* 0x002fe20000201000 */
[----:B------:R-:W-:Y:S01]  /*13fd0*/  VIADD R119, R4, 0xfffffe50 ;  /* 0xfffffe5004777836 */ /* 0x000fe20000000000 */
[C---:B------:R-:W-:Y:S01]  /*13fe0*/  ISETP.GE.AND P3, PT, R145.reuse, R0, PT ;  /* 0x000000009100720c */ /* 0x040fe20003f66270 */
[----:B------:R-:W-:Y:S01]  /*13ff0*/  MUFU.TANH R213, R44 ;  /* 0x0000002c00d57308 */ /* 0x000fe20000002400 */
[----:B------:R-:W-:Y:S01]  /*14000*/  ISETP.GE.AND P0, PT, R145, R2, PT ;  /* 0x000000029100720c */ /* 0x000fe20003f06270 */
[----:B------:R-:W-:Y:S01]  /*14010*/  FFMA.FTZ R48, R152, R48, R239 ;  /* 0x0000003098307223 */ /* 0x000fe200000100ef */
[----:B------:R-:W-:-:S02]  /*14020*/  I2FP.F32.U32 R56, R119 ;  /* 0x0000007700387245 */ /* 0x000fc40000201000 */
[----:B------:R-:W-:Y:S02]  /*14030*/  I2FP.F32.U32 R50, R119 ;  /* 0x0000007700327245 */ /* 0x000fe40000201000 */
[----:B------:R-:W-:Y:S01]  /*14040*/  I2FP.F32.U32 R54, R107 ;  /* 0x0000006b00367245 */ /* 0x000fe20000201000 */
[----:B------:R-:W-:Y:S01]  /*14050*/  FFMA.FTZ R243, R152, R56, R243 ;  /* 0x0000003898f37223 */ /* 0x000fe200000100f3 */
[----:B------:R-:W-:Y:S01]  /*14060*/  FSEL R130, R62, -INF , !P3 ;  /* 0xff8000003e827808 */ /* 0x000fe20005800000 */
[----:B------:R-:W-:Y:S01]  /*14070*/  FFMA.FTZ R231, R152, R50, R109 ;  /* 0x0000003298e77223 */ /* 0x000fe2000001006d */
[----:B------:R-:W-:Y:S01]  /*14080*/  FSEL R247, R60, -INF , !P0 ;  /* 0xff8000003cf77808 */ /* 0x000fe20004000000 */
[----:B------:R-:W-:Y:S01]  /*14090*/  FFMA.FTZ R54, R152, R54, R241 ;  /* 0x0000003698367223 */ /* 0x000fe200000100f1 */
[C---:B------:R-:W-:Y:S01]  /*140a0*/  ISETP.GE.AND P3, PT, R107.reuse, R0, PT ;  /* 0x000000006b00720c */ /* 0x040fe20003f66270 */
[C---:B------:R-:W-:Y:S01]  /*140b0*/  VIADD R109, R4.reuse, 0xfffffe59 ;  /* 0xfffffe59046d7836 */ /* 0x040fe20000000000 */
[----:B------:R-:W-:Y:S01]  /*140c0*/  ISETP.GE.AND P0, PT, R107, R2, PT ;  /* 0x000000026b00720c */ /* 0x000fe20003f06270 */
[----:B------:R-:W-:Y:S01]  /*140d0*/  VIADD R107, R4, 0xfffffe58 ;  /* 0xfffffe58046b7836 */ /* 0x000fe20000000000 */
[----:B------:R-:W-:Y:S01]  /*140e0*/  FSEL R251, R48, -INF , !P1 ;  /* 0xff80000030fb7808 */ /* 0x000fe20004800000 */
[----:B------:R1:W-:Y:S01]  /*140f0*/  MUFU.TANH R217, R40 ;  /* 0x0000002800d97308 */ /* 0x0003e20000002400 */
[----:B------:R-:W-:-:S02]  /*14100*/  ISETP.GE.AND P2, PT, R119, R0, PT ;  /* 0x000000007700720c */ /* 0x000fc40003f46270 */
[----:B------:R-:W-:Y:S02]  /*14110*/  ISETP.GE.AND P1, PT, R119, R2, PT ;  /* 0x000000027700720c */ /* 0x000fe40003f26270 */
[----:B------:R-:W-:Y:S02]  /*14120*/  FSEL R245, R243, -INF , !P2 ;  /* 0xff800000f3f57808 */ /* 0x000fe40005000000 */
[----:B------:R-:W-:Y:S01]  /*14130*/  FSEL R231, R231, -INF , !P1 ;  /* 0xff800000e7e77808 */ /* 0x000fe20004800000 */
[----:B------:R-:W4:Y:S01]  /*14140*/  MUFU.TANH R89, R89 ;  /* 0x0000005900597308 */ /* 0x000f220000002400 */
[----:B--2---:R-:W-:Y:S02]  /*14150*/  I2FP.F32.U32 R46, R107 ;  /* 0x0000006b002e7245 */ /* 0x004fe40000201000 */
[C---:B------:R-:W-:Y:S02]  /*14160*/  ISETP.GE.AND P2, PT, R107.reuse, R0, PT ;  /* 0x000000006b00720c */ /* 0x040fe40003f46270 */
[----:B------:R-:W-:Y:S01]  /*14170*/  ISETP.GE.AND P1, PT, R107, R2, PT ;  /* 0x000000026b00720c */ /* 0x000fe20003f26270 */
[----:B------:R-:W-:Y:S01]  /*14180*/  FFMA.FTZ R241, R152, R46, R61 ;  /* 0x0000002e98f17223 */ /* 0x000fe2000001003d */
[----:B------:R-:W-:Y:S01]  /*14190*/  FSEL R249, R54, -INF , !P0 ;  /* 0xff80000036f97808 */ /* 0x000fe20004000000 */
[----:B------:R2:W-:Y:S01]  /*141a0*/  MUFU.TANH R61, R42 ;  /* 0x0000002a003d7308 */ /* 0x0005e20000002400 */
[----:B------:R-:W-:-:S02]  /*141b0*/  I2FP.F32.U32 R48, R115 ;  /* 0x0000007300307245 */ /* 0x000fc40000201000 */
[----:B------:R-:W-:Y:S02]  /*141c0*/  I2FP.F32.U32 R107, R107 ;  /* 0x0000006b006b7245 */ /* 0x000fe40000201000 */
[----:B------:R-:W-:Y:S01]  /*141d0*/  I2FP.F32.U32 R54, R115 ;  /* 0x0000007300367245 */ /* 0x000fe20000201000 */
[C---:B------:R-:W-:Y:S01]  /*141e0*/  FFMA.FTZ R229, R152.reuse, R48, R93 ;  /* 0x0000003098e57223 */ /* 0x040fe2000001005d */
[----:B------:R-:W-:Y:S01]  /*141f0*/  FSEL R145, R121, -INF , !P3 ;  /* 0xff80000079917808 */ /* 0x000fe20005800000 */
[----:B------:R-:W-:Y:S01]  /*14200*/  FFMA.FTZ R55, R152, R107, R55 ;  /* 0x0000006b98377223 */ /* 0x000fe20000010037 */
[----:B------:R-:W-:Y:S02]  /*14210*/  VIADD R93, R4, 0xfffffe60 ;  /* 0xfffffe60045d7836 */ /* 0x000fe40000000000 */
[----:B------:R-:W-:Y:S01]  /*14220*/  FFMA.FTZ R111, R152, R54, R111 ;  /* 0x00000036986f7223 */ /* 0x000fe2000001006f */
[-C--:B-1----:R-:W-:Y:S01]  /*14230*/  I2FP.F32.U32 R40, R109.reuse ;  /* 0x0000006d00287245 */ /* 0x082fe20000201000 */
[----:B------:R-:W-:Y:S01]  /*14240*/  MUFU.TANH R211, R84 ;  /* 0x0000005400d37308 */ /* 0x000fe20000002400 */
[----:B------:R-:W-:-:S02]  /*14250*/  I2FP.F32.U32 R44, R109 ;  /* 0x0000006d002c7245 */ /* 0x000fc40000201000 */
[C---:B------:R-:W-:Y:S01]  /*14260*/  ISETP.GE.AND P3, PT, R115.reuse, R0, PT ;  /* 0x000000007300720c */ /* 0x040fe20003f66270 */
[C---:B------:R-:W-:Y:S01]  /*14270*/  FFMA.FTZ R40, R152.reuse, R40, R53 ;  /* 0x0000002898287223 */ /* 0x040fe20000010035 */
[----:B------:R-:W-:Y:S01]  /*14280*/  ISETP.GE.AND P0, PT, R115, R2, PT ;  /* 0x000000027300720c */ /* 0x000fe20003f06270 */
[----:B------:R-:W-:Y:S01]  /*14290*/  FFMA.FTZ R44, R152, R44, R49 ;  /* 0x0000002c982c7223 */ /* 0x000fe20000010031 */
[----:B------:R-:W-:Y:S01]  /*142a0*/  FSEL R241, R241, -INF , !P2 ;  /* 0xff800000f1f17808 */ /* 0x000fe20005000000 */
[----:B------:R-:W-:Y:S01]  /*142b0*/  VIADD R49, R4, 0xfffffe61 ;  /* 0xfffffe6104317836 */ /* 0x000fe20000000000 */
[----:B------:R-:W-:Y:S01]  /*142c0*/  FSEL R225, R55, -INF , !P1 ;  /* 0xff80000037e17808 */ /* 0x000fe20004800000 */
[----:B------:R-:W-:Y:S01]  /*142d0*/  MUFU.TANH R41, R41 ;  /* 0x0000002900297308 */ /* 0x000fe20000002400 */
[----:B------:R-:W-:Y:S02]  /*142e0*/  FSEL R243, R111, -INF , !P3 ;  /* 0xff8000006ff37808 */ /* 0x000fe40005800000 */
[----:B------:R-:W-:-:S02]  /*142f0*/  FSEL R229, R229, -INF , !P0 ;  /* 0xff800000e5e57808 */ /* 0x000fc40004000000 */
[-C--:B------:R-:W-:Y:S02]  /*14300*/  I2FP.F32.U32 R46, R93.reuse ;  /* 0x0000005d002e7245 */ /* 0x080fe40000201000 */
[C---:B------:R-:W-:Y:S01]  /*14310*/  ISETP.GE.AND P2, PT, R93.reuse, R0, PT ;  /* 0x000000005d00720c */ /* 0x040fe20003f46270 */
[----:B------:R-:W-:Y:S01]  /*14320*/  MUFU.TANH R55, R80 ;  /* 0x0000005000377308 */ /* 0x000fe20000002400 */
[----:B------:R-:W-:Y:S01]  /*14330*/  ISETP.GE.AND P1, PT, R93, R2, PT ;  /* 0x000000025d00720c */ /* 0x000fe20003f26270 */
[----:B------:R-:W-:Y:S01]  /*14340*/  FFMA.FTZ R46, R152, R46, R57 ;  /* 0x0000002e982e7223 */ /* 0x000fe20000010039 */
[C---:B------:R-:W-:Y:S02]  /*14350*/  ISETP.GE.AND P3, PT, R109.reuse, R0, PT ;  /* 0x000000006d00720c */ /* 0x040fe40003f66270 */
[----:B------:R-:W-:Y:S02]  /*14360*/  ISETP.GE.AND P0, PT, R109, R2, PT ;  /* 0x000000026d00720c */ /* 0x000fe40003f06270 */
[----:B------:R-:W-:Y:S01]  /*14370*/  I2FP.F32.U32 R93, R93 ;  /* 0x0000005d005d7245 */ /* 0x000fe20000201000 */
[----:B------:R-:W-:Y:S01]  /*14380*/  MUFU.TANH R57, R32 ;  /* 0x0000002000397308 */ /* 0x000fe20000002400 */
[----:B------:R-:W-:-:S02]  /*14390*/  FSEL R239, R40, -INF , !P3 ;  /* 0xff80000028ef7808 */ /* 0x000fc40005800000 */
[----:B------:R-:W-:Y:S01]  /*143a0*/  FSEL R221, R44, -INF , !P0 ;  /* 0xff8000002cdd7808 */ /* 0x000fe20004000000 */
[----:B------:R-:W-:Y:S01]  /*143b0*/  FFMA.FTZ R93, R152, R93, R45 ;  /* 0x0000005d985d7223 */ /* 0x000fe2000001002d */
[C---:B------:R-:W-:Y:S02]  /*143c0*/  ISETP.GE.AND P3, PT, R49.reuse, R0, PT ;  /* 0x000000003100720c */ /* 0x040fe40003f66270 */
[-C--:B------:R-:W-:Y:S01]  /*143d0*/  I2FP.F32.U32 R40, R49.reuse ;  /* 0x0000003100287245 */ /* 0x080fe20000201000 */
[----:B------:R1:W-:Y:S01]  /*143e0*/  MUFU.TANH R45, R82 ;  /* 0x00000052002d7308 */ /* 0x0003e20000002400 */
[----:B------:R-:W-:Y:S02]  /*143f0*/  ISETP.GE.AND P0, PT, R49, R2, PT ;  /* 0x000000023100720c */ /* 0x000fe40003f06270 */
[----:B--2---:R-:W-:Y:S01]  /*14400*/  I2FP.F32.U32 R42, R49 ;  /* 0x00000031002a7245 */ /* 0x004fe20000201000 */
[----:B------:R-:W-:Y:S01]  /*14410*/  VIADD R49, R4, 0xfffffe91 ;  /* 0xfffffe9104317836 */ /* 0x000fe20000000000 */
[----:B------:R-:W-:Y:S01]  /*14420*/  FSEL R233, R46, -INF , !P2 ;  /* 0xff8000002ee97808 */ /* 0x000fe20005000000 */
[C---:B------:R-:W-:Y:S01]  /*14430*/  FFMA.FTZ R40, R152.reuse, R40, R51 ;  /* 0x0000002898287223 */ /* 0x040fe20000010033 */
[----:B------:R-:W-:Y:S01]  /*14440*/  FSEL R215, R93, -INF , !P1 ;  /* 0xff8000005dd77808 */ /* 0x000fe20004800000 */
[----:B------:R-:W-:Y:S01]  /*14450*/  FFMA.FTZ R42, R152, R42, R47 ;  /* 0x0000002a982a7223 */ /* 0x000fe2000001002f */
[C---:B------:R-:W-:Y:S01]  /*14460*/  ISETP.GE.AND P2, PT, R49.reuse, R0, PT ;  /* 0x000000003100720c */ /* 0x040fe20003f46270 */
[C---:B------:R-:W-:Y:S01]  /*14470*/  VIADD R47, R4.reuse, 0xfffffe98 ;  /* 0xfffffe98042f7836 */ /* 0x040fe20000000000 */
[----:B------:R-:W-:Y:S01]  /*14480*/  ISETP.GE.AND P1, PT, R49, R2, PT ;  /* 0x000000023100720c */ /* 0x000fe20003f26270 */
[----:B------:R-:W-:Y:S01]  /*14490*/  MUFU.TANH R53, R43 ;  /* 0x0000002b00357308 */ /* 0x000fe20000002400 */
[----:B------:R-:W-:Y:S01]  /*144a0*/  I2FP.F32.U32 R49, R49 ;  /* 0x0000003100317245 */ /* 0x000fe20000201000 */
[----:B------:R-:W-:Y:S01]  /*144b0*/  VIADD R93, R4, 0xfffffeb9 ;  /* 0xfffffeb9045d7836 */ /* 0x000fe20000000000 */
[----:B------:R-:W-:-:S02]  /*144c0*/  FSEL R219, R40, -INF , !P3 ;  /* 0xff80000028db7808 */ /* 0x000fc40005800000 */
[----:B------:R-:W-:Y:S01]  /*144d0*/  FSEL R209, R42, -INF , !P0 ;  /* 0xff8000002ad17808 */ /* 0x000fe20004000000 */
[CC--:B------:R-:W-:Y:S01]  /*144e0*/  FFMA.FTZ R65, R152.reuse, R49.reuse, R65 ;  /* 0x0000003198417223 */ /* 0x0c0fe20000010041 */
[C---:B------:R-:W-:Y:S01]  /*144f0*/  ISETP.GE.AND P3, PT, R47.reuse, R0, PT ;  /* 0x000000002f00720c */ /* 0x040fe20003f66270 */
[----:B------:R-:W-:Y:S01]  /*14500*/  FFMA.FTZ R67, R152, R49, R67 ;  /* 0x0000003198437223 */ /* 0x000fe20000010043 */
[----:B------:R-:W-:Y:S01]  /*14510*/  ISETP.GE.AND P0, PT, R47, R2, PT ;  /* 0x000000022f00720c */ /* 0x000fe20003f06270 */
[C---:B------:R-:W-:Y:S01]  /*14520*/  VIADD R49, R4.reuse, 0xfffffea0 ;  /* 0xfffffea004317836 */ /* 0x040fe20000000000 */
[----:B------:R-:W-:Y:S01]  /*14530*/  I2FP.F32.U32 R40, R47 ;  /* 0x0000002f00287245 */ /* 0x000fe20000201000 */
[----:B------:R-:W-:Y:S01]  /*14540*/  VIADD R47, R4, 0xfffffe99 ;  /* 0xfffffe99042f7836 */ /* 0x000fe20000000000 */
[----:B------:R-:W-:Y:S01]  /*14550*/  FSEL R121, R65, -INF , !P2 ;  /* 0xff80000041797808 */ /* 0x000fe20005000000 */
[----:B------:R-:W2:Y:S01]  /*14560*/  MUFU.TANH R85, R85 ;  /* 0x0000005500557308 */ /* 0x000ea20000002400 */
[----:B------:R-:W-:Y:S01]  /*14570*/  FSEL R111, R67, -INF , !P1 ;  /* 0xff800000436f7808 */ /* 0x000fe20004800000 */
[C---:B---3--:R-:W-:Y:S01]  /*14580*/  FFMA.FTZ R81, R152.reuse, R40, R81 ;  /* 0x0000002898517223 */ /* 0x048fe20000010051 */
[C---:B------:R-:W-:Y:S01]  /*14590*/  ISETP.GE.AND P2, PT, R47.reuse, R0, PT ;  /* 0x000000002f00720c */ /* 0x040fe20003f46270 */
[----:B----4-:R-:W-:Y:S01]  /*145a0*/  FFMA.FTZ R89, R152, R40, R89 ;  /* 0x0000002898597223 */ /* 0x010fe20000010059 */
[----:B------:R-:W-:-:S02]  /*145b0*/  ISETP.GE.AND P1, PT, R47, R2, PT ;  /* 0x000000022f00720c */ /* 0x000fc40003f26270 */
[----:B------:R-:W-:Y:S01]  /*145c0*/  I2FP.F32.U32 R47, R47 ;  /* 0x0000002f002f7245 */ /* 0x000fe20000201000 */
[----:B------:R-:W3:Y:S01]  /*145d0*/  MUFU.TANH R91, R91 ;  /* 0x0000005b005b7308 */ /* 0x000ee20000002400 */
[----:B------:R-:W-:Y:S02]  /*145e0*/  FSEL R119, R81, -INF , !P3 ;  /* 0xff80000051777808 */ /* 0x000fe40005800000 */
[----:B------:R-:W-:Y:S01]  /*145f0*/  FSEL R109, R89, -INF , !P0 ;  /* 0xff800000596d7808 */ /* 0x000fe20004000000 */
[CC--:B------:R-:W-:Y:S01]  /*14600*/  FFMA.FTZ R87, R152.reuse, R47.reuse, R87 ;  /* 0x0000002f98577223 */ /* 0x0c0fe20000010057 */
[----:B------:R-:W-:Y:S01]  /*14610*/  FFMA.FTZ R63, R152, R47, R63 ;  /* 0x0000002f983f7223 */ /* 0x000fe2000001003f */
[C---:B------:R-:W-:Y:S01]  /*14620*/  VIADD R47, R4.reuse, 0xfffffea1 ;  /* 0xfffffea1042f7836 */ /* 0x040fe20000000000 */
[----:B------:R-:W-:Y:S01]  /*14630*/  ISETP.GE.AND P3, PT, R49, R0, PT ;  /* 0x000000003100720c */ /* 0x000fe20003f66270 */
[----:B------:R-:W-:Y:S01]  /*14640*/  VIADD R89, R4, 0xfffffeb8 ;  /* 0xfffffeb804597836 */ /* 0x000fe20000000000 */
[----:B------:R-:W-:Y:S01]  /*14650*/  FSEL R115, R87, -INF , !P2 ;  /* 0xff80000057737808 */ /* 0x000fe20005000000 */
[----:B------:R-:W4:Y:S01]  /*14660*/  MUFU.TANH R43, R90 ;  /* 0x0000005a002b7308 */ /* 0x000f220000002400 */
[----:B------:R-:W-:-:S02]  /*14670*/  FSEL R107, R63, -INF , !P1 ;  /* 0xff8000003f6b7808 */ /* 0x000fc40004800000 */
[----:B------:R-:W-:Y:S02]  /*14680*/  ISETP.GE.AND P0, PT, R49, R2, PT ;  /* 0x000000023100720c */ /* 0x000fe40003f06270 */
[----:B------:R-:W-:Y:S01]  /*14690*/  I2FP.F32.U32 R40, R49 ;  /* 0x0000003100287245 */ /* 0x000fe20000201000 */
[----:B------:R-:W-:Y:S01]  /*146a0*/  VIADD R49, R4, 0xfffffea8 ;  /* 0xfffffea804317836 */ /* 0x000fe20000000000 */
[C---:B------:R-:W-:Y:S01]  /*146b0*/  ISETP.GE.AND P2, PT, R47.reuse, R0, PT ;  /* 0x000000002f00720c */ /* 0x040fe20003f46270 */
[----:B------:R5:W-:Y:S01]  /*146c0*/  MUFU.TANH R87, R28 ;  /* 0x0000001c00577308 */ /* 0x000be20000002400 */
[----:B------:R-:W-:Y:S01]  /*146d0*/  ISETP.GE.AND P1, PT, R47, R2, PT ;  /* 0x000000022f00720c */ /* 0x000fe20003f26270 */
[CC--:B-1----:R-:W-:Y:S01]  /*146e0*/  FFMA.FTZ R82, R152.reuse, R40.reuse, R95 ;  /* 0x0000002898527223 */ /* 0x0c2fe2000001005f */
[----:B------:R-:W-:Y:S01]  /*146f0*/  I2FP.F32.U32 R47, R47 ;  /* 0x0000002f002f7245 */ /* 0x000fe20000201000 */
[----:B------:R-:W-:Y:S01]  /*14700*/  FFMA.FTZ R54, R152, R40, R203 ;  /* 0x0000002898367223 */ /* 0x000fe200000100cb */
[----:B------:R-:W-:Y:S01]  /*14710*/  I2FP.F32.U32 R32, R49 ;  /* 0x0000003100207245 */ /* 0x000fe20000201000 */
[----:B------:R-:W-:Y:S01]  /*14720*/  VIADD R95, R4, 0xfffffec0 ;  /* 0xfffffec0045f7836 */ /* 0x000fe20000000000 */
[----:B------:R-:W-:Y:S01]  /*14730*/  FSEL R82, R82, -INF , !P3 ;  /* 0xff80000052527808 */ /* 0x000fe20005800000 */
[CC--:B------:R-:W-:Y:S01]  /*14740*/  FFMA.FTZ R67, R152.reuse, R47.reuse, R199 ;  /* 0x0000002f98437223 */ /* 0x0c0fe200000100c7 */
[----:B------:R-:W-:Y:S01]  /*14750*/  FFMA.FTZ R51, R152, R47, R201 ;  /* 0x0000002f98337223 */ /* 0x000fe200000100c9 */
        /* <DEDUP_REMOVED lines=8> */
[----:B------:R-:W1:Y:S01]  /*147e0*/  MUFU.TANH R81, R34 ;  /* 0x0000002200517308 */ /* 0x000e620000002400 */
[----:B------:R-:W-:-:S02]  /*147f0*/  FSEL R51, R51, -INF , !P1 ;  /* 0xff80000033337808 */ /* 0x000fc40004800000 */
[C---:B------:R-:W-:Y:S02]  /*14800*/  ISETP.GE.AND P2, PT, R47.reuse, R0, PT ;  /* 0x000000002f00720c */ /* 0x040fe40003f46270 */
[----:B------:R-:W-:Y:S02]  /*14810*/  ISETP.GE.AND P1, PT, R47, R2, PT ;  /* 0x000000022f00720c */ /* 0x000fe40003f26270 */
[----:B------:R-:W-:Y:S01]  /*14820*/  I2FP.F32.U32 R47, R47 ;  /* 0x0000002f002f7245 */ /* 0x000fe20000201000 */
[----:B------:R-:W1:Y:S01]  /*14830*/  MUFU.TANH R33, R33 ;  /* 0x0000002100217308 */ /* 0x000e620000002400 */
[----:B------:R-:W-:Y:S02]  /*14840*/  FSEL R80, R80, -INF , !P3 ;  /* 0xff80000050507808 */ /* 0x000fe40005800000 */
[----:B------:R-:W-:Y:S01]  /*14850*/  FSEL R50, R50, -INF , !P0 ;  /* 0xff80000032327808 */ /* 0x000fe20004000000 */
[----:B------:R-:W-:Y:S01]  /*14860*/  FFMA.FTZ R65, R152, R47, R141 ;  /* 0x0000002f98417223 */ /* 0x000fe2000001008d */
[----:B------:R-:W-:-:S02]  /*14870*/  ISETP.GE.AND P3, PT, R49, R0, PT ;  /* 0x000000003100720c */ /* 0x000fc40003f66270 */
[----:B------:R-:W-:Y:S01]  /*14880*/  ISETP.GE.AND P0, PT, R49, R2, PT ;  /* 0x000000023100720c */ /* 0x000fe20003f06270 */
[----:B------:R-:W1:Y:S01]  /*14890*/  MUFU.TANH R35, R35 ;  /* 0x0000002300237308 */ /* 0x000e620000002400 */
[----:B------:R-:W-:Y:S01]  /*148a0*/  I2FP.F32.U32 R32, R49 ;  /* 0x0000003100207245 */ /* 0x000fe20000201000 */
[----:B------:R-:W-:Y:S01]  /*148b0*/  FFMA.FTZ R49, R152, R47, R207 ;  /* 0x0000002f98317223 */ /* 0x000fe200000100cf */
[----:B------:R-:W-:Y:S01]  /*148c0*/  VIADD R47, R4, 0xfffffeb1 ;  /* 0xfffffeb1042f7836 */ /* 0x000fe20000000000 */
[----:B------:R-:W-:Y:S02]  /*148d0*/  FSEL R65, R65, -INF , !P2 ;  /* 0xff80000041417808 */ /* 0x000fe40005000000 */
[----:B-----5:R-:W-:Y:S01]  /*148e0*/  I2FP.F32.U32 R28, R89 ;  /* 0x00000059001c7245 */ /* 0x020fe20000201000 */
[CC--:B--2---:R-:W-:Y:S01]  /*148f0*/  FFMA.FTZ R63, R152.reuse, R32.reuse, R85 ;  /* 0x00000020983f7223 */ /* 0x0c4fe20000010055 */
[----:B------:R-:W-:Y:S01]  /*14900*/  FSEL R49, R49, -INF , !P1 ;  /* 0xff80000031317808 */ /* 0x000fe20004800000 */
[C---:B------:R-:W-:Y:S01]  /*14910*/  FFMA.FTZ R48, R152.reuse, R32, R223 ;  /* 0x0000002098307223 */ /* 0x040fe200000100df */
[C---:B------:R-:W-:Y:S01]  /*14920*/  ISETP.GE.AND P2, PT, R47.reuse, R0, PT ;  /* 0x000000002f00720c */ /* 0x040fe20003f46270 */
[C---:B------:R-:W-:Y:S01]  /*14930*/  FFMA.FTZ R217, R152.reuse, R28, R217 ;  /* 0x0000001c98d97223 */ /* 0x040fe200000100d9 */
[----:B------:R-:W-:Y:S01]  /*14940*/  ISETP.GE.AND P1, PT, R47, R2, PT ;  /* 0x000000022f00720c */ /* 0x000fe20003f26270 */
[----:B------:R-:W-:Y:S01]  /*14950*/  FFMA.FTZ R46, R152, R28, R61 ;  /* 0x0000001c982e7223 */ /* 0x000fe2000001003d */
[----:B------:R-:W-:Y:S01]  /*14960*/  I2FP.F32.U32 R47, R47 ;  /* 0x0000002f002f7245 */ /* 0x000fe20000201000 */
[----:B------:R-:W2:Y:S01]  /*14970*/  MUFU.TANH R85, R30 ;  /* 0x0000001e00557308 */ /* 0x000ea20000002400 */
[----:B------:R-:W-:-:S02]  /*14980*/  I2FP.F32.U32 R28, R95 ;  /* 0x0000005f001c7245 */ /* 0x000fc40000201000 */
[----:B------:R-:W-:Y:S01]  /*14990*/  FSEL R63, R63, -INF , !P3 ;  /* 0xff8000003f3f7808 */ /* 0x000fe20005800000 */
[CC--:B------:R-:W-:Y:S01]  /*149a0*/  FFMA.FTZ R62, R152.reuse, R47.reuse, R211 ;  /* 0x0000002f983e7223 */ /* 0x0c0fe200000100d3 */
[C---:B------:R-:W-:Y:S01]  /*149b0*/  FFMA.FTZ R47, R152.reuse, R47, R213 ;  /* 0x0000002f982f7223 */ /* 0x040fe200000100d5 */
[-C--:B------:R-:W-:Y:S01]  /*149c0*/  FFMA.FTZ R44, R152, R28.reuse, R45 ;  /* 0x0000001c982c7223 */ /* 0x080fe2000001002d */
[----:B------:R-:W-:Y:S01]  /*149d0*/  FSEL R48, R48, -INF , !P0 ;  /* 0xff80000030307808 */ /* 0x000fe20004000000 */
[----:B---3--:R-:W-:Y:S01]  /*149e0*/  FFMA.FTZ R58, R152, R28, R91 ;  /* 0x0000001c983a7223 */ /* 0x008fe2000001005b */
[----:B------:R-:W-:Y:S01]  /*149f0*/  FSEL R62, R62, -INF , !P2 ;  /* 0xff8000003e3e7808 */ /* 0x000fe20005000000 */
[----:B------:R-:W3:Y:S01]  /*14a00*/  MUFU.TANH R29, R29 ;  /* 0x0000001d001d7308 */ /* 0x000ee20000002400 */
[----:B------:R-:W-:Y:S02]  /*14a10*/  FSEL R47, R47, -INF , !P1 ;  /* 0xff8000002f2f7808 */ /* 0x000fe40004800000 */
[----:B------:R-:W-:-:S02]  /*14a20*/  ISETP.GE.AND P2, PT, R93, R0, PT ;  /* 0x000000005d00720c */ /* 0x000fc40003f46270 */
[----:B------:R-:W-:Y:S02]  /*14a30*/  ISETP.GE.AND P1, PT, R93, R2, PT ;  /* 0x000000025d00720c */ /* 0x000fe40003f26270 */
[----:B------:R-:W-:Y:S01]  /*14a40*/  I2FP.F32.U32 R93, R93 ;  /* 0x0000005d005d7245 */ /* 0x000fe20000201000 */
[----:B------:R-:W-:Y:S01]  /*14a50*/  MUFU.TANH R31, R31 ;  /* 0x0000001f001f7308 */ /* 0x000fe20000002400 */
[C---:B------:R-:W-:Y:S02]  /*14a60*/  ISETP.GE.AND P3, PT, R89.reuse, R0, PT ;  /* 0x000000005900720c */ /* 0x040fe40003f66270 */
[----:B------:R-:W-:Y:S01]  /*14a70*/  ISETP.GE.AND P0, PT, R89, R2, PT ;  /* 0x000000025900720c */ /* 0x000fe20003f06270 */
[CC--:B------:R-:W-:Y:S01]  /*14a80*/  FFMA.FTZ R60, R152.reuse, R93.reuse, R41 ;  /* 0x0000005d983c7223 */ /* 0x0c0fe20000010029 */
[----:B------:R-:W-:Y:S01]  /*14a90*/  FFMA.FTZ R53, R152, R93, R53 ;  /* 0x0000005d98357223 */ /* 0x000fe20000010035 */
[C---:B------:R-:W-:Y:S01]  /*14aa0*/  VIADD R41, R4.reuse, 0xfffffec1 ;  /* 0xfffffec104297836 */ /* 0x040fe20000000000 */
[----:B------:R-:W-:Y:S01]  /*14ab0*/  FSEL R61, R217, -INF , !P3 ;  /* 0xff800000d93d7808 */ /* 0x000fe20005800000 */
[----:B------:R-:W-:Y:S01]  /*14ac0*/  VIADD R93, R4, 0xfffffec8 ;  /* 0xfffffec8045d7836 */ /* 0x000fe20000000000 */
[----:B------:R-:W-:Y:S01]  /*14ad0*/  FSEL R60, R60, -INF , !P2 ;  /* 0xff8000003c3c7808 */ /* 0x000fe20005000000 */
[----:B------:R5:W3:Y:S01]  /*14ae0*/  MUFU.TANH R89, R24 ;  /* 0x0000001800597308 */ /* 0x000ae20000002400 */
[----:B------:R-:W-:Y:S01]  /*14af0*/  FSEL R45, R53, -INF , !P1 ;  /* 0xff800000352d7808 */ /* 0x000fe20004800000 */
[----:B------:R-:W-:Y:S01]  /*14b00*/  VIADD R53, R4, 0xfffffed0 ;  /* 0xfffffed004357836 */ /* 0x000fe20000000000 */
[----:B------:R-:W-:-:S02]  /*14b10*/  ISETP.GE.AND P2, PT, R41, R0, PT ;  /* 0x000000002900720c */ /* 0x000fc40003f46270 */
[----:B------:R-:W-:Y:S02]  /*14b20*/  ISETP.GE.AND P1, PT, R41, R2, PT ;  /* 0x000000022900720c */ /* 0x000fe40003f26270 */
[----:B------:R-:W-:Y:S01]  /*14b30*/  I2FP.F32.U32 R41, R41 ;  /* 0x0000002900297245 */ /* 0x000fe20000201000 */
[----:B------:R3:W3:Y:S01]  /*14b40*/  MUFU.TANH R91, R26 ;  /* 0x0000001a005b7308 */ /* 0x0006e20000002400 */
[----:B------:R-:W-:Y:S02]  /*14b50*/  FSEL R46, R46, -INF , !P0 ;  /* 0xff8000002e2e7808 */ /* 0x000fe40004000000 */
[C---:B------:R-:W-:Y:S01]  /*14b60*/  ISETP.GE.AND P3, PT, R95.reuse, R0, PT ;  /* 0x000000005f00720c */ /* 0x040fe20003f66270 */
[CC--:B----4-:R-:W-:Y:S01]  /*14b70*/  FFMA.FTZ R28, R152.reuse, R41.reuse, R43 ;  /* 0x00000029981c7223 */ /* 0x0d0fe2000001002b */
[----:B------:R-:W-:Y:S01]  /*14b80*/  FFMA.FTZ R43, R152, R41, R55 ;  /* 0x00000029982b7223 */ /* 0x000fe20000010037 */
[----:B------:R-:W-:Y:S01]  /*14b90*/  VIADD R41, R4, 0xfffffec9 ;  /* 0xfffffec904297836 */ /* 0x000fe20000000000 */
[----:B------:R-:W-:Y:S01]  /*14ba0*/  ISETP.GE.AND P0, PT, R95, R2, PT ;  /* 0x000000025f00720c */ /* 0x000fe20003f06270 */
[----:B------:R-:W4:Y:S01]  /*14bb0*/  MUFU.TANH R25, R25 ;  /* 0x0000001900197308 */ /* 0x000f220000002400 */
[----:B------:R-:W-:-:S02]  /*14bc0*/  FSEL R58, R58, -INF , !P3 ;  /* 0xff8000003a3a7808 */ /* 0x000fc40005800000 */
[----:B-----5:R-:W-:Y:S02]  /*14bd0*/  I2FP.F32.U32 R24, R93 ;  /* 0x0000005d00187245 */ /* 0x020fe40000201000 */
[----:B------:R-:W-:Y:S02]  /*14be0*/  FSEL R43, R43, -INF , !P1 ;  /* 0xff8000002b2b7808 */ /* 0x000fe40004800000 */
[C---:B------:R-:W-:Y:S01]  /*14bf0*/  ISETP.GE.AND P1, PT, R41.reuse, R2, PT ;  /* 0x000000022900720c */ /* 0x040fe20003f26270 */
[-C--:B------:R-:W-:Y:S01]  /*14c00*/  FFMA.FTZ R56, R152, R24.reuse, R57 ;  /* 0x0000001898387223 */ /* 0x080fe20000010039 */
[----:B------:R-:W-:Y:S01]  /*14c10*/  FSEL R57, R28, -INF , !P2 ;  /* 0xff8000001c397808 */ /* 0x000fe20005000000 */
[----:B-1----:R-:W-:Y:S01]  /*14c20*/  FFMA.FTZ R42, R152, R24, R81 ;  /* 0x00000018982a7223 */ /* 0x002fe20000010051 */
[----:B------:R-:W-:Y:S01]  /*14c30*/  ISETP.GE.AND P2, PT, R41, R0, PT ;  /* 0x000000002900720c */ /* 0x000fe20003f46270 */
[----:B------:R-:W1:Y:S01]  /*14c40*/  MUFU.TANH R27, R27 ;  /* 0x0000001b001b7308 */ /* 0x000e620000002400 */
[----:B------:R-:W-:Y:S01]  /*14c50*/  I2FP.F32.U32 R41, R41 ;  /* 0x0000002900297245 */ /* 0x000fe20000201000 */
[----:B------:R-:W-:Y:S01]  /*14c60*/  VIADD R81, R4, 0xfffffed8 ;  /* 0xfffffed804517836 */ /* 0x000fe20000000000 */
[----:B------:R-:W-:-:S02]  /*14c70*/  FSEL R44, R44, -INF , !P0 ;  /* 0xff8000002c2c7808 */ /* 0x000fc40004000000 */
[C---:B------:R-:W-:Y:S01]  /*14c80*/  ISETP.GE.AND P3, PT, R93.reuse, R0, PT ;  /* 0x000000005d00720c */ /* 0x040fe20003f66270 */
[CC--:B------:R-:W-:Y:S01]  /*14c90*/  FFMA.FTZ R55, R152.reuse, R41.reuse, R33 ;  /* 0x0000002998377223 */ /* 0x0c0fe20000010021 */
[----:B------:R-:W-:Y:S01]  /*14ca0*/  ISETP.GE.AND P0, PT, R93, R2, PT ;  /* 0x000000025d00720c */ /* 0x000fe20003f06270 */
[----:B------:R-:W-:Y:S01]  /*14cb0*/  FFMA.FTZ R41, R152, R41, R35 ;  /* 0x0000002998297223 */ /* 0x000fe20000010023 */
[----:B------:R-:W-:Y:S01]  /*14cc0*/  I2FP.F32.U32 R24, R53 ;  /* 0x0000003500187245 */ /* 0x000fe20000201000 */
[----:B------:R-:W-:Y:S01]  /*14cd0*/  VIADD R33, R4, 0xfffffed1 ;  /* 0xfffffed104217836 */ /* 0x000fe20000000000 */
[----:B------:R-:W-:Y:S01]  /*14ce0*/  FSEL R56, R56, -INF , !P3 ;  /* 0xff80000038387808 */ /* 0x000fe20005800000 */
[----:B------:R5:W1:Y:S01]  /*14cf0*/  MUFU.TANH R93, R20 ;  /* 0x00000014005d7308 */ /* 0x000a620000002400 */
[----:B------:R-:W-:Y:S01]  /*14d00*/  FSEL R42, R42, -INF , !P0 ;  /* 0xff8000002a2a7808 */ /* 0x000fe20004000000 */
[----:B--2---:R-:W-:Y:S01]  /*14d10*/  FFMA.FTZ R40, R152, R24, R85 ;  /* 0x0000001898287223 */ /* 0x004fe20000010055 */
[----:B------:R-:W-:-:S02]  /*14d20*/  ISETP.GE.AND P3, PT, R53, R0, PT ;  /* 0x000000003500720c */ /* 0x000fc40003f66270 */
[----:B------:R-:W-:Y:S01]  /*14d30*/  ISETP.GE.AND P0, PT, R53, R2, PT ;  /* 0x000000023500720c */ /* 0x000fe20003f06270 */
[----:B------:R-:W-:Y:S01]  /*14d40*/  FFMA.FTZ R53, R152, R24, R87 ;  /* 0x0000001898357223 */ /* 0x000fe20000010057 */
[----:B------:R-:W-:Y:S01]  /*14d50*/  FSEL R55, R55, -INF , !P2 ;  /* 0xff80000037377808 */ /* 0x000fe20005000000 */
[----:B------:R-:W2:Y:S01]  /*14d60*/  MUFU.TANH R35, R22 ;  /* 0x0000001600237308 */ /* 0x000ea20000002400 */
[----:B------:R-:W-:Y:S01]  /*14d70*/  FSEL R41, R41, -INF , !P1 ;  /* 0xff80000029297808 */ /* 0x000fe20004800000 */
[----:B------:R-:W-:Y:S01]  /*14d80*/  VIADD R87, R4, 0xfffffed9 ;  /* 0xfffffed904577836 */ /* 0x000fe20000000000 */
[C---:B------:R-:W-:Y:S02]  /*14d90*/  ISETP.GE.AND P2, PT, R33.reuse, R0, PT ;  /* 0x000000002100720c */ /* 0x040fe40003f46270 */
[----:B------:R-:W-:Y:S02]  /*14da0*/  ISETP.GE.AND P1, PT, R33, R2, PT ;  /* 0x000000022100720c */ /* 0x000fe40003f26270 */
[----:B------:R-:W-:Y:S01]  /*14db0*/  I2FP.F32.U32 R24, R33 ;  /* 0x0000002100187245 */ /* 0x000fe20000201000 */
[----:B------:R-:W2:Y:S01]  /*14dc0*/  MUFU.TANH R21, R21 ;  /* 0x0000001500157308 */ /* 0x000ea20000002400 */
[----:B---3--:R-:W-:Y:S01]  /*14dd0*/  I2FP.F32.U32 R26, R81 ;  /* 0x00000051001a7245 */ /* 0x008fe20000201000 */
[----:B-----5:R-:W-:Y:S01]  /*14de0*/  FMUL.FTZ R20, R83, UR4 ;  /* 0x0000000453147c20 */ /* 0x020fe20008410000 */
[----:B------:R-:W-:Y:S01]  /*14df0*/  FSEL R53, R53, -INF , !P3 ;  /* 0xff80000035357808 */ /* 0x000fe20005800000 */
[----:B------:R-:W-:Y:S01]  /*14e00*/  FFMA.FTZ R84, R152, R24, R29 ;  /* 0x0000001898547223 */ /* 0x000fe2000001001d */
[----:B------:R-:W-:Y:S01]  /*14e10*/  FSEL R40, R40, -INF , !P0 ;  /* 0xff80000028287808 */ /* 0x000fe20004000000 */
[C---:B------:R-:W-:Y:S01]  /*14e20*/  FFMA.FTZ R83, R152.reuse, R26, R89 ;  /* 0x0000001a98537223 */ /* 0x040fe20000010059 */
[C---:B------:R-:W-:Y:S01]  /*14e30*/  ISETP.GE.AND P3, PT, R81.reuse, R0, PT ;  /* 0x000000005100720c */ /* 0x040fe20003f66270 */
[----:B------:R3:W5:Y:S01]  /*14e40*/  MUFU.TANH R33, R23 ;  /* 0x0000001700217308 */ /* 0x0007620000002400 */
[----:B------:R-:W-:Y:S01]  /*14e50*/  ISETP.GE.AND P0, PT, R81, R2, PT ;  /* 0x000000025100720c */ /* 0x000fe20003f06270 */
[C---:B------:R-:W-:Y:S01]  /*14e60*/  FFMA.FTZ R81, R152.reuse, R24, R31 ;  /* 0x0000001898517223 */ /* 0x040fe2000001001f */
[----:B------:R-:W-:Y:S01]  /*14e70*/  I2FP.F32.U32 R86, R87 ;  /* 0x0000005700567245 */ /* 0x000fe20000201000 */
[----:B------:R-:W-:Y:S01]  /*14e80*/  FFMA.FTZ R85, R152, R26, R91 ;  /* 0x0000001a98557223 */ /* 0x000fe2000001005b */
[----:B------:R-:W-:Y:S01]  /*14e90*/  VIADD R31, R4, 0xfffffee0 ;  /* 0xfffffee0041f7836 */ /* 0x000fe20000000000 */
[----:B------:R-:W-:-:S02]  /*14ea0*/  FSEL R84, R84, -INF , !P2 ;  /* 0xff80000054547808 */ /* 0x000fc40005000000 */
[----:B------:R2:W5:Y:S01]  /*14eb0*/  MUFU.TANH R29, R16 ;  /* 0x00000010001d7308 */ /* 0x0005620000002400 */
[C---:B----4-:R-:W-:Y:S01]  /*14ec0*/  FFMA.FTZ R25, R152.reuse, R86, R25 ;  /* 0x0000005698197223 */ /* 0x050fe20000010019 */
[----:B------:R-:W-:Y:S01]  /*14ed0*/  ISETP.GE.AND P2, PT, R87, R0, PT ;  /* 0x000000005700720c */ /* 0x000fe20003f46270 */
[----:B-1----:R-:W-:Y:S01]  /*14ee0*/  FFMA.FTZ R86, R152, R86, R27 ;  /* 0x0000005698567223 */ /* 0x002fe2000001001b */
[----:B------:R-:W-:Y:S01]  /*14ef0*/  FSEL R83, R83, -INF , !P3 ;  /* 0xff80000053537808 */ /* 0x000fe20005800000 */
[----:B------:R-:W-:Y:S01]  /*14f00*/  VIADD R27, R4, 0xfffffee8 ;  /* 0xfffffee8041b7836 */ /* 0x000fe20000000000 */
[----:B------:R-:W-:Y:S02]  /*14f10*/  FSEL R85, R85, -INF , !P0 ;  /* 0xff80000055557808 */ /* 0x000fe40004000000 */
[----:B------:R-:W-:Y:S01]  /*14f20*/  FSEL R81, R81, -INF , !P1 ;  /* 0xff80000051517808 */ /* 0x000fe20004800000 */
[----:B------:R-:W-:Y:S01]  /*14f30*/  MUFU.TANH R19, R19 ;  /* 0x0000001300137308 */ /* 0x000fe20000002400 */
[----:B---3--:R-:W-:Y:S01]  /*14f40*/  FMUL.FTZ R23, R17, UR4 ;  /* 0x0000000411177c20 */ /* 0x008fe20008410000 */
[----:B------:R-:W-:Y:S01]  /*14f50*/  FMUL.FTZ R17, R18, UR4 ;  /* 0x0000000412117c20 */ /* 0x000fe20008410000 */
[----:B------:R-:W-:Y:S01]  /*14f60*/  ISETP.GE.AND P3, PT, R31, R0, PT ;  /* 0x000000001f00720c */ /* 0x000fe20003f66270 */
[----:B------:R-:W-:Y:S01]  /*14f70*/  FMUL.FTZ R18, R77, UR4 ;  /* 0x000000044d127c20 */ /* 0x000fe20008410000 */
[----:B------:R-:W-:-:S02]  /*14f80*/  ISETP.GE.AND P0, PT, R31, R2, PT ;  /* 0x000000021f00720c */ /* 0x000fc40003f06270 */
[----:B------:R-:W-:Y:S01]  /*14f90*/  ISETP.GE.AND P1, PT, R87, R2, PT ;  /* 0x000000025700720c */ /* 0x000fe20003f26270 */
[----:B------:R-:W1:Y:S01]  /*14fa0*/  MUFU.TANH R17, R17 ;  /* 0x0000001100117308 */ /* 0x000e620000002400 */
[----:B--2---:R-:W-:Y:S01]  /*14fb0*/  I2FP.F32.U32 R16, R31 ;  /* 0x0000001f00107245 */ /* 0x004fe20000201000 */
[----:B------:R-:W-:Y:S01]  /*14fc0*/  VIADD R31, R4, 0xfffffee1 ;  /* 0xfffffee1041f7836 */ /* 0x000fe20000000000 */
[----:B------:R-:W-:Y:S01]  /*14fd0*/  FSEL R88, R25, -INF , !P2 ;  /* 0xff80000019587808 */ /* 0x000fe20005000000 */
[----:B------:R-:W-:Y:S01]  /*14fe0*/  FMUL.FTZ R25, R12, UR4 ;  /* 0x000000040c197c20 */ /* 0x000fe20008410000 */
[----:B------:R-:W-:Y:S01]  /*14ff0*/  FSEL R86, R86, -INF , !P1 ;  /* 0xff80000056567808 */ /* 0x000fe20004800000 */
[CC--:B------:R-:W-:Y:S01]  /*15000*/  FFMA.FTZ R89, R152.reuse, R16.reuse, R93 ;  /* 0x0000001098597223 */ /* 0x0c0fe2000001005d */
[----:B------:R-:W-:Y:S01]  /*15010*/  FFMA.FTZ R35, R152, R16, R35 ;  /* 0x0000001098237223 */ /* 0x000fe20000010023 */
[----:B------:R-:W2:Y:S01]  /*15020*/  MUFU.TANH R23, R23 ;  /* 0x0000001700177308 */ /* 0x000ea20000002400 */
[----:B------:R-:W-:-:S02]  /*15030*/  ISETP.GE.AND P2, PT, R31, R0, PT ;  /* 0x000000001f00720c */ /* 0x000fc40003f46270 */
[----:B------:R-:W-:Y:S02]  /*15040*/  ISETP.GE.AND P1, PT, R31, R2, PT ;  /* 0x000000021f00720c */ /* 0x000fe40003f26270 */
[----:B------:R-:W-:Y:S01]  /*15050*/  I2FP.F32.U32 R16, R31 ;  /* 0x0000001f00107245 */ /* 0x000fe20000201000 */
[----:B------:R-:W-:Y:S01]  /*15060*/  VIADD R31, R4, 0xfffffee9 ;  /* 0xfffffee9041f7836 */ /* 0x000fe20000000000 */
[----:B------:R-:W-:Y:S01]  /*15070*/  I2FP.F32.U32 R12, R27 ;  /* 0x0000001b000c7245 */ /* 0x000fe20000201000 */
[----:B------:R-:W3:Y:S01]  /*15080*/  MUFU.TANH R25, R25 ;  /* 0x0000001900197308 */ /* 0x000ee20000002400 */
[----:B------:R-:W-:Y:S01]  /*15090*/  FSEL R87, R35, -INF , !P0 ;  /* 0xff80000023577808 */ /* 0x000fe20004000000 */
[CC--:B------:R-:W-:Y:S01]  /*150a0*/  FFMA.FTZ R92, R152.reuse, R16.reuse, R21 ;  /* 0x00000010985c7223 */ /* 0x0c0fe20000010015 */
[C---:B-----5:R-:W-:Y:S01]  /*150b0*/  FFMA.FTZ R33, R152.reuse, R16, R33 ;  /* 0x0000001098217223 */ /* 0x060fe20000010021 */
[CC--:B------:R-:W-:Y:S01]  /*150c0*/  FFMA.FTZ R29, R152.reuse, R12.reuse, R29 ;  /* 0x0000000c981d7223 */ /* 0x0c0fe2000001001d */
[----:B-1----:R-:W-:Y:S01]  /*150d0*/  FFMA.FTZ R93, R152, R12, R17 ;  /* 0x0000000c985d7223 */ /* 0x002fe20000010011 */
[----:B------:R-:W-:Y:S01]  /*150e0*/  I2FP.F32.U32 R12, R31 ;  /* 0x0000001f000c7245 */ /* 0x000fe20000201000 */
[----:B------:R-:W-:Y:S01]  /*150f0*/  FMUL.FTZ R16, R15, UR4 ;  /* 0x000000040f107c20 */ /* 0x000fe20008410000 */
[----:B------:R1:W4:Y:S01]  /*15100*/  MUFU.TANH R21, R14 ;  /* 0x0000000e00157308 */ /* 0x0003220000002400 */
[C---:B------:R-:W-:Y:S01]  /*15110*/  ISETP.GE.AND P4, PT, R27.reuse, R0, PT ;  /* 0x000000001b00720c */ /* 0x040fe20003f86270 */
[----:B------:R-:W-:Y:S01]  /*15120*/  VIADD R15, R4, 0xfffffe68 ;  /* 0xfffffe68040f7836 */ /* 0x000fe20000000000 */
[----:B------:R-:W-:Y:S01]  /*15130*/  ISETP.GE.AND P0, PT, R27, R2, PT ;  /* 0x000000021b00720c */ /* 0x000fe20003f06270 */
[-C--:B--2---:R-:W-:Y:S01]  /*15140*/  FFMA.FTZ R94, R152, R12.reuse, R23 ;  /* 0x0000000c985e7223 */ /* 0x084fe20000010017 */
[----:B------:R-:W-:Y:S01]  /*15150*/  VIADD R27, R4, 0xfffffef0 ;  /* 0xfffffef0041b7836 */ /* 0x000fe20000000000 */
[----:B------:R-:W-:Y:S01]  /*15160*/  FSEL R90, R33, -INF , !P1 ;  /* 0xff800000215a7808 */ /* 0x000fe20004800000 */
[----:B------:R-:W-:Y:S01]  /*15170*/  FFMA.FTZ R19, R152, R12, R19 ;  /* 0x0000000c98137223 */ /* 0x000fe20000010013 */
[----:B------:R-:W2:Y:S01]  /*15180*/  MUFU.TANH R13, R13 ;  /* 0x0000000d000d7308 */ /* 0x000ea20000002400 */
[----:B------:R-:W-:Y:S01]  /*15190*/  FSEL R91, R29, -INF , !P4 ;  /* 0xff8000001d5b7808 */ /* 0x000fe20006000000 */
[----:B------:R-:W-:Y:S01]  /*151a0*/  VIADD R29, R4, 0xfffffe71 ;  /* 0xfffffe71041d7836 */ /* 0x000fe20000000000 */
[----:B------:R-:W-:-:S02]  /*151b0*/  ISETP.GE.AND P4, PT, R27, R0, PT ;  /* 0x000000001b00720c */ /* 0x000fc40003f86270 */
[----:B------:R-:W-:Y:S02]  /*151c0*/  ISETP.GE.AND P1, PT, R27, R2, PT ;  /* 0x000000021b00720c */ /* 0x000fe40003f26270 */
[----:B------:R-:W-:Y:S01]  /*151d0*/  FSEL R89, R89, -INF , !P3 ;  /* 0xff80000059597808 */ /* 0x000fe20005800000 */
[----:B------:R-:W5:Y:S01]  /*151e0*/  MUFU.TANH R23, R16 ;  /* 0x0000001000177308 */ /* 0x000f620000002400 */
[C---:B------:R-:W-:Y:S02]  /*151f0*/  ISETP.GE.AND P3, PT, R31.reuse, R0, PT ;  /* 0x000000001f00720c */ /* 0x040fe40003f66270 */
[----:B-1----:R-:W-:Y:S01]  /*15200*/  I2FP.F32.U32 R14, R27 ;  /* 0x0000001b000e7245 */ /* 0x002fe20000201000 */
[----:B------:R-:W-:Y:S01]  /*15210*/  VIADD R27, R4, 0xfffffef1 ;  /* 0xfffffef1041b7836 */ /* 0x000fe20000000000 */
[----:B------:R-:W-:Y:S02]  /*15220*/  FSEL R92, R92, -INF , !P2 ;  /* 0xff8000005c5c7808 */ /* 0x000fe40005000000 */
[----:B------:R-:W-:Y:S01]  /*15230*/  ISETP.GE.AND P2, PT, R31, R2, PT ;  /* 0x000000021f00720c */ /* 0x000fe20003f46270 */
[CC--:B---3--:R-:W-:Y:S01]  /*15240*/  FFMA.FTZ R25, R152.reuse, R14.reuse, R25 ;  /* 0x0000000e98197223 */ /* 0x0c8fe20000010019 */
[----:B------:R-:W1:Y:S01]  /*15250*/  MUFU.TANH R187, R187 ;  /* 0x000000bb00bb7308 */ /* 0x000e620000002400 */
[----:B----4-:R-:W-:Y:S01]  /*15260*/  FFMA.FTZ R21, R152, R14, R21 ;  /* 0x0000000e98157223 */ /* 0x010fe20000010015 */
[----:B------:R-:W-:-:S02]  /*15270*/  I2FP.F32.U32 R14, R27 ;  /* 0x0000001b000e7245 */ /* 0x000fc40000201000 */
[----:B------:R-:W-:Y:S01]  /*15280*/  FSEL R95, R25, -INF , !P4 ;  /* 0xff800000195f7808 */ /* 0x000fe20006000000 */
[----:B------:R-:W-:Y:S01]  /*15290*/  FMUL.FTZ R25, R78, UR4 ;  /* 0x000000044e197c20 */ /* 0x000fe20008410000 */
[----:B------:R-:W-:Y:S01]  /*152a0*/  FSEL R93, R93, -INF , !P0 ;  /* 0xff8000005d5d7808 */ /* 0x000fe20004000000 */
[-C--:B--2---:R-:W-:Y:S01]  /*152b0*/  FFMA.FTZ R13, R152, R14.reuse, R13 ;  /* 0x0000000e980d7223 */ /* 0x084fe2000001000d */
[----:B------:R2:W-:Y:S01]  /*152c0*/  MUFU.TANH R17, R20 ;  /* 0x0000001400117308 */ /* 0x0005e20000002400 */
[----:B------:R-:W-:Y:S01]  /*152d0*/  FSEL R94, R94, -INF , !P3 ;  /* 0xff8000005e5e7808 */ /* 0x000fe20005800000 */
[----:B-----5:R-:W-:Y:S01]  /*152e0*/  FFMA.FTZ R78, R152, R14, R23 ;  /* 0x0000000e984e7223 */ /* 0x020fe20000010017 */
[C---:B------:R-:W-:Y:S01]  /*152f0*/  ISETP.GE.AND P3, PT, R27.reuse, R0, PT ;  /* 0x000000001b00720c */ /* 0x040fe20003f66270 */
[C---:B------:R-:W-:Y:S01]  /*15300*/  VIADD R23, R4.reuse, 0xfffffe70 ;  /* 0xfffffe7004177836 */ /* 0x040fe20000000000 */
[----:B------:R-:W-:Y:S01]  /*15310*/  ISETP.GE.AND P0, PT, R27, R2, PT ;  /* 0x000000021b00720c */ /* 0x000fe20003f06270 */
[----:B------:R-:W-:Y:S01]  /*15320*/  VIADD R27, R4, 0xfffffe69 ;  /* 0xfffffe69041b7836 */ /* 0x000fe20000000000 */
[-C--:B------:R-:W-:Y:S01]  /*15330*/  I2FP.F32.U32 R16, R15.reuse ;  /* 0x0000000f00107245 */ /* 0x080fe20000201000 */
[----:B------:R-:W-:Y:S01]  /*15340*/  MUFU.TANH R25, R25 ;  /* 0x0000001900197308 */ /* 0x000fe20000002400 */
[----:B------:R-:W-:-:S02]  /*15350*/  I2FP.F32.U32 R12, R15 ;  /* 0x0000000f000c7245 */ /* 0x000fc40000201000 */
[----:B------:R-:W-:Y:S01]  /*15360*/  FSEL R96, R13, -INF , !P3 ;  /* 0xff8000000d607808 */ /* 0x000fe20005800000 */
[C---:B------:R-:W-:Y:S01]  /*15370*/  FFMA.FTZ R177, R152.reuse, R16, R177 ;  /* 0x0000001098b17223 */ /* 0x040fe200000100b1 */
[-C--:B------:R-:W-:Y:S01]  /*15380*/  I2FP.F32.U32 R13, R27.reuse ;  /* 0x0000001b000d7245 */ /* 0x080fe20000201000 */
[----:B------:R-:W-:Y:S01]  /*15390*/  FFMA.FTZ R195, R152, R12, R195 ;  /* 0x0000000c98c37223 */ /* 0x000fe200000100c3 */
[----:B------:R-:W-:Y:S01]  /*153a0*/  I2FP.F32.U32 R12, R27 ;  /* 0x0000001b000c7245 */ /* 0x000fe20000201000 */
[----:B------:R-:W3:Y:S01]  /*153b0*/  MUFU.TANH R193, R193 ;  /* 0x000000c100c17308 */ /* 0x000ee20000002400 */
[----:B------:R-:W-:Y:S01]  /*153c0*/  I2FP.F32.U32 R16, R23 ;  /* 0x0000001700107245 */ /* 0x000fe20000201000 */
[----:B--2---:R-:W-:Y:S01]  /*153d0*/  FMUL.FTZ R20, R76, UR4 ;  /* 0x000000044c147c20 */ /* 0x004fe20008410000 */
[----:B------:R-:W-:Y:S01]  /*153e0*/  FSEL R76, R19, -INF , !P2 ;  /* 0xff800000134c7808 */ /* 0x000fe20005000000 */
[C---:B------:R-:W-:Y:S01]  /*153f0*/  FFMA.FTZ R155, R152.reuse, R13, R155 ;  /* 0x0000000d989b7223 */ /* 0x040fe2000001009b */
[----:B------:R-:W-:Y:S01]  /*15400*/  FSEL R77, R21, -INF , !P1 ;  /* 0xff800000154d7808 */ /* 0x000fe20004800000 */
[----:B------:R-:W-:Y:S01]  /*15410*/  FFMA.FTZ R12, R152, R12, R183 ;  /* 0x0000000c980c7223 */ /* 0x000fe200000100b7 */
[----:B------:R-:W-:Y:S01]  /*15420*/  ISETP.GE.AND P1, PT, R15, R2, PT ;  /* 0x000000020f00720c */ /* 0x000fe20003f26270 */
[----:B------:R2:W4:Y:S01]  /*15430*/  MUFU.TANH R19, R20 ;  /* 0x0000001400137308 */ /* 0x0005220000002400 */
[----:B------:R-:W-:Y:S01]  /*15440*/  FSEL R78, R78, -INF , !P0 ;  /* 0xff8000004e4e7808 */ /* 0x000fe20004000000 */
[----:B-1----:R-:W-:Y:S01]  /*15450*/  FFMA.FTZ R16, R152, R16, R187 ;  /* 0x0000001098107223 */ /* 0x002fe200000100bb */
[----:B------:R-:W-:Y:S01]  /*15460*/  ISETP.GE.AND P2, PT, R27, R0, PT ;  /* 0x000000001b00720c */ /* 0x000fe20003f46270 */
[----:B------:R-:W-:Y:S01]  /*15470*/  FMUL.FTZ R21, R79, UR4 ;  /* 0x000000044f157c20 */ /* 0x000fe20008410000 */
[----:B------:R-:W-:Y:S01]  /*15480*/  ISETP.GE.AND P0, PT, R27, R2, PT ;  /* 0x000000021b00720c */ /* 0x000fe20003f06270 */
[----:B------:R-:W-:Y:S01]  /*15490*/  VIADD R27, R4, 0xfffffe78 ;  /* 0xfffffe78041b7836 */ /* 0x000fe20000000000 */
[----:B------:R-:W-:Y:S01]  /*154a0*/  I2FP.F32.U32 R14, R23 ;  /* 0x00000017000e7245 */ /* 0x000fe20000201000 */
[----:B------:R-:W-:Y:S01]  /*154b0*/  MUFU.TANH R13, R73 ;  /* 0x00000049000d7308 */ /* 0x000fe20000002400 */
[----:B------:R-:W-:-:S02]  /*154c0*/  ISETP.GE.AND P3, PT, R23, R0, PT ;  /* 0x000000001700720c */ /* 0x000fc40003f66270 */
[----:B------:R-:W-:Y:S01]  /*154d0*/  FSEL R223, R195, -INF , !P1 ;  /* 0xff800000c3df7808 */ /* 0x000fe20004800000 */
[----:B------:R-:W-:Y:S01]  /*154e0*/  FFMA.FTZ R197, R152, R14, R197 ;  /* 0x0000000e98c57223 */ /* 0x000fe200000100c5 */
[----:B------:R-:W-:Y:S02]  /*154f0*/  ISETP.GE.AND P1, PT, R23, R2, PT ;  /* 0x000000021700720c */ /* 0x000fe40003f26270 */
[----:B------:R-:W-:Y:S01]  /*15500*/  ISETP.GE.AND P4, PT, R15, R0, PT ;  /* 0x000000000f00720c */ /* 0x000fe20003f86270 */
[----:B------:R-:W1:Y:S01]  /*15510*/  MUFU.TANH R23, R72 ;  /* 0x0000004800177308 */ /* 0x000e620000002400 */
[----:B------:R-:W-:Y:S01]  /*15520*/  FSEL R235, R155, -INF , !P2 ;  /* 0xff8000009beb7808 */ /* 0x000fe20005000000 */
[----:B--2---:R-:W-:Y:S01]  /*15530*/  FMUL.FTZ R20, R8, UR4 ;  /* 0x0000000408147c20 */ /* 0x004fe20008410000 */
[----:B------:R-:W-:Y:S02]  /*15540*/  FSEL R227, R12, -INF , !P0 ;  /* 0xff8000000ce37808 */ /* 0x000fe40004000000 */
[----:B------:R-:W-:-:S02]  /*15550*/  FSEL R213, R16, -INF , !P3 ;  /* 0xff80000010d57808 */ /* 0x000fc40005800000 */
[C---:B------:R-:W-:Y:S01]  /*15560*/  ISETP.GE.AND P2, PT, R29.reuse, R0, PT ;  /* 0x000000001d00720c */ /* 0x040fe20003f46270 */
[----:B------:R2:W5:Y:S01]  /*15570*/  MUFU.TANH R15, R18 ;  /* 0x00000012000f7308 */ /* 0x0005620000002400 */
[----:B------:R-:W-:Y:S02]  /*15580*/  ISETP.GE.AND P0, PT, R29, R2, PT ;  /* 0x000000021d00720c */ /* 0x000fe40003f06270 */
[-C--:B------:R-:W-:Y:S02]  /*15590*/  I2FP.F32.U32 R14, R29.reuse ;  /* 0x0000001d000e7245 */ /* 0x080fe40000201000 */
[----:B------:R-:W-:Y:S02]  /*155a0*/  I2FP.F32.U32 R12, R29 ;  /* 0x0000001d000c7245 */ /* 0x000fe40000201000 */
[----:B------:R-:W-:Y:S01]  /*155b0*/  I2FP.F32.U32 R16, R27 ;  /* 0x0000001b00107245 */ /* 0x000fe20000201000 */
[----:B------:R-:W-:Y:S01]  /*155c0*/  MUFU.TANH R29, R74 ;  /* 0x0000004a001d7308 */ /* 0x000fe20000002400 */
[----:B------:R-:W-:Y:S01]  /*155d0*/  ISETP.GE.AND P3, PT, R27, R0, PT ;  /* 0x000000001b00720c */ /* 0x000fe20003f66270 */
[C---:B---3--:R-:W-:Y:S01]  /*155e0*/  FFMA.FTZ R14, R152.reuse, R14, R193 ;  /* 0x0000000e980e7223 */ /* 0x048fe200000100c1 */
[----:B------:R-:W-:Y:S01]  /*155f0*/  FSEL R201, R197, -INF , !P1 ;  /* 0xff800000c5c97808 */ /* 0x000fe20004800000 */
[C---:B----4-:R-:W-:Y:S01]  /*15600*/  FFMA.FTZ R16, R152.reuse, R16, R19 ;  /* 0x0000001098107223 */ /* 0x050fe20000010013 */
[----:B------:R-:W-:Y:S01]  /*15610*/  FFMA.FTZ R12, R152, R12, R17 ;  /* 0x0000000c980c7223 */ /* 0x000fe20000010011 */
[----:B------:R-:W-:Y:S01]  /*15620*/  ISETP.GE.AND P1, PT, R27, R2, PT ;  /* 0x000000021b00720c */ /* 0x000fe20003f26270 */
[----:B------:R-:W-:Y:S01]  /*15630*/  VIADD R19, R4, 0xfffffe79 ;  /* 0xfffffe7904137836 */ /* 0x000fe20000000000 */
[----:B------:R-:W3:Y:S01]  /*15640*/  MUFU.TANH R21, R21 ;  /* 0x0000001500157308 */ /* 0x000ee20000002400 */
[----:B------:R-:W-:-:S02]  /*15650*/  FSEL R207, R16, -INF , !P3 ;  /* 0xff80000010cf7808 */ /* 0x000fc40005800000 */
[----:B--2---:R-:W-:Y:S02]  /*15660*/  I2FP.F32.U32 R18, R27 ;  /* 0x0000001b00127245 */ /* 0x004fe40000201000 */
[----:B------:R-:W-:Y:S02]  /*15670*/  FSEL R217, R14, -INF , !P2 ;  /* 0xff8000000ed97808 */ /* 0x000fe40005000000 */
[----:B------:R-:W-:Y:S01]  /*15680*/  FSEL R199, R12, -INF , !P0 ;  /* 0xff8000000cc77808 */ /* 0x000fe20004000000 */
[----:B------:R-:W-:Y:S01]  /*15690*/  FFMA.FTZ R18, R152, R18, R25 ;  /* 0x0000001298127223 */ /* 0x000fe20000010019 */
[----:B------:R-:W-:Y:S01]  /*156a0*/  VIADD R25, R4, 0xfffffe80 ;  /* 0xfffffe8004197836 */ /* 0x000fe20000000000 */
[C---:B------:R-:W-:Y:S01]  /*156b0*/  ISETP.GE.AND P2, PT, R19.reuse, R0, PT ;  /* 0x000000001300720c */ /* 0x040fe20003f46270 */
[----:B------:R-:W-:Y:S01]  /*156c0*/  MUFU.TANH R27, R68 ;  /* 0x00000044001b7308 */ /* 0x000fe20000002400 */
[----:B------:R-:W-:Y:S02]  /*156d0*/  ISETP.GE.AND P0, PT, R19, R2, PT ;  /* 0x000000021300720c */ /* 0x000fe40003f06270 */
[----:B------:R-:W-:-:S02]  /*156e0*/  I2FP.F32.U32 R16, R25 ;  /* 0x0000001900107245 */ /* 0x000fc40000201000 */
[----:B------:R-:W-:Y:S02]  /*156f0*/  FSEL R203, R18, -INF , !P1 ;  /* 0xff80000012cb7808 */ /* 0x000fe40004800000 */
[-C--:B------:R-:W-:Y:S01]  /*15700*/  I2FP.F32.U32 R14, R19.reuse ;  /* 0x00000013000e7245 */ /* 0x080fe20000201000 */
[C---:B-1----:R-:W-:Y:S01]  /*15710*/  FFMA.FTZ R16, R152.reuse, R16, R23 ;  /* 0x0000001098107223 */ /* 0x042fe20000010017 */
[----:B------:R-:W-:Y:S01]  /*15720*/  I2FP.F32.U32 R12, R19 ;  /* 0x00000013000c7245 */ /* 0x000fe20000201000 */
[----:B------:R-:W1:Y:S01]  /*15730*/  MUFU.TANH R23, R66 ;  /* 0x0000004200177308 */ /* 0x000e620000002400 */
[C---:B------:R-:W-:Y:S01]  /*15740*/  ISETP.GE.AND P3, PT, R25.reuse, R0, PT ;  /* 0x000000001900720c */ /* 0x040fe20003f66270 */
[----:B-----5:R-:W-:Y:S01]  /*15750*/  FFMA.FTZ R14, R152, R14, R15 ;  /* 0x0000000e980e7223 */ /* 0x020fe2000001000f */
[----:B------:R-:W-:Y:S01]  /*15760*/  ISETP.GE.AND P1, PT, R25, R2, PT ;  /* 0x000000021900720c */ /* 0x000fe20003f26270 */
[----:B------:R-:W-:Y:S01]  /*15770*/  VIADD R15, R4, 0xfffffe90 ;  /* 0xfffffe90040f7836 */ /* 0x000fe20000000000 */
[----:B------:R-:W-:Y:S01]  /*15780*/  I2FP.F32.U32 R18, R25 ;  /* 0x0000001900127245 */ /* 0x000fe20000201000 */
[----:B---3--:R-:W-:Y:S01]  /*15790*/  FFMA.FTZ R12, R152, R12, R21 ;  /* 0x0000000c980c7223 */ /* 0x008fe20000010015 */
[----:B------:R-:W-:Y:S01]  /*157a0*/  FSEL R197, R16, -INF , !P3 ;  /* 0xff80000010c57808 */ /* 0x000fe20005800000 */
[----:B------:R-:W2:Y:S01]  /*157b0*/  MUFU.TANH R19, R70 ;  /* 0x0000004600137308 */ /* 0x000ea20000002400 */
[----:B------:R-:W-:Y:S01]  /*157c0*/  FMUL.FTZ R16, R10, UR4 ;  /* 0x000000040a107c20 */ /* 0x000fe20008410000 */
[----:B------:R-:W-:Y:S01]  /*157d0*/  FFMA.FTZ R18, R152, R18, R29 ;  /* 0x0000001298127223 */ /* 0x000fe2000001001d */
[----:B------:R-:W-:Y:S01]  /*157e0*/  VIADD R21, R4, 0xfffffe88 ;  /* 0xfffffe8804157836 */ /* 0x000fe20000000000 */
[----:B------:R-:W-:-:S02]  /*157f0*/  FSEL R211, R14, -INF , !P2 ;  /* 0xff8000000ed37808 */ /* 0x000fc40005000000 */
[C---:B------:R-:W-:Y:S02]  /*15800*/  ISETP.GE.AND P3, PT, R15.reuse, R0, PT ;  /* 0x000000000f00720c */ /* 0x040fe40003f66270 */
[----:B------:R-:W3:Y:S01]  /*15810*/  MUFU.TANH R25, R64 ;  /* 0x0000004000197308 */ /* 0x000ee20000002400 */
[----:B------:R-:W-:Y:S02]  /*15820*/  FSEL R155, R18, -INF , !P1 ;  /* 0xff800000129b7808 */ /* 0x000fe40004800000 */
[----:B------:R-:W-:Y:S02]  /*15830*/  ISETP.GE.AND P1, PT, R15, R2, PT ;  /* 0x000000020f00720c */ /* 0x000fe40003f26270 */
[-C--:B------:R-:W-:Y:S02]  /*15840*/  I2FP.F32.U32 R10, R15.reuse ;  /* 0x0000000f000a7245 */ /* 0x080fe40000201000 */
[----:B------:R-:W-:Y:S01]  /*15850*/  I2FP.F32.U32 R14, R15 ;  /* 0x0000000f000e7245 */ /* 0x000fe20000201000 */
[----:B------:R-:W-:Y:S01]  /*15860*/  MUFU.TANH R17, R69 ;  /* 0x0000004500117308 */ /* 0x000fe20000002400 */
[----:B------:R-:W-:-:S02]  /*15870*/  I2FP.F32.U32 R8, R21 ;  /* 0x0000001500087245 */ /* 0x000fc40000201000 */
[----:B------:R-:W-:Y:S01]  /*15880*/  FSEL R205, R12, -INF , !P0 ;  /* 0xff8000000ccd7808 */ /* 0x000fe20004000000 */
[C---:B-1----:R-:W-:Y:S01]  /*15890*/  FFMA.FTZ R14, R152.reuse, R14, R23 ;  /* 0x0000000e980e7223 */ /* 0x042fe20000010017 */
[C---:B------:R-:W-:Y:S01]  /*158a0*/  ISETP.GE.AND P2, PT, R21.reuse, R0, PT ;  /* 0x000000001500720c */ /* 0x040fe20003f46270 */
[C---:B--2---:R-:W-:Y:S01]  /*158b0*/  FFMA.FTZ R8, R152.reuse, R8, R19 ;  /* 0x0000000898087223 */ /* 0x044fe20000010013 */
[----:B------:R-:W-:Y:S01]  /*158c0*/  ISETP.GE.AND P0, PT, R21, R2, PT ;  /* 0x000000021500720c */ /* 0x000fe20003f06270 */
[----:B------:R-:W1:Y:S01]  /*158d0*/  MUFU.TANH R15, R16 ;  /* 0x00000010000f7308 */ /* 0x000e620000002400 */
[----:B------:R-:W-:Y:S01]  /*158e0*/  I2FP.F32.U32 R12, R21 ;  /* 0x00000015000c7245 */ /* 0x000fe20000201000 */
[----:B---3--:R-:W-:Y:S01]  /*158f0*/  FFMA.FTZ R10, R152, R10, R25 ;  /* 0x0000000a980a7223 */ /* 0x008fe20000010019 */
[----:B------:R-:W-:Y:S01]  /*15900*/  VIADD R25, R4, 0xfffffef8 ;  /* 0xfffffef804197836 */ /* 0x000fe20000000000 */
[----:B------:R-:W-:Y:S01]  /*15910*/  FSEL R141, R8, -INF , !P0 ;  /* 0xff800000088d7808 */ /* 0x000fe20004000000 */
[----:B------:R-:W-:-:S02]  /*15920*/  VIADD R19, R4, 0xfffffe81 ;  /* 0xfffffe8104137836 */ /* 0x000fc40000000000 */
[----:B------:R-:W-:Y:S01]  /*15930*/  FFMA.FTZ R12, R152, R12, R27 ;  /* 0x0000000c980c7223 */ /* 0x000fe2000001001b */
[----:B------:R-:W-:Y:S01]  /*15940*/  VIADD R23, R4, 0xfffffe89 ;  /* 0xfffffe8904177836 */ /* 0x000fe20000000000 */
[----:B------:R-:W2:Y:S01]  /*15950*/  MUFU.TANH R21, R20 ;  /* 0x0000001400157308 */ /* 0x000ea20000002400 */
[----:B------:R-:W-:Y:S02]  /*15960*/  I2FP.F32.U32 R8, R25 ;  /* 0x0000001900087245 */ /* 0x000fe40000201000 */
[----:B------:R-:W-:Y:S02]  /*15970*/  FSEL R237, R177, -INF , !P4 ;  /* 0xff800000b1ed7808 */ /* 0x000fe40006000000 */
[----:B------:R-:W-:Y:S02]  /*15980*/  FSEL R187, R12, -INF , !P2 ;  /* 0xff8000000cbb7808 */ /* 0x000fe40005000000 */
[----:B------:R-:W-:Y:S01]  /*15990*/  FSEL R177, R10, -INF , !P3 ;  /* 0xff8000000ab17808 */ /* 0x000fe20005800000 */
[----:B------:R-:W-:Y:S01]  /*159a0*/  MUFU.TANH R75, R75 ;  /* 0x0000004b004b7308 */ /* 0x000fe20000002400 */
[----:B------:R-:W-:-:S02]  /*159b0*/  ISETP.GE.AND P2, PT, R25, R0, PT ;  /* 0x000000001900720c */ /* 0x000fc40003f46270 */
[-C--:B------:R-:W-:Y:S01]  /*159c0*/  ISETP.GE.AND P3, PT, R23, R0.reuse, PT ;  /* 0x000000001700720c */ /* 0x080fe20003f66270 */
[----:B------:R-:W-:Y:S01]  /*159d0*/  BAR.SYNC.DEFER_BLOCKING 0x0 ;  /* 0x0000000000007b1d */ /* 0x000fe20000010000 */
[----:B------:R-:W-:Y:S01]  /*159e0*/  ISETP.GE.AND P4, PT, R19, R0, PT ;  /* 0x000000001300720c */ /* 0x000fe20003f86270 */
[C---:B-1----:R-:W-:Y:S01]  /*159f0*/  FFMA.FTZ R0, R152.reuse, R8, R15 ;  /* 0x0000000898007223 */ /* 0x042fe2000001000f */
[----:B------:R-:W-:Y:S02]  /*15a00*/  I2FP.F32.U32 R4, R25 ;  /* 0x0000001900047245 */ /* 0x000fe40000201000 */
[----:B------:R-:W-:Y:S01]  /*15a10*/  ISETP.GE.AND P0, PT, R25, R2, PT ;  /* 0x000000021900720c */ /* 0x000fe20003f06270 */
[----:B------:R-:W1:Y:S01]  /*15a20*/  MUFU.TANH R71, R71 ;  /* 0x0000004700477308 */ /* 0x000e620000002400 */
[----:B------:R-:W-:Y:S01]  /*15a30*/  I2FP.F32.U32 R10, R23 ;  /* 0x00000017000a7245 */ /* 0x000fe20000201000 */
[----:B--2---:R-:W-:Y:S01]  /*15a40*/  FFMA.FTZ R4, R152, R4, R21 ;  /* 0x0000000498047223 */ /* 0x004fe20000010015 */
[----:B------:R-:W-:-:S02]  /*15a50*/  FSEL R0, R0, -INF , !P0 ;  /* 0xff80000000007808 */ /* 0x000fc40004000000 */
[----:B------:R-:W-:Y:S01]  /*15a60*/  ISETP.GE.AND P0, PT, R59, 0x3, PT ;  /* 0x000000033b00780c */ /* 0x000fe20003f06270 */
[----:B------:R-:W-:Y:S01]  /*15a70*/  FFMA.FTZ R10, R152, R10, R17 ;  /* 0x0000000a980a7223 */ /* 0x000fe20000010011 */
[----:B------:R-:W-:Y:S01]  /*15a80*/  FSEL R69, R4, -INF , !P2 ;  /* 0xff80000004457808 */ /* 0x000fe20005000000 */
[----:B------:R-:W2:Y:S01]  /*15a90*/  MUFU.TANH R8, R11 ;  /* 0x0000000b00087308 */ /* 0x000ea20000002400 */
[----:B------:R-:W-:Y:S02]  /*15aa0*/  ISETP.GE.AND P2, PT, R23, R2, PT ;  /* 0x000000021700720c */ /* 0x000fe40003f46270 */
[----:B------:R-:W-:Y:S02]  /*15ab0*/  I2FP.F32.U32 R23, R23 ;  /* 0x0000001700177245 */ /* 0x000fe40000201000 */
[-C--:B------:R-:W-:Y:S02]  /*15ac0*/  I2FP.F32.U32 R12, R19.reuse ;  /* 0x00000013000c7245 */ /* 0x080fe40000201000 */
[----:B------:R-:W-:-:S02]  /*15ad0*/  I2FP.F32.U32 R4, R19 ;  /* 0x0000001300047245 */ /* 0x000fc40000201000 */
[----:B------:R-:W-:Y:S01]  /*15ae0*/  FSEL R139, R14, -INF , !P1 ;  /* 0xff8000000e8b7808 */ /* 0x000fe20004800000 */
[C---:B-1----:R-:W-:Y:S01]  /*15af0*/  FFMA.FTZ R23, R152.reuse, R23, R71 ;  /* 0x0000001798177223 */ /* 0x042fe20000010047 */
[C---:B------:R-:W-:Y:S01]  /*15b00*/  FFMA.FTZ R12, R152.reuse, R12, R13 ;  /* 0x0000000c980c7223 */ /* 0x040fe2000001000d */
[----:B------:R-:W-:Y:S01]  /*15b10*/  FFMA.FTZ R4, R152, R4, R75 ;  /* 0x0000000498047223 */ /* 0x000fe2000001004b */
[----:B------:R-:W-:Y:S02]  /*15b20*/  ISETP.GE.AND P1, PT, R19, R2, PT ;  /* 0x000000021300720c */ /* 0x000fe40003f26270 */
[----:B------:R-:W-:Y:S02]  /*15b30*/  FSEL R193, R10, -INF , !P3 ;  /* 0xff8000000ac17808 */ /* 0x000fe40005800000 */
[----:B------:R-:W-:Y:S01]  /*15b40*/  FSEL R143, R23, -INF , !P2 ;  /* 0xff800000178f7808 */ /* 0x000fe20005000000 */
[----:B--2---:R-:W-:Y:S01]  /*15b50*/  FFMA.FTZ R8, R152, R7, R8 ;  /* 0x0000000798087223 */ /* 0x004fe20000010008 */
        /* <DEDUP_REMOVED lines=10> */
[----:B------:R-:W4:Y:S01]  /*15c00*/  LDCU.64 UR8, c[0x0][0x3a0] ;  /* 0x00007400ff0877ac */ /* 0x000f220008000a00 */
[----:B------:R-:W-:-:S03]  /*15c10*/  VIADD R11, R11, 0xfffffe00 ;  /* 0xfffffe000b0b7836 */ /* 0x000fc60000000000 */
        /* <DEDUP_REMOVED lines=8> */
[----:B--2---:R-:W-:Y:S01]  /*15ca0*/  IMAD.MOV R7, RZ, RZ, -R17 ;  /* 0x000000ffff077224 */ /* 0x004fe200078e0a11 */
[----:B------:R-:W-:-:S03]  /*15cb0*/  MOV R16, RZ ;  /* 0x000000ff00107202 */ /* 0x000fc60000000f00 */
[----:B------:R-:W-:Y:S01]  /*15cc0*/  IMAD R4, R7, R8, RZ ;  /* 0x0000000807047224 */ /* 0x000fe200078e02ff */
[----:B------:R-:W-:Y:S02]  /*15cd0*/  IABS R7, R11 ;  /* 0x0000000b00077213 */ /* 0x000fe40000000000 */
[----:B------:R-:W-:Y:S01]  /*15ce0*/  LOP3.LUT R11, R11, R10, RZ, 0x3c, !PT ;  /* 0x0000000a0b0b7212 */ /* 0x000fe200078e3cff */
[----:B------:R-:W-:-:S03]  /*15cf0*/  IMAD.HI.U32 R4, R17, R4, R16 ;  /* 0x0000000411047227 */ /* 0x000fc600078e0010 */
[----:B------:R-:W-:Y:S02]  /*15d00*/  ISETP.GE.AND P5, PT, R11, RZ, PT ;  /* 0x000000ff0b00720c */ /* 0x000fe40003fa6270 */
[----:B------:R-:W-:Y:S01]  /*15d10*/  LOP3.LUT R11, RZ, R10, RZ, 0x33, !PT ;  /* 0x0000000aff0b7212 */ /* 0x000fe200078e33ff */
        /* <DEDUP_REMOVED lines=14> */
[----:B------:R-:W-:-:S09]  /*15e00*/  ISETP.NE.AND P0, PT, R10, RZ, PT ;  /* 0x000000ff0a00720c */ /* 0x000fd20003f05270 */
[----:B------:R-:W-:Y:S02]  /*15e10*/  @P4 VIADD R14, R14, 0x1 ;  /* 0x000000010e0e4836 */ /* 0x000fe40000000000 */
[----:B------:R-:W-:-:S03]  /*15e20*/  @P2 IADD3 R4, PT, PT, R4, 0x1, RZ ;  /* 0x0000000104042810 */ /* 0x000fc60007ffe0ff */
[----:B------:R-:W-:Y:S02]  /*15e30*/  @!P3 IADD3 R14, PT, PT, -R14, RZ, RZ ;  /* 0x000000ff0e0eb210 */ /* 0x000fe40007ffe1ff */
[----:B------:R-:W-:Y:S02]  /*15e40*/  IMAD.MOV.U32 R2, RZ, RZ, R4 ;  /* 0x000000ffff027224 */ /* 0x000fe400078e0004 */
[----:B------:R-:W-:Y:S02]  /*15e50*/  SEL R4, R11, R14, !P0 ;  /* 0x0000000e0b047207 */ /* 0x000fe40004000000 */
[----:B------:R-:W-:-:S03]  /*15e60*/  @!P5 IMAD.MOV R2, RZ, RZ, -R2 ;  /* 0x000000ffff02d224 */ /* 0x000fc600078e0a02 */
[----:B------:R-:W-:Y:S02]  /*15e70*/  IMAD.WIDE R12, R4, 0x4, R180 ;  /* 0x00000004040c7825 */ /* 0x000fe400078e02b4 */
[----:B------:R-:W-:-:S03]  /*15e80*/  SEL R11, R11, R2, !P0 ;  /* 0x000000020b0b7207 */ /* 0x000fc60004000000 */
[----:B-1----:R1:W2:Y:S02]  /*15e90*/  LDG.E R7, desc[UR10][R12.64] ;  /* 0x0000000a0c077981 */ /* 0x0022a4000c1e1900 */
[----:B------:R-:W-:-:S05]  /*15ea0*/  IMAD.WIDE R14, R11, 0x4, R180 ;  /* 0x000000040b0e7825 */ /* 0x000fca00078e02b4 */
[----:B------:R-:W2:Y:S01]  /*15eb0*/  LDG.E R2, desc[UR10][R14.64] ;  /* 0x0000000a0e027981 */ /* 0x000ea2000c1e1900 */
[----:B------:R-:W-:-:S05]  /*15ec0*/  IADD3 R11, PT, PT, R11, -R4, RZ ;  /* 0x800000040b0b7210 */ /* 0x000fca0007ffe0ff */
[----:B------:R-:W-:Y:S02]  /*15ed0*/  IMAD R10, R11, R10, -0x100 ;  /* 0xffffff000b0a7424 */ /* 0x000fe400078e020a */
[----:B---3--:R-:W-:-:S03]  /*15ee0*/  IMAD.U32 R11, RZ, RZ, UR4 ;  /* 0x00000004ff0b7e24 */ /* 0x008fc6000f8e00ff */
[----:B------:R-:W-:-:S05]  /*15ef0*/  SHF.R.S32.HI R4, RZ, 0x1f, R10 ;  /* 0x0000001fff047819 */ /* 0x000fca000001140a */
[-C--:B------:R-:W-:Y:S02]  /*15f00*/  IMAD R4, R4, R11.reuse, RZ ;  /* 0x0000000b04047224 */ /* 0x080fe400078e02ff */
[----:B-1----:R-:W-:-:S04]  /*15f10*/  IMAD.WIDE.U32 R12, R10, R11, RZ ;  /* 0x0000000b0a0c7225 */ /* 0x002fc800078e00ff */
[----:B------:R-:W-:-:S04]  /*15f20*/  IMAD R4, R10, UR5, R4 ;  /* 0x000000050a047c24 */ /* 0x000fc8000f8e0204 */
[----:B------:R-:W-:Y:S01]  /*15f30*/  IMAD.IADD R13, R13, 0x1, R4 ;  /* 0x000000010d0d7824 */ /* 0x000fe200078e0204 */
[----:B--2---:R-:W-:-:S04]  /*15f40*/  IADD3 R2, PT, PT, R7, -R2, RZ ;  /* 0x8000000207027210 */ /* 0x004fc80007ffe0ff */
[----:B------:R-:W-:Y:S01]  /*15f50*/  SHF.R.S32.HI R7, RZ, 0x1f, R2 ;  /* 0x0000001fff077819 */ /* 0x000fe20000011402 */
[----:B----4-:R-:W-:-:S04]  /*15f60*/  IMAD.WIDE.U32 R12, R2, UR8, R12 ;  /* 0x00000008020c7c25 */ /* 0x010fc8000f8e000c */
[----:B------:R-:W-:-:S04]  /*15f70*/  IMAD R7, R7, UR8, RZ ;  /* 0x0000000807077c24 */ /* 0x000fc8000f8e02ff */
[----:B------:R-:W-:Y:S01]  /*15f80*/  IMAD R7, R2, UR9, R7 ;  /* 0x0000000902077c24 */ /* 0x000fe2000f8e0207 */
[----:B------:R-:W-:-:S04]  /*15f90*/  LEA R176, P0, R12, R176, 0x1 ;  /* 0x000000b00cb07211 */ /* 0x000fc800078008ff */
[----:B------:R-:W-:-:S04]  /*15fa0*/  IADD3 R7, PT, PT, R13, R7, RZ ;  /* 0x000000070d077210 */ /* 0x000fc80007ffe0ff */
[----:B------:R-:W-:Y:S01]  /*15fb0*/  LEA.HI.X R159, R12, R159, R7, 0x1, P0 ;  /* 0x0000009f0c9f7211 */ /* 0x000fe200000f0c07 */
[----:B------:R-:W-:Y:S06]  /*15fc0*/  BRA `(.L_x_2027) ;  /* 0x0000000000207947 */ /* 0x000fec0003800000 */
.L_x_2026:
        /* <DEDUP_REMOVED lines=8> */
.L_x_2027:
[----:B------:R-:W2:Y:S01]  /*16050*/  LDC R8, c[0x0][0x3bc] ;  /* 0x0000ef00ff087b82 */ /* 0x000ea20000000800 */
[C---:B------:R-:W-:Y:S02]  /*16060*/  IMAD.SHL.U32 R4, R11.reuse, 0x20, RZ ;  /* 0x000000200b047824 */ /* 0x040fe400078e00ff */
[----:B------:R-:W-:Y:S02]  /*16070*/  IMAD.SHL.U32 R2, R11, 0x40, RZ ;  /* 0x000000400b027824 */ /* 0x000fe400078e00ff */
[----:B------:R-:W-:Y:S01]  /*16080*/  @!P6 IMAD.MOV.U32 R12, RZ, RZ, R176 ;  /* 0x000000ffff0ce224 */ /* 0x000fe200078e00b0 */
[----:B------:R-:W-:Y:S01]  /*16090*/  LEA R10, P0, R4, R176, 0x1 ;  /* 0x000000b0040a7211 */ /* 0x000fe200078008ff */
[----:B------:R-:W-:-:S03]  /*160a0*/  @!P6 IMAD.MOV.U32 R13, RZ, RZ, R159 ;  /* 0x000000ffff0de224 */ /* 0x000fc600078e009f */
[----:B------:R-:W-:Y:S02]  /*160b0*/  IADD3 R14, P3, P2, R2, R10, R2 ;  /* 0x0000000a020e7210 */ /* 0x000fe40007a7e002 */
[----:B------:R-:W-:Y:S01]  /*160c0*/  @!PT LDS RZ, [RZ] ;  /* 0x00000000fffff984 */ /* 0x000fe20000000800 */
[----:B------:R-:W-:Y:S01]  /*160d0*/  @!PT LDS RZ, [RZ] ;  /* 0x00000000fffff984 */ /* 0x000fe20000000800 */
[----:B------:R-:W-:Y:S01]  /*160e0*/  @!PT LDS RZ, [RZ] ;  /* 0x00000000fffff984 */ /* 0x000fe20000000800 */
[----:B-1----:R1:W-:Y:S02]  /*160f0*/  @!P6 LDGSTS.E.BYPASS.LTC128B.128 [R191+0x1000], desc[UR10][R12.64] ;  /* 0x010000000cbfefae */ /* 0x0023e4000b981a0a */
[----:B------:R-:W-:Y:S02]  /*16100*/  IADD3 R18, P1, PT, R14, R2, RZ ;  /* 0x000000020e127210 */ /* 0x000fe40007f3e0ff */
[----:B------:R3:W-:Y:S01]  /*16110*/  @P6 STS.128 [R191+0x1000], RZ ;  /* 0x001000ffbf006388 */ /* 0x0007e20000000c00 */
[C-C-:B--2---:R-:W-:Y:S02]  /*16120*/  SHF.L.U64.HI R7, R11.reuse, 0x5, R8.reuse ;  /* 0x000000050b077819 */ /* 0x144fe40000010208 */
[----:B------:R-:W-:Y:S02]  /*16130*/  SHF.L.U64.HI R8, R11, 0x6, R8 ;  /* 0x000000060b087819 */ /* 0x000fe40000010208 */
[----:B------:R-:W-:-:S02]  /*16140*/  LEA.HI.X R11, R4, R159, R7, 0x1, P0 ;  /* 0x0000009f040b7211 */ /* 0x000fc400000f0c07 */
[----:B------:R-:W-:Y:S02]  /*16150*/  @!P6 IADD3 R20, P0, PT, R2, R10, RZ ;  /* 0x0000000a0214e210 */ /* 0x000fe40007f1e0ff */
[C-C-:B------:R-:W-:Y:S01]  /*16160*/  IADD3.X R15, PT, PT, R8.reuse, R11, R8.reuse, P3, P2 ;  /* 0x0000000b080f7210 */ /* 0x140fe20001fe4408 */
[----:B------:R-:W-:Y:S01]  /*16170*/  @!PT LDS RZ, [RZ] ;  /* 0x00000000fffff984 */ /* 0x000fe20000000800 */
[----:B------:R-:W-:Y:S01]  /*16180*/  @!PT LDS RZ, [RZ] ;  /* 0x00000000fffff984 */ /* 0x000fe20000000800 */
[----:B------:R-:W-:Y:S01]  /*16190*/  @!PT LDS RZ, [RZ] ;  /* 0x00000000fffff984 */ /* 0x000fe20000000800 */
[----:B------:R3:W-:Y:S02]  /*161a0*/  @!P6 LDGSTS.E.BYPASS.LTC128B.128 [R191+0x1800], desc[UR10][R10.64] ;  /* 0x018000000abfefae */ /* 0x0007e4000b981a0a */
[----:B------:R-:W-:Y:S01]  /*161b0*/  @!P6 IMAD.X R21, R8, 0x1, R11, P0 ;  /* 0x000000010815e824 */ /* 0x000fe200000e060b */
[-C--:B------:R-:W-:Y:S01]  /*161c0*/  IADD3 R16, P0, PT, R18, R2.reuse, RZ ;  /* 0x0000000212107210 */ /* 0x080fe20007f1e0ff */
[--C-:B------:R-:W-:Y:S01]  /*161d0*/  IMAD.X R19, R15, 0x1, R8.reuse, P1 ;  /* 0x000000010f137824 */ /* 0x100fe200008e0608 */
[----:B------:R3:W-:Y:S02]  /*161e0*/  @P6 STS.128 [R191+0x1800], RZ ;  /* 0x001800ffbf006388 */ /* 0x0007e40000000c00 */
[-C--:B-1----:R-:W-:Y:S01]  /*161f0*/  IADD3 R12, P1, PT, R16, R2.reuse, RZ ;  /* 0x00000002100c7210 */ /* 0x082fe20007f3e0ff */
[--C-:B------:R-:W-:Y:S01]  /*16200*/  IMAD.X R17, R19, 0x1, R8.reuse, P0 ;  /* 0x0000000113117824 */ /* 0x100fe200000e0608 */
[----:B------:R-:W-:Y:S01]  /*16210*/  @!PT LDS RZ, [RZ] ;  /* 0x00000000fffff984 */ /* 0x000fe20000000800 */
[----:B------:R-:W-:Y:S01]  /*16220*/  @!PT LDS RZ, [RZ] ;  /* 0x00000000fffff984 */ /* 0x000fe20000000800 */
[----:B------:R-:W-:Y:S01]  /*16230*/  @!PT LDS RZ, [RZ] ;  /* 0x00000000fffff984 */ /* 0x000fe20000000800 */
[----:B------:R3:W-:Y:S02]  /*16240*/  @!P6 LDGSTS.E.BYPASS.LTC128B.128 [R191+0x2000], desc[UR10][R20.64] ;  /* 0x0200000014bfefae */ /* 0x0007e4000b981a0a */
[----:B------:R-:W-:Y:S01]  /*16250*/  @!P6 IADD3 R22, P0, PT, R12, R2, RZ ;  /* 0x000000020c16e210 */ /* 0x000fe20007f1e0ff */
[--C-:B------:R-:W-:Y:S01]  /*16260*/  IMAD.X R13, R17, 0x1, R8.reuse, P1 ;  /* 0x00000001110d7824 */ /* 0x100fe200008e0608 */
[----:B------:R3:W-:Y:S03]  /*16270*/  @P6 STS.128 [R191+0x2000], RZ ;  /* 0x002000ffbf006388 */ /* 0x0007e60000000c00 */
[----:B------:R-:W-:Y:S01]  /*16280*/  @!P6 IMAD.X R23, R13, 0x1, R8, P0 ;  /* 0x000000010d17e824 */ /* 0x000fe200000e0608 */
        /* <DEDUP_REMOVED lines=26> */
.L_x_2025:
        /* <DEDUP_REMOVED lines=69> */
[----:B------:R-:W-:-:S03]  /*16880*/  VIMNMX R59, PT, PT, R59, 0x2, !PT ;  /* 0x000000023b3b7848 */ /* 0x000fc60007fe0100 */
        /* <DEDUP_REMOVED lines=8> */
[----:B------:R-:W-:Y:S02]  /*16910*/  FSETP.NEU.FTZ.AND P1, PT, R79, -INF , PT ;  /* 0xff8000004f00780b */ /* 0x000fe40003f3d000 */
[C---:B------:R-:W-:Y:S01]  /*16920*/  FSETP.NEU.FTZ.AND P0, PT, R75.reuse, -INF , PT ;  /* 0xff8000004b00780b */ /* 0x040fe20003f1d000 */
[C---:B------:R-:W-:Y:S01]  /*16930*/  FMUL.FTZ R66, R75.reuse, UR4 ;  /* 0x000000044b427c20 */ /* 0x040fe20008410000 */
[----:B------:R-:W-:Y:S02]  /*16940*/  FSEL R74, R74, RZ, P1 ;  /* 0x000000ff4a4a7208 */ /* 0x000fe40000800000 */
[----:B------:R-:W-:Y:S02]  /*16950*/  FSEL R4, R75, RZ, P0 ;  /* 0x000000ff4b047208 */ /* 0x000fe40000000000 */
[----:B------:R-:W-:Y:S01]  /*16960*/  FSEL R66, R66, RZ, P0 ;  /* 0x000000ff42427208 */ /* 0x000fe20000000000 */
[----:B------:R-:W-:Y:S01]  /*16970*/  FFMA.FTZ R72, R6, UR4, -R74 ;  /* 0x0000000406487c23 */ /* 0x000fe2000801084a */
[----:B------:R-:W-:Y:S01]  /*16980*/  FSEL R6, R79, RZ, P1 ;  /* 0x000000ff4f067208 */ /* 0x000fe20000800000 */
[----:B------:R-:W-:Y:S01]  /*16990*/  FADD.FTZ R4, R129, -R4 ;  /* 0x8000000481047221 */ /* 0x000fe20000010000 */
[----:B------:R-:W-:Y:S01]  /*169a0*/  FFMA.FTZ R70, R101, UR4, -R74 ;  /* 0x0000000465467c23 */ /* 0x000fe2000801084a */
[----:B------:R-:W-:Y:S01]  /*169b0*/  FFMA.FTZ R8, R99, UR4, -R66 ;  /* 0x0000000463087c23 */ /* 0x000fe20008010842 */
[C---:B------:R-:W-:Y:S01]  /*169c0*/  IADD3 R101, PT, PT, R189.reuse, 0x5020, RZ ;  /* 0x00005020bd657810 */ /* 0x040fe20007ffe0ff */
[----:B------:R-:W-:Y:S01]  /*169d0*/  FMUL.FTZ R99, R4, UR4 ;  /* 0x0000000404637c20 */ /* 0x000fe20008410000 */
[----:B------:R-:W-:Y:S01]  /*169e0*/  IADD3 R4, PT, PT, R189, 0x5000, RZ ;  /* 0x00005000bd047810 */ /* 0x000fe20007ffe0ff */
[----:B------:R-:W-:Y:S01]  /*169f0*/  FADD.FTZ R6, R131, -R6 ;  /* 0x8000000683067221 */ /* 0x000fe20000010000 */
[----:B------:R-:W-:Y:S01]  /*16a00*/  FFMA.FTZ R73, R100, UR4, -R74 ;  /* 0x0000000464497c23 */ /* 0x000fe2000801084a */
[----:B------:R-:W-:Y:S01]  /*16a10*/  FFMA.FTZ R2, R5, UR4, -R66 ;  /* 0x0000000405027c23 */ /* 0x000fe20008010842 */
[----:B------:R-:W-:Y:S01]  /*16a20*/  @P2 IADD3 R101, PT, PT, R4, -0x20, RZ ;  /* 0xffffffe004652810 */ /* 0x000fe20007ffe0ff */
[----:B------:R-:W-:Y:S01]  /*16a30*/  FMUL.FTZ R100, R6, UR4 ;  /* 0x0000000406647c20 */ /* 0x000fe20008410000 */
[----:B------:R-:W-:Y:S01]  /*16a40*/  FFMA.FTZ R68, R98, UR4, -R74 ;  /* 0x0000000462447c23 */ /* 0x000fe2000801084a */
[--C-:B------:R-:W-:Y:S01]  /*16a50*/  FFMA.FTZ R64, R9, UR4, -R66.reuse ;  /* 0x0000000409407c23 */ /* 0x100fe20008010842 */
[----:B------:R-:W-:Y:S01]  /*16a60*/  FFMA.FTZ R98, R97, UR4, -R66 ;  /* 0x0000000461627c23 */ /* 0x000fe20008010842 */
[----:B------:R-:W1:Y:S01]  /*16a70*/  LDSM.16.MT88.4 R4, [R101] ;  /* 0x000000006504783b */ /* 0x000e620000004200 */
[----:B------:R-:W-:Y:S01]  /*16a80*/  MUFU.EX2 R72, R72 ;  /* 0x0000004800487308 */ /* 0x000fe20000000800 */
[--C-:B------:R-:W-:Y:S01]  /*16a90*/  FFMA.FTZ R28, R106, UR4, -R74.reuse ;  /* 0x000000046a1c7c23 */ /* 0x100fe2000801084a */
[----:B------:R-:W-:Y:S01]  /*16aa0*/  FFMA.FTZ R29, R105, UR4, -R74 ;  /* 0x00000004691d7c23 */ /* 0x000fe2000801084a */
[----:B------:R-:W-:Y:S01]  /*16ab0*/  FFMA.FTZ R106, R104, UR4, -R66 ;  /* 0x00000004686a7c23 */ /* 0x000fe20008010842 */
[----:B------:R-:W-:Y:S01]  /*16ac0*/  MUFU.EX2 R70, R70 ;  /* 0x0000004600467308 */ /* 0x000fe20000000800 */
[--C-:B------:R-:W-:Y:S01]  /*16ad0*/  FFMA.FTZ R102, R102, UR4, -R74.reuse ;  /* 0x0000000466667c23 */ /* 0x100fe2000801084a */
[----:B------:R-:W-:Y:S01]  /*16ae0*/  FFMA.FTZ R103, R103, UR4, -R74 ;  /* 0x0000000467677c23 */ /* 0x000fe2000801084a */
[--C-:B------:R-:W-:Y:S01]  /*16af0*/  FFMA.FTZ R113, R113, UR4, -R66.reuse ;  /* 0x0000000471717c23 */ /* 0x100fe20008010842 */
[----:B------:R-:W-:Y:S01]  /*16b00*/  MUFU.EX2 R73, R73 ;  /* 0x0000004900497308 */ /* 0x000fe20000000800 */
[--C-:B------:R-:W-:Y:S01]  /*16b10*/  FFMA.FTZ R108, R108, UR4, -R66.reuse ;  /* 0x000000046c6c7c23 */ /* 0x100fe20008010842 */
[----:B------:R-:W-:Y:S01]  /*16b20*/  FFMA.FTZ R117, R117, UR4, -R66 ;  /* 0x0000000475757c23 */ /* 0x000fe20008010842 */
[--C-:B------:R-:W-:Y:S01]  /*16b30*/  FFMA.FTZ R118, R112, UR4, -R74.reuse ;  /* 0x0000000470767c23 */ /* 0x100fe2000801084a */
[----:B------:R-:W2:Y:S01]  /*16b40*/  MUFU.EX2 R68, R68 ;  /* 0x0000004400447308 */ /* 0x000ea20000000800 */
[--C-:B------:R-:W-:Y:S01]  /*16b50*/  FFMA.FTZ R112, R123, UR4, -R74.reuse ;  /* 0x000000047b707c23 */ /* 0x100fe2000801084a */
[----:B------:R-:W-:Y:S01]  /*16b60*/  FFMA.FTZ R110, R110, UR4, -R74 ;  /* 0x000000046e6e7c23 */ /* 0x000fe2000801084a */
[--C-:B------:R-:W-:Y:S01]  /*16b70*/  FFMA.FTZ R129, R114, UR4, -R66.reuse ;  /* 0x0000000472817c23 */ /* 0x100fe20008010842 */
[----:B------:R-:W-:Y:S01]  /*16b80*/  MUFU.EX2 R64, R64 ;  /* 0x0000004000407308 */ /* 0x000fe20000000800 */
[----:B------:R-:W-:Y:S01]  /*16b90*/  FFMA.FTZ R127, R39, UR4, -R66 ;  /* 0x00000004277f7c23 */ /* 0x000fe20008010842 */
[----:B------:R-:W-:Y:S01]  /*16ba0*/  FFMA.FTZ R38, R38, UR4, -R74 ;  /* 0x0000000426267c23 */ /* 0x000fe2000801084a */
[----:B------:R-:W-:Y:S01]  /*16bb0*/  FFMA.FTZ R126, R116, UR4, -R66 ;  /* 0x00000004747e7c23 */ /* 0x000fe20008010842 */
[----:B------:R-:W3:Y:S01]  /*16bc0*/  MUFU.EX2 R2, R2 ;  /* 0x0000000200027308 */ /* 0x000ee20000000800 */
[--C-:B------:R-:W-:Y:S01]  /*16bd0*/  FFMA.FTZ R131, R125, UR4, -R74.reuse ;  /* 0x000000047d837c23 */ /* 0x100fe2000801084a */
[----:B------:R-:W-:Y:S01]  /*16be0*/  FFMA.FTZ R136, R36, UR4, -R74 ;  /* 0x0000000424887c23 */ /* 0x000fe2000801084a */
[----:B------:R-:W-:Y:S01]  /*16bf0*/  FFMA.FTZ R137, R122, UR4, -R66 ;  /* 0x000000047a897c23 */ /* 0x000fe20008010842 */
[----:B------:R4:W-:Y:S01]  /*16c00*/  MUFU.EX2 R97, R8 ;  /* 0x0000000800617308 */ /* 0x0009e20000000800 */
[----:B------:R-:W-:Y:S01]  /*16c10*/  FFMA.FTZ R134, R134, UR4, -R74 ;  /* 0x0000000486867c23 */ /* 0x000fe2000801084a */
[----:B--2---:R-:W-:Y:S01]  /*16c20*/  F2FP.F16.F32.PACK_AB R10, R68, R73 ;  /* 0x00000049440a723e */ /* 0x004fe200000000ff */
[----:B------:R-:W-:Y:S01]  /*16c30*/  FFMA.FTZ R138, R135, UR4, -R66 ;  /* 0x00000004878a7c23 */ /* 0x000fe20008010842 */
[----:B------:R-:W2:Y:S01]  /*16c40*/  MUFU.EX2 R98, R98 ;  /* 0x0000006200627308 */ /* 0x000ea20000000800 */
[----:B------:R-:W-:Y:S01]  /*16c50*/  FFMA.FTZ R130, R130, UR4, -R74 ;  /* 0x0000000482827c23 */ /* 0x000fe2000801084a */
[--C-:B------:R-:W-:Y:S01]  /*16c60*/  FFMA.FTZ R251, R251, UR4, -R66.reuse ;  /* 0x00000004fbfb7c23 */ /* 0x100fe20008010842 */
[--C-:B------:R-:W-:Y:S01]  /*16c70*/  FFMA.FTZ R142, R221, UR4, -R66.reuse ;  /* 0x00000004dd8e7c23 */ /* 0x100fe20008010842 */
[----:B------:R-:W5:Y:S01]  /*16c80*/  MUFU.EX2 R100, R100 ;  /* 0x0000006400647308 */ /* 0x000f620000000800 */
[----:B------:R-:W-:Y:S01]  /*16c90*/  FFMA.FTZ R156, R215, UR4, -R66 ;  /* 0x00000004d79c7c23 */ /* 0x000fe20008010842 */
[----:B---3--:R-:W-:Y:S01]  /*16ca0*/  F2FP.F16.F32.PACK_AB R9, R2, R64 ;  /* 0x000000400209723e */ /* 0x008fe200000000ff */
[--C-:B------:R-:W-:Y:S01]  /*16cb0*/  FFMA.FTZ R140, R233, UR4, -R74.reuse ;  /* 0x00000004e98c7c23 */ /* 0x100fe2000801084a */
[----:B------:R-:W3:Y:S01]  /*16cc0*/  MUFU.EX2 R99, R99 ;  /* 0x0000006300637308 */ /* 0x000ee20000000800 */
[----:B------:R-:W-:Y:S01]  /*16cd0*/  FFMA.FTZ R144, R235, UR4, -R74 ;  /* 0x00000004eb907c23 */ /* 0x000fe2000801084a */
[----:B----4-:R-:W-:Y:S01]  /*16ce0*/  F2FP.F16.F32.PACK_AB R8, R70, R72 ;  /* 0x000000484608723e */ /* 0x010fe200000000ff */
[--C-:B------:R-:W-:Y:S01]  /*16cf0*/  FFMA.FTZ R154, R209, UR4, -R66.reuse ;  /* 0x00000004d19a7c23 */ /* 0x100fe20008010842 */
[----:B------:R-:W-:Y:S01]  /*16d00*/  MUFU.EX2 R105, R28 ;  /* 0x0000001c00697308 */ /* 0x000fe20000000800 */
[--C-:B------:R-:W-:Y:S01]  /*16d10*/  FFMA.FTZ R146, R223, UR4, -R66.reuse ;  /* 0x00000004df927c23 */ /* 0x100fe20008010842 */
[----:B--2---:R-:W-:Y:S01]  /*16d20*/  F2FP.F16.F32.PACK_AB R11, R98, R97 ;  /* 0x00000061620b723e */ /* 0x004fe200000000ff */
[--C-:B------:R-:W-:Y:S01]  /*16d30*/  FFMA.FTZ R215, R227, UR4, -R66.reuse ;  /* 0x00000004e3d77c23 */ /* 0x100fe20008010842 */
[----:B------:R2:W4:Y:S01]  /*16d40*/  MUFU.EX2 R104, R29 ;  /* 0x0000001d00687308 */ /* 0x0005220000000800 */
        /* <DEDUP_REMOVED lines=13> */
[----:B--2---:R-:W2:Y:S01]  /*16e20*/  LDSM.16.MT88.4 R28, [R101+0x400] ;  /* 0x00040000651c783b */ /* 0x004ea20000004200 */
        /* <DEDUP_REMOVED lines=12> */
[----:B------:R-:W-:Y:S01]  /*16ef0*/  FFMA.FTZ R167, R239, UR4, -R74 ;  /* 0x00000004efa77c23 */ /* 0x000fe2000801084a */
[----:B------:R-:W-:Y:S01]  /*16f00*/  MUFU.EX2 R108, R108 ;  /* 0x0000006c006c7308 */ /* 0x000fe20000000800 */
[--C-:B------:R-:W-:Y:S01]  /*16f10*/  FFMA.FTZ R171, R229, UR4, -R66.reuse ;  /* 0x00000004e5ab7c23 */ /* 0x100fe20008010842 */
[----:B---3--:R-:W-:Y:S01]  /*16f20*/  F2FP.F16.F32.PACK_AB R32, R103, R102 ;  /* 0x000000666720723e */ /* 0x008fe200000000ff */
[C---:B-1----:R-:W-:Y:S01]  /*16f30*/  HMMA.16816.F32 R24, R8.reuse, R4, R24 ;  /* 0x000000040818723c */ /* 0x042fe20000001818 */
[----:B------:R-:W1:Y:S01]  /*16f40*/  MUFU.EX2 R117, R117 ;  /* 0x0000007500757308 */ /* 0x000e620000000800 */
[----:B------:R-:W-:Y:S01]  /*16f50*/  FFMA.FTZ R169, R225, UR4, -R66 ;  /* 0x00000004e1a97c23 */ /* 0x000fe20008010842 */
[--C-:B------:R-:W-:Y:S01]  /*16f60*/  FFMA.FTZ R175, R219, UR4, -R74.reuse ;  /* 0x00000004dbaf7c23 */ /* 0x100fe2000801084a */
[----:B------:R-:W-:Y:S01]  /*16f70*/  FFMA.FTZ R173, R237, UR4, -R74 ;  /* 0x00000004edad7c23 */ /* 0x000fe2000801084a */
[----:B------:R3:W-:Y:S01]  /*16f80*/  MUFU.EX2 R123, R118 ;  /* 0x00000076007b7308 */ /* 0x0007e20000000800 */
[--C-:B------:R-:W-:Y:S01]  /*16f90*/  FFMA.FTZ R164, R203, UR4, -R66.reuse ;  /* 0x00000004cba47c23 */ /* 0x100fe20008010842 */
[----:B-----5:R-:W-:Y:S01]  /*16fa0*/  F2FP.F16.F32.PACK_AB R33, R113, R106 ;  /* 0x0000006a7121723e */ /* 0x020fe200000000ff */
[----:B------:R-:W-:Y:S01]  /*16fb0*/  HMMA.16816.F32 R8, R8, R6, R160 ;  /* 0x000000060808723c */ /* 0x000fe200000018a0 */
[----:B------:R-:W4:Y:S01]  /*16fc0*/  LDSM.16.MT88.4 R4, [R189+0x5800] ;  /* 0x00580000bd04783b */ /* 0x000f220000004200 */
[----:B------:R-:W5:Y:S01]  /*16fd0*/  MUFU.EX2 R112, R112 ;  /* 0x0000007000707308 */ /* 0x000f620000000800 */
[--C-:B------:R-:W-:Y:S01]  /*16fe0*/  FFMA.FTZ R161, R128, UR4, -R66.reuse ;  /* 0x0000000480a17c23 */ /* 0x100fe20008010842 */
[----:B------:R-:W-:Y:S01]  /*16ff0*/  FFMA.FTZ R163, R249, UR4, -R66 ;  /* 0x00000004f9a37c23 */ /* 0x000fe20008010842 */
[----:B------:R-:W-:Y:S01]  /*17000*/  FFMA.FTZ R160, R207, UR4, -R74 ;  /* 0x00000004cfa07c23 */ /* 0x000fe2000801084a */
[----:B------:R-:W-:Y:S01]  /*17010*/  MUFU.EX2 R110, R110 ;  /* 0x0000006e006e7308 */ /* 0x000fe20000000800 */
[----:B-1----:R-:W-:Y:S01]  /*17020*/  F2FP.F16.F32.PACK_AB R35, R117, R108 ;  /* 0x0000006c7523723e */ /* 0x002fe200000000ff */
[--C-:B------:R-:W-:Y:S01]  /*17030*/  FFMA.FTZ R162, R201, UR4, -R66.reuse ;  /* 0x00000004c9a27c23 */ /* 0x100fe20008010842 */
[--C-:B------:R-:W-:Y:S01]  /*17040*/  FFMA.FTZ R203, R205, UR4, -R66.reuse ;  /* 0x00000004cdcb7c23 */ /* 0x100fe20008010842 */
[----:B------:R-:W-:Y:S01]  /*17050*/  MUFU.EX2 R125, R38 ;  /* 0x00000026007d7308 */ /* 0x000fe20000000800 */
[----:B---3--:R-:W-:Y:S01]  /*17060*/  FFMA.FTZ R118, R37, UR4, -R66 ;  /* 0x0000000425767c23 */ /* 0x008fe20008010842 */
[--C-:B------:R-:W-:Y:S01]  /*17070*/  FFMA.FTZ R217, R217, UR4, -R74.reuse ;  /* 0x00000004d9d97c23 */ /* 0x100fe2000801084a */
[--C-:B------:R-:W-:Y:S01]  /*17080*/  FFMA.FTZ R211, R211, UR4, -R74.reuse ;  /* 0x00000004d3d37c23 */ /* 0x100fe2000801084a */
[C---:B------:R-:W-:Y:S01]  /*17090*/  HMMA.16816.F32 R12, R32.reuse, R20, R12 ;  /* 0x00000014200c723c */ /* 0x040fe2000000180c */
[----:B------:R1:W-:Y:S01]  /*170a0*/  MUFU.EX2 R114, R126 ;  /* 0x0000007e00727308 */ /* 0x0003e20000000800 */
[--C-:B------:R-:W-:Y:S01]  /*170b0*/  FFMA.FTZ R166, R197, UR4, -R74.reuse ;  /* 0x00000004c5a67c23 */ /* 0x100fe2000801084a */
[----:B------:R-:W-:Y:S01]  /*170c0*/  FFMA.FTZ R168, R187, UR4, -R74 ;  /* 0x00000004bba87c23 */ /* 0x000fe2000801084a */
[--C-:B------:R-:W-:Y:S01]  /*170d0*/  FFMA.FTZ R170, R155, UR4, -R66.reuse ;  /* 0x000000049baa7c23 */ /* 0x100fe20008010842 */
[----:B------:R-:W3:Y:S01]  /*170e0*/  MUFU.EX2 R129, R129 ;  /* 0x0000008100817308 */ /* 0x000ee20000000800 */
[----:B------:R-:W-:Y:S01]  /*170f0*/  FFMA.FTZ R172, R143, UR4, -R66 ;  /* 0x000000048fac7c23 */ /* 0x000fe20008010842 */
[--C-:B------:R-:W-:Y:S01]  /*17100*/  FFMA.FTZ R195, R195, UR4, -R74.reuse ;  /* 0x00000004c3c37c23 */ /* 0x100fe2000801084a */
[C---:B------:R-:W-:Y:S01]  /*17110*/  HMMA.16816.F32 R16, R32.reuse, R22, R16 ;  /* 0x000000162010723c */ /* 0x040fe20000001810 */
[----:B------:R-:W4:Y:S01]  /*17120*/  LDSM.16.MT88.4 R20, [R101+0x800] ;  /* 0x000800006514783b */ /* 0x000f220000004200 */
[----:B------:R-:W-:Y:S01]  /*17130*/  MUFU.EX2 R127, R127 ;  /* 0x0000007f007f7308 */ /* 0x000fe20000000800 */
[----:B------:R-:W-:Y:S01]  /*17140*/  FFMA.FTZ R193, R193, UR4, -R74 ;  /* 0x00000004c1c17c23 */ /* 0x000fe2000801084a */
[--C-:B------:R-:W-:Y:S01]  /*17150*/  FFMA.FTZ R183, R183, UR4, -R66.reuse ;  /* 0x00000004b7b77c23 */ /* 0x100fe20008010842 */
[--C-:B------:R-:W-:Y:S01]  /*17160*/  FFMA.FTZ R186, R141, UR4, -R66.reuse ;  /* 0x000000048dba7c23 */ /* 0x100fe20008010842 */
[----:B------:R-:W3:Y:S01]  /*17170*/  MUFU.EX2 R118, R118 ;  /* 0x0000007600767308 */ /* 0x000ee20000000800 */
[----:B-1----:R-:W-:Y:S01]  /*17180*/  FFMA.FTZ R126, R120, UR4, -R66 ;  /* 0x00000004787e7c23 */ /* 0x002fe20008010842 */
[C---:B--2---:R-:W-:Y:S01]  /*17190*/  HMMA.16816.F32 R36, R32.reuse, R28, R24 ;  /* 0x0000001c2024723c */ /* 0x044fe20000001818 */
[----:B------:R-:W1:Y:S01]  /*171a0*/  LDSM.16.MT88.4 R24, [R189+0x5c00] ;  /* 0x005c0000bd18783b */ /* 0x000e620000004200 */
[----:B------:R2:W-:Y:S01]  /*171b0*/  MUFU.EX2 R116, R131 ;  /* 0x0000008300747308 */ /* 0x0005e20000000800 */
[--C-:B------:R-:W-:Y:S01]  /*171c0*/  FFMA.FTZ R174, R121, UR4, -R74.reuse ;  /* 0x0000000479ae7c23 */ /* 0x100fe2000801084a */
[----:B------:R-:W-:Y:S01]  /*171d0*/  FFMA.FTZ R182, R115, UR4, -R74 ;  /* 0x0000000473b67c23 */ /* 0x000fe2000801084a */
[----:B------:R-:W-:Y:S01]  /*171e0*/  FFMA.FTZ R188, R107, UR4, -R66 ;  /* 0x000000046bbc7c23 */ /* 0x000fe20008010842 */
[----:B------:R4:W-:Y:S01]  /*171f0*/  MUFU.EX2 R120, R134 ;  /* 0x0000008600787308 */ /* 0x0009e20000000800 */
[----:B------:R-:W-:Y:S01]  /*17200*/  FFMA.FTZ R119, R119, UR4, -R74 ;  /* 0x0000000477777c23 */ /* 0x000fe2000801084a */
[----:B------:R-:W-:Y:S01]  /*17210*/  HMMA.16816.F32 R28, R32, R30, R8 ;  /* 0x0000001e201c723c */ /* 0x000fe20000001808 */
[----:B-----5:R-:W-:Y:S01]  /*17220*/  F2FP.F16.F32.PACK_AB R32, R112, R123 ;  /* 0x0000007b7020723e */ /* 0x020fe200000000ff */
[----:B------:R-:W5:Y:S01]  /*17230*/  LDSM.16.MT88.4 R8, [R101+0xc00] ;  /* 0x000c00006508783b */ /* 0x000f620000004200 */
[----:B---3--:R-:W-:Y:S01]  /*17240*/  F2FP.F16.F32.PACK_AB R33, R129, R114 ;  /* 0x000000728121723e */ /* 0x008fe200000000ff */
[----:B------:R3:W-:Y:S01]  /*17250*/  MUFU.EX2 R135, R126 ;  /* 0x0000007e00877308 */ /* 0x0007e20000000800 */
[----:B------:R-:W-:Y:S01]  /*17260*/  F2FP.F16.F32.PACK_AB R34, R125, R110 ;  /* 0x0000006e7d22723e */ /* 0x000fe200000000ff */
[----:B------:R-:W-:Y:S01]  /*17270*/  FFMA.FTZ R139, R139, UR4, -R66 ;  /* 0x000000048b8b7c23 */ /* 0x000fe20008010842 */
[----:B------:R-:W-:Y:S01]  /*17280*/  F2FP.F16.F32.PACK_AB R35, R118, R127 ;  /* 0x0000007f7623723e */ /* 0x000fe200000000ff */
[----:B--2---:R-:W-:Y:S01]  /*17290*/  FFMA.FTZ R131, R133, UR4, -R74 ;  /* 0x0000000485837c23 */ /* 0x004fe2000801084a */
[----:B------:R-:W-:Y:S01]  /*172a0*/  MUFU.EX2 R137, R137 ;  /* 0x0000008900897308 */ /* 0x000fe20000000800 */
[----:B------:R-:W-:Y:S01]  /*172b0*/  FFMA.FTZ R109, R109, UR4, -R66 ;  /* 0x000000046d6d7c23 */ /* 0x000fe20008010842 */
[--C-:B------:R-:W-:Y:S01]  /*172c0*/  FFMA.FTZ R82, R82, UR4, -R74.reuse ;  /* 0x0000000452527c23 */ /* 0x100fe2000801084a */
[----:B----4-:R-:W-:Y:S01]  /*172d0*/  FFMA.FTZ R134, R241, UR4, -R74 ;  /* 0x00000004f1867c23 */ /* 0x010fe2000801084a */
[----:B------:R2:W4:Y:S01]  /*172e0*/  MUFU.EX2 R133, R136 ;  /* 0x0000008800857308 */ /* 0x0005220000000800 */
[C---:B------:R-:W-:Y:S01]  /*172f0*/  HMMA.16816.F32 R12, R32.reuse, R4, R12 ;  /* 0x00000004200c723c */ /* 0x040fe2000000180c */
[----:B------:R-:W-:Y:S01]  /*17300*/  FFMA.FTZ R151, R151, R100, R72 ;  /* 0x0000006497977223 */ /* 0x000fe20000010048 */
[----:B------:R-:W-:Y:S01]  /*17310*/  FFMA.FTZ R99, R153, R99, R64 ;  /* 0x0000006399637223 */ /* 0x000fe20000010040 */
[----:B------:R-:W1:Y:S01]  /*17320*/  MUFU.EX2 R131, R131 ;  /* 0x0000008300837308 */ /* 0x000e620000000800 */
[----:B---3--:R-:W-:Y:S01]  /*17330*/  FFMA.FTZ R126, R132, UR4, -R74 ;  /* 0x00000004847e7c23 */ /* 0x008fe2000801084a */
[----:B------:R-:W-:Y:S01]  /*17340*/  FFMA.FTZ R132, R247, UR4, -R66 ;  /* 0x00000004f7847c23 */ /* 0x000fe20008010842 */
[----:B------:R-:W-:Y:S01]  /*17350*/  FADD.FTZ R70, R70, R151 ;  /* 0x0000009746467221 */ /* 0x000fe20000010000 */
[----:B------:R-:W-:Y:S01]  /*17360*/  MUFU.EX2 R161, R161 ;  /* 0x000000a100a17308 */ /* 0x000fe20000000800 */
[C---:B------:R-:W-:Y:S01]  /*17370*/  HMMA.16816.F32 R16, R32.reuse, R6, R16 ;  /* 0x000000062010723c */ /* 0x040fe20000001810 */
[----:B------:R-:W3:Y:S01]  /*17380*/  LDSM.16.MT88.4 R4, [R189+0x6000] ;  /* 0x00600000bd04783b */ /* 0x000ee20000004200 */
[----:B------:R-:W-:Y:S01]  /*17390*/  FADD.FTZ R64, R2, R99 ;  /* 0x0000006302407221 */ /* 0x000fe20000010000 */
[----:B------:R-:W-:Y:S01]  /*173a0*/  MUFU.EX2 R126, R126 ;  /* 0x0000007e007e7308 */ /* 0x000fe20000000800 */
[----:B------:R-:W-:Y:S01]  /*173b0*/  FFMA.FTZ R63, R63, UR4, -R74 ;  /* 0x000000043f3f7c23 */ /* 0x000fe2000801084a */
[----:B--2---:R-:W-:Y:S01]  /*173c0*/  FFMA.FTZ R136, R124, UR4, -R66 ;  /* 0x000000047c887c23 */ /* 0x004fe20008010842 */
[----:B------:R-:W-:Y:S01]  /*173d0*/  FADD.FTZ R97, R97, R64 ;  /* 0x0000004061617221 */ /* 0x000fe20000010000 */
[----:B------:R-:W2:Y:S01]  /*173e0*/  MUFU.EX2 R124, R138 ;  /* 0x0000008a007c7308 */ /* 0x000ea20000000800 */
[C---:B------:R-:W-:Y:S01]  /*173f0*/  HMMA.16816.F32 R36, R32.reuse, R20, R36 ;  /* 0x000000142024723c */ /* 0x040fe20000001824 */
[----:B----4-:R-:W-:Y:S01]  /*17400*/  F2FP.F16.F32.PACK_AB R20, R133, R116 ;  /* 0x000000748514723e */ /* 0x010fe200000000ff */
[----:B------:R-:W-:Y:S01]  /*17410*/  FADD.FTZ R97, R98, R97 ;  /* 0x0000006162617221 */ /* 0x000fe20000010000 */
[----:B------:R-:W4:Y:S01]  /*17420*/  MUFU.EX2 R122, R136 ;  /* 0x00000088007a7308 */ /* 0x000f220000000800 */
[----:B------:R-:W-:Y:S01]  /*17430*/  FFMA.FTZ R72, R62, UR4, -R74 ;  /* 0x000000043e487c23 */ /* 0x000fe2000801084a */
[----:B------:R-:W-:Y:S01]  /*17440*/  FFMA.FTZ R48, R48, UR4, -R66 ;  /* 0x0000000430307c23 */ /* 0x000fe20008010842 */
[----:B------:R-:W-:Y:S01]  /*17450*/  FADD.FTZ R106, R106, R97 ;  /* 0x000000616a6a7221 */ /* 0x000fe20000010000 */
[----:B------:R-:W-:Y:S01]  /*17460*/  MUFU.EX2 R132, R132 ;  /* 0x0000008400847308 */ /* 0x000fe20000000800 */
[----:B------:R-:W-:Y:S01]  /*17470*/  HMMA.16816.F32 R28, R32, R22, R28 ;  /* 0x00000016201c723c */ /* 0x000fe2000000181c */
[----:B-1----:R-:W-:Y:S01]  /*17480*/  F2FP.F16.F32.PACK_AB R22, R120, R131 ;  /* 0x000000837816723e */ /* 0x002fe200000000ff */
[--C-:B------:R-:W-:Y:S01]  /*17490*/  FFMA.FTZ R33, R147, UR4, -R74.reuse ;  /* 0x0000000493217c23 */ /* 0x100fe2000801084a */
[----:B------:R-:W-:Y:S01]  /*174a0*/  FFMA.FTZ R32, R145, UR4, -R74 ;  /* 0x0000000491207c23 */ /* 0x000fe2000801084a */
[----:B------:R-:W1:Y:S01]  /*174b0*/  MUFU.EX2 R147, R130 ;  /* 0x0000008200937308 */ /* 0x000e620000000800 */
[----:B--2---:R-:W-:Y:S01]  /*174c0*/  F2FP.F16.F32.PACK_AB R21, R124, R135 ;  /* 0x000000877c15723e */ /* 0x004fe200000000ff */
[----:B------:R-:W-:Y:S01]  /*174d0*/  FFMA.FTZ R138, R231, UR4, -R66 ;  /* 0x00000004e78a7c23 */ /* 0x000fe20008010842 */
[----:B------:R-:W-:Y:S01]  /*174e0*/  FADD.FTZ R113, R113, R106 ;  /* 0x0000006a71717221 */ /* 0x000fe20000010000 */
[----:B------:R-:W-:Y:S01]  /*174f0*/  MUFU.EX2 R145, R33 ;  /* 0x0000002100917308 */ /* 0x000fe20000000800 */
[----:B----4-:R-:W-:Y:S01]  /*17500*/  F2FP.F16.F32.PACK_AB R23, R137, R122 ;  /* 0x0000007a8917723e */ /* 0x010fe200000000ff */
[----:B------:R-:W-:Y:S01]  /*17510*/  FFMA.FTZ R136, R243, UR4, -R74 ;  /* 0x00000004f3887c23 */ /* 0x000fe2000801084a */
[--C-:B------:R-:W-:Y:S01]  /*17520*/  FFMA.FTZ R64, R46, UR4, -R66.reuse ;  /* 0x000000042e407c23 */ /* 0x100fe20008010842 */
[----:B------:R2:W4:Y:S01]  /*17530*/  MUFU.EX2 R128, R32 ;  /* 0x0000002000807308 */ /* 0x0005220000000800 */
[----:B------:R-:W-:Y:S01]  /*17540*/  FADD.FTZ R108, R108, R113 ;  /* 0x000000716c6c7221 */ /* 0x000fe20000010000 */
[----:B------:R-:W-:Y:S01]  /*17550*/  FFMA.FTZ R86, R86, UR4, -R66 ;  /* 0x0000000456567c23 */ /* 0x000fe20008010842 */
[----:B------:R-:W-:Y:S01]  /*17560*/  FFMA.FTZ R151, R52, UR4, -R74 ;  /* 0x0000000434977c23 */ /* 0x000fe2000801084a */
[----:B------:R-:W-:Y:S01]  /*17570*/  MUFU.EX2 R130, R251 ;  /* 0x000000fb00827308 */ /* 0x000fe20000000800 */
[C---:B------:R-:W-:Y:S01]  /*17580*/  HMMA.16816.F32 R12, R20.reuse, R24, R12 ;  /* 0x00000018140c723c */ /* 0x040fe2000000180c */
[----:B------:R-:W-:Y:S01]  /*17590*/  FADD.FTZ R117, R117, R108 ;  /* 0x0000006c75757221 */ /* 0x000fe20000010000 */
[----:B------:R-:W-:Y:S01]  /*175a0*/  FFMA.FTZ R153, R71, UR4, -R66 ;  /* 0x0000000447997c23 */ /* 0x000fe20008010842 */
[----:B------:R-:W3:Y:S01]  /*175b0*/  MUFU.EX2 R163, R163 ;  /* 0x000000a300a37308 */ /* 0x000ee20000000800 */
[----:B------:R-:W-:Y:S01]  /*175c0*/  FFMA.FTZ R69, R69, UR4, -R74 ;  /* 0x0000000445457c23 */ /* 0x000fe2000801084a */
[----:B------:R-:W-:Y:S01]  /*175d0*/  FADD.FTZ R114, R114, R117 ;  /* 0x0000007572727221 */ /* 0x000fe20000010000 */
[----:B------:R-:W-:Y:S01]  /*175e0*/  FFMA.FTZ R78, R78, UR4, -R66 ;  /* 0x000000044e4e7c23 */ /* 0x000fe20008010842 */
[----:B------:R-:W-:Y:S01]  /*175f0*/  MUFU.EX2 R165, R165 ;  /* 0x000000a500a57308 */ /* 0x000fe20000000800 */
[C---:B------:R-:W-:Y:S01]  /*17600*/  HMMA.16816.F32 R16, R20.reuse, R26, R16 ;  /* 0x0000001a1410723c */ /* 0x040fe20000001810 */
[----:B------:R-:W3:Y:S01]  /*17610*/  LDSM.16.MT88.4 R24, [R101+0x1000] ;  /* 0x001000006518783b */ /* 0x000ee20000004200 */
[----:B------:R-:W-:Y:S01]  /*17620*/  FADD.FTZ R114, R129, R114 ;  /* 0x0000007281727221 */ /* 0x000fe20000010000 */
[----:B------:R-:W3:Y:S01]  /*17630*/  MUFU.EX2 R136, R136 ;  /* 0x0000008800887308 */ /* 0x000ee20000000800 */
[----:B------:R-:W-:Y:S01]  /*17640*/  MOV R129, R75 ;  /* 0x0000004b00817202 */ /* 0x000fe20000000f00 */
[----:B--2---:R-:W-:Y:S01]  /*17650*/  LDSM.16.MT88.4 R32, [R189+0x6800] ;  /* 0x00680000bd20783b */ /* 0x004fe20000004200 */
[----:B------:R-:W-:Y:S01]  /*17660*/  FADD.FTZ R127, R127, R114 ;  /* 0x000000727f7f7221 */ /* 0x000fe20000010000 */
[----:B------:R-:W-:Y:S01]  /*17670*/  MUFU.EX2 R134, R134 ;  /* 0x0000008600867308 */ /* 0x000fe20000000800 */
[C---:B-----5:R-:W-:Y:S02]  /*17680*/  HMMA.16816.F32 R36, R20.reuse, R8, R36 ;  /* 0x000000081424723c */ /* 0x060fe40000001824 */
[----:B------:R-:W-:Y:S01]  /*17690*/  FADD.FTZ R118, R118, R127 ;  /* 0x0000007f76767221 */ /* 0x000fe20000010000 */
[----:B------:R-:W-:Y:S03]  /*176a0*/  MUFU.EX2 R167, R167 ;  /* 0x000000a700a77308 */ /* 0x000fe60000000800 */
[----:B------:R-:W-:Y:S01]  /*176b0*/  FADD.FTZ R135, R135, R118 ;  /* 0x0000007687877221 */ /* 0x000fe20000010000 */
[----:B------:R-:W-:Y:S01]  /*176c0*/  MUFU.EX2 R138, R138 ;  /* 0x0000008a008a7308 */ /* 0x000fe20000000800 */
[----:B------:R-:W-:Y:S01]  /*176d0*/  HMMA.16816.F32 R28, R20, R10, R28 ;  /* 0x0000000a141c723c */ /* 0x000fe2000000181c */
[----:B-1----:R-:W-:Y:S01]  /*176e0*/  F2FP.F16.F32.PACK_AB R20, R147, R126 ;  /* 0x0000007e9314723e */ /* 0x002fe200000000ff */
[----:B------:R-:W1:Y:S01]  /*176f0*/  LDSM.16.MT88.4 R8, [R189+0x6400] ;  /* 0x00640000bd08783b */ /* 0x000e620000004200 */
[----:B------:R-:W-:Y:S01]  /*17700*/  F2FP.F16.F32.PACK_AB R21, R132, R161 ;  /* 0x000000a18415723e */ /* 0x000fe200000000ff */
[----:B------:R-:W2:Y:S01]  /*17710*/  MUFU.EX2 R171, R171 ;  /* 0x000000ab00ab7308 */ /* 0x000ea20000000800 */
[----:B----4-:R-:W-:Y:S01]  /*17720*/  F2FP.F16.F32.PACK_AB R22, R128, R145 ;  /* 0x000000918016723e */ /* 0x010fe200000000ff */
[----:B------:R-:W-:Y:S01]  /*17730*/  FADD.FTZ R135, R124, R135 ;  /* 0x000000877c877221 */ /* 0x000fe20000010000 */
[----:B---3--:R-:W-:Y:S01]  /*17740*/  F2FP.F16.F32.PACK_AB R23, R163, R130 ;  /* 0x00000082a317723e */ /* 0x008fe200000000ff */
[----:B------:R-:W-:Y:S02]  /*17750*/  MUFU.EX2 R169, R169 ;  /* 0x000000a900a97308 */ /* 0x000fe40000000800 */
[----:B------:R-:W-:-:S02]  /*17760*/  FADD.FTZ R122, R122, R135 ;  /* 0x000000877a7a7221 */ /* 0x000fc40000010000 */
[----:B------:R-:W3:Y:S02]  /*17770*/  MUFU.EX2 R142, R142 ;  /* 0x0000008e008e7308 */ /* 0x000ee40000000800 */
[C---:B------:R-:W-:Y:S01]  /*17780*/  HMMA.16816.F32 R12, R20.reuse, R4, R12 ;  /* 0x00000004140c723c */ /* 0x040fe2000000180c */
[----:B------:R-:W-:Y:S01]  /*17790*/  FADD.FTZ R122, R137, R122 ;  /* 0x0000007a897a7221 */ /* 0x000fe20000010000 */
        /* <DEDUP_REMOVED lines=8> */
[----:B------:R4:W-:Y:S01]  /*17820*/  MUFU.EX2 R209, R156 ;  /* 0x0000009c00d17308 */ /* 0x0009e20000000800 */
[----:B--2---:R-:W-:-:S03]  /*17830*/  F2FP.F16.F32.PACK_AB R25, R171, R138 ;  /* 0x0000008aab19723e */ /* 0x004fc600000000ff */
[----:B------:R-:W2:Y:S02]  /*17840*/  MUFU.EX2 R154, R154 ;  /* 0x0000009a009a7308 */ /* 0x000ea40000000800 */
[----:B------:R-:W-:Y:S01]  /*17850*/  HMMA.16816.F32 R28, R20, R26, R28 ;  /* 0x0000001a141c723c */ /* 0x000fe2000000181c */
[----:B------:R-:W5:Y:S01]  /*17860*/  LDSM.16.MT88.4 R20, [R101+0x1800] ;  /* 0x001800006514783b */ /* 0x000f620000004200 */
[----:B------:R-:W-:Y:S01]  /*17870*/  F2FP.F16.F32.PACK_AB R26, R167, R134 ;  /* 0x00000086a71a723e */ /* 0x000fe200000000ff */
[----:B------:R-:W-:Y:S01]  /*17880*/  MUFU.EX2 R146, R146 ;  /* 0x0000009200927308 */ /* 0x000fe20000000800 */
[----:B---3--:R-:W-:-:S03]  /*17890*/  F2FP.F16.F32.PACK_AB R27, R142, R169 ;  /* 0x000000a98e1b723e */ /* 0x008fc600000000ff */
[----:B------:R-:W3:Y:S01]  /*178a0*/  MUFU.EX2 R215, R215 ;  /* 0x000000d700d77308 */ /* 0x000ee20000000800 */
[----:B----4-:R-:W-:-:S03]  /*178b0*/  FFMA.FTZ R156, R213, UR4, -R74 ;  /* 0x00000004d59c7c23 */ /* 0x010fc6000801084a */
[----:B-1----:R-:W-:Y:S01]  /*178c0*/  HMMA.16816.F32 R12, R24, R8, R12 ;  /* 0x00000008180c723c */ /* 0x002fe2000000180c */
[----:B------:R-:W-:Y:S01]  /*178d0*/  F2FP.F16.F32.PACK_AB R8, R175, R140 ;  /* 0x0000008caf08723e */ /* 0x000fe200000000ff */
[----:B------:R-:W-:Y:S01]  /*178e0*/  MUFU.EX2 R207, R217 ;  /* 0x000000d900cf7308 */ /* 0x000fe20000000800 */
[----:B--2---:R-:W-:-:S03]  /*178f0*/  F2FP.F16.F32.PACK_AB R9, R154, R209 ;  /* 0x000000d19a09723e */ /* 0x004fc600000000ff */
[----:B------:R-:W1:Y:S02]  /*17900*/  MUFU.EX2 R156, R156 ;  /* 0x0000009c009c7308 */ /* 0x000e640000000800 */
[----:B------:R-:W-:Y:S01]  /*17910*/  HMMA.16816.F32 R16, R24, R10, R16 ;  /* 0x0000000a1810723c */ /* 0x000fe20000001810 */
[----:B------:R-:W-:Y:S01]  /*17920*/  F2FP.F16.F32.PACK_AB R10, R144, R173 ;  /* 0x000000ad900a723e */ /* 0x000fe200000000ff */
[----:B------:R-:W-:Y:S01]  /*17930*/  MUFU.EX2 R160, R160 ;  /* 0x000000a000a07308 */ /* 0x000fe20000000800 */
[----:B---3--:R-:W-:-:S03]  /*17940*/  F2FP.F16.F32.PACK_AB R11, R215, R146 ;  /* 0x00000092d70b723e */ /* 0x008fc600000000ff */
[----:B------:R-:W-:Y:S02]  /*17950*/  MUFU.EX2 R201, R211 ;  /* 0x000000d300c97308 */ /* 0x000fe40000000800 */
[C---:B-----5:R-:W-:Y:S02]  /*17960*/  HMMA.16816.F32 R36, R24.reuse, R4, R36 ;  /* 0x000000041824723c */ /* 0x060fe40000001824 */
[----:B------:R-:W-:Y:S04]  /*17970*/  MUFU.EX2 R162, R162 ;  /* 0x000000a200a27308 */ /* 0x000fe80000000800 */
[----:B------:R-:W2:Y:S02]  /*17980*/  MUFU.EX2 R199, R199 ;  /* 0x000000c700c77308 */ /* 0x000ea40000000800 */
[----:B------:R-:W-:Y:S01]  /*17990*/  HMMA.16816.F32 R28, R24, R6, R28 ;  /* 0x00000006181c723c */ /* 0x000fe2000000181c */
[----:B------:R-:W3:Y:S01]  /*179a0*/  LDSM.16.MT88.4 R4, [R189+0x6c00] ;  /* 0x006c0000bd04783b */ /* 0x000ee20000004200 */
[----:B------:R-:W-:Y:S03]  /*179b0*/  MUFU.EX2 R164, R164 ;  /* 0x000000a400a47308 */ /* 0x000fe60000000800 */
[----:B------:R-:W4:Y:S01]  /*179c0*/  LDSM.16.MT88.4 R24, [R101+0x1c00] ;  /* 0x001c00006518783b */ /* 0x000f220000004200 */
[----:B------:R-:W5:Y:S02]  /*179d0*/  MUFU.EX2 R203, R203 ;  /* 0x000000cb00cb7308 */ /* 0x000f640000000800 */
[C---:B------:R-:W-:Y:S01]  /*179e0*/  HMMA.16816.F32 R12, R8.reuse, R32, R12 ;  /* 0x00000020080c723c */ /* 0x040fe2000000180c */
[----:B------:R-:W-:Y:S01]  /*179f0*/  FFMA.FTZ R32, R177, UR4, -R74 ;  /* 0x00000004b1207c23 */ /* 0x000fe2000801084a */
[----:B------:R-:W-:Y:S04]  /*17a00*/  MUFU.EX2 R166, R166 ;  /* 0x000000a600a67308 */ /* 0x000fe80000000800 */
[----:B------:R-:W4:Y:S02]  /*17a10*/  MUFU.EX2 R187, R195 ;  /* 0x000000c300bb7308 */ /* 0x000f240000000800 */
[C---:B------:R-:W-:Y:S02]  /*17a20*/  HMMA.16816.F32 R16, R8.reuse, R34, R16 ;  /* 0x000000220810723c */ /* 0x040fe40000001810 */
[----:B------:R-:W-:Y:S04]  /*17a30*/  MUFU.EX2 R168, R168 ;  /* 0x000000a800a87308 */ /* 0x000fe80000000800 */
[----:B------:R-:W-:Y:S02]  /*17a40*/  MUFU.EX2 R177, R193 ;  /* 0x000000c100b17308 */ /* 0x000fe40000000800 */
[----:B------:R-:W-:Y:S01]  /*17a50*/  HMMA.16816.F32 R36, R8, R20, R36 ;  /* 0x000000140824723c */ /* 0x000fe20000001824 */
[----:B-1----:R-:W-:Y:S01]  /*17a60*/  F2FP.F16.F32.PACK_AB R20, R207, R156 ;  /* 0x0000009ccf14723e */ /* 0x002fe200000000ff */
[----:B------:R1:W-:Y:S01]  /*17a70*/  MUFU.EX2 R155, R32 ;  /* 0x00000020009b7308 */ /* 0x0003e20000000800 */
[----:B--2---:R-:W-:-:S03]  /*17a80*/  F2FP.F16.F32.PACK_AB R21, R199, R162 ;  /* 0x000000a2c715723e */ /* 0x004fc600000000ff */
[----:B------:R-:W-:Y:S02]  /*17a90*/  MUFU.EX2 R170, R170 ;  /* 0x000000aa00aa7308 */ /* 0x000fe40000000800 */
[----:B------:R-:W-:Y:S01]  /*17aa0*/  HMMA.16816.F32 R28, R8, R22, R28 ;  /* 0x00000016081c723c */ /* 0x000fe2000000181c */
[----:B------:R-:W2:Y:S01]  /*17ab0*/  LDSM.16.MT88.4 R8, [R189+0x7000] ;  /* 0x00700000bd08783b */ /* 0x000ea20000004200 */
[----:B------:R-:W-:Y:S01]  /*17ac0*/  F2FP.F16.F32.PACK_AB R22, R201, R160 ;  /* 0x000000a0c916723e */ /* 0x000fe200000000ff */
[----:B------:R-:W4:Y:S01]  /*17ad0*/  MUFU.EX2 R141, R183 ;  /* 0x000000b7008d7308 */ /* 0x000f220000000800 */
[----:B-----5:R-:W-:-:S03]  /*17ae0*/  F2FP.F16.F32.PACK_AB R23, R203, R164 ;  /* 0x000000a4cb17723e */ /* 0x020fc600000000ff */
[----:B------:R5:W-:Y:S01]  /*17af0*/  MUFU.EX2 R143, R186 ;  /* 0x000000ba008f7308 */ /* 0x000be20000000800 */
[----:B-1----:R-:W-:Y:S03]  /*17b00*/  LDSM.16.MT88.4 R32, [R189+0x7400] ;  /* 0x00740000bd20783b */ /* 0x002fe60000004200 */
[C---:B---3--:R-:W-:Y:S01]  /*17b10*/  HMMA.16816.F32 R12, R20.reuse, R4, R12 ;  /* 0x00000004140c723c */ /* 0x048fe2000000180c */
[----:B------:R-:W1:Y:S04]  /*17b20*/  MUFU.EX2 R172, R172 ;  /* 0x000000ac00ac7308 */ /* 0x000e680000000800 */
[----:B------:R-:W3:Y:S03]  /*17b30*/  MUFU.EX2 R174, R174 ;  /* 0x000000ae00ae7308 */ /* 0x000ee60000000800 */
[C---:B------:R-:W-:Y:S01]  /*17b40*/  HMMA.16816.F32 R16, R20.reuse, R6, R16 ;  /* 0x000000061410723c */ /* 0x040fe20000001810 */
[----:B------:R-:W3:Y:S01]  /*17b50*/  LDSM.16.MT88.4 R4, [R101+0x2000] ;  /* 0x002000006504783b */ /* 0x000ee20000004200 */
[----:B-----5:R-:W-:Y:S01]  /*17b60*/  FFMA.FTZ R186, R111, UR4, -R66 ;  /* 0x000000046fba7c23 */ /* 0x020fe20008010842 */
[----:B------:R-:W-:Y:S04]  /*17b70*/  MUFU.EX2 R115, R119 ;  /* 0x0000007700737308 */ /* 0x000fe80000000800 */
[----:B------:R-:W-:Y:S01]  /*17b80*/  MUFU.EX2 R182, R182 ;  /* 0x000000b600b67308 */ /* 0x000fe20000000800 */
[----:B----4-:R-:W-:Y:S01]  /*17b90*/  HMMA.16816.F32 R36, R20, R24, R36 ;  /* 0x000000181424723c */ /* 0x010fe20000001824 */
[----:B------:R-:W-:-:S02]  /*17ba0*/  F2FP.F16.F32.PACK_AB R24, R187, R166 ;  /* 0x000000a6bb18723e */ /* 0x000fc400000000ff */
[----:B------:R-:W-:Y:S01]  /*17bb0*/  F2FP.F16.F32.PACK_AB R25, R141, R170 ;  /* 0x000000aa8d19723e */ /* 0x000fe200000000ff */
[----:B------:R-:W-:Y:S04]  /*17bc0*/  MUFU.EX2 R111, R139 ;  /* 0x0000008b006f7308 */ /* 0x000fe80000000800 */
[----:B------:R-:W-:Y:S01]  /*17bd0*/  HMMA.16816.F32 R28, R20, R26, R28 ;  /* 0x0000001a141c723c */ /* 0x000fe2000000181c */
[----:B------:R-:W-:Y:S01]  /*17be0*/  F2FP.F16.F32.PACK_AB R26, R177, R168 ;  /* 0x000000a8b11a723e */ /* 0x000fe200000000ff */
[----:B------:R-:W4:Y:S01]  /*17bf0*/  MUFU.EX2 R186, R186 ;  /* 0x000000ba00ba7308 */ /* 0x000f220000000800 */
[----:B-1----:R-:W-:Y:S01]  /*17c00*/  F2FP.F16.F32.PACK_AB R27, R172, R143 ;  /* 0x0000008fac1b723e */ /* 0x002fe200000000ff */
[----:B------:R-:W1:Y:S02]  /*17c10*/  LDSM.16.MT88.4 R20, [R101+0x2400] ;  /* 0x002400006514783b */ /* 0x000e640000004200 */
[----:B------:R-:W-:Y:S04]  /*17c20*/  MUFU.EX2 R107, R109 ;  /* 0x0000006d006b7308 */ /* 0x000fe80000000800 */
[----:B------:R-:W5:Y:S01]  /*17c30*/  MUFU.EX2 R188, R188 ;  /* 0x000000bc00bc7308 */ /* 0x000f620000000800 */
[C---:B--2---:R-:W-:Y:S03]  /*17c40*/  HMMA.16816.F32 R16, R24.reuse, R10, R16 ;  /* 0x0000000a1810723c */ /* 0x044fe60000001810 */
[----:B------:R2:W-:Y:S04]  /*17c50*/  MUFU.EX2 R62, R63 ;  /* 0x0000003f003e7308 */ /* 0x0005e80000000800 */
[----:B------:R-:W-:Y:S01]  /*17c60*/  MUFU.EX2 R151, R151 ;  /* 0x0000009700977308 */ /* 0x000fe20000000800 */
[C---:B------:R-:W-:Y:S01]  /*17c70*/  HMMA.16816.F32 R12, R24.reuse, R8, R12 ;  /* 0x00000008180c723c */ /* 0x040fe2000000180c */
[----:B------:R-:W1:Y:S02]  /*17c80*/  LDSM.16.MT88.4 R8, [R189+0x7800] ;  /* 0x00780000bd08783b */ /* 0x000e640000004200 */
[----:B------:R-:W-:Y:S05]  /*17c90*/  MUFU.EX2 R153, R153 ;  /* 0x0000009900997308 */ /* 0x000fea0000000800 */
[C---:B---3--:R-:W-:Y:S01]  /*17ca0*/  HMMA.16816.F32 R36, R24.reuse, R4, R36 ;  /* 0x000000041824723c */ /* 0x048fe20000001824 */
[----:B------:R-:W-:Y:S01]  /*17cb0*/  F2FP.F16.F32.PACK_AB R4, R174, R155 ;  /* 0x0000009bae04723e */ /* 0x000fe200000000ff */
[----:B--2---:R-:W-:Y:S01]  /*17cc0*/  FFMA.FTZ R63, R45, UR4, -R66 ;  /* 0x000000042d3f7c23 */ /* 0x004fe20008010842 */
[----:B----4-:R-:W-:Y:S01]  /*17cd0*/  F2FP.F16.F32.PACK_AB R5, R186, R111 ;  /* 0x0000006fba05723e */ /* 0x010fe200000000ff */
[----:B------:R2:W-:Y:S04]  /*17ce0*/  MUFU.EX2 R45, R64 ;  /* 0x00000040002d7308 */ /* 0x0005e80000000800 */
[----:B------:R-:W-:Y:S01]  /*17cf0*/  HMMA.16816.F32 R28, R24, R6, R28 ;  /* 0x00000006181c723c */ /* 0x000fe2000000181c */
[----:B------:R-:W-:Y:S01]  /*17d00*/  F2FP.F16.F32.PACK_AB R6, R182, R115 ;  /* 0x00000073b606723e */ /* 0x000fe200000000ff */
[----:B------:R-:W-:Y:S01]  /*17d10*/  FFMA.FTZ R24, R67, UR4, -R74 ;  /* 0x0000000443187c23 */ /* 0x000fe2000801084a */
[----:B-----5:R-:W-:Y:S01]  /*17d20*/  F2FP.F16.F32.PACK_AB R7, R188, R107 ;  /* 0x0000006bbc07723e */ /* 0x020fe200000000ff */
[----:B------:R-:W-:Y:S06]  /*17d30*/  MUFU.EX2 R67, R82 ;  /* 0x0000005200437308 */ /* 0x000fec0000000800 */
[----:B------:R-:W-:Y:S01]  /*17d40*/  HMMA.16816.F32 R16, R4, R34, R16 ;  /* 0x000000220410723c */ /* 0x000fe20000001810 */
[--C-:B------:R-:W-:Y:S01]  /*17d50*/  FFMA.FTZ R35, R51, UR4, -R66.reuse ;  /* 0x0000000433237c23 */ /* 0x100fe20008010842 */
[--C-:B------:R-:W-:Y:S01]  /*17d60*/  FFMA.FTZ R51, R50, UR4, -R66.reuse ;  /* 0x0000000432337c23 */ /* 0x100fe20008010842 */
[----:B------:R-:W-:Y:S01]  /*17d70*/  FFMA.FTZ R50, R49, UR4, -R66 ;  /* 0x0000000431327c23 */ /* 0x000fe20008010842 */
[----:B--2---:R-:W-:-:S02]  /*17d80*/  FFMA.FTZ R64, R56, UR4, -R74 ;  /* 0x0000000438407c23 */ /* 0x004fc4000801084a */
[----:B------:R-:W-:Y:S02]  /*17d90*/  MUFU.EX2 R49, R51 ;  /* 0x0000003300317308 */ /* 0x000fe40000000800 */
[C---:B------:R-:W-:Y:S01]  /*17da0*/  HMMA.16816.F32 R12, R4.reuse, R32, R12 ;  /* 0x00000020040c723c */ /* 0x040fe2000000180c */
[--C-:B------:R-:W-:Y:S01]  /*17db0*/  FFMA.FTZ R33, R80, UR4, -R74.reuse ;  /* 0x0000000450217c23 */ /* 0x100fe2000801084a */
[----:B------:R-:W-:Y:S01]  /*17dc0*/  FFMA.FTZ R80, R65, UR4, -R74 ;  /* 0x0000000441507c23 */ /* 0x000fe2000801084a */
[----:B------:R-:W-:Y:S01]  /*17dd0*/  FFMA.FTZ R65, R54, UR4, -R66 ;  /* 0x0000000436417c23 */ /* 0x000fe20008010842 */
[----:B------:R2:W3:Y:S04]  /*17de0*/  MUFU.EX2 R32, R24 ;  /* 0x0000001800207308 */ /* 0x0004e80000000800 */
[----:B------:R-:W-:Y:S01]  /*17df0*/  MUFU.EX2 R33, R33 ;  /* 0x0000002100217308 */ /* 0x000fe20000000800 */
[C---:B-1----:R-:W-:Y:S03]  /*17e00*/  HMMA.16816.F32 R36, R4.reuse, R20, R36 ;  /* 0x000000140424723c */ /* 0x042fe60000001824 */
[----:B------:R-:W1:Y:S04]  /*17e10*/  MUFU.EX2 R54, R80 ;  /* 0x0000005000367308 */ /* 0x000e680000000800 */
[----:B------:R4:W-:Y:S01]  /*17e20*/  MUFU.EX2 R34, R65 ;  /* 0x0000004100227308 */ /* 0x0009e20000000800 */
[----:B------:R-:W-:Y:S01]  /*17e30*/  HMMA.16816.F32 R28, R4, R22, R28 ;  /* 0x00000016041c723c */ /* 0x000fe2000000181c */
[----:B--2---:R-:W2:Y:S01]  /*17e40*/  LDSM.16.MT88.4 R24, [R101+0x2800] ;  /* 0x002800006518783b */ /* 0x004ea20000004200 */
[----:B---3--:R-:W-:Y:S01]  /*17e50*/  F2FP.F16.F32.PACK_AB R4, R32, R67 ;  /* 0x000000432004723e */ /* 0x008fe200000000ff */
[----:B------:R-:W3:Y:S02]  /*17e60*/  MUFU.EX2 R35, R35 ;  /* 0x0000002300237308 */ /* 0x000ee40000000800 */
[----:B------:R-:W5:Y:S02]  /*17e70*/  LDSM.16.MT88.4 R20, [R189+0x7c00] ;  /* 0x007c0000bd14783b */ /* 0x000f640000004200 */
[----:B------:R-:W3:Y:S01]  /*17e80*/  MUFU.EX2 R50, R50 ;  /* 0x0000003200327308 */ /* 0x000ee20000000800 */
[----:B-1----:R-:W-:-:S03]  /*17e90*/  F2FP.F16.F32.PACK_AB R6, R54, R33 ;  /* 0x000000213606723e */ /* 0x002fc600000000ff */
[----:B------:R1:W2:Y:S01]  /*17ea0*/  MUFU.EX2 R51, R72 ;  /* 0x0000004800337308 */ /* 0x0002a20000000800 */
[--C-:B----4-:R-:W-:Y:S01]  /*17eb0*/  FFMA.FTZ R65, R61, UR4, -R74.reuse ;  /* 0x000000043d417c23 */ /* 0x110fe2000801084a */
[----:B------:R-:W-:Y:S01]  /*17ec0*/  FFMA.FTZ R61, R60, UR4, -R74 ;  /* 0x000000043c3d7c23 */ /* 0x000fe2000801084a */
[----:B------:R-:W-:Y:S01]  /*17ed0*/  FFMA.FTZ R60, R47, UR4, -R66 ;  /* 0x000000042f3c7c23 */ /* 0x000fe20008010842 */
[----:B---3--:R-:W-:Y:S01]  /*17ee0*/  F2FP.F16.F32.PACK_AB R5, R35, R34 ;  /* 0x000000222305723e */ /* 0x008fe200000000ff */
[----:B------:R-:W-:Y:S01]  /*17ef0*/  MUFU.EX2 R47, R48 ;  /* 0x00000030002f7308 */ /* 0x000fe20000000800 */
[----:B------:R-:W-:-:S03]  /*17f00*/  F2FP.F16.F32.PACK_AB R7, R50, R49 ;  /* 0x000000313207723e */ /* 0x000fc600000000ff */
[----:B------:R3:W-:Y:S01]  /*17f10*/  MUFU.EX2 R2, R65 ;  /* 0x0000004100027308 */ /* 0x0007e20000000800 */
[----:B-1----:R-:W-:-:S03]  /*17f20*/  FFMA.FTZ R72, R93, UR4, -R66 ;  /* 0x000000045d487c23 */ /* 0x002fc60008010842 */
[----:B------:R-:W-:Y:S01]  /*17f30*/  MUFU.EX2 R61, R61 ;  /* 0x0000003d003d7308 */ /* 0x000fe20000000800 */
[C---:B------:R-:W-:Y:S01]  /*17f40*/  HMMA.16816.F32 R12, R4.reuse, R8, R12 ;  /* 0x00000008040c723c */ /* 0x040fe2000000180c */
[----:B------:R-:W-:Y:S02]  /*17f50*/  FADD.FTZ R9, R73, R70 ;  /* 0x0000004649097221 */ /* 0x000fe40000010000 */
[----:B------:R1:W4:Y:S01]  /*17f60*/  MUFU.EX2 R46, R60 ;  /* 0x0000003c002e7308 */ /* 0x0003220000000800 */
[----:B------:R-:W-:Y:S01]  /*17f70*/  FFMA.FTZ R73, R89, UR4, -R74 ;  /* 0x0000000459497c23 */ /* 0x000fe2000801084a */
[----:B------:R-:W-:Y:S01]  /*17f80*/  FFMA.FTZ R70, R90, UR4, -R66 ;  /* 0x000000045a467c23 */ /* 0x000fe20008010842 */
[----:B------:R-:W-:Y:S01]  /*17f90*/  FADD.FTZ R9, R68, R9 ;  /* 0x0000000944097221 */ /* 0x000fe20000010000 */
[----:B------:R5:W4:Y:S01]  /*17fa0*/  MUFU.EX2 R48, R63 ;  /* 0x0000003f00307308 */ /* 0x000b220000000800 */
[--C-:B------:R-:W-:Y:S01]  /*17fb0*/  FFMA.FTZ R68, R91, UR4, -R74.reuse ;  /* 0x000000045b447c23 */ /* 0x100fe2000801084a */
[----:B------:R-:W-:Y:S01]  /*17fc0*/  HMMA.16816.F32 R16, R4, R10, R16 ;  /* 0x0000000a0410723c */ /* 0x000fe20000001810 */
[----:B------:R-:W-:Y:S01]  /*17fd0*/  FADD.FTZ R102, R102, R9 ;  /* 0x0000000966667221 */ /* 0x000fe20000010000 */
[----:B---3--:R-:W-:Y:S01]  /*17fe0*/  FFMA.FTZ R65, R57, UR4, -R74 ;  /* 0x0000000439417c23 */ /* 0x008fe2000801084a */
[----:B------:R-:W3:Y:S01]  /*17ff0*/  LDSM.16.MT88.4 R8, [R101+0x2c00] ;  /* 0x002c00006508783b */ /* 0x000ee20000004200 */
[----:B------:R-:W-:Y:S01]  /*18000*/  MUFU.EX2 R73, R73 ;  /* 0x0000004900497308 */ /* 0x000fe20000000800 */
[----:B------:R-:W-:-:S03]  /*18010*/  FADD.FTZ R102, R103, R102 ;  /* 0x0000006667667221 */ /* 0x000fc60000010000 */
[C---:B--2---:R-:W-:Y:S01]  /*18020*/  HMMA.16816.F32 R36, R4.reuse, R24, R36 ;  /* 0x000000180424723c */ /* 0x044fe20000001824 */
[----:B------:R-:W-:Y:S01]  /*18030*/  FADD.FTZ R105, R105, R102 ;  /* 0x0000006669697221 */ /* 0x000fe20000010000 */
[--C-:B-1----:R-:W-:Y:S01]  /*18040*/  FFMA.FTZ R60, R58, UR4, -R74.reuse ;  /* 0x000000043a3c7c23 */ /* 0x102fe2000801084a */
[----:B------:R-:W-:Y:S01]  /*18050*/  FFMA.FTZ R58, R55, UR4, -R74 ;  /* 0x00000004373a7c23 */ /* 0x000fe2000801084a */
[----:B------:R-:W-:Y:S01]  /*18060*/  MUFU.EX2 R56, R65 ;  /* 0x0000004100387308 */ /* 0x000fe20000000800 */
[----:B------:R-:W-:Y:S01]  /*18070*/  FADD.FTZ R104, R104, R105 ;  /* 0x0000006968687221 */ /* 0x000fe20000010000 */
[--C-:B-----5:R-:W-:Y:S01]  /*18080*/  FFMA.FTZ R63, R40, UR4, -R66.reuse ;  /* 0x00000004283f7c23 */ /* 0x120fe20008010842 */
[----:B------:R-:W-:Y:S01]  /*18090*/  FFMA.FTZ R40, R81, UR4, -R66 ;  /* 0x0000000451287c23 */ /* 0x000fe20008010842 */
[----:B------:R-:W-:Y:S01]  /*180a0*/  HMMA.16816.F32 R28, R4, R26, R28 ;  /* 0x0000001a041c723c */ /* 0x000fe2000000181c */
[----:B------:R-:W-:Y:S01]  /*180b0*/  FADD.FTZ R123, R123, R104 ;  /* 0x000000687b7b7221 */ /* 0x000fe20000010000 */
[----:B------:R-:W1:Y:S01]  /*180c0*/  LDSM.16.MT88.4 R24, [R189+0x8000] ;  /* 0x00800000bd18783b */ /* 0x000e620000004200 */
[----:B------:R-:W-:Y:S01]  /*180d0*/  F2FP.F16.F32.PACK_AB R4, R51, R62 ;  /* 0x0000003e3304723e */ /* 0x000fe200000000ff */
[----:B------:R2:W5:Y:S01]  /*180e0*/  MUFU.EX2 R57, R60 ;  /* 0x0000003c00397308 */ /* 0x0005620000000800 */
[----:B------:R-:W-:Y:S01]  /*180f0*/  FADD.FTZ R123, R112, R123 ;  /* 0x0000007b707b7221 */ /* 0x000fe20000010000 */
[----:B----4-:R-:W-:Y:S01]  /*18100*/  F2FP.F16.F32.PACK_AB R5, R46, R47 ;  /* 0x0000002f2e05723e */ /* 0x010fe200000000ff */
[----:B------:R-:W-:Y:S01]  /*18110*/  FFMA.FTZ R81, R87, UR4, -R66 ;  /* 0x0000000457517c23 */ /* 0x000fe20008010842 */
[----:B------:R-:W-:Y:S01]  /*18120*/  F2FP.F16.F32.PACK_AB R6, R61, R2 ;  /* 0x000000023d06723e */ /* 0x000fe200000000ff */
[----:B------:R-:W-:Y:S01]  /*18130*/  FADD.FTZ R110, R110, R123 ;  /* 0x0000007b6e6e7221 */ /* 0x000fe20000010000 */
[----:B------:R-:W-:Y:S01]  /*18140*/  F2FP.F16.F32.PACK_AB R7, R48, R45 ;  /* 0x0000002d3007723e */ /* 0x000fe200000000ff */
[----:B------:R-:W-:Y:S02]  /*18150*/  MUFU.EX2 R55, R64 ;  /* 0x0000004000377308 */ /* 0x000fe40000000800 */
[----:B------:R-:W-:-:S02]  /*18160*/  FADD.FTZ R125, R125, R110 ;  /* 0x0000006e7d7d7221 */ /* 0x000fc40000010000 */
[----:B------:R-:W-:Y:S02]  /*18170*/  MUFU.EX2 R40, R40 ;  /* 0x0000002800287308 */ /* 0x000fe40000000800 */
[----:B------:R-:W-:Y:S01]  /*18180*/  FADD.FTZ R116, R116, R125 ;  /* 0x0000007d74747221 */ /* 0x000fe20000010000 */
[----:B------:R-:W-:Y:S01]  /*18190*/  HMMA.16816.F32 R12, R4, R20, R12 ;  /* 0x00000014040c723c */ /* 0x000fe2000000180c */
[--C-:B------:R-:W-:Y:S01]  /*181a0*/  FFMA.FTZ R20, R44, UR4, -R66.reuse ;  /* 0x000000042c147c23 */ /* 0x100fe20008010842 */
[----:B------:R-:W-:Y:S01]  /*181b0*/  FFMA.FTZ R21, R43, UR4, -R66 ;  /* 0x000000042b157c23 */ /* 0x000fe20008010842 */
[----:B------:R-:W-:Y:S01]  /*181c0*/  FADD.FTZ R116, R133, R116 ;  /* 0x0000007485747221 */ /* 0x000fe20000010000 */
[----:B------:R4:W-:Y:S01]  /*181d0*/  MUFU.EX2 R44, R58 ;  /* 0x0000003a002c7308 */ /* 0x0009e20000000800 */
[----:B--2---:R-:W-:-:S03]  /*181e0*/  FFMA.FTZ R60, R85, UR4, -R66 ;  /* 0x00000004553c7c23 */ /* 0x004fc60008010842 */
[C---:B------:R-:W-:Y:S01]  /*181f0*/  HMMA.16816.F32 R16, R4.reuse, R22, R16 ;  /* 0x000000160410723c */ /* 0x040fe20000001810 */
[----:B------:R-:W-:Y:S01]  /*18200*/  FFMA.FTZ R22, R42, UR4, -R66 ;  /* 0x000000042a167c23 */ /* 0x000fe20008010842 */
[----:B------:R-:W-:Y:S04]  /*18210*/  MUFU.EX2 R43, R20 ;  /* 0x00000014002b7308 */ /* 0x000fe80000000800 */
[----:B------:R2:W1:Y:S02]  /*18220*/  MUFU.EX2 R42, R21 ;  /* 0x00000015002a7308 */ /* 0x0004640000000800 */
[----:B---3--:R-:W-:Y:S01]  /*18230*/  HMMA.16816.F32 R36, R4, R8, R36 ;  /* 0x000000080424723c */ /* 0x008fe20000001824 */
[----:B------:R-:W-:Y:S01]  /*18240*/  FADD.FTZ R9, R131, R116 ;  /* 0x0000007483097221 */ /* 0x000fe20000010000 */
[----:B----4-:R-:W-:Y:S01]  /*18250*/  FFMA.FTZ R58, R41, UR4, -R66 ;  /* 0x00000004293a7c23 */ /* 0x010fe20008010842 */
[----:B------:R-:W-:Y:S01]  /*18260*/  MUFU.EX2 R60, R60 ;  /* 0x0000003c003c7308 */ /* 0x000fe20000000800 */
[----:B------:R-:W-:Y:S01]  /*18270*/  MOV R131, R79 ;  /* 0x0000004f00837202 */ /* 0x000fe20000000f00 */
[----:B------:R-:W-:-:S02]  /*18280*/  FADD.FTZ R9, R120, R9 ;  /* 0x0000000978097221 */ /* 0x000fc40000010000 */
[----:B------:R3:W-:Y:S01]  /*18290*/  MUFU.EX2 R41, R22 ;  /* 0x0000001600297308 */ /* 0x0007e20000000800 */
[----:B------:R-:W-:Y:S01]  /*182a0*/  HMMA.16816.F32 R28, R4, R10, R28 ;  /* 0x0000000a041c723c */ /* 0x000fe2000000181c */
[----:B------:R-:W-:Y:S01]  /*182b0*/  FADD.FTZ R126, R126, R9 ;  /* 0x000000097e7e7221 */ /* 0x000fe20000010000 */
[----:B-----5:R-:W-:Y:S01]  /*182c0*/  F2FP.F16.F32.PACK_AB R4, R56, R57 ;  /* 0x000000393804723e */ /* 0x020fe200000000ff */
[----:B------:R-:W4:Y:S01]  /*182d0*/  MUFU.EX2 R58, R58 ;  /* 0x0000003a003a7308 */ /* 0x000f220000000800 */
[----:B------:R-:W5:Y:S01]  /*182e0*/  LDSM.16.MT88.4 R8, [R101+0x3000] ;  /* 0x003000006508783b */ /* 0x000f620000004200 */
[----:B--2---:R-:W-:Y:S01]  /*182f0*/  FADD.FTZ R21, R161, R122 ;  /* 0x0000007aa1157221 */ /* 0x004fe20000010000 */
[----:B------:R-:W-:Y:S01]  /*18300*/  FADD.FTZ R126, R147, R126 ;  /* 0x0000007e937e7221 */ /* 0x000fe20000010000 */
[----:B-1----:R-:W-:Y:S01]  /*18310*/  F2FP.F16.F32.PACK_AB R5, R42, R43 ;  /* 0x0000002b2a05723e */ /* 0x002fe200000000ff */
[----:B------:R-:W-:Y:S01]  /*18320*/  MUFU.EX2 R68, R68 ;  /* 0x0000004400447308 */ /* 0x000fe20000000800 */
[----:B------:R-:W-:Y:S01]  /*18330*/  FADD.FTZ R21, R132, R21 ;  /* 0x0000001584157221 */ /* 0x000fe20000010000 */
[----:B------:R-:W-:Y:S01]  /*18340*/  F2FP.F16.F32.PACK_AB R6, R44, R55 ;  /* 0x000000372c06723e */ /* 0x000fe200000000ff */
[----:B------:R-:W-:Y:S01]  /*18350*/  FADD.FTZ R145, R145, R126 ;  /* 0x0000007e91917221 */ /* 0x000fe20000010000 */
[----:B------:R-:W-:Y:S01]  /*18360*/  MUFU.EX2 R81, R81 ;  /* 0x0000005100517308 */ /* 0x000fe20000000800 */
[----:B------:R-:W-:-:S02]  /*18370*/  FADD.FTZ R130, R130, R21 ;  /* 0x0000001582827221 */ /* 0x000fc40000010000 */
[----:B------:R-:W-:Y:S01]  /*18380*/  FADD.FTZ R128, R128, R145 ;  /* 0x0000009180807221 */ /* 0x000fe20000010000 */
[----:B---3--:R-:W1:Y:S01]  /*18390*/  LDSM.16.MT88.4 R20, [R189+0x8400] ;  /* 0x00840000bd14783b */ /* 0x008e620000004200 */
[----:B----4-:R-:W-:Y:S01]  /*183a0*/  F2FP.F16.F32.PACK_AB R7, R58, R41 ;  /* 0x000000293a07723e */ /* 0x010fe200000000ff */
[----:B------:R-:W-:Y:S01]  /*183b0*/  FADD.FTZ R163, R163, R130 ;  /* 0x00000082a3a37221 */ /* 0x000fe20000010000 */
[----:B------:R-:W-:Y:S03]  /*183c0*/  MUFU.EX2 R70, R70 ;  /* 0x0000004600467308 */ /* 0x000fe60000000800 */
[----:B------:R-:W-:Y:S01]  /*183d0*/  FADD.FTZ R138, R138, R163 ;  /* 0x000000a38a8a7221 */ /* 0x000fe20000010000 */
[----:B------:R-:W-:Y:S01]  /*183e0*/  MUFU.EX2 R72, R72 ;  /* 0x0000004800487308 */ /* 0x000fe20000000800 */
[----:B------:R-:W-:Y:S01]  /*183f0*/  HMMA.16816.F32 R16, R4, R26, R16 ;  /* 0x0000001a0410723c */ /* 0x000fe20000001810 */
[----:B------:R-:W-:Y:S01]  /*18400*/  FFMA.FTZ R27, R53, UR4, -R74 ;  /* 0x00000004351b7c23 */ /* 0x000fe2000801084a */
[----:B------:R-:W-:Y:S01]  /*18410*/  FADD.FTZ R53, R165, R128 ;  /* 0x00000080a5357221 */ /* 0x000fe20000010000 */
[----:B------:R-:W-:Y:S01]  /*18420*/  FADD.FTZ R138, R171, R138 ;  /* 0x0000008aab8a7221 */ /* 0x000fe20000010000 */
[----:B------:R-:W-:-:S02]  /*18430*/  FFMA.FTZ R26, R84, UR4, -R74 ;  /* 0x00000004541a7c23 */ /* 0x000fc4000801084a */
[----:B------:R-:W-:Y:S01]  /*18440*/  FADD.FTZ R53, R136, R53 ;  /* 0x0000003588357221 */ /* 0x000fe20000010000 */
[----:B------:R-:W-:Y:S01]  /*18450*/  FADD.FTZ R169, R169, R138 ;  /* 0x0000008aa9a97221 */ /* 0x000fe20000010000 */
[C---:B------:R-:W-:Y:S01]  /*18460*/  HMMA.16816.F32 R12, R4.reuse, R24, R12 ;  /* 0x00000018040c723c */ /* 0x040fe2000000180c */
[--C-:B------:R-:W-:Y:S01]  /*18470*/  FFMA.FTZ R25, R83, UR4, -R74.reuse ;  /* 0x0000000453197c23 */ /* 0x100fe2000801084a */
[----:B------:R-:W-:Y:S01]  /*18480*/  FADD.FTZ R134, R134, R53 ;  /* 0x0000003586867221 */ /* 0x000fe20000010000 */
[----:B------:R-:W-:Y:S01]  /*18490*/  FADD.FTZ R142, R142, R169 ;  /* 0x000000a98e8e7221 */ /* 0x000fe20000010000 */
[----:B------:R-:W-:Y:S01]  /*184a0*/  FFMA.FTZ R24, R88, UR4, -R74 ;  /* 0x0000000458187c23 */ /* 0x000fe2000801084a */
[----:B------:R-:W2:Y:S01]  /*184b0*/  MUFU.EX2 R53, R63 ;  /* 0x0000003f00357308 */ /* 0x000ea20000000800 */
[----:B------:R-:W-:Y:S01]  /*184c0*/  FADD.FTZ R167, R167, R134 ;  /* 0x00000086a7a77221 */ /* 0x000fe20000010000 */
[----:B------:R-:W-:Y:S01]  /*184d0*/  FADD.FTZ R65, R209, R142 ;  /* 0x0000008ed1417221 */ /* 0x000fe20000010000 */
[----:B------:R-:W-:Y:S01]  /*184e0*/  FFMA.FTZ R83, R76, UR4, -R66 ;  /* 0x000000044c537c23 */ /* 0x000fe20008010842 */
[----:B------:R-:W-:Y:S01]  /*184f0*/  MUFU.EX2 R27, R27 ;  /* 0x0000001b001b7308 */ /* 0x000fe20000000800 */
[----:B------:R-:W-:Y:S01]  /*18500*/  FADD.FTZ R64, R140, R167 ;  /* 0x000000a78c407221 */ /* 0x000fe20000010000 */
[----:B------:R-:W-:Y:S01]  /*18510*/  FADD.FTZ R65, R154, R65 ;  /* 0x000000419a417221 */ /* 0x000fe20000010000 */
[C---:B-----5:R-:W-:Y:S01]  /*18520*/  HMMA.16816.F32 R36, R4.reuse, R8, R36 ;  /* 0x000000080424723c */ /* 0x060fe20000001824 */
[----:B------:R-:W3:Y:S01]  /*18530*/  MUFU.EX2 R26, R26 ;  /* 0x0000001a001a7308 */ /* 0x000ee20000000800 */
[----:B------:R-:W-:Y:S01]  /*18540*/  FADD.FTZ R64, R175, R64 ;  /* 0x00000040af407221 */ /* 0x000fe20000010000 */
[----:B------:R-:W-:Y:S01]  /*18550*/  FADD.FTZ R146, R146, R65 ;  /* 0x0000004192927221 */ /* 0x000fe20000010000 */
[----:B------:R-:W-:Y:S01]  /*18560*/  FFMA.FTZ R65, R94, UR4, -R74 ;  /* 0x000000045e417c23 */ /* 0x000fe2000801084a */
[----:B------:R-:W-:Y:S01]  /*18570*/  MUFU.EX2 R25, R25 ;  /* 0x0000001900197308 */ /* 0x000fe20000000800 */
[----:B------:R-:W-:Y:S01]  /*18580*/  FADD.FTZ R9, R173, R64 ;  /* 0x00000040ad097221 */ /* 0x000fe20000010000 */
[----:B------:R-:W-:Y:S01]  /*18590*/  FADD.FTZ R215, R215, R146 ;  /* 0x00000092d7d77221 */ /* 0x000fe20000010000 */
[----:B------:R-:W-:Y:S01]  /*185a0*/  HMMA.16816.F32 R28, R4, R10, R28 ;  /* 0x0000000a041c723c */ /* 0x000fe2000000181c */
[----:B------:R-:W4:Y:S01]  /*185b0*/  MUFU.EX2 R24, R24 ;  /* 0x0000001800187308 */ /* 0x000f220000000800 */
[----:B------:R-:W-:Y:S01]  /*185c0*/  FADD.FTZ R9, R144, R9 ;  /* 0x0000000990097221 */ /* 0x000fe20000010000 */
[----:B------:R-:W-:Y:S01]  /*185d0*/  FADD.FTZ R162, R162, R215 ;  /* 0x000000d7a2a27221 */ /* 0x000fe20000010000 */
[----:B--2---:R-:W-:Y:S01]  /*185e0*/  F2FP.F16.F32.PACK_AB R5, R40, R53 ;  /* 0x000000352805723e */ /* 0x004fe200000000ff */
[----:B------:R-:W2:Y:S01]  /*185f0*/  MUFU.EX2 R63, R86 ;  /* 0x00000056003f7308 */ /* 0x000ea20000000800 */
[----:B------:R-:W-:Y:S01]  /*18600*/  FADD.FTZ R156, R156, R9 ;  /* 0x000000099c9c7221 */ /* 0x000fe20000010000 */
[----:B------:R-:W-:Y:S01]  /*18610*/  FADD.FTZ R199, R199, R162 ;  /* 0x000000a2c7c77221 */ /* 0x000fe20000010000 */
[----:B------:R-:W5:Y:S01]  /*18620*/  LDSM.16.MT88.4 R8, [R101+0x3400] ;  /* 0x003400006508783b */ /* 0x000f620000004200 */
[----:B---3--:R-:W-:Y:S01]  /*18630*/  F2FP.F16.F32.PACK_AB R4, R26, R27 ;  /* 0x0000001b1a04723e */ /* 0x008fe200000000ff */
        /* <DEDUP_REMOVED lines=9> */
[----:B------:R-:W-:Y:S01]  /*186d0*/  FADD.FTZ R170, R170, R203 ;  /* 0x000000cbaaaa7221 */ /* 0x000fe20000010000 */
[----:B--2---:R-:W-:Y:S01]  /*186e0*/  F2FP.F16.F32.PACK_AB R7, R63, R60 ;  /* 0x0000003c3f07723e */ /* 0x004fe200000000ff */
[----:B------:R-:W2:Y:S01]  /*186f0*/  MUFU.EX2 R64, R64 ;  /* 0x0000004000407308 */ /* 0x000ea20000000800 */
[----:B------:R-:W-:Y:S01]  /*18700*/  FADD.FTZ R166, R166, R201 ;  /* 0x000000c9a6a67221 */ /* 0x000fe20000010000 */
[----:B------:R-:W-:Y:S01]  /*18710*/  FADD.FTZ R170, R141, R170 ;  /* 0x000000aa8daa7221 */ /* 0x000fe20000010000 */
[----:B------:R-:W-:Y:S02]  /*18720*/  LDSM.16.MT88.4 R160, [R101+0x3c00] ;  /* 0x003c000065a0783b */ /* 0x000fe40000004200 */
[----:B------:R-:W-:Y:S01]  /*18730*/  FADD.FTZ R187, R187, R166 ;  /* 0x000000a6bbbb7221 */ /* 0x000fe20000010000 */
[----:B------:R-:W-:Y:S01]  /*18740*/  FADD.FTZ R143, R143, R170 ;  /* 0x000000aa8f8f7221 */ /* 0x000fe20000010000 */
[----:B-1----:R-:W-:Y:S02]  /*18750*/  HMMA.16816.F32 R12, R4, R20, R12 ;  /* 0x00000014040c723c */ /* 0x002fe4000000180c */
[----:B------:R-:W-:Y:S01]  /*18760*/  FADD.FTZ R168, R168, R187 ;  /* 0x000000bba8a87221 */ /* 0x000fe20000010000 */
[----:B------:R-:W-:Y:S01]  /*18770*/  FADD.FTZ R172, R172, R143 ;  /* 0x0000008facac7221 */ /* 0x000fe20000010000 */
[----:B------:R-:W-:-:S02]  /*18780*/  IADD3 R187, PT, PT, R59, -0x3, RZ ;  /* 0xfffffffd3bbb7810 */ /* 0x000fc40007ffe0ff */
[----:B------:R-:W-:Y:S01]  /*18790*/  FADD.FTZ R168, R177, R168 ;  /* 0x000000a8b1a87221 */ /* 0x000fe20000010000 */
[----:B------:R-:W-:Y:S01]  /*187a0*/  FADD.FTZ R111, R111, R172 ;  /* 0x000000ac6f6f7221 */ /* 0x000fe20000010000 */
[----:B------:R-:W-:Y:S01]  /*187b0*/  HMMA.16816.F32 R16, R4, R22, R16 ;  /* 0x000000160410723c */ /* 0x000fe20000001810 */
[----:B------:R-:W1:Y:S01]  /*187c0*/  LDSM.16.MT88.4 R20, [R189+0x8800] ;  /* 0x00880000bd14783b */ /* 0x000e620000004200 */
[----:B------:R-:W-:Y:S01]  /*187d0*/  FADD.FTZ R155, R155, R168 ;  /* 0x000000a89b9b7221 */ /* 0x000fe20000010000 */
[----:B------:R-:W-:Y:S02]  /*187e0*/  FADD.FTZ R186, R186, R111 ;  /* 0x0000006fbaba7221 */ /* 0x000fe40000010000 */
[----:B------:R-:W-:Y:S01]  /*187f0*/  LDSM.16.MT88.4 R168, [R189+0x8c00] ;  /* 0x008c0000bda8783b */ /* 0x000fe20000004200 */
[----:B------:R-:W-:Y:S01]  /*18800*/  FADD.FTZ R174, R174, R155 ;  /* 0x0000009baeae7221 */ /* 0x000fe20000010000 */
[----:B------:R-:W-:-:S03]  /*18810*/  FADD.FTZ R107, R107, R186 ;  /* 0x000000ba6b6b7221 */ /* 0x000fc60000010000 */
[----:B------:R-:W-:Y:S01]  /*18820*/  FADD.FTZ R115, R115, R174 ;  /* 0x000000ae73737221 */ /* 0x000fe20000010000 */
[----:B------:R-:W-:Y:S01]  /*18830*/  FADD.FTZ R107, R188, R107 ;  /* 0x0000006bbc6b7221 */ /* 0x000fe20000010000 */
[C---:B-----5:R-:W-:Y:S01]  /*18840*/  HMMA.16816.F32 R36, R4.reuse, R8, R36 ;  /* 0x000000080424723c */ /* 0x060fe20000001824 */
[----:B--2---:R-:W-:Y:S01]  /*18850*/  F2FP.F16.F32.PACK_AB R8, R64, R73 ;  /* 0x000000494008723e */ /* 0x004fe200000000ff */
[----:B------:R-:W-:Y:S01]  /*18860*/  FADD.FTZ R182, R182, R115 ;  /* 0x00000073b6b67221 */ /* 0x000fe20000010000 */
[----:B------:R-:W-:Y:S01]  /*18870*/  FADD.FTZ R34, R34, R107 ;  /* 0x0000006b22227221 */ /* 0x000fe20000010000 */
[----:B------:R-:W-:Y:S02]  /*18880*/  F2FP.F16.F32.PACK_AB R9, R70, R81 ;  /* 0x000000514609723e */ /* 0x000fe400000000ff */
        /* <DEDUP_REMOVED lines=9> */
[----:B------:R-:W-:Y:S02]  /*18920*/  F2FP.F16.F32.PACK_AB R11, R83, R72 ;  /* 0x00000048530b723e */ /* 0x000fe400000000ff */
        /* <DEDUP_REMOVED lines=9> */
[----:B------:R-:W-:Y:S01]  /*189c0*/  FFMA.FTZ R23, R77, UR4, -R66 ;  /* 0x000000044d177c23 */ /* 0x000fe20008010842 */
[----:B------:R-:W1:Y:S01]  /*189d0*/  MUFU.EX2 R2, R69 ;  /* 0x0000004500027308 */ /* 0x000e620000000800 */
[----:B------:R-:W-:Y:S01]  /*189e0*/  FADD.FTZ R22, R61, R22 ;  /* 0x000000163d167221 */ /* 0x000fe20000010000 */
[----:B------:R-:W-:Y:S01]  /*189f0*/  FADD.FTZ R43, R43, R48 ;  /* 0x000000302b2b7221 */ /* 0x000fe20000010000 */
[----:B------:R-:W-:Y:S02]  /*18a00*/  HMMA.16816.F32 R12, R8, R20, R12 ;  /* 0x00000014080c723c */ /* 0x000fe4000000180c */
[----:B------:R-:W-:Y:S01]  /*18a10*/  FADD.FTZ R57, R57, R22 ;  /* 0x0000001639397221 */ /* 0x000fe20000010000 */
[----:B------:R-:W-:Y:S01]  /*18a20*/  FADD.FTZ R42, R42, R43 ;  /* 0x0000002b2a2a7221 */ /* 0x000fe20000010000 */
[--C-:B------:R-:W-:Y:S01]  /*18a30*/  FFMA.FTZ R21, R95, UR4, -R74.reuse ;  /* 0x000000045f157c23 */ /* 0x100fe2000801084a */
[----:B------:R-:W-:Y:S01]  /*18a40*/  FFMA.FTZ R20, R96, UR4, -R74 ;  /* 0x0000000460147c23 */ /* 0x000fe2000801084a */
[----:B------:R-:W-:Y:S01]  /*18a50*/  FADD.FTZ R56, R56, R57 ;  /* 0x0000003938387221 */ /* 0x000fe20000010000 */
[----:B------:R-:W-:Y:S01]  /*18a60*/  FADD.FTZ R41, R41, R42 ;  /* 0x0000002a29297221 */ /* 0x000fe20000010000 */
[----:B------:R-:W-:Y:S01]  /*18a70*/  FFMA.FTZ R22, R0, UR4, -R66 ;  /* 0x0000000400167c23 */ /* 0x000fe20008010842 */
[----:B------:R-:W-:Y:S01]  /*18a80*/  MUFU.EX2 R23, R23 ;  /* 0x0000001700177308 */ /* 0x000fe20000000800 */
[----:B------:R-:W-:Y:S01]  /*18a90*/  FADD.FTZ R55, R55, R56 ;  /* 0x0000003837377221 */ /* 0x000fe20000010000 */
[----:B------:R-:W-:-:S02]  /*18aa0*/  FADD.FTZ R58, R58, R41 ;  /* 0x000000293a3a7221 */ /* 0x000fc40000010000 */
[----:B------:R-:W-:Y:S01]  /*18ab0*/  MUFU.EX2 R21, R21 ;  /* 0x0000001500157308 */ /* 0x000fe20000000800 */
[----:B------:R-:W-:Y:S01]  /*18ac0*/  FADD.FTZ R44, R44, R55 ;  /* 0x000000372c2c7221 */ /* 0x000fe20000010000 */
[----:B------:R-:W-:Y:S01]  /*18ad0*/  FADD.FTZ R53, R53, R58 ;  /* 0x0000003a35357221 */ /* 0x000fe20000010000 */
[C---:B--2---:R-:W-:Y:S01]  /*18ae0*/  HMMA.16816.F32 R36, R8.reuse, R4, R36 ;  /* 0x000000040824723c */ /* 0x044fe20000001824 */
[----:B------:R-:W2:Y:S01]  /*18af0*/  MUFU.EX2 R20, R20 ;  /* 0x0000001400147308 */ /* 0x000ea20000000800 */
[----:B------:R-:W-:Y:S01]  /*18b00*/  FADD.FTZ R27, R27, R44 ;  /* 0x0000002c1b1b7221 */ /* 0x000fe20000010000 */
[----:B------:R-:W-:Y:S02]  /*18b10*/  FADD.FTZ R53, R40, R53 ;  /* 0x0000003528357221 */ /* 0x000fe40000010000 */
[----:B------:R-:W3:Y:S01]  /*18b20*/  MUFU.EX2 R0, R78 ;  /* 0x0000004e00007308 */ /* 0x000ee20000000800 */
[----:B------:R-:W-:Y:S01]  /*18b30*/  FADD.FTZ R26, R26, R27 ;  /* 0x0000001b1a1a7221 */ /* 0x000fe20000010000 */
[----:B------:R-:W-:Y:S01]  /*18b40*/  FADD.FTZ R60, R60, R53 ;  /* 0x000000353c3c7221 */ /* 0x000fe20000010000 */
[----:B------:R-:W-:Y:S01]  /*18b50*/  HMMA.16816.F32 R28, R8, R6, R28 ;  /* 0x00000006081c723c */ /* 0x000fe2000000181c */
        /* <DEDUP_REMOVED lines=8> */
[----:B---3--:R-:W-:Y:S01]  /*18be0*/  F2FP.F16.F32.PACK_AB R5, R0, R23 ;  /* 0x000000170005723e */ /* 0x008fe200000000ff */
[----:B------:R-:W-:Y:S02]  /*18bf0*/  FADD.FTZ R81, R70, R81 ;  /* 0x0000005146517221 */ /* 0x000fe40000010000 */
[----:B------:R-:W-:Y:S01]  /*18c00*/  FADD.FTZ R73, R64, R73 ;  /* 0x0000004940497221 */ /* 0x000fe20000010000 */
[----:B----4-:R-:W-:Y:S01]  /*18c10*/  F2FP.F16.F32.PACK_AB R7, R153, R22 ;  /* 0x000000169907723e */ /* 0x010fe200000000ff */
        /* <DEDUP_REMOVED lines=14> */
[----:B------:R-:W-:-:S07]  /*18d00*/  FADD.FTZ R151, R151, R2 ;  /* 0x0000000297977221 */ /* 0x000fce0000010000 */
[----:B------:R-:W-:-:S15]  /*18d10*/  HMMA.16816.F32 R160, R4, R162, R28 ;  /* 0x000000a204a0723c */ /* 0x000fde000000181c */
[----:B------:R-:W-:-:S05]  /*18d20*/  NOP ;  /* 0x0000000000007918 */ /* 0x000fca0000000000 */
.L_x_2022:
        /* <DEDUP_REMOVED lines=9> */
[C---:B------:R-:W-:Y:S01]  /*18dc0*/  LOP3.LUT R154, R188.reuse, 0x80, R3, 0xfe, !PT ;  /* 0x00000080bc9a7812 */ /* 0x040fe200078efe03 */
[----:B------:R-:W-:Y:S01]  /*18dd0*/  IMAD.MOV.U32 R156, RZ, RZ, R131 ;  /* 0x000000ffff9c7224 */ /* 0x000fe200078e0083 */
[----:B------:R-:W-:Y:S01]  /*18de0*/  MOV R186, RZ ;  /* 0x000000ff00ba7202 */ /* 0x000fe20000000f00 */
[----:B------:R-:W-:Y:S01]  /*18df0*/  VIADD R187, R187, 0x1 ;  /* 0x00000001bbbb7836 */ /* 0x000fe20000000000 */
[----:B------:R-:W-:Y:S01]  /*18e00*/  UMOV UR12, 0x400 ;  /* 0x00000400000c7882 */ /* 0x000fe20000000000 */
[----:B------:R-:W-:Y:S01]  /*18e10*/  PLOP3.LUT P4, PT, PT, PT, UP0, 0x80, 0x8 ;  /* 0x000000000008781c */ /* 0x000fe20003f8f008 */
[----:B------:R-:W-:Y:S01]  /*18e20*/  VIADD R182, R189, 0x5020 ;  /* 0x00005020bdb67836 */ /* 0x000fe20000000000 */
[----:B------:R-:W3:Y:S01]  /*18e30*/  LDCU UR7, c[0x0][0x440] ;  /* 0x00008800ff0777ac */ /* 0x000ee20008000800 */
[----:B------:R-:W-:Y:S01]  /*18e40*/  VIADD R188, R188, 0x100 ;  /* 0x00000100bcbc7836 */ /* 0x000fe20000000000 */
[----:B------:R-:W4:Y:S01]  /*18e50*/  LDCU UR5, c[0x0][0x50c] ;  /* 0x0000a180ff0577ac */ /* 0x000f220008000800 */
[----:B------:R-:W1:Y:S01]  /*18e60*/  LDCU UR4, c[0x0][0x45c] ;  /* 0x00008b80ff0477ac */ /* 0x000e620008000800 */
[----:B------:R-:W1:Y:S01]  /*18e70*/  LDCU.64 UR8, c[0x0][0x3a0] ;  /* 0x00007400ff0877ac */ /* 0x000e620008000a00 */
[----:B------:R-:W1:Y:S01]  /*18e80*/  LDCU.64 UR10, c[0x0][0x3a8] ;  /* 0x00007500ff0a77ac */ /* 0x000e620008000a00 */
[----:B--2---:R-:W-:-:S12]  /*18e90*/  ULEA UR6, UR6, UR12, 0x18 ;  /* 0x0000000c06067291 */ /* 0x004fd8000f8ec0ff */
.L_x_2032:
        /* <DEDUP_REMOVED lines=81> */
.L_x_2029:
[----:B------:R-:W-:Y:S02]  /*193b0*/  LEA R191, R191, UR6, 0x1 ;  /* 0x00000006bfbf7c11 */ /* 0x000fe4000f8e08ff */
[----:B------:R-:W-:Y:S02]  /*193c0*/  SHF.L.U32 R121, R149, 0x4, RZ ;  /* 0x0000000495797819 */ /* 0x000fe400000006ff */
[----:B------:R-:W-:Y:S02]  /*193d0*/  LOP3.LUT R192, R185, 0x18, RZ, 0xc0, !PT ;  /* 0x00000018b9c07812 */ /* 0x000fe400078ec0ff */
[C---:B------:R-:W-:Y:S02]  /*193e0*/  LOP3.LUT R150, R121.reuse, 0x3e00, RZ, 0xc0, !PT ;  /* 0x00003e0079967812 */ /* 0x040fe400078ec0ff */
[----:B---3--:R-:W-:Y:S02]  /*193f0*/  ISETP.GE.AND P2, PT, R192, UR7, PT ;  /* 0x00000007c0007c0c */ /* 0x008fe4000bf46270 */
[----:B------:R-:W-:Y:S02]  /*19400*/  LOP3.LUT R4, R121, 0x100, RZ, 0xc0, !PT ;  /* 0x0000010079047812 */ /* 0x000fe400078ec0ff */
[C---:B------:R-:W-:Y:S02]  /*19410*/  SHF.L.U32 R121, R120.reuse, 0x6, RZ ;  /* 0x0000000678797819 */ /* 0x040fe400000006ff */
[----:B------:R-:W-:Y:S02]  /*19420*/  SHF.L.U64.HI R120, R120, 0x6, R123 ;  /* 0x0000000678787819 */ /* 0x000fe4000001027b */
[----:B------:R-:W-:Y:S02]  /*19430*/  IADD3 R122, P0, PT, R121, R178, RZ ;  /* 0x000000b2797a7210 */ /* 0x000fe40007f1e0ff */
[----:B------:R-:W-:Y:S02]  /*19440*/  SHF.L.U32 R148, R149, 0x2, RZ ;  /* 0x0000000295947819 */ /* 0x000fe400000006ff */
[----:B------:R-:W-:Y:S01]  /*19450*/  IADD3.X R123, PT, PT, R120, R179, RZ, P0, !PT ;  /* 0x000000b3787b7210 */ /* 0x000fe200007fe4ff */
[----:B------:R-:W-:Y:S01]  /*19460*/  @!PT LDS RZ, [RZ] ;  /* 0x00000000fffff984 */ /* 0x000fe20000000800 */
[----:B------:R-:W-:Y:S01]  /*19470*/  @!PT LDS RZ, [RZ] ;  /* 0x00000000fffff984 */ /* 0x000fe20000000800 */
[----:B------:R-:W-:Y:S01]  /*19480*/  @!PT LDS RZ, [RZ] ;  /* 0x00000000fffff984 */ /* 0x000fe20000000800 */
[----:B------:R-:W-:Y:S01]  /*19490*/  @!P2 LDGSTS.E.BYPASS.LTC128B.128 [R191+0x5000], desc[UR14][R178.64] ;  /* 0x05000000b2bfafae */ /* 0x000fe2000b981a0e */
[-C--:B------:R-:W-:Y:S02]  /*194a0*/  IADD3 R144, P1, PT, R122, R121.reuse, RZ ;  /* 0x000000797a907210 */ /* 0x080fe40007f3e0ff */
[----:B------:R-:W-:Y:S02]  /*194b0*/  LOP3.LUT R2, R148, 0x18, RZ, 0xc0, !PT ;  /* 0x0000001894027812 */ /* 0x000fe400078ec0ff */
[-C--:B------:R-:W-:Y:S02]  /*194c0*/  IADD3.X R145, PT, PT, R123, R120.reuse, RZ, P1, !PT ;  /* 0x000000787b917210 */ /* 0x080fe40000ffe4ff */
[-C--:B------:R-:W-:Y:S01]  /*194d0*/  IADD3 R142, P0, PT, R144, R121.reuse, RZ ;  /* 0x00000079908e7210 */ /* 0x080fe20007f1e0ff */
[----:B------:R-:W-:Y:S01]  /*194e0*/  @P2 STS.128 [R191+0x5000], RZ ;  /* 0x005000ffbf002388 */ /* 0x000fe20000000c00 */
[----:B------:R-:W-:Y:S02]  /*194f0*/  SHF.L.U32 R7, R149, 0x5, RZ ;  /* 0x0000000595077819 */ /* 0x000fe400000006ff */
[-C--:B------:R-:W-:Y:S02]  /*19500*/  IADD3.X R143, PT, PT, R145, R120.reuse, RZ, P0, !PT ;  /* 0x00000078918f7210 */ /* 0x080fe400007fe4ff */
[-C--:B------:R-:W-:Y:S02]  /*19510*/  IADD3 R140, P1, PT, R142, R121.reuse, RZ ;  /* 0x000000798e8c7210 */ /* 0x080fe40007f3e0ff */
[--C-:B------:R-:W-:Y:S01]  /*19520*/  LOP3.LUT R3, R150, 0x120, R7.reuse, 0xf8, !PT ;  /* 0x0000012096037812 */ /* 0x100fe200078ef807 */
[----:B------:R-:W-:Y:S01]  /*19530*/  @!PT LDS RZ, [RZ] ;  /* 0x00000000fffff984 */ /* 0x000fe20000000800 */
[----:B------:R-:W-:Y:S01]  /*19540*/  @!PT LDS RZ, [RZ] ;  /* 0x00000000fffff984 */ /* 0x000fe20000000800 */
[----:B------:R-:W-:Y:S01]  /*19550*/  @!PT LDS RZ, [RZ] ;  /* 0x00000000fffff984 */ /* 0x000fe20000000800 */
[----:B------:R1:W-:Y:S01]  /*19560*/  @!P2 LDGSTS.E.BYPASS.LTC128B.128 [R191+0x5800], desc[UR14][R122.64] ;  /* 0x058000007abfafae */ /* 0x0003e2000b981a0e */
[-C--:B------:R-:W-:Y:S02]  /*19570*/  IADD3.X R141, PT, PT, R143, R120.reuse, RZ, P1, !PT ;  /* 0x000000788f8d7210 */ /* 0x080fe40000ffe4ff */
[-C--:B------:R-:W-:Y:S02]  /*19580*/  IADD3 R138, P0, PT, R140, R121.reuse, RZ ;  /* 0x000000798c8a7210 */ /* 0x080fe40007f1e0ff */
[----:B------:R-:W-:Y:S02]  /*19590*/  LOP3.LUT R5, R4, 0x20, R7, 0xf8, !PT ;  /* 0x0000002004057812 */ /* 0x000fe400078ef807 */
[-C--:B------:R-:W-:Y:S01]  /*195a0*/  IADD3.X R139, PT, PT, R141, R120.reuse, RZ, P0, !PT ;  /* 0x000000788d8b7210 */ /* 0x080fe200007fe4ff */
[----:B------:R-:W-:Y:S01]  /*195b0*/  @P2 STS.128 [R191+0x5800], RZ ;  /* 0x005800ffbf002388 */ /* 0x000fe20000000c00 */
[-C--:B------:R-:W-:Y:S02]  /*195c0*/  IADD3 R126, P1, PT, R138, R121.reuse, RZ ;  /* 0x000000798a7e7210 */ /* 0x080fe40007f3e0ff */
[----:B------:R-:W-:Y:S02]  /*195d0*/  LOP3.LUT R4, R7, 0xc0, RZ, 0xc0, !PT ;  /* 0x000000c007047812 */ /* 0x000fe400078ec0ff */
[----:B------:R-:W-:Y:S02]  /*195e0*/  IADD3.X R127, PT, PT, R139, R120, RZ, P1, !PT ;  /* 0x000000788b7f7210 */ /* 0x000fe40000ffe4ff */
[----:B------:R-:W-:Y:S01]  /*195f0*/  LOP3.LUT P1, RZ, R149, 0x4, RZ, 0xc0, !PT ;  /* 0x0000000495ff7812 */ /* 0x000fe2000782c0ff */
[----:B------:R-:W-:Y:S01]  /*19600*/  @!PT LDS RZ, [RZ] ;  /* 0x00000000fffff984 */ /* 0x000fe20000000800 */
[----:B------:R-:W-:Y:S01]  /*19610*/  @!PT LDS RZ, [RZ] ;  /* 0x00000000fffff984 */ /* 0x000fe20000000800 */
[----:B------:R-:W-:Y:S01]  /*19620*/  @!PT LDS RZ, [RZ] ;  /* 0x00000000fffff984 */ /* 0x000fe20000000800 */
[----:B------:R-:W-:Y:S01]  /*19630*/  @!P2 LDGSTS.E.BYPASS.LTC128B.128 [R191+0x6000], desc[UR14][R144.64] ;  /* 0x0600000090bfafae */ /* 0x000fe2000b981a0e */
[----:B------:R-:W-:Y:S04]  /*19640*/  SHF.R.U32.HI R190, RZ, 0x1, R149 ;  /* 0x00000001ffbe7819 */ /* 0x000fe80000011695 */
[----:B------:R-:W-:Y:S03]  /*19650*/  LOP3.LUT R0, R190, 0x8, RZ, 0xc0, !PT ;  /* 0x00000008be007812 */ /* 0x000fe600078ec0ff */
[----:B------:R-:W-:Y:S01]  /*19660*/  @P2 STS.128 [R191+0x6000], RZ ;  /* 0x006000ffbf002388 */ /* 0x000fe20000000c00 */
[----:B------:R-:W-:Y:S02]  /*19670*/  LOP3.LUT R0, R0, 0xc0, R7, 0xf8, !PT ;  /* 0x000000c000007812 */ /* 0x000fe400078ef807 */
[----:B-1----:R-:W-:Y:S02]  /*19680*/  @!P2 IADD3 R122, P0, PT, R126, R121, RZ ;  /* 0x000000797e7aa210 */ /* 0x002fe40007f1e0ff */
[--C-:B------:R-:W-:Y:S02]  /*19690*/  LOP3.LUT R0, R3, R0, R2.reuse, 0xf6, !PT ;  /* 0x0000000003007212 */ /* 0x100fe400078ef602 */
[----:B------:R-:W-:Y:S01]  /*196a0*/  @!P2 IADD3.X R123, PT, PT, R127, R120, RZ, P0, !PT ;  /* 0x000000787f7ba210 */ /* 0x000fe200007fe4ff */
[----:B------:R-:W-:Y:S01]  /*196b0*/  @!PT LDS RZ, [RZ] ;  /* 0x00000000fffff984 */ /* 0x000fe20000000800 */
[----:B------:R-:W-:Y:S01]  /*196c0*/  @!PT LDS RZ, [RZ] ;  /* 0x00000000fffff984 */ /* 0x000fe20000000800 */
[----:B------:R-:W-:Y:S01]  /*196d0*/  @!PT LDS RZ, [RZ] ;  /* 0x00000000fffff984 */ /* 0x000fe20000000800 */
[----:B------:R-:W-:Y:S01]  /*196e0*/  @!P2 LDGSTS.E.BYPASS.LTC128B.128 [R191+0x6800], desc[UR14][R142.64] ;  /* 0x068000008ebfafae */ /* 0x000fe2000b981a0e */
[----:B------:R-:W-:Y:S02]  /*196f0*/  LEA R0, R0, UR6, 0x1 ;  /* 0x0000000600007c11 */ /* 0x000fe4000f8e08ff */
[----:B------:R-:W-:Y:S02]  /*19700*/  LOP3.LUT R3, R4, 0x8, R149, 0xf8, !PT ;  /* 0x0000000804037812 */ /* 0x000fe400078ef895 */
[----:B------:R-:W-:Y:S02]  /*19710*/  ISETP.NE.AND P0, PT, R187, 0x1, PT ;  /* 0x00000001bb00780c */ /* 0x000fe40003f05270 */
[----:B------:R-:W-:Y:S01]  /*19720*/  LOP3.LUT R3, R5, R3, R2, 0xf6, !PT ;  /* 0x0000000305037212 */ /* 0x000fe200078ef602 */
[----:B------:R-:W-:Y:S03]  /*19730*/  @P2 STS.128 [R191+0x6800], RZ ;  /* 0x006800ffbf002388 */ /* 0x000fe60000000c00 */
[----:B------:R-:W-:Y:S02]  /*19740*/  LEA R124, R3, UR6, 0x1 ;  /* 0x00000006037c7c11 */ /* 0x000fe4000f8e08ff */
[----:B------:R-:W-:Y:S03]  /*19750*/  MOV R3, 0x20 ;  /* 0x0000002000037802 */ /* 0x000fe60000000f00 */
[----:B------:R-:W-:Y:S01]  /*19760*/  @!PT LDS RZ, [RZ] ;  /* 0x00000000fffff984 */ /* 0x000fe20000000800 */
[----:B------:R-:W-:Y:S01]  /*19770*/  @!PT LDS RZ, [RZ] ;  /* 0x00000000fffff984 */ /* 0x000fe20000000800 */
[----:B------:R-:W-:Y:S01]  /*19780*/  @!PT LDS RZ, [RZ] ;  /* 0x00000000fffff984 */ /* 0x000fe20000000800 */
[----:B------:R-:W-:Y:S01]  /*19790*/  @!P2 LDGSTS.E.BYPASS.LTC128B.128 [R191+0x7000], desc[UR14][R140.64] ;  /* 0x070000008cbfafae */ /* 0x000fe2000b981a0e */
[----:B------:R-:W-:Y:S04]  /*197a0*/  SEL R3, R3, 0xffffffe0, !P1 ;  /* 0xffffffe003037807 */ /* 0x000fe80004800000 */
[----:B------:R-:W-:Y:S02]  /*197b0*/  IADD3 R2, PT, PT, R0, R3, RZ ;  /* 0x0000000300027210 */ /* 0x000fe40007ffe0ff */
[----:B------:R-:W-:Y:S01]  /*197c0*/  IADD3 R136, PT, PT, R3, R124, RZ ;  /* 0x0000007c03887210 */ /* 0x000fe20007ffe0ff */
        /* <DEDUP_REMOVED lines=18> */
[----:B------:R-:W2:Y:S08]  /*198f0*/  LDSM.16.M88.4 R8, [R124+0x1000] ;  /* 0x001000007c08783b */ /* 0x000eb00000000200 */
[----:B------:R-:W-:Y:S08]  /*19900*/  LDSM.16.M88.4 R128, [R2] ;  /* 0x000000000280783b */ /* 0x000ff00000000200 */
[----:B------:R-:W-:Y:S08]  /*19910*/  LDSM.16.M88.4 R12, [R136+0x1000] ;  /* 0x00100000880c783b */ /* 0x000ff00000000200 */
[----:B------:R-:W-:Y:S08]  /*19920*/  LDSM.16.M88.4 R16, [R124+0x1400] ;  /* 0x001400007c10783b */ /* 0x000ff00000000200 */
[----:B------:R-:W-:Y:S08]  /*19930*/  LDSM.16.M88.4 R20, [R136+0x1400] ;  /* 0x001400008814783b */ /* 0x000ff00000000200 */
[----:B------:R-:W-:Y:S08]  /*19940*/  LDSM.16.M88.4 R24, [R124+0x1800] ;  /* 0x001800007c18783b */ /* 0x000ff00000000200 */
[----:B------:R-:W-:Y:S08]  /*19950*/  LDSM.16.M88.4 R40, [R136+0x1800] ;  /* 0x001800008828783b */ /* 0x000ff00000000200 */
[----:B------:R-:W3:Y:S08]  /*19960*/  LDSM.16.M88.4 R32, [R124+0x1c00] ;  /* 0x001c00007c20783b */ /* 0x000ef00000000200 */
[----:B------:R-:W5:Y:S08]  /*19970*/  LDSM.16.M88.4 R36, [R136+0x1c00] ;  /* 0x001c00008824783b */ /* 0x000f700000000200 */
        /* <DEDUP_REMOVED lines=16> */
[----:B-1----:R-:W-:Y:S08]  /*19a80*/  LDSM.16.M88.4 R120, [R124+0x4800] ;  /* 0x004800007c78783b */ /* 0x002ff00000000200 */
[----:B------:R-:W-:Y:S08]  /*19a90*/  LDSM.16.M88.4 R140, [R124+0x4c00] ;  /* 0x004c00007c8c783b */ /* 0x000ff00000000200 */
[----:B------:R-:W-:Y:S08]  /*19aa0*/  LDSM.16.M88.4 R144, [R136+0x4800] ;  /* 0x004800008890783b */ /* 0x000ff00000000200 */
[----:B------:R-:W-:Y:S01]  /*19ab0*/  LDSM.16.M88.4 R136, [R136+0x4c00] ;  /* 0x004c00008888783b */ /* 0x000fe20000000200 */
[C---:B--2---:R-:W-:Y:S08]  /*19ac0*/  HMMA.16816.F32 R4, R132.reuse, R8, RZ ;  /* 0x000000088404723c */ /* 0x044ff000000018ff */
[C---:B------:R-:W-:Y:S08]  /*19ad0*/  HMMA.16816.F32 R8, R132.reuse, R10, RZ ;  /* 0x0000000a8408723c */ /* 0x040ff000000018ff */
[----:B---3--:R-:W-:Y:S08]  /*19ae0*/  HMMA.16816.F32 R28, R132, R32, RZ ;  /* 0x00000020841c723c */ /* 0x008ff000000018ff */
        /* <DEDUP_REMOVED lines=13> */
[C---:B-----5:R-:W-:Y:S03]  /*19bc0*/  HMMA.16816.F32 R28, R128.reuse, R36, R28 ;  /* 0x00000024801c723c */ /* 0x060fe6000000181c */
        /* <DEDUP_REMOVED lines=131> */
[----:B------:R-:W5:Y:S08]  /*1a400*/  LDSM.16.M88.4 R88, [R124+0x3800] ;  /* 0x003800007c58783b */ /* 0x000f700000000200 */
[----:B------:R-:W1:Y:S01]  /*1a410*/  MUFU.TANH R38, R38 ;  /* 0x0000002600267308 */ /* 0x000e620000002400 */
[----:B------:R-:W-:Y:S01]  /*1a420*/  FMUL.FTZ R65, R68, UR5 ;  /* 0x0000000544417c20 */ /* 0x000fe20008410000 */
[----:B------:R-:W-:Y:S08]  /*1a430*/  FMUL.FTZ R67, R69, UR5 ;  /* 0x0000000545437c20 */ /* 0x000ff00008410000 */
        /* <DEDUP_REMOVED lines=16> */
[----:B------:R-:W-:Y:S07]  /*1a540*/  FMUL.FTZ R78, R82, UR5 ;  /* 0x00000005524e7c20 */ /* 0x000fee0008410000 */
[----:B------:R-:W1:Y:S01]  /*1a550*/  MUFU.TANH R42, R42 ;  /* 0x0000002a002a7308 */ /* 0x000e620000002400 */
[C---:B-----5:R-:W-:Y:S09]  /*1a560*/  HMMA.16816.F32 R84, R132.reuse, R88, RZ ;  /* 0x000000588454723c */ /* 0x060ff200000018ff */
[----:B------:R-:W1:Y:S01]  /*1a570*/  MUFU.TANH R44, R44 ;  /* 0x0000002c002c7308 */ /* 0x000e620000002400 */
[----:B------:R-:W-:Y:S09]  /*1a580*/  HMMA.16816.F32 R88, R132, R90, RZ ;  /* 0x0000005a8458723c */ /* 0x000ff200000018ff */
[----:B------:R-:W1:Y:S10]  /*1a590*/  MUFU.TANH R45, R45 ;  /* 0x0000002d002d7308 */ /* 0x000e740000002400 */
[----:B------:R-:W1:Y:S01]  /*1a5a0*/  MUFU.TANH R47, R47 ;  /* 0x0000002f002f7308 */ /* 0x000e620000002400 */
[C---:B------:R-:W-:Y:S09]  /*1a5b0*/  HMMA.16816.F32 R84, R128.reuse, R92, R84 ;  /* 0x0000005c8054723c */ /* 0x040ff20000001854 */
[----:B------:R-:W1:Y:S01]  /*1a5c0*/  MUFU.TANH R46, R46 ;  /* 0x0000002e002e7308 */ /* 0x000e620000002400 */
[----:B------:R-:W-:Y:S09]  /*1a5d0*/  HMMA.16816.F32 R88, R128, R94, R88 ;  /* 0x0000005e8058723c */ /* 0x000ff20000001858 */
[----:B------:R-:W1:Y:S01]  /*1a5e0*/  MUFU.TANH R48, R48 ;  /* 0x0000003000307308 */ /* 0x000e620000002400 */
[C---:B------:R-:W-:Y:S03]  /*1a5f0*/  HMMA.16816.F32 R92, R132.reuse, R96, RZ ;  /* 0x00000060845c723c */ /* 0x040fe600000018ff */
[----:B------:R-:W-:Y:S01]  /*1a600*/  FMUL.FTZ R81, R84, UR5 ;  /* 0x0000000554517c20 */ /* 0x000fe20008410000 */
[----:B------:R-:W-:Y:S01]  /*1a610*/  FMUL.FTZ R83, R85, UR5 ;  /* 0x0000000555537c20 */ /* 0x000fe20008410000 */
[----:B------:R-:W-:Y:S01]  /*1a620*/  FMUL.FTZ R84, R87, UR5 ;  /* 0x0000000557547c20 */ /* 0x000fe20008410000 */
[----:B------:R-:W-:Y:S03]  /*1a630*/  FMUL.FTZ R82, R86, UR5 ;  /* 0x0000000556527c20 */ /* 0x000fe60008410000 */
[----:B------:R-:W1:Y:S01]  /*1a640*/  MUFU.TANH R49, R49 ;  /* 0x0000003100317308 */ /* 0x000e620000002400 */
[----:B------:R-:W-:Y:S01]  /*1a650*/  HMMA.16816.F32 R96, R132, R98, RZ ;  /* 0x000000628460723c */ /* 0x000fe200000018ff */
[----:B------:R-:W-:Y:S01]  /*1a660*/  FMUL.FTZ R85, R88, UR5 ;  /* 0x0000000558557c20 */ /* 0x000fe20008410000 */
[----:B------:R-:W-:Y:S01]  /*1a670*/  FMUL.FTZ R87, R89, UR5 ;  /* 0x0000000559577c20 */ /* 0x000fe20008410000 */
[----:B------:R-:W-:Y:S01]  /*1a680*/  FMUL.FTZ R88, R91, UR5 ;  /* 0x000000055b587c20 */ /* 0x000fe20008410000 */
[----:B------:R-:W-:Y:S05]  /*1a690*/  FMUL.FTZ R86, R90, UR5 ;  /* 0x000000055a567c20 */ /* 0x000fea0008410000 */
[----:B------:R-:W1:Y:S01]  /*1a6a0*/  MUFU.TANH R51, R51 ;  /* 0x0000003300337308 */ /* 0x000e620000002400 */
[C---:B------:R-:W-:Y:S09]  /*1a6b0*/  HMMA.16816.F32 R92, R128.reuse, R112, R92 ;  /* 0x00000070805c723c */ /* 0x040ff2000000185c */
[----:B------:R-:W1:Y:S01]  /*1a6c0*/  MUFU.TANH R50, R50 ;  /* 0x0000003200327308 */ /* 0x000e620000002400 */
[----:B------:R-:W-:Y:S01]  /*1a6d0*/  HMMA.16816.F32 R96, R128, R114, R96 ;  /* 0x000000728060723c */ /* 0x000fe20000001860 */
[----:B------:R5:W2:Y:S01]  /*1a6e0*/  LDSM.16.M88.4 R112, [R124+0x4400] ;  /* 0x004400007c70783b */ /* 0x000aa20000000200 */
[----:B------:R-:W-:Y:S07]  /*1a6f0*/  DEPBAR.LE SB0, 0x0 ;  /* 0x000080000000791a */ /* 0x000fee0000000000 */
[----:B------:R-:W1:Y:S10]  /*1a700*/  MUFU.TANH R52, R52 ;  /* 0x0000003400347308 */ /* 0x000e740000002400 */
[----:B------:R-:W1:Y:S01]  /*1a710*/  MUFU.TANH R53, R53 ;  /* 0x0000003500357308 */ /* 0x000e620000002400 */
[----:B------:R-:W-:Y:S01]  /*1a720*/  BAR.SYNC.DEFER_BLOCKING 0x0 ;  /* 0x0000000000007b1d */ /* 0x000fe20000010000 */
        /* <DEDUP_REMOVED lines=8> */
[C---:B-----5:R-:W-:Y:S03]  /*1a7b0*/  HMMA.16816.F32 R124, R132.reuse, R140, RZ ;  /* 0x0000008c847c723c */ /* 0x060fe600000018ff */
        /* <DEDUP_REMOVED lines=11> */
[C---:B--2---:R-:W-:Y:S09]  /*1a870*/  HMMA.16816.F32 R108, R132.reuse, R112, RZ ;  /* 0x00000070846c723c */ /* 0x044ff200000018ff */
        /* <DEDUP_REMOVED lines=9> */
[C---:B------:R-:W-:Y:S03]  /*1a910*/  HMMA.16816.F32 R116, R132.reuse, R120, RZ ;  /* 0x000000788474723c */ /* 0x040fe600000018ff */
[----:B------:R-:W-:Y:S01]  /*1a920*/  FMUL.FTZ R105, R108, UR5 ;  /* 0x000000056c697c20 */ /* 0x000fe20008410000 */
[----:B------:R-:W-:Y:S05]  /*1a930*/  FMUL.FTZ R107, R109, UR5 ;  /* 0x000000056d6b7c20 */ /* 0x000fea0008410000 */
[----:B------:R-:W1:Y:S01]  /*1a940*/  MUFU.TANH R63, R63 ;  /* 0x0000003f003f7308 */ /* 0x000e620000002400 */
[----:B------:R-:W-:Y:S01]  /*1a950*/  FMUL.FTZ R108, R111, UR5 ;  /* 0x000000056f6c7c20 */ /* 0x000fe20008410000 */
[----:B------:R-:W-:Y:S01]  /*1a960*/  FMUL.FTZ R106, R110, UR5 ;  /* 0x000000056e6a7c20 */ /* 0x000fe20008410000 */
[C---:B------:R-:W-:Y:S01]  /*1a970*/  HMMA.16816.F32 R120, R132.reuse, R122, RZ ;  /* 0x0000007a8478723c */ /* 0x040fe200000018ff */
[----:B------:R-:W-:Y:S01]  /*1a980*/  FMUL.FTZ R109, R112, UR5 ;  /* 0x00000005706d7c20 */ /* 0x000fe20008410000 */
[----:B------:R-:W-:Y:S05]  /*1a990*/  FMUL.FTZ R111, R113, UR5 ;  /* 0x00000005716f7c20 */ /* 0x000fea0008410000 */
[----:B------:R-:W1:Y:S01]  /*1a9a0*/  MUFU.TANH R62, R62 ;  /* 0x0000003e003e7308 */ /* 0x000e620000002400 */
[----:B------:R-:W-:Y:S01]  /*1a9b0*/  FMUL.FTZ R112, R115, UR5 ;  /* 0x0000000573707c20 */ /* 0x000fe20008410000 */
[----:B------:R-:W-:Y:S01]  /*1a9c0*/  FMUL.FTZ R110, R114, UR5 ;  /* 0x00000005726e7c20 */ /* 0x000fe20008410000 */
[----:B------:R-:W-:Y:S07]  /*1a9d0*/  HMMA.16816.F32 R132, R132, R142, RZ ;  /* 0x0000008e8484723c */ /* 0x000fee00000018ff */
[----:B------:R-:W1:Y:S01]  /*1a9e0*/  MUFU.TANH R64, R64 ;  /* 0x0000004000407308 */ /* 0x000e620000002400 */
[C---:B------:R-:W-:Y:S09]  /*1a9f0*/  HMMA.16816.F32 R116, R128.reuse, R144, R116 ;  /* 0x000000908074723c */ /* 0x040ff20000001874 */
[----:B------:R-:W1:Y:S01]  /*1aa00*/  MUFU.TANH R65, R65 ;  /* 0x0000004100417308 */ /* 0x000e620000002400 */
[C---:B------:R-:W-:Y:S09]  /*1aa10*/  HMMA.16816.F32 R120, R128.reuse, R146, R120 ;  /* 0x000000928078723c */ /* 0x040ff20000001878 */
[----:B------:R-:W1:Y:S01]  /*1aa20*/  MUFU.TANH R67, R67 ;  /* 0x0000004300437308 */ /* 0x000e620000002400 */
[----:B------:R-:W-:Y:S03]  /*1aa30*/  HMMA.16816.F32 R132, R128, R138, R132 ;  /* 0x0000008a8084723c */ /* 0x000fe60000001884 */
        /* <DEDUP_REMOVED lines=123> */
[----:B------:R-:W-:Y:S02]  /*1b1f0*/  P2R R129, PR, RZ, 0x20 ;  /* 0x00000020ff817803 */ /* 0x000fe40000000000 */
[----:B------:R-:W-:Y:S02]  /*1b200*/  ISETP.GE.AND P5, PT, R139, RZ, PT ;  /* 0x000000ff8b00720c */ /* 0x000fe40003fa6270 */
[----:B------:R-:W-:Y:S02]  /*1b210*/  ISETP.NE.AND P0, PT, R129, RZ, PT ;  /* 0x000000ff8100720c */ /* 0x000fe40003f05270 */
[----:B------:R-:W-:Y:S02]  /*1b220*/  ISETP.GE.AND P3, PT, R131, RZ, PT ;  /* 0x000000ff8300720c */ /* 0x000fe40003f66270 */
[----:B------:R-:W-:Y:S03]  /*1b230*/  LOP3.LUT R129, RZ, R130, RZ, 0x33, !PT ;  /* 0x00000082ff817212 */ /* 0x000fe600078e33ff */
[----:B------:R-:W-:Y:S05]  /*1b240*/  @P6 IADD3 R134, PT, PT, R134, 0x1, RZ ;  /* 0x0000000186866810 */ /* 0x000fea0007ffe0ff */
[----:B------:R-:W-:Y:S02]  /*1b250*/  @!P5 IMAD.MOV R134, RZ, RZ, -R134 ;  /* 0x000000ffff86d224 */ /* 0x000fe400078e0a86 */
[----:B------:R-:W-:Y:S01]  /*1b260*/  @P0 VIADD R132, R132, 0x1 ;  /* 0x0000000184840836 */ /* 0x000fe20000000000 */
[----:B------:R-:W-:Y:S04]  /*1b270*/  ISETP.NE.AND P0, PT, R130, RZ, PT ;  /* 0x000000ff8200720c */ /* 0x000fe80003f05270 */
[----:B------:R-:W-:Y:S02]  /*1b280*/  @!P3 IADD3 R132, PT, PT, -R132, RZ, RZ ;  /* 0x000000ff8484b210 */ /* 0x000fe40007ffe1ff */
[C---:B------:R-:W-:Y:S02]  /*1b290*/  SEL R131, R129.reuse, R134, !P0 ;  /* 0x0000008681837207 */ /* 0x040fe40004000000 */
[----:B------:R-:W-:Y:S01]  /*1b2a0*/  SEL R132, R129, R132, !P0 ;  /* 0x0000008481847207 */ /* 0x000fe20004000000 */
[----:B------:R-:W2:Y:S01]  /*1b2b0*/  LDC.64 R134, c[0x0][0x3b8] ;  /* 0x0000ee00ff867b82 */ /* 0x000ea20000000a00 */
        /* <DEDUP_REMOVED lines=14> */
[----:B------:R-:W-:Y:S01]  /*1b3a0*/  IMAD.WIDE.U32 R138, R137, UR8, R138 ;  /* 0x00000008898a7c25 */ /* 0x000fe2000f8e008a */
[----:B------:R-:W-:Y:S02]  /*1b3b0*/  SHF.R.S32.HI R129, RZ, 0x1f, R137 ;  /* 0x0000001fff817819 */ /* 0x000fe40000011489 */
[C---:B------:R-:W-:Y:S03]  /*1b3c0*/  LEA R176, P0, R138.reuse, R176, 0x1 ;  /* 0x000000b08ab07211 */ /* 0x040fe600078008ff */
[----:B------:R-:W-:Y:S04]  /*1b3d0*/  IMAD R132, R129, UR8, RZ ;  /* 0x0000000881847c24 */ /* 0x000fe8000f8e02ff */
[----:B------:R-:W-:Y:S04]  /*1b3e0*/  IMAD R132, R137, UR9, R132 ;  /* 0x0000000989847c24 */ /* 0x000fe8000f8e0284 */
[----:B------:R-:W-:Y:S05]  /*1b3f0*/  IMAD.IADD R132, R139, 0x1, R132 ;  /* 0x000000018b847824 */ /* 0x000fea00078e0284 */
[----:B------:R-:W-:Y:S07]  /*1b400*/  LEA.HI.X R159, R138, R159, R132, 0x1, P0 ;  /* 0x0000009f8a9f7211 */ /* 0x000fee00000f0c84 */
.L_x_2031:
[C---:B------:R-:W-:Y:S01]  /*1b410*/  IMAD.SHL.U32 R130, R134.reuse, 0x20, RZ ;  /* 0x0000002086827824 */ /* 0x040fe200078e00ff */
[C---:B------:R-:W-:Y:S01]  /*1b420*/  SHF.L.U64.HI R131, R134.reuse, 0x5, R133 ;  /* 0x0000000586837819 */ /* 0x040fe20000010285 */
[----:B------:R-:W-:Y:S01]  /*1b430*/  @!P2 IMAD.MOV.U32 R177, RZ, RZ, R159 ;  /* 0x000000ffffb1a224 */ /* 0x000fe200078e009f */
[C---:B------:R-:W-:Y:S01]  /*1b440*/  SHF.L.U64.HI R133, R134.reuse, 0x6, R133 ;  /* 0x0000000686857819 */ /* 0x040fe20000010285 */
[----:B------:R-:W-:Y:S01]  /*1b450*/  IMAD.SHL.U32 R129, R134, 0x40, RZ ;  /* 0x0000004086817824 */ /* 0x000fe200078e00ff */
[C---:B------:R-:W-:Y:S02]  /*1b460*/  LEA R136, P3, R130.reuse, R176, 0x1 ;  /* 0x000000b082887211 */ /* 0x040fe400078608ff */
[----:B------:R-:W-:Y:S01]  /*1b470*/  @!PT LDS RZ, [RZ] ;  /* 0x00000000fffff984 */ /* 0x000fe20000000800 */
[----:B------:R-:W-:Y:S01]  /*1b480*/  @!PT LDS RZ, [RZ] ;  /* 0x00000000fffff984 */ /* 0x000fe20000000800 */
[----:B------:R-:W-:Y:S01]  /*1b490*/  @!PT LDS RZ, [RZ] ;  /* 0x00000000fffff984 */ /* 0x000fe20000000800 */
[----:B------:R2:W-:Y:S02]  /*1b4a0*/  @!P2 LDGSTS.E.BYPASS.LTC128B.128 [R191+0x1000], desc[UR14][R176.64] ;  /* 0x01000000b0bfafae */ /* 0x0005e4000b981a0e */
[----:B------:R-:W-:Y:S02]  /*1b4b0*/  LEA.HI.X R137, R130, R159, R131, 0x1, P3 ;  /* 0x0000009f82897211 */ /* 0x000fe400018f0c83 */
        /* <DEDUP_REMOVED lines=49> */
.L_x_2030:
[C---:B--2---:R-:W-:Y:S02]  /*1b7d0*/  IADD3 R133, PT, PT, R154.reuse, -0x80, RZ ;  /* 0xffffff809a857810 */ /* 0x044fe40007ffe0ff */
[C---:B------:R-:W-:Y:S02]  /*1b7e0*/  IADD3 R130, PT, PT, R154.reuse, -0x7f, RZ ;  /* 0xffffff819a827810 */ /* 0x040fe40007ffe0ff */
[----:B------:R-:W-:Y:S02]  /*1b7f0*/  I2FP.F32.U32 R129, R133 ;  /* 0x0000008500817245 */ /* 0x000fe40000201000 */
[----:B------:R-:W-:Y:S02]  /*1b800*/  IADD3 R131, PT, PT, R154, -0x78, RZ ;  /* 0xffffff889a837810 */ /* 0x000fe40007ffe0ff */
[----:B------:R-:W-:Y:S01]  /*1b810*/  I2FP.F32.U32 R130, R130 ;  /* 0x0000008200827245 */ /* 0x000fe20000201000 */
[-C--:B-1----:R-:W-:Y:S01]  /*1b820*/  FFMA.FTZ R0, R152, R129.reuse, R0 ;  /* 0x0000008198007223 */ /* 0x082fe20000010000 */
[----:B------:R-:W-:Y:S01]  /*1b830*/  IADD3 R132, PT, PT, R154, -0x77, RZ ;  /* 0xffffff899a847810 */ /* 0x000fe20007ffe0ff */
[C---:B------:R-:W-:Y:S01]  /*1b840*/  FFMA.FTZ R2, R152.reuse, R129, R2 ;  /* 0x0000008198027223 */ /* 0x040fe20000010002 */
[----:B------:R-:W-:Y:S01]  /*1b850*/  I2FP.F32.U32 R129, R131 ;  /* 0x0000008300817245 */ /* 0x000fe20000201000 */
[-C--:B------:R-:W-:Y:S01]  /*1b860*/  FFMA.FTZ R3, R152, R130.reuse, R3 ;  /* 0x0000008298037223 */ /* 0x080fe20000010003 */
        /* <DEDUP_REMOVED lines=11> */
[CC--:B------:R-:W-:Y:S01]  /*1b920*/  FFMA.FTZ R9, R152.reuse, R129.reuse, R9 ;  /* 0x0000008198097223 */ /* 0x0c0fe20000010009 */
[----:B------:R-:W-:Y:S01]  /*1b930*/  FFMA.FTZ R10, R152, R129, R10 ;  /* 0x00000081980a7223 */ /* 0x000fe2000001000a */
[----:B------:R-:W-:Y:S02]  /*1b940*/  I2FP.F32.U32 R129, R131 ;  /* 0x0000008300817245 */ /* 0x000fe40000201000 */
[----:B------:R-:W-:Y:S01]  /*1b950*/  IADD3 R132, PT, PT, R154, -0x67, RZ ;  /* 0xffffff999a847810 */ /* 0x000fe20007ffe0ff */
[-C--:B------:R-:W-:Y:S01]  /*1b960*/  FFMA.FTZ R11, R152, R130.reuse, R11 ;  /* 0x00000082980b7223 */ /* 0x080fe2000001000b */
[----:B------:R-:W-:Y:S01]  /*1b970*/  IADD3 R131, PT, PT, R154, -0x60, RZ ;  /* 0xffffffa09a837810 */ /* 0x000fe20007ffe0ff */
[C---:B------:R-:W-:Y:S01]  /*1b980*/  FFMA.FTZ R12, R152.reuse, R130, R12 ;  /* 0x00000082980c7223 */ /* 0x040fe2000001000c */
[CC--:B------:R-:W-:Y:S01]  /*1b990*/  FFMA.FTZ R13, R152.reuse, R129.reuse, R13 ;  /* 0x00000081980d7223 */ /* 0x0c0fe2000001000d */
[----:B------:R-:W-:Y:S01]  /*1b9a0*/  I2FP.F32.U32 R130, R132 ;  /* 0x0000008400827245 */ /* 0x000fe20000201000 */
[----:B------:R-:W-:Y:S01]  /*1b9b0*/  FFMA.FTZ R14, R152, R129, R14 ;  /* 0x00000081980e7223 */ /* 0x000fe2000001000e */
[----:B------:R-:W-:Y:S02]  /*1b9c0*/  I2FP.F32.U32 R129, R131 ;  /* 0x0000008300817245 */ /* 0x000fe40000201000 */
[----:B------:R-:W-:Y:S01]  /*1b9d0*/  IADD3 R132, PT, PT, R154, -0x5f, RZ ;  /* 0xffffffa19a847810 */ /* 0x000fe20007ffe0ff */
        /* <DEDUP_REMOVED lines=86> */
[----:B------:R-:W-:Y:S02]  /*1bf40*/  IADD3 R131, PT, PT, R154, -0x7, RZ ;  /* 0xfffffff99a837810 */ /* 0x000fe40007ffe0ff */
[----:B------:R-:W-:Y:S01]  /*1bf50*/  I2FP.F32.U32 R129, R132 ;  /* 0x0000008400817245 */ /* 0x000fe20000201000 */
[CC--:B------:R-:W-:Y:S01]  /*1bf60*/  FFMA.FTZ R59, R152.reuse, R130.reuse, R59 ;  /* 0x00000082983b7223 */ /* 0x0c0fe2000001003b */
[----:B------:R-:W-:Y:S01]  /*1bf70*/  I2FP.F32.U32 R131, R131 ;  /* 0x0000008300837245 */ /* 0x000fe20000201000 */
[----:B------:R-:W-:Y:S01]  /*1bf80*/  FFMA.FTZ R60, R152, R130, R60 ;  /* 0x00000082983c7223 */ /* 0x000fe2000001003c */
[----:B------:R-:W-:Y:S01]  /*1bf90*/  IADD3 R130, PT, PT, R154, 0x1, RZ ;  /* 0x000000019a827810 */ /* 0x000fe20007ffe0ff */
[CC--:B------:R-:W-:Y:S01]  /*1bfa0*/  FFMA.FTZ R61, R152.reuse, R129.reuse, R61 ;  /* 0x00000081983d7223 */ /* 0x0c0fe2000001003d */
[C---:B------:R-:W-:Y:S01]  /*1bfb0*/  FFMA.FTZ R62, R152.reuse, R129, R62 ;  /* 0x00000081983e7223 */ /* 0x040fe2000001003e */
[----:B------:R-:W-:Y:S01]  /*1bfc0*/  I2FP.F32.U32 R129, R154 ;  /* 0x0000009a00817245 */ /* 0x000fe20000201000 */
[CC--:B------:R-:W-:Y:S01]  /*1bfd0*/  FFMA.FTZ R63, R152.reuse, R131.reuse, R63 ;  /* 0x00000083983f7223 */ /* 0x0c0fe2000001003f */
[----:B------:R-:W-:Y:S01]  /*1bfe0*/  FFMA.FTZ R64, R152, R131, R64 ;  /* 0x0000008398407223 */ /* 0x000fe20000010040 */
[----:B------:R-:W-:Y:S02]  /*1bff0*/  IADD3 R131, PT, PT, R154, 0x8, RZ ;  /* 0x000000089a837810 */ /* 0x000fe40007ffe0ff */
[----:B------:R-:W-:Y:S01]  /*1c000*/  I2FP.F32.U32 R130, R130 ;  /* 0x0000008200827245 */ /* 0x000fe20000201000 */
[CC--:B------:R-:W-:Y:S01]  /*1c010*/  FFMA.FTZ R65, R152.reuse, R129.reuse, R65 ;  /* 0x0000008198417223 */ /* 0x0c0fe20000010041 */
[----:B------:R-:W-:Y:S01]  /*1c020*/  FFMA.FTZ R66, R152, R129, R66 ;  /* 0x0000008198427223 */ /* 0x000fe20000010042 */
[----:B------:R-:W-:Y:S02]  /*1c030*/  I2FP.F32.U32 R129, R131 ;  /* 0x0000008300817245 */ /* 0x000fe40000201000 */
[----:B------:R-:W-:Y:S01]  /*1c040*/  IADD3 R132, PT, PT, R154, 0x9, RZ ;  /* 0x000000099a847810 */ /* 0x000fe20007ffe0ff */
[-C--:B------:R-:W-:Y:S01]  /*1c050*/  FFMA.FTZ R67, R152, R130.reuse, R67 ;  /* 0x0000008298437223 */ /* 0x080fe20000010043 */
[----:B------:R-:W-:Y:S01]  /*1c060*/  IADD3 R131, PT, PT, R154, 0x10, RZ ;  /* 0x000000109a837810 */ /* 0x000fe20007ffe0ff */
[C---:B------:R-:W-:Y:S01]  /*1c070*/  FFMA.FTZ R68, R152.reuse, R130, R68 ;  /* 0x0000008298447223 */ /* 0x040fe20000010044 */
[CC--:B------:R-:W-:Y:S01]  /*1c080*/  FFMA.FTZ R69, R152.reuse, R129.reuse, R69 ;  /* 0x0000008198457223 */ /* 0x0c0fe20000010045 */
[----:B------:R-:W-:Y:S01]  /*1c090*/  I2FP.F32.U32 R130, R132 ;  /* 0x0000008400827245 */ /* 0x000fe20000201000 */
        /* <DEDUP_REMOVED lines=24> */
[C---:B------:R-:W-:Y:S01]  /*1c220*/  FFMA.FTZ R82, R152.reuse, R129, R82 ;  /* 0x0000008198527223 */ /* 0x040fe20000010052 */
[----:B------:R-:W-:Y:S02]  /*1c230*/  I2FP.F32.U32 R129, R131 ;  /* 0x0000008300817245 */ /* 0x000fe40000201000 */
[-C--:B------:R-:W-:Y:S01]  /*1c240*/  FFMA.FTZ R83, R152, R130.reuse, R83 ;  /* 0x0000008298537223 */ /* 0x080fe20000010053 */
[----:B------:R-:W-:Y:S01]  /*1c250*/  IADD3 R132, PT, PT, R154, 0x30, RZ ;  /* 0x000000309a847810 */ /* 0x000fe20007ffe0ff */
[C---:B------:R-:W-:Y:S01]  /*1c260*/  FFMA.FTZ R84, R152.reuse, R130, R84 ;  /* 0x0000008298547223 */ /* 0x040fe20000010054 */
[CC--:B------:R-:W-:Y:S01]  /*1c270*/  FFMA.FTZ R85, R152.reuse, R129.reuse, R85 ;  /* 0x0000008198557223 */ /* 0x0c0fe20000010055 */
[----:B------:R-:W-:Y:S01]  /*1c280*/  FFMA.FTZ R86, R152, R129, R86 ;  /* 0x0000008198567223 */ /* 0x000fe20000010056 */
[----:B------:R-:W-:Y:S02]  /*1c290*/  I2FP.F32.U32 R129, R132 ;  /* 0x0000008400817245 */ /* 0x000fe40000201000 */
[----:B------:R-:W-:Y:S02]  /*1c2a0*/  FMNMX3.FTZ R135, R155, R2, R4, !PT ;  /* 0x000000029b877276 */ /* 0x000fe40007810004 */
[----:B------:R-:W-:Y:S02]  /*1c2b0*/  IADD3 R133, PT, PT, R154, 0x29, RZ ;  /* 0x000000299a857810 */ /* 0x000fe40007ffe0ff */
[----:B------:R-:W-:Y:S02]  /*1c2c0*/  FMNMX3.FTZ R132, R156, R0, R3, !PT ;  /* 0x000000009c847276 */ /* 0x000fe40007810003 */
[----:B------:R-:W-:Y:S02]  /*1c2d0*/  FMNMX3.FTZ R135, R135, R6, R8, !PT ;  /* 0x0000000687877276 */ /* 0x000fe40007810008 */
[----:B------:R-:W-:Y:S02]  /*1c2e0*/  FMNMX3.FTZ R132, R132, R5, R7, !PT ;  /* 0x0000000584847276 */ /* 0x000fe40007810007 */
[----:B------:R-:W-:Y:S02]  /*1c2f0*/  I2FP.F32.U32 R130, R133 ;  /* 0x0000008500827245 */ /* 0x000fe40000201000 */
[----:B------:R-:W-:Y:S02]  /*1c300*/  IADD3 R131, PT, PT, R154, 0x31, RZ ;  /* 0x000000319a837810 */ /* 0x000fe40007ffe0ff */
[----:B------:R-:W-:Y:S01]  /*1c310*/  FMNMX3.FTZ R132, R132, R9, R11, !PT ;  /* 0x0000000984847276 */ /* 0x000fe2000781000b */
[C---:B------:R-:W-:Y:S01]  /*1c320*/  FFMA.FTZ R87, R152.reuse, R130, R87 ;  /* 0x0000008298577223 */ /* 0x040fe20000010057 */
[----:B------:R-:W-:Y:S01]  /*1c330*/  FMNMX3.FTZ R135, R135, R10, R12, !PT ;  /* 0x0000000a87877276 */ /* 0x000fe2000781000c */
[C---:B------:R-:W-:Y:S01]  /*1c340*/  FFMA.FTZ R88, R152.reuse, R130, R88 ;  /* 0x0000008298587223 */ /* 0x040fe20000010058 */
[----:B------:R-:W-:Y:S01]  /*1c350*/  I2FP.F32.U32 R131, R131 ;  /* 0x0000008300837245 */ /* 0x000fe20000201000 */
[-C--:B------:R-:W-:Y:S01]  /*1c360*/  FFMA.FTZ R89, R152, R129.reuse, R89 ;  /* 0x0000008198597223 */ /* 0x080fe20000010059 */
[----:B------:R-:W-:Y:S01]  /*1c370*/  IADD3 R130, PT, PT, R154, 0x38, RZ ;  /* 0x000000389a827810 */ /* 0x000fe20007ffe0ff */
[----:B------:R-:W-:Y:S01]  /*1c380*/  FFMA.FTZ R90, R152, R129, R90 ;  /* 0x00000081985a7223 */ /* 0x000fe2000001005a */
[----:B------:R-:W-:Y:S01]  /*1c390*/  FMNMX3.FTZ R132, R132, R13, R15, !PT ;  /* 0x0000000d84847276 */ /* 0x000fe2000781000f */
[CC--:B------:R-:W-:Y:S01]  /*1c3a0*/  FFMA.FTZ R91, R152.reuse, R131.reuse, R91 ;  /* 0x00000083985b7223 */ /* 0x0c0fe2000001005b */
[----:B------:R-:W-:Y:S01]  /*1c3b0*/  FMNMX3.FTZ R135, R135, R14, R16, !PT ;  /* 0x0000000e87877276 */ /* 0x000fe20007810010 */
[----:B------:R-:W-:Y:S01]  /*1c3c0*/  FFMA.FTZ R92, R152, R131, R92 ;  /* 0x00000083985c7223 */ /* 0x000fe2000001005c */
[----:B------:R-:W-:Y:S02]  /*1c3d0*/  I2FP.F32.U32 R129, R130 ;  /* 0x0000008200817245 */ /* 0x000fe40000201000 */
[----:B------:R-:W-:Y:S02]  /*1c3e0*/  FMNMX3.FTZ R132, R132, R17, R19, !PT ;  /* 0x0000001184847276 */ /* 0x000fe40007810013 */
[----:B------:R-:W-:Y:S01]  /*1c3f0*/  FMNMX3.FTZ R135, R135, R18, R20, !PT ;  /* 0x0000001287877276 */ /* 0x000fe20007810014 */
[-C--:B------:R-:W-:Y:S01]  /*1c400*/  FFMA.FTZ R93, R152, R129.reuse, R93 ;  /* 0x00000081985d7223 */ /* 0x080fe2000001005d */
[----:B------:R-:W-:Y:S01]  /*1c410*/  IADD3 R131, PT, PT, R154, 0x39, RZ ;  /* 0x000000399a837810 */ /* 0x000fe20007ffe0ff */
[----:B------:R-:W-:Y:S01]  /*1c420*/  FFMA.FTZ R94, R152, R129, R94 ;  /* 0x00000081985e7223 */ /* 0x000fe2000001005e */
[----:B------:R-:W-:Y:S02]  /*1c430*/  IADD3 R130, PT, PT, R154, 0x40, RZ ;  /* 0x000000409a827810 */ /* 0x000fe40007ffe0ff */
[----:B------:R-:W-:Y:S02]  /*1c440*/  FMNMX3.FTZ R132, R132, R21, R23, !PT ;  /* 0x0000001584847276 */ /* 0x000fe40007810017 */
[----:B------:R-:W-:Y:S02]  /*1c450*/  FMNMX3.FTZ R135, R135, R22, R24, !PT ;  /* 0x0000001687877276 */ /* 0x000fe40007810018 */
[----:B------:R-:W-:Y:S02]  /*1c460*/  I2FP.F32.U32 R131, R131 ;  /* 0x0000008300837245 */ /* 0x000fe40000201000 */
[----:B------:R-:W-:Y:S02]  /*1c470*/  I2FP.F32.U32 R129, R130 ;  /* 0x0000008200817245 */ /* 0x000fe40000201000 */
[----:B------:R-:W-:Y:S01]  /*1c480*/  FMNMX3.FTZ R132, R132, R25, R27, !PT ;  /* 0x0000001984847276 */ /* 0x000fe2000781001b */
[CC--:B------:R-:W-:Y:S01]  /*1c490*/  FFMA.FTZ R95, R152.reuse, R131.reuse, R95 ;  /* 0x00000083985f7223 */ /* 0x0c0fe2000001005f */
[----:B------:R-:W-:Y:S01]  /*1c4a0*/  FMNMX3.FTZ R135, R135, R26, R28, !PT ;  /* 0x0000001a87877276 */ /* 0x000fe2000781001c */
[C---:B------:R-:W-:Y:S01]  /*1c4b0*/  FFMA.FTZ R96, R152.reuse, R131, R96 ;  /* 0x0000008398607223 */ /* 0x040fe20000010060 */
[----:B------:R-:W-:Y:S01]  /*1c4c0*/  FFMA.FTZ R97, R152, R129, R97 ;  /* 0x0000008198617223 */ /* 0x000fe20000010061 */
[----:B------:R-:W-:Y:S01]  /*1c4d0*/  FMNMX3.FTZ R132, R132, R29, R31, !PT ;  /* 0x0000001d84847276 */ /* 0x000fe2000781001f */
[----:B------:R-:W-:Y:S01]  /*1c4e0*/  FFMA.FTZ R98, R152, R129, R98 ;  /* 0x0000008198627223 */ /* 0x000fe20000010062 */
[----:B------:R-:W-:Y:S02]  /*1c4f0*/  FMNMX3.FTZ R135, R135, R30, R32, !PT ;  /* 0x0000001e87877276 */ /* 0x000fe40007810020 */
[----:B------:R-:W-:Y:S02]  /*1c500*/  IADD3 R129, PT, PT, R154, 0x41, RZ ;  /* 0x000000419a817810 */ /* 0x000fe40007ffe0ff */
[----:B------:R-:W-:Y:S02]  /*1c510*/  FMNMX3.FTZ R135, R135, R34, R36, !PT ;  /* 0x0000002287877276 */ /* 0x000fe40007810024 */
[----:B------:R-:W-:Y:S02]  /*1c520*/  FMNMX3.FTZ R132, R132, R33, R35, !PT ;  /* 0x0000002184847276 */ /* 0x000fe40007810023 */
[----:B------:R-:W-:Y:S02]  /*1c530*/  I2FP.F32.U32 R129, R129 ;  /* 0x0000008100817245 */ /* 0x000fe40000201000 */
[----:B------:R-:W-:Y:S02]  /*1c540*/  IADD3 R131, PT, PT, R154, 0x48, RZ ;  /* 0x000000489a837810 */ /* 0x000fe40007ffe0ff */
[----:B------:R-:W-:Y:S01]  /*1c550*/  FMNMX3.FTZ R135, R135, R38, R40, !PT ;  /* 0x0000002687877276 */ /* 0x000fe20007810028 */
[----:B------:R-:W-:Y:S01]  /*1c560*/  FFMA.FTZ R99, R152, R129, R99 ;  /* 0x0000008198637223 */ /* 0x000fe20000010063 */
[----:B------:R-:W-:Y:S01]  /*1c570*/  FMNMX3.FTZ R132, R132, R37, R39, !PT ;  /* 0x0000002584847276 */ /* 0x000fe20007810027 */
[----:B------:R-:W-:Y:S01]  /*1c580*/  FFMA.FTZ R100, R152, R129, R100 ;  /* 0x0000008198647223 */ /* 0x000fe20000010064 */
[----:B------:R-:W-:Y:S02]  /*1c590*/  IADD3 R130, PT, PT, R154, 0x49, RZ ;  /* 0x000000499a827810 */ /* 0x000fe40007ffe0ff */
[----:B------:R-:W-:Y:S02]  /*1c5a0*/  I2FP.F32.U32 R131, R131 ;  /* 0x0000008300837245 */ /* 0x000fe40000201000 */
[----:B------:R-:W-:Y:S02]  /*1c5b0*/  FMNMX3.FTZ R135, R135, R42, R44, !PT ;  /* 0x0000002a87877276 */ /* 0x000fe4000781002c */
[----:B------:R-:W-:Y:S01]  /*1c5c0*/  FMNMX3.FTZ R132, R132, R41, R43, !PT ;  /* 0x0000002984847276 */ /* 0x000fe2000781002b */
[CC--:B------:R-:W-:Y:S01]  /*1c5d0*/  FFMA.FTZ R101, R152.reuse, R131.reuse, R101 ;  /* 0x0000008398657223 */ /* 0x0c0fe20000010065 */
[----:B------:R-:W-:Y:S01]  /*1c5e0*/  I2FP.F32.U32 R129, R130 ;  /* 0x0000008200817245 */ /* 0x000fe20000201000 */
[----:B------:R-:W-:Y:S01]  /*1c5f0*/  FFMA.FTZ R102, R152, R131, R102 ;  /* 0x0000008398667223 */ /* 0x000fe20000010066 */
[----:B------:R-:W-:Y:S02]  /*1c600*/  FMNMX3.FTZ R132, R132, R45, R47, !PT ;  /* 0x0000002d84847276 */ /* 0x000fe4000781002f */
[----:B------:R-:W-:Y:S01]  /*1c610*/  FMNMX3.FTZ R135, R135, R46, R48, !PT ;  /* 0x0000002e87877276 */ /* 0x000fe20007810030 */
[CC--:B------:R-:W-:Y:S01]  /*1c620*/  FFMA.FTZ R103, R152.reuse, R129.reuse, R103 ;  /* 0x0000008198677223 */ /* 0x0c0fe20000010067 */
[----:B------:R-:W-:Y:S01]  /*1c630*/  FFMA.FTZ R104, R152, R129, R104 ;  /* 0x0000008198687223 */ /* 0x000fe20000010068 */
[----:B------:R-:W-:Y:S02]  /*1c640*/  IADD3 R129, PT, PT, R154, 0x50, RZ ;  /* 0x000000509a817810 */ /* 0x000fe40007ffe0ff */
[----:B------:R-:W-:Y:S02]  /*1c650*/  FMNMX3.FTZ R132, R132, R49, R51, !PT ;  /* 0x0000003184847276 */ /* 0x000fe40007810033 */
[----:B------:R-:W-:Y:S02]  /*1c660*/  FMNMX3.FTZ R135, R135, R50, R52, !PT ;  /* 0x0000003287877276 */ /* 0x000fe40007810034 */
        /* <DEDUP_REMOVED lines=8> */
[----:B------:R-:W-:Y:S02]  /*1c6f0*/  I2FP.F32.U32 R131, R131 ;  /* 0x0000008300837245 */ /* 0x000fe40000201000 */
[----:B------:R-:W-:Y:S02]  /*1c700*/  FMNMX3.FTZ R132, R132, R57, R59, !PT ;  /* 0x0000003984847276 */ /* 0x000fe4000781003b */
[----:B------:R-:W-:Y:S01]  /*1c710*/  I2FP.F32.U32 R129, R130 ;  /* 0x0000008200817245 */ /* 0x000fe20000201000 */
[CC--:B------:R-:W-:Y:S01]  /*1c720*/  FFMA.FTZ R107, R152.reuse, R131.reuse, R107 ;  /* 0x00000083986b7223 */ /* 0x0c0fe2000001006b */
[----:B------:R-:W-:Y:S01]  /*1c730*/  FMNMX3.FTZ R135, R135, R62, R64, !PT ;  /* 0x0000003e87877276 */ /* 0x000fe20007810040 */
[----:B------:R-:W-:Y:S01]  /*1c740*/  FFMA.FTZ R108, R152, R131, R108 ;  /* 0x00000083986c7223 */ /* 0x000fe2000001006c */
[----:B------:R-:W-:Y:S01]  /*1c750*/  FMNMX3.FTZ R132, R132, R61, R63, !PT ;  /* 0x0000003d84847276 */ /* 0x000fe2000781003f */
[CC--:B------:R-:W-:Y:S01]  /*1c760*/  FFMA.FTZ R109, R152.reuse, R129.reuse, R109 ;  /* 0x00000081986d7223 */ /* 0x0c0fe2000001006d */
        /* <DEDUP_REMOVED lines=9> */
[CC--:B------:R-:W-:Y:S01]  /*1c800*/  FFMA.FTZ R111, R152.reuse, R129.reuse, R111 ;  /* 0x00000081986f7223 */ /* 0x0c0fe2000001006f */
[----:B------:R-:W-:Y:S01]  /*1c810*/  FMNMX3.FTZ R135, R135, R74, R76, !PT ;  /* 0x0000004a87877276 */ /* 0x000fe2000781004c */
[----:B------:R-:W-:Y:S01]  /*1c820*/  FFMA.FTZ R112, R152, R129, R112 ;  /* 0x0000008198707223 */ /* 0x000fe20000010070 */
[----:B------:R-:W-:Y:S02]  /*1c830*/  IADD3 R130, PT, PT, R154, 0x61, RZ ;  /* 0x000000619a827810 */ /* 0x000fe40007ffe0ff */
[----:B------:R-:W-:Y:S02]  /*1c840*/  I2FP.F32.U32 R131, R131 ;  /* 0x0000008300837245 */ /* 0x000fe40000201000 */
[----:B------:R-:W-:Y:S02]  /*1c850*/  I2FP.F32.U32 R129, R130 ;  /* 0x0000008200817245 */ /* 0x000fe40000201000 */
[----:B------:R-:W-:Y:S01]  /*1c860*/  FMNMX3.FTZ R132, R132, R77, R79, !PT ;  /* 0x0000004d84847276 */ /* 0x000fe2000781004f */
[CC--:B------:R-:W-:Y:S01]  /*1c870*/  FFMA.FTZ R113, R152.reuse, R131.reuse, R113 ;  /* 0x0000008398717223 */ /* 0x0c0fe20000010071 */
[----:B------:R-:W-:Y:S01]  /*1c880*/  FMNMX3.FTZ R135, R135, R78, R80, !PT ;  /* 0x0000004e87877276 */ /* 0x000fe20007810050 */
[----:B------:R-:W-:Y:S01]  /*1c890*/  FFMA.FTZ R114, R152, R131, R114 ;  /* 0x0000008398727223 */ /* 0x000fe20000010072 */
        /* <DEDUP_REMOVED lines=64> */
[----:B------:R-:W-:Y:S01]  /*1cca0*/  FMUL.FTZ R132, R129, UR4 ;  /* 0x0000000481847c20 */ /* 0x000fe20008410000 */
[C---:B------:R-:W-:Y:S01]  /*1ccb0*/  FSETP.NEU.FTZ.AND P0, PT, R131.reuse, -INF , PT ;  /* 0xff8000008300780b */ /* 0x040fe20003f1d000 */
[C---:B------:R-:W-:Y:S01]  /*1ccc0*/  FADD.FTZ R137, -R131.reuse, R156 ;  /* 0x0000009c83897221 */ /* 0x040fe20000010100 */
[----:B------:R-:W-:Y:S01]  /*1ccd0*/  FMUL.FTZ R130, R131, UR4 ;  /* 0x0000000483827c20 */ /* 0x000fe20008410000 */
[----:B------:R-:W-:Y:S02]  /*1cce0*/  FMUL.FTZ R135, R136, UR4 ;  /* 0x0000000488877c20 */ /* 0x000fe40008410000 */
[----:B------:R-:W-:Y:S02]  /*1ccf0*/  FMUL.FTZ R133, R137, UR4 ;  /* 0x0000000489857c20 */ /* 0x000fe40008410000 */
[----:B------:R-:W1:Y:S01]  /*1cd00*/  LDSM.16.MT88.4 R136, [R189+0x5000] ;  /* 0x00500000bd88783b */ /* 0x000e620000004200 */
[----:B------:R-:W-:Y:S01]  /*1cd10*/  FSEL R130, R130, RZ, P0 ;  /* 0x000000ff82827208 */ /* 0x000fe20000000000 */
[----:B------:R-:W2:Y:S01]  /*1cd20*/  MUFU.EX2 R135, R135 ;  /* 0x0000008700877308 */ /* 0x000ea20000000800 */
[----:B------:R-:W-:Y:S09]  /*1cd30*/  FSETP.NEU.FTZ.AND P0, PT, R129, -INF , PT ;  /* 0xff8000008100780b */ /* 0x000ff20003f1d000 */
[----:B------:R-:W3:Y:S01]  /*1cd40*/  MUFU.EX2 R133, R133 ;  /* 0x0000008500857308 */ /* 0x000ee20000000800 */
[--C-:B------:R-:W-:Y:S01]  /*1cd50*/  FFMA.FTZ R145, R3, UR4, -R130.reuse ;  /* 0x0000000403917c23 */ /* 0x100fe20008010882 */
[----:B------:R-:W-:Y:S01]  /*1cd60*/  FSEL R3, R132, RZ, P0 ;  /* 0x000000ff84037208 */ /* 0x000fe20000000000 */
[--C-:B------:R-:W-:Y:S01]  /*1cd70*/  FFMA.FTZ R147, R7, UR4, -R130.reuse ;  /* 0x0000000407937c23 */ /* 0x100fe20008010882 */
[--C-:B------:R-:W-:Y:S01]  /*1cd80*/  FFMA.FTZ R0, R0, UR4, -R130.reuse ;  /* 0x0000000400007c23 */ /* 0x100fe20008010882 */
[--C-:B------:R-:W-:Y:S01]  /*1cd90*/  FFMA.FTZ R5, R5, UR4, -R130.reuse ;  /* 0x0000000405057c23 */ /* 0x100fe20008010882 */
[--C-:B------:R-:W-:Y:S04]  /*1cda0*/  FFMA.FTZ R146, R9, UR4, -R130.reuse ;  /* 0x0000000409927c23 */ /* 0x100fe80008010882 */
[----:B------:R-:W-:Y:S01]  /*1cdb0*/  MUFU.EX2 R145, R145 ;  /* 0x0000009100917308 */ /* 0x000fe20000000800 */
[--C-:B------:R-:W-:Y:S01]  /*1cdc0*/  FFMA.FTZ R155, R4, UR4, -R3.reuse ;  /* 0x00000004049b7c23 */ /* 0x100fe20008010803 */
[--C-:B------:R-:W-:Y:S01]  /*1cdd0*/  FFMA.FTZ R177, R6, UR4, -R3.reuse ;  /* 0x0000000406b17c23 */ /* 0x100fe20008010803 */
[--C-:B------:R-:W-:Y:S01]  /*1cde0*/  FFMA.FTZ R134, R8, UR4, -R3.reuse ;  /* 0x0000000408867c23 */ /* 0x100fe20008010803 */
[--C-:B------:R-:W-:Y:S06]  /*1cdf0*/  FFMA.FTZ R2, R2, UR4, -R3.reuse ;  /* 0x0000000402027c23 */ /* 0x100fec0008010803 */
[----:B------:R4:W-:Y:S01]  /*1ce00*/  MUFU.EX2 R132, R5 ;  /* 0x0000000500847308 */ /* 0x0009e20000000800 */
[----:B--2---:R-:W-:Y:S01]  /*1ce10*/  FMUL.FTZ R174, R135, R174 ;  /* 0x000000ae87ae7220 */ /* 0x004fe20000410000 */
[C---:B---3--:R-:W-:Y:S01]  /*1ce20*/  FMUL.FTZ R172, R133.reuse, R172 ;  /* 0x000000ac85ac7220 */ /* 0x048fe20000410000 */
[----:B------:R-:W-:Y:S07]  /*1ce30*/  FMUL.FTZ R173, R133, R173 ;  /* 0x000000ad85ad7220 */ /* 0x000fee0000410000 */
[----:B------:R-:W-:Y:S01]  /*1ce40*/  MUFU.EX2 R134, R134 ;  /* 0x0000008600867308 */ /* 0x000fe20000000800 */
[----:B------:R-:W-:Y:S01]  /*1ce50*/  FMUL.FTZ R175, R135, R175 ;  /* 0x000000af87af7220 */ /* 0x000fe20000410000 */
[C---:B------:R-:W-:Y:S01]  /*1ce60*/  FMUL.FTZ R168, R133.reuse, R168 ;  /* 0x000000a885a87220 */ /* 0x040fe20000410000 */
[----:B------:R-:W-:Y:S07]  /*1ce70*/  FMUL.FTZ R169, R133, R169 ;  /* 0x000000a985a97220 */ /* 0x000fee0000410000 */
[----:B------:R-:W2:Y:S01]  /*1ce80*/  MUFU.EX2 R0, R0 ;  /* 0x0000000000007308 */ /* 0x000ea20000000800 */
[C---:B------:R-:W-:Y:S01]  /*1ce90*/  FMUL.FTZ R170, R135.reuse, R170 ;  /* 0x000000aa87aa7220 */ /* 0x040fe20000410000 */
[----:B------:R-:W-:Y:S01]  /*1cea0*/  FMUL.FTZ R171, R135, R171 ;  /* 0x000000ab87ab7220 */ /* 0x000fe20000410000 */
[--C-:B------:R-:W-:Y:S07]  /*1ceb0*/  FFMA.FTZ R193, R11, UR4, -R130.reuse ;  /* 0x000000040bc17c23 */ /* 0x100fee0008010882 */
[----:B------:R-:W3:Y:S01]  /*1cec0*/  MUFU.EX2 R147, R147 ;  /* 0x0000009300937308 */ /* 0x000ee20000000800 */
[--C-:B------:R-:W-:Y:S01]  /*1ced0*/  FFMA.FTZ R194, R10, UR4, -R3.reuse ;  /* 0x000000040ac27c23 */ /* 0x100fe20008010803 */
[----:B----4-:R-:W4:Y:S01]  /*1cee0*/  LDSM.16.MT88.4 R4, [R144] ;  /* 0x000000009004783b */ /* 0x010f220000004200 */
[--C-:B------:R-:W-:Y:S07]  /*1cef0*/  FFMA.FTZ R156, R13, UR4, -R130.reuse ;  /* 0x000000040d9c7c23 */ /* 0x100fee0008010882 */
[----:B------:R-:W-:Y:S01]  /*1cf00*/  MUFU.EX2 R2, R2 ;  /* 0x0000000200027308 */ /* 0x000fe20000000800 */
[--C-:B------:R-:W-:Y:S01]  /*1cf10*/  FFMA.FTZ R195, R15, UR4, -R130.reuse ;  /* 0x000000040fc37c23 */ /* 0x100fe20008010882 */
[--C-:B------:R-:W-:Y:S01]  /*1cf20*/  FFMA.FTZ R197, R12, UR4, -R3.reuse ;  /* 0x000000040cc57c23 */ /* 0x100fe20008010803 */
[--C-:B------:R-:W-:Y:S07]  /*1cf30*/  FFMA.FTZ R196, R14, UR4, -R3.reuse ;  /* 0x000000040ec47c23 */ /* 0x100fee0008010803 */
[----:B------:R-:W5:Y:S01]  /*1cf40*/  MUFU.EX2 R155, R155 ;  /* 0x0000009b009b7308 */ /* 0x000f620000000800 */
[--C-:B------:R-:W-:Y:S01]  /*1cf50*/  FFMA.FTZ R199, R16, UR4, -R3.reuse ;  /* 0x0000000410c77c23 */ /* 0x100fe20008010803 */
[----:B--2---:R-:W-:Y:S01]  /*1cf60*/  F2FP.F16.F32.PACK_AB R140, R145, R0 ;  /* 0x00000000918c723e */ /* 0x004fe200000000ff */
[----:B------:R-:W2:Y:S07]  /*1cf70*/  LDSM.16.MT88.4 R8, [R144+0x400] ;  /* 0x000400009008783b */ /* 0x000eae0000004200 */
[----:B------:R-:W1:Y:S01]  /*1cf80*/  MUFU.EX2 R177, R177 ;  /* 0x000000b100b17308 */ /* 0x000e620000000800 */
[--C-:B------:R-:W-:Y:S01]  /*1cf90*/  FFMA.FTZ R17, R17, UR4, -R130.reuse ;  /* 0x0000000411117c23 */ /* 0x100fe20008010882 */
[----:B---3--:R-:W-:Y:S01]  /*1cfa0*/  F2FP.F16.F32.PACK_AB R142, R147, R132 ;  /* 0x00000084938e723e */ /* 0x008fe200000000ff */
[--C-:B------:R-:W-:Y:S07]  /*1cfb0*/  FFMA.FTZ R23, R23, UR4, -R130.reuse ;  /* 0x0000000417177c23 */ /* 0x100fee0008010882 */
[----:B------:R-:W-:Y:S01]  /*1cfc0*/  MUFU.EX2 R194, R194 ;  /* 0x000000c200c27308 */ /* 0x000fe20000000800 */
[--C-:B------:R-:W-:Y:S01]  /*1cfd0*/  FFMA.FTZ R200, R22, UR4, -R3.reuse ;  /* 0x0000000416c87c23 */ /* 0x100fe20008010803 */
[--C-:B------:R-:W-:Y:S01]  /*1cfe0*/  FFMA.FTZ R198, R26, UR4, -R3.reuse ;  /* 0x000000041ac67c23 */ /* 0x100fe20008010803 */
[----:B------:R-:W-:Y:S07]  /*1cff0*/  LDSM.16.MT88.4 R12, [R189+0x5800] ;  /* 0x00580000bd0c783b */ /* 0x000fee0000004200 */
[----:B------:R-:W-:Y:S01]  /*1d000*/  MUFU.EX2 R146, R146 ;  /* 0x0000009200927308 */ /* 0x000fe20000000800 */
[----:B------:R-:W-:Y:S01]  /*1d010*/  FMUL.FTZ R164, R133, R164 ;  /* 0x000000a485a47220 */ /* 0x000fe20000410000 */
[----:B-----5:R-:W-:Y:S01]  /*1d020*/  F2FP.F16.F32.PACK_AB R141, R155, R2 ;  /* 0x000000029b8d723e */ /* 0x020fe200000000ff */
[----:B------:R-:W-:Y:S07]  /*1d030*/  FMUL.FTZ R165, R133, R165 ;  /* 0x000000a585a57220 */ /* 0x000fee0000410000 */
[----:B------:R-:W3:Y:S01]  /*1d040*/  MUFU.EX2 R193, R193 ;  /* 0x000000c100c17308 */ /* 0x000ee20000000800 */
[C---:B------:R-:W-:Y:S01]  /*1d050*/  FMUL.FTZ R166, R135.reuse, R166 ;  /* 0x000000a687a67220 */ /* 0x040fe20000410000 */
[----:B-1----:R-:W-:Y:S01]  /*1d060*/  F2FP.F16.F32.PACK_AB R143, R134, R177 ;  /* 0x000000b1868f723e */ /* 0x002fe200000000ff */
[----:B------:R-:W-:Y:S07]  /*1d070*/  FMUL.FTZ R167, R135, R167 ;  /* 0x000000a787a77220 */ /* 0x000fee0000410000 */
[----:B------:R-:W-:Y:S01]  /*1d080*/  MUFU.EX2 R156, R156 ;  /* 0x0000009c009c7308 */ /* 0x000fe20000000800 */
[C---:B------:R-:W-:Y:S01]  /*1d090*/  FMUL.FTZ R160, R133.reuse, R160 ;  /* 0x000000a085a07220 */ /* 0x040fe20000410000 */
[----:B------:R-:W-:Y:S01]  /*1d0a0*/  FMUL.FTZ R161, R133, R161 ;  /* 0x000000a185a17220 */ /* 0x000fe20000410000 */
[C---:B------:R-:W-:Y:S07]  /*1d0b0*/  FMUL.FTZ R162, R135.reuse, R162 ;  /* 0x000000a287a27220 */ /* 0x040fee0000410000 */
[----:B------:R-:W-:Y:S01]  /*1d0c0*/  MUFU.EX2 R195, R195 ;  /* 0x000000c300c37308 */ /* 0x000fe20000000800 */
[C---:B------:R-:W-:Y:S09]  /*1d0d0*/  HMMA.16816.F32 R172, R140.reuse, R136, R172 ;  /* 0x000000888cac723c */ /* 0x040ff200000018ac */
[----:B------:R-:W1:Y:S01]  /*1d0e0*/  MUFU.EX2 R197, R197 ;  /* 0x000000c500c57308 */ /* 0x000e620000000800 */
[----:B------:R-:W-:Y:S01]  /*1d0f0*/  FMUL.FTZ R163, R135, R163 ;  /* 0x000000a387a37220 */ /* 0x000fe20000410000 */
[--C-:B------:R-:W-:Y:S08]  /*1d100*/  FFMA.FTZ R201, R24, UR4, -R3.reuse ;  /* 0x0000000418c97c23 */ /* 0x100ff00008010803 */
[----:B------:R-:W-:Y:S01]  /*1d110*/  MUFU.EX2 R196, R196 ;  /* 0x000000c400c47308 */ /* 0x000fe20000000800 */
[C---:B------:R-:W-:Y:S01]  /*1d120*/  HMMA.16816.F32 R168, R140.reuse, R138, R168 ;  /* 0x0000008a8ca8723c */ /* 0x040fe200000018a8 */
[----:B------:R-:W5:Y:S08]  /*1d130*/  LDSM.16.MT88.4 R136, [R189+0x5400] ;  /* 0x00540000bd88783b */ /* 0x000f700000004200 */
[----:B------:R-:W2:Y:S01]  /*1d140*/  MUFU.EX2 R199, R199 ;  /* 0x000000c700c77308 */ /* 0x000ea20000000800 */
[--C-:B------:R-:W-:Y:S01]  /*1d150*/  FFMA.FTZ R30, R30, UR4, -R3.reuse ;  /* 0x000000041e1e7c23 */ /* 0x100fe20008010803 */
[--C-:B------:R-:W-:Y:S01]  /*1d160*/  FFMA.FTZ R38, R38, UR4, -R3.reuse ;  /* 0x0000000426267c23 */ /* 0x100fe20008010803 */
[--C-:B------:R-:W-:Y:S07]  /*1d170*/  FFMA.FTZ R46, R46, UR4, -R3.reuse ;  /* 0x000000042e2e7c23 */ /* 0x100fee0008010803 */
[----:B------:R2:W-:Y:S01]  /*1d180*/  MUFU.EX2 R24, R200 ;  /* 0x000000c800187308 */ /* 0x0005e20000000800 */
[C---:B----4-:R-:W-:Y:S03]  /*1d190*/  HMMA.16816.F32 R164, R140.reuse, R4, R164 ;  /* 0x000000048ca4723c */ /* 0x050fe600000018a4 */
[----:B---3--:R-:W-:Y:S06]  /*1d1a0*/  F2FP.F16.F32.PACK_AB R4, R193, R146 ;  /* 0x00000092c104723e */ /* 0x008fec00000000ff */
[----:B------:R-:W-:Y:S01]  /*1d1b0*/  MUFU.EX2 R30, R30 ;  /* 0x0000001e001e7308 */ /* 0x000fe20000000800 */
[----:B-1----:R-:W-:Y:S01]  /*1d1c0*/  F2FP.F16.F32.PACK_AB R5, R197, R194 ;  /* 0x000000c2c505723e */ /* 0x002fe200000000ff */
[--C-:B------:R-:W-:Y:S01]  /*1d1d0*/  FFMA.FTZ R50, R50, UR4, -R3.reuse ;  /* 0x0000000432327c23 */ /* 0x100fe20008010803 */
[--C-:B------:R-:W-:Y:S01]  /*1d1e0*/  FFMA.FTZ R58, R58, UR4, -R3.reuse ;  /* 0x000000043a3a7c23 */ /* 0x100fe20008010803 */
[----:B------:R-:W-:Y:S06]  /*1d1f0*/  HMMA.16816.F32 R160, R140, R6, R160 ;  /* 0x000000068ca0723c */ /* 0x000fec00000018a0 */
[----:B------:R1:W-:Y:S01]  /*1d200*/  MUFU.EX2 R140, R17 ;  /* 0x00000011008c7308 */ /* 0x0003e20000000800 */
[----:B------:R-:W-:Y:S01]  /*1d210*/  F2FP.F16.F32.PACK_AB R6, R195, R156 ;  /* 0x0000009cc306723e */ /* 0x000fe200000000ff */
[--C-:B------:R-:W-:Y:S01]  /*1d220*/  FFMA.FTZ R141, R19, UR4, -R130.reuse ;  /* 0x00000004138d7c23 */ /* 0x100fe20008010882 */
[----:B--2---:R-:W-:Y:S01]  /*1d230*/  F2FP.F16.F32.PACK_AB R7, R199, R196 ;  /* 0x000000c4c707723e */ /* 0x004fe200000000ff */
[--C-:B------:R-:W-:Y:S01]  /*1d240*/  FFMA.FTZ R142, R21, UR4, -R130.reuse ;  /* 0x00000004158e7c23 */ /* 0x100fe20008010882 */
[--C-:B------:R-:W-:Y:S05]  /*1d250*/  FFMA.FTZ R143, R20, UR4, -R3.reuse ;  /* 0x00000004148f7c23 */ /* 0x100fea0008010803 */
[----:B------:R-:W-:Y:S01]  /*1d260*/  MUFU.EX2 R38, R38 ;  /* 0x0000002600267308 */ /* 0x000fe20000000800 */
[--C-:B------:R-:W-:Y:S01]  /*1d270*/  FFMA.FTZ R200, R28, UR4, -R3.reuse ;  /* 0x000000041cc87c23 */ /* 0x100fe20008010803 */
[--C-:B------:R-:W-:Y:S01]  /*1d280*/  FFMA.FTZ R70, R70, UR4, -R3.reuse ;  /* 0x0000000446467c23 */ /* 0x100fe20008010803 */
[--C-:B------:R-:W-:Y:S01]  /*1d290*/  FFMA.FTZ R74, R74, UR4, -R3.reuse ;  /* 0x000000044a4a7c23 */ /* 0x100fe20008010803 */
[C---:B------:R-:W-:Y:S06]  /*1d2a0*/  HMMA.16816.F32 R164, R4.reuse, R8, R164 ;  /* 0x0000000804a4723c */ /* 0x040fec00000018a4 */
[----:B------:R-:W2:Y:S01]  /*1d2b0*/  MUFU.EX2 R141, R141 ;  /* 0x0000008d008d7308 */ /* 0x000ea20000000800 */
[--C-:B------:R-:W-:Y:S01]  /*1d2c0*/  FFMA.FTZ R9, R29, UR4, -R130.reuse ;  /* 0x000000041d097c23 */ /* 0x100fe20008010882 */
[--C-:B------:R-:W-:Y:S08]  /*1d2d0*/  FFMA.FTZ R8, R31, UR4, -R130.reuse ;  /* 0x000000041f087c23 */ /* 0x100ff00008010882 */
[----:B------:R-:W-:Y:S01]  /*1d2e0*/  MUFU.EX2 R142, R142 ;  /* 0x0000008e008e7308 */ /* 0x000fe20000000800 */
[C---:B------:R-:W-:Y:S09]  /*1d2f0*/  HMMA.16816.F32 R160, R4.reuse, R10, R160 ;  /* 0x0000000a04a0723c */ /* 0x040ff200000018a0 */
[----:B------:R-:W-:Y:S01]  /*1d300*/  MUFU.EX2 R31, R9 ;  /* 0x00000009001f7308 */ /* 0x000fe20000000800 */
[--C-:B------:R-:W-:Y:S01]  /*1d310*/  FFMA.FTZ R82, R82, UR4, -R3.reuse ;  /* 0x0000000452527c23 */ /* 0x100fe20008010803 */
[--C-:B------:R-:W-:Y:S01]  /*1d320*/  FFMA.FTZ R93, R93, UR4, -R130.reuse ;  /* 0x000000045d5d7c23 */ /* 0x100fe20008010882 */
[--C-:B------:R-:W-:Y:S07]  /*1d330*/  FFMA.FTZ R90, R90, UR4, -R3.reuse ;  /* 0x000000045a5a7c23 */ /* 0x100fee0008010803 */
[----:B------:R3:W-:Y:S01]  /*1d340*/  MUFU.EX2 R26, R8 ;  /* 0x00000008001a7308 */ /* 0x0007e20000000800 */
[C---:B-----5:R-:W-:Y:S03]  /*1d350*/  HMMA.16816.F32 R172, R4.reuse, R136, R172 ;  /* 0x0000008804ac723c */ /* 0x060fe600000018ac */
[--C-:B------:R-:W-:Y:S01]  /*1d360*/  FFMA.FTZ R136, R25, UR4, -R130.reuse ;  /* 0x0000000419887c23 */ /* 0x100fe20008010882 */
[--C-:B------:R-:W-:Y:S05]  /*1d370*/  FFMA.FTZ R137, R18, UR4, -R3.reuse ;  /* 0x0000000412897c23 */ /* 0x100fea0008010803 */
[----:B------:R-:W4:Y:S01]  /*1d380*/  MUFU.EX2 R25, R23 ;  /* 0x0000001700197308 */ /* 0x000f220000000800 */
[----:B-1----:R-:W1:Y:S01]  /*1d390*/  LDSM.16.MT88.4 R16, [R144+0x800] ;  /* 0x000800009010783b */ /* 0x002e620000004200 */
[--C-:B------:R-:W-:Y:S01]  /*1d3a0*/  FFMA.FTZ R104, R104, UR4, -R3.reuse ;  /* 0x0000000468687c23 */ /* 0x100fe20008010803 */
[----:B------:R-:W-:Y:S07]  /*1d3b0*/  HMMA.16816.F32 R168, R4, R138, R168 ;  /* 0x0000008a04a8723c */ /* 0x000fee00000018a8 */
[----:B------:R5:W-:Y:S01]  /*1d3c0*/  MUFU.EX2 R138, R143 ;  /* 0x0000008f008a7308 */ /* 0x000be20000000800 */
[----:B------:R-:W-:Y:S01]  /*1d3d0*/  FFMA.FTZ R139, R27, UR4, -R130 ;  /* 0x000000041b8b7c23 */ /* 0x000fe20008010882 */
[----:B--2---:R-:W-:Y:S08]  /*1d3e0*/  F2FP.F16.F32.PACK_AB R4, R141, R140 ;  /* 0x0000008c8d04723e */ /* 0x004ff000000000ff */
[----:B------:R-:W2:Y:S01]  /*1d3f0*/  MUFU.EX2 R137, R137 ;  /* 0x0000008900897308 */ /* 0x000ea20000000800 */
[----:B---3--:R-:W-:Y:S01]  /*1d400*/  LDSM.16.MT88.4 R8, [R144+0xc00] ;  /* 0x000c00009008783b */ /* 0x008fe20000004200 */
[----:B------:R-:W-:Y:S01]  /*1d410*/  FFMA.FTZ R0, R133, R151, R0 ;  /* 0x0000009785007223 */ /* 0x000fe20000010000 */
[----:B------:R-:W-:Y:S07]  /*1d420*/  FFMA.FTZ R2, R135, R153, R2 ;  /* 0x0000009987027223 */ /* 0x000fee0000010002 */
[----:B------:R-:W3:Y:S01]  /*1d430*/  MUFU.EX2 R27, R201 ;  /* 0x000000c9001b7308 */ /* 0x000ee20000000800 */
[--C-:B------:R-:W-:Y:S01]  /*1d440*/  FFMA.FTZ R124, R124, UR4, -R3.reuse ;  /* 0x000000047c7c7c23 */ /* 0x100fe20008010803 */
[----:B----4-:R-:W-:Y:S01]  /*1d450*/  F2FP.F16.F32.PACK_AB R6, R25, R142 ;  /* 0x0000008e1906723e */ /* 0x010fe200000000ff */
[----:B------:R-:W-:Y:S07]  /*1d460*/  FADD.FTZ R145, R145, R0 ;  /* 0x0000000091917221 */ /* 0x000fee0000010000 */
[----:B------:R-:W-:Y:S01]  /*1d470*/  MUFU.EX2 R29, R139 ;  /* 0x0000008b001d7308 */ /* 0x000fe20000000800 */
[----:B------:R-:W4:Y:S01]  /*1d480*/  LDSM.16.MT88.4 R20, [R189+0x5c00] ;  /* 0x005c0000bd14783b */ /* 0x000f220000004200 */
[--C-:B-----5:R-:W-:Y:S01]  /*1d490*/  FFMA.FTZ R143, R32, UR4, -R3.reuse ;  /* 0x00000004208f7c23 */ /* 0x120fe20008010803 */
[--C-:B------:R-:W-:Y:S07]  /*1d4a0*/  FFMA.FTZ R32, R33, UR4, -R130.reuse ;  /* 0x0000000421207c23 */ /* 0x100fee0008010882 */
[----:B------:R-:W5:Y:S01]  /*1d4b0*/  MUFU.EX2 R136, R136 ;  /* 0x0000008800887308 */ /* 0x000f620000000800 */
[--C-:B------:R-:W-:Y:S01]  /*1d4c0*/  FFMA.FTZ R33, R35, UR4, -R130.reuse ;  /* 0x0000000423217c23 */ /* 0x100fe20008010882 */
[----:B--2---:R-:W-:Y:S01]  /*1d4d0*/  F2FP.F16.F32.PACK_AB R5, R138, R137 ;  /* 0x000000898a05723e */ /* 0x004fe200000000ff */
[--C-:B------:R-:W-:Y:S07]  /*1d4e0*/  FFMA.FTZ R35, R37, UR4, -R130.reuse ;  /* 0x0000000425237c23 */ /* 0x100fee0008010882 */
[----:B------:R2:W-:Y:S01]  /*1d4f0*/  MUFU.EX2 R28, R198 ;  /* 0x000000c6001c7308 */ /* 0x0005e20000000800 */
[--C-:B------:R-:W-:Y:S01]  /*1d500*/  FFMA.FTZ R37, R36, UR4, -R3.reuse ;  /* 0x0000000424257c23 */ /* 0x100fe20008010803 */
[----:B---3--:R-:W-:Y:S01]  /*1d510*/  F2FP.F16.F32.PACK_AB R7, R27, R24 ;  /* 0x000000181b07723e */ /* 0x008fe200000000ff */
[--C-:B------:R-:W-:Y:S07]  /*1d520*/  FFMA.FTZ R0, R91, UR4, -R130.reuse ;  /* 0x000000045b007c23 */ /* 0x100fee0008010882 */
[----:B------:R-:W3:Y:S01]  /*1d530*/  MUFU.EX2 R139, R200 ;  /* 0x000000c8008b7308 */ /* 0x000ee20000000800 */
[----:B------:R-:W-:Y:S01]  /*1d540*/  FFMA.FTZ R91, R96, UR4, -R3 ;  /* 0x00000004605b7c23 */ /* 0x000fe20008010803 */
[----:B------:R-:W-:Y:S01]  /*1d550*/  FADD.FTZ R132, R132, R145 ;  /* 0x0000009184847221 */ /* 0x000fe20000010000 */
[----:B------:R-:W-:Y:S07]  /*1d560*/  FFMA.FTZ R125, R125, UR4, -R130 ;  /* 0x000000047d7d7c23 */ /* 0x000fee0008010882 */
[----:B------:R-:W4:Y:S01]  /*1d570*/  MUFU.EX2 R143, R143 ;  /* 0x0000008f008f7308 */ /* 0x000f220000000800 */
[C---:B------:R-:W-:Y:S09]  /*1d580*/  HMMA.16816.F32 R172, R4.reuse, R12, R172 ;  /* 0x0000000c04ac723c */ /* 0x040ff200000018ac */
[----:B------:R-:W-:Y:S01]  /*1d590*/  MUFU.EX2 R32, R32 ;  /* 0x0000002000207308 */ /* 0x000fe20000000800 */
[----:B------:R-:W-:Y:S01]  /*1d5a0*/  FADD.FTZ R147, R147, R132 ;  /* 0x0000008493937221 */ /* 0x000fe20000010000 */
[--C-:B--2---:R-:W-:Y:S01]  /*1d5b0*/  FFMA.FTZ R198, R47, UR4, -R130.reuse ;  /* 0x000000042fc67c23 */ /* 0x104fe20008010882 */
[--C-:B------:R-:W-:Y:S07]  /*1d5c0*/  FFMA.FTZ R47, R48, UR4, -R3.reuse ;  /* 0x00000004302f7c23 */ /* 0x100fee0008010803 */
[----:B------:R-:W2:Y:S01]  /*1d5d0*/  MUFU.EX2 R33, R33 ;  /* 0x0000002100217308 */ /* 0x000ea20000000800 */
[C---:B------:R-:W-:Y:S01]  /*1d5e0*/  HMMA.16816.F32 R168, R4.reuse, R14, R168 ;  /* 0x0000000e04a8723c */ /* 0x040fe200000018a8 */
[----:B------:R-:W2:Y:S08]  /*1d5f0*/  LDSM.16.MT88.4 R12, [R189+0x6000] ;  /* 0x00600000bd0c783b */ /* 0x000eb00000004200 */
[----:B------:R-:W-:Y:S01]  /*1d600*/  MUFU.EX2 R35, R35 ;  /* 0x0000002300237308 */ /* 0x000fe20000000800 */
[--C-:B------:R-:W-:Y:S01]  /*1d610*/  FFMA.FTZ R48, R53, UR4, -R130.reuse ;  /* 0x0000000435307c23 */ /* 0x100fe20008010882 */
[--C-:B------:R-:W-:Y:S01]  /*1d620*/  FFMA.FTZ R53, R52, UR4, -R3.reuse ;  /* 0x0000000434357c23 */ /* 0x100fe20008010803 */
[--C-:B------:R-:W-:Y:S07]  /*1d630*/  FFMA.FTZ R52, R54, UR4, -R3.reuse ;  /* 0x0000000436347c23 */ /* 0x100fee0008010803 */
[----:B------:R-:W-:Y:S01]  /*1d640*/  MUFU.EX2 R37, R37 ;  /* 0x0000002500257308 */ /* 0x000fe20000000800 */
[C---:B-1----:R-:W-:Y:S09]  /*1d650*/  HMMA.16816.F32 R164, R4.reuse, R16, R164 ;  /* 0x0000001004a4723c */ /* 0x042ff200000018a4 */
[----:B------:R-:W-:Y:S01]  /*1d660*/  MUFU.EX2 R198, R198 ;  /* 0x000000c600c67308 */ /* 0x000fe20000000800 */
[--C-:B------:R-:W-:Y:S01]  /*1d670*/  FFMA.FTZ R54, R57, UR4, -R130.reuse ;  /* 0x0000000439367c23 */ /* 0x100fe20008010882 */
[--C-:B------:R-:W-:Y:S01]  /*1d680*/  FFMA.FTZ R57, R59, UR4, -R130.reuse ;  /* 0x000000043b397c23 */ /* 0x100fe20008010882 */
[--C-:B------:R-:W-:Y:S07]  /*1d690*/  FFMA.FTZ R59, R63, UR4, -R130.reuse ;  /* 0x000000043f3b7c23 */ /* 0x100fee0008010882 */
[----:B------:R-:W-:Y:S01]  /*1d6a0*/  MUFU.EX2 R46, R46 ;  /* 0x0000002e002e7308 */ /* 0x000fe20000000800 */
[----:B------:R-:W-:Y:S01]  /*1d6b0*/  HMMA.16816.F32 R160, R4, R18, R160 ;  /* 0x0000001204a0723c */ /* 0x000fe200000018a0 */
[----:B------:R-:W1:Y:S02]  /*1d6c0*/  LDSM.16.MT88.4 R16, [R144+0x1000] ;  /* 0x001000009010783b */ /* 0x000e640000004200 */
[----:B-----5:R-:W-:Y:S06]  /*1d6d0*/  F2FP.F16.F32.PACK_AB R4, R29, R136 ;  /* 0x000000881d04723e */ /* 0x020fec00000000ff */
[----:B------:R-:W-:Y:S01]  /*1d6e0*/  MUFU.EX2 R47, R47 ;  /* 0x0000002f002f7308 */ /* 0x000fe20000000800 */
[----:B------:R-:W-:Y:S01]  /*1d6f0*/  F2FP.F16.F32.PACK_AB R6, R26, R31 ;  /* 0x0000001f1a06723e */ /* 0x000fe200000000ff */
[--C-:B------:R-:W-:Y:S01]  /*1d700*/  FFMA.FTZ R63, R64, UR4, -R3.reuse ;  /* 0x00000004403f7c23 */ /* 0x100fe20008010803 */
[----:B---3--:R-:W-:Y:S07]  /*1d710*/  F2FP.F16.F32.PACK_AB R5, R139, R28 ;  /* 0x0000001c8b05723e */ /* 0x008fee00000000ff */
[----:B------:R-:W-:Y:S01]  /*1d720*/  MUFU.EX2 R48, R48 ;  /* 0x0000003000307308 */ /* 0x000fe20000000800 */
[----:B----4-:R-:W-:Y:S01]  /*1d730*/  F2FP.F16.F32.PACK_AB R7, R143, R30 ;  /* 0x0000001e8f07723e */ /* 0x010fe200000000ff */
[--C-:B------:R-:W-:Y:S01]  /*1d740*/  FFMA.FTZ R64, R69, UR4, -R130.reuse ;  /* 0x0000000445407c23 */ /* 0x100fe20008010882 */
[----:B------:R-:W-:Y:S07]  /*1d750*/  FFMA.FTZ R69, R68, UR4, -R3 ;  /* 0x0000000444457c23 */ /* 0x000fee0008010803 */
[----:B------:R-:W-:Y:S01]  /*1d760*/  MUFU.EX2 R50, R50 ;  /* 0x0000003200327308 */ /* 0x000fe20000000800 */
[----:B------:R-:W-:Y:S01]  /*1d770*/  FADD.FTZ R146, R146, R147 ;  /* 0x0000009392927221 */ /* 0x000fe20000010000 */
[----:B------:R-:W-:Y:S01]  /*1d780*/  ISETP.NE.AND P0, PT, R187, RZ, PT ;  /* 0x000000ffbb00720c */ /* 0x000fe20003f05270 */
[C---:B------:R-:W-:Y:S07]  /*1d790*/  HMMA.16816.F32 R172, R4.reuse, R20, R172 ;  /* 0x0000001404ac723c */ /* 0x040fee00000018ac */
[----:B------:R-:W-:Y:S01]  /*1d7a0*/  MUFU.EX2 R53, R53 ;  /* 0x0000003500357308 */ /* 0x000fe20000000800 */
[--C-:B------:R-:W-:Y:S01]  /*1d7b0*/  FFMA.FTZ R21, R39, UR4, -R130.reuse ;  /* 0x0000000427157c23 */ /* 0x100fe20008010882 */
[--C-:B------:R-:W-:Y:S01]  /*1d7c0*/  FFMA.FTZ R20, R34, UR4, -R3.reuse ;  /* 0x0000000422147c23 */ /* 0x100fe20008010803 */
[--C-:B------:R-:W-:Y:S07]  /*1d7d0*/  FFMA.FTZ R39, R40, UR4, -R3.reuse ;  /* 0x0000000428277c23 */ /* 0x100fee0008010803 */
[----:B------:R-:W-:Y:S01]  /*1d7e0*/  MUFU.EX2 R52, R52 ;  /* 0x0000003400347308 */ /* 0x000fe20000000800 */
[--C-:B------:R-:W-:Y:S01]  /*1d7f0*/  FFMA.FTZ R40, R41, UR4, -R130.reuse ;  /* 0x0000000429287c23 */ /* 0x100fe20008010882 */
[C---:B------:R-:W-:Y:S08]  /*1d800*/  HMMA.16816.F32 R168, R4.reuse, R22, R168 ;  /* 0x0000001604a8723c */ /* 0x040ff000000018a8 */
[----:B------:R3:W4:Y:S01]  /*1d810*/  MUFU.EX2 R34, R21 ;  /* 0x0000001500227308 */ /* 0x0007220000000800 */
[--C-:B------:R-:W-:Y:S01]  /*1d820*/  FFMA.FTZ R41, R43, UR4, -R130.reuse ;  /* 0x000000042b297c23 */ /* 0x100fe20008010882 */
[----:B------:R-:W-:Y:S01]  /*1d830*/  FFMA.FTZ R43, R45, UR4, -R130 ;  /* 0x000000042d2b7c23 */ /* 0x000fe20008010882 */
[----:B------:R-:W-:Y:S07]  /*1d840*/  FFMA.FTZ R45, R44, UR4, -R3 ;  /* 0x000000042c2d7c23 */ /* 0x000fee0008010803 */
[----:B------:R5:W1:Y:S01]  /*1d850*/  MUFU.EX2 R36, R20 ;  /* 0x0000001400247308 */ /* 0x000a620000000800 */
[----:B------:R-:W-:Y:S01]  /*1d860*/  FADD.FTZ R193, R193, R146 ;  /* 0x00000092c1c17221 */ /* 0x000fe20000010000 */
[C---:B------:R-:W-:Y:S08]  /*1d870*/  HMMA.16816.F32 R164, R4.reuse, R8, R164 ;  /* 0x0000000804a4723c */ /* 0x040ff000000018a4 */
[----:B------:R-:W1:Y:S01]  /*1d880*/  MUFU.EX2 R39, R39 ;  /* 0x0000002700277308 */ /* 0x000e620000000800 */
[----:B------:R-:W-:Y:S09]  /*1d890*/  FADD.FTZ R156, R156, R193 ;  /* 0x000000c19c9c7221 */ /* 0x000ff20000010000 */
[----:B------:R-:W-:Y:S01]  /*1d8a0*/  MUFU.EX2 R40, R40 ;  /* 0x0000002800287308 */ /* 0x000fe20000000800 */
[----:B------:R-:W-:Y:S01]  /*1d8b0*/  FADD.FTZ R195, R195, R156 ;  /* 0x0000009cc3c37221 */ /* 0x000fe20000010000 */
[----:B------:R-:W-:Y:S01]  /*1d8c0*/  HMMA.16816.F32 R160, R4, R10, R160 ;  /* 0x0000000a04a0723c */ /* 0x000fe200000018a0 */
[----:B------:R-:W1:Y:S07]  /*1d8d0*/  LDSM.16.MT88.4 R8, [R189+0x6400] ;  /* 0x00640000bd08783b */ /* 0x000e6e0000004200 */
[----:B------:R-:W1:Y:S01]  /*1d8e0*/  MUFU.EX2 R41, R41 ;  /* 0x0000002900297308 */ /* 0x000e620000000800 */
[--C-:B---3--:R-:W-:Y:S01]  /*1d8f0*/  FFMA.FTZ R21, R49, UR4, -R130.reuse ;  /* 0x0000000431157c23 */ /* 0x108fe20008010882 */
[--C-:B-----5:R-:W-:Y:S01]  /*1d900*/  FFMA.FTZ R20, R42, UR4, -R3.reuse ;  /* 0x000000042a147c23 */ /* 0x120fe20008010803 */
[----:B--2---:R-:W-:Y:S07]  /*1d910*/  F2FP.F16.F32.PACK_AB R4, R33, R32 ;  /* 0x000000202104723e */ /* 0x004fee00000000ff */
[----:B------:R-:W2:Y:S01]  /*1d920*/  MUFU.EX2 R43, R43 ;  /* 0x0000002b002b7308 */ /* 0x000ea20000000800 */
[----:B----4-:R-:W-:Y:S01]  /*1d930*/  F2FP.F16.F32.PACK_AB R6, R34, R35 ;  /* 0x000000232206723e */ /* 0x010fe200000000ff */
[--C-:B------:R-:W-:Y:S01]  /*1d940*/  FFMA.FTZ R49, R51, UR4, -R130.reuse ;  /* 0x0000000433317c23 */ /* 0x100fe20008010882 */
[----:B-1----:R-:W-:Y:S07]  /*1d950*/  F2FP.F16.F32.PACK_AB R5, R37, R36 ;  /* 0x000000242505723e */ /* 0x002fee00000000ff */
[----:B------:R-:W-:Y:S01]  /*1d960*/  MUFU.EX2 R42, R21 ;  /* 0x00000015002a7308 */ /* 0x000fe20000000800 */
[----:B------:R-:W-:Y:S01]  /*1d970*/  F2FP.F16.F32.PACK_AB R7, R39, R38 ;  /* 0x000000262707723e */ /* 0x000fe200000000ff */
[--C-:B------:R-:W-:Y:S01]  /*1d980*/  FFMA.FTZ R51, R55, UR4, -R130.reuse ;  /* 0x0000000437337c23 */ /* 0x100fe20008010882 */
[--C-:B------:R-:W-:Y:S07]  /*1d990*/  FFMA.FTZ R55, R56, UR4, -R3.reuse ;  /* 0x0000000438377c23 */ /* 0x100fee0008010803 */
[----:B------:R1:W-:Y:S01]  /*1d9a0*/  MUFU.EX2 R44, R20 ;  /* 0x00000014002c7308 */ /* 0x0003e20000000800 */
[--C-:B------:R-:W-:Y:S01]  /*1d9b0*/  FFMA.FTZ R56, R61, UR4, -R130.reuse ;  /* 0x000000043d387c23 */ /* 0x100fe20008010882 */
[--C-:B------:R-:W-:Y:S01]  /*1d9c0*/  FFMA.FTZ R61, R60, UR4, -R3.reuse ;  /* 0x000000043c3d7c23 */ /* 0x100fe20008010803 */
[--C-:B------:R-:W-:Y:S01]  /*1d9d0*/  FFMA.FTZ R60, R62, UR4, -R3.reuse ;  /* 0x000000043e3c7c23 */ /* 0x100fe20008010803 */
[C---:B------:R-:W-:Y:S06]  /*1d9e0*/  HMMA.16816.F32 R172, R4.reuse, R12, R172 ;  /* 0x0000000c04ac723c */ /* 0x040fec00000018ac */
[----:B------:R-:W3:Y:S01]  /*1d9f0*/  MUFU.EX2 R45, R45 ;  /* 0x0000002d002d7308 */ /* 0x000ee20000000800 */
[--C-:B------:R-:W-:Y:S01]  /*1da00*/  FFMA.FTZ R62, R65, UR4, -R130.reuse ;  /* 0x00000004413e7c23 */ /* 0x100fe20008010882 */
[--C-:B------:R-:W-:Y:S08]  /*1da10*/  FFMA.FTZ R65, R67, UR4, -R130.reuse ;  /* 0x0000000443417c23 */ /* 0x100ff00008010882 */
[----:B------:R-:W4:Y:S01]  /*1da20*/  MUFU.EX2 R49, R49 ;  /* 0x0000003100317308 */ /* 0x000f220000000800 */
[--C-:B------:R-:W-:Y:S01]  /*1da30*/  FFMA.FTZ R67, R71, UR4, -R130.reuse ;  /* 0x0000000447437c23 */ /* 0x100fe20008010882 */
[--C-:B------:R-:W-:Y:S01]  /*1da40*/  FFMA.FTZ R71, R72, UR4, -R3.reuse ;  /* 0x0000000448477c23 */ /* 0x100fe20008010803 */
[C---:B------:R-:W-:Y:S01]  /*1da50*/  HMMA.16816.F32 R168, R4.reuse, R14, R168 ;  /* 0x0000000e04a8723c */ /* 0x040fe200000018a8 */
[----:B------:R-:W5:Y:S06]  /*1da60*/  LDSM.16.MT88.4 R12, [R144+0x1400] ;  /* 0x00140000900c783b */ /* 0x000f6c0000004200 */
[----:B------:R-:W4:Y:S01]  /*1da70*/  MUFU.EX2 R51, R51 ;  /* 0x0000003300337308 */ /* 0x000f220000000800 */
[--C-:B------:R-:W-:Y:S01]  /*1da80*/  FFMA.FTZ R72, R77, UR4, -R130.reuse ;  /* 0x000000044d487c23 */ /* 0x100fe20008010882 */
[--C-:B------:R-:W-:Y:S01]  /*1da90*/  FFMA.FTZ R77, R76, UR4, -R3.reuse ;  /* 0x000000044c4d7c23 */ /* 0x100fe20008010803 */
[----:B------:R-:W-:Y:S07]  /*1daa0*/  FFMA.FTZ R76, R78, UR4, -R3 ;  /* 0x000000044e4c7c23 */ /* 0x000fee0008010803 */
[----:B------:R-:W4:Y:S01]  /*1dab0*/  MUFU.EX2 R55, R55 ;  /* 0x0000003700377308 */ /* 0x000f220000000800 */
[--C-:B------:R-:W-:Y:S01]  /*1dac0*/  FFMA.FTZ R78, R81, UR4, -R130.reuse ;  /* 0x00000004514e7c23 */ /* 0x100fe20008010882 */
[C---:B------:R-:W-:Y:S01]  /*1dad0*/  HMMA.16816.F32 R164, R4.reuse, R16, R164 ;  /* 0x0000001004a4723c */ /* 0x040fe200000018a4 */
[----:B-1----:R-:W1:Y:S07]  /*1dae0*/  LDSM.16.MT88.4 R20, [R189+0x6800] ;  /* 0x00680000bd14783b */ /* 0x002e6e0000004200 */
[----:B------:R-:W-:Y:S01]  /*1daf0*/  MUFU.EX2 R54, R54 ;  /* 0x0000003600367308 */ /* 0x000fe20000000800 */
[--C-:B------:R-:W-:Y:S01]  /*1db00*/  FFMA.FTZ R81, R87, UR4, -R130.reuse ;  /* 0x0000000457517c23 */ /* 0x100fe20008010882 */
[--C-:B------:R-:W-:Y:S01]  /*1db10*/  FFMA.FTZ R87, R95, UR4, -R130.reuse ;  /* 0x000000045f577c23 */ /* 0x100fe20008010882 */
[----:B------:R-:W-:Y:S07]  /*1db20*/  FADD.FTZ R140, R140, R195 ;  /* 0x000000c38c8c7221 */ /* 0x000fee0000010000 */
[----:B------:R-:W1:Y:S01]  /*1db30*/  MUFU.EX2 R57, R57 ;  /* 0x0000003900397308 */ /* 0x000e620000000800 */
[----:B------:R-:W-:Y:S01]  /*1db40*/  FFMA.FTZ R95, R103, UR4, -R130 ;  /* 0x00000004675f7c23 */ /* 0x000fe20008010882 */
[----:B------:R-:W-:Y:S01]  /*1db50*/  HMMA.16816.F32 R160, R4, R18, R160 ;  /* 0x0000001204a0723c */ /* 0x000fe200000018a0 */
[----:B------:R-:W1:Y:S07]  /*1db60*/  LDSM.16.MT88.4 R16, [R144+0x1800] ;  /* 0x001800009010783b */ /* 0x000e6e0000004200 */
[----:B------:R-:W-:Y:S01]  /*1db70*/  MUFU.EX2 R56, R56 ;  /* 0x0000003800387308 */ /* 0x000fe20000000800 */
[----:B------:R-:W-:Y:S01]  /*1db80*/  F2FP.F16.F32.PACK_AB R4, R41, R40 ;  /* 0x000000282904723e */ /* 0x000fe200000000ff */
[----:B------:R-:W-:Y:S01]  /*1db90*/  FADD.FTZ R141, R141, R140 ;  /* 0x0000008c8d8d7221 */ /* 0x000fe20000010000 */
[----:B--2---:R-:W-:Y:S07]  /*1dba0*/  F2FP.F16.F32.PACK_AB R6, R198, R43 ;  /* 0x0000002bc606723e */ /* 0x004fee00000000ff */
[----:B------:R-:W2:Y:S01]  /*1dbb0*/  MUFU.EX2 R59, R59 ;  /* 0x0000003b003b7308 */ /* 0x000ea20000000800 */
[----:B---3--:R-:W-:Y:S01]  /*1dbc0*/  F2FP.F16.F32.PACK_AB R5, R45, R44 ;  /* 0x0000002c2d05723e */ /* 0x008fe200000000ff */
[----:B------:R-:W-:Y:S01]  /*1dbd0*/  FADD.FTZ R142, R142, R141 ;  /* 0x0000008d8e8e7221 */ /* 0x000fe20000010000 */
[----:B------:R-:W-:Y:S07]  /*1dbe0*/  F2FP.F16.F32.PACK_AB R7, R47, R46 ;  /* 0x0000002e2f07723e */ /* 0x000fee00000000ff */
[----:B------:R-:W-:Y:S01]  /*1dbf0*/  MUFU.EX2 R81, R81 ;  /* 0x0000005100517308 */ /* 0x000fe20000000800 */
[----:B------:R-:W-:Y:S09]  /*1dc00*/  MOV R156, R131 ;  /* 0x00000083009c7202 */ /* 0x000ff20000000f00 */
[----:B------:R-:W-:Y:S01]  /*1dc10*/  MUFU.EX2 R58, R58 ;  /* 0x0000003a003a7308 */ /* 0x000fe20000000800 */
[C---:B------:R-:W-:Y:S09]  /*1dc20*/  HMMA.16816.F32 R172, R4.reuse, R8, R172 ;  /* 0x0000000804ac723c */ /* 0x040ff200000018ac */
[----:B------:R-:W3:Y:S10]  /*1dc30*/  MUFU.EX2 R61, R61 ;  /* 0x0000003d003d7308 */ /* 0x000ef40000000800 */
[----:B------:R-:W-:Y:S01]  /*1dc40*/  MUFU.EX2 R60, R60 ;  /* 0x0000003c003c7308 */ /* 0x000fe20000000800 */
[C---:B------:R-:W-:Y:S01]  /*1dc50*/  HMMA.16816.F32 R168, R4.reuse, R10, R168 ;  /* 0x0000000a04a8723c */ /* 0x040fe200000018a8 */
[----:B------:R-:W3:Y:S08]  /*1dc60*/  LDSM.16.MT88.4 R8, [R189+0x6c00] ;  /* 0x006c0000bd08783b */ /* 0x000ef00000004200 */
[----:B------:R-:W3:Y:S10]  /*1dc70*/  MUFU.EX2 R63, R63 ;  /* 0x0000003f003f7308 */ /* 0x000ef40000000800 */
[----:B------:R-:W-:Y:S01]  /*1dc80*/  MUFU.EX2 R62, R62 ;  /* 0x0000003e003e7308 */ /* 0x000fe20000000800 */
[C---:B-----5:R-:W-:Y:S09]  /*1dc90*/  HMMA.16816.F32 R164, R4.reuse, R12, R164 ;  /* 0x0000000c04a4723c */ /* 0x060ff200000018a4 */
[----:B------:R-:W5:Y:S10]  /*1dca0*/  MUFU.EX2 R65, R65 ;  /* 0x0000004100417308 */ /* 0x000f740000000800 */
[----:B------:R-:W-:Y:S01]  /*1dcb0*/  MUFU.EX2 R64, R64 ;  /* 0x0000004000407308 */ /* 0x000fe20000000800 */
[----:B------:R-:W-:Y:S01]  /*1dcc0*/  HMMA.16816.F32 R160, R4, R14, R160 ;  /* 0x0000000e04a0723c */ /* 0x000fe200000018a0 */
[----:B------:R-:W5:Y:S08]  /*1dcd0*/  LDSM.16.MT88.4 R12, [R144+0x1c00] ;  /* 0x001c0000900c783b */ /* 0x000f700000004200 */
[----:B------:R-:W5:Y:S01]  /*1dce0*/  MUFU.EX2 R67, R67 ;  /* 0x0000004300437308 */ /* 0x000f620000000800 */
[----:B----4-:R-:W-:Y:S02]  /*1dcf0*/  F2FP.F16.F32.PACK_AB R4, R49, R42 ;  /* 0x0000002a3104723e */ /* 0x010fe400000000ff */
[----:B------:R-:W-:Y:S07]  /*1dd00*/  F2FP.F16.F32.PACK_AB R6, R51, R48 ;  /* 0x000000303306723e */ /* 0x000fee00000000ff */
[----:B------:R-:W-:Y:S01]  /*1dd10*/  MUFU.EX2 R69, R69 ;  /* 0x0000004500457308 */ /* 0x000fe20000000800 */
[----:B------:R-:W-:Y:S02]  /*1dd20*/  F2FP.F16.F32.PACK_AB R5, R53, R50 ;  /* 0x000000323505723e */ /* 0x000fe400000000ff */
[----:B------:R-:W-:Y:S07]  /*1dd30*/  F2FP.F16.F32.PACK_AB R7, R55, R52 ;  /* 0x000000343707723e */ /* 0x000fee00000000ff */
[----:B------:R-:W-:Y:S10]  /*1dd40*/  MUFU.EX2 R70, R70 ;  /* 0x0000004600467308 */ /* 0x000ff40000000800 */
[----:B------:R-:W-:Y:S01]  /*1dd50*/  MUFU.EX2 R71, R71 ;  /* 0x0000004700477308 */ /* 0x000fe20000000800 */
[C---:B-1----:R-:W-:Y:S09]  /*1dd60*/  HMMA.16816.F32 R172, R4.reuse, R20, R172 ;  /* 0x0000001404ac723c */ /* 0x042ff200000018ac */
        /* <DEDUP_REMOVED lines=11> */
[----:B------:R1:W4:Y:S01]  /*1de20*/  MUFU.EX2 R68, R20 ;  /* 0x0000001400447308 */ /* 0x0003220000000800 */
[C---:B------:R-:W-:Y:S09]  /*1de30*/  HMMA.16816.F32 R164, R4.reuse, R16, R164 ;  /* 0x0000001004a4723c */ /* 0x040ff200000018a4 */
[----:B------:R-:W4:Y:S10]  /*1de40*/  MUFU.EX2 R73, R73 ;  /* 0x0000004900497308 */ /* 0x000f340000000800 */
[----:B------:R-:W4:Y:S01]  /*1de50*/  MUFU.EX2 R75, R75 ;  /* 0x0000004b004b7308 */ /* 0x000f220000000800 */
[----:B------:R-:W-:Y:S01]  /*1de60*/  HMMA.16816.F32 R160, R4, R18, R160 ;  /* 0x0000001204a0723c */ /* 0x000fe200000018a0 */
[----:B------:R-:W4:Y:S08]  /*1de70*/  LDSM.16.MT88.4 R16, [R189+0x7000] ;  /* 0x00700000bd10783b */ /* 0x000f300000004200 */
[----:B------:R-:W4:Y:S01]  /*1de80*/  MUFU.EX2 R77, R77 ;  /* 0x0000004d004d7308 */ /* 0x000f220000000800 */
[----:B------:R-:W-:Y:S02]  /*1de90*/  F2FP.F16.F32.PACK_AB R4, R57, R54 ;  /* 0x000000363904723e */ /* 0x000fe400000000ff */
[----:B--2---:R-:W-:Y:S07]  /*1dea0*/  F2FP.F16.F32.PACK_AB R6, R59, R56 ;  /* 0x000000383b06723e */ /* 0x004fee00000000ff */
[----:B------:R-:W-:Y:S01]  /*1deb0*/  MUFU.EX2 R76, R76 ;  /* 0x0000004c004c7308 */ /* 0x000fe20000000800 */
[----:B---3--:R-:W-:Y:S02]  /*1dec0*/  F2FP.F16.F32.PACK_AB R5, R61, R58 ;  /* 0x0000003a3d05723e */ /* 0x008fe400000000ff */
[----:B------:R-:W-:Y:S01]  /*1ded0*/  F2FP.F16.F32.PACK_AB R7, R63, R60 ;  /* 0x0000003c3f07723e */ /* 0x000fe200000000ff */
[----:B-1----:R-:W-:Y:S06]  /*1dee0*/  LDSM.16.MT88.4 R20, [R189+0x7400] ;  /* 0x00740000bd14783b */ /* 0x002fec0000004200 */
[----:B------:R-:W1:Y:S10]  /*1def0*/  MUFU.EX2 R79, R79 ;  /* 0x0000004f004f7308 */ /* 0x000e740000000800 */
[----:B------:R-:W-:Y:S01]  /*1df00*/  MUFU.EX2 R78, R78 ;  /* 0x0000004e004e7308 */ /* 0x000fe20000000800 */
[C---:B------:R-:W-:Y:S09]  /*1df10*/  HMMA.16816.F32 R172, R4.reuse, R8, R172 ;  /* 0x0000000804ac723c */ /* 0x040ff200000018ac */
[----:B------:R-:W-:Y:S10]  /*1df20*/  MUFU.EX2 R80, R80 ;  /* 0x0000005000507308 */ /* 0x000ff40000000800 */
[----:B------:R-:W-:Y:S01]  /*1df30*/  MUFU.EX2 R0, R0 ;  /* 0x0000000000007308 */ /* 0x000fe20000000800 */
[C---:B------:R-:W-:Y:S01]  /*1df40*/  HMMA.16816.F32 R168, R4.reuse, R10, R168 ;  /* 0x0000000a04a8723c */ /* 0x040fe200000018a8 */
[----:B------:R-:W2:Y:S08]  /*1df50*/  LDSM.16.MT88.4 R8, [R144+0x2000] ;  /* 0x002000009008783b */ /* 0x000eb00000004200 */
[----:B------:R-:W-:Y:S10]  /*1df60*/  MUFU.EX2 R87, R87 ;  /* 0x0000005700577308 */ /* 0x000ff40000000800 */
[----:B------:R-:W-:Y:S01]  /*1df70*/  MUFU.EX2 R91, R91 ;  /* 0x0000005b005b7308 */ /* 0x000fe20000000800 */
[C---:B-----5:R-:W-:Y:S09]  /*1df80*/  HMMA.16816.F32 R164, R4.reuse, R12, R164 ;  /* 0x0000000c04a4723c */ /* 0x060ff200000018a4 */
[----:B------:R-:W-:Y:S10]  /*1df90*/  MUFU.EX2 R86, R86 ;  /* 0x0000005600567308 */ /* 0x000ff40000000800 */
[----:B------:R-:W-:Y:S01]  /*1dfa0*/  MUFU.EX2 R95, R95 ;  /* 0x0000005f005f7308 */ /* 0x000fe20000000800 */
[----:B------:R-:W-:Y:S01]  /*1dfb0*/  HMMA.16816.F32 R160, R4, R14, R160 ;  /* 0x0000000e04a0723c */ /* 0x000fe200000018a0 */
[----:B------:R-:W3:Y:S02]  /*1dfc0*/  LDSM.16.MT88.4 R12, [R144+0x2400] ;  /* 0x00240000900c783b */ /* 0x000ee40000004200 */
[----:B------:R-:W-:Y:S02]  /*1dfd0*/  F2FP.F16.F32.PACK_AB R4, R65, R62 ;  /* 0x0000003e4104723e */ /* 0x000fe400000000ff */
[----:B------:R-:W-:Y:S02]  /*1dfe0*/  F2FP.F16.F32.PACK_AB R6, R67, R64 ;  /* 0x000000404306723e */ /* 0x000fe400000000ff */
[----:B----4-:R-:W-:Y:S02]  /*1dff0*/  F2FP.F16.F32.PACK_AB R5, R69, R68 ;  /* 0x000000444505723e */ /* 0x010fe400000000ff */
[----:B------:R-:W-:Y:S07]  /*1e000*/  F2FP.F16.F32.PACK_AB R7, R71, R70 ;  /* 0x000000464707723e */ /* 0x000fee00000000ff */
[C---:B------:R-:W-:Y:S03]  /*1e010*/  HMMA.16816.F32 R172, R4.reuse, R16, R172 ;  /* 0x0000001004ac723c */ /* 0x040fe600000018ac */
[--C-:B------:R-:W-:Y:S01]  /*1e020*/  FFMA.FTZ R16, R83, UR4, -R130.reuse ;  /* 0x0000000453107c23 */ /* 0x100fe20008010882 */
[--C-:B------:R-:W-:Y:S01]  /*1e030*/  FFMA.FTZ R83, R88, UR4, -R3.reuse ;  /* 0x0000000458537c23 */ /* 0x100fe20008010803 */
[--C-:B------:R-:W-:Y:S03]  /*1e040*/  FFMA.FTZ R88, R101, UR4, -R130.reuse ;  /* 0x0000000465587c23 */ /* 0x100fe60008010882 */
[C---:B------:R-:W-:Y:S02]  /*1e050*/  HMMA.16816.F32 R168, R4.reuse, R18, R168 ;  /* 0x0000001204a8723c */ /* 0x040fe400000018a8 */
[----:B------:R-:W-:Y:S10]  /*1e060*/  MUFU.EX2 R83, R83 ;  /* 0x0000005300537308 */ /* 0x000ff40000000800 */
[----:B------:R-:W-:Y:S01]  /*1e070*/  MUFU.EX2 R88, R88 ;  /* 0x0000005800587308 */ /* 0x000fe20000000800 */
[C---:B--2---:R-:W-:Y:S08]  /*1e080*/  HMMA.16816.F32 R164, R4.reuse, R8, R164 ;  /* 0x0000000804a4723c */ /* 0x044ff000000018a4 */
[----:B------:R-:W-:Y:S01]  /*1e090*/  HMMA.16816.F32 R160, R4, R10, R160 ;  /* 0x0000000a04a0723c */ /* 0x000fe200000018a0 */
[----:B------:R-:W2:Y:S02]  /*1e0a0*/  LDSM.16.MT88.4 R8, [R189+0x7800] ;  /* 0x00780000bd08783b */ /* 0x000ea40000004200 */
[----:B------:R-:W-:Y:S02]  /*1e0b0*/  F2FP.F16.F32.PACK_AB R4, R73, R66 ;  /* 0x000000424904723e */ /* 0x000fe400000000ff */
[----:B------:R-:W-:Y:S02]  /*1e0c0*/  F2FP.F16.F32.PACK_AB R6, R75, R72 ;  /* 0x000000484b06723e */ /* 0x000fe400000000ff */
[----:B------:R-:W-:Y:S02]  /*1e0d0*/  F2FP.F16.F32.PACK_AB R5, R77, R74 ;  /* 0x0000004a4d05723e */ /* 0x000fe400000000ff */
[----:B-1----:R-:W-:Y:S07]  /*1e0e0*/  F2FP.F16.F32.PACK_AB R7, R79, R76 ;  /* 0x0000004c4f07723e */ /* 0x002fee00000000ff */
[C---:B------:R-:W-:Y:S01]  /*1e0f0*/  HMMA.16816.F32 R172, R4.reuse, R20, R172 ;  /* 0x0000001404ac723c */ /* 0x040fe200000018ac */
[----:B------:R1:W4:Y:S02]  /*1e100*/  MUFU.EX2 R21, R16 ;  /* 0x0000001000157308 */ /* 0x0003240000000800 */
[--C-:B------:R-:W-:Y:S01]  /*1e110*/  FFMA.FTZ R20, R85, UR4, -R130.reuse ;  /* 0x0000000455147c23 */ /* 0x100fe20008010882 */
[----:B------:R-:W-:Y:S01]  /*1e120*/  FFMA.FTZ R85, R89, UR4, -R130 ;  /* 0x0000000459557c23 */ /* 0x000fe20008010882 */
[--C-:B------:R-:W-:Y:S01]  /*1e130*/  FFMA.FTZ R89, R92, UR4, -R3.reuse ;  /* 0x000000045c597c23 */ /* 0x100fe20008010803 */
[--C-:B------:R-:W-:Y:S02]  /*1e140*/  FFMA.FTZ R92, R102, UR4, -R3.reuse ;  /* 0x00000004665c7c23 */ /* 0x100fe40008010803 */
[C---:B------:R-:W-:Y:S03]  /*1e150*/  HMMA.16816.F32 R168, R4.reuse, R22, R168 ;  /* 0x0000001604a8723c */ /* 0x040fe600000018a8 */
[----:B------:R-:W5:Y:S01]  /*1e160*/  MUFU.EX2 R20, R20 ;  /* 0x0000001400147308 */ /* 0x000f620000000800 */
[--C-:B------:R-:W-:Y:S01]  /*1e170*/  FFMA.FTZ R23, R84, UR4, -R3.reuse ;  /* 0x0000000454177c23 */ /* 0x100fe20008010803 */
[--C-:B------:R-:W-:Y:S08]  /*1e180*/  FFMA.FTZ R84, R94, UR4, -R3.reuse ;  /* 0x000000045e547c23 */ /* 0x100ff00008010803 */
[----:B------:R2:W-:Y:S01]  /*1e190*/  MUFU.EX2 R22, R82 ;  /* 0x0000005200167308 */ /* 0x0005e20000000800 */
[----:B-1----:R-:W1:Y:S01]  /*1e1a0*/  LDSM.16.MT88.4 R16, [R144+0x2800] ;  /* 0x002800009010783b */ /* 0x002e620000004200 */
[C---:B---3--:R-:W-:Y:S08]  /*1e1b0*/  HMMA.16816.F32 R164, R4.reuse, R12, R164 ;  /* 0x0000000c04a4723c */ /* 0x048ff000000018a4 */
[----:B------:R-:W3:Y:S10]  /*1e1c0*/  MUFU.EX2 R23, R23 ;  /* 0x0000001700177308 */ /* 0x000ef40000000800 */
[----:B------:R-:W1:Y:S01]  /*1e1d0*/  MUFU.EX2 R85, R85 ;  /* 0x0000005500557308 */ /* 0x000e620000000800 */
[----:B------:R-:W-:Y:S01]  /*1e1e0*/  HMMA.16816.F32 R160, R4, R14, R160 ;  /* 0x0000000e04a0723c */ /* 0x000fe200000018a0 */
[----:B------:R-:W1:Y:S08]  /*1e1f0*/  LDSM.16.MT88.4 R12, [R189+0x7c00] ;  /* 0x007c0000bd0c783b */ /* 0x000e700000004200 */
[----:B------:R-:W-:Y:S01]  /*1e200*/  MUFU.EX2 R89, R89 ;  /* 0x0000005900597308 */ /* 0x000fe20000000800 */
[----:B----4-:R-:W-:Y:S01]  /*1e210*/  F2FP.F16.F32.PACK_AB R4, R21, R78 ;  /* 0x0000004e1504723e */ /* 0x010fe200000000ff */
[----:B--2---:R-:W-:Y:S01]  /*1e220*/  FADD.FTZ R82, R155, R2 ;  /* 0x000000029b527221 */ /* 0x004fe20000010000 */
[----:B-----5:R-:W-:Y:S07]  /*1e230*/  F2FP.F16.F32.PACK_AB R6, R81, R20 ;  /* 0x000000145106723e */ /* 0x020fee00000000ff */
[----:B------:R2:W4:Y:S01]  /*1e240*/  MUFU.EX2 R2, R93 ;  /* 0x0000005d00027308 */ /* 0x0005220000000800 */
[----:B---3--:R-:W-:Y:S02]  /*1e250*/  F2FP.F16.F32.PACK_AB R5, R23, R22 ;  /* 0x000000161705723e */ /* 0x008fe400000000ff */
[----:B------:R-:W-:Y:S07]  /*1e260*/  F2FP.F16.F32.PACK_AB R7, R83, R80 ;  /* 0x000000505307723e */ /* 0x000fee00000000ff */
[----:B------:R-:W-:Y:S01]  /*1e270*/  MUFU.EX2 R84, R84 ;  /* 0x0000005400547308 */ /* 0x000fe20000000800 */
[----:B------:R-:W-:Y:S09]  /*1e280*/  MOV R155, R129 ;  /* 0x00000081009b7202 */ /* 0x000ff20000000f00 */
[----:B------:R-:W-:Y:S01]  /*1e290*/  MUFU.EX2 R92, R92 ;  /* 0x0000005c005c7308 */ /* 0x000fe20000000800 */
[C---:B------:R-:W-:Y:S03]  /*1e2a0*/  HMMA.16816.F32 R172, R4.reuse, R8, R172 ;  /* 0x0000000804ac723c */ /* 0x040fe600000018ac */
[----:B------:R-:W-:Y:S01]  /*1e2b0*/  FADD.FTZ R9, R177, R82 ;  /* 0x00000052b1097221 */ /* 0x000fe20000010000 */
[----:B--2---:R-:W-:Y:S05]  /*1e2c0*/  FFMA.FTZ R93, R97, UR4, -R130 ;  /* 0x00000004615d7c23 */ /* 0x004fea0008010882 */
[----:B------:R2:W3:Y:S01]  /*1e2d0*/  MUFU.EX2 R82, R90 ;  /* 0x0000005a00527308 */ /* 0x0004e20000000800 */
[----:B------:R-:W-:Y:S01]  /*1e2e0*/  FFMA.FTZ R97, R100, UR4, -R3 ;  /* 0x0000000464617c23 */ /* 0x000fe20008010803 */
[----:B------:R-:W-:Y:S01]  /*1e2f0*/  FADD.FTZ R9, R134, R9 ;  /* 0x0000000986097221 */ /* 0x000fe20000010000 */
[C---:B------:R-:W-:Y:S07]  /*1e300*/  HMMA.16816.F32 R168, R4.reuse, R10, R168 ;  /* 0x0000000a04a8723c */ /* 0x040fee00000018a8 */
[----:B------:R-:W5:Y:S01]  /*1e310*/  MUFU.EX2 R93, R93 ;  /* 0x0000005d005d7308 */ /* 0x000f620000000800 */
[----:B------:R-:W-:Y:S02]  /*1e320*/  FADD.FTZ R194, R194, R9 ;  /* 0x00000009c2c27221 */ /* 0x000fe40000010000 */
[----:B------:R-:W5:Y:S07]  /*1e330*/  LDSM.16.MT88.4 R8, [R144+0x2c00] ;  /* 0x002c00009008783b */ /* 0x000f6e0000004200 */
[----:B------:R-:W-:Y:S01]  /*1e340*/  MUFU.EX2 R97, R97 ;  /* 0x0000006100617308 */ /* 0x000fe20000000800 */
[----:B------:R-:W-:Y:S01]  /*1e350*/  FADD.FTZ R197, R197, R194 ;  /* 0x000000c2c5c57221 */ /* 0x000fe20000010000 */
[C---:B-1----:R-:W-:Y:S03]  /*1e360*/  HMMA.16816.F32 R164, R4.reuse, R16, R164 ;  /* 0x0000001004a4723c */ /* 0x042fe600000018a4 */
[----:B------:R-:W-:Y:S01]  /*1e370*/  FADD.FTZ R196, R196, R197 ;  /* 0x000000c5c4c47221 */ /* 0x000fe20000010000 */
[----:B--2---:R-:W-:Y:S03]  /*1e380*/  FFMA.FTZ R90, R98, UR4, -R3 ;  /* 0x00000004625a7c23 */ /* 0x004fe60008010803 */
[----:B------:R-:W-:Y:S01]  /*1e390*/  FADD.FTZ R196, R199, R196 ;  /* 0x000000c4c7c47221 */ /* 0x000fe20000010000 */
[----:B------:R-:W-:Y:S01]  /*1e3a0*/  HMMA.16816.F32 R160, R4, R18, R160 ;  /* 0x0000001204a0723c */ /* 0x000fe200000018a0 */
[----:B------:R-:W1:Y:S01]  /*1e3b0*/  LDSM.16.MT88.4 R16, [R189+0x8000] ;  /* 0x00800000bd10783b */ /* 0x000e620000004200 */
[----:B------:R-:W2:Y:S01]  /*1e3c0*/  MUFU.EX2 R90, R90 ;  /* 0x0000005a005a7308 */ /* 0x000ea20000000800 */
[----:B------:R-:W-:Y:S01]  /*1e3d0*/  FADD.FTZ R137, R137, R196 ;  /* 0x000000c489897221 */ /* 0x000fe20000010000 */
[----:B------:R-:W-:Y:S02]  /*1e3e0*/  F2FP.F16.F32.PACK_AB R4, R0, R85 ;  /* 0x000000550004723e */ /* 0x000fe400000000ff */
[----:B----4-:R-:W-:Y:S01]  /*1e3f0*/  F2FP.F16.F32.PACK_AB R6, R87, R2 ;  /* 0x000000025706723e */ /* 0x010fe200000000ff */
[----:B------:R-:W-:Y:S01]  /*1e400*/  FADD.FTZ R137, R138, R137 ;  /* 0x000000898a897221 */ /* 0x000fe20000010000 */
[----:B---3--:R-:W-:Y:S02]  /*1e410*/  F2FP.F16.F32.PACK_AB R5, R89, R82 ;  /* 0x000000525905723e */ /* 0x008fe400000000ff */
[----:B------:R-:W-:Y:S01]  /*1e420*/  F2FP.F16.F32.PACK_AB R7, R91, R84 ;  /* 0x000000545b07723e */ /* 0x000fe200000000ff */
[----:B------:R-:W-:Y:S04]  /*1e430*/  FADD.FTZ R24, R24, R137 ;  /* 0x0000008918187221 */ /* 0x000fe80000010000 */
[----:B------:R-:W-:Y:S01]  /*1e440*/  FADD.FTZ R27, R27, R24 ;  /* 0x000000181b1b7221 */ /* 0x000fe20000010000 */
[----:B------:R-:W-:Y:S01]  /*1e450*/  FFMA.FTZ R24, R109, UR4, -R130 ;  /* 0x000000046d187c23 */ /* 0x000fe20008010882 */
[C---:B------:R-:W-:Y:S03]  /*1e460*/  HMMA.16816.F32 R172, R4.reuse, R12, R172 ;  /* 0x0000000c04ac723c */ /* 0x040fe600000018ac */
[----:B------:R-:W-:Y:S01]  /*1e470*/  FADD.FTZ R13, R25, R142 ;  /* 0x0000008e190d7221 */ /* 0x000fe20000010000 */
[----:B------:R-:W-:Y:S01]  /*1e480*/  FADD.FTZ R28, R28, R27 ;  /* 0x0000001b1c1c7221 */ /* 0x000fe20000010000 */
[----:B------:R-:W-:Y:S01]  /*1e490*/  MUFU.EX2 R24, R24 ;  /* 0x0000001800187308 */ /* 0x000fe20000000800 */
[----:B------:R-:W-:Y:S02]  /*1e4a0*/  FFMA.FTZ R27, R111, UR4, -R130 ;  /* 0x000000046f1b7c23 */ /* 0x000fe40008010882 */
[C---:B------:R-:W-:Y:S07]  /*1e4b0*/  HMMA.16816.F32 R168, R4.reuse, R14, R168 ;  /* 0x0000000e04a8723c */ /* 0x040fee00000018a8 */
[----:B------:R-:W3:Y:S01]  /*1e4c0*/  MUFU.EX2 R25, R104 ;  /* 0x0000006800197308 */ /* 0x000ee20000000800 */
[----:B------:R-:W-:Y:S01]  /*1e4d0*/  FADD.FTZ R139, R139, R28 ;  /* 0x0000001c8b8b7221 */ /* 0x000fe20000010000 */
[----:B------:R-:W-:Y:S08]  /*1e4e0*/  FFMA.FTZ R28, R110, UR4, -R3 ;  /* 0x000000046e1c7c23 */ /* 0x000ff00008010803 */
[----:B------:R-:W-:Y:S01]  /*1e4f0*/  MUFU.EX2 R27, R27 ;  /* 0x0000001b001b7308 */ /* 0x000fe20000000800 */
[----:B------:R-:W-:Y:S01]  /*1e500*/  FADD.FTZ R30, R30, R139 ;  /* 0x0000008b1e1e7221 */ /* 0x000fe20000010000 */
[C---:B-----5:R-:W-:Y:S08]  /*1e510*/  HMMA.16816.F32 R164, R4.reuse, R8, R164 ;  /* 0x0000000804a4723c */ /* 0x060ff000000018a4 */
[----:B------:R-:W-:Y:S01]  /*1e520*/  MUFU.EX2 R28, R28 ;  /* 0x0000001c001c7308 */ /* 0x000fe20000000800 */
[----:B------:R-:W-:Y:S01]  /*1e530*/  FADD.FTZ R8, R136, R13 ;  /* 0x0000000d88087221 */ /* 0x000fe20000010000 */
[----:B------:R-:W-:Y:S01]  /*1e540*/  FADD.FTZ R143, R143, R30 ;  /* 0x0000001e8f8f7221 */ /* 0x000fe20000010000 */
[----:B------:R-:W-:Y:S01]  /*1e550*/  LDSM.16.MT88.4 R12, [R189+0x8400] ;  /* 0x00840000bd0c783b */ /* 0x000fe20000004200 */
[----:B------:R-:W-:Y:S01]  /*1e560*/  FFMA.FTZ R30, R108, UR4, -R3 ;  /* 0x000000046c1e7c23 */ /* 0x000fe20008010803 */
[----:B------:R-:W-:Y:S01]  /*1e570*/  FADD.FTZ R8, R29, R8 ;  /* 0x000000081d087221 */ /* 0x000fe20000010000 */
[----:B------:R-:W-:Y:S03]  /*1e580*/  HMMA.16816.F32 R160, R4, R10, R160 ;  /* 0x0000000a04a0723c */ /* 0x000fe600000018a0 */
        /* <DEDUP_REMOVED lines=9> */
[----:B--2---:R-:W-:Y:S01]  /*1e620*/  F2FP.F16.F32.PACK_AB R5, R97, R90 ;  /* 0x0000005a6105723e */ /* 0x004fe200000000ff */
[----:B------:R-:W-:Y:S01]  /*1e630*/  FADD.FTZ R38, R38, R37 ;  /* 0x0000002526267221 */ /* 0x000fe20000010000 */
[----:B---3--:R-:W-:Y:S01]  /*1e640*/  F2FP.F16.F32.PACK_AB R7, R25, R92 ;  /* 0x0000005c1907723e */ /* 0x008fe200000000ff */
[----:B------:R-:W-:Y:S01]  /*1e650*/  FADD.FTZ R32, R33, R32 ;  /* 0x0000002021207221 */ /* 0x000fe20000010000 */
[----:B------:R-:W2:Y:S01]  /*1e660*/  LDSM.16.MT88.4 R8, [R144+0x3000] ;  /* 0x003000009008783b */ /* 0x000ea20000004200 */
[----:B------:R-:W-:Y:S01]  /*1e670*/  FADD.FTZ R39, R39, R38 ;  /* 0x0000002627277221 */ /* 0x000fe20000010000 */
[----:B------:R-:W-:Y:S01]  /*1e680*/  MUFU.EX2 R29, R29 ;  /* 0x0000001d001d7308 */ /* 0x000fe20000000800 */
[----:B------:R-:W-:Y:S01]  /*1e690*/  FADD.FTZ R35, R35, R32 ;  /* 0x0000002023237221 */ /* 0x000fe20000010000 */
[----:B------:R-:W-:Y:S01]  /*1e6a0*/  FFMA.FTZ R31, R106, UR4, -R3 ;  /* 0x000000046a1f7c23 */ /* 0x000fe20008010803 */
[C---:B-1----:R-:W-:Y:S07]  /*1e6b0*/  HMMA.16816.F32 R172, R4.reuse, R16, R172 ;  /* 0x0000001004ac723c */ /* 0x042fee00000018ac */
[----:B------:R-:W1:Y:S01]  /*1e6c0*/  MUFU.EX2 R26, R26 ;  /* 0x0000001a001a7308 */ /* 0x000e620000000800 */
[----:B------:R-:W-:Y:S01]  /*1e6d0*/  FADD.FTZ R35, R34, R35 ;  /* 0x0000002322237221 */ /* 0x000fe20000010000 */
[----:B------:R-:W-:Y:S01]  /*1e6e0*/  FADD.FTZ R44, R44, R39 ;  /* 0x000000272c2c7221 */ /* 0x000fe20000010000 */
[----:B------:R-:W-:Y:S07]  /*1e6f0*/  FFMA.FTZ R33, R112, UR4, -R3 ;  /* 0x0000000470217c23 */ /* 0x000fee0008010803 */
[----:B------:R-:W-:Y:S01]  /*1e700*/  MUFU.EX2 R31, R31 ;  /* 0x0000001f001f7308 */ /* 0x000fe20000000800 */
[----:B------:R-:W-:Y:S01]  /*1e710*/  FADD.FTZ R16, R40, R35 ;  /* 0x0000002328107221 */ /* 0x000fe20000010000 */
[C---:B------:R-:W-:Y:S08]  /*1e720*/  HMMA.16816.F32 R168, R4.reuse, R18, R168 ;  /* 0x0000001204a8723c */ /* 0x040ff000000018a8 */
[----:B------:R-:W3:Y:S01]  /*1e730*/  MUFU.EX2 R30, R30 ;  /* 0x0000001e001e7308 */ /* 0x000ee20000000800 */
[----:B------:R-:W-:Y:S01]  /*1e740*/  FADD.FTZ R16, R41, R16 ;  /* 0x0000001029107221 */ /* 0x000fe20000010000 */
[----:B------:R-:W-:Y:S01]  /*1e750*/  FADD.FTZ R45, R45, R44 ;  /* 0x0000002c2d2d7221 */ /* 0x000fe20000010000 */
[----:B------:R-:W-:Y:S07]  /*1e760*/  FFMA.FTZ R32, R113, UR4, -R130 ;  /* 0x0000000471207c23 */ /* 0x000fee0008010882 */
[----:B------:R-:W4:Y:S01]  /*1e770*/  MUFU.EX2 R33, R33 ;  /* 0x0000002100217308 */ /* 0x000f220000000800 */
        /* <DEDUP_REMOVED lines=10> */
[----:B------:R-:W5:Y:S01]  /*1e820*/  MUFU.EX2 R35, R35 ;  /* 0x0000002300237308 */ /* 0x000f620000000800 */
[--C-:B------:R-:W-:Y:S01]  /*1e830*/  FFMA.FTZ R39, R114, UR4, -R3.reuse ;  /* 0x0000000472277c23 */ /* 0x100fe20008010803 */
[----:B------:R-:W-:Y:S01]  /*1e840*/  FADD.FTZ R49, R49, R42 ;  /* 0x0000002a31317221 */ /* 0x000fe20000010000 */
[----:B------:R-:W-:Y:S07]  /*1e850*/  FADD.FTZ R53, R53, R50 ;  /* 0x0000003235357221 */ /* 0x000fee0000010000 */
[----:B------:R-:W-:Y:S01]  /*1e860*/  MUFU.EX2 R34, R34 ;  /* 0x0000002200227308 */ /* 0x000fe20000000800 */
[----:B------:R-:W-:Y:S01]  /*1e870*/  FFMA.FTZ R36, R116, UR4, -R3 ;  /* 0x0000000474247c23 */ /* 0x000fe20008010803 */
[----:B------:R-:W-:Y:S01]  /*1e880*/  FADD.FTZ R48, R48, R49 ;  /* 0x0000003130307221 */ /* 0x000fe20000010000 */
[----:B------:R-:W-:Y:S07]  /*1e890*/  FADD.FTZ R52, R52, R53 ;  /* 0x0000003534347221 */ /* 0x000fee0000010000 */
[----:B------:R-:W5:Y:S01]  /*1e8a0*/  MUFU.EX2 R37, R37 ;  /* 0x0000002500257308 */ /* 0x000f620000000800 */
[--C-:B------:R-:W-:Y:S01]  /*1e8b0*/  FFMA.FTZ R38, R118, UR4, -R3.reuse ;  /* 0x0000000476267c23 */ /* 0x100fe20008010803 */
[C---:B--2---:R-:W-:Y:S08]  /*1e8c0*/  HMMA.16816.F32 R164, R4.reuse, R8, R164 ;  /* 0x0000000804a4723c */ /* 0x044ff000000018a4 */
[----:B------:R-:W-:Y:S01]  /*1e8d0*/  MUFU.EX2 R39, R39 ;  /* 0x0000002700277308 */ /* 0x000fe20000000800 */
[----:B------:R-:W-:Y:S01]  /*1e8e0*/  FADD.FTZ R51, R51, R48 ;  /* 0x0000003033337221 */ /* 0x000fe20000010000 */
[----:B------:R-:W-:Y:S01]  /*1e8f0*/  FADD.FTZ R55, R55, R52 ;  /* 0x0000003437377221 */ /* 0x000fe20000010000 */
[----:B------:R-:W-:Y:S07]  /*1e900*/  FFMA.FTZ R41, R120, UR4, -R3 ;  /* 0x0000000478297c23 */ /* 0x000fee0008010803 */
[----:B------:R-:W2:Y:S01]  /*1e910*/  MUFU.EX2 R36, R36 ;  /* 0x0000002400247308 */ /* 0x000ea20000000800 */
[----:B------:R-:W-:Y:S01]  /*1e920*/  FADD.FTZ R54, R54, R51 ;  /* 0x0000003336367221 */ /* 0x000fe20000010000 */
[----:B------:R-:W-:Y:S01]  /*1e930*/  HMMA.16816.F32 R160, R4, R10, R160 ;  /* 0x0000000a04a0723c */ /* 0x000fe200000018a0 */
[----:B------:R-:W5:Y:S07]  /*1e940*/  LDSM.16.MT88.4 R8, [R144+0x3400] ;  /* 0x003400009008783b */ /* 0x000f6e0000004200 */
[----:B------:R-:W-:Y:S01]  /*1e950*/  MUFU.EX2 R38, R38 ;  /* 0x0000002600267308 */ /* 0x000fe20000000800 */
[----:B------:R-:W-:Y:S01]  /*1e960*/  FADD.FTZ R58, R58, R55 ;  /* 0x000000373a3a7221 */ /* 0x000fe20000010000 */
[----:B------:R-:W-:Y:S01]  /*1e970*/  FADD.FTZ R57, R57, R54 ;  /* 0x0000003639397221 */ /* 0x000fe20000010000 */
[----:B-1----:R-:W-:Y:S07]  /*1e980*/  F2FP.F16.F32.PACK_AB R4, R26, R29 ;  /* 0x0000001d1a04723e */ /* 0x002fee00000000ff */
[----:B------:R-:W1:Y:S01]  /*1e990*/  MUFU.EX2 R41, R41 ;  /* 0x0000002900297308 */ /* 0x000e620000000800 */
[----:B------:R-:W-:Y:S01]  /*1e9a0*/  FADD.FTZ R61, R61, R58 ;  /* 0x0000003a3d3d7221 */ /* 0x000fe20000010000 */
[----:B------:R-:W-:Y:S01]  /*1e9b0*/  FADD.FTZ R56, R56, R57 ;  /* 0x0000003938387221 */ /* 0x000fe20000010000 */
[----:B------:R-:W-:Y:S02]  /*1e9c0*/  F2FP.F16.F32.PACK_AB R6, R27, R24 ;  /* 0x000000181b06723e */ /* 0x000fe400000000ff */
[----:B------:R-:W-:Y:S01]  /*1e9d0*/  FADD.FTZ R60, R60, R61 ;  /* 0x0000003d3c3c7221 */ /* 0x000fe20000010000 */
[----:B------:R-:W-:Y:S01]  /*1e9e0*/  FADD.FTZ R59, R59, R56 ;  /* 0x000000383b3b7221 */ /* 0x000fe20000010000 */
[----:B---3--:R-:W-:Y:S02]  /*1e9f0*/  F2FP.F16.F32.PACK_AB R5, R30, R31 ;  /* 0x0000001f1e05723e */ /* 0x008fe400000000ff */
[----:B------:R-:W-:Y:S01]  /*1ea00*/  FADD.FTZ R63, R63, R60 ;  /* 0x0000003c3f3f7221 */ /* 0x000fe20000010000 */
[----:B------:R-:W-:Y:S01]  /*1ea10*/  FADD.FTZ R62, R62, R59 ;  /* 0x0000003b3e3e7221 */ /* 0x000fe20000010000 */
[----:B----4-:R-:W-:Y:S02]  /*1ea20*/  F2FP.F16.F32.PACK_AB R7, R33, R28 ;  /* 0x0000001c2107723e */ /* 0x010fe400000000ff */
[----:B------:R-:W-:Y:S01]  /*1ea30*/  FADD.FTZ R68, R68, R63 ;  /* 0x0000003f44447221 */ /* 0x000fe20000010000 */
[----:B------:R-:W-:Y:S03]  /*1ea40*/  FADD.FTZ R65, R65, R62 ;  /* 0x0000003e41417221 */ /* 0x000fe60000010000 */
[----:B------:R-:W-:Y:S01]  /*1ea50*/  FADD.FTZ R69, R69, R68 ;  /* 0x0000004445457221 */ /* 0x000fe20000010000 */
[C---:B------:R-:W-:Y:S03]  /*1ea60*/  HMMA.16816.F32 R172, R4.reuse, R12, R172 ;  /* 0x0000000c04ac723c */ /* 0x040fe600000018ac */
[----:B------:R-:W-:Y:S01]  /*1ea70*/  FADD.FTZ R64, R64, R65 ;  /* 0x0000004140407221 */ /* 0x000fe20000010000 */
[----:B------:R-:W-:Y:S03]  /*1ea80*/  FADD.FTZ R70, R70, R69 ;  /* 0x0000004546467221 */ /* 0x000fe60000010000 */
[----:B------:R-:W-:Y:S01]  /*1ea90*/  FADD.FTZ R67, R67, R64 ;  /* 0x0000004043437221 */ /* 0x000fe20000010000 */
[C---:B------:R-:W-:Y:S01]  /*1eaa0*/  HMMA.16816.F32 R168, R4.reuse, R14, R168 ;  /* 0x0000000e04a8723c */ /* 0x040fe200000018a8 */
[----:B------:R-:W3:Y:S02]  /*1eab0*/  LDSM.16.MT88.4 R12, [R189+0x8800] ;  /* 0x00880000bd0c783b */ /* 0x000ee40000004200 */
[----:B------:R-:W-:Y:S01]  /*1eac0*/  FADD.FTZ R71, R71, R70 ;  /* 0x0000004647477221 */ /* 0x000fe20000010000 */
[----:B------:R-:W-:Y:S03]  /*1ead0*/  FADD.FTZ R66, R66, R67 ;  /* 0x0000004342427221 */ /* 0x000fe60000010000 */
[----:B------:R-:W-:Y:S01]  /*1eae0*/  FADD.FTZ R74, R74, R71 ;  /* 0x000000474a4a7221 */ /* 0x000fe20000010000 */
[----:B------:R-:W-:Y:S01]  /*1eaf0*/  FADD.FTZ R73, R73, R66 ;  /* 0x0000004249497221 */ /* 0x000fe20000010000 */
[C---:B-----5:R-:W-:Y:S03]  /*1eb00*/  HMMA.16816.F32 R164, R4.reuse, R8, R164 ;  /* 0x0000000804a4723c */ /* 0x060fe600000018a4 */
[----:B------:R-:W-:Y:S01]  /*1eb10*/  FADD.FTZ R77, R77, R74 ;  /* 0x0000004a4d4d7221 */ /* 0x000fe20000010000 */
[----:B------:R-:W-:Y:S01]  /*1eb20*/  FADD.FTZ R72, R72, R73 ;  /* 0x0000004948487221 */ /* 0x000fe20000010000 */
[----:B------:R-:W-:Y:S02]  /*1eb30*/  F2FP.F16.F32.PACK_AB R8, R35, R32 ;  /* 0x000000202308723e */ /* 0x000fe400000000ff */
[----:B------:R-:W-:Y:S01]  /*1eb40*/  FADD.FTZ R76, R76, R77 ;  /* 0x0000004d4c4c7221 */ /* 0x000fe20000010000 */
[----:B------:R-:W-:Y:S01]  /*1eb50*/  HMMA.16816.F32 R160, R4, R10, R160 ;  /* 0x0000000a04a0723c */ /* 0x000fe200000018a0 */
[----:B------:R-:W4:Y:S02]  /*1eb60*/  LDSM.16.MT88.4 R4, [R144+0x3800] ;  /* 0x003800009004783b */ /* 0x000f240000004200 */
[----:B------:R-:W-:Y:S01]  /*1eb70*/  FADD.FTZ R75, R75, R72 ;  /* 0x000000484b4b7221 */ /* 0x000fe20000010000 */
[----:B------:R-:W-:Y:S01]  /*1eb80*/  FADD.FTZ R79, R79, R76 ;  /* 0x0000004c4f4f7221 */ /* 0x000fe20000010000 */
[----:B------:R-:W-:Y:S02]  /*1eb90*/  F2FP.F16.F32.PACK_AB R10, R37, R34 ;  /* 0x00000022250a723e */ /* 0x000fe400000000ff */
[----:B------:R-:W-:Y:S01]  /*1eba0*/  FADD.FTZ R78, R78, R75 ;  /* 0x0000004b4e4e7221 */ /* 0x000fe20000010000 */
[----:B------:R-:W-:Y:S01]  /*1ebb0*/  FADD.FTZ R22, R22, R79 ;  /* 0x0000004f16167221 */ /* 0x000fe20000010000 */
[----:B--2---:R-:W-:Y:S02]  /*1ebc0*/  F2FP.F16.F32.PACK_AB R9, R36, R39 ;  /* 0x000000272409723e */ /* 0x004fe400000000ff */
        /* <DEDUP_REMOVED lines=10> */
[----:B------:R-:W-:Y:S01]  /*1ec70*/  MUFU.EX2 R22, R22 ;  /* 0x0000001600167308 */ /* 0x000fe20000000800 */
[----:B------:R-:W-:Y:S01]  /*1ec80*/  FFMA.FTZ R21, R123, UR4, -R130 ;  /* 0x000000047b157c23 */ /* 0x000fe20008010882 */
[----:B------:R-:W-:Y:S01]  /*1ec90*/  FADD.FTZ R85, R85, R16 ;  /* 0x0000001055557221 */ /* 0x000fe20000010000 */
[C---:B---3--:R-:W-:Y:S01]  /*1eca0*/  HMMA.16816.F32 R172, R8.reuse, R12, R172 ;  /* 0x0000000c08ac723c */ /* 0x048fe200000018ac */
[----:B------:R-:W1:Y:S06]  /*1ecb0*/  LDSM.16.MT88.4 R16, [R189+0x8c00] ;  /* 0x008c0000bd10783b */ /* 0x000e6c0000004200 */
[----:B------:R-:W-:Y:S01]  /*1ecc0*/  MUFU.EX2 R20, R20 ;  /* 0x0000001400147308 */ /* 0x000fe20000000800 */
[----:B------:R-:W-:Y:S01]  /*1ecd0*/  FADD.FTZ R82, R82, R83 ;  /* 0x0000005352527221 */ /* 0x000fe20000010000 */
[----:B------:R-:W-:Y:S01]  /*1ece0*/  FADD.FTZ R85, R0, R85 ;  /* 0x0000005500557221 */ /* 0x000fe20000010000 */
[----:B------:R-:W-:Y:S01]  /*1ecf0*/  FFMA.FTZ R3, R128, UR4, -R3 ;  /* 0x0000000480037c23 */ /* 0x000fe20008010803 */
[C---:B------:R-:W-:Y:S01]  /*1ed00*/  HMMA.16816.F32 R168, R8.reuse, R14, R168 ;  /* 0x0000000e08a8723c */ /* 0x040fe200000018a8 */
[----:B------:R-:W2:Y:S05]  /*1ed10*/  LDSM.16.MT88.4 R12, [R144+0x3c00] ;  /* 0x003c0000900c783b */ /* 0x000eaa0000004200 */
[----:B------:R-:W3:Y:S01]  /*1ed20*/  MUFU.EX2 R21, R21 ;  /* 0x0000001500157308 */ /* 0x000ee20000000800 */
[----:B------:R-:W-:Y:S01]  /*1ed30*/  FADD.FTZ R89, R89, R82 ;  /* 0x0000005259597221 */ /* 0x000fe20000010000 */
[----:B------:R-:W-:Y:S01]  /*1ed40*/  FADD.FTZ R2, R2, R85 ;  /* 0x0000005502027221 */ /* 0x000fe20000010000 */
[----:B------:R-:W-:Y:S07]  /*1ed50*/  FFMA.FTZ R130, R127, UR4, -R130 ;  /* 0x000000047f827c23 */ /* 0x000fee0008010882 */
[----:B------:R-:W-:Y:S01]  /*1ed60*/  MUFU.EX2 R0, R125 ;  /* 0x0000007d00007308 */ /* 0x000fe20000000800 */
[----:B------:R-:W-:Y:S01]  /*1ed70*/  FADD.FTZ R84, R84, R89 ;  /* 0x0000005954547221 */ /* 0x000fe20000010000 */
[----:B------:R-:W-:Y:S01]  /*1ed80*/  FADD.FTZ R2, R87, R2 ;  /* 0x0000000257027221 */ /* 0x000fe20000010000 */
[C---:B----4-:R-:W-:Y:S07]  /*1ed90*/  HMMA.16816.F32 R164, R8.reuse, R4, R164 ;  /* 0x0000000408a4723c */ /* 0x050fee00000018a4 */
[----:B------:R-:W4:Y:S01]  /*1eda0*/  MUFU.EX2 R151, R130 ;  /* 0x0000008200977308 */ /* 0x000f220000000800 */
[----:B------:R-:W-:Y:S01]  /*1edb0*/  FADD.FTZ R91, R91, R84 ;  /* 0x000000545b5b7221 */ /* 0x000fe20000010000 */
[----:B------:R-:W-:Y:S08]  /*1edc0*/  FADD.FTZ R93, R93, R2 ;  /* 0x000000025d5d7221 */ /* 0x000ff00000010000 */
[----:B------:R-:W-:Y:S01]  /*1edd0*/  MUFU.EX2 R23, R23 ;  /* 0x0000001700177308 */ /* 0x000fe20000000800 */
[----:B------:R-:W-:Y:S01]  /*1ede0*/  FADD.FTZ R90, R90, R91 ;  /* 0x0000005b5a5a7221 */ /* 0x000fe20000010000 */
[----:B------:R-:W-:Y:S08]  /*1edf0*/  HMMA.16816.F32 R160, R8, R6, R160 ;  /* 0x0000000608a0723c */ /* 0x000ff000000018a0 */
[----:B------:R-:W5:Y:S01]  /*1ee00*/  MUFU.EX2 R2, R124 ;  /* 0x0000007c00027308 */ /* 0x000f620000000800 */
[----:B------:R-:W-:Y:S01]  /*1ee10*/  FADD.FTZ R93, R86, R93 ;  /* 0x0000005d565d7221 */ /* 0x000fe20000010000 */
[----:B------:R-:W-:Y:S08]  /*1ee20*/  FADD.FTZ R97, R97, R90 ;  /* 0x0000005a61617221 */ /* 0x000ff00000010000 */
[----:B------:R-:W1:Y:S01]  /*1ee30*/  MUFU.EX2 R3, R3 ;  /* 0x0000000300037308 */ /* 0x000e620000000800 */
[----:B---3--:R-:W-:Y:S01]  /*1ee40*/  F2FP.F16.F32.PACK_AB R4, R21, R20 ;  /* 0x000000141504723e */ /* 0x008fe200000000ff */
        /* <DEDUP_REMOVED lines=9> */
[----:B------:R-:W-:Y:S01]  /*1eee0*/  FADD.FTZ R31, R30, R31 ;  /* 0x0000001f1e1f7221 */ /* 0x000fe20000010000 */
[----:B-1----:R-:W-:Y:S02]  /*1eef0*/  F2FP.F16.F32.PACK_AB R7, R3, R22 ;  /* 0x000000160307723e */ /* 0x002fe400000000ff */
        /* <DEDUP_REMOVED lines=25> */
.L_x_2028:
[----:B------:R-:W2:Y:S01]  /*1f090*/  SHFL.BFLY PT, R2, R151, 0x2, 0x1f ;  /* 0x0c401f0097027f89 */ /* 0x000ea200000e0000 */
[----:B------:R-:W-:Y:S01]  /*1f0a0*/  ISETP.NE.AND P2, PT, R157, -0x1, PT ;  /* 0xffffffff9d00780c */ /* 0x000fe20003f45270 */
[----:B------:R-:W3:Y:S01]  /*1f0b0*/  LDC R14, c[0x0][0x434] ;  /* 0x00010d00ff0e7b82 */ /* 0x000ee20000000800 */
[----:B------:R-:W-:Y:S01]  /*1f0c0*/  SHF.L.U32 R3, R149, 0x1, RZ ;  /* 0x0000000195037819 */ /* 0x000fe200000006ff */
[----:B------:R-:W4:Y:S01]  /*1f0d0*/  SHFL.BFLY PT, R0, R153, 0x2, 0x1f ;  /* 0x0c401f0099007f89 */ /* 0x000f2200000e0000 */
[----:B------:R-:W-:Y:S01]  /*1f0e0*/  LOP3.LUT R8, R184, 0xc0, R185, 0xf8, !PT ;  /* 0x000000c0b8087812 */ /* 0x000fe200078ef8b9 */
[----:B------:R-:W-:Y:S01]  /*1f0f0*/  BSSY.RECONVERGENT B0, `(.L_x_2033) ;  /* 0x0000065000007945 */ /* 0x000fe20003800200 */
[----:B------:R-:W-:Y:S01]  /*1f100*/  LOP3.LUT R150, R150, 0x6, R3, 0xf8, !PT ;  /* 0x0000000696967812 */ /* 0x000fe200078ef803 */
[----:B------:R-:W5:Y:S01]  /*1f110*/  S2R R10, SR_CTAID.Z ;  /* 0x00000000000a7919 */ /* 0x000f620000002700 */
[----:B------:R-:W-:Y:S02]  /*1f120*/  LOP3.LUT R12, R148, 0x20, RZ, 0xc0, !PT ;  /* 0x00000020940c7812 */ /* 0x000fe400078ec0ff */
[----:B------:R-:W-:-:S02]  /*1f130*/  LOP3.LUT R185, R150, 0x20, R185, 0xf8, !PT ;  /* 0x0000002096b97812 */ /* 0x000fc400078ef8b9 */
[----:B------:R-:W-:Y:S02]  /*1f140*/  LOP3.LUT R148, R148, 0x40, RZ, 0xc0, !PT ;  /* 0x0000004094947812 */ /* 0x000fe400078ec0ff */
[----:B------:R-:W-:Y:S02]  /*1f150*/  LOP3.LUT R8, R185, R8, RZ, 0xfc, !PT ;  /* 0x00000008b9087212 */ /* 0x000fe400078efcff */
[----:B------:R-:W-:Y:S02]  /*1f160*/  LOP3.LUT P5, RZ, R149, 0x3, RZ, 0xc0, !PT ;  /* 0x0000000395ff7812 */ /* 0x000fe400078ac0ff */
[----:B------:R-:W-:Y:S01]  /*1f170*/  LEA R9, R8, UR6, 0x1 ;  /* 0x0000000608097c11 */ /* 0x000fe2000f8e08ff */
[----:B------:R-:W1:Y:S03]  /*1f180*/  S2UR UR6, SR_CTAID.X ;  /* 0x00000000000679c3 */ /* 0x000e660000002500 */
[C---:B------:R-:W-:Y:S01]  /*1f190*/  IADD3 R11, PT, PT, R9.reuse, -R148, RZ ;  /* 0x80000094090b7210 */ /* 0x040fe20007ffe0ff */
[----:B--2---:R-:W-:Y:S01]  /*1f1a0*/  FADD.FTZ R7, R2, R151 ;  /* 0x0000009702077221 */ /* 0x004fe20000010000 */
[----:B------:R-:W-:Y:S01]  /*1f1b0*/  IADD3 R15, PT, PT, R9, -R12, RZ ;  /* 0x8000000c090f7210 */ /* 0x000fe20007ffe0ff */
[----:B----4-:R-:W-:-:S03]  /*1f1c0*/  FADD.FTZ R5, R0, R153 ;  /* 0x0000009900057221 */ /* 0x010fc60000010000 */
[----:B------:R-:W2:Y:S04]  /*1f1d0*/  SHFL.BFLY PT, R4, R7, 0x1, 0x1f ;  /* 0x0c201f0007047f89 */ /* 0x000ea800000e0000 */
[----:B------:R-:W4:Y:S01]  /*1f1e0*/  SHFL.BFLY PT, R0, R5, 0x1, 0x1f ;  /* 0x0c201f0005007f89 */ /* 0x000f2200000e0000 */
[----:B-1----:R-:W-:Y:S01]  /*1f1f0*/  USHF.L.U32 UR6, UR6, 0x6, URZ ;  /* 0x0000000606067899 */ /* 0x002fe200080006ff */
[----:B--2---:R-:W-:Y:S02]  /*1f200*/  FADD.FTZ R4, R7, R4 ;  /* 0x0000000407047221 */ /* 0x004fe40000010000 */
[----:B------:R-:W1:Y:S02]  /*1f210*/  LDC.U8 R7, c[0x0][0x548] ;  /* 0x00015200ff077b82 */ /* 0x000e640000000000 */
[----:B------:R-:W2:Y:S01]  /*1f220*/  MUFU.RCP R2, R4 ;  /* 0x0000000400027308 */ /* 0x000ea20000001000 */
[----:B----4-:R-:W-:Y:S01]  /*1f230*/  FADD.FTZ R0, R5, R0 ;  /* 0x0000000005007221 */ /* 0x010fe20000010000 */
[----:B------:R-:W-:Y:S01]  /*1f240*/  FSETP.NE.FTZ.AND P1, PT, R4, RZ, PT ;  /* 0x000000ff0400720b */ /* 0x000fe20003f35000 */
[----:B------:R-:W4:Y:S03]  /*1f250*/  S2R R5, SR_CTAID.Y ;  /* 0x0000000000057919 */ /* 0x000f260000002600 */
[----:B------:R-:W-:-:S02]  /*1f260*/  FSETP.NE.FTZ.AND P0, PT, R0, RZ, PT ;  /* 0x000000ff0000720b */ /* 0x000fc40003f15000 */
[----:B------:R-:W5:Y:S07]  /*1f270*/  MUFU.RCP R6, R0 ;  /* 0x0000000000067308 */ /* 0x000f6e0000001000 */
[----:B------:R-:W3:Y:S01]  /*1f280*/  @P1 LDC R18, c[0x0][0x458] ;  /* 0x00011600ff121b82 */ /* 0x000ee20000000800 */
[----:B------:R-:W4:Y:S01]  /*1f290*/  @P1 MUFU.LG2 R4, R4 ;  /* 0x0000000400041308 */ /* 0x000f220000000c00 */
[----:B--2---:R-:W-:Y:S02]  /*1f2a0*/  FSEL R2, R2, 1, P1 ;  /* 0x3f80000002027808 */ /* 0x004fe40000800000 */
[----:B-1----:R-:W-:-:S03]  /*1f2b0*/  ISETP.NE.AND P3, PT, R7, RZ, PT ;  /* 0x000000ff0700720c */ /* 0x002fc60003f65270 */
        /* <DEDUP_REMOVED lines=9> */
[----:B------:R-:W1:Y:S01]  /*1f350*/  @!P2 LDC.64 R2, c[0x0][0x400] ;  /* 0x00010000ff02ab82 */ /* 0x000e620000000a00 */
[----:B------:R-:W2:Y:S01]  /*1f360*/  @P0 MUFU.LG2 R0, R0 ;  /* 0x0000000000000308 */ /* 0x000ea20000000c00 */
[----:B------:R-:W-:Y:S01]  /*1f370*/  ISETP.NE.OR P4, PT, R157, -0x1, !P3 ;  /* 0xffffffff9d00780c */ /* 0x000fe20005f85670 */
[----:B----4-:R-:W-:Y:S01]  /*1f380*/  @P1 FMUL.FTZ R4, R4, 0.69314718246459960938 ;  /* 0x3f31721804041820 */ /* 0x010fe20000410000 */
        /* <DEDUP_REMOVED lines=8> */
[----:B------:R-:W4:Y:S01]  /*1f410*/  @!P3 LDC R8, c[0x0][0x3e0] ;  /* 0x0000f800ff08bb82 */ /* 0x000f220000000800 */
[----:B------:R-:W-:-:S02]  /*1f420*/  F2FP.F16.F32.PACK_AB R172, R173, R172 ;  /* 0x000000acadac723e */ /* 0x000fc400000000ff */
[----:B------:R-:W-:Y:S02]  /*1f430*/  F2FP.F16.F32.PACK_AB R174, R175, R174 ;  /* 0x000000aeafae723e */ /* 0x000fe400000000ff */
[----:B------:R-:W-:Y:S01]  /*1f440*/  F2FP.F16.F32.PACK_AB R168, R169, R168 ;  /* 0x000000a8a9a8723e */ /* 0x000fe200000000ff */
[----:B------:R-:W-:Y:S01]  /*1f450*/  STS [R9], R172 ;  /* 0x000000ac09007388 */ /* 0x000fe20000000800 */
[----:B------:R-:W-:Y:S01]  /*1f460*/  F2FP.F16.F32.PACK_AB R170, R171, R170 ;  /* 0x000000aaabaa723e */ /* 0x000fe200000000ff */
[----:B------:R-:W5:Y:S01]  /*1f470*/  @P2 LDC.64 R6, c[0x0][0x408] ;  /* 0x00010200ff062b82 */ /* 0x000f620000000a00 */
[----:B------:R-:W-:Y:S01]  /*1f480*/  F2FP.F16.F32.PACK_AB R164, R165, R164 ;  /* 0x000000a4a5a4723e */ /* 0x000fe200000000ff */
[----:B------:R5:W-:Y:S01]  /*1f490*/  STS [R9+0x200], R174 ;  /* 0x000200ae09007388 */ /* 0x000be20000000800 */
[----:B------:R-:W-:Y:S01]  /*1f4a0*/  F2FP.F16.F32.PACK_AB R166, R167, R166 ;  /* 0x000000a6a7a6723e */ /* 0x000fe200000000ff */
[----:B-1----:R-:W-:Y:S01]  /*1f4b0*/  @!P2 IMAD.WIDE.U32 R16, R5, R2, RZ ;  /* 0x000000020510a225 */ /* 0x002fe200078e00ff */
[----:B------:R-:W-:Y:S01]  /*1f4c0*/  F2FP.F16.F32.PACK_AB R160, R161, R160 ;  /* 0x000000a0a1a0723e */ /* 0x000fe200000000ff */
[----:B------:R1:W-:Y:S01]  /*1f4d0*/  STS [R15+0x10], R168 ;  /* 0x000010a80f007388 */ /* 0x0003e20000000800 */
[----:B------:R-:W-:Y:S01]  /*1f4e0*/  F2FP.F16.F32.PACK_AB R162, R163, R162 ;  /* 0x000000a2a3a2723e */ /* 0x000fe200000000ff */
[----:B------:R-:W1:Y:S01]  /*1f4f0*/  @P0 LDC R2, c[0x0][0x458] ;  /* 0x00011600ff020b82 */ /* 0x000e620000000800 */
[----:B------:R-:W-:Y:S01]  /*1f500*/  @!P2 IMAD R3, R5, R3, R17 ;  /* 0x000000030503a224 */ /* 0x000fe200078e0211 */
[----:B------:R1:W-:Y:S01]  /*1f510*/  STS [R15+0x210], R170 ;  /* 0x000210aa0f007388 */ /* 0x0003e20000000800 */
[----:B--2---:R-:W-:-:S03]  /*1f520*/  @P0 FMUL.FTZ R0, R0, 0.69314718246459960938 ;  /* 0x3f31721800000820 */ /* 0x004fc60000410000 */
[----:B------:R2:W-:Y:S02]  /*1f530*/  STS [R11+0x20], R164 ;  /* 0x000020a40b007388 */ /* 0x0005e40000000800 */
[----:B------:R-:W2:Y:S01]  /*1f540*/  @P3 LDC R13, c[0x0][0x454] ;  /* 0x00011500ff0d3b82 */ /* 0x000ea20000000800 */
[----:B----4-:R-:W-:Y:S01]  /*1f550*/  @!P3 IMAD R19, R5, R8, R10 ;  /* 0x000000080513b224 */ /* 0x010fe200078e020a */
[----:B------:R4:W-:Y:S01]  /*1f560*/  STS [R11+0x220], R166 ;  /* 0x000220a60b007388 */ /* 0x0009e20000000800 */
[----:B------:R-:W-:Y:S01]  /*1f570*/  MOV R8, 0x7f800000 ;  /* 0x7f80000000087802 */ /* 0x000fe20000000f00 */
[----:B---3--:R-:W-:Y:S01]  /*1f580*/  @P1 FFMA.FTZ R8, R131, R18, R4 ;  /* 0x0000001283081223 */ /* 0x008fe20000010004 */
[----:B-----5:R-:W-:Y:S01]  /*1f590*/  @P2 IMAD.WIDE.U32 R20, R157, R6, RZ ;  /* 0x000000069d142225 */ /* 0x020fe200078e00ff */
[----:B------:R-:W-:-:S03]  /*1f5a0*/  IADD3 R9, PT, PT, -R12, R11, RZ ;  /* 0x0000000b0c097210 */ /* 0x000fc60007ffe1ff */
[----:B------:R-:W-:Y:S01]  /*1f5b0*/  @P2 IMAD R3, R157, R7, R21 ;  /* 0x000000079d032224 */ /* 0x000fe200078e0215 */
[----:B------:R-:W-:Y:S01]  /*1f5c0*/  MOV R7, 0x7f800000 ;  /* 0x7f80000000077802 */ /* 0x000fe20000000f00 */
[-C--:B------:R-:W-:Y:S01]  /*1f5d0*/  @!P4 IMAD R157, R5, R14.reuse, RZ ;  /* 0x0000000e059dc224 */ /* 0x080fe200078e02ff */
[----:B------:R4:W-:Y:S01]  /*1f5e0*/  STS [R9+0x30], R160 ;  /* 0x000030a009007388 */ /* 0x0009e20000000800 */
[----:B------:R-:W-:Y:S02]  /*1f5f0*/  @!P3 IMAD R6, R19, R14, RZ ;  /* 0x0000000e1306b224 */ /* 0x000fe400078e02ff */
[----:B-1----:R-:W-:Y:S01]  /*1f600*/  @P0 FFMA.FTZ R7, R129, R2, R0 ;  /* 0x0000000281070223 */ /* 0x002fe20000010000 */
[----:B------:R-:W-:Y:S01]  /*1f610*/  SHF.R.U32.HI R0, RZ, 0x2, R149 ;  /* 0x00000002ff007819 */ /* 0x000fe20000011695 */
[----:B------:R4:W-:Y:S01]  /*1f620*/  STS [R9+0x230], R162 ;  /* 0x000230a209007388 */ /* 0x0009e20000000800 */
[----:B--2---:R-:W-:Y:S01]  /*1f630*/  @P3 IMAD R6, R10, R13, R157 ;  /* 0x0000000d0a063224 */ /* 0x004fe200078e029d */
[----:B------:R-:W-:Y:S06]  /*1f640*/  BAR.SYNC.DEFER_BLOCKING 0x0 ;  /* 0x0000000000007b1d */ /* 0x000fec0000010000 */
[----:B------:R-:W-:Y:S05]  /*1f650*/  @P5 BRA `(.L_x_2034) ;  /* 0x0000000000385947 */ /* 0x000fea0003800000 */
[----:B------:R-:W1:Y:S01]  /*1f660*/  LDCU.64 UR4, c[0x0][0x420] ;  /* 0x00008400ff0477ac */ /* 0x000e620008000a00 */
[----:B------:R-:W-:Y:S01]  /*1f670*/  LOP3.LUT R5, R190, 0x30, RZ, 0xc0, !PT ;  /* 0x00000030be057812 */ /* 0x000fe200078ec0ff */
[----:B----4-:R-:W-:-:S03]  /*1f680*/  VIADD R9, R6, UR6 ;  /* 0x0000000606097c36 */ /* 0x010fc60008000000 */
        /* <DEDUP_REMOVED lines=11> */
.L_x_2034:
[----:B------:R-:W-:Y:S05]  /*1f740*/  BSYNC.RECONVERGENT B0 ;  /* 0x0000000000007941 */ /* 0x000fea0003800200 */
.L_x_2033:
[----:B------:R-:W2:Y:S01]  /*1f750*/  LDCU UR4, c[0x0][0x440] ;  /* 0x00008800ff0477ac */ /* 0x000ea20008000800 */
[----:B------:R-:W3:Y:S01]  /*1f760*/  LDC.64 R4, c[0x0][0x408] ;  /* 0x00010200ff047b82 */ /* 0x000ee20000000a00 */
[----:B----4-:R-:W-:Y:S01]  /*1f770*/  VIADD R9, R158, -UR6 ;  /* 0x800000069e097c36 */ /* 0x010fe20008000000 */
[----:B------:R-:W-:Y:S01]  /*1f780*/  @P2 MOV R16, R20 ;  /* 0x0000001400102202 */ /* 0x000fe20000000f00 */
[----:B------:R-:W-:Y:S01]  /*1f790*/  IMAD.MOV.U32 R193, RZ, RZ, RZ ;  /* 0x000000ffffc17224 */ /* 0x000fe200078e00ff */
[----:B-1----:R-:W1:Y:S01]  /*1f7a0*/  LDS.128 R12, [R191] ;  /* 0x00000000bf0c7984 */ /* 0x002e620000000c00 */
[----:B--2---:R-:W-:Y:S01]  /*1f7b0*/  ISETP.GE.AND P1, PT, R192, UR4, PT ;  /* 0x00000004c0007c0c */ /* 0x004fe2000bf26270 */
[----:B------:R-:W2:Y:S03]  /*1f7c0*/  LDCU.64 UR4, c[0x0][0x410] ;  /* 0x00008200ff0477ac */ /* 0x000ea60008000a00 */
[----:B------:R-:W-:Y:S01]  /*1f7d0*/  ISETP.GE.OR P0, PT, R0, R9, P1 ;  /* 0x000000090000720c */ /* 0x000fe20000f06670 */
[----:B---3--:R-:W-:-:S04]  /*1f7e0*/  IMAD.WIDE.U32 R6, R4, UR6, R192 ;  /* 0x0000000604067c25 */ /* 0x008fc8000f8e00c0 */
[----:B------:R-:W-:Y:S01]  /*1f7f0*/  IMAD R2, R5, UR6, R7 ;  /* 0x0000000605027c24 */ /* 0x000fe2000f8e0207 */
[----:B------:R-:W-:-:S07]  /*1f800*/  IADD3 R16, P2, PT, R16, R6, RZ ;  /* 0x0000000610107210 */ /* 0x000fce0007f5e0ff */
[----:B------:R-:W3:Y:S01]  /*1f810*/  @!P0 LDC.64 R6, c[0x0][0x3f0] ;  /* 0x0000fc00ff068b82 */ /* 0x000ee20000000a00 */
        /* <DEDUP_REMOVED lines=13> */
[----:B------:R-:W1:Y:S01]  /*1f8f0*/  LDCU.64 UR4, c[0x0][0x3f0] ;  /* 0x00007e00ff0477ac */ /* 0x000e620008000a00 */
[----:B------:R-:W-:Y:S02]  /*1f900*/  IADD3 R3, P0, PT, R0, 0x20, RZ ;  /* 0x0000002000037810 */ /* 0x000fe40007f1e0ff */
[----:B------:R-:W-:Y:S02]  /*1f910*/  MOV R17, R19 ;  /* 0x0000001300117202 */ /* 0x000fe40000000f00 */
[----:B--2---:R-:W-:Y:S01]  /*1f920*/  IADD3.X R7, PT, PT, RZ, RZ, RZ, P0, !PT ;  /* 0x000000ffff077210 */ /* 0x004fe200007fe4ff */
        /* <DEDUP_REMOVED lines=8> */
.L_x_2035:
        /* <DEDUP_REMOVED lines=13> */
.L_x_4893:


//--------------------- .text._ZN5flash24flash_fwd_splitkv_kernelI23Flash_fwd_kernel_traitsILi32ELi64ELi256ELi4ELb0ELb0EN7cutlass6half_tE19Flash_kernel_traitsILi32ELi64ELi256ELi4ES3_EELb1ELb0ELb0ELb0ELb1ELb0ELb1ELb0EEEvNS_16Flash_fwd_paramsE --------------------------
	.section	.text._ZN5flash24flash_fwd_splitkv_kernelI23Flash_fwd_kernel_traitsILi32ELi64ELi256ELi4ELb0ELb0EN7cutlass6half_tE19Flash_kernel_traitsILi32ELi64ELi256ELi4ES3_EELb1ELb0ELb0ELb0ELb1ELb0ELb1ELb0EEEvNS_16Flash_fwd_paramsE,"ax",@progbits
	.align	128
        .global         _ZN5flash24flash_fwd_splitkv_kernelI23Flash_fwd_kernel_traitsILi32ELi64ELi256ELi4ELb0ELb0EN7cutlass6half_tE19Flash_kernel_traitsILi32ELi64ELi256ELi4ES3_EELb1ELb0ELb0ELb0ELb1ELb0ELb1ELb0EEEvNS_16Flash_fwd_paramsE
        .type           _ZN5flash24flash_fwd_splitkv_kernelI23Flash_fwd_kernel_traitsILi32ELi64ELi256ELi4ELb0ELb0EN7cutlass6half_tE19Flash_kernel_traitsILi32ELi64ELi256ELi4ES3_EELb1ELb0ELb0ELb0ELb1ELb0ELb1ELb0EEEvNS_16Flash_fwd_paramsE,@function
        .size           _ZN5flash24flash_fwd_splitkv_kernelI23Flash_fwd_kernel_traitsILi32ELi64ELi256ELi4ELb0ELb0EN7cutlass6half_tE19Flash_kernel_traitsILi32ELi64ELi256ELi4ES3_EELb1ELb0ELb0ELb0ELb1ELb0ELb1ELb0EEEvNS_16Flash_fwd_paramsE,(.L_x_4894 - _ZN5flash24flash_fwd_splitkv_kernelI23Flash_fwd_kernel_traitsILi32ELi64ELi256ELi4ELb0ELb0EN7cutlass6half_tE19Flash_kernel_traitsILi32ELi64ELi256ELi4ES3_EELb1ELb0ELb0ELb0ELb1ELb0ELb1ELb0EEEvNS_16Flash_fwd_paramsE)
        .other          _ZN5flash24flash_fwd_splitkv_kernelI23Flash_fwd_kernel_traitsILi32ELi64ELi256ELi4ELb0ELb0EN7cutlass6half_tE19Flash_kernel_traitsILi32ELi64ELi256ELi4ES3_EELb1ELb0ELb0ELb0ELb1ELb0ELb1ELb0EEEvNS_16Flash_fwd_paramsE,@"STO_CUDA_ENTRY STV_DEFAULT"
_ZN5flash24flash_fwd_splitkv_kernelI23Flash_fwd_kernel_traitsILi32ELi64ELi256ELi4ELb0ELb0EN7cutlass6half_tE19Flash_kernel_traitsILi32ELi64ELi256ELi4ES3_EELb1ELb0ELb0ELb0ELb1ELb0ELb1ELb0EEEvNS_16Flash_fwd_paramsE:
.text._ZN5flash24flash_fwd_splitkv_kernelI23Flash_fwd_kernel_traitsILi32ELi64ELi256ELi4ELb0ELb0EN7cutlass6half_tE19Flash_kernel_traitsILi32ELi64ELi256ELi4ES3_EELb1ELb0ELb0ELb0ELb1ELb0ELb1ELb0EEEvNS_16Flash_fwd_paramsE:
        /* <DEDUP_REMOVED lines=18> */
[----:B------:R-:W2:Y:S01]  /*0120*/  LDCU.U8 UR6, c[0x0][0x532] ;  /* 0x0000a640ff0677ac */ /* 0x000ea20008000000 */
[----:B------:R-:W3:Y:S02]  /*0130*/  LDC.64 R4, c[0x0][0x460] ;  /* 0x00011800ff047b82 */ /* 0x000ee40000000a00 */
[----:B------:R-:W-:-:S05]  /*0140*/  IMAD R0, R7, R0, R16 ;  /* 0x0000000007007224 */ /* 0x000fca00078e0210 */
[----:B------:R-:W-:Y:S02]  /*0150*/  ISETP.GE.U32.AND P0, PT, R0, R7, PT ;  /* 0x000000070000720c */ /* 0x000fe40003f06070 */
[----:B-1----:R-:W-:-:S04]  /*0160*/  ISETP.NE.U32.AND P4, PT, R2, RZ, PT ;  /* 0x000000ff0200720c */ /* 0x002fc80003f85070 */
[----:B------:R-:W-:-:S07]  /*0170*/  ISETP.NE.AND.EX P4, PT, R3, RZ, PT, P4 ;  /* 0x000000ff0300720c */ /* 0x000fce0003f85340 */
[----:B------:R-:W-:Y:S02]  /*0180*/  @P0 IMAD.IADD R0, R0, 0x1, -R7 ;  /* 0x0000000100000824 */ /* 0x000fe400078e0a07 */
[----:B------:R-:W-:Y:S01]  /*0190*/  @P0 VIADD R223, R223, 0x1 ;  /* 0x00000001dfdf0836 */ /* 0x000fe20000000000 */
[----:B------:R-:W-:Y:S02]  /*01a0*/  ISETP.NE.U32.AND P0, PT, R2, RZ, PT ;  /* 0x000000ff0200720c */ /* 0x000fe40003f05070 */
[----:B------:R-:W-:Y:S02]  /*01b0*/  ISETP.GE.U32.AND P2, PT, R0, R7, PT ;  /* 0x000000070000720c */ /* 0x000fe40003f46070 */
[----:B------:R-:W-:Y:S02]  /*01c0*/  ISETP.NE.AND.EX P0, PT, R3, RZ, PT, P0 ;  /* 0x000000ff0300720c */ /* 0x000fe40003f05300 */
[----:B------:R-:W1:Y:S01]  /*01d0*/  LDC.64 R2, c[0x0][0x468] ;  /* 0x00011a00ff027b82 */ /* 0x000e620000000a00 */
[----:B--2---:R-:W-:-:S08]  /*01e0*/  ISETP.NE.AND P5, PT, RZ, UR6, PT ;  /* 0x00000006ff007c0c */ /* 0x004fd0000bfa5270 */
[----:B------:R-:W-:Y:S01]  /*01f0*/  @P2 VIADD R223, R223, 0x1 ;  /* 0x00000001dfdf2836 */ /* 0x000fe20000000000 */
[----:B------:R-:W-:-:S05]  /*0200*/  @!P1 LOP3.LUT R223, RZ, R7, RZ, 0x33, !PT ;  /* 0x00000007ffdf9212 */ /* 0x000fca00078e33ff */
[C---:B------:R-:W-:Y:S01]  /*0210*/  IMAD.SHL.U32 R9, R223.reuse, 0x4, RZ ;  /* 0x00000004df097824 */ /* 0x040fe200078e00ff */
[----:B------:R-:W-:Y:S01]  /*0220*/  SHF.R.U32.HI R8, RZ, 0x1e, R223 ;  /* 0x0000001eff087819 */ /* 0x000fe200000116df */
[----:B------:R-:W2:Y:S01]  /*0230*/  S2R R25, SR_CTAID.X ;  /* 0x0000000000197919 */ /* 0x000ea20000002500 */
[----:B----4-:R-:W-:Y:S01]  /*0240*/  ISETP.NE.U32.AND P3, PT, RZ, UR4, PT ;  /* 0x00000004ff007c0c */ /* 0x010fe2000bf65070 */
[----:B---3--:R-:W-:Y:S01]  /*0250*/  IMAD.WIDE.U32 R10, R223, 0x4, R4 ;  /* 0x00000004df0a7825 */ /* 0x008fe200078e0004 */
[----:B-1----:R-:W-:-:S04]  /*0260*/  ISETP.EQ.U32.AND P6, PT, R2, RZ, PT ;  /* 0x000000ff0200720c */ /* 0x002fc80003fc2070 */
[----:B------:R-:W5:Y:S01]  /*0270*/  @P0 LDG.E R6, desc[UR16][R10.64] ;  /* 0x000000100a060981 */ /* 0x000f62000c1e1900 */
[----:B------:R-:W-:Y:S02]  /*0280*/  IADD3 R14, P1, PT, R9, R2, RZ ;  /* 0x00000002090e7210 */ /* 0x000fe40007f3e0ff */
[C---:B------:R-:W-:Y:S01]  /*0290*/  ISETP.EQ.OR.EX P6, PT, R3.reuse, RZ, !P5, P6 ;  /* 0x000000ff0300720c */ /* 0x040fe20006fc2760 */
[----:B------:R1:W5:Y:S01]  /*02a0*/  @P4 LDG.E R5, desc[UR16][R10.64+0x4] ;  /* 0x000004100a054981 */ /* 0x000362000c1e1900 */
[----:B------:R-:W-:Y:S01]  /*02b0*/  ISETP.NE.U32.AND P2, PT, R2, RZ, PT ;  /* 0x000000ff0200720c */ /* 0x000fe20003f45070 */
[----:B------:R-:W-:Y:S01]  /*02c0*/  IMAD.X R15, R8, 0x1, R3, P1 ;  /* 0x00000001080f7824 */ /* 0x000fe200008e0603 */
[----:B------:R-:W-:Y:S02]  /*02d0*/  ISETP.NE.AND.EX P3, PT, RZ, UR5, PT, P3 ;  /* 0x00000005ff007c0c */ /* 0x000fe4000bf65330 */
[----:B------:R-:W-:Y:S01]  /*02e0*/  ISETP.NE.AND.EX P2, PT, R3, RZ, PT, P2 ;  /* 0x000000ff0300720c */ /* 0x000fe20003f45320 */
[----:B------:R-:W-:-:S06]  /*02f0*/  IMAD.MOV.U32 R3, RZ, RZ, -0x1 ;  /* 0xffffffffff037424 */ /* 0x000fcc00078e00ff */
[----:B------:R3:W5:Y:S06]  /*0300*/  @!P6 LDG.E R3, desc[UR16][R14.64] ;  /* 0x000000100e03e981 */ /* 0x00076c000c1e1900 */
[----:B------:R-:W4:Y:S01]  /*0310*/  @!P2 LDC R13, c[0x0][0x438] ;  /* 0x00010e00ff0dab82 */ /* 0x000f220000000800 */
[----:B-1----:R-:W-:-:S04]  /*0320*/  @P3 IADD3 R10, P0, PT, R9, UR4, RZ ;  /* 0x00000004090a3c10 */ /* 0x002fc8000ff1e0ff */
[----:B------:R-:W-:Y:S01]  /*0330*/  @P3 IADD3.X R11, PT, PT, R8, UR5, RZ, P0, !PT ;  /* 0x00000005080b3c10 */ /* 0x000fe200087fe4ff */
[----:B--2---:R-:W-:Y:S08]  /*0340*/  @!P2 BRA `(.L_x_2036) ;  /* 0x00000000000ca947 */ /* 0x004ff00003800000 */
[----:B------:R-:W4:Y:S02]  /*0350*/  @P5 LDG.E R0, desc[UR16][R14.64+0x4] ;  /* 0x000004100e005981 */ /* 0x000f24000c1e1900 */
[----:B----45:R-:W-:-:S06]  /*0360*/  @P5 IADD3 R13, PT, PT, R0, -R3, RZ ;  /* 0x80000003000d5210 */ /* 0x030fcc0007ffe0ff */
[----:B------:R1:W5:Y:S02]  /*0370*/  @!P5 LDG.E R13, desc[UR16][R14.64] ;  /* 0x000000100e0dd981 */ /* 0x000364000c1e1900 */
.L_x_2036:
[----:B------:R-:W2:Y:S01]  /*0380*/  LDCU.64 UR4, c[0x0][0x478] ;  /* 0x00008f00ff0477ac */ /* 0x000ea20008000a00 */
[----:B------:R-:W-:-:S06]  /*0390*/  IMAD.MOV.U32 R2, RZ, RZ, RZ ;  /* 0x000000ffff027224 */ /* 0x000fcc00078e00ff */
[----:B------:R1:W5:Y:S01]  /*03a0*/  @P3 LDG.E R2, desc[UR16][R10.64] ;  /* 0x000000100a023981 */ /* 0x000362000c1e1900 */
[----:B--2---:R-:W-:-:S04]  /*03b0*/  ISETP.NE.U32.AND P0, PT, RZ, UR4, PT ;  /* 0x00000004ff007c0c */ /* 0x004fc8000bf05070 */
[----:B------:R-:W-:-:S13]  /*03c0*/  ISETP.NE.AND.EX P0, PT, RZ, UR5, PT, P0 ;  /* 0x00000005ff007c0c */ /* 0x000fda000bf05300 */
[----:B-1-3--:R-:W-:-:S04]  /*03d0*/  @P0 IADD3 R14, P1, PT, R9, UR4, RZ ;  /* 0x00000004090e0c10 */ /* 0x00afc8000ff3e0ff */
[----:B------:R-:W-:-:S05]  /*03e0*/  @P0 IADD3.X R15, PT, PT, R8, UR5, RZ, P1, !PT ;  /* 0x00000005080f0c10 */ /* 0x000fca0008ffe4ff */
[----:B------:R1:W5:Y:S01]  /*03f0*/  @P0 LDG.E R19, desc[UR16][R14.64] ;  /* 0x000000100e130981 */ /* 0x000362000c1e1900 */
[----:B------:R-:W2:Y:S01]  /*0400*/  @!P4 LDC R199, c[0x0][0x434] ;  /* 0x00010d00ffc7cb82 */ /* 0x000ea20000000800 */
[----:B------:R-:W-:Y:S02]  /*0410*/  IMAD.SHL.U32 R224, R25, 0x40, RZ ;  /* 0x0000004019e07824 */ /* 0x000fe400078e00ff */
[----:B-----5:R-:W-:-:S05]  /*0420*/  @P4 IMAD.IADD R199, R5, 0x1, -R6 ;  /* 0x0000000105c74824 */ /* 0x020fca00078e0a06 */
[----:B--2---:R-:W-:-:S13]  /*0430*/  ISETP.GT.AND P1, PT, R199, R224, PT ;  /* 0x000000e0c700720c */ /* 0x004fda0003f24270 */
[----:B-1----:R-:W-:Y:S05]  /*0440*/  @!P1 EXIT ;  /* 0x000000000000994d */ /* 0x002fea0003800000 */
[----:B------:R-:W1:Y:S01]  /*0450*/  LDC R10, c[0x0][0x374] ;  /* 0x0000dd00ff0a7b82 */ /* 0x000e620000000800 */
[----:B------:R-:W2:Y:S01]  /*0460*/  LDCU UR14, c[0x0][0x508] ;  /* 0x0000a100ff0e77ac */ /* 0x000ea20008000800 */
[----:B------:R-:W3:Y:S06]  /*0470*/  S2R R220, SR_TID.X ;  /* 0x0000000000dc7919 */ /* 0x000eec0000002100 */
[----:B------:R-:W5:Y:S01]  /*0480*/  LDC R4, c[0x0][0x438] ;  /* 0x00010e00ff047b82 */ /* 0x000f620000000800 */
[----:B-1----:R-:W-:-:S04]  /*0490*/  IABS R0, R10 ;  /* 0x0000000a00007213 */ /* 0x002fc80000000000 */
[----:B------:R-:W1:Y:S01]  /*04a0*/  I2F.RP R12, R0 ;  /* 0x00000000000c7306 */ /* 0x000e620000209400 */
[----:B-----5:R-:W-:-:S05]  /*04b0*/  VIADD R4, R4, 0xff ;  /* 0x000000ff04047836 */ /* 0x020fca0000000000 */
        /* <DEDUP_REMOVED lines=18> */
[----:B------:R-:W-:Y:S02]  /*05e0*/  IMAD R15, R11, R12, R15 ;  /* 0x0000000c0b0f7224 */ /* 0x000fe400078e020f */
[----:B------:R-:W5:Y:S01]  /*05f0*/  @!P0 LDC R12, c[0x0][0x43c] ;  /* 0x00010f00ff0c8b82 */ /* 0x000f620000000800 */
[----:B------:R-:W-:Y:S02]  /*0600*/  VIADD R14, R25, 0x1 ;  /* 0x00000001190e7836 */ /* 0x000fe40000000000 */
        /* <DEDUP_REMOVED lines=8> */
[----:B------:R-:W-:Y:S01]  /*0690*/  @P0 IMAD.IADD R0, R19, 0x1, -R2 ;  /* 0x0000000113000824 */ /* 0x000fe200078e0a02 */
[----:B-----5:R-:W-:-:S04]  /*06a0*/  @!P0 SEL R12, R12, RZ, P3 ;  /* 0x000000ff0c0c8207 */ /* 0x020fc80001800000 */
[----:B----4-:R-:W-:Y:S01]  /*06b0*/  @!P0 IADD3 R0, PT, PT, R12, R13, -R2 ;  /* 0x0000000d0c008210 */ /* 0x010fe20007ffe802 */
[----:B------:R-:W-:-:S04]  /*06c0*/  IMAD R12, R14, 0x40, -R199 ;  /* 0x000000400e0c7824 */ /* 0x000fc800078e0ac7 */
        /* <DEDUP_REMOVED lines=17> */
[----:B---3--:R-:W-:Y:S05]  /*07e0*/  @!P0 BRA `(.L_x_2037) ;  /* 0x0000000000b08947 */ /* 0x008fea0003800000 */
[----:B------:R-:W1:Y:S01]  /*07f0*/  LDC.64 R2, c[0x0][0x430] ;  /* 0x00010c00ff027b82 */ /* 0x000e620000000a00 */
[----:B------:R-:W2:Y:S01]  /*0800*/  LDCU UR4, c[0x0][0x44c] ;  /* 0x00008980ff0477ac */ /* 0x000ea20008000800 */
[----:B------:R-:W-:Y:S01]  /*0810*/  IMAD.IADD R199, R199, 0x1, -R224 ;  /* 0x00000001c7c77824 */ /* 0x000fe200078e0ae0 */
[----:B------:R-:W-:Y:S01]  /*0820*/  SHF.R.U32.HI R6, RZ, 0x3, R220 ;  /* 0x00000003ff067819 */ /* 0x000fe200000116dc */
[----:B------:R-:W3:Y:S03]  /*0830*/  LDCU.64 UR6, c[0x0][0x3f8] ;  /* 0x00007f00ff0677ac */ /* 0x000ee60008000a00 */
[----:B------:R-:W-:Y:S01]  /*0840*/  ISETP.GE.AND P1, PT, R6, R199, PT ;  /* 0x000000c70600720c */ /* 0x000fe20003f26270 */
[----:B-1----:R-:W-:Y:S02]  /*0850*/  IMAD R2, R4, R2, R223 ;  /* 0x0000000204027224 */ /* 0x002fe400078e02df */
[----:B------:R-:W-:-:S02]  /*0860*/  VIADD R4, R6, 0x10 ;  /* 0x0000001006047836 */ /* 0x000fc40000000000 */
[----:B------:R-:W-:-:S03]  /*0870*/  IMAD R2, R2, R7, R16 ;  /* 0x0000000702027224 */ /* 0x000fc600078e0210 */
[----:B------:R-:W-:Y:S01]  /*0880*/  ISETP.GE.AND P3, PT, R4, R199, PT ;  /* 0x000000c70400720c */ /* 0x000fe20003f66270 */
[----:B------:R-:W-:Y:S02]  /*0890*/  IMAD R3, R2, R3, R224 ;  /* 0x0000000302037224 */ /* 0x000fe400078e02e0 */
[----:B------:R-:W-:Y:S02]  /*08a0*/  VIADD R2, R6, 0x20 ;  /* 0x0000002006027836 */ /* 0x000fe40000000000 */
[----:B--2---:R-:W-:Y:S01]  /*08b0*/  IMAD R7, R3, UR4, RZ ;  /* 0x0000000403077c24 */ /* 0x004fe2000f8e02ff */
[----:B------:R-:W1:Y:S02]  /*08c0*/  LDCU.64 UR4, c[0x0][0x428] ;  /* 0x00008500ff0477ac */ /* 0x000e640008000a00 */
[----:B------:R-:W-:Y:S02]  /*08d0*/  ISETP.GE.AND P2, PT, R2, R199, PT ;  /* 0x000000c70200720c */ /* 0x000fe40003f46270 */
[----:B------:R-:W-:-:S02]  /*08e0*/  LEA R5, P0, R220, R7, 0x2 ;  /* 0x00000007dc057211 */ /* 0x000fc400078010ff */
[----:B------:R-:W-:Y:S02]  /*08f0*/  LOP3.LUT P6, R220, R220, 0x7, RZ, 0xc0, !PT ;  /* 0x00000007dcdc7812 */ /* 0x000fe400078cc0ff */
[----:B------:R-:W-:Y:S02]  /*0900*/  LEA.HI.X.SX32 R0, R7, RZ, 0x1, P0 ;  /* 0x000000ff07007211 */ /* 0x000fe400000f0eff */
[C---:B---3--:R-:W-:Y:S02]  /*0910*/  LEA R8, P0, R5.reuse, UR6, 0x2 ;  /* 0x0000000605087c11 */ /* 0x048fe4000f8010ff */
[C---:B------:R-:W-:Y:S02]  /*0920*/  ISETP.GE.OR P6, PT, R6.reuse, R199, P6 ;  /* 0x000000c70600720c */ /* 0x040fe400037c6670 */
[----:B------:R-:W-:Y:S01]  /*0930*/  LEA.HI.X R9, R5, UR7, R0, 0x2, P0 ;  /* 0x0000000705097c11 */ /* 0x000fe200080f1400 */
[----:B------:R-:W-:Y:S01]  /*0940*/  VIADD R0, R6, 0x30 ;  /* 0x0000003006007836 */ /* 0x000fe20000000000 */
[----:B------:R-:W-:-:S02]  /*0950*/  ISETP.NE.OR P5, PT, R220, RZ, P3 ;  /* 0x000000ffdc00720c */ /* 0x000fc40001fa5670 */
[----:B------:R-:W-:Y:S01]  /*0960*/  ISETP.NE.OR P4, PT, R220, RZ, P2 ;  /* 0x000000ffdc00720c */ /* 0x000fe20001785670 */
[----:B------:R2:W-:Y:S01]  /*0970*/  @!P1 STG.E.128 desc[UR16][R8.64], RZ ;  /* 0x000000ff08009986 */ /* 0x0005e2000c101d10 */
[----:B------:R-:W-:Y:S02]  /*0980*/  ISETP.GE.AND P1, PT, R0, R199, PT ;  /* 0x000000c70000720c */ /* 0x000fe40003f26270 */
[C---:B------:R-:W-:Y:S01]  /*0990*/  IADD3 R6, P0, PT, R3.reuse, R6, RZ ;  /* 0x0000000603067210 */ /* 0x040fe20007f1e0ff */
[----:B------:R2:W-:Y:S03]  /*09a0*/  @!P3 STG.E.128 desc[UR16][R8.64+0x800], RZ ;  /* 0x000800ff0800b986 */ /* 0x0005e6000c101d10 */
[----:B------:R-:W-:Y:S01]  /*09b0*/  LEA.HI.X.SX32 R3, R3, RZ, 0x1, P0 ;  /* 0x000000ff03037211 */ /* 0x000fe200000f0eff */
[----:B------:R2:W-:Y:S01]  /*09c0*/  @!P2 STG.E.128 desc[UR16][R8.64+0x1000], RZ ;  /* 0x001000ff0800a986 */ /* 0x0005e2000c101d10 */
[----:B-1----:R-:W-:Y:S01]  /*09d0*/  LEA R4, P0, R6, UR4, 0x2 ;  /* 0x0000000406047c11 */ /* 0x002fe2000f8010ff */
[----:B------:R-:W-:-:S02]  /*09e0*/  @!P5 IMAD.MOV.U32 R2, RZ, RZ, -0x800000 ;  /* 0xff800000ff02d424 */ /* 0x000fc400078e00ff */
[----:B------:R-:W-:Y:S01]  /*09f0*/  @!P4 IMAD.MOV.U32 R0, RZ, RZ, -0x800000 ;  /* 0xff800000ff00c424 */ /* 0x000fe200078e00ff */
[----:B------:R-:W-:Y:S01]  /*0a00*/  LEA.HI.X R5, R6, UR5, R3, 0x2, P0 ;  /* 0x0000000506057c11 */ /* 0x000fe200080f1403 */
[----:B------:R2:W-:Y:S01]  /*0a10*/  @!P1 STG.E.128 desc[UR16][R8.64+0x1800], RZ ;  /* 0x001800ff08009986 */ /* 0x0005e2000c101d10 */
[----:B------:R-:W-:Y:S01]  /*0a20*/  ISETP.NE.OR P1, PT, R220, RZ, P1 ;  /* 0x000000ffdc00720c */ /* 0x000fe20000f25670 */
[----:B------:R-:W-:Y:S02]  /*0a30*/  @!P6 IMAD.MOV.U32 R3, RZ, RZ, -0x800000 ;  /* 0xff800000ff03e424 */ /* 0x000fe400078e00ff */
[----:B------:R2:W-:Y:S04]  /*0a40*/  @!P5 STG.E desc[UR16][R4.64+0x40], R2 ;  /* 0x000040020400d986 */ /* 0x0005e8000c101910 */
[----:B------:R2:W-:Y:S04]  /*0a50*/  @!P4 STG.E desc[UR16][R4.64+0x80], R0 ;  /* 0x000080000400c986 */ /* 0x0005e8000c101910 */
[----:B------:R2:W-:Y:S02]  /*0a60*/  @!P6 STG.E desc[UR16][R4.64], R3 ;  /* 0x000000030400e986 */ /* 0x0005e4000c101910 */
[----:B------:R-:W-:Y:S05]  /*0a70*/  @P1 EXIT ;  /* 0x000000000000194d */ /* 0x000fea0003800000 */
[----:B--2---:R-:W-:-:S05]  /*0a80*/  MOV R3, 0xff800000 ;  /* 0xff80000000037802 */ /* 0x004fca0000000f00 */
[----:B------:R-:W-:Y:S01]  /*0a90*/  STG.E desc[UR16][R4.64+0xc0], R3 ;  /* 0x0000c00304007986 */ /* 0x000fe2000c101910 */
[----:B------:R-:W-:Y:S05]  /*0aa0*/  EXIT ;  /* 0x000000000000794d */ /* 0x000fea0003800000 */
.L_x_2037:
[----:B------:R-:W1:Y:S01]  /*0ab0*/  LDCU.64 UR4, c[0x0][0x4d8] ;  /* 0x00009b00ff0477ac */ /* 0x000e620008000a00 */
[----:B------:R-:W-:Y:S01]  /*0ac0*/  MOV R4, R223 ;  /* 0x000000df00047202 */ /* 0x000fe20000000f00 */
[----:B-1----:R-:W-:-:S04]  /*0ad0*/  UISETP.NE.U32.AND UP0, UPT, UR4, URZ, UPT ;  /* 0x000000ff0400728c */ /* 0x002fc8000bf05070 */
[----:B------:R-:W-:-:S09]  /*0ae0*/  UISETP.NE.AND.EX UP0, UPT, UR5, URZ, UPT, UP0 ;  /* 0x000000ff0500728c */ /* 0x000fd2000bf05300 */
[----:B------:R-:W-:Y:S05]  /*0af0*/  BRA.U !UP0, `(.L_x_2038) ;  /* 0x00000001080c7547 */ /* 0x000fea000b800000 */
[----:B------:R-:W-:-:S04]  /*0b00*/  IADD3 R4, P0, PT, R9, UR4, RZ ;  /* 0x0000000409047c10 */ /* 0x000fc8000ff1e0ff */
[----:B------:R-:W-:-:S05]  /*0b10*/  IADD3.X R5, PT, PT, R8, UR5, RZ, P0, !PT ;  /* 0x0000000508057c10 */ /* 0x000fca00087fe4ff */
[----:B------:R1:W5:Y:S04]  /*0b20*/  LDG.E R4, desc[UR16][R4.64] ;  /* 0x0000001004047981 */ /* 0x000368000c1e1900 */
.L_x_2038:
[----:B------:R-:W2:Y:S02]  /*0b30*/  LDCU.64 UR8, c[0x0][0x4e0] ;  /* 0x00009c00ff0877ac */ /* 0x000ea40008000a00 */
[----:B--2---:R-:W-:-:S04]  /*0b40*/  UISETP.NE.U32.AND UP1, UPT, UR8, URZ, UPT ;  /* 0x000000ff0800728c */ /* 0x004fc8000bf25070 */
[----:B------:R-:W-:-:S09]  /*0b50*/  UISETP.NE.AND.EX UP1, UPT, UR9, URZ, UPT, UP1 ;  /* 0x000000ff0900728c */ /* 0x000fd2000bf25310 */
[----:B------:R-:W-:Y:S05]  /*0b60*/  BRA.U !UP1, `(.L_x_2039) ;  /* 0x0000000509847547 */ /* 0x000fea000b800000 */
[----:B-----5:R-:W1:Y:S01]  /*0b70*/  LDC R4, c[0x0][0x4f0] ;  /* 0x00013c00ff047b82 */ /* 0x020e620000000800 */
[----:B------:R-:W-:Y:S01]  /*0b80*/  LEA R151, R194, 0xffffff00, 0x8 ;  /* 0xffffff00c2977811 */ /* 0x000fe200078e40ff */
[----:B------:R-:W2:Y:S01]  /*0b90*/  LDCU.64 UR4, c[0x0][0x4e8] ;  /* 0x00009d00ff0477ac */ /* 0x000ea20008000a00 */
[----:B------:R-:W-:Y:S01]  /*0ba0*/  MOV R8, RZ ;  /* 0x000000ff00087202 */ /* 0x000fe20000000f00 */
[----:B------:R-:W-:Y:S01]  /*0bb0*/  IMAD.MOV.U32 R10, RZ, RZ, RZ ;  /* 0x000000ffff0a7224 */ /* 0x000fe200078e00ff */
        /* <DEDUP_REMOVED lines=8> */
[----:B-1----:R-:W-:-:S04]  /*0c40*/  IMAD.MOV R2, RZ, RZ, -R9 ;  /* 0x000000ffff027224 */ /* 0x002fc800078e0a09 */
[----:B------:R-:W-:Y:S01]  /*0c50*/  IMAD R3, R2, R5, RZ ;  /* 0x0000000502037224 */ /* 0x000fe200078e02ff */
[----:B------:R-:W-:-:S03]  /*0c60*/  IABS R2, R151 ;  /* 0x0000009700027213 */ /* 0x000fc60000000000 */
[----:B------:R-:W-:-:S04]  /*0c70*/  IMAD.HI.U32 R8, R9, R3, R8 ;  /* 0x0000000309087227 */ /* 0x000fc800078e0008 */
[----:B------:R-:W-:-:S04]  /*0c80*/  IMAD.MOV.U32 R3, RZ, RZ, R2 ;  /* 0x000000ffff037224 */ /* 0x000fc800078e0002 */
[----:B------:R-:W-:-:S05]  /*0c90*/  IMAD.HI.U32 R2, R8, R3, RZ ;  /* 0x0000000308027227 */ /* 0x000fca00078e00ff */
[----:B------:R-:W-:-:S05]  /*0ca0*/  IADD3 R8, PT, PT, -R2, RZ, RZ ;  /* 0x000000ff02087210 */ /* 0x000fca0007ffe1ff */
[----:B------:R-:W-:Y:S01]  /*0cb0*/  IMAD R8, R5, R8, R3 ;  /* 0x0000000805087224 */ /* 0x000fe200078e0203 */
[----:B------:R-:W-:-:S04]  /*0cc0*/  LOP3.LUT R3, R151, R4, RZ, 0x3c, !PT ;  /* 0x0000000497037212 */ /* 0x000fc800078e3cff */
[----:B------:R-:W-:Y:S02]  /*0cd0*/  ISETP.GT.U32.AND P2, PT, R5, R8, PT ;  /* 0x000000080500720c */ /* 0x000fe40003f44070 */
[----:B------:R-:W-:Y:S02]  /*0ce0*/  ISETP.GE.AND P1, PT, R3, RZ, PT ;  /* 0x000000ff0300720c */ /* 0x000fe40003f26270 */
[----:B------:R-:W1:Y:S09]  /*0cf0*/  LDC R3, c[0x0][0x3e8] ;  /* 0x0000fa00ff037b82 */ /* 0x000e720000000800 */
[----:B------:R-:W-:Y:S01]  /*0d00*/  @!P2 IMAD.IADD R8, R8, 0x1, -R5 ;  /* 0x000000010808a824 */ /* 0x000fe200078e0a05 */
[----:B------:R-:W-:-:S02]  /*0d10*/  @!P2 IADD3 R2, PT, PT, R2, 0x1, RZ ;  /* 0x000000010202a810 */ /* 0x000fc40007ffe0ff */
[----:B------:R-:W-:Y:S02]  /*0d20*/  ISETP.NE.AND P2, PT, R4, RZ, PT ;  /* 0x000000ff0400720c */ /* 0x000fe40003f45270 */
        /* <DEDUP_REMOVED lines=12> */
[----:B----4-:R-:W-:Y:S01]  /*0df0*/  IMAD.U32 R148, RZ, RZ, UR12 ;  /* 0x0000000cff947e24 */ /* 0x010fe2000f8e00ff */
[----:B------:R-:W-:Y:S01]  /*0e00*/  IADD3 R2, PT, PT, -R2, RZ, RZ ;  /* 0x000000ff02027210 */ /* 0x000fe20007ffe1ff */
[----:B------:R-:W-:Y:S01]  /*0e10*/  IMAD.U32 R149, RZ, RZ, UR13 ;  /* 0x0000000dff957e24 */ /* 0x000fe2000f8e00ff */
[----:B------:R-:W1:Y:S01]  /*0e20*/  I2F.RP R12, R9 ;  /* 0x00000009000c7306 */ /* 0x000e620000209400 */
[----:B---3--:R-:W-:Y:S02]  /*0e30*/  MOV R192, UR10 ;  /* 0x0000000a00c07c02 */ /* 0x008fe40008000f00 */
[----:B------:R-:W-:Y:S01]  /*0e40*/  IMAD R2, R4, R2, R151 ;  /* 0x0000000204027224 */ /* 0x000fe200078e0297 */
[----:B------:R-:W-:-:S04]  /*0e50*/  MOV R193, UR11 ;  /* 0x0000000b00c17c02 */ /* 0x000fc80008000f00 */
[----:B-1----:R-:W1:Y:S02]  /*0e60*/  MUFU.RCP R11, R12 ;  /* 0x0000000c000b7308 */ /* 0x002e640000001000 */
[----:B-1----:R-:W-:-:S06]  /*0e70*/  IADD3 R11, PT, PT, R11, 0xffffffe, RZ ;  /* 0x0ffffffe0b0b7810 */ /* 0x002fcc0007ffe0ff */
[----:B------:R-:W1:Y:S02]  /*0e80*/  F2I.FTZ.U32.TRUNC.NTZ R11, R11 ;  /* 0x0000000b000b7305 */ /* 0x000e64000021f000 */
[----:B-1----:R-:W-:-:S05]  /*0e90*/  IADD3 R5, PT, PT, RZ, -R11, RZ ;  /* 0x8000000bff057210 */ /* 0x002fca0007ffe0ff */
[----:B------:R-:W-:Y:S01]  /*0ea0*/  IMAD R7, R5, R9, RZ ;  /* 0x0000000905077224 */ /* 0x000fe200078e02ff */
[----:B------:R-:W-:-:S03]  /*0eb0*/  IABS R5, R16 ;  /* 0x0000001000057213 */ /* 0x000fc60000000000 */
[----:B------:R-:W-:Y:S01]  /*0ec0*/  IMAD.HI.U32 R10, R11, R7, R10 ;  /* 0x000000070b0a7227 */ /* 0x000fe200078e000a */
[----:B------:R-:W-:-:S05]  /*0ed0*/  MOV R7, R5 ;  /* 0x0000000500077202 */ /* 0x000fca0000000f00 */
[----:B------:R-:W-:-:S05]  /*0ee0*/  IMAD.HI.U32 R5, R10, R7, RZ ;  /* 0x000000070a057227 */ /* 0x000fca00078e00ff */
[----:B------:R-:W-:-:S05]  /*0ef0*/  IADD3 R10, PT, PT, -R5, RZ, RZ ;  /* 0x000000ff050a7210 */ /* 0x000fca0007ffe1ff */
[----:B------:R-:W-:Y:S01]  /*0f00*/  IMAD R10, R9, R10, R7 ;  /* 0x0000000a090a7224 */ /* 0x000fe200078e0207 */
[----:B------:R-:W-:-:S04]  /*0f10*/  LOP3.LUT R7, R16, R3, RZ, 0x3c, !PT ;  /* 0x0000000310077212 */ /* 0x000fc800078e3cff */
[----:B------:R-:W-:Y:S02]  /*0f20*/  ISETP.GT.U32.AND P1, PT, R9, R10, PT ;  /* 0x0000000a0900720c */ /* 0x000fe40003f24070 */
[----:B------:R-:W-:-:S11]  /*0f30*/  ISETP.GE.AND P0, PT, R7, RZ, PT ;  /* 0x000000ff0700720c */ /* 0x000fd60003f06270 */
[----:B------:R-:W-:Y:S01]  /*0f40*/  @!P1 IMAD.IADD R10, R10, 0x1, -R9 ;  /* 0x000000010a0a9824 */ /* 0x000fe200078e0a09 */
[----:B------:R-:W-:Y:S02]  /*0f50*/  @!P1 IADD3 R5, PT, PT, R5, 0x1, RZ ;  /* 0x0000000105059810 */ /* 0x000fe40007ffe0ff */
[----:B------:R-:W-:Y:S02]  /*0f60*/  ISETP.NE.AND P1, PT, R3, RZ, PT ;  /* 0x000000ff0300720c */ /* 0x000fe40003f25270 */
[----:B------:R-:W-:-:S13]  /*0f70*/  ISETP.GE.U32.AND P2, PT, R10, R9, PT ;  /* 0x000000090a00720c */ /* 0x000fda0003f46070 */
[----:B------:R-:W-:-:S05]  /*0f80*/  @P2 IADD3 R5, PT, PT, R5, 0x1, RZ ;  /* 0x0000000105052810 */ /* 0x000fca0007ffe0ff */
[----:B------:R-:W-:Y:S01]  /*0f90*/  @!P0 IMAD.MOV R5, RZ, RZ, -R5 ;  /* 0x000000ffff058224 */ /* 0x000fe200078e0a05 */
        /* <DEDUP_REMOVED lines=19> */
[----:B------:R-:W-:-:S03]  /*10d0*/  SHF.R.S32.HI R2, RZ, 0x1f, R5 ;  /* 0x0000001fff027819 */ /* 0x000fc60000011405 */
[----:B------:R-:W-:Y:S02]  /*10e0*/  IMAD.IADD R9, R9, 0x1, R3 ;  /* 0x0000000109097824 */ /* 0x000fe400078e0203 */
[C---:B-1----:R-:W-:Y:S02]  /*10f0*/  IMAD R4, R2.reuse, UR4, RZ ;  /* 0x0000000402047c24 */ /* 0x042fe4000f8e02ff */
[----:B------:R-:W-:Y:S02]  /*1100*/  IMAD R2, R2, UR6, RZ ;  /* 0x0000000602027c24 */ /* 0x000fe4000f8e02ff */
[C---:B------:R-:W-:Y:S02]  /*1110*/  IMAD R4, R5.reuse, UR5, R4 ;  /* 0x0000000505047c24 */ /* 0x040fe4000f8e0204 */
[----:B------:R-:W-:-:S04]  /*1120*/  IMAD.WIDE.U32 R18, R5, UR4, R10 ;  /* 0x0000000405127c25 */ /* 0x000fc8000f8e000a */
[----:B------:R-:W-:Y:S01]  /*1130*/  IMAD R2, R5, UR7, R2 ;  /* 0x0000000705027c24 */ /* 0x000fe2000f8e0202 */
[----:B------:R-:W-:Y:S01]  /*1140*/  IADD3 R15, PT, PT, R19, R4, RZ ;  /* 0x00000004130f7210 */ /* 0x000fe20007ffe0ff */
[----:B------:R-:W-:-:S05]  /*1150*/  IMAD.WIDE.U32 R12, R5, UR6, R8 ;  /* 0x00000006050c7c25 */ /* 0x000fca000f8e0008 */
[----:B------:R-:W-:Y:S01]  /*1160*/  IADD3 R10, PT, PT, R13, R2, RZ ;  /* 0x000000020d0a7210 */ /* 0x000fe20007ffe0ff */
[----:B------:R-:W-:Y:S06]  /*1170*/  BRA `(.L_x_2040) ;  /* 0x00000004006c7947 */ /* 0x000fec0003800000 */
.L_x_2039:
        /* <DEDUP_REMOVED lines=15> */
.L_x_2041:
[----:B------:R-:W2:Y:S01]  /*1270*/  LDC.64 R148, c[0x0][0x3b8] ;  /* 0x0000ee00ff947b82 */ /* 0x000ea20000000a00 */
[----:B------:R-:W-:-:S05]  /*1280*/  IADD3 R8, PT, PT, R2, R3, RZ ;  /* 0x0000000302087210 */ /* 0x000fca0007ffe0ff */
[C---:B--2---:R-:W-:Y:S02]  /*1290*/  IMAD R11, R8.reuse, R149, RZ ;  /* 0x00000095080b7224 */ /* 0x044fe400078e02ff */
[----:B------:R-:W-:-:S05]  /*12a0*/  IMAD.WIDE.U32 R8, R8, R148, RZ ;  /* 0x0000009408087225 */ /* 0x000fca00078e00ff */
[----:B------:R-:W-:Y:S02]  /*12b0*/  IADD3 R11, PT, PT, R9, R11, RZ ;  /* 0x0000000b090b7210 */ /* 0x000fe40007ffe0ff */
[----:B------:R-:W-:Y:S02]  /*12c0*/  MOV R10, R8 ;  /* 0x00000008000a7202 */ /* 0x000fe40000000f00 */
.L_x_2042:
        /* <DEDUP_REMOVED lines=14> */
.L_x_2043:
[----:B------:R-:W2:Y:S01]  /*13b0*/  LDC.64 R192, c[0x0][0x3c0] ;  /* 0x0000f000ffc07b82 */ /* 0x000ea20000000a00 */
[----:B------:R-:W-:-:S05]  /*13c0*/  IADD3 R2, PT, PT, R2, R3, RZ ;  /* 0x0000000302027210 */ /* 0x000fca0007ffe0ff */
[C---:B--2---:R-:W-:Y:S02]  /*13d0*/  IMAD R13, R2.reuse, R193, RZ ;  /* 0x000000c1020d7224 */ /* 0x044fe400078e02ff */
[----:B------:R-:W-:-:S05]  /*13e0*/  IMAD.WIDE.U32 R2, R2, R192, RZ ;  /* 0x000000c002027225 */ /* 0x000fca00078e00ff */
[----:B------:R-:W-:Y:S02]  /*13f0*/  IADD3 R13, PT, PT, R3, R13, RZ ;  /* 0x0000000d030d7210 */ /* 0x000fe40007ffe0ff */
[----:B------:R-:W-:-:S07]  /*1400*/  MOV R12, R2 ;  /* 0x00000002000c7202 */ /* 0x000fce0000000f00 */
.L_x_2044:
[----:B------:R-:W2:Y:S01]  /*1410*/  LDC R7, c[0x0][0x3e8] ;  /* 0x0000fa00ff077b82 */ /* 0x000ea20000000800 */
[----:B------:R-:W-:Y:S01]  /*1420*/  MOV R8, RZ ;  /* 0x000000ff00087202 */ /* 0x000fe20000000f00 */
[----:B------:R-:W-:Y:S01]  /*1430*/  IMAD.MOV.U32 R18, RZ, RZ, R10 ;  /* 0x000000ffff127224 */ /* 0x000fe200078e000a */
[----:B------:R-:W-:Y:S02]  /*1440*/  LEA R151, R194, 0xffffff00, 0x8 ;  /* 0xffffff00c2977811 */ /* 0x000fe400078e40ff */
[----:B------:R-:W-:Y:S02]  /*1450*/  CS2R R226, SRZ ;  /* 0x0000000000e27805 */ /* 0x000fe4000001ff00 */
[----:B------:R-:W-:Y:S02]  /*1460*/  MOV R14, R12 ;  /* 0x0000000c000e7202 */ /* 0x000fe40000000f00 */
[----:B------:R-:W-:Y:S02]  /*1470*/  MOV R15, R13 ;  /* 0x0000000d000f7202 */ /* 0x000fe40000000f00 */
[----:B------:R-:W-:Y:S01]  /*1480*/  MOV R19, R11 ;  /* 0x0000000b00137202 */ /* 0x000fe20000000f00 */
[----:B------:R-:W-:-:S04]  /*1490*/  IMAD.WIDE.U32 R14, R151, R192, R14 ;  /* 0x000000c0970e7225 */ /* 0x000fc800078e000e */
[----:B------:R-:W-:Y:S01]  /*14a0*/  IMAD.WIDE.U32 R18, R151, R148, R18 ;  /* 0x0000009497127225 */ /* 0x000fe200078e0012 */
[----:B--2--5:R-:W-:-:S04]  /*14b0*/  IABS R4, R7 ;  /* 0x0000000700047213 */ /* 0x024fc80000000000 */
[----:B-1----:R-:W1:Y:S08]  /*14c0*/  I2F.RP R5, R4 ;  /* 0x0000000400057306 */ /* 0x002e700000209400 */
[----:B-1----:R-:W1:Y:S02]  /*14d0*/  MUFU.RCP R9, R5 ;  /* 0x0000000500097308 */ /* 0x002e640000001000 */
[----:B-1----:R-:W-:-:S06]  /*14e0*/  IADD3 R9, PT, PT, R9, 0xffffffe, RZ ;  /* 0x0ffffffe09097810 */ /* 0x002fcc0007ffe0ff */
[----:B------:R-:W1:Y:S02]  /*14f0*/  F2I.FTZ.U32.TRUNC.NTZ R9, R9 ;  /* 0x0000000900097305 */ /* 0x000e64000021f000 */
[----:B-1----:R-:W-:-:S04]  /*1500*/  IMAD.MOV R2, RZ, RZ, -R9 ;  /* 0x000000ffff027224 */ /* 0x002fc800078e0a09 */
[----:B------:R-:W-:Y:S01]  /*1510*/  IMAD R3, R2, R4, RZ ;  /* 0x0000000402037224 */ /* 0x000fe200078e02ff */
[----:B------:R-:W-:-:S03]  /*1520*/  IABS R2, R16 ;  /* 0x0000001000027213 */ /* 0x000fc60000000000 */
[----:B------:R-:W-:Y:S01]  /*1530*/  IMAD.HI.U32 R3, R9, R3, R8 ;  /* 0x0000000309037227 */ /* 0x000fe200078e0008 */
[----:B------:R-:W-:-:S05]  /*1540*/  SHF.R.S32.HI R9, RZ, 0x1f, R151 ;  /* 0x0000001fff097819 */ /* 0x000fca0000011497 */
[----:B------:R-:W-:-:S04]  /*1550*/  IMAD.HI.U32 R8, R3, R2, RZ ;  /* 0x0000000203087227 */ /* 0x000fc800078e00ff */
[----:B------:R-:W-:Y:S02]  /*1560*/  IMAD.MOV R3, RZ, RZ, -R8 ;  /* 0x000000ffff037224 */ /* 0x000fe400078e0a08 */
[C---:B------:R-:W-:Y:S02]  /*1570*/  IMAD R12, R9.reuse, R192, RZ ;  /* 0x000000c0090c7224 */ /* 0x040fe400078e02ff */
[----:B------:R-:W-:Y:S01]  /*1580*/  IMAD R3, R4, R3, R2 ;  /* 0x0000000304037224 */ /* 0x000fe200078e0202 */
[----:B------:R-:W-:Y:S01]  /*1590*/  LOP3.LUT R2, R16, R7, RZ, 0x3c, !PT ;  /* 0x0000000710027212 */ /* 0x000fe200078e3cff */
[----:B------:R-:W-:Y:S02]  /*15a0*/  IMAD R10, R9, R148, RZ ;  /* 0x00000094090a7224 */ /* 0x000fe400078e02ff */
[C---:B------:R-:W-:Y:S01]  /*15b0*/  IMAD R12, R151.reuse, R193, R12 ;  /* 0x000000c1970c7224 */ /* 0x040fe200078e020c */
[----:B------:R-:W-:Y:S01]  /*15c0*/  ISETP.GT.U32.AND P0, PT, R4, R3, PT ;  /* 0x000000030400720c */ /* 0x000fe20003f04070 */
[----:B------:R-:W-:Y:S01]  /*15d0*/  IMAD R10, R151, R149, R10 ;  /* 0x00000095970a7224 */ /* 0x000fe200078e020a */
[----:B------:R-:W-:-:S02]  /*15e0*/  ISETP.GE.AND P1, PT, R2, RZ, PT ;  /* 0x000000ff0200720c */ /* 0x000fc40003f26270 */
[----:B------:R-:W-:Y:S01]  /*15f0*/  IADD3 R15, PT, PT, R15, R12, RZ ;  /* 0x0000000c0f0f7210 */ /* 0x000fe20007ffe0ff */
[----:B------:R-:W-:-:S08]  /*1600*/  IMAD.IADD R19, R19, 0x1, R10 ;  /* 0x0000000113137824 */ /* 0x000fd000078e020a */
[-C--:B------:R-:W-:Y:S01]  /*1610*/  @!P0 IADD3 R3, PT, PT, R3, -R4.reuse, RZ ;  /* 0x8000000403038210 */ /* 0x080fe20007ffe0ff */
[----:B------:R-:W-:Y:S01]  /*1620*/  @!P0 VIADD R8, R8, 0x1 ;  /* 0x0000000108088836 */ /* 0x000fe20000000000 */
[----:B------:R-:W-:Y:S02]  /*1630*/  ISETP.NE.AND P0, PT, R7, RZ, PT ;  /* 0x000000ff0700720c */ /* 0x000fe40003f05270 */
[----:B------:R-:W-:Y:S02]  /*1640*/  ISETP.GE.U32.AND P2, PT, R3, R4, PT ;  /* 0x000000040300720c */ /* 0x000fe40003f46070 */
[----:B------:R-:W1:Y:S08]  /*1650*/  LDC.64 R4, c[0x0][0x3d8] ;  /* 0x0000f600ff047b82 */ /* 0x000e700000000a00 */
[----:B------:R-:W2:Y:S03]  /*1660*/  LDC.64 R2, c[0x0][0x3d0] ;  /* 0x0000f400ff027b82 */ /* 0x000ea60000000a00 */
[----:B------:R-:W-:-:S05]  /*1670*/  @P2 IADD3 R8, PT, PT, R8, 0x1, RZ ;  /* 0x0000000108082810 */ /* 0x000fca0007ffe0ff */
        /* <DEDUP_REMOVED lines=11> */
.L_x_2040:
[----:B------:R-:W-:Y:S01]  /*1730*/  ISETP.NE.AND P0, PT, R6, -0x1, PT ;  /* 0xffffffff0600780c */ /* 0x000fe20003f05270 */
[----:B------:R-:W-:Y:S01]  /*1740*/  IMAD.IADD R213, R199, 0x1, -R224 ;  /* 0x00000001c7d57824 */ /* 0x000fe200078e0ae0 */
[----:B------:R-:W-:Y:S01]  /*1750*/  SHF.R.U32.HI R196, RZ, 0x2, R220 ;  /* 0x00000002ffc47819 */ /* 0x000fe200000116dc */
[----:B------:R-:W1:Y:S01]  /*1760*/  LDCU.64 UR4, c[0x0][0x3c8] ;  /* 0x00007900ff0477ac */ /* 0x000e620008000a00 */
[----:B------:R-:W-:Y:S01]  /*1770*/  IMAD.SHL.U32 R222, R220, 0x8, RZ ;  /* 0x00000008dcde7824 */ /* 0x000fe200078e00ff */
[----:B------:R-:W2:Y:S01]  /*1780*/  S2UR UR6, SR_CgaCtaId ;  /* 0x00000000000679c3 */ /* 0x000ea20000008800 */
[C---:B------:R-:W-:Y:S01]  /*1790*/  ISETP.GE.AND P5, PT, R196.reuse, R213, PT ;  /* 0x000000d5c400720c */ /* 0x040fe20003fa6270 */
[----:B------:R-:W-:Y:S01]  /*17a0*/  VIADD R14, R196, 0x20 ;  /* 0x00000020c40e7836 */ /* 0x000fe20000000000 */
[----:B------:R-:W-:Y:S01]  /*17b0*/  LOP3.LUT R221, R220, 0x18, RZ, 0xc0, !PT ;  /* 0x00000018dcdd7812 */ /* 0x000fe200078ec0ff */
[----:B------:R-:W-:Y:S01]  /*17c0*/  IMAD.MOV.U32 R197, RZ, RZ, RZ ;  /* 0x000000ffffc57224 */ /* 0x000fe200078e00ff */
[----:B------:R-:W-:-:S02]  /*17d0*/  LOP3.LUT R11, R222, 0x18, RZ, 0xc0, !PT ;  /* 0x00000018de0b7812 */ /* 0x000fc400078ec0ff */
[----:B------:R-:W-:Y:S01]  /*17e0*/  ISETP.GE.AND P4, PT, R14, R213, PT ;  /* 0x000000d50e00720c */ /* 0x000fe20003f86270 */
[----:B------:R-:W3:Y:S01]  /*17f0*/  @P0 LDC.64 R2, c[0x0][0x3b0] ;  /* 0x0000ec00ff020b82 */ /* 0x000ee20000000a00 */
[----:B------:R-:W-:Y:S01]  /*1800*/  IMAD.WIDE.U32 R24, R25, 0x40, R196 ;  /* 0x0000004019187825 */ /* 0x000fe200078e00c4 */
[--C-:B------:R-:W-:Y:S02]  /*1810*/  SHF.R.U32.HI R214, RZ, 0x3, R220.reuse ;  /* 0x00000003ffd67819 */ /* 0x100fe400000116dc */
[----:B------:R-:W-:Y:S01]  /*1820*/  SHF.R.U32.HI R198, RZ, 0x1, R220 ;  /* 0x00000001ffc67819 */ /* 0x000fe200000116dc */
[----:B------:R-:W-:-:S03]  /*1830*/  IMAD.SHL.U32 R197, R220, 0x20, RZ ;  /* 0x00000020dcc57824 */ /* 0x000fc600078e00ff */
[----:B------:R-:W4:Y:S08]  /*1840*/  @!P0 LDC.64 R4, c[0x0][0x398] ;  /* 0x0000e600ff048b82 */ /* 0x000f300000000a00 */
[----:B------:R-:W5:Y:S01]  /*1850*/  @!P5 LDC.64 R8, c[0x0][0x3b0] ;  /* 0x0000ec00ff08db82 */ /* 0x000f620000000a00 */
[----:B---3--:R-:W-:Y:S01]  /*1860*/  @P0 IMAD.WIDE.U32 R22, R6, R2, RZ ;  /* 0x0000000206160225 */ /* 0x008fe200078e00ff */
[----:B------:R-:W-:-:S03]  /*1870*/  SHF.R.S32.HI R2, RZ, 0x1f, R16 ;  /* 0x0000001fff027819 */ /* 0x000fc60000011410 */
[----:B----4-:R-:W-:-:S04]  /*1880*/  @!P0 IMAD.WIDE.U32 R20, R223, R4, RZ ;  /* 0x00000004df148225 */ /* 0x010fc800078e00ff */
[----:B------:R-:W-:Y:S01]  /*1890*/  @P0 IMAD.MOV.U32 R20, RZ, RZ, R22 ;  /* 0x000000ffff140224 */ /* 0x000fe200078e0016 */
[----:B------:R-:W-:Y:S01]  /*18a0*/  LOP3.LUT R22, R222, 0x1f20, RZ, 0xc0, !PT ;  /* 0x00001f20de167812 */ /* 0x000fe200078ec0ff */
[----:B------:R-:W-:Y:S02]  /*18b0*/  @!P0 IMAD R5, R223, R5, R21 ;  /* 0x00000005df058224 */ /* 0x000fe400078e0215 */
[----:B------:R-:W-:Y:S01]  /*18c0*/  @P0 IMAD R5, R6, R3, R23 ;  /* 0x0000000306050224 */ /* 0x000fe200078e0217 */
[----:B------:R-:W-:Y:S01]  /*18d0*/  IADD3 R20, P0, PT, R11, R20, RZ ;  /* 0x000000140b147210 */ /* 0x000fe20007f1e0ff */
[----:B-1----:R-:W-:Y:S01]  /*18e0*/  IMAD R3, R2, UR4, RZ ;  /* 0x0000000402037c24 */ /* 0x002fe2000f8e02ff */
[----:B------:R-:W1:Y:S01]  /*18f0*/  @!P5 LDC.64 R6, c[0x0][0x380] ;  /* 0x0000e000ff06db82 */ /* 0x000e620000000a00 */
[----:B------:R-:W-:Y:S01]  /*1900*/  LOP3.LUT R2, R222, 0xd8, RZ, 0xc0, !PT ;  /* 0x000000d8de027812 */ /* 0x000fe200078ec0ff */
[----:B-----5:R-:W-:Y:S02]  /*1910*/  @!P5 IMAD R13, R25, R8, RZ ;  /* 0x00000008190dd224 */ /* 0x020fe400078e02ff */
[----:B------:R-:W-:Y:S01]  /*1920*/  IMAD.X R21, RZ, RZ, R5, P0 ;  /* 0x000000ffff157224 */ /* 0x000fe200000e0605 */
[----:B------:R-:W-:Y:S01]  /*1930*/  LOP3.LUT R195, R2, R221, RZ, 0x3c, !PT ;  /* 0x000000dd02c37212 */ /* 0x000fe200078e3cff */
[----:B------:R-:W-:-:S02]  /*1940*/  IMAD R3, R16, UR5, R3 ;  /* 0x0000000510037c24 */ /* 0x000fc4000f8e0203 */
[----:B------:R-:W-:Y:S01]  /*1950*/  IMAD.WIDE.U32 R16, R16, UR4, R20 ;  /* 0x0000000410107c25 */ /* 0x000fe2000f8e0014 */
[----:B------:R-:W3:Y:S01]  /*1960*/  LDCU.64 UR4, c[0x0][0x388] ;  /* 0x00007100ff0477ac */ /* 0x000ee20008000a00 */
[----:B------:R-:W4:Y:S01]  /*1970*/  @!P4 LDC.64 R4, c[0x0][0x3b0] ;  /* 0x0000ec00ff04cb82 */ /* 0x000f220000000a00 */
[----:B------:R-:W-:Y:S01]  /*1980*/  IADD3 R20, P0, PT, R11, R18, RZ ;  /* 0x000000120b147210 */ /* 0x000fe20007f1e0ff */
[----:B------:R-:W-:Y:S01]  /*1990*/  IMAD.IADD R17, R17, 0x1, R3 ;  /* 0x0000000111117824 */ /* 0x000fe200078e0203 */
[----:B------:R-:W-:Y:S01]  /*19a0*/  LOP3.LUT R195, R22, R195, RZ, 0xfc, !PT ;  /* 0x000000c316c37212 */ /* 0x000fe200078efcff */
[C---:B------:R-:W-:Y:S02]  /*19b0*/  @!P5 IMAD R13, R24.reuse, R9, R13 ;  /* 0x00000009180dd224 */ /* 0x040fe400078e020d */
[----:B------:R-:W-:Y:S01]  /*19c0*/  IMAD.X R21, RZ, RZ, R15, P0 ;  /* 0x000000ffff157224 */ /* 0x000fe200000e060f */
[C---:B------:R-:W-:Y:S01]  /*19d0*/  @!P4 IADD3 R9, P0, PT, R24.reuse, 0x20, RZ ;  /* 0x000000201809c810 */ /* 0x040fe20007f1e0ff */
[----:B------:R-:W5:Y:S01]  /*19e0*/  @!P4 LDC.64 R2, c[0x0][0x380] ;  /* 0x0000e000ff02cb82 */ /* 0x000f620000000a00 */
[----:B------:R-:W-:-:S04]  /*19f0*/  @!P5 IMAD.WIDE.U32 R18, R24, R8, R16 ;  /* 0x000000081812d225 */ /* 0x000fc800078e0010 */
[----:B------:R-:W-:-:S04]  /*1a00*/  IMAD.WIDE.U32 R20, R196, R148, R20 ;  /* 0x00000094c4147225 */ /* 0x000fc800078e0014 */
[----:B------:R-:W-:Y:S01]  /*1a10*/  IMAD R217, R196, R149, R21 ;  /* 0x00000095c4d97224 */ /* 0x000fe200078e0215 */
[----:B---3--:R-:W-:Y:S01]  /*1a20*/  LEA R216, P1, R20, UR4, 0x1 ;  /* 0x0000000414d87c11 */ /* 0x008fe2000f8208ff */
[----:B------:R-:W-:Y:S01]  /*1a30*/  @!P4 IMAD.X R15, RZ, RZ, R25, P0 ;  /* 0x000000ffff0fc224 */ /* 0x000fe200000e0619 */
[----:B-1----:R-:W-:Y:S01]  /*1a40*/  @!P5 LEA R22, P0, R18, R6, 0x1 ;  /* 0x000000061216d211 */ /* 0x002fe200078008ff */
[----:B------:R-:W-:Y:S01]  /*1a50*/  @!P5 IMAD.IADD R8, R19, 0x1, R13 ;  /* 0x000000011308d824 */ /* 0x000fe200078e020d */
[----:B------:R-:W-:Y:S01]  /*1a60*/  LEA.HI.X R217, R20, UR5, R217, 0x1, P1 ;  /* 0x0000000514d97c11 */ /* 0x000fe200088f0cd9 */
[----:B------:R-:W-:Y:S01]  /*1a70*/  UMOV UR5, 0x400 ;  /* 0x0000040000057882 */ /* 0x000fe20000000000 */
[-C--:B----4-:R-:W-:Y:S01]  /*1a80*/  @!P4 IMAD R6, R15, R4.reuse, RZ ;  /* 0x000000040f06c224 */ /* 0x090fe200078e02ff */
[----:B--2---:R-:W-:Y:S01]  /*1a90*/  ULEA UR5, UR6, UR5, 0x18 ;  /* 0x0000000506057291 */ /* 0x004fe2000f8ec0ff */
[C---:B------:R-:W-:Y:S01]  /*1aa0*/  @!P4 IMAD.WIDE.U32 R16, R9.reuse, R4, R16 ;  /* 0x000000040910c225 */ /* 0x040fe200078e0010 */
[----:B------:R-:W-:Y:S01]  /*1ab0*/  @!P5 LEA.HI.X R23, R18, R7, R8, 0x1, P0 ;  /* 0x000000071217d211 */ /* 0x000fe200000f0c08 */
[----:B------:R-:W1:Y:S01]  /*1ac0*/  LDCU.64 UR6, c[0x0][0x390] ;  /* 0x00007200ff0677ac */ /* 0x000e620008000a00 */
[----:B------:R-:W-:Y:S01]  /*1ad0*/  SHF.L.U64.HI R4, R148, 0x5, R149 ;  /* 0x0000000594047819 */ /* 0x000fe20000010295 */
[----:B------:R-:W-:Y:S01]  /*1ae0*/  @!P4 IMAD R6, R9, R5, R6 ;  /* 0x000000050906c224 */ /* 0x000fe200078e0206 */
[----:B------:R-:W-:Y:S01]  /*1af0*/  LEA R195, R195, UR5, 0x1 ;  /* 0x00000005c3c37c11 */ /* 0x000fe2000f8e08ff */
[----:B------:R-:W-:Y:S01]  /*1b00*/  IMAD.IADD R5, R0, 0x1, -R151 ;  /* 0x0000000100057824 */ /* 0x000fe200078e0a97 */
[----:B-----5:R-:W-:Y:S01]  /*1b10*/  @!P4 LEA R8, P2, R16, R2, 0x1 ;  /* 0x000000021008c211 */ /* 0x020fe200078408ff */
[----:B------:R-:W-:-:S02]  /*1b20*/  VIADD R2, R196, 0x40 ;  /* 0x00000040c4027836 */ /* 0x000fc40000000000 */
[----:B------:R-:W-:Y:S01]  /*1b30*/  IMAD.SHL.U32 R7, R148, 0x20, RZ ;  /* 0x0000002094077824 */ /* 0x000fe200078e00ff */
[-C--:B------:R-:W-:Y:S01]  /*1b40*/  ISETP.GE.AND P3, PT, R196, R5.reuse, PT ;  /* 0x00000005c400720c */ /* 0x080fe20003f66270 */
[----:B------:R-:W-:Y:S01]  /*1b50*/  @!PT LDS RZ, [RZ] ;  /* 0x00000000fffff984 */ /* 0x000fe20000000800 */
[----:B------:R-:W-:Y:S01]  /*1b60*/  @!PT LDS RZ, [RZ] ;  /* 0x00000000fffff984 */ /* 0x000fe20000000800 */
[----:B------:R-:W-:Y:S01]  /*1b70*/  @!PT LDS RZ, [RZ] ;  /* 0x00000000fffff984 */ /* 0x000fe20000000800 */
[----:B------:R2:W-:Y:S01]  /*1b80*/  @!P5 LDGSTS.E.BYPASS.LTC128B.128 [R195], desc[UR16][R22.64] ;  /* 0x0000000016c3dfae */ /* 0x0005e2000b981a10 */
[-C--:B------:R-:W-:Y:S01]  /*1b90*/  ISETP.GE.AND P0, PT, R14, R5.reuse, PT ;  /* 0x000000050e00720c */ /* 0x080fe20003f06270 */
[----:B------:R-:W-:Y:S01]  /*1ba0*/  @!P4 IMAD.IADD R6, R17, 0x1, R6 ;  /* 0x000000011106c824 */ /* 0x000fe200078e0206 */
[----:B------:R-:W-:Y:S01]  /*1bb0*/  ISETP.GE.AND P5, PT, R2, R5, PT ;  /* 0x000000050200720c */ /* 0x000fe20003fa6270 */
[----:B------:R-:W-:Y:S01]  /*1bc0*/  IMAD.WIDE.U32 R24, R148, 0x40, RZ ;  /* 0x0000004094187825 */ /* 0x000fe200078e00ff */
[----:B------:R-:W-:Y:S02]  /*1bd0*/  LEA R20, P1, R7, R216, 0x1 ;  /* 0x000000d807147211 */ /* 0x000fe400078208ff */
[----:B------:R-:W-:Y:S01]  /*1be0*/  @!P4 LEA.HI.X R9, R16, R3, R6, 0x1, P2 ;  /* 0x000000031009c211 */ /* 0x000fe200010f0c06 */
[----:B------:R-:W-:Y:S01]  /*1bf0*/  IMAD.SHL.U32 R3, R149, 0x40, RZ ;  /* 0x0000004095037824 */ /* 0x000fe200078e00ff */
[----:B------:R-:W-:Y:S01]  /*1c00*/  LEA.HI.X R21, R7, R217, R4, 0x1, P1 ;  /* 0x000000d907157211 */ /* 0x000fe200008f0c04 */
[C---:B------:R-:W-:Y:S01]  /*1c10*/  VIADD R18, R196.reuse, 0x60 ;  /* 0x00000060c4127836 */ /* 0x040fe20000000000 */
[C---:B------:R-:W-:Y:S01]  /*1c20*/  IADD3 R6, PT, PT, R196.reuse, 0xc0, RZ ;  /* 0x000000c0c4067810 */ /* 0x040fe20007ffe0ff */
[----:B------:R3:W-:Y:S01]  /*1c30*/  @!P4 LDGSTS.E.BYPASS.LTC128B.128 [R195+0x800], desc[UR16][R8.64] ;  /* 0x0080000008c3cfae */ /* 0x0007e2000b981a10 */
[----:B------:R-:W-:-:S02]  /*1c40*/  VIADD R16, R196, 0x80 ;  /* 0x00000080c4107836 */ /* 0x000fc40000000000 */
[----:B------:R-:W-:Y:S01]  /*1c50*/  VIADD R4, R196, 0xe0 ;  /* 0x000000e0c4047836 */ /* 0x000fe20000000000 */
[----:B------:R-:W-:Y:S01]  /*1c60*/  @!P3 LDGSTS.E.BYPASS.LTC128B.128 [R195+0x1000], desc[UR16][R216.64] ;  /* 0x01000000d8c3bfae */ /* 0x000fe2000b981a10 */
[-C--:B------:R-:W-:Y:S02]  /*1c70*/  ISETP.GE.AND P1, PT, R18, R5.reuse, PT ;  /* 0x000000051200720c */ /* 0x080fe40003f26270 */
[-C--:B------:R-:W-:Y:S01]  /*1c80*/  ISETP.GE.AND P6, PT, R16, R5.reuse, PT ;  /* 0x000000051000720c */ /* 0x080fe20003fc6270 */
[----:B------:R-:W-:Y:S01]  /*1c90*/  @!P0 LDGSTS.E.BYPASS.LTC128B.128 [R195+0x1800], desc[UR16][R20.64] ;  /* 0x0180000014c38fae */ /* 0x000fe2000b981a10 */
[-C--:B------:R-:W-:Y:S02]  /*1ca0*/  ISETP.GE.AND P4, PT, R6, R5.reuse, PT ;  /* 0x000000050600720c */ /* 0x080fe40003f86270 */
[----:B------:R-:W-:Y:S02]  /*1cb0*/  ISETP.GE.AND P2, PT, R4, R5, PT ;  /* 0x000000050400720c */ /* 0x000fe40003f46270 */
[----:B--2---:R-:W-:-:S04]  /*1cc0*/  @!P5 IADD3 R22, P0, PT, R20, R24, RZ ;  /* 0x000000181416d210 */ /* 0x004fc80007f1e0ff */
[----:B------:R-:W-:-:S03]  /*1cd0*/  @!P5 IADD3.X R23, PT, PT, R21, R25, R3, P0, !PT ;  /* 0x000000191517d210 */ /* 0x000fc600007fe403 */
[--C-:B------:R-:W-:Y:S01]  /*1ce0*/  @!P6 IMAD.MOV.U32 R26, RZ, RZ, R20.reuse ;  /* 0x000000ffff1ae224 */ /* 0x100fe200078e0014 */
[C---:B------:R-:W-:Y:S01]  /*1cf0*/  @!P1 LEA R28, P0, R148.reuse, R20, 0x7 ;  /* 0x00000014941c9211 */ /* 0x040fe200078038ff */
[----:B------:R-:W-:Y:S01]  /*1d00*/  @!P6 IMAD.MOV.U32 R27, RZ, RZ, R21 ;  /* 0x000000ffff1be224 */ /* 0x000fe200078e0015 */
[----:B------:R2:W-:Y:S01]  /*1d10*/  @!P5 LDGSTS.E.BYPASS.LTC128B.128 [R195+0x2000], desc[UR16][R22.64] ;  /* 0x0200000016c3dfae */ /* 0x0005e2000b981a10 */
[----:B------:R-:W-:Y:S01]  /*1d20*/  @!P4 IMAD.MOV.U32 R24, RZ, RZ, R20 ;  /* 0x000000ffff18c224 */ /* 0x000fe200078e0014 */
[----:B------:R-:W-:Y:S01]  /*1d30*/  @!P1 LEA.HI.X R29, R148, R21, R149, 0x7, P0 ;  /* 0x00000015941d9211 */ /* 0x000fe200000f3c95 */
[----:B---3--:R-:W-:Y:S02]  /*1d40*/  VIADD R8, R196, 0xa0 ;  /* 0x000000a0c4087836 */ /* 0x008fe40000000000 */
[----:B------:R-:W-:Y:S02]  /*1d50*/  @!P4 IMAD.MOV.U32 R25, RZ, RZ, R21 ;  /* 0x000000ffff19c224 */ /* 0x000fe400078e0015 */
[----:B------:R-:W-:Y:S01]  /*1d60*/  @!P6 IMAD R9, R149, 0xc0, RZ ;  /* 0x000000c09509e824 */ /* 0x000fe200078e02ff */
[----:B------:R-:W-:Y:S01]  /*1d70*/  ISETP.GE.AND P5, PT, R8, R5, PT ;  /* 0x000000050800720c */ /* 0x000fe20003fa6270 */
[----:B------:R-:W-:Y:S01]  /*1d80*/  @!P6 IMAD.WIDE.U32 R26, R148, 0xc0, R26 ;  /* 0x000000c0941ae825 */ /* 0x000fe200078e001a */
[----:B------:R-:W-:Y:S01]  /*1d90*/  @!P1 LDGSTS.E.BYPASS.LTC128B.128 [R195+0x2800], desc[UR16][R28.64] ;  /* 0x028000001cc39fae */ /* 0x000fe2000b981a10 */
[----:B------:R-:W-:-:S02]  /*1da0*/  IADD3 R12, P1, PT, R11, R12, RZ ;  /* 0x0000000c0b0c7210 */ /* 0x000fc40007f3e0ff */
[C---:B------:R-:W-:Y:S02]  /*1db0*/  @!P4 IMAD R7, R149.reuse, 0x140, RZ ;  /* 0x000001409507c824 */ /* 0x040fe400078e02ff */
[----:B------:R-:W-:Y:S01]  /*1dc0*/  @!P4 IMAD.WIDE.U32 R24, R148, 0x140, R24 ;  /* 0x000001409418c825 */ /* 0x000fe200078e0018 */
[----:B------:R-:W-:Y:S02]  /*1dd0*/  IADD3.X R13, PT, PT, RZ, R10, RZ, P1, !PT ;  /* 0x0000000aff0d7210 */ /* 0x000fe40000ffe4ff */
[----:B------:R-:W-:Y:S01]  /*1de0*/  ISETP.GE.AND P1, PT, R14, R5, PT ;  /* 0x000000050e00720c */ /* 0x000fe20003f26270 */
[----:B------:R-:W-:Y:S01]  /*1df0*/  @!P2 IMAD R3, R149, 0x180, RZ ;  /* 0x000001809503a824 */ /* 0x000fe200078e02ff */
[----:B------:R-:W-:Y:S01]  /*1e00*/  LOP3.LUT R10, R197, 0xc0, RZ, 0xc0, !PT ;  /* 0x000000c0c50a7812 */ /* 0x000fe200078ec0ff */
[----:B------:R-:W-:Y:S02]  /*1e10*/  @!P6 IMAD.IADD R27, R27, 0x1, R9 ;  /* 0x000000011b1be824 */ /* 0x000fe400078e0209 */
[----:B------:R-:W-:-:S02]  /*1e20*/  @!P4 IMAD.IADD R25, R25, 0x1, R7 ;  /* 0x000000011919c824 */ /* 0x000fc400078e0207 */
[----:B------:R-:W-:Y:S01]  /*1e30*/  IMAD.WIDE.U32 R12, R196, R192, R12 ;  /* 0x000000c0c40c7225 */ /* 0x000fe200078e000c */
[----:B------:R-:W-:Y:S01]  /*1e40*/  @!P6 LDGSTS.E.BYPASS.LTC128B.128 [R195+0x3000], desc[UR16][R26.64] ;  /* 0x030000001ac3efae */ /* 0x000fe2000b981a10 */
[----:B------:R-:W-:Y:S02]  /*1e50*/  ISETP.GE.AND P6, PT, R18, R5, PT ;  /* 0x000000051200720c */ /* 0x000fe40003fc6270 */
[----:B--2---:R-:W-:Y:S01]  /*1e60*/  @!P2 IMAD.MOV.U32 R22, RZ, RZ, R20 ;  /* 0x000000ffff16a224 */ /* 0x004fe200078e0014 */
[----:B------:R-:W-:Y:S01]  /*1e70*/  @!P5 LEA R20, P0, R148, R20, 0x8 ;  /* 0x000000149414d211 */ /* 0x000fe200078040ff */
[----:B------:R-:W-:Y:S02]  /*1e80*/  @!P2 IMAD.MOV.U32 R23, RZ, RZ, R21 ;  /* 0x000000ffff17a224 */ /* 0x000fe400078e0015 */
[----:B------:R-:W-:Y:S01]  /*1e90*/  IMAD R219, R196, R193, R13 ;  /* 0x000000c1c4db7224 */ /* 0x000fe200078e020d */
[C---:B------:R-:W-:Y:S01]  /*1ea0*/  @!P5 LEA.HI.X R21, R148.reuse, R21, R149, 0x8, P0 ;  /* 0x000000159415d211 */ /* 0x040fe200000f4495 */
[----:B------:R-:W-:Y:S01]  /*1eb0*/  @!P2 IMAD.WIDE.U32 R22, R148, 0x180, R22 ;  /* 0x000001809416a825 */ /* 0x000fe200078e0016 */
[----:B-1----:R-:W-:-:S02]  /*1ec0*/  LEA R218, P0, R12, UR6, 0x1 ;  /* 0x000000060cda7c11 */ /* 0x002fc4000f8008ff */
[----:B------:R-:W-:Y:S01]  /*1ed0*/  LOP3.LUT R196, R196, 0x7, RZ, 0xc0, !PT ;  /* 0x00000007c4c47812 */ /* 0x000fe200078ec0ff */
[----:B------:R-:W-:Y:S01]  /*1ee0*/  @!P2 IMAD.IADD R23, R23, 0x1, R3 ;  /* 0x000000011717a824 */ /* 0x000fe200078e0203 */
[----:B------:R-:W-:Y:S01]  /*1ef0*/  @!P5 LDGSTS.E.BYPASS.LTC128B.128 [R195+0x3800], desc[UR16][R20.64] ;  /* 0x0380000014c3dfae */ /* 0x000fe2000b981a10 */
[----:B------:R-:W-:Y:S01]  /*1f00*/  IMAD.SHL.U32 R3, R192, 0x20, RZ ;  /* 0x00000020c0037824 */ /* 0x000fe200078e00ff */
[----:B------:R-:W-:Y:S01]  /*1f10*/  LEA.HI.X R219, R12, UR7, R219, 0x1, P0 ;  /* 0x000000070cdb7c11 */ /* 0x000fe200080f0cdb */
[----:B------:R-:W-:Y:S01]  /*1f20*/  IMAD.SHL.U32 R7, R220, 0x4, RZ ;  /* 0x00000004dc077824 */ /* 0x000fe200078e00ff */
[----:B------:R-:W-:Y:S01]  /*1f30*/  @!P4 LDGSTS.E.BYPASS.LTC128B.128 [R195+0x4000], desc[UR16][R24.64] ;  /* 0x0400000018c3cfae */ /* 0x000fe2000b981a10 */
[-C--:B------:R-:W-:Y:S01]  /*1f40*/  ISETP.GE.AND P0, PT, R2, R5.reuse, PT ;  /* 0x000000050200720c */ /* 0x080fe20003f06270 */
[----:B------:R-:W-:Y:S01]  /*1f50*/  IMAD.SHL.U32 R9, R193, 0x40, RZ ;  /* 0x00000040c1097824 */ /* 0x000fe200078e00ff */
[----:B------:R-:W-:Y:S01]  /*1f60*/  ISETP.GE.AND P4, PT, R8, R5, PT ;  /* 0x000000050800720c */ /* 0x000fe20003f86270 */
[----:B------:R-:W-:Y:S01]  /*1f70*/  @!P2 LDGSTS.E.BYPASS.LTC128B.128 [R195+0x4800], desc[UR16][R22.64] ;  /* 0x0480000016c3afae */ /* 0x000fe2000b981a10 */
[----:B------:R-:W-:-:S02]  /*1f80*/  SHF.L.U64.HI R8, R192, 0x5, R193 ;  /* 0x00000005c0087819 */ /* 0x000fc400000102c1 */
[C---:B------:R-:W-:Y:S01]  /*1f90*/  LEA R2, P2, R3.reuse, R218, 0x1 ;  /* 0x000000da03027211 */ /* 0x040fe200078408ff */
[----:B------:R-:W0:Y:S01]  /*1fa0*/  LDGDEPBAR ;  /* 0x00000000000079af */ /* 0x000e220000000000 */
[----:B------:R-:W-:Y:S01]  /*1fb0*/  ISETP.GE.AND P5, PT, R16, R5, PT ;  /* 0x000000051000720c */ /* 0x000fe20003fa6270 */
[----:B------:R-:W-:Y:S01]  /*1fc0*/  IMAD.WIDE.U32 R16, R192, 0x40, RZ ;  /* 0x00000040c0107825 */ /* 0x000fe200078e00ff */
[----:B------:R-:W-:Y:S02]  /*1fd0*/  LEA.HI.X R3, R3, R219, R8, 0x1, P2 ;  /* 0x000000db03037211 */ /* 0x000fe400010f0c08 */
[----:B------:R-:W-:Y:S01]  /*1fe0*/  ISETP.GE.AND P2, PT, R4, R5, PT ;  /* 0x000000050400720c */ /* 0x000fe20003f46270 */
[----:B------:R-:W-:Y:S02]  /*1ff0*/  IMAD.SHL.U32 R4, R220, 0x10, RZ ;  /* 0x00000010dc047824 */ /* 0x000fe400078e00ff */
[----:B------:R-:W-:-:S03]  /*2000*/  IMAD.SHL.U32 R8, R214, 0x100, RZ ;  /* 0x00000100d6087824 */ /* 0x000fc600078e00ff */
[----:B------:R-:W-:Y:S02]  /*2010*/  LOP3.LUT R210, R4, 0x100, RZ, 0xc0, !PT ;  /* 0x0000010004d27812 */ /* 0x000fe400078ec0ff */
[----:B------:R-:W-:Y:S01]  /*2020*/  LOP3.LUT R8, R8, 0x100, RZ, 0xc0, !PT ;  /* 0x0000010008087812 */ /* 0x000fe200078ec0ff */
[--C-:B------:R-:W-:Y:S01]  /*2030*/  @!P5 IMAD.MOV.U32 R14, RZ, RZ, R2.reuse ;  /* 0x000000ffff0ed224 */ /* 0x100fe200078e0002 */
[----:B------:R-:W-:Y:S01]  /*2040*/  LOP3.LUT R210, R210, 0x20, R197, 0xf8, !PT ;  /* 0x00000020d2d27812 */ /* 0x000fe200078ef8c5 */
[----:B------:R-:W-:Y:S01]  /*2050*/  @!P5 IMAD.MOV.U32 R15, RZ, RZ, R3 ;  /* 0x000000ffff0fd224 */ /* 0x000fe200078e0003 */
[----:B------:R-:W-:Y:S01]  /*2060*/  LOP3.LUT R197, R8, 0x20, R197, 0xf8, !PT ;  /* 0x0000002008c57812 */ /* 0x000fe200078ef8c5 */
[----:B------:R-:W-:Y:S02]  /*2070*/  @!P2 IMAD.MOV.U32 R32, RZ, RZ, R2 ;  /* 0x000000ffff20a224 */ /* 0x000fe400078e0002 */
[----:B------:R-:W-:Y:S01]  /*2080*/  @!P5 IMAD.WIDE.U32 R14, R192, 0xc0, R14 ;  /* 0x000000c0c00ed825 */ /* 0x000fe200078e000e */
[----:B------:R-:W-:-:S04]  /*2090*/  DEPBAR.LE SB0, 0x0 ;  /* 0x000080000000791a */ /* 0x000fc80000000000 */
[----:B------:R-:W-:Y:S01]  /*20a0*/  BAR.SYNC.DEFER_BLOCKING 0x0 ;  /* 0x0000000000007b1d */ /* 0x000fe20000010000 */
[----:B------:R-:W-:Y:S02]  /*20b0*/  @!P2 IMAD.MOV.U32 R33, RZ, RZ, R3 ;  /* 0x000000ffff21a224 */ /* 0x000fe400078e0003 */
[----:B------:R-:W-:-:S03]  /*20c0*/  @!P2 IMAD.WIDE.U32 R32, R192, 0x180, R32 ;  /* 0x00000180c020a825 */ /* 0x000fc600078e0020 */
[----:B------:R-:W-:Y:S01]  /*20d0*/  @!PT LDS RZ, [RZ] ;  /* 0x00000000fffff984 */ /* 0x000fe20000000800 */
[----:B------:R-:W-:Y:S01]  /*20e0*/  @!PT LDS RZ, [RZ] ;  /* 0x00000000fffff984 */ /* 0x000fe20000000800 */
[----:B------:R-:W-:Y:S01]  /*20f0*/  @!PT LDS RZ, [RZ] ;  /* 0x00000000fffff984 */ /* 0x000fe20000000800 */
[----:B------:R-:W-:Y:S04]  /*2100*/  @!P3 LDGSTS.E.BYPASS.LTC128B.128 [R195+0x5000], desc[UR16][R218.64] ;  /* 0x05000000dac3bfae */ /* 0x000fe8000b981a10 */
[----:B------:R-:W-:Y:S01]  /*2110*/  @P3 STS.128 [R195+0x5000], RZ ;  /* 0x005000ffc3003388 */ /* 0x000fe20000000c00 */
[----:B------:R-:W-:Y:S02]  /*2120*/  ISETP.GE.AND P3, PT, R6, R5, PT ;  /* 0x000000050600720c */ /* 0x000fe40003f66270 */
[----:B------:R-:W-:Y:S01]  /*2130*/  LOP3.LUT R5, R10, 0x18, R7, 0xf8, !PT ;  /* 0x000000180a057812 */ /* 0x000fe200078ef807 */
[----:B------:R-:W-:Y:S01]  /*2140*/  @P1 STS.128 [R195+0x5800], RZ ;  /* 0x005800ffc3001388 */ /* 0x000fe20000000c00 */
[----:B------:R-:W-:Y:S02]  /*2150*/  @!P5 IMAD R7, R193, 0xc0, RZ ;  /* 0x000000c0c107d824 */ /* 0x000fe400078e02ff */
[----:B------:R-:W-:Y:S01]  /*2160*/  LOP3.LUT R11, R5, 0x8, R220, 0x78, !PT ;  /* 0x00000008050b7812 */ /* 0x000fe200078e78dc */
[----:B------:R-:W-:Y:S01]  /*2170*/  @!PT LDS RZ, [RZ] ;  /* 0x00000000fffff984 */ /* 0x000fe20000000800 */
[----:B------:R-:W-:Y:S01]  /*2180*/  @!PT LDS RZ, [RZ] ;  /* 0x00000000fffff984 */ /* 0x000fe20000000800 */
[----:B------:R-:W-:Y:S01]  /*2190*/  @!PT LDS RZ, [RZ] ;  /* 0x00000000fffff984 */ /* 0x000fe20000000800 */
[----:B------:R1:W-:Y:S01]  /*21a0*/  @!P1 LDGSTS.E.BYPASS.LTC128B.128 [R195+0x5800], desc[UR16][R2.64] ;  /* 0x0580000002c39fae */ /* 0x0003e2000b981a10 */
[----:B------:R-:W-:-:S02]  /*21b0*/  @!P0 IADD3 R10, P1, PT, R2, R16, RZ ;  /* 0x00000010020a8210 */ /* 0x000fc40007f3e0ff */
[----:B------:R-:W-:Y:S01]  /*21c0*/  @!P5 IADD3 R15, PT, PT, R15, R7, RZ ;  /* 0x000000070f0fd210 */ /* 0x000fe20007ffe0ff */
[----:B------:R-:W-:Y:S01]  /*21d0*/  IMAD.IADD R210, R11, 0x1, R210 ;  /* 0x000000010bd27824 */ /* 0x000fe200078e02d2 */
[----:B------:R-:W-:Y:S01]  /*21e0*/  @!P0 IADD3.X R11, PT, PT, R3, R17, R9, P1, !PT ;  /* 0x00000011030b8210 */ /* 0x000fe20000ffe409 */
[----:B------:R-:W-:Y:S01]  /*21f0*/  @!P3 IMAD.MOV.U32 R12, RZ, RZ, R2 ;  /* 0x000000ffff0cb224 */ /* 0x000fe200078e0002 */
[----:B------:R-:W-:Y:S01]  /*2200*/  @P0 STS.128 [R195+0x6000], RZ ;  /* 0x006000ffc3000388 */ /* 0x000fe20000000c00 */
[----:B------:R-:W-:Y:S01]  /*2210*/  @!P3 IMAD.MOV.U32 R13, RZ, RZ, R3 ;  /* 0x000000ffff0db224 */ /* 0x000fe200078e0003 */
[----:B------:R-:W-:Y:S01]  /*2220*/  LEA R210, R210, UR5, 0x1 ;  /* 0x00000005d2d27c11 */ /* 0x000fe2000f8e08ff */
[----:B------:R-:W-:Y:S01]  /*2230*/  @!P3 IMAD R6, R193, 0x140, RZ ;  /* 0x00000140c106b824 */ /* 0x000fe200078e02ff */
[----:B------:R-:W-:Y:S01]  /*2240*/  @!PT LDS RZ, [RZ] ;  /* 0x00000000fffff984 */ /* 0x000fe20000000800 */
[----:B------:R-:W-:Y:S01]  /*2250*/  @!PT LDS RZ, [RZ] ;  /* 0x00000000fffff984 */ /* 0x000fe20000000800 */
[----:B------:R-:W-:Y:S01]  /*2260*/  @!PT LDS RZ, [RZ] ;  /* 0x00000000fffff984 */ /* 0x000fe20000000800 */
[----:B------:R-:W-:Y:S01]  /*2270*/  @!P0 LDGSTS.E.BYPASS.LTC128B.128 [R195+0x6000], desc[UR16][R10.64] ;  /* 0x060000000ac38fae */ /* 0x000fe2000b981a10 */
[C---:B------:R-:W-:Y:S01]  /*2280*/  @!P3 IMAD.WIDE.U32 R12, R192.reuse, 0x140, R12 ;  /* 0x00000140c00cb825 */ /* 0x040fe200078e000c */
[----:B------:R-:W-:-:S02]  /*2290*/  @!P4 LEA R16, P0, R192, R2, 0x8 ;  /* 0x00000002c010c211 */ /* 0x000fc400078040ff */
[----:B------:R-:W-:Y:S01]  /*22a0*/  @P6 STS.128 [R195+0x6800], RZ ;  /* 0x006800ffc3006388 */ /* 0x000fe20000000c00 */
[----:B------:R-:W-:Y:S01]  /*22b0*/  @!P3 IMAD.MOV.U32 R8, RZ, RZ, R12 ;  /* 0x000000ffff08b224 */ /* 0x000fe200078e000c */
[C---:B------:R-:W-:Y:S01]  /*22c0*/  @!P6 LEA R12, P1, R192.reuse, R2, 0x7 ;  /* 0x00000002c00ce211 */ /* 0x040fe200078238ff */
[----:B------:R-:W-:Y:S01]  /*22d0*/  @!P3 IMAD.IADD R9, R13, 0x1, R6 ;  /* 0x000000010d09b824 */ /* 0x000fe200078e0206 */
[CCC-:B------:R-:W-:Y:S01]  /*22e0*/  @!P4 LEA.HI.X R17, R192.reuse, R3.reuse, R193.reuse, 0x8, P0 ;  /* 0x00000003c011c211 */ /* 0x1c0fe200000f44c1 */
[----:B------:R-:W-:Y:S01]  /*22f0*/  @!P2 IMAD R6, R193, 0x180, RZ ;  /* 0x00000180c106a824 */ /* 0x000fe200078e02ff */
[----:B------:R-:W-:-:S03]  /*2300*/  @!P6 LEA.HI.X R13, R192, R3, R193, 0x7, P1 ;  /* 0x00000003c00de211 */ /* 0x000fc600008f3cc1 */
[----:B------:R-:W-:Y:S02]  /*2310*/  @!P2 IMAD.IADD R33, R33, 0x1, R6 ;  /* 0x000000012121a824 */ /* 0x000fe400078e0206 */
[----:B------:R-:W-:Y:S01]  /*2320*/  @!PT LDS RZ, [RZ] ;  /* 0x00000000fffff984 */ /* 0x000fe20000000800 */
[----:B------:R-:W-:Y:S01]  /*2330*/  @!PT LDS RZ, [RZ] ;  /* 0x00000000fffff984 */ /* 0x000fe20000000800 */
[----:B------:R-:W-:Y:S01]  /*2340*/  @!PT LDS RZ, [RZ] ;  /* 0x00000000fffff984 */ /* 0x000fe20000000800 */
[----:B------:R-:W-:Y:S01]  /*2350*/  @!P6 LDGSTS.E.BYPASS.LTC128B.128 [R195+0x6800], desc[UR16][R12.64] ;  /* 0x068000000cc3efae */ /* 0x000fe2000b981a10 */
[----:B-1----:R-:W-:Y:S01]  /*2360*/  LOP3.LUT R2, R5, 0x8, R198, 0x78, !PT ;  /* 0x0000000805027812 */ /* 0x002fe200078e78c6 */
[----:B------:R-:W-:Y:S01]  /*2370*/  IMAD.MOV.U32 R3, RZ, RZ, 0x20 ;  /* 0x00000020ff037424 */ /* 0x000fe200078e00ff */
[----:B------:R-:W-:Y:S01]  /*2380*/  LOP3.LUT R5, R197, 0x3e00, R4, 0xf8, !PT ;  /* 0x00003e00c5057812 */ /* 0x000fe200078ef804 */
[----:B------:R-:W-:Y:S01]  /*2390*/  @P5 STS.128 [R195+0x7000], RZ ;  /* 0x007000ffc3005388 */ /* 0x000fe20000000c00 */
[----:B------:R-:W-:-:S03]  /*23a0*/  LOP3.LUT P6, RZ, R220, 0x4, RZ, 0xc0, !PT ;  /* 0x00000004dcff7812 */ /* 0x000fc600078cc0ff */
[----:B------:R-:W-:Y:S01]  /*23b0*/  IMAD.IADD R212, R5, 0x1, R2 ;  /* 0x0000000105d47824 */ /* 0x000fe200078e0202 */
[----:B------:R-:W-:Y:S01]  /*23c0*/  @!PT LDS RZ, [RZ] ;  /* 0x00000000fffff984 */ /* 0x000fe20000000800 */
[----:B------:R-:W-:Y:S01]  /*23d0*/  @!PT LDS RZ, [RZ] ;  /* 0x00000000fffff984 */ /* 0x000fe20000000800 */
[----:B------:R-:W-:Y:S01]  /*23e0*/  @!PT LDS RZ, [RZ] ;  /* 0x00000000fffff984 */ /* 0x000fe20000000800 */
[----:B------:R1:W-:Y:S01]  /*23f0*/  @!P5 LDGSTS.E.BYPASS.LTC128B.128 [R195+0x7000], desc[UR16][R14.64] ;  /* 0x070000000ec3dfae */ /* 0x0003e2000b981a10 */
[----:B------:R-:W-:-:S03]  /*2400*/  SEL R3, R3, 0xffffffe0, !P6 ;  /* 0xffffffe003037807 */ /* 0x000fc60007000000 */
[----:B------:R-:W-:Y:S01]  /*2410*/  @P4 STS.128 [R195+0x7800], RZ ;  /* 0x007800ffc3004388 */ /* 0x000fe20000000c00 */
[----:B------:R-:W-:Y:S01]  /*2420*/  LEA R212, R212, UR5, 0x1 ;  /* 0x00000005d4d47c11 */ /* 0x000fe2000f8e08ff */
[----:B------:R-:W-:Y:S02]  /*2430*/  IMAD.IADD R150, R3, 0x1, R210 ;  /* 0x0000000103967824 */ /* 0x000fe400078e02d2 */
[----:B------:R-:W-:Y:S01]  /*2440*/  @!PT LDS RZ, [RZ] ;  /* 0x00000000fffff984 */ /* 0x000fe20000000800 */
[----:B------:R-:W-:Y:S01]  /*2450*/  @!PT LDS RZ, [RZ] ;  /* 0x00000000fffff984 */ /* 0x000fe20000000800 */
[----:B------:R-:W-:Y:S01]  /*2460*/  @!PT LDS RZ, [RZ] ;  /* 0x00000000fffff984 */ /* 0x000fe20000000800 */
[----:B------:R2:W-:Y:S02]  /*2470*/  @!P4 LDGSTS.E.BYPASS.LTC128B.128 [R195+0x7800], desc[UR16][R16.64] ;  /* 0x0780000010c3cfae */ /* 0x0005e4000b981a10 */
[----:B------:R-:W-:Y:S01]  /*2480*/  IMAD.IADD R211, R212, 0x1, R3 ;  /* 0x00000001d4d37824 */ /* 0x000fe200078e0203 */
[----:B------:R-:W-:Y:S01]  /*2490*/  LOP3.LUT R3, R198, 0x1f0, RZ, 0xc0, !PT ;  /* 0x000001f0c6037812 */ /* 0x000fe200078ec0ff */
[----:B------:R-:W-:Y:S03]  /*24a0*/  @P3 STS.128 [R195+0x8000], RZ ;  /* 0x008000ffc3003388 */ /* 0x000fe60000000c00 */
[----:B------:R-:W-:Y:S01]  /*24b0*/  IADD3 R3, PT, PT, R3, 0x1, R224 ;  /* 0x0000000103037810 */ /* 0x000fe20007ffe0e0 */
[----:B------:R-:W-:Y:S01]  /*24c0*/  @!PT LDS RZ, [RZ] ;  /* 0x00000000fffff984 */ /* 0x000fe20000000800 */
[----:B------:R-:W-:Y:S01]  /*24d0*/  @!PT LDS RZ, [RZ] ;  /* 0x00000000fffff984 */ /* 0x000fe20000000800 */
[----:B------:R-:W-:Y:S01]  /*24e0*/  @!PT LDS RZ, [RZ] ;  /* 0x00000000fffff984 */ /* 0x000fe20000000800 */
[----:B------:R3:W-:Y:S03]  /*24f0*/  @!P3 LDGSTS.E.BYPASS.LTC128B.128 [R195+0x8000], desc[UR16][R8.64] ;  /* 0x0800000008c3bfae */ /* 0x0007e6000b981a10 */
[----:B------:R-:W-:Y:S01]  /*2500*/  IADD3 R3, PT, PT, -R199, R3, R196 ;  /* 0x00000003c7037210 */ /* 0x000fe20007ffe1c4 */
[----:B------:R-:W-:Y:S03]  /*2510*/  @P2 STS.128 [R195+0x8800], RZ ;  /* 0x008800ffc3002388 */ /* 0x000fe60000000c00 */
[----:B------:R-:W-:Y:S01]  /*2520*/  IADD3 R3, PT, PT, R3, UR14, R0 ;  /* 0x0000000e03037c10 */ /* 0x000fe2000fffe000 */
[----:B------:R-:W-:Y:S01]  /*2530*/  @!PT LDS RZ, [RZ] ;  /* 0x00000000fffff984 */ /* 0x000fe20000000800 */
[----:B------:R-:W-:Y:S01]  /*2540*/  @!PT LDS RZ, [RZ] ;  /* 0x00000000fffff984 */ /* 0x000fe20000000800 */
[----:B------:R-:W-:Y:S01]  /*2550*/  @!PT LDS RZ, [RZ] ;  /* 0x00000000fffff984 */ /* 0x000fe20000000800 */
[----:B------:R4:W-:Y:S04]  /*2560*/  @!P2 LDGSTS.E.BYPASS.LTC128B.128 [R195+0x8800], desc[UR16][R32.64] ;  /* 0x0880000020c3afae */ /* 0x0009e8000b981a10 */
[----:B------:R-:W-:Y:S04]  /*2570*/  LDSM.16.M88.4 R44, [R212] ;  /* 0x00000000d42c783b */ /* 0x000fe80000000200 */
[----:B------:R-:W5:Y:S04]  /*2580*/  LDSM.16.M88.4 R20, [R210+0x1000] ;  /* 0x00100000d214783b */ /* 0x000f680000000200 */
[----:B-1----:R-:W2:Y:S04]  /*2590*/  LDSM.16.M88.4 R12, [R210+0x1400] ;  /* 0x00140000d20c783b */ /* 0x002ea80000000200 */
[----:B------:R-:W3:Y:S04]  /*25a0*/  LDSM.16.M88.4 R4, [R210+0x1800] ;  /* 0x00180000d204783b */ /* 0x000ee80000000200 */
[----:B------:R-:W1:Y:S04]  /*25b0*/  LDSM.16.M88.4 R36, [R210+0x1c00] ;  /* 0x001c0000d224783b */ /* 0x000e680000000200 */
[----:B------:R-:W4:Y:S04]  /*25c0*/  LDSM.16.M88.4 R28, [R210+0x2000] ;  /* 0x00200000d21c783b */ /* 0x000f280000000200 */
[----:B------:R-:W4:Y:S04]  /*25d0*/  LDSM.16.M88.4 R124, [R210+0x2400] ;  /* 0x00240000d27c783b */ /* 0x000f280000000200 */
[----:B------:R-:W4:Y:S04]  /*25e0*/  LDSM.16.M88.4 R116, [R210+0x2800] ;  /* 0x00280000d274783b */ /* 0x000f280000000200 */
[----:B------:R-:W4:Y:S04]  /*25f0*/  LDSM.16.M88.4 R108, [R210+0x2c00] ;  /* 0x002c0000d26c783b */ /* 0x000f280000000200 */
[----:B------:R-:W4:Y:S04]  /*2600*/  LDSM.16.M88.4 R100, [R210+0x3000] ;  /* 0x00300000d264783b */ /* 0x000f280000000200 */
[----:B------:R-:W4:Y:S04]  /*2610*/  LDSM.16.M88.4 R92, [R210+0x3400] ;  /* 0x00340000d25c783b */ /* 0x000f280000000200 */
[----:B------:R-:W4:Y:S01]  /*2620*/  LDSM.16.M88.4 R84, [R210+0x3800] ;  /* 0x00380000d254783b */ /* 0x000f220000000200 */
[C---:B-----5:R-:W-:Y:S03]  /*2630*/  HMMA.16816.F32 R24, R44.reuse, R20, RZ ;  /* 0x000000142c18723c */ /* 0x060fe600000018ff */
[----:B------:R-:W5:Y:S04]  /*2640*/  LDSM.16.M88.4 R76, [R210+0x3c00] ;  /* 0x003c0000d24c783b */ /* 0x000f680000000200 */
[----:B------:R-:W5:Y:S01]  /*2650*/  LDSM.16.M88.4 R68, [R210+0x4000] ;  /* 0x00400000d244783b */ /* 0x000f620000000200 */
[C---:B--2---:R-:W-:Y:S03]  /*2660*/  HMMA.16816.F32 R16, R44.reuse, R12, RZ ;  /* 0x0000000c2c10723c */ /* 0x044fe600000018ff */
[----:B------:R-:W2:Y:S04]  /*2670*/  LDSM.16.M88.4 R60, [R210+0x4400] ;  /* 0x00440000d23c783b */ /* 0x000ea80000000200 */
[----:B------:R-:W2:Y:S01]  /*2680*/  LDSM.16.M88.4 R52, [R210+0x4800] ;  /* 0x00480000d234783b */ /* 0x000ea20000000200 */
[C---:B---3--:R-:W-:Y:S03]  /*2690*/  HMMA.16816.F32 R8, R44.reuse, R4, RZ ;  /* 0x000000042c08723c */ /* 0x048fe600000018ff */
[----:B------:R-:W3:Y:S04]  /*26a0*/  LDSM.16.M88.4 R144, [R210+0x4c00] ;  /* 0x004c0000d290783b */ /* 0x000ee80000000200 */
[----:B------:R-:W-:Y:S01]  /*26b0*/  LDSM.16.M88.4 R188, [R211] ;  /* 0x00000000d3bc783b */ /* 0x000fe20000000200 */
[C---:B------:R-:W-:Y:S03]  /*26c0*/  HMMA.16816.F32 R20, R44.reuse, R22, RZ ;  /* 0x000000162c14723c */ /* 0x040fe600000018ff */
[----:B------:R-:W3:Y:S04]  /*26d0*/  LDSM.16.M88.4 R140, [R150+0x1000] ;  /* 0x00100000968c783b */ /* 0x000ee80000000200 */
[----:B------:R-:W3:Y:S01]  /*26e0*/  LDSM.16.M88.4 R136, [R150+0x1400] ;  /* 0x001400009688783b */ /* 0x000ee20000000200 */
[C---:B------:R-:W-:Y:S03]  /*26f0*/  HMMA.16816.F32 R12, R44.reuse, R14, RZ ;  /* 0x0000000e2c0c723c */ /* 0x040fe600000018ff */
        /* <DEDUP_REMOVED lines=20> */
[C---:B-----5:R-:W-:Y:S08]  /*2840*/  HMMA.16816.F32 R80, R44.reuse, R76, RZ ;  /* 0x0000004c2c50723c */ /* 0x060ff000000018ff */
        /* <DEDUP_REMOVED lines=17> */
[----:B------:R-:W2:Y:S07]  /*2960*/  LDSM.16.M88.4 R144, [R150+0x4000] ;  /* 0x004000009690783b */ /* 0x000eae0000000200 */
[C---:B------:R-:W-:Y:S08]  /*2970*/  HMMA.16816.F32 R24, R188.reuse, R140, R24 ;  /* 0x0000008cbc18723c */ /* 0x040ff00000001818 */
[C---:B------:R-:W-:Y:S01]  /*2980*/  HMMA.16816.F32 R20, R188.reuse, R142, R20 ;  /* 0x0000008ebc14723c */ /* 0x040fe20000001814 */
[----:B------:R-:W3:Y:S07]  /*2990*/  LDSM.16.M88.4 R140, [R150+0x4400] ;  /* 0x00440000968c783b */ /* 0x000eee0000000200 */
        /* <DEDUP_REMOVED lines=8> */
[----:B------:R-:W-:-:S05]  /*2a20*/  VIADD R160, R194, 0xffffffff ;  /* 0xffffffffc2a07836 */ /* 0x000fca0000000000 */
[----:B------:R-:W-:Y:S02]  /*2a30*/  ISETP.GT.AND P0, PT, R160, R215, PT ;  /* 0x000000d7a000720c */ /* 0x000fe40003f04270 */
        /* <DEDUP_REMOVED lines=8> */
[----:B----4-:R-:W-:Y:S01]  /*2ac0*/  HMMA.16816.F32 R112, R188, R168, R112 ;  /* 0x000000a8bc70723c */ /* 0x010fe20000001870 */
[----:B------:R-:W-:-:S02]  /*2ad0*/  VIMNMX R168, PT, PT, R3, R0, PT ;  /* 0x0000000003a87248 */ /* 0x000fc40003fe0100 */
[----:B------:R-:W-:-:S05]  /*2ae0*/  VIADDMNMX R3, R3, 0x8, R0, PT ;  /* 0x0000000803037846 */ /* 0x000fca0003800100 */
        /* <DEDUP_REMOVED lines=10> */
[C---:B---3--:R-:W-:Y:S08]  /*2b90*/  HMMA.16816.F32 R64, R188.reuse, R140, R64 ;  /* 0x0000008cbc40723c */ /* 0x048ff00000001840 */
        /* <DEDUP_REMOVED lines=18> */
.L_x_2046:
        /* <DEDUP_REMOVED lines=59> */
.L_x_2047:
        /* <DEDUP_REMOVED lines=28> */
.L_x_2045:
[----:B------:R-:W-:Y:S01]  /*3230*/  IMAD.SHL.U32 R169, R220, 0x2, RZ ;  /* 0x00000002dca97824 */ /* 0x000fe200078e00ff */
[----:B------:R-:W2:Y:S01]  /*3240*/  LDCU UR4, c[0x0][0x45c] ;  /* 0x00008b80ff0477ac */ /* 0x000ea20008000800 */
[----:B------:R-:W-:-:S03]  /*3250*/  LOP3.LUT R209, R2, R197, RZ, 0xfc, !PT ;  /* 0x000000c502d17212 */ /* 0x000fc600078efcff */
[----:B------:R-:W-:Y:S02]  /*3260*/  LOP3.LUT R169, R169, 0x6, RZ, 0xc0, !PT ;  /* 0x00000006a9a97812 */ /* 0x000fe400078ec0ff */
[----:B------:R-:W-:-:S03]  /*3270*/  LEA R209, R209, UR5, 0x1 ;  /* 0x00000005d1d17c11 */ /* 0x000fc6000f8e08ff */
[----:B------:R-:W-:Y:S02]  /*3280*/  IMAD R0, R160, 0x100, R169 ;  /* 0x00000100a0007824 */ /* 0x000fe400078e02a9 */
[----:B------:R-:W-:Y:S02]  /*3290*/  VIADD R208, R209, 0x5020 ;  /* 0x00005020d1d07836 */ /* 0x000fe40000000000 */
[C---:B-1----:R-:W-:Y:S01]  /*32a0*/  VIADD R132, R0.reuse, 0x1 ;  /* 0x0000000100847836 */ /* 0x042fe20000000000 */
[CC--:B------:R-:W-:Y:S01]  /*32b0*/  ISETP.GE.AND P3, PT, R0.reuse, R3.reuse, PT ;  /* 0x000000030000720c */ /* 0x0c0fe20003f66270 */
[C---:B------:R-:W-:Y:S02]  /*32c0*/  VIADD R133, R0.reuse, 0x8 ;  /* 0x0000000800857836 */ /* 0x040fe40000000000 */
[----:B------:R-:W-:Y:S01]  /*32d0*/  VIADD R134, R0, 0x10 ;  /* 0x0000001000867836 */ /* 0x000fe20000000000 */
[CC--:B------:R-:W-:Y:S02]  /*32e0*/  ISETP.GE.AND P0, PT, R132.reuse, R168.reuse, PT ;  /* 0x000000a88400720c */ /* 0x0c0fe40003f06270 */
[----:B------:R-:W-:Y:S01]  /*32f0*/  ISETP.GE.AND P5, PT, R132, R3, PT ;  /* 0x000000038400720c */ /* 0x000fe20003fa6270 */
[----:B------:R-:W-:Y:S01]  /*3300*/  VIADD R132, R0, 0x9 ;  /* 0x0000000900847836 */ /* 0x000fe20000000000 */
[----:B------:R-:W-:Y:S01]  /*3310*/  FSEL R174, R26, -INF , !P3 ;  /* 0xff8000001aae7808 */ /* 0x000fe20005800000 */
[----:B------:R-:W-:Y:S01]  /*3320*/  VIADD R26, R0, 0x18 ;  /* 0x00000018001a7836 */ /* 0x000fe20000000000 */
[----:B------:R-:W-:-:S02]  /*3330*/  ISETP.GE.AND P2, PT, R133, R168, PT ;  /* 0x000000a88500720c */ /* 0x000fc40003f46270 */
[-C--:B------:R-:W-:Y:S02]  /*3340*/  ISETP.GE.AND P1, PT, R133, R3.reuse, PT ;  /* 0x000000038500720c */ /* 0x080fe40003f26270 */
[CC--:B------:R-:W-:Y:S02]  /*3350*/  ISETP.GE.AND P3, PT, R132.reuse, R168.reuse, PT ;  /* 0x000000a88400720c */ /* 0x0c0fe40003f66270 */
[-C--:B------:R-:W-:Y:S01]  /*3360*/  ISETP.GE.AND P4, PT, R132, R3.reuse, PT ;  /* 0x000000038400720c */ /* 0x080fe20003f86270 */
[----:B------:R-:W-:Y:S01]  /*3370*/  VIADD R132, R0, 0x11 ;  /* 0x0000001100847836 */ /* 0x000fe20000000000 */
[----:B------:R-:W-:Y:S02]  /*3380*/  FSEL R133, R25, -INF , !P0 ;  /* 0xff80000019857808 */ /* 0x000fe40004000000 */
[----:B------:R-:W-:Y:S02]  /*3390*/  ISETP.GE.AND P0, PT, R134, R168, PT ;  /* 0x000000a88600720c */ /* 0x000fe40003f06270 */
[----:B------:R-:W-:Y:S01]  /*33a0*/  FSEL R166, R20, -INF , !P2 ;  /* 0xff80000014a67808 */ /* 0x000fe20005000000 */
[----:B------:R-:W-:Y:S01]  /*33b0*/  VIADD R20, R0, 0x19 ;  /* 0x0000001900147836 */ /* 0x000fe20000000000 */
[----:B------:R-:W-:-:S02]  /*33c0*/  ISETP.GE.AND P2, PT, R134, R3, PT ;  /* 0x000000038600720c */ /* 0x000fc40003f46270 */
[----:B------:R-:W-:Y:S02]  /*33d0*/  FSEL R170, R21, -INF , !P3 ;  /* 0xff80000015aa7808 */ /* 0x000fe40005800000 */
[----:B------:R-:W-:Y:S02]  /*33e0*/  FSEL R22, R22, -INF , !P1 ;  /* 0xff80000016167808 */ /* 0x000fe40004800000 */
[----:B------:R-:W-:Y:S02]  /*33f0*/  ISETP.GE.AND P3, PT, R132, R3, PT ;  /* 0x000000038400720c */ /* 0x000fe40003f66270 */
[----:B------:R-:W-:Y:S02]  /*3400*/  FSEL R172, R23, -INF , !P4 ;  /* 0xff80000017ac7808 */ /* 0x000fe40006000000 */
[----:B------:R-:W-:Y:S01]  /*3410*/  FSEL R25, R16, -INF , !P0 ;  /* 0xff80000010197808 */ /* 0x000fe20004000000 */
[----:B------:R-:W-:Y:S01]  /*3420*/  VIADD R16, R0, 0x20 ;  /* 0x0000002000107836 */ /* 0x000fe20000000000 */
[----:B------:R-:W-:-:S02]  /*3430*/  ISETP.GE.AND P1, PT, R132, R168, PT ;  /* 0x000000a88400720c */ /* 0x000fc40003f26270 */
[CC--:B------:R-:W-:Y:S02]  /*3440*/  ISETP.GE.AND P4, PT, R26.reuse, R168.reuse, PT ;  /* 0x000000a81a00720c */ /* 0x0c0fe40003f86270 */
[----:B------:R-:W-:Y:S02]  /*3450*/  ISETP.GE.AND P0, PT, R26, R3, PT ;  /* 0x000000031a00720c */ /* 0x000fe40003f06270 */
[----:B------:R-:W-:Y:S01]  /*3460*/  FSEL R26, R18, -INF , !P2 ;  /* 0xff800000121a7808 */ /* 0x000fe20005000000 */
[----:B------:R-:W-:Y:S01]  /*3470*/  VIADD R18, R0, 0x21 ;  /* 0x0000002100127836 */ /* 0x000fe20000000000 */
[----:B------:R-:W-:Y:S02]  /*3480*/  ISETP.GE.AND P2, PT, R20, R168, PT ;  /* 0x000000a81400720c */ /* 0x000fe40003f46270 */
[----:B------:R-:W-:Y:S02]  /*3490*/  FSEL R164, R19, -INF , !P3 ;  /* 0xff80000013a47808 */ /* 0x000fe40005800000 */
[----:B------:R-:W-:-:S02]  /*34a0*/  FSEL R17, R17, -INF , !P1 ;  /* 0xff80000011117808 */ /* 0x000fc40004800000 */
[----:B------:R-:W-:Y:S01]  /*34b0*/  FSEL R19, R12, -INF , !P4 ;  /* 0xff8000000c137808 */ /* 0x000fe20006000000 */
[----:B------:R-:W-:Y:S01]  /*34c0*/  VIADD R12, R0, 0x28 ;  /* 0x00000028000c7836 */ /* 0x000fe20000000000 */
[-C--:B------:R-:W-:Y:S02]  /*34d0*/  ISETP.GE.AND P1, PT, R20, R3.reuse, PT ;  /* 0x000000031400720c */ /* 0x080fe40003f26270 */
[CC--:B------:R-:W-:Y:S02]  /*34e0*/  ISETP.GE.AND P3, PT, R16.reuse, R168.reuse, PT ;  /* 0x000000a81000720c */ /* 0x0c0fe40003f66270 */
[----:B------:R-:W-:Y:S02]  /*34f0*/  ISETP.GE.AND P4, PT, R16, R3, PT ;  /* 0x000000031000720c */ /* 0x000fe40003f86270 */
        /* <DEDUP_REMOVED lines=15> */
[----:B------:R-:W-:Y:S02]  /*35f0*/  FSEL R162, R10, -INF , !P4 ;  /* 0xff8000000aa27808 */ /* 0x000fe40006000000 */
[C---:B------:R-:W-:Y:S02]  /*3600*/  ISETP.GE.AND P0, PT, R13.reuse, R3, PT ;  /* 0x000000030d00720c */ /* 0x040fe40003f06270 */
[-C--:B------:R-:W-:Y:S02]  /*3610*/  ISETP.GE.AND P2, PT, R12, R168.reuse, PT ;  /* 0x000000a80c00720c */ /* 0x080fe40003f46270 */
[----:B------:R-:W-:-:S02]  /*3620*/  ISETP.GE.AND P4, PT, R13, R168, PT ;  /* 0x000000a80d00720c */ /* 0x000fc40003f86270 */
[----:B------:R-:W-:Y:S02]  /*3630*/  FSEL R156, R7, -INF , !P0 ;  /* 0xff800000079c7808 */ /* 0x000fe40004000000 */
[----:B------:R-:W-:Y:S02]  /*3640*/  FSEL R132, R40, -INF , !P2 ;  /* 0xff80000028847808 */ /* 0x000fe40005000000 */
[----:B------:R-:W-:Y:S02]  /*3650*/  FSEL R154, R6, -INF , !P3 ;  /* 0xff800000069a7808 */ /* 0x000fe40005800000 */
[----:B------:R-:W-:Y:S01]  /*3660*/  FSEL R138, R5, -INF , !P4 ;  /* 0xff800000058a7808 */ /* 0x000fe20006000000 */
[----:B------:R-:W-:Y:S01]  /*3670*/  VIADD R5, R0, 0x39 ;  /* 0x0000003900057836 */ /* 0x000fe20000000000 */
[C---:B------:R-:W-:Y:S02]  /*3680*/  ISETP.GE.AND P0, PT, R4.reuse, R168, PT ;  /* 0x000000a80400720c */ /* 0x040fe40003f06270 */
[-C--:B------:R-:W-:Y:S01]  /*3690*/  ISETP.GE.AND P2, PT, R4, R3.reuse, PT ;  /* 0x000000030400720c */ /* 0x080fe20003f46270 */
[----:B------:R-:W-:Y:S01]  /*36a0*/  VIADD R4, R0, 0x40 ;  /* 0x0000004000047836 */ /* 0x000fe20000000000 */
[----:B------:R-:W-:-:S02]  /*36b0*/  ISETP.GE.AND P1, PT, R12, R3, PT ;  /* 0x000000030c00720c */ /* 0x000fc40003f26270 */
[C---:B------:R-:W-:Y:S02]  /*36c0*/  ISETP.GE.AND P3, PT, R8.reuse, R168, PT ;  /* 0x000000a80800720c */ /* 0x040fe40003f66270 */
        /* <DEDUP_REMOVED lines=135> */
[-C--:B------:R-:W-:Y:S02]  /*3f40*/  ISETP.GE.AND P4, PT, R5, R168.reuse, PT ;  /* 0x000000a80500720c */ /* 0x080fe40003f86270 */
[----:B------:R-:W-:Y:S02]  /*3f50*/  FSEL R115, R93, -INF , !P0 ;  /* 0xff8000005d737808 */ /* 0x000fe40004000000 */
[C---:B------:R-:W-:Y:S02]  /*3f60*/  ISETP.GE.AND P2, PT, R4.reuse, R168, PT ;  /* 0x000000a80400720c */ /* 0x040fe40003f46270 */
[-C--:B------:R-:W-:Y:S01]  /*3f70*/  ISETP.GE.AND P1, PT, R4, R3.reuse, PT ;  /* 0x000000030400720c */ /* 0x080fe20003f26270 */
[C---:B------:R-:W-:Y:S01]  /*3f80*/  VIADD R4, R0.reuse, 0xb0 ;  /* 0x000000b000047836 */ /* 0x040fe20000000000 */
        /* <DEDUP_REMOVED lines=16> */
[----:B------:R-:W-:Y:S01]  /*4090*/  ISETP.GE.AND P0, PT, R4, R3, PT ;  /* 0x000000030400720c */ /* 0x000fe20003f06270 */
[----:B------:R-:W-:Y:S01]  /*40a0*/  VIADD R4, R0, 0xc0 ;  /* 0x000000c000047836 */ /* 0x000fe20000000000 */
[----:B------:R-:W-:-:S02]  /*40b0*/  FSEL R86, R86, -INF , !P1 ;  /* 0xff80000056567808 */ /* 0x000fc40004800000 */
[C---:B------:R-:W-:Y:S02]  /*40c0*/  ISETP.GE.AND P3, PT, R5.reuse, R3, PT ;  /* 0x000000030500720c */ /* 0x040fe40003f66270 */
[-C--:B------:R-:W-:Y:S01]  /*40d0*/  ISETP.GE.AND P1, PT, R5, R168.reuse, PT ;  /* 0x000000a80500720c */ /* 0x080fe20003f26270 */
[----:B------:R-:W-:Y:S01]  /*40e0*/  VIADD R5, R0, 0xb9 ;  /* 0x000000b900057836 */ /* 0x000fe20000000000 */
[----:B------:R-:W-:Y:S02]  /*40f0*/  FSEL R27, R27, -INF , !P5 ;  /* 0xff8000001b1b7808 */ /* 0x000fe40006800000 */
[----:B------:R-:W-:Y:S02]  /*4100*/  FSEL R83, R83, -INF , !P3 ;  /* 0xff80000053537808 */ /* 0x000fe40005800000 */
[----:B------:R-:W-:Y:S02]  /*4110*/  ISETP.GE.AND P3, PT, R4, R168, PT ;  /* 0x000000a80400720c */ /* 0x000fe40003f66270 */
[----:B------:R-:W-:-:S02]  /*4120*/  FSEL R82, R82, -INF , !P2 ;  /* 0xff80000052527808 */ /* 0x000fc40005000000 */
[----:B------:R-:W-:Y:S02]  /*4130*/  FSEL R81, R81, -INF , !P1 ;  /* 0xff80000051517808 */ /* 0x000fe40004800000 */
[CC--:B------:R-:W-:Y:S02]  /*4140*/  ISETP.GE.AND P2, PT, R5.reuse, R168.reuse, PT ;  /* 0x000000a80500720c */ /* 0x0c0fe40003f46270 */
[----:B------:R-:W-:Y:S01]  /*4150*/  ISETP.GE.AND P1, PT, R5, R3, PT ;  /* 0x000000030500720c */ /* 0x000fe20003f26270 */
[----:B------:R-:W-:Y:S01]  /*4160*/  VIADD R5, R0, 0xc1 ;  /* 0x000000c100057836 */ /* 0x000fe20000000000 */
[----:B------:R-:W-:Y:S02]  /*4170*/  FMNMX3.FTZ R9, R174, R27, R22, !PT ;  /* 0x0000001bae097276 */ /* 0x000fe40007810016 */
[----:B------:R-:W-:Y:S02]  /*4180*/  FSEL R72, R72, -INF , !P3 ;  /* 0xff80000048487808 */ /* 0x000fe40005800000 */
[----:B------:R-:W-:-:S02]  /*4190*/  ISETP.GE.AND P3, PT, R0, R168, PT ;  /* 0x000000a80000720c */ /* 0x000fc40003f66270 */
[----:B------:R-:W-:Y:S02]  /*41a0*/  FMNMX3.FTZ R9, R9, R172, R26, !PT ;  /* 0x000000ac09097276 */ /* 0x000fe4000781001a */
[----:B------:R-:W-:Y:S02]  /*41b0*/  FSEL R78, R78, -INF , !P0 ;  /* 0xff8000004e4e7808 */ /* 0x000fe40004000000 */
[----:B------:R-:W-:Y:S02]  /*41c0*/  FSEL R77, R77, -INF , !P2 ;  /* 0xff8000004d4d7808 */ /* 0x000fe40005000000 */
[C---:B------:R-:W-:Y:S02]  /*41d0*/  ISETP.GE.AND P0, PT, R5.reuse, R168, PT ;  /* 0x000000a80500720c */ /* 0x040fe40003f06270 */
[----:B------:R-:W-:Y:S02]  /*41e0*/  ISETP.GE.AND P2, PT, R5, R3, PT ;  /* 0x000000030500720c */ /* 0x000fe40003f46270 */
[----:B------:R-:W-:-:S02]  /*41f0*/  FSEL R5, R24, -INF , !P3 ;  /* 0xff80000018057808 */ /* 0x000fc40005800000 */
        /* <DEDUP_REMOVED lines=18> */
[----:B------:R-:W-:-:S02]  /*4320*/  FSEL R79, R79, -INF , !P1 ;  /* 0xff8000004f4f7808 */ /* 0x000fc40004800000 */
[----:B------:R-:W-:Y:S02]  /*4330*/  FMNMX3.FTZ R6, R6, R249, R243, !PT ;  /* 0x000000f906067276 */ /* 0x000fe400078100f3 */
        /* <DEDUP_REMOVED lines=93> */
[----:B------:R-:W-:Y:S02]  /*4910*/  FSEL R55, R55, -INF , !P1 ;  /* 0xff80000037377808 */ /* 0x000fe40004800000 */
[----:B------:R-:W-:Y:S02]  /*4920*/  FMNMX3.FTZ R6, R6, R69, R64, !PT ;  /* 0x0000004506067276 */ /* 0x000fe40007810040 */
        /* <DEDUP_REMOVED lines=8> */
[----:B------:R-:W-:Y:S02]  /*49b0*/  ISETP.GE.AND P1, PT, R4, R168, PT ;  /* 0x000000a80400720c */ /* 0x000fe40003f26270 */
[----:B------:R-:W-:-:S02]  /*49c0*/  FMNMX3.FTZ R6, R6, R61, R56, !PT ;  /* 0x0000003d06067276 */ /* 0x000fc40007810038 */
[----:B------:R-:W-:Y:S02]  /*49d0*/  FSEL R47, R47, -INF , !P0 ;  /* 0xff8000002f2f7808 */ /* 0x000fe40004000000 */
[----:B------:R-:W-:Y:S02]  /*49e0*/  FMNMX3.FTZ R4, R7, R51, R46, !PT ;  /* 0x0000003307047276 */ /* 0x000fe4000781002e */
[----:B------:R-:W-:Y:S02]  /*49f0*/  FSEL R53, R53, -INF , !P5 ;  /* 0xff80000035357808 */ /* 0x000fe40006800000 */
[----:B------:R-:W-:Y:S02]  /*4a00*/  FSEL R48, R48, -INF , !P4 ;  /* 0xff80000030307808 */ /* 0x000fe40006000000 */
[----:B------:R-:W-:Y:S02]  /*4a10*/  FMNMX3.FTZ R6, R6, R57, R52, !PT ;  /* 0x0000003906067276 */ /* 0x000fe40007810034 */
[----:B------:R-:W-:-:S02]  /*4a20*/  FMNMX.FTZ R4, R47, R4, !PT ;  /* 0x000000042f047209 */ /* 0x000fc40007810000 */
[----:B------:R-:W-:Y:S02]  /*4a30*/  ISETP.GE.AND P0, PT, R0, R168, PT ;  /* 0x000000a80000720c */ /* 0x000fe40003f06270 */
[----:B------:R-:W-:Y:S01]  /*4a40*/  FSEL R49, R49, -INF , !P3 ;  /* 0xff80000031317808 */ /* 0x000fe20005800000 */
[----:B------:R-:W1:Y:S01]  /*4a50*/  SHFL.BFLY PT, R9, R4, 0x2, 0x1f ;  /* 0x0c401f0004097f89 */ /* 0x000e6200000e0000 */
        /* <DEDUP_REMOVED lines=20> */
[----:B------:R-:W1:Y:S01]  /*4ba0*/  LDSM.16.MT88.4 R20, [R209+0x5000] ;  /* 0x00500000d114783b */ /* 0x000e620000004200 */
[--C-:B------:R-:W-:Y:S01]  /*4bb0*/  FFMA.FTZ R131, R174, UR4, -R84.reuse ;  /* 0x00000004ae837c23 */ /* 0x100fe20008010854 */
[--C-:B------:R-:W-:Y:S01]  /*4bc0*/  FFMA.FTZ R118, R27, UR4, -R84.reuse ;  /* 0x000000041b767c23 */ /* 0x100fe20008010854 */
[C---:B------:R-:W-:Y:S01]  /*4bd0*/  FSETP.NEU.FTZ.AND P0, PT, R2.reuse, -INF , PT ;  /* 0xff8000000200780b */ /* 0x040fe20003f1d000 */
[----:B------:R-:W-:Y:S01]  /*4be0*/  FMUL.FTZ R90, R2, UR4 ;  /* 0x00000004025a7c20 */ /* 0x000fe20008410000 */
[--C-:B------:R-:W-:Y:S01]  /*4bf0*/  FFMA.FTZ R107, R172, UR4, -R84.reuse ;  /* 0x00000004ac6b7c23 */ /* 0x100fe20008010854 */
[----:B------:R-:W-:Y:S01]  /*4c00*/  MUFU.EX2 R112, R112 ;  /* 0x0000007000707308 */ /* 0x000fe20000000800 */
        /* <DEDUP_REMOVED lines=9> */
[----:B------:R-:W2:Y:S01]  /*4ca0*/  LDSM.16.MT88.4 R4, [R208] ;  /* 0x00000000d004783b */ /* 0x000ea20000004200 */
[--C-:B------:R-:W-:Y:S01]  /*4cb0*/  FFMA.FTZ R119, R166, UR4, -R90.reuse ;  /* 0x00000004a6777c23 */ /* 0x100fe2000801085a */
[--C-:B------:R-:W-:Y:S01]  /*4cc0*/  FFMA.FTZ R108, R170, UR4, -R90.reuse ;  /* 0x00000004aa6c7c23 */ /* 0x100fe2000801085a */
[----:B------:R-:W3:Y:S01]  /*4cd0*/  MUFU.EX2 R118, R118 ;  /* 0x0000007600767308 */ /* 0x000ee20000000800 */
[--C-:B------:R-:W-:Y:S01]  /*4ce0*/  FFMA.FTZ R106, R25, UR4, -R90.reuse ;  /* 0x00000004196a7c23 */ /* 0x100fe2000801085a */
[--C-:B------:R-:W-:Y:S01]  /*4cf0*/  FFMA.FTZ R103, R17, UR4, -R90.reuse ;  /* 0x0000000411677c23 */ /* 0x100fe2000801085a */
[--C-:B------:R-:W-:Y:S01]  /*4d00*/  FFMA.FTZ R97, R19, UR4, -R90.reuse ;  /* 0x0000000413617c23 */ /* 0x100fe2000801085a */
[----:B------:R-:W4:Y:S01]  /*4d10*/  MUFU.EX2 R107, R107 ;  /* 0x0000006b006b7308 */ /* 0x000f220000000800 */
[----:B------:R-:W-:Y:S01]  /*4d20*/  FFMA.FTZ R92, R16, UR4, -R90 ;  /* 0x00000004105c7c23 */ /* 0x000fe2000801085a */
[--C-:B------:R-:W-:Y:S01]  /*4d30*/  FFMA.FTZ R94, R158, UR4, -R84.reuse ;  /* 0x000000049e5e7c23 */ /* 0x100fe20008010854 */
[--C-:B------:R-:W-:Y:S01]  /*4d40*/  FFMA.FTZ R93, R154, UR4, -R84.reuse ;  /* 0x000000049a5d7c23 */ /* 0x100fe20008010854 */
[----:B------:R5:W-:Y:S01]  /*4d50*/  MUFU.EX2 R133, R8 ;  /* 0x0000000800857308 */ /* 0x000be20000000800 */
[----:B------:R-:W-:Y:S01]  /*4d60*/  FFMA.FTZ R98, R156, UR4, -R84 ;  /* 0x000000049c627c23 */ /* 0x000fe20008010854 */
[--C-:B------:R-:W-:Y:S01]  /*4d70*/  FFMA.FTZ R99, R144, UR4, -R90.reuse ;  /* 0x0000000490637c23 */ /* 0x100fe2000801085a */
[--C-:B------:R-:W-:Y:S01]  /*4d80*/  FFMA.FTZ R104, R146, UR4, -R90.reuse ;  /* 0x0000000492687c23 */ /* 0x100fe2000801085a */
[----:B------:R-:W1:Y:S01]  /*4d90*/  MUFU.EX2 R120, R120 ;  /* 0x0000007800787308 */ /* 0x000e620000000800 */
[--C-:B------:R-:W-:Y:S01]  /*4da0*/  FFMA.FTZ R102, R136, UR4, -R90.reuse ;  /* 0x0000000488667c23 */ /* 0x100fe2000801085a */
[----:B---3--:R-:W-:Y:S01]  /*4db0*/  F2FP.F16.F32.PACK_AB R13, R118, R131 ;  /* 0x00000083760d723e */ /* 0x008fe200000000ff */
[--C-:B------:R-:W-:Y:S01]  /*4dc0*/  FFMA.FTZ R101, R138, UR4, -R90.reuse ;  /* 0x000000048a657c23 */ /* 0x100fe2000801085a */
[----:B------:R-:W-:Y:S01]  /*4dd0*/  MUFU.EX2 R119, R119 ;  /* 0x0000007700777308 */ /* 0x000fe20000000800 */
[----:B------:R-:W-:Y:S01]  /*4de0*/  FFMA.FTZ R114, R139, UR4, -R90 ;  /* 0x000000048b727c23 */ /* 0x000fe2000801085a */
[----:B----4-:R-:W-:Y:S01]  /*4df0*/  F2FP.F16.F32.PACK_AB R15, R107, R112 ;  /* 0x000000706b0f723e */ /* 0x010fe200000000ff */
[--C-:B------:R-:W-:Y:S01]  /*4e00*/  FFMA.FTZ R96, R152, UR4, -R84.reuse ;  /* 0x0000000498607c23 */ /* 0x100fe20008010854 */
[----:B------:R-:W3:Y:S01]  /*4e10*/  MUFU.EX2 R108, R108 ;  /* 0x0000006c006c7308 */ /* 0x000ee20000000800 */
[--C-:B------:R-:W-:Y:S01]  /*4e20*/  FFMA.FTZ R111, R142, UR4, -R84.reuse ;  /* 0x000000048e6f7c23 */ /* 0x100fe20008010854 */
[----:B-----5:R-:W4:Y:S01]  /*4e30*/  LDSM.16.MT88.4 R8, [R209+0x5400] ;  /* 0x00540000d108783b */ /* 0x020f220000004200 */
[--C-:B------:R-:W-:Y:S01]  /*4e40*/  FFMA.FTZ R110, R140, UR4, -R84.reuse ;  /* 0x000000048c6e7c23 */ /* 0x100fe20008010854 */
[----:B------:R-:W-:Y:S01]  /*4e50*/  MUFU.EX2 R105, R105 ;  /* 0x0000006900697308 */ /* 0x000fe20000000800 */
[----:B------:R-:W-:Y:S01]  /*4e60*/  FFMA.FTZ R109, R134, UR4, -R84 ;  /* 0x00000004866d7c23 */ /* 0x000fe20008010854 */
[----:B-1----:R-:W-:Y:S01]  /*4e70*/  F2FP.F16.F32.PACK_AB R12, R120, R133 ;  /* 0x00000085780c723e */ /* 0x002fe200000000ff */
[--C-:B------:R-:W-:Y:S01]  /*4e80*/  FFMA.FTZ R123, R132, UR4, -R90.reuse ;  /* 0x00000004847b7c23 */ /* 0x100fe2000801085a */
[----:B------:R-:W1:Y:S01]  /*4e90*/  MUFU.EX2 R100, R100 ;  /* 0x0000006400647308 */ /* 0x000e620000000800 */
[--C-:B------:R-:W-:Y:S01]  /*4ea0*/  FFMA.FTZ R116, R251, UR4, -R90.reuse ;  /* 0x00000004fb747c23 */ /* 0x100fe2000801085a */
[----:B------:R-:W-:Y:S01]  /*4eb0*/  FFMA.FTZ R139, R249, UR4, -R90 ;  /* 0x00000004f98b7c23 */ /* 0x000fe2000801085a */
[----:B------:R-:W-:Y:S01]  /*4ec0*/  FFMA.FTZ R122, R173, UR4, -R84 ;  /* 0x00000004ad7a7c23 */ /* 0x000fe20008010854 */
[----:B------:R-:W-:Y:S01]  /*4ed0*/  MUFU.EX2 R91, R91 ;  /* 0x0000005b005b7308 */ /* 0x000fe20000000800 */
[----:B------:R-:W-:Y:S01]  /*4ee0*/  FFMA.FTZ R126, R183, UR4, -R90 ;  /* 0x00000004b77e7c23 */ /* 0x000fe2000801085a */
[----:B---3--:R-:W-:Y:S01]  /*4ef0*/  F2FP.F16.F32.PACK_AB R14, R108, R119 ;  /* 0x000000776c0e723e */ /* 0x008fe200000000ff */
[--C-:B------:R-:W-:Y:S01]  /*4f00*/  FFMA.FTZ R173, R247, UR4, -R84.reuse ;  /* 0x00000004f7ad7c23 */ /* 0x100fe20008010854 */
[----:B------:R-:W-:Y:S01]  /*4f10*/  MUFU.EX2 R88, R88 ;  /* 0x0000005800587308 */ /* 0x000fe20000000800 */
[--C-:B------:R-:W-:Y:S01]  /*4f20*/  FFMA.FTZ R171, R171, UR4, -R84.reuse ;  /* 0x00000004abab7c23 */ /* 0x100fe20008010854 */
[----:B------:R-:W-:Y:S01]  /*4f30*/  FFMA.FTZ R124, R245, UR4, -R84 ;  /* 0x00000004f57c7c23 */ /* 0x000fe20008010854 */
[--C-:B------:R-:W-:Y:S01]  /*4f40*/  FFMA.FTZ R128, R177, UR4, -R90.reuse ;  /* 0x00000004b1807c23 */ /* 0x100fe2000801085a */
[----:B------:R-:W-:Y:S01]  /*4f50*/  MUFU.EX2 R106, R106 ;  /* 0x0000006a006a7308 */ /* 0x000fe20000000800 */
[C---:B------:R-:W-:Y:S01]  /*4f60*/  HMMA.16816.F32 R24, R12.reuse, R20, RZ ;  /* 0x000000140c18723c */ /* 0x040fe200000018ff */
[--C-:B------:R-:W-:Y:S01]  /*4f70*/  FFMA.FTZ R183, R241, UR4, -R90.reuse ;  /* 0x00000004f1b77c23 */ /* 0x100fe2000801085a */
[--C-:B------:R-:W-:Y:S01]  /*4f80*/  FFMA.FTZ R243, R243, UR4, -R90.reuse ;  /* 0x00000004f3f37c23 */ /* 0x100fe2000801085a */
[----:B------:R-:W3:Y:S01]  /*4f90*/  MUFU.EX2 R103, R103 ;  /* 0x0000006700677308 */ /* 0x000ee20000000800 */
[----:B------:R-:W-:Y:S01]  /*4fa0*/  FFMA.FTZ R136, R191, UR4, -R90 ;  /* 0x00000004bf887c23 */ /* 0x000fe2000801085a */
[--C-:B------:R-:W-:Y:S01]  /*4fb0*/  FFMA.FTZ R132, R185, UR4, -R84.reuse ;  /* 0x00000004b9847c23 */ /* 0x100fe20008010854 */
[----:B------:R-:W-:Y:S01]  /*4fc0*/  FFMA.FTZ R130, R235, UR4, -R84 ;  /* 0x00000004eb827c23 */ /* 0x000fe20008010854 */
[----:B------:R-:W-:Y:S01]  /*4fd0*/  MUFU.EX2 R97, R97 ;  /* 0x0000006100617308 */ /* 0x000fe20000000800 */
[C---:B------:R-:W-:Y:S01]  /*4fe0*/  HMMA.16816.F32 R20, R12.reuse, R22, RZ ;  /* 0x000000160c14723c */ /* 0x040fe200000018ff */
[--C-:B------:R-:W-:Y:S01]  /*4ff0*/  FFMA.FTZ R191, R233, UR4, -R90.reuse ;  /* 0x00000004e9bf7c23 */ /* 0x100fe2000801085a */
[--C-:B------:R-:W-:Y:S01]  /*5000*/  FFMA.FTZ R189, R189, UR4, -R90.reuse ;  /* 0x00000004bdbd7c23 */ /* 0x100fe2000801085a */
[----:B------:R-:W5:Y:S01]  /*5010*/  MUFU.EX2 R92, R92 ;  /* 0x0000005c005c7308 */ /* 0x000f620000000800 */
[----:B------:R-:W-:Y:S01]  /*5020*/  FFMA.FTZ R138, R199, UR4, -R90 ;  /* 0x00000004c78a7c23 */ /* 0x000fe2000801085a */
[--C-:B------:R-:W-:Y:S01]  /*5030*/  FFMA.FTZ R239, R239, UR4, -R84.reuse ;  /* 0x00000004efef7c23 */ /* 0x100fe20008010854 */
[--C-:B------:R-:W-:Y:S01]  /*5040*/  FFMA.FTZ R237, R237, UR4, -R84.reuse ;  /* 0x00000004eded7c23 */ /* 0x100fe20008010854 */
[----:B------:R-:W-:Y:S01]  /*5050*/  MUFU.EX2 R95, R95 ;  /* 0x0000005f005f7308 */ /* 0x000fe20000000800 */
[C---:B--2---:R-:W-:Y:S01]  /*5060*/  HMMA.16816.F32 R16, R12.reuse, R4, RZ ;  /* 0x000000040c10723c */ /* 0x044fe200000018ff */
[----:B-1----:R-:W-:Y:S01]  /*5070*/  F2FP.F16.F32.PACK_AB R5, R100, R105 ;  /* 0x000000696405723e */ /* 0x002fe200000000ff */
[--C-:B------:R-:W-:Y:S01]  /*5080*/  FFMA.FTZ R134, R187, UR4, -R84.reuse ;  /* 0x00000004bb867c23 */ /* 0x100fe20008010854 */
[----:B---3--:R-:W-:Y:S01]  /*5090*/  F2FP.F16.F32.PACK_AB R4, R103, R106 ;  /* 0x0000006a6704723e */ /* 0x008fe200000000ff */
[----:B------:R-:W1:Y:S01]  /*50a0*/  MUFU.EX2 R94, R94 ;  /* 0x0000005e005e7308 */ /* 0x000e620000000800 */
[--C-:B------:R-:W-:Y:S01]  /*50b0*/  FFMA.FTZ R199, R231, UR4, -R84.reuse ;  /* 0x00000004e7c77c23 */ /* 0x100fe20008010854 */
[--C-:B------:R-:W-:Y:S01]  /*50c0*/  FFMA.FTZ R197, R229, UR4, -R84.reuse ;  /* 0x00000004e5c57c23 */ /* 0x100fe20008010854 */
[----:B------:R-:W-:Y:S01]  /*50d0*/  FFMA.FTZ R140, R225, UR4, -R84 ;  /* 0x00000004e18c7c23 */ /* 0x000fe20008010854 */
        /* <DEDUP_REMOVED lines=9> */
[----:B------:R-:W-:Y:S01]  /*5170*/  FFMA.FTZ R156, R161, UR4, -R90 ;  /* 0x00000004a19c7c23 */ /* 0x000fe2000801085a */
[C---:B----4-:R-:W-:Y:S01]  /*5180*/  HMMA.16816.F32 R24, R4.reuse, R8, R24 ;  /* 0x000000080418723c */ /* 0x050fe20000001818 */
[----:B------:R-:W-:Y:S01]  /*5190*/  MUFU.EX2 R99, R99 ;  /* 0x0000006300637308 */ /* 0x000fe20000000800 */
[--C-:B------:R-:W-:Y:S01]  /*51a0*/  FFMA.FTZ R146, R179, UR4, -R84.reuse ;  /* 0x00000004b3927c23 */ /* 0x100fe20008010854 */
[----:B------:R-:W-:Y:S01]  /*51b0*/  FFMA.FTZ R152, R167, UR4, -R84 ;  /* 0x00000004a7987c23 */ /* 0x000fe20008010854 */
[--C-:B------:R-:W-:Y:S01]  /*51c0*/  FFMA.FTZ R154, R163, UR4, -R90.reuse ;  /* 0x00000004a39a7c23 */ /* 0x100fe2000801085a */
[----:B------:R-:W2:Y:S01]  /*51d0*/  MUFU.EX2 R104, R104 ;  /* 0x0000006800687308 */ /* 0x000ea20000000800 */
[--C-:B------:R-:W-:Y:S01]  /*51e0*/  FFMA.FTZ R159, R159, UR4, -R90.reuse ;  /* 0x000000049f9f7c23 */ /* 0x100fe2000801085a */
[----:B------:R-:W-:Y:S01]  /*51f0*/  FFMA.FTZ R161, R165, UR4, -R90 ;  /* 0x00000004a5a17c23 */ /* 0x000fe2000801085a */
        /* <DEDUP_REMOVED lines=23> */
[--C-:B------:R-:W-:Y:S01]  /*5370*/  FFMA.FTZ R157, R157, UR4, -R84.reuse ;  /* 0x000000049d9d7c23 */ /* 0x100fe20008010854 */
[--C-:B------:R-:W-:Y:S01]  /*5380*/  FFMA.FTZ R170, R143, UR4, -R84.reuse ;  /* 0x000000048faa7c23 */ /* 0x100fe20008010854 */
[--C-:B------:R-:W-:Y:S01]  /*5390*/  FFMA.FTZ R127, R137, UR4, -R84.reuse ;  /* 0x00000004897f7c23 */ /* 0x100fe20008010854 */
[----:B------:R-:W-:Y:S01]  /*53a0*/  MUFU.EX2 R123, R123 ;  /* 0x0000007b007b7308 */ /* 0x000fe20000000800 */
[C---:B------:R-:W-:Y:S01]  /*53b0*/  HMMA.16816.F32 R24, R36.reuse, R32, R24 ;  /* 0x000000202418723c */ /* 0x040fe20000001818 */
[----:B-1----:R-:W-:Y:S01]  /*53c0*/  F2FP.F16.F32.PACK_AB R33, R111, R96 ;  /* 0x000000606f21723e */ /* 0x002fe200000000ff */
[----:B------:R-:W-:Y:S01]  /*53d0*/  FFMA.FTZ R172, R129, UR4, -R84 ;  /* 0x0000000481ac7c23 */ /* 0x000fe20008010854 */
[----:B------:R-:W1:Y:S01]  /*53e0*/  MUFU.EX2 R116, R116 ;  /* 0x0000007400747308 */ /* 0x000e620000000800 */
[--C-:B------:R-:W-:Y:S01]  /*53f0*/  FFMA.FTZ R174, R117, UR4, -R90.reuse ;  /* 0x0000000475ae7c23 */ /* 0x100fe2000801085a */
[--C-:B------:R-:W-:Y:S01]  /*5400*/  FFMA.FTZ R113, R113, UR4, -R90.reuse ;  /* 0x0000000471717c23 */ /* 0x100fe2000801085a */
[----:B------:R-:W-:Y:S01]  /*5410*/  FFMA.FTZ R176, R115, UR4, -R90 ;  /* 0x0000000473b07c23 */ /* 0x000fe2000801085a */
[----:B------:R-:W-:Y:S01]  /*5420*/  MUFU.EX2 R114, R114 ;  /* 0x0000007200727308 */ /* 0x000fe20000000800 */
[C---:B------:R-:W-:Y:S01]  /*5430*/  HMMA.16816.F32 R20, R36.reuse, R34, R20 ;  /* 0x000000222414723c */ /* 0x040fe20000001814 */
[----:B----4-:R-:W-:Y:S01]  /*5440*/  F2FP.F16.F32.PACK_AB R35, R109, R110 ;  /* 0x0000006e6d23723e */ /* 0x010fe200000000ff */
[----:B------:R-:W-:Y:S01]  /*5450*/  FFMA.FTZ R145, R145, UR4, -R84 ;  /* 0x0000000491917c23 */ /* 0x000fe20008010854 */
[----:B------:R-:W4:Y:S01]  /*5460*/  MUFU.EX2 R139, R139 ;  /* 0x0000008b008b7308 */ /* 0x000f220000000800 */
[----:B------:R-:W-:Y:S01]  /*5470*/  FFMA.FTZ R121, R121, UR4, -R90 ;  /* 0x0000000479797c23 */ /* 0x000fe2000801085a */
[--C-:B------:R-:W-:Y:S01]  /*5480*/  FFMA.FTZ R41, R41, UR4, -R84.reuse ;  /* 0x0000000429297c23 */ /* 0x100fe20008010854 */
[--C-:B------:R-:W-:Y:S01]  /*5490*/  FFMA.FTZ R43, R43, UR4, -R84.reuse ;  /* 0x000000042b2b7c23 */ /* 0x100fe20008010854 */
        /* <DEDUP_REMOVED lines=22> */
[--C-:B------:R-:W-:Y:S01]  /*5600*/  FFMA.FTZ R75, R75, UR4, -R84.reuse ;  /* 0x000000044b4b7c23 */ /* 0x100fe20008010854 */
[----:B------:R-:W-:Y:S01]  /*5610*/  FFMA.FTZ R70, R70, UR4, -R84 ;  /* 0x0000000446467c23 */ /* 0x000fe20008010854 */
[----:B------:R-:W-:Y:S01]  /*5620*/  MUFU.EX2 R126, R126 ;  /* 0x0000007e007e7308 */ /* 0x000fe20000000800 */
[----:B------:R-:W-:Y:S01]  /*5630*/  FADD.FTZ R100, R100, R105 ;  /* 0x0000006964647221 */ /* 0x000fe20000010000 */
[C---:B------:R-:W-:Y:S01]  /*5640*/  HMMA.16816.F32 R20, R32.reuse, R10, R20 ;  /* 0x0000000a2014723c */ /* 0x040fe20000001814 */
[----:B------:R-:W5:Y:S01]  /*5650*/  LDSM.16.MT88.4 R8, [R208+0x1000] ;  /* 0x00100000d008783b */ /* 0x000f620000004200 */
[----:B------:R-:W3:Y:S01]  /*5660*/  MUFU.EX2 R183, R183 ;  /* 0x000000b700b77308 */ /* 0x000ee20000000800 */
[----:B------:R-:W-:Y:S01]  /*5670*/  FADD.FTZ R91, R91, R100 ;  /* 0x000000645b5b7221 */ /* 0x000fe20000010000 */
[----:B------:R-:W-:Y:S01]  /*5680*/  FFMA.FTZ R71, R71, UR4, -R84 ;  /* 0x0000000447477c23 */ /* 0x000fe20008010854 */
[--C-:B------:R-:W-:Y:S01]  /*5690*/  FFMA.FTZ R69, R69, UR4, -R90.reuse ;  /* 0x0000000445457c23 */ /* 0x100fe2000801085a */
[----:B------:R-:W-:Y:S01]  /*56a0*/  MUFU.EX2 R185, R239 ;  /* 0x000000ef00b97308 */ /* 0x000fe20000000800 */
[----:B------:R-:W-:Y:S01]  /*56b0*/  FADD.FTZ R88, R88, R91 ;  /* 0x0000005b58587221 */ /* 0x000fe20000010000 */
[C---:B--2---:R-:W-:Y:S01]  /*56c0*/  HMMA.16816.F32 R16, R32.reuse, R4, R16 ;  /* 0x000000042010723c */ /* 0x044fe20000001810 */
[----:B------:R-:W-:Y:S01]  /*56d0*/  FFMA.FTZ R60, R60, UR4, -R90 ;  /* 0x000000043c3c7c23 */ /* 0x000fe2000801085a */
[----:B------:R-:W2:Y:S01]  /*56e0*/  MUFU.EX2 R132, R132 ;  /* 0x0000008400847308 */ /* 0x000ea20000000800 */
[----:B------:R-:W-:Y:S01]  /*56f0*/  FADD.FTZ R95, R95, R88 ;  /* 0x000000585f5f7221 */ /* 0x000fe20000010000 */
[----:B------:R-:W-:Y:S01]  /*5700*/  FFMA.FTZ R61, R61, UR4, -R90 ;  /* 0x000000043d3d7c23 */ /* 0x000fe2000801085a */
[----:B------:R-:W-:Y:S01]  /*5710*/  FFMA.FTZ R58, R58, UR4, -R84 ;  /* 0x000000043a3a7c23 */ /* 0x000fe20008010854 */
        /* <DEDUP_REMOVED lines=12> */
[--C-:B------:R-:W-:Y:S01]  /*57e0*/  FFMA.FTZ R59, R59, UR4, -R84.reuse ;  /* 0x000000043b3b7c23 */ /* 0x100fe20008010854 */
[----:B------:R-:W3:Y:S01]  /*57f0*/  MUFU.EX2 R191, R191 ;  /* 0x000000bf00bf7308 */ /* 0x000ee20000000800 */
[--C-:B------:R-:W-:Y:S01]  /*5800*/  FFMA.FTZ R54, R54, UR4, -R84.reuse ;  /* 0x0000000436367c23 */ /* 0x100fe20008010854 */
[----:B------:R-:W-:Y:S01]  /*5810*/  FADD.FTZ R96, R96, R93 ;  /* 0x0000005d60607221 */ /* 0x000fe20000010000 */
[----:B------:R-:W-:Y:S01]  /*5820*/  FFMA.FTZ R55, R55, UR4, -R84 ;  /* 0x0000000437377c23 */ /* 0x000fe20008010854 */
[C---:B-----5:R-:W-:Y:S01]  /*5830*/  HMMA.16816.F32 R24, R32.reuse, R12, R24 ;  /* 0x0000000c2018723c */ /* 0x060fe20000001818 */
[----:B------:R-:W-:Y:S01]  /*5840*/  MUFU.EX2 R189, R189 ;  /* 0x000000bd00bd7308 */ /* 0x000fe20000000800 */
[----:B------:R-:W-:Y:S01]  /*5850*/  FADD.FTZ R111, R111, R96 ;  /* 0x000000606f6f7221 */ /* 0x000fe20000010000 */
[--C-:B------:R-:W-:Y:S01]  /*5860*/  FFMA.FTZ R56, R56, UR4, -R90.reuse ;  /* 0x0000000438387c23 */ /* 0x100fe2000801085a */
[--C-:B------:R-:W-:Y:S01]  /*5870*/  FFMA.FTZ R57, R57, UR4, -R90.reuse ;  /* 0x0000000439397c23 */ /* 0x100fe2000801085a */
[----:B------:R-:W4:Y:S01]  /*5880*/  MUFU.EX2 R138, R138 ;  /* 0x0000008a008a7308 */ /* 0x000f220000000800 */
[----:B------:R-:W-:Y:S01]  /*5890*/  FADD.FTZ R110, R110, R111 ;  /* 0x0000006f6e6e7221 */ /* 0x000fe20000010000 */
[----:B------:R-:W-:Y:S01]  /*58a0*/  FFMA.FTZ R52, R52, UR4, -R90 ;  /* 0x0000000434347c23 */ /* 0x000fe2000801085a */
[C---:B------:R-:W-:Y:S01]  /*58b0*/  HMMA.16816.F32 R20, R32.reuse, R14, R20 ;  /* 0x0000000e2014723c */ /* 0x040fe20000001814 */
[----:B------:R-:W5:Y:S01]  /*58c0*/  LDSM.16.MT88.4 R12, [R208+0x1400] ;  /* 0x00140000d00c783b */ /* 0x000f620000004200 */
[----:B------:R-:W-:Y:S01]  /*58d0*/  MUFU.EX2 R134, R134 ;  /* 0x0000008600867308 */ /* 0x000fe20000000800 */
[----:B------:R-:W-:Y:S01]  /*58e0*/  FADD.FTZ R109, R109, R110 ;  /* 0x0000006e6d6d7221 */ /* 0x000fe20000010000 */
[--C-:B------:R-:W-:Y:S01]  /*58f0*/  FFMA.FTZ R53, R53, UR4, -R90.reuse ;  /* 0x0000000435357c23 */ /* 0x100fe2000801085a */
[----:B------:R-:W-:Y:S01]  /*5900*/  FFMA.FTZ R231, R45, UR4, -R90 ;  /* 0x000000042de77c23 */ /* 0x000fe2000801085a */
[----:B------:R-:W5:Y:S01]  /*5910*/  MUFU.EX2 R199, R199 ;  /* 0x000000c700c77308 */ /* 0x000f620000000800 */
[----:B------:R-:W-:Y:S01]  /*5920*/  ISETP.GT.AND P0, PT, R160, R215, PT ;  /* 0x000000d7a000720c */ /* 0x000fe20003f04270 */
[C---:B------:R-:W-:Y:S01]  /*5930*/  HMMA.16816.F32 R36, R32.reuse, R8, R16 ;  /* 0x000000082024723c */ /* 0x040fe20000001810 */
[----:B------:R-:W5:Y:S01]  /*5940*/  LDSM.16.MT88.4 R16, [R209+0x6800] ;  /* 0x00680000d110783b */ /* 0x000f620000004200 */
[----:B------:R-:W-:Y:S04]  /*5950*/  MUFU.EX2 R197, R197 ;  /* 0x000000c500c57308 */ /* 0x000fe80000000800 */
[----:B------:R-:W-:Y:S02]  /*5960*/  MUFU.EX2 R140, R140 ;  /* 0x0000008c008c7308 */ /* 0x000fe40000000800 */
[----:B------:R-:W-:Y:S01]  /*5970*/  HMMA.16816.F32 R28, R32, R10, R28 ;  /* 0x0000000a201c723c */ /* 0x000fe2000000181c */
[----:B------:R-:W5:Y:S01]  /*5980*/  LDSM.16.MT88.4 R8, [R208+0x1800] ;  /* 0x00180000d008783b */ /* 0x000f620000004200 */
[----:B--2---:R-:W-:Y:S01]  /*5990*/  F2FP.F16.F32.PACK_AB R33, R132, R185 ;  /* 0x000000b98421723e */ /* 0x004fe200000000ff */
[----:B------:R-:W-:Y:S01]  /*59a0*/  MUFU.EX2 R142, R142 ;  /* 0x0000008e008e7308 */ /* 0x000fe20000000800 */
[----:B-1----:R-:W-:-:S02]  /*59b0*/  F2FP.F16.F32.PACK_AB R35, R187, R130 ;  /* 0x00000082bb23723e */ /* 0x002fc400000000ff */
[----:B---3--:R-:W-:Y:S01]  /*59c0*/  F2FP.F16.F32.PACK_AB R32, R191, R136 ;  /* 0x00000088bf20723e */ /* 0x008fe200000000ff */
[----:B------:R-:W1:Y:S01]  /*59d0*/  MUFU.EX2 R201, R205 ;  /* 0x000000cd00c97308 */ /* 0x000e620000000800 */
[----:B----4-:R-:W-:-:S03]  /*59e0*/  F2FP.F16.F32.PACK_AB R34, R138, R189 ;  /* 0x000000bd8a22723e */ /* 0x010fc600000000ff */
[----:B------:R-:W-:Y:S04]  /*59f0*/  MUFU.EX2 R144, R144 ;  /* 0x0000009000907308 */ /* 0x000fe80000000800 */
[----:B------:R-:W2:Y:S01]  /*5a00*/  MUFU.EX2 R203, R203 ;  /* 0x000000cb00cb7308 */ /* 0x000ea20000000800 */
[C---:B------:R-:W-:Y:S03]  /*5a10*/  HMMA.16816.F32 R24, R32.reuse, R4, R24 ;  /* 0x000000042018723c */ /* 0x040fe60000001818 */
[----:B------:R-:W-:Y:S04]  /*5a20*/  MUFU.EX2 R146, R146 ;  /* 0x0000009200927308 */ /* 0x000fe80000000800 */
[----:B------:R-:W3:Y:S01]  /*5a30*/  MUFU.EX2 R167, R181 ;  /* 0x000000b500a77308 */ /* 0x000ee20000000800 */
[C---:B------:R-:W-:Y:S01]  /*5a40*/  HMMA.16816.F32 R20, R32.reuse, R6, R20 ;  /* 0x000000062014723c */ /* 0x040fe20000001814 */
[----:B------:R-:W4:Y:S02]  /*5a50*/  LDSM.16.MT88.4 R4, [R209+0x6c00] ;  /* 0x006c0000d104783b */ /* 0x000f240000004200 */
[----:B------:R-:W-:Y:S04]  /*5a60*/  MUFU.EX2 R152, R152 ;  /* 0x0000009800987308 */ /* 0x000fe80000000800 */
[----:B------:R-:W3:Y:S01]  /*5a70*/  MUFU.EX2 R163, R175 ;  /* 0x000000af00a37308 */ /* 0x000ee20000000800 */
[----:B-----5:R-:W-:Y:S01]  /*5a80*/  HMMA.16816.F32 R36, R32, R12, R36 ;  /* 0x0000000c2024723c */ /* 0x020fe20000001824 */
[----:B------:R-:W-:-:S02]  /*5a90*/  F2FP.F16.F32.PACK_AB R13, R199, R134 ;  /* 0x00000086c70d723e */ /* 0x000fc400000000ff */
[----:B-1----:R-:W-:Y:S01]  /*5aa0*/  F2FP.F16.F32.PACK_AB R12, R201, R142 ;  /* 0x0000008ec90c723e */ /* 0x002fe200000000ff */
[----:B------:R-:W-:Y:S04]  /*5ab0*/  MUFU.EX2 R154, R154 ;  /* 0x0000009a009a7308 */ /* 0x000fe80000000800 */
[----:B------:R-:W-:Y:S01]  /*5ac0*/  HMMA.16816.F32 R28, R32, R14, R28 ;  /* 0x0000000e201c723c */ /* 0x000fe2000000181c */
[----:B------:R-:W-:Y:S01]  /*5ad0*/  F2FP.F16.F32.PACK_AB R15, R140, R197 ;  /* 0x000000c58c0f723e */ /* 0x000fe200000000ff */
[----:B------:R-:W1:Y:S01]  /*5ae0*/  MUFU.EX2 R159, R159 ;  /* 0x0000009f009f7308 */ /* 0x000e620000000800 */
[----:B--2---:R-:W-:Y:S01]  /*5af0*/  F2FP.F16.F32.PACK_AB R14, R203, R144 ;  /* 0x00000090cb0e723e */ /* 0x004fe200000000ff */
[----:B------:R-:W-:Y:S02]  /*5b00*/  FFMA.FTZ R32, R135, UR4, -R90 ;  /* 0x0000000487207c23 */ /* 0x000fe4000801085a */
[----:B------:R-:W-:Y:S04]  /*5b10*/  MUFU.EX2 R156, R156 ;  /* 0x0000009c009c7308 */ /* 0x000fe80000000800 */
[C---:B------:R-:W-:Y:S01]  /*5b20*/  HMMA.16816.F32 R24, R12.reuse, R16, R24 ;  /* 0x000000100c18723c */ /* 0x040fe20000001818 */
[----:B------:R-:W2:Y:S04]  /*5b30*/  MUFU.EX2 R161, R161 ;  /* 0x000000a100a17308 */ /* 0x000ea80000000800 */
[----:B------:R-:W-:Y:S03]  /*5b40*/  MUFU.EX2 R155, R157 ;  /* 0x0000009d009b7308 */ /* 0x000fe60000000800 */
        /* <DEDUP_REMOVED lines=14> */
[----:B--2---:R-:W-:-:S03]  /*5c30*/  F2FP.F16.F32.PACK_AB R14, R161, R156 ;  /* 0x0000009ca10e723e */ /* 0x004fc600000000ff */
[----:B------:R-:W1:Y:S01]  /*5c40*/  MUFU.EX2 R166, R166 ;  /* 0x000000a600a67308 */ /* 0x000e620000000800 */
[----:B----4-:R-:W-:Y:S03]  /*5c50*/  LDSM.16.MT88.4 R32, [R209+0x7400] ;  /* 0x00740000d120783b */ /* 0x010fe60000004200 */
[C---:B------:R-:W-:Y:S01]  /*5c60*/  HMMA.16816.F32 R24, R12.reuse, R4, R24 ;  /* 0x000000040c18723c */ /* 0x040fe20000001818 */
[----:B------:R-:W-:Y:S04]  /*5c70*/  MUFU.EX2 R135, R145 ;  /* 0x0000009100877308 */ /* 0x000fe80000000800 */
[----:B------:R-:W2:Y:S03]  /*5c80*/  MUFU.EX2 R170, R170 ;  /* 0x000000aa00aa7308 */ /* 0x000ea60000000800 */
[C---:B------:R-:W-:Y:S01]  /*5c90*/  HMMA.16816.F32 R20, R12.reuse, R6, R20 ;  /* 0x000000060c14723c */ /* 0x040fe20000001814 */
[----:B------:R-:W4:Y:S01]  /*5ca0*/  LDSM.16.MT88.4 R4, [R208+0x2000] ;  /* 0x00200000d004783b */ /* 0x000f220000004200 */
[----:B------:R-:W-:Y:S04]  /*5cb0*/  MUFU.EX2 R127, R127 ;  /* 0x0000007f007f7308 */ /* 0x000fe80000000800 */
[----:B------:R-:W-:Y:S02]  /*5cc0*/  MUFU.EX2 R172, R172 ;  /* 0x000000ac00ac7308 */ /* 0x000fe40000000800 */
[----:B-----5:R-:W-:Y:S01]  /*5cd0*/  HMMA.16816.F32 R36, R12, R16, R36 ;  /* 0x000000100c24723c */ /* 0x020fe20000001824 */
[----:B------:R-:W-:Y:S01]  /*5ce0*/  F2FP.F16.F32.PACK_AB R17, R158, R155 ;  /* 0x0000009b9e11723e */ /* 0x000fe200000000ff */
[----:B------:R-:W-:Y:S01]  /*5cf0*/  MUFU.EX2 R117, R121 ;  /* 0x0000007900757308 */ /* 0x000fe20000000800 */
[----:B---3--:R-:W-:-:S03]  /*5d00*/  F2FP.F16.F32.PACK_AB R16, R164, R141 ;  /* 0x0000008da410723e */ /* 0x008fc600000000ff */
[----:B------:R-:W3:Y:S02]  /*5d10*/  MUFU.EX2 R174, R174 ;  /* 0x000000ae00ae7308 */ /* 0x000ee40000000800 */
[----:B------:R-:W-:Y:S01]  /*5d20*/  HMMA.16816.F32 R28, R12, R18, R28 ;  /* 0x000000120c1c723c */ /* 0x000fe2000000181c */
[----:B------:R-:W5:Y:S01]  /*5d30*/  LDSM.16.MT88.4 R12, [R208+0x2400] ;  /* 0x00240000d00c783b */ /* 0x000f620000004200 */
[----:B------:R-:W-:Y:S01]  /*5d40*/  F2FP.F16.F32.PACK_AB R19, R162, R147 ;  /* 0x00000093a213723e */ /* 0x000fe200000000ff */
[----:B------:R-:W-:Y:S01]  /*5d50*/  MUFU.EX2 R113, R113 ;  /* 0x0000007100717308 */ /* 0x000fe20000000800 */
[----:B-1----:R-:W-:-:S03]  /*5d60*/  F2FP.F16.F32.PACK_AB R18, R166, R125 ;  /* 0x0000007da612723e */ /* 0x002fc600000000ff */
[----:B------:R-:W1:Y:S04]  /*5d70*/  MUFU.EX2 R176, R176 ;  /* 0x000000b000b07308 */ /* 0x000e680000000800 */
[C---:B------:R-:W-:Y:S01]  /*5d80*/  HMMA.16816.F32 R20, R16.reuse, R10, R20 ;  /* 0x0000000a1014723c */ /* 0x040fe20000001814 */
[----:B------:R-:W-:Y:S04]  /*5d90*/  MUFU.EX2 R41, R41 ;  /* 0x0000002900297308 */ /* 0x000fe80000000800 */
        /* <DEDUP_REMOVED lines=8> */
[----:B---3--:R-:W-:-:S03]  /*5e20*/  F2FP.F16.F32.PACK_AB R4, R174, R117 ;  /* 0x00000075ae04723e */ /* 0x008fc600000000ff */
[----:B------:R-:W-:Y:S02]  /*5e30*/  MUFU.EX2 R69, R69 ;  /* 0x0000004500457308 */ /* 0x000fe40000000800 */
[----:B------:R-:W-:Y:S01]  /*5e40*/  HMMA.16816.F32 R28, R16, R6, R28 ;  /* 0x00000006101c723c */ /* 0x000fe2000000181c */
[----:B------:R-:W-:Y:S01]  /*5e50*/  F2FP.F16.F32.PACK_AB R7, R172, R127 ;  /* 0x0000007fac07723e */ /* 0x000fe200000000ff */
[----:B------:R-:W2:Y:S01]  /*5e60*/  LDSM.16.MT88.4 R16, [R208+0x2800] ;  /* 0x00280000d010783b */ /* 0x000ea20000004200 */
[----:B-1----:R-:W-:Y:S01]  /*5e70*/  F2FP.F16.F32.PACK_AB R6, R176, R113 ;  /* 0x00000071b006723e */ /* 0x002fe200000000ff */
[----:B------:R-:W-:Y:S04]  /*5e80*/  MUFU.EX2 R60, R60 ;  /* 0x0000003c003c7308 */ /* 0x000fe80000000800 */
[----:B------:R-:W-:Y:S02]  /*5e90*/  MUFU.EX2 R61, R61 ;  /* 0x0000003d003d7308 */ /* 0x000fe40000000800 */
[C---:B------:R-:W-:Y:S01]  /*5ea0*/  HMMA.16816.F32 R20, R4.reuse, R34, R20 ;  /* 0x000000220414723c */ /* 0x040fe20000001814 */
[--C-:B------:R-:W-:Y:S01]  /*5eb0*/  FFMA.FTZ R35, R42, UR4, -R90.reuse ;  /* 0x000000042a237c23 */ /* 0x100fe2000801085a */
[----:B------:R-:W-:Y:S01]  /*5ec0*/  FFMA.FTZ R42, R89, UR4, -R90 ;  /* 0x00000004592a7c23 */ /* 0x000fe2000801085a */
[--C-:B------:R-:W-:Y:S01]  /*5ed0*/  FFMA.FTZ R89, R83, UR4, -R84.reuse ;  /* 0x0000000453597c23 */ /* 0x100fe20008010854 */
[----:B------:R-:W-:Y:S04]  /*5ee0*/  MUFU.EX2 R58, R58 ;  /* 0x0000003a003a7308 */ /* 0x000fe80000000800 */
[C---:B------:R-:W-:Y:S01]  /*5ef0*/  HMMA.16816.F32 R24, R4.reuse, R32, R24 ;  /* 0x000000200418723c */ /* 0x040fe20000001818 */
[----:B------:R-:W-:Y:S01]  /*5f00*/  FFMA.FTZ R33, R86, UR4, -R84 ;  /* 0x0000000456217c23 */ /* 0x000fe20008010854 */
[----:B------:R-:W-:Y:S01]  /*5f10*/  FFMA.FTZ R86, R40, UR4, -R90 ;  /* 0x0000000428567c23 */ /* 0x000fe2000801085a */
[----:B------:R-:W1:Y:S04]  /*5f20*/  MUFU.EX2 R32, R43 ;  /* 0x0000002b00207308 */ /* 0x000e680000000800 */
[----:B------:R-:W-:Y:S01]  /*5f30*/  MUFU.EX2 R33, R33 ;  /* 0x0000002100217308 */ /* 0x000fe20000000800 */
[C---:B-----5:R-:W-:Y:S03]  /*5f40*/  HMMA.16816.F32 R36, R4.reuse, R12, R36 ;  /* 0x0000000c0424723c */ /* 0x060fe60000001824 */
[----:B------:R3:W4:Y:S04]  /*5f50*/  MUFU.EX2 R40, R87 ;  /* 0x0000005700287308 */ /* 0x0007280000000800 */
[----:B------:R5:W-:Y:S01]  /*5f60*/  MUFU.EX2 R34, R86 ;  /* 0x0000005600227308 */ /* 0x000be20000000800 */
[----:B------:R-:W-:Y:S01]  /*5f70*/  HMMA.16816.F32 R28, R4, R14, R28 ;  /* 0x0000000e041c723c */ /* 0x000fe2000000181c */
[----:B------:R-:W2:Y:S01]  /*5f80*/  LDSM.16.MT88.4 R12, [R209+0x7c00] ;  /* 0x007c0000d10c783b */ /* 0x000ea20000004200 */
[----:B-1----:R-:W-:Y:S01]  /*5f90*/  F2FP.F16.F32.PACK_AB R5, R32, R41 ;  /* 0x000000292005723e */ /* 0x002fe200000000ff */
[----:B------:R-:W1:Y:S04]  /*5fa0*/  MUFU.EX2 R35, R35 ;  /* 0x0000002300237308 */ /* 0x000e680000000800 */
[----:B------:R-:W-:Y:S01]  /*5fb0*/  MUFU.EX2 R42, R42 ;  /* 0x0000002a002a7308 */ /* 0x000fe20000000800 */
[--C-:B---3--:R-:W-:Y:S01]  /*5fc0*/  FFMA.FTZ R87, R82, UR4, -R84.reuse ;  /* 0x0000000452577c23 */ /* 0x108fe20008010854 */
[----:B------:R-:W-:-:S02]  /*5fd0*/  FFMA.FTZ R82, R79, UR4, -R84 ;  /* 0x000000044f527c23 */ /* 0x000fc40008010854 */
[----:B------:R-:W3:Y:S01]  /*5fe0*/  MUFU.EX2 R43, R85 ;  /* 0x00000055002b7308 */ /* 0x000ee20000000800 */
[----:B----4-:R-:W-:Y:S01]  /*5ff0*/  F2FP.F16.F32.PACK_AB R7, R40, R33 ;  /* 0x000000212807723e */ /* 0x010fe200000000ff */
[----:B-----5:R-:W-:Y:S02]  /*6000*/  FFMA.FTZ R86, R78, UR4, -R84 ;  /* 0x000000044e567c23 */ /* 0x020fe40008010854 */
[----:B------:R4:W-:Y:S01]  /*6010*/  MUFU.EX2 R83, R87 ;  /* 0x0000005700537308 */ /* 0x0009e20000000800 */
[----:B-1----:R-:W-:-:S03]  /*6020*/  F2FP.F16.F32.PACK_AB R4, R35, R34 ;  /* 0x000000222304723e */ /* 0x002fc600000000ff */
[----:B------:R1:W5:Y:S04]  /*6030*/  MUFU.EX2 R78, R89 ;  /* 0x00000059004e7308 */ /* 0x0003680000000800 */
[----:B------:R5:W-:Y:S01]  /*6040*/  MUFU.EX2 R79, R86 ;  /* 0x00000056004f7308 */ /* 0x000be20000000800 */
[----:B---3--:R-:W-:Y:S01]  /*6050*/  F2FP.F16.F32.PACK_AB R6, R43, R42 ;  /* 0x0000002a2b06723e */ /* 0x008fe200000000ff */
[--C-:B------:R-:W-:Y:S02]  /*6060*/  FFMA.FTZ R85, R80, UR4, -R90.reuse ;  /* 0x0000000450557c23 */ /* 0x100fe4000801085a */
[----:B------:R-:W-:Y:S01]  /*6070*/  MUFU.EX2 R59, R59 ;  /* 0x0000003b003b7308 */ /* 0x000fe20000000800 */
[----:B----4-:R-:W-:-:S03]  /*6080*/  FFMA.FTZ R87, R81, UR4, -R90 ;  /* 0x0000000451577c23 */ /* 0x010fc6000801085a */
[----:B------:R3:W-:Y:S01]  /*6090*/  MUFU.EX2 R80, R82 ;  /* 0x0000005200507308 */ /* 0x0007e20000000800 */
[----:B------:R-:W-:Y:S01]  /*60a0*/  HMMA.16816.F32 R24, R4, R8, R24 ;  /* 0x000000080418723c */ /* 0x000fe20000001818 */
[----:B-1----:R-:W-:Y:S02]  /*60b0*/  FFMA.FTZ R89, R76, UR4, -R90 ;  /* 0x000000044c597c23 */ /* 0x002fe4000801085a */
[----:B------:R1:W-:Y:S01]  /*60c0*/  MUFU.EX2 R81, R85 ;  /* 0x0000005500517308 */ /* 0x0003e20000000800 */
[----:B-----5:R-:W-:-:S03]  /*60d0*/  FADD.FTZ R86, R106, R119 ;  /* 0x000000776a567221 */ /* 0x020fc60000010000 */
[----:B------:R-:W4:Y:S01]  /*60e0*/  MUFU.EX2 R76, R87 ;  /* 0x00000057004c7308 */ /* 0x000f220000000800 */
[C---:B------:R-:W-:Y:S01]  /*60f0*/  HMMA.16816.F32 R20, R4.reuse, R10, R20 ;  /* 0x0000000a0414723c */ /* 0x040fe20000001814 */
[----:B------:R-:W5:Y:S01]  /*6100*/  LDSM.16.MT88.4 R8, [R208+0x2c00] ;  /* 0x002c0000d008783b */ /* 0x000f620000004200 */
[----:B------:R-:W-:Y:S01]  /*6110*/  FADD.FTZ R86, R103, R86 ;  /* 0x0000005667567221 */ /* 0x000fe20000010000 */
[----:B------:R-:W-:Y:S01]  /*6120*/  MUFU.EX2 R54, R54 ;  /* 0x0000003600367308 */ /* 0x000fe20000000800 */
[----:B---3--:R-:W-:Y:S02]  /*6130*/  FFMA.FTZ R82, R77, UR4, -R90 ;  /* 0x000000044d527c23 */ /* 0x008fe4000801085a */
[----:B------:R-:W-:Y:S01]  /*6140*/  FADD.FTZ R97, R97, R86 ;  /* 0x0000005661617221 */ /* 0x000fe20000010000 */
[----:B------:R-:W-:Y:S01]  /*6150*/  MUFU.EX2 R77, R89 ;  /* 0x00000059004d7308 */ /* 0x000fe20000000800 */
[C---:B--2---:R-:W-:Y:S01]  /*6160*/  HMMA.16816.F32 R36, R4.reuse, R16, R36 ;  /* 0x000000100424723c */ /* 0x044fe20000001824 */
[----:B------:R-:W-:Y:S01]  /*6170*/  F2FP.F16.F32.PACK_AB R17, R78, R83 ;  /* 0x000000534e11723e */ /* 0x000fe200000000ff */
[----:B------:R-:W-:Y:S01]  /*6180*/  FADD.FTZ R92, R92, R97 ;  /* 0x000000615c5c7221 */ /* 0x000fe20000010000 */
[----:B------:R-:W2:Y:S01]  /*6190*/  MUFU.EX2 R82, R82 ;  /* 0x0000005200527308 */ /* 0x000ea20000000800 */
[----:B-1----:R-:W-:Y:S01]  /*61a0*/  FFMA.FTZ R85, R72, UR4, -R90 ;  /* 0x0000000448557c23 */ /* 0x002fe2000801085a */
[----:B----4-:R-:W-:Y:S01]  /*61b0*/  F2FP.F16.F32.PACK_AB R16, R76, R81 ;  /* 0x000000514c10723e */ /* 0x010fe200000000ff */
[----:B------:R-:W-:Y:S01]  /*61c0*/  FADD.FTZ R99, R99, R92 ;  /* 0x0000005c63637221 */ /* 0x000fe20000010000 */
[----:B------:R-:W-:Y:S01]  /*61d0*/  FFMA.FTZ R72, R68, UR4, -R90 ;  /* 0x0000000444487c23 */ /* 0x000fe2000801085a */
[----:B------:R-:W-:Y:S01]  /*61e0*/  HMMA.16816.F32 R28, R4, R18, R28 ;  /* 0x00000012041c723c */ /* 0x000fe2000000181c */
[----:B------:R-:W1:Y:S01]  /*61f0*/  LDSM.16.MT88.4 R4, [R209+0x8000] ;  /* 0x00800000d104783b */ /* 0x000e620000004200 */
[----:B------:R-:W-:Y:S01]  /*6200*/  F2FP.F16.F32.PACK_AB R19, R80, R79 ;  /* 0x0000004f5013723e */ /* 0x000fe200000000ff */
[----:B------:R-:W-:Y:S01]  /*6210*/  FADD.FTZ R99, R104, R99 ;  /* 0x0000006368637221 */ /* 0x000fe20000010000 */
[----:B------:R-:W-:Y:S03]  /*6220*/  MUFU.EX2 R55, R55 ;  /* 0x0000003700377308 */ /* 0x000fe60000000800 */
[----:B------:R-:W-:Y:S01]  /*6230*/  FADD.FTZ R102, R102, R99 ;  /* 0x0000006366667221 */ /* 0x000fe20000010000 */
[----:B------:R-:W-:Y:S01]  /*6240*/  MUFU.EX2 R72, R72 ;  /* 0x0000004800487308 */ /* 0x000fe20000000800 */
[----:B--2---:R-:W-:-:S02]  /*6250*/  F2FP.F16.F32.PACK_AB R18, R82, R77 ;  /* 0x0000004d5212723e */ /* 0x004fc400000000ff */
[----:B------:R-:W-:Y:S01]  /*6260*/  FADD.FTZ R102, R101, R102 ;  /* 0x0000006665667221 */ /* 0x000fe20000010000 */
[----:B------:R-:W-:Y:S03]  /*6270*/  MUFU.EX2 R56, R56 ;  /* 0x0000003800387308 */ /* 0x000fe60000000800 */
[----:B------:R-:W-:Y:S01]  /*6280*/  FADD.FTZ R123, R123, R102 ;  /* 0x000000667b7b7221 */ /* 0x000fe20000010000 */
[----:B------:R-:W-:Y:S01]  /*6290*/  HMMA.16816.F32 R24, R16, R12, R24 ;  /* 0x0000000c1018723c */ /* 0x000fe20000001818 */
[----:B------:R-:W-:Y:S01]  /*62a0*/  FFMA.FTZ R12, R73, UR4, -R90 ;  /* 0x00000004490c7c23 */ /* 0x000fe2000801085a */
[----:B------:R-:W-:Y:S01]  /*62b0*/  MUFU.EX2 R57, R57 ;  /* 0x0000003900397308 */ /* 0x000fe20000000800 */
[----:B------:R-:W-:-:S03]  /*62c0*/  FADD.FTZ R123, R116, R123 ;  /* 0x0000007b747b7221 */ /* 0x000fc60000010000 */
[----:B------:R-:W-:Y:S01]  /*62d0*/  MUFU.EX2 R73, R85 ;  /* 0x0000005500497308 */ /* 0x000fe20000000800 */
[----:B------:R-:W-:Y:S01]  /*62e0*/  FADD.FTZ R114, R114, R123 ;  /* 0x0000007b72727221 */ /* 0x000fe20000010000 */
[----:B------:R-:W-:Y:S02]  /*62f0*/  HMMA.16816.F32 R20, R16, R14, R20 ;  /* 0x0000000e1014723c */ /* 0x000fe40000001814 */
[----:B------:R2:W3:Y:S01]  /*6300*/  MUFU.EX2 R68, R12 ;  /* 0x0000000c00447308 */ /* 0x0004e20000000800 */
[----:B------:R-:W-:-:S03]  /*6310*/  FADD.FTZ R114, R139, R114 ;  /* 0x000000728b727221 */ /* 0x000fc60000010000 */
[----:B------:R-:W-:Y:S01]  /*6320*/  MUFU.EX2 R52, R52 ;  /* 0x0000003400347308 */ /* 0x000fe20000000800 */
[----:B------:R-:W-:Y:S01]  /*6330*/  FADD.FTZ R177, R177, R114 ;  /* 0x00000072b1b17221 */ /* 0x000fe20000010000 */
[----:B-----5:R-:W-:Y:S01]  /*6340*/  HMMA.16816.F32 R36, R16, R8, R36 ;  /* 0x000000081024723c */ /* 0x020fe20000001824 */
[----:B------:R-:W-:Y:S01]  /*6350*/  F2FP.F16.F32.PACK_AB R9, R75, R74 ;  /* 0x0000004a4b09723e */ /* 0x000fe200000000ff */
[----:B------:R-:W-:Y:S01]  /*6360*/  MUFU.EX2 R53, R53 ;  /* 0x0000003500357308 */ /* 0x000fe20000000800 */
[----:B------:R-:W-:-:S03]  /*6370*/  FADD.FTZ R177, R128, R177 ;  /* 0x000000b180b17221 */ /* 0x000fc60000010000 */
[----:B------:R-:W-:Y:S01]  /*6380*/  MUFU.EX2 R231, R231 ;  /* 0x000000e700e77308 */ /* 0x000fe20000000800 */
[----:B------:R-:W-:Y:S01]  /*6390*/  FADD.FTZ R126, R126, R177 ;  /* 0x000000b17e7e7221 */ /* 0x000fe20000010000 */
[----:B------:R-:W-:Y:S01]  /*63a0*/  HMMA.16816.F32 R28, R16, R10, R28 ;  /* 0x0000000a101c723c */ /* 0x000fe2000000181c */
[----:B------:R-:W-:Y:S01]  /*63b0*/  F2FP.F16.F32.PACK_AB R11, R71, R70 ;  /* 0x00000046470b723e */ /* 0x000fe200000000ff */
[----:B--2---:R-:W2:Y:S01]  /*63c0*/  LDSM.16.MT88.4 R12, [R208+0x3000] ;  /* 0x00300000d00c783b */ /* 0x004ea20000004200 */
[----:B---3--:R-:W-:Y:S01]  /*63d0*/  F2FP.F16.F32.PACK_AB R8, R68, R73 ;  /* 0x000000494408723e */ /* 0x008fe200000000ff */
[----:B------:R-:W-:Y:S01]  /*63e0*/  FADD.FTZ R183, R183, R126 ;  /* 0x0000007eb7b77221 */ /* 0x000fe20000010000 */
[----:B------:R-:W-:Y:S01]  /*63f0*/  F2FP.F16.F32.PACK_AB R10, R69, R72 ;  /* 0x00000048450a723e */ /* 0x000fe200000000ff */
[--C-:B------:R-:W-:Y:S01]  /*6400*/  FFMA.FTZ R16, R62, UR4, -R84.reuse ;  /* 0x000000043e107c23 */ /* 0x100fe20008010854 */
[--C-:B------:R-:W-:Y:S01]  /*6410*/  FFMA.FTZ R19, R63, UR4, -R84.reuse ;  /* 0x000000043f137c23 */ /* 0x100fe20008010854 */
[----:B------:R-:W-:Y:S01]  /*6420*/  FADD.FTZ R136, R136, R183 ;  /* 0x000000b788887221 */ /* 0x000fe20000010000 */
[--C-:B------:R-:W-:Y:S01]  /*6430*/  FFMA.FTZ R18, R66, UR4, -R84.reuse ;  /* 0x0000000442127c23 */ /* 0x100fe20008010854 */
[----:B------:R-:W-:Y:S01]  /*6440*/  FFMA.FTZ R17, R67, UR4, -R84 ;  /* 0x0000000443117c23 */ /* 0x000fe20008010854 */
[----:B------:R-:W-:Y:S01]  /*6450*/  FFMA.FTZ R62, R64, UR4, -R90 ;  /* 0x00000004403e7c23 */ /* 0x000fe2000801085a */
        /* <DEDUP_REMOVED lines=10> */
[----:B------:R-:W-:Y:S01]  /*6500*/  HMMA.16816.F32 R20, R8, R6, R20 ;  /* 0x000000060814723c */ /* 0x000fe20000001814 */
[----:B------:R-:W-:Y:S01]  /*6510*/  MUFU.EX2 R16, R16 ;  /* 0x0000001000107308 */ /* 0x000fe20000000800 */
[----:B------:R-:W-:Y:S01]  /*6520*/  FADD.FTZ R124, R124, R171 ;  /* 0x000000ab7c7c7221 */ /* 0x000fe20000010000 */
[----:B------:R-:W-:Y:S01]  /*6530*/  FADD.FTZ R142, R142, R189 ;  /* 0x000000bd8e8e7221 */ /* 0x000fe20000010000 */
[----:B------:R-:W3:Y:S01]  /*6540*/  LDSM.16.MT88.4 R4, [R209+0x8400] ;  /* 0x00840000d104783b */ /* 0x000ee20000004200 */
[----:B------:R-:W4:Y:S01]  /*6550*/  MUFU.EX2 R19, R19 ;  /* 0x0000001300137308 */ /* 0x000f220000000800 */
[----:B------:R-:W-:Y:S01]  /*6560*/  FADD.FTZ R185, R185, R124 ;  /* 0x0000007cb9b97221 */ /* 0x000fe20000010000 */
[----:B------:R-:W-:Y:S01]  /*6570*/  FADD.FTZ R201, R201, R142 ;  /* 0x0000008ec9c97221 */ /* 0x000fe20000010000 */
[----:B------:R-:W-:Y:S01]  /*6580*/  LDSM.16.MT88.4 R136, [R208+0x3c00] ;  /* 0x003c0000d088783b */ /* 0x000fe20000004200 */
[----:B------:R-:W-:Y:S01]  /*6590*/  MUFU.EX2 R62, R62 ;  /* 0x0000003e003e7308 */ /* 0x000fe20000000800 */
[----:B------:R-:W-:Y:S01]  /*65a0*/  FADD.FTZ R185, R132, R185 ;  /* 0x000000b984b97221 */ /* 0x000fe20000010000 */
[----:B------:R-:W-:-:S02]  /*65b0*/  FADD.FTZ R144, R144, R201 ;  /* 0x000000c990907221 */ /* 0x000fc40000010000 */
[----:B------:R-:W5:Y:S01]  /*65c0*/  MUFU.EX2 R63, R63 ;  /* 0x0000003f003f7308 */ /* 0x000f620000000800 */
[----:B------:R-:W-:Y:S01]  /*65d0*/  FADD.FTZ R130, R130, R185 ;  /* 0x000000b982827221 */ /* 0x000fe20000010000 */
[----:B------:R-:W-:-:S03]  /*65e0*/  FADD.FTZ R203, R203, R144 ;  /* 0x00000090cbcb7221 */ /* 0x000fc60000010000 */
[----:B------:R-:W-:Y:S01]  /*65f0*/  FADD.FTZ R187, R187, R130 ;  /* 0x00000082bbbb7221 */ /* 0x000fe20000010000 */
[C---:B--2---:R-:W-:Y:S01]  /*6600*/  HMMA.16816.F32 R36, R8.reuse, R12, R36 ;  /* 0x0000000c0824723c */ /* 0x044fe20000001824 */
[----:B------:R-:W-:Y:S02]  /*6610*/  FADD.FTZ R154, R154, R203 ;  /* 0x000000cb9a9a7221 */ /* 0x000fe40000010000 */
[----:B------:R-:W-:Y:S02]  /*6620*/  FADD.FTZ R134, R134, R187 ;  /* 0x000000bb86867221 */ /* 0x000fe40000010000 */
[----:B------:R-:W-:Y:S02]  /*6630*/  FADD.FTZ R159, R159, R154 ;  /* 0x0000009a9f9f7221 */ /* 0x000fe40000010000 */
[----:B------:R-:W-:Y:S01]  /*6640*/  FADD.FTZ R134, R199, R134 ;  /* 0x00000086c7867221 */ /* 0x000fe20000010000 */
[----:B------:R-:W-:Y:S01]  /*6650*/  HMMA.16816.F32 R28, R8, R14, R28 ;  /* 0x0000000e081c723c */ /* 0x000fe2000000181c */
[----:B------:R-:W2:Y:S01]  /*6660*/  LDSM.16.MT88.4 R12, [R208+0x3400] ;  /* 0x00340000d00c783b */ /* 0x000ea20000004200 */
        /* <DEDUP_REMOVED lines=8> */
[----:B-----5:R-:W-:Y:S02]  /*66f0*/  F2FP.F16.F32.PACK_AB R8, R63, R62 ;  /* 0x0000003e3f08723e */ /* 0x020fe400000000ff */
[----:B------:R-:W-:Y:S01]  /*6700*/  FADD.FTZ R164, R164, R141 ;  /* 0x0000008da4a47221 */ /* 0x000fe20000010000 */
[----:B------:R-:W-:Y:S01]  /*6710*/  FADD.FTZ R167, R167, R146 ;  /* 0x00000092a7a77221 */ /* 0x000fe20000010000 */
[----:B------:R-:W-:-:S02]  /*6720*/  F2FP.F16.F32.PACK_AB R10, R61, R60 ;  /* 0x0000003c3d0a723e */ /* 0x000fc400000000ff */
        /* <DEDUP_REMOVED lines=9> */
[----:B------:R-:W-:Y:S01]  /*67c0*/  HMMA.16816.F32 R20, R8, R6, R20 ;  /* 0x000000060814723c */ /* 0x000fe20000001814 */
[----:B------:R-:W1:Y:S02]  /*67d0*/  LDSM.16.MT88.4 R4, [R209+0x8800] ;  /* 0x00880000d104783b */ /* 0x000e640000004200 */
[----:B------:R-:W-:-:S04]  /*67e0*/  FADD.FTZ R147, R147, R158 ;  /* 0x0000009e93937221 */ /* 0x000fc80000010000 */
[----:B------:R-:W-:Y:S01]  /*67f0*/  FADD.FTZ R162, R162, R147 ;  /* 0x00000093a2a27221 */ /* 0x000fe20000010000 */
[C---:B--2---:R-:W-:Y:S01]  /*6800*/  HMMA.16816.F32 R36, R8.reuse, R12, R36 ;  /* 0x0000000c0824723c */ /* 0x044fe20000001824 */
[----:B------:R-:W-:Y:S02]  /*6810*/  FADD.FTZ R13, R113, R174 ;  /* 0x000000ae710d7221 */ /* 0x000fe40000010000 */
[----:B------:R-:W-:Y:S01]  /*6820*/  FADD.FTZ R135, R135, R162 ;  /* 0x000000a287877221 */ /* 0x000fe20000010000 */
[----:B------:R-:W-:Y:S01]  /*6830*/  F2FP.F16.F32.PACK_AB R12, R57, R56 ;  /* 0x00000038390c723e */ /* 0x000fe200000000ff */
[----:B------:R-:W-:Y:S02]  /*6840*/  FADD.FTZ R13, R176, R13 ;  /* 0x0000000db00d7221 */ /* 0x000fe40000010000 */
[----:B------:R-:W-:Y:S01]  /*6850*/  FADD.FTZ R170, R170, R135 ;  /* 0x00000087aaaa7221 */ /* 0x000fe20000010000 */
[----:B------:R-:W-:Y:S01]  /*6860*/  HMMA.16816.F32 R28, R8, R14, R28 ;  /* 0x0000000e081c723c */ /* 0x000fe2000000181c */
[----:B------:R-:W-:-:S02]  /*6870*/  FADD.FTZ R34, R34, R13 ;  /* 0x0000000d22227221 */ /* 0x000fc40000010000 */
[----:B------:R-:W-:Y:S01]  /*6880*/  FADD.FTZ R127, R127, R170 ;  /* 0x000000aa7f7f7221 */ /* 0x000fe20000010000 */
[----:B------:R-:W2:Y:S01]  /*6890*/  LDSM.16.MT88.4 R8, [R208+0x3800] ;  /* 0x00380000d008783b */ /* 0x000ea20000004200 */
[----:B------:R-:W-:Y:S01]  /*68a0*/  F2FP.F16.F32.PACK_AB R13, R59, R58 ;  /* 0x0000003a3b0d723e */ /* 0x000fe200000000ff */
[----:B------:R-:W-:Y:S01]  /*68b0*/  FADD.FTZ R35, R35, R34 ;  /* 0x0000002223237221 */ /* 0x000fe20000010000 */
[----:B------:R-:W-:Y:S01]  /*68c0*/  FADD.FTZ R172, R172, R127 ;  /* 0x0000007facac7221 */ /* 0x000fe20000010000 */
[----:B------:R-:W3:Y:S01]  /*68d0*/  LDSM.16.MT88.4 R132, [R209+0x8c00] ;  /* 0x008c0000d184783b */ /* 0x000ee20000004200 */
[----:B------:R-:W-:Y:S01]  /*68e0*/  F2FP.F16.F32.PACK_AB R15, R55, R54 ;  /* 0x00000036370f723e */ /* 0x000fe200000000ff */
[----:B------:R-:W-:Y:S01]  /*68f0*/  FADD.FTZ R42, R42, R35 ;  /* 0x000000232a2a7221 */ /* 0x000fe20000010000 */
[----:B------:R-:W-:Y:S01]  /*6900*/  FADD.FTZ R41, R41, R172 ;  /* 0x000000ac29297221 */ /* 0x000fe20000010000 */
[----:B------:R-:W-:Y:S01]  /*6910*/  F2FP.F16.F32.PACK_AB R14, R53, R52 ;  /* 0x00000034350e723e */ /* 0x000fe200000000ff */
        /* <DEDUP_REMOVED lines=19> */
[----:B-1----:R-:W-:Y:S01]  /*6a50*/  HMMA.16816.F32 R24, R12, R4, R24 ;  /* 0x000000040c18723c */ /* 0x002fe20000001818 */
[----:B------:R-:W1:Y:S01]  /*6a60*/  MUFU.EX2 R33, R33 ;  /* 0x0000002100217308 */ /* 0x000e620000000800 */
[----:B------:R-:W-:Y:S01]  /*6a70*/  FADD.FTZ R73, R73, R82 ;  /* 0x0000005249497221 */ /* 0x000fe20000010000 */
[----:B------:R-:W-:-:S02]  /*6a80*/  FADD.FTZ R79, R79, R78 ;  /* 0x0000004e4f4f7221 */ /* 0x000fc40000010000 */
[----:B------:R-:W4:Y:S01]  /*6a90*/  MUFU.EX2 R40, R40 ;  /* 0x0000002800287308 */ /* 0x000f220000000800 */
[----:B------:R-:W-:Y:S01]  /*6aa0*/  FADD.FTZ R73, R68, R73 ;  /* 0x0000004944497221 */ /* 0x000fe20000010000 */
[----:B------:R-:W-:Y:S01]  /*6ab0*/  FADD.FTZ R79, R80, R79 ;  /* 0x0000004f504f7221 */ /* 0x000fe20000010000 */
[C---:B------:R-:W-:Y:S01]  /*6ac0*/  HMMA.16816.F32 R20, R12.reuse, R6, R20 ;  /* 0x000000060c14723c */ /* 0x040fe20000001814 */
[----:B------:R-:W-:Y:S01]  /*6ad0*/  MUFU.EX2 R34, R34 ;  /* 0x0000002200227308 */ /* 0x000fe20000000800 */
[----:B------:R-:W-:Y:S01]  /*6ae0*/  FADD.FTZ R72, R72, R73 ;  /* 0x0000004948487221 */ /* 0x000fe20000010000 */
[----:B------:R-:W-:Y:S02]  /*6af0*/  FADD.FTZ R74, R74, R79 ;  /* 0x0000004f4a4a7221 */ /* 0x000fe40000010000 */
[----:B------:R-:W5:Y:S01]  /*6b00*/  MUFU.EX2 R35, R35 ;  /* 0x0000002300237308 */ /* 0x000f620000000800 */
[----:B------:R-:W-:Y:S01]  /*6b10*/  FADD.FTZ R69, R69, R72 ;  /* 0x0000004845457221 */ /* 0x000fe20000010000 */
[----:B------:R-:W-:Y:S01]  /*6b20*/  FADD.FTZ R75, R75, R74 ;  /* 0x0000004a4b4b7221 */ /* 0x000fe20000010000 */
[----:B--2---:R-:W-:Y:S01]  /*6b30*/  HMMA.16816.F32 R36, R12, R8, R36 ;  /* 0x000000080c24723c */ /* 0x004fe20000001824 */
[----:B------:R-:W2:Y:S01]  /*6b40*/  MUFU.EX2 R42, R42 ;  /* 0x0000002a002a7308 */ /* 0x000ea20000000800 */
[----:B------:R-:W-:Y:S01]  /*6b50*/  FADD.FTZ R62, R62, R69 ;  /* 0x000000453e3e7221 */ /* 0x000fe20000010000 */
[----:B------:R-:W-:Y:S01]  /*6b60*/  FADD.FTZ R70, R70, R75 ;  /* 0x0000004b46467221 */ /* 0x000fe20000010000 */
[----:B-1----:R-:W-:-:S02]  /*6b70*/  F2FP.F16.F32.PACK_AB R5, R33, R32 ;  /* 0x000000202105723e */ /* 0x002fc400000000ff */
[----:B------:R-:W-:Y:S01]  /*6b80*/  FADD.FTZ R63, R63, R62 ;  /* 0x0000003e3f3f7221 */ /* 0x000fe20000010000 */
[----:B------:R-:W-:Y:S01]  /*6b90*/  FADD.FTZ R71, R71, R70 ;  /* 0x0000004647477221 */ /* 0x000fe20000010000 */
[----:B------:R-:W-:Y:S01]  /*6ba0*/  HMMA.16816.F32 R28, R12, R10, R28 ;  /* 0x0000000a0c1c723c */ /* 0x000fe2000000181c */
[----:B----4-:R-:W-:Y:S01]  /*6bb0*/  F2FP.F16.F32.PACK_AB R4, R41, R40 ;  /* 0x000000282904723e */ /* 0x010fe200000000ff */
[----:B------:R-:W-:Y:S01]  /*6bc0*/  FADD.FTZ R60, R60, R63 ;  /* 0x0000003f3c3c7221 */ /* 0x000fe20000010000 */
[----:B------:R-:W-:Y:S01]  /*6bd0*/  FADD.FTZ R18, R18, R71 ;  /* 0x0000004712127221 */ /* 0x000fe20000010000 */
[----:B-----5:R-:W-:Y:S02]  /*6be0*/  F2FP.F16.F32.PACK_AB R7, R35, R34 ;  /* 0x000000222307723e */ /* 0x020fe400000000ff */
[----:B------:R-:W-:Y:S01]  /*6bf0*/  FADD.FTZ R61, R61, R60 ;  /* 0x0000003c3d3d7221 */ /* 0x000fe20000010000 */
[----:B------:R-:W-:Y:S01]  /*6c00*/  FADD.FTZ R17, R17, R18 ;  /* 0x0000001211117221 */ /* 0x000fe20000010000 */
[----:B--2---:R-:W-:-:S02]  /*6c10*/  F2FP.F16.F32.PACK_AB R6, R231, R42 ;  /* 0x0000002ae706723e */ /* 0x004fc400000000ff */
        /* <DEDUP_REMOVED lines=19> */
[----:B------:R-:W-:Y:S03]  /*6d50*/  HMMA.16816.F32 R136, R4, R138, R28 ;  /* 0x0000008a0488723c */ /* 0x000fe6000000181c */
[----:B------:R-:W-:-:S04]  /*6d60*/  FADD.FTZ R34, R34, R33 ;  /* 0x0000002122227221 */ /* 0x000fc80000010000 */
[----:B------:R-:W-:Y:S01]  /*6d70*/  FADD.FTZ R230, R35, R34 ;  /* 0x0000002223e67221 */ /* 0x000fe20000010000 */
[----:B------:R-:W-:-:S12]  /*6d80*/  @!P0 BRA `(.L_x_2048) ;  /* 0x0000004c00e88947 */ /* 0x000fd80003800000 */
        /* <DEDUP_REMOVED lines=64> */
.L_x_2049:
[----:B------:R-:W-:Y:S01]  /*7190*/  UMOV UR6, URZ ;  /* 0x000000ff00067c82 */ /* 0x000fe20008000000 */
[----:B------:R-:W-:Y:S01]  /*71a0*/  IMAD.SHL.U32 R4, R192, 0x100, RZ ;  /* 0x00000100c0047824 */ /* 0x000fe200078e00ff */
[----:B------:R-:W-:-:S05]  /*71b0*/  IADD3 R5, P0, PT, RZ, -UR6, RZ ;  /* 0x80000006ff057c10 */ /* 0x000fca000ff1e0ff */
[----:B------:R-:W-:-:S05]  /*71c0*/  IMAD.X R4, RZ, RZ, ~R4, P0 ;  /* 0x000000ffff047224 */ /* 0x000fca00000e0e04 */
[----:B------:R-:W-:-:S04]  /*71d0*/  SHF.R.S64 R5, R5, 0x1f, R4 ;  /* 0x0000001f05057819 */ /* 0x000fc80000001004 */
[----:B------:R-:W-:-:S04]  /*71e0*/  IADD3 R218, P0, PT, R5, R218, RZ ;  /* 0x000000da05da7210 */ /* 0x000fc80007f1e0ff */
[----:B------:R-:W-:-:S09]  /*71f0*/  LEA.HI.X.SX32 R219, R4, R219, 0x1, P0 ;  /* 0x000000db04db7211 */ /* 0x000fd200000f0eff */
.L_x_2050:
[C---:B------:R-:W-:Y:S01]  /*7200*/  IMAD.SHL.U32 R5, R192.reuse, 0x40, RZ ;  /* 0x00000040c0057824 */ /* 0x040fe200078e00ff */
[----:B------:R-:W-:Y:S01]  /*7210*/  SHF.L.U64.HI R192, R192, 0x6, R193 ;  /* 0x00000006c0c07819 */ /* 0x000fe200000102c1 */
[----:B------:R-:W-:Y:S01]  /*7220*/  @!PT LDS RZ, [RZ] ;  /* 0x00000000fffff984 */ /* 0x000fe20000000800 */
[----:B------:R-:W-:Y:S01]  /*7230*/  @!PT LDS RZ, [RZ] ;  /* 0x00000000fffff984 */ /* 0x000fe20000000800 */
[----:B------:R-:W-:Y:S01]  /*7240*/  @!PT LDS RZ, [RZ] ;  /* 0x00000000fffff984 */ /* 0x000fe20000000800 */
[----:B------:R-:W-:Y:S01]  /*7250*/  LDGSTS.E.BYPASS.LTC128B.128 [R195+0x5000], desc[UR16][R218.64] ;  /* 0x05000000dac37fae */ /* 0x000fe2000b981a10 */
[----:B------:R-:W-:Y:S02]  /*7260*/  IMAD R169, R194, 0x100, R169 ;  /* 0x00000100c2a97824 */ /* 0x000fe400078e02a9 */
        /* <DEDUP_REMOVED lines=141> */
[----:B------:R-:W-:Y:S01]  /*7b40*/  FSEL R152, R116, -INF , !P5 ;  /* 0xff80000074987808 */ /* 0x000fe20006800000 */
[----:B------:R-:W-:Y:S01]  /*7b50*/  VIADD R116, R169, 0xfffffe38 ;  /* 0xfffffe38a9747836 */ /* 0x000fe20000000000 */
[CC--:B------:R-:W-:Y:S02]  /*7b60*/  ISETP.GE.AND P1, PT, R9.reuse, R168.reuse, PT ;  /* 0x000000a80900720c */ /* 0x0c0fe40003f26270 */
[-C--:B------:R-:W-:Y:S02]  /*7b70*/  ISETP.GE.AND P0, PT, R9, R3.reuse, PT ;  /* 0x000000030900720c */ /* 0x080fe40003f06270 */
[C---:B------:R-:W-:Y:S02]  /*7b80*/  ISETP.GE.AND P6, PT, R8.reuse, R168, PT ;  /* 0x000000a80800720c */ /* 0x040fe40003fc6270 */
[----:B------:R-:W-:-:S02]  /*7b90*/  ISETP.GE.AND P3, PT, R8, R3, PT ;  /* 0x000000030800720c */ /* 0x000fc40003f66270 */
[----:B------:R-:W2:Y:S01]  /*7ba0*/  LDSM.16.M88.4 R8, [R150+0x2400] ;  /* 0x002400009608783b */ /* 0x000ea20000000200 */
[----:B------:R-:W-:Y:S02]  /*7bb0*/  FSEL R123, R123, -INF , !P4 ;  /* 0xff8000007b7b7808 */ /* 0x000fe40006000000 */
        /* <DEDUP_REMOVED lines=23> */
[----:B------:R-:W-:Y:S02]  /*7d30*/  FSEL R110, R110, -INF , !P1 ;  /* 0xff8000006e6e7808 */ /* 0x000fe40004800000 */
[----:B------:R-:W-:Y:S01]  /*7d40*/  FSEL R109, R109, -INF , !P0 ;  /* 0xff8000006d6d7808 */ /* 0x000fe20004000000 */
[C---:B--2---:R-:W-:Y:S01]  /*7d50*/  HMMA.16816.F32 R96, R160.reuse, R8, R96 ;  /* 0x00000008a060723c */ /* 0x044fe20000001860 */
[----:B------:R-:W-:Y:S01]  /*7d60*/  FSEL R112, R112, -INF , !P6 ;  /* 0xff80000070707808 */ /* 0x000fe20007000000 */
[C---:B------:R-:W-:Y:S01]  /*7d70*/  VIADD R8, R169.reuse, 0xfffffe51 ;  /* 0xfffffe51a9087836 */ /* 0x040fe20000000000 */
[C---:B------:R-:W-:Y:S01]  /*7d80*/  ISETP.GE.AND P1, PT, R4.reuse, R168, PT ;  /* 0x000000a80400720c */ /* 0x040fe20003f26270 */
[C---:B------:R-:W-:Y:S01]  /*7d90*/  VIADD R9, R169.reuse, 0xfffffe59 ;  /* 0xfffffe59a9097836 */ /* 0x040fe20000000000 */
[-C--:B------:R-:W-:Y:S01]  /*7da0*/  ISETP.GE.AND P0, PT, R4, R3.reuse, PT ;  /* 0x000000030400720c */ /* 0x080fe20003f06270 */
[C---:B------:R-:W-:Y:S01]  /*7db0*/  VIADD R4, R169.reuse, 0xfffffe50 ;  /* 0xfffffe50a9047836 */ /* 0x040fe20000000000 */
[----:B------:R-:W-:Y:S01]  /*7dc0*/  ISETP.GE.AND P6, PT, R164, R3, PT ;  /* 0x00000003a400720c */ /* 0x000fe20003fc6270 */
[----:B------:R-:W-:Y:S01]  /*7dd0*/  HMMA.16816.F32 R92, R160, R10, R92 ;  /* 0x0000000aa05c723c */ /* 0x000fe2000000185c */
        /* <DEDUP_REMOVED lines=66> */
[----:B------:R-:W-:Y:S01]  /*8200*/  VIADD R4, R169, 0xfffffe80 ;  /* 0xfffffe80a9047836 */ /* 0x000fe20000000000 */
        /* <DEDUP_REMOVED lines=9> */
[CC--:B------:R-:W-:Y:S02]  /*82a0*/  ISETP.GE.AND P6, PT, R8.reuse, R168.reuse, PT ;  /* 0x000000a80800720c */ /* 0x0c0fe40003fc6270 */
[-C--:B------:R-:W-:Y:S01]  /*82b0*/  ISETP.GE.AND P3, PT, R8, R3.reuse, PT ;  /* 0x000000030800720c */ /* 0x080fe20003f66270 */
[----:B------:R-:W-:Y:S01]  /*82c0*/  VIADD R8, R169, 0xfffffe88 ;  /* 0xfffffe88a9087836 */ /* 0x000fe20000000000 */
[CC--:B------:R-:W-:Y:S01]  /*82d0*/  ISETP.GE.AND P5, PT, R5.reuse, R168.reuse, PT ;  /* 0x000000a80500720c */ /* 0x0c0fe20003fa6270 */
[----:B-1----:R-:W-:Y:S01]  /*82e0*/  HMMA.16816.F32 R64, R160, R92, R64 ;  /* 0x0000005ca040723c */ /* 0x002fe20000001840 */
[----:B------:R-:W-:Y:S01]  /*82f0*/  ISETP.GE.AND P2, PT, R5, R3, PT ;  /* 0x000000030500720c */ /* 0x000fe20003f46270 */
[----:B------:R-:W-:Y:S01]  /*8300*/  VIADD R93, R169, 0xfffffe91 ;  /* 0xfffffe91a95d7836 */ /* 0x000fe20000000000 */
[----:B------:R-:W-:-:S02]  /*8310*/  ISETP.GE.AND P1, PT, R4, R168, PT ;  /* 0x000000a80400720c */ /* 0x000fc40003f26270 */
[-C--:B------:R-:W-:Y:S02]  /*8320*/  ISETP.GE.AND P0, PT, R4, R3.reuse, PT ;  /* 0x000000030400720c */ /* 0x080fe40003f06270 */
        /* <DEDUP_REMOVED lines=8> */
[----:B------:R-:W-:Y:S02]  /*83b0*/  FSEL R72, R72, -INF , !P1 ;  /* 0xff80000048487808 */ /* 0x000fe40004800000 */
[----:B------:R-:W-:Y:S02]  /*83c0*/  FSEL R74, R74, -INF , !P0 ;  /* 0xff8000004a4a7808 */ /* 0x000fe40004000000 */
[----:B------:R-:W-:Y:S02]  /*83d0*/  FSEL R73, R73, -INF , !P6 ;  /* 0xff80000049497808 */ /* 0x000fe40007000000 */
[----:B------:R-:W-:Y:S01]  /*83e0*/  FSEL R92, R68, -INF , !P4 ;  /* 0xff800000445c7808 */ /* 0x000fe20006000000 */
[----:B------:R-:W-:Y:S01]  /*83f0*/  VIADD R68, R169, 0xfffffe98 ;  /* 0xfffffe98a9447836 */ /* 0x000fe20000000000 */
[C---:B------:R-:W-:Y:S02]  /*8400*/  ISETP.GE.AND P2, PT, R9.reuse, R168, PT ;  /* 0x000000a80900720c */ /* 0x040fe40003f46270 */
[----:B------:R-:W-:-:S02]  /*8410*/  ISETP.GE.AND P1, PT, R9, R3, PT ;  /* 0x000000030900720c */ /* 0x000fc40003f26270 */
[CC--:B------:R-:W-:Y:S02]  /*8420*/  ISETP.GE.AND P0, PT, R8.reuse, R168.reuse, PT ;  /* 0x000000a80800720c */ /* 0x0c0fe40003f06270 */
[-C--:B------:R-:W-:Y:S02]  /*8430*/  ISETP.GE.AND P6, PT, R8, R3.reuse, PT ;  /* 0x000000030800720c */ /* 0x080fe40003fc6270 */
[----:B------:R-:W2:Y:S01]  /*8440*/  LDSM.16.M88.4 R8, [R150+0x3c00] ;  /* 0x003c00009608783b */ /* 0x000ea20000000200 */
[----:B------:R-:W-:Y:S02]  /*8450*/  FSEL R75, R75, -INF , !P3 ;  /* 0xff8000004b4b7808 */ /* 0x000fe40005800000 */
[C---:B------:R-:W-:Y:S02]  /*8460*/  ISETP.GE.AND P3, PT, R93.reuse, R168, PT ;  /* 0x000000a85d00720c */ /* 0x040fe40003f66270 */
[----:B------:R-:W-:Y:S02]  /*8470*/  ISETP.GE.AND P4, PT, R93, R3, PT ;  /* 0x000000035d00720c */ /* 0x000fe40003f86270 */
[----:B------:R-:W-:-:S02]  /*8480*/  FSEL R93, R70, -INF , !P5 ;  /* 0xff800000465d7808 */ /* 0x000fc40006800000 */
[----:B------:R-:W-:Y:S02]  /*8490*/  FSEL R95, R69, -INF , !P2 ;  /* 0xff800000455f7808 */ /* 0x000fe40005000000 */
[CC--:B------:R-:W-:Y:S02]  /*84a0*/  ISETP.GE.AND P5, PT, R68.reuse, R168.reuse, PT ;  /* 0x000000a84400720c */ /* 0x0c0fe40003fa6270 */
[----:B------:R-:W-:Y:S01]  /*84b0*/  ISETP.GE.AND P2, PT, R68, R3, PT ;  /* 0x000000034400720c */ /* 0x000fe20003f46270 */
[----:B------:R-:W-:Y:S01]  /*84c0*/  VIADD R68, R169, 0xfffffea0 ;  /* 0xfffffea0a9447836 */ /* 0x000fe20000000000 */
[----:B------:R-:W-:Y:S01]  /*84d0*/  FSEL R66, R66, -INF , !P6 ;  /* 0xff80000042427808 */ /* 0x000fe20007000000 */
[----:B-1----:R-:W-:Y:S01]  /*84e0*/  HMMA.16816.F32 R56, R160, R4, R56 ;  /* 0x00000004a038723c */ /* 0x002fe20000001838 */
[----:B------:R-:W-:Y:S01]  /*84f0*/  FSEL R65, R65, -INF , !P3 ;  /* 0xff80000041417808 */ /* 0x000fe20005800000 */
[----:B------:R-:W-:Y:S01]  /*8500*/  VIADD R4, R169, 0xfffffea1 ;  /* 0xfffffea1a9047836 */ /* 0x000fe20000000000 */
[----:B------:R-:W-:Y:S01]  /*8510*/  FSEL R94, R71, -INF , !P1 ;  /* 0xff800000475e7808 */ /* 0x000fe20004800000 */
[----:B------:R-:W-:Y:S01]  /*8520*/  VIADD R5, R169, 0xfffffea9 ;  /* 0xfffffea9a9057836 */ /* 0x000fe20000000000 */
[----:B------:R-:W-:-:S02]  /*8530*/  ISETP.GE.AND P6, PT, R68, R168, PT ;  /* 0x000000a84400720c */ /* 0x000fc40003fc6270 */
[-C--:B------:R-:W-:Y:S01]  /*8540*/  ISETP.GE.AND P3, PT, R68, R3.reuse, PT ;  /* 0x000000034400720c */ /* 0x080fe20003f66270 */
[----:B------:R-:W-:Y:S01]  /*8550*/  HMMA.16816.F32 R52, R160, R6, R52 ;  /* 0x00000006a034723c */ /* 0x000fe20000001834 */
        /* <DEDUP_REMOVED lines=8> */
[-C--:B------:R-:W-:Y:S01]  /*85e0*/  ISETP.GE.AND P2, PT, R4, R168.reuse, PT ;  /* 0x000000a80400720c */ /* 0x080fe20003f46270 */
[C---:B--2---:R-:W-:Y:S01]  /*85f0*/  HMMA.16816.F32 R44, R160.reuse, R10, R44 ;  /* 0x0000000aa02c723c */ /* 0x044fe2000000182c */
[----:B------:R-:W-:Y:S02]  /*8600*/  FSEL R61, R61, -INF , !P1 ;  /* 0xff8000003d3d7808 */ /* 0x000fe40004800000 */
[----:B------:R-:W-:Y:S02]  /*8610*/  FSEL R64, R64, -INF , !P0 ;  /* 0xff80000040407808 */ /* 0x000fe40004000000 */
[-C--:B------:R-:W-:Y:S01]  /*8620*/  ISETP.GE.AND P1, PT, R4, R3.reuse, PT ;  /* 0x000000030400720c */ /* 0x080fe20003f26270 */
[C---:B------:R-:W-:Y:S01]  /*8630*/  VIADD R4, R169.reuse, 0xfffffeb0 ;  /* 0xfffffeb0a9047836 */ /* 0x040fe20000000000 */
[----:B------:R-:W-:Y:S01]  /*8640*/  ISETP.GE.AND P0, PT, R164, R3, PT ;  /* 0x00000003a400720c */ /* 0x000fe20003f06270 */
[----:B------:R-:W-:Y:S01]  /*8650*/  HMMA.16816.F32 R48, R160, R8, R48 ;  /* 0x00000008a030723c */ /* 0x000fe20000001830 */
[----:B------:R-:W-:Y:S01]  /*8660*/  VIADD R8, R169, 0xfffffeb1 ;  /* 0xfffffeb1a9087836 */ /* 0x000fe20000000000 */
[----:B------:R-:W-:Y:S01]  /*8670*/  FSEL R59, R59, -INF , !P5 ;  /* 0xff8000003b3b7808 */ /* 0x000fe20006800000 */
[C---:B------:R-:W-:Y:S01]  /*8680*/  VIADD R9, R169.reuse, 0xfffffeb9 ;  /* 0xfffffeb9a9097836 */ /* 0x040fe20000000000 */
[----:B------:R-:W-:Y:S01]  /*8690*/  FSEL R52, R52, -INF , !P2 ;  /* 0xff80000034347808 */ /* 0x000fe20005000000 */
[----:B------:R-:W-:Y:S01]  /*86a0*/  VIADD R164, R169, 0xfffffec9 ;  /* 0xfffffec9a9a47836 */ /* 0x000fe20000000000 */
[----:B------:R-:W-:-:S02]  /*86b0*/  ISETP.GE.AND P5, PT, R8, R168, PT ;  /* 0x000000a80800720c */ /* 0x000fc40003fa6270 */
[-C--:B------:R-:W-:Y:S01]  /*86c0*/  ISETP.GE.AND P2, PT, R8, R3.reuse, PT ;  /* 0x000000030800720c */ /* 0x080fe20003f46270 */
[----:B------:R-:W-:Y:S01]  /*86d0*/  VIADD R8, R169, 0xfffffeb8 ;  /* 0xfffffeb8a9087836 */ /* 0x000fe20000000000 */
[----:B------:R-:W-:Y:S02]  /*86e0*/  FSEL R63, R63, -INF , !P0 ;  /* 0xff8000003f3f7808 */ /* 0x000fe40004000000 */
[----:B------:R-:W-:Y:S02]  /*86f0*/  FSEL R56, R56, -INF , !P6 ;  /* 0xff80000038387808 */ /* 0x000fe40007000000 */
[----:B------:R-:W-:Y:S02]  /*8700*/  FSEL R58, R58, -INF , !P3 ;  /* 0xff8000003a3a7808 */ /* 0x000fe40005800000 */
[----:B------:R-:W-:Y:S01]  /*8710*/  FSEL R57, R57, -INF , !P4 ;  /* 0xff80000039397808 */ /* 0x000fe20006000000 */
[----:B-1----:R-:W-:Y:S01]  /*8720*/  HMMA.16816.F32 R40, R160, R68, R40 ;  /* 0x00000044a028723c */ /* 0x002fe20000001828 */
[----:B------:R-:W-:Y:S01]  /*8730*/  ISETP.GE.AND P0, PT, R5, R168, PT ;  /* 0x000000a80500720c */ /* 0x000fe20003f06270 */
[----:B------:R-:W-:Y:S01]  /*8740*/  VIADD R69, R169, 0xfffffec1 ;  /* 0xfffffec1a9457836 */ /* 0x000fe20000000000 */
[----:B------:R-:W-:-:S02]  /*8750*/  ISETP.GE.AND P6, PT, R5, R3, PT ;  /* 0x000000030500720c */ /* 0x000fc40003fc6270 */
[CC--:B------:R-:W-:Y:S02]  /*8760*/  ISETP.GE.AND P3, PT, R4.reuse, R168.reuse, PT ;  /* 0x000000a80400720c */ /* 0x0c0fe40003f66270 */
[-C--:B------:R-:W-:Y:S01]  /*8770*/  ISETP.GE.AND P4, PT, R4, R3.reuse, PT ;  /* 0x000000030400720c */ /* 0x080fe20003f86270 */
[----:B------:R-:W-:Y:S01]  /*8780*/  HMMA.16816.F32 R36, R160, R70, R36 ;  /* 0x00000046a024723c */ /* 0x000fe20000001824 */
[----:B------:R-:W1:Y:S01]  /*8790*/  LDSM.16.M88.4 R4, [R150+0x4400] ;  /* 0x004400009604783b */ /* 0x000e620000000200 */
[----:B------:R-:W-:Y:S02]  /*87a0*/  FSEL R54, R54, -INF , !P1 ;  /* 0xff80000036367808 */ /* 0x000fe40004800000 */
[C---:B------:R-:W-:Y:S02]  /*87b0*/  ISETP.GE.AND P1, PT, R8.reuse, R168, PT ;  /* 0x000000a80800720c */ /* 0x040fe40003f26270 */
[----:B------:R-:W-:Y:S02]  /*87c0*/  FSEL R53, R53, -INF , !P0 ;  /* 0xff80000035357808 */ /* 0x000fe40004000000 */
[----:B------:R-:W-:Y:S01]  /*87d0*/  ISETP.GE.AND P0, PT, R8, R3, PT ;  /* 0x000000030800720c */ /* 0x000fe20003f06270 */
[----:B------:R-:W-:Y:S01]  /*87e0*/  VIADD R8, R169, 0xfffffec0 ;  /* 0xfffffec0a9087836 */ /* 0x000fe20000000000 */
[----:B------:R-:W-:-:S02]  /*87f0*/  FSEL R55, R55, -INF , !P6 ;  /* 0xff80000037377808 */ /* 0x000fc40007000000 */
[----:B------:R-:W-:Y:S01]  /*8800*/  FSEL R68, R44, -INF , !P1 ;  /* 0xff8000002c447808 */ /* 0x000fe20004800000 */
[----:B------:R-:W-:Y:S01]  /*8810*/  VIADD R44, R169, 0xfffffec8 ;  /* 0xfffffec8a92c7836 */ /* 0x000fe20000000000 */
[----:B------:R-:W-:Y:S02]  /*8820*/  ISETP.GE.AND P6, PT, R9, R168, PT ;  /* 0x000000a80900720c */ /* 0x000fe40003fc6270 */
[----:B------:R-:W-:Y:S02]  /*8830*/  FSEL R51, R51, -INF , !P2 ;  /* 0xff80000033337808 */ /* 0x000fe40005000000 */
[----:B------:R-:W-:Y:S02]  /*8840*/  FSEL R48, R48, -INF , !P3 ;  /* 0xff80000030307808 */ /* 0x000fe40005800000 */
[----:B------:R-:W-:Y:S02]  /*8850*/  FSEL R50, R50, -INF , !P4 ;  /* 0xff80000032327808 */ /* 0x000fe40006000000 */
[----:B------:R-:W-:-:S02]  /*8860*/  FSEL R49, R49, -INF , !P5 ;  /* 0xff80000031317808 */ /* 0x000fc40006800000 */
[CC--:B------:R-:W-:Y:S02]  /*8870*/  ISETP.GE.AND P2, PT, R69.reuse, R168.reuse, PT ;  /* 0x000000a84500720c */ /* 0x0c0fe40003f46270 */
[-C--:B------:R-:W-:Y:S02]  /*8880*/  ISETP.GE.AND P1, PT, R69, R3.reuse, PT ;  /* 0x000000034500720c */ /* 0x080fe40003f26270 */
[-C--:B------:R-:W-:Y:S02]  /*8890*/  ISETP.GE.AND P3, PT, R9, R3.reuse, PT ;  /* 0x000000030900720c */ /* 0x080fe40003f66270 */
[C---:B------:R-:W-:Y:S02]  /*88a0*/  ISETP.GE.AND P4, PT, R8.reuse, R168, PT ;  /* 0x000000a80800720c */ /* 0x040fe40003f86270 */
[----:B------:R-:W-:Y:S02]  /*88b0*/  ISETP.GE.AND P5, PT, R8, R3, PT ;  /* 0x000000030800720c */ /* 0x000fe40003fa6270 */
[----:B------:R-:W-:Y:S01]  /*88c0*/  FSEL R69, R46, -INF , !P0 ;  /* 0xff8000002e457808 */ /* 0x000fe20004000000 */
[----:B------:R-:W2:Y:S01]  /*88d0*/  LDSM.16.M88.4 R8, [R150+0x4800] ;  /* 0x004800009608783b */ /* 0x000ea20000000200 */
[----:B------:R-:W-:-:S02]  /*88e0*/  FSEL R71, R45, -INF , !P6 ;  /* 0xff8000002d477808 */ /* 0x000fc40007000000 */
        /* <DEDUP_REMOVED lines=10> */
[----:B------:R-:W-:Y:S01]  /*8990*/  ISETP.GE.AND P2, PT, R44, R3, PT ;  /* 0x000000032c00720c */ /* 0x000fe20003f46270 */
[----:B------:R-:W-:Y:S01]  /*89a0*/  HMMA.16816.F32 R28, R160, R6, R28 ;  /* 0x00000006a01c723c */ /* 0x000fe2000000181c */
[----:B------:R-:W1:Y:S01]  /*89b0*/  LDSM.16.M88.4 R44, [R150+0x4c00] ;  /* 0x004c0000962c783b */ /* 0x000e620000000200 */
[----:B------:R-:W-:Y:S01]  /*89c0*/  FSEL R43, R43, -INF , !P1 ;  /* 0xff8000002b2b7808 */ /* 0x000fe20004800000 */
[----:B------:R-:W-:-:S04]  /*89d0*/  DEPBAR.LE SB0, 0x0 ;  /* 0x000080000000791a */ /* 0x000fc80000000000 */
[----:B------:R-:W-:Y:S02]  /*89e0*/  FSEL R36, R36, -INF , !P0 ;  /* 0xff80000024247808 */ /* 0x000fe40004000000 */
[CC--:B------:R-:W-:Y:S02]  /*89f0*/  ISETP.GE.AND P1, PT, R4.reuse, R168.reuse, PT ;  /* 0x000000a80400720c */ /* 0x0c0fe40003f26270 */
[----:B------:R-:W-:Y:S01]  /*8a00*/  ISETP.GE.AND P0, PT, R4, R3, PT ;  /* 0x000000030400720c */ /* 0x000fe20003f06270 */
[----:B------:R-:W-:Y:S01]  /*8a10*/  VIADD R4, R169, 0xfffffed8 ;  /* 0xfffffed8a9047836 */ /* 0x000fe20000000000 */
[----:B------:R-:W-:Y:S02]  /*8a20*/  ISETP.GE.AND P3, PT, R164, R168, PT ;  /* 0x000000a8a400720c */ /* 0x000fe40003f66270 */
[----:B------:R-:W-:Y:S02]  /*8a30*/  FSEL R38, R38, -INF , !P6 ;  /* 0xff80000026267808 */ /* 0x000fe40007000000 */
[----:B------:R-:W-:-:S02]  /*8a40*/  FSEL R37, R37, -INF , !P3 ;  /* 0xff80000025257808 */ /* 0x000fc40005800000 */
[----:B------:R-:W-:Y:S02]  /*8a50*/  FSEL R40, R40, -INF , !P4 ;  /* 0xff80000028287808 */ /* 0x000fe40006000000 */
[C---:B------:R-:W-:Y:S02]  /*8a60*/  ISETP.GE.AND P6, PT, R4.reuse, R168, PT ;  /* 0x000000a80400720c */ /* 0x040fe40003fc6270 */
[-C--:B------:R-:W-:Y:S01]  /*8a70*/  ISETP.GE.AND P3, PT, R4, R3.reuse, PT ;  /* 0x000000030400720c */ /* 0x080fe20003f66270 */
[----:B--2---:R-:W-:Y:S01]  /*8a80*/  HMMA.16816.F32 R24, R160, R8, R24 ;  /* 0x00000008a018723c */ /* 0x004fe20000001818 */
[----:B------:R-:W-:Y:S01]  /*8a90*/  ISETP.GE.AND P4, PT, R164, R3, PT ;  /* 0x00000003a400720c */ /* 0x000fe20003f86270 */
[----:B------:R-:W-:Y:S01]  /*8aa0*/  VIADD R4, R169, 0xfffffee0 ;  /* 0xfffffee0a9047836 */ /* 0x000fe20000000000 */
[----:B------:R-:W-:Y:S02]  /*8ab0*/  FSEL R32, R32, -INF , !P5 ;  /* 0xff80000020207808 */ /* 0x000fe40006800000 */
[----:B------:R-:W-:-:S02]  /*8ac0*/  FSEL R39, R39, -INF , !P4 ;  /* 0xff80000027277808 */ /* 0x000fc40006000000 */
[----:B------:R-:W-:Y:S01]  /*8ad0*/  FSEL R34, R34, -INF , !P2 ;  /* 0xff80000022227808 */ /* 0x000fe20005000000 */
[C---:B------:R-:W-:Y:S01]  /*8ae0*/  HMMA.16816.F32 R20, R160.reuse, R10, R20 ;  /* 0x0000000aa014723c */ /* 0x040fe20000001814 */
        /* <DEDUP_REMOVED lines=13> */
[----:B------:R-:W-:Y:S01]  /*8bc0*/  VIADD R160, R194, 0xfffffffe ;  /* 0xfffffffec2a07836 */ /* 0x000fe20000000000 */
        /* <DEDUP_REMOVED lines=25> */
[----:B------:R-:W-:Y:S02]  /*8d60*/  ISETP.GT.AND P0, PT, R160, R215, PT ;  /* 0x000000d7a000720c */ /* 0x000fe40003f04270 */
        /* <DEDUP_REMOVED lines=75> */
.L_x_2052:
[----:B------:R-:W-:Y:S01]  /*9220*/  UMOV UR6, URZ ;  /* 0x000000ff00067c82 */ /* 0x000fe20008000000 */
[----:B------:R-:W-:Y:S01]  /*9230*/  IMAD.SHL.U32 R4, R148, 0x100, RZ ;  /* 0x0000010094047824 */ /* 0x000fe200078e00ff */
[----:B------:R-:W-:-:S05]  /*9240*/  IADD3 R5, P0, PT, RZ, -UR6, RZ ;  /* 0x80000006ff057c10 */ /* 0x000fca000ff1e0ff */
[----:B------:R-:W-:-:S05]  /*9250*/  IMAD.X R4, RZ, RZ, ~R4, P0 ;  /* 0x000000ffff047224 */ /* 0x000fca00000e0e04 */
[----:B------:R-:W-:-:S04]  /*9260*/  SHF.R.S64 R5, R5, 0x1f, R4 ;  /* 0x0000001f05057819 */ /* 0x000fc80000001004 */
[----:B------:R-:W-:-:S04]  /*9270*/  IADD3 R216, P0, PT, R5, R216, RZ ;  /* 0x000000d805d87210 */ /* 0x000fc80007f1e0ff */
[----:B------:R-:W-:-:S09]  /*9280*/  LEA.HI.X.SX32 R217, R4, R217, 0x1, P0 ;  /* 0x000000d904d97211 */ /* 0x000fd200000f0eff */
.L_x_2053:
        /* <DEDUP_REMOVED lines=28> */
.L_x_2051:
        /* <DEDUP_REMOVED lines=66> */
[----:B------:R-:W-:-:S03]  /*9870*/  FMNMX3.FTZ R8, R8, R169, R176, !PT ;  /* 0x000000a908087276 */ /* 0x000fc600078100b0 */
[----:B------:R-:W1:Y:S04]  /*9880*/  SHFL.BFLY PT, R6, R7, 0x2, 0x1f ;  /* 0x0c401f0007067f89 */ /* 0x000e6800000e0000 */
[----:B------:R-:W2:Y:S01]  /*9890*/  SHFL.BFLY PT, R5, R8, 0x2, 0x1f ;  /* 0x0c401f0008057f89 */ /* 0x000ea200000e0000 */
        /* <DEDUP_REMOVED lines=17> */
[----:B------:R-:W-:Y:S01]  /*99b0*/  FFMA.FTZ R8, R172, UR4, -R151 ;  /* 0x00000004ac087c23 */ /* 0x000fe20008010897 */
[----:B------:R-:W1:Y:S01]  /*99c0*/  LDSM.16.MT88.4 R4, [R209+0x5000] ;  /* 0x00500000d104783b */ /* 0x000e620000004200 */
[----:B------:R-:W-:Y:S01]  /*99d0*/  FADD.FTZ R9, R0, -R9 ;  /* 0x8000000900097221 */ /* 0x000fe20000010000 */
[--C-:B------:R-:W-:Y:S01]  /*99e0*/  FFMA.FTZ R172, R159, UR4, -R151.reuse ;  /* 0x000000049fac7c23 */ /* 0x100fe20008010897 */
[--C-:B------:R-:W-:Y:S01]  /*99f0*/  FFMA.FTZ R12, R170, UR4, -R156.reuse ;  /* 0x00000004aa0c7c23 */ /* 0x100fe2000801089c */
[----:B------:R2:W-:Y:S01]  /*9a00*/  MUFU.EX2 R159, R8 ;  /* 0x00000008009f7308 */ /* 0x0005e20000000800 */
[----:B------:R-:W-:Y:S01]  /*9a10*/  FMUL.FTZ R170, R11, UR4 ;  /* 0x000000040baa7c20 */ /* 0x000fe20008410000 */
        /* <DEDUP_REMOVED lines=9> */
[--C-:B------:R-:W-:Y:S01]  /*9ab0*/  FFMA.FTZ R125, R125, UR4, -R151.reuse ;  /* 0x000000047d7d7c23 */ /* 0x100fe20008010897 */
[--C-:B------:R-:W-:Y:S01]  /*9ac0*/  FFMA.FTZ R130, R130, UR4, -R156.reuse ;  /* 0x0000000482827c23 */ /* 0x100fe2000801089c */
[--C-:B------:R-:W-:Y:S01]  /*9ad0*/  FFMA.FTZ R131, R131, UR4, -R156.reuse ;  /* 0x0000000483837c23 */ /* 0x100fe2000801089c */
[----:B--2---:R-:W2:Y:S01]  /*9ae0*/  LDSM.16.MT88.4 R8, [R208] ;  /* 0x00000000d008783b */ /* 0x004ea20000004200 */
        /* <DEDUP_REMOVED lines=20> */
[----:B------:R-:W1:Y:S01]  /*9c30*/  MUFU.EX2 R170, R170 ;  /* 0x000000aa00aa7308 */ /* 0x000e620000000800 */
[--C-:B------:R-:W-:Y:S01]  /*9c40*/  FFMA.FTZ R104, R104, UR4, -R151.reuse ;  /* 0x0000000468687c23 */ /* 0x100fe20008010897 */
[----:B----4-:R-:W-:Y:S01]  /*9c50*/  F2FP.F16.F32.PACK_AB R12, R171, R178 ;  /* 0x000000b2ab0c723e */ /* 0x010fe200000000ff */
[--C-:B------:R-:W-:Y:S01]  /*9c60*/  FFMA.FTZ R105, R105, UR4, -R151.reuse ;  /* 0x0000000469697c23 */ /* 0x100fe20008010897 */
[----:B------:R-:W4:Y:S01]  /*9c70*/  MUFU.EX2 R0, R0 ;  /* 0x0000000000007308 */ /* 0x000f220000000800 */
[----:B-----5:R-:W-:Y:S01]  /*9c80*/  F2FP.F16.F32.PACK_AB R13, R158, R157 ;  /* 0x0000009d9e0d723e */ /* 0x020fe200000000ff */
        /* <DEDUP_REMOVED lines=27> */
[--C-:B------:R-:W-:Y:S01]  /*9e40*/  FFMA.FTZ R141, R155, UR4, -R151.reuse ;  /* 0x000000049b8d7c23 */ /* 0x100fe20008010897 */
[C---:B------:R-:W-:Y:S01]  /*9e50*/  HMMA.16816.F32 R132, R12.reuse, R6, R132 ;  /* 0x000000060c84723c */ /* 0x040fe20000001884 */
[----:B------:R-:W3:Y:S01]  /*9e60*/  MUFU.EX2 R131, R131 ;  /* 0x0000008300837308 */ /* 0x000ee20000000800 */
[-C--:B------:R-:W-:Y:S01]  /*9e70*/  FMUL.FTZ R6, R142, R0.reuse ;  /* 0x000000008e067220 */ /* 0x080fe20000410000 */
[----:B------:R-:W-:Y:S01]  /*9e80*/  FMUL.FTZ R7, R143, R0 ;  /* 0x000000008f077220 */ /* 0x000fe20000410000 */
[--C-:B------:R-:W-:Y:S01]  /*9e90*/  FFMA.FTZ R142, R153, UR4, -R156.reuse ;  /* 0x00000004998e7c23 */ /* 0x100fe2000801089c */
[----:B------:R-:W-:Y:S01]  /*9ea0*/  MUFU.EX2 R126, R126 ;  /* 0x0000007e007e7308 */ /* 0x000fe20000000800 */
[--C-:B------:R-:W-:Y:S01]  /*9eb0*/  FFMA.FTZ R143, R113, UR4, -R151.reuse ;  /* 0x00000004718f7c23 */ /* 0x100fe20008010897 */
[--C-:B------:R-:W-:Y:S01]  /*9ec0*/  FFMA.FTZ R103, R103, UR4, -R156.reuse ;  /* 0x0000000467677c23 */ /* 0x100fe2000801089c */
[C---:B--2---:R-:W-:Y:S01]  /*9ed0*/  HMMA.16816.F32 R136, R12.reuse, R10, R136 ;  /* 0x0000000a0c88723c */ /* 0x044fe20000001888 */
[----:B------:R-:W2:Y:S01]  /*9ee0*/  MUFU.EX2 R127, R127 ;  /* 0x0000007f007f7308 */ /* 0x000ea20000000800 */
[----:B-1----:R-:W-:Y:S01]  /*9ef0*/  F2FP.F16.F32.PACK_AB R10, R125, R124 ;  /* 0x0000007c7d0a723e */ /* 0x002fe200000000ff */
[--C-:B------:R-:W-:Y:S01]  /*9f00*/  FFMA.FTZ R96, R96, UR4, -R151.reuse ;  /* 0x0000000460607c23 */ /* 0x100fe20008010897 */
[--C-:B------:R-:W-:Y:S01]  /*9f10*/  FFMA.FTZ R97, R97, UR4, -R151.reuse ;  /* 0x0000000461617c23 */ /* 0x100fe20008010897 */
[----:B------:R-:W-:Y:S01]  /*9f20*/  MUFU.EX2 R120, R120 ;  /* 0x0000007800787308 */ /* 0x000fe20000000800 */
[--C-:B------:R-:W-:Y:S01]  /*9f30*/  FFMA.FTZ R116, R116, UR4, -R151.reuse ;  /* 0x0000000474747c23 */ /* 0x100fe20008010897 */
[--C-:B------:R-:W-:Y:S01]  /*9f40*/  FFMA.FTZ R119, R119, UR4, -R151.reuse ;  /* 0x0000000477777c23 */ /* 0x100fe20008010897 */
        /* <DEDUP_REMOVED lines=10> */
[--C-:B------:R-:W-:Y:S01]  /*9ff0*/  FFMA.FTZ R118, R118, UR4, -R156.reuse ;  /* 0x0000000476767c23 */ /* 0x100fe2000801089c */
[--C-:B------:R-:W-:Y:S01]  /*a000*/  FFMA.FTZ R88, R88, UR4, -R151.reuse ;  /* 0x0000000458587c23 */ /* 0x100fe20008010897 */
[----:B------:R-:W-:Y:S01]  /*a010*/  MUFU.EX2 R141, R141 ;  /* 0x0000008d008d7308 */ /* 0x000fe20000000800 */
[--C-:B------:R-:W-:Y:S01]  /*a020*/  FFMA.FTZ R89, R89, UR4, -R151.reuse ;  /* 0x0000000459597c23 */ /* 0x100fe20008010897 */
[C---:B------:R-:W-:Y:S01]  /*a030*/  HMMA.16816.F32 R144, R8.reuse, R16, R144 ;  /* 0x000000100890723c */ /* 0x040fe20000001890 */
[--C-:B------:R-:W-:Y:S01]  /*a040*/  FFMA.FTZ R84, R84, UR4, -R151.reuse ;  /* 0x0000000454547c23 */ /* 0x100fe20008010897 */
[----:B------:R-:W-:Y:S01]  /*a050*/  MUFU.EX2 R122, R122 ;  /* 0x0000007a007a7308 */ /* 0x000fe20000000800 */
[--C-:B------:R-:W-:Y:S01]  /*a060*/  FFMA.FTZ R85, R85, UR4, -R151.reuse ;  /* 0x0000000455557c23 */ /* 0x100fe20008010897 */
[--C-:B------:R-:W-:Y:S01]  /*a070*/  FFMA.FTZ R90, R90, UR4, -R156.reuse ;  /* 0x000000045a5a7c23 */ /* 0x100fe2000801089c */
[--C-:B------:R-:W-:Y:S01]  /*a080*/  FFMA.FTZ R91, R91, UR4, -R156.reuse ;  /* 0x000000045b5b7c23 */ /* 0x100fe2000801089c */
[----:B------:R-:W2:Y:S01]  /*a090*/  MUFU.EX2 R123, R123 ;  /* 0x0000007b007b7308 */ /* 0x000ea20000000800 */
[--C-:B------:R-:W-:Y:S01]  /*a0a0*/  FFMA.FTZ R86, R86, UR4, -R156.reuse ;  /* 0x0000000456567c23 */ /* 0x100fe2000801089c */
[C---:B------:R-:W-:Y:S01]  /*a0b0*/  HMMA.16816.F32 R132, R8.reuse, R18, R132 ;  /* 0x000000120884723c */ /* 0x040fe20000001884 */
[----:B------:R-:W3:Y:S01]  /*a0c0*/  LDSM.16.MT88.4 R16, [R208+0x800] ;  /* 0x00080000d010783b */ /* 0x000ee20000004200 */
[----:B------:R-:W-:Y:S01]  /*a0d0*/  MUFU.EX2 R142, R142 ;  /* 0x0000008e008e7308 */ /* 0x000fe20000000800 */
[--C-:B------:R-:W-:Y:S01]  /*a0e0*/  FFMA.FTZ R87, R87, UR4, -R156.reuse ;  /* 0x0000000457577c23 */ /* 0x100fe2000801089c */
[--C-:B------:R-:W-:Y:S01]  /*a0f0*/  FFMA.FTZ R80, R80, UR4, -R151.reuse ;  /* 0x0000000450507c23 */ /* 0x100fe20008010897 */
[--C-:B------:R-:W-:Y:S01]  /*a100*/  FFMA.FTZ R81, R81, UR4, -R151.reuse ;  /* 0x0000000451517c23 */ /* 0x100fe20008010897 */
[----:B------:R-:W5:Y:S01]  /*a110*/  MUFU.EX2 R113, R154 ;  /* 0x0000009a00717308 */ /* 0x000f620000000800 */
[--C-:B------:R-:W-:Y:S01]  /*a120*/  FFMA.FTZ R76, R76, UR4, -R151.reuse ;  /* 0x000000044c4c7c23 */ /* 0x100fe20008010897 */
[C---:B------:R-:W-:Y:S01]  /*a130*/  HMMA.16816.F32 R4, R8.reuse, R20, R4 ;  /* 0x000000140804723c */ /* 0x040fe20000001804 */
[--C-:B------:R-:W-:Y:S01]  /*a140*/  FFMA.FTZ R77, R77, UR4, -R151.reuse ;  /* 0x000000044d4d7c23 */ /* 0x100fe20008010897 */
[----:B------:R-:W-:Y:S01]  /*a150*/  MUFU.EX2 R112, R112 ;  /* 0x0000007000707308 */ /* 0x000fe20000000800 */
[--C-:B------:R-:W-:Y:S01]  /*a160*/  FFMA.FTZ R82, R82, UR4, -R156.reuse ;  /* 0x0000000452527c23 */ /* 0x100fe2000801089c */
[--C-:B------:R-:W-:Y:S01]  /*a170*/  FFMA.FTZ R83, R83, UR4, -R156.reuse ;  /* 0x0000000453537c23 */ /* 0x100fe2000801089c */
[--C-:B------:R-:W-:Y:S01]  /*a180*/  FFMA.FTZ R78, R78, UR4, -R156.reuse ;  /* 0x000000044e4e7c23 */ /* 0x100fe2000801089c */
[----:B------:R-:W3:Y:S01]  /*a190*/  MUFU.EX2 R143, R143 ;  /* 0x0000008f008f7308 */ /* 0x000ee20000000800 */
[--C-:B------:R-:W-:Y:S01]  /*a1a0*/  FFMA.FTZ R79, R79, UR4, -R156.reuse ;  /* 0x000000044f4f7c23 */ /* 0x100fe2000801089c */
        /* <DEDUP_REMOVED lines=16> */
[----:B------:R-:W1:Y:S01]  /*a2b0*/  MUFU.EX2 R115, R115 ;  /* 0x0000007300737308 */ /* 0x000e620000000800 */
[--C-:B------:R-:W-:Y:S01]  /*a2c0*/  FFMA.FTZ R93, R93, UR4, -R156.reuse ;  /* 0x000000045d5d7c23 */ /* 0x100fe2000801089c */
[--C-:B------:R-:W-:Y:S01]  /*a2d0*/  FFMA.FTZ R94, R94, UR4, -R156.reuse ;  /* 0x000000045e5e7c23 */ /* 0x100fe2000801089c */
[--C-:B------:R-:W-:Y:S01]  /*a2e0*/  FFMA.FTZ R64, R64, UR4, -R151.reuse ;  /* 0x0000000440407c23 */ /* 0x100fe20008010897 */
[----:B------:R-:W-:Y:S01]  /*a2f0*/  MUFU.EX2 R110, R110 ;  /* 0x0000006e006e7308 */ /* 0x000fe20000000800 */
[--C-:B------:R-:W-:Y:S01]  /*a300*/  FFMA.FTZ R65, R65, UR4, -R151.reuse ;  /* 0x0000000441417c23 */ /* 0x100fe20008010897 */
[C---:B------:R-:W-:Y:S01]  /*a310*/  HMMA.16816.F32 R132, R8.reuse, R14, R132 ;  /* 0x0000000e0884723c */ /* 0x040fe20000001884 */
[----:B------:R-:W2:Y:S01]  /*a320*/  LDSM.16.MT88.4 R12, [R209+0x6000] ;  /* 0x00600000d10c783b */ /* 0x000ea20000004200 */
[----:B------:R-:W5:Y:S01]  /*a330*/  MUFU.EX2 R111, R111 ;  /* 0x0000006f006f7308 */ /* 0x000f620000000800 */
[--C-:B------:R-:W-:Y:S01]  /*a340*/  FFMA.FTZ R60, R60, UR4, -R151.reuse ;  /* 0x000000043c3c7c23 */ /* 0x100fe20008010897 */
[--C-:B------:R-:W-:Y:S01]  /*a350*/  FFMA.FTZ R61, R61, UR4, -R151.reuse ;  /* 0x000000043d3d7c23 */ /* 0x100fe20008010897 */
[--C-:B------:R-:W-:Y:S01]  /*a360*/  FFMA.FTZ R66, R66, UR4, -R156.reuse ;  /* 0x0000000442427c23 */ /* 0x100fe2000801089c */
[----:B------:R-:W-:Y:S01]  /*a370*/  MUFU.EX2 R104, R104 ;  /* 0x0000006800687308 */ /* 0x000fe20000000800 */
[--C-:B------:R-:W-:Y:S01]  /*a380*/  FFMA.FTZ R67, R67, UR4, -R156.reuse ;  /* 0x0000000443437c23 */ /* 0x100fe2000801089c */
[C---:B---3--:R-:W-:Y:S01]  /*a390*/  HMMA.16816.F32 R4, R8.reuse, R16, R4 ;  /* 0x000000100804723c */ /* 0x048fe20000001804 */
[--C-:B------:R-:W-:Y:S01]  /*a3a0*/  FFMA.FTZ R62, R62, UR4, -R156.reuse ;  /* 0x000000043e3e7c23 */ /* 0x100fe2000801089c */
[----:B------:R-:W3:Y:S01]  /*a3b0*/  MUFU.EX2 R105, R105 ;  /* 0x0000006900697308 */ /* 0x000ee20000000800 */
[--C-:B------:R-:W-:Y:S01]  /*a3c0*/  FFMA.FTZ R63, R63, UR4, -R156.reuse ;  /* 0x000000043f3f7c23 */ /* 0x100fe2000801089c */
[--C-:B------:R-:W-:Y:S01]  /*a3d0*/  FFMA.FTZ R56, R56, UR4, -R151.reuse ;  /* 0x0000000438387c23 */ /* 0x100fe20008010897 */
[--C-:B------:R-:W-:Y:S01]  /*a3e0*/  FFMA.FTZ R53, R53, UR4, -R151.reuse ;  /* 0x0000000435357c23 */ /* 0x100fe20008010897 */
[----:B------:R-:W-:Y:S01]  /*a3f0*/  MUFU.EX2 R100, R100 ;  /* 0x0000006400647308 */ /* 0x000fe20000000800 */
[--C-:B------:R-:W-:Y:S01]  /*a400*/  FFMA.FTZ R55, R55, UR4, -R156.reuse ;  /* 0x0000000437377c23 */ /* 0x100fe2000801089c */
        /* <DEDUP_REMOVED lines=27> */
[--C-:B------:R-:W-:Y:S01]  /*a5c0*/  FFMA.FTZ R43, R43, UR4, -R156.reuse ;  /* 0x000000042b2b7c23 */ /* 0x100fe2000801089c */
[--C-:B------:R-:W-:Y:S01]  /*a5d0*/  FFMA.FTZ R38, R38, UR4, -R156.reuse ;  /* 0x0000000426267c23 */ /* 0x100fe2000801089c */
[--C-:B------:R-:W-:Y:S01]  /*a5e0*/  FFMA.FTZ R39, R39, UR4, -R156.reuse ;  /* 0x0000000427277c23 */ /* 0x100fe2000801089c */
[----:B------:R-:W-:Y:S01]  /*a5f0*/  MUFU.EX2 R116, R116 ;  /* 0x0000007400747308 */ /* 0x000fe20000000800 */
        /* <DEDUP_REMOVED lines=9> */
[----:B---3--:R-:W-:Y:S01]  /*a690*/  F2FP.F16.F32.PACK_AB R8, R105, R104 ;  /* 0x000000686908723e */ /* 0x008fe200000000ff */
[----:B------:R-:W3:Y:S01]  /*a6a0*/  LDSM.16.MT88.4 R20, [R209+0x6400] ;  /* 0x00640000d114783b */ /* 0x000ee20000004200 */
[----:B-----5:R-:W-:Y:S01]  /*a6b0*/  F2FP.F16.F32.PACK_AB R9, R107, R106 ;  /* 0x0000006a6b09723e */ /* 0x020fe200000000ff */
[----:B------:R-:W4:Y:S01]  /*a6c0*/  MUFU.EX2 R99, R99 ;  /* 0x0000006300637308 */ /* 0x000f220000000800 */
[----:B------:R-:W-:Y:S01]  /*a6d0*/  F2FP.F16.F32.PACK_AB R10, R101, R100 ;  /* 0x00000064650a723e */ /* 0x000fe200000000ff */
[----:B------:R-:W-:Y:S01]  /*a6e0*/  FFMA.FTZ R3, R3, UR4, -R156 ;  /* 0x0000000403037c23 */ /* 0x000fe2000801089c */
[----:B--2---:R-:W-:Y:S01]  /*a6f0*/  F2FP.F16.F32.PACK_AB R11, R103, R102 ;  /* 0x00000066670b723e */ /* 0x004fe200000000ff */
[----:B------:R-:W-:Y:S01]  /*a700*/  MUFU.EX2 R117, R117 ;  /* 0x0000007500757308 */ /* 0x000fe20000000800 */
[--C-:B------:R-:W-:Y:S01]  /*a710*/  FFMA.FTZ R163, R163, UR4, -R151.reuse ;  /* 0x00000004a3a37c23 */ /* 0x100fe20008010897 */
[----:B------:R-:W-:Y:S01]  /*a720*/  FFMA.FTZ R231, R167, UR4, -R151 ;  /* 0x00000004a7e77c23 */ /* 0x000fe20008010897 */
[----:B------:R-:W-:Y:S01]  /*a730*/  ISETP.GT.AND P0, PT, R160, R215, PT ;  /* 0x000000d7a000720c */ /* 0x000fe20003f04270 */
[----:B------:R-:W2:Y:S02]  /*a740*/  MUFU.EX2 R118, R118 ;  /* 0x0000007600767308 */ /* 0x000ea40000000800 */
[C---:B------:R-:W-:Y:S02]  /*a750*/  HMMA.16816.F32 R144, R8.reuse, R12, R144 ;  /* 0x0000000c0890723c */ /* 0x040fe40000001890 */
[----:B------:R-:W-:Y:S04]  /*a760*/  MUFU.EX2 R88, R88 ;  /* 0x0000005800587308 */ /* 0x000fe80000000800 */
[----:B------:R-:W5:Y:S02]  /*a770*/  MUFU.EX2 R89, R89 ;  /* 0x0000005900597308 */ /* 0x000f640000000800 */
[----:B------:R-:W-:Y:S01]  /*a780*/  HMMA.16816.F32 R132, R8, R14, R132 ;  /* 0x0000000e0884723c */ /* 0x000fe20000001884 */
[----:B------:R-:W5:Y:S01]  /*a790*/  LDSM.16.MT88.4 R12, [R208+0x1400] ;  /* 0x00140000d00c783b */ /* 0x000f620000004200 */
[----:B------:R-:W-:Y:S01]  /*a7a0*/  MUFU.EX2 R84, R84 ;  /* 0x0000005400547308 */ /* 0x000fe20000000800 */
[----:B------:R-:W-:-:S03]  /*a7b0*/  @P0 IADD3 R194, PT, PT, R194, -0x3, RZ ;  /* 0xfffffffdc2c20810 */ /* 0x000fc60007ffe0ff */
        /* <DEDUP_REMOVED lines=82> */
[----:B----4-:R-:W-:Y:S01]  /*ace0*/  F2FP.F16.F32.PACK_AB R8, R65, R64 ;  /* 0x000000404108723e */ /* 0x010fe200000000ff */
[----:B------:R-:W-:Y:S01]  /*acf0*/  MUFU.EX2 R39, R39 ;  /* 0x0000002700277308 */ /* 0x000fe20000000800 */
[----:B------:R-:W-:-:S02]  /*ad00*/  F2FP.F16.F32.PACK_AB R9, R67, R66 ;  /* 0x000000424309723e */ /* 0x000fc400000000ff */
[----:B------:R-:W-:Y:S01]  /*ad10*/  F2FP.F16.F32.PACK_AB R10, R61, R60 ;  /* 0x0000003c3d0a723e */ /* 0x000fe200000000ff */
[----:B------:R-:W-:Y:S01]  /*ad20*/  MUFU.EX2 R45, R45 ;  /* 0x0000002d002d7308 */ /* 0x000fe20000000800 */
[----:B------:R-:W-:-:S03]  /*ad30*/  F2FP.F16.F32.PACK_AB R11, R63, R62 ;  /* 0x0000003e3f0b723e */ /* 0x000fc600000000ff */
[----:B------:R-:W-:Y:S04]  /*ad40*/  MUFU.EX2 R3, R3 ;  /* 0x0000000300037308 */ /* 0x000fe80000000800 */
[C---:B------:R-:W-:Y:S01]  /*ad50*/  HMMA.16816.F32 R144, R8.reuse, R24, R144 ;  /* 0x000000180890723c */ /* 0x040fe20000001890 */
[--C-:B------:R-:W-:Y:S01]  /*ad60*/  FFMA.FTZ R24, R52, UR4, -R151.reuse ;  /* 0x0000000434187c23 */ /* 0x100fe20008010897 */
[--C-:B------:R-:W-:Y:S01]  /*ad70*/  FFMA.FTZ R52, R54, UR4, -R156.reuse ;  /* 0x0000000436347c23 */ /* 0x100fe2000801089c */
[----:B------:R3:W4:Y:S01]  /*ad80*/  MUFU.EX2 R25, R57 ;  /* 0x0000003900197308 */ /* 0x0007220000000800 */
[--C-:B------:R-:W-:Y:S01]  /*ad90*/  FFMA.FTZ R54, R48, UR4, -R151.reuse ;  /* 0x0000000430367c23 */ /* 0x100fe20008010897 */
[--C-:B------:R-:W-:Y:S02]  /*ada0*/  FFMA.FTZ R48, R68, UR4, -R151.reuse ;  /* 0x0000000444307c23 */ /* 0x100fe40008010897 */
        /* <DEDUP_REMOVED lines=21> */
[--C-:B------:R-:W-:Y:S01]  /*af00*/  FFMA.FTZ R50, R69, UR4, -R156.reuse ;  /* 0x0000000445327c23 */ /* 0x100fe2000801089c */
[----:B------:R-:W-:Y:S01]  /*af10*/  FFMA.FTZ R69, R44, UR4, -R156 ;  /* 0x000000042c457c23 */ /* 0x000fe2000801089c */
        /* <DEDUP_REMOVED lines=14> */
[C---:B------:R-:W-:Y:S01]  /*b000*/  HMMA.16816.F32 R4, R8.reuse, R16, R4 ;  /* 0x000000100804723c */ /* 0x040fe20000001804 */
[----:B------:R-:W-:Y:S01]  /*b010*/  FADD.FTZ R124, R124, R129 ;  /* 0x000000817c7c7221 */ /* 0x000fe20000010000 */
[----:B------:R-:W-:Y:S01]  /*b020*/  FADD.FTZ R126, R126, R131 ;  /* 0x000000837e7e7221 */ /* 0x000fe20000010000 */
[----:B------:R-:W-:Y:S02]  /*b030*/  MUFU.EX2 R69, R69 ;  /* 0x0000004500457308 */ /* 0x000fe40000000800 */
        /* <DEDUP_REMOVED lines=15> */
[----:B------:R2:W-:Y:S01]  /*b130*/  MUFU.EX2 R41, R54 ;  /* 0x0000003600297308 */ /* 0x0005e20000000800 */
[----:B------:R-:W-:Y:S01]  /*b140*/  FADD.FTZ R141, R141, R140 ;  /* 0x0000008c8d8d7221 */ /* 0x000fe20000010000 */
[----:B------:R-:W-:Y:S01]  /*b150*/  FADD.FTZ R113, R113, R142 ;  /* 0x0000008e71717221 */ /* 0x000fe20000010000 */
[----:B-----5:R-:W-:Y:S01]  /*b160*/  F2FP.F16.F32.PACK_AB R11, R59, R50 ;  /* 0x000000323b0b723e */ /* 0x020fe200000000ff */
[----:B------:R-:W5:Y:S01]  /*b170*/  MUFU.EX2 R40, R40 ;  /* 0x0000002800287308 */ /* 0x000f620000000800 */
[----:B------:R-:W-:Y:S01]  /*b180*/  FADD.FTZ R112, R112, R141 ;  /* 0x0000008d70707221 */ /* 0x000fe20000010000 */
[----:B------:R-:W-:-:S02]  /*b190*/  FADD.FTZ R114, R114, R113 ;  /* 0x0000007172727221 */ /* 0x000fc40000010000 */
[----:B------:R-:W-:Y:S01]  /*b1a0*/  MUFU.EX2 R58, R58 ;  /* 0x0000003a003a7308 */ /* 0x000fe20000000800 */
[----:B------:R-:W-:Y:S01]  /*b1b0*/  FADD.FTZ R143, R143, R112 ;  /* 0x000000708f8f7221 */ /* 0x000fe20000010000 */
[----:B------:R-:W-:Y:S01]  /*b1c0*/  FADD.FTZ R115, R115, R114 ;  /* 0x0000007273737221 */ /* 0x000fe20000010000 */
[C---:B----4-:R-:W-:Y:S01]  /*b1d0*/  HMMA.16816.F32 R144, R8.reuse, R20, R144 ;  /* 0x000000140890723c */ /* 0x050fe20000001890 */
[----:B------:R-:W-:Y:S01]  /*b1e0*/  FFMA.FTZ R20, R32, UR4, -R151 ;  /* 0x0000000420147c23 */ /* 0x000fe20008010897 */
[----:B------:R-:W-:Y:S01]  /*b1f0*/  FADD.FTZ R108, R108, R143 ;  /* 0x0000008f6c6c7221 */ /* 0x000fe20000010000 */
[----:B------:R-:W-:Y:S01]  /*b200*/  FADD.FTZ R110, R110, R115 ;  /* 0x000000736e6e7221 */ /* 0x000fe20000010000 */
[--C-:B------:R-:W-:Y:S01]  /*b210*/  FFMA.FTZ R21, R28, UR4, -R151.reuse ;  /* 0x000000041c157c23 */ /* 0x100fe20008010897 */
[--C-:B------:R-:W-:Y:S01]  /*b220*/  FFMA.FTZ R32, R33, UR4, -R151.reuse ;  /* 0x0000000421207c23 */ /* 0x100fe20008010897 */
[----:B------:R-:W-:Y:S01]  /*b230*/  FADD.FTZ R109, R109, R108 ;  /* 0x0000006c6d6d7221 */ /* 0x000fe20000010000 */
[----:B------:R-:W-:Y:S01]  /*b240*/  FADD.FTZ R111, R111, R110 ;  /* 0x0000006e6f6f7221 */ /* 0x000fe20000010000 */
[C---:B---3--:R-:W-:Y:S01]  /*b250*/  HMMA.16816.F32 R4, R8.reuse, R12, R4 ;  /* 0x0000000c0804723c */ /* 0x048fe20000001804 */
[----:B------:R-:W-:Y:S01]  /*b260*/  FFMA.FTZ R28, R29, UR4, -R151 ;  /* 0x000000041d1c7c23 */ /* 0x000fe20008010897 */
[----:B------:R-:W-:Y:S01]  /*b270*/  FADD.FTZ R104, R104, R109 ;  /* 0x0000006d68687221 */ /* 0x000fe20000010000 */
[----:B------:R-:W-:Y:S01]  /*b280*/  FADD.FTZ R106, R106, R111 ;  /* 0x0000006f6a6a7221 */ /* 0x000fe20000010000 */
[----:B------:R3:W-:Y:S01]  /*b290*/  MUFU.EX2 R33, R20 ;  /* 0x0000001400217308 */ /* 0x0007e20000000800 */
[----:B--2---:R-:W-:Y:S01]  /*b2a0*/  FFMA.FTZ R54, R164, UR4, -R151 ;  /* 0x00000004a4367c23 */ /* 0x004fe20008010897 */
[----:B------:R-:W-:Y:S01]  /*b2b0*/  FADD.FTZ R105, R105, R104 ;  /* 0x0000006869697221 */ /* 0x000fe20000010000 */
[----:B------:R-:W-:Y:S01]  /*b2c0*/  FADD.FTZ R107, R107, R106 ;  /* 0x0000006a6b6b7221 */ /* 0x000fe20000010000 */
[C---:B------:R-:W-:Y:S01]  /*b2d0*/  HMMA.16816.F32 R136, R8.reuse, R14, R136 ;  /* 0x0000000e0888723c */ /* 0x040fe20000001888 */
[----:B------:R-:W2:Y:S01]  /*b2e0*/  LDSM.16.MT88.4 R12, [R208+0x3000] ;  /* 0x00300000d00c783b */ /* 0x000ea20000004200 */
[----:B------:R-:W-:Y:S01]  /*b2f0*/  FADD.FTZ R100, R100, R105 ;  /* 0x0000006964647221 */ /* 0x000fe20000010000 */
[----:B------:R-:W-:Y:S01]  /*b300*/  FADD.FTZ R102, R102, R107 ;  /* 0x0000006b66667221 */ /* 0x000fe20000010000 */
[----:B------:R4:W-:Y:S02]  /*b310*/  MUFU.EX2 R29, R21 ;  /* 0x00000015001d7308 */ /* 0x0009e40000000800 */
[----:B------:R-:W-:Y:S01]  /*b320*/  FADD.FTZ R101, R101, R100 ;  /* 0x0000006465657221 */ /* 0x000fe20000010000 */
[----:B------:R-:W-:Y:S01]  /*b330*/  FADD.FTZ R103, R103, R102 ;  /* 0x0000006667677221 */ /* 0x000fe20000010000 */
[----:B------:R-:W-:Y:S01]  /*b340*/  HMMA.16816.F32 R132, R8, R22, R132 ;  /* 0x000000160884723c */ /* 0x000fe20000001884 */
[----:B-----5:R-:W-:Y:S01]  /*b350*/  F2FP.F16.F32.PACK_AB R8, R40, R41 ;  /* 0x000000292808723e */ /* 0x020fe200000000ff */
[----:B------:R-:W-:Y:S01]  /*b360*/  FADD.FTZ R96, R96, R101 ;  /* 0x0000006560607221 */ /* 0x000fe20000010000 */
[----:B------:R-:W-:Y:S01]  /*b370*/  FADD.FTZ R98, R98, R103 ;  /* 0x0000006762627221 */ /* 0x000fe20000010000 */
[----:B------:R-:W-:Y:S01]  /*b380*/  F2FP.F16.F32.PACK_AB R9, R43, R42 ;  /* 0x0000002a2b09723e */ /* 0x000fe200000000ff */
[----:B---3--:R-:W-:Y:S01]  /*b390*/  FFMA.FTZ R20, R35, UR4, -R156 ;  /* 0x0000000423147c23 */ /* 0x008fe2000801089c */
[----:B------:R-:W-:Y:S01]  /*b3a0*/  FADD.FTZ R97, R97, R96 ;  /* 0x0000006061617221 */ /* 0x000fe20000010000 */
[----:B------:R-:W-:Y:S01]  /*b3b0*/  FADD.FTZ R98, R99, R98 ;  /* 0x0000006263627221 */ /* 0x000fe20000010000 */
[----:B------:R-:W-:Y:S01]  /*b3c0*/  F2FP.F16.F32.PACK_AB R10, R37, R36 ;  /* 0x00000024250a723e */ /* 0x000fe200000000ff */
[----:B------:R-:W-:Y:S01]  /*b3d0*/  FFMA.FTZ R22, R31, UR4, -R156 ;  /* 0x000000041f167c23 */ /* 0x000fe2000801089c */
[----:B------:R-:W-:Y:S01]  /*b3e0*/  FADD.FTZ R116, R116, R97 ;  /* 0x0000006174747221 */ /* 0x000fe20000010000 */
[----:B------:R-:W-:Y:S01]  /*b3f0*/  FADD.FTZ R117, R117, R98 ;  /* 0x0000006275757221 */ /* 0x000fe20000010000 */
[----:B------:R-:W-:Y:S01]  /*b400*/  F2FP.F16.F32.PACK_AB R11, R39, R38 ;  /* 0x00000026270b723e */ /* 0x000fe200000000ff */
[----:B----4-:R-:W-:Y:S01]  /*b410*/  FFMA.FTZ R21, R30, UR4, -R156 ;  /* 0x000000041e157c23 */ /* 0x010fe2000801089c */
[----:B------:R-:W-:Y:S01]  /*b420*/  FADD.FTZ R119, R119, R116 ;  /* 0x0000007477777221 */ /* 0x000fe20000010000 */
[----:B------:R-:W-:Y:S01]  /*b430*/  FADD.FTZ R117, R118, R117 ;  /* 0x0000007576757221 */ /* 0x000fe20000010000 */
[----:B------:R-:W-:Y:S02]  /*b440*/  MUFU.EX2 R35, R34 ;  /* 0x0000002200237308 */ /* 0x000fe40000000800 */
[----:B------:R-:W-:Y:S01]  /*b450*/  FADD.FTZ R88, R88, R119 ;  /* 0x0000007758587221 */ /* 0x000fe20000010000 */
[----:B------:R-:W-:Y:S01]  /*b460*/  FADD.FTZ R90, R90, R117 ;  /* 0x000000755a5a7221 */ /* 0x000fe20000010000 */
[----:B-1----:R-:W-:Y:S01]  /*b470*/  HMMA.16816.F32 R144, R8, R16, R144 ;  /* 0x000000100890723c */ /* 0x002fe20000001890 */
[----:B------:R-:W1:Y:S01]  /*b480*/  MUFU.EX2 R32, R32 ;  /* 0x0000002000207308 */ /* 0x000e620000000800 */
[----:B------:R-:W-:Y:S01]  /*b490*/  FADD.FTZ R89, R89, R88 ;  /* 0x0000005859597221 */ /* 0x000fe20000010000 */
[----:B------:R-:W-:-:S02]  /*b4a0*/  FADD.FTZ R91, R91, R90 ;  /* 0x0000005a5b5b7221 */ /* 0x000fc40000010000 */
[----:B------:R-:W-:Y:S01]  /*b4b0*/  MUFU.EX2 R28, R28 ;  /* 0x0000001c001c7308 */ /* 0x000fe20000000800 */
[----:B------:R-:W-:Y:S01]  /*b4c0*/  FADD.FTZ R84, R84, R89 ;  /* 0x0000005954547221 */ /* 0x000fe20000010000 */
[----:B------:R-:W-:Y:S01]  /*b4d0*/  FADD.FTZ R86, R86, R91 ;  /* 0x0000005b56567221 */ /* 0x000fe20000010000 */
[C---:B------:R-:W-:Y:S01]  /*b4e0*/  HMMA.16816.F32 R132, R8.reuse, R18, R132 ;  /* 0x000000120884723c */ /* 0x040fe20000001884 */
[----:B------:R-:W3:Y:S01]  /*b4f0*/  LDSM.16.MT88.4 R16, [R209+0x8400] ;  /* 0x00840000d110783b */ /* 0x000ee20000004200 */
[----:B------:R-:W-:Y:S01]  /*b500*/  FADD.FTZ R85, R85, R84 ;  /* 0x0000005455557221 */ /* 0x000fe20000010000 */
[----:B------:R-:W-:Y:S01]  /*b510*/  FADD.FTZ R87, R87, R86 ;  /* 0x0000005657577221 */ /* 0x000fe20000010000 */
[----:B------:R4:W5:Y:S02]  /*b520*/  MUFU.EX2 R30, R20 ;  /* 0x00000014001e7308 */ /* 0x0009640000000800 */
[----:B------:R-:W-:Y:S01]  /*b530*/  FADD.FTZ R80, R80, R85 ;  /* 0x0000005550507221 */ /* 0x000fe20000010000 */
[----:B------:R-:W-:Y:S01]  /*b540*/  FADD.FTZ R82, R82, R87 ;  /* 0x0000005752527221 */ /* 0x000fe20000010000 */
[----:B--2---:R-:W-:Y:S01]  /*b550*/  HMMA.16816.F32 R4, R8, R12, R4 ;  /* 0x0000000c0804723c */ /* 0x004fe20000001804 */
[----:B------:R-:W-:Y:S01]  /*b560*/  MUFU.EX2 R31, R21 ;  /* 0x00000015001f7308 */ /* 0x000fe20000000800 */
[----:B------:R-:W-:Y:S01]  /*b570*/  FADD.FTZ R81, R81, R80 ;  /* 0x0000005051517221 */ /* 0x000fe20000010000 */
[----:B------:R-:W-:-:S02]  /*b580*/  FADD.FTZ R83, R83, R82 ;  /* 0x0000005253537221 */ /* 0x000fc40000010000 */
[----:B------:R-:W2:Y:S01]  /*b590*/  MUFU.EX2 R34, R22 ;  /* 0x0000001600227308 */ /* 0x000ea20000000800 */
[----:B------:R-:W-:Y:S01]  /*b5a0*/  FADD.FTZ R76, R76, R81 ;  /* 0x000000514c4c7221 */ /* 0x000fe20000010000 */
[----:B------:R-:W-:Y:S01]  /*b5b0*/  FADD.FTZ R78, R78, R83 ;  /* 0x000000534e4e7221 */ /* 0x000fe20000010000 */
[----:B------:R-:W-:Y:S01]  /*b5c0*/  HMMA.16816.F32 R136, R8, R14, R136 ;  /* 0x0000000e0888723c */ /* 0x000fe20000001888 */
[----:B------:R-:W3:Y:S01]  /*b5d0*/  LDSM.16.MT88.4 R12, [R208+0x3400] ;  /* 0x00340000d00c783b */ /* 0x000ee20000004200 */
[----:B------:R-:W-:Y:S01]  /*b5e0*/  FADD.FTZ R77, R77, R76 ;  /* 0x0000004c4d4d7221 */ /* 0x000fe20000010000 */
[----:B------:R-:W-:Y:S01]  /*b5f0*/  FADD.FTZ R79, R79, R78 ;  /* 0x0000004e4f4f7221 */ /* 0x000fe20000010000 */
[----:B-1----:R-:W-:Y:S01]  /*b600*/  F2FP.F16.F32.PACK_AB R8, R32, R33 ;  /* 0x000000212008723e */ /* 0x002fe200000000ff */
[----:B----4-:R-:W-:Y:S01]  /*b610*/  FFMA.FTZ R20, R47, UR4, -R151 ;  /* 0x000000042f147c23 */ /* 0x010fe20008010897 */
[----:B------:R-:W-:Y:S01]  /*b620*/  FADD.FTZ R72, R72, R77 ;  /* 0x0000004d48487221 */ /* 0x000fe20000010000 */
[----:B------:R-:W-:Y:S01]  /*b630*/  FADD.FTZ R74, R74, R79 ;  /* 0x0000004f4a4a7221 */ /* 0x000fe20000010000 */
[----:B-----5:R-:W-:Y:S01]  /*b640*/  F2FP.F16.F32.PACK_AB R9, R30, R35 ;  /* 0x000000231e09723e */ /* 0x020fe200000000ff */
[----:B------:R-:W-:Y:S01]  /*b650*/  MUFU.EX2 R44, R20 ;  /* 0x00000014002c7308 */ /* 0x000fe20000000800 */
[----:B------:R-:W-:Y:S01]  /*b660*/  FADD.FTZ R73, R73, R72 ;  /* 0x0000004849497221 */ /* 0x000fe20000010000 */
[----:B------:R-:W-:Y:S01]  /*b670*/  FADD.FTZ R74, R75, R74 ;  /* 0x0000004a4b4a7221 */ /* 0x000fe20000010000 */
[----:B------:R-:W-:Y:S01]  /*b680*/  F2FP.F16.F32.PACK_AB R10, R28, R29 ;  /* 0x0000001d1c0a723e */ /* 0x000fe200000000ff */
[----:B------:R-:W1:Y:S01]  /*b690*/  MUFU.EX2 R54, R54 ;  /* 0x0000003600367308 */ /* 0x000e620000000800 */
[----:B------:R-:W-:Y:S01]  /*b6a0*/  FADD.FTZ R92, R92, R73 ;  /* 0x000000495c5c7221 */ /* 0x000fe20000010000 */
[----:B------:R-:W-:Y:S01]  /*b6b0*/  FADD.FTZ R93, R93, R74 ;  /* 0x0000004a5d5d7221 */ /* 0x000fe20000010000 */
[----:B--2---:R-:W-:Y:S01]  /*b6c0*/  F2FP.F16.F32.PACK_AB R11, R34, R31 ;  /* 0x0000001f220b723e */ /* 0x004fe200000000ff */
[----:B------:R-:W2:Y:S01]  /*b6d0*/  MUFU.EX2 R47, R166 ;  /* 0x000000a6002f7308 */ /* 0x000ea20000000800 */
[----:B------:R-:W-:Y:S01]  /*b6e0*/  FADD.FTZ R95, R95, R92 ;  /* 0x0000005c5f5f7221 */ /* 0x000fe20000010000 */
[----:B------:R-:W-:-:S02]  /*b6f0*/  FADD.FTZ R93, R94, R93 ;  /* 0x0000005d5e5d7221 */ /* 0x000fc40000010000 */
[----:B------:R-:W-:Y:S01]  /*b700*/  MUFU.EX2 R231, R231 ;  /* 0x000000e700e77308 */ /* 0x000fe20000000800 */
        /* <DEDUP_REMOVED lines=8> */
[----:B------:R-:W3:Y:S02]  /*b790*/  LDSM.16.MT88.4 R16, [R209+0x8800] ;  /* 0x00880000d110783b */ /* 0x000ee40000004200 */
[----:B------:R-:W-:-:S04]  /*b7a0*/  FADD.FTZ R63, R63, R62 ;  /* 0x0000003e3f3f7221 */ /* 0x000fc80000010000 */
[----:B------:R-:W-:Y:S01]  /*b7b0*/  FADD.FTZ R26, R26, R63 ;  /* 0x0000003f1a1a7221 */ /* 0x000fe20000010000 */
[C---:B------:R-:W-:Y:S01]  /*b7c0*/  HMMA.16816.F32 R4, R8.reuse, R12, R4 ;  /* 0x0000000c0804723c */ /* 0x040fe20000001804 */
[----:B------:R-:W-:Y:S02]  /*b7d0*/  FADD.FTZ R13, R61, R60 ;  /* 0x0000003c3d0d7221 */ /* 0x000fe40000010000 */
[----:B------:R-:W-:Y:S01]  /*b7e0*/  FADD.FTZ R27, R27, R26 ;  /* 0x0000001a1b1b7221 */ /* 0x000fe20000010000 */
[----:B------:R-:W4:Y:S01]  /*b7f0*/  MUFU.EX2 R61, R161 ;  /* 0x000000a1003d7308 */ /* 0x000f220000000800 */
[----:B-1----:R-:W-:Y:S01]  /*b800*/  F2FP.F16.F32.PACK_AB R12, R45, R54 ;  /* 0x000000362d0c723e */ /* 0x002fe200000000ff */
[----:B------:R-:W-:Y:S01]  /*b810*/  FADD.FTZ R56, R56, R13 ;  /* 0x0000000d38387221 */ /* 0x000fe20000010000 */
[----:B------:R-:W-:Y:S01]  /*b820*/  FADD.FTZ R52, R52, R27 ;  /* 0x0000001b34347221 */ /* 0x000fe20000010000 */
[----:B------:R-:W-:Y:S01]  /*b830*/  F2FP.F16.F32.PACK_AB R13, R46, R69 ;  /* 0x000000452e0d723e */ /* 0x000fe200000000ff */
[----:B------:R-:W-:Y:S01]  /*b840*/  HMMA.16816.F32 R136, R8, R14, R136 ;  /* 0x0000000e0888723c */ /* 0x000fe20000001888 */
[----:B------:R-:W1:Y:S01]  /*b850*/  LDSM.16.MT88.4 R8, [R208+0x3800] ;  /* 0x00380000d008783b */ /* 0x000e620000004200 */
[----:B------:R-:W-:Y:S01]  /*b860*/  FADD.FTZ R25, R25, R56 ;  /* 0x0000003819197221 */ /* 0x000fe20000010000 */
[----:B------:R-:W-:Y:S01]  /*b870*/  FADD.FTZ R55, R55, R52 ;  /* 0x0000003437377221 */ /* 0x000fe20000010000 */
[----:B--2---:R-:W-:Y:S01]  /*b880*/  F2FP.F16.F32.PACK_AB R14, R44, R47 ;  /* 0x0000002f2c0e723e */ /* 0x004fe200000000ff */
[----:B------:R-:W-:Y:S01]  /*b890*/  FFMA.FTZ R26, R169, UR4, -R156 ;  /* 0x00000004a91a7c23 */ /* 0x000fe2000801089c */
[----:B------:R-:W-:Y:S01]  /*b8a0*/  FADD.FTZ R20, R24, R25 ;  /* 0x0000001918147221 */ /* 0x000fe20000010000 */
[----:B------:R-:W-:Y:S01]  /*b8b0*/  FADD.FTZ R2, R2, R55 ;  /* 0x0000003702027221 */ /* 0x000fe20000010000 */
[--C-:B------:R-:W-:Y:S01]  /*b8c0*/  FFMA.FTZ R25, R162, UR4, -R151.reuse ;  /* 0x00000004a2197c23 */ /* 0x100fe20008010897 */
[----:B----4-:R-:W-:Y:S01]  /*b8d0*/  F2FP.F16.F32.PACK_AB R15, R61, R58 ;  /* 0x0000003a3d0f723e */ /* 0x010fe200000000ff */
[----:B------:R-:W-:Y:S01]  /*b8e0*/  FADD.FTZ R20, R53, R20 ;  /* 0x0000001435147221 */ /* 0x000fe20000010000 */
[----:B------:R-:W-:Y:S01]  /*b8f0*/  FADD.FTZ R51, R51, R2 ;  /* 0x0000000233337221 */ /* 0x000fe20000010000 */
[----:B------:R-:W-:Y:S01]  /*b900*/  FFMA.FTZ R2, R168, UR4, -R156 ;  /* 0x00000004a8027c23 */ /* 0x000fe2000801089c */
[----:B------:R-:W-:Y:S01]  /*b910*/  FFMA.FTZ R24, R174, UR4, -R151 ;  /* 0x00000004ae187c23 */ /* 0x000fe20008010897 */
[----:B------:R-:W-:Y:S01]  /*b920*/  FADD.FTZ R49, R49, R20 ;  /* 0x0000001431317221 */ /* 0x000fe20000010000 */
[----:B------:R-:W-:Y:S01]  /*b930*/  FADD.FTZ R50, R50, R51 ;  /* 0x0000003332327221 */ /* 0x000fe20000010000 */
[----:B------:R-:W2:Y:S01]  /*b940*/  LDSM.16.MT88.4 R20, [R209+0x8c00] ;  /* 0x008c0000d114783b */ /* 0x000ea20000004200 */
[----:B------:R-:W-:Y:S01]  /*b950*/  FFMA.FTZ R27, R176, UR4, -R156 ;  /* 0x00000004b01b7c23 */ /* 0x000fe2000801089c */
[----:B------:R-:W-:Y:S01]  /*b960*/  FADD.FTZ R49, R0, R49 ;  /* 0x0000003100317221 */ /* 0x000fe20000010000 */
[----:B------:R-:W-:Y:S01]  /*b970*/  FADD.FTZ R59, R59, R50 ;  /* 0x000000323b3b7221 */ /* 0x000fe20000010000 */
[----:B------:R-:W-:Y:S02]  /*b980*/  MUFU.EX2 R25, R25 ;  /* 0x0000001900197308 */ /* 0x000fe40000000800 */
[----:B------:R-:W-:Y:S01]  /*b990*/  FADD.FTZ R48, R48, R49 ;  /* 0x0000003130307221 */ /* 0x000fe20000010000 */
[----:B------:R-:W-:Y:S01]  /*b9a0*/  FADD.FTZ R42, R42, R59 ;  /* 0x0000003b2a2a7221 */ /* 0x000fe20000010000 */
[----:B------:R-:W-:Y:S01]  /*b9b0*/  MUFU.EX2 R0, R163 ;  /* 0x000000a300007308 */ /* 0x000fe20000000800 */
[----:B---3--:R-:W-:Y:S01]  /*b9c0*/  HMMA.16816.F32 R144, R12, R16, R144 ;  /* 0x000000100c90723c */ /* 0x008fe20000001890 */
[----:B------:R-:W-:Y:S01]  /*b9d0*/  FADD.FTZ R48, R57, R48 ;  /* 0x0000003039307221 */ /* 0x000fe20000010000 */
[----:B------:R-:W-:Y:S01]  /*b9e0*/  FADD.FTZ R43, R43, R42 ;  /* 0x0000002a2b2b7221 */ /* 0x000fe20000010000 */
[----:B------:R-:W3:Y:S02]  /*b9f0*/  MUFU.EX2 R2, R2 ;  /* 0x0000000200027308 */ /* 0x000ee40000000800 */
[----:B------:R-:W-:-:S02]  /*ba00*/  FADD.FTZ R41, R41, R48 ;  /* 0x0000003029297221 */ /* 0x000fc40000010000 */
[----:B------:R-:W4:Y:S01]  /*ba10*/  MUFU.EX2 R24, R24 ;  /* 0x0000001800187308 */ /* 0x000f220000000800 */
[C---:B------:R-:W-:Y:S01]  /*ba20*/  HMMA.16816.F32 R132, R12.reuse, R18, R132 ;  /* 0x000000120c84723c */ /* 0x040fe20000001884 */
[----:B------:R-:W-:Y:S01]  /*ba30*/  FADD.FTZ R41, R40, R41 ;  /* 0x0000002928297221 */ /* 0x000fe20000010000 */
[----:B------:R-:W5:Y:S01]  /*ba40*/  LDSM.16.MT88.4 R16, [R208+0x3c00] ;  /* 0x003c0000d010783b */ /* 0x000f620000004200 */
[----:B------:R-:W-:Y:S02]  /*ba50*/  MUFU.EX2 R26, R26 ;  /* 0x0000001a001a7308 */ /* 0x000fe40000000800 */
[----:B------:R-:W-:Y:S02]  /*ba60*/  FADD.FTZ R36, R36, R41 ;  /* 0x0000002924247221 */ /* 0x000fe40000010000 */
[----:B------:R-:W2:Y:S01]  /*ba70*/  MUFU.EX2 R27, R27 ;  /* 0x0000001b001b7308 */ /* 0x000ea20000000800 */
[----:B-1----:R-:W-:Y:S01]  /*ba80*/  HMMA.16816.F32 R4, R12, R8, R4 ;  /* 0x000000080c04723c */ /* 0x002fe20000001804 */
[----:B------:R-:W-:Y:S01]  /*ba90*/  FADD.FTZ R8, R38, R43 ;  /* 0x0000002b26087221 */ /* 0x000fe20000010000 */
[----:B------:R-:W-:Y:S01]  /*baa0*/  FADD.FTZ R36, R37, R36 ;  /* 0x0000002425247221 */ /* 0x000fe20000010000 */
[----:B---3--:R-:W-:-:S02]  /*bab0*/  F2FP.F16.F32.PACK_AB R9, R2, R3 ;  /* 0x000000030209723e */ /* 0x008fc400000000ff */
[----:B------:R-:W-:Y:S01]  /*bac0*/  FADD.FTZ R8, R39, R8 ;  /* 0x0000000827087221 */ /* 0x000fe20000010000 */
[----:B------:R-:W-:Y:S02]  /*bad0*/  FADD.FTZ R33, R33, R36 ;  /* 0x0000002421217221 */ /* 0x000fe40000010000 */
[----:B------:R-:W-:Y:S01]  /*bae0*/  HMMA.16816.F32 R136, R12, R10, R136 ;  /* 0x0000000a0c88723c */ /* 0x000fe20000001888 */
[----:B------:R-:W-:Y:S01]  /*baf0*/  FADD.FTZ R35, R35, R8 ;  /* 0x0000000823237221 */ /* 0x000fe20000010000 */
[----:B------:R-:W-:Y:S01]  /*bb00*/  FADD.FTZ R32, R32, R33 ;  /* 0x0000002120207221 */ /* 0x000fe20000010000 */
[----:B------:R-:W-:Y:S02]  /*bb10*/  F2FP.F16.F32.PACK_AB R8, R0, R25 ;  /* 0x000000190008723e */ /* 0x000fe400000000ff */
[----:B------:R-:W-:Y:S01]  /*bb20*/  FADD.FTZ R30, R30, R35 ;  /* 0x000000231e1e7221 */ /* 0x000fe20000010000 */
[----:B------:R-:W-:Y:S01]  /*bb30*/  FADD.FTZ R29, R29, R32 ;  /* 0x000000201d1d7221 */ /* 0x000fe20000010000 */
[----:B----4-:R-:W-:-:S02]  /*bb40*/  F2FP.F16.F32.PACK_AB R10, R231, R24 ;  /* 0x00000018e70a723e */ /* 0x010fc400000000ff */
[----:B------:R-:W-:Y:S01]  /*bb50*/  FADD.FTZ R31, R31, R30 ;  /* 0x0000001e1f1f7221 */ /* 0x000fe20000010000 */
[----:B------:R-:W-:Y:S01]  /*bb60*/  FADD.FTZ R29, R28, R29 ;  /* 0x0000001d1c1d7221 */ /* 0x000fe20000010000 */
[----:B--2---:R-:W-:Y:S02]  /*bb70*/  F2FP.F16.F32.PACK_AB R11, R27, R26 ;  /* 0x0000001a1b0b723e */ /* 0x004fe400000000ff */
        /* <DEDUP_REMOVED lines=14> */
[C---:B-----5:R-:W-:Y:S01]  /*bc60*/  HMMA.16816.F32 R140, R8.reuse, R16, R4 ;  /* 0x00000010088c723c */ /* 0x060fe20000001804 */
[-C--:B------:R-:W-:Y:S01]  /*bc70*/  MOV R0, R148.reuse ;  /* 0x0000009400007202 */ /* 0x080fe20000000f00 */
[----:B------:R-:W-:Y:S01]  /*bc80*/  FADD.FTZ R3, R2, R3 ;  /* 0x0000000302037221 */ /* 0x000fe20000010000 */
[----:B------:R-:W-:Y:S01]  /*bc90*/  FADD.FTZ R24, R24, R25 ;  /* 0x0000001918187221 */ /* 0x000fe20000010000 */
[-C--:B------:R-:W-:Y:S02]  /*bca0*/  MOV R2, R149.reuse ;  /* 0x0000009500027202 */ /* 0x080fe40000000f00 */
[----:B------:R-:W-:Y:S01]  /*bcb0*/  FADD.FTZ R26, R26, R3 ;  /* 0x000000031a1a7221 */ /* 0x000fe20000010000 */
[----:B------:R-:W-:Y:S01]  /*bcc0*/  @P0 MOV R0, R148 ;  /* 0x0000009400000202 */ /* 0x000fe20000000f00 */
[----:B------:R-:W-:Y:S01]  /*bcd0*/  HMMA.16816.F32 R136, R8, R18, R136 ;  /* 0x000000120888723c */ /* 0x000fe20000001888 */
[----:B------:R-:W-:Y:S01]  /*bce0*/  @P0 MOV R2, R149 ;  /* 0x0000009500020202 */ /* 0x000fe20000000f00 */
[----:B------:R-:W-:Y:S01]  /*bcf0*/  FADD.FTZ R231, R231, R24 ;  /* 0x00000018e7e77221 */ /* 0x000fe20000010000 */
[----:B------:R-:W-:Y:S01]  /*bd00*/  FADD.FTZ R230, R27, R26 ;  /* 0x0000001a1be67221 */ /* 0x000fe20000010000 */
[----:B------:R-:W-:-:S01]  /*bd10*/  NOP ;  /* 0x0000000000007918 */ /* 0x000fc20000000000 */
[----:B------:R-:W-:-:S15]  /*bd20*/  @P0 BRA `(.L_x_2054) ;  /* 0x0000000000040947 */ /* 0x000fde0003800000 */
.L_x_2048:
[----:B------:R-:W-:-:S07]  /*bd30*/  IADD3 R194, PT, PT, R160, -0x1, RZ ;  /* 0xffffffffa0c27810 */ /* 0x000fce0007ffe0ff */
.L_x_2054:
        /* <DEDUP_REMOVED lines=16> */
.L_x_2059:
[----:B------:R-:W-:Y:S01]  /*be40*/  @!P0 IADD3 R5, P1, PT, RZ, -R225, RZ ;  /* 0x800000e1ff058210 */ /* 0x000fe20007f3e0ff */
[----:B------:R-:W1:Y:S01]  /*be50*/  S2R R220, SR_TID.X ;  /* 0x0000000000dc7919 */ /* 0x000e620000002100 */
[----:B------:R-:W5:Y:S01]  /*be60*/  @!P0 LDC R232, c[0x0][0x3c0] ;  /* 0x0000f000ffe88b82 */ /* 0x000f620000000800 */
[----:B------:R-:W-:Y:S07]  /*be70*/  DEPBAR.LE SB0, 0x0 ;  /* 0x000080000000791a */ /* 0x000fee0000000000 */
[----:B------:R-:W2:Y:S08]  /*be80*/  LDC R151, c[0x0][0x3c4] ;  /* 0x0000f100ff977b82 */ /* 0x000eb00000000800 */
[----:B------:R-:W-:Y:S01]  /*be90*/  BAR.SYNC.DEFER_BLOCKING 0x0 ;  /* 0x0000000000007b1d */ /* 0x000fe20000010000 */
[----:B------:R-:W-:Y:S02]  /*bea0*/  IMAD.MOV.U32 R4, RZ, RZ, R218 ;  /* 0x000000ffff047224 */ /* 0x000fe400078e00da */
[----:B------:R-:W-:Y:S01]  /*beb0*/  IMAD.MOV.U32 R2, RZ, RZ, R219 ;  /* 0x000000ffff027224 */ /* 0x000fe200078e00db */
[----:B-1----:R-:W-:Y:S01]  /*bec0*/  LOP3.LUT R221, R220, 0x18, RZ, 0xc0, !PT ;  /* 0x00000018dcdd7812 */ /* 0x002fe200078ec0ff */
[----:B-----5:R-:W-:Y:S02]  /*bed0*/  @!P0 IMAD.SHL.U32 R0, R232, 0x100, RZ ;  /* 0x00000100e8008824 */ /* 0x020fe400078e00ff */
[----:B------:R-:W-:Y:S02]  /*bee0*/  IMAD.SHL.U32 R222, R220, 0x8, RZ ;  /* 0x00000008dcde7824 */ /* 0x000fe400078e00ff */
[----:B------:R-:W-:Y:S05]  /*bef0*/  @!P0 IMAD.X R0, RZ, RZ, ~R0, P1 ;  /* 0x000000ffff008224 */ /* 0x000fea00008e0e00 */
[----:B------:R-:W-:Y:S04]  /*bf00*/  @!P0 SHF.R.S64 R5, R5, 0x1f, R0 ;  /* 0x0000001f05058819 */ /* 0x000fe80000001000 */
[----:B------:R-:W-:Y:S04]  /*bf10*/  @!P0 IADD3 R218, P1, PT, R218, R5, RZ ;  /* 0x00000005dada8210 */ /* 0x000fe80007f3e0ff */
[----:B------:R-:W-:Y:S02]  /*bf20*/  @!P0 LEA.HI.X.SX32 R219, R0, R219, 0x1, P1 ;  /* 0x000000db00db8211 */ /* 0x000fe400008f0eff */
[----:B------:R-:W-:Y:S01]  /*bf30*/  LOP3.LUT R0, R222, 0xd8, RZ, 0xc0, !PT ;  /* 0x000000d8de007812 */ /* 0x000fe200078ec0ff */
        /* <DEDUP_REMOVED lines=43> */
[-C--:B------:R-:W-:Y:S01]  /*c1f0*/  LEA.HI.X.SX32 R17, R7, R227.reuse, 0x2, P2 ;  /* 0x000000e307117211 */ /* 0x080fe200010f16ff */
[C---:B------:R-:W-:Y:S01]  /*c200*/  IMAD.IADD R7, R13.reuse, 0x1, -R7 ;  /* 0x000000010d077824 */ /* 0x040fe200078e0a07 */
[----:B------:R-:W-:Y:S03]  /*c210*/  LEA.HI.X.SX32 R15, R13, R227, 0x2, P1 ;  /* 0x000000e30d0f7211 */ /* 0x000fe600008f16ff */
[----:B------:R-:W-:Y:S01]  /*c220*/  IMAD R7, R7, R6, -0x100 ;  /* 0xffffff0007077424 */ /* 0x000fe200078e0206 */
[----:B------:R-:W5:Y:S03]  /*c230*/  LDG.E R8, desc[UR16][R16.64] ;  /* 0x0000001010087981 */ /* 0x000f66000c1e1900 */
[-C--:B--2---:R-:W-:Y:S01]  /*c240*/  IMAD.WIDE.U32 R10, R7, R232.reuse, RZ ;  /* 0x000000e8070a7225 */ /* 0x084fe200078e00ff */
[----:B------:R-:W5:Y:S02]  /*c250*/  LDG.E R5, desc[UR16][R14.64] ;  /* 0x000000100e057981 */ /* 0x000f64000c1e1900 */
[----:B------:R-:W-:Y:S05]  /*c260*/  SHF.R.S32.HI R9, RZ, 0x1f, R7 ;  /* 0x0000001fff097819 */ /* 0x000fea0000011407 */
[----:B------:R-:W-:Y:S04]  /*c270*/  IMAD R6, R9, R232, RZ ;  /* 0x000000e809067224 */ /* 0x000fe800078e02ff */
[----:B------:R-:W-:Y:S05]  /*c280*/  IMAD R6, R7, R233, R6 ;  /* 0x000000e907067224 */ /* 0x000fea00078e0206 */
[----:B------:R-:W-:Y:S01]  /*c290*/  IADD3 R11, PT, PT, R11, R6, RZ ;  /* 0x000000060b0b7210 */ /* 0x000fe20007ffe0ff */
[----:B-----5:R-:W-:Y:S04]  /*c2a0*/  IMAD.IADD R5, R8, 0x1, -R5 ;  /* 0x0000000108057824 */ /* 0x020fe800078e0a05 */
[----:B----4-:R-:W-:Y:S01]  /*c2b0*/  IMAD.WIDE.U32 R10, R5, UR8, R10 ;  /* 0x00000008050a7c25 */ /* 0x010fe2000f8e000a */
[----:B------:R-:W-:Y:S02]  /*c2c0*/  SHF.R.S32.HI R7, RZ, 0x1f, R5 ;  /* 0x0000001fff077819 */ /* 0x000fe40000011405 */
[C---:B------:R-:W-:Y:S03]  /*c2d0*/  LEA R218, P1, R10.reuse, R4, 0x1 ;  /* 0x000000040ada7211 */ /* 0x040fe600078208ff */
[----:B------:R-:W-:Y:S04]  /*c2e0*/  IMAD R6, R7, UR8, RZ ;  /* 0x0000000807067c24 */ /* 0x000fe8000f8e02ff */
[----:B------:R-:W-:Y:S04]  /*c2f0*/  IMAD R6, R5, UR9, R6 ;  /* 0x0000000905067c24 */ /* 0x000fe8000f8e0206 */
[----:B------:R-:W-:Y:S05]  /*c300*/  IMAD.IADD R219, R11, 0x1, R6 ;  /* 0x000000010bdb7824 */ /* 0x000fea00078e0206 */
[----:B------:R-:W-:Y:S07]  /*c310*/  LEA.HI.X R219, R10, R2, R219, 0x1, P1 ;  /* 0x000000020adb7211 */ /* 0x000fee00008f0cdb */
.L_x_2056:
[----:B------:R-:W-:Y:S01]  /*c320*/  LOP3.LUT R235, R0, R221, RZ, 0x3c, !PT ;  /* 0x000000dd00eb7212 */ /* 0x000fe200078e3cff */
[----:B------:R-:W-:Y:S01]  /*c330*/  IMAD.SHL.U32 R233, R232, 0x40, RZ ;  /* 0x00000040e8e97824 */ /* 0x000fe200078e00ff */
[----:B------:R-:W-:Y:S01]  /*c340*/  LOP3.LUT R2, R222, 0x1f20, RZ, 0xc0, !PT ;  /* 0x00001f20de027812 */ /* 0x000fe200078ec0ff */
[----:B------:R-:W-:Y:S01]  /*c350*/  VIADD R228, R228, 0xffffffff ;  /* 0xffffffffe4e47836 */ /* 0x000fe20000000000 */
[----:B------:R-:W-:Y:S02]  /*c360*/  SHF.L.U64.HI R232, R232, 0x6, R151 ;  /* 0x00000006e8e87819 */ /* 0x000fe40000010297 */
[----:B------:R-:W-:Y:S02]  /*c370*/  LOP3.LUT R2, R2, R235, RZ, 0xfc, !PT ;  /* 0x000000eb02027212 */ /* 0x000fe400078efcff */
[----:B------:R-:W-:Y:S02]  /*c380*/  IADD3 R234, P1, PT, R233, R218, RZ ;  /* 0x000000dae9ea7210 */ /* 0x000fe40007f3e0ff */
[----:B------:R-:W-:Y:S02]  /*c390*/  LEA R151, R2, UR5, 0x1 ;  /* 0x0000000502977c11 */ /* 0x000fe4000f8e08ff */
[-C--:B------:R-:W-:Y:S01]  /*c3a0*/  IADD3 R242, P2, PT, R234, R233.reuse, RZ ;  /* 0x000000e9eaf27210 */ /* 0x080fe20007f5e0ff */
[----:B------:R-:W-:Y:S02]  /*c3b0*/  IMAD.X R235, R232, 0x1, R219, P1 ;  /* 0x00000001e8eb7824 */ /* 0x000fe400008e06db */
[----:B------:R-:W-:Y:S01]  /*c3c0*/  @!PT LDS RZ, [RZ] ;  /* 0x00000000fffff984 */ /* 0x000fe20000000800 */
[----:B------:R-:W-:Y:S01]  /*c3d0*/  @!PT LDS RZ, [RZ] ;  /* 0x00000000fffff984 */ /* 0x000fe20000000800 */
[----:B------:R-:W-:Y:S01]  /*c3e0*/  @!PT LDS RZ, [RZ] ;  /* 0x00000000fffff984 */ /* 0x000fe20000000800 */
[----:B------:R1:W-:Y:S01]  /*c3f0*/  LDGSTS.E.BYPASS.LTC128B.128 [R151+0x5000], desc[UR16][R218.64] ;  /* 0x05000000da977fae */ /* 0x0003e2000b981a10 */
[-C--:B------:R-:W-:Y:S01]  /*c400*/  IADD3 R240, P1, PT, R242, R233.reuse, RZ ;  /* 0x000000e9f2f07210 */ /* 0x080fe20007f3e0ff */
[--C-:B------:R-:W-:Y:S03]  /*c410*/  IMAD.X R243, R235, 0x1, R232.reuse, P2 ;  /* 0x00000001ebf37824 */ /* 0x100fe600010e06e8 */
        /* <DEDUP_REMOVED lines=13> */
[----:B------:R-:W-:Y:S01]  /*c4f0*/  IMAD.X R247, R245, 0x1, R232, P1 ;  /* 0x00000001f5f77824 */ /* 0x000fe200008e06e8 */
[----:B------:R-:W-:Y:S03]  /*c500*/  ISETP.GT.AND P1, PT, R228, R215, PT ;  /* 0x000000d7e400720c */ /* 0x000fe60003f24270 */
[----:B------:R1:W-:Y:S05]  /*c510*/  LDGSTS.E.BYPASS.LTC128B.128 [R151+0x8000], desc[UR16][R244.64] ;  /* 0x08000000f4977fae */ /* 0x0003ea000b981a10 */
[----:B------:R1:W-:Y:S05]  /*c520*/  LDGSTS.E.BYPASS.LTC128B.128 [R151+0x8800], desc[UR16][R246.64] ;  /* 0x08800000f6977fae */ /* 0x0003ea000b981a10 */
[----:B------:R-:W-:Y:S05]  /*c530*/  LDSM.16.M88.4 R152, [R212] ;  /* 0x00000000d498783b */ /* 0x000fea0000000200 */
[----:B------:R-:W2:Y:S05]  /*c540*/  LDSM.16.M88.4 R156, [R210+0x1000] ;  /* 0x00100000d29c783b */ /* 0x000eaa0000000200 */
[----:B------:R-:W5:Y:S05]  /*c550*/  LDSM.16.M88.4 R160, [R210+0x1400] ;  /* 0x00140000d2a0783b */ /* 0x000f6a0000000200 */
[----:B------:R-:W3:Y:S05]  /*c560*/  LDSM.16.M88.4 R164, [R210+0x1800] ;  /* 0x00180000d2a4783b */ /* 0x000eea0000000200 */
[----:B------:R-:W0:Y:S05]  /*c570*/  LDGDEPBAR ;  /* 0x00000000000079af */ /* 0x000e2a0000000000 */
[----:B------:R-:W4:Y:S05]  /*c580*/  LDSM.16.M88.4 R168, [R210+0x1c00] ;  /* 0x001c0000d2a8783b */ /* 0x000f2a0000000200 */
        /* <DEDUP_REMOVED lines=9> */
[C---:B-----5:R-:W-:Y:S03]  /*c620*/  HMMA.16816.F32 R12, R152.reuse, R160, RZ ;  /* 0x000000a0980c723c */ /* 0x060fe600000018ff */
[----:B------:R-:W-:Y:S05]  /*c630*/  LDSM.16.M88.4 R196, [R210+0x4c00] ;  /* 0x004c0000d2c4783b */ /* 0x000fea0000000200 */
[C---:B------:R-:W-:Y:S01]  /*c640*/  HMMA.16816.F32 R16, R152.reuse, R162, RZ ;  /* 0x000000a29810723c */ /* 0x040fe200000018ff */
[----:B------:R-:W5:Y:S05]  /*c650*/  LDSM.16.M88.4 R160, [R210+0x3c00] ;  /* 0x003c0000d2a0783b */ /* 0x000f6a0000000200 */
[----:B------:R-:W-:Y:S02]  /*c660*/  LDSM.16.M88.4 R200, [R211] ;  /* 0x00000000d3c8783b */ /* 0x000fe40000000200 */
[C---:B---3--:R-:W-:Y:S03]  /*c670*/  HMMA.16816.F32 R20, R152.reuse, R164, RZ ;  /* 0x000000a49814723c */ /* 0x048fe600000018ff */
[----:B------:R-:W-:Y:S05]  /*c680*/  LDSM.16.M88.4 R204, [R150+0x1000] ;  /* 0x0010000096cc783b */ /* 0x000fea0000000200 */
[C---:B------:R-:W-:Y:S01]  /*c690*/  HMMA.16816.F32 R24, R152.reuse, R166, RZ ;  /* 0x000000a69818723c */ /* 0x040fe200000018ff */
[----:B------:R-:W3:Y:S07]  /*c6a0*/  LDSM.16.M88.4 R164, [R210+0x4000] ;  /* 0x00400000d2a4783b */ /* 0x000eee0000000200 */
[C---:B----4-:R-:W-:Y:S08]  /*c6b0*/  HMMA.16816.F32 R28, R152.reuse, R168, RZ ;  /* 0x000000a8981c723c */ /* 0x050ff000000018ff */
[C---:B------:R-:W-:Y:S01]  /*c6c0*/  HMMA.16816.F32 R32, R152.reuse, R170, RZ ;  /* 0x000000aa9820723c */ /* 0x040fe200000018ff */
[----:B------:R-:W4:Y:S07]  /*c6d0*/  LDSM.16.M88.4 R168, [R210+0x4400] ;  /* 0x00440000d2a8783b */ /* 0x000f2e0000000200 */
[C---:B-1----:R-:W-:Y:S08]  /*c6e0*/  HMMA.16816.F32 R36, R152.reuse, R172, RZ ;  /* 0x000000ac9824723c */ /* 0x042ff000000018ff */
[C---:B------:R-:W-:Y:S01]  /*c6f0*/  HMMA.16816.F32 R40, R152.reuse, R174, RZ ;  /* 0x000000ae9828723c */ /* 0x040fe200000018ff */
[----:B------:R-:W1:Y:S07]  /*c700*/  LDSM.16.M88.4 R172, [R210+0x4800] ;  /* 0x00480000d2ac783b */ /* 0x000e6e0000000200 */
[C---:B------:R-:W-:Y:S08]  /*c710*/  HMMA.16816.F32 R44, R152.reuse, R176, RZ ;  /* 0x000000b0982c723c */ /* 0x040ff000000018ff */
[C---:B------:R-:W-:Y:S01]  /*c720*/  HMMA.16816.F32 R48, R152.reuse, R178, RZ ;  /* 0x000000b29830723c */ /* 0x040fe200000018ff */
[----:B------:R-:W-:Y:S07]  /*c730*/  LDSM.16.M88.4 R176, [R150+0x1800] ;  /* 0x0018000096b0783b */ /* 0x000fee0000000200 */
[C---:B--2---:R-:W-:Y:S08]  /*c740*/  HMMA.16816.F32 R52, R152.reuse, R156, RZ ;  /* 0x0000009c9834723c */ /* 0x044ff000000018ff */
[C---:B------:R-:W-:Y:S01]  /*c750*/  HMMA.16816.F32 R56, R152.reuse, R158, RZ ;  /* 0x0000009e9838723c */ /* 0x040fe200000018ff */
[----:B------:R-:W2:Y:S07]  /*c760*/  LDSM.16.M88.4 R156, [R150+0x1400] ;  /* 0x00140000969c783b */ /* 0x000eae0000000200 */
        /* <DEDUP_REMOVED lines=21> */
[C---:B-1----:R-:W-:Y:S08]  /*c8c0*/  HMMA.16816.F32 R116, R152.reuse, R172, RZ ;  /* 0x000000ac9874723c */ /* 0x042ff000000018ff */
        /* <DEDUP_REMOVED lines=9> */
[C---:B--2---:R-:W-:Y:S08]  /*c960*/  HMMA.16816.F32 R12, R200.reuse, R156, R12 ;  /* 0x0000009cc80c723c */ /* 0x044ff0000000180c */
        /* <DEDUP_REMOVED lines=111> */
.L_x_2058:
        /* <DEDUP_REMOVED lines=28> */
.L_x_2057:
        /* <DEDUP_REMOVED lines=271> */
[----:B------:R-:W-:Y:S07]  /*e310*/  ISETP.GT.AND P1, PT, R228, R215, PT ;  /* 0x000000d7e400720c */ /* 0x000fee0003f24270 */
        /* <DEDUP_REMOVED lines=377> */
.L_x_2055:
[----:B------:R-:W1:Y:S01]  /*fab0*/  SHFL.BFLY PT, R4, R231, 0x2, 0x1f ;  /* 0x0c401f00e7047f89 */ /* 0x000e6200000e0000 */
[C---:B------:R-:W-:Y:S01]  /*fac0*/  SHF.L.U32 R6, R220.reuse, 0x1, RZ ;  /* 0x00000001dc067819 */ /* 0x040fe200000006ff */
[----:B------:R-:W2:Y:S01]  /*fad0*/  S2UR UR6, SR_CTAID.Y ;  /* 0x00000000000679c3 */ /* 0x000ea20000002600 */
[C---:B------:R-:W-:Y:S01]  /*fae0*/  SHF.L.U32 R11, R220.reuse, 0x4, RZ ;  /* 0x00000004dc0b7819 */ /* 0x040fe200000006ff */
[----:B------:R-:W3:Y:S01]  /*faf0*/  SHFL.BFLY PT, R5, R230, 0x2, 0x1f ;  /* 0x0c401f00e6057f89 */ /* 0x000ee200000e0000 */
[----:B------:R-:W-:Y:S01]  /*fb00*/  SHF.L.U32 R22, R220, 0x2, RZ ;  /* 0x00000002dc167819 */ /* 0x000fe200000006ff */
[----:B------:R-:W-:Y:S01]  /*fb10*/  IMAD.MOV R26, RZ, RZ, -R223 ;  /* 0x000000ffff1a7224 */ /* 0x000fe200078e0adf */
[----:B------:R-:W-:-:S03]  /*fb20*/  LOP3.LUT R6, R6, 0x6, RZ, 0xc0, !PT ;  /* 0x0000000606067812 */ /* 0x000fc600078ec0ff */
[----:B------:R-:W-:Y:S01]  /*fb30*/  BAR.SYNC.DEFER_BLOCKING 0x0 ;  /* 0x0000000000007b1d */ /* 0x000fe20000010000 */
[----:B------:R-:W-:Y:S02]  /*fb40*/  SHF.L.U32 R9, R214, 0x5, RZ ;  /* 0x00000005d6097819 */ /* 0x000fe400000006ff */
[----:B------:R-:W-:Y:S02]  /*fb50*/  LOP3.LUT R11, R6, 0x3e00, R11, 0xf8, !PT ;  /* 0x00003e00060b7812 */ /* 0x000fe400078ef80b */
[----:B------:R-:W-:-:S03]  /*fb60*/  LOP3.LUT R6, R22, 0xd8, RZ, 0xc0, !PT ;  /* 0x000000d816067812 */ /* 0x000fc600078ec0ff */
[----:B------:R-:W4:Y:S01]  /*fb70*/  S2UR UR4, SR_CTAID.Z ;  /* 0x00000000000479c3 */ /* 0x000f220000002700 */
[----:B------:R-:W-:Y:S01]  /*fb80*/  LOP3.LUT R221, R221, 0xc0, R222, 0xf8, !PT ;  /* 0x000000c0dddd7812 */ /* 0x000fe200078ef8de */
[----:B------:R-:W-:Y:S01]  /*fb90*/  BSSY.RECONVERGENT B0, `(.L_x_2060) ;  /* 0x0000059000007945 */ /* 0x000fe20003800200 */
[----:B------:R-:W-:-:S05]  /*fba0*/  LOP3.LUT P2, RZ, R220, 0x3, RZ, 0xc0, !PT ;  /* 0x00000003dcff7812 */ /* 0x000fca000784c0ff */
[----:B------:R-:W2:Y:S01]  /*fbb0*/  LDC.64 R20, c[0x0][0x430] ;  /* 0x00010c00ff147b82 */ /* 0x000ea20000000a00 */
[----:B-1----:R-:W-:Y:S01]  /*fbc0*/  FADD.FTZ R3, R4, R231 ;  /* 0x000000e704037221 */ /* 0x002fe20000010000 */
[----:B------:R-:W-:Y:S01]  /*fbd0*/  LOP3.LUT R4, R22, 0xf04, RZ, 0xc0, !PT ;  /* 0x00000f0416047812 */ /* 0x000fe200078ec0ff */
[----:B---3--:R-:W-:-:S03]  /*fbe0*/  FADD.FTZ R8, R5, R230 ;  /* 0x000000e605087221 */ /* 0x008fc60000010000 */
[----:B------:R-:W1:Y:S01]  /*fbf0*/  SHFL.BFLY PT, R24, R3, 0x1, 0x1f ;  /* 0x0c201f0003187f89 */ /* 0x000e6200000e0000 */
[----:B------:R-:W-:Y:S01]  /*fc00*/  LOP3.LUT R4, R4, 0x20, R9, 0xf8, !PT ;  /* 0x0000002004047812 */ /* 0x000fe200078ef809 */
[----:B------:R-:W4:Y:S02]  /*fc10*/  LDC R25, c[0x0][0x3e0] ;  /* 0x0000f800ff197b82 */ /* 0x000f240000000800 */
[----:B------:R-:W3:Y:S01]  /*fc20*/  SHFL.BFLY PT, R23, R8, 0x1, 0x1f ;  /* 0x0c201f0008177f89 */ /* 0x000ee200000e0000 */
[----:B--2---:R-:W-:Y:S02]  /*fc30*/  IMAD R20, R20, UR6, R223 ;  /* 0x0000000614147c24 */ /* 0x004fe4000f8e02df */
[----:B-1----:R-:W-:Y:S01]  /*fc40*/  FADD.FTZ R24, R3, R24 ;  /* 0x0000001803187221 */ /* 0x002fe20000010000 */
[--C-:B------:R-:W-:Y:S01]  /*fc50*/  SHF.R.U32.HI R3, RZ, 0x1, R220.reuse ;  /* 0x00000001ff037819 */ /* 0x100fe200000116dc */
[----:B----4-:R-:W-:Y:S01]  /*fc60*/  IMAD R26, R25, R26, UR4 ;  /* 0x00000004191a7e24 */ /* 0x010fe2000f8e021a */
[----:B------:R-:W-:Y:S01]  /*fc70*/  SHF.R.U32.HI R220, RZ, 0x2, R220 ;  /* 0x00000002ffdc7819 */ /* 0x000fe200000116dc */
[----:B------:R-:W1:Y:S01]  /*fc80*/  MUFU.RCP R7, R24 ;  /* 0x0000001800077308 */ /* 0x000e620000001000 */
[----:B---3--:R-:W-:Y:S01]  /*fc90*/  FADD.FTZ R23, R8, R23 ;  /* 0x0000001708177221 */ /* 0x008fe20000010000 */
[----:B------:R-:W-:Y:S01]  /*fca0*/  FSETP.NE.FTZ.AND P1, PT, R24, RZ, PT ;  /* 0x000000ff1800720b */ /* 0x000fe20003f35000 */
[----:B------:R-:W-:Y:S01]  /*fcb0*/  IMAD R20, R20, R25, R26 ;  /* 0x0000001914147224 */ /* 0x000fe200078e021a */
[----:B------:R-:W-:-:S02]  /*fcc0*/  LOP3.LUT R9, R6, 0x18, R3, 0x78, !PT ;  /* 0x0000001806097812 */ /* 0x000fc400078e7803 */
[----:B------:R-:W-:Y:S01]  /*fcd0*/  LOP3.LUT R6, R11, 0x20, R222, 0xf8, !PT ;  /* 0x000000200b067812 */ /* 0x000fe200078ef8de */
[----:B------:R-:W-:Y:S01]  /*fce0*/  IMAD R20, R20, R21, R224 ;  /* 0x0000001514147224 */ /* 0x000fe200078e02e0 */
[----:B------:R-:W2:Y:S01]  /*fcf0*/  MUFU.RCP R5, R23 ;  /* 0x0000001700057308 */ /* 0x000ea20000001000 */
[----:B------:R-:W-:Y:S02]  /*fd00*/  FSETP.NE.FTZ.AND P0, PT, R23, RZ, PT ;  /* 0x000000ff1700720b */ /* 0x000fe40003f15000 */
[----:B------:R-:W-:Y:S02]  /*fd10*/  LOP3.LUT R6, R6, R221, RZ, 0xfc, !PT ;  /* 0x000000dd06067212 */ /* 0x000fe400078efcff */
[----:B------:R-:W-:Y:S02]  /*fd20*/  LOP3.LUT R4, R4, R9, RZ, 0xfc, !PT ;  /* 0x0000000904047212 */ /* 0x000fe400078efcff */
[----:B------:R-:W-:Y:S01]  /*fd30*/  LEA R6, R6, UR5, 0x2 ;  /* 0x0000000506067c11 */ /* 0x000fe2000f8e10ff */
[----:B------:R-:W3:Y:S01]  /*fd40*/  @P1 LDC R29, c[0x0][0x458] ;  /* 0x00011600ff1d1b82 */ /* 0x000ee20000000800 */
[----:B------:R-:W-:Y:S01]  /*fd50*/  LOP3.LUT R9, R222, 0x40, RZ, 0xc0, !PT ;  /* 0x00000040de097812 */ /* 0x000fe200078ec0ff */
[----:B------:R-:W4:Y:S01]  /*fd60*/  @P1 MUFU.LG2 R24, R24 ;  /* 0x0000001800181308 */ /* 0x000f220000000c00 */
[----:B-1----:R-:W-:-:S02]  /*fd70*/  FSEL R7, R7, 1, P1 ;  /* 0x3f80000007077808 */ /* 0x002fc40000800000 */
[----:B------:R-:W-:Y:S01]  /*fd80*/  LEA R30, R4, UR5, 0x2 ;  /* 0x00000005041e7c11 */ /* 0x000fe2000f8e10ff */
[----:B------:R-:W1:Y:S01]  /*fd90*/  LDCU UR5, c[0x0][0x44c] ;  /* 0x00008980ff0577ac */ /* 0x000e620008000800 */
[----:B------:R-:W-:Y:S01]  /*fda0*/  MOV R25, 0xff800000 ;  /* 0xff80000000197802 */ /* 0x000fe20000000f00 */
        /* <DEDUP_REMOVED lines=9> */
[----:B------:R1:W-:Y:S01]  /*fe40*/  STS.64 [R6], R144 ;  /* 0x0000009006007388 */ /* 0x0003e20000000a00 */
[----:B--2---:R-:W-:Y:S01]  /*fe50*/  FSEL R5, R5, 1, P0 ;  /* 0x3f80000005057808 */ /* 0x004fe20000000000 */
[----:B------:R-:W2:Y:S01]  /*fe60*/  @P0 LDC R27, c[0x0][0x458] ;  /* 0x00011600ff1b0b82 */ /* 0x000ea20000000800 */
[----:B------:R-:W5:Y:S01]  /*fe70*/  @P0 MUFU.LG2 R23, R23 ;  /* 0x0000001700170308 */ /* 0x000f620000000c00 */
[C---:B------:R-:W-:Y:S01]  /*fe80*/  IMAD.IADD R8, R6.reuse, 0x1, -R7 ;  /* 0x0000000106087824 */ /* 0x040fe200078e0a07 */
[----:B------:R-:W-:Y:S01]  /*fe90*/  LOP3.LUT R3, R3, 0x30, RZ, 0xc0, !PT ;  /* 0x0000003003037812 */ /* 0x000fe200078ec0ff */
        /* <DEDUP_REMOVED lines=8> */
[----:B------:R-:W-:Y:S01]  /*ff20*/  IADD3 R5, PT, PT, R6, -R9, RZ ;  /* 0x8000000906057210 */ /* 0x000fe20007ffe0ff */
[----:B------:R1:W-:Y:S01]  /*ff30*/  STS.64 [R6+0x400], R146 ;  /* 0x0004009206007388 */ /* 0x0003e20000000a00 */
[----:B------:R-:W-:Y:S01]  /*ff40*/  IADD3 R28, PT, PT, -R9, R8, RZ ;  /* 0x00000008091c7210 */ /* 0x000fe20007ffe1ff */
[----:B----4-:R-:W-:Y:S01]  /*ff50*/  @P1 FMUL.FTZ R31, R24, 0.69314718246459960938 ;  /* 0x3f317218181f1820 */ /* 0x010fe20000410000 */
[----:B------:R-:W-:Y:S01]  /*ff60*/  MOV R26, 0xff800000 ;  /* 0xff800000001a7802 */ /* 0x000fe20000000f00 */
[----:B------:R4:W-:Y:S01]  /*ff70*/  STS.64 [R5+0x20], R132 ;  /* 0x0000208405007388 */ /* 0x0009e20000000a00 */
[----:B------:R-:W-:Y:S01]  /*ff80*/  LOP3.LUT R3, R3, 0x7, R220, 0xf8, !PT ;  /* 0x0000000703037812 */ /* 0x000fe200078ef8dc */
[----:B-----5:R-:W-:Y:S01]  /*ff90*/  @P0 FMUL.FTZ R23, R23, 0.69314718246459960938 ;  /* 0x3f31721817170820 */ /* 0x020fe20000410000 */
[----:B---3--:R-:W-:Y:S01]  /*ffa0*/  @P1 FFMA.FTZ R26, R2, R29, R31 ;  /* 0x0000001d021a1223 */ /* 0x008fe2000001001f */
[----:B------:R4:W-:Y:S02]  /*ffb0*/  STS.64 [R5+0x420], R134 ;  /* 0x0004208605007388 */ /* 0x0009e40000000a00 */
[----:B--2---:R-:W-:-:S02]  /*ffc0*/  @P0 FFMA.FTZ R25, R0, R27, R23 ;  /* 0x0000001b00190223 */ /* 0x004fc40000010017 */
[----:B------:R4:W-:Y:S01]  /*ffd0*/  STS.64 [R8+0x40], R140 ;  /* 0x0000408c08007388 */ /* 0x0009e20000000a00 */
[----:B-1----:R-:W-:-:S03]  /*ffe0*/  IMAD R0, R20, UR5, RZ ;  /* 0x0000000514007c24 */ /* 0x002fc6000f8e02ff */
[----:B------:R4:W-:Y:S04]  /*fff0*/  STS.64 [R8+0x440], R142 ;  /* 0x0004408e08007388 */ /* 0x0009e80000000a00 */
[----:B------:R4:W-:Y:S04]  /*10000*/  STS.64 [R28+0x60], R136 ;  /* 0x000060881c007388 */ /* 0x0009e80000000a00 */
[----:B------:R4:W-:Y:S01]  /*10010*/  STS.64 [R28+0x460], R138 ;  /* 0x0004608a1c007388 */ /* 0x0009e20000000a00 */
[----:B------:R-:W-:Y:S06]  /*10020*/  BAR.SYNC.DEFER_BLOCKING 0x0 ;  /* 0x0000000000007b1d */ /* 0x000fec0000010000 */
[----:B------:R4:W1:Y:S04]  /*10030*/  LDS.128 R16, [R30] ;  /* 0x000000001e107984 */ /* 0x0008680000000c00 */
[----:B------:R4:W2:Y:S04]  /*10040*/  LDS.128 R12, [R30+0x800] ;  /* 0x000800001e0c7984 */ /* 0x0008a80000000c00 */
[----:B------:R4:W3:Y:S04]  /*10050*/  LDS.128 R8, [R30+0x1000] ;  /* 0x001000001e087984 */ /* 0x0008e80000000c00 */
[----:B------:R4:W1:Y:S01]  /*10060*/  LDS.128 R4, [R30+0x1800] ;  /* 0x001800001e047984 */ /* 0x0008620000000c00 */
[----:B------:R-:W-:Y:S05]  /*10070*/  @P2 BRA `(.L_x_2061) ;  /* 0x0000000000282947 */ /* 0x000fea0003800000 */
[----:B------:R-:W5:Y:S01]  /*10080*/  LDCU.64 UR4, c[0x0][0x428] ;  /* 0x00008500ff0477ac */ /* 0x000f620008000a00 */
[C---:B------:R-:W-:Y:S01]  /*10090*/  VIADD R24, R3.reuse, 0x8 ;  /* 0x0000000803187836 */ /* 0x040fe20000000000 */
[----:B------:R-:W-:Y:S02]  /*100a0*/  IADD3 R2, P0, PT, R20, R3, RZ ;  /* 0x0000000314027210 */ /* 0x000fe40007f1e0ff */
[-C--:B------:R-:W-:Y:S02]  /*100b0*/  ISETP.GE.AND P2, PT, R3, R213.reuse, PT ;  /* 0x000000d50300720c */ /* 0x080fe40003f46270 */
[----:B------:R-:W-:Y:S02]  /*100c0*/  ISETP.GE.AND P1, PT, R24, R213, PT ;  /* 0x000000d51800720c */ /* 0x000fe40003f26270 */
[----:B------:R-:W-:Y:S02]  /*100d0*/  LEA.HI.X.SX32 R3, R20, RZ, 0x1, P0 ;  /* 0x000000ff14037211 */ /* 0x000fe400000f0eff */
[----:B-----5:R-:W-:-:S04]  /*100e0*/  LEA R20, P0, R2, UR4, 0x2 ;  /* 0x0000000402147c11 */ /* 0x020fc8000f8010ff */
[----:B------:R-:W-:-:S05]  /*100f0*/  LEA.HI.X R21, R2, UR5, R3, 0x2, P0 ;  /* 0x0000000502157c11 */ /* 0x000fca00080f1403 */
[----:B------:R1:W-:Y:S04]  /*10100*/  @!P2 STG.E desc[UR16][R20.64], R26 ;  /* 0x0000001a1400a986 */ /* 0x0003e8000c101910 */
[----:B------:R1:W-:Y:S02]  /*10110*/  @!P1 STG.E desc[UR16][R20.64+0x20], R25 ;  /* 0x0000201914009986 */ /* 0x0003e4000c101910 */
.L_x_2061:
[----:B------:R-:W-:Y:S05]  /*10120*/  BSYNC.RECONVERGENT B0 ;  /* 0x0000000000007941 */ /* 0x000fea0003800200 */
.L_x_2060:
[----:B------:R-:W5:Y:S01]  /*10130*/  LDCU.64 UR4, c[0x0][0x3f8] ;  /* 0x00007f00ff0477ac */ /* 0x000f620008000a00 */
[----:B------:R-:W-:Y:S01]  /*10140*/  LOP3.LUT R3, R22, 0xffc, RZ, 0xc0, !PT ;  /* 0x00000ffc16037812 */ /* 0x000fe200078ec0ff */
[C---:B------:R-:W-:Y:S01]  /*10150*/  VIADD R2, R214.reuse, 0x20 ;  /* 0x00000020d6027836 */ /* 0x040fe20000000000 */
[C---:B------:R-:W-:Y:S01]  /*10160*/  ISETP.GE.AND P3, PT, R214.reuse, R213, PT ;  /* 0x000000d5d600720c */ /* 0x040fe20003f66270 */
[----:B-1----:R-:W-:Y:S01]  /*10170*/  VIADD R20, R214, 0x10 ;  /* 0x00000010d6147836 */ /* 0x002fe20000000000 */
[----:B------:R-:W-:Y:S01]  /*10180*/  IADD3 R3, P0, PT, R0, R3, RZ ;  /* 0x0000000300037210 */ /* 0x000fe20007f1e0ff */
[----:B------:R-:W-:Y:S01]  /*10190*/  VIADD R214, R214, 0x30 ;  /* 0x00000030d6d67836 */ /* 0x000fe20000000000 */
[-C--:B------:R-:W-:Y:S02]  /*101a0*/  ISETP.GE.AND P1, PT, R2, R213.reuse, PT ;  /* 0x000000d50200720c */ /* 0x080fe40003f26270 */
[----:B------:R-:W-:Y:S02]  /*101b0*/  LEA.HI.X.SX32 R0, R0, RZ, 0x1, P0 ;  /* 0x000000ff00007211 */ /* 0x000fe400000f0eff */
[----:B------:R-:W-:-:S02]  /*101c0*/  ISETP.GE.AND P2, PT, R20, R213, PT ;  /* 0x000000d51400720c */ /* 0x000fc40003f46270 */
[----:B-----5:R-:W-:-:S04]  /*101d0*/  LEA R2, P0, R3, UR4, 0x2 ;  /* 0x0000000403027c11 */ /* 0x020fc8000f8010ff */
[----:B------:R-:W-:Y:S02]  /*101e0*/  LEA.HI.X R3, R3, UR5, R0, 0x2, P0 ;  /* 0x0000000503037c11 */ /* 0x000fe400080f1400 */
[----:B------:R-:W-:-:S03]  /*101f0*/  ISETP.GE.AND P0, PT, R214, R213, PT ;  /* 0x000000d5d600720c */ /* 0x000fc60003f06270 */
[----:B------:R1:W-:Y:S04]  /*10200*/  @!P3 STG.E.128 desc[UR16][R2.64], R16 ;  /* 0x000000100200b986 */ /* 0x0003e8000c101d10 */
[----:B--2---:R1:W-:Y:S04]  /*10210*/  @!P2 STG.E.128 desc[UR16][R2.64+0x800], R12 ;  /* 0x0008000c0200a986 */ /* 0x0043e8000c101d10 */
[----:B---3--:R1:W-:Y:S02]  /*10220*/  @!P1 STG.E.128 desc[UR16][R2.64+0x1000], R8 ;  /* 0x0010000802009986 */ /* 0x0083e4000c101d10 */
[----:B------:R-:W-:Y:S05]  /*10230*/  @P0 EXIT ;  /* 0x000000000000094d */ /* 0x000fea0003800000 */
[----:B------:R-:W-:Y:S01]  /*10240*/  STG.E.128 desc[UR16][R2.64+0x1800], R4 ;  /* 0x0018000402007986 */ /* 0x000fe2000c101d10 */
[----:B------:R-:W-:Y:S05]  /*10250*/  EXIT ;  /* 0x000000000000794d */ /* 0x000fea0003800000 */
.L_x_2062:
        /* <DEDUP_REMOVED lines=10> */
.L_x_4894:


//--------------------- .text._ZN5flash24flash_fwd_splitkv_kernelI23Flash_fwd_kernel_traitsILi32ELi64ELi256ELi4ELb0ELb0EN7cutlass6half_tE19Flash_kernel_traitsILi32ELi64ELi256ELi4ES3_EELb1ELb0ELb0ELb0ELb1ELb1ELb1ELb0EEEvNS_16Flash_fwd_paramsE --------------------------
	.section	.text._ZN5flash24flash_fwd_splitkv_kernelI23Flash_fwd_kernel_traitsILi32ELi64ELi256ELi4ELb0ELb0EN7cutlass6half_tE19Flash_kernel_traitsILi32ELi64ELi256ELi4ES3_EELb1ELb0ELb0ELb0ELb1ELb1ELb1ELb0EEEvNS_16Flash_fwd_paramsE,"ax",@progbits
	.align	128
        .global         _ZN5flash24flash_fwd_splitkv_kernelI23Flash_fwd_kernel_traitsILi32ELi64ELi256ELi4ELb0ELb0EN7cutlass6half_tE19Flash_kernel_traitsILi32ELi64ELi256ELi4ES3_EELb1ELb0ELb0ELb0ELb1ELb1ELb1ELb0EEEvNS_16Flash_fwd_paramsE
        .type           _ZN5flash24flash_fwd_splitkv_kernelI23Flash_fwd_kernel_traitsILi32ELi64ELi256ELi4ELb0ELb0EN7cutlass6half_tE19Flash_kernel_traitsILi32ELi64ELi256ELi4ES3_EELb1ELb0ELb0ELb0ELb1ELb1ELb1ELb0EEEvNS_16Flash_fwd_paramsE,@function
        .size           _ZN5flash24flash_fwd_splitkv_kernelI23Flash_fwd_kernel_traitsILi32ELi64ELi256ELi4ELb0ELb0EN7cutlass6half_tE19Flash_kernel_traitsILi32ELi64ELi256ELi4ES3_EELb1ELb0ELb0ELb0ELb1ELb1ELb1ELb0EEEvNS_16Flash_fwd_paramsE,(.L_x_4895 - _ZN5flash24flash_fwd_splitkv_kernelI23Flash_fwd_kernel_traitsILi32ELi64ELi256ELi4ELb0ELb0EN7cutlass6half_tE19Flash_kernel_traitsILi32ELi64ELi256ELi4ES3_EELb1ELb0ELb0ELb0ELb1ELb1ELb1ELb0EEEvNS_16Flash_fwd_paramsE)
        .other          _ZN5flash24flash_fwd_splitkv_kernelI23Flash_fwd_kernel_traitsILi32ELi64ELi256ELi4ELb0ELb0EN7cutlass6half_tE19Flash_kernel_traitsILi32ELi64ELi256ELi4ES3_EELb1ELb0ELb0ELb0ELb1ELb1ELb1ELb0EEEvNS_16Flash_fwd_paramsE,@"STO_CUDA_ENTRY STV_DEFAULT"
_ZN5flash24flash_fwd_splitkv_kernelI23Flash_fwd_kernel_traitsILi32ELi64ELi256ELi4ELb0ELb0EN7cutlass6half_tE19Flash_kernel_traitsILi32ELi64ELi256ELi4ES3_EELb1ELb0ELb0ELb0ELb1ELb1ELb1ELb0EEEvNS_16Flash_fwd_paramsE:
.text._ZN5flash24flash_fwd_splitkv_kernelI23Flash_fwd_kernel_traitsILi32ELi64ELi256ELi4ELb0ELb0EN7cutlass6half_tE19Flash_kernel_traitsILi32ELi64ELi256ELi4ES3_EELb1ELb0ELb0ELb0ELb1ELb1ELb1ELb0EEEvNS_16Flash_fwd_paramsE:
[----:B------:R-:W1:Y:S08]  /*0000*/  LDC R1, c[0x0][0x37c] ;  /* 0x0000df00ff017b82 */ /* 0x000e700000000800 */
[----:B------:R-:W2:Y:S01]  /*0010*/  LDC R6, c[0x0][0x3e0] ;  /* 0x0000f800ff067b82 */ /* 0x000ea20000000800 */
[----:B------:R-:W3:Y:S01]  /*0020*/  S2R R14, SR_CTAID.Z ;  /* 0x00000000000e7919 */ /* 0x000ee20000002700 */
[----:B------:R-:W4:Y:S01]  /*0030*/  LDCU.64 UR16, c[0x0][0x358] ;  /* 0x00006b00ff1077ac */ /* 0x000f220008000a00 */
[----:B------:R-:W-:-:S02]  /*0040*/  IMAD.MOV.U32 R8, RZ, RZ, -0x1 ;  /* 0xffffffffff087424 */ /* 0x000fc400078e00ff */
[----:B-1----:R-:W-:Y:S01]  /*0050*/  VIADD R1, R1, 0xffffffe8 ;  /* 0xffffffe801017836 */ /* 0x002fe20000000000 */
[----:B------:R-:W1:Y:S02]  /*0060*/  LDCU.64 UR4, c[0x0][0x470] ;  /* 0x00008e00ff0477ac */ /* 0x000e640008000a00 */
[----:B------:R-:W4:Y:S01]  /*0070*/  LDC.64 R4, c[0x0][0x460] ;  /* 0x00011800ff047b82 */ /* 0x000f220000000a00 */
[----:B--2---:R-:W2:Y:S01]  /*0080*/  I2F.U32.RP R2, R6 ;  /* 0x0000000600027306 */ /* 0x004ea20000209000 */
[----:B------:R-:W1:Y:S01]  /*0090*/  LDCU.U8 UR6, c[0x0][0x532] ;  /* 0x0000a640ff0677ac */ /* 0x000e620008000000 */
        /* <DEDUP_REMOVED lines=10> */
[----:B------:R-:W-:-:S04]  /*0140*/  IMAD.MOV R0, RZ, RZ, -R180 ;  /* 0x000000ffff007224 */ /* 0x000fc800078e0ab4 */
        /* <DEDUP_REMOVED lines=10> */
[----:B-1----:R-:W-:-:S08]  /*01f0*/  ISETP.NE.AND P5, PT, RZ, UR6, PT ;  /* 0x00000006ff007c0c */ /* 0x002fd0000bfa5270 */
[----:B------:R-:W-:Y:S01]  /*0200*/  @P2 VIADD R180, R180, 0x1 ;  /* 0x00000001b4b42836 */ /* 0x000fe20000000000 */
[----:B------:R-:W-:-:S05]  /*0210*/  @!P1 LOP3.LUT R180, RZ, R6, RZ, 0x33, !PT ;  /* 0x00000006ffb49212 */ /* 0x000fca00078e33ff */
[C---:B------:R-:W-:Y:S01]  /*0220*/  IMAD.SHL.U32 R9, R180.reuse, 0x4, RZ ;  /* 0x00000004b4097824 */ /* 0x040fe200078e00ff */
[----:B------:R-:W-:Y:S01]  /*0230*/  SHF.R.U32.HI R7, RZ, 0x1e, R180 ;  /* 0x0000001eff077819 */ /* 0x000fe200000116b4 */
[----:B----4-:R-:W-:-:S05]  /*0240*/  IMAD.WIDE.U32 R4, R180, 0x4, R4 ;  /* 0x00000004b4047825 */ /* 0x010fca00078e0004 */
[----:B------:R1:W5:Y:S01]  /*0250*/  @P0 LDG.E R8, desc[UR16][R4.64] ;  /* 0x0000001004080981 */ /* 0x000362000c1e1900 */
[----:B--2---:R-:W-:-:S04]  /*0260*/  ISETP.EQ.U32.AND P6, PT, R2, RZ, PT ;  /* 0x000000ff0200720c */ /* 0x004fc80003fc2070 */
[----:B------:R-:W-:Y:S02]  /*0270*/  ISETP.EQ.OR.EX P6, PT, R3, RZ, !P5, P6 ;  /* 0x000000ff0300720c */ /* 0x000fe40006fc2760 */
[----:B------:R-:W-:Y:S02]  /*0280*/  IADD3 R16, P1, PT, R9, R2, RZ ;  /* 0x0000000209107210 */ /* 0x000fe40007f3e0ff */
[----:B------:R-:W-:Y:S01]  /*0290*/  ISETP.NE.U32.AND P2, PT, R2, RZ, PT ;  /* 0x000000ff0200720c */ /* 0x000fe20003f45070 */
[----:B------:R-:W-:Y:S02]  /*02a0*/  IMAD.MOV.U32 R2, RZ, RZ, -0x1 ;  /* 0xffffffffff027424 */ /* 0x000fe400078e00ff */
[----:B------:R-:W-:-:S06]  /*02b0*/  IMAD.X R17, R7, 0x1, R3, P1 ;  /* 0x0000000107117824 */ /* 0x000fcc00008e0603 */
[----:B------:R1:W5:Y:S04]  /*02c0*/  @!P6 LDG.E R2, desc[UR16][R16.64] ;  /* 0x000000101002e981 */ /* 0x000368000c1e1900 */
[----:B------:R1:W5:Y:S01]  /*02d0*/  @P4 LDG.E R4, desc[UR16][R4.64+0x4] ;  /* 0x0000041004044981 */ /* 0x000362000c1e1900 */
[----:B------:R-:W-:Y:S02]  /*02e0*/  ISETP.NE.AND.EX P2, PT, R3, RZ, PT, P2 ;  /* 0x000000ff0300720c */ /* 0x000fe40003f45320 */
[----:B------:R-:W-:Y:S01]  /*02f0*/  ISETP.NE.U32.AND P3, PT, RZ, UR4, PT ;  /* 0x00000004ff007c0c */ /* 0x000fe2000bf65070 */
[----:B------:R-:W2:Y:S03]  /*0300*/  S2R R22, SR_CTAID.X ;  /* 0x0000000000167919 */ /* 0x000ea60000002500 */
[----:B------:R-:W-:-:S07]  /*0310*/  ISETP.NE.AND.EX P3, PT, RZ, UR5, PT, P3 ;  /* 0x00000005ff007c0c */ /* 0x000fce000bf65330 */
[----:B------:R-:W3:Y:S06]  /*0320*/  @!P2 LDC R11, c[0x0][0x438] ;  /* 0x00010e00ff0bab82 */ /* 0x000eec0000000800 */
[----:B------:R-:W-:-:S04]  /*0330*/  @P3 IADD3 R12, P0, PT, R9, UR4, RZ ;  /* 0x00000004090c3c10 */ /* 0x000fc8000ff1e0ff */
[----:B------:R-:W-:Y:S01]  /*0340*/  @P3 IADD3.X R13, PT, PT, R7, UR5, RZ, P0, !PT ;  /* 0x00000005070d3c10 */ /* 0x000fe200087fe4ff */
[----:B-1----:R-:W-:Y:S08]  /*0350*/  @!P2 BRA `(.L_x_2063) ;  /* 0x00000000000ca947 */ /* 0x002ff00003800000 */
[----:B---3--:R-:W3:Y:S02]  /*0360*/  @P5 LDG.E R11, desc[UR16][R16.64+0x4] ;  /* 0x00000410100b5981 */ /* 0x008ee4000c1e1900 */
[----:B---3-5:R-:W-:-:S06]  /*0370*/  @P5 IADD3 R11, PT, PT, R11, -R2, RZ ;  /* 0x800000020b0b5210 */ /* 0x028fcc0007ffe0ff */
[----:B------:R1:W5:Y:S02]  /*0380*/  @!P5 LDG.E R11, desc[UR16][R16.64] ;  /* 0x00000010100bd981 */ /* 0x000364000c1e1900 */
.L_x_2063:
[----:B------:R-:W-:Y:S01]  /*0390*/  IMAD.MOV.U32 R0, RZ, RZ, RZ ;  /* 0x000000ffff007224 */ /* 0x000fe200078e00ff */
[----:B------:R-:W4:Y:S05]  /*03a0*/  LDCU.64 UR4, c[0x0][0x478] ;  /* 0x00008f00ff0477ac */ /* 0x000f2a0008000a00 */
[----:B------:R-:W5:Y:S01]  /*03b0*/  @P3 LDG.E R0, desc[UR16][R12.64] ;  /* 0x000000100c003981 */ /* 0x000f62000c1e1900 */
[----:B----4-:R-:W-:-:S04]  /*03c0*/  ISETP.NE.U32.AND P0, PT, RZ, UR4, PT ;  /* 0x00000004ff007c0c */ /* 0x010fc8000bf05070 */
[----:B------:R-:W-:-:S13]  /*03d0*/  ISETP.NE.AND.EX P0, PT, RZ, UR5, PT, P0 ;  /* 0x00000005ff007c0c */ /* 0x000fda000bf05300 */
[----:B------:R-:W-:-:S04]  /*03e0*/  @P0 IADD3 R44, P1, PT, R9, UR4, RZ ;  /* 0x00000004092c0c10 */ /* 0x000fc8000ff3e0ff */
[----:B------:R-:W-:-:S05]  /*03f0*/  @P0 IADD3.X R45, PT, PT, R7, UR5, RZ, P1, !PT ;  /* 0x00000005072d0c10 */ /* 0x000fca0008ffe4ff */
[----:B------:R4:W5:Y:S01]  /*0400*/  @P0 LDG.E R44, desc[UR16][R44.64] ;  /* 0x000000102c2c0981 */ /* 0x000962000c1e1900 */
[----:B--2---:R-:W-:Y:S01]  /*0410*/  IMAD.SHL.U32 R179, R22, 0x40, RZ ;  /* 0x0000004016b37824 */ /* 0x004fe200078e00ff */
[----:B----4-:R-:W2:Y:S01]  /*0420*/  @!P4 LDC R45, c[0x0][0x434] ;  /* 0x00010d00ff2dcb82 */ /* 0x010ea20000000800 */
[----:B-----5:R-:W-:-:S05]  /*0430*/  @P4 IMAD.IADD R45, R4, 0x1, -R8 ;  /* 0x00000001042d4824 */ /* 0x020fca00078e0a08 */
[----:B--2---:R-:W-:-:S13]  /*0440*/  ISETP.GT.AND P1, PT, R45, R179, PT ;  /* 0x000000b32d00720c */ /* 0x004fda0003f24270 */
[----:B------:R-:W-:Y:S05]  /*0450*/  @!P1 EXIT ;  /* 0x000000000000994d */ /* 0x000fea0003800000 */
[----:B------:R-:W2:Y:S01]  /*0460*/  LDC R3, c[0x0][0x374] ;  /* 0x0000dd00ff037b82 */ /* 0x000ea20000000800 */
[----:B------:R-:W4:Y:S01]  /*0470*/  LDCU UR14, c[0x0][0x508] ;  /* 0x0000a100ff0e77ac */ /* 0x000f220008000800 */
[----:B------:R-:W-:Y:S01]  /*0480*/  @P0 IMAD.IADD R44, R44, 0x1, -R0 ;  /* 0x000000012c2c0824 */ /* 0x000fe200078e0a00 */
[----:B------:R-:W1:Y:S05]  /*0490*/  S2R R176, SR_TID.X ;  /* 0x0000000000b07919 */ /* 0x000e6a0000002100 */
[----:B------:R-:W5:Y:S01]  /*04a0*/  LDC R4, c[0x0][0x438] ;  /* 0x00010e00ff047b82 */ /* 0x000f620000000800 */
[-C--:B--2---:R-:W-:Y:S02]  /*04b0*/  IABS R12, R3.reuse ;  /* 0x00000003000c7213 */ /* 0x084fe40000000000 */
[----:B------:R-:W-:-:S02]  /*04c0*/  IABS R15, R3 ;  /* 0x00000003000f7213 */ /* 0x000fc40000000000 */
[----:B------:R-:W2:Y:S03]  /*04d0*/  I2F.RP R5, R12 ;  /* 0x0000000c00057306 */ /* 0x000ea60000209400 */
[----:B------:R-:W-:Y:S02]  /*04e0*/  IMAD.MOV R15, RZ, RZ, -R15 ;  /* 0x000000ffff0f7224 */ /* 0x000fe400078e0a0f */
[----:B-----5:R-:W-:-:S05]  /*04f0*/  VIADD R4, R4, 0xff ;  /* 0x000000ff04047836 */ /* 0x020fca0000000000 */
[----:B-1----:R-:W-:-:S04]  /*0500*/  SHF.R.S32.HI R16, RZ, 0x1f, R4 ;  /* 0x0000001fff107819 */ /* 0x002fc80000011404 */
[----:B------:R-:W-:Y:S01]  /*0510*/  LEA.HI R16, R16, R4, RZ, 0x8 ;  /* 0x0000000410107211 */ /* 0x000fe200078f40ff */
[----:B--2---:R-:W1:Y:S01]  /*0520*/  MUFU.RCP R5, R5 ;  /* 0x0000000500057308 */ /* 0x004e620000001000 */
[----:B------:R-:W-:Y:S02]  /*0530*/  IMAD.MOV.U32 R4, RZ, RZ, RZ ;  /* 0x000000ffff047224 */ /* 0x000fe400078e00ff */
[----:B------:R-:W-:-:S05]  /*0540*/  LEA.HI.SX32 R16, R16, R3, 0x18 ;  /* 0x0000000310107211 */ /* 0x000fca00078fc2ff */
[----:B------:R-:W-:-:S05]  /*0550*/  VIADD R16, R16, 0xffffffff ;  /* 0xffffffff10107836 */ /* 0x000fca0000000000 */
[----:B------:R-:W-:Y:S02]  /*0560*/  IABS R13, R16 ;  /* 0x00000010000d7213 */ /* 0x000fe40000000000 */
[----:B------:R-:W-:Y:S01]  /*0570*/  LOP3.LUT R16, R16, R3, RZ, 0x3c, !PT ;  /* 0x0000000310107212 */ /* 0x000fe200078e3cff */
[----:B-1----:R-:W-:-:S03]  /*0580*/  VIADD R5, R5, 0xffffffe ;  /* 0x0ffffffe05057836 */ /* 0x002fc60000000000 */
[----:B------:R-:W-:-:S03]  /*0590*/  ISETP.GE.AND P1, PT, R16, RZ, PT ;  /* 0x000000ff1000720c */ /* 0x000fc60003f26270 */
[----:B------:R-:W1:Y:S02]  /*05a0*/  F2I.FTZ.U32.TRUNC.NTZ R5, R5 ;  /* 0x0000000500057305 */ /* 0x000e64000021f000 */
[----:B-1----:R-:W-:-:S04]  /*05b0*/  IMAD.MOV R10, RZ, RZ, -R5 ;  /* 0x000000ffff0a7224 */ /* 0x002fc800078e0a05 */
[----:B------:R-:W-:-:S04]  /*05c0*/  IMAD R10, R10, R12, RZ ;  /* 0x0000000c0a0a7224 */ /* 0x000fc800078e02ff */
[----:B------:R-:W-:Y:S02]  /*05d0*/  IMAD.HI.U32 R10, R5, R10, R4 ;  /* 0x0000000a050a7227 */ /* 0x000fe400078e0004 */
[----:B------:R-:W1:Y:S04]  /*05e0*/  @!P0 LDC.64 R4, c[0x0][0x488] ;  /* 0x00012200ff048b82 */ /* 0x000e680000000a00 */
[----:B------:R-:W-:-:S04]  /*05f0*/  IMAD.HI.U32 R10, R10, R13, RZ ;  /* 0x0000000d0a0a7227 */ /* 0x000fc800078e00ff */
[----:B------:R-:W-:Y:S02]  /*0600*/  IMAD R15, R10, R15, R13 ;  /* 0x0000000f0a0f7224 */ /* 0x000fe400078e020d */
[----:B------:R-:W2:Y:S03]  /*0610*/  @!P0 LDC R13, c[0x0][0x43c] ;  /* 0x00010f00ff0d8b82 */ /* 0x000ea60000000800 */
[----:B------:R-:W-:Y:S02]  /*0620*/  ISETP.GT.U32.AND P2, PT, R12, R15, PT ;  /* 0x0000000f0c00720c */ /* 0x000fe40003f44070 */
[----:B-1----:R-:W-:Y:S02]  /*0630*/  @!P0 ISETP.NE.U32.AND P3, PT, R4, RZ, PT ;  /* 0x000000ff0400820c */ /* 0x002fe40003f65070 */
[----:B------:R-:W1:Y:S09]  /*0640*/  S2R R4, SR_CTAID.Y ;  /* 0x0000000000047919 */ /* 0x000e720000002600 */
[----:B------:R-:W-:Y:S01]  /*0650*/  @!P2 IMAD.IADD R15, R15, 0x1, -R12 ;  /* 0x000000010f0fa824 */ /* 0x000fe200078e0a0c */
[----:B------:R-:W-:Y:S01]  /*0660*/  @!P0 ISETP.NE.AND.EX P3, PT, R5, RZ, PT, P3 ;  /* 0x000000ff0500820c */ /* 0x000fe20003f65330 */
[----:B------:R-:W-:Y:S01]  /*0670*/  @!P2 VIADD R10, R10, 0x1 ;  /* 0x000000010a0aa836 */ /* 0x000fe20000000000 */
[----:B------:R-:W-:Y:S01]  /*0680*/  ISETP.NE.AND P2, PT, R3, RZ, PT ;  /* 0x000000ff0300720c */ /* 0x000fe20003f45270 */
[----:B------:R-:W-:Y:S01]  /*0690*/  VIADD R5, R22, 0x1 ;  /* 0x0000000116057836 */ /* 0x000fe20000000000 */
[----:B------:R-:W-:-:S02]  /*06a0*/  ISETP.GE.U32.AND P4, PT, R15, R12, PT ;  /* 0x0000000c0f00720c */ /* 0x000fc40003f86070 */
[----:B--2---:R-:W-:Y:S01]  /*06b0*/  @!P0 SEL R13, R13, RZ, P3 ;  /* 0x000000ff0d0d8207 */ /* 0x004fe20001800000 */
[----:B------:R-:W-:-:S03]  /*06c0*/  IMAD R5, R5, 0x40, -R45 ;  /* 0x0000004005057824 */ /* 0x000fc600078e0a2d */
[----:B---3--:R-:W-:-:S05]  /*06d0*/  @!P0 IADD3 R44, PT, PT, R13, R11, -R0 ;  /* 0x0000000b0d2c8210 */ /* 0x008fca0007ffe800 */
[----:B------:R-:W-:Y:S02]  /*06e0*/  VIADD R12, R44, 0xff ;  /* 0x000000ff2c0c7836 */ /* 0x000fe40000000000 */
[----:B------:R-:W-:-:S03]  /*06f0*/  @P4 VIADD R10, R10, 0x1 ;  /* 0x000000010a0a4836 */ /* 0x000fc60000000000 */
[----:B----4-:R-:W-:Y:S01]  /*0700*/  IADD3 R5, PT, PT, R12, UR14, R5 ;  /* 0x0000000e0c057c10 */ /* 0x010fe2000fffe005 */
        /* <DEDUP_REMOVED lines=14> */
[----:B------:R-:W-:Y:S05]  /*07f0*/  @!P0 BRA `(.L_x_2064) ;  /* 0x0000000000b08947 */ /* 0x000fea0003800000 */
[----:B------:R-:W1:Y:S01]  /*0800*/  LDC.64 R2, c[0x0][0x430] ;  /* 0x00010c00ff027b82 */ /* 0x000e620000000a00 */
[----:B------:R-:W2:Y:S01]  /*0810*/  LDCU UR4, c[0x0][0x44c] ;  /* 0x00008980ff0477ac */ /* 0x000ea20008000800 */
[----:B------:R-:W-:Y:S01]  /*0820*/  IMAD.IADD R45, R45, 0x1, -R179 ;  /* 0x000000012d2d7824 */ /* 0x000fe200078e0ab3 */
[----:B------:R-:W3:Y:S01]  /*0830*/  LDCU.64 UR6, c[0x0][0x3f8] ;  /* 0x00007f00ff0677ac */ /* 0x000ee20008000a00 */
[----:B-1----:R-:W-:-:S04]  /*0840*/  IMAD R2, R4, R2, R180 ;  /* 0x0000000204027224 */ /* 0x002fc800078e02b4 */
[----:B------:R-:W-:Y:S01]  /*0850*/  IMAD R2, R2, R6, R14 ;  /* 0x0000000602027224 */ /* 0x000fe200078e020e */
[----:B------:R-:W-:-:S03]  /*0860*/  SHF.R.U32.HI R6, RZ, 0x3, R176 ;  /* 0x00000003ff067819 */ /* 0x000fc600000116b0 */
[----:B------:R-:W-:Y:S01]  /*0870*/  IMAD R3, R2, R3, R179 ;  /* 0x0000000302037224 */ /* 0x000fe200078e02b3 */
[CC--:B------:R-:W-:Y:S01]  /*0880*/  ISETP.GE.AND P1, PT, R6.reuse, R45.reuse, PT ;  /* 0x0000002d0600720c */ /* 0x0c0fe20003f26270 */
[C---:B------:R-:W-:Y:S02]  /*0890*/  VIADD R5, R6.reuse, 0x10 ;  /* 0x0000001006057836 */ /* 0x040fe40000000000 */
[----:B--2---:R-:W-:Y:S01]  /*08a0*/  IMAD R0, R3, UR4, RZ ;  /* 0x0000000403007c24 */ /* 0x004fe2000f8e02ff */
[----:B------:R-:W1:Y:S01]  /*08b0*/  LDCU.64 UR4, c[0x0][0x428] ;  /* 0x00008500ff0477ac */ /* 0x000e620008000a00 */
[----:B------:R-:W-:Y:S01]  /*08c0*/  VIADD R4, R6, 0x20 ;  /* 0x0000002006047836 */ /* 0x000fe20000000000 */
[----:B------:R-:W-:Y:S02]  /*08d0*/  ISETP.GE.AND P3, PT, R5, R45, PT ;  /* 0x0000002d0500720c */ /* 0x000fe40003f66270 */
[C---:B------:R-:W-:Y:S02]  /*08e0*/  LEA R2, P0, R176.reuse, R0, 0x2 ;  /* 0x00000000b0027211 */ /* 0x040fe400078010ff */
[----:B------:R-:W-:-:S02]  /*08f0*/  LOP3.LUT P6, R176, R176, 0x7, RZ, 0xc0, !PT ;  /* 0x00000007b0b07812 */ /* 0x000fc400078cc0ff */
[----:B------:R-:W-:Y:S02]  /*0900*/  LEA.HI.X.SX32 R0, R0, RZ, 0x1, P0 ;  /* 0x000000ff00007211 */ /* 0x000fe400000f0eff */
[----:B---3--:R-:W-:Y:S02]  /*0910*/  LEA R8, P0, R2, UR6, 0x2 ;  /* 0x0000000602087c11 */ /* 0x008fe4000f8010ff */
[-C--:B------:R-:W-:Y:S02]  /*0920*/  ISETP.GE.AND P2, PT, R4, R45.reuse, PT ;  /* 0x0000002d0400720c */ /* 0x080fe40003f46270 */
[----:B------:R-:W-:Y:S01]  /*0930*/  LEA.HI.X R9, R2, UR7, R0, 0x2, P0 ;  /* 0x0000000702097c11 */ /* 0x000fe200080f1400 */
[C---:B------:R-:W-:Y:S01]  /*0940*/  VIADD R0, R6.reuse, 0x30 ;  /* 0x0000003006007836 */ /* 0x040fe20000000000 */
[-C--:B------:R-:W-:Y:S02]  /*0950*/  ISETP.GE.OR P6, PT, R6, R45.reuse, P6 ;  /* 0x0000002d0600720c */ /* 0x080fe400037c6670 */
[----:B------:R-:W-:Y:S01]  /*0960*/  ISETP.NE.OR P5, PT, R176, RZ, P3 ;  /* 0x000000ffb000720c */ /* 0x000fe20001fa5670 */
[----:B------:R2:W-:Y:S01]  /*0970*/  @!P1 STG.E.128 desc[UR16][R8.64], RZ ;  /* 0x000000ff08009986 */ /* 0x0005e2000c101d10 */
[----:B------:R-:W-:-:S02]  /*0980*/  ISETP.GE.AND P1, PT, R0, R45, PT ;  /* 0x0000002d0000720c */ /* 0x000fc40003f26270 */
[----:B------:R-:W-:Y:S01]  /*0990*/  ISETP.NE.OR P4, PT, R176, RZ, P2 ;  /* 0x000000ffb000720c */ /* 0x000fe20001785670 */
[----:B------:R2:W-:Y:S01]  /*09a0*/  @!P3 STG.E.128 desc[UR16][R8.64+0x800], RZ ;  /* 0x000800ff0800b986 */ /* 0x0005e2000c101d10 */
[----:B------:R-:W-:-:S03]  /*09b0*/  IADD3 R6, P0, PT, R3, R6, RZ ;  /* 0x0000000603067210 */ /* 0x000fc60007f1e0ff */
[----:B------:R2:W-:Y:S01]  /*09c0*/  @!P2 STG.E.128 desc[UR16][R8.64+0x1000], RZ ;  /* 0x001000ff0800a986 */ /* 0x0005e2000c101d10 */
[----:B------:R-:W-:Y:S02]  /*09d0*/  LEA.HI.X.SX32 R3, R3, RZ, 0x1, P0 ;  /* 0x000000ff03037211 */ /* 0x000fe400000f0eff */
[----:B-1----:R-:W-:Y:S01]  /*09e0*/  LEA R4, P0, R6, UR4, 0x2 ;  /* 0x0000000406047c11 */ /* 0x002fe2000f8010ff */
[----:B------:R-:W-:Y:S02]  /*09f0*/  @!P5 IMAD.MOV.U32 R2, RZ, RZ, -0x800000 ;  /* 0xff800000ff02d424 */ /* 0x000fe400078e00ff */
[----:B------:R2:W-:Y:S01]  /*0a00*/  @!P1 STG.E.128 desc[UR16][R8.64+0x1800], RZ ;  /* 0x001800ff08009986 */ /* 0x0005e2000c101d10 */
[----:B------:R-:W-:Y:S01]  /*0a10*/  ISETP.NE.OR P1, PT, R176, RZ, P1 ;  /* 0x000000ffb000720c */ /* 0x000fe20000f25670 */
[----:B------:R-:W-:Y:S01]  /*0a20*/  @!P4 IMAD.MOV.U32 R0, RZ, RZ, -0x800000 ;  /* 0xff800000ff00c424 */ /* 0x000fe200078e00ff */
[----:B------:R-:W-:Y:S01]  /*0a30*/  LEA.HI.X R5, R6, UR5, R3, 0x2, P0 ;  /* 0x0000000506057c11 */ /* 0x000fe200080f1403 */
[----:B------:R-:W-:-:S04]  /*0a40*/  @!P6 IMAD.MOV.U32 R3, RZ, RZ, -0x800000 ;  /* 0xff800000ff03e424 */ /* 0x000fc800078e00ff */
[----:B------:R2:W-:Y:S04]  /*0a50*/  @!P5 STG.E desc[UR16][R4.64+0x40], R2 ;  /* 0x000040020400d986 */ /* 0x0005e8000c101910 */
[----:B------:R2:W-:Y:S04]  /*0a60*/  @!P4 STG.E desc[UR16][R4.64+0x80], R0 ;  /* 0x000080000400c986 */ /* 0x0005e8000c101910 */
[----:B------:R2:W-:Y:S01]  /*0a70*/  @!P6 STG.E desc[UR16][R4.64], R3 ;  /* 0x000000030400e986 */ /* 0x0005e2000c101910 */
[----:B------:R-:W-:Y:S05]  /*0a80*/  @P1 EXIT ;  /* 0x000000000000194d */ /* 0x000fea0003800000 */
[----:B--2---:R-:W-:-:S05]  /*0a90*/  MOV R0, 0xff800000 ;  /* 0xff80000000007802 */ /* 0x004fca0000000f00 */
[----:B------:R-:W-:Y:S01]  /*0aa0*/  STG.E desc[UR16][R4.64+0xc0], R0 ;  /* 0x0000c00004007986 */ /* 0x000fe2000c101910 */
[----:B------:R-:W-:Y:S05]  /*0ab0*/  EXIT ;  /* 0x000000000000794d */ /* 0x000fea0003800000 */
.L_x_2064:
        /* <DEDUP_REMOVED lines=8> */
.L_x_2065:
[----:B------:R-:W2:Y:S02]  /*0b40*/  LDCU.64 UR8, c[0x0][0x4e0] ;  /* 0x00009c00ff0877ac */ /* 0x000ea40008000a00 */
[----:B--2---:R-:W-:-:S04]  /*0b50*/  UISETP.NE.U32.AND UP1, UPT, UR8, URZ, UPT ;  /* 0x000000ff0800728c */ /* 0x004fc8000bf25070 */
[----:B------:R-:W-:-:S09]  /*0b60*/  UISETP.NE.AND.EX UP1, UPT, UR9, URZ, UPT, UP1 ;  /* 0x000000ff0900728c */ /* 0x000fd2000bf25310 */
[----:B------:R-:W-:Y:S05]  /*0b70*/  BRA.U !UP1, `(.L_x_2066) ;  /* 0x0000000509947547 */ /* 0x000fea000b800000 */
[----:B------:R-:W2:Y:S01]  /*0b80*/  LDC R7, c[0x0][0x4f0] ;  /* 0x00013c00ff077b82 */ /* 0x000ea20000000800 */
[----:B------:R-:W-:Y:S01]  /*0b90*/  LEA R34, R3, 0xffffff00, 0x8 ;  /* 0xffffff0003227811 */ /* 0x000fe200078e40ff */
[----:B------:R-:W3:Y:S03]  /*0ba0*/  LDCU.64 UR4, c[0x0][0x4e8] ;  /* 0x00009d00ff0477ac */ /* 0x000ee60008000a00 */
[----:B------:R-:W-:Y:S01]  /*0bb0*/  IABS R0, R34 ;  /* 0x0000002200007213 */ /* 0x000fe20000000000 */
[----:B------:R-:W4:Y:S04]  /*0bc0*/  LDCU.64 UR6, c[0x0][0x3a0] ;  /* 0x00007400ff0677ac */ /* 0x000f280008000a00 */
[----:B-1----:R-:W-:Y:S01]  /*0bd0*/  IMAD.MOV.U32 R5, RZ, RZ, R0 ;  /* 0x000000ffff057224 */ /* 0x002fe200078e0000 */
[----:B------:R-:W1:Y:S01]  /*0be0*/  LDCU.64 UR12, c[0x0][0x3b8] ;  /* 0x00007700ff0c77ac */ /* 0x000e620008000a00 */
        /* <DEDUP_REMOVED lines=17> */
[----:B------:R-:W-:Y:S01]  /*0d00*/  ISETP.GE.U32.AND P0, PT, R0, R4, PT ;  /* 0x000000040000720c */ /* 0x000fe20003f06070 */
[----:B---3--:R-:W-:Y:S01]  /*0d10*/  IMAD.WIDE.U32 R4, R180, UR4, RZ ;  /* 0x00000004b4047c25 */ /* 0x008fe2000f8e00ff */
[----:B------:R-:W-:-:S03]  /*0d20*/  LOP3.LUT R0, R34, R7, RZ, 0x3c, !PT ;  /* 0x0000000722007212 */ /* 0x000fc600078e3cff */
[----:B------:R-:W-:Y:S01]  /*0d30*/  IMAD R41, R180, UR5, R5 ;  /* 0x00000005b4297c24 */ /* 0x000fe2000f8e0205 */
[----:B------:R-:W-:Y:S01]  /*0d40*/  ISETP.GE.AND P1, PT, R0, RZ, PT ;  /* 0x000000ff0000720c */ /* 0x000fe20003f26270 */
[----:B------:R-:W2:Y:S01]  /*0d50*/  LDCU.64 UR4, c[0x0][0x3a8] ;  /* 0x00007500ff0477ac */ /* 0x000ea20008000a00 */
[----:B------:R-:W3:Y:S05]  /*0d60*/  LDC R0, c[0x0][0x3e8] ;  /* 0x0000fa00ff007b82 */ /* 0x000eea0000000800 */
        /* <DEDUP_REMOVED lines=8> */
[----:B------:R2:W2:Y:S01]  /*0df0*/  LDG.E R6, desc[UR16][R4.64] ;  /* 0x0000001004067981 */ /* 0x0004a2000c1e1900 */
[----:B---3--:R-:W-:Y:S02]  /*0e00*/  IABS R9, R0 ;  /* 0x0000000000097213 */ /* 0x008fe40000000000 */
[----:B------:R-:W-:Y:S02]  /*0e10*/  IADD3 R2, PT, PT, -R2, RZ, RZ ;  /* 0x000000ff02027210 */ /* 0x000fe40007ffe1ff */
[----:B------:R-:W3:Y:S01]  /*0e20*/  I2F.RP R10, R9 ;  /* 0x00000009000a7306 */ /* 0x000ee20000209400 */
[----:B-1----:R-:W-:Y:S02]  /*0e30*/  MOV R32, UR12 ;  /* 0x0000000c00207c02 */ /* 0x002fe40008000f00 */
[----:B------:R-:W-:Y:S01]  /*0e40*/  IMAD R2, R7, R2, R34 ;  /* 0x0000000207027224 */ /* 0x000fe200078e0222 */
[----:B----4-:R-:W-:Y:S02]  /*0e50*/  MOV R46, UR10 ;  /* 0x0000000a002e7c02 */ /* 0x010fe40008000f00 */
[----:B------:R-:W-:-:S02]  /*0e60*/  MOV R33, UR13 ;  /* 0x0000000d00217c02 */ /* 0x000fc40008000f00 */
[----:B------:R-:W-:Y:S01]  /*0e70*/  MOV R47, UR11 ;  /* 0x0000000b002f7c02 */ /* 0x000fe20008000f00 */
[----:B---3--:R-:W1:Y:S02]  /*0e80*/  MUFU.RCP R10, R10 ;  /* 0x0000000a000a7308 */ /* 0x008e640000001000 */
[----:B-1----:R-:W-:-:S06]  /*0e90*/  IADD3 R10, PT, PT, R10, 0xffffffe, RZ ;  /* 0x0ffffffe0a0a7810 */ /* 0x002fcc0007ffe0ff */
        /* <DEDUP_REMOVED lines=28> */
[----:B------:R-:W1:Y:S03]  /*1060*/  LDCU.128 UR4, c[0x0][0x3d0] ;  /* 0x00007a00ff0477ac */ /* 0x000e660008000c00 */
[----:B------:R-:W-:-:S02]  /*1070*/  IMAD.IADD R7, R7, 0x1, R4 ;  /* 0x0000000107077824 */ /* 0x000fc400078e0204 */
[C---:B------:R-:W-:Y:S02]  /*1080*/  IMAD R4, R0.reuse, R32, RZ ;  /* 0x0000002000047224 */ /* 0x040fe400078e02ff */
[----:B------:R-:W-:Y:S02]  /*1090*/  IMAD.IADD R11, R11, 0x1, R9 ;  /* 0x000000010b0b7824 */ /* 0x000fe400078e0209 */
[----:B------:R-:W-:Y:S02]  /*10a0*/  IMAD R0, R0, R46, RZ ;  /* 0x0000002e00007224 */ /* 0x000fe400078e02ff */
[C---:B------:R-:W-:Y:S02]  /*10b0*/  IMAD R4, R2.reuse, R33, R4 ;  /* 0x0000002102047224 */ /* 0x040fe400078e0204 */
[----:B------:R-:W-:-:S04]  /*10c0*/  IMAD.WIDE.U32 R10, R2, R32, R10 ;  /* 0x00000020020a7225 */ /* 0x000fc800078e000a */
[C---:B------:R-:W-:Y:S02]  /*10d0*/  IMAD R0, R2.reuse, R47, R0 ;  /* 0x0000002f02007224 */ /* 0x040fe400078e0200 */
        /* <DEDUP_REMOVED lines=8> */
[----:B------:R-:W-:Y:S01]  /*1160*/  IMAD R2, R5, UR7, R2 ;  /* 0x0000000705027c24 */ /* 0x000fe2000f8e0202 */
[----:B------:R-:W-:Y:S01]  /*1170*/  IADD3 R18, PT, PT, R11, R0, RZ ;  /* 0x000000000b127210 */ /* 0x000fe20007ffe0ff */
[----:B------:R-:W-:-:S04]  /*1180*/  IMAD.WIDE.U32 R6, R5, UR6, R6 ;  /* 0x0000000605067c25 */ /* 0x000fc8000f8e0006 */
[----:B------:R-:W-:Y:S01]  /*1190*/  IMAD.MOV.U32 R17, RZ, RZ, R10 ;  /* 0x000000ffff117224 */ /* 0x000fe200078e000a */
[----:B------:R-:W-:Y:S02]  /*11a0*/  IADD3 R0, PT, PT, R7, R2, RZ ;  /* 0x0000000207007210 */ /* 0x000fe40007ffe0ff */
[----:B------:R-:W-:Y:S01]  /*11b0*/  MOV R2, R6 ;  /* 0x0000000600027202 */ /* 0x000fe20000000f00 */
[----:B------:R-:W-:Y:S06]  /*11c0*/  BRA `(.L_x_2067) ;  /* 0x00000004007c7947 */ /* 0x000fec0003800000 */
.L_x_2066:
        /* <DEDUP_REMOVED lines=17> */
.L_x_2068:
[----:B------:R-:W2:Y:S01]  /*12e0*/  LDC.64 R32, c[0x0][0x3b8] ;  /* 0x0000ee00ff207b82 */ /* 0x000ea20000000a00 */
[----:B------:R-:W-:-:S05]  /*12f0*/  IADD3 R10, PT, PT, R0, R2, RZ ;  /* 0x00000002000a7210 */ /* 0x000fca0007ffe0ff */
[C---:B--2---:R-:W-:Y:S02]  /*1300*/  IMAD R9, R10.reuse, R33, RZ ;  /* 0x000000210a097224 */ /* 0x044fe400078e02ff */
[----:B------:R-:W-:-:S05]  /*1310*/  IMAD.WIDE.U32 R10, R10, R32, RZ ;  /* 0x000000200a0a7225 */ /* 0x000fca00078e00ff */
[----:B------:R-:W-:Y:S02]  /*1320*/  IADD3 R9, PT, PT, R11, R9, RZ ;  /* 0x000000090b097210 */ /* 0x000fe40007ffe0ff */
.L_x_2069:
        /* <DEDUP_REMOVED lines=15> */
.L_x_2070:
[----:B------:R-:W2:Y:S01]  /*1420*/  LDC.64 R46, c[0x0][0x3c0] ;  /* 0x0000f000ff2e7b82 */ /* 0x000ea20000000a00 */
[----:B------:R-:W-:-:S05]  /*1430*/  IADD3 R0, PT, PT, R0, R2, RZ ;  /* 0x0000000200007210 */ /* 0x000fca0007ffe0ff */
[C---:B--2---:R-:W-:Y:S02]  /*1440*/  IMAD R11, R0.reuse, R47, RZ ;  /* 0x0000002f000b7224 */ /* 0x044fe400078e02ff */
[----:B------:R-:W-:-:S05]  /*1450*/  IMAD.WIDE.U32 R12, R0, R46, RZ ;  /* 0x0000002e000c7225 */ /* 0x000fca00078e00ff */
[----:B------:R-:W-:-:S07]  /*1460*/  IADD3 R11, PT, PT, R13, R11, RZ ;  /* 0x0000000b0d0b7210 */ /* 0x000fce0007ffe0ff */
.L_x_2071:
[----:B------:R-:W1:Y:S01]  /*1470*/  LDC R0, c[0x0][0x3e8] ;  /* 0x0000fa00ff007b82 */ /* 0x000e620000000800 */
[----:B------:R-:W-:Y:S02]  /*1480*/  LEA R34, R3, 0xffffff00, 0x8 ;  /* 0xffffff0003227811 */ /* 0x000fe400078e40ff */
[----:B------:R-:W-:Y:S02]  /*1490*/  MOV R16, R12 ;  /* 0x0000000c00107202 */ /* 0x000fe40000000f00 */
[----:B------:R-:W-:Y:S01]  /*14a0*/  MOV R17, R11 ;  /* 0x0000000b00117202 */ /* 0x000fe20000000f00 */
[----:B------:R-:W-:Y:S01]  /*14b0*/  IMAD.MOV.U32 R11, RZ, RZ, R9 ;  /* 0x000000ffff0b7224 */ /* 0x000fe200078e0009 */
[----:B------:R-:W-:Y:S02]  /*14c0*/  MOV R42, RZ ;  /* 0x000000ff002a7202 */ /* 0x000fe40000000f00 */
[----:B------:R-:W-:Y:S01]  /*14d0*/  MOV R41, RZ ;  /* 0x000000ff00297202 */ /* 0x000fe20000000f00 */
[----:B------:R-:W-:-:S04]  /*14e0*/  IMAD.WIDE.U32 R16, R34, R46, R16 ;  /* 0x0000002e22107225 */ /* 0x000fc800078e0010 */
[----:B------:R-:W-:Y:S01]  /*14f0*/  IMAD.WIDE.U32 R10, R34, R32, R10 ;  /* 0x00000020220a7225 */ /* 0x000fe200078e000a */
[----:B-1----:R-:W-:-:S04]  /*1500*/  IABS R5, R0 ;  /* 0x0000000000057213 */ /* 0x002fc80000000000 */
[----:B------:R-:W1:Y:S08]  /*1510*/  I2F.RP R6, R5 ;  /* 0x0000000500067306 */ /* 0x000e700000209400 */
        /* <DEDUP_REMOVED lines=16> */
[----:B------:R-:W-:Y:S02]  /*1620*/  ISETP.NE.AND P0, PT, R0, RZ, PT ;  /* 0x000000ff0000720c */ /* 0x000fe40003f05270 */
[----:B------:R-:W-:Y:S02]  /*1630*/  ISETP.GE.U32.AND P2, PT, R2, R5, PT ;  /* 0x000000050200720c */ /* 0x000fe40003f46070 */
[----:B------:R-:W-:Y:S01]  /*1640*/  LOP3.LUT R2, R14, R0, RZ, 0x3c, !PT ;  /* 0x000000000e027212 */ /* 0x000fe200078e3cff */
[----:B------:R-:W2:Y:S03]  /*1650*/  LDC.64 R4, c[0x0][0x3d0] ;  /* 0x0000f400ff047b82 */ /* 0x000ea60000000a00 */
[----:B------:R-:W-:-:S02]  /*1660*/  ISETP.GE.AND P1, PT, R2, RZ, PT ;  /* 0x000000ff0200720c */ /* 0x000fc40003f26270 */
[----:B------:R-:W-:-:S05]  /*1670*/  SHF.R.S32.HI R2, RZ, 0x1f, R34 ;  /* 0x0000001fff027819 */ /* 0x000fca0000011422 */
[----:B------:R-:W-:-:S06]  /*1680*/  @P2 IADD3 R13, PT, PT, R13, 0x1, RZ ;  /* 0x000000010d0d2810 */ /* 0x000fcc0007ffe0ff */
[----:B------:R-:W-:Y:S01]  /*1690*/  @!P1 IMAD.MOV R13, RZ, RZ, -R13 ;  /* 0x000000ffff0d9224 */ /* 0x000fe200078e0a0d */
[----:B------:R-:W-:Y:S01]  /*16a0*/  @!P0 LOP3.LUT R13, RZ, R0, RZ, 0x33, !PT ;  /* 0x00000000ff0d8212 */ /* 0x000fe200078e33ff */
[C---:B------:R-:W-:Y:S02]  /*16b0*/  IMAD R0, R2.reuse, R46, RZ ;  /* 0x0000002e02007224 */ /* 0x040fe400078e02ff */
[----:B------:R-:W-:Y:S02]  /*16c0*/  IMAD R2, R2, R32, RZ ;  /* 0x0000002002027224 */ /* 0x000fe400078e02ff */
[C---:B------:R-:W-:Y:S02]  /*16d0*/  IMAD R0, R34.reuse, R47, R0 ;  /* 0x0000002f22007224 */ /* 0x040fe400078e0200 */
[----:B------:R-:W-:-:S03]  /*16e0*/  IMAD R2, R34, R33, R2 ;  /* 0x0000002122027224 */ /* 0x000fc600078e0202 */
        /* <DEDUP_REMOVED lines=9> */
[----:B------:R-:W-:Y:S01]  /*1780*/  IADD3 R0, PT, PT, R17, R7, RZ ;  /* 0x0000000711007210 */ /* 0x000fe20007ffe0ff */
[----:B------:R-:W-:Y:S01]  /*1790*/  IMAD.MOV.U32 R2, RZ, RZ, R16 ;  /* 0x000000ffff027224 */ /* 0x000fe200078e0010 */
[----:B------:R-:W-:Y:S01]  /*17a0*/  MOV R17, R10 ;  /* 0x0000000a00117202 */ /* 0x000fe20000000f00 */
[----:B------:R-:W-:-:S07]  /*17b0*/  IMAD.IADD R18, R11, 0x1, R5 ;  /* 0x000000010b127824 */ /* 0x000fce00078e0205 */
.L_x_2067:
[----:B------:R-:W-:Y:S01]  /*17c0*/  ISETP.NE.AND P0, PT, R8, -0x1, PT ;  /* 0xffffffff0800780c */ /* 0x000fe20003f05270 */
[----:B------:R-:W1:Y:S01]  /*17d0*/  LDCU.64 UR4, c[0x0][0x3c8] ;  /* 0x00007900ff0477ac */ /* 0x000e620008000a00 */
[----:B------:R-:W-:Y:S01]  /*17e0*/  SHF.R.U32.HI R78, RZ, 0x2, R176 ;  /* 0x00000002ff4e7819 */ /* 0x000fe200000116b0 */
[----:B------:R-:W2:Y:S01]  /*17f0*/  S2UR UR6, SR_CgaCtaId ;  /* 0x00000000000679c3 */ /* 0x000ea20000008800 */
[----:B------:R-:W-:Y:S02]  /*1800*/  IADD3 R168, PT, PT, -R179, R45, RZ ;  /* 0x0000002db3a87210 */ /* 0x000fe40007ffe1ff */
[----:B------:R-:W-:Y:S02]  /*1810*/  SHF.L.U32 R178, R176, 0x3, RZ ;  /* 0x00000003b0b27819 */ /* 0x000fe400000006ff */
[C---:B------:R-:W-:Y:S02]  /*1820*/  ISETP.GE.AND P5, PT, R78.reuse, R168, PT ;  /* 0x000000a84e00720c */ /* 0x040fe40003fa6270 */
[----:B------:R-:W-:-:S02]  /*1830*/  IADD3 R12, PT, PT, R78, 0x20, RZ ;  /* 0x000000204e0c7810 */ /* 0x000fc40007ffe0ff */
[----:B------:R-:W-:Y:S01]  /*1840*/  LOP3.LUT R13, R178, 0x18, RZ, 0xc0, !PT ;  /* 0x00000018b20d7812 */ /* 0x000fe200078ec0ff */
[----:B------:R-:W3:Y:S01]  /*1850*/  @P0 LDC.64 R4, c[0x0][0x3b0] ;  /* 0x0000ec00ff040b82 */ /* 0x000ee20000000a00 */
[----:B------:R-:W-:Y:S02]  /*1860*/  ISETP.GE.AND P4, PT, R12, R168, PT ;  /* 0x000000a80c00720c */ /* 0x000fe40003f86270 */
[----:B------:R-:W-:Y:S02]  /*1870*/  MOV R79, RZ ;  /* 0x000000ff004f7202 */ /* 0x000fe40000000f00 */
[----:B------:R-:W-:Y:S02]  /*1880*/  LOP3.LUT R177, R176, 0x18, RZ, 0xc0, !PT ;  /* 0x00000018b0b17812 */ /* 0x000fe400078ec0ff */
[----:B------:R-:W-:Y:S01]  /*1890*/  LOP3.LUT R35, R178, 0xd8, RZ, 0xc0, !PT ;  /* 0x000000d8b2237812 */ /* 0x000fe200078ec0ff */
[----:B------:R-:W4:Y:S01]  /*18a0*/  @!P0 LDC.64 R6, c[0x0][0x398] ;  /* 0x0000e600ff068b82 */ /* 0x000f220000000a00 */
[----:B------:R-:W-:Y:S01]  /*18b0*/  IMAD.WIDE.U32 R22, R22, 0x40, R78 ;  /* 0x0000004016167825 */ /* 0x000fe200078e004e */
[----:B------:R-:W-:-:S02]  /*18c0*/  SHF.L.U32 R40, R176, 0x5, RZ ;  /* 0x00000005b0287819 */ /* 0x000fc400000006ff */
[----:B------:R-:W-:Y:S02]  /*18d0*/  LOP3.LUT R35, R35, R177, RZ, 0x3c, !PT ;  /* 0x000000b123237212 */ /* 0x000fe400078e3cff */
[--C-:B------:R-:W-:Y:S02]  /*18e0*/  SHF.R.U32.HI R169, RZ, 0x3, R176.reuse ;  /* 0x00000003ffa97819 */ /* 0x100fe400000116b0 */
[----:B------:R-:W5:Y:S01]  /*18f0*/  @!P5 LDC.64 R10, c[0x0][0x3b0] ;  /* 0x0000ec00ff0adb82 */ /* 0x000f620000000a00 */
[----:B------:R-:W-:Y:S02]  /*1900*/  SHF.R.U32.HI R48, RZ, 0x1, R176 ;  /* 0x00000001ff307819 */ /* 0x000fe400000116b0 */
[----:B------:R-:W-:Y:S02]  /*1910*/  IADD3 R49, PT, PT, R3, -0x1, RZ ;  /* 0xffffffff03317810 */ /* 0x000fe40007ffe0ff */
[----:B------:R-:W-:Y:S02]  /*1920*/  MOV R182, R42 ;  /* 0x0000002a00b67202 */ /* 0x000fe40000000f00 */
[----:B------:R-:W-:Y:S01]  /*1930*/  MOV R183, R41 ;  /* 0x0000002900b77202 */ /* 0x000fe20000000f00 */
[----:B---3--:R-:W-:Y:S01]  /*1940*/  @P0 IMAD.WIDE.U32 R24, R8, R4, RZ ;  /* 0x0000000408180225 */ /* 0x008fe200078e00ff */
[----:B------:R-:W-:-:S05]  /*1950*/  SHF.R.S32.HI R4, RZ, 0x1f, R14 ;  /* 0x0000001fff047819 */ /* 0x000fca000001140e */
[----:B-1----:R-:W-:Y:S02]  /*1960*/  IMAD R4, R4, UR4, RZ ;  /* 0x0000000404047c24 */ /* 0x002fe4000f8e02ff */
[----:B----4-:R-:W-:Y:S01]  /*1970*/  @!P0 IMAD.WIDE.U32 R20, R180, R6, RZ ;  /* 0x00000006b4148225 */ /* 0x010fe200078e00ff */
[----:B------:R-:W-:-:S03]  /*1980*/  @P0 MOV R20, R24 ;  /* 0x0000001800140202 */ /* 0x000fc60000000f00 */
[----:B------:R-:W-:Y:S02]  /*1990*/  @!P0 IMAD R7, R180, R7, R21 ;  /* 0x00000007b4078224 */ /* 0x000fe400078e0215 */
[----:B------:R-:W-:Y:S01]  /*19a0*/  @P0 IMAD R7, R8, R5, R25 ;  /* 0x0000000508070224 */ /* 0x000fe200078e0219 */
[----:B------:R-:W-:Y:S01]  /*19b0*/  IADD3 R20, P0, PT, R13, R20, RZ ;  /* 0x000000140d147210 */ /* 0x000fe20007f1e0ff */
[----:B------:R-:W1:Y:S01]  /*19c0*/  @!P5 LDC.64 R8, c[0x0][0x380] ;  /* 0x0000e000ff08db82 */ /* 0x000e620000000a00 */
[C---:B------:R-:W-:Y:S02]  /*19d0*/  IMAD R4, R14.reuse, UR5, R4 ;  /* 0x000000050e047c24 */ /* 0x040fe4000f8e0204 */
[----:B------:R-:W-:Y:S01]  /*19e0*/  IADD3.X R21, PT, PT, RZ, R7, RZ, P0, !PT ;  /* 0x00000007ff157210 */ /* 0x000fe200007fe4ff */
[----:B-----5:R-:W-:Y:S02]  /*19f0*/  @!P5 IMAD R16, R23, R10, RZ ;  /* 0x0000000a1710d224 */ /* 0x020fe400078e02ff */
[----:B------:R-:W-:Y:S01]  /*1a00*/  IMAD.WIDE.U32 R14, R14, UR4, R20 ;  /* 0x000000040e0e7c25 */ /* 0x000fe2000f8e0014 */
[----:B------:R-:W3:Y:S01]  /*1a10*/  LDCU.64 UR4, c[0x0][0x388] ;  /* 0x00007100ff0477ac */ /* 0x000ee20008000a00 */
[----:B------:R-:W4:Y:S01]  /*1a20*/  @!P4 LDC.64 R6, c[0x0][0x3b0] ;  /* 0x0000ec00ff06cb82 */ /* 0x000f220000000a00 */
[----:B------:R-:W-:Y:S01]  /*1a30*/  IADD3 R20, P0, PT, R13, R17, RZ ;  /* 0x000000110d147210 */ /* 0x000fe20007f1e0ff */
[----:B------:R-:W-:Y:S01]  /*1a40*/  @!P5 IMAD R16, R22, R11, R16 ;  /* 0x0000000b1610d224 */ /* 0x000fe200078e0210 */
[----:B------:R-:W-:-:S02]  /*1a50*/  IADD3 R15, PT, PT, R15, R4, RZ ;  /* 0x000000040f0f7210 */ /* 0x000fc40007ffe0ff */
[----:B------:R-:W-:Y:S02]  /*1a60*/  IADD3.X R21, PT, PT, RZ, R18, RZ, P0, !PT ;  /* 0x00000012ff157210 */ /* 0x000fe400007fe4ff */
[C---:B------:R-:W-:Y:S01]  /*1a70*/  @!P4 IADD3 R11, P0, PT, R22.reuse, 0x20, RZ ;  /* 0x00000020160bc810 */ /* 0x040fe20007f1e0ff */
[----:B------:R-:W5:Y:S01]  /*1a80*/  @!P4 LDC.64 R4, c[0x0][0x380] ;  /* 0x0000e000ff04cb82 */ /* 0x000f620000000a00 */
[----:B------:R-:W-:Y:S01]  /*1a90*/  @!P5 IMAD.WIDE.U32 R18, R22, R10, R14 ;  /* 0x0000000a1612d225 */ /* 0x000fe200078e000e */
[----:B------:R-:W-:Y:S02]  /*1aa0*/  LOP3.LUT R17, R178, 0x1f20, RZ, 0xc0, !PT ;  /* 0x00001f20b2117812 */ /* 0x000fe400078ec0ff */
[----:B------:R-:W-:Y:S01]  /*1ab0*/  @!P4 IADD3.X R10, PT, PT, RZ, R23, RZ, P0, !PT ;  /* 0x00000017ff0ac210 */ /* 0x000fe200007fe4ff */
[----:B------:R-:W-:Y:S01]  /*1ac0*/  IMAD.WIDE.U32 R20, R78, R32, R20 ;  /* 0x000000204e147225 */ /* 0x000fe200078e0014 */
[----:B------:R-:W-:Y:S02]  /*1ad0*/  @!P5 IADD3 R16, PT, PT, R19, R16, RZ ;  /* 0x000000101310d210 */ /* 0x000fe40007ffe0ff */
[----:B-1----:R-:W-:Y:S01]  /*1ae0*/  @!P5 LEA R8, P0, R18, R8, 0x1 ;  /* 0x000000081208d211 */ /* 0x002fe200078008ff */
[----:B------:R-:W-:Y:S01]  /*1af0*/  IMAD R171, R78, R33, R21 ;  /* 0x000000214eab7224 */ /* 0x000fe200078e0215 */
[----:B---3--:R-:W-:Y:S01]  /*1b00*/  LEA R172, P1, R20, UR4, 0x1 ;  /* 0x0000000414ac7c11 */ /* 0x008fe2000f8208ff */
[----:B------:R-:W1:Y:S01]  /*1b10*/  LDCU UR4, c[0x0][0x50c] ;  /* 0x0000a180ff0477ac */ /* 0x000e620008000800 */
[----:B------:R-:W-:-:S02]  /*1b20*/  LOP3.LUT R35, R17, R35, RZ, 0xfc, !PT ;  /* 0x0000002311237212 */ /* 0x000fc400078efcff */
[----:B------:R-:W-:Y:S01]  /*1b30*/  LEA.HI.X R171, R20, UR5, R171, 0x1, P1 ;  /* 0x0000000514ab7c11 */ /* 0x000fe200088f0cab */
[----:B------:R-:W-:Y:S01]  /*1b40*/  UMOV UR5, 0x400 ;  /* 0x0000040000057882 */ /* 0x000fe20000000000 */
[----:B------:R-:W-:Y:S01]  /*1b50*/  @!P5 LEA.HI.X R9, R18, R9, R16, 0x1, P0 ;  /* 0x000000091209d211 */ /* 0x000fe200000f0c10 */
[-C--:B----4-:R-:W-:Y:S01]  /*1b60*/  @!P4 IMAD R10, R10, R6.reuse, RZ ;  /* 0x000000060a0ac224 */ /* 0x090fe200078e02ff */
[----:B--2---:R-:W-:Y:S01]  /*1b70*/  ULEA UR5, UR6, UR5, 0x18 ;  /* 0x0000000506057291 */ /* 0x004fe2000f8ec0ff */
[C---:B------:R-:W-:Y:S01]  /*1b80*/  @!P4 IMAD.WIDE.U32 R16, R11.reuse, R6, R14 ;  /* 0x000000060b10c225 */ /* 0x040fe200078e000e */
[----:B------:R-:W-:Y:S01]  /*1b90*/  IADD3 R6, PT, PT, -R34, R44, RZ ;  /* 0x0000002c22067210 */ /* 0x000fe20007ffe1ff */
[----:B------:R-:W2:Y:S02]  /*1ba0*/  LDCU.64 UR6, c[0x0][0x390] ;  /* 0x00007200ff0677ac */ /* 0x000ea40008000a00 */
[----:B------:R-:W-:Y:S01]  /*1bb0*/  @!P4 IMAD R7, R11, R7, R10 ;  /* 0x000000070b07c224 */ /* 0x000fe200078e020a */
[----:B------:R-:W-:-:S02]  /*1bc0*/  ISETP.GE.AND P3, PT, R78, R6, PT ;  /* 0x000000064e00720c */ /* 0x000fc40003f66270 */
[----:B------:R-:W-:Y:S02]  /*1bd0*/  LEA R35, R35, UR5, 0x1 ;  /* 0x0000000523237c11 */ /* 0x000fe4000f8e08ff */
[----:B-----5:R-:W-:Y:S02]  /*1be0*/  @!P4 LEA R18, P2, R16, R4, 0x1 ;  /* 0x000000041012c211 */ /* 0x020fe400078408ff */
[----:B------:R-:W-:Y:S01]  /*1bf0*/  IADD3 R4, PT, PT, R78, 0x40, RZ ;  /* 0x000000404e047810 */ /* 0x000fe20007ffe0ff */
[----:B------:R-:W-:Y:S01]  /*1c00*/  @!PT LDS RZ, [RZ] ;  /* 0x00000000fffff984 */ /* 0x000fe20000000800 */
[----:B------:R-:W-:Y:S01]  /*1c10*/  @!PT LDS RZ, [RZ] ;  /* 0x00000000fffff984 */ /* 0x000fe20000000800 */
[----:B------:R-:W-:Y:S01]  /*1c20*/  @!PT LDS RZ, [RZ] ;  /* 0x00000000fffff984 */ /* 0x000fe20000000800 */
[----:B------:R3:W-:Y:S01]  /*1c30*/  @!P5 LDGSTS.E.BYPASS.LTC128B.128 [R35], desc[UR16][R8.64] ;  /* 0x000000000823dfae */ /* 0x0007e2000b981a10 */
[----:B------:R-:W-:Y:S02]  /*1c40*/  SHF.L.U32 R11, R32, 0x5, RZ ;  /* 0x00000005200b7819 */ /* 0x000fe400000006ff */
[-C--:B------:R-:W-:Y:S02]  /*1c50*/  ISETP.GE.AND P0, PT, R12, R6.reuse, PT ;  /* 0x000000060c00720c */ /* 0x080fe40003f06270 */
[----:B------:R-:W-:-:S02]  /*1c60*/  ISETP.GE.AND P5, PT, R4, R6, PT ;  /* 0x000000060400720c */ /* 0x000fc40003fa6270 */
[----:B------:R-:W-:Y:S02]  /*1c70*/  @!P4 IADD3 R7, PT, PT, R17, R7, RZ ;  /* 0x000000071107c210 */ /* 0x000fe40007ffe0ff */
[----:B------:R-:W-:Y:S02]  /*1c80*/  SHF.L.U64.HI R10, R32, 0x5, R33 ;  /* 0x00000005200a7819 */ /* 0x000fe40000010221 */
[C---:B------:R-:W-:Y:S02]  /*1c90*/  LEA R14, P1, R11.reuse, R172, 0x1 ;  /* 0x000000ac0b0e7211 */ /* 0x040fe400078208ff */
[----:B------:R-:W-:Y:S01]  /*1ca0*/  @!P4 LEA.HI.X R19, R16, R5, R7, 0x1, P2 ;  /* 0x000000051013c211 */ /* 0x000fe200010f0c07 */
[----:B------:R-:W-:Y:S01]  /*1cb0*/  IMAD.WIDE.U32 R16, R32, 0x40, RZ ;  /* 0x0000004020107825 */ /* 0x000fe200078e00ff */
[----:B------:R-:W-:Y:S02]  /*1cc0*/  LEA.HI.X R15, R11, R171, R10, 0x1, P1 ;  /* 0x000000ab0b0f7211 */ /* 0x000fe400008f0c0a */
[C---:B------:R-:W-:Y:S01]  /*1cd0*/  IADD3 R7, PT, PT, R78.reuse, 0xc0, RZ ;  /* 0x000000c04e077810 */ /* 0x040fe20007ffe0ff */
[----:B------:R4:W-:Y:S01]  /*1ce0*/  @!P4 LDGSTS.E.BYPASS.LTC128B.128 [R35+0x800], desc[UR16][R18.64] ;  /* 0x008000001223cfae */ /* 0x0009e2000b981a10 */
[----:B------:R-:W-:-:S02]  /*1cf0*/  IADD3 R10, PT, PT, R78, 0x60, RZ ;  /* 0x000000604e0a7810 */ /* 0x000fc40007ffe0ff */
[----:B------:R-:W-:Y:S02]  /*1d00*/  IADD3 R5, PT, PT, R78, 0xe0, RZ ;  /* 0x000000e04e057810 */ /* 0x000fe40007ffe0ff */
[-C--:B------:R-:W-:Y:S02]  /*1d10*/  ISETP.GE.AND P4, PT, R7, R6.reuse, PT ;  /* 0x000000060700720c */ /* 0x080fe40003f86270 */
[----:B------:R-:W-:Y:S02]  /*1d20*/  ISETP.GE.AND P1, PT, R10, R6, PT ;  /* 0x000000060a00720c */ /* 0x000fe40003f26270 */
[----:B---3--:R-:W-:Y:S02]  /*1d30*/  @!P3 MOV R8, R172 ;  /* 0x000000ac0008b202 */ /* 0x008fe40000000f00 */
[----:B------:R-:W-:Y:S02]  /*1d40*/  @!P3 MOV R9, R171 ;  /* 0x000000ab0009b202 */ /* 0x000fe40000000f00 */
[----:B------:R-:W-:-:S03]  /*1d50*/  ISETP.GE.AND P2, PT, R5, R6, PT ;  /* 0x000000060500720c */ /* 0x000fc60003f46270 */
[----:B------:R3:W-:Y:S02]  /*1d60*/  @!P3 LDGSTS.E.BYPASS.LTC128B.128 [R35+0x1000], desc[UR16][R8.64] ;  /* 0x010000000823bfae */ /* 0x0007e4000b981a10 */
[----:B------:R-:W-:Y:S02]  /*1d70*/  @!P4 MOV R20, R14 ;  /* 0x0000000e0014c202 */ /* 0x000fe40000000f00 */
[----:B------:R5:W-:Y:S01]  /*1d80*/  @!P0 LDGSTS.E.BYPASS.LTC128B.128 [R35+0x1800], desc[UR16][R14.64] ;  /* 0x018000000e238fae */ /* 0x000be2000b981a10 */
[----:B------:R-:W-:Y:S02]  /*1d90*/  @!P5 IADD3 R16, P0, PT, R14, R16, RZ ;  /* 0x000000100e10d210 */ /* 0x000fe40007f1e0ff */
[----:B------:R-:W-:-:S03]  /*1da0*/  @!P4 MOV R21, R15 ;  /* 0x0000000f0015c202 */ /* 0x000fc60000000f00 */
[----:B------:R-:W-:Y:S01]  /*1db0*/  @!P2 IMAD R11, R33, 0x180, RZ ;  /* 0x00000180210ba824 */ /* 0x000fe200078e02ff */
[----:B----4-:R-:W-:Y:S01]  /*1dc0*/  @!P2 MOV R18, R14 ;  /* 0x0000000e0012a202 */ /* 0x010fe20000000f00 */
[----:B------:R-:W-:Y:S01]  /*1dd0*/  @!P4 IMAD.WIDE.U32 R20, R32, 0x140, R20 ;  /* 0x000001402014c825 */ /* 0x000fe200078e0014 */
[----:B------:R-:W-:-:S03]  /*1de0*/  @!P2 MOV R19, R15 ;  /* 0x0000000f0013a202 */ /* 0x000fc60000000f00 */
[----:B------:R-:W-:-:S05]  /*1df0*/  @!P2 IMAD.WIDE.U32 R18, R32, 0x180, R18 ;  /* 0x000001802012a825 */ /* 0x000fca00078e0012 */
[----:B------:R-:W-:Y:S02]  /*1e00*/  @!P2 IADD3 R19, PT, PT, R19, R11, RZ ;  /* 0x0000000b1313a210 */ /* 0x000fe40007ffe0ff */
[C---:B---3--:R-:W-:Y:S02]  /*1e10*/  IADD3 R9, PT, PT, R78.reuse, 0x80, RZ ;  /* 0x000000804e097810 */ /* 0x048fe40007ffe0ff */
[----:B------:R-:W-:Y:S02]  /*1e20*/  SHF.L.U32 R8, R33, 0x6, RZ ;  /* 0x0000000621087819 */ /* 0x000fe400000006ff */
[----:B------:R-:W-:Y:S02]  /*1e30*/  ISETP.GE.AND P6, PT, R9, R6, PT ;  /* 0x000000060900720c */ /* 0x000fe40003fc6270 */
[----:B------:R-:W-:Y:S02]  /*1e40*/  @!P5 IADD3.X R17, PT, PT, R15, R17, R8, P0, !PT ;  /* 0x000000110f11d210 */ /* 0x000fe400007fe408 */
[----:B------:R-:W-:-:S02]  /*1e50*/  IADD3 R8, PT, PT, R78, 0xa0, RZ ;  /* 0x000000a04e087810 */ /* 0x000fc40007ffe0ff */
[----:B------:R-:W-:Y:S01]  /*1e60*/  @!P1 LEA R24, P0, R32, R14, 0x7 ;  /* 0x0000000e20189211 */ /* 0x000fe200078038ff */
[----:B------:R3:W-:Y:S01]  /*1e70*/  @!P5 LDGSTS.E.BYPASS.LTC128B.128 [R35+0x2000], desc[UR16][R16.64] ;  /* 0x020000001023dfae */ /* 0x0007e2000b981a10 */
[----:B------:R-:W-:Y:S02]  /*1e80*/  ISETP.GE.AND P5, PT, R8, R6, PT ;  /* 0x000000060800720c */ /* 0x000fe40003fa6270 */
[----:B------:R-:W-:-:S03]  /*1e90*/  @!P1 LEA.HI.X R25, R32, R15, R33, 0x7, P0 ;  /* 0x0000000f20199211 */ /* 0x000fc600000f3c21 */
[----:B------:R-:W-:Y:S02]  /*1ea0*/  @!P6 MOV R22, R14 ;  /* 0x0000000e0016e202 */ /* 0x000fe40000000f00 */
[----:B------:R-:W-:Y:S01]  /*1eb0*/  @!P6 MOV R23, R15 ;  /* 0x0000000f0017e202 */ /* 0x000fe20000000f00 */
[----:B------:R4:W-:Y:S02]  /*1ec0*/  @!P1 LDGSTS.E.BYPASS.LTC128B.128 [R35+0x2800], desc[UR16][R24.64] ;  /* 0x0280000018239fae */ /* 0x0009e4000b981a10 */
[----:B------:R-:W-:-:S03]  /*1ed0*/  @!P6 IMAD.WIDE.U32 R22, R32, 0xc0, R22 ;  /* 0x000000c02016e825 */ /* 0x000fc600078e0016 */
[----:B-----5:R-:W-:-:S04]  /*1ee0*/  @!P5 LEA R14, P0, R32, R14, 0x8 ;  /* 0x0000000e200ed211 */ /* 0x020fc800078040ff */
[----:B------:R-:W-:Y:S01]  /*1ef0*/  @!P5 LEA.HI.X R15, R32, R15, R33, 0x8, P0 ;  /* 0x0000000f200fd211 */ /* 0x000fe200000f4421 */
[C---:B---3--:R-:W-:Y:S02]  /*1f00*/  @!P6 IMAD R17, R33.reuse, 0xc0, RZ ;  /* 0x000000c02111e824 */ /* 0x048fe400078e02ff */
[----:B------:R-:W-:-:S03]  /*1f10*/  @!P4 IMAD R16, R33, 0x140, RZ ;  /* 0x000001402110c824 */ /* 0x000fc600078e02ff */
[----:B------:R-:W-:Y:S02]  /*1f20*/  @!P6 IADD3 R23, PT, PT, R23, R17, RZ ;  /* 0x000000111717e210 */ /* 0x000fe40007ffe0ff */
[----:B------:R-:W-:Y:S02]  /*1f30*/  @!P4 IADD3 R17, PT, PT, R21, R16, RZ ;  /* 0x000000101511c210 */ /* 0x000fe40007ffe0ff */
[----:B------:R-:W-:Y:S01]  /*1f40*/  @!P4 MOV R16, R20 ;  /* 0x000000140010c202 */ /* 0x000fe20000000f00 */
[----:B------:R-:W-:Y:S01]  /*1f50*/  @!P6 LDGSTS.E.BYPASS.LTC128B.128 [R35+0x3000], desc[UR16][R22.64] ;  /* 0x030000001623efae */ /* 0x000fe2000b981a10 */
[----:B----4-:R-:W-:Y:S02]  /*1f60*/  IADD3 R24, P1, PT, R13, R2, RZ ;  /* 0x000000020d187210 */ /* 0x010fe40007f3e0ff */
[----:B------:R-:W-:Y:S01]  /*1f70*/  ISETP.GE.AND P6, PT, R10, R6, PT ;  /* 0x000000060a00720c */ /* 0x000fe20003fc6270 */
[----:B------:R-:W-:Y:S01]  /*1f80*/  @!P5 LDGSTS.E.BYPASS.LTC128B.128 [R35+0x3800], desc[UR16][R14.64] ;  /* 0x038000000e23dfae */ /* 0x000fe2000b981a10 */
[----:B------:R-:W-:-:S02]  /*1f90*/  IADD3.X R25, PT, PT, RZ, R0, RZ, P1, !PT ;  /* 0x00000000ff197210 */ /* 0x000fc40000ffe4ff */
[-C--:B------:R-:W-:Y:S01]  /*1fa0*/  ISETP.GE.AND P5, PT, R9, R6.reuse, PT ;  /* 0x000000060900720c */ /* 0x080fe20003fa6270 */
[----:B------:R3:W-:Y:S01]  /*1fb0*/  @!P4 LDGSTS.E.BYPASS.LTC128B.128 [R35+0x4000], desc[UR16][R16.64] ;  /* 0x040000001023cfae */ /* 0x0007e2000b981a10 */
[----:B------:R-:W-:Y:S01]  /*1fc0*/  ISETP.GE.AND P4, PT, R8, R6, PT ;  /* 0x000000060800720c */ /* 0x000fe20003f86270 */
[----:B------:R-:W-:Y:S01]  /*1fd0*/  IMAD.WIDE.U32 R24, R78, R46, R24 ;  /* 0x0000002e4e187225 */ /* 0x000fe200078e0018 */
[----:B------:R-:W-:Y:S01]  /*1fe0*/  ISETP.GE.AND P1, PT, R12, R6, PT ;  /* 0x000000060c00720c */ /* 0x000fe20003f26270 */
[----:B------:R-:W-:Y:S01]  /*1ff0*/  @!P2 LDGSTS.E.BYPASS.LTC128B.128 [R35+0x4800], desc[UR16][R18.64] ;  /* 0x048000001223afae */ /* 0x000fe2000b981a10 */
[----:B------:R-:W-:Y:S01]  /*2000*/  SHF.L.U64.HI R0, R46, 0x5, R47 ;  /* 0x000000052e007819 */ /* 0x000fe2000001022f */
[----:B------:R-:W-:Y:S01]  /*2010*/  IMAD R174, R78, R47, R25 ;  /* 0x0000002f4eae7224 */ /* 0x000fe200078e0219 */
[----:B--2---:R-:W-:Y:S01]  /*2020*/  LEA R175, P0, R24, UR6, 0x1 ;  /* 0x0000000618af7c11 */ /* 0x004fe2000f8008ff */
[----:B------:R-:W0:Y:S01]  /*2030*/  LDGDEPBAR ;  /* 0x00000000000079af */ /* 0x000e220000000000 */
[----:B------:R-:W-:-:S02]  /*2040*/  SHF.L.U32 R2, R176, 0x2, RZ ;  /* 0x00000002b0027819 */ /* 0x000fc400000006ff */
[----:B------:R-:W-:Y:S02]  /*2050*/  LEA.HI.X R174, R24, UR7, R174, 0x1, P0 ;  /* 0x0000000718ae7c11 */ /* 0x000fe400080f0cae */
[----:B------:R-:W-:Y:S02]  /*2060*/  @!P3 MOV R8, R175 ;  /* 0x000000af0008b202 */ /* 0x000fe40000000f00 */
[----:B------:R-:W-:Y:S02]  /*2070*/  @!P3 MOV R9, R174 ;  /* 0x000000ae0009b202 */ /* 0x000fe40000000f00 */
[----:B------:R-:W-:Y:S02]  /*2080*/  ISETP.GE.AND P0, PT, R4, R6, PT ;  /* 0x000000060400720c */ /* 0x000fe40003f06270 */
[----:B------:R-:W-:Y:S02]  /*2090*/  SHF.L.U32 R4, R46, 0x5, RZ ;  /* 0x000000052e047819 */ /* 0x000fe400000006ff */
[----:B------:R-:W-:-:S02]  /*20a0*/  LOP3.LUT R10, R40, 0xc0, RZ, 0xc0, !PT ;  /* 0x000000c0280a7812 */ /* 0x000fc400078ec0ff */
[----:B------:R-:W-:Y:S02]  /*20b0*/  LOP3.LUT R78, R78, 0x7, RZ, 0xc0, !PT ;  /* 0x000000074e4e7812 */ /* 0x000fe400078ec0ff */
[----:B------:R-:W-:Y:S01]  /*20c0*/  LOP3.LUT R2, R10, 0x18, R2, 0xf8, !PT ;  /* 0x000000180a027812 */ /* 0x000fe200078ef802 */
[----:B---3--:R-:W-:Y:S01]  /*20d0*/  IMAD.WIDE.U32 R16, R46, 0x40, RZ ;  /* 0x000000402e107825 */ /* 0x008fe200078e00ff */
[----:B------:R-:W-:Y:S01]  /*20e0*/  SHF.L.U32 R10, R169, 0x8, RZ ;  /* 0x00000008a90a7819 */ /* 0x000fe200000006ff */
[----:B------:R-:W-:-:S04]  /*20f0*/  DEPBAR.LE SB0, 0x0 ;  /* 0x000080000000791a */ /* 0x000fc80000000000 */
[----:B------:R-:W-:Y:S01]  /*2100*/  BAR.SYNC.DEFER_BLOCKING 0x0 ;  /* 0x0000000000007b1d */ /* 0x000fe20000010000 */
[----:B------:R-:W-:-:S05]  /*2110*/  LOP3.LUT R10, R10, 0x100, RZ, 0xc0, !PT ;  /* 0x000001000a0a7812 */ /* 0x000fca00078ec0ff */
[----:B------:R-:W-:Y:S01]  /*2120*/  @!PT LDS RZ, [RZ] ;  /* 0x00000000fffff984 */ /* 0x000fe20000000800 */
[----:B------:R-:W-:Y:S01]  /*2130*/  @!PT LDS RZ, [RZ] ;  /* 0x00000000fffff984 */ /* 0x000fe20000000800 */
[----:B------:R-:W-:Y:S01]  /*2140*/  @!PT LDS RZ, [RZ] ;  /* 0x00000000fffff984 */ /* 0x000fe20000000800 */
[----:B------:R2:W-:Y:S04]  /*2150*/  @!P3 LDGSTS.E.BYPASS.LTC128B.128 [R35+0x5000], desc[UR16][R8.64] ;  /* 0x050000000823bfae */ /* 0x0005e8000b981a10 */
[----:B------:R-:W-:Y:S01]  /*2160*/  @P3 STS.128 [R35+0x5000], RZ ;  /* 0x005000ff23003388 */ /* 0x000fe20000000c00 */
[----:B------:R-:W-:Y:S02]  /*2170*/  ISETP.GE.AND P3, PT, R7, R6, PT ;  /* 0x000000060700720c */ /* 0x000fe40003f66270 */
[C---:B------:R-:W-:Y:S01]  /*2180*/  LOP3.LUT R7, R2.reuse, 0x8, R176, 0x78, !PT ;  /* 0x0000000802077812 */ /* 0x040fe200078e78b0 */
[----:B------:R-:W-:Y:S01]  /*2190*/  @P1 STS.128 [R35+0x5800], RZ ;  /* 0x005800ff23001388 */ /* 0x000fe20000000c00 */
[----:B------:R-:W-:Y:S02]  /*21a0*/  LOP3.LUT R2, R2, 0x8, R48, 0x78, !PT ;  /* 0x0000000802027812 */ /* 0x000fe400078e7830 */
[----:B------:R-:W-:-:S04]  /*21b0*/  LOP3.LUT R48, R48, 0x1f0, RZ, 0xc0, !PT ;  /* 0x000001f030307812 */ /* 0x000fc800078ec0ff */
[----:B------:R-:W-:Y:S02]  /*21c0*/  IADD3 R48, PT, PT, R48, 0x1, R179 ;  /* 0x0000000130307810 */ /* 0x000fe40007ffe0b3 */
[----:B--2---:R-:W-:-:S04]  /*21d0*/  LEA R8, P2, R4, R175, 0x1 ;  /* 0x000000af04087211 */ /* 0x004fc800078408ff */
[----:B------:R-:W-:Y:S01]  /*21e0*/  LEA.HI.X R9, R4, R174, R0, 0x1, P2 ;  /* 0x000000ae04097211 */ /* 0x000fe200010f0c00 */
[----:B------:R-:W-:Y:S01]  /*21f0*/  @!P3 IMAD R4, R47, 0x140, RZ ;  /* 0x000001402f04b824 */ /* 0x000fe200078e02ff */
[----:B------:R-:W-:Y:S01]  /*2200*/  ISETP.GE.AND P2, PT, R5, R6, PT ;  /* 0x000000060500720c */ /* 0x000fe20003f46270 */
[C---:B------:R-:W-:Y:S01]  /*2210*/  @!P5 IMAD R5, R47.reuse, 0xc0, RZ ;  /* 0x000000c02f05d824 */ /* 0x040fe200078e02ff */
[----:B------:R-:W-:Y:S01]  /*2220*/  SHF.L.U32 R0, R176, 0x4, RZ ;  /* 0x00000004b0007819 */ /* 0x000fe200000006ff */
[----:B------:R-:W-:Y:S01]  /*2230*/  @!PT LDS RZ, [RZ] ;  /* 0x00000000fffff984 */ /* 0x000fe20000000800 */
[----:B------:R-:W-:Y:S01]  /*2240*/  @!PT LDS RZ, [RZ] ;  /* 0x00000000fffff984 */ /* 0x000fe20000000800 */
[----:B------:R-:W-:Y:S01]  /*2250*/  @!PT LDS RZ, [RZ] ;  /* 0x00000000fffff984 */ /* 0x000fe20000000800 */
[----:B------:R2:W-:Y:S01]  /*2260*/  @!P1 LDGSTS.E.BYPASS.LTC128B.128 [R35+0x5800], desc[UR16][R8.64] ;  /* 0x0580000008239fae */ /* 0x0005e2000b981a10 */
[----:B------:R-:W-:Y:S02]  /*2270*/  SHF.L.U32 R6, R47, 0x6, RZ ;  /* 0x000000062f067819 */ /* 0x000fe400000006ff */
[----:B------:R-:W-:Y:S01]  /*2280*/  @!P0 IADD3 R16, P1, PT, R8, R16, RZ ;  /* 0x0000001008108210 */ /* 0x000fe20007f3e0ff */
[----:B------:R-:W-:Y:S01]  /*2290*/  @P0 STS.128 [R35+0x6000], RZ ;  /* 0x006000ff23000388 */ /* 0x000fe20000000c00 */
[----:B------:R-:W-:-:S02]  /*22a0*/  LOP3.LUT R165, R0, 0x100, RZ, 0xc0, !PT ;  /* 0x0000010000a57812 */ /* 0x000fc400078ec0ff */
[-C--:B------:R-:W-:Y:S02]  /*22b0*/  @!P3 MOV R12, R8.reuse ;  /* 0x00000008000cb202 */ /* 0x080fe40000000f00 */
[-C--:B------:R-:W-:Y:S02]  /*22c0*/  @!P3 MOV R13, R9.reuse ;  /* 0x00000009000db202 */ /* 0x080fe40000000f00 */
[-C--:B------:R-:W-:Y:S02]  /*22d0*/  @!P5 MOV R14, R8.reuse ;  /* 0x00000008000ed202 */ /* 0x080fe40000000f00 */
[----:B------:R-:W-:Y:S01]  /*22e0*/  @!P5 MOV R15, R9 ;  /* 0x00000009000fd202 */ /* 0x000fe20000000f00 */
[C---:B------:R-:W-:Y:S01]  /*22f0*/  @!P3 IMAD.WIDE.U32 R12, R46.reuse, 0x140, R12 ;  /* 0x000001402e0cb825 */ /* 0x040fe200078e000c */
[----:B------:R-:W-:Y:S02]  /*2300*/  @!P0 IADD3.X R17, PT, PT, R9, R17, R6, P1, !PT ;  /* 0x0000001109118210 */ /* 0x000fe40000ffe406 */
[----:B------:R-:W-:Y:S01]  /*2310*/  LOP3.LUT R165, R165, 0x20, R40, 0xf8, !PT ;  /* 0x00000020a5a57812 */ /* 0x000fe200078ef828 */
[----:B------:R-:W-:Y:S01]  /*2320*/  @!P5 IMAD.WIDE.U32 R14, R46, 0xc0, R14 ;  /* 0x000000c02e0ed825 */ /* 0x000fe200078e000e */
[----:B------:R-:W-:Y:S01]  /*2330*/  LOP3.LUT R40, R10, 0x20, R40, 0xf8, !PT ;  /* 0x000000200a287812 */ /* 0x000fe200078ef828 */
[----:B------:R-:W-:Y:S01]  /*2340*/  @!PT LDS RZ, [RZ] ;  /* 0x00000000fffff984 */ /* 0x000fe20000000800 */
[----:B------:R-:W-:Y:S01]  /*2350*/  @!PT LDS RZ, [RZ] ;  /* 0x00000000fffff984 */ /* 0x000fe20000000800 */
[----:B------:R-:W-:Y:S01]  /*2360*/  @!PT LDS RZ, [RZ] ;  /* 0x00000000fffff984 */ /* 0x000fe20000000800 */
[----:B------:R3:W-:Y:S01]  /*2370*/  @!P0 LDGSTS.E.BYPASS.LTC128B.128 [R35+0x6000], desc[UR16][R16.64] ;  /* 0x0600000010238fae */ /* 0x0007e2000b981a10 */
[----:B------:R-:W-:-:S02]  /*2380*/  @!P6 LEA R6, P1, R46, R8, 0x7 ;  /* 0x000000082e06e211 */ /* 0x000fc400078238ff */
[-C--:B------:R-:W-:Y:S01]  /*2390*/  @!P2 MOV R10, R8.reuse ;  /* 0x00000008000aa202 */ /* 0x080fe20000000f00 */
[----:B------:R-:W-:Y:S01]  /*23a0*/  @P6 STS.128 [R35+0x6800], RZ ;  /* 0x006800ff23006388 */ /* 0x000fe20000000c00 */
[----:B------:R-:W-:Y:S02]  /*23b0*/  @!P2 MOV R11, R9 ;  /* 0x00000009000ba202 */ /* 0x000fe40000000f00 */
[----:B------:R-:W-:Y:S02]  /*23c0*/  IADD3 R165, PT, PT, R7, R165, RZ ;  /* 0x000000a507a57210 */ /* 0x000fe40007ffe0ff */
[C---:B--2---:R-:W-:Y:S01]  /*23d0*/  @!P4 LEA R8, P0, R46.reuse, R8, 0x8 ;  /* 0x000000082e08c211 */ /* 0x044fe200078040ff */
[C---:B------:R-:W-:Y:S01]  /*23e0*/  @!P2 IMAD.WIDE.U32 R10, R46.reuse, 0x180, R10 ;  /* 0x000001802e0aa825 */ /* 0x040fe200078e000a */
[----:B------:R-:W-:Y:S02]  /*23f0*/  @!P6 LEA.HI.X R7, R46, R9, R47, 0x7, P1 ;  /* 0x000000092e07e211 */ /* 0x000fe400008f3c2f */
[----:B------:R-:W-:Y:S01]  /*2400*/  @!P3 IADD3 R13, PT, PT, R13, R4, RZ ;  /* 0x000000040d0db210 */ /* 0x000fe20007ffe0ff */
[----:B------:R-:W-:Y:S01]  /*2410*/  @!P2 IMAD R4, R47, 0x180, RZ ;  /* 0x000001802f04a824 */ /* 0x000fe200078e02ff */
[----:B------:R-:W-:Y:S01]  /*2420*/  LOP3.LUT R167, R40, 0x3e00, R0, 0xf8, !PT ;  /* 0x00003e0028a77812 */ /* 0x000fe200078ef800 */
[----:B------:R-:W-:Y:S01]  /*2430*/  @!PT LDS RZ, [RZ] ;  /* 0x00000000fffff984 */ /* 0x000fe20000000800 */
[----:B------:R-:W-:Y:S01]  /*2440*/  @!PT LDS RZ, [RZ] ;  /* 0x00000000fffff984 */ /* 0x000fe20000000800 */
[----:B------:R-:W-:Y:S01]  /*2450*/  @!PT LDS RZ, [RZ] ;  /* 0x00000000fffff984 */ /* 0x000fe20000000800 */
[----:B------:R-:W-:Y:S01]  /*2460*/  @!P6 LDGSTS.E.BYPASS.LTC128B.128 [R35+0x6800], desc[UR16][R6.64] ;  /* 0x068000000623efae */ /* 0x000fe2000b981a10 */
[----:B------:R-:W-:-:S02]  /*2470*/  @!P5 IADD3 R15, PT, PT, R15, R5, RZ ;  /* 0x000000050f0fd210 */ /* 0x000fc40007ffe0ff */
[----:B------:R-:W-:Y:S01]  /*2480*/  @!P4 LEA.HI.X R9, R46, R9, R47, 0x8, P0 ;  /* 0x000000092e09c211 */ /* 0x000fe200000f442f */
[----:B------:R-:W-:Y:S01]  /*2490*/  @P5 STS.128 [R35+0x7000], RZ ;  /* 0x007000ff23005388 */ /* 0x000fe20000000c00 */
[----:B------:R-:W-:Y:S02]  /*24a0*/  IADD3 R167, PT, PT, R167, R2, RZ ;  /* 0x00000002a7a77210 */ /* 0x000fe40007ffe0ff */
[----:B------:R-:W-:Y:S01]  /*24b0*/  @!P2 IADD3 R5, PT, PT, R11, R4, RZ ;  /* 0x000000040b05a210 */ /* 0x000fe20007ffe0ff */
[----:B------:R-:W-:Y:S01]  /*24c0*/  @!PT LDS RZ, [RZ] ;  /* 0x00000000fffff984 */ /* 0x000fe20000000800 */
[----:B------:R-:W-:Y:S01]  /*24d0*/  @!PT LDS RZ, [RZ] ;  /* 0x00000000fffff984 */ /* 0x000fe20000000800 */
[----:B------:R-:W-:Y:S01]  /*24e0*/  @!PT LDS RZ, [RZ] ;  /* 0x00000000fffff984 */ /* 0x000fe20000000800 */
[----:B------:R-:W-:Y:S01]  /*24f0*/  @!P5 LDGSTS.E.BYPASS.LTC128B.128 [R35+0x7000], desc[UR16][R14.64] ;  /* 0x070000000e23dfae */ /* 0x000fe2000b981a10 */
[----:B------:R-:W-:Y:S02]  /*2500*/  @!P2 MOV R4, R10 ;  /* 0x0000000a0004a202 */ /* 0x000fe40000000f00 */
[----:B------:R-:W-:Y:S01]  /*2510*/  LEA R165, R165, UR5, 0x1 ;  /* 0x00000005a5a57c11 */ /* 0x000fe2000f8e08ff */
[----:B------:R-:W-:Y:S01]  /*2520*/  @P4 STS.128 [R35+0x7800], RZ ;  /* 0x007800ff23004388 */ /* 0x000fe20000000c00 */
[----:B------:R-:W-:-:S02]  /*2530*/  LEA R167, R167, UR5, 0x1 ;  /* 0x00000005a7a77c11 */ /* 0x000fc4000f8e08ff */
[----:B------:R-:W-:Y:S01]  /*2540*/  LOP3.LUT P6, RZ, R176, 0x4, RZ, 0xc0, !PT ;  /* 0x00000004b0ff7812 */ /* 0x000fe200078cc0ff */
[----:B------:R-:W-:Y:S01]  /*2550*/  @!PT LDS RZ, [RZ] ;  /* 0x00000000fffff984 */ /* 0x000fe20000000800 */
[----:B------:R-:W-:Y:S01]  /*2560*/  @!PT LDS RZ, [RZ] ;  /* 0x00000000fffff984 */ /* 0x000fe20000000800 */
[----:B------:R-:W-:Y:S01]  /*2570*/  @!PT LDS RZ, [RZ] ;  /* 0x00000000fffff984 */ /* 0x000fe20000000800 */
[----:B------:R2:W-:Y:S01]  /*2580*/  @!P4 LDGSTS.E.BYPASS.LTC128B.128 [R35+0x7800], desc[UR16][R8.64] ;  /* 0x078000000823cfae */ /* 0x0005e2000b981a10 */
[----:B------:R-:W-:Y:S02]  /*2590*/  MOV R0, 0x20 ;  /* 0x0000002000007802 */ /* 0x000fe40000000f00 */
[----:B------:R-:W-:Y:S01]  /*25a0*/  ISETP.GT.AND P0, PT, R49, R170, PT ;  /* 0x000000aa3100720c */ /* 0x000fe20003f04270 */
[----:B------:R-:W-:Y:S01]  /*25b0*/  @P3 STS.128 [R35+0x8000], RZ ;  /* 0x008000ff23003388 */ /* 0x000fe20000000c00 */
[----:B------:R-:W-:-:S03]  /*25c0*/  SEL R0, R0, 0xffffffe0, !P6 ;  /* 0xffffffe000007807 */ /* 0x000fc60007000000 */
[----:B------:R-:W-:Y:S01]  /*25d0*/  @!PT LDS RZ, [RZ] ;  /* 0x00000000fffff984 */ /* 0x000fe20000000800 */
[----:B------:R-:W-:Y:S01]  /*25e0*/  @!PT LDS RZ, [RZ] ;  /* 0x00000000fffff984 */ /* 0x000fe20000000800 */
[----:B------:R-:W-:Y:S01]  /*25f0*/  @!PT LDS RZ, [RZ] ;  /* 0x00000000fffff984 */ /* 0x000fe20000000800 */
[----:B------:R4:W-:Y:S01]  /*2600*/  @!P3 LDGSTS.E.BYPASS.LTC128B.128 [R35+0x8000], desc[UR16][R12.64] ;  /* 0x080000000c23bfae */ /* 0x0009e2000b981a10 */
[----:B------:R-:W-:Y:S02]  /*2610*/  IADD3 R166, PT, PT, R167, R0, RZ ;  /* 0x00000000a7a67210 */ /* 0x000fe40007ffe0ff */
[----:B------:R-:W-:Y:S01]  /*2620*/  IADD3 R150, PT, PT, R0, R165, RZ ;  /* 0x000000a500967210 */ /* 0x000fe20007ffe0ff */
[----:B------:R-:W-:Y:S04]  /*2630*/  @P2 STS.128 [R35+0x8800], RZ ;  /* 0x008800ff23002388 */ /* 0x000fe80000000c00 */
[----:B------:R-:W-:Y:S01]  /*2640*/  @!PT LDS RZ, [RZ] ;  /* 0x00000000fffff984 */ /* 0x000fe20000000800 */
[----:B------:R-:W-:Y:S01]  /*2650*/  @!PT LDS RZ, [RZ] ;  /* 0x00000000fffff984 */ /* 0x000fe20000000800 */
[----:B------:R-:W-:Y:S01]  /*2660*/  @!PT LDS RZ, [RZ] ;  /* 0x00000000fffff984 */ /* 0x000fe20000000800 */
[----:B------:R5:W-:Y:S04]  /*2670*/  @!P2 LDGSTS.E.BYPASS.LTC128B.128 [R35+0x8800], desc[UR16][R4.64] ;  /* 0x088000000423afae */ /* 0x000be8000b981a10 */
[----:B------:R-:W-:Y:S04]  /*2680*/  LDSM.16.M88.4 R20, [R166] ;  /* 0x00000000a614783b */ /* 0x000fe80000000200 */
[----:B---3--:R-:W-:Y:S04]  /*2690*/  LDSM.16.M88.4 R16, [R150+0x1000] ;  /* 0x001000009610783b */ /* 0x008fe80000000200 */
[----:B--2---:R-:W-:Y:S04]  /*26a0*/  LDSM.16.M88.4 R8, [R165+0x1400] ;  /* 0x00140000a508783b */ /* 0x004fe80000000200 */
[----:B------:R-:W-:Y:S04]  /*26b0*/  LDSM.16.M88.4 R24, [R150+0x1400] ;  /* 0x001400009618783b */ /* 0x000fe80000000200 */
[----:B----4-:R-:W-:Y:S04]  /*26c0*/  LDSM.16.M88.4 R12, [R165+0x1000] ;  /* 0x00100000a50c783b */ /* 0x010fe80000000200 */
[----:B------:R-:W-:Y:S04]  /*26d0*/  LDSM.16.M88.4 R28, [R165+0x1800] ;  /* 0x00180000a51c783b */ /* 0x000fe80000000200 */
[----:B-----5:R-:W2:Y:S04]  /*26e0*/  LDSM.16.M88.4 R4, [R167] ;  /* 0x00000000a704783b */ /* 0x020ea80000000200 */
[----:B------:R-:W3:Y:S04]  /*26f0*/  LDSM.16.M88.4 R52, [R150+0x1800] ;  /* 0x001800009634783b */ /* 0x000ee80000000200 */
[----:B------:R-:W0:Y:S01]  /*2700*/  LDGDEPBAR ;  /* 0x00000000000079af */ /* 0x000e220000000000 */
[C---:B--2---:R-:W-:Y:S08]  /*2710*/  HMMA.16816.F32 R36, R4.reuse, R12, RZ ;  /* 0x0000000c0424723c */ /* 0x044ff000000018ff */
[----:B------:R-:W-:-:S12]  /*2720*/  HMMA.16816.F32 R12, R4, R14, RZ ;  /* 0x0000000e040c723c */ /* 0x000fd800000018ff */
[C---:B------:R-:W-:Y:S08]  /*2730*/  HMMA.16816.F32 R36, R20.reuse, R16, R36 ;  /* 0x000000101424723c */ /* 0x040ff00000001824 */
        /* <DEDUP_REMOVED lines=29> */
[----:B------:R2:W1:Y:S01]  /*2910*/  MUFU.TANH R74, R39 ;  /* 0x00000027004a7308 */ /* 0x0004620000002400 */
[C---:B---3--:R-:W-:Y:S01]  /*2920*/  HMMA.16816.F32 R24, R20.reuse, R52, R24 ;  /* 0x000000341418723c */ /* 0x048fe20000001818 */
[----:B-----5:R-:W3:Y:S06]  /*2930*/  LDSM.16.M88.4 R12, [R165+0x1c00] ;  /* 0x001c0000a50c783b */ /* 0x020eec0000000200 */
[----:B------:R-:W1:Y:S01]  /*2940*/  MUFU.TANH R69, R16 ;  /* 0x0000001000457308 */ /* 0x000e620000002400 */
[----:B------:R-:W-:Y:S07]  /*2950*/  HMMA.16816.F32 R28, R20, R54, R28 ;  /* 0x00000036141c723c */ /* 0x000fee000000181c */
[----:B------:R-:W1:Y:S01]  /*2960*/  MUFU.TANH R68, R17 ;  /* 0x0000001100447308 */ /* 0x000e620000002400 */
[----:B--2---:R-:W2:Y:S03]  /*2970*/  LDSM.16.M88.4 R36, [R150+0x1c00] ;  /* 0x001c00009624783b */ /* 0x004ea60000000200 */
[----:B------:R-:W-:Y:S01]  /*2980*/  FMUL.FTZ R24, R24, UR4 ;  /* 0x0000000418187c20 */ /* 0x000fe20008410000 */
[----:B------:R-:W-:Y:S01]  /*2990*/  FMUL.FTZ R25, R25, UR4 ;  /* 0x0000000419197c20 */ /* 0x000fe20008410000 */
[----:B------:R-:W-:Y:S01]  /*29a0*/  FMUL.FTZ R26, R26, UR4 ;  /* 0x000000041a1a7c20 */ /* 0x000fe20008410000 */
[----:B------:R-:W-:Y:S01]  /*29b0*/  FMUL.FTZ R27, R27, UR4 ;  /* 0x000000041b1b7c20 */ /* 0x000fe20008410000 */
[----:B------:R-:W1:Y:S04]  /*29c0*/  MUFU.TANH R67, R18 ;  /* 0x0000001200437308 */ /* 0x000e680000002400 */
[----:B------:R-:W-:Y:S01]  /*29d0*/  FMUL.FTZ R28, R28, UR4 ;  /* 0x000000041c1c7c20 */ /* 0x000fe20008410000 */
[----:B------:R-:W-:Y:S01]  /*29e0*/  FMUL.FTZ R29, R29, UR4 ;  /* 0x000000041d1d7c20 */ /* 0x000fe20008410000 */
[----:B------:R-:W-:Y:S01]  /*29f0*/  FMUL.FTZ R30, R30, UR4 ;  /* 0x000000041e1e7c20 */ /* 0x000fe20008410000 */
[----:B------:R-:W-:Y:S01]  /*2a00*/  FMUL.FTZ R31, R31, UR4 ;  /* 0x000000041f1f7c20 */ /* 0x000fe20008410000 */
[----:B------:R3:W1:Y:S08]  /*2a10*/  MUFU.TANH R66, R19 ;  /* 0x0000001300427308 */ /* 0x0006700000002400 */
[----:B------:R-:W1:Y:S08]  /*2a20*/  MUFU.TANH R65, R8 ;  /* 0x0000000800417308 */ /* 0x000e700000002400 */
[----:B------:R-:W1:Y:S01]  /*2a30*/  MUFU.TANH R64, R9 ;  /* 0x0000000900407308 */ /* 0x000e620000002400 */
[C---:B---3--:R-:W-:Y:S07]  /*2a40*/  HMMA.16816.F32 R16, R4.reuse, R12, RZ ;  /* 0x0000000c0410723c */ /* 0x048fee00000018ff */
[----:B------:R-:W3:Y:S01]  /*2a50*/  MUFU.TANH R63, R10 ;  /* 0x0000000a003f7308 */ /* 0x000ee20000002400 */
[----:B------:R-:W-:Y:S07]  /*2a60*/  HMMA.16816.F32 R12, R4, R14, RZ ;  /* 0x0000000e040c723c */ /* 0x000fee00000018ff */
[----:B------:R5:W1:Y:S05]  /*2a70*/  MUFU.TANH R62, R11 ;  /* 0x0000000b003e7308 */ /* 0x000a6a0000002400 */
[C---:B--2---:R-:W-:Y:S03]  /*2a80*/  HMMA.16816.F32 R16, R20.reuse, R36, R16 ;  /* 0x000000241410723c */ /* 0x044fe60000001810 */
[----:B------:R-:W2:Y:S05]  /*2a90*/  MUFU.TANH R61, R24 ;  /* 0x00000018003d7308 */ /* 0x000eaa0000002400 */
        /* <DEDUP_REMOVED lines=17> */
[----:B------:R-:W1:Y:S08]  /*2bb0*/  MUFU.TANH R55, R30 ;  /* 0x0000001e00377308 */ /* 0x000e700000002400 */
[----:B------:R5:W1:Y:S08]  /*2bc0*/  MUFU.TANH R54, R31 ;  /* 0x0000001f00367308 */ /* 0x000a700000002400 */
[----:B------:R-:W1:Y:S08]  /*2bd0*/  MUFU.TANH R53, R16 ;  /* 0x0000001000357308 */ /* 0x000e700000002400 */
        /* <DEDUP_REMOVED lines=32> */
[----:B--2---:R-:W2:Y:S06]  /*2de0*/  LDSM.16.M88.4 R28, [R150+0x2800] ;  /* 0x00280000961c783b */ /* 0x004eac0000000200 */
        /* <DEDUP_REMOVED lines=12> */
[C---:B-----5:R-:W-:Y:S07]  /*2eb0*/  HMMA.16816.F32 R8, R4.reuse, R24, RZ ;  /* 0x000000180408723c */ /* 0x060fee00000018ff */
[----:B------:R-:W1:Y:S01]  /*2ec0*/  MUFU.TANH R91, R14 ;  /* 0x0000000e005b7308 */ /* 0x000e620000002400 */
[----:B------:R-:W-:Y:S07]  /*2ed0*/  HMMA.16816.F32 R24, R4, R26, RZ ;  /* 0x0000001a0418723c */ /* 0x000fee00000018ff */
[----:B------:R5:W1:Y:S05]  /*2ee0*/  MUFU.TANH R92, R15 ;  /* 0x0000000f005c7308 */ /* 0x000a6a0000002400 */
[C---:B--2---:R-:W-:Y:S03]  /*2ef0*/  HMMA.16816.F32 R8, R20.reuse, R28, R8 ;  /* 0x0000001c1408723c */ /* 0x044fe60000001808 */
[----:B------:R-:W2:Y:S05]  /*2f00*/  MUFU.TANH R93, R36 ;  /* 0x00000024005d7308 */ /* 0x000eaa0000002400 */
        /* <DEDUP_REMOVED lines=171> */
[----:B-----5:R-:W-:Y:S01]  /*39c0*/  HMMA.16816.F32 R12, R20, R8, R12 ;  /* 0x00000008140c723c */ /* 0x020fe2000000180c */
        /* <DEDUP_REMOVED lines=10> */
[----:B-----5:R-:W5:Y:S01]  /*3a70*/  LDSM.16.M88.4 R28, [R150+0x4c00] ;  /* 0x004c0000961c783b */ /* 0x020f620000000200 */
[----:B------:R-:W-:-:S04]  /*3a80*/  DEPBAR.LE SB0, 0x0 ;  /* 0x000080000000791a */ /* 0x000fc80000000000 */
[----:B------:R-:W-:Y:S01]  /*3a90*/  FMUL.FTZ R15, R36, UR4 ;  /* 0x00000004240f7c20 */ /* 0x000fe20008410000 */
[----:B------:R-:W-:Y:S01]  /*3aa0*/  FMUL.FTZ R14, R37, UR4 ;  /* 0x00000004250e7c20 */ /* 0x000fe20008410000 */
[----:B------:R-:W-:Y:S01]  /*3ab0*/  FMUL.FTZ R38, R38, UR4 ;  /* 0x0000000426267c20 */ /* 0x000fe20008410000 */
[----:B------:R-:W1:Y:S01]  /*3ac0*/  MUFU.TANH R0, R0 ;  /* 0x0000000000007308 */ /* 0x000e620000002400 */
[C---:B--2---:R-:W-:Y:S07]  /*3ad0*/  HMMA.16816.F32 R16, R4.reuse, R24, RZ ;  /* 0x000000180410723c */ /* 0x044fee00000018ff */
[----:B------:R-:W2:Y:S01]  /*3ae0*/  MUFU.TANH R8, R8 ;  /* 0x0000000800087308 */ /* 0x000ea20000002400 */
[----:B------:R-:W-:Y:S01]  /*3af0*/  HMMA.16816.F32 R4, R4, R26, RZ ;  /* 0x0000001a0404723c */ /* 0x000fe200000018ff */
[----:B------:R-:W-:-:S06]  /*3b00*/  FMUL.FTZ R27, R39, UR4 ;  /* 0x00000004271b7c20 */ /* 0x000fcc0008410000 */
[----:B------:R-:W1:Y:S08]  /*3b10*/  MUFU.TANH R9, R9 ;  /* 0x0000000900097308 */ /* 0x000e700000002400 */
[----:B------:R-:W1:Y:S01]  /*3b20*/  MUFU.TANH R12, R12 ;  /* 0x0000000c000c7308 */ /* 0x000e620000002400 */
[C---:B-----5:R-:W-:Y:S07]  /*3b30*/  HMMA.16816.F32 R16, R20.reuse, R28, R16 ;  /* 0x0000001c1410723c */ /* 0x060fee0000001810 */
[----:B------:R-:W1:Y:S01]  /*3b40*/  MUFU.TANH R10, R10 ;  /* 0x0000000a000a7308 */ /* 0x000e620000002400 */
        /* <DEDUP_REMOVED lines=22> */
[----:B------:R5:W1:Y:S02]  /*3cb0*/  MUFU.TANH R22, R4 ;  /* 0x0000000400167308 */ /* 0x000a640000002400 */
[----:B-----5:R-:W-:-:S04]  /*3cc0*/  IADD3 R4, PT, PT, -R45, R48, R78 ;  /* 0x000000302d047210 */ /* 0x020fc80007ffe14e */
[----:B------:R-:W-:-:S04]  /*3cd0*/  IADD3 R4, PT, PT, R4, UR14, R44 ;  /* 0x0000000e04047c10 */ /* 0x000fc8000fffe02c */
[C---:B------:R-:W-:Y:S02]  /*3ce0*/  VIMNMX R45, PT, PT, R4.reuse, R44, PT ;  /* 0x0000002c042d7248 */ /* 0x040fe40003fe0100 */
[----:B------:R-:W-:Y:S01]  /*3cf0*/  VIADDMNMX R44, R4, 0x8, R44, PT ;  /* 0x00000008042c7846 */ /* 0x000fe2000380012c */
[----:B------:R-:W-:Y:S06]  /*3d00*/  BAR.SYNC.DEFER_BLOCKING 0x0 ;  /* 0x0000000000007b1d */ /* 0x000fec0000010000 */
[----:B-1234-:R-:W-:Y:S05]  /*3d10*/  @!P0 BRA `(.L_x_2072) ;  /* 0x0000000400948947 */ /* 0x01efea0003800000 */
        /* <DEDUP_REMOVED lines=11> */
.L_x_2073:
        /* <DEDUP_REMOVED lines=60> */
.L_x_2074:
        /* <DEDUP_REMOVED lines=30> */
.L_x_2072:
[----:B------:R-:W-:Y:S01]  /*4370*/  IMAD.SHL.U32 R48, R176, 0x2, RZ ;  /* 0x00000002b0307824 */ /* 0x000fe200078e00ff */
[----:B------:R-:W1:Y:S04]  /*4380*/  LDCU UR10, c[0x0][0x45c] ;  /* 0x00008b80ff0a77ac */ /* 0x000e680008000800 */
[----:B------:R-:W-:-:S05]  /*4390*/  LOP3.LUT R48, R48, 0x6, RZ, 0xc0, !PT ;  /* 0x0000000630307812 */ /* 0x000fca00078ec0ff */
[----:B------:R-:W-:-:S04]  /*43a0*/  IMAD R210, R49, 0x100, R48 ;  /* 0x0000010031d27824 */ /* 0x000fc800078e0230 */
[C---:B------:R-:W-:Y:S01]  /*43b0*/  VIADD R4, R210.reuse, 0x1 ;  /* 0x00000001d2047836 */ /* 0x040fe20000000000 */
[CC--:B------:R-:W-:Y:S01]  /*43c0*/  ISETP.GE.AND P0, PT, R210.reuse, R44.reuse, PT ;  /* 0x0000002cd200720c */ /* 0x0c0fe20003f06270 */
        /* <DEDUP_REMOVED lines=12> */
[-C--:B------:R-:W-:Y:S01]  /*4490*/  ISETP.GE.AND P4, PT, R4, R45.reuse, PT ;  /* 0x0000002d0400720c */ /* 0x080fe20003f86270 */
[----:B------:R-:W-:Y:S01]  /*44a0*/  VIADD R28, R210, 0x28 ;  /* 0x00000028d21c7836 */ /* 0x000fe20000000000 */
[----:B------:R-:W-:Y:S01]  /*44b0*/  ISETP.GE.AND P0, PT, R4, R44, PT ;  /* 0x0000002c0400720c */ /* 0x000fe20003f06270 */
[----:B------:R-:W-:Y:S01]  /*44c0*/  VIADD R29, R210, 0x29 ;  /* 0x00000029d21d7836 */ /* 0x000fe20000000000 */
[----:B------:R-:W-:Y:S01]  /*44d0*/  FSEL R4, R76, -INF , !P2 ;  /* 0xff8000004c047808 */ /* 0x000fe20005000000 */
[----:B------:R-:W-:Y:S01]  /*44e0*/  VIADD R30, R210, 0x30 ;  /* 0x00000030d21e7836 */ /* 0x000fe20000000000 */
[----:B------:R-:W-:Y:S01]  /*44f0*/  FSEL R42, R74, -INF , !P3 ;  /* 0xff8000004a2a7808 */ /* 0x000fe20005800000 */
        /* <DEDUP_REMOVED lines=36> */
[C---:B------:R-:W-:Y:S01]  /*4740*/  VIADD R30, R210.reuse, 0x38 ;  /* 0x00000038d21e7836 */ /* 0x040fe20000000000 */
        /* <DEDUP_REMOVED lines=11> */
[----:B------:R-:W-:Y:S01]  /*4800*/  FSEL R202, R50, -INF , !P3 ;  /* 0xff80000032ca7808 */ /* 0x000fe20005800000 */
[C---:B------:R-:W-:Y:S01]  /*4810*/  VIADD R50, R210.reuse, 0x48 ;  /* 0x00000048d2327836 */ /* 0x040fe20000000000 */
[----:B------:R-:W-:Y:S01]  /*4820*/  FSEL R112, R43, -INF , !P5 ;  /* 0xff8000002b707808 */ /* 0x000fe20006800000 */
[C---:B------:R-:W-:Y:S01]  /*4830*/  VIADD R43, R210.reuse, 0x49 ;  /* 0x00000049d22b7836 */ /* 0x040fe20000000000 */
[----:B------:R-:W-:Y:S02]  /*4840*/  FSEL R102, R53, -INF , !P4 ;  /* 0xff80000035667808 */ /* 0x000fe40006000000 */
[----:B------:R-:W-:Y:S01]  /*4850*/  FSEL R30, R51, -INF , !P0 ;  /* 0xff800000331e7808 */ /* 0x000fe20004000000 */
[----:B------:R-:W-:Y:S01]  /*4860*/  VIADD R51, R210, 0x41 ;  /* 0x00000041d2337836 */ /* 0x000fe20000000000 */
[C---:B------:R-:W-:Y:S02]  /*4870*/  ISETP.GE.AND P2, PT, R54.reuse, R45, PT ;  /* 0x0000002d3600720c */ /* 0x040fe40003f46270 */
        /* <DEDUP_REMOVED lines=149> */
[CC--:B------:R-:W-:Y:S02]  /*51d0*/  ISETP.GE.AND P5, PT, R43.reuse, R45.reuse, PT ;  /* 0x0000002d2b00720c */ /* 0x0c0fe40003fa6270 */
[-C--:B------:R-:W-:Y:S01]  /*51e0*/  ISETP.GE.AND P1, PT, R43, R44.reuse, PT ;  /* 0x0000002c2b00720c */ /* 0x080fe20003f26270 */
[----:B------:R-:W-:Y:S01]  /*51f0*/  VIADD R43, R210, 0xc1 ;  /* 0x000000c1d22b7836 */ /* 0x000fe20000000000 */
[C---:B------:R-:W-:Y:S02]  /*5200*/  ISETP.GE.AND P2, PT, R50.reuse, R45, PT ;  /* 0x0000002d3200720c */ /* 0x040fe40003f46270 */
[----:B------:R-:W-:Y:S02]  /*5210*/  FSEL R127, R127, -INF , !P3 ;  /* 0xff8000007f7f7808 */ /* 0x000fe40005800000 */
[----:B------:R-:W-:Y:S01]  /*5220*/  ISETP.GE.AND P3, PT, R50, R44, PT ;  /* 0x0000002c3200720c */ /* 0x000fe20003f66270 */
[----:B------:R-:W-:Y:S01]  /*5230*/  VIADD R50, R210, 0xc0 ;  /* 0x000000c0d2327836 */ /* 0x000fe20000000000 */
[----:B------:R-:W-:-:S02]  /*5240*/  FSEL R98, R100, -INF , !P2 ;  /* 0xff80000064627808 */ /* 0x000fc40005000000 */
[-C--:B------:R-:W-:Y:S02]  /*5250*/  ISETP.GE.AND P2, PT, R43, R45.reuse, PT ;  /* 0x0000002d2b00720c */ /* 0x080fe40003f46270 */
[----:B------:R-:W-:Y:S02]  /*5260*/  FSEL R116, R116, -INF , !P3 ;  /* 0xff80000074747808 */ /* 0x000fe40005800000 */
[----:B------:R-:W-:Y:S02]  /*5270*/  FSEL R105, R105, -INF , !P4 ;  /* 0xff80000069697808 */ /* 0x000fe40006000000 */
[----:B------:R-:W-:Y:S02]  /*5280*/  FSEL R117, R117, -INF , !P0 ;  /* 0xff80000075757808 */ /* 0x000fe40004000000 */
[----:B------:R-:W-:Y:S01]  /*5290*/  ISETP.GE.AND P3, PT, R43, R44, PT ;  /* 0x0000002c2b00720c */ /* 0x000fe20003f66270 */
[----:B------:R-:W-:Y:S01]  /*52a0*/  VIADD R43, R210, 0xc9 ;  /* 0x000000c9d22b7836 */ /* 0x000fe20000000000 */
[----:B------:R-:W-:-:S02]  /*52b0*/  ISETP.GE.AND P4, PT, R50, R45, PT ;  /* 0x0000002d3200720c */ /* 0x000fc40003f86270 */
[----:B------:R-:W-:Y:S01]  /*52c0*/  ISETP.GE.AND P0, PT, R50, R44, PT ;  /* 0x0000002c3200720c */ /* 0x000fe20003f06270 */
[C---:B------:R-:W-:Y:S01]  /*52d0*/  VIADD R50, R210.reuse, 0xc8 ;  /* 0x000000c8d2327836 */ /* 0x040fe20000000000 */
[----:B------:R-:W-:Y:S02]  /*52e0*/  FMNMX3.FTZ R52, R23, R42, R78, !PT ;  /* 0x0000002a17347276 */ /* 0x000fe4000781004e */
[----:B------:R-:W-:Y:S02]  /*52f0*/  FSEL R77, R107, -INF , !P2 ;  /* 0xff8000006b4d7808 */ /* 0x000fe40005000000 */
[----:B------:R-:W-:Y:S02]  /*5300*/  ISETP.GE.AND P2, PT, R210, R45, PT ;  /* 0x0000002dd200720c */ /* 0x000fe40003f46270 */
[----:B------:R-:W-:Y:S02]  /*5310*/  FSEL R82, R103, -INF , !P4 ;  /* 0xff80000067527808 */ /* 0x000fe40006000000 */
[----:B------:R-:W-:-:S02]  /*5320*/  FSEL R91, R109, -INF , !P0 ;  /* 0xff8000006d5b7808 */ /* 0x000fc40004000000 */
[----:B------:R-:W-:Y:S02]  /*5330*/  FSEL R97, R101, -INF , !P5 ;  /* 0xff80000065617808 */ /* 0x000fe40006800000 */
[----:B------:R-:W-:Y:S02]  /*5340*/  FSEL R110, R110, -INF , !P1 ;  /* 0xff8000006e6e7808 */ /* 0x000fe40004800000 */
[C---:B------:R-:W-:Y:S02]  /*5350*/  ISETP.GE.AND P4, PT, R43.reuse, R45, PT ;  /* 0x0000002d2b00720c */ /* 0x040fe40003f86270 */
[----:B------:R-:W-:Y:S02]  /*5360*/  ISETP.GE.AND P0, PT, R43, R44, PT ;  /* 0x0000002c2b00720c */ /* 0x000fe40003f06270 */
[----:B------:R-:W-:Y:S02]  /*5370*/  FMNMX3.FTZ R52, R52, R7, R39, !PT ;  /* 0x0000000734347276 */ /* 0x000fe40007810027 */
[----:B------:R-:W-:-:S02]  /*5380*/  ISETP.GE.AND P5, PT, R50, R45, PT ;  /* 0x0000002d3200720c */ /* 0x000fc40003fa6270 */
[----:B------:R-:W-:Y:S01]  /*5390*/  ISETP.GE.AND P1, PT, R50, R44, PT ;  /* 0x0000002c3200720c */ /* 0x000fe20003f26270 */
[----:B------:R-:W-:Y:S01]  /*53a0*/  VIADD R50, R210, 0xd0 ;  /* 0x000000d0d2327836 */ /* 0x000fe20000000000 */
[----:B------:R-:W-:Y:S01]  /*53b0*/  FSEL R43, R0, -INF , !P2 ;  /* 0xff800000002b7808 */ /* 0x000fe20005000000 */
[----:B------:R-:W-:Y:S01]  /*53c0*/  VIADD R0, R210, 0xd1 ;  /* 0x000000d1d2007836 */ /* 0x000fe20000000000 */
[----:B------:R-:W-:Y:S02]  /*53d0*/  FMNMX3.FTZ R52, R52, R41, R26, !PT ;  /* 0x0000002934347276 */ /* 0x000fe4000781001a */
[----:B------:R-:W-:Y:S02]  /*53e0*/  FMNMX3.FTZ R51, R43, R4, R5, !PT ;  /* 0x000000042b337276 */ /* 0x000fe40007810005 */
[----:B------:R-:W-:Y:S02]  /*53f0*/  FSEL R90, R108, -INF , !P3 ;  /* 0xff8000006c5a7808 */ /* 0x000fe40005800000 */
[----:B------:R-:W-:-:S02]  /*5400*/  ISETP.GE.AND P3, PT, R50, R45, PT ;  /* 0x0000002d3200720c */ /* 0x000fc40003f66270 */
[----:B------:R-:W-:Y:S02]  /*5410*/  ISETP.GE.AND P2, PT, R50, R44, PT ;  /* 0x0000002c3200720c */ /* 0x000fe40003f46270 */
        /* <DEDUP_REMOVED lines=27> */
[----:B------:R-:W-:Y:S02]  /*55d0*/  FSEL R88, R121, -INF , !P0 ;  /* 0xff80000079587808 */ /* 0x000fe40004000000 */
[----:B------:R-:W-:Y:S02]  /*55e0*/  FMNMX3.FTZ R50, R50, R152, R199, !PT ;  /* 0x0000009832327276 */ /* 0x000fe400078100c7 */
[----:B------:R-:W-:-:S02]  /*55f0*/  FSEL R72, R8, -INF , !P4 ;  /* 0xff80000008487808 */ /* 0x000fc40006000000 */
[----:B------:R-:W-:Y:S01]  /*5600*/  ISETP.GE.AND P0, PT, R0, R44, PT ;  /* 0x0000002c0000720c */ /* 0x000fe20003f06270 */
[----:B------:R-:W-:Y:S01]  /*5610*/  VIADD R0, R210, 0xd9 ;  /* 0x000000d9d2007836 */ /* 0x000fe20000000000 */
[----:B------:R-:W-:Y:S02]  /*5620*/  FMNMX3.FTZ R8, R51, R147, R149, !PT ;  /* 0x0000009333087276 */ /* 0x000fe40007810095 */
[----:B------:R-:W-:Y:S02]  /*5630*/  FMNMX3.FTZ R50, R50, R190, R194, !PT ;  /* 0x000000be32327276 */ /* 0x000fe400078100c2 */
[----:B------:R-:W-:Y:S02]  /*5640*/  FMNMX3.FTZ R8, R8, R159, R158, !PT ;  /* 0x0000009f08087276 */ /* 0x000fe4000781009e */
[----:B------:R-:W-:Y:S02]  /*5650*/  FSEL R74, R151, -INF , !P3 ;  /* 0xff800000974a7808 */ /* 0x000fe40005800000 */
[----:B------:R-:W-:-:S02]  /*5660*/  ISETP.GE.AND P3, PT, R0, R45, PT ;  /* 0x0000002d0000720c */ /* 0x000fc40003f66270 */
[----:B------:R-:W-:Y:S02]  /*5670*/  FMNMX3.FTZ R50, R50, R193, R195, !PT ;  /* 0x000000c132327276 */ /* 0x000fe400078100c3 */
[----:B------:R-:W-:Y:S02]  /*5680*/  FMNMX3.FTZ R8, R8, R157, R192, !PT ;  /* 0x0000009d08087276 */ /* 0x000fe400078100c0 */
[----:B------:R-:W-:Y:S02]  /*5690*/  FSEL R71, R9, -INF , !P3 ;  /* 0xff80000009477808 */ /* 0x000fe40005800000 */
[----:B------:R-:W-:Y:S02]  /*56a0*/  FMNMX3.FTZ R9, R50, R191, R189, !PT ;  /* 0x000000bf32097276 */ /* 0x000fe400078100bd */
[----:B------:R-:W-:Y:S02]  /*56b0*/  FMNMX3.FTZ R8, R8, R198, R197, !PT ;  /* 0x000000c608087276 */ /* 0x000fe400078100c5 */
[----:B------:R-:W-:-:S02]  /*56c0*/  FMNMX3.FTZ R9, R9, R188, R185, !PT ;  /* 0x000000bc09097276 */ /* 0x000fc400078100b9 */
[----:B------:R-:W-:Y:S02]  /*56d0*/  FSEL R62, R164, -INF , !P2 ;  /* 0xff800000a43e7808 */ /* 0x000fe40005000000 */
[----:B------:R-:W-:Y:S02]  /*56e0*/  FMNMX3.FTZ R8, R8, R196, R187, !PT ;  /* 0x000000c408087276 */ /* 0x000fe400078100bb */
        /* <DEDUP_REMOVED lines=46> */
[-C--:B------:R-:W-:Y:S01]  /*59d0*/  ISETP.GE.AND P2, PT, R0, R44.reuse, PT ;  /* 0x0000002c0000720c */ /* 0x080fe20003f46270 */
[C---:B------:R-:W-:Y:S01]  /*59e0*/  VIADD R0, R210.reuse, 0xf8 ;  /* 0x000000f8d2007836 */ /* 0x040fe20000000000 */
[----:B------:R-:W-:Y:S01]  /*59f0*/  FMNMX3.FTZ R9, R9, R59, R58, !PT ;  /* 0x0000003b09097276 */ /* 0x000fe2000781003a */
[----:B------:R-:W-:Y:S01]  /*5a00*/  VIADD R210, R210, 0xf9 ;  /* 0x000000f9d2d27836 */ /* 0x000fe20000000000 */
[----:B------:R-:W-:Y:S02]  /*5a10*/  FMNMX3.FTZ R8, R8, R75, R74, !PT ;  /* 0x0000004b08087276 */ /* 0x000fe4000781004a */
[----:B------:R-:W-:Y:S02]  /*5a20*/  FSEL R55, R27, -INF , !P1 ;  /* 0xff8000001b377808 */ /* 0x000fe40004800000 */
[----:B------:R-:W-:Y:S02]  /*5a30*/  ISETP.GE.AND P1, PT, R0, R44, PT ;  /* 0x0000002c0000720c */ /* 0x000fe40003f26270 */
[----:B------:R-:W-:-:S02]  /*5a40*/  FSEL R54, R207, -INF , !P0 ;  /* 0xff800000cf367808 */ /* 0x000fc40004000000 */
[----:B------:R-:W-:Y:S02]  /*5a50*/  FMNMX3.FTZ R9, R9, R57, R56, !PT ;  /* 0x0000003909097276 */ /* 0x000fe40007810038 */
[----:B------:R-:W-:Y:S02]  /*5a60*/  FMNMX3.FTZ R8, R8, R73, R72, !PT ;  /* 0x0000004908087276 */ /* 0x000fe40007810048 */
[----:B------:R-:W-:Y:S02]  /*5a70*/  ISETP.GE.AND P0, PT, R210, R44, PT ;  /* 0x0000002cd200720c */ /* 0x000fe40003f06270 */
[----:B------:R-:W-:Y:S02]  /*5a80*/  FSEL R53, R206, -INF , !P2 ;  /* 0xff800000ce357808 */ /* 0x000fe40005000000 */
[----:B------:R-:W-:Y:S02]  /*5a90*/  FSEL R52, R208, -INF , !P1 ;  /* 0xff800000d0347808 */ /* 0x000fe40004800000 */
[----:B------:R-:W-:-:S02]  /*5aa0*/  FMNMX3.FTZ R9, R9, R55, R54, !PT ;  /* 0x0000003709097276 */ /* 0x000fc40007810036 */
[----:B------:R-:W-:Y:S02]  /*5ab0*/  FMNMX3.FTZ R8, R8, R71, R70, !PT ;  /* 0x0000004708087276 */ /* 0x000fe40007810046 */
[----:B------:R-:W-:Y:S02]  /*5ac0*/  ISETP.GE.AND P1, PT, R0, R45, PT ;  /* 0x0000002d0000720c */ /* 0x000fe40003f26270 */
[----:B------:R-:W-:Y:S02]  /*5ad0*/  FSEL R51, R209, -INF , !P0 ;  /* 0xff800000d1337808 */ /* 0x000fe40004000000 */
[----:B------:R-:W-:Y:S02]  /*5ae0*/  FMNMX3.FTZ R0, R9, R53, R52, !PT ;  /* 0x0000003509007276 */ /* 0x000fe40007810034 */
[----:B------:R-:W-:Y:S02]  /*5af0*/  FSEL R67, R14, -INF , !P5 ;  /* 0xff8000000e437808 */ /* 0x000fe40006800000 */
[----:B------:R-:W-:-:S02]  /*5b00*/  FSEL R66, R24, -INF , !P4 ;  /* 0xff80000018427808 */ /* 0x000fc40006000000 */
[----:B------:R-:W-:Y:S02]  /*5b10*/  FMNMX3.FTZ R8, R8, R69, R68, !PT ;  /* 0x0000004508087276 */ /* 0x000fe40007810044 */
[----:B------:R-:W-:Y:S02]  /*5b20*/  FMNMX.FTZ R0, R51, R0, !PT ;  /* 0x0000000033007209 */ /* 0x000fe40007810000 */
[----:B------:R-:W-:Y:S02]  /*5b30*/  ISETP.GE.AND P0, PT, R210, R45, PT ;  /* 0x0000002dd200720c */ /* 0x000fe40003f06270 */
[----:B------:R-:W-:Y:S01]  /*5b40*/  FSEL R65, R20, -INF , !P3 ;  /* 0xff80000014417808 */ /* 0x000fe20005800000 */
[----:B------:R-:W2:Y:S01]  /*5b50*/  SHFL.BFLY PT, R10, R0, 0x2, 0x1f ;  /* 0x0c401f00000a7f89 */ /* 0x000ea200000e0000 */
[----:B------:R-:W-:Y:S02]  /*5b60*/  FSEL R64, R22, -INF , !P1 ;  /* 0xff80000016407808 */ /* 0x000fe40004800000 */
[----:B------:R-:W-:-:S02]  /*5b70*/  FMNMX3.FTZ R8, R8, R67, R66, !PT ;  /* 0x0000004308087276 */ /* 0x000fc40007810042 */
[----:B------:R-:W-:Y:S02]  /*5b80*/  FSEL R63, R21, -INF , !P0 ;  /* 0xff800000153f7808 */ /* 0x000fe40004000000 */
[----:B------:R-:W-:Y:S02]  /*5b90*/  FMNMX3.FTZ R8, R8, R65, R64, !PT ;  /* 0x0000004108087276 */ /* 0x000fe40007810040 */
[----:B------:R-:W-:Y:S02]  /*5ba0*/  LOP3.LUT R164, R2, R40, RZ, 0xfc, !PT ;  /* 0x0000002802a47212 */ /* 0x000fe400078efcff */
[----:B------:R-:W-:Y:S02]  /*5bb0*/  FMNMX.FTZ R8, R63, R8, !PT ;  /* 0x000000083f087209 */ /* 0x000fe40007810000 */
[----:B------:R-:W-:-:S03]  /*5bc0*/  LEA R164, R164, UR5, 0x1 ;  /* 0x00000005a4a47c11 */ /* 0x000fc6000f8e08ff */
[----:B------:R-:W3:Y:S02]  /*5bd0*/  SHFL.BFLY PT, R9, R8, 0x2, 0x1f ;  /* 0x0c401f0008097f89 */ /* 0x000ee400000e0000 */
[----:B------:R-:W-:Y:S01]  /*5be0*/  VIADD R151, R164, 0x5020 ;  /* 0x00005020a4977836 */ /* 0x000fe20000000000 */
[----:B--2---:R-:W-:-:S05]  /*5bf0*/  FMNMX.FTZ R10, R0, R10, !PT ;  /* 0x0000000a000a7209 */ /* 0x004fca0007810000 */
[----:B------:R-:W2:Y:S01]  /*5c00*/  SHFL.BFLY PT, R0, R10, 0x1, 0x1f ;  /* 0x0c201f000a007f89 */ /* 0x000ea200000e0000 */
[----:B---3--:R-:W-:-:S05]  /*5c10*/  FMNMX.FTZ R9, R8, R9, !PT ;  /* 0x0000000908097209 */ /* 0x008fca0007810000 */
[----:B------:R-:W3:Y:S01]  /*5c20*/  SHFL.BFLY PT, R8, R9, 0x1, 0x1f ;  /* 0x0c201f0009087f89 */ /* 0x000ee200000e0000 */
[----:B--2---:R-:W-:-:S04]  /*5c30*/  FMNMX.FTZ R0, R10, R0, !PT ;  /* 0x000000000a007209 */ /* 0x004fc80007810000 */
[C---:B------:R-:W-:Y:S01]  /*5c40*/  FSETP.NEU.FTZ.AND P0, PT, R0.reuse, -INF , PT ;  /* 0xff8000000000780b */ /* 0x040fe20003f1d000 */
[----:B-1----:R-:W-:-:S05]  /*5c50*/  FMUL.FTZ R50, R0, UR10 ;  /* 0x0000000a00327c20 */ /* 0x002fca0008410000 */
[----:B------:R-:W-:-:S05]  /*5c60*/  FSEL R50, R50, RZ, P0 ;  /* 0x000000ff32327208 */ /* 0x000fca0000000000 */
[--C-:B------:R-:W-:Y:S01]  /*5c70*/  FFMA.FTZ R121, R23, UR10, -R50.reuse ;  /* 0x0000000a17797c23 */ /* 0x100fe20008010832 */
[----:B---3--:R-:W-:Y:S01]  /*5c80*/  FMNMX.FTZ R2, R9, R8, !PT ;  /* 0x0000000809027209 */ /* 0x008fe20007810000 */
[--C-:B------:R-:W-:Y:S01]  /*5c90*/  FFMA.FTZ R108, R7, UR10, -R50.reuse ;  /* 0x0000000a076c7c23 */ /* 0x100fe20008010832 */
[----:B------:R-:W1:Y:S01]  /*5ca0*/  LDSM.16.MT88.4 R20, [R164+0x5000] ;  /* 0x00500000a414783b */ /* 0x000e620000004200 */
[----:B------:R-:W-:Y:S01]  /*5cb0*/  VIADD R7, R164, 0x5000 ;  /* 0x00005000a4077836 */ /* 0x000fe20000000000 */
[C---:B------:R-:W-:Y:S01]  /*5cc0*/  FSETP.NEU.FTZ.AND P0, PT, R2.reuse, -INF , PT ;  /* 0xff8000000200780b */ /* 0x040fe20003f1d000 */
[----:B------:R-:W-:Y:S01]  /*5cd0*/  FMUL.FTZ R81, R2, UR10 ;  /* 0x0000000a02517c20 */ /* 0x000fe20008410000 */
[--C-:B------:R-:W-:Y:S01]  /*5ce0*/  FFMA.FTZ R120, R42, UR10, -R50.reuse ;  /* 0x0000000a2a787c23 */ /* 0x100fe20008010832 */
[----:B------:R-:W-:Y:S02]  /*5cf0*/  @P6 VIADD R151, R7, 0xffffffe0 ;  /* 0xffffffe007976836 */ /* 0x000fe40000000000 */
[--C-:B------:R-:W-:Y:S01]  /*5d00*/  FFMA.FTZ R111, R78, UR10, -R50.reuse ;  /* 0x0000000a4e6f7c23 */ /* 0x100fe20008010832 */
[----:B------:R-:W-:Y:S01]  /*5d10*/  MUFU.EX2 R121, R121 ;  /* 0x0000007900797308 */ /* 0x000fe20000000800 */
[----:B------:R-:W-:Y:S01]  /*5d20*/  FSEL R81, R81, RZ, P0 ;  /* 0x000000ff51517208 */ /* 0x000fe20000000000 */
[----:B------:R-:W-:Y:S01]  /*5d30*/  LDSM.16.MT88.4 R8, [R164+0x5400] ;  /* 0x00540000a408783b */ /* 0x000fe20000004200 */
[--C-:B------:R-:W-:Y:S01]  /*5d40*/  FFMA.FTZ R99, R41, UR10, -R50.reuse ;  /* 0x0000000a29637c23 */ /* 0x100fe20008010832 */
[----:B------:R-:W2:Y:S01]  /*5d50*/  MUFU.EX2 R120, R120 ;  /* 0x0000007800787308 */ /* 0x000ea20000000800 */
[--C-:B------:R-:W-:Y:S01]  /*5d60*/  FFMA.FTZ R107, R39, UR10, -R50.reuse ;  /* 0x0000000a276b7c23 */ /* 0x100fe20008010832 */
[--C-:B------:R-:W-:Y:S01]  /*5d70*/  FFMA.FTZ R122, R4, UR10, -R81.reuse ;  /* 0x0000000a047a7c23 */ /* 0x100fe20008010851 */
[--C-:B------:R-:W-:Y:S01]  /*5d80*/  FFMA.FTZ R115, R5, UR10, -R81.reuse ;  /* 0x0000000a05737c23 */ /* 0x100fe20008010851 */
[--C-:B------:R-:W-:Y:S01]  /*5d90*/  FFMA.FTZ R109, R6, UR10, -R81.reuse ;  /* 0x0000000a066d7c23 */ /* 0x100fe20008010851 */
[--C-:B------:R-:W-:Y:S01]  /*5da0*/  FFMA.FTZ R123, R43, UR10, -R81.reuse ;  /* 0x0000000a2b7b7c23 */ /* 0x100fe20008010851 */
[----:B------:R-:W3:Y:S01]  /*5db0*/  LDSM.16.MT88.4 R4, [R151] ;  /* 0x000000009704783b */ /* 0x000ee20000004200 */
[----:B------:R-:W-:Y:S01]  /*5dc0*/  MUFU.EX2 R111, R111 ;  /* 0x0000006f006f7308 */ /* 0x000fe20000000800 */
[--C-:B------:R-:W-:Y:S01]  /*5dd0*/  FFMA.FTZ R92, R26, UR10, -R50.reuse ;  /* 0x0000000a1a5c7c23 */ /* 0x100fe20008010832 */
[--C-:B------:R-:W-:Y:S01]  /*5de0*/  FFMA.FTZ R83, R25, UR10, -R50.reuse ;  /* 0x0000000a19537c23 */ /* 0x100fe20008010832 */
[----:B------:R-:W4:Y:S01]  /*5df0*/  LDSM.16.MT88.4 R40, [R151+0x400] ;  /* 0x000400009728783b */ /* 0x000f220000004200 */
[----:B------:R-:W5:Y:S01]  /*5e00*/  MUFU.EX2 R108, R108 ;  /* 0x0000006c006c7308 */ /* 0x000f620000000800 */
[--C-:B------:R-:W-:Y:S01]  /*5e10*/  FFMA.FTZ R101, R19, UR10, -R81.reuse ;  /* 0x0000000a13657c23 */ /* 0x100fe20008010851 */
[--C-:B------:R-:W-:Y:S01]  /*5e20*/  FFMA.FTZ R100, R16, UR10, -R81.reuse ;  /* 0x0000000a10647c23 */ /* 0x100fe20008010851 */
[----:B--2---:R-:W-:Y:S01]  /*5e30*/  F2FP.F16.F32.PACK_AB R13, R120, R121 ;  /* 0x00000079780d723e */ /* 0x004fe200000000ff */
        /* <DEDUP_REMOVED lines=19> */
[----:B------:R-:W2:Y:S01]  /*5f70*/  LDSM.16.MT88.4 R28, [R151+0x800] ;  /* 0x00080000971c783b */ /* 0x000ea20000004200 */
        /* <DEDUP_REMOVED lines=27> */
[----:B------:R-:W-:Y:S01]  /*6130*/  FFMA.FTZ R132, R132, UR10, -R50 ;  /* 0x0000000a84847c23 */ /* 0x000fe20008010832 */
[----:B------:R-:W-:Y:S01]  /*6140*/  MUFU.EX2 R80, R80 ;  /* 0x0000005000507308 */ /* 0x000fe20000000800 */
[C---:B---3--:R-:W-:Y:S01]  /*6150*/  HMMA.16816.F32 R16, R12.reuse, R4, RZ ;  /* 0x000000040c10723c */ /* 0x048fe200000018ff */
[----:B------:R-:W-:Y:S01]  /*6160*/  F2FP.F16.F32.PACK_AB R5, R99, R107 ;  /* 0x0000006b6305723e */ /* 0x000fe200000000ff */
[--C-:B------:R-:W-:Y:S01]  /*6170*/  FFMA.FTZ R129, R129, UR10, -R81.reuse ;  /* 0x0000000a81817c23 */ /* 0x100fe20008010851 */
[----:B-1----:R-:W-:Y:S01]  /*6180*/  F2FP.F16.F32.PACK_AB R4, R100, R101 ;  /* 0x000000656404723e */ /* 0x002fe200000000ff */
[----:B------:R-:W1:Y:S01]  /*6190*/  MUFU.EX2 R79, R79 ;  /* 0x0000004f004f7308 */ /* 0x000e620000000800 */
        /* <DEDUP_REMOVED lines=8> */
[----:B------:R-:W-:Y:S01]  /*6220*/  FFMA.FTZ R111, R110, UR10, -R50 ;  /* 0x0000000a6e6f7c23 */ /* 0x000fe20008010832 */
[----:B------:R-:W3:Y:S01]  /*6230*/  MUFU.EX2 R86, R86 ;  /* 0x0000005600567308 */ /* 0x000ee20000000800 */
[----:B------:R-:W-:Y:S01]  /*6240*/  FADD.FTZ R122, R115, R122 ;  /* 0x0000007a737a7221 */ /* 0x000fe20000010000 */
[----:B------:R-:W-:Y:S01]  /*6250*/  FADD.FTZ R120, R108, R120 ;  /* 0x000000786c787221 */ /* 0x000fe20000010000 */
[----:B------:R-:W-:Y:S01]  /*6260*/  FFMA.FTZ R91, R91, UR10, -R50 ;  /* 0x0000000a5b5b7c23 */ /* 0x000fe20008010832 */
[C---:B------:R-:W-:Y:S01]  /*6270*/  HMMA.16816.F32 R24, R4.reuse, R8, R24 ;  /* 0x000000080418723c */ /* 0x040fe20000001818 */
[----:B------:R-:W-:Y:S01]  /*6280*/  MUFU.EX2 R87, R87 ;  /* 0x0000005700577308 */ /* 0x000fe20000000800 */
[----:B------:R-:W-:Y:S01]  /*6290*/  FADD.FTZ R107, R107, R120 ;  /* 0x000000786b6b7221 */ /* 0x000fe20000010000 */
[----:B------:R-:W-:Y:S01]  /*62a0*/  FADD.FTZ R122, R109, R122 ;  /* 0x0000007a6d7a7221 */ /* 0x000fe20000010000 */
[----:B------:R-:W-:Y:S01]  /*62b0*/  FFMA.FTZ R75, R75, UR10, -R81 ;  /* 0x0000000a4b4b7c23 */ /* 0x000fe20008010851 */
[----:B------:R-:W-:Y:S01]  /*62c0*/  MUFU.EX2 R96, R96 ;  /* 0x0000006000607308 */ /* 0x000fe20000000800 */
[----:B------:R-:W-:Y:S01]  /*62d0*/  FADD.FTZ R107, R99, R107 ;  /* 0x0000006b636b7221 */ /* 0x000fe20000010000 */
[----:B------:R-:W-:Y:S01]  /*62e0*/  FFMA.FTZ R99, R97, UR10, -R81 ;  /* 0x0000000a61637c23 */ /* 0x000fe20008010851 */
[C---:B------:R-:W-:Y:S01]  /*62f0*/  HMMA.16816.F32 R20, R4.reuse, R10, R20 ;  /* 0x0000000a0414723c */ /* 0x040fe20000001814 */
[----:B------:R-:W-:Y:S01]  /*6300*/  MUFU.EX2 R95, R95 ;  /* 0x0000005f005f7308 */ /* 0x000fe20000000800 */
[----:B------:R-:W5:Y:S01]  /*6310*/  LDSM.16.MT88.4 R8, [R164+0x5c00] ;  /* 0x005c0000a408783b */ /* 0x000f620000004200 */
[----:B------:R-:W-:Y:S01]  /*6320*/  FADD.FTZ R122, R101, R122 ;  /* 0x0000007a657a7221 */ /* 0x000fe20000010000 */
[----:B------:R-:W-:Y:S01]  /*6330*/  FADD.FTZ R92, R92, R107 ;  /* 0x0000006b5c5c7221 */ /* 0x000fe20000010000 */
[----:B------:R-:W2:Y:S01]  /*6340*/  MUFU.EX2 R94, R94 ;  /* 0x0000005e005e7308 */ /* 0x000ea20000000800 */
[----:B------:R-:W-:Y:S01]  /*6350*/  FFMA.FTZ R58, R58, UR10, -R50 ;  /* 0x0000000a3a3a7c23 */ /* 0x000fe20008010832 */
[----:B------:R-:W-:Y:S01]  /*6360*/  FADD.FTZ R100, R100, R122 ;  /* 0x0000007a64647221 */ /* 0x000fe20000010000 */
[C---:B----4-:R-:W-:Y:S01]  /*6370*/  HMMA.16816.F32 R16, R4.reuse, R40, R16 ;  /* 0x000000280410723c */ /* 0x050fe20000001810 */
[----:B------:R-:W-:Y:S01]  /*6380*/  FFMA.FTZ R40, R114, UR10, -R50 ;  /* 0x0000000a72287c23 */ /* 0x000fe20008010832 */
[--C-:B------:R-:W-:Y:S01]  /*6390*/  FFMA.FTZ R114, R102, UR10, -R81.reuse ;  /* 0x0000000a66727c23 */ /* 0x100fe20008010851 */
[----:B-1----:R-:W-:Y:S01]  /*63a0*/  F2FP.F16.F32.PACK_AB R41, R79, R80 ;  /* 0x000000504f29723e */ /* 0x002fe200000000ff */
[----:B------:R-:W-:Y:S01]  /*63b0*/  MUFU.EX2 R85, R85 ;  /* 0x0000005500557308 */ /* 0x000fe20000000800 */
[----:B------:R-:W-:Y:S01]  /*63c0*/  FADD.FTZ R93, R93, R100 ;  /* 0x000000645d5d7221 */ /* 0x000fe20000010000 */
[----:B------:R-:W-:Y:S01]  /*63d0*/  FADD.FTZ R92, R83, R92 ;  /* 0x0000005c535c7221 */ /* 0x000fe20000010000 */
[----:B------:R-:W-:Y:S01]  /*63e0*/  FFMA.FTZ R83, R82, UR10, -R81 ;  /* 0x0000000a52537c23 */ /* 0x000fe20008010851 */
[----:B------:R1:W-:Y:S01]  /*63f0*/  MUFU.EX2 R102, R40 ;  /* 0x0000002800667308 */ /* 0x0003e20000000800 */
[----:B------:R-:W-:Y:S01]  /*6400*/  HMMA.16816.F32 R12, R4, R42, R12 ;  /* 0x0000002a040c723c */ /* 0x000fe2000000180c */
[----:B---3--:R-:W-:Y:S01]  /*6410*/  F2FP.F16.F32.PACK_AB R43, R86, R78 ;  /* 0x0000004e562b723e */ /* 0x008fe200000000ff */
[----:B------:R-:W3:Y:S01]  /*6420*/  LDSM.16.MT88.4 R4, [R151+0xc00] ;  /* 0x000c00009704783b */ /* 0x000ee20000004200 */
[----:B--2---:R-:W-:Y:S01]  /*6430*/  F2FP.F16.F32.PACK_AB R42, R94, R95 ;  /* 0x0000005f5e2a723e */ /* 0x004fe200000000ff */
[----:B------:R-:W2:Y:S01]  /*6440*/  MUFU.EX2 R104, R104 ;  /* 0x0000006800687308 */ /* 0x000ea20000000800 */
[----:B------:R-:W-:Y:S01]  /*6450*/  FADD.FTZ R93, R84, R93 ;  /* 0x0000005d545d7221 */ /* 0x000fe20000010000 */
[----:B------:R-:W-:Y:S01]  /*6460*/  FADD.FTZ R92, R80, R92 ;  /* 0x0000005c505c7221 */ /* 0x000fe20000010000 */
[----:B------:R-:W-:Y:S01]  /*6470*/  FFMA.FTZ R70, R70, UR10, -R81 ;  /* 0x0000000a46467c23 */ /* 0x000fe20008010851 */
[----:B------:R-:W4:Y:S01]  /*6480*/  MUFU.EX2 R103, R103 ;  /* 0x0000006700677308 */ /* 0x000f220000000800 */
[----:B------:R-:W-:Y:S01]  /*6490*/  FADD.FTZ R93, R87, R93 ;  /* 0x0000005d575d7221 */ /* 0x000fe20000010000 */
[----:B------:R-:W-:Y:S01]  /*64a0*/  FFMA.FTZ R52, R52, UR10, -R50 ;  /* 0x0000000a34347c23 */ /* 0x000fe20008010832 */
[----:B------:R-:W-:Y:S01]  /*64b0*/  FFMA.FTZ R64, R64, UR10, -R81 ;  /* 0x0000000a40407c23 */ /* 0x000fe20008010851 */
[----:B------:R-:W-:Y:S01]  /*64c0*/  MUFU.EX2 R114, R114 ;  /* 0x0000007200727308 */ /* 0x000fe20000000800 */
[C---:B-1----:R-:W-:Y:S01]  /*64d0*/  F2FP.F16.F32.PACK_AB R40, R96.reuse, R87 ;  /* 0x000000576028723e */ /* 0x042fe200000000ff */
[----:B------:R-:W-:Y:S01]  /*64e0*/  FADD.FTZ R93, R96, R93 ;  /* 0x0000005d605d7221 */ /* 0x000fe20000010000 */
[----:B------:R-:W-:Y:S01]  /*64f0*/  ISETP.GT.AND P0, PT, R49, R170, PT ;  /* 0x000000aa3100720c */ /* 0x000fe20003f04270 */
[----:B------:R-:W1:Y:S02]  /*6500*/  MUFU.EX2 R113, R113 ;  /* 0x0000007100717308 */ /* 0x000e640000000800 */
[----:B------:R-:W-:-:S02]  /*6510*/  FADD.FTZ R95, R95, R93 ;  /* 0x0000005d5f5f7221 */ /* 0x000fc40000010000 */
[----:B------:R-:W-:Y:S01]  /*6520*/  MUFU.EX2 R112, R112 ;  /* 0x0000007000707308 */ /* 0x000fe20000000800 */
[C---:B------:R-:W-:Y:S01]  /*6530*/  HMMA.16816.F32 R24, R40.reuse, R36, R24 ;  /* 0x000000242818723c */ /* 0x040fe20000001818 */
[----:B--2---:R-:W-:Y:S01]  /*6540*/  F2FP.F16.F32.PACK_AB R37, R104, R85 ;  /* 0x000000556825723e */ /* 0x004fe200000000ff */
[----:B------:R-:W-:Y:S01]  /*6550*/  FADD.FTZ R95, R94, R95 ;  /* 0x0000005f5e5f7221 */ /* 0x000fe20000010000 */
[----:B------:R-:W2:Y:S04]  /*6560*/  MUFU.EX2 R118, R118 ;  /* 0x0000007600767308 */ /* 0x000ea80000000800 */
[----:B------:R-:W-:Y:S01]  /*6570*/  MUFU.EX2 R130, R130 ;  /* 0x0000008200827308 */ /* 0x000fe20000000800 */
[----:B------:R-:W-:Y:S01]  /*6580*/  HMMA.16816.F32 R20, R40, R38, R20 ;  /* 0x000000262814723c */ /* 0x000fe20000001814 */
[----:B----4-:R-:W-:-:S02]  /*6590*/  F2FP.F16.F32.PACK_AB R39, R102, R103 ;  /* 0x000000676627723e */ /* 0x010fc400000000ff */
[----:B-1----:R-:W-:Y:S01]  /*65a0*/  F2FP.F16.F32.PACK_AB R36, R113, R114 ;  /* 0x000000727124723e */ /* 0x002fe200000000ff */
[----:B------:R-:W1:Y:S01]  /*65b0*/  MUFU.EX2 R135, R135 ;  /* 0x0000008700877308 */ /* 0x000e620000000800 */
[----:B------:R-:W-:-:S03]  /*65c0*/  FADD.FTZ R114, R114, R95 ;  /* 0x0000005f72727221 */ /* 0x000fc60000010000 */
[----:B------:R-:W-:Y:S01]  /*65d0*/  HMMA.16816.F32 R16, R40, R28, R16 ;  /* 0x0000001c2810723c */ /* 0x000fe20000001810 */
[----:B--2---:R-:W-:Y:S01]  /*65e0*/  F2FP.F16.F32.PACK_AB R38, R118, R112 ;  /* 0x000000707626723e */ /* 0x004fe200000000ff */
[----:B------:R-:W-:Y:S01]  /*65f0*/  MUFU.EX2 R134, R134 ;  /* 0x0000008600867308 */ /* 0x000fe20000000800 */
[----:B------:R-:W-:-:S03]  /*6600*/  FADD.FTZ R114, R113, R114 ;  /* 0x0000007271727221 */ /* 0x000fc60000010000 */
[----:B------:R-:W-:Y:S01]  /*6610*/  MUFU.EX2 R139, R139 ;  /* 0x0000008b008b7308 */ /* 0x000fe20000000800 */
[----:B------:R-:W-:Y:S01]  /*6620*/  FADD.FTZ R114, R112, R114 ;  /* 0x0000007270727221 */ /* 0x000fe20000010000 */
[----:B------:R-:W-:Y:S01]  /*6630*/  HMMA.16816.F32 R28, R40, R30, R12 ;  /* 0x0000001e281c723c */ /* 0x000fe2000000180c */
[----:B------:R-:W2:Y:S01]  /*6640*/  LDSM.16.MT88.4 R12, [R164+0x6000] ;  /* 0x00600000a40c783b */ /* 0x000ea20000004200 */
[--C-:B------:R-:W-:Y:S01]  /*6650*/  FFMA.FTZ R40, R146, UR10, -R81.reuse ;  /* 0x0000000a92287c23 */ /* 0x100fe20008010851 */
[----:B------:R-:W-:Y:S01]  /*6660*/  FFMA.FTZ R146, R147, UR10, -R81 ;  /* 0x0000000a93927c23 */ /* 0x000fe20008010851 */
[----:B------:R-:W-:Y:S01]  /*6670*/  MUFU.EX2 R142, R142 ;  /* 0x0000008e008e7308 */ /* 0x000fe20000000800 */
[----:B------:R-:W-:-:S03]  /*6680*/  FADD.FTZ R114, R118, R114 ;  /* 0x0000007276727221 */ /* 0x000fc60000010000 */
[C---:B-----5:R-:W-:Y:S01]  /*6690*/  HMMA.16816.F32 R24, R36.reuse, R8, R24 ;  /* 0x000000082418723c */ /* 0x060fe20000001818 */
[----:B------:R-:W-:Y:S01]  /*66a0*/  FFMA.FTZ R8, R138, UR10, -R50 ;  /* 0x0000000a8a087c23 */ /* 0x000fe20008010832 */
[--C-:B------:R-:W-:Y:S01]  /*66b0*/  FFMA.FTZ R138, R133, UR10, -R81.reuse ;  /* 0x0000000a858a7c23 */ /* 0x100fe20008010851 */
[----:B------:R-:W-:Y:S04]  /*66c0*/  MUFU.EX2 R147, R40 ;  /* 0x0000002800937308 */ /* 0x000fe80000000800 */
[----:B------:R4:W5:Y:S01]  /*66d0*/  MUFU.EX2 R133, R8 ;  /* 0x0000000800857308 */ /* 0x0009620000000800 */
[C---:B------:R-:W-:Y:S03]  /*66e0*/  HMMA.16816.F32 R20, R36.reuse, R10, R20 ;  /* 0x0000000a2414723c */ /* 0x040fe60000001814 */
[----:B------:R-:W-:Y:S04]  /*66f0*/  MUFU.EX2 R138, R138 ;  /* 0x0000008a008a7308 */ /* 0x000fe80000000800 */
[----:B------:R-:W-:Y:S01]  /*6700*/  MUFU.EX2 R141, R141 ;  /* 0x0000008d008d7308 */ /* 0x000fe20000000800 */
[----:B---3--:R-:W-:Y:S03]  /*6710*/  HMMA.16816.F32 R16, R36, R4, R16 ;  /* 0x000000042410723c */ /* 0x008fe60000001810 */
[----:B------:R-:W-:Y:S01]  /*6720*/  MUFU.EX2 R140, R140 ;  /* 0x0000008c008c7308 */ /* 0x000fe20000000800 */
[--C-:B----4-:R-:W-:Y:S01]  /*6730*/  FFMA.FTZ R8, R136, UR10, -R81.reuse ;  /* 0x0000000a88087c23 */ /* 0x110fe20008010851 */
[----:B------:R-:W-:-:S02]  /*6740*/  FFMA.FTZ R136, R137, UR10, -R81 ;  /* 0x0000000a89887c23 */ /* 0x000fc40008010851 */
[----:B------:R-:W-:Y:S01]  /*6750*/  MUFU.EX2 R146, R146 ;  /* 0x0000009200927308 */ /* 0x000fe20000000800 */
[----:B------:R-:W-:Y:S01]  /*6760*/  HMMA.16816.F32 R28, R36, R6, R28 ;  /* 0x00000006241c723c */ /* 0x000fe2000000181c */
[----:B-1----:R-:W-:Y:S01]  /*6770*/  F2FP.F16.F32.PACK_AB R37, R135, R130 ;  /* 0x000000828725723e */ /* 0x002fe200000000ff */
[----:B------:R-:W-:Y:S01]  /*6780*/  LDSM.16.MT88.4 R4, [R164+0x6400] ;  /* 0x00640000a404783b */ /* 0x000fe20000004200 */
[----:B------:R1:W3:Y:S01]  /*6790*/  MUFU.EX2 R137, R8 ;  /* 0x0000000800897308 */ /* 0x0002e20000000800 */
[----:B-----5:R-:W-:-:S03]  /*67a0*/  F2FP.F16.F32.PACK_AB R39, R133, R134 ;  /* 0x000000868527723e */ /* 0x020fc600000000ff */
[----:B------:R-:W4:Y:S04]  /*67b0*/  MUFU.EX2 R136, R136 ;  /* 0x0000008800887308 */ /* 0x000f280000000800 */
[----:B------:R-:W-:Y:S04]  /*67c0*/  MUFU.EX2 R127, R127 ;  /* 0x0000007f007f7308 */ /* 0x000fe80000000800 */
[----:B------:R-:W-:Y:S01]  /*67d0*/  MUFU.EX2 R99, R99 ;  /* 0x0000006300637308 */ /* 0x000fe20000000800 */
[----:B-1----:R-:W1:Y:S01]  /*67e0*/  LDSM.16.MT88.4 R8, [R151+0x1000] ;  /* 0x001000009708783b */ /* 0x002e620000004200 */
[----:B---3--:R-:W-:Y:S01]  /*67f0*/  F2FP.F16.F32.PACK_AB R36, R137, R138 ;  /* 0x0000008a8924723e */ /* 0x008fe200000000ff */
[----:B------:R-:W-:Y:S01]  /*6800*/  FADD.FTZ R138, R138, R114 ;  /* 0x000000728a8a7221 */ /* 0x000fe20000010000 */
[----:B------:R-:W-:Y:S01]  /*6810*/  MUFU.EX2 R75, R75 ;  /* 0x0000004b004b7308 */ /* 0x000fe20000000800 */
[----:B----4-:R-:W-:-:S02]  /*6820*/  F2FP.F16.F32.PACK_AB R38, R139, R136 ;  /* 0x000000888b26723e */ /* 0x010fc400000000ff */
[----:B------:R-:W-:-:S04]  /*6830*/  FADD.FTZ R138, R137, R138 ;  /* 0x0000008a898a7221 */ /* 0x000fc80000010000 */
[----:B------:R-:W-:Y:S01]  /*6840*/  FADD.FTZ R138, R136, R138 ;  /* 0x0000008a888a7221 */ /* 0x000fe20000010000 */
[----:B--2---:R-:W-:Y:S01]  /*6850*/  HMMA.16816.F32 R24, R36, R12, R24 ;  /* 0x0000000c2418723c */ /* 0x004fe20000001818 */
        /* <DEDUP_REMOVED lines=8> */
[----:B------:R-:W4:Y:S01]  /*68e0*/  MUFU.EX2 R148, R148 ;  /* 0x0000009400947308 */ /* 0x000f220000000800 */
[----:B-1----:R-:W-:Y:S01]  /*68f0*/  HMMA.16816.F32 R40, R36, R8, R16 ;  /* 0x000000082428723c */ /* 0x002fe20000001810 */
[----:B------:R-:W-:Y:S01]  /*6900*/  LDSM.16.MT88.4 R16, [R164+0x6800] ;  /* 0x00680000a410783b */ /* 0x000fe20000004200 */
[--C-:B------:R-:W-:Y:S01]  /*6910*/  FFMA.FTZ R8, R153, UR10, -R50.reuse ;  /* 0x0000000a99087c23 */ /* 0x100fe20008010832 */
[----:B------:R-:W-:Y:S01]  /*6920*/  FFMA.FTZ R9, R152, UR10, -R50 ;  /* 0x0000000a98097c23 */ /* 0x000fe20008010832 */
[----:B------:R1:W5:Y:S01]  /*6930*/  MUFU.EX2 R153, R162 ;  /* 0x000000a200997308 */ /* 0x0003620000000800 */
[----:B--2---:R-:W2:Y:S01]  /*6940*/  LDSM.16.MT88.4 R12, [R151+0x1400] ;  /* 0x00140000970c783b */ /* 0x004ea20000004200 */
[----:B---3--:R-:W-:-:S02]  /*6950*/  FADD.FTZ R139, R145, R139 ;  /* 0x0000008b918b7221 */ /* 0x008fc40000010000 */
[----:B------:R3:W-:Y:S01]  /*6960*/  MUFU.EX2 R152, R8 ;  /* 0x0000000800987308 */ /* 0x0007e20000000800 */
[----:B------:R-:W-:Y:S01]  /*6970*/  HMMA.16816.F32 R28, R36, R10, R28 ;  /* 0x0000000a241c723c */ /* 0x000fe2000000181c */
[----:B------:R-:W-:Y:S01]  /*6980*/  F2FP.F16.F32.PACK_AB R37, R141, R142 ;  /* 0x0000008e8d25723e */ /* 0x000fe200000000ff */
[----:B----4-:R-:W-:Y:S01]  /*6990*/  FADD.FTZ R139, R148, R139 ;  /* 0x0000008b948b7221 */ /* 0x010fe20000010000 */
[----:B------:R-:W-:Y:S02]  /*69a0*/  F2FP.F16.F32.PACK_AB R39, R144, R140 ;  /* 0x0000008c9027723e */ /* 0x000fe400000000ff */
[----:B------:R-:W-:Y:S01]  /*69b0*/  F2FP.F16.F32.PACK_AB R36, R148, R145 ;  /* 0x000000919424723e */ /* 0x000fe200000000ff */
[----:B------:R-:W-:Y:S01]  /*69c0*/  FADD.FTZ R139, R147, R139 ;  /* 0x0000008b938b7221 */ /* 0x000fe20000010000 */
[C---:B------:R-:W-:Y:S01]  /*69d0*/  F2FP.F16.F32.PACK_AB R38, R146.reuse, R147 ;  /* 0x000000939226723e */ /* 0x040fe200000000ff */
[----:B-1----:R-:W-:Y:S02]  /*69e0*/  FFMA.FTZ R162, R157, UR10, -R81 ;  /* 0x0000000a9da27c23 */ /* 0x002fe40008010851 */
[----:B------:R-:W-:Y:S01]  /*69f0*/  FADD.FTZ R139, R146, R139 ;  /* 0x0000008b928b7221 */ /* 0x000fe20000010000 */
[----:B---3--:R-:W-:-:S03]  /*6a00*/  FFMA.FTZ R8, R149, UR10, -R81 ;  /* 0x0000000a95087c23 */ /* 0x008fc60008010851 */
[C---:B------:R-:W-:Y:S01]  /*6a10*/  HMMA.16816.F32 R24, R36.reuse, R4, R24 ;  /* 0x000000042418723c */ /* 0x040fe20000001818 */
[----:B------:R1:W3:Y:S04]  /*6a20*/  MUFU.EX2 R149, R9 ;  /* 0x0000000900957308 */ /* 0x0002e80000000800 */
[----:B------:R-:W-:Y:S03]  /*6a30*/  MUFU.EX2 R162, R162 ;  /* 0x000000a200a27308 */ /* 0x000fe60000000800 */
[----:B------:R-:W-:Y:S01]  /*6a40*/  HMMA.16816.F32 R20, R36, R6, R20 ;  /* 0x000000062414723c */ /* 0x000fe20000001814 */
[----:B------:R-:W-:Y:S01]  /*6a50*/  LDSM.16.MT88.4 R4, [R164+0x6c00] ;  /* 0x006c0000a404783b */ /* 0x000fe20000004200 */
[----:B-1----:R-:W-:-:S02]  /*6a60*/  FFMA.FTZ R9, R159, UR10, -R81 ;  /* 0x0000000a9f097c23 */ /* 0x002fc40008010851 */
[----:B------:R1:W-:Y:S04]  /*6a70*/  MUFU.EX2 R159, R8 ;  /* 0x00000008009f7308 */ /* 0x0003e80000000800 */
[----:B--2---:R-:W-:Y:S01]  /*6a80*/  HMMA.16816.F32 R40, R36, R12, R40 ;  /* 0x0000000c2428723c */ /* 0x004fe20000001828 */
[----:B-----5:R-:W-:-:S07]  /*6a90*/  F2FP.F16.F32.PACK_AB R13, R153, R143 ;  /* 0x0000008f990d723e */ /* 0x020fce00000000ff */
[----:B------:R-:W-:Y:S01]  /*6aa0*/  HMMA.16816.F32 R28, R36, R14, R28 ;  /* 0x0000000e241c723c */ /* 0x000fe2000000181c */
[--C-:B-1----:R-:W-:Y:S01]  /*6ab0*/  FFMA.FTZ R8, R158, UR10, -R81.reuse ;  /* 0x0000000a9e087c23 */ /* 0x102fe20008010851 */
[----:B---3--:R-:W-:Y:S01]  /*6ac0*/  F2FP.F16.F32.PACK_AB R15, R149, R152 ;  /* 0x00000098950f723e */ /* 0x008fe200000000ff */
[----:B------:R-:W1:Y:S01]  /*6ad0*/  MUFU.EX2 R158, R9 ;  /* 0x00000009009e7308 */ /* 0x000e620000000800 */
[----:B------:R-:W-:Y:S01]  /*6ae0*/  FFMA.FTZ R36, R190, UR10, -R50 ;  /* 0x0000000abe247c23 */ /* 0x000fe20008010832 */
[--C-:B------:R-:W-:Y:S01]  /*6af0*/  FFMA.FTZ R38, R184, UR10, -R81.reuse ;  /* 0x0000000ab8267c23 */ /* 0x100fe20008010851 */
[----:B------:R-:W-:Y:S01]  /*6b00*/  FFMA.FTZ R37, R181, UR10, -R81 ;  /* 0x0000000ab5257c23 */ /* 0x000fe20008010851 */
[----:B------:R2:W3:Y:S04]  /*6b10*/  MUFU.EX2 R157, R8 ;  /* 0x00000008009d7308 */ /* 0x0004e80000000800 */
[----:B------:R4:W-:Y:S04]  /*6b20*/  MUFU.EX2 R190, R199 ;  /* 0x000000c700be7308 */ /* 0x0009e80000000800 */
[----:B------:R-:W-:Y:S01]  /*6b30*/  MUFU.EX2 R181, R38 ;  /* 0x0000002600b57308 */ /* 0x000fe20000000800 */
[----:B-1----:R-:W-:Y:S01]  /*6b40*/  F2FP.F16.F32.PACK_AB R12, R158, R159 ;  /* 0x0000009f9e0c723e */ /* 0x002fe200000000ff */
[----:B------:R-:W-:Y:S01]  /*6b50*/  FADD.FTZ R159, R159, R139 ;  /* 0x0000008b9f9f7221 */ /* 0x000fe20000010000 */
[----:B--2---:R-:W1:Y:S01]  /*6b60*/  LDSM.16.MT88.4 R8, [R151+0x1800] ;  /* 0x001800009708783b */ /* 0x004e620000004200 */
[----:B---3--:R-:W-:-:S02]  /*6b70*/  F2FP.F16.F32.PACK_AB R14, R162, R157 ;  /* 0x0000009da20e723e */ /* 0x008fc400000000ff */
[----:B------:R-:W-:Y:S01]  /*6b80*/  FADD.FTZ R159, R158, R159 ;  /* 0x0000009f9e9f7221 */ /* 0x000fe20000010000 */
[----:B----4-:R-:W-:-:S03]  /*6b90*/  FFMA.FTZ R199, R196, UR10, -R81 ;  /* 0x0000000ac4c77c23 */ /* 0x010fc60008010851 */
[----:B------:R-:W-:Y:S01]  /*6ba0*/  FADD.FTZ R157, R157, R159 ;  /* 0x0000009f9d9d7221 */ /* 0x000fe20000010000 */
[----:B------:R-:W-:Y:S01]  /*6bb0*/  HMMA.16816.F32 R24, R12, R16, R24 ;  /* 0x000000100c18723c */ /* 0x000fe20000001818 */
[--C-:B------:R-:W-:Y:S01]  /*6bc0*/  FFMA.FTZ R16, R194, UR10, -R50.reuse ;  /* 0x0000000ac2107c23 */ /* 0x100fe20008010832 */
[----:B------:R-:W-:Y:S01]  /*6bd0*/  FFMA.FTZ R17, R193, UR10, -R50 ;  /* 0x0000000ac1117c23 */ /* 0x000fe20008010832 */
[----:B------:R2:W3:Y:S01]  /*6be0*/  MUFU.EX2 R194, R36 ;  /* 0x0000002400c27308 */ /* 0x0004e20000000800 */
[----:B------:R-:W-:-:S03]  /*6bf0*/  FADD.FTZ R157, R162, R157 ;  /* 0x0000009da29d7221 */ /* 0x000fc60000010000 */
[----:B------:R4:W-:Y:S01]  /*6c00*/  MUFU.EX2 R193, R16 ;  /* 0x0000001000c17308 */ /* 0x0009e20000000800 */
[C---:B------:R-:W-:Y:S03]  /*6c10*/  HMMA.16816.F32 R20, R12.reuse, R18, R20 ;  /* 0x000000120c14723c */ /* 0x040fe60000001814 */
[----:B------:R-:W-:Y:S01]  /*6c20*/  MUFU.EX2 R199, R199 ;  /* 0x000000c700c77308 */ /* 0x000fe20000000800 */
[--C-:B--2---:R-:W-:Y:S01]  /*6c30*/  FFMA.FTZ R36, R188, UR10, -R50.reuse ;  /* 0x0000000abc247c23 */ /* 0x104fe20008010832 */
[--C-:B----4-:R-:W-:Y:S02]  /*6c40*/  FFMA.FTZ R16, R192, UR10, -R81.reuse ;  /* 0x0000000ac0107c23 */ /* 0x110fe40008010851 */
[----:B------:R2:W4:Y:S01]  /*6c50*/  MUFU.EX2 R192, R17 ;  /* 0x0000001100c07308 */ /* 0x0005220000000800 */
[----:B-1----:R-:W-:Y:S01]  /*6c60*/  HMMA.16816.F32 R40, R12, R8, R40 ;  /* 0x000000080c28723c */ /* 0x002fe20000001828 */
[--C-:B------:R-:W-:Y:S01]  /*6c70*/  FFMA.FTZ R9, R191, UR10, -R50.reuse ;  /* 0x0000000abf097c23 */ /* 0x100fe20008010832 */
[----:B------:R-:W-:Y:S01]  /*6c80*/  FFMA.FTZ R8, R189, UR10, -R50 ;  /* 0x0000000abd087c23 */ /* 0x000fe20008010832 */
[----:B------:R1:W-:Y:S01]  /*6c90*/  MUFU.EX2 R191, R195 ;  /* 0x000000c300bf7308 */ /* 0x0003e20000000800 */
[----:B--2---:R-:W-:-:S03]  /*6ca0*/  FFMA.FTZ R17, R198, UR10, -R81 ;  /* 0x0000000ac6117c23 */ /* 0x004fc60008010851 */
[----:B------:R2:W-:Y:S01]  /*6cb0*/  MUFU.EX2 R198, R16 ;  /* 0x0000001000c67308 */ /* 0x0005e20000000800 */
[----:B------:R-:W-:Y:S01]  /*6cc0*/  HMMA.16816.F32 R28, R12, R10, R28 ;  /* 0x0000000a0c1c723c */ /* 0x000fe2000000181c */
[----:B---3--:R-:W-:Y:S02]  /*6cd0*/  F2FP.F16.F32.PACK_AB R13, R194, R190 ;  /* 0x000000bec20d723e */ /* 0x008fe400000000ff */
[----:B----4-:R-:W-:Y:S01]  /*6ce0*/  F2FP.F16.F32.PACK_AB R15, R192, R193 ;  /* 0x000000c1c00f723e */ /* 0x010fe200000000ff */
[----:B------:R-:W-:Y:S04]  /*6cf0*/  MUFU.EX2 R189, R9 ;  /* 0x0000000900bd7308 */ /* 0x000fe80000000800 */
[----:B------:R3:W-:Y:S01]  /*6d00*/  MUFU.EX2 R188, R8 ;  /* 0x0000000800bc7308 */ /* 0x0007e20000000800 */
[--C-:B-1----:R-:W-:Y:S01]  /*6d10*/  FFMA.FTZ R195, R154, UR10, -R81.reuse ;  /* 0x0000000a9ac37c23 */ /* 0x102fe20008010851 */
[----:B--2---:R-:W-:-:S02]  /*6d20*/  FFMA.FTZ R16, R197, UR10, -R81 ;  /* 0x0000000ac5107c23 */ /* 0x004fc40008010851 */
        /* <DEDUP_REMOVED lines=17> */
[--C-:B--2---:R-:W-:Y:S02]  /*6e40*/  FFMA.FTZ R36, R186, UR10, -R81.reuse ;  /* 0x0000000aba247c23 */ /* 0x104fe40008010851 */
        /* <DEDUP_REMOVED lines=12> */
[----:B------:R-:W-:Y:S01]  /*6f10*/  FFMA.FTZ R12, R155, UR10, -R81 ;  /* 0x0000000a9b0c7c23 */ /* 0x000fe20008010851 */
[----:B------:R-:W-:-:S02]  /*6f20*/  F2FP.F16.F32.PACK_AB R19, R185, R188 ;  /* 0x000000bcb913723e */ /* 0x000fc400000000ff */
        /* <DEDUP_REMOVED lines=8> */
[----:B--2---:R-:W-:Y:S02]  /*6fb0*/  F2FP.F16.F32.PACK_AB R17, R189, R191 ;  /* 0x000000bfbd11723e */ /* 0x004fe400000000ff */
[C---:B---3--:R-:W-:Y:S01]  /*6fc0*/  F2FP.F16.F32.PACK_AB R16, R184.reuse, R186 ;  /* 0x000000bab810723e */ /* 0x048fe200000000ff */
[----:B------:R-:W-:Y:S01]  /*6fd0*/  FADD.FTZ R184, R184, R196 ;  /* 0x000000c4b8b87221 */ /* 0x000fe20000010000 */
[----:B------:R-:W-:Y:S01]  /*6fe0*/  FFMA.FTZ R186, R51, UR10, -R50 ;  /* 0x0000000a33ba7c23 */ /* 0x000fe20008010832 */
[----:B-----5:R-:W2:Y:S02]  /*6ff0*/  LDSM.16.MT88.4 R12, [R151+0x2400] ;  /* 0x00240000970c783b */ /* 0x020ea40000004200 */
[----:B------:R-:W-:-:S02]  /*7000*/  FADD.FTZ R184, R181, R184 ;  /* 0x000000b8b5b87221 */ /* 0x000fc40000010000 */
[C---:B------:R-:W-:Y:S01]  /*7010*/  HMMA.16816.F32 R24, R16.reuse, R8, R24 ;  /* 0x000000081018723c */ /* 0x040fe20000001818 */
[----:B------:R-:W-:Y:S01]  /*7020*/  F2FP.F16.F32.PACK_AB R9, R163, R187 ;  /* 0x000000bba309723e */ /* 0x000fe200000000ff */
[----:B------:R-:W-:Y:S01]  /*7030*/  FADD.FTZ R184, R173, R184 ;  /* 0x000000b8adb87221 */ /* 0x000fe20000010000 */
[----:B-1----:R-:W-:Y:S01]  /*7040*/  F2FP.F16.F32.PACK_AB R8, R155, R156 ;  /* 0x0000009c9b08723e */ /* 0x002fe200000000ff */
[----:B------:R-:W-:Y:S02]  /*7050*/  MUFU.EX2 R186, R186 ;  /* 0x000000ba00ba7308 */ /* 0x000fe40000000800 */
[----:B------:R-:W-:Y:S02]  /*7060*/  FADD.FTZ R184, R156, R184 ;  /* 0x000000b89cb87221 */ /* 0x000fe40000010000 */
[----:B------:R-:W-:Y:S01]  /*7070*/  HMMA.16816.F32 R20, R16, R10, R20 ;  /* 0x0000000a1014723c */ /* 0x000fe20000001814 */
[----:B------:R-:W-:Y:S01]  /*7080*/  F2FP.F16.F32.PACK_AB R11, R161, R160 ;  /* 0x000000a0a10b723e */ /* 0x000fe200000000ff */
[----:B------:R-:W-:Y:S01]  /*7090*/  FADD.FTZ R155, R155, R184 ;  /* 0x000000b89b9b7221 */ /* 0x000fe20000010000 */
[----:B------:R-:W-:-:S03]  /*70a0*/  F2FP.F16.F32.PACK_AB R10, R195, R154 ;  /* 0x0000009ac30a723e */ /* 0x000fc600000000ff */
[----:B------:R-:W-:Y:S02]  /*70b0*/  FADD.FTZ R155, R154, R155 ;  /* 0x0000009b9a9b7221 */ /* 0x000fe40000010000 */
[----:B------:R-:W-:Y:S02]  /*70c0*/  HMMA.16816.F32 R40, R16, R4, R40 ;  /* 0x000000041028723c */ /* 0x000fe40000001828 */
[----:B------:R-:W-:-:S06]  /*70d0*/  FADD.FTZ R195, R195, R155 ;  /* 0x0000009bc3c37221 */ /* 0x000fcc0000010000 */
[----:B------:R-:W-:Y:S01]  /*70e0*/  HMMA.16816.F32 R28, R16, R6, R28 ;  /* 0x00000006101c723c */ /* 0x000fe2000000181c */
[----:B------:R-:W1:Y:S01]  /*70f0*/  LDSM.16.MT88.4 R4, [R164+0x7800] ;  /* 0x00780000a404783b */ /* 0x000e620000004200 */
[--C-:B------:R-:W-:Y:S02]  /*7100*/  FFMA.FTZ R16, R131, UR10, -R50.reuse ;  /* 0x0000000a83107c23 */ /* 0x100fe40008010832 */
[----:B------:R-:W-:Y:S04]  /*7110*/  MUFU.EX2 R131, R132 ;  /* 0x0000008400837308 */ /* 0x000fe80000000800 */
[----:B----4-:R-:W-:Y:S01]  /*7120*/  HMMA.16816.F32 R24, R8, R36, R24 ;  /* 0x000000240818723c */ /* 0x010fe20000001818 */
[----:B------:R3:W4:Y:S01]  /*7130*/  MUFU.EX2 R36, R16 ;  /* 0x0000001000247308 */ /* 0x0007220000000800 */
[----:B------:R-:W-:-:S06]  /*7140*/  FFMA.FTZ R37, R128, UR10, -R50 ;  /* 0x0000000a80257c23 */ /* 0x000fcc0008010832 */
[C---:B------:R-:W-:Y:S01]  /*7150*/  HMMA.16816.F32 R20, R8.reuse, R38, R20 ;  /* 0x000000260814723c */ /* 0x040fe20000001814 */
[--C-:B------:R-:W-:Y:S01]  /*7160*/  FFMA.FTZ R39, R126, UR10, -R81.reuse ;  /* 0x0000000a7e277c23 */ /* 0x100fe20008010851 */
[----:B------:R-:W5:Y:S04]  /*7170*/  MUFU.EX2 R37, R37 ;  /* 0x0000002500257308 */ /* 0x000f680000000800 */
[----:B------:R-:W5:Y:S01]  /*7180*/  MUFU.EX2 R38, R129 ;  /* 0x0000008100267308 */ /* 0x000f620000000800 */
[--C-:B---3--:R-:W-:Y:S01]  /*7190*/  FFMA.FTZ R16, R125, UR10, -R81.reuse ;  /* 0x0000000a7d107c23 */ /* 0x108fe20008010851 */
[----:B------:R-:W-:Y:S01]  /*71a0*/  FFMA.FTZ R125, R124, UR10, -R81 ;  /* 0x0000000a7c7d7c23 */ /* 0x000fe20008010851 */
[----:B--2---:R-:W-:Y:S01]  /*71b0*/  HMMA.16816.F32 R40, R8, R12, R40 ;  /* 0x0000000c0828723c */ /* 0x004fe20000001828 */
[----:B------:R-:W2:Y:S01]  /*71c0*/  MUFU.EX2 R39, R39 ;  /* 0x0000002700277308 */ /* 0x000ea20000000800 */
[----:B----4-:R-:W-:-:S03]  /*71d0*/  F2FP.F16.F32.PACK_AB R13, R36, R131 ;  /* 0x00000083240d723e */ /* 0x010fc600000000ff */
[----:B------:R3:W4:Y:S03]  /*71e0*/  MUFU.EX2 R124, R16 ;  /* 0x00000010007c7308 */ /* 0x0007260000000800 */
[----:B------:R-:W-:Y:S01]  /*71f0*/  HMMA.16816.F32 R28, R8, R14, R28 ;  /* 0x0000000e081c723c */ /* 0x000fe2000000181c */
[----:B------:R-:W1:Y:S01]  /*7200*/  MUFU.EX2 R125, R125 ;  /* 0x0000007d007d7308 */ /* 0x000e620000000800 */
[--C-:B------:R-:W-:Y:S01]  /*7210*/  FFMA.FTZ R9, R117, UR10, -R50.reuse ;  /* 0x0000000a75097c23 */ /* 0x100fe20008010832 */
[----:B------:R-:W-:Y:S01]  /*7220*/  FFMA.FTZ R8, R116, UR10, -R50 ;  /* 0x0000000a74087c23 */ /* 0x000fe20008010832 */
[----:B-----5:R-:W-:Y:S01]  /*7230*/  F2FP.F16.F32.PACK_AB R15, R127, R37 ;  /* 0x000000257f0f723e */ /* 0x020fe200000000ff */
[----:B------:R-:W-:Y:S01]  /*7240*/  MUFU.EX2 R117, R119 ;  /* 0x0000007700757308 */ /* 0x000fe20000000800 */
[----:B------:R-:W-:Y:S01]  /*7250*/  FADD.FTZ R195, R38, R195 ;  /* 0x000000c326c37221 */ /* 0x000fe20000010000 */
[----:B--2---:R-:W-:-:S02]  /*7260*/  F2FP.F16.F32.PACK_AB R12, R39, R38 ;  /* 0x00000026270c723e */ /* 0x004fc400000000ff */
[----:B------:R-:W-:Y:S01]  /*7270*/  MUFU.EX2 R116, R9 ;  /* 0x0000000900747308 */ /* 0x000fe20000000800 */
[----:B------:R-:W-:Y:S01]  /*7280*/  FADD.FTZ R39, R39, R195 ;  /* 0x000000c327277221 */ /* 0x000fe20000010000 */
[----:B---3--:R-:W2:Y:S02]  /*7290*/  LDSM.16.MT88.4 R16, [R151+0x2800] ;  /* 0x002800009710783b */ /* 0x008ea40000004200 */
[----:B------:R3:W-:Y:S01]  /*72a0*/  MUFU.EX2 R110, R8 ;  /* 0x00000008006e7308 */ /* 0x0007e20000000800 */
[----:B----4-:R-:W-:Y:S01]  /*72b0*/  FADD.FTZ R39, R124, R39 ;  /* 0x000000277c277221 */ /* 0x010fe20000010000 */
[----:B-1----:R-:W-:-:S03]  /*72c0*/  F2FP.F16.F32.PACK_AB R14, R125, R124 ;  /* 0x0000007c7d0e723e */ /* 0x002fc600000000ff */
[----:B------:R-:W-:-:S04]  /*72d0*/  FADD.FTZ R39, R125, R39 ;  /* 0x000000277d277221 */ /* 0x000fc80000010000 */
[C---:B------:R-:W-:Y:S01]  /*72e0*/  HMMA.16816.F32 R24, R12.reuse, R4, R24 ;  /* 0x000000040c18723c */ /* 0x040fe20000001818 */
[--C-:B------:R-:W-:Y:S01]  /*72f0*/  FFMA.FTZ R4, R106, UR10, -R81.reuse ;  /* 0x0000000a6a047c23 */ /* 0x100fe20008010851 */
[--C-:B------:R-:W-:Y:S01]  /*7300*/  FFMA.FTZ R5, R105, UR10, -R81.reuse ;  /* 0x0000000a69057c23 */ /* 0x100fe20008010851 */
[----:B------:R-:W-:Y:S01]  /*7310*/  MUFU.EX2 R106, R111 ;  /* 0x0000006f006a7308 */ /* 0x000fe20000000800 */
[----:B---3--:R-:W1:Y:S03]  /*7320*/  LDSM.16.MT88.4 R8, [R164+0x7c00] ;  /* 0x007c0000a408783b */ /* 0x008e660000004200 */
[----:B------:R3:W4:Y:S01]  /*7330*/  MUFU.EX2 R105, R4 ;  /* 0x0000000400697308 */ /* 0x0007220000000800 */
[C---:B------:R-:W-:Y:S01]  /*7340*/  HMMA.16816.F32 R20, R12.reuse, R6, R20 ;  /* 0x000000060c14723c */ /* 0x040fe20000001814 */
[----:B---3--:R-:W-:Y:S01]  /*7350*/  FFMA.FTZ R4, R98, UR10, -R81 ;  /* 0x0000000a62047c23 */ /* 0x008fe20008010851 */
[----:B----4-:R-:W-:Y:S01]  /*7360*/  FADD.FTZ R39, R105, R39 ;  /* 0x0000002769277221 */ /* 0x010fe20000010000 */
[----:B------:R-:W-:Y:S04]  /*7370*/  MUFU.EX2 R98, R5 ;  /* 0x0000000500627308 */ /* 0x000fe80000000800 */
[----:B------:R-:W3:Y:S01]  /*7380*/  MUFU.EX2 R97, R4 ;  /* 0x0000000400617308 */ /* 0x000ee20000000800 */
[C---:B--2---:R-:W-:Y:S01]  /*7390*/  HMMA.16816.F32 R40, R12.reuse, R16, R40 ;  /* 0x000000100c28723c */ /* 0x044fe20000001828 */
[--C-:B------:R-:W-:Y:S01]  /*73a0*/  FFMA.FTZ R16, R90, UR10, -R50.reuse ;  /* 0x0000000a5a107c23 */ /* 0x100fe20008010832 */
[----:B------:R-:W-:Y:S01]  /*73b0*/  F2FP.F16.F32.PACK_AB R17, R116, R117 ;  /* 0x000000757411723e */ /* 0x000fe200000000ff */
[----:B------:R2:W-:Y:S05]  /*73c0*/  MUFU.EX2 R90, R91 ;  /* 0x0000005b005a7308 */ /* 0x0005ea0000000800 */
[----:B------:R-:W-:Y:S01]  /*73d0*/  HMMA.16816.F32 R28, R12, R18, R28 ;  /* 0x000000120c1c723c */ /* 0x000fe2000000181c */
[--C-:B------:R-:W-:Y:S01]  /*73e0*/  FFMA.FTZ R12, R89, UR10, -R50.reuse ;  /* 0x0000000a590c7c23 */ /* 0x100fe20008010832 */
[----:B------:R-:W-:Y:S01]  /*73f0*/  F2FP.F16.F32.PACK_AB R19, R106, R110 ;  /* 0x0000006e6a13723e */ /* 0x000fe200000000ff */
[----:B------:R4:W5:Y:S01]  /*7400*/  MUFU.EX2 R89, R16 ;  /* 0x0000001000597308 */ /* 0x0009620000000800 */
[----:B---3--:R-:W-:Y:S01]  /*7410*/  F2FP.F16.F32.PACK_AB R18, R99, R97 ;  /* 0x000000616312723e */ /* 0x008fe200000000ff */
[----:B------:R-:W3:Y:S01]  /*7420*/  LDSM.16.MT88.4 R4, [R151+0x2c00] ;  /* 0x002c00009704783b */ /* 0x000ee20000004200 */
[----:B------:R-:W-:Y:S01]  /*7430*/  FADD.FTZ R39, R98, R39 ;  /* 0x0000002762277221 */ /* 0x000fe20000010000 */
[----:B--2---:R-:W-:-:S03]  /*7440*/  FFMA.FTZ R91, R88, UR10, -R50 ;  /* 0x0000000a585b7c23 */ /* 0x004fc60008010832 */
[----:B------:R-:W-:Y:S01]  /*7450*/  FADD.FTZ R39, R97, R39 ;  /* 0x0000002761277221 */ /* 0x000fe20000010000 */
[----:B------:R2:W-:Y:S03]  /*7460*/  MUFU.EX2 R88, R12 ;  /* 0x0000000c00587308 */ /* 0x0005e60000000800 */
[----:B------:R-:W-:Y:S01]  /*7470*/  FADD.FTZ R39, R99, R39 ;  /* 0x0000002763277221 */ /* 0x000fe20000010000 */
[----:B------:R-:W-:Y:S01]  /*7480*/  MUFU.EX2 R82, R91 ;  /* 0x0000005b00527308 */ /* 0x000fe20000000800 */
[----:B----4-:R-:W-:-:S07]  /*7490*/  F2FP.F16.F32.PACK_AB R16, R98, R105 ;  /* 0x000000696210723e */ /* 0x010fce00000000ff */
[C---:B-1----:R-:W-:Y:S01]  /*74a0*/  HMMA.16816.F32 R24, R16.reuse, R8, R24 ;  /* 0x000000081018723c */ /* 0x042fe20000001818 */
[--C-:B------:R-:W-:Y:S01]  /*74b0*/  FFMA.FTZ R8, R77, UR10, -R81.reuse ;  /* 0x0000000a4d087c23 */ /* 0x100fe20008010851 */
[----:B------:R-:W-:Y:S01]  /*74c0*/  FFMA.FTZ R9, R76, UR10, -R81 ;  /* 0x0000000a4c097c23 */ /* 0x000fe20008010851 */
[----:B--2---:R-:W1:Y:S01]  /*74d0*/  LDSM.16.MT88.4 R12, [R164+0x8000] ;  /* 0x00800000a40c783b */ /* 0x004e620000004200 */
[----:B------:R-:W-:Y:S04]  /*74e0*/  MUFU.EX2 R77, R83 ;  /* 0x00000053004d7308 */ /* 0x000fe80000000800 */
[----:B------:R2:W4:Y:S01]  /*74f0*/  MUFU.EX2 R76, R8 ;  /* 0x00000008004c7308 */ /* 0x0005220000000800 */
[C---:B------:R-:W-:Y:S08]  /*7500*/  HMMA.16816.F32 R20, R16.reuse, R10, R20 ;  /* 0x0000000a1014723c */ /* 0x040ff00000001814 */
[----:B---3--:R-:W-:Y:S01]  /*7510*/  HMMA.16816.F32 R40, R16, R4, R40 ;  /* 0x000000041028723c */ /* 0x008fe20000001828 */
[----:B--2---:R-:W-:Y:S01]  /*7520*/  FADD.FTZ R8, R79, R92 ;  /* 0x0000005c4f087221 */ /* 0x004fe20000010000 */
[----:B-----5:R-:W-:Y:S01]  /*7530*/  F2FP.F16.F32.PACK_AB R5, R89, R90 ;  /* 0x0000005a5905723e */ /* 0x020fe200000000ff */
[----:B------:R2:W3:Y:S01]  /*7540*/  MUFU.EX2 R79, R9 ;  /* 0x00000009004f7308 */ /* 0x0004e20000000800 */
[----:B----4-:R-:W-:Y:S01]  /*7550*/  F2FP.F16.F32.PACK_AB R4, R76, R77 ;  /* 0x0000004d4c04723e */ /* 0x010fe200000000ff */
[----:B------:R-:W-:Y:S01]  /*7560*/  FADD.FTZ R8, R78, R8 ;  /* 0x000000084e087221 */ /* 0x000fe20000010000 */
[----:B------:R-:W-:-:S02]  /*7570*/  FADD.FTZ R77, R77, R39 ;  /* 0x000000274d4d7221 */ /* 0x000fc40000010000 */
[----:B------:R-:W-:Y:S01]  /*7580*/  HMMA.16816.F32 R28, R16, R6, R28 ;  /* 0x00000006101c723c */ /* 0x000fe2000000181c */
        /* <DEDUP_REMOVED lines=8> */
[----:B------:R-:W-:Y:S01]  /*7610*/  FADD.FTZ R85, R104, R85 ;  /* 0x0000005568557221 */ /* 0x000fe20000010000 */
[----:B--2---:R-:W2:Y:S01]  /*7620*/  LDSM.16.MT88.4 R8, [R151+0x3000] ;  /* 0x003000009708783b */ /* 0x004ea20000004200 */
[----:B---3--:R-:W-:Y:S01]  /*7630*/  F2FP.F16.F32.PACK_AB R6, R75, R79 ;  /* 0x0000004f4b06723e */ /* 0x008fe200000000ff */
[----:B------:R-:W-:Y:S01]  /*7640*/  FFMA.FTZ R61, R73, UR10, -R81 ;  /* 0x0000000a493d7c23 */ /* 0x000fe20008010851 */
[----:B------:R-:W-:Y:S01]  /*7650*/  FADD.FTZ R103, R103, R85 ;  /* 0x0000005567677221 */ /* 0x000fe20000010000 */
[--C-:B------:R-:W-:Y:S01]  /*7660*/  FFMA.FTZ R60, R72, UR10, -R81.reuse ;  /* 0x0000000a483c7c23 */ /* 0x100fe20008010851 */
[----:B------:R-:W-:Y:S01]  /*7670*/  FFMA.FTZ R62, R71, UR10, -R81 ;  /* 0x0000000a473e7c23 */ /* 0x000fe20008010851 */
[----:B------:R-:W-:Y:S01]  /*7680*/  MUFU.EX2 R19, R19 ;  /* 0x0000001300137308 */ /* 0x000fe20000000800 */
[----:B------:R-:W-:Y:S01]  /*7690*/  FADD.FTZ R103, R102, R103 ;  /* 0x0000006766677221 */ /* 0x000fe20000010000 */
[----:B-1----:R-:W-:Y:S01]  /*76a0*/  HMMA.16816.F32 R24, R4, R12, R24 ;  /* 0x0000000c0418723c */ /* 0x002fe20000001818 */
[----:B------:R-:W-:Y:S01]  /*76b0*/  FFMA.FTZ R71, R69, UR10, -R81 ;  /* 0x0000000a45477c23 */ /* 0x000fe20008010851 */
[----:B------:R-:W-:Y:S01]  /*76c0*/  MUFU.EX2 R17, R17 ;  /* 0x0000001100117308 */ /* 0x000fe20000000800 */
[----:B------:R-:W-:Y:S01]  /*76d0*/  FADD.FTZ R103, R130, R103 ;  /* 0x0000006782677221 */ /* 0x000fe20000010000 */
[----:B------:R-:W-:-:S02]  /*76e0*/  FADD.FTZ R77, R76, R77 ;  /* 0x0000004d4c4d7221 */ /* 0x000fc40000010000 */
[----:B------:R-:W-:Y:S01]  /*76f0*/  MUFU.EX2 R16, R16 ;  /* 0x0000001000107308 */ /* 0x000fe20000000800 */
[----:B------:R-:W-:Y:S01]  /*7700*/  FADD.FTZ R135, R135, R103 ;  /* 0x0000006787877221 */ /* 0x000fe20000010000 */
[----:B------:R-:W-:Y:S01]  /*7710*/  HMMA.16816.F32 R20, R4, R14, R20 ;  /* 0x0000000e0414723c */ /* 0x000fe20000001814 */
[----:B------:R-:W1:Y:S01]  /*7720*/  LDSM.16.MT88.4 R12, [R164+0x8400] ;  /* 0x00840000a40c783b */ /* 0x000e620000004200 */
[----:B------:R-:W-:Y:S01]  /*7730*/  MUFU.EX2 R18, R18 ;  /* 0x0000001200127308 */ /* 0x000fe20000000800 */
[----:B------:R-:W-:Y:S01]  /*7740*/  FADD.FTZ R135, R134, R135 ;  /* 0x0000008786877221 */ /* 0x000fe20000010000 */
[----:B------:R-:W-:Y:S02]  /*7750*/  FADD.FTZ R79, R79, R77 ;  /* 0x0000004d4f4f7221 */ /* 0x000fe40000010000 */
[----:B------:R-:W3:Y:S01]  /*7760*/  MUFU.EX2 R59, R59 ;  /* 0x0000003b003b7308 */ /* 0x000ee20000000800 */
[----:B------:R-:W-:Y:S01]  /*7770*/  FADD.FTZ R135, R133, R135 ;  /* 0x0000008785877221 */ /* 0x000fe20000010000 */
[----:B------:R-:W-:-:S02]  /*7780*/  FADD.FTZ R79, R75, R79 ;  /* 0x0000004f4b4f7221 */ /* 0x000fc40000010000 */
[----:B------:R-:W4:Y:S01]  /*7790*/  MUFU.EX2 R61, R61 ;  /* 0x0000003d003d7308 */ /* 0x000f220000000800 */
[----:B------:R-:W-:Y:S02]  /*77a0*/  FADD.FTZ R142, R142, R135 ;  /* 0x000000878e8e7221 */ /* 0x000fe40000010000 */
[----:B------:R-:W-:Y:S01]  /*77b0*/  LDSM.16.MT88.4 R132, [R151+0x3c00] ;  /* 0x003c00009784783b */ /* 0x000fe20000004200 */
[----:B------:R-:W-:Y:S01]  /*77c0*/  MUFU.EX2 R60, R60 ;  /* 0x0000003c003c7308 */ /* 0x000fe20000000800 */
[----:B------:R-:W-:-:S03]  /*77d0*/  FADD.FTZ R142, R141, R142 ;  /* 0x0000008e8d8e7221 */ /* 0x000fc60000010000 */
[----:B------:R-:W5:Y:S01]  /*77e0*/  MUFU.EX2 R62, R62 ;  /* 0x0000003e003e7308 */ /* 0x000f620000000800 */
[----:B------:R-:W-:Y:S01]  /*77f0*/  FADD.FTZ R142, R140, R142 ;  /* 0x0000008e8c8e7221 */ /* 0x000fe20000010000 */
[----:B---3--:R-:W-:Y:S02]  /*7800*/  FADD.FTZ R79, R59, R79 ;  /* 0x0000004f3b4f7221 */ /* 0x008fe40000010000 */
[----:B------:R3:W1:Y:S01]  /*7810*/  MUFU.EX2 R69, R70 ;  /* 0x0000004600457308 */ /* 0x0006620000000800 */
[----:B------:R-:W-:Y:S01]  /*7820*/  FADD.FTZ R142, R144, R142 ;  /* 0x0000008e908e7221 */ /* 0x000fe20000010000 */
[----:B--2---:R-:W-:Y:S03]  /*7830*/  HMMA.16816.F32 R40, R4, R8, R40 ;  /* 0x000000080428723c */ /* 0x004fe60000001828 */
[----:B------:R-:W-:-:S04]  /*7840*/  FADD.FTZ R143, R143, R142 ;  /* 0x0000008e8f8f7221 */ /* 0x000fc80000010000 */
[----:B------:R-:W-:Y:S01]  /*7850*/  FADD.FTZ R143, R153, R143 ;  /* 0x0000008f998f7221 */ /* 0x000fe20000010000 */
[----:B------:R-:W-:Y:S01]  /*7860*/  HMMA.16816.F32 R28, R4, R10, R28 ;  /* 0x0000000a041c723c */ /* 0x000fe2000000181c */
[----:B------:R-:W2:Y:S01]  /*7870*/  LDSM.16.MT88.4 R8, [R151+0x3400] ;  /* 0x003400009708783b */ /* 0x000ea20000004200 */
[----:B------:R-:W-:Y:S01]  /*7880*/  F2FP.F16.F32.PACK_AB R5, R17, R19 ;  /* 0x000000131105723e */ /* 0x000fe200000000ff */
[----:B------:R-:W-:Y:S01]  /*7890*/  FADD.FTZ R152, R152, R143 ;  /* 0x0000008f98987221 */ /* 0x000fe20000010000 */
[----:B------:R-:W-:Y:S01]  /*78a0*/  F2FP.F16.F32.PACK_AB R7, R18, R16 ;  /* 0x000000101207723e */ /* 0x000fe200000000ff */
[----:B---3--:R-:W-:Y:S01]  /*78b0*/  FFMA.FTZ R70, R68, UR10, -R81 ;  /* 0x0000000a44467c23 */ /* 0x008fe20008010851 */
[----:B----4-:R-:W-:Y:S01]  /*78c0*/  F2FP.F16.F32.PACK_AB R4, R61, R59 ;  /* 0x0000003b3d04723e */ /* 0x010fe200000000ff */
[----:B------:R-:W-:Y:S01]  /*78d0*/  FADD.FTZ R152, R149, R152 ;  /* 0x0000009895987221 */ /* 0x000fe20000010000 */
[----:B-----5:R-:W-:Y:S01]  /*78e0*/  F2FP.F16.F32.PACK_AB R6, R62, R60 ;  /* 0x0000003c3e06723e */ /* 0x020fe200000000ff */
[----:B------:R3:W-:Y:S01]  /*78f0*/  MUFU.EX2 R68, R71 ;  /* 0x0000004700447308 */ /* 0x0007e20000000800 */
[----:B------:R-:W-:Y:S01]  /*7900*/  LDSM.16.MT88.4 R140, [R164+0x8c00] ;  /* 0x008c0000a48c783b */ /* 0x000fe20000004200 */
[----:B------:R-:W-:Y:S01]  /*7910*/  FADD.FTZ R190, R190, R152 ;  /* 0x00000098bebe7221 */ /* 0x000fe20000010000 */
[----:B------:R-:W-:-:S03]  /*7920*/  FADD.FTZ R61, R61, R79 ;  /* 0x0000004f3d3d7221 */ /* 0x000fc60000010000 */
[----:B------:R-:W-:Y:S01]  /*7930*/  FADD.FTZ R190, R194, R190 ;  /* 0x000000bec2be7221 */ /* 0x000fe20000010000 */
[C---:B-1----:R-:W-:Y:S01]  /*7940*/  HMMA.16816.F32 R24, R4.reuse, R12, R24 ;  /* 0x0000000c0418723c */ /* 0x042fe20000001818 */
[--C-:B------:R-:W-:Y:S01]  /*7950*/  FFMA.FTZ R12, R57, UR10, -R50.reuse ;  /* 0x0000000a390c7c23 */ /* 0x100fe20008010832 */
[----:B------:R-:W-:Y:S01]  /*7960*/  FFMA.FTZ R13, R56, UR10, -R50 ;  /* 0x0000000a380d7c23 */ /* 0x000fe20008010832 */
[----:B------:R-:W-:Y:S01]  /*7970*/  FADD.FTZ R193, R193, R190 ;  /* 0x000000bec1c17221 */ /* 0x000fe20000010000 */
[----:B------:R1:W-:Y:S01]  /*7980*/  MUFU.EX2 R57, R58 ;  /* 0x0000003a00397308 */ /* 0x0003e20000000800 */
[----:B------:R-:W-:Y:S02]  /*7990*/  FADD.FTZ R61, R60, R61 ;  /* 0x0000003d3c3d7221 */ /* 0x000fe40000010000 */
[----:B------:R-:W-:Y:S01]  /*79a0*/  FADD.FTZ R193, R192, R193 ;  /* 0x000000c1c0c17221 */ /* 0x000fe20000010000 */
[----:B------:R-:W-:Y:S01]  /*79b0*/  HMMA.16816.F32 R20, R4, R14, R20 ;  /* 0x0000000e0414723c */ /* 0x000fe20000001814 */
[----:B------:R-:W4:Y:S01]  /*79c0*/  MUFU.EX2 R56, R12 ;  /* 0x0000000c00387308 */ /* 0x000f220000000800 */
[----:B---3--:R-:W-:Y:S01]  /*79d0*/  FFMA.FTZ R71, R67, UR10, -R81 ;  /* 0x0000000a43477c23 */ /* 0x008fe20008010851 */
[----:B------:R-:W-:Y:S01]  /*79e0*/  FADD.FTZ R193, R191, R193 ;  /* 0x000000c1bfc17221 */ /* 0x000fe20000010000 */
[----:B------:R-:W-:Y:S01]  /*79f0*/  FADD.FTZ R62, R62, R61 ;  /* 0x0000003d3e3e7221 */ /* 0x000fe20000010000 */
[----:B------:R-:W-:Y:S02]  /*7a00*/  MUFU.EX2 R67, R70 ;  /* 0x0000004600437308 */ /* 0x000fe40000000800 */
[----:B------:R-:W-:Y:S01]  /*7a10*/  FADD.FTZ R189, R189, R193 ;  /* 0x000000c1bdbd7221 */ /* 0x000fe20000010000 */
[----:B------:R-:W-:Y:S01]  /*7a20*/  FADD.FTZ R62, R69, R62 ;  /* 0x0000003e453e7221 */ /* 0x000fe20000010000 */
[----:B------:R-:W3:Y:S01]  /*7a30*/  MUFU.EX2 R70, R71 ;  /* 0x0000004700467308 */ /* 0x000ee20000000800 */
[----:B-1----:R-:W-:Y:S01]  /*7a40*/  FFMA.FTZ R58, R55, UR10, -R50 ;  /* 0x0000000a373a7c23 */ /* 0x002fe20008010832 */
[----:B------:R-:W-:-:S02]  /*7a50*/  FADD.FTZ R189, R188, R189 ;  /* 0x000000bdbcbd7221 */ /* 0x000fc40000010000 */
[----:B------:R1:W-:Y:S02]  /*7a60*/  MUFU.EX2 R55, R13 ;  /* 0x0000000d00377308 */ /* 0x0003e40000000800 */
[----:B------:R-:W-:Y:S01]  /*7a70*/  FADD.FTZ R189, R185, R189 ;  /* 0x000000bdb9bd7221 */ /* 0x000fe20000010000 */
[C---:B--2---:R-:W-:Y:S01]  /*7a80*/  HMMA.16816.F32 R40, R4.reuse, R8, R40 ;  /* 0x000000080428723c */ /* 0x044fe20000001828 */
[----:B------:R-:W2:Y:S02]  /*7a90*/  MUFU.EX2 R58, R58 ;  /* 0x0000003a003a7308 */ /* 0x000ea40000000800 */
[----:B------:R-:W-:Y:S01]  /*7aa0*/  FADD.FTZ R189, R187, R189 ;  /* 0x000000bdbbbd7221 */ /* 0x000fe20000010000 */
[----:B----4-:R-:W-:Y:S01]  /*7ab0*/  F2FP.F16.F32.PACK_AB R9, R56, R57 ;  /* 0x000000393809723e */ /* 0x010fe200000000ff */
[----:B------:R-:W-:Y:S01]  /*7ac0*/  FFMA.FTZ R187, R63, UR10, -R81 ;  /* 0x0000000a3fbb7c23 */ /* 0x000fe20008010851 */
[C---:B------:R-:W-:Y:S01]  /*7ad0*/  F2FP.F16.F32.PACK_AB R8, R68.reuse, R69 ;  /* 0x000000454408723e */ /* 0x040fe200000000ff */
[----:B------:R-:W-:Y:S01]  /*7ae0*/  FADD.FTZ R163, R163, R189 ;  /* 0x000000bda3a37221 */ /* 0x000fe20000010000 */
[----:B------:R-:W-:Y:S01]  /*7af0*/  FADD.FTZ R68, R68, R62 ;  /* 0x0000003e44447221 */ /* 0x000fe20000010000 */
[----:B------:R-:W-:Y:S01]  /*7b00*/  HMMA.16816.F32 R28, R4, R10, R28 ;  /* 0x0000000a041c723c */ /* 0x000fe2000000181c */
[----:B------:R-:W4:Y:S01]  /*7b10*/  LDSM.16.MT88.4 R4, [R151+0x3800] ;  /* 0x003800009704783b */ /* 0x000f220000004200 */
[----:B------:R-:W-:Y:S01]  /*7b20*/  FADD.FTZ R163, R160, R163 ;  /* 0x000000a3a0a37221 */ /* 0x000fe20000010000 */
[----:B---3--:R-:W-:Y:S01]  /*7b30*/  F2FP.F16.F32.PACK_AB R10, R70, R67 ;  /* 0x00000043460a723e */ /* 0x008fe200000000ff */
[----:B------:R-:W-:Y:S01]  /*7b40*/  MUFU.EX2 R187, R187 ;  /* 0x000000bb00bb7308 */ /* 0x000fe20000000800 */
[----:B-1----:R-:W1:Y:S01]  /*7b50*/  LDSM.16.MT88.4 R12, [R164+0x8800] ;  /* 0x00880000a40c783b */ /* 0x002e620000004200 */
[----:B------:R-:W-:Y:S01]  /*7b60*/  FADD.FTZ R161, R161, R163 ;  /* 0x000000a3a1a17221 */ /* 0x000fe20000010000 */
[----:B--2---:R-:W-:Y:S01]  /*7b70*/  F2FP.F16.F32.PACK_AB R11, R58, R55 ;  /* 0x000000373a0b723e */ /* 0x004fe200000000ff */
[----:B------:R-:W-:-:S02]  /*7b80*/  FADD.FTZ R68, R67, R68 ;  /* 0x0000004443447221 */ /* 0x000fc40000010000 */
[----:B------:R-:W-:Y:S02]  /*7b90*/  FADD.FTZ R161, R131, R161 ;  /* 0x000000a183a17221 */ /* 0x000fe40000010000 */
[----:B------:R-:W-:Y:S02]  /*7ba0*/  FADD.FTZ R70, R70, R68 ;  /* 0x0000004446467221 */ /* 0x000fe40000010000 */
[----:B------:R-:W-:Y:S01]  /*7bb0*/  FADD.FTZ R161, R36, R161 ;  /* 0x000000a124a17221 */ /* 0x000fe20000010000 */
[----:B------:R-:W-:-:S03]  /*7bc0*/  FFMA.FTZ R36, R65, UR10, -R81 ;  /* 0x0000000a41247c23 */ /* 0x000fc60008010851 */
[----:B------:R-:W-:-:S03]  /*7bd0*/  FADD.FTZ R37, R37, R161 ;  /* 0x000000a125257221 */ /* 0x000fc60000010000 */
[----:B------:R-:W-:Y:S01]  /*7be0*/  MUFU.EX2 R36, R36 ;  /* 0x0000002400247308 */ /* 0x000fe20000000800 */
[----:B------:R-:W-:-:S04]  /*7bf0*/  FADD.FTZ R37, R127, R37 ;  /* 0x000000257f257221 */ /* 0x000fc80000010000 */
[----:B------:R-:W-:-:S04]  /*7c00*/  FADD.FTZ R37, R117, R37 ;  /* 0x0000002575257221 */ /* 0x000fc80000010000 */
[----:B------:R-:W-:-:S04]  /*7c10*/  FADD.FTZ R37, R116, R37 ;  /* 0x0000002574257221 */ /* 0x000fc80000010000 */
[----:B------:R-:W-:-:S04]  /*7c20*/  FADD.FTZ R37, R110, R37 ;  /* 0x000000256e257221 */ /* 0x000fc80000010000 */
[----:B------:R-:W-:Y:S01]  /*7c30*/  FADD.FTZ R37, R106, R37 ;  /* 0x000000256a257221 */ /* 0x000fe20000010000 */
[C---:B----4-:R-:W-:Y:S03]  /*7c40*/  HMMA.16816.F32 R40, R8.reuse, R4, R40 ;  /* 0x000000040828723c */ /* 0x050fe60000001828 */
[----:B------:R-:W-:Y:S02]  /*7c50*/  FADD.FTZ R90, R90, R37 ;  /* 0x000000255a5a7221 */ /* 0x000fe40000010000 */
[----:B------:R-:W2:Y:S02]  /*7c60*/  MUFU.EX2 R37, R64 ;  /* 0x0000004000257308 */ /* 0x000ea40000000800 */
[----:B------:R-:W-:Y:S01]  /*7c70*/  FADD.FTZ R89, R89, R90 ;  /* 0x0000005a59597221 */ /* 0x000fe20000010000 */
[----:B-1----:R-:W-:Y:S03]  /*7c80*/  HMMA.16816.F32 R24, R8, R12, R24 ;  /* 0x0000000c0818723c */ /* 0x002fe60000001818 */
[----:B------:R-:W-:Y:S01]  /*7c90*/  FADD.FTZ R89, R88, R89 ;  /* 0x0000005958597221 */ /* 0x000fe20000010000 */
[--C-:B------:R-:W-:Y:S01]  /*7ca0*/  FFMA.FTZ R12, R54, UR10, -R50.reuse ;  /* 0x0000000a360c7c23 */ /* 0x100fe20008010832 */
[----:B------:R-:W-:-:S02]  /*7cb0*/  FFMA.FTZ R13, R53, UR10, -R50 ;  /* 0x0000000a350d7c23 */ /* 0x000fc40008010832 */
[----:B------:R-:W-:Y:S01]  /*7cc0*/  FADD.FTZ R82, R82, R89 ;  /* 0x0000005952527221 */ /* 0x000fe20000010000 */
[C---:B------:R-:W-:Y:S03]  /*7cd0*/  HMMA.16816.F32 R20, R8.reuse, R14, R20 ;  /* 0x0000000e0814723c */ /* 0x040fe60000001814 */
[----:B------:R-:W-:Y:S01]  /*7ce0*/  FADD.FTZ R82, R19, R82 ;  /* 0x0000005213527221 */ /* 0x000fe20000010000 */
[----:B------:R-:W-:Y:S01]  /*7cf0*/  FFMA.FTZ R15, R66, UR10, -R81 ;  /* 0x0000000a420f7c23 */ /* 0x000fe20008010851 */
[----:B------:R-:W-:Y:S02]  /*7d00*/  MUFU.EX2 R12, R12 ;  /* 0x0000000c000c7308 */ /* 0x000fe40000000800 */
[----:B------:R-:W-:Y:S02]  /*7d10*/  FADD.FTZ R17, R17, R82 ;  /* 0x0000005211117221 */ /* 0x000fe40000010000 */
[----:B------:R-:W1:Y:S01]  /*7d20*/  MUFU.EX2 R13, R13 ;  /* 0x0000000d000d7308 */ /* 0x000e620000000800 */
[----:B------:R-:W-:Y:S01]  /*7d30*/  HMMA.16816.F32 R28, R8, R6, R28 ;  /* 0x00000006081c723c */ /* 0x000fe2000000181c */
[----:B------:R-:W-:Y:S01]  /*7d40*/  FADD.FTZ R17, R16, R17 ;  /* 0x0000001110117221 */ /* 0x000fe20000010000 */
[----:B--2---:R-:W-:Y:S01]  /*7d50*/  F2FP.F16.F32.PACK_AB R6, R187, R37 ;  /* 0x00000025bb06723e */ /* 0x004fe200000000ff */
[----:B------:R-:W2:Y:S02]  /*7d60*/  MUFU.EX2 R15, R15 ;  /* 0x0000000f000f7308 */ /* 0x000ea40000000800 */
[----:B------:R-:W-:-:S02]  /*7d70*/  FADD.FTZ R18, R18, R17 ;  /* 0x0000001112127221 */ /* 0x000fc40000010000 */
[----:B------:R-:W3:Y:S02]  /*7d80*/  MUFU.EX2 R14, R52 ;  /* 0x00000034000e7308 */ /* 0x000ee40000000800 */
[----:B------:R-:W-:-:S04]  /*7d90*/  FADD.FTZ R18, R57, R18 ;  /* 0x0000001239127221 */ /* 0x000fc80000010000 */
[----:B------:R-:W-:Y:S01]  /*7da0*/  FADD.FTZ R56, R56, R18 ;  /* 0x0000001238387221 */ /* 0x000fe20000010000 */
[----:B-1----:R-:W-:-:S03]  /*7db0*/  F2FP.F16.F32.PACK_AB R5, R13, R12 ;  /* 0x0000000c0d05723e */ /* 0x002fc600000000ff */
[----:B------:R-:W-:Y:S01]  /*7dc0*/  FADD.FTZ R56, R55, R56 ;  /* 0x0000003837387221 */ /* 0x000fe20000010000 */
[----:B--2---:R-:W-:Y:S01]  /*7dd0*/  FADD.FTZ R70, R15, R70 ;  /* 0x000000460f467221 */ /* 0x004fe20000010000 */
[----:B------:R-:W-:Y:S02]  /*7de0*/  F2FP.F16.F32.PACK_AB R4, R36, R15 ;  /* 0x0000000f2404723e */ /* 0x000fe400000000ff */
[----:B------:R-:W-:Y:S01]  /*7df0*/  FADD.FTZ R58, R58, R56 ;  /* 0x000000383a3a7221 */ /* 0x000fe20000010000 */
[----:B---3--:R-:W-:Y:S01]  /*7e00*/  F2FP.F16.F32.PACK_AB R7, R186, R14 ;  /* 0x0000000eba07723e */ /* 0x008fe200000000ff */
[----:B------:R-:W-:Y:S02]  /*7e10*/  FADD.FTZ R70, R36, R70 ;  /* 0x0000004624467221 */ /* 0x000fe40000010000 */
[----:B------:R-:W-:Y:S02]  /*7e20*/  FADD.FTZ R58, R12, R58 ;  /* 0x0000003a0c3a7221 */ /* 0x000fe40000010000 */
[----:B------:R-:W-:-:S02]  /*7e30*/  FADD.FTZ R70, R37, R70 ;  /* 0x0000004625467221 */ /* 0x000fc40000010000 */
[----:B------:R-:W-:Y:S01]  /*7e40*/  FADD.FTZ R58, R13, R58 ;  /* 0x0000003a0d3a7221 */ /* 0x000fe20000010000 */
[----:B------:R-:W-:Y:S01]  /*7e50*/  HMMA.16816.F32 R144, R4, R140, R24 ;  /* 0x0000008c0490723c */ /* 0x000fe20000001818 */
[----:B------:R-:W-:Y:S02]  /*7e60*/  FADD.FTZ R187, R187, R70 ;  /* 0x00000046bbbb7221 */ /* 0x000fe40000010000 */
[----:B------:R-:W-:-:S04]  /*7e70*/  FADD.FTZ R58, R14, R58 ;  /* 0x0000003a0e3a7221 */ /* 0x000fc80000010000 */
[----:B------:R-:W-:Y:S01]  /*7e80*/  FADD.FTZ R186, R186, R58 ;  /* 0x0000003ababa7221 */ /* 0x000fe20000010000 */
[C---:B------:R-:W-:Y:S08]  /*7e90*/  HMMA.16816.F32 R136, R4.reuse, R132, R40 ;  /* 0x000000840488723c */ /* 0x040ff00000001828 */
[C---:B------:R-:W-:Y:S08]  /*7ea0*/  HMMA.16816.F32 R140, R4.reuse, R142, R20 ;  /* 0x0000008e048c723c */ /* 0x040ff00000001814 */
        /* <DEDUP_REMOVED lines=68> */
.L_x_2076:
[----:B------:R-:W-:Y:S01]  /*82f0*/  UMOV UR6, URZ ;  /* 0x000000ff00067c82 */ /* 0x000fe20008000000 */
[----:B------:R-:W-:Y:S01]  /*8300*/  IMAD.SHL.U32 R4, R46, 0x100, RZ ;  /* 0x000001002e047824 */ /* 0x000fe200078e00ff */
[----:B------:R-:W-:-:S05]  /*8310*/  IADD3 R5, P0, PT, RZ, -UR6, RZ ;  /* 0x80000006ff057c10 */ /* 0x000fca000ff1e0ff */
[----:B------:R-:W-:-:S05]  /*8320*/  IMAD.X R4, RZ, RZ, ~R4, P0 ;  /* 0x000000ffff047224 */ /* 0x000fca00000e0e04 */
[----:B------:R-:W-:-:S04]  /*8330*/  SHF.R.S64 R5, R5, 0x1f, R4 ;  /* 0x0000001f05057819 */ /* 0x000fc80000001004 */
[----:B------:R-:W-:-:S04]  /*8340*/  IADD3 R175, P0, PT, R5, R175, RZ ;  /* 0x000000af05af7210 */ /* 0x000fc80007f1e0ff */
[----:B------:R-:W-:-:S09]  /*8350*/  LEA.HI.X.SX32 R174, R4, R174, 0x1, P0 ;  /* 0x000000ae04ae7211 */ /* 0x000fd200000f0eff */
.L_x_2077:
        /* <DEDUP_REMOVED lines=34> */
[----:B------:R-:W-:Y:S04]  /*8580*/  LDSM.16.M88.4 R40, [R150+0x1800] ;  /* 0x001800009628783b */ /* 0x000fe80000000200 */
[----:B--2---:R-:W1:Y:S04]  /*8590*/  LDSM.16.M88.4 R4, [R167] ;  /* 0x00000000a704783b */ /* 0x004e680000000200 */
[----:B------:R-:W0:Y:S01]  /*85a0*/  LDGDEPBAR ;  /* 0x00000000000079af */ /* 0x000e220000000000 */
        /* <DEDUP_REMOVED lines=19> */
[----:B------:R-:W2:Y:S02]  /*86e0*/  LDSM.16.M88.4 R28, [R165+0x1c00] ;  /* 0x001c0000a51c783b */ /* 0x000ea40000000200 */
[----:B------:R-:W-:Y:S04]  /*86f0*/  MUFU.TANH R83, R21 ;  /* 0x0000001500537308 */ /* 0x000fe80000002400 */
[----:B------:R-:W-:Y:S01]  /*8700*/  FMUL.FTZ R16, R16, UR4 ;  /* 0x0000000410107c20 */ /* 0x000fe20008410000 */
[----:B------:R-:W-:Y:S01]  /*8710*/  FMUL.FTZ R17, R17, UR4 ;  /* 0x0000000411117c20 */ /* 0x000fe20008410000 */
[----:B------:R-:W-:Y:S01]  /*8720*/  FMUL.FTZ R18, R18, UR4 ;  /* 0x0000000412127c20 */ /* 0x000fe20008410000 */
[----:B------:R-:W-:Y:S01]  /*8730*/  FMUL.FTZ R19, R19, UR4 ;  /* 0x0000000413137c20 */ /* 0x000fe20008410000 */
[----:B------:R-:W-:Y:S08]  /*8740*/  MUFU.TANH R80, R22 ;  /* 0x0000001600507308 */ /* 0x000ff00000002400 */
[----:B------:R1:W-:Y:S01]  /*8750*/  MUFU.TANH R95, R23 ;  /* 0x00000017005f7308 */ /* 0x0003e20000002400 */
[----:B------:R-:W-:Y:S01]  /*8760*/  FMUL.FTZ R24, R24, UR4 ;  /* 0x0000000418187c20 */ /* 0x000fe20008410000 */
[----:B------:R-:W-:Y:S01]  /*8770*/  FMUL.FTZ R25, R25, UR4 ;  /* 0x0000000419197c20 */ /* 0x000fe20008410000 */
[----:B------:R-:W-:Y:S01]  /*8780*/  FMUL.FTZ R26, R26, UR4 ;  /* 0x000000041a1a7c20 */ /* 0x000fe20008410000 */
[----:B------:R-:W-:-:S04]  /*8790*/  FMUL.FTZ R27, R27, UR4 ;  /* 0x000000041b1b7c20 */ /* 0x000fc80008410000 */
[----:B------:R-:W-:Y:S08]  /*87a0*/  MUFU.TANH R106, R16 ;  /* 0x00000010006a7308 */ /* 0x000ff00000002400 */
[----:B------:R-:W-:Y:S01]  /*87b0*/  MUFU.TANH R86, R17 ;  /* 0x0000001100567308 */ /* 0x000fe20000002400 */
[C---:B-1----:R-:W-:Y:S07]  /*87c0*/  HMMA.16816.F32 R20, R4.reuse, R8, RZ ;  /* 0x000000080414723c */ /* 0x042fee00000018ff */
[----:B------:R-:W-:Y:S01]  /*87d0*/  MUFU.TANH R90, R18 ;  /* 0x00000012005a7308 */ /* 0x000fe20000002400 */
[----:B------:R-:W-:Y:S07]  /*87e0*/  HMMA.16816.F32 R8, R4, R10, RZ ;  /* 0x0000000a0408723c */ /* 0x000fee00000018ff */
[----:B------:R1:W-:Y:S05]  /*87f0*/  MUFU.TANH R97, R19 ;  /* 0x0000001300617308 */ /* 0x0003ea0000002400 */
[C---:B------:R-:W-:Y:S03]  /*8800*/  HMMA.16816.F32 R20, R12.reuse, R40, R20 ;  /* 0x000000280c14723c */ /* 0x040fe60000001814 */
[----:B------:R-:W-:Y:S05]  /*8810*/  MUFU.TANH R89, R24 ;  /* 0x0000001800597308 */ /* 0x000fea0000002400 */
[----:B------:R-:W-:Y:S01]  /*8820*/  HMMA.16816.F32 R8, R12, R42, R8 ;  /* 0x0000002a0c08723c */ /* 0x000fe20000001808 */
[----:B------:R-:W-:Y:S02]  /*8830*/  LDSM.16.M88.4 R40, [R150+0x2400] ;  /* 0x002400009628783b */ /* 0x000fe40000000200 */
[----:B------:R-:W-:Y:S02]  /*8840*/  MUFU.TANH R91, R25 ;  /* 0x00000019005b7308 */ /* 0x000fe40000002400 */
[----:B-1----:R-:W1:Y:S06]  /*8850*/  LDSM.16.M88.4 R16, [R150+0x1c00] ;  /* 0x001c00009610783b */ /* 0x002e6c0000000200 */
[----:B------:R-:W-:Y:S01]  /*8860*/  MUFU.TANH R102, R26 ;  /* 0x0000001a00667308 */ /* 0x000fe20000002400 */
        /* <DEDUP_REMOVED lines=11> */
[----:B---3--:R-:W3:Y:S07]  /*8920*/  LDSM.16.M88.4 R24, [R165+0x2000] ;  /* 0x00200000a518783b */ /* 0x008eee0000000200 */
[----:B------:R2:W5:Y:S08]  /*8930*/  MUFU.TANH R93, R39 ;  /* 0x00000027005d7308 */ /* 0x0005700000002400 */
[----:B------:R-:W5:Y:S08]  /*8940*/  MUFU.TANH R114, R20 ;  /* 0x0000001400727308 */ /* 0x000f700000002400 */
[----:B------:R-:W-:Y:S01]  /*8950*/  MUFU.TANH R111, R21 ;  /* 0x00000015006f7308 */ /* 0x000fe20000002400 */
[----:B--2---:R-:W-:Y:S07]  /*8960*/  HMMA.16816.F32 R36, R4, R28, RZ ;  /* 0x0000001c0424723c */ /* 0x004fee00000018ff */
[----:B------:R-:W2:Y:S08]  /*8970*/  MUFU.TANH R112, R22 ;  /* 0x0000001600707308 */ /* 0x000eb00000002400 */
[----:B------:R4:W-:Y:S05]  /*8980*/  MUFU.TANH R49, R23 ;  /* 0x0000001700317308 */ /* 0x0009ea0000002400 */
[----:B-1----:R-:W-:Y:S03]  /*8990*/  HMMA.16816.F32 R36, R12, R16, R36 ;  /* 0x000000100c24723c */ /* 0x002fe60000001824 */
[----:B------:R-:W-:Y:S08]  /*89a0*/  MUFU.TANH R110, R8 ;  /* 0x00000008006e7308 */ /* 0x000ff00000002400 */
[----:B------:R-:W-:Y:S01]  /*89b0*/  MUFU.TANH R109, R9 ;  /* 0x00000009006d7308 */ /* 0x000fe20000002400 */
[----:B----4-:R-:W-:Y:S01]  /*89c0*/  HMMA.16816.F32 R20, R4, R30, RZ ;  /* 0x0000001e0414723c */ /* 0x010fe200000018ff */
[----:B------:R-:W1:Y:S06]  /*89d0*/  LDSM.16.M88.4 R28, [R150+0x2000] ;  /* 0x00200000961c783b */ /* 0x000e6c0000000200 */
[----:B------:R-:W4:Y:S01]  /*89e0*/  MUFU.TANH R52, R10 ;  /* 0x0000000a00347308 */ /* 0x000f220000002400 */
[----:B------:R-:W-:Y:S01]  /*89f0*/  FMUL.FTZ R36, R36, UR4 ;  /* 0x0000000424247c20 */ /* 0x000fe20008410000 */
[----:B------:R-:W-:Y:S01]  /*8a00*/  FMUL.FTZ R37, R37, UR4 ;  /* 0x0000000425257c20 */ /* 0x000fe20008410000 */
[----:B------:R-:W-:Y:S01]  /*8a10*/  FMUL.FTZ R38, R38, UR4 ;  /* 0x0000000426267c20 */ /* 0x000fe20008410000 */
[----:B------:R-:W-:-:S04]  /*8a20*/  FMUL.FTZ R39, R39, UR4 ;  /* 0x0000000427277c20 */ /* 0x000fc80008410000 */
[----:B------:R3:W4:Y:S05]  /*8a30*/  MUFU.TANH R51, R11 ;  /* 0x0000000b00337308 */ /* 0x00072a0000002400 */
[----:B------:R-:W-:Y:S01]  /*8a40*/  HMMA.16816.F32 R20, R12, R18, R20 ;  /* 0x000000120c14723c */ /* 0x000fe20000001814 */
[----:B------:R-:W5:Y:S02]  /*8a50*/  LDSM.16.M88.4 R16, [R165+0x2400] ;  /* 0x00240000a510783b */ /* 0x000f640000000200 */
[----:B------:R-:W4:Y:S08]  /*8a60*/  MUFU.TANH R113, R36 ;  /* 0x0000002400717308 */ /* 0x000f300000002400 */
[----:B------:R-:W-:Y:S01]  /*8a70*/  MUFU.TANH R50, R37 ;  /* 0x0000002500327308 */ /* 0x000fe20000002400 */
[C---:B---3--:R-:W-:Y:S07]  /*8a80*/  HMMA.16816.F32 R8, R4.reuse, R24, RZ ;  /* 0x000000180408723c */ /* 0x048fee00000018ff */
[----:B------:R-:W3:Y:S01]  /*8a90*/  MUFU.TANH R118, R38 ;  /* 0x0000002600767308 */ /* 0x000ee20000002400 */
[----:B------:R-:W-:Y:S01]  /*8aa0*/  FMUL.FTZ R20, R20, UR4 ;  /* 0x0000000414147c20 */ /* 0x000fe20008410000 */
[----:B------:R-:W-:Y:S01]  /*8ab0*/  HMMA.16816.F32 R24, R4, R26, RZ ;  /* 0x0000001a0418723c */ /* 0x000fe200000018ff */
[----:B------:R-:W-:Y:S01]  /*8ac0*/  FMUL.FTZ R21, R21, UR4 ;  /* 0x0000000415157c20 */ /* 0x000fe20008410000 */
[----:B------:R-:W-:Y:S01]  /*8ad0*/  FMUL.FTZ R22, R22, UR4 ;  /* 0x0000000416167c20 */ /* 0x000fe20008410000 */
[----:B------:R-:W-:-:S03]  /*8ae0*/  FMUL.FTZ R23, R23, UR4 ;  /* 0x0000000417177c20 */ /* 0x000fc60008410000 */
[----:B------:R-:W-:Y:S05]  /*8af0*/  MUFU.TANH R120, R20 ;  /* 0x0000001400787308 */ /* 0x000fea0000002400 */
[C---:B-1----:R-:W-:Y:S03]  /*8b00*/  HMMA.16816.F32 R8, R12.reuse, R28, R8 ;  /* 0x0000001c0c08723c */ /* 0x042fe60000001808 */
[----:B------:R-:W-:Y:S06]  /*8b10*/  MUFU.TANH R119, R21 ;  /* 0x0000001500777308 */ /* 0x000fec0000002400 */
[----:B------:R-:W-:Y:S02]  /*8b20*/  HMMA.16816.F32 R24, R12, R30, R24 ;  /* 0x0000001e0c18723c */ /* 0x000fe40000001818 */
[----:B------:R-:W-:Y:S06]  /*8b30*/  MUFU.TANH R122, R22 ;  /* 0x00000016007a7308 */ /* 0x000fec0000002400 */
[----:B-----5:R-:W-:Y:S02]  /*8b40*/  HMMA.16816.F32 R28, R4, R16, RZ ;  /* 0x00000010041c723c */ /* 0x020fe400000018ff */
[----:B------:R1:W-:Y:S01]  /*8b50*/  MUFU.TANH R121, R23 ;  /* 0x0000001700797308 */ /* 0x0003e20000002400 */
[----:B------:R-:W-:Y:S01]  /*8b60*/  FMUL.FTZ R8, R8, UR4 ;  /* 0x0000000408087c20 */ /* 0x000fe20008410000 */
[----:B------:R-:W-:Y:S01]  /*8b70*/  FMUL.FTZ R9, R9, UR4 ;  /* 0x0000000409097c20 */ /* 0x000fe20008410000 */
[----:B------:R-:W-:Y:S01]  /*8b80*/  FMUL.FTZ R10, R10, UR4 ;  /* 0x000000040a0a7c20 */ /* 0x000fe20008410000 */
[----:B------:R-:W-:-:S02]  /*8b90*/  FMUL.FTZ R11, R11, UR4 ;  /* 0x000000040b0b7c20 */ /* 0x000fc40008410000 */
[----:B------:R-:W-:Y:S02]  /*8ba0*/  HMMA.16816.F32 R16, R4, R18, RZ ;  /* 0x000000120410723c */ /* 0x000fe400000018ff */
[----:B------:R-:W-:Y:S01]  /*8bb0*/  MUFU.TANH R210, R8 ;  /* 0x0000000800d27308 */ /* 0x000fe20000002400 */
[----:B------:R-:W-:Y:S01]  /*8bc0*/  FMUL.FTZ R24, R24, UR4 ;  /* 0x0000000418187c20 */ /* 0x000fe20008410000 */
[----:B------:R-:W-:Y:S01]  /*8bd0*/  FMUL.FTZ R25, R25, UR4 ;  /* 0x0000000419197c20 */ /* 0x000fe20008410000 */
[----:B------:R-:W-:Y:S01]  /*8be0*/  FMUL.FTZ R26, R26, UR4 ;  /* 0x000000041a1a7c20 */ /* 0x000fe20008410000 */
[----:B------:R-:W-:-:S04]  /*8bf0*/  FMUL.FTZ R27, R27, UR4 ;  /* 0x000000041b1b7c20 */ /* 0x000fc80008410000 */
[----:B------:R-:W-:Y:S01]  /*8c00*/  MUFU.TANH R131, R9 ;  /* 0x0000000900837308 */ /* 0x000fe20000002400 */
[----:B-1----:R-:W1:Y:S07]  /*8c10*/  LDSM.16.M88.4 R20, [R165+0x2800] ;  /* 0x00280000a514783b */ /* 0x002e6e0000000200 */
[----:B------:R-:W-:Y:S02]  /*8c20*/  MUFU.TANH R207, R10 ;  /* 0x0000000a00cf7308 */ /* 0x000fe40000002400 */
[C---:B------:R-:W-:Y:S06]  /*8c30*/  HMMA.16816.F32 R16, R12.reuse, R42, R16 ;  /* 0x0000002a0c10723c */ /* 0x040fec0000001810 */
[----:B------:R5:W-:Y:S08]  /*8c40*/  MUFU.TANH R206, R11 ;  /* 0x0000000b00ce7308 */ /* 0x000bf00000002400 */
[----:B------:R-:W-:Y:S05]  /*8c50*/  MUFU.TANH R209, R24 ;  /* 0x0000001800d17308 */ /* 0x000fea0000002400 */
[----:B------:R-:W-:Y:S01]  /*8c60*/  FMUL.FTZ R16, R16, UR4 ;  /* 0x0000000410107c20 */ /* 0x000fe20008410000 */
[----:B------:R-:W-:Y:S01]  /*8c70*/  FMUL.FTZ R17, R17, UR4 ;  /* 0x0000000411117c20 */ /* 0x000fe20008410000 */
[----:B------:R-:W-:Y:S01]  /*8c80*/  FMUL.FTZ R18, R18, UR4 ;  /* 0x0000000412127c20 */ /* 0x000fe20008410000 */
[----:B------:R-:W-:Y:S01]  /*8c90*/  MUFU.TANH R208, R25 ;  /* 0x0000001900d07308 */ /* 0x000fe20000002400 */
[----:B------:R-:W-:Y:S01]  /*8ca0*/  FMUL.FTZ R19, R19, UR4 ;  /* 0x0000000413137c20 */ /* 0x000fe20008410000 */
[----:B-----5:R-:W-:Y:S01]  /*8cb0*/  HMMA.16816.F32 R8, R12, R40, R28 ;  /* 0x000000280c08723c */ /* 0x020fe2000000181c */
[----:B------:R-:W5:Y:S01]  /*8cc0*/  LDSM.16.M88.4 R28, [R150+0x2800] ;  /* 0x00280000961c783b */ /* 0x000f620000000200 */
[----:B------:R-:W-:-:S04]  /*8cd0*/  IMAD R40, R3, 0x100, R48 ;  /* 0x0000010003287824 */ /* 0x000fc800078e0230 */
[----:B------:R-:W-:Y:S08]  /*8ce0*/  MUFU.TANH R205, R26 ;  /* 0x0000001a00cd7308 */ /* 0x000ff00000002400 */
[----:B------:R2:W-:Y:S05]  /*8cf0*/  MUFU.TANH R204, R27 ;  /* 0x0000001b00cc7308 */ /* 0x0005ea0000002400 */
[----:B------:R-:W-:Y:S01]  /*8d00*/  FMUL.FTZ R8, R8, UR4 ;  /* 0x0000000408087c20 */ /* 0x000fe20008410000 */
[----:B------:R-:W-:Y:S01]  /*8d10*/  FMUL.FTZ R9, R9, UR4 ;  /* 0x0000000409097c20 */ /* 0x000fe20008410000 */
[----:B------:R-:W-:Y:S01]  /*8d20*/  FMUL.FTZ R10, R10, UR4 ;  /* 0x000000040a0a7c20 */ /* 0x000fe20008410000 */
[----:B------:R-:W-:Y:S01]  /*8d30*/  FMUL.FTZ R11, R11, UR4 ;  /* 0x000000040b0b7c20 */ /* 0x000fe20008410000 */
[----:B------:R1:W3:Y:S08]  /*8d40*/  MUFU.TANH R123, R39 ;  /* 0x00000027007b7308 */ /* 0x0002f00000002400 */
[----:B------:R-:W3:Y:S01]  /*8d50*/  MUFU.TANH R203, R8 ;  /* 0x0000000800cb7308 */ /* 0x000ee20000002400 */
[----:B--2---:R-:W2:Y:S07]  /*8d60*/  LDSM.16.M88.4 R24, [R165+0x2c00] ;  /* 0x002c0000a518783b */ /* 0x004eae0000000200 */
[----:B------:R-:W-:Y:S01]  /*8d70*/  MUFU.TANH R202, R9 ;  /* 0x0000000900ca7308 */ /* 0x000fe20000002400 */
[----:B-1----:R-:W-:Y:S07]  /*8d80*/  HMMA.16816.F32 R36, R4, R20, RZ ;  /* 0x000000140424723c */ /* 0x002fee00000018ff */
[----:B------:R-:W1:Y:S08]  /*8d90*/  MUFU.TANH R198, R10 ;  /* 0x0000000a00c67308 */ /* 0x000e700000002400 */
[----:B------:R4:W1:Y:S05]  /*8da0*/  MUFU.TANH R197, R11 ;  /* 0x0000000b00c57308 */ /* 0x00086a0000002400 */
[----:B-----5:R-:W-:Y:S03]  /*8db0*/  HMMA.16816.F32 R36, R12, R28, R36 ;  /* 0x0000001c0c24723c */ /* 0x020fe60000001824 */
[----:B------:R-:W5:Y:S08]  /*8dc0*/  MUFU.TANH R201, R16 ;  /* 0x0000001000c97308 */ /* 0x000f700000002400 */
[----:B------:R-:W-:Y:S01]  /*8dd0*/  MUFU.TANH R200, R17 ;  /* 0x0000001100c87308 */ /* 0x000fe20000002400 */
[----:B----4-:R-:W-:Y:S01]  /*8de0*/  HMMA.16816.F32 R8, R4, R22, RZ ;  /* 0x000000160408723c */ /* 0x010fe200000018ff */
[----:B------:R-:W4:Y:S06]  /*8df0*/  LDSM.16.M88.4 R20, [R150+0x2c00] ;  /* 0x002c00009614783b */ /* 0x000f2c0000000200 */
[----:B------:R-:W-:Y:S01]  /*8e00*/  MUFU.TANH R195, R18 ;  /* 0x0000001200c37308 */ /* 0x000fe20000002400 */
[----:B------:R-:W-:Y:S01]  /*8e10*/  FMUL.FTZ R36, R36, UR4 ;  /* 0x0000000424247c20 */ /* 0x000fe20008410000 */
[----:B------:R-:W-:Y:S01]  /*8e20*/  FMUL.FTZ R37, R37, UR4 ;  /* 0x0000000425257c20 */ /* 0x000fe20008410000 */
[----:B------:R-:W-:Y:S01]  /*8e30*/  FMUL.FTZ R38, R38, UR4 ;  /* 0x0000000426267c20 */ /* 0x000fe20008410000 */
[----:B------:R-:W-:-:S04]  /*8e40*/  FMUL.FTZ R39, R39, UR4 ;  /* 0x0000000427277c20 */ /* 0x000fc80008410000 */
[----:B------:R3:W5:Y:S05]  /*8e50*/  MUFU.TANH R194, R19 ;  /* 0x0000001300c27308 */ /* 0x00076a0000002400 */
[----:B------:R-:W-:Y:S03]  /*8e60*/  HMMA.16816.F32 R8, R12, R30, R8 ;  /* 0x0000001e0c08723c */ /* 0x000fe60000001808 */
[----:B------:R-:W5:Y:S05]  /*8e70*/  MUFU.TANH R199, R36 ;  /* 0x0000002400c77308 */ /* 0x000f6a0000002400 */
[C---:B--2---:R-:W-:Y:S03]  /*8e80*/  HMMA.16816.F32 R28, R4.reuse, R24, RZ ;  /* 0x00000018041c723c */ /* 0x044fe600000018ff */
[----:B------:R-:W-:Y:S01]  /*8e90*/  MUFU.TANH R196, R37 ;  /* 0x0000002500c47308 */ /* 0x000fe20000002400 */
[----:B---3--:R-:W2:Y:S04]  /*8ea0*/  LDSM.16.M88.4 R16, [R165+0x3000] ;  /* 0x00300000a510783b */ /* 0x008ea80000000200 */
[----:B------:R-:W-:Y:S03]  /*8eb0*/  HMMA.16816.F32 R24, R4, R26, RZ ;  /* 0x0000001a0418723c */ /* 0x000fe600000018ff */
[----:B------:R-:W3:Y:S01]  /*8ec0*/  MUFU.TANH R191, R38 ;  /* 0x0000002600bf7308 */ /* 0x000ee20000002400 */
[----:B------:R-:W-:Y:S01]  /*8ed0*/  FMUL.FTZ R8, R8, UR4 ;  /* 0x0000000408087c20 */ /* 0x000fe20008410000 */
[----:B------:R-:W-:Y:S01]  /*8ee0*/  FMUL.FTZ R9, R9, UR4 ;  /* 0x0000000409097c20 */ /* 0x000fe20008410000 */
[----:B------:R-:W-:Y:S01]  /*8ef0*/  FMUL.FTZ R10, R10, UR4 ;  /* 0x000000040a0a7c20 */ /* 0x000fe20008410000 */
[----:B------:R-:W-:-:S04]  /*8f00*/  FMUL.FTZ R11, R11, UR4 ;  /* 0x000000040b0b7c20 */ /* 0x000fc80008410000 */
[----:B------:R1:W3:Y:S01]  /*8f10*/  MUFU.TANH R190, R39 ;  /* 0x0000002700be7308 */ /* 0x0002e20000002400 */
[C---:B----4-:R-:W-:Y:S07]  /*8f20*/  HMMA.16816.F32 R28, R12.reuse, R20, R28 ;  /* 0x000000140c1c723c */ /* 0x050fee000000181c */
[----:B------:R-:W4:Y:S01]  /*8f30*/  MUFU.TANH R193, R8 ;  /* 0x0000000800c17308 */ /* 0x000f220000002400 */
[----:B------:R-:W-:Y:S01]  /*8f40*/  HMMA.16816.F32 R24, R12, R22, R24 ;  /* 0x000000160c18723c */ /* 0x000fe20000001818 */
[----:B------:R-:W-:Y:S06]  /*8f50*/  LDSM.16.M88.4 R20, [R165+0x3400] ;  /* 0x00340000a514783b */ /* 0x000fec0000000200 */
[----:B------:R-:W-:Y:S01]  /*8f60*/  MUFU.TANH R192, R9 ;  /* 0x0000000900c07308 */ /* 0x000fe20000002400 */
[----:B-1----:R-:W1:Y:S03]  /*8f70*/  LDSM.16.M88.4 R36, [R150+0x3000] ;  /* 0x003000009624783b */ /* 0x002e660000000200 */
[----:B------:R-:W-:Y:S01]  /*8f80*/  FMUL.FTZ R28, R28, UR4 ;  /* 0x000000041c1c7c20 */ /* 0x000fe20008410000 */
[----:B------:R-:W-:Y:S01]  /*8f90*/  FMUL.FTZ R29, R29, UR4 ;  /* 0x000000041d1d7c20 */ /* 0x000fe20008410000 */
[----:B------:R-:W-:Y:S01]  /*8fa0*/  FMUL.FTZ R30, R30, UR4 ;  /* 0x000000041e1e7c20 */ /* 0x000fe20008410000 */
[----:B------:R-:W-:Y:S01]  /*8fb0*/  FMUL.FTZ R31, R31, UR4 ;  /* 0x000000041f1f7c20 */ /* 0x000fe20008410000 */
[----:B------:R-:W4:Y:S04]  /*8fc0*/  MUFU.TANH R189, R10 ;  /* 0x0000000a00bd7308 */ /* 0x000f280000002400 */
[----:B------:R-:W-:Y:S01]  /*8fd0*/  FMUL.FTZ R24, R24, UR4 ;  /* 0x0000000418187c20 */ /* 0x000fe20008410000 */
[----:B------:R-:W-:Y:S01]  /*8fe0*/  FMUL.FTZ R25, R25, UR4 ;  /* 0x0000000419197c20 */ /* 0x000fe20008410000 */
[----:B------:R-:W-:Y:S01]  /*8ff0*/  FMUL.FTZ R26, R26, UR4 ;  /* 0x000000041a1a7c20 */ /* 0x000fe20008410000 */
[----:B------:R-:W-:Y:S01]  /*9000*/  FMUL.FTZ R27, R27, UR4 ;  /* 0x000000041b1b7c20 */ /* 0x000fe20008410000 */
[----:B------:R2:W4:Y:S08]  /*9010*/  MUFU.TANH R188, R11 ;  /* 0x0000000b00bc7308 */ /* 0x0005300000002400 */
[----:B------:R-:W4:Y:S08]  /*9020*/  MUFU.TANH R185, R28 ;  /* 0x0000001c00b97308 */ /* 0x000f300000002400 */
[----:B------:R-:W-:Y:S01]  /*9030*/  MUFU.TANH R184, R29 ;  /* 0x0000001d00b87308 */ /* 0x000fe20000002400 */
[C---:B--2---:R-:W-:Y:S07]  /*9040*/  HMMA.16816.F32 R8, R4.reuse, R16, RZ ;  /* 0x000000100408723c */ /* 0x044fee00000018ff */
[----:B------:R-:W-:Y:S01]  /*9050*/  MUFU.TANH R163, R30 ;  /* 0x0000001e00a37308 */ /* 0x000fe20000002400 */
[----:B------:R-:W-:Y:S07]  /*9060*/  HMMA.16816.F32 R16, R4, R18, RZ ;  /* 0x000000120410723c */ /* 0x000fee00000018ff */
[----:B------:R2:W4:Y:S05]  /*9070*/  MUFU.TANH R162, R31 ;  /* 0x0000001f00a27308 */ /* 0x00052a0000002400 */
[C---:B-1----:R-:W-:Y:S03]  /*9080*/  HMMA.16816.F32 R8, R12.reuse, R36, R8 ;  /* 0x000000240c08723c */ /* 0x042fe60000001808 */
[----:B------:R-:W1:Y:S05]  /*9090*/  MUFU.TANH R181, R24 ;  /* 0x0000001800b57308 */ /* 0x000e6a0000002400 */
[----:B------:R-:W-:Y:S03]  /*90a0*/  HMMA.16816.F32 R16, R12, R38, R16 ;  /* 0x000000260c10723c */ /* 0x000fe60000001810 */
[----:B------:R-:W-:Y:S01]  /*90b0*/  MUFU.TANH R173, R25 ;  /* 0x0000001900ad7308 */ /* 0x000fe20000002400 */
[----:B--2---:R-:W2:Y:S07]  /*90c0*/  LDSM.16.M88.4 R28, [R150+0x3400] ;  /* 0x00340000961c783b */ /* 0x004eae0000000200 */
        /* <DEDUP_REMOVED lines=11> */
[----:B------:R-:W-:Y:S01]  /*9180*/  MUFU.TANH R158, R9 ;  /* 0x00000009009e7308 */ /* 0x000fe20000002400 */
[C---:B-----5:R-:W-:Y:S07]  /*9190*/  HMMA.16816.F32 R24, R4.reuse, R20, RZ ;  /* 0x000000140418723c */ /* 0x060fee00000018ff */
[----:B------:R-:W5:Y:S01]  /*91a0*/  MUFU.TANH R154, R10 ;  /* 0x0000000a009a7308 */ /* 0x000f620000002400 */
[----:B------:R-:W-:Y:S07]  /*91b0*/  HMMA.16816.F32 R20, R4, R22, RZ ;  /* 0x000000160414723c */ /* 0x000fee00000018ff */
[----:B------:R3:W-:Y:S08]  /*91c0*/  MUFU.TANH R153, R11 ;  /* 0x0000000b00997308 */ /* 0x0007f00000002400 */
[----:B------:R-:W-:Y:S05]  /*91d0*/  MUFU.TANH R157, R16 ;  /* 0x00000010009d7308 */ /* 0x000fea0000002400 */
[C---:B--2---:R-:W-:Y:S03]  /*91e0*/  HMMA.16816.F32 R20, R12.reuse, R30, R20 ;  /* 0x0000001e0c14723c */ /* 0x044fe60000001814 */
[----:B------:R-:W-:Y:S05]  /*91f0*/  MUFU.TANH R156, R17 ;  /* 0x00000011009c7308 */ /* 0x000fea0000002400 */
[----:B---3--:R-:W-:Y:S01]  /*9200*/  HMMA.16816.F32 R8, R12, R28, R24 ;  /* 0x0000001c0c08723c */ /* 0x008fe20000001818 */
[----:B------:R-:W2:Y:S02]  /*9210*/  LDSM.16.M88.4 R24, [R165+0x3800] ;  /* 0x00380000a518783b */ /* 0x000ea40000000200 */
[----:B------:R-:W3:Y:S01]  /*9220*/  MUFU.TANH R149, R18 ;  /* 0x0000001200957308 */ /* 0x000ee20000002400 */
[----:B------:R-:W-:-:S05]  /*9230*/  VIADD R28, R40, 0xfffffe01 ;  /* 0xfffffe01281c7836 */ /* 0x000fca0000000000 */
[C---:B------:R-:W-:Y:S02]  /*9240*/  ISETP.GE.AND P0, PT, R28.reuse, R45, PT ;  /* 0x0000002d1c00720c */ /* 0x040fe40003f06270 */
[----:B------:R4:W3:Y:S01]  /*9250*/  MUFU.TANH R148, R19 ;  /* 0x0000001300947308 */ /* 0x0008e20000002400 */
[----:B------:R-:W-:Y:S01]  /*9260*/  ISETP.GE.AND P6, PT, R28, R44, PT ;  /* 0x0000002c1c00720c */ /* 0x000fe20003fc6270 */
[----:B------:R-:W-:Y:S01]  /*9270*/  FMUL.FTZ R20, R20, UR4 ;  /* 0x0000000414147c20 */ /* 0x000fe20008410000 */
[----:B------:R-:W-:Y:S01]  /*9280*/  FSEL R81, R46, -INF , !P0 ;  /* 0xff8000002e517808 */ /* 0x000fe20004000000 */
[----:B------:R-:W-:Y:S01]  /*9290*/  FMUL.FTZ R21, R21, UR4 ;  /* 0x0000000415157c20 */ /* 0x000fe20008410000 */
[----:B------:R-:W-:Y:S01]  /*92a0*/  FSEL R93, R93, -INF , !P6 ;  /* 0xff8000005d5d7808 */ /* 0x000fe20007000000 */
[----:B------:R-:W-:Y:S01]  /*92b0*/  FMUL.FTZ R22, R22, UR4 ;  /* 0x0000000416167c20 */ /* 0x000fe20008410000 */
[----:B------:R-:W-:Y:S01]  /*92c0*/  FMUL.FTZ R23, R23, UR4 ;  /* 0x0000000417177c20 */ /* 0x000fe20008410000 */
[----:B------:R1:W-:Y:S01]  /*92d0*/  MUFU.TANH R130, R20 ;  /* 0x0000001400827308 */ /* 0x0003e20000002400 */
[----:B------:R-:W-:Y:S01]  /*92e0*/  FMUL.FTZ R8, R8, UR4 ;  /* 0x0000000408087c20 */ /* 0x000fe20008410000 */
[----:B------:R-:W-:Y:S01]  /*92f0*/  FMUL.FTZ R9, R9, UR4 ;  /* 0x0000000409097c20 */ /* 0x000fe20008410000 */
[----:B------:R-:W-:Y:S01]  /*9300*/  FMUL.FTZ R10, R10, UR4 ;  /* 0x000000040a0a7c20 */ /* 0x000fe20008410000 */
[----:B------:R-:W-:-:S04]  /*9310*/  FMUL.FTZ R11, R11, UR4 ;  /* 0x000000040b0b7c20 */ /* 0x000fc80008410000 */
[----:B------:R5:W3:Y:S01]  /*9320*/  MUFU.TANH R155, R8 ;  /* 0x00000008009b7308 */ /* 0x000ae20000002400 */
[----:B----4-:R-:W4:Y:S07]  /*9330*/  LDSM.16.M88.4 R16, [R150+0x3800] ;  /* 0x003800009610783b */ /* 0x010f2e0000000200 */
[----:B------:R3:W-:Y:S01]  /*9340*/  MUFU.TANH R152, R9 ;  /* 0x0000000900987308 */ /* 0x0007e20000002400 */
[C---:B-1----:R-:W-:Y:S01]  /*9350*/  VIADD R20, R40.reuse, 0xfffffe18 ;  /* 0xfffffe1828147836 */ /* 0x042fe20000000000 */
[----:B--2---:R-:W-:Y:S06]  /*9360*/  HMMA.16816.F32 R28, R4, R24, RZ ;  /* 0x00000018041c723c */ /* 0x004fec00000018ff */
[----:B------:R-:W1:Y:S01]  /*9370*/  MUFU.TANH R128, R10 ;  /* 0x0000000a00807308 */ /* 0x000e620000002400 */
[----:B-----5:R-:W-:-:S05]  /*9380*/  VIADD R8, R40, 0xfffffe00 ;  /* 0xfffffe0028087836 */ /* 0x020fca0000000000 */
[CC--:B------:R-:W-:Y:S02]  /*9390*/  ISETP.GE.AND P2, PT, R8.reuse, R45.reuse, PT ;  /* 0x0000002d0800720c */ /* 0x0c0fe40003f46270 */
[----:B------:R4:W2:Y:S01]  /*93a0*/  MUFU.TANH R127, R11 ;  /* 0x0000000b007f7308 */ /* 0x0008a20000002400 */
[-C--:B------:R-:W-:Y:S01]  /*93b0*/  ISETP.GE.AND P1, PT, R8, R44.reuse, PT ;  /* 0x0000002c0800720c */ /* 0x080fe20003f26270 */
[C---:B---3--:R-:W-:Y:S01]  /*93c0*/  VIADD R9, R40.reuse, 0xfffffe08 ;  /* 0xfffffe0828097836 */ /* 0x048fe20000000000 */
[----:B------:R-:W-:Y:S01]  /*93d0*/  FSEL R94, R47, -INF , !P2 ;  /* 0xff8000002f5e7808 */ /* 0x000fe20005000000 */
[----:B------:R-:W-:Y:S01]  /*93e0*/  VIADD R8, R40, 0xfffffe09 ;  /* 0xfffffe0928087836 */ /* 0x000fe20000000000 */
[----:B------:R-:W-:Y:S01]  /*93f0*/  FSEL R82, R82, -INF , !P1 ;  /* 0xff80000052527808 */ /* 0x000fe20004800000 */
[----:B------:R-:W-:Y:S01]  /*9400*/  HMMA.16816.F32 R24, R4, R26, RZ ;  /* 0x0000001a0418723c */ /* 0x000fe200000018ff */
[CC--:B------:R-:W-:Y:S01]  /*9410*/  ISETP.GE.AND P3, PT, R9.reuse, R45.reuse, PT ;  /* 0x0000002d0900720c */ /* 0x0c0fe20003f66270 */
[----:B------:R-:W-:Y:S01]  /*9420*/  MUFU.TANH R129, R21 ;  /* 0x0000001500817308 */ /* 0x000fe20000002400 */
[----:B------:R-:W-:Y:S01]  /*9430*/  ISETP.GE.AND P4, PT, R9, R44, PT ;  /* 0x0000002c0900720c */ /* 0x000fe20003f86270 */
[----:B------:R-:W-:Y:S01]  /*9440*/  VIADD R9, R40, 0xfffffe10 ;  /* 0xfffffe1028097836 */ /* 0x000fe20000000000 */
[----:B------:R-:W-:-:S02]  /*9450*/  ISETP.GE.AND P5, PT, R8, R45, PT ;  /* 0x0000002d0800720c */ /* 0x000fc40003fa6270 */
[-C--:B------:R-:W-:Y:S01]  /*9460*/  ISETP.GE.AND P2, PT, R8, R44.reuse, PT ;  /* 0x0000002c0800720c */ /* 0x080fe20003f46270 */
[----:B------:R-:W-:Y:S01]  /*9470*/  VIADD R8, R40, 0xfffffe11 ;  /* 0xfffffe1128087836 */ /* 0x000fe20000000000 */
[----:B------:R-:W-:Y:S01]  /*9480*/  FSEL R84, R84, -INF , !P3 ;  /* 0xff80000054547808 */ /* 0x000fe20005800000 */
[----:B------:R-:W3:Y:S01]  /*9490*/  MUFU.TANH R126, R22 ;  /* 0x00000016007e7308 */ /* 0x000ee20000002400 */
[CC--:B------:R-:W-:Y:S02]  /*94a0*/  ISETP.GE.AND P1, PT, R9.reuse, R45.reuse, PT ;  /* 0x0000002d0900720c */ /* 0x0c0fe40003f26270 */
[-C--:B------:R-:W-:Y:S02]  /*94b0*/  ISETP.GE.AND P0, PT, R9, R44.reuse, PT ;  /* 0x0000002c0900720c */ /* 0x080fe40003f06270 */
[CC--:B------:R-:W-:Y:S02]  /*94c0*/  ISETP.GE.AND P6, PT, R8.reuse, R45.reuse, PT ;  /* 0x0000002d0800720c */ /* 0x0c0fe40003fc6270 */
[----:B------:R-:W-:Y:S01]  /*94d0*/  ISETP.GE.AND P3, PT, R8, R44, PT ;  /* 0x0000002c0800720c */ /* 0x000fe20003f66270 */
[----:B------:R5:W3:Y:S01]  /*94e0*/  MUFU.TANH R125, R23 ;  /* 0x00000017007d7308 */ /* 0x000ae20000002400 */
[----:B----4-:R-:W-:Y:S01]  /*94f0*/  HMMA.16816.F32 R8, R12, R16, R28 ;  /* 0x000000100c08723c */ /* 0x010fe2000000181c */
[----:B------:R-:W4:Y:S01]  /*9500*/  LDSM.16.M88.4 R28, [R165+0x3c00] ;  /* 0x003c0000a51c783b */ /* 0x000f220000000200 */
[----:B------:R-:W-:Y:S01]  /*9510*/  FSEL R80, R80, -INF , !P4 ;  /* 0xff80000050507808 */ /* 0x000fe20006000000 */
[C---:B------:R-:W-:Y:S01]  /*9520*/  VIADD R16, R40.reuse, 0xfffffe19 ;  /* 0xfffffe1928107836 */ /* 0x040fe20000000000 */
[----:B------:R-:W-:Y:S01]  /*9530*/  FSEL R83, R83, -INF , !P5 ;  /* 0xff80000053537808 */ /* 0x000fe20006800000 */
[----:B------:R-:W-:Y:S01]  /*9540*/  VIADD R17, R40, 0xfffffe20 ;  /* 0xfffffe2028117836 */ /* 0x000fe20000000000 */
[----:B------:R-:W-:-:S02]  /*9550*/  ISETP.GE.AND P4, PT, R20, R45, PT ;  /* 0x0000002d1400720c */ /* 0x000fc40003f86270 */
[-C--:B------:R-:W-:Y:S01]  /*9560*/  ISETP.GE.AND P5, PT, R20, R44.reuse, PT ;  /* 0x0000002c1400720c */ /* 0x080fe20003fa6270 */
[----:B------:R-:W-:Y:S01]  /*9570*/  HMMA.16816.F32 R24, R12, R18, R24 ;  /* 0x000000120c18723c */ /* 0x000fe20000001818 */
[----:B------:R-:W-:Y:S02]  /*9580*/  FSEL R95, R95, -INF , !P2 ;  /* 0xff8000005f5f7808 */ /* 0x000fe40005000000 */
[----:B------:R-:W-:Y:S02]  /*9590*/  FSEL R106, R106, -INF , !P1 ;  /* 0xff8000006a6a7808 */ /* 0x000fe40004800000 */
[C---:B------:R-:W-:Y:S02]  /*95a0*/  ISETP.GE.AND P2, PT, R16.reuse, R45, PT ;  /* 0x0000002d1000720c */ /* 0x040fe40003f46270 */
[----:B------:R-:W-:Y:S01]  /*95b0*/  ISETP.GE.AND P1, PT, R16, R44, PT ;  /* 0x0000002c1000720c */ /* 0x000fe20003f26270 */
[----:B-----5:R-:W5:Y:S01]  /*95c0*/  LDSM.16.M88.4 R20, [R150+0x3c00] ;  /* 0x003c00009614783b */ /* 0x020f620000000200 */
[----:B------:R-:W-:-:S02]  /*95d0*/  VIADD R16, R40, 0xfffffe21 ;  /* 0xfffffe2128107836 */ /* 0x000fc40000000000 */
[----:B------:R-:W-:Y:S01]  /*95e0*/  FMUL.FTZ R8, R8, UR4 ;  /* 0x0000000408087c20 */ /* 0x000fe20008410000 */
[----:B------:R-:W-:Y:S01]  /*95f0*/  FSEL R90, R90, -INF , !P0 ;  /* 0xff8000005a5a7808 */ /* 0x000fe20004000000 */
[----:B------:R-:W-:Y:S01]  /*9600*/  FMUL.FTZ R9, R9, UR4 ;  /* 0x0000000409097c20 */ /* 0x000fe20008410000 */
[----:B------:R-:W-:Y:S01]  /*9610*/  FSEL R97, R97, -INF , !P3 ;  /* 0xff80000061617808 */ /* 0x000fe20005800000 */
[----:B------:R1:W3:Y:S01]  /*9620*/  MUFU.TANH R108, R8 ;  /* 0x00000008006c7308 */ /* 0x0002e20000002400 */
[----:B------:R-:W-:Y:S01]  /*9630*/  FSEL R89, R89, -INF , !P4 ;  /* 0xff80000059597808 */ /* 0x000fe20006000000 */
[----:B------:R-:W-:Y:S01]  /*9640*/  FMUL.FTZ R10, R10, UR4 ;  /* 0x000000040a0a7c20 */ /* 0x000fe20008410000 */
        /* <DEDUP_REMOVED lines=11> */
[----:B------:R-:W-:Y:S01]  /*9700*/  FMUL.FTZ R26, R26, UR4 ;  /* 0x000000041a1a7c20 */ /* 0x000fe20008410000 */
[----:B------:R-:W-:Y:S01]  /*9710*/  FSEL R102, R102, -INF , !P5 ;  /* 0xff80000066667808 */ /* 0x000fe20006800000 */
[----:B------:R-:W-:Y:S01]  /*9720*/  FMUL.FTZ R27, R27, UR4 ;  /* 0x000000041b1b7c20 */ /* 0x000fe20008410000 */
[----:B------:R-:W-:Y:S01]  /*9730*/  FSEL R91, R91, -INF , !P2 ;  /* 0xff8000005b5b7808 */ /* 0x000fe20005000000 */
[----:B-1----:R-:W-:Y:S01]  /*9740*/  VIADD R8, R40, 0xfffffe29 ;  /* 0xfffffe2928087836 */ /* 0x002fe20000000000 */
[----:B------:R-:W-:Y:S01]  /*9750*/  ISETP.GE.AND P6, PT, R17, R44, PT ;  /* 0x0000002c1100720c */ /* 0x000fe20003fc6270 */
[----:B------:R-:W1:Y:S01]  /*9760*/  MUFU.TANH R103, R10 ;  /* 0x0000000a00677308 */ /* 0x000e620000002400 */
[----:B------:R-:W-:-:S02]  /*9770*/  ISETP.GE.AND P5, PT, R16, R45, PT ;  /* 0x0000002d1000720c */ /* 0x000fc40003fa6270 */
[CC--:B------:R-:W-:Y:S02]  /*9780*/  ISETP.GE.AND P1, PT, R8.reuse, R45.reuse, PT ;  /* 0x0000002d0800720c */ /* 0x0c0fe40003f26270 */
[-C--:B------:R-:W-:Y:S01]  /*9790*/  ISETP.GE.AND P0, PT, R8, R44.reuse, PT ;  /* 0x0000002c0800720c */ /* 0x080fe20003f06270 */
[----:B------:R-:W-:Y:S01]  /*97a0*/  VIADD R8, R40, 0xfffffe30 ;  /* 0xfffffe3028087836 */ /* 0x000fe20000000000 */
[----:B------:R-:W-:Y:S01]  /*97b0*/  ISETP.GE.AND P2, PT, R16, R44, PT ;  /* 0x0000002c1000720c */ /* 0x000fe20003f46270 */
[----:B--2---:R-:W-:Y:S01]  /*97c0*/  VIADD R9, R40, 0xfffffe31 ;  /* 0xfffffe3128097836 */ /* 0x004fe20000000000 */
[----:B----4-:R-:W-:Y:S01]  /*97d0*/  HMMA.16816.F32 R16, R4, R28, RZ ;  /* 0x0000001c0410723c */ /* 0x010fe200000018ff */
[----:B------:R-:W-:Y:S01]  /*97e0*/  FSEL R112, R112, -INF , !P6 ;  /* 0xff80000070707808 */ /* 0x000fe20007000000 */
[----:B------:R2:W4:Y:S01]  /*97f0*/  MUFU.TANH R100, R11 ;  /* 0x0000000b00647308 */ /* 0x0005220000002400 */
[----:B------:R-:W-:Y:S02]  /*9800*/  FSEL R111, R111, -INF , !P3 ;  /* 0xff8000006f6f7808 */ /* 0x000fe40005800000 */
[----:B------:R-:W-:-:S02]  /*9810*/  ISETP.GE.AND P6, PT, R8, R45, PT ;  /* 0x0000002d0800720c */ /* 0x000fc40003fc6270 */
[-C--:B------:R-:W-:Y:S01]  /*9820*/  ISETP.GE.AND P3, PT, R8, R44.reuse, PT ;  /* 0x0000002c0800720c */ /* 0x080fe20003f66270 */
[----:B------:R-:W-:Y:S01]  /*9830*/  VIADD R8, R40, 0xfffffe38 ;  /* 0xfffffe3828087836 */ /* 0x000fe20000000000 */
[----:B------:R-:W-:Y:S01]  /*9840*/  FSEL R38, R52, -INF , !P2 ;  /* 0xff80000034267808 */ /* 0x000fe20005000000 */
[----:B------:R-:W-:Y:S01]  /*9850*/  HMMA.16816.F32 R28, R4, R30, RZ ;  /* 0x0000001e041c723c */ /* 0x000fe200000018ff */
[----:B------:R-:W-:Y:S01]  /*9860*/  FSEL R109, R109, -INF , !P1 ;  /* 0xff8000006d6d7808 */ /* 0x000fe20004800000 */
[----:B------:R-:W4:Y:S01]  /*9870*/  MUFU.TANH R105, R24 ;  /* 0x0000001800697308 */ /* 0x000f220000002400 */
[C---:B------:R-:W-:Y:S02]  /*9880*/  ISETP.GE.AND P2, PT, R8.reuse, R45, PT ;  /* 0x0000002d0800720c */ /* 0x040fe40003f46270 */
[----:B------:R-:W-:Y:S01]  /*9890*/  ISETP.GE.AND P1, PT, R8, R44, PT ;  /* 0x0000002c0800720c */ /* 0x000fe20003f26270 */
[----:B------:R-:W-:Y:S01]  /*98a0*/  VIADD R8, R40, 0xfffffe39 ;  /* 0xfffffe3928087836 */ /* 0x000fe20000000000 */
[----:B------:R-:W-:-:S02]  /*98b0*/  FSEL R39, R49, -INF , !P4 ;  /* 0xff80000031277808 */ /* 0x000fc40006000000 */
[----:B------:R-:W-:Y:S01]  /*98c0*/  FSEL R110, R110, -INF , !P5 ;  /* 0xff8000006e6e7808 */ /* 0x000fe20006800000 */
[C---:B-----5:R-:W-:Y:S01]  /*98d0*/  HMMA.16816.F32 R16, R12.reuse, R20, R16 ;  /* 0x000000140c10723c */ /* 0x060fe20000001810 */
[----:B------:R-:W-:Y:S01]  /*98e0*/  FSEL R37, R51, -INF , !P0 ;  /* 0xff80000033257808 */ /* 0x000fe20004000000 */
[----:B------:R-:W-:Y:S01]  /*98f0*/  MUFU.TANH R104, R25 ;  /* 0x0000001900687308 */ /* 0x000fe20000002400 */
[----:B------:R-:W-:Y:S01]  /*9900*/  FSEL R113, R113, -INF , !P6 ;  /* 0xff80000071717808 */ /* 0x000fe20007000000 */
[C---:B------:R-:W-:Y:S01]  /*9910*/  VIADD R20, R40.reuse, 0xfffffe40 ;  /* 0xfffffe4028147836 */ /* 0x040fe20000000000 */
[CC--:B------:R-:W-:Y:S01]  /*9920*/  ISETP.GE.AND P4, PT, R9.reuse, R45.reuse, PT ;  /* 0x0000002d0900720c */ /* 0x0c0fe20003f86270 */
[----:B------:R-:W-:Y:S01]  /*9930*/  VIADD R21, R40, 0xfffffe41 ;  /* 0xfffffe4128157836 */ /* 0x000fe20000000000 */
[-C--:B------:R-:W-:Y:S02]  /*9940*/  ISETP.GE.AND P5, PT, R9, R44.reuse, PT ;  /* 0x0000002c0900720c */ /* 0x080fe40003fa6270 */
[C---:B------:R-:W-:Y:S01]  /*9950*/  ISETP.GE.AND P0, PT, R8.reuse, R45, PT ;  /* 0x0000002d0800720c */ /* 0x040fe20003f06270 */
[----:B------:R-:W5:Y:S01]  /*9960*/  MUFU.TANH R99, R26 ;  /* 0x0000001a00637308 */ /* 0x000f620000002400 */
[----:B------:R-:W-:Y:S01]  /*9970*/  ISETP.GE.AND P6, PT, R8, R44, PT ;  /* 0x0000002c0800720c */ /* 0x000fe20003fc6270 */
[----:B------:R-:W-:Y:S01]  /*9980*/  HMMA.16816.F32 R28, R12, R22, R28 ;  /* 0x000000160c1c723c */ /* 0x000fe2000000181c */
[----:B--2---:R-:W2:Y:S01]  /*9990*/  LDSM.16.M88.4 R8, [R165+0x4000] ;  /* 0x00400000a508783b */ /* 0x004ea20000000200 */
[----:B------:R-:W-:-:S02]  /*99a0*/  FSEL R118, R118, -INF , !P3 ;  /* 0xff80000076767808 */ /* 0x000fc40005800000 */
[----:B------:R-:W-:Y:S02]  /*99b0*/  FSEL R36, R50, -INF , !P4 ;  /* 0xff80000032247808 */ /* 0x000fe40006000000 */
[----:B------:R3:W5:Y:S01]  /*99c0*/  MUFU.TANH R98, R27 ;  /* 0x0000001b00627308 */ /* 0x0007620000002400 */
[----:B------:R-:W-:Y:S01]  /*99d0*/  FMUL.FTZ R16, R16, UR4 ;  /* 0x0000000410107c20 */ /* 0x000fe20008410000 */
[----:B------:R-:W-:Y:S01]  /*99e0*/  FSEL R123, R123, -INF , !P5 ;  /* 0xff8000007b7b7808 */ /* 0x000fe20006800000 */
[----:B------:R-:W-:Y:S01]  /*99f0*/  FMUL.FTZ R17, R17, UR4 ;  /* 0x0000000411117c20 */ /* 0x000fe20008410000 */
[-C--:B------:R-:W-:Y:S01]  /*9a00*/  ISETP.GE.AND P3, PT, R20, R45.reuse, PT ;  /* 0x0000002d1400720c */ /* 0x080fe20003f66270 */
[----:B------:R-:W-:Y:S01]  /*9a10*/  FMUL.FTZ R18, R18, UR4 ;  /* 0x0000000412127c20 */ /* 0x000fe20008410000 */
[----:B------:R-:W-:Y:S01]  /*9a20*/  ISETP.GE.AND P4, PT, R20, R44, PT ;  /* 0x0000002c1400720c */ /* 0x000fe20003f86270 */
[----:B------:R-:W-:Y:S01]  /*9a30*/  VIADD R20, R40, 0xfffffe48 ;  /* 0xfffffe4828147836 */ /* 0x000fe20000000000 */
[----:B------:R1:W5:Y:S01]  /*9a40*/  MUFU.TANH R92, R16 ;  /* 0x00000010005c7308 */ /* 0x0003620000002400 */
[----:B------:R-:W-:Y:S01]  /*9a50*/  ISETP.GE.AND P5, PT, R21, R45, PT ;  /* 0x0000002d1500720c */ /* 0x000fe20003fa6270 */
[----:B------:R-:W-:Y:S01]  /*9a60*/  FMUL.FTZ R19, R19, UR4 ;  /* 0x0000000413137c20 */ /* 0x000fe20008410000 */
[----:B------:R-:W-:-:S02]  /*9a70*/  FSEL R207, R207, -INF , !P4 ;  /* 0xff800000cfcf7808 */ /* 0x000fc40006000000 */
[----:B------:R-:W-:Y:S01]  /*9a80*/  FSEL R131, R131, -INF , !P5 ;  /* 0xff80000083837808 */ /* 0x000fe20006800000 */
[----:B------:R-:W-:Y:S01]  /*9a90*/  FMUL.FTZ R28, R28, UR4 ;  /* 0x000000041c1c7c20 */ /* 0x000fe20008410000 */
[----:B------:R-:W-:Y:S01]  /*9aa0*/  FSEL R120, R120, -INF , !P2 ;  /* 0xff80000078787808 */ /* 0x000fe20005000000 */
[----:B------:R-:W5:Y:S01]  /*9ab0*/  MUFU.TANH R88, R17 ;  /* 0x0000001100587308 */ /* 0x000f620000002400 */
[----:B------:R-:W-:Y:S01]  /*9ac0*/  FSEL R122, R122, -INF , !P1 ;  /* 0xff8000007a7a7808 */ /* 0x000fe20004800000 */
[----:B---3--:R-:W3:Y:S01]  /*9ad0*/  LDSM.16.M88.4 R24, [R150+0x4000] ;  /* 0x004000009618783b */ /* 0x008ee20000000200 */
[----:B------:R-:W-:Y:S01]  /*9ae0*/  FSEL R119, R119, -INF , !P0 ;  /* 0xff80000077777808 */ /* 0x000fe20004000000 */
[----:B------:R-:W-:Y:S01]  /*9af0*/  FMUL.FTZ R29, R29, UR4 ;  /* 0x000000041d1d7c20 */ /* 0x000fe20008410000 */
[-C--:B------:R-:W-:Y:S01]  /*9b00*/  ISETP.GE.AND P2, PT, R21, R44.reuse, PT ;  /* 0x0000002c1500720c */ /* 0x080fe20003f46270 */
[----:B------:R-:W-:Y:S01]  /*9b10*/  FMUL.FTZ R30, R30, UR4 ;  /* 0x000000041e1e7c20 */ /* 0x000fe20008410000 */
[CC--:B------:R-:W-:Y:S01]  /*9b20*/  ISETP.GE.AND P1, PT, R20.reuse, R45.reuse, PT ;  /* 0x0000002d1400720c */ /* 0x0c0fe20003f26270 */
[----:B------:R-:W-:Y:S01]  /*9b30*/  MUFU.TANH R62, R18 ;  /* 0x00000012003e7308 */ /* 0x000fe20000002400 */
[-C--:B------:R-:W-:Y:S01]  /*9b40*/  ISETP.GE.AND P0, PT, R20, R44.reuse, PT ;  /* 0x0000002c1400720c */ /* 0x080fe20003f06270 */
[----:B-1----:R-:W-:Y:S01]  /*9b50*/  VIADD R16, R40, 0xfffffe50 ;  /* 0xfffffe5028107836 */ /* 0x002fe20000000000 */
[----:B------:R-:W-:Y:S01]  /*9b60*/  FSEL R206, R206, -INF , !P2 ;  /* 0xff800000cece7808 */ /* 0x000fe20005000000 */
[----:B------:R-:W-:Y:S01]  /*9b70*/  VIADD R20, R40, 0xfffffe49 ;  /* 0xfffffe4928147836 */ /* 0x000fe20000000000 */
[----:B------:R-:W-:Y:S01]  /*9b80*/  FSEL R209, R209, -INF , !P1 ;  /* 0xff800000d1d17808 */ /* 0x000fe20004800000 */
[----:B------:R-:W-:Y:S01]  /*9b90*/  FMUL.FTZ R31, R31, UR4 ;  /* 0x000000041f1f7c20 */ /* 0x000fe20008410000 */
[C---:B------:R-:W-:Y:S01]  /*9ba0*/  ISETP.GE.AND P4, PT, R16.reuse, R45, PT ;  /* 0x0000002d1000720c */ /* 0x040fe20003f86270 */
[----:B------:R1:W5:Y:S01]  /*9bb0*/  MUFU.TANH R61, R19 ;  /* 0x00000013003d7308 */ /* 0x0003620000002400 */
[----:B------:R-:W-:Y:S01]  /*9bc0*/  ISETP.GE.AND P5, PT, R16, R44, PT ;  /* 0x0000002c1000720c */ /* 0x000fe20003fa6270 */
[----:B------:R-:W-:Y:S01]  /*9bd0*/  VIADD R16, R40, 0xfffffe51 ;  /* 0xfffffe5128107836 */ /* 0x000fe20000000000 */
[----:B------:R-:W-:-:S02]  /*9be0*/  FSEL R121, R121, -INF , !P6 ;  /* 0xff80000079797808 */ /* 0x000fc40007000000 */
[----:B------:R-:W-:Y:S02]  /*9bf0*/  FSEL R210, R210, -INF , !P3 ;  /* 0xff800000d2d27808 */ /* 0x000fe40005800000 */
[CC--:B------:R-:W-:Y:S01]  /*9c00*/  ISETP.GE.AND P2, PT, R16.reuse, R45.reuse, PT ;  /* 0x0000002d1000720c */ /* 0x0c0fe20003f46270 */
[----:B------:R-:W-:Y:S01]  /*9c10*/  MUFU.TANH R87, R28 ;  /* 0x0000001c00577308 */ /* 0x000fe20000002400 */
[-C--:B------:R-:W-:Y:S02]  /*9c20*/  ISETP.GE.AND P1, PT, R16, R44.reuse, PT ;  /* 0x0000002c1000720c */ /* 0x080fe40003f26270 */
[CC--:B------:R-:W-:Y:S02]  /*9c30*/  ISETP.GE.AND P6, PT, R20.reuse, R45.reuse, PT ;  /* 0x0000002d1400720c */ /* 0x0c0fe40003fc6270 */
[-C--:B------:R-:W-:Y:S02]  /*9c40*/  ISETP.GE.AND P3, PT, R20, R44.reuse, PT ;  /* 0x0000002c1400720c */ /* 0x080fe40003f66270 */
[----:B--2---:R-:W-:Y:S01]  /*9c50*/  HMMA.16816.F32 R20, R4, R8, RZ ;  /* 0x000000080414723c */ /* 0x004fe200000018ff */
[----:B------:R-:W-:Y:S01]  /*9c60*/  VIADD R8, R40, 0xfffffe59 ;  /* 0xfffffe5928087836 */ /* 0x000fe20000000000 */
[----:B------:R-:W-:Y:S01]  /*9c70*/  FSEL R204, R204, -INF , !P3 ;  /* 0xff800000cccc7808 */ /* 0x000fe20005800000 */
[----:B-1----:R-:W1:Y:S01]  /*9c80*/  LDSM.16.M88.4 R16, [R165+0x4400] ;  /* 0x00440000a510783b */ /* 0x002e620000000200 */
[----:B------:R-:W-:Y:S01]  /*9c90*/  FSEL R203, R203, -INF , !P4 ;  /* 0xff800000cbcb7808 */ /* 0x000fe20006000000 */
[----:B------:R-:W-:Y:S01]  /*9ca0*/  VIADD R9, R40, 0xfffffe58 ;  /* 0xfffffe5828097836 */ /* 0x000fe20000000000 */
[C---:B------:R-:W-:Y:S01]  /*9cb0*/  ISETP.GE.AND P3, PT, R8.reuse, R45, PT ;  /* 0x0000002d0800720c */ /* 0x040fe20003f66270 */
[----:B------:R-:W-:Y:S01]  /*9cc0*/  MUFU.TANH R79, R29 ;  /* 0x0000001d004f7308 */ /* 0x000fe20000002400 */
[----:B------:R-:W-:Y:S01]  /*9cd0*/  ISETP.GE.AND P4, PT, R8, R44, PT ;  /* 0x0000002c0800720c */ /* 0x000fe20003f86270 */
[----:B------:R-:W-:Y:S01]  /*9ce0*/  VIADD R8, R40, 0xfffffe60 ;  /* 0xfffffe6028087836 */ /* 0x000fe20000000000 */
[----:B------:R-:W-:-:S02]  /*9cf0*/  FSEL R205, R205, -INF , !P0 ;  /* 0xff800000cdcd7808 */ /* 0x000fc40004000000 */
[----:B------:R-:W-:Y:S02]  /*9d00*/  FSEL R208, R208, -INF , !P6 ;  /* 0xff800000d0d07808 */ /* 0x000fe40007000000 */
[----:B------:R-:W-:Y:S01]  /*9d10*/  FSEL R198, R198, -INF , !P5 ;  /* 0xff800000c6c67808 */ /* 0x000fe20006800000 */
[----:B------:R-:W-:Y:S01]  /*9d20*/  MUFU.TANH R60, R30 ;  /* 0x0000001e003c7308 */ /* 0x000fe20000002400 */
[----:B------:R-:W-:Y:S02]  /*9d30*/  FSEL R202, R202, -INF , !P2 ;  /* 0xff800000caca7808 */ /* 0x000fe40005000000 */
[CC--:B------:R-:W-:Y:S02]  /*9d40*/  ISETP.GE.AND P0, PT, R9.reuse, R45.reuse, PT ;  /* 0x0000002d0900720c */ /* 0x0c0fe40003f06270 */
[-C--:B------:R-:W-:Y:S01]  /*9d50*/  ISETP.GE.AND P6, PT, R9, R44.reuse, PT ;  /* 0x0000002c0900720c */ /* 0x080fe20003fc6270 */
[----:B---3--:R-:W-:Y:S01]  /*9d60*/  HMMA.16816.F32 R20, R12, R24, R20 ;  /* 0x000000180c14723c */ /* 0x008fe20000001814 */
[CC--:B------:R-:W-:Y:S01]  /*9d70*/  ISETP.GE.AND P5, PT, R8.reuse, R45.reuse, PT ;  /* 0x0000002d0800720c */ /* 0x0c0fe20003fa6270 */
[----:B------:R2:W-:Y:S01]  /*9d80*/  MUFU.TANH R59, R31 ;  /* 0x0000001f003b7308 */ /* 0x0005e20000002400 */
[----:B------:R-:W-:Y:S01]  /*9d90*/  ISETP.GE.AND P2, PT, R8, R44, PT ;  /* 0x0000002c0800720c */ /* 0x000fe20003f46270 */
[C---:B------:R-:W-:Y:S01]  /*9da0*/  VIADD R24, R40.reuse, 0xfffffe61 ;  /* 0xfffffe6128187836 */ /* 0x040fe20000000000 */
[----:B------:R-:W-:Y:S01]  /*9db0*/  FSEL R197, R197, -INF , !P1 ;  /* 0xff800000c5c57808 */ /* 0x000fe20004800000 */
[----:B------:R-:W-:Y:S01]  /*9dc0*/  VIADD R25, R40, 0xfffffe68 ;  /* 0xfffffe6828197836 */ /* 0x000fe20000000000 */
[----:B------:R-:W-:Y:S01]  /*9dd0*/  FSEL R201, R201, -INF , !P0 ;  /* 0xff800000c9c97808 */ /* 0x000fe20004000000 */
[----:B------:R-:W-:Y:S01]  /*9de0*/  HMMA.16816.F32 R8, R4, R10, RZ ;  /* 0x0000000a0408723c */ /* 0x000fe200000018ff */
[----:B------:R-:W-:-:S02]  /*9df0*/  ISETP.GE.AND P1, PT, R24, R45, PT ;  /* 0x0000002d1800720c */ /* 0x000fc40003f26270 */
[-C--:B------:R-:W-:Y:S01]  /*9e00*/  ISETP.GE.AND P0, PT, R24, R44.reuse, PT ;  /* 0x0000002c1800720c */ /* 0x080fe20003f06270 */
[----:B------:R-:W-:Y:S01]  /*9e10*/  VIADD R24, R40, 0xfffffe69 ;  /* 0xfffffe6928187836 */ /* 0x000fe20000000000 */
[----:B------:R-:W-:Y:S02]  /*9e20*/  FSEL R194, R194, -INF , !P4 ;  /* 0xff800000c2c27808 */ /* 0x000fe40006000000 */
[----:B------:R-:W-:Y:S02]  /*9e30*/  FSEL R199, R199, -INF , !P5 ;  /* 0xff800000c7c77808 */ /* 0x000fe40006800000 */
[CC--:B------:R-:W-:Y:S02]  /*9e40*/  ISETP.GE.AND P4, PT, R24.reuse, R45.reuse, PT ;  /* 0x0000002d1800720c */ /* 0x0c0fe40003f86270 */
[-C--:B------:R-:W-:Y:S01]  /*9e50*/  ISETP.GE.AND P5, PT, R24, R44.reuse, PT ;  /* 0x0000002c1800720c */ /* 0x080fe20003fa6270 */
[----:B--2---:R-:W2:Y:S01]  /*9e60*/  LDSM.16.M88.4 R28, [R150+0x4400] ;  /* 0x00440000961c783b */ /* 0x004ea20000000200 */
[----:B------:R-:W-:Y:S01]  /*9e70*/  VIADD R24, R40, 0xfffffe70 ;  /* 0xfffffe7028187836 */ /* 0x000fe20000000000 */
[----:B------:R-:W-:Y:S01]  /*9e80*/  FSEL R195, R195, -INF , !P6 ;  /* 0xff800000c3c37808 */ /* 0x000fe20007000000 */
[----:B------:R-:W-:Y:S01]  /*9e90*/  FMUL.FTZ R20, R20, UR4 ;  /* 0x0000000414147c20 */ /* 0x000fe20008410000 */
[----:B------:R-:W-:Y:S01]  /*9ea0*/  FSEL R200, R200, -INF , !P3 ;  /* 0xff800000c8c87808 */ /* 0x000fe20005800000 */
[----:B------:R-:W-:Y:S01]  /*9eb0*/  FMUL.FTZ R21, R21, UR4 ;  /* 0x0000000415157c20 */ /* 0x000fe20008410000 */
[----:B------:R-:W-:Y:S01]  /*9ec0*/  FSEL R191, R191, -INF , !P2 ;  /* 0xff800000bfbf7808 */ /* 0x000fe20005000000 */
[----:B------:R3:W-:Y:S01]  /*9ed0*/  MUFU.TANH R78, R20 ;  /* 0x00000014004e7308 */ /* 0x0007e20000002400 */
[----:B------:R-:W-:Y:S01]  /*9ee0*/  HMMA.16816.F32 R8, R12, R26, R8 ;  /* 0x0000001a0c08723c */ /* 0x000fe20000001808 */
[----:B------:R-:W-:Y:S01]  /*9ef0*/  FSEL R196, R196, -INF , !P1 ;  /* 0xff800000c4c47808 */ /* 0x000fe20004800000 */
[----:B------:R-:W-:Y:S01]  /*9f00*/  FMUL.FTZ R22, R22, UR4 ;  /* 0x0000000416167c20 */ /* 0x000fe20008410000 */
[----:B------:R-:W-:Y:S01]  /*9f10*/  ISETP.GE.AND P6, PT, R25, R45, PT ;  /* 0x0000002d1900720c */ /* 0x000fe20003fc6270 */
[----:B------:R-:W-:Y:S01]  /*9f20*/  FMUL.FTZ R23, R23, UR4 ;  /* 0x0000000417177c20 */ /* 0x000fe20008410000 */
[----:B------:R-:W-:-:S02]  /*9f30*/  ISETP.GE.AND P3, PT, R25, R44, PT ;  /* 0x0000002c1900720c */ /* 0x000fc40003f66270 */
[CC--:B------:R-:W-:Y:S01]  /*9f40*/  ISETP.GE.AND P2, PT, R24.reuse, R45.reuse, PT ;  /* 0x0000002d1800720c */ /* 0x0c0fe20003f46270 */
[----:B------:R-:W-:Y:S01]  /*9f50*/  MUFU.TANH R77, R21 ;  /* 0x00000015004d7308 */ /* 0x000fe20000002400 */
[-C--:B------:R-:W-:Y:S02]  /*9f60*/  ISETP.GE.AND P1, PT, R24, R44.reuse, PT ;  /* 0x0000002c1800720c */ /* 0x080fe40003f26270 */
[----:B-1----:R-:W-:Y:S01]  /*9f70*/  HMMA.16816.F32 R24, R4, R16, RZ ;  /* 0x000000100418723c */ /* 0x002fe200000018ff */
[----:B------:R-:W-:Y:S01]  /*9f80*/  FSEL R190, R190, -INF , !P0 ;  /* 0xff800000bebe7808 */ /* 0x000fe20004000000 */
[C---:B------:R-:W-:Y:S01]  /*9f90*/  VIADD R17, R40.reuse, 0xfffffe79 ;  /* 0xfffffe7928117836 */ /* 0x040fe20000000000 */
[----:B------:R-:W-:Y:S01]  /*9fa0*/  FSEL R193, R193, -INF , !P6 ;  /* 0xff800000c1c17808 */ /* 0x000fe20007000000 */
[C---:B------:R-:W-:Y:S01]  /*9fb0*/  VIADD R16, R40.reuse, 0xfffffe80 ;  /* 0xfffffe8028107836 */ /* 0x040fe20000000000 */
[----:B------:R-:W-:Y:S01]  /*9fc0*/  FSEL R189, R189, -INF , !P3 ;  /* 0xff800000bdbd7808 */ /* 0x000fe20005800000 */
[----:B---3--:R-:W-:Y:S01]  /*9fd0*/  VIADD R20, R40, 0xfffffe71 ;  /* 0xfffffe7128147836 */ /* 0x008fe20000000000 */
[----:B------:R-:W-:Y:S01]  /*9fe0*/  FSEL R192, R192, -INF , !P4 ;  /* 0xff800000c0c07808 */ /* 0x000fe20006000000 */
[----:B------:R-:W-:Y:S01]  /*9ff0*/  FMUL.FTZ R8, R8, UR4 ;  /* 0x0000000408087c20 */ /* 0x000fe20008410000 */
[----:B------:R-:W1:Y:S01]  /*a000*/  MUFU.TANH R58, R22 ;  /* 0x00000016003a7308 */ /* 0x000e620000002400 */
[----:B------:R-:W-:Y:S01]  /*a010*/  FSEL R188, R188, -INF , !P5 ;  /* 0xff800000bcbc7808 */ /* 0x000fe20006800000 */
[----:B------:R-:W-:Y:S01]  /*a020*/  FMUL.FTZ R9, R9, UR4 ;  /* 0x0000000409097c20 */ /* 0x000fe20008410000 */
[-C--:B------:R-:W-:Y:S01]  /*a030*/  ISETP.GE.AND P0, PT, R20, R45.reuse, PT ;  /* 0x0000002d1400720c */ /* 0x080fe20003f06270 */
[----:B------:R-:W-:Y:S01]  /*a040*/  FMUL.FTZ R10, R10, UR4 ;  /* 0x000000040a0a7c20 */ /* 0x000fe20008410000 */
[-C--:B------:R-:W-:Y:S01]  /*a050*/  ISETP.GE.AND P6, PT, R20, R44.reuse, PT ;  /* 0x0000002c1400720c */ /* 0x080fe20003fc6270 */
[----:B------:R-:W-:Y:S01]  /*a060*/  VIADD R20, R40, 0xfffffe78 ;  /* 0xfffffe7828147836 */ /* 0x000fe20000000000 */
[----:B------:R-:W-:Y:S01]  /*a070*/  FSEL R185, R185, -INF , !P2 ;  /* 0xff800000b9b97808 */ /* 0x000fe20005000000 */
[----:B------:R3:W1:Y:S01]  /*a080*/  MUFU.TANH R57, R23 ;  /* 0x0000001700397308 */ /* 0x0006620000002400 */
[----:B------:R-:W-:Y:S01]  /*a090*/  FSEL R162, R162, -INF , !P6 ;  /* 0xff800000a2a27808 */ /* 0x000fe20007000000 */
[----:B------:R-:W-:Y:S01]  /*a0a0*/  FMUL.FTZ R11, R11, UR4 ;  /* 0x000000040b0b7c20 */ /* 0x000fe20008410000 */
[C---:B------:R-:W-:Y:S01]  /*a0b0*/  ISETP.GE.AND P3, PT, R20.reuse, R45, PT ;  /* 0x0000002d1400720c */ /* 0x040fe20003f66270 */
[----:B--2---:R-:W-:Y:S01]  /*a0c0*/  HMMA.16816.F32 R24, R12, R28, R24 ;  /* 0x0000001c0c18723c */ /* 0x004fe20000001818 */
[----:B------:R-:W-:Y:S01]  /*a0d0*/  ISETP.GE.AND P4, PT, R20, R44, PT ;  /* 0x0000002c1400720c */ /* 0x000fe20003f86270 */
[----:B------:R-:W-:Y:S01]  /*a0e0*/  VIADD R28, R40, 0xfffffe90 ;  /* 0xfffffe90281c7836 */ /* 0x000fe20000000000 */
[----:B------:R-:W-:Y:S01]  /*a0f0*/  FSEL R181, R181, -INF , !P3 ;  /* 0xff800000b5b57808 */ /* 0x000fe20005800000 */
[----:B------:R2:W1:Y:S01]  /*a100*/  MUFU.TANH R76, R8 ;  /* 0x00000008004c7308 */ /* 0x0004620000002400 */
[----:B------:R-:W-:-:S02]  /*a110*/  FSEL R163, R163, -INF , !P1 ;  /* 0xff800000a3a37808 */ /* 0x000fc40004800000 */
[----:B------:R-:W-:Y:S02]  /*a120*/  FSEL R184, R184, -INF , !P0 ;  /* 0xff800000b8b87808 */ /* 0x000fe40004000000 */
[CC--:B------:R-:W-:Y:S02]  /*a130*/  ISETP.GE.AND P5, PT, R17.reuse, R45.reuse, PT ;  /* 0x0000002d1100720c */ /* 0x0c0fe40003fa6270 */
[-C--:B------:R-:W-:Y:S01]  /*a140*/  ISETP.GE.AND P2, PT, R17, R44.reuse, PT ;  /* 0x0000002c1100720c */ /* 0x080fe20003f46270 */
[----:B------:R-:W-:Y:S01]  /*a150*/  MUFU.TANH R75, R9 ;  /* 0x00000009004b7308 */ /* 0x000fe20000002400 */
[CC--:B------:R-:W-:Y:S01]  /*a160*/  ISETP.GE.AND P1, PT, R16.reuse, R45.reuse, PT ;  /* 0x0000002d1000720c */ /* 0x0c0fe20003f26270 */
[----:B---3--:R-:W3:Y:S01]  /*a170*/  LDSM.16.M88.4 R20, [R165+0x4800] ;  /* 0x00480000a514783b */ /* 0x008ee20000000200 */
[-C--:B------:R-:W-:Y:S02]  /*a180*/  ISETP.GE.AND P0, PT, R16, R44.reuse, PT ;  /* 0x0000002c1000720c */ /* 0x080fe40003f06270 */
[----:B------:R-:W-:Y:S01]  /*a190*/  HMMA.16816.F32 R16, R4, R18, RZ ;  /* 0x000000120410723c */ /* 0x000fe200000018ff */
[----:B------:R-:W-:Y:S01]  /*a1a0*/  FSEL R161, R161, -INF , !P4 ;  /* 0xff800000a1a17808 */ /* 0x000fe20006000000 */
[----:B------:R-:W-:Y:S01]  /*a1b0*/  FMUL.FTZ R24, R24, UR4 ;  /* 0x0000000418187c20 */ /* 0x000fe20008410000 */
[----:B------:R-:W-:Y:S01]  /*a1c0*/  FSEL R173, R173, -INF , !P5 ;  /* 0xff800000adad7808 */ /* 0x000fe20006800000 */
[----:B------:R-:W1:Y:S01]  /*a1d0*/  MUFU.TANH R56, R10 ;  /* 0x0000000a00387308 */ /* 0x000e620000002400 */
[----:B--2---:R-:W-:Y:S01]  /*a1e0*/  VIADD R8, R40, 0xfffffe81 ;  /* 0xfffffe8128087836 */ /* 0x004fe20000000000 */
[----:B------:R-:W-:Y:S01]  /*a1f0*/  FSEL R160, R160, -INF , !P2 ;  /* 0xff800000a0a07808 */ /* 0x000fe20005000000 */
[----:B------:R-:W-:Y:S01]  /*a200*/  FMUL.FTZ R25, R25, UR4 ;  /* 0x0000000419197c20 */ /* 0x000fe20008410000 */
[----:B------:R-:W-:Y:S01]  /*a210*/  FSEL R159, R159, -INF , !P1 ;  /* 0xff8000009f9f7808 */ /* 0x000fe20004800000 */
[----:B------:R-:W-:Y:S01]  /*a220*/  FMUL.FTZ R26, R26, UR4 ;  /* 0x000000041a1a7c20 */ /* 0x000fe20008410000 */
[C---:B------:R-:W-:Y:S01]  /*a230*/  ISETP.GE.AND P6, PT, R8.reuse, R45, PT ;  /* 0x0000002d0800720c */ /* 0x040fe20003fc6270 */
[----:B------:R-:W-:Y:S01]  /*a240*/  FMUL.FTZ R27, R27, UR4 ;  /* 0x000000041b1b7c20 */ /* 0x000fe20008410000 */
[----:B------:R-:W-:Y:S01]  /*a250*/  ISETP.GE.AND P3, PT, R8, R44, PT ;  /* 0x0000002c0800720c */ /* 0x000fe20003f66270 */
[----:B------:R-:W-:Y:S01]  /*a260*/  VIADD R8, R40, 0xfffffe88 ;  /* 0xfffffe8828087836 */ /* 0x000fe20000000000 */
[----:B------:R2:W1:Y:S01]  /*a270*/  MUFU.TANH R55, R11 ;  /* 0x0000000b00377308 */ /* 0x0004620000002400 */
[----:B------:R-:W-:-:S02]  /*a280*/  FSEL R154, R154, -INF , !P0 ;  /* 0xff8000009a9a7808 */ /* 0x000fc40004000000 */
[----:B------:R-:W-:Y:S02]  /*a290*/  FSEL R158, R158, -INF , !P6 ;  /* 0xff8000009e9e7808 */ /* 0x000fe40007000000 */
[CC--:B------:R-:W-:Y:S01]  /*a2a0*/  ISETP.GE.AND P4, PT, R8.reuse, R45.reuse, PT ;  /* 0x0000002d0800720c */ /* 0x0c0fe20003f86270 */
[----:B------:R-:W-:Y:S01]  /*a2b0*/  HMMA.16816.F32 R16, R12, R30, R16 ;  /* 0x0000001e0c10723c */ /* 0x000fe20000001810 */
[----:B------:R-:W-:Y:S01]  /*a2c0*/  ISETP.GE.AND P5, PT, R8, R44, PT ;  /* 0x0000002c0800720c */ /* 0x000fe20003fa6270 */
[----:B------:R-:W-:Y:S01]  /*a2d0*/  VIADD R8, R40, 0xfffffe89 ;  /* 0xfffffe8928087836 */ /* 0x000fe20000000000 */
[----:B------:R4:W1:Y:S01]  /*a2e0*/  MUFU.TANH R74, R24 ;  /* 0x00000018004a7308 */ /* 0x0008620000002400 */
[-C--:B------:R-:W-:Y:S02]  /*a2f0*/  ISETP.GE.AND P0, PT, R28, R45.reuse, PT ;  /* 0x0000002d1c00720c */ /* 0x080fe40003f06270 */
[----:B------:R-:W-:Y:S02]  /*a300*/  FSEL R149, R149, -INF , !P5 ;  /* 0xff80000095957808 */ /* 0x000fe40006800000 */
[----:B------:R-:W-:-:S02]  /*a310*/  ISETP.GE.AND P2, PT, R8, R45, PT ;  /* 0x0000002d0800720c */ /* 0x000fc40003f46270 */
[-C--:B------:R-:W-:Y:S01]  /*a320*/  ISETP.GE.AND P1, PT, R8, R44.reuse, PT ;  /* 0x0000002c0800720c */ /* 0x080fe20003f26270 */
[----:B------:R-:W-:Y:S01]  /*a330*/  MUFU.TANH R73, R25 ;  /* 0x0000001900497308 */ /* 0x000fe20000002400 */
[----:B--2---:R-:W2:Y:S01]  /*a340*/  LDSM.16.M88.4 R8, [R150+0x4800] ;  /* 0x004800009608783b */ /* 0x004ea20000000200 */
[----:B------:R-:W-:Y:S02]  /*a350*/  FSEL R156, R156, -INF , !P2 ;  /* 0xff8000009c9c7808 */ /* 0x000fe40005000000 */
[-C--:B------:R-:W-:Y:S01]  /*a360*/  ISETP.GE.AND P6, PT, R28, R44.reuse, PT ;  /* 0x0000002c1c00720c */ /* 0x080fe20003fc6270 */
[----:B------:R-:W-:Y:S01]  /*a370*/  VIADD R28, R40, 0xfffffe91 ;  /* 0xfffffe91281c7836 */ /* 0x000fe20000000000 */
[----:B------:R-:W-:Y:S02]  /*a380*/  FSEL R148, R148, -INF , !P1 ;  /* 0xff80000094947808 */ /* 0x000fe40004800000 */
[----:B------:R-:W-:Y:S01]  /*a390*/  FSEL R155, R155, -INF , !P0 ;  /* 0xff8000009b9b7808 */ /* 0x000fe20004000000 */
[----:B------:R-:W-:Y:S01]  /*a3a0*/  MUFU.TANH R54, R26 ;  /* 0x0000001a00367308 */ /* 0x000fe20000002400 */
[----:B----4-:R-:W-:Y:S01]  /*a3b0*/  VIADD R24, R40, 0xfffffe98 ;  /* 0xfffffe9828187836 */ /* 0x010fe20000000000 */
[----:B------:R-:W-:Y:S01]  /*a3c0*/  FSEL R153, R153, -INF , !P3 ;  /* 0xff80000099997808 */ /* 0x000fe20005800000 */
[----:B------:R-:W-:Y:S01]  /*a3d0*/  FMUL.FTZ R16, R16, UR4 ;  /* 0x0000000410107c20 */ /* 0x000fe20008410000 */
[----:B------:R-:W-:Y:S01]  /*a3e0*/  FSEL R157, R157, -INF , !P4 ;  /* 0xff8000009d9d7808 */ /* 0x000fe20006000000 */
[----:B------:R-:W-:Y:S01]  /*a3f0*/  FMUL.FTZ R17, R17, UR4 ;  /* 0x0000000411117c20 */ /* 0x000fe20008410000 */
[-C--:B------:R-:W-:Y:S01]  /*a400*/  ISETP.GE.AND P5, PT, R24, R45.reuse, PT ;  /* 0x0000002d1800720c */ /* 0x080fe20003fa6270 */
[----:B------:R-:W-:Y:S01]  /*a410*/  FMUL.FTZ R18, R18, UR4 ;  /* 0x0000000412127c20 */ /* 0x000fe20008410000 */
[-C--:B------:R-:W-:Y:S01]  /*a420*/  ISETP.GE.AND P2, PT, R24, R44.reuse, PT ;  /* 0x0000002c1800720c */ /* 0x080fe20003f46270 */
[----:B------:R-:W-:Y:S01]  /*a430*/  VIADD R24, R40, 0xfffffe99 ;  /* 0xfffffe9928187836 */ /* 0x000fe20000000000 */
[----:B------:R4:W1:Y:S01]  /*a440*/  MUFU.TANH R53, R27 ;  /* 0x0000001b00357308 */ /* 0x0008620000002400 */
[C---:B------:R-:W-:Y:S01]  /*a450*/  ISETP.GE.AND P3, PT, R28.reuse, R45, PT ;  /* 0x0000002d1c00720c */ /* 0x040fe20003f66270 */
[----:B------:R-:W-:Y:S01]  /*a460*/  FMUL.FTZ R19, R19, UR4 ;  /* 0x0000000413137c20 */ /* 0x000fe20008410000 */
[----:B------:R-:W-:-:S02]  /*a470*/  ISETP.GE.AND P4, PT, R28, R44, PT ;  /* 0x0000002c1c00720c */ /* 0x000fc40003f86270 */
[C---:B------:R-:W-:Y:S01]  /*a480*/  ISETP.GE.AND P1, PT, R24.reuse, R45, PT ;  /* 0x0000002d1800720c */ /* 0x040fe20003f26270 */
[----:B---3--:R-:W-:Y:S01]  /*a490*/  HMMA.16816.F32 R28, R4, R20, RZ ;  /* 0x00000014041c723c */ /* 0x008fe200000018ff */
[----:B------:R-:W-:Y:S01]  /*a4a0*/  ISETP.GE.AND P0, PT, R24, R44, PT ;  /* 0x0000002c1800720c */ /* 0x000fe20003f06270 */
[C---:B------:R-:W-:Y:S01]  /*a4b0*/  VIADD R21, R40.reuse, 0xfffffea0 ;  /* 0xfffffea028157836 */ /* 0x040fe20000000000 */
[----:B------:R3:W1:Y:S01]  /*a4c0*/  MUFU.TANH R72, R16 ;  /* 0x0000001000487308 */ /* 0x0006620000002400 */
[----:B------:R-:W-:Y:S01]  /*a4d0*/  VIADD R20, R40, 0xfffffea1 ;  /* 0xfffffea128147836 */ /* 0x000fe20000000000 */
[----:B------:R-:W-:Y:S02]  /*a4e0*/  FSEL R128, R128, -INF , !P6 ;  /* 0xff80000080807808 */ /* 0x000fe40007000000 */
[----:B------:R-:W-:Y:S02]  /*a4f0*/  FSEL R152, R152, -INF , !P3 ;  /* 0xff80000098987808 */ /* 0x000fe40005800000 */
[----:B------:R-:W-:-:S02]  /*a500*/  FSEL R127, R127, -INF , !P4 ;  /* 0xff8000007f7f7808 */ /* 0x000fc40006000000 */
[----:B------:R-:W-:Y:S01]  /*a510*/  FSEL R130, R130, -INF , !P5 ;  /* 0xff80000082827808 */ /* 0x000fe20006800000 */
[----:B----4-:R-:W4:Y:S01]  /*a520*/  LDSM.16.M88.4 R24, [R165+0x4c00] ;  /* 0x004c0000a518783b */ /* 0x010f220000000200 */
[CC--:B------:R-:W-:Y:S01]  /*a530*/  ISETP.GE.AND P6, PT, R21.reuse, R45.reuse, PT ;  /* 0x0000002d1500720c */ /* 0x0c0fe20003fc6270 */
[----:B------:R-:W-:Y:S01]  /*a540*/  MUFU.TANH R71, R17 ;  /* 0x0000001100477308 */ /* 0x000fe20000002400 */
[-C--:B------:R-:W-:Y:S02]  /*a550*/  ISETP.GE.AND P3, PT, R21, R44.reuse, PT ;  /* 0x0000002c1500720c */ /* 0x080fe40003f66270 */
[CC--:B------:R-:W-:Y:S02]  /*a560*/  ISETP.GE.AND P4, PT, R20.reuse, R45.reuse, PT ;  /* 0x0000002d1400720c */ /* 0x0c0fe40003f86270 */
[-C--:B------:R-:W-:Y:S01]  /*a570*/  ISETP.GE.AND P5, PT, R20, R44.reuse, PT ;  /* 0x0000002c1400720c */ /* 0x080fe20003fa6270 */
[----:B--2---:R-:W-:Y:S01]  /*a580*/  HMMA.16816.F32 R28, R12, R8, R28 ;  /* 0x000000080c1c723c */ /* 0x004fe2000000181c */
[----:B---3--:R-:W-:Y:S01]  /*a590*/  VIADD R16, R40, 0xfffffea8 ;  /* 0xfffffea828107836 */ /* 0x008fe20000000000 */
[----:B------:R-:W-:Y:S01]  /*a5a0*/  FSEL R126, R126, -INF , !P2 ;  /* 0xff8000007e7e7808 */ /* 0x000fe20005000000 */
[----:B------:R-:W2:Y:S01]  /*a5b0*/  MUFU.TANH R52, R18 ;  /* 0x0000001200347308 */ /* 0x000ea20000002400 */
[----:B------:R-:W-:Y:S01]  /*a5c0*/  FSEL R129, R129, -INF , !P1 ;  /* 0xff80000081817808 */ /* 0x000fe20004800000 */
[----:B------:R-:W-:Y:S01]  /*a5d0*/  VIADD R8, R40, 0xfffffea9 ;  /* 0xfffffea928087836 */ /* 0x000fe20000000000 */
[----:B------:R-:W-:Y:S01]  /*a5e0*/  ISETP.GE.AND P2, PT, R16, R45, PT ;  /* 0x0000002d1000720c */ /* 0x000fe20003f46270 */
[----:B------:R-:W-:Y:S01]  /*a5f0*/  VIADD R9, R40, 0xfffffeb0 ;  /* 0xfffffeb028097836 */ /* 0x000fe20000000000 */
[----:B------:R-:W-:Y:S01]  /*a600*/  ISETP.GE.AND P1, PT, R16, R44, PT ;  /* 0x0000002c1000720c */ /* 0x000fe20003f26270 */
[----:B------:R-:W-:Y:S01]  /*a610*/  HMMA.16816.F32 R20, R4, R22, RZ ;  /* 0x000000160414723c */ /* 0x000fe200000018ff */
[----:B------:R-:W-:Y:S01]  /*a620*/  FSEL R125, R125, -INF , !P0 ;  /* 0xff8000007d7d7808 */ /* 0x000fe20004000000 */
[----:B------:R3:W2:Y:S01]  /*a630*/  MUFU.TANH R51, R19 ;  /* 0x0000001300337308 */ /* 0x0006a20000002400 */
[----:B------:R-:W-:-:S02]  /*a640*/  FSEL R108, R108, -INF , !P6 ;  /* 0xff8000006c6c7808 */ /* 0x000fc40007000000 */
[CC--:B------:R-:W-:Y:S02]  /*a650*/  ISETP.GE.AND P0, PT, R8.reuse, R45.reuse, PT ;  /* 0x0000002d0800720c */ /* 0x0c0fe40003f06270 */
[-C--:B------:R-:W-:Y:S01]  /*a660*/  ISETP.GE.AND P6, PT, R8, R44.reuse, PT ;  /* 0x0000002c0800720c */ /* 0x080fe20003fc6270 */
[----:B------:R-:W-:Y:S01]  /*a670*/  VIADD R8, R40, 0xfffffeb1 ;  /* 0xfffffeb128087836 */ /* 0x000fe20000000000 */
[----:B------:R-:W-:Y:S01]  /*a680*/  FSEL R103, R103, -INF , !P3 ;  /* 0xff80000067677808 */ /* 0x000fe20005800000 */
[----:B------:R-:W-:Y:S01]  /*a690*/  FMUL.FTZ R28, R28, UR4 ;  /* 0x000000041c1c7c20 */ /* 0x000fe20008410000 */
[----:B------:R-:W-:Y:S01]  /*a6a0*/  FSEL R107, R107, -INF , !P4 ;  /* 0xff8000006b6b7808 */ /* 0x000fe20006000000 */
[----:B------:R-:W-:Y:S01]  /*a6b0*/  FMUL.FTZ R31, R31, UR4 ;  /* 0x000000041f1f7c20 */ /* 0x000fe20008410000 */
[----:B------:R-:W-:Y:S01]  /*a6c0*/  FSEL R100, R100, -INF , !P5 ;  /* 0xff80000064647808 */ /* 0x000fe20006800000 */
[----:B------:R1:W2:Y:S01]  /*a6d0*/  MUFU.TANH R70, R28 ;  /* 0x0000001c00467308 */ /* 0x0002a20000002400 */
[----:B------:R-:W-:Y:S01]  /*a6e0*/  FSEL R105, R105, -INF , !P2 ;  /* 0xff80000069697808 */ /* 0x000fe20005000000 */
[----:B------:R-:W-:Y:S01]  /*a6f0*/  FMUL.FTZ R29, R29, UR4 ;  /* 0x000000041d1d7c20 */ /* 0x000fe20008410000 */
[CC--:B------:R-:W-:Y:S01]  /*a700*/  ISETP.GE.AND P3, PT, R9.reuse, R45.reuse, PT ;  /* 0x0000002d0900720c */ /* 0x0c0fe20003f66270 */
[----:B------:R-:W-:Y:S01]  /*a710*/  FMUL.FTZ R30, R30, UR4 ;  /* 0x000000041e1e7c20 */ /* 0x000fe20008410000 */
[-C--:B------:R-:W-:Y:S01]  /*a720*/  ISETP.GE.AND P4, PT, R9, R44.reuse, PT ;  /* 0x0000002c0900720c */ /* 0x080fe20003f86270 */
[----:B---3--:R-:W3:Y:S01]  /*a730*/  LDSM.16.M88.4 R16, [R150+0x4c00] ;  /* 0x004c00009610783b */ /* 0x008ee20000000200 */
[----:B------:R-:W-:Y:S01]  /*a740*/  ISETP.GE.AND P5, PT, R8, R45, PT ;  /* 0x0000002d0800720c */ /* 0x000fe20003fa6270 */
[----:B------:R-:W-:Y:S01]  /*a750*/  VIADD R9, R40, 0xfffffeb8 ;  /* 0xfffffeb828097836 */ /* 0x000fe20000000000 */
[----:B------:R-:W-:Y:S01]  /*a760*/  ISETP.GE.AND P2, PT, R8, R44, PT ;  /* 0x0000002c0800720c */ /* 0x000fe20003f46270 */
[----:B------:R-:W-:Y:S01]  /*a770*/  VIADD R8, R40, 0xfffffeb9 ;  /* 0xfffffeb928087836 */ /* 0x000fe20000000000 */
[----:B-----5:R-:W-:Y:S01]  /*a780*/  FSEL R99, R99, -INF , !P1 ;  /* 0xff80000063637808 */ /* 0x020fe20004800000 */
[----:B------:R-:W-:Y:S01]  /*a790*/  HMMA.16816.F32 R20, R12, R10, R20 ;  /* 0x0000000a0c14723c */ /* 0x000fe20000001814 */
[----:B------:R-:W-:Y:S01]  /*a7a0*/  FSEL R104, R104, -INF , !P0 ;  /* 0xff80000068687808 */ /* 0x000fe20004000000 */
[----:B------:R-:W5:Y:S01]  /*a7b0*/  MUFU.TANH R49, R31 ;  /* 0x0000001f00317308 */ /* 0x000f620000002400 */
[----:B------:R-:W-:Y:S01]  /*a7c0*/  FSEL R98, R98, -INF , !P6 ;  /* 0xff80000062627808 */ /* 0x000fe20007000000 */
[----:B------:R-:W-:-:S04]  /*a7d0*/  DEPBAR.LE SB0, 0x0 ;  /* 0x000080000000791a */ /* 0x000fc80000000000 */
[----:B------:R-:W-:Y:S01]  /*a7e0*/  FSEL R92, R92, -INF , !P3 ;  /* 0xff8000005c5c7808 */ /* 0x000fe20005800000 */
[----:B-1----:R-:W-:Y:S01]  /*a7f0*/  VIADD R28, R40, 0xfffffec0 ;  /* 0xfffffec0281c7836 */ /* 0x002fe20000000000 */
[CC--:B------:R-:W-:Y:S01]  /*a800*/  ISETP.GE.AND P1, PT, R9.reuse, R45.reuse, PT ;  /* 0x0000002d0900720c */ /* 0x0c0fe20003f26270 */
[----:B------:R-:W-:Y:S01]  /*a810*/  MUFU.TANH R69, R29 ;  /* 0x0000001d00457308 */ /* 0x000fe20000002400 */
[-C--:B------:R-:W-:Y:S02]  /*a820*/  ISETP.GE.AND P0, PT, R9, R44.reuse, PT ;  /* 0x0000002c0900720c */ /* 0x080fe40003f06270 */
[CC--:B------:R-:W-:Y:S02]  /*a830*/  ISETP.GE.AND P6, PT, R8.reuse, R45.reuse, PT ;  /* 0x0000002d0800720c */ /* 0x0c0fe40003fc6270 */
[-C--:B------:R-:W-:Y:S02]  /*a840*/  ISETP.GE.AND P3, PT, R8, R44.reuse, PT ;  /* 0x0000002c0800720c */ /* 0x080fe40003f66270 */
[C---:B----4-:R-:W-:Y:S01]  /*a850*/  HMMA.16816.F32 R8, R4.reuse, R24, RZ ;  /* 0x000000180408723c */ /* 0x050fe200000018ff */
[----:B------:R-:W-:Y:S01]  /*a860*/  VIADD R25, R40, 0xfffffec1 ;  /* 0xfffffec128197836 */ /* 0x000fe20000000000 */
[----:B------:R-:W-:Y:S01]  /*a870*/  FSEL R88, R88, -INF , !P5 ;  /* 0xff80000058587808 */ /* 0x000fe20006800000 */
[----:B------:R-:W-:Y:S01]  /*a880*/  VIADD R24, R40, 0xfffffec8 ;  /* 0xfffffec828187836 */ /* 0x000fe20000000000 */
[----:B------:R-:W-:Y:S01]  /*a890*/  FSEL R61, R61, -INF , !P2 ;  /* 0xff8000003d3d7808 */ /* 0x000fe20005000000 */
[----:B------:R-:W-:Y:S01]  /*a8a0*/  FMUL.FTZ R20, R20, UR4 ;  /* 0x0000000414147c20 */ /* 0x000fe20008410000 */
[----:B------:R-:W-:Y:S01]  /*a8b0*/  ISETP.GE.AND P5, PT, R28, R44, PT ;  /* 0x0000002c1c00720c */ /* 0x000fe20003fa6270 */
[----:B------:R-:W-:Y:S01]  /*a8c0*/  MUFU.TANH R50, R30 ;  /* 0x0000001e00327308 */ /* 0x000fe20000002400 */
[----:B------:R-:W-:Y:S01]  /*a8d0*/  HMMA.16816.F32 R4, R4, R26, RZ ;  /* 0x0000001a0404723c */ /* 0x000fe200000018ff */
[----:B------:R-:W-:Y:S01]  /*a8e0*/  ISETP.GE.AND P2, PT, R25, R45, PT ;  /* 0x0000002d1900720c */ /* 0x000fe20003f46270 */
[----:B------:R-:W-:Y:S01]  /*a8f0*/  FMUL.FTZ R21, R21, UR4 ;  /* 0x0000000415157c20 */ /* 0x000fe20008410000 */
[----:B------:R-:W-:Y:S01]  /*a900*/  FSEL R58, R58, -INF , !P5 ;  /* 0xff8000003a3a7808 */ /* 0x000fe20006800000 */
[----:B------:R-:W-:Y:S01]  /*a910*/  FMUL.FTZ R22, R22, UR4 ;  /* 0x0000000416167c20 */ /* 0x000fe20008410000 */
[----:B------:R-:W-:Y:S01]  /*a920*/  FSEL R77, R77, -INF , !P2 ;  /* 0xff8000004d4d7808 */ /* 0x000fe20005000000 */
[----:B------:R-:W-:Y:S01]  /*a930*/  FMUL.FTZ R23, R23, UR4 ;  /* 0x0000000417177c20 */ /* 0x000fe20008410000 */
[----:B------:R-:W-:Y:S01]  /*a940*/  FSEL R87, R87, -INF , !P1 ;  /* 0xff80000057577808 */ /* 0x000fe20004800000 */
[----:B------:R-:W1:Y:S01]  /*a950*/  MUFU.TANH R68, R20 ;  /* 0x0000001400447308 */ /* 0x000e620000002400 */
[----:B------:R-:W-:-:S02]  /*a960*/  FSEL R60, R60, -INF , !P0 ;  /* 0xff8000003c3c7808 */ /* 0x000fc40004000000 */
[----:B------:R-:W-:Y:S01]  /*a970*/  FSEL R62, R62, -INF , !P4 ;  /* 0xff8000003e3e7808 */ /* 0x000fe20006000000 */
[C---:B---3--:R-:W-:Y:S01]  /*a980*/  HMMA.16816.F32 R8, R12.reuse, R16, R8 ;  /* 0x000000100c08723c */ /* 0x048fe20000001808 */
[C---:B------:R-:W-:Y:S01]  /*a990*/  VIADD R16, R40.reuse, 0xfffffed0 ;  /* 0xfffffed028107836 */ /* 0x040fe20000000000 */
[-C--:B------:R-:W-:Y:S01]  /*a9a0*/  ISETP.GE.AND P1, PT, R25, R44.reuse, PT ;  /* 0x0000002c1900720c */ /* 0x080fe20003f26270 */
[----:B------:R-:W-:Y:S01]  /*a9b0*/  VIADD R17, R40, 0xfffffec9 ;  /* 0xfffffec928117836 */ /* 0x000fe20000000000 */
[-C--:B------:R-:W-:Y:S01]  /*a9c0*/  ISETP.GE.AND P0, PT, R24, R45.reuse, PT ;  /* 0x0000002d1800720c */ /* 0x080fe20003f06270 */
[----:B------:R-:W-:Y:S01]  /*a9d0*/  MUFU.TANH R67, R21 ;  /* 0x0000001500437308 */ /* 0x000fe20000002400 */
[CC--:B------:R-:W-:Y:S02]  /*a9e0*/  ISETP.GE.AND P5, PT, R16.reuse, R45.reuse, PT ;  /* 0x0000002d1000720c */ /* 0x0c0fe40003fa6270 */
[----:B------:R-:W-:Y:S01]  /*a9f0*/  HMMA.16816.F32 R4, R12, R18, R4 ;  /* 0x000000120c04723c */ /* 0x000fe20000001804 */
[----:B------:R-:W-:Y:S01]  /*aa00*/  ISETP.GE.AND P2, PT, R16, R44, PT ;  /* 0x0000002c1000720c */ /* 0x000fe20003f46270 */
[----:B------:R-:W-:Y:S01]  /*aa10*/  VIADD R16, R40, 0xfffffed1 ;  /* 0xfffffed128107836 */ /* 0x000fe20000000000 */
[----:B------:R-:W-:-:S02]  /*aa20*/  ISETP.GE.AND P4, PT, R28, R45, PT ;  /* 0x0000002d1c00720c */ /* 0x000fc40003f86270 */
[----:B------:R-:W-:Y:S01]  /*aa30*/  FSEL R57, R57, -INF , !P1 ;  /* 0xff80000039397808 */ /* 0x000fe20004800000 */
[----:B------:R-:W-:Y:S01]  /*aa40*/  MUFU.TANH R48, R22 ;  /* 0x0000001600307308 */ /* 0x000fe20000002400 */
[----:B------:R-:W-:Y:S02]  /*aa50*/  FSEL R76, R76, -INF , !P0 ;  /* 0xff8000004c4c7808 */ /* 0x000fe40004000000 */
[----:B------:R-:W-:Y:S02]  /*aa60*/  FSEL R79, R79, -INF , !P6 ;  /* 0xff8000004f4f7808 */ /* 0x000fe40007000000 */
[----:B------:R-:W-:Y:S01]  /*aa70*/  FSEL R78, R78, -INF , !P4 ;  /* 0xff8000004e4e7808 */ /* 0x000fe20006000000 */
[----:B------:R-:W-:Y:S01]  /*aa80*/  FMUL.FTZ R66, R8, UR4 ;  /* 0x0000000408427c20 */ /* 0x000fe20008410000 */
[-C--:B------:R-:W-:Y:S01]  /*aa90*/  ISETP.GE.AND P1, PT, R16, R45.reuse, PT ;  /* 0x0000002d1000720c */ /* 0x080fe20003f26270 */
[----:B------:R-:W-:Y:S01]  /*aaa0*/  VIADD R8, R40, 0xfffffed9 ;  /* 0xfffffed928087836 */ /* 0x000fe20000000000 */
[-C--:B------:R-:W-:Y:S01]  /*aab0*/  ISETP.GE.AND P0, PT, R16, R44.reuse, PT ;  /* 0x0000002c1000720c */ /* 0x080fe20003f06270 */
[----:B------:R-:W-:Y:S01]  /*aac0*/  VIADD R16, R40, 0xfffffed8 ;  /* 0xfffffed828107836 */ /* 0x000fe20000000000 */
[-C--:B------:R-:W-:Y:S01]  /*aad0*/  ISETP.GE.AND P6, PT, R24, R44.reuse, PT ;  /* 0x0000002c1800720c */ /* 0x080fe20003fc6270 */
[----:B------:R-:W-:Y:S01]  /*aae0*/  FMUL.FTZ R9, R9, UR4 ;  /* 0x0000000409097c20 */ /* 0x000fe20008410000 */
[----:B------:R-:W-:Y:S01]  /*aaf0*/  ISETP.GE.AND P4, PT, R17, R44, PT ;  /* 0x0000002c1100720c */ /* 0x000fe20003f86270 */
[----:B------:R-:W-:Y:S01]  /*ab00*/  FMUL.FTZ R10, R10, UR4 ;  /* 0x000000040a0a7c20 */ /* 0x000fe20008410000 */
[----:B------:R-:W-:Y:S01]  /*ab10*/  FSEL R59, R59, -INF , !P3 ;  /* 0xff8000003b3b7808 */ /* 0x000fe20005800000 */
[----:B------:R3:W-:Y:S01]  /*ab20*/  MUFU.TANH R65, R9 ;  /* 0x0000000900417308 */ /* 0x0007e20000002400 */
[-C--:B------:R-:W-:Y:S01]  /*ab30*/  ISETP.GE.AND P3, PT, R17, R45.reuse, PT ;  /* 0x0000002d1100720c */ /* 0x080fe20003f66270 */
[----:B------:R-:W-:Y:S01]  /*ab40*/  FMUL.FTZ R4, R4, UR4 ;  /* 0x0000000404047c20 */ /* 0x000fe20008410000 */
[----:B------:R-:W-:Y:S01]  /*ab50*/  FSEL R56, R56, -INF , !P6 ;  /* 0xff80000038387808 */ /* 0x000fe20007000000 */
[----:B------:R-:W-:Y:S01]  /*ab60*/  FMUL.FTZ R5, R5, UR4 ;  /* 0x0000000405057c20 */ /* 0x000fe20008410000 */
[----:B------:R-:W-:Y:S01]  /*ab70*/  FSEL R55, R55, -INF , !P4 ;  /* 0xff80000037377808 */ /* 0x000fe20006000000 */
[----:B------:R-:W-:Y:S01]  /*ab80*/  FMUL.FTZ R6, R6, UR4 ;  /* 0x0000000406067c20 */ /* 0x000fe20008410000 */
[----:B------:R-:W-:Y:S01]  /*ab90*/  FSEL R74, R74, -INF , !P5 ;  /* 0xff8000004a4a7808 */ /* 0x000fe20006800000 */
[----:B------:R4:W1:Y:S01]  /*aba0*/  MUFU.TANH R46, R10 ;  /* 0x0000000a002e7308 */ /* 0x0008620000002400 */
[-C--:B------:R-:W-:Y:S01]  /*abb0*/  ISETP.GE.AND P6, PT, R16, R45.reuse, PT ;  /* 0x0000002d1000720c */ /* 0x080fe20003fc6270 */
[----:B------:R-:W-:Y:S01]  /*abc0*/  FMUL.FTZ R7, R7, UR4 ;  /* 0x0000000407077c20 */ /* 0x000fe20008410000 */
[----:B------:R-:W-:-:S02]  /*abd0*/  ISETP.GE.AND P4, PT, R8, R45, PT ;  /* 0x0000002d0800720c */ /* 0x000fc40003f86270 */
[-C--:B------:R-:W-:Y:S01]  /*abe0*/  ISETP.GE.AND P5, PT, R8, R44.reuse, PT ;  /* 0x0000002c0800720c */ /* 0x080fe20003fa6270 */
[----:B------:R-:W-:Y:S01]  /*abf0*/  VIADD R8, R40, 0xfffffee0 ;  /* 0xfffffee028087836 */ /* 0x000fe20000000000 */
[----:B------:R-:W-:Y:S01]  /*ac00*/  FSEL R75, R75, -INF , !P3 ;  /* 0xff8000004b4b7808 */ /* 0x000fe20005800000 */
[----:B------:R5:W-:Y:S01]  /*ac10*/  MUFU.TANH R64, R4 ;  /* 0x0000000400407308 */ /* 0x000be20000002400 */
[-C--:B------:R-:W-:Y:S01]  /*ac20*/  ISETP.GE.AND P3, PT, R16, R44.reuse, PT ;  /* 0x0000002c1000720c */ /* 0x080fe20003f66270 */
[----:B---3--:R-:W-:Y:S01]  /*ac30*/  VIADD R9, R40, 0xfffffee1 ;  /* 0xfffffee128097836 */ /* 0x008fe20000000000 */
[----:B------:R-:W-:Y:S02]  /*ac40*/  FSEL R53, R53, -INF , !P0 ;  /* 0xff80000035357808 */ /* 0x000fe40004000000 */
[----:B------:R-:W-:Y:S02]  /*ac50*/  FSEL R72, R72, -INF , !P6 ;  /* 0xff80000048487808 */ /* 0x000fe40007000000 */
[----:B------:R-:W-:Y:S01]  /*ac60*/  FSEL R54, R54, -INF , !P2 ;  /* 0xff80000036367808 */ /* 0x000fe20005000000 */
[----:B------:R-:W3:Y:S01]  /*ac70*/  MUFU.TANH R47, R23 ;  /* 0x00000017002f7308 */ /* 0x000ee20000002400 */
[CC--:B------:R-:W-:Y:S01]  /*ac80*/  ISETP.GE.AND P0, PT, R9.reuse, R45.reuse, PT ;  /* 0x0000002d0900720c */ /* 0x0c0fe20003f06270 */
[C---:B----4-:R-:W-:Y:S01]  /*ac90*/  VIADD R10, R40.reuse, 0xfffffee8 ;  /* 0xfffffee8280a7836 */ /* 0x050fe20000000000 */
[----:B------:R-:W-:Y:S01]  /*aca0*/  ISETP.GE.AND P6, PT, R9, R44, PT ;  /* 0x0000002c0900720c */ /* 0x000fe20003fc6270 */
[----:B------:R-:W-:Y:S01]  /*acb0*/  VIADD R9, R40, 0xfffffee9 ;  /* 0xfffffee928097836 */ /* 0x000fe20000000000 */
[----:B------:R-:W-:-:S02]  /*acc0*/  ISETP.GE.AND P2, PT, R8, R45, PT ;  /* 0x0000002d0800720c */ /* 0x000fc40003f46270 */
[----:B--2---:R-:W-:Y:S01]  /*acd0*/  FSEL R52, R52, -INF , !P3 ;  /* 0xff80000034347808 */ /* 0x004fe20005800000 */
[----:B------:R-:W2:Y:S01]  /*ace0*/  MUFU.TANH R66, R66 ;  /* 0x0000004200427308 */ /* 0x000ea20000002400 */
[-C--:B------:R-:W-:Y:S01]  /*acf0*/  ISETP.GE.AND P3, PT, R10, R45.reuse, PT ;  /* 0x0000002d0a00720c */ /* 0x080fe20003f66270 */
[----:B-----5:R-:W-:Y:S01]  /*ad00*/  VIADD R4, R40, 0xfffffef1 ;  /* 0xfffffef128047836 */ /* 0x020fe20000000000 */
[----:B------:R-:W-:Y:S02]  /*ad10*/  FSEL R51, R51, -INF , !P5 ;  /* 0xff80000033337808 */ /* 0x000fe40006800000 */
[----:B------:R-:W-:Y:S02]  /*ad20*/  FSEL R70, R70, -INF , !P2 ;  /* 0xff80000046467808 */ /* 0x000fe40005000000 */
[----:B------:R-:W-:Y:S01]  /*ad30*/  FSEL R73, R73, -INF , !P1 ;  /* 0xff80000049497808 */ /* 0x000fe20004800000 */
[----:B------:R4:W-:Y:S01]  /*ad40*/  MUFU.TANH R63, R5 ;  /* 0x00000005003f7308 */ /* 0x0009e20000002400 */
[----:B------:R-:W-:-:S02]  /*ad50*/  ISETP.GE.AND P5, PT, R9, R45, PT ;  /* 0x0000002d0900720c */ /* 0x000fc40003fa6270 */
[-C--:B------:R-:W-:Y:S01]  /*ad60*/  ISETP.GE.AND P2, PT, R9, R44.reuse, PT ;  /* 0x0000002c0900720c */ /* 0x080fe20003f46270 */
[----:B------:R-:W-:Y:S01]  /*ad70*/  VIADD R9, R40, 0xfffffef0 ;  /* 0xfffffef028097836 */ /* 0x000fe20000000000 */
[-C--:B------:R-:W-:Y:S01]  /*ad80*/  ISETP.GE.AND P1, PT, R8, R44.reuse, PT ;  /* 0x0000002c0800720c */ /* 0x080fe20003f26270 */
[----:B------:R-:W-:Y:S01]  /*ad90*/  FMUL.FTZ R8, R11, UR4 ;  /* 0x000000040b087c20 */ /* 0x000fe20008410000 */
[----:B------:R-:W-:Y:S01]  /*ada0*/  FSEL R49, R49, -INF , !P6 ;  /* 0xff80000031317808 */ /* 0x000fe20007000000 */
[----:B------:R-:W-:Y:S01]  /*adb0*/  MUFU.TANH R43, R7 ;  /* 0x00000007002b7308 */ /* 0x000fe20000002400 */
[----:B-1----:R-:W-:Y:S02]  /*adc0*/  FSEL R68, R68, -INF , !P3 ;  /* 0xff80000044447808 */ /* 0x002fe40005800000 */
[C---:B------:R-:W-:Y:S02]  /*add0*/  ISETP.GE.AND P6, PT, R4.reuse, R45, PT ;  /* 0x0000002d0400720c */ /* 0x040fe40003fc6270 */
[----:B------:R-:W-:-:S02]  /*ade0*/  ISETP.GE.AND P3, PT, R4, R44, PT ;  /* 0x0000002c0400720c */ /* 0x000fc40003f66270 */
[----:B------:R-:W-:Y:S01]  /*adf0*/  FSEL R69, R69, -INF , !P0 ;  /* 0xff80000045457808 */ /* 0x000fe20004000000 */
[----:B------:R1:W-:Y:S01]  /*ae00*/  MUFU.TANH R4, R6 ;  /* 0x0000000600047308 */ /* 0x0003e20000002400 */
[-C--:B------:R-:W-:Y:S01]  /*ae10*/  ISETP.GE.AND P0, PT, R9, R44.reuse, PT ;  /* 0x0000002c0900720c */ /* 0x080fe20003f06270 */
[----:B----4-:R-:W-:Y:S01]  /*ae20*/  VIADD R5, R40, 0xfffffef9 ;  /* 0xfffffef928057836 */ /* 0x010fe20000000000 */
[----:B------:R-:W-:Y:S02]  /*ae30*/  FSEL R71, R71, -INF , !P4 ;  /* 0xff80000047477808 */ /* 0x000fe40006000000 */
[----:B------:R-:W-:Y:S02]  /*ae40*/  FSEL R46, R46, -INF , !P0 ;  /* 0xff8000002e2e7808 */ /* 0x000fe40004000000 */
[----:B------:R-:W-:Y:S01]  /*ae50*/  FSEL R50, R50, -INF , !P1 ;  /* 0xff80000032327808 */ /* 0x000fe20004800000 */
[----:B------:R-:W4:Y:S01]  /*ae60*/  MUFU.TANH R8, R8 ;  /* 0x0000000800087308 */ /* 0x000f220000002400 */
[----:B------:R-:W-:Y:S01]  /*ae70*/  BAR.SYNC.DEFER_BLOCKING 0x0 ;  /* 0x0000000000007b1d */ /* 0x000fe20000010000 */
[----:B------:R-:W-:-:S02]  /*ae80*/  ISETP.GE.AND P4, PT, R10, R44, PT ;  /* 0x0000002c0a00720c */ /* 0x000fc40003f86270 */
[-C--:B------:R-:W-:Y:S02]  /*ae90*/  ISETP.GE.AND P1, PT, R9, R45.reuse, PT ;  /* 0x0000002d0900720c */ /* 0x080fe40003f26270 */
[----:B------:R-:W-:Y:S02]  /*aea0*/  FSEL R48, R48, -INF , !P4 ;  /* 0xff80000030307808 */ /* 0x000fe40006000000 */
[----:B------:R-:W-:Y:S01]  /*aeb0*/  FSEL R67, R67, -INF , !P5 ;  /* 0xff80000043437808 */ /* 0x000fe20006800000 */
[----:B-1----:R-:W-:Y:S01]  /*aec0*/  VIADD R6, R40, 0xfffffef8 ;  /* 0xfffffef828067836 */ /* 0x002fe20000000000 */
[----:B---3--:R-:W-:Y:S01]  /*aed0*/  FSEL R47, R47, -INF , !P2 ;  /* 0xff8000002f2f7808 */ /* 0x008fe20005000000 */
[----:B------:R-:W-:Y:S01]  /*aee0*/  VIADD R40, R3, 0xfffffffe ;  /* 0xfffffffe03287836 */ /* 0x000fe20000000000 */
[----:B--2---:R-:W-:Y:S02]  /*aef0*/  FSEL R66, R66, -INF , !P1 ;  /* 0xff80000042427808 */ /* 0x004fe40004800000 */
[----:B------:R-:W-:-:S02]  /*af00*/  ISETP.GE.AND P4, PT, R5, R45, PT ;  /* 0x0000002d0500720c */ /* 0x000fc40003f86270 */
[----:B------:R-:W-:Y:S02]  /*af10*/  ISETP.GT.AND P0, PT, R40, R170, PT ;  /* 0x000000aa2800720c */ /* 0x000fe40003f04270 */
[C---:B------:R-:W-:Y:S02]  /*af20*/  ISETP.GE.AND P5, PT, R6.reuse, R45, PT ;  /* 0x0000002d0600720c */ /* 0x040fe40003fa6270 */
[-C--:B------:R-:W-:Y:S02]  /*af30*/  ISETP.GE.AND P2, PT, R6, R44.reuse, PT ;  /* 0x0000002c0600720c */ /* 0x080fe40003f46270 */
[----:B------:R-:W-:Y:S02]  /*af40*/  ISETP.GE.AND P1, PT, R5, R44, PT ;  /* 0x0000002c0500720c */ /* 0x000fe40003f26270 */
[----:B------:R-:W-:Y:S02]  /*af50*/  FSEL R65, R65, -INF , !P6 ;  /* 0xff80000041417808 */ /* 0x000fe40007000000 */
[----:B----4-:R-:W-:-:S02]  /*af60*/  FSEL R45, R8, -INF , !P3 ;  /* 0xff800000082d7808 */ /* 0x010fc40005800000 */
[----:B------:R-:W-:Y:S02]  /*af70*/  FSEL R63, R63, -INF , !P4 ;  /* 0xff8000003f3f7808 */ /* 0x000fe40006000000 */
[----:B------:R-:W-:Y:S02]  /*af80*/  FSEL R64, R64, -INF , !P5 ;  /* 0xff80000040407808 */ /* 0x000fe40006800000 */
[----:B------:R-:W-:Y:S02]  /*af90*/  FSEL R44, R4, -INF , !P2 ;  /* 0xff800000042c7808 */ /* 0x000fe40005000000 */
[----:B------:R-:W-:Y:S01]  /*afa0*/  FSEL R43, R43, -INF , !P1 ;  /* 0xff8000002b2b7808 */ /* 0x000fe20004800000 */
[----:B------:R-:W-:Y:S06]  /*afb0*/  @!P0 BRA `(.L_x_2078) ;  /* 0x0000000400948947 */ /* 0x000fec0003800000 */
        /* <DEDUP_REMOVED lines=46> */
[----:B-1----:R-:W2:Y:S04]  /*b2a0*/  LDG.E R7, desc[UR12][R6.64] ;  /* 0x0000000c06077981 */ /* 0x002ea8000c1e1900 */
        /* <DEDUP_REMOVED lines=17> */
.L_x_2079:
[----:B------:R-:W-:Y:S01]  /*b3c0*/  UMOV UR4, URZ ;  /* 0x000000ff00047c82 */ /* 0x000fe20008000000 */
[----:B------:R-:W-:Y:S01]  /*b3d0*/  IMAD.SHL.U32 R4, R32, 0x100, RZ ;  /* 0x0000010020047824 */ /* 0x000fe200078e00ff */
[----:B------:R-:W-:-:S05]  /*b3e0*/  IADD3 R5, P0, PT, RZ, -UR4, RZ ;  /* 0x80000004ff057c10 */ /* 0x000fca000ff1e0ff */
[----:B------:R-:W-:-:S05]  /*b3f0*/  IMAD.X R4, RZ, RZ, ~R4, P0 ;  /* 0x000000ffff047224 */ /* 0x000fca00000e0e04 */
[----:B------:R-:W-:-:S04]  /*b400*/  SHF.R.S64 R5, R5, 0x1f, R4 ;  /* 0x0000001f05057819 */ /* 0x000fc80000001004 */
[----:B------:R-:W-:-:S04]  /*b410*/  IADD3 R172, P0, PT, R5, R172, RZ ;  /* 0x000000ac05ac7210 */ /* 0x000fc80007f1e0ff */
[----:B------:R-:W-:-:S09]  /*b420*/  LEA.HI.X.SX32 R171, R4, R171, 0x1, P0 ;  /* 0x000000ab04ab7211 */ /* 0x000fd200000f0eff */
.L_x_2080:
        /* <DEDUP_REMOVED lines=10> */
[----:B-1----:R1:W-:Y:S02]  /*b4d0*/  LDGSTS.E.BYPASS.LTC128B.128 [R35+0x1000], desc[UR12][R8.64] ;  /* 0x0100000008237fae */ /* 0x0023e4000b981a0c */
        /* <DEDUP_REMOVED lines=19> */
.L_x_2078:
        /* <DEDUP_REMOVED lines=117> */
[----:B------:R-:W-:Y:S01]  /*bd60*/  FFMA.FTZ R92, R92, UR10, -R85 ;  /* 0x0000000a5c5c7c23 */ /* 0x000fe20008010855 */
[----:B------:R-:W-:Y:S01]  /*bd70*/  FFMA.FTZ R61, R61, UR10, -R81 ;  /* 0x0000000a3d3d7c23 */ /* 0x000fe20008010851 */
[----:B------:R5:W5:Y:S01]  /*bd80*/  MUFU.EX2 R93, R4 ;  /* 0x00000004005d7308 */ /* 0x000b620000000800 */
[--C-:B------:R-:W-:Y:S01]  /*bd90*/  FFMA.FTZ R75, R75, UR10, -R85.reuse ;  /* 0x0000000a4b4b7c23 */ /* 0x100fe20008010855 */
[----:B--2---:R-:W-:Y:S01]  /*bda0*/  F2FP.F16.F32.PACK_AB R33, R102, R97 ;  /* 0x000000616621723e */ /* 0x004fe200000000ff */
[----:B------:R-:W-:Y:S01]  /*bdb0*/  FFMA.FTZ R78, R78, UR10, -R85 ;  /* 0x0000000a4e4e7c23 */ /* 0x000fe20008010855 */
[----:B------:R-:W2:Y:S01]  /*bdc0*/  MUFU.EX2 R106, R106 ;  /* 0x0000006a006a7308 */ /* 0x000ea20000000800 */
[----:B------:R-:W-:Y:S01]  /*bdd0*/  FFMA.FTZ R54, R54, UR10, -R81 ;  /* 0x0000000a36367c23 */ /* 0x000fe20008010851 */
[----:B---3--:R-:W-:Y:S01]  /*bde0*/  LDSM.16.MT88.4 R28, [R151+0x400] ;  /* 0x00040000971c783b */ /* 0x008fe20000004200 */
[--C-:B------:R-:W-:Y:S01]  /*bdf0*/  FFMA.FTZ R70, R70, UR10, -R85.reuse ;  /* 0x0000000a46467c23 */ /* 0x100fe20008010855 */
[----:B------:R-:W-:Y:S01]  /*be00*/  MUFU.EX2 R112, R112 ;  /* 0x0000007000707308 */ /* 0x000fe20000000800 */
[----:B------:R-:W-:Y:S01]  /*be10*/  FFMA.FTZ R65, R65, UR10, -R85 ;  /* 0x0000000a41417c23 */ /* 0x000fe20008010855 */
[----:B-1----:R-:W-:-:S02]  /*be20*/  FSEL R5, R42, RZ, P1 ;  /* 0x000000ff2a057208 */ /* 0x002fc40000800000 */
        /* <DEDUP_REMOVED lines=10> */
[----:B------:R-:W-:Y:S01]  /*bed0*/  ISETP.GT.AND P0, PT, R40, R170, PT ;  /* 0x000000aa2800720c */ /* 0x000fe20003f04270 */
[----:B------:R-:W-:-:S02]  /*bee0*/  FMUL.FTZ R4, R4, UR10 ;  /* 0x0000000a04047c20 */ /* 0x000fc40008410000 */
[----:B------:R-:W2:Y:S04]  /*bef0*/  MUFU.EX2 R96, R5 ;  /* 0x0000000500607308 */ /* 0x000ea80000000800 */
[----:B------:R3:W4:Y:S04]  /*bf00*/  MUFU.EX2 R95, R4 ;  /* 0x00000004005f7308 */ /* 0x0007280000000800 */
[----:B------:R-:W-:Y:S01]  /*bf10*/  MUFU.EX2 R116, R116 ;  /* 0x0000007400747308 */ /* 0x000fe20000000800 */
[----:B-1----:R-:W-:-:S03]  /*bf20*/  F2FP.F16.F32.PACK_AB R11, R0, R2 ;  /* 0x00000002000b723e */ /* 0x002fc600000000ff */
[----:B------:R-:W-:Y:S01]  /*bf30*/  MUFU.EX2 R115, R115 ;  /* 0x0000007300737308 */ /* 0x000fe20000000800 */
[----:B------:R-:W-:Y:S01]  /*bf40*/  @P0 IADD3 R3, PT, PT, R3, -0x3, RZ ;  /* 0xfffffffd03030810 */ /* 0x000fe20007ffe0ff */
        /* <DEDUP_REMOVED lines=21> */
[----:B------:R-:W-:Y:S01]  /*c0a0*/  FMUL.FTZ R135, R135, R95 ;  /* 0x0000005f87877220 */ /* 0x000fe20000410000 */
        /* <DEDUP_REMOVED lines=40> */
[--C-:B------:R-:W-:Y:S01]  /*c330*/  FFMA.FTZ R80, R79, UR10, -R85.reuse ;  /* 0x0000000a4f507c23 */ /* 0x100fe20008010855 */
        /* <DEDUP_REMOVED lines=11> */
[C---:B--2---:R-:W-:Y:S01]  /*c3f0*/  HMMA.16816.F32 R12, R32.reuse, R20, R12 ;  /* 0x00000014200c723c */ /* 0x044fe2000000180c */
[----:B------:R-:W-:Y:S01]  /*c400*/  FADD.FTZ R82, R86, R82 ;  /* 0x0000005256527221 */ /* 0x000fe20000010000 */
[----:B------:R2:W5:Y:S01]  /*c410*/  MUFU.EX2 R120, R124 ;  /* 0x0000007c00787308 */ /* 0x0005620000000800 */
[----:B------:R-:W-:Y:S01]  /*c420*/  FADD.FTZ R97, R97, R93 ;  /* 0x0000005d61617221 */ /* 0x000fe20000010000 */
[----:B------:R-:W-:Y:S01]  /*c430*/  FFMA.FTZ R186, R43, UR10, -R81 ;  /* 0x0000000a2bba7c23 */ /* 0x000fe20008010851 */
        /* <DEDUP_REMOVED lines=68> */
[----:B------:R-:W-:Y:S01]  /*c880*/  HMMA.16816.F32 R16, R20, R26, R16 ;  /* 0x0000001a1410723c */ /* 0x000fe20000001810 */
[----:B------:R-:W2:Y:S01]  /*c890*/  LDSM.16.MT88.4 R24, [R151+0x1000] ;  /* 0x001000009718783b */ /* 0x000ea20000004200 */
[----:B------:R-:W-:Y:S01]  /*c8a0*/  FADD.FTZ R121, R137, R121 ;  /* 0x0000007989797221 */ /* 0x000fe20000010000 */
[----:B------:R-:W-:-:S05]  /*c8b0*/  FADD.FTZ R118, R134, R118 ;  /* 0x0000007686767221 */ /* 0x000fca0000010000 */
        /* <DEDUP_REMOVED lines=74> */
[----:B----4-:R-:W-:Y:S01]  /*cd60*/  HMMA.16816.F32 R36, R8, R20, R36 ;  /* 0x000000140824723c */ /* 0x010fe20000001824 */
[----:B-----5:R-:W-:Y:S01]  /*cd70*/  F2FP.F16.F32.PACK_AB R20, R181, R184 ;  /* 0x000000b8b514723e */ /* 0x020fe200000000ff */
[----:B------:R-:W-:Y:S01]  /*cd80*/  MUFU.EX2 R148, R34 ;  /* 0x0000002200947308 */ /* 0x000fe20000000800 */
[----:B------:R-:W-:-:S03]  /*cd90*/  FADD.FTZ R191, R184, R191 ;  /* 0x000000bfb8bf7221 */ /* 0x000fc60000010000 */
        /* <DEDUP_REMOVED lines=13> */
[--C-:B--2---:R-:W-:Y:S01]  /*ce70*/  FFMA.FTZ R24, R161, UR10, -R81.reuse ;  /* 0x0000000aa1187c23 */ /* 0x104fe20008010851 */
        /* <DEDUP_REMOVED lines=122> */
[----:B--2---:R-:W-:Y:S01]  /*d620*/  FFMA.FTZ R61, R76, UR10, -R85 ;  /* 0x0000000a4c3d7c23 */ /* 0x004fe20008010855 */
[----:B------:R-:W-:Y:S01]  /*d630*/  F2FP.F16.F32.PACK_AB R8, R87, R88 ;  /* 0x000000585708723e */ /* 0x000fe200000000ff */
[----:B------:R2:W2:Y:S01]  /*d640*/  MUFU.EX2 R76, R24 ;  /* 0x00000018004c7308 */ /* 0x0004a20000000800 */
[----:B----4-:R-:W4:Y:S01]  /*d650*/  LDSM.16.MT88.4 R4, [R151+0x2c00] ;  /* 0x002c00009704783b */ /* 0x010f220000004200 */
[C---:B---3--:R-:W-:Y:S01]  /*d660*/  F2FP.F16.F32.PACK_AB R9, R60.reuse, R2 ;  /* 0x000000023c09723e */ /* 0x048fe200000000ff */
[----:B------:R-:W-:Y:S01]  /*d670*/  FADD.FTZ R98, R60, R98 ;  /* 0x000000623c627221 */ /* 0x000fe20000010000 */
[----:B------:R-:W-:Y:S01]  /*d680*/  F2FP.F16.F32.PACK_AB R10, R62, R79 ;  /* 0x0000004f3e0a723e */ /* 0x000fe200000000ff */
[----:B------:R-:W-:Y:S01]  /*d690*/  MUFU.EX2 R61, R61 ;  /* 0x0000003d003d7308 */ /* 0x000fe20000000800 */
[----:B-----5:R-:W-:Y:S01]  /*d6a0*/  F2FP.F16.F32.PACK_AB R11, R59, R0 ;  /* 0x000000003b0b723e */ /* 0x020fe200000000ff */
[----:B------:R-:W-:Y:S01]  /*d6b0*/  FADD.FTZ R98, R0, R98 ;  /* 0x0000006200627221 */ /* 0x000fe20000010000 */
[----:B-1----:R-:W-:Y:S01]  /*d6c0*/  FADD.FTZ R103, R77, R103 ;  /* 0x000000674d677221 */ /* 0x002fe20000010000 */
[----:B------:R-:W-:Y:S01]  /*d6d0*/  FFMA.FTZ R0, R45, UR10, -R81 ;  /* 0x0000000a2d007c23 */ /* 0x000fe20008010851 */
[----:B------:R-:W-:Y:S01]  /*d6e0*/  MUFU.EX2 R2, R65 ;  /* 0x0000004100027308 */ /* 0x000fe20000000800 */
[----:B------:R-:W-:-:S02]  /*d6f0*/  FADD.FTZ R98, R59, R98 ;  /* 0x000000623b627221 */ /* 0x000fc40000010000 */
[----:B------:R-:W-:Y:S01]  /*d700*/  HMMA.16816.F32 R12, R8, R20, R12 ;  /* 0x00000014080c723c */ /* 0x000fe2000000180c */
[----:B--2---:R-:W1:Y:S01]  /*d710*/  LDSM.16.MT88.4 R24, [R164+0x8000] ;  /* 0x00800000a418783b */ /* 0x004e620000004200 */
[--C-:B------:R-:W-:Y:S01]  /*d720*/  FFMA.FTZ R20, R58, UR10, -R81.reuse ;  /* 0x0000000a3a147c23 */ /* 0x100fe20008010851 */
[----:B------:R-:W-:Y:S01]  /*d730*/  FFMA.FTZ R21, R57, UR10, -R81 ;  /* 0x0000000a39157c23 */ /* 0x000fe20008010851 */
[----:B------:R2:W-:Y:S01]  /*d740*/  MUFU.EX2 R58, R75 ;  /* 0x0000004b003a7308 */ /* 0x0005e20000000800 */
[----:B------:R-:W-:-:S03]  /*d750*/  FADD.FTZ R103, R76, R103 ;  /* 0x000000674c677221 */ /* 0x000fc60000010000 */
[----:B------:R-:W-:Y:S01]  /*d760*/  HMMA.16816.F32 R16, R8, R22, R16 ;  /* 0x000000160810723c */ /* 0x000fe20000001810 */
[----:B------:R3:W5:Y:S04]  /*d770*/  MUFU.EX2 R57, R20 ;  /* 0x0000001400397308 */ /* 0x0007680000000800 */
[----:B------:R-:W-:Y:S01]  /*d780*/  MUFU.EX2 R0, R0 ;  /* 0x0000000000007308 */ /* 0x000fe20000000800 */
[--C-:B--2---:R-:W-:Y:S01]  /*d790*/  FFMA.FTZ R75, R55, UR10, -R81.reuse ;  /* 0x0000000a374b7c23 */ /* 0x104fe20008010851 */
[----:B---3--:R-:W-:-:S05]  /*d7a0*/  FFMA.FTZ R20, R56, UR10, -R81 ;  /* 0x0000000a38147c23 */ /* 0x008fca0008010851 */
[----:B------:R-:W-:Y:S01]  /*d7b0*/  MUFU.EX2 R75, R75 ;  /* 0x0000004b004b7308 */ /* 0x000fe20000000800 */
[----:B-----5:R-:W-:Y:S01]  /*d7c0*/  FADD.FTZ R98, R57, R98 ;  /* 0x0000006239627221 */ /* 0x020fe20000010000 */
[----:B----4-:R-:W-:Y:S02]  /*d7d0*/  HMMA.16816.F32 R36, R8, R4, R36 ;  /* 0x000000040824723c */ /* 0x010fe40000001824 */
[----:B------:R-:W2:Y:S01]  /*d7e0*/  MUFU.EX2 R56, R21 ;  /* 0x0000001500387308 */ /* 0x000ea20000000800 */
[----:B------:R-:W-:-:S03]  /*d7f0*/  F2FP.F16.F32.PACK_AB R4, R76, R77 ;  /* 0x0000004d4c04723e */ /* 0x000fc600000000ff */
[----:B------:R3:W4:Y:S02]  /*d800*/  MUFU.EX2 R55, R20 ;  /* 0x0000001400377308 */ /* 0x0007240000000800 */
[----:B------:R-:W-:Y:S01]  /*d810*/  HMMA.16816.F32 R28, R8, R6, R28 ;  /* 0x00000006081c723c */ /* 0x000fe2000000181c */
[----:B------:R-:W5:Y:S01]  /*d820*/  LDSM.16.MT88.4 R8, [R151+0x3000] ;  /* 0x003000009708783b */ /* 0x000f620000004200 */
[----:B------:R-:W-:Y:S01]  /*d830*/  F2FP.F16.F32.PACK_AB R6, R58, R61 ;  /* 0x0000003d3a06723e */ /* 0x000fe200000000ff */
[----:B------:R-:W-:Y:S01]  /*d840*/  FADD.FTZ R61, R61, R103 ;  /* 0x000000673d3d7221 */ /* 0x000fe20000010000 */
[C---:B--2---:R-:W-:Y:S01]  /*d850*/  F2FP.F16.F32.PACK_AB R5, R56.reuse, R57 ;  /* 0x000000393805723e */ /* 0x044fe200000000ff */
[----:B------:R-:W-:Y:S02]  /*d860*/  FADD.FTZ R56, R56, R98 ;  /* 0x0000006238387221 */ /* 0x000fe40000010000 */
[----:B------:R-:W-:Y:S01]  /*d870*/  FADD.FTZ R61, R58, R61 ;  /* 0x0000003d3a3d7221 */ /* 0x000fe20000010000 */
[----:B---3--:R-:W2:Y:S01]  /*d880*/  LDSM.16.MT88.4 R20, [R164+0x8400] ;  /* 0x00840000a414783b */ /* 0x008ea20000004200 */
[----:B----4-:R-:W-:Y:S01]  /*d890*/  F2FP.F16.F32.PACK_AB R7, R75, R55 ;  /* 0x000000374b07723e */ /* 0x010fe200000000ff */
[----:B------:R-:W-:-:S04]  /*d8a0*/  FADD.FTZ R56, R55, R56 ;  /* 0x0000003837387221 */ /* 0x000fc80000010000 */
[----:B------:R-:W-:Y:S02]  /*d8b0*/  FADD.FTZ R75, R75, R56 ;  /* 0x000000384b4b7221 */ /* 0x000fe40000010000 */
[C---:B-1----:R-:W-:Y:S01]  /*d8c0*/  HMMA.16816.F32 R12, R4.reuse, R24, R12 ;  /* 0x00000018040c723c */ /* 0x042fe2000000180c */
        /* <DEDUP_REMOVED lines=9> */
[----:B-1----:R-:W-:-:S03]  /*d960*/  FFMA.FTZ R54, R52, UR10, -R81 ;  /* 0x0000000a34367c23 */ /* 0x002fc60008010851 */
[----:B------:R-:W1:Y:S01]  /*d970*/  MUFU.EX2 R26, R26 ;  /* 0x0000001a001a7308 */ /* 0x000e620000000800 */
[----:B---3--:R-:W-:Y:S01]  /*d980*/  FADD.FTZ R75, R53, R75 ;  /* 0x0000004b354b7221 */ /* 0x008fe20000010000 */
[C---:B-----5:R-:W-:Y:S02]  /*d990*/  HMMA.16816.F32 R36, R4.reuse, R8, R36 ;  /* 0x000000080424723c */ /* 0x060fe40000001824 */
[----:B------:R3:W4:Y:S04]  /*d9a0*/  MUFU.EX2 R52, R71 ;  /* 0x0000004700347308 */ /* 0x0007280000000800 */
[----:B------:R-:W5:Y:S02]  /*d9b0*/  MUFU.EX2 R24, R24 ;  /* 0x0000001800187308 */ /* 0x000f640000000800 */
[----:B------:R-:W-:Y:S01]  /*d9c0*/  HMMA.16816.F32 R28, R4, R10, R28 ;  /* 0x0000000a041c723c */ /* 0x000fe2000000181c */
[----:B------:R-:W2:Y:S01]  /*d9d0*/  LDSM.16.MT88.4 R8, [R151+0x3400] ;  /* 0x003400009708783b */ /* 0x000ea20000004200 */
[----:B-1----:R-:W-:Y:S01]  /*d9e0*/  F2FP.F16.F32.PACK_AB R4, R26, R27 ;  /* 0x0000001b1a04723e */ /* 0x002fe200000000ff */
[----:B------:R-:W-:Y:S01]  /*d9f0*/  FADD.FTZ R27, R27, R61 ;  /* 0x0000003d1b1b7221 */ /* 0x000fe20000010000 */
[----:B---3--:R-:W-:Y:S01]  /*da00*/  FFMA.FTZ R71, R51, UR10, -R81 ;  /* 0x0000000a33477c23 */ /* 0x008fe20008010851 */
[----:B----4-:R-:W-:Y:S01]  /*da10*/  F2FP.F16.F32.PACK_AB R5, R52, R53 ;  /* 0x000000353405723e */ /* 0x010fe200000000ff */
[----:B------:R-:W-:Y:S01]  /*da20*/  MUFU.EX2 R51, R54 ;  /* 0x0000003600337308 */ /* 0x000fe20000000800 */
[----:B------:R-:W-:Y:S01]  /*da30*/  FADD.FTZ R27, R26, R27 ;  /* 0x0000001b1a1b7221 */ /* 0x000fe20000010000 */
[----:B-----5:R-:W-:Y:S01]  /*da40*/  F2FP.F16.F32.PACK_AB R6, R24, R25 ;  /* 0x000000191806723e */ /* 0x020fe200000000ff */
[----:B------:R-:W-:Y:S01]  /*da50*/  FADD.FTZ R75, R52, R75 ;  /* 0x0000004b344b7221 */ /* 0x000fe20000010000 */
[----:B------:R-:W1:Y:S01]  /*da60*/  MUFU.EX2 R54, R71 ;  /* 0x0000004700367308 */ /* 0x000e620000000800 */
[----:B------:R-:W-:-:S04]  /*da70*/  FADD.FTZ R25, R25, R27 ;  /* 0x0000001b19197221 */ /* 0x000fc80000010000 */
[----:B------:R-:W-:Y:S01]  /*da80*/  FADD.FTZ R25, R24, R25 ;  /* 0x0000001918197221 */ /* 0x000fe20000010000 */
[----:B-1----:R-:W-:Y:S01]  /*da90*/  F2FP.F16.F32.PACK_AB R7, R54, R51 ;  /* 0x000000333607723e */ /* 0x002fe200000000ff */
[----:B------:R-:W-:Y:S01]  /*daa0*/  FFMA.FTZ R71, R50, UR10, -R81 ;  /* 0x0000000a32477c23 */ /* 0x000fe20008010851 */
[----:B------:R-:W-:-:S04]  /*dab0*/  FADD.FTZ R51, R51, R75 ;  /* 0x0000004b33337221 */ /* 0x000fc80000010000 */
[----:B------:R-:W-:Y:S01]  /*dac0*/  FADD.FTZ R51, R54, R51 ;  /* 0x0000003336337221 */ /* 0x000fe20000010000 */
[C---:B--2---:R-:W-:Y:S01]  /*dad0*/  HMMA.16816.F32 R12, R4.reuse, R20, R12 ;  /* 0x00000014040c723c */ /* 0x044fe2000000180c */
        /* <DEDUP_REMOVED lines=29> */
[----:B------:R-:W-:Y:S01]  /*dcb0*/  FADD.FTZ R47, R47, R49 ;  /* 0x000000312f2f7221 */ /* 0x000fe20000010000 */
[----:B------:R-:W-:-:S03]  /*dcc0*/  MOV R49, R40 ;  /* 0x0000002800317202 */ /* 0x000fc60000000f00 */
        /* <DEDUP_REMOVED lines=21> */
[----:B------:R-:W-:Y:S02]  /*de20*/  @P0 MOV R2, R42 ;  /* 0x0000002a00020202 */ /* 0x000fe40000000f00 */
[----:B----4-:R-:W-:Y:S01]  /*de30*/  F2FP.F16.F32.PACK_AB R7, R186, R23 ;  /* 0x00000017ba07723e */ /* 0x010fe200000000ff */
[----:B------:R-:W-:Y:S01]  /*de40*/  FADD.FTZ R22, R0, R22 ;  /* 0x0000001600167221 */ /* 0x000fe20000010000 */
[-C--:B------:R-:W-:Y:S01]  /*de50*/  MOV R0, R41.reuse ;  /* 0x0000002900007202 */ /* 0x080fe20000000f00 */
[----:B------:R-:W-:Y:S01]  /*de60*/  FADD.FTZ R187, R187, R20 ;  /* 0x00000014bbbb7221 */ /* 0x000fe20000010000 */
[----:B------:R-:W-:Y:S01]  /*de70*/  @P0 MOV R0, R41 ;  /* 0x0000002900000202 */ /* 0x000fe20000000f00 */
[----:B------:R-:W-:-:S02]  /*de80*/  FADD.FTZ R22, R23, R22 ;  /* 0x0000001617167221 */ /* 0x000fc40000010000 */
[----:B------:R-:W-:Y:S02]  /*de90*/  HMMA.16816.F32 R144, R4, R140, R12 ;  /* 0x0000008c0490723c */ /* 0x000fe4000000180c */
[----:B------:R-:W-:-:S06]  /*dea0*/  FADD.FTZ R186, R186, R22 ;  /* 0x00000016baba7221 */ /* 0x000fcc0000010000 */
[C---:B------:R-:W-:Y:S08]  /*deb0*/  HMMA.16816.F32 R136, R4.reuse, R132, R36 ;  /* 0x000000840488723c */ /* 0x040ff00000001824 */
[C---:B------:R-:W-:Y:S08]  /*dec0*/  HMMA.16816.F32 R140, R4.reuse, R142, R16 ;  /* 0x0000008e048c723c */ /* 0x040ff00000001810 */
[----:B------:R-:W-:Y:S01]  /*ded0*/  HMMA.16816.F32 R132, R4, R134, R28 ;  /* 0x000000860484723c */ /* 0x000fe2000000181c */
[----:B------:R-:W-:-:S04]  /*dee0*/  NOP ;  /* 0x0000000000007918 */ /* 0x000fc80000000000 */
[----:B------:R-:W-:-:S15]  /*def0*/  @P0 BRA `(.L_x_2081) ;  /* 0x0000000000040947 */ /* 0x000fde0003800000 */
.L_x_2075:
[----:B------:R-:W-:-:S07]  /*df00*/  IADD3 R3, PT, PT, R49, -0x1, RZ ;  /* 0xffffffff31037810 */ /* 0x000fce0007ffe0ff */
.L_x_2081:
[----:B------:R-:W-:Y:S01]  /*df10*/  ISETP.GE.AND P0, PT, R3, R170, PT ;  /* 0x000000aa0300720c */ /* 0x000fe20003f06270 */
[----:B------:R-:W1:-:S12]  /*df20*/  LDCU.64 UR10, c[0x0][0x358] ;  /* 0x00006b00ff0a77ac */ /* 0x000e580008000a00 */
[----:B------:R-:W-:Y:S05]  /*df30*/  @!P0 BRA `(.L_x_2082) ;  /* 0x0000004c00908947 */ /* 0x000fea0003800000 */
[----:B------:R-:W2:Y:S01]  /*df40*/  S2UR UR5, SR_CgaCtaId ;  /* 0x00000000000579c3 */ /* 0x000ea20000008800 */
        /* <DEDUP_REMOVED lines=8> */
[----:B------:R-:W3:Y:S02]  /*dfd0*/  LDCU UR12, c[0x0][0x50c] ;  /* 0x0000a180ff0c77ac */ /* 0x000ee40008000800 */
[----:B------:R-:W-:Y:S01]  /*dfe0*/  PLOP3.LUT P0, PT, PT, PT, UP0, 0x80, 0x8 ;  /* 0x000000000008781c */ /* 0x000fe20003f0f008 */
[----:B------:R-:W4:Y:S01]  /*dff0*/  LDCU UR4, c[0x0][0x45c] ;  /* 0x00008b80ff0477ac */ /* 0x000f220008000800 */
[----:B------:R-:W1:Y:S01]  /*e000*/  LDCU.64 UR6, c[0x0][0x3a0] ;  /* 0x00007400ff0677ac */ /* 0x000e620008000a00 */
[----:B------:R-:W1:Y:S01]  /*e010*/  LDCU.64 UR8, c[0x0][0x3a8] ;  /* 0x00007500ff0877ac */ /* 0x000e620008000a00 */
[----:B--2---:R-:W-:-:S12]  /*e020*/  ULEA UR5, UR5, UR13, 0x18 ;  /* 0x0000000d05057291 */ /* 0x004fd8000f8ec0ff */
.L_x_2086:
        /* <DEDUP_REMOVED lines=11> */
[----:B------:R-:W-:Y:S05]  /*e0e0*/  @!P0 IMAD.X R3, RZ, RZ, ~R3, P1 ;  /* 0x000000ffff038224 */ /* 0x000fea00008e0e03 */
[----:B------:R-:W-:Y:S04]  /*e0f0*/  @!P0 SHF.R.S64 R4, R4, 0x1f, R3 ;  /* 0x0000001f04048819 */ /* 0x000fe80000001003 */
[----:B------:R-:W-:Y:S02]  /*e100*/  @!P0 IADD3 R175, P1, PT, R175, R4, RZ ;  /* 0x00000004afaf8210 */ /* 0x000fe40007f3e0ff */
[----:B------:R-:W-:Y:S02]  /*e110*/  LOP3.LUT R4, R178, 0xd8, RZ, 0xc0, !PT ;  /* 0x000000d8b2047812 */ /* 0x000fe400078ec0ff */
[----:B------:R-:W-:Y:S01]  /*e120*/  @!P0 LEA.HI.X.SX32 R174, R3, R174, 0x1, P1 ;  /* 0x000000ae03ae8211 */ /* 0x000fe200008f0eff */
[----:B-1----:R-:W-:Y:S08]  /*e130*/  @!P0 BRA `(.L_x_2083) ;  /* 0x0000000000f48947 */ /* 0x002ff00003800000 */
        /* <DEDUP_REMOVED lines=21> */
[C---:B------:R-:W-:Y:S05]  /*e290*/  IMAD R11, R2.reuse, R10, R11 ;  /* 0x0000000a020b7224 */ /* 0x040fea00078e020b */
[----:B------:R-:W-:Y:S07]  /*e2a0*/  ISETP.GT.U32.AND P4, PT, R2, R11, PT ;  /* 0x0000000b0200720c */ /* 0x000fee0003f84070 */
[----:B------:R-:W-:Y:S02]  /*e2b0*/  @!P2 IMAD.IADD R9, R9, 0x1, -R2 ;  /* 0x000000010909a824 */ /* 0x000fe400078e0a02 */
[----:B------:R-:W-:Y:S01]  /*e2c0*/  @!P2 VIADD R12, R12, 0x1 ;  /* 0x000000010c0ca836 */ /* 0x000fe20000000000 */
[----:B------:R-:W-:Y:S02]  /*e2d0*/  ISETP.NE.AND P2, PT, R7, RZ, PT ;  /* 0x000000ff0700720c */ /* 0x000fe40003f45270 */
[-C--:B------:R-:W-:Y:S01]  /*e2e0*/  ISETP.GE.U32.AND P5, PT, R9, R2.reuse, PT ;  /* 0x000000020900720c */ /* 0x080fe20003fa6070 */
[----:B------:R-:W-:Y:S01]  /*e2f0*/  @!P4 VIADD R13, R13, 0x1 ;  /* 0x000000010d0dc836 */ /* 0x000fe20000000000 */
[-C--:B------:R-:W-:Y:S04]  /*e300*/  @!P4 IADD3 R11, PT, PT, R11, -R2.reuse, RZ ;  /* 0x800000020b0bc210 */ /* 0x080fe80007ffe0ff */
[----:B------:R-:W-:Y:S02]  /*e310*/  ISETP.GE.U32.AND P6, PT, R11, R2, PT ;  /* 0x000000020b00720c */ /* 0x000fe40003fc6070 */
[-C--:B------:R-:W-:Y:S04]  /*e320*/  LOP3.LUT R2, R185, R7.reuse, RZ, 0x3c, !PT ;  /* 0x00000007b9027212 */ /* 0x080fe800078e3cff */
[----:B------:R-:W-:Y:S02]  /*e330*/  ISETP.GE.AND P3, PT, R2, RZ, PT ;  /* 0x000000ff0200720c */ /* 0x000fe40003f66270 */
[----:B------:R-:W-:Y:S02]  /*e340*/  @P5 IADD3 R12, PT, PT, R12, 0x1, RZ ;  /* 0x000000010c0c5810 */ /* 0x000fe40007ffe0ff */
[----:B------:R-:W-:Y:S03]  /*e350*/  LOP3.LUT R2, RZ, R7, RZ, 0x33, !PT ;  /* 0x00000007ff027212 */ /* 0x000fe600078e33ff */
[----:B------:R-:W-:Y:S02]  /*e360*/  @P6 VIADD R13, R13, 0x1 ;  /* 0x000000010d0d6836 */ /* 0x000fe40000000000 */
[----:B------:R-:W-:Y:S04]  /*e370*/  @!P1 IMAD.MOV R12, RZ, RZ, -R12 ;  /* 0x000000ffff0c9224 */ /* 0x000fe800078e0a0c */
        /* <DEDUP_REMOVED lines=8> */
[----:B------:R-:W-:Y:S03]  /*e400*/  IMAD R10, R10, R7, -0x100 ;  /* 0xffffff000a0a7424 */ /* 0x000fe600078e0207 */
[----:B------:R-:W2:Y:S02]  /*e410*/  LDG.E R9, desc[UR10][R8.64] ;  /* 0x0000000a08097981 */ /* 0x000ea4000c1e1900 */
[----:B------:R-:W-:Y:S02]  /*e420*/  SHF.R.S32.HI R7, RZ, 0x1f, R10 ;  /* 0x0000001fff077819 */ /* 0x000fe4000001140a */
[----:B------:R1:W2:Y:S02]  /*e430*/  LDG.E R8, desc[UR10][R2.64] ;  /* 0x0000000a02087981 */ /* 0x0002a4000c1e1900 */
[----:B-1----:R-:W1:Y:S02]  /*e440*/  LDC.64 R2, c[0x0][0x3c0] ;  /* 0x0000f000ff027b82 */ /* 0x002e640000000a00 */
        /* <DEDUP_REMOVED lines=12> */
.L_x_2083:
[----:B------:R-:W-:Y:S02]  /*e510*/  LOP3.LUT R5, R178, 0x1f20, RZ, 0xc0, !PT ;  /* 0x00001f20b2057812 */ /* 0x000fe400078ec0ff */
[----:B------:R-:W-:Y:S02]  /*e520*/  LOP3.LUT R4, R4, R177, RZ, 0x3c, !PT ;  /* 0x000000b104047212 */ /* 0x000fe400078e3cff */
[C---:B------:R-:W-:Y:S02]  /*e530*/  SHF.L.U32 R3, R2.reuse, 0x6, RZ ;  /* 0x0000000602037819 */ /* 0x040fe400000006ff */
[----:B------:R-:W-:Y:S02]  /*e540*/  SHF.L.U64.HI R2, R2, 0x6, R0 ;  /* 0x0000000602027819 */ /* 0x000fe40000010200 */
[-C--:B------:R-:W-:Y:S02]  /*e550*/  IADD3 R6, P1, PT, R3, R175.reuse, RZ ;  /* 0x000000af03067210 */ /* 0x080fe40007f3e0ff */
[----:B------:R-:W-:Y:S02]  /*e560*/  LOP3.LUT R0, R5, R4, RZ, 0xfc, !PT ;  /* 0x0000000405007212 */ /* 0x000fe400078efcff */
[----:B------:R-:W-:Y:S02]  /*e570*/  MOV R4, R175 ;  /* 0x000000af00047202 */ /* 0x000fe40000000f00 */
[-C--:B------:R-:W-:Y:S02]  /*e580*/  MOV R5, R174.reuse ;  /* 0x000000ae00057202 */ /* 0x080fe40000000f00 */
[----:B------:R-:W-:Y:S02]  /*e590*/  IADD3.X R7, PT, PT, R2, R174, RZ, P1, !PT ;  /* 0x000000ae02077210 */ /* 0x000fe40000ffe4ff */
[-C--:B------:R-:W-:Y:S02]  /*e5a0*/  IADD3 R12, P2, PT, R6, R3.reuse, RZ ;  /* 0x00000003060c7210 */ /* 0x080fe40007f5e0ff */
[----:B------:R-:W-:Y:S02]  /*e5b0*/  LEA R0, R0, UR5, 0x1 ;  /* 0x0000000500007c11 */ /* 0x000fe4000f8e08ff */
[-C--:B------:R-:W-:Y:S02]  /*e5c0*/  IADD3.X R13, PT, PT, R7, R2.reuse, RZ, P2, !PT ;  /* 0x00000002070d7210 */ /* 0x080fe400017fe4ff */
[-C--:B------:R-:W-:Y:S01]  /*e5d0*/  IADD3 R10, P1, PT, R12, R3.reuse, RZ ;  /* 0x000000030c0a7210 */ /* 0x080fe20007f3e0ff */
[----:B------:R-:W-:Y:S01]  /*e5e0*/  @!PT LDS RZ, [RZ] ;  /* 0x00000000fffff984 */ /* 0x000fe20000000800 */
[----:B------:R-:W-:Y:S01]  /*e5f0*/  @!PT LDS RZ, [RZ] ;  /* 0x00000000fffff984 */ /* 0x000fe20000000800 */
[----:B------:R-:W-:Y:S01]  /*e600*/  @!PT LDS RZ, [RZ] ;  /* 0x00000000fffff984 */ /* 0x000fe20000000800 */
[----:B------:R1:W-:Y:S01]  /*e610*/  LDGSTS.E.BYPASS.LTC128B.128 [R0+0x5000], desc[UR10][R4.64] ;  /* 0x0500000004007fae */ /* 0x0003e2000b981a0a */
[----:B------:R-:W-:Y:S02]  /*e620*/  IADD3 R184, PT, PT, R184, -0x1, RZ ;  /* 0xffffffffb8b87810 */ /* 0x000fe40007ffe0ff */
[-C--:B------:R-:W-:Y:S02]  /*e630*/  IADD3.X R11, PT, PT, R13, R2.reuse, RZ, P1, !PT ;  /* 0x000000020d0b7210 */ /* 0x080fe40000ffe4ff */
[-C--:B------:R-:W-:Y:S03]  /*e640*/  IADD3 R8, P2, PT, R10, R3.reuse, RZ ;  /* 0x000000030a087210 */ /* 0x080fe60007f5e0ff */
[----:B------:R2:W-:Y:S01]  /*e650*/  LDGSTS.E.BYPASS.LTC128B.128 [R0+0x5800], desc[UR10][R6.64] ;  /* 0x0580000006007fae */ /* 0x0005e2000b981a0a */
[-C--:B------:R-:W-:Y:S07]  /*e660*/  IADD3.X R9, PT, PT, R11, R2.reuse, RZ, P2, !PT ;  /* 0x000000020b097210 */ /* 0x080fee00017fe4ff */
[----:B------:R5:W-:Y:S08]  /*e670*/  LDGSTS.E.BYPASS.LTC128B.128 [R0+0x6000], desc[UR10][R12.64] ;  /* 0x060000000c007fae */ /* 0x000bf0000b981a0a */
[----:B------:R-:W-:Y:S01]  /*e680*/  LDGSTS.E.BYPASS.LTC128B.128 [R0+0x6800], desc[UR10][R10.64] ;  /* 0x068000000a007fae */ /* 0x000fe2000b981a0a */
[-C--:B-1----:R-:W-:Y:S04]  /*e690*/  IADD3 R4, P1, PT, R8, R3.reuse, RZ ;  /* 0x0000000308047210 */ /* 0x082fe80007f3e0ff */
[-C--:B------:R-:W-:Y:S03]  /*e6a0*/  IADD3.X R5, PT, PT, R9, R2.reuse, RZ, P1, !PT ;  /* 0x0000000209057210 */ /* 0x080fe60000ffe4ff */
[----:B------:R1:W-:Y:S01]  /*e6b0*/  LDGSTS.E.BYPASS.LTC128B.128 [R0+0x7000], desc[UR10][R8.64] ;  /* 0x0700000008007fae */ /* 0x0003e2000b981a0a */
[-C--:B--2---:R-:W-:Y:S04]  /*e6c0*/  IADD3 R6, P2, PT, R4, R3.reuse, RZ ;  /* 0x0000000304067210 */ /* 0x084fe80007f5e0ff */
[-C--:B------:R-:W-:Y:S03]  /*e6d0*/  IADD3.X R7, PT, PT, R5, R2.reuse, RZ, P2, !PT ;  /* 0x0000000205077210 */ /* 0x080fe600017fe4ff */
[----:B------:R-:W-:Y:S01]  /*e6e0*/  LDGSTS.E.BYPASS.LTC128B.128 [R0+0x7800], desc[UR10][R4.64] ;  /* 0x0780000004007fae */ /* 0x000fe2000b981a0a */
[----:B-----5:R-:W-:Y:S04]  /*e6f0*/  IADD3 R12, P1, PT, R6, R3, RZ ;  /* 0x00000003060c7210 */ /* 0x020fe80007f3e0ff */
[----:B------:R-:W-:Y:S03]  /*e700*/  IADD3.X R13, PT, PT, R7, R2, RZ, P1, !PT ;  /* 0x00000002070d7210 */ /* 0x000fe60000ffe4ff */
[----:B------:R2:W-:Y:S01]  /*e710*/  LDGSTS.E.BYPASS.LTC128B.128 [R0+0x8000], desc[UR10][R6.64] ;  /* 0x0800000006007fae */ /* 0x0005e2000b981a0a */
[----:B------:R-:W-:Y:S07]  /*e720*/  ISETP.GT.AND P1, PT, R184, R170, PT ;  /* 0x000000aab800720c */ /* 0x000fee0003f24270 */
[----:B------:R5:W-:Y:S08]  /*e730*/  LDGSTS.E.BYPASS.LTC128B.128 [R0+0x8800], desc[UR10][R12.64] ;  /* 0x088000000c007fae */ /* 0x000bf0000b981a0a */
[----:B------:R-:W-:Y:S08]  /*e740*/  LDSM.16.M88.4 R128, [R167] ;  /* 0x00000000a780783b */ /* 0x000ff00000000200 */
[----:B------:R-:W0:Y:S08]  /*e750*/  LDGDEPBAR ;  /* 0x00000000000079af */ /* 0x000e300000000000 */
[----:B-1----:R-:W2:Y:S08]  /*e760*/  LDSM.16.M88.4 R8, [R165+0x1000] ;  /* 0x00100000a508783b */ /* 0x002eb00000000200 */
[----:B------:R-:W5:Y:S08]  /*e770*/  LDSM.16.M88.4 R16, [R165+0x1400] ;  /* 0x00140000a510783b */ /* 0x000f700000000200 */
[----:B------:R-:W1:Y:S08]  /*e780*/  LDSM.16.M88.4 R24, [R165+0x1800] ;  /* 0x00180000a518783b */ /* 0x000e700000000200 */
        /* <DEDUP_REMOVED lines=15> */
[C---:B--2---:R-:W-:Y:S08]  /*e880*/  HMMA.16816.F32 R4, R128.reuse, R8, RZ ;  /* 0x000000088004723c */ /* 0x044ff000000018ff */
[C---:B------:R-:W-:Y:S08]  /*e890*/  HMMA.16816.F32 R8, R128.reuse, R10, RZ ;  /* 0x0000000a8008723c */ /* 0x040ff000000018ff */
[C---:B-----5:R-:W-:Y:S08]  /*e8a0*/  HMMA.16816.F32 R12, R128.reuse, R16, RZ ;  /* 0x00000010800c723c */ /* 0x060ff000000018ff */
[C---:B------:R-:W-:Y:S08]  /*e8b0*/  HMMA.16816.F32 R16, R128.reuse, R18, RZ ;  /* 0x000000128010723c */ /* 0x040ff000000018ff */
[C---:B-1----:R-:W-:Y:S08]  /*e8c0*/  HMMA.16816.F32 R20, R128.reuse, R24, RZ ;  /* 0x000000188014723c */ /* 0x042ff000000018ff */
        /* <DEDUP_REMOVED lines=396> */
[C---:B------:R-:W-:Y:S03]  /*10190*/  LEA.HI.X.SX32 R5, R13.reuse, R183, 0x2, P1 ;  /* 0x000000b70d057211 */ /* 0x040fe600008f16ff */
[----:B------:R2:W3:Y:S04]  /*101a0*/  LDG.E R8, desc[UR10][R8.64] ;  /* 0x0000000a08087981 */ /* 0x0004e8000c1e1900 */
[----:B------:R4:W3:Y:S01]  /*101b0*/  LDG.E R7, desc[UR10][R4.64] ;  /* 0x0000000a04077981 */ /* 0x0008e2000c1e1900 */
[----:B--2---:R-:W-:Y:S01]  /*101c0*/  IADD3 R9, PT, PT, R13, -R11, RZ ;  /* 0x8000000b0d097210 */ /* 0x004fe20007ffe0ff */
[----:B----4-:R-:W2:Y:S04]  /*101d0*/  LDC.64 R4, c[0x0][0x3b8] ;  /* 0x0000ee00ff047b82 */ /* 0x010ea80000000a00 */
[----:B------:R-:W-:Y:S05]  /*101e0*/  IMAD R9, R9, R6, -0x100 ;  /* 0xffffff0009097424 */ /* 0x000fea00078e0206 */
        /* <DEDUP_REMOVED lines=8> */
[C---:B------:R-:W-:Y:S03]  /*10270*/  LEA R172, P1, R10.reuse, R172, 0x1 ;  /* 0x000000ac0aac7211 */ /* 0x040fe600078208ff */
[----:B------:R-:W-:Y:S04]  /*10280*/  IMAD R5, R5, UR6, RZ ;  /* 0x0000000605057c24 */ /* 0x000fe8000f8e02ff */
[----:B------:R-:W-:Y:S05]  /*10290*/  IMAD R5, R7, UR7, R5 ;  /* 0x0000000707057c24 */ /* 0x000fea000f8e0205 */
[----:B------:R-:W-:Y:S04]  /*102a0*/  IADD3 R5, PT, PT, R11, R5, RZ ;  /* 0x000000050b057210 */ /* 0x000fe80007ffe0ff */
[----:B------:R-:W-:Y:S07]  /*102b0*/  LEA.HI.X R171, R10, R171, R5, 0x1, P1 ;  /* 0x000000ab0aab7211 */ /* 0x000fee00008f0c05 */
.L_x_2085:
        /* <DEDUP_REMOVED lines=21> */
[----:B------:R3:W-:Y:S04]  /*10410*/  LDGSTS.E.BYPASS.LTC128B.128 [R0+0x3000], desc[UR10][R10.64] ;  /* 0x030000000a007fae */ /* 0x0007e8000b981a0a */
[----:B------:R3:W-:Y:S01]  /*10420*/  LDGSTS.E.BYPASS.LTC128B.128 [R0+0x3800], desc[UR10][R8.64] ;  /* 0x0380000008007fae */ /* 0x0007e2000b981a0a */
[----:B--2---:R-:W-:Y:S02]  /*10430*/  IADD3 R6, P1, PT, R4, R5, RZ ;  /* 0x0000000504067210 */ /* 0x004fe40007f3e0ff */
[----:B------:R-:W-:Y:S05]  /*10440*/  IADD3.X R5, PT, PT, R9, R2, RZ, P2, !PT ;  /* 0x0000000209057210 */ /* 0x000fea00017fe4ff */
[----:B------:R3:W-:Y:S01]  /*10450*/  LDGSTS.E.BYPASS.LTC128B.128 [R0+0x4000], desc[UR10][R4.64] ;  /* 0x0400000004007fae */ /* 0x0007e2000b981a0a */
[----:B------:R-:W-:Y:S05]  /*10460*/  IMAD.X R7, R5, 0x1, R2, P1 ;  /* 0x0000000105077824 */ /* 0x000fea00008e0602 */
[----:B------:R3:W-:Y:S04]  /*10470*/  LDGSTS.E.BYPASS.LTC128B.128 [R0+0x4800], desc[UR10][R6.64] ;  /* 0x0480000006007fae */ /* 0x0007e8000b981a0a */
[----:B------:R-:W0:Y:S02]  /*10480*/  LDGDEPBAR ;  /* 0x00000000000079af */ /* 0x000e240000000000 */
.L_x_2084:
[----:B---3--:R-:W2:Y:S01]  /*10490*/  LDL.LU R11, [R1] ;  /* 0x00000000010b7983 */ /* 0x008ea20000300800 */
[----:B------:R-:W-:Y:S02]  /*104a0*/  FMNMX3.FTZ R0, R149, R250, R252, !PT ;  /* 0x000000fa95007276 */ /* 0x000fe400078100fc */
[----:B------:R-:W-:Y:S01]  /*104b0*/  IADD3 R185, PT, PT, R185, -0x100, RZ ;  /* 0xffffff00b9b97810 */ /* 0x000fe20007ffe0ff */
[----:B------:R-:W3:Y:S04]  /*104c0*/  LDL.LU R10, [R1+0x8] ;  /* 0x00000800010a7983 */ /* 0x000ee80000300800 */
[----:B------:R-:W3:Y:S04]  /*104d0*/  LDL.LU R9, [R1+0xc] ;  /* 0x00000c0001097983 */ /* 0x000ee80000300800 */
[----:B------:R-:W4:Y:S04]  /*104e0*/  LDL.LU R7, [R1+0x10] ;  /* 0x0000100001077983 */ /* 0x000f280000300800 */
[----:B------:R-:W4:Y:S04]  /*104f0*/  LDL.LU R6, [R1+0x14] ;  /* 0x0000140001067983 */ /* 0x000f280000300800 */
[----:B------:R-:W5:Y:S04]  /*10500*/  LDL.LU R8, [R1+0x4] ;  /* 0x0000040001087983 */ /* 0x000f680000300800 */
[----:B------:R-:W-:Y:S08]  /*10510*/  LDSM.16.MT88.4 R12, [R164+0x5000] ;  /* 0x00500000a40c783b */ /* 0x000ff00000004200 */
[----:B------:R-:W-:Y:S08]  /*10520*/  LDSM.16.MT88.4 R32, [R151] ;  /* 0x000000009720783b */ /* 0x000ff00000004200 */
[----:B-1----:R-:W-:Y:S08]  /*10530*/  LDSM.16.MT88.4 R36, [R164+0x5400] ;  /* 0x00540000a424783b */ /* 0x002ff00000004200 */
[----:B------:R-:W-:Y:S08]  /*10540*/  LDSM.16.MT88.4 R40, [R151+0x400] ;  /* 0x000400009728783b */ /* 0x000ff00000004200 */
[----:B------:R-:W-:Y:S01]  /*10550*/  LDSM.16.MT88.4 R44, [R164+0x6000] ;  /* 0x00600000a42c783b */ /* 0x000fe20000004200 */
[----:B--2---:R-:W-:Y:S04]  /*10560*/  FMNMX3.FTZ R2, R148, R11, R247, !PT ;  /* 0x0000000b94027276 */ /* 0x004fe800078100f7 */
[----:B---3--:R-:W-:Y:S02]  /*10570*/  FMNMX3.FTZ R2, R2, R10, R9, !PT ;  /* 0x0000000a02027276 */ /* 0x008fe40007810009 */
[----:B----4-:R-:W-:Y:S02]  /*10580*/  FMNMX3.FTZ R0, R0, R7, R6, !PT ;  /* 0x0000000700007276 */ /* 0x010fe40007810006 */
        /* <DEDUP_REMOVED lines=383> */
[----:B------:R-:W-:Y:S07]  /*11d80*/  ISETP.GT.AND P1, PT, R184, R170, PT ;  /* 0x000000aab800720c */ /* 0x000fee0003f24270 */
        /* <DEDUP_REMOVED lines=255> */
.L_x_2082:
[----:B------:R-:W2:Y:S01]  /*12d80*/  SHFL.BFLY PT, R24, R187, 0x2, 0x1f ;  /* 0x0c401f00bb187f89 */ /* 0x000ea200000e0000 */
[C---:B------:R-:W-:Y:S01]  /*12d90*/  SHF.L.U32 R6, R176.reuse, 0x4, RZ ;  /* 0x00000004b0067819 */ /* 0x040fe200000006ff */
[----:B------:R-:W3:Y:S01]  /*12da0*/  S2UR UR6, SR_CTAID.Y ;  /* 0x00000000000679c3 */ /* 0x000ee20000002600 */
[----:B------:R-:W-:Y:S01]  /*12db0*/  LOP3.LUT R177, R177, 0xc0, R178, 0xf8, !PT ;  /* 0x000000c0b1b17812 */ /* 0x000fe200078ef8b2 */
[----:B------:R-:W4:Y:S01]  /*12dc0*/  SHFL.BFLY PT, R3, R186, 0x2, 0x1f ;  /* 0x0c401f00ba037f89 */ /* 0x000f2200000e0000 */
[----:B------:R-:W-:Y:S01]  /*12dd0*/  SHF.L.U32 R22, R176, 0x2, RZ ;  /* 0x00000002b0167819 */ /* 0x000fe200000006ff */
[----:B------:R-:W-:Y:S01]  /*12de0*/  BSSY.RECONVERGENT B0, `(.L_x_2087) ;  /* 0x0000061000007945 */ /* 0x000fe20003800200 */
[----:B------:R-:W-:-:S03]  /*12df0*/  SHF.L.U32 R9, R169, 0x5, RZ ;  /* 0x00000005a9097819 */ /* 0x000fc600000006ff */
[----:B------:R-:W-:Y:S01]  /*12e00*/  BAR.SYNC.DEFER_BLOCKING 0x0 ;  /* 0x0000000000007b1d */ /* 0x000fe20000010000 */
[C---:B------:R-:W-:Y:S02]  /*12e10*/  LOP3.LUT R4, R22.reuse, 0xf04, RZ, 0xc0, !PT ;  /* 0x00000f0416047812 */ /* 0x040fe400078ec0ff */
[----:B------:R-:W-:Y:S02]  /*12e20*/  LOP3.LUT R8, R22, 0xd8, RZ, 0xc0, !PT ;  /* 0x000000d816087812 */ /* 0x000fe400078ec0ff */
[----:B------:R-:W-:-:S03]  /*12e30*/  LOP3.LUT R4, R4, 0x20, R9, 0xf8, !PT ;  /* 0x0000002004047812 */ /* 0x000fc600078ef809 */
[----:B------:R-:W5:Y:S01]  /*12e40*/  S2UR UR4, SR_CTAID.Z ;  /* 0x00000000000479c3 */ /* 0x000f620000002700 */
[----:B------:R-:W-:-:S07]  /*12e50*/  LOP3.LUT P2, RZ, R176, 0x3, RZ, 0xc0, !PT ;  /* 0x00000003b0ff7812 */ /* 0x000fce000784c0ff */
[----:B------:R-:W3:Y:S01]  /*12e60*/  LDC.64 R20, c[0x0][0x430] ;  /* 0x00010c00ff147b82 */ /* 0x000ee20000000a00 */
[----:B--2---:R-:W-:Y:S01]  /*12e70*/  FADD.FTZ R24, R24, R187 ;  /* 0x000000bb18187221 */ /* 0x004fe20000010000 */
[----:B----4-:R-:W-:-:S04]  /*12e80*/  FADD.FTZ R186, R3, R186 ;  /* 0x000000ba03ba7221 */ /* 0x010fc80000010000 */
[----:B------:R-:W2:Y:S02]  /*12e90*/  SHFL.BFLY PT, R3, R24, 0x1, 0x1f ;  /* 0x0c201f0018037f89 */ /* 0x000ea400000e0000 */
[----:B------:R-:W5:Y:S02]  /*12ea0*/  LDC R25, c[0x0][0x3e0] ;  /* 0x0000f800ff197b82 */ /* 0x000f640000000800 */
[----:B------:R-:W4:Y:S01]  /*12eb0*/  SHFL.BFLY PT, R23, R186, 0x1, 0x1f ;  /* 0x0c201f00ba177f89 */ /* 0x000f2200000e0000 */
[----:B---3--:R-:W-:Y:S02]  /*12ec0*/  IMAD R20, R20, UR6, R180 ;  /* 0x0000000614147c24 */ /* 0x008fe4000f8e02b4 */
[----:B--2---:R-:W-:Y:S01]  /*12ed0*/  FADD.FTZ R24, R24, R3 ;  /* 0x0000000318187221 */ /* 0x004fe20000010000 */
[----:B------:R-:W-:-:S03]  /*12ee0*/  SHF.L.U32 R3, R176, 0x1, RZ ;  /* 0x00000001b0037819 */ /* 0x000fc600000006ff */
[----:B------:R-:W2:Y:S01]  /*12ef0*/  MUFU.RCP R7, R24 ;  /* 0x0000001800077308 */ /* 0x000ea20000001000 */
[----:B----4-:R-:W-:Y:S01]  /*12f00*/  FADD.FTZ R23, R186, R23 ;  /* 0x00000017ba177221 */ /* 0x010fe20000010000 */
[----:B------:R-:W-:Y:S02]  /*12f10*/  LOP3.LUT R3, R3, 0x6, RZ, 0xc0, !PT ;  /* 0x0000000603037812 */ /* 0x000fe400078ec0ff */
[----:B------:R-:W-:Y:S02]  /*12f20*/  FSETP.NE.FTZ.AND P1, PT, R24, RZ, PT ;  /* 0x000000ff1800720b */ /* 0x000fe40003f35000 */
[----:B------:R-:W-:Y:S02]  /*12f30*/  LOP3.LUT R6, R3, 0x3e00, R6, 0xf8, !PT ;  /* 0x00003e0003067812 */ /* 0x000fe400078ef806 */
[----:B------:R-:W3:Y:S01]  /*12f40*/  MUFU.RCP R5, R23 ;  /* 0x0000001700057308 */ /* 0x000ee20000001000 */
[----:B------:R-:W-:Y:S02]  /*12f50*/  FSETP.NE.FTZ.AND P0, PT, R23, RZ, PT ;  /* 0x000000ff1700720b */ /* 0x000fe40003f15000 */
[----:B------:R-:W-:-:S02]  /*12f60*/  LOP3.LUT R6, R6, 0x20, R178, 0xf8, !PT ;  /* 0x0000002006067812 */ /* 0x000fc400078ef8b2 */
[----:B------:R-:W-:Y:S02]  /*12f70*/  SHF.R.U32.HI R3, RZ, 0x1, R176 ;  /* 0x00000001ff037819 */ /* 0x000fe400000116b0 */
[----:B------:R-:W-:Y:S02]  /*12f80*/  LOP3.LUT R6, R6, R177, RZ, 0xfc, !PT ;  /* 0x000000b106067212 */ /* 0x000fe400078efcff */
[----:B------:R-:W-:Y:S01]  /*12f90*/  LOP3.LUT R8, R8, 0x18, R3, 0x78, !PT ;  /* 0x0000001808087812 */ /* 0x000fe200078e7803 */
[----:B------:R4:W-:Y:S01]  /*12fa0*/  @P1 MUFU.LG2 R27, R24 ;  /* 0x00000018001b1308 */ /* 0x0009e20000000c00 */
[----:B--2---:R-:W-:Y:S01]  /*12fb0*/  FSEL R7, R7, 1, P1 ;  /* 0x3f80000007077808 */ /* 0x004fe20000800000 */
[----:B------:R-:W2:Y:S01]  /*12fc0*/  @P1 LDC R26, c[0x0][0x458] ;  /* 0x00011600ff1a1b82 */ /* 0x000ea20000000800 */
[----:B------:R-:W-:Y:S02]  /*12fd0*/  LEA R6, R6, UR5, 0x2 ;  /* 0x0000000506067c11 */ /* 0x000fe4000f8e10ff */
[----:B------:R-:W-:Y:S01]  /*12fe0*/  LOP3.LUT R4, R4, R8, RZ, 0xfc, !PT ;  /* 0x0000000804047212 */ /* 0x000fe200078efcff */
        /* <DEDUP_REMOVED lines=9> */
[----:B------:R1:W-:Y:S01]  /*13080*/  STS.64 [R6], R144 ;  /* 0x0000009006007388 */ /* 0x0003e20000000a00 */
[----:B---3--:R-:W-:Y:S01]  /*13090*/  FSEL R5, R5, 1, P0 ;  /* 0x3f80000005057808 */ /* 0x008fe20000000000 */
[----:B------:R3:W5:Y:S01]  /*130a0*/  @P0 MUFU.LG2 R28, R23 ;  /* 0x00000017001c0308 */ /* 0x0007620000000c00 */
[----:B------:R-:W-:Y:S01]  /*130b0*/  LOP3.LUT R178, R178, 0x40, RZ, 0xc0, !PT ;  /* 0x00000040b2b27812 */ /* 0x000fe200078ec0ff */
[----:B------:R-:W-:Y:S01]  /*130c0*/  IMAD.IADD R7, R6, 0x1, -R7 ;  /* 0x0000000106077824 */ /* 0x000fe200078e0a07 */
[----:B------:R-:W-:Y:S01]  /*130d0*/  LEA R4, R4, UR5, 0x2 ;  /* 0x0000000504047c11 */ /* 0x000fe2000f8e10ff */
        /* <DEDUP_REMOVED lines=11> */
[----:B----4-:R-:W4:Y:S01]  /*13190*/  @P0 LDC R24, c[0x0][0x458] ;  /* 0x00011600ff180b82 */ /* 0x010f220000000800 */
[----:B------:R-:W4:Y:S01]  /*131a0*/  LDCU UR5, c[0x0][0x44c] ;  /* 0x00008980ff0577ac */ /* 0x000f220008000800 */
[----:B------:R1:W-:Y:S01]  /*131b0*/  STS.64 [R5+0x20], R140 ;  /* 0x0000208c05007388 */ /* 0x0003e20000000a00 */
[----:B---3--:R-:W-:-:S02]  /*131c0*/  IMAD.MOV R23, RZ, RZ, -R180 ;  /* 0x000000ffff177224 */ /* 0x008fc400078e0ab4 */
[----:B-----5:R-:W-:Y:S01]  /*131d0*/  @P0 FMUL.FTZ R28, R28, 0.69314718246459960938 ;  /* 0x3f3172181c1c0820 */ /* 0x020fe20000410000 */
[----:B------:R-:W-:Y:S01]  /*131e0*/  SHF.R.U32.HI R176, RZ, 0x2, R176 ;  /* 0x00000002ffb07819 */ /* 0x000fe200000116b0 */
[----:B------:R3:W-:Y:S01]  /*131f0*/  STS.64 [R5+0x420], R142 ;  /* 0x0004208e05007388 */ /* 0x0007e20000000a00 */
[----:B------:R-:W-:Y:S01]  /*13200*/  IMAD R23, R25, R23, UR4 ;  /* 0x0000000419177e24 */ /* 0x000fe2000f8e0217 */
[----:B------:R-:W-:Y:S01]  /*13210*/  LOP3.LUT R3, R3, 0x30, RZ, 0xc0, !PT ;  /* 0x0000003003037812 */ /* 0x000fe200078ec0ff */
[----:B------:R-:W-:Y:S01]  /*13220*/  @P1 FMUL.FTZ R27, R27, 0.69314718246459960938 ;  /* 0x3f3172181b1b1820 */ /* 0x000fe20000410000 */
[----:B------:R3:W-:Y:S01]  /*13230*/  STS.64 [R7+0x40], R136 ;  /* 0x0000408807007388 */ /* 0x0007e20000000a00 */
[----:B------:R-:W-:Y:S01]  /*13240*/  IMAD R20, R20, R25, R23 ;  /* 0x0000001914147224 */ /* 0x000fe200078e0217 */
[----:B------:R-:W-:Y:S02]  /*13250*/  MOV R23, 0xff800000 ;  /* 0xff80000000177802 */ /* 0x000fe40000000f00 */
[----:B------:R3:W-:Y:S01]  /*13260*/  STS.64 [R7+0x440], R138 ;  /* 0x0004408a07007388 */ /* 0x0007e20000000a00 */
[----:B------:R-:W-:Y:S01]  /*13270*/  IMAD R20, R20, R21, R179 ;  /* 0x0000001514147224 */ /* 0x000fe200078e02b3 */
[----:B------:R-:W-:Y:S01]  /*13280*/  MOV R25, 0xff800000 ;  /* 0xff80000000197802 */ /* 0x000fe20000000f00 */
[----:B--2---:R-:W-:Y:S01]  /*13290*/  @P1 FFMA.FTZ R25, R2, R26, R27 ;  /* 0x0000001a02191223 */ /* 0x004fe2000001001b */
[----:B------:R3:W-:Y:S01]  /*132a0*/  STS.64 [R178+0x60], R132 ;  /* 0x00006084b2007388 */ /* 0x0007e20000000a00 */
[----:B------:R-:W-:-:S03]  /*132b0*/  LOP3.LUT R3, R3, 0x7, R176, 0xf8, !PT ;  /* 0x0000000703037812 */ /* 0x000fc600078ef8b0 */
[----:B------:R3:W-:Y:S01]  /*132c0*/  STS.64 [R178+0x460], R134 ;  /* 0x00046086b2007388 */ /* 0x0007e20000000a00 */
[----:B----4-:R-:W-:Y:S01]  /*132d0*/  @P0 FFMA.FTZ R23, R0, R24, R28 ;  /* 0x0000001800170223 */ /* 0x010fe2000001001c */
[----:B------:R-:W-:Y:S01]  /*132e0*/  IMAD R0, R20, UR5, RZ ;  /* 0x0000000514007c24 */ /* 0x000fe2000f8e02ff */
[----:B------:R-:W-:Y:S06]  /*132f0*/  BAR.SYNC.DEFER_BLOCKING 0x0 ;  /* 0x0000000000007b1d */ /* 0x000fec0000010000 */
[----:B------:R3:W2:Y:S04]  /*13300*/  LDS.128 R16, [R4] ;  /* 0x0000000004107984 */ /* 0x0006a80000000c00 */
[----:B------:R3:W4:Y:S04]  /*13310*/  LDS.128 R12, [R4+0x800] ;  /* 0x00080000040c7984 */ /* 0x0007280000000c00 */
[----:B------:R3:W1:Y:S04]  /*13320*/  LDS.128 R8, [R4+0x1000] ;  /* 0x0010000004087984 */ /* 0x0006680000000c00 */
[----:B------:R-:W1:Y:S01]  /*13330*/  LDS.128 R4, [R4+0x1800] ;  /* 0x0018000004047984 */ /* 0x000e620000000c00 */
[----:B------:R-:W-:Y:S05]  /*13340*/  @P2 BRA `(.L_x_2088) ;  /* 0x0000000000282947 */ /* 0x000fea0003800000 */
[----:B------:R-:W5:Y:S01]  /*13350*/  LDCU.64 UR4, c[0x0][0x428] ;  /* 0x00008500ff0477ac */ /* 0x000f620008000a00 */
[C---:B------:R-:W-:Y:S01]  /*13360*/  VIADD R21, R3.reuse, 0x8 ;  /* 0x0000000803157836 */ /* 0x040fe20000000000 */
[C---:B------:R-:W-:Y:S02]  /*13370*/  IADD3 R2, P0, PT, R20.reuse, R3, RZ ;  /* 0x0000000314027210 */ /* 0x040fe40007f1e0ff */
[-C--:B------:R-:W-:Y:S02]  /*13380*/  ISETP.GE.AND P2, PT, R3, R168.reuse, PT ;  /* 0x000000a80300720c */ /* 0x080fe40003f46270 */
[----:B------:R-:W-:Y:S02]  /*13390*/  ISETP.GE.AND P1, PT, R21, R168, PT ;  /* 0x000000a81500720c */ /* 0x000fe40003f26270 */
[----:B------:R-:W-:Y:S02]  /*133a0*/  LEA.HI.X.SX32 R20, R20, RZ, 0x1, P0 ;  /* 0x000000ff14147211 */ /* 0x000fe400000f0eff */
[----:B-----5:R-:W-:-:S04]  /*133b0*/  LEA R26, P0, R2, UR4, 0x2 ;  /* 0x00000004021a7c11 */ /* 0x020fc8000f8010ff */
[----:B------:R-:W-:-:S05]  /*133c0*/  LEA.HI.X R27, R2, UR5, R20, 0x2, P0 ;  /* 0x00000005021b7c11 */ /* 0x000fca00080f1414 */
[----:B-1----:R1:W-:Y:S04]  /*133d0*/  @!P2 STG.E desc[UR10][R26.64], R25 ;  /* 0x000000191a00a986 */ /* 0x0023e8000c10190a */
[----:B------:R1:W-:Y:S02]  /*133e0*/  @!P1 STG.E desc[UR10][R26.64+0x20], R23 ;  /* 0x000020171a009986 */ /* 0x0003e4000c10190a */
.L_x_2088:
[----:B-1----:R-:W-:Y:S05]  /*133f0*/  BSYNC.RECONVERGENT B0 ;  /* 0x0000000000007941 */ /* 0x002fea0003800200 */
.L_x_2087:
[----:B------:R-:W1:Y:S01]  /*13400*/  LDCU.64 UR4, c[0x0][0x3f8] ;  /* 0x00007f00ff0477ac */ /* 0x000e620008000a00 */
[----:B------:R-:W-:Y:S01]  /*13410*/  LOP3.LUT R20, R22, 0xffc, RZ, 0xc0, !PT ;  /* 0x00000ffc16147812 */ /* 0x000fe200078ec0ff */
[C---:B------:R-:W-:Y:S01]  /*13420*/  VIADD R2, R169.reuse, 0x20 ;  /* 0x00000020a9027836 */ /* 0x040fe20000000000 */
[C---:B------:R-:W-:Y:S01]  /*13430*/  ISETP.GE.AND P3, PT, R169.reuse, R168, PT ;  /* 0x000000a8a900720c */ /* 0x040fe20003f66270 */
[C---:B------:R-:W-:Y:S01]  /*13440*/  VIADD R3, R169.reuse, 0x10 ;  /* 0x00000010a9037836 */ /* 0x040fe20000000000 */
[----:B------:R-:W-:Y:S01]  /*13450*/  IADD3 R20, P0, PT, R0, R20, RZ ;  /* 0x0000001400147210 */ /* 0x000fe20007f1e0ff */
[----:B------:R-:W-:Y:S01]  /*13460*/  VIADD R169, R169, 0x30 ;  /* 0x00000030a9a97836 */ /* 0x000fe20000000000 */
[-C--:B------:R-:W-:Y:S02]  /*13470*/  ISETP.GE.AND P1, PT, R2, R168.reuse, PT ;  /* 0x000000a80200720c */ /* 0x080fe40003f26270 */
[----:B------:R-:W-:Y:S02]  /*13480*/  LEA.HI.X.SX32 R0, R0, RZ, 0x1, P0 ;  /* 0x000000ff00007211 */ /* 0x000fe400000f0eff */
[----:B------:R-:W-:-:S02]  /*13490*/  ISETP.GE.AND P2, PT, R3, R168, PT ;  /* 0x000000a80300720c */ /* 0x000fc40003f46270 */
[----:B-1----:R-:W-:-:S04]  /*134a0*/  LEA R2, P0, R20, UR4, 0x2 ;  /* 0x0000000414027c11 */ /* 0x002fc8000f8010ff */
[----:B------:R-:W-:Y:S02]  /*134b0*/  LEA.HI.X R3, R20, UR5, R0, 0x2, P0 ;  /* 0x0000000514037c11 */ /* 0x000fe400080f1400 */
[----:B------:R-:W-:-:S03]  /*134c0*/  ISETP.GE.AND P0, PT, R169, R168, PT ;  /* 0x000000a8a900720c */ /* 0x000fc60003f06270 */
[----:B--2---:R1:W-:Y:S04]  /*134d0*/  @!P3 STG.E.128 desc[UR10][R2.64], R16 ;  /* 0x000000100200b986 */ /* 0x0043e8000c101d0a */
[----:B----4-:R1:W-:Y:S04]  /*134e0*/  @!P2 STG.E.128 desc[UR10][R2.64+0x800], R12 ;  /* 0x0008000c0200a986 */ /* 0x0103e8000c101d0a */
[----:B------:R1:W-:Y:S02]  /*134f0*/  @!P1 STG.E.128 desc[UR10][R2.64+0x1000], R8 ;  /* 0x0010000802009986 */ /* 0x0003e4000c101d0a */
[----:B------:R-:W-:Y:S05]  /*13500*/  @P0 EXIT ;  /* 0x000000000000094d */ /* 0x000fea0003800000 */
[----:B------:R-:W-:Y:S01]  /*13510*/  STG.E.128 desc[UR10][R2.64+0x1800], R4 ;  /* 0x0018000402007986 */ /* 0x000fe2000c101d0a */
[----:B------:R-:W-:Y:S05]  /*13520*/  EXIT ;  /* 0x000000000000794d */ /* 0x000fea0003800000 */
.L_x_2089:
        /* <DEDUP_REMOVED lines=13> */
.L_x_4895:


//--------------------- .text._ZN5flash24flash_fwd_splitkv_kernelI23Flash_fwd_kernel_traitsILi32ELi64ELi256ELi4ELb0ELb0EN7cutlass6half_tE19Flash_kernel_traitsILi32ELi64ELi256ELi4ES3_EELb1ELb0ELb1ELb0ELb0ELb0ELb1ELb0EEEvNS_16Flash_fwd_paramsE --------------------------
	.section	.text._ZN5flash24flash_fwd_splitkv_kernelI23Flash_fwd_kernel_traitsILi32ELi64ELi256ELi4ELb0ELb0EN7cutlass6half_tE19Flash_kernel_traitsILi32ELi64ELi256ELi4ES3_EELb1ELb0ELb1ELb0ELb0ELb0ELb1ELb0EEEvNS_16Flash_fwd_paramsE,"ax",@progbits
	.align	128
        .global         _ZN5flash24flash_fwd_splitkv_kernelI23Flash_fwd_kernel_traitsILi32ELi64ELi256ELi4ELb0ELb0EN7cutlass6half_tE19Flash_kernel_traitsILi32ELi64ELi256ELi4ES3_EELb1ELb0ELb1ELb0ELb0ELb0ELb1ELb0EEEvNS_16Flash_fwd_paramsE
        .type           _ZN5flash24flash_fwd_splitkv_kernelI23Flash_fwd_kernel_traitsILi32ELi64ELi256ELi4ELb0ELb0EN7cutlass6half_tE19Flash_kernel_traitsILi32ELi64ELi256ELi4ES3_EELb1ELb0ELb1ELb0ELb0ELb0ELb1ELb0EEEvNS_16Flash_fwd_paramsE,@function
        .size           _ZN5flash24flash_fwd_splitkv_kernelI23Flash_fwd_kernel_traitsILi32ELi64ELi256ELi4ELb0ELb0EN7cutlass6half_tE19Flash_kernel_traitsILi32ELi64ELi256ELi4ES3_EELb1ELb0ELb1ELb0ELb0ELb0ELb1ELb0EEEvNS_16Flash_fwd_paramsE,(.L_x_4896 - _ZN5flash24flash_fwd_splitkv_kernelI23Flash_fwd_kernel_traitsILi32ELi64ELi256ELi4ELb0ELb0EN7cutlass6half_tE19Flash_kernel_traitsILi32ELi64ELi256ELi4ES3_EELb1ELb0ELb1ELb0ELb0ELb0ELb1ELb0EEEvNS_16Flash_fwd_paramsE)
        .other          _ZN5flash24flash_fwd_splitkv_kernelI23Flash_fwd_kernel_traitsILi32ELi64ELi256ELi4ELb0ELb0EN7cutlass6half_tE19Flash_kernel_traitsILi32ELi64ELi256ELi4ES3_EELb1ELb0ELb1ELb0ELb0ELb0ELb1ELb0EEEvNS_16Flash_fwd_paramsE,@"STO_CUDA_ENTRY STV_DEFAULT"
_ZN5flash24flash_fwd_splitkv_kernelI23Flash_fwd_kernel_traitsILi32ELi64ELi256ELi4ELb0ELb0EN7cutlass6half_tE19Flash_kernel_traitsILi32ELi64ELi256ELi4ES3_EELb1ELb0ELb1ELb0ELb0ELb0ELb1ELb0EEEvNS_16Flash_fwd_paramsE:
.text._ZN5flash24flash_fwd_splitkv_kernelI23Flash_fwd_kernel_traitsILi32ELi64ELi256ELi4ELb0ELb0EN7cutlass6half_tE19Flash_kernel_traitsILi32ELi64ELi256ELi4ES3_EELb1ELb0ELb1ELb0ELb0ELb0ELb1ELb0EEEvNS_16Flash_fwd_paramsE:
[----:B------:R-:W-:Y:S01]  /*0000*/  LDC R1, c[0x0][0x37c] ;  /* 0x0000df00ff017b82 */ /* 0x000fe20000000800 */
[----:B------:R-:W1:Y:S07]  /*0010*/  LDCU UR6, c[0x0][0x3e0] ;  /* 0x00007c00ff0677ac */ /* 0x000e6e0008000800 */
[----:B------:R-:W2:Y:S01]  /*0020*/  S2UR UR26, SR_CTAID.Z ;  /* 0x00000000001a79c3 */ /* 0x000ea20000002700 */
[----:B------:R-:W3:Y:S01]  /*0030*/  LDCU.64 UR10, c[0x0][0x470] ;  /* 0x00008e00ff0a77ac */ /* 0x000ee20008000a00 */
[----:B------:R-:W4:Y:S01]  /*0040*/  LDCU.64 UR8, c[0x0][0x460] ;  /* 0x00008c00ff0877ac */ /* 0x000f220008000a00 */
[----:B------:R-:W5:Y:S01]  /*0050*/  LDCU.64 UR14, c[0x0][0x460] ;  /* 0x00008c00ff0e77ac */ /* 0x000f620008000a00 */
[----:B------:R-:W5:Y:S01]  /*0060*/  LDCU.64 UR22, c[0x0][0x358] ;  /* 0x00006b00ff1677ac */ /* 0x000f620008000a00 */
[----:B-1----:R-:W1:Y:S01]  /*0070*/  I2F.U32.RP R2, UR6 ;  /* 0x0000000600027d06 */ /* 0x002e620008209000 */
[----:B------:R-:W-:-:S02]  /*0080*/  UISETP.NE.U32.AND UP0, UPT, UR6, URZ, UPT ;  /* 0x000000ff0600728c */ /* 0x000fc4000bf05070 */
[----:B---3--:R-:W-:-:S04]  /*0090*/  UISETP.NE.U32.AND UP2, UPT, UR10, URZ, UPT ;  /* 0x000000ff0a00728c */ /* 0x008fc8000bf45070 */
[----:B------:R-:W-:Y:S01]  /*00a0*/  UISETP.NE.AND.EX UP2, UPT, UR11, URZ, UPT, UP2 ;  /* 0x000000ff0b00728c */ /* 0x000fe2000bf45320 */
[----:B----4-:R-:W-:Y:S01]  /*00b0*/  ISETP.NE.U32.AND P3, PT, RZ, UR8, PT ;  /* 0x00000008ff007c0c */ /* 0x010fe2000bf65070 */
[----:B------:R-:W-:-:S03]  /*00c0*/  UISETP.NE.U32.AND UP3, UPT, UR8, URZ, UPT ;  /* 0x000000ff0800728c */ /* 0x000fc6000bf65070 */
[----:B------:R-:W-:Y:S01]  /*00d0*/  ISETP.NE.AND.EX P3, PT, RZ, UR9, PT, P3 ;  /* 0x00000009ff007c0c */ /* 0x000fe2000bf65330 */
[----:B------:R-:W-:Y:S01]  /*00e0*/  UISETP.NE.AND.EX UP3, UPT, UR9, URZ, UPT, UP3 ;  /* 0x000000ff0900728c */ /* 0x000fe2000bf65330 */
[----:B-1----:R-:W1:Y:S01]  /*00f0*/  MUFU.RCP R0, R2 ;  /* 0x0000000200007308 */ /* 0x002e620000001000 */
[----:B------:R-:W-:-:S04]  /*0100*/  PLOP3.LUT P0, PT, PT, PT, UP2, 0x80, 0x8 ;  /* 0x000000000008781c */ /* 0x000fc80003f0f028 */
[----:B------:R-:W-:Y:S01]  /*0110*/  PLOP3.LUT P1, PT, PT, PT, UP3, 0x80, 0x8 ;  /* 0x000000000008781c */ /* 0x000fe20003f2f038 */
[----:B-1----:R-:W-:-:S06]  /*0120*/  VIADD R0, R0, 0xffffffe ;  /* 0x0ffffffe00007836 */ /* 0x002fcc0000000000 */
[----:B------:R-:W1:Y:S02]  /*0130*/  F2I.FTZ.U32.TRUNC.NTZ R0, R0 ;  /* 0x0000000000007305 */ /* 0x000e64000021f000 */
[----:B-1----:R-:W-:-:S13]  /*0140*/  R2UR UR5, R0 ;  /* 0x00000000000572ca */ /* 0x002fda00000e0000 */
[----:B------:R-:W-:-:S04]  /*0150*/  UIADD3 UR4, UPT, UPT, URZ, -UR5, URZ ;  /* 0x80000005ff047290 */ /* 0x000fc8000fffe0ff */
[----:B------:R-:W-:-:S03]  /*0160*/  UIMAD UR7, UR4, UR6, URZ ;  /* 0x00000006040772a4 */ /* 0x000fc6000f8e02ff */
[----:B------:R-:W-:Y:S02]  /*0170*/  UMOV UR4, URZ ;  /* 0x000000ff00047c82 */ /* 0x000fe40008000000 */
[----:B------:R-:W-:-:S04]  /*0180*/  UIMAD.WIDE.U32 UR4, UR5, UR7, UR4 ;  /* 0x00000007050472a5 */ /* 0x000fc8000f8e0004 */
[----:B--2---:R-:W-:Y:S02]  /*0190*/  UIMAD.WIDE.U32 UR16, UR5, UR26, URZ ;  /* 0x0000001a051072a5 */ /* 0x004fe4000f8e00ff */
[----:B------:R-:W1:Y:S02]  /*01a0*/  LDCU.U8 UR7, c[0x0][0x532] ;  /* 0x0000a640ff0777ac */ /* 0x000e640008000000 */
[----:B------:R-:W-:-:S03]  /*01b0*/  UIADD3 UR12, UPT, UPT, -UR17, URZ, URZ ;  /* 0x000000ff110c7290 */ /* 0x000fc6000fffe1ff */
[----:B------:R-:W2:Y:S01]  /*01c0*/  LDCU.64 UR4, c[0x0][0x468] ;  /* 0x00008d00ff0477ac */ /* 0x000ea20008000a00 */
[----:B------:R-:W-:-:S04]  /*01d0*/  UIMAD UR12, UR6, UR12, UR26 ;  /* 0x0000000c060c72a4 */ /* 0x000fc8000f8e021a */
[----:B------:R-:W-:Y:S02]  /*01e0*/  UISETP.GE.U32.AND UP4, UPT, UR12, UR6, UPT ;  /* 0x000000060c00728c */ /* 0x000fe4000bf86070 */
[----:B--2---:R-:W-:-:S09]  /*01f0*/  UISETP.EQ.U32.AND UP5, UPT, UR4, URZ, UPT ;  /* 0x000000ff0400728c */ /* 0x004fd2000bfa2070 */
[----:B------:R-:W-:Y:S02]  /*0200*/  @UP4 UIADD3 UR12, UPT, UPT, UR12, -UR6, URZ ;  /* 0x800000060c0c4290 */ /* 0x000fe4000fffe0ff */
[----:B------:R-:W-:Y:S02]  /*0210*/  @UP4 UIADD3 UR17, UPT, UPT, UR17, 0x1, URZ ;  /* 0x0000000111114890 */ /* 0x000fe4000fffe0ff */
[----:B------:R-:W-:Y:S02]  /*0220*/  UISETP.GE.U32.AND UP1, UPT, UR12, UR6, UPT ;  /* 0x000000060c00728c */ /* 0x000fe4000bf26070 */
[----:B-1----:R-:W-:-:S04]  /*0230*/  UISETP.NE.AND UP4, UPT, UR7, URZ, UPT ;  /* 0x000000ff0700728c */ /* 0x002fc8000bf85270 */
[----:B------:R-:W-:-:S05]  /*0240*/  UISETP.EQ.OR.EX UP5, UPT, UR5, URZ, !UP4, UP5 ;  /* 0x000000ff0500728c */ /* 0x000fca000e7a2750 */
[----:B------:R-:W-:Y:S01]  /*0250*/  @UP1 UIADD3 UR17, UPT, UPT, UR17, 0x1, URZ ;  /* 0x0000000111111890 */ /* 0x000fe2000fffe0ff */
[----:B------:R-:W-:Y:S01]  /*0260*/  PLOP3.LUT P2, PT, PT, PT, UP5, 0x80, 0x8 ;  /* 0x000000000008781c */ /* 0x000fe20003f4f058 */
[----:B------:R-:W-:-:S04]  /*0270*/  @!UP0 ULOP3.LUT UR17, URZ, UR6, URZ, 0x33, !UPT ;  /* 0x00000006ff118292 */ /* 0x000fc8000f8e33ff */
[----:B------:R-:W-:Y:S02]  /*0280*/  USHF.L.U32 UR9, UR17, 0x2, URZ ;  /* 0x0000000211097899 */ /* 0x000fe400080006ff */
[----:B------:R-:W-:Y:S02]  /*0290*/  USHF.R.U32.HI UR8, URZ, 0x1e, UR17 ;  /* 0x0000001eff087899 */ /* 0x000fe40008011611 */
[----:B------:R-:W-:Y:S02]  /*02a0*/  @UP2 UIADD3 UR12, UP0, UPT, UR9, UR10, URZ ;  /* 0x0000000a090c2290 */ /* 0x000fe4000ff1e0ff */
[----:B------:R-:W-:Y:S02]  /*02b0*/  UIADD3 UR7, UP1, UPT, UR9, UR4, URZ ;  /* 0x0000000409077290 */ /* 0x000fe4000ff3e0ff */
[----:B-----5:R-:W-:Y:S02]  /*02c0*/  UIMAD.WIDE.U32 UR14, UR17, 0x4, UR14 ;  /* 0x00000004110e78a5 */ /* 0x020fe4000f8e000e */
[----:B------:R-:W-:-:S02]  /*02d0*/  @UP2 UIADD3.X UR13, UPT, UPT, UR8, UR11, URZ, UP0, !UPT ;  /* 0x0000000b080d2290 */ /* 0x000fc400087fe4ff */
[----:B------:R-:W-:Y:S01]  /*02e0*/  UIADD3.X UR10, UPT, UPT, UR8, UR5, URZ, UP1, !UPT ;  /* 0x00000005080a7290 */ /* 0x000fe20008ffe4ff */
[----:B------:R-:W-:Y:S02]  /*02f0*/  IMAD.U32 R6, RZ, RZ, UR7 ;  /* 0x00000007ff067e24 */ /* 0x000fe4000f8e00ff */
[----:B------:R-:W-:Y:S02]  /*0300*/  IMAD.U32 R10, RZ, RZ, UR14 ;  /* 0x0000000eff0a7e24 */ /* 0x000fe4000f8e00ff */
[----:B------:R-:W-:Y:S02]  /*0310*/  IMAD.U32 R11, RZ, RZ, UR15 ;  /* 0x0000000fff0b7e24 */ /* 0x000fe4000f8e00ff */
[----:B------:R-:W-:Y:S02]  /*0320*/  IMAD.U32 R8, RZ, RZ, UR12 ;  /* 0x0000000cff087e24 */ /* 0x000fe4000f8e00ff */
[----:B------:R-:W-:Y:S01]  /*0330*/  IMAD.U32 R9, RZ, RZ, UR13 ;  /* 0x0000000dff097e24 */ /* 0x000fe2000f8e00ff */
[----:B------:R-:W2:Y:S01]  /*0340*/  @P3 LDG.E R4, desc[UR22][R10.64] ;  /* 0x000000160a043981 */ /* 0x000ea2000c1e1900 */
[----:B------:R-:W-:-:S03]  /*0350*/  IMAD.U32 R7, RZ, RZ, UR10 ;  /* 0x0000000aff077e24 */ /* 0x000fc6000f8e00ff */
[----:B------:R-:W3:Y:S04]  /*0360*/  @P1 LDG.E R0, desc[UR22][R10.64+0x4] ;  /* 0x000004160a001981 */ /* 0x000ee8000c1e1900 */
[----:B------:R-:W4:Y:S04]  /*0370*/  @P0 LDG.E R2, desc[UR22][R8.64] ;  /* 0x0000001608020981 */ /* 0x000f28000c1e1900 */
[----:B------:R-:W5:Y:S01]  /*0380*/  @!P2 LDG.E R3, desc[UR22][R6.64] ;  /* 0x000000160603a981 */ /* 0x000f62000c1e1900 */
[----:B------:R-:W1:Y:S01]  /*0390*/  S2UR UR11, SR_CTAID.X ;  /* 0x00000000000b79c3 */ /* 0x000e620000002500 */
[----:B------:R-:W-:Y:S01]  /*03a0*/  UISETP.NE.U32.AND UP0, UPT, UR4, URZ, UPT ;  /* 0x000000ff0400728c */ /* 0x000fe2000bf05070 */
[----:B------:R-:W-:Y:S01]  /*03b0*/  UMOV UR25, 0xffffffff ;  /* 0xffffffff00197882 */ /* 0x000fe20000000000 */
[----:B------:R-:W-:-:S02]  /*03c0*/  UMOV UR27, 0xffffffff ;  /* 0xffffffff001b7882 */ /* 0x000fc40000000000 */
[----:B------:R-:W-:Y:S01]  /*03d0*/  UISETP.NE.AND.EX UP0, UPT, UR5, URZ, UPT, UP0 ;  /* 0x000000ff0500728c */ /* 0x000fe2000bf05300 */
[----:B------:R-:W-:Y:S02]  /*03e0*/  UMOV UR7, URZ ;  /* 0x000000ff00077c82 */ /* 0x000fe40008000000 */
[----:B------:R-:W1:Y:S01]  /*03f0*/  S2UR UR10, SR_CTAID.Y ;  /* 0x00000000000a79c3 */ /* 0x000e620000002600 */
[----:B------:R-:W-:Y:S01]  /*0400*/  UIADD3 UR5, UPT, UPT, -UR17, URZ, URZ ;  /* 0x000000ff11057290 */ /* 0x000fe2000fffe1ff */
[----:B------:R-:W1:Y:S03]  /*0410*/  @!UP3 LDCU UR21, c[0x0][0x434] ;  /* 0x00008680ff15b7ac */ /* 0x000e660008000800 */
[----:B------:R-:W-:-:S03]  /*0420*/  UIMAD UR26, UR6, UR5, UR26 ;  /* 0x00000005061a72a4 */ /* 0x000fc6000f8e021a */
[----:B------:R-:W1:Y:S01]  /*0430*/  @!UP0 LDCU UR12, c[0x0][0x438] ;  /* 0x00008700ff0c87ac */ /* 0x000e620008000800 */
[----:B--2---:R-:W-:Y:S02]  /*0440*/  @P3 R2UR UR25, R4 ;  /* 0x00000000041932ca */ /* 0x004fe400000e0000 */
[----:B---3--:R-:W-:Y:S02]  /*0450*/  @P1 R2UR UR4, R0 ;  /* 0x00000000000412ca */ /* 0x008fe400000e0000 */
[----:B----4-:R-:W-:Y:S02]  /*0460*/  @P0 R2UR UR7, R2 ;  /* 0x00000000020702ca */ /* 0x010fe400000e0000 */
[----:B-----5:R-:W-:-:S09]  /*0470*/  @!P2 R2UR UR27, R3 ;  /* 0x00000000031ba2ca */ /* 0x020fd200000e0000 */
[----:B-1----:R-:W-:Y:S01]  /*0480*/  @UP3 UIADD3 UR21, UPT, UPT, UR4, -UR25, URZ ;  /* 0x8000001904153290 */ /* 0x002fe2000fffe0ff */
[----:B------:R-:W-:Y:S11]  /*0490*/  BRA.U !UP0, `(.L_x_2090) ;  /* 0x0000000108187547 */ /* 0x000ff6000b800000 */
[----:B------:R-:W-:-:S13]  /*04a0*/  PLOP3.LUT P0, PT, PT, PT, UP4, 0x80, 0x8 ;  /* 0x000000000008781c */ /* 0x000fda0003f0f048 */
[----:B------:R-:W2:Y:S04]  /*04b0*/  @P0 LDG.E R0, desc[UR22][R6.64+0x4] ;  /* 0x0000041606000981 */ /* 0x000ea8000c1e1900 */
[----:B------:R-:W3:Y:S01]  /*04c0*/  @!P0 LDG.E R2, desc[UR22][R6.64] ;  /* 0x0000001606028981 */ /* 0x000ee2000c1e1900 */
[----:B--2---:R-:W-:-:S13]  /*04d0*/  @P0 R2UR UR12, R0 ;  /* 0x00000000000c02ca */ /* 0x004fda00000e0000 */
[----:B------:R-:W-:-:S07]  /*04e0*/  @UP4 UIADD3 UR12, UPT, UPT, UR12, -UR27, URZ ;  /* 0x8000001b0c0c4290 */ /* 0x000fce000fffe0ff */
[----:B---3--:R-:W-:-:S15]  /*04f0*/  @!P0 R2UR UR12, R2 ;  /* 0x00000000020c82ca */ /* 0x008fde00000e0000 */
.L_x_2090:
[----:B------:R-:W1:Y:S02]  /*0500*/  LDCU.64 UR4, c[0x0][0x478] ;  /* 0x00008f00ff0477ac */ /* 0x000e640008000a00 */
[----:B-1----:R-:W-:-:S04]  /*0510*/  UISETP.NE.U32.AND UP2, UPT, UR4, URZ, UPT ;  /* 0x000000ff0400728c */ /* 0x002fc8000bf45070 */
[----:B------:R-:W-:-:S06]  /*0520*/  UISETP.NE.AND.EX UP2, UPT, UR5, URZ, UPT, UP2 ;  /* 0x000000ff0500728c */ /* 0x000fcc000bf45320 */
[----:B------:R-:W-:-:S05]  /*0530*/  PLOP3.LUT P0, PT, PT, PT, UP2, 0x80, 0x8 ;  /* 0x000000000008781c */ /* 0x000fca0003f0f028 */
[----:B------:R-:W-:Y:S01]  /*0540*/  @UP2 UIADD3 UR4, UP0, UPT, UR9, UR4, URZ ;  /* 0x0000000409042290 */ /* 0x000fe2000ff1e0ff */
[----:B------:R-:W1:Y:S03]  /*0550*/  @!UP2 LDCU UR13, c[0x0][0x43c] ;  /* 0x00008780ff0da7ac */ /* 0x000e660008000800 */
[----:B------:R-:W-:Y:S02]  /*0560*/  @UP2 UIADD3.X UR5, UPT, UPT, UR8, UR5, URZ, UP0, !UPT ;  /* 0x0000000508052290 */ /* 0x000fe400087fe4ff */
[----:B------:R-:W-:-:S04]  /*0570*/  IMAD.U32 R2, RZ, RZ, UR4 ;  /* 0x00000004ff027e24 */ /* 0x000fc8000f8e00ff */
[----:B------:R-:W-:-:S05]  /*0580*/  IMAD.U32 R3, RZ, RZ, UR5 ;  /* 0x00000005ff037e24 */ /* 0x000fca000f8e00ff */
[----:B------:R-:W2:Y:S01]  /*0590*/  @P0 LDG.E R0, desc[UR22][R2.64] ;  /* 0x0000001602000981 */ /* 0x000ea2000c1e1900 */
[----:B------:R-:W3:Y:S01]  /*05a0*/  @!UP2 LDCU.64 UR4, c[0x0][0x488] ;  /* 0x00009100ff04a7ac */ /* 0x000ee20008000a00 */
[----:B------:R-:W-:-:S04]  /*05b0*/  USHF.L.U32 UR24, UR11, 0x6, URZ ;  /* 0x000000060b187899 */ /* 0x000fc800080006ff */
[----:B------:R-:W-:Y:S02]  /*05c0*/  UISETP.GT.AND UP1, UPT, UR21, UR24, UPT ;  /* 0x000000181500728c */ /* 0x000fe4000bf24270 */
[----:B---3--:R-:W-:-:S04]  /*05d0*/  @!UP2 UISETP.NE.U32.AND UP0, UPT, UR4, URZ, UPT ;  /* 0x000000ff0400a28c */ /* 0x008fc8000bf05070 */
[----:B------:R-:W-:-:S04]  /*05e0*/  @!UP2 UISETP.NE.AND.EX UP0, UPT, UR5, URZ, UPT, UP0 ;  /* 0x000000ff0500a28c */ /* 0x000fc8000bf05300 */
[----:B-1----:R-:W-:Y:S01]  /*05f0*/  @!UP2 USEL UR13, UR13, URZ, UP0 ;  /* 0x000000ff0d0da287 */ /* 0x002fe20008000000 */
[----:B--2---:R-:W-:Y:S02]  /*0600*/  @P0 R2UR UR19, R0 ;  /* 0x00000000001302ca */ /* 0x004fe400000e0000 */
[----:B------:R-:W-:-:S11]  /*0610*/  PLOP3.LUT P0, PT, PT, PT, UP1, 0x80, 0x8 ;  /* 0x000000000008781c */ /* 0x000fd60003f0f018 */
[----:B------:R-:W-:Y:S02]  /*0620*/  @UP2 UIADD3 UR19, UPT, UPT, UR19, -UR7, URZ ;  /* 0x8000000713132290 */ /* 0x000fe4000fffe0ff */
[----:B------:R-:W-:Y:S01]  /*0630*/  @!UP2 UIADD3 UR19, UPT, UPT, UR13, UR12, -UR7 ;  /* 0x0000000c0d13a290 */ /* 0x000fe2000fffe807 */
[----:B------:R-:W-:Y:S11]  /*0640*/  @!P0 EXIT ;  /* 0x000000000000894d */ /* 0x000ff60003800000 */
[----:B------:R-:W1:Y:S01]  /*0650*/  LDCU UR4, c[0x0][0x374] ;  /* 0x00006e80ff0477ac */ /* 0x000e620008000800 */
[----:B------:R-:W2:Y:S01]  /*0660*/  LDC R0, c[0x0][0x374] ;  /* 0x0000dd00ff007b82 */ /* 0x000ea20000000800 */
[----:B------:R-:W3:Y:S01]  /*0670*/  LDCU UR12, c[0x0][0x438] ;  /* 0x00008700ff0c77ac */ /* 0x000ee20008000800 */
[----:B------:R-:W-:Y:S01]  /*0680*/  UMOV UR28, URZ ;  /* 0x000000ff001c7c82 */ /* 0x000fe20008000000 */
[----:B------:R-:W4:Y:S01]  /*0690*/  LDCU UR20, c[0x0][0x508] ;  /* 0x0000a100ff1477ac */ /* 0x000f220008000800 */
[----:B------:R-:W-:-:S04]  /*06a0*/  UIADD3 UR11, UPT, UPT, UR11, 0x1, URZ ;  /* 0x000000010b0b7890 */ /* 0x000fc8000fffe0ff */
[----:B------:R-:W-:Y:S02]  /*06b0*/  ULEA UR11, UR11, -UR21, 0x6 ;  /* 0x800000150b0b7291 */ /* 0x000fe4000f8e30ff */
[----:B-1----:R-:W-:Y:S02]  /*06c0*/  UISETP.NE.AND UP1, UPT, UR4, URZ, UPT ;  /* 0x000000ff0400728c */ /* 0x002fe4000bf25270 */
[----:B---3--:R-:W-:Y:S01]  /*06d0*/  UIADD3 UR12, UPT, UPT, UR12, 0xff, URZ ;  /* 0x000000ff0c0c7890 */ /* 0x008fe2000fffe0ff */
[----:B--2---:R-:W-:-:S03]  /*06e0*/  IABS R2, R0 ;  /* 0x0000000000027213 */ /* 0x004fc60000000000 */
[----:B------:R-:W-:Y:S01]  /*06f0*/  USHF.R.S32.HI UR5, URZ, 0x1f, UR12 ;  /* 0x0000001fff057899 */ /* 0x000fe2000801140c */
[----:B------:R-:W-:Y:S02]  /*0700*/  IABS R0, R0 ;  /* 0x0000000000007213 */ /* 0x000fe40000000000 */
[----:B------:R-:W-:Y:S01]  /*0710*/  R2UR UR13, R2 ;  /* 0x00000000020d72ca */ /* 0x000fe200000e0000 */
[----:B------:R-:W-:Y:S02]  /*0720*/  ULEA.HI UR5, UR5, UR12, URZ, 0x8 ;  /* 0x0000000c05057291 */ /* 0x000fe4000f8f40ff */
[----:B------:R-:W-:Y:S02]  /*0730*/  IMAD.MOV R0, RZ, RZ, -R0 ;  /* 0x000000ffff007224 */ /* 0x000fe400078e0a00 */
[----:B------:R-:W-:-:S03]  /*0740*/  ULEA.HI.SX32 UR14, UR5, UR4, 0x18 ;  /* 0x00000004050e7291 */ /* 0x000fc6000f8fc2ff */
[----:B------:R-:W-:Y:S01]  /*0750*/  R2UR UR15, R0 ;  /* 0x00000000000f72ca */ /* 0x000fe200000e0000 */
[----:B------:R-:W-:-:S04]  /*0760*/  UIADD3 UR14, UPT, UPT, UR14, -0x1, URZ ;  /* 0xffffffff0e0e7890 */ /* 0x000fc8000fffe0ff */
[----:B------:R-:W1:Y:S08]  /*0770*/  I2F.RP R4, UR13 ;  /* 0x0000000d00047d06 */ /* 0x000e700008209400 */
[----:B-1----:R-:W1:Y:S02]  /*0780*/  MUFU.RCP R3, R4 ;  /* 0x0000000400037308 */ /* 0x002e640000001000 */
[----:B-1----:R-:W-:-:S06]  /*0790*/  VIADD R3, R3, 0xffffffe ;  /* 0x0ffffffe03037836 */ /* 0x002fcc0000000000 */
[----:B------:R-:W1:Y:S02]  /*07a0*/  F2I.FTZ.U32.TRUNC.NTZ R2, R3 ;  /* 0x0000000300027305 */ /* 0x000e64000021f000 */
[----:B-1----:R-:W-:Y:S01]  /*07b0*/  R2UR UR29, R2 ;  /* 0x00000000021d72ca */ /* 0x002fe200000e0000 */
[----:B------:R-:W-:Y:S01]  /*07c0*/  IMAD.U32 R2, RZ, RZ, UR14 ;  /* 0x0000000eff027e24 */ /* 0x000fe2000f8e00ff */
[----:B------:R-:W-:-:S04]  /*07d0*/  ULOP3.LUT UR14, UR14, UR4, URZ, 0x3c, !UPT ;  /* 0x000000040e0e7292 */ /* 0x000fc8000f8e3cff */
[----:B------:R-:W-:-:S04]  /*07e0*/  IABS R2, R2 ;  /* 0x0000000200027213 */ /* 0x000fc80000000000 */
[----:B------:R-:W-:-:S03]  /*07f0*/  R2UR UR12, R2 ;  /* 0x00000000020c72ca */ /* 0x000fc600000e0000 */
[----:B------:R-:W-:-:S04]  /*0800*/  UIADD3 UR5, UPT, UPT, URZ, -UR29, URZ ;  /* 0x8000001dff057290 */ /* 0x000fc8000fffe0ff */
[----:B------:R-:W-:-:S04]  /*0810*/  UIMAD UR5, UR5, UR13, URZ ;  /* 0x0000000d050572a4 */ /* 0x000fc8000f8e02ff */
[----:B------:R-:W-:-:S07]  /*0820*/  UIMAD.WIDE.U32 UR28, UR29, UR5, UR28 ;  /* 0x000000051d1c72a5 */ /* 0x000fce000f8e001c */
[----:B------:R-:W-:Y:S02]  /*0830*/  UMOV UR5, UR29 ;  /* 0x0000001d00057c82 */ /* 0x000fe40008000000 */
[----:B------:R-:W-:-:S07]  /*0840*/  UIMAD.WIDE.U32 UR28, UR5, UR12, URZ ;  /* 0x0000000c051c72a5 */ /* 0x000fce000f8e00ff */
[----:B------:R-:W-:Y:S02]  /*0850*/  UMOV UR5, UR29 ;  /* 0x0000001d00057c82 */ /* 0x000fe40008000000 */
[----:B------:R-:W-:-:S04]  /*0860*/  UIMAD UR12, UR5, UR15, UR12 ;  /* 0x0000000f050c72a4 */ /* 0x000fc8000f8e020c */
[----:B------:R-:W-:-:S11]  /*0870*/  UISETP.GT.U32.AND UP0, UPT, UR13, UR12, UPT ;  /* 0x0000000c0d00728c */ /* 0x000fd6000bf04070 */
[----:B------:R-:W-:Y:S02]  /*0880*/  @!UP0 UIADD3 UR12, UPT, UPT, UR12, -UR13, URZ ;  /* 0x8000000d0c0c8290 */ /* 0x000fe4000fffe0ff */
[----:B------:R-:W-:Y:S02]  /*0890*/  @!UP0 UIADD3 UR5, UPT, UPT, UR5, 0x1, URZ ;  /* 0x0000000105058890 */ /* 0x000fe4000fffe0ff */
[----:B------:R-:W-:Y:S02]  /*08a0*/  UISETP.GE.U32.AND UP2, UPT, UR12, UR13, UPT ;  /* 0x0000000d0c00728c */ /* 0x000fe4000bf46070 */
[----:B------:R-:W-:Y:S02]  /*08b0*/  UIADD3 UR12, UPT, UPT, UR19, 0xff, URZ ;  /* 0x000000ff130c7890 */ /* 0x000fe4000fffe0ff */
[----:B------:R-:W-:Y:S02]  /*08c0*/  UISETP.GE.AND UP0, UPT, UR14, URZ, UPT ;  /* 0x000000ff0e00728c */ /* 0x000fe4000bf06270 */
[----:B------:R-:W-:-:S04]  /*08d0*/  USHF.R.S32.HI UR14, URZ, 0x1f, UR12 ;  /* 0x0000001fff0e7899 */ /* 0x000fc8000801140c */
[----:B------:R-:W-:Y:S02]  /*08e0*/  ULEA.HI UR14, UR14, UR12, URZ, 0x8 ;  /* 0x0000000c0e0e7291 */ /* 0x000fe4000f8f40ff */
[----:B------:R-:W-:Y:S02]  /*08f0*/  @UP2 UIADD3 UR5, UPT, UPT, UR5, 0x1, URZ ;  /* 0x0000000105052890 */ /* 0x000fe4000fffe0ff */
[----:B----4-:R-:W-:-:S05]  /*0900*/  UIADD3 UR12, UPT, UPT, UR12, UR20, UR11 ;  /* 0x000000140c0c7290 */ /* 0x010fca000fffe00b */
[----:B------:R-:W-:Y:S01]  /*0910*/  UMOV UR13, UR5 ;  /* 0x00000005000d7c82 */ /* 0x000fe20008000000 */
[----:B------:R-:W-:Y:S02]  /*0920*/  USHF.R.S32.HI UR5, URZ, 0x8, UR14 ;  /* 0x00000008ff057899 */ /* 0x000fe4000801140e */
[----:B------:R-:W-:Y:S02]  /*0930*/  @!UP0 UIADD3 UR13, UPT, UPT, -UR13, URZ, URZ ;  /* 0x000000ff0d0d8290 */ /* 0x000fe4000fffe1ff */
[----:B------:R-:W-:Y:S02]  /*0940*/  @!UP1 ULOP3.LUT UR13, URZ, UR4, URZ, 0x33, !UPT ;  /* 0x00000004ff0d9292 */ /* 0x000fe4000f8e33ff */
[----:B------:R-:W-:Y:S01]  /*0950*/  IMAD.U32 R3, RZ, RZ, UR5 ;  /* 0x00000005ff037e24 */ /* 0x000fe2000f8e00ff */
[----:B------:R-:W-:Y:S02]  /*0960*/  USHF.R.S32.HI UR4, URZ, 0x1f, UR12 ;  /* 0x0000001fff047899 */ /* 0x000fe4000801140c */
[----:B------:R-:W-:Y:S01]  /*0970*/  UIMAD UR16, UR13, UR10, URZ ;  /* 0x0000000a0d1072a4 */ /* 0x000fe2000f8e02ff */
[----:B------:R-:W-:Y:S01]  /*0980*/  IMAD.U32 R0, RZ, RZ, UR13 ;  /* 0x0000000dff007e24 */ /* 0x000fe2000f8e00ff */
[----:B------:R-:W-:-:S04]  /*0990*/  ULEA.HI UR4, UR4, UR12, URZ, 0x8 ;  /* 0x0000000c04047291 */ /* 0x000fc8000f8f40ff */
[----:B------:R-:W-:Y:S01]  /*09a0*/  VIADDMNMX R0, R0, UR16, R3, PT ;  /* 0x0000001000007c46 */ /* 0x000fe2000b800103 */
[----:B------:R-:W-:Y:S01]  /*09b0*/  USHF.R.S32.HI UR4, URZ, 0x8, UR4 ;  /* 0x00000008ff047899 */ /* 0x000fe20008011404 */
[----:B------:R-:W1:Y:S02]  /*09c0*/  S2R R3, SR_TID.X ;  /* 0x0000000000037919 */ /* 0x000e640000002100 */
[----:B------:R-:W-:-:S13]  /*09d0*/  R2UR UR18, R0 ;  /* 0x00000000001272ca */ /* 0x000fda00000e0000 */
[----:B------:R-:W-:-:S04]  /*09e0*/  UISETP.LT.AND UP0, UPT, UR18, UR4, UPT ;  /* 0x000000041200728c */ /* 0x000fc8000bf01270 */
[----:B------:R-:W-:-:S04]  /*09f0*/  USEL UR18, UR18, UR4, UP0 ;  /* 0x0000000412127287 */ /* 0x000fc80008000000 */
[----:B------:R-:W-:-:S09]  /*0a00*/  UISETP.GE.AND UP0, UPT, UR16, UR18, UPT ;  /* 0x000000121000728c */ /* 0x000fd2000bf06270 */
[----:B-1----:R-:W-:Y:S05]  /*0a10*/  BRA.U !UP0, `(.L_x_2091) ;  /* 0x0000000108cc7547 */ /* 0x002fea000b800000 */
[----:B------:R-:W1:Y:S01]  /*0a20*/  LDCU.64 UR4, c[0x0][0x430] ;  /* 0x00008600ff0477ac */ /* 0x000e620008000a00 */
[----:B------:R-:W-:Y:S01]  /*0a30*/  IMAD.SHL.U32 R5, R3, 0x4, RZ ;  /* 0x0000000403057824 */ /* 0x000fe200078e00ff */
[----:B------:R-:W-:Y:S01]  /*0a40*/  SHF.R.U32.HI R3, RZ, 0x3, R3 ;  /* 0x00000003ff037819 */ /* 0x000fe20000011603 */
[----:B------:R-:W2:Y:S03]  /*0a50*/  LDCU UR9, c[0x0][0x44c] ;  /* 0x00008980ff0977ac */ /* 0x000ea60008000800 */
[----:B------:R-:W-:Y:S01]  /*0a60*/  LOP3.LUT R2, R5, 0x1c, RZ, 0xc0, !PT ;  /* 0x0000001c05027812 */ /* 0x000fe200078ec0ff */
[----:B------:R-:W-:Y:S01]  /*0a70*/  VIADD R4, R3, 0x10 ;  /* 0x0000001003047836 */ /* 0x000fe20000000000 */
[----:B------:R-:W3:Y:S01]  /*0a80*/  LDCU UR8, c[0x0][0x440] ;  /* 0x00008800ff0877ac */ /* 0x000ee20008000800 */
[----:B------:R-:W-:Y:S02]  /*0a90*/  LOP3.LUT R5, R5, 0xffc, RZ, 0xc0, !PT ;  /* 0x00000ffc05057812 */ /* 0x000fe400078ec0ff */
[----:B------:R-:W-:Y:S01]  /*0aa0*/  ISETP.NE.AND P4, PT, R2, RZ, PT ;  /* 0x000000ff0200720c */ /* 0x000fe20003f85270 */
[----:B-1----:R-:W-:-:S04]  /*0ab0*/  UIMAD UR10, UR10, UR4, UR17 ;  /* 0x000000040a0a72a4 */ /* 0x002fc8000f8e0211 */
[----:B------:R-:W-:Y:S01]  /*0ac0*/  UIMAD UR10, UR10, UR6, UR26 ;  /* 0x000000060a0a72a4 */ /* 0x000fe2000f8e021a */
[----:B------:R-:W1:Y:S01]  /*0ad0*/  LDCU.64 UR6, c[0x0][0x3f8] ;  /* 0x00007f00ff0677ac */ /* 0x000e620008000a00 */
[----:B---3--:R-:W-:Y:S01]  /*0ae0*/  ISETP.GE.AND P5, PT, R2, UR8, PT ;  /* 0x0000000802007c0c */ /* 0x008fe2000bfa6270 */
[----:B------:R-:W-:Y:S01]  /*0af0*/  VIADD R2, R3, 0x20 ;  /* 0x0000002003027836 */ /* 0x000fe20000000000 */
[----:B------:R-:W-:-:S04]  /*0b00*/  UIMAD UR10, UR10, UR5, UR24 ;  /* 0x000000050a0a72a4 */ /* 0x000fc8000f8e0218 */
[----:B--2---:R-:W-:Y:S02]  /*0b10*/  UIMAD UR4, UR10, UR9, URZ ;  /* 0x000000090a0472a4 */ /* 0x004fe4000f8e02ff */
[----:B------:R-:W-:-:S04]  /*0b20*/  UIADD3 UR9, UPT, UPT, -UR24, UR21, URZ ;  /* 0x0000001518097290 */ /* 0x000fc8000fffe1ff */
[----:B------:R-:W-:Y:S01]  /*0b30*/  IMAD.U32 R0, RZ, RZ, UR4 ;  /* 0x00000004ff007e24 */ /* 0x000fe2000f8e00ff */
[----:B------:R-:W-:Y:S02]  /*0b40*/  IADD3 R5, P1, PT, R5, UR4, RZ ;  /* 0x0000000405057c10 */ /* 0x000fe4000ff3e0ff */
[----:B------:R-:W-:Y:S02]  /*0b50*/  ISETP.GE.OR P3, PT, R3, UR9, P5 ;  /* 0x0000000903007c0c */ /* 0x000fe4000af66670 */
[----:B------:R-:W-:Y:S01]  /*0b60*/  ISETP.GE.OR P0, PT, R4, UR9, P5 ;  /* 0x0000000904007c0c */ /* 0x000fe2000af06670 */
[----:B------:R-:W2:Y:S01]  /*0b70*/  LDCU.64 UR4, c[0x0][0x428] ;  /* 0x00008500ff0477ac */ /* 0x000ea20008000a00 */
[----:B------:R-:W-:Y:S02]  /*0b80*/  LEA.HI.X.SX32 R0, R0, RZ, 0x1, P1 ;  /* 0x000000ff00007211 */ /* 0x000fe400008f0eff */
[----:B-1----:R-:W-:Y:S02]  /*0b90*/  LEA R8, P1, R5, UR6, 0x2 ;  /* 0x0000000605087c11 */ /* 0x002fe4000f8210ff */
[----:B------:R-:W-:Y:S01]  /*0ba0*/  ISETP.GE.OR P2, PT, R4, UR9, P4 ;  /* 0x0000000904007c0c */ /* 0x000fe2000a746670 */
[----:B------:R-:W-:Y:S01]  /*0bb0*/  VIADD R4, R3, 0x30 ;  /* 0x0000003003047836 */ /* 0x000fe20000000000 */
[----:B------:R-:W-:Y:S01]  /*0bc0*/  LEA.HI.X R9, R5, UR7, R0, 0x2, P1 ;  /* 0x0000000705097c11 */ /* 0x000fe200088f1400 */
[----:B------:R-:W-:Y:S01]  /*0bd0*/  IMAD.U32 R0, RZ, RZ, UR10 ;  /* 0x0000000aff007e24 */ /* 0x000fe2000f8e00ff */
[----:B------:R-:W-:-:S02]  /*0be0*/  ISETP.GE.OR P1, PT, R2, UR9, P4 ;  /* 0x0000000902007c0c */ /* 0x000fc4000a726670 */
[----:B------:R-:W-:Y:S01]  /*0bf0*/  ISETP.GE.OR P6, PT, R2, UR9, P5 ;  /* 0x0000000902007c0c */ /* 0x000fe2000afc6670 */
[----:B------:R1:W-:Y:S01]  /*0c00*/  @!P3 STG.E.128 desc[UR22][R8.64], RZ ;  /* 0x000000ff0800b986 */ /* 0x0003e2000c101d16 */
[C---:B------:R-:W-:Y:S02]  /*0c10*/  ISETP.GE.OR P3, PT, R3.reuse, UR9, P4 ;  /* 0x0000000903007c0c */ /* 0x040fe4000a766670 */
[C---:B------:R-:W-:Y:S01]  /*0c20*/  ISETP.GE.OR P5, PT, R4.reuse, UR9, P5 ;  /* 0x0000000904007c0c */ /* 0x040fe2000afa6670 */
[----:B------:R1:W-:Y:S01]  /*0c30*/  @!P0 STG.E.128 desc[UR22][R8.64+0x800], RZ ;  /* 0x000800ff08008986 */ /* 0x0003e2000c101d16 */
[----:B------:R-:W-:Y:S01]  /*0c40*/  IADD3 R3, P0, PT, R3, UR10, RZ ;  /* 0x0000000a03037c10 */ /* 0x000fe2000ff1e0ff */
[----:B------:R-:W-:Y:S01]  /*0c50*/  @!P2 IMAD.MOV.U32 R2, RZ, RZ, -0x800000 ;  /* 0xff800000ff02a424 */ /* 0x000fe200078e00ff */
[----:B------:R-:W-:Y:S02]  /*0c60*/  ISETP.GE.OR P4, PT, R4, UR9, P4 ;  /* 0x0000000904007c0c */ /* 0x000fe4000a786670 */
[----:B------:R-:W-:-:S02]  /*0c70*/  LEA.HI.X.SX32 R0, R0, RZ, 0x1, P0 ;  /* 0x000000ff00007211 */ /* 0x000fc400000f0eff */
[C---:B--2---:R-:W-:Y:S01]  /*0c80*/  LEA R6, P0, R3.reuse, UR4, 0x2 ;  /* 0x0000000403067c11 */ /* 0x044fe2000f8010ff */
[----:B------:R1:W-:Y:S03]  /*0c90*/  @!P6 STG.E.128 desc[UR22][R8.64+0x1000], RZ ;  /* 0x001000ff0800e986 */ /* 0x0003e6000c101d16 */
[----:B------:R-:W-:Y:S01]  /*0ca0*/  LEA.HI.X R7, R3, UR5, R0, 0x2, P0 ;  /* 0x0000000503077c11 */ /* 0x000fe200080f1400 */
[----:B------:R-:W-:Y:S01]  /*0cb0*/  @!P3 IMAD.MOV.U32 R3, RZ, RZ, -0x800000 ;  /* 0xff800000ff03b424 */ /* 0x000fe200078e00ff */
[----:B------:R1:W-:Y:S01]  /*0cc0*/  @!P5 STG.E.128 desc[UR22][R8.64+0x1800], RZ ;  /* 0x001800ff0800d986 */ /* 0x0003e2000c101d16 */
[----:B------:R-:W-:-:S03]  /*0cd0*/  @!P1 IMAD.MOV.U32 R0, RZ, RZ, -0x800000 ;  /* 0xff800000ff009424 */ /* 0x000fc600078e00ff */
[----:B------:R1:W-:Y:S04]  /*0ce0*/  @!P3 STG.E desc[UR22][R6.64], R3 ;  /* 0x000000030600b986 */ /* 0x0003e8000c101916 */
[----:B------:R1:W-:Y:S04]  /*0cf0*/  @!P2 STG.E desc[UR22][R6.64+0x40], R2 ;  /* 0x000040020600a986 */ /* 0x0003e8000c101916 */
[----:B------:R1:W-:Y:S01]  /*0d00*/  @!P1 STG.E desc[UR22][R6.64+0x80], R0 ;  /* 0x0000800006009986 */ /* 0x0003e2000c101916 */
[----:B------:R-:W-:Y:S05]  /*0d10*/  @P4 EXIT ;  /* 0x000000000000494d */ /* 0x000fea0003800000 */
[----:B-1----:R-:W-:-:S05]  /*0d20*/  MOV R3, 0xff800000 ;  /* 0xff80000000037802 */ /* 0x002fca0000000f00 */
[----:B------:R-:W-:Y:S01]  /*0d30*/  STG.E desc[UR22][R6.64+0xc0], R3 ;  /* 0x0000c00306007986 */ /* 0x000fe2000c101916 */
[----:B------:R-:W-:Y:S05]  /*0d40*/  EXIT ;  /* 0x000000000000794d */ /* 0x000fea0003800000 */
.L_x_2091:
[----:B------:R-:W1:Y:S01]  /*0d50*/  LDCU.64 UR4, c[0x0][0x4d8] ;  /* 0x00009b00ff0477ac */ /* 0x000e620008000a00 */
[----:B------:R-:W2:Y:S01]  /*0d60*/  LDCU.64 UR12, c[0x0][0x4e0] ;  /* 0x00009c00ff0c77ac */ /* 0x000ea20008000a00 */
[----:B------:R-:W-:Y:S01]  /*0d70*/  UMOV UR6, UR17 ;  /* 0x0000001100067c82 */ /* 0x000fe20008000000 */
[----:B-1----:R-:W-:-:S04]  /*0d80*/  UISETP.NE.U32.AND UP0, UPT, UR4, URZ, UPT ;  /* 0x000000ff0400728c */ /* 0x002fc8000bf05070 */
[----:B------:R-:W-:-:S09]  /*0d90*/  UISETP.NE.AND.EX UP0, UPT, UR5, URZ, UPT, UP0 ;  /* 0x000000ff0500728c */ /* 0x000fd2000bf05300 */
[----:B--2---:R-:W-:Y:S05]  /*0da0*/  BRA.U !UP0, `(.L_x_2092) ;  /* 0x0000000108187547 */ /* 0x004fea000b800000 */
[----:B------:R-:W-:-:S04]  /*0db0*/  UIADD3 UR4, UP0, UPT, UR9, UR4, URZ ;  /* 0x0000000409047290 */ /* 0x000fc8000ff1e0ff */
[----:B------:R-:W-:Y:S02]  /*0dc0*/  UIADD3.X UR5, UPT, UPT, UR8, UR5, URZ, UP0, !UPT ;  /* 0x0000000508057290 */ /* 0x000fe400087fe4ff */
[----:B------:R-:W-:-:S04]  /*0dd0*/  IMAD.U32 R4, RZ, RZ, UR4 ;  /* 0x00000004ff047e24 */ /* 0x000fc8000f8e00ff */
[----:B------:R-:W-:-:S05]  /*0de0*/  MOV R5, UR5 ;  /* 0x0000000500057c02 */ /* 0x000fca0008000f00 */
[----:B------:R-:W2:Y:S02]  /*0df0*/  LDG.E R4, desc[UR22][R4.64] ;  /* 0x0000001604047981 */ /* 0x000ea4000c1e1900 */
[----:B--2---:R-:W-:Y:S02]  /*0e00*/  R2UR UR6, R4 ;  /* 0x00000000040672ca */ /* 0x004fe400000e0000 */
.L_x_2092:
[----:B------:R-:W-:-:S04]  /*0e10*/  UISETP.NE.U32.AND UP2, UPT, UR12, URZ, UPT ;  /* 0x000000ff0c00728c */ /* 0x000fc8000bf45070 */
[----:B------:R-:W-:-:S09]  /*0e20*/  UISETP.NE.AND.EX UP2, UPT, UR13, URZ, UPT, UP2 ;  /* 0x000000ff0d00728c */ /* 0x000fd2000bf45320 */
        /* <DEDUP_REMOVED lines=8> */
[----:B--2---:R-:W-:Y:S01]  /*0eb0*/  UIMAD.WIDE.U32 UR6, UR17, UR4, URZ ;  /* 0x00000004110672a5 */ /* 0x004fe2000f8e00ff */
[----:B-1----:R-:W-:-:S03]  /*0ec0*/  IABS R4, R7 ;  /* 0x0000000700047213 */ /* 0x002fc60000000000 */
[----:B------:R-:W-:Y:S02]  /*0ed0*/  UIMAD UR5, UR17, UR5, UR7 ;  /* 0x00000005110572a4 */ /* 0x000fe4000f8e0207 */
[----:B------:R-:W-:Y:S01]  /*0ee0*/  ULEA UR4, UP0, UR6, UR12, 0x2 ;  /* 0x0000000c06047291 */ /* 0x000fe2000f8010ff */
[----:B------:R-:W1:Y:S03]  /*0ef0*/  I2F.RP R10, R4 ;  /* 0x00000004000a7306 */ /* 0x000e660000209400 */
[----:B------:R-:W-:Y:S02]  /*0f00*/  ULEA.HI.X UR5, UR6, UR13, UR5, 0x2, UP0 ;  /* 0x0000000d06057291 */ /* 0x000fe400080f1405 */
[----:B------:R-:W-:Y:S01]  /*0f10*/  MOV R216, UR4 ;  /* 0x0000000400d87c02 */ /* 0x000fe20008000f00 */
[----:B------:R-:W2:Y:S03]  /*0f20*/  LDCU.64 UR6, c[0x0][0x3a0] ;  /* 0x00007400ff0677ac */ /* 0x000ea60008000a00 */
[----:B------:R-:W-:-:S05]  /*0f30*/  MOV R217, UR5 ;  /* 0x0000000500d97c02 */ /* 0x000fca0008000f00 */
[----:B------:R-:W4:Y:S01]  /*0f40*/  LDCU.64 UR4, c[0x0][0x3a8] ;  /* 0x00007500ff0477ac */ /* 0x000f220008000a00 */
[----:B-1----:R-:W1:Y:S02]  /*0f50*/  MUFU.RCP R6, R10 ;  /* 0x0000000a00067308 */ /* 0x002e640000001000 */
[----:B-1----:R-:W-:-:S06]  /*0f60*/  IADD3 R6, PT, PT, R6, 0xffffffe, RZ ;  /* 0x0ffffffe06067810 */ /* 0x002fcc0007ffe0ff */
[----:B------:R-:W1:Y:S02]  /*0f70*/  F2I.FTZ.U32.TRUNC.NTZ R9, R6 ;  /* 0x0000000600097305 */ /* 0x000e64000021f000 */
[----:B-1----:R-:W-:-:S04]  /*0f80*/  IMAD.MOV R5, RZ, RZ, -R9 ;  /* 0x000000ffff057224 */ /* 0x002fc800078e0a09 */
[----:B------:R-:W-:-:S04]  /*0f90*/  IMAD R2, R5, R4, RZ ;  /* 0x0000000405027224 */ /* 0x000fc800078e02ff */
[----:B------:R-:W-:-:S06]  /*0fa0*/  IMAD.HI.U32 R9, R9, R2, R8 ;  /* 0x0000000209097227 */ /* 0x000fcc00078e0008 */
        /* <DEDUP_REMOVED lines=9> */
[----:B------:R-:W-:Y:S02]  /*1040*/  ISETP.GE.U32.AND P2, PT, R5, R4, PT ;  /* 0x000000040500720c */ /* 0x000fe40003f46070 */
[----:B------:R-:W1:Y:S11]  /*1050*/  LDC R5, c[0x0][0x3e8] ;  /* 0x0000fa00ff057b82 */ /* 0x000e760000000800 */
[----:B------:R-:W-:-:S05]  /*1060*/  @P2 IADD3 R8, PT, PT, R8, 0x1, RZ ;  /* 0x0000000108082810 */ /* 0x000fca0007ffe0ff */
[----:B------:R-:W-:Y:S01]  /*1070*/  @!P0 IMAD.MOV R8, RZ, RZ, -R8 ;  /* 0x000000ffff088224 */ /* 0x000fe200078e0a08 */
[----:B------:R-:W-:-:S05]  /*1080*/  @!P1 LOP3.LUT R8, RZ, R7, RZ, 0x33, !PT ;  /* 0x00000007ff089212 */ /* 0x000fca00078e33ff */
[----:B------:R-:W-:-:S05]  /*1090*/  IMAD.WIDE R14, R8, 0x4, R216 ;  /* 0x00000004080e7825 */ /* 0x000fca00078e02d8 */
[----:B------:R-:W5:Y:S01]  /*10a0*/  LDG.E R2, desc[UR22][R14.64] ;  /* 0x000000160e027981 */ /* 0x000f62000c1e1900 */
[----:B-1----:R-:W-:Y:S02]  /*10b0*/  IABS R6, R5 ;  /* 0x0000000500067213 */ /* 0x002fe40000000000 */
[----:B------:R-:W-:Y:S02]  /*10c0*/  MOV R0, UR26 ;  /* 0x0000001a00007c02 */ /* 0x000fe40008000f00 */
[----:B------:R-:W1:Y:S01]  /*10d0*/  I2F.RP R12, R6 ;  /* 0x00000006000c7306 */ /* 0x000e620000209400 */
[----:B------:R-:W-:Y:S02]  /*10e0*/  IADD3 R8, PT, PT, -R8, RZ, RZ ;  /* 0x000000ff08087210 */ /* 0x000fe40007ffe1ff */
[----:B------:R-:W-:-:S03]  /*10f0*/  IABS R0, R0 ;  /* 0x0000000000007213 */ /* 0x000fc60000000000 */
[----:B------:R-:W-:Y:S01]  /*1100*/  IMAD R7, R7, R8, UR8 ;  /* 0x0000000807077e24 */ /* 0x000fe2000f8e0208 */
[----:B------:R-:W3:Y:S01]  /*1110*/  LDCU.64 UR8, c[0x0][0x3c0] ;  /* 0x00007800ff0877ac */ /* 0x000ee20008000a00 */
[----:B-1----:R-:W1:Y:S02]  /*1120*/  MUFU.RCP R10, R12 ;  /* 0x0000000c000a7308 */ /* 0x002e640000001000 */
[----:B-1----:R-:W-:-:S06]  /*1130*/  VIADD R10, R10, 0xffffffe ;  /* 0x0ffffffe0a0a7836 */ /* 0x002fcc0000000000 */
[----:B------:R-:W1:Y:S02]  /*1140*/  F2I.FTZ.U32.TRUNC.NTZ R11, R10 ;  /* 0x0000000a000b7305 */ /* 0x000e64000021f000 */
[----:B-1----:R-:W-:Y:S01]  /*1150*/  IADD3 R9, PT, PT, RZ, -R11, RZ ;  /* 0x8000000bff097210 */ /* 0x002fe20007ffe0ff */
[----:B------:R-:W-:-:S04]  /*1160*/  IMAD.MOV.U32 R10, RZ, RZ, RZ ;  /* 0x000000ffff0a7224 */ /* 0x000fc800078e00ff */
        /* <DEDUP_REMOVED lines=15> */
[----:B------:R-:W-:-:S04]  /*1260*/  @!P1 LOP3.LUT R0, RZ, R5, RZ, 0x33, !PT ;  /* 0x00000005ff009212 */ /* 0x000fc800078e33ff */
[----:B------:R-:W-:Y:S02]  /*1270*/  SHF.R.S32.HI R5, RZ, 0x1f, R0 ;  /* 0x0000001fff057819 */ /* 0x000fe40000011400 */
[----:B-----5:R-:W-:Y:S01]  /*1280*/  SHF.R.S32.HI R9, RZ, 0x1f, R2 ;  /* 0x0000001fff097819 */ /* 0x020fe20000011402 */
[----:B--2---:R-:W-:-:S04]  /*1290*/  IMAD.WIDE.U32 R10, R2, UR6, RZ ;  /* 0x00000006020a7c25 */ /* 0x004fc8000f8e00ff */
[C---:B------:R-:W-:Y:S02]  /*12a0*/  IMAD R13, R9.reuse, UR6, RZ ;  /* 0x00000006090d7c24 */ /* 0x040fe4000f8e02ff */
[----:B----4-:R-:W-:Y:S02]  /*12b0*/  IMAD R9, R9, UR4, RZ ;  /* 0x0000000409097c24 */ /* 0x010fe4000f8e02ff */
[C---:B------:R-:W-:Y:S02]  /*12c0*/  IMAD R4, R2.reuse, UR7, R13 ;  /* 0x0000000702047c24 */ /* 0x040fe4000f8e020d */
[C---:B------:R-:W-:Y:S02]  /*12d0*/  IMAD R9, R2.reuse, UR5, R9 ;  /* 0x0000000502097c24 */ /* 0x040fe4000f8e0209 */
[----:B------:R-:W-:Y:S01]  /*12e0*/  IMAD.WIDE.U32 R12, R2, UR4, RZ ;  /* 0x00000004020c7c25 */ /* 0x000fe2000f8e00ff */
[----:B------:R-:W1:Y:S01]  /*12f0*/  LDCU.128 UR4, c[0x0][0x3d0] ;  /* 0x00007a00ff0477ac */ /* 0x000e620008000c00 */
[----:B------:R-:W-:-:S02]  /*1300*/  SHF.R.S32.HI R2, RZ, 0x1f, R7 ;  /* 0x0000001fff027819 */ /* 0x000fc40000011407 */
[----:B------:R-:W-:Y:S01]  /*1310*/  IADD3 R11, PT, PT, R11, R4, RZ ;  /* 0x000000040b0b7210 */ /* 0x000fe20007ffe0ff */
[----:B------:R-:W-:Y:S02]  /*1320*/  IMAD.IADD R13, R13, 0x1, R9 ;  /* 0x000000010d0d7824 */ /* 0x000fe400078e0209 */
[C---:B---3--:R-:W-:Y:S02]  /*1330*/  IMAD R4, R2.reuse, UR10, RZ ;  /* 0x0000000a02047c24 */ /* 0x048fe4000f8e02ff */
        /* <DEDUP_REMOVED lines=9> */
[----:B------:R-:W-:-:S04]  /*13d0*/  IMAD.WIDE.U32 R12, R0, UR6, R12 ;  /* 0x00000006000c7c25 */ /* 0x000fc8000f8e000c */
[C---:B------:R-:W-:Y:S01]  /*13e0*/  IMAD R5, R0.reuse, UR7, R5 ;  /* 0x0000000700057c24 */ /* 0x040fe2000f8e0205 */
[----:B------:R-:W-:Y:S01]  /*13f0*/  MOV R6, R12 ;  /* 0x0000000c00067202 */ /* 0x000fe20000000f00 */
[C---:B------:R-:W-:Y:S02]  /*1400*/  IMAD R7, R0.reuse, UR5, R7 ;  /* 0x0000000500077c24 */ /* 0x040fe4000f8e0207 */
[----:B------:R-:W-:Y:S01]  /*1410*/  IMAD.WIDE.U32 R10, R0, UR4, R10 ;  /* 0x00000004000a7c25 */ /* 0x000fe2000f8e000a */
[----:B------:R-:W-:-:S03]  /*1420*/  IADD3 R5, PT, PT, R13, R5, RZ ;  /* 0x000000050d057210 */ /* 0x000fc60007ffe0ff */
[----:B------:R-:W-:Y:S01]  /*1430*/  IMAD.IADD R0, R11, 0x1, R7 ;  /* 0x000000010b007824 */ /* 0x000fe200078e0207 */
[----:B------:R-:W-:Y:S06]  /*1440*/  BRA `(.L_x_2094) ;  /* 0x00000004007c7947 */ /* 0x000fec0003800000 */
.L_x_2093:
        /* <DEDUP_REMOVED lines=13> */
[----:B------:R-:W-:Y:S01]  /*1520*/  UIADD3 UR15, UPT, UPT, UR15, UR5, URZ ;  /* 0x000000050f0f7290 */ /* 0x000fe2000fffe0ff */
[----:B------:R-:W-:Y:S11]  /*1530*/  BRA `(.L_x_2096) ;  /* 0x0000000000187947 */ /* 0x000ff60003800000 */
.L_x_2095:
[----:B------:R-:W1:Y:S01]  /*1540*/  LDCU.64 UR10, c[0x0][0x3b8] ;  /* 0x00007700ff0a77ac */ /* 0x000e620008000a00 */
[----:B------:R-:W-:-:S04]  /*1550*/  UIADD3 UR15, UPT, UPT, UR7, UR27, URZ ;  /* 0x0000001b070f7290 */ /* 0x000fc8000fffe0ff */
[----:B-1----:R-:W-:Y:S02]  /*1560*/  UIMAD.WIDE.U32 UR4, UR15, UR10, URZ ;  /* 0x0000000a0f0472a5 */ /* 0x002fe4000f8e00ff */
[----:B------:R-:W-:-:S04]  /*1570*/  UIMAD UR15, UR15, UR11, URZ ;  /* 0x0000000b0f0f72a4 */ /* 0x000fc8000f8e02ff */
[----:B------:R-:W-:Y:S01]  /*1580*/  UIADD3 UR15, UPT, UPT, UR5, UR15, URZ ;  /* 0x0000000f050f7290 */ /* 0x000fe2000fffe0ff */
[----:B------:R-:W-:-:S11]  /*1590*/  UMOV UR14, UR4 ;  /* 0x00000004000e7c82 */ /* 0x000fd60008000000 */
.L_x_2096:
        /* <DEDUP_REMOVED lines=9> */
[----:B--2---:R-:W-:-:S02]  /*1630*/  UIMAD UR7, UR7, UR4, URZ ;  /* 0x00000004070772a4 */ /* 0x004fc4000f8e02ff */
[----:B------:R-:W-:Y:S02]  /*1640*/  UIMAD.WIDE.U32 UR28, UR6, UR4, UR28 ;  /* 0x00000004061c72a5 */ /* 0x000fe4000f8e001c */
[----:B------:R-:W-:-:S04]  /*1650*/  UIMAD UR5, UR6, UR5, UR7 ;  /* 0x00000005060572a4 */ /* 0x000fc8000f8e0207 */
[----:B------:R-:W-:Y:S01]  /*1660*/  UIADD3 UR5, UPT, UPT, UR29, UR5, URZ ;  /* 0x000000051d057290 */ /* 0x000fe2000fffe0ff */
[----:B------:R-:W-:Y:S11]  /*1670*/  BRA `(.L_x_2098) ;  /* 0x0000000000147947 */ /* 0x000ff60003800000 */
.L_x_2097:
[----:B------:R-:W1:Y:S01]  /*1680*/  LDCU.64 UR8, c[0x0][0x3c0] ;  /* 0x00007800ff0877ac */ /* 0x000e620008000a00 */
[----:B------:R-:W-:-:S04]  /*1690*/  UIADD3 UR7, UPT, UPT, UR7, UR27, URZ ;  /* 0x0000001b07077290 */ /* 0x000fc8000fffe0ff */
[----:B-1----:R-:W-:Y:S02]  /*16a0*/  UIMAD.WIDE.U32 UR28, UR7, UR8, URZ ;  /* 0x00000008071c72a5 */ /* 0x002fe4000f8e00ff */
[----:B------:R-:W-:-:S04]  /*16b0*/  UIMAD UR5, UR7, UR9, URZ ;  /* 0x00000009070572a4 */ /* 0x000fc8000f8e02ff */
[----:B------:R-:W-:-:S12]  /*16c0*/  UIADD3 UR5, UPT, UPT, UR29, UR5, URZ ;  /* 0x000000051d057290 */ /* 0x000fd8000fffe0ff */
.L_x_2098:
[----:B------:R-:W1:Y:S01]  /*16d0*/  LDC R0, c[0x0][0x3e8] ;  /* 0x0000fa00ff007b82 */ /* 0x000e620000000800 */
[----:B------:R-:W-:Y:S01]  /*16e0*/  MOV R4, UR26 ;  /* 0x0000001a00047c02 */ /* 0x000fe20008000f00 */
[----:B------:R-:W-:Y:S01]  /*16f0*/  ULEA UR4, UR18, 0xffffff00, 0x8 ;  /* 0xffffff0012047891 */ /* 0x000fe2000f8e40ff */
[----:B------:R-:W-:Y:S01]  /*1700*/  CS2R R216, SRZ ;  /* 0x0000000000d87805 */ /* 0x000fe2000001ff00 */
[----:B------:R-:W-:Y:S01]  /*1710*/  UMOV UR29, UR5 ;  /* 0x00000005001d7c82 */ /* 0x000fe20008000000 */
[----:B------:R-:W-:Y:S01]  /*1720*/  IABS R4, R4 ;  /* 0x0000000400047213 */ /* 0x000fe20000000000 */
[----:B------:R-:W-:Y:S02]  /*1730*/  USHF.R.S32.HI UR5, URZ, 0x1f, UR4 ;  /* 0x0000001fff057899 */ /* 0x000fe40008011404 */
[----:B------:R-:W-:Y:S02]  /*1740*/  UIMAD.WIDE.U32 UR14, UR4, UR10, UR14 ;  /* 0x0000000a040e72a5 */ /* 0x000fe4000f8e000e */
[----:B------:R-:W-:-:S02]  /*1750*/  UIMAD UR6, UR5, UR8, URZ ;  /* 0x00000008050672a4 */ /* 0x000fc4000f8e02ff */
[----:B------:R-:W-:Y:S02]  /*1760*/  UIMAD UR5, UR5, UR10, URZ ;  /* 0x0000000a050572a4 */ /* 0x000fe4000f8e02ff */
[----:B------:R-:W-:Y:S01]  /*1770*/  UIMAD.WIDE.U32 UR28, UR4, UR8, UR28 ;  /* 0x00000008041c72a5 */ /* 0x000fe2000f8e001c */
[----:B------:R-:W-:Y:S01]  /*1780*/  MOV R11, UR15 ;  /* 0x0000000f000b7c02 */ /* 0x000fe20008000f00 */
[----:B------:R-:W-:Y:S01]  /*1790*/  UIMAD UR5, UR4, UR11, UR5 ;  /* 0x0000000b040572a4 */ /* 0x000fe2000f8e0205 */
[----:B------:R-:W-:Y:S01]  /*17a0*/  IMAD.U32 R10, RZ, RZ, UR14 ;  /* 0x0000000eff0a7e24 */ /* 0x000fe2000f8e00ff */
[----:B------:R-:W-:Y:S02]  /*17b0*/  UIMAD UR6, UR4, UR9, UR6 ;  /* 0x00000009040672a4 */ /* 0x000fe4000f8e0206 */
[----:B------:R-:W-:Y:S01]  /*17c0*/  UIADD3 UR5, UPT, UPT, UR15, UR5, URZ ;  /* 0x000000050f057290 */ /* 0x000fe2000fffe0ff */
[----:B------:R-:W-:Y:S01]  /*17d0*/  MOV R15, UR29 ;  /* 0x0000001d000f7c02 */ /* 0x000fe20008000f00 */
[----:B------:R-:W-:Y:S01]  /*17e0*/  UIADD3 UR6, UPT, UPT, UR29, UR6, URZ ;  /* 0x000000061d067290 */ /* 0x000fe2000fffe0ff */
[----:B------:R-:W-:Y:S01]  /*17f0*/  IMAD.U32 R14, RZ, RZ, UR28 ;  /* 0x0000001cff0e7e24 */ /* 0x000fe2000f8e00ff */
[----:B-1----:R-:W-:-:S02]  /*1800*/  IABS R2, R0 ;  /* 0x0000000000027213 */ /* 0x002fc40000000000 */
[----:B------:R-:W-:Y:S02]  /*1810*/  MOV R11, UR5 ;  /* 0x00000005000b7c02 */ /* 0x000fe40008000f00 */
[----:B------:R-:W1:Y:S01]  /*1820*/  I2F.RP R8, R2 ;  /* 0x0000000200087306 */ /* 0x000e620000209400 */
[----:B------:R-:W-:-:S07]  /*1830*/  IMAD.U32 R15, RZ, RZ, UR6 ;  /* 0x00000006ff0f7e24 */ /* 0x000fce000f8e00ff */
        /* <DEDUP_REMOVED lines=18> */
[----:B------:R-:W2:Y:S11]  /*1960*/  LDC.64 R4, c[0x0][0x3d0] ;  /* 0x0000f400ff047b82 */ /* 0x000eb60000000a00 */
[----:B------:R-:W-:-:S05]  /*1970*/  @P2 VIADD R9, R9, 0x1 ;  /* 0x0000000109092836 */ /* 0x000fca0000000000 */
        /* <DEDUP_REMOVED lines=9> */
[----:B------:R-:W-:Y:S01]  /*1a10*/  IADD3 R5, PT, PT, R15, R2, RZ ;  /* 0x000000020f057210 */ /* 0x000fe20007ffe0ff */
[----:B------:R-:W-:-:S03]  /*1a20*/  IMAD.MOV.U32 R6, RZ, RZ, R14 ;  /* 0x000000ffff067224 */ /* 0x000fc600078e000e */
[----:B------:R-:W-:-:S07]  /*1a30*/  IADD3 R0, PT, PT, R11, R9, RZ ;  /* 0x000000090b007210 */ /* 0x000fce0007ffe0ff */
.L_x_2094:
[----:B------:R-:W-:Y:S01]  /*1a40*/  UISETP.NE.AND UP0, UPT, UR25, -0x1, UPT ;  /* 0xffffffff1900788c */ /* 0x000fe2000bf05270 */
[----:B------:R-:W1:Y:S01]  /*1a50*/  S2R R9, SR_CTAID.X ;  /* 0x0000000000097919 */ /* 0x000e620000002500 */
[----:B------:R-:W2:Y:S01]  /*1a60*/  LDCU.64 UR4, c[0x0][0x3c8] ;  /* 0x00007900ff0477ac */ /* 0x000ea20008000a00 */
[C---:B------:R-:W-:Y:S01]  /*1a70*/  IMAD.SHL.U32 R215, R3.reuse, 0x8, RZ ;  /* 0x0000000803d77824 */ /* 0x040fe200078e00ff */
[----:B------:R-:W3:Y:S01]  /*1a80*/  S2UR UR30, SR_CgaCtaId ;  /* 0x00000000001e79c3 */ /* 0x000ee20000008800 */
[----:B------:R-:W-:Y:S01]  /*1a90*/  LOP3.LUT R214, R3, 0x18, RZ, 0xc0, !PT ;  /* 0x0000001803d67812 */ /* 0x000fe200078ec0ff */
[----:B------:R-:W-:Y:S01]  /*1aa0*/  USHF.R.S32.HI UR27, URZ, 0x1f, UR26 ;  /* 0x0000001fff1b7899 */ /* 0x000fe2000801141a */
[----:B------:R-:W-:Y:S01]  /*1ab0*/  SHF.R.U32.HI R14, RZ, 0x2, R3 ;  /* 0x00000002ff0e7819 */ /* 0x000fe20000011603 */
[----:B------:R-:W-:Y:S01]  /*1ac0*/  UMOV UR31, 0x400 ;  /* 0x00000400001f7882 */ /* 0x000fe20000000000 */
[C---:B------:R-:W-:Y:S01]  /*1ad0*/  LOP3.LUT R11, R215.reuse, 0xd8, RZ, 0xc0, !PT ;  /* 0x000000d8d70b7812 */ /* 0x040fe200078ec0ff */
[----:B------:R-:W-:Y:S01]  /*1ae0*/  IMAD.MOV.U32 R15, RZ, RZ, RZ ;  /* 0x000000ffff0f7224 */ /* 0x000fe200078e00ff */
[----:B------:R-:W4:Y:S01]  /*1af0*/  @!UP0 LDCU.64 UR14, c[0x0][0x398] ;  /* 0x00007300ff0e87ac */ /* 0x000f220008000a00 */
[C---:B------:R-:W-:Y:S01]  /*1b00*/  LOP3.LUT R194, R215.reuse, 0x18, RZ, 0xc0, !PT ;  /* 0x00000018d7c27812 */ /* 0x040fe200078ec0ff */
[----:B------:R-:W-:Y:S01]  /*1b10*/  BSSY.RECONVERGENT B0, `(.L_x_2099) ;  /* 0x0000037000007945 */ /* 0x000fe20003800200 */
[----:B------:R-:W-:Y:S01]  /*1b20*/  LOP3.LUT R7, R215, 0x1f20, RZ, 0xc0, !PT ;  /* 0x00001f20d7077812 */ /* 0x000fe200078ec0ff */
[----:B------:R-:W5:Y:S01]  /*1b30*/  @UP0 LDCU.64 UR6, c[0x0][0x3b0] ;  /* 0x00007600ff0607ac */ /* 0x000f620008000a00 */
[----:B------:R-:W-:-:S02]  /*1b40*/  LOP3.LUT R2, R11, R214, RZ, 0x3c, !PT ;  /* 0x000000d60b027212 */ /* 0x000fc400078e3cff */
[C---:B------:R-:W-:Y:S02]  /*1b50*/  IADD3 R10, P2, PT, R194.reuse, R10, RZ ;  /* 0x0000000ac20a7210 */ /* 0x040fe40007f5e0ff */
[----:B------:R-:W-:Y:S01]  /*1b60*/  IADD3 R6, P1, PT, R194, R6, RZ ;  /* 0x00000006c2067210 */ /* 0x000fe20007f3e0ff */
[----:B--2---:R-:W-:Y:S01]  /*1b70*/  UIMAD UR29, UR27, UR4, URZ ;  /* 0x000000041b1d72a4 */ /* 0x004fe2000f8e02ff */
[----:B------:R-:W-:Y:S01]  /*1b80*/  LOP3.LUT R2, R7, R2, RZ, 0xfc, !PT ;  /* 0x0000000207027212 */ /* 0x000fe200078efcff */
[----:B------:R-:W-:Y:S02]  /*1b90*/  IMAD.X R11, RZ, RZ, R0, P2 ;  /* 0x000000ffff0b7224 */ /* 0x000fe400010e0600 */
[----:B------:R-:W-:Y:S01]  /*1ba0*/  IMAD.X R7, RZ, RZ, R5, P1 ;  /* 0x000000ffff077224 */ /* 0x000fe200008e0605 */
[----:B------:R-:W-:Y:S01]  /*1bb0*/  UIMAD UR29, UR26, UR5, UR29 ;  /* 0x000000051a1d72a4 */ /* 0x000fe2000f8e021d */
[----:B------:R-:W-:Y:S01]  /*1bc0*/  IMAD.WIDE.U32 R10, R14, UR10, R10 ;  /* 0x0000000a0e0a7c25 */ /* 0x000fe2000f8e000a */
[----:B---3--:R-:W-:-:S02]  /*1bd0*/  ULEA UR5, UR30, UR31, 0x18 ;  /* 0x0000001f1e057291 */ /* 0x008fc4000f8ec0ff */
[----:B----4-:R-:W-:Y:S01]  /*1be0*/  @!UP0 UIMAD.WIDE.U32 UR34, UR17, UR14, URZ ;  /* 0x0000000e112282a5 */ /* 0x010fe2000f8e00ff */
[----:B------:R-:W-:Y:S01]  /*1bf0*/  IMAD.WIDE.U32 R6, R14, UR8, R6 ;  /* 0x000000080e067c25 */ /* 0x000fe2000f8e0006 */
[----:B-----5:R-:W-:Y:S02]  /*1c00*/  @UP0 UIMAD.WIDE.U32 UR32, UR25, UR6, URZ ;  /* 0x00000006192002a5 */ /* 0x020fe4000f8e00ff */
[----:B------:R-:W-:Y:S01]  /*1c10*/  LEA R2, R2, UR5, 0x1 ;  /* 0x0000000502027c11 */ /* 0x000fe2000f8e08ff */
[----:B------:R-:W-:Y:S01]  /*1c20*/  @!UP0 UIMAD UR28, UR17, UR15, UR35 ;  /* 0x0000000f111c82a4 */ /* 0x000fe2000f8e0223 */
[----:B------:R-:W-:Y:S01]  /*1c30*/  IMAD.U32 R4, RZ, RZ, UR4 ;  /* 0x00000004ff047e24 */ /* 0x000fe2000f8e00ff */
[----:B------:R-:W-:Y:S01]  /*1c40*/  @UP0 UIMAD UR28, UR25, UR7, UR33 ;  /* 0x00000007191c02a4 */ /* 0x000fe2000f8e0221 */
[C---:B------:R-:W-:Y:S01]  /*1c50*/  IMAD R195, R14.reuse, UR11, R11 ;  /* 0x0000000b0ec37c24 */ /* 0x040fe2000f8e020b */
[----:B------:R-:W2:Y:S01]  /*1c60*/  LDCU.64 UR6, c[0x0][0x388] ;  /* 0x00007100ff0677ac */ /* 0x000ea20008000a00 */
[----:B------:R-:W-:-:S02]  /*1c70*/  IMAD R219, R14, UR9, R7 ;  /* 0x000000090edb7c24 */ /* 0x000fc4000f8e0207 */
[----:B-1----:R-:W-:Y:S01]  /*1c80*/  IMAD.WIDE.U32 R8, R9, 0x40, R14 ;  /* 0x0000004009087825 */ /* 0x002fe200078e000e */
[----:B------:R-:W1:Y:S01]  /*1c90*/  LDCU.64 UR14, c[0x0][0x390] ;  /* 0x00007200ff0e77ac */ /* 0x000e620008000a00 */
[----:B------:R-:W-:Y:S01]  /*1ca0*/  UIADD3 UR25, UPT, UPT, -UR24, UR21, URZ ;  /* 0x0000001518197290 */ /* 0x000fe2000fffe1ff */
[----:B------:R-:W-:Y:S02]  /*1cb0*/  @UP0 UMOV UR34, UR32 ;  /* 0x0000002000220c82 */ /* 0x000fe40008000000 */
[----:B------:R-:W-:-:S03]  /*1cc0*/  IADD3 R12, P0, PT, R194, UR34, RZ ;  /* 0x00000022c20c7c10 */ /* 0x000fc6000ff1e0ff */
[----:B------:R-:W-:Y:S02]  /*1cd0*/  ISETP.GE.AND P2, PT, R14, UR25, PT ;  /* 0x000000190e007c0c */ /* 0x000fe4000bf46270 */
[----:B------:R-:W-:Y:S01]  /*1ce0*/  IMAD.X R13, RZ, RZ, UR28, P0 ;  /* 0x0000001cff0d7e24 */ /* 0x000fe200080e06ff */
[----:B--2---:R-:W-:Y:S01]  /*1cf0*/  LEA R212, P1, R10, UR6, 0x1 ;  /* 0x000000060ad47c11 */ /* 0x004fe2000f8208ff */
[----:B------:R-:W-:Y:S01]  /*1d00*/  IMAD.WIDE.U32 R4, R4, UR26, R12 ;  /* 0x0000001a04047c25 */ /* 0x000fe2000f8e000c */
[----:B-1----:R-:W-:Y:S02]  /*1d10*/  LEA R220, P0, R6, UR14, 0x1 ;  /* 0x0000000e06dc7c11 */ /* 0x002fe4000f8008ff */
[----:B------:R-:W-:Y:S01]  /*1d20*/  LEA.HI.X R195, R10, UR7, R195, 0x1, P1 ;  /* 0x000000070ac37c11 */ /* 0x000fe200088f0cc3 */
[----:B------:R-:W-:Y:S01]  /*1d30*/  VIADD R7, R5, UR29 ;  /* 0x0000001d05077c36 */ /* 0x000fe20008000000 */
[----:B------:R-:W-:-:S04]  /*1d40*/  LEA.HI.X R219, R6, UR15, R219, 0x1, P0 ;  /* 0x0000000f06db7c11 */ /* 0x000fc800080f0cdb */
[----:B------:R-:W-:Y:S05]  /*1d50*/  @P2 BRA `(.L_x_2100) ;  /* 0x0000000000482947 */ /* 0x000fea0003800000 */
        /* <DEDUP_REMOVED lines=17> */
.L_x_2101:
[----:B------:R2:W-:Y:S02]  /*1e70*/  STS.128 [R2], RZ ;  /* 0x000000ff02007388 */ /* 0x0005e40000000c00 */
.L_x_2100:
[----:B------:R-:W-:Y:S05]  /*1e80*/  BSYNC.RECONVERGENT B0 ;  /* 0x0000000000007941 */ /* 0x000fea0003800200 */
.L_x_2099:
        /* <DEDUP_REMOVED lines=23> */
.L_x_2103:
[----:B------:R-:W-:Y:S05]  /*2000*/  BSYNC.RECONVERGENT B0 ;  /* 0x0000000000007941 */ /* 0x000fea0003800200 */
.L_x_2102:
        /* <DEDUP_REMOVED lines=16> */
.L_x_2106:
[----:B------:R1:W-:Y:S02]  /*2110*/  STS.128 [R2+0x1000], RZ ;  /* 0x001000ff02007388 */ /* 0x0003e40000000c00 */
.L_x_2105:
[----:B------:R-:W-:Y:S05]  /*2120*/  BSYNC.RECONVERGENT B0 ;  /* 0x0000000000007941 */ /* 0x000fea0003800200 */
.L_x_2104:
[----:B----4-:R-:W-:Y:S01]  /*2130*/  IMAD.U32 R5, RZ, RZ, UR14 ;  /* 0x0000000eff057e24 */ /* 0x010fe2000f8e00ff */
[----:B------:R-:W-:Y:S01]  /*2140*/  ISETP.GE.AND P1, PT, R10, UR4, PT ;  /* 0x000000040a007c0c */ /* 0x000fe2000bf26270 */
[----:B------:R-:W-:Y:S01]  /*2150*/  IMAD.U32 R0, RZ, RZ, UR7 ;  /* 0x00000007ff007e24 */ /* 0x000fe2000f8e00ff */
[----:B------:R-:W-:Y:S01]  /*2160*/  BSSY.RECONVERGENT B0, `(.L_x_2107) ;  /* 0x0000017000007945 */ /* 0x000fe20003800200 */
[C---:B------:R-:W-:Y:S01]  /*2170*/  VIADD R9, R14.reuse, 0x40 ;  /* 0x000000400e097836 */ /* 0x040fe20000000000 */
[C---:B------:R-:W-:Y:S01]  /*2180*/  LEA R16, P0, R5.reuse, R212, 0x1 ;  /* 0x000000d405107211 */ /* 0x040fe200078008ff */
[C---:B------:R-:W-:Y:S02]  /*2190*/  VIADD R8, R14.reuse, 0x60 ;  /* 0x000000600e087836 */ /* 0x040fe40000000000 */
[C---:B------:R-:W-:Y:S01]  /*21a0*/  VIADD R7, R14.reuse, 0x80 ;  /* 0x000000800e077836 */ /* 0x040fe20000000000 */
        /* <DEDUP_REMOVED lines=18> */
.L_x_2108:
[----:B------:R-:W-:Y:S05]  /*22d0*/  BSYNC.RECONVERGENT B0 ;  /* 0x0000000000007941 */ /* 0x000fea0003800200 */
.L_x_2107:
        /* <DEDUP_REMOVED lines=16> */
.L_x_2110:
[----:B------:R-:W-:Y:S05]  /*23e0*/  BSYNC.RECONVERGENT B0 ;  /* 0x0000000000007941 */ /* 0x000fea0003800200 */
.L_x_2109:
        /* <DEDUP_REMOVED lines=15> */
.L_x_2112:
[----:B------:R-:W-:Y:S05]  /*24e0*/  BSYNC.RECONVERGENT B0 ;  /* 0x0000000000007941 */ /* 0x000fea0003800200 */
.L_x_2111:
        /* <DEDUP_REMOVED lines=16> */
.L_x_2114:
[----:B------:R-:W-:Y:S05]  /*25f0*/  BSYNC.RECONVERGENT B0 ;  /* 0x0000000000007941 */ /* 0x000fea0003800200 */
.L_x_2113:
        /* <DEDUP_REMOVED lines=15> */
.L_x_2116:
[----:B------:R-:W-:Y:S05]  /*26f0*/  BSYNC.RECONVERGENT B0 ;  /* 0x0000000000007941 */ /* 0x000fea0003800200 */
.L_x_2115:
        /* <DEDUP_REMOVED lines=16> */
.L_x_2118:
[----:B------:R-:W-:Y:S05]  /*2800*/  BSYNC.RECONVERGENT B0 ;  /* 0x0000000000007941 */ /* 0x000fea0003800200 */
.L_x_2117:
        /* <DEDUP_REMOVED lines=14> */
.L_x_2120:
[----:B------:R-:W-:Y:S05]  /*28f0*/  BSYNC.RECONVERGENT B0 ;  /* 0x0000000000007941 */ /* 0x000fea0003800200 */
.L_x_2119:
[----:B------:R-:W5:Y:S01]  /*2900*/  LDCU.64 UR14, c[0x0][0x540] ;  /* 0x0000a800ff0e77ac */ /* 0x000f620008000a00 */
[----:B------:R-:W0:Y:S01]  /*2910*/  LDGDEPBAR ;  /* 0x00000000000079af */ /* 0x000e220000000000 */
[----:B------:R-:W2:Y:S01]  /*2920*/  LDCU.64 UR6, c[0x0][0x538] ;  /* 0x0000a700ff0677ac */ /* 0x000ea20008000a00 */
        /* <DEDUP_REMOVED lines=34> */
.L_x_2123:
[----:B------:R2:W-:Y:S01]  /*2b50*/  STS.128 [R2+0x5000], RZ ;  /* 0x005000ff02007388 */ /* 0x0005e20000000c00 */
[----:B------:R-:W-:Y:S05]  /*2b60*/  BRA `(.L_x_2124) ;  /* 0x0000000000047947 */ /* 0x000fea0003800000 */
.L_x_2122:
[----:B------:R1:W-:Y:S02]  /*2b70*/  STS.128 [R2+0x5000], RZ ;  /* 0x005000ff02007388 */ /* 0x0003e40000000c00 */
.L_x_2124:
[----:B------:R-:W-:Y:S05]  /*2b80*/  BSYNC.RECONVERGENT B0 ;  /* 0x0000000000007941 */ /* 0x000fea0003800200 */
.L_x_2121:
[----:B------:R-:W-:Y:S01]  /*2b90*/  ISETP.GE.AND P0, PT, R10, UR4, PT ;  /* 0x000000040a007c0c */ /* 0x000fe2000bf06270 */
[C---:B------:R-:W-:Y:S01]  /*2ba0*/  IMAD.SHL.U32 R0, R3.reuse, 0x10, RZ ;  /* 0x0000001003007824 */ /* 0x040fe200078e00ff */
[----:B------:R-:W-:Y:S01]  /*2bb0*/  ISETP.GE.AND P5, PT, R8, UR4, PT ;  /* 0x0000000408007c0c */ /* 0x000fe2000bfa6270 */
[----:B------:R-:W-:Y:S01]  /*2bc0*/  IMAD.SHL.U32 R8, R3, 0x20, RZ ;  /* 0x0000002003087824 */ /* 0x000fe200078e00ff */
[----:B------:R-:W-:Y:S01]  /*2bd0*/  ISETP.GE.AND P4, PT, R7, UR4, PT ;  /* 0x0000000407007c0c */ /* 0x000fe2000bf86270 */
[----:B------:R-:W-:Y:S01]  /*2be0*/  IMAD.U32 R7, RZ, RZ, UR14 ;  /* 0x0000000eff077e24 */ /* 0x000fe2000f8e00ff */
[----:B------:R-:W-:Y:S01]  /*2bf0*/  ISETP.GE.AND P6, PT, R9, UR4, PT ;  /* 0x0000000409007c0c */ /* 0x000fe2000bfc6270 */
[----:B------:R-:W-:Y:S01]  /*2c00*/  IMAD.SHL.U32 R9, R3, 0x4, RZ ;  /* 0x0000000403097824 */ /* 0x000fe200078e00ff */
[----:B------:R-:W-:Y:S01]  /*2c10*/  LOP3.LUT R12, R8, 0xc0, RZ, 0xc0, !PT ;  /* 0x000000c0080c7812 */ /* 0x000fe200078ec0ff */
[----:B------:R-:W-:Y:S01]  /*2c20*/  IMAD.U32 R10, RZ, RZ, UR7 ;  /* 0x00000007ff0a7e24 */ /* 0x000fe2000f8e00ff */
[----:B------:R-:W-:Y:S01]  /*2c30*/  ISETP.GE.AND P3, PT, R6, UR4, PT ;  /* 0x0000000406007c0c */ /* 0x000fe2000bf66270 */
[----:B------:R-:W-:Y:S01]  /*2c40*/  BSSY.RECONVERGENT B0, `(.L_x_2125) ;  /* 0x0000018000007945 */ /* 0x000fe20003800200 */
[----:B------:R-:W-:Y:S01]  /*2c50*/  LEA R6, P1, R7, R220, 0x1 ;  /* 0x000000dc07067211 */ /* 0x000fe200078208ff */
[----:B------:R1:W-:Y:S01]  /*2c60*/  @P0 STS.128 [R2+0x5800], RZ ;  /* 0x005800ff02000388 */ /* 0x0003e20000000c00 */
[----:B------:R-:W-:-:S02]  /*2c70*/  ISETP.GE.AND P2, PT, R5, UR4, PT ;  /* 0x0000000405007c0c */ /* 0x000fc4000bf46270 */
[----:B------:R-:W-:Y:S02]  /*2c80*/  LOP3.LUT R5, R0, 0x100, RZ, 0xc0, !PT ;  /* 0x0000010000057812 */ /* 0x000fe400078ec0ff */
[----:B------:R-:W-:Y:S02]  /*2c90*/  LOP3.LUT R9, R12, 0x18, R9, 0xf8, !PT ;  /* 0x000000180c097812 */ /* 0x000fe400078ef809 */
[----:B------:R-:W-:Y:S02]  /*2ca0*/  LOP3.LUT R191, R8, 0x120, RZ, 0xc0, !PT ;  /* 0x0000012008bf7812 */ /* 0x000fe400078ec0ff */
[----:B------:R-:W-:Y:S02]  /*2cb0*/  LEA.HI.X R7, R7, R219, R10, 0x1, P1 ;  /* 0x000000db07077211 */ /* 0x000fe400008f0c0a */
[----:B------:R-:W-:Y:S02]  /*2cc0*/  ISETP.GE.AND P1, PT, R4, UR4, PT ;  /* 0x0000000404007c0c */ /* 0x000fe4000bf26270 */
[----:B------:R-:W-:-:S02]  /*2cd0*/  LOP3.LUT R5, R5, 0x20, R8, 0xf8, !PT ;  /* 0x0000002005057812 */ /* 0x000fc400078ef808 */
[C---:B------:R-:W-:Y:S02]  /*2ce0*/  LOP3.LUT R190, R9.reuse, 0x8, R190, 0x78, !PT ;  /* 0x0000000809be7812 */ /* 0x040fe400078e78be */
[----:B------:R-:W-:Y:S02]  /*2cf0*/  LOP3.LUT R4, R9, 0x8, R3, 0x78, !PT ;  /* 0x0000000809047812 */ /* 0x000fe400078e7803 */
[----:B------:R-:W-:Y:S02]  /*2d00*/  LOP3.LUT R189, R191, 0x3e00, R0, 0xf8, !PT ;  /* 0x00003e00bfbd7812 */ /* 0x000fe400078ef800 */
[----:B------:R-:W-:Y:S02]  /*2d10*/  LOP3.LUT R0, R5, R4, RZ, 0xfc, !PT ;  /* 0x0000000405007212 */ /* 0x000fe400078efcff */
[----:B------:R-:W-:Y:S01]  /*2d20*/  LOP3.LUT R189, R189, R190, RZ, 0xfc, !PT ;  /* 0x000000bebdbd7212 */ /* 0x000fe200078efcff */
        /* <DEDUP_REMOVED lines=9> */
.L_x_2126:
[----:B------:R-:W-:Y:S05]  /*2dc0*/  BSYNC.RECONVERGENT B0 ;  /* 0x0000000000007941 */ /* 0x000fea0003800200 */
.L_x_2125:
        /* <DEDUP_REMOVED lines=18> */
.L_x_2128:
[----:B------:R-:W-:Y:S05]  /*2ef0*/  BSYNC.RECONVERGENT B0 ;  /* 0x0000000000007941 */ /* 0x000fea0003800200 */
.L_x_2127:
        /* <DEDUP_REMOVED lines=16> */
.L_x_2130:
[----:B------:R-:W-:Y:S05]  /*3000*/  BSYNC.RECONVERGENT B0 ;  /* 0x0000000000007941 */ /* 0x000fea0003800200 */
.L_x_2129:
        /* <DEDUP_REMOVED lines=9> */
[----:B------:R-:W-:-:S05]  /*30a0*/  IMAD.WIDE.U32 R4, R4, 0xc0, R6 ;  /* 0x000000c004047825 */ /* 0x000fca00078e0006 */
[----:B------:R-:W-:-:S05]  /*30b0*/  IADD3 R5, PT, PT, R5, UR7, RZ ;  /* 0x0000000705057c10 */ /* 0x000fca000fffe0ff */
[----:B------:R-:W-:Y:S01]  /*30c0*/  @!PT LDS RZ, [RZ] ;  /* 0x00000000fffff984 */ /* 0x000fe20000000800 */
[----:B------:R-:W-:Y:S01]  /*30d0*/  @!PT LDS RZ, [RZ] ;  /* 0x00000000fffff984 */ /* 0x000fe20000000800 */
[----:B------:R-:W-:Y:S01]  /*30e0*/  @!PT LDS RZ, [RZ] ;  /* 0x00000000fffff984 */ /* 0x000fe20000000800 */
[----:B------:R1:W-:Y:S02]  /*30f0*/  LDGSTS.E.BYPASS.LTC128B.128 [R2+0x7000], desc[UR22][R4.64] ;  /* 0x0700000004027fae */ /* 0x0003e4000b981a16 */
.L_x_2132:
[----:B------:R-:W-:Y:S05]  /*3100*/  BSYNC.RECONVERGENT B0 ;  /* 0x0000000000007941 */ /* 0x000fea0003800200 */
.L_x_2131:
        /* <DEDUP_REMOVED lines=16> */
.L_x_2134:
[----:B------:R-:W-:Y:S05]  /*3210*/  BSYNC.RECONVERGENT B0 ;  /* 0x0000000000007941 */ /* 0x000fea0003800200 */
.L_x_2133:
[----:B------:R1:W-:Y:S01]  /*3220*/  @P2 STS.128 [R2+0x8000], RZ ;  /* 0x008000ff02002388 */ /* 0x0003e20000000c00 */
[----:B------:R-:W-:Y:S04]  /*3230*/  BSSY.RECONVERGENT B0, `(.L_x_2135) ;  /* 0x000000e000007945 */ /* 0x000fe80003800200 */
[----:B------:R-:W-:Y:S05]  /*3240*/  @P2 BRA `(.L_x_2136) ;  /* 0x0000000000302947 */ /* 0x000fea0003800000 */
[----:B------:R-:W5:Y:S02]  /*3250*/  LDCU UR7, c[0x0][0x440] ;  /* 0x00008800ff0777ac */ /* 0x000f640008000800 */
[----:B-----5:R-:W-:-:S13]  /*3260*/  ISETP.GE.AND P0, PT, R194, UR7, PT ;  /* 0x00000007c2007c0c */ /* 0x020fda000bf06270 */
        /* <DEDUP_REMOVED lines=10> */
.L_x_2136:
[----:B------:R-:W-:Y:S05]  /*3310*/  BSYNC.RECONVERGENT B0 ;  /* 0x0000000000007941 */ /* 0x000fea0003800200 */
.L_x_2135:
        /* <DEDUP_REMOVED lines=15> */
.L_x_2138:
[----:B------:R-:W-:Y:S05]  /*3410*/  BSYNC.RECONVERGENT B0 ;  /* 0x0000000000007941 */ /* 0x000fea0003800200 */
.L_x_2137:
[----:B------:R-:W-:Y:S01]  /*3420*/  LDSM.16.M88.4 R76, [R189] ;  /* 0x00000000bd4c783b */ /* 0x000fe20000000200 */
[----:B------:R-:W-:Y:S01]  /*3430*/  UIADD3 UR4, UPT, UPT, UR5, 0x1000, URZ ;  /* 0x0000100005047890 */ /* 0x000fe2000fffe0ff */
[----:B------:R-:W-:Y:S01]  /*3440*/  IMAD.MOV.U32 R197, RZ, RZ, 0x20 ;  /* 0x00000020ffc57424 */ /* 0x000fe200078e00ff */
[----:B------:R-:W-:Y:S01]  /*3450*/  LOP3.LUT P5, RZ, R3, 0x4, RZ, 0xc0, !PT ;  /* 0x0000000403ff7812 */ /* 0x000fe200078ac0ff */
[----:B------:R-:W5:Y:S03]  /*3460*/  LDSM.16.M88.4 R60, [R80+0x1400] ;  /* 0x00140000503c783b */ /* 0x000f660000000200 */
[----:B------:R-:W-:Y:S01]  /*3470*/  SEL R197, R197, 0xffffffe0, !P5 ;  /* 0xffffffe0c5c57807 */ /* 0x000fe20006800000 */
[----:B------:R-:W2:Y:S01]  /*3480*/  LDSM.16.M88.4 R68, [R80+0x1000] ;  /* 0x001000005044783b */ /* 0x000ea20000000200 */
[----:B------:R-:W-:Y:S01]  /*3490*/  LEA R188, R0, UR4, 0x1 ;  /* 0x0000000400bc7c11 */ /* 0x000fe2000f8e08ff */
[----:B------:R-:W-:-:S02]  /*34a0*/  UIADD3 UR4, UPT, UPT, UR18, -0x1, URZ ;  /* 0xffffffff12047890 */ /* 0x000fc4000fffe0ff */
[----:B------:R-:W3:Y:S01]  /*34b0*/  LDSM.16.M88.4 R36, [R80+0x2000] ;  /* 0x002000005024783b */ /* 0x000ee20000000200 */
[----:B------:R-:W-:Y:S01]  /*34c0*/  IMAD.IADD R192, R189, 0x1, R197 ;  /* 0x00000001bdc07824 */ /* 0x000fe200078e02c5 */
[----:B------:R-:W-:Y:S01]  /*34d0*/  USHF.L.U32 UR4, UR4, 0x8, URZ ;  /* 0x0000000804047899 */ /* 0x000fe200080006ff */
[----:B------:R-:W-:Y:S01]  /*34e0*/  IMAD.IADD R0, R197, 0x1, R188 ;  /* 0x00000001c5007824 */ /* 0x000fe200078e02bc */
[----:B------:R-:W-:Y:S04]  /*34f0*/  LDSM.16.M88.4 R124, [R80+0x3400] ;  /* 0x00340000507c783b */ /* 0x000fe80000000200 */
[----:B------:R-:W-:Y:S04]  /*3500*/  LDSM.16.M88.4 R184, [R192] ;  /* 0x00000000c0b8783b */ /* 0x000fe80000000200 */
[----:B------:R-:W4:Y:S04]  /*3510*/  LDSM.16.M88.4 R132, [R0+0x400] ;  /* 0x000400000084783b */ /* 0x000f280000000200 */
[----:B------:R-:W4:Y:S04]  /*3520*/  LDSM.16.M88.4 R136, [R0] ;  /* 0x000000000088783b */ /* 0x000f280000000200 */
[----:B------:R-:W4:Y:S04]  /*3530*/  LDSM.16.M88.4 R172, [R0+0x1000] ;  /* 0x0010000000ac783b */ /* 0x000f280000000200 */
[----:B------:R-:W4:Y:S04]  /*3540*/  LDSM.16.M88.4 R84, [R80+0x4800] ;  /* 0x004800005054783b */ /* 0x000f280000000200 */
[----:B------:R-:W4:Y:S01]  /*3550*/  LDSM.16.M88.4 R52, [R80+0x1800] ;  /* 0x001800005034783b */ /* 0x000f220000000200 */
[C---:B-----5:R-:W-:Y:S03]  /*3560*/  HMMA.16816.F32 R64, R76.reuse, R60, RZ ;  /* 0x0000003c4c40723c */ /* 0x060fe600000018ff */
[----:B------:R-:W5:Y:S04]  /*3570*/  LDSM.16.M88.4 R44, [R80+0x1c00] ;  /* 0x001c0000502c783b */ /* 0x000f680000000200 */
[----:B------:R-:W5:Y:S01]  /*3580*/  LDSM.16.M88.4 R28, [R80+0x2400] ;  /* 0x00240000501c783b */ /* 0x000f620000000200 */
[C---:B------:R-:W-:Y:S03]  /*3590*/  HMMA.16816.F32 R60, R76.reuse, R62, RZ ;  /* 0x0000003e4c3c723c */ /* 0x040fe600000018ff */
[----:B------:R-:W5:Y:S04]  /*35a0*/  LDSM.16.M88.4 R20, [R80+0x2800] ;  /* 0x002800005014783b */ /* 0x000f680000000200 */
[----:B------:R-:W5:Y:S01]  /*35b0*/  LDSM.16.M88.4 R12, [R80+0x2c00] ;  /* 0x002c0000500c783b */ /* 0x000f620000000200 */
[C---:B--2---:R-:W-:Y:S03]  /*35c0*/  HMMA.16816.F32 R72, R76.reuse, R68, RZ ;  /* 0x000000444c48723c */ /* 0x044fe600000018ff */
[----:B-1----:R-:W1:Y:S04]  /*35d0*/  LDSM.16.M88.4 R4, [R80+0x3000] ;  /* 0x003000005004783b */ /* 0x002e680000000200 */
[----:B------:R-:W2:Y:S01]  /*35e0*/  LDSM.16.M88.4 R116, [R80+0x3800] ;  /* 0x003800005074783b */ /* 0x000ea20000000200 */
[C---:B------:R-:W-:Y:S03]  /*35f0*/  HMMA.16816.F32 R68, R76.reuse, R70, RZ ;  /* 0x000000464c44723c */ /* 0x040fe600000018ff */
[----:B------:R-:W2:Y:S04]  /*3600*/  LDSM.16.M88.4 R108, [R80+0x3c00] ;  /* 0x003c0000506c783b */ /* 0x000ea80000000200 */
[----:B------:R-:W2:Y:S01]  /*3610*/  LDSM.16.M88.4 R100, [R80+0x4000] ;  /* 0x004000005064783b */ /* 0x000ea20000000200 */
[C---:B---3--:R-:W-:Y:S03]  /*3620*/  HMMA.16816.F32 R40, R76.reuse, R36, RZ ;  /* 0x000000244c28723c */ /* 0x048fe600000018ff */
[----:B------:R-:W3:Y:S04]  /*3630*/  LDSM.16.M88.4 R92, [R80+0x4400] ;  /* 0x00440000505c783b */ /* 0x000ee80000000200 */
[----:B------:R-:W3:Y:S01]  /*3640*/  LDSM.16.M88.4 R140, [R80+0x4c00] ;  /* 0x004c0000508c783b */ /* 0x000ee20000000200 */
[----:B------:R-:W-:Y:S03]  /*3650*/  HMMA.16816.F32 R36, R76, R38, RZ ;  /* 0x000000264c24723c */ /* 0x000fe600000018ff */
[----:B------:R-:W3:Y:S04]  /*3660*/  LDSM.16.M88.4 R152, [R0+0x2400] ;  /* 0x002400000098783b */ /* 0x000ee80000000200 */
[----:B------:R-:W-:Y:S01]  /*3670*/  LDSM.16.M88.4 R168, [R0+0x1400] ;  /* 0x0014000000a8783b */ /* 0x000fe20000000200 */
[C---:B----4-:R-:W-:Y:S03]  /*3680*/  HMMA.16816.F32 R64, R184.reuse, R132, R64 ;  /* 0x00000084b840723c */ /* 0x050fe60000001840 */
[----:B------:R-:W-:Y:S04]  /*3690*/  LDSM.16.M88.4 R164, [R0+0x1800] ;  /* 0x0018000000a4783b */ /* 0x000fe80000000200 */
[----:B------:R-:W-:Y:S01]  /*36a0*/  LDSM.16.M88.4 R160, [R0+0x1c00] ;  /* 0x001c000000a0783b */ /* 0x000fe20000000200 */
[C---:B------:R-:W-:Y:S03]  /*36b0*/  HMMA.16816.F32 R60, R184.reuse, R134, R60 ;  /* 0x00000086b83c723c */ /* 0x040fe6000000183c */
[----:B------:R-:W4:Y:S04]  /*36c0*/  LDSM.16.M88.4 R132, [R0+0x3800] ;  /* 0x003800000084783b */ /* 0x000f280000000200 */
[----:B------:R-:W-:Y:S01]  /*36d0*/  LDSM.16.M88.4 R180, [R0+0x800] ;  /* 0x0008000000b4783b */ /* 0x000fe20000000200 */
[C---:B------:R-:W-:Y:S03]  /*36e0*/  HMMA.16816.F32 R72, R184.reuse, R136, R72 ;  /* 0x00000088b848723c */ /* 0x040fe60000001848 */
[----:B------:R-:W-:Y:S04]  /*36f0*/  LDSM.16.M88.4 R156, [R0+0x2000] ;  /* 0x00200000009c783b */ /* 0x000fe80000000200 */
[----:B------:R-:W-:Y:S01]  /*3700*/  LDSM.16.M88.4 R144, [R0+0x2c00] ;  /* 0x002c00000090783b */ /* 0x000fe20000000200 */
[C---:B------:R-:W-:Y:S03]  /*3710*/  HMMA.16816.F32 R68, R184.reuse, R138, R68 ;  /* 0x0000008ab844723c */ /* 0x040fe60000001844 */
[----:B------:R-:W4:Y:S04]  /*3720*/  LDSM.16.M88.4 R136, [R0+0x3400] ;  /* 0x003400000088783b */ /* 0x000f280000000200 */
[----:B------:R-:W-:Y:S01]  /*3730*/  LDSM.16.M88.4 R176, [R0+0xc00] ;  /* 0x000c000000b0783b */ /* 0x000fe20000000200 */
[C---:B------:R-:W-:Y:S03]  /*3740*/  HMMA.16816.F32 R40, R184.reuse, R172, R40 ;  /* 0x000000acb828723c */ /* 0x040fe60000001828 */
[----:B------:R-:W-:Y:S04]  /*3750*/  LDSM.16.M88.4 R148, [R0+0x2800] ;  /* 0x002800000094783b */ /* 0x000fe80000000200 */
[----:B------:R-:W0:Y:S01]  /*3760*/  LDGDEPBAR ;  /* 0x00000000000079af */ /* 0x000e220000000000 */
[----:B------:R-:W-:Y:S03]  /*3770*/  HMMA.16816.F32 R36, R184, R174, R36 ;  /* 0x000000aeb824723c */ /* 0x000fe60000001824 */
[----:B------:R-:W4:Y:S05]  /*3780*/  LDSM.16.M88.4 R172, [R0+0x3c00] ;  /* 0x003c000000ac783b */ /* 0x000f2a0000000200 */
[C---:B------:R-:W-:Y:S08]  /*3790*/  HMMA.16816.F32 R128, R76.reuse, R124, RZ ;  /* 0x0000007c4c80723c */ /* 0x040ff000000018ff */
[C---:B------:R-:W-:Y:S08]  /*37a0*/  HMMA.16816.F32 R88, R76.reuse, R84, RZ ;  /* 0x000000544c58723c */ /* 0x040ff000000018ff */
[C---:B------:R-:W-:Y:S08]  /*37b0*/  HMMA.16816.F32 R56, R76.reuse, R52, RZ ;  /* 0x000000344c38723c */ /* 0x040ff000000018ff */
[C---:B-----5:R-:W-:Y:S08]  /*37c0*/  HMMA.16816.F32 R48, R76.reuse, R44, RZ ;  /* 0x0000002c4c30723c */ /* 0x060ff000000018ff */
[C---:B------:R-:W-:Y:S08]  /*37d0*/  HMMA.16816.F32 R32, R76.reuse, R28, RZ ;  /* 0x0000001c4c20723c */ /* 0x040ff000000018ff */
[C---:B------:R-:W-:Y:S08]  /*37e0*/  HMMA.16816.F32 R24, R76.reuse, R20, RZ ;  /* 0x000000144c18723c */ /* 0x040ff000000018ff */
[C---:B------:R-:W-:Y:S08]  /*37f0*/  HMMA.16816.F32 R16, R76.reuse, R12, RZ ;  /* 0x0000000c4c10723c */ /* 0x040ff000000018ff */
[C---:B-1----:R-:W-:Y:S08]  /*3800*/  HMMA.16816.F32 R8, R76.reuse, R4, RZ ;  /* 0x000000044c08723c */ /* 0x042ff000000018ff */
[C---:B--2---:R-:W-:Y:S08]  /*3810*/  HMMA.16816.F32 R120, R76.reuse, R116, RZ ;  /* 0x000000744c78723c */ /* 0x044ff000000018ff */
        /* <DEDUP_REMOVED lines=17> */
[----:B------:R-:W1:Y:S01]  /*3930*/  LDSM.16.M88.4 R140, [R0+0x3000] ;  /* 0x00300000008c783b */ /* 0x000e620000000200 */
[----:B------:R-:W-:-:S06]  /*3940*/  DEPBAR.LE SB0, 0x0 ;  /* 0x000080000000791a */ /* 0x000fcc0000000000 */
[C---:B------:R-:W-:Y:S08]  /*3950*/  HMMA.16816.F32 R128, R184.reuse, R152, R128 ;  /* 0x00000098b880723c */ /* 0x040ff00000001880 */
[----:B----4-:R-:W-:Y:S01]  /*3960*/  HMMA.16816.F32 R88, R184, R132, R88 ;  /* 0x00000084b858723c */ /* 0x010fe20000001858 */
[----:B------:R-:W-:Y:S02]  /*3970*/  IMAD.SHL.U32 R132, R3, 0x2, RZ ;  /* 0x0000000203847824 */ /* 0x000fe400078e00ff */
[----:B------:R-:W-:-:S03]  /*3980*/  IMAD.U32 R133, RZ, RZ, UR4 ;  /* 0x00000004ff857e24 */ /* 0x000fc6000f8e00ff */
[----:B------:R-:W-:Y:S02]  /*3990*/  LOP3.LUT R132, R132, 0x6, RZ, 0xc0, !PT ;  /* 0x0000000684847812 */ /* 0x000fe400078ec0ff */
[----:B------:R-:W-:Y:S02]  /*39a0*/  HMMA.16816.F32 R84, R184, R134, R84 ;  /* 0x00000086b854723c */ /* 0x000fe40000001854 */
[----:B------:R-:W-:-:S04]  /*39b0*/  LOP3.LUT R134, R133, 0x90, R132, 0xfe, !PT ;  /* 0x0000009085867812 */ /* 0x000fc800078efe84 */
[-C--:B------:R-:W-:Y:S02]  /*39c0*/  I2FP.F32.S32 R133, R134.reuse ;  /* 0x0000008600857245 */ /* 0x080fe40000201400 */
[C---:B------:R-:W-:Y:S01]  /*39d0*/  HMMA.16816.F32 R96, R184.reuse, R136, R96 ;  /* 0x00000088b860723c */ /* 0x040fe20000001860 */
[----:B------:R-:W-:Y:S01]  /*39e0*/  IMAD.MOV.U32 R136, RZ, RZ, 0x8 ;  /* 0x00000008ff887424 */ /* 0x000fe200078e00ff */
[----:B------:R-:W-:Y:S01]  /*39f0*/  I2FP.F32.S32 R137, R134 ;  /* 0x0000008600897245 */ /* 0x000fe20000201400 */
[----:B------:R-:W-:Y:S01]  /*3a00*/  FFMA.FTZ R128, R133, UR6, R128 ;  /* 0x0000000685807c23 */ /* 0x000fe20008010080 */
[----:B------:R-:W-:Y:S02]  /*3a10*/  IMAD.U32 R133, RZ, RZ, UR4 ;  /* 0x00000004ff857e24 */ /* 0x000fe4000f8e00ff */
[----:B------:R-:W-:Y:S01]  /*3a20*/  VIADDMNMX R135, R193, R136, UR19, PT ;  /* 0x00000013c1877e46 */ /* 0x000fe2000b800188 */
[----:B------:R-:W-:Y:S01]  /*3a30*/  FFMA.FTZ R130, R137, UR6, R130 ;  /* 0x0000000689827c23 */ /* 0x000fe20008010082 */
[----:B------:R-:W-:Y:S01]  /*3a40*/  HMMA.16816.F32 R76, R184, R174, R76 ;  /* 0x000000aeb84c723c */ /* 0x000fe2000000184c */
[----:B------:R-:W-:Y:S01]  /*3a50*/  VIMNMX R193, PT, PT, R193, UR19, PT ;  /* 0x00000013c1c17c48 */ /* 0x000fe2000bfe0100 */
[----:B------:R-:W-:Y:S01]  /*3a60*/  UIADD3 UR19, UPT, UPT, UR18, -0x1, URZ ;  /* 0xffffffff12137890 */ /* 0x000fe2000fffe0ff */
[----:B------:R-:W-:-:S02]  /*3a70*/  LOP3.LUT R136, R132, UR4, RZ, 0xfc, !PT ;  /* 0x0000000484887c12 */ /* 0x000fc4000f8efcff */
[C---:B------:R-:W-:Y:S01]  /*3a80*/  ISETP.GE.AND P3, PT, R134.reuse, R193, PT ;  /* 0x000000c18600720c */ /* 0x040fe20003f66270 */
[----:B------:R-:W-:Y:S01]  /*3a90*/  UISETP.GT.AND UP0, UPT, UR19, UR16, UPT ;  /* 0x000000101300728c */ /* 0x000fe2000bf04270 */
[----:B------:R-:W-:Y:S01]  /*3aa0*/  ISETP.GE.AND P0, PT, R134, R135, PT ;  /* 0x000000878600720c */ /* 0x000fe20003f06270 */
[C---:B-1----:R-:W-:Y:S01]  /*3ab0*/  HMMA.16816.F32 R104, R184.reuse, R140, R104 ;  /* 0x0000008cb868723c */ /* 0x042fe20000001868 */
[----:B------:R-:W-:Y:S01]  /*3ac0*/  LOP3.LUT R134, R133, 0xf8, R132, 0xfe, !PT ;  /* 0x000000f885867812 */ /* 0x000fe200078efe84 */
[----:B------:R-:W-:Y:S01]  /*3ad0*/  IMAD.U32 R141, RZ, RZ, UR4 ;  /* 0x00000004ff8d7e24 */ /* 0x000fe2000f8e00ff */
[----:B------:R-:W-:Y:S02]  /*3ae0*/  I2FP.F32.S32 R133, R136 ;  /* 0x0000008800857245 */ /* 0x000fe40000201400 */
[C---:B------:R-:W-:Y:S02]  /*3af0*/  ISETP.GE.AND P6, PT, R136.reuse, R193, PT ;  /* 0x000000c18800720c */ /* 0x040fe40003fc6270 */
[----:B------:R-:W-:Y:S01]  /*3b00*/  ISETP.GE.AND P2, PT, R136, R135, PT ;  /* 0x000000878800720c */ /* 0x000fe20003f46270 */
[----:B------:R-:W-:Y:S01]  /*3b10*/  HMMA.16816.F32 R92, R184, R138, R92 ;  /* 0x0000008ab85c723c */ /* 0x000fe2000000185c */
[----:B------:R-:W-:Y:S01]  /*3b20*/  IMAD.U32 R139, RZ, RZ, UR4 ;  /* 0x00000004ff8b7e24 */ /* 0x000fe2000f8e00ff */
[----:B------:R-:W-:-:S02]  /*3b30*/  I2FP.F32.S32 R137, R134 ;  /* 0x0000008600897245 */ /* 0x000fc40000201400 */
[----:B------:R-:W-:Y:S02]  /*3b40*/  LOP3.LUT R136, R141, 0x1, R132, 0xfe, !PT ;  /* 0x000000018d887812 */ /* 0x000fe400078efe84 */
[C---:B------:R-:W-:Y:S01]  /*3b50*/  ISETP.GE.AND P4, PT, R134.reuse, R193, PT ;  /* 0x000000c18600720c */ /* 0x040fe20003f86270 */
[----:B------:R-:W-:Y:S01]  /*3b60*/  FFMA.FTZ R76, R137, UR6, R76 ;  /* 0x00000006894c7c23 */ /* 0x000fe2000801004c */
[C---:B------:R-:W-:Y:S01]  /*3b70*/  HMMA.16816.F32 R28, R184.reuse, R170, R28 ;  /* 0x000000aab81c723c */ /* 0x040fe2000000181c */
[C---:B------:R-:W-:Y:S01]  /*3b80*/  FFMA.FTZ R170, R133.reuse, UR6, R72 ;  /* 0x0000000685aa7c23 */ /* 0x040fe20008010048 */
[----:B------:R-:W-:Y:S01]  /*3b90*/  FFMA.FTZ R133, R133, UR6, R74 ;  /* 0x0000000685857c23 */ /* 0x000fe2000801004a */
[----:B------:R-:W-:Y:S01]  /*3ba0*/  ISETP.GE.AND P1, PT, R134, R135, PT ;  /* 0x000000878600720c */ /* 0x000fe20003f26270 */
[----:B------:R-:W-:Y:S01]  /*3bb0*/  FFMA.FTZ R78, R137, UR6, R78 ;  /* 0x00000006894e7c23 */ /* 0x000fe2000801004e */
[----:B------:R-:W-:Y:S01]  /*3bc0*/  LOP3.LUT R134, R139, 0x8, R132, 0xfe, !PT ;  /* 0x000000088b867812 */ /* 0x000fe200078efe84 */
[----:B------:R-:W-:Y:S01]  /*3bd0*/  IMAD.U32 R137, RZ, RZ, UR4 ;  /* 0x00000004ff897e24 */ /* 0x000fe2000f8e00ff */
[----:B------:R-:W-:Y:S01]  /*3be0*/  FSEL R72, R130, -INF , !P0 ;  /* 0xff80000082487808 */ /* 0x000fe20004000000 */
[----:B------:R-:W-:Y:S01]  /*3bf0*/  HMMA.16816.F32 R20, R184, R166, R20 ;  /* 0x000000a6b814723c */ /* 0x000fe20000001814 */
[----:B------:R-:W-:-:S02]  /*3c00*/  I2FP.F32.S32 R130, R136 ;  /* 0x0000008800827245 */ /* 0x000fc40000201400 */
[----:B------:R-:W-:Y:S02]  /*3c10*/  FSEL R74, R128, -INF , !P3 ;  /* 0xff800000804a7808 */ /* 0x000fe40005800000 */
[----:B------:R-:W-:Y:S01]  /*3c20*/  FSEL R128, R133, -INF , !P2 ;  /* 0xff80000085807808 */ /* 0x000fe20005000000 */
[C---:B------:R-:W-:Y:S01]  /*3c30*/  FFMA.FTZ R73, R130.reuse, UR6, R73 ;  /* 0x0000000682497c23 */ /* 0x040fe20008010049 */
[----:B------:R-:W-:Y:S01]  /*3c40*/  I2FP.F32.S32 R133, R134 ;  /* 0x0000008600857245 */ /* 0x000fe20000201400 */
[----:B------:R-:W-:Y:S01]  /*3c50*/  FFMA.FTZ R75, R130, UR6, R75 ;  /* 0x00000006824b7c23 */ /* 0x000fe2000801004b */
[----:B------:R-:W-:Y:S01]  /*3c60*/  LOP3.LUT R130, R137, 0x9, R132, 0xfe, !PT ;  /* 0x0000000989827812 */ /* 0x000fe200078efe84 */
[C---:B------:R-:W-:Y:S01]  /*3c70*/  HMMA.16816.F32 R12, R184.reuse, R162, R12 ;  /* 0x000000a2b80c723c */ /* 0x040fe2000000180c */
[----:B------:R-:W-:Y:S01]  /*3c80*/  ISETP.GE.AND P0, PT, R136, R135, PT ;  /* 0x000000878800720c */ /* 0x000fe20003f06270 */
[C---:B------:R-:W-:Y:S01]  /*3c90*/  FFMA.FTZ R174, R133.reuse, UR6, R68 ;  /* 0x0000000685ae7c23 */ /* 0x040fe20008010044 */
[----:B------:R-:W-:Y:S01]  /*3ca0*/  FSEL R170, R170, -INF , !P6 ;  /* 0xff800000aaaa7808 */ /* 0x000fe20007000000 */
[----:B------:R-:W-:Y:S01]  /*3cb0*/  FFMA.FTZ R166, R133, UR6, R70 ;  /* 0x0000000685a67c23 */ /* 0x000fe20008010046 */
[-C--:B------:R-:W-:Y:S01]  /*3cc0*/  ISETP.GE.AND P3, PT, R136, R193.reuse, PT ;  /* 0x000000c18800720c */ /* 0x080fe20003f66270 */
[----:B------:R-:W-:Y:S01]  /*3cd0*/  IMAD.U32 R133, RZ, RZ, UR4 ;  /* 0x00000004ff857e24 */ /* 0x000fe2000f8e00ff */
[C---:B------:R-:W-:Y:S01]  /*3ce0*/  ISETP.GE.AND P6, PT, R134.reuse, R193, PT ;  /* 0x000000c18600720c */ /* 0x040fe20003fc6270 */
[----:B------:R-:W-:Y:S01]  /*3cf0*/  HMMA.16816.F32 R32, R184, R168, R32 ;  /* 0x000000a8b820723c */ /* 0x000fe20000001820 */
[----:B------:R-:W-:-:S02]  /*3d00*/  ISETP.GE.AND P2, PT, R134, R135, PT ;  /* 0x000000878600720c */ /* 0x000fc40003f46270 */
[----:B------:R-:W-:Y:S02]  /*3d10*/  FSEL R70, R76, -INF , !P4 ;  /* 0xff8000004c467808 */ /* 0x000fe40006000000 */
[----:B------:R-:W-:Y:S02]  /*3d20*/  FSEL R68, R78, -INF , !P1 ;  /* 0xff8000004e447808 */ /* 0x000fe40004800000 */
[----:B------:R-:W-:Y:S01]  /*3d30*/  LOP3.LUT R134, R139, 0x10, R132, 0xfe, !PT ;  /* 0x000000108b867812 */ /* 0x000fe200078efe84 */
[----:B------:R-:W-:Y:S01]  /*3d40*/  HMMA.16816.F32 R56, R184, R180, R56 ;  /* 0x000000b4b838723c */ /* 0x000fe20000001838 */
[C---:B------:R-:W-:Y:S02]  /*3d50*/  ISETP.GE.AND P4, PT, R130.reuse, R193, PT ;  /* 0x000000c18200720c */ /* 0x040fe40003f86270 */
[----:B------:R-:W-:Y:S02]  /*3d60*/  ISETP.GE.AND P1, PT, R130, R135, PT ;  /* 0x000000878200720c */ /* 0x000fe40003f26270 */
[----:B------:R-:W-:-:S02]  /*3d70*/  I2FP.F32.S32 R130, R130 ;  /* 0x0000008200827245 */ /* 0x000fc40000201400 */
[----:B------:R-:W-:Y:S01]  /*3d80*/  FSEL R162, R75, -INF , !P0 ;  /* 0xff8000004ba27808 */ /* 0x000fe20004000000 */
[----:B------:R-:W-:Y:S01]  /*3d90*/  IMAD.U32 R75, RZ, RZ, UR4 ;  /* 0x00000004ff4b7e24 */ /* 0x000fe2000f8e00ff */
[----:B------:R-:W-:Y:S01]  /*3da0*/  FSEL R168, R73, -INF , !P3 ;  /* 0xff80000049a87808 */ /* 0x000fe20005800000 */
[C---:B------:R-:W-:Y:S01]  /*3db0*/  FFMA.FTZ R69, R130.reuse, UR6, R69 ;  /* 0x0000000682457c23 */ /* 0x040fe20008010045 */
[----:B------:R-:W-:Y:S01]  /*3dc0*/  I2FP.F32.S32 R73, R134 ;  /* 0x0000008600497245 */ /* 0x000fe20000201400 */
[----:B------:R-:W-:Y:S01]  /*3dd0*/  FFMA.FTZ R71, R130, UR6, R71 ;  /* 0x0000000682477c23 */ /* 0x000fe20008010047 */
[--C-:B------:R-:W-:Y:S01]  /*3de0*/  LOP3.LUT R78, R133, 0x11, R132.reuse, 0xfe, !PT ;  /* 0x00000011854e7812 */ /* 0x100fe200078efe84 */
[----:B------:R-:W-:Y:S01]  /*3df0*/  HMMA.16816.F32 R80, R184, R172, R80 ;  /* 0x000000acb850723c */ /* 0x000fe20000001850 */
[----:B------:R-:W-:Y:S01]  /*3e00*/  LOP3.LUT R76, R75, 0x18, R132, 0xfe, !PT ;  /* 0x000000184b4c7812 */ /* 0x000fe200078efe84 */
[C---:B------:R-:W-:Y:S01]  /*3e10*/  FFMA.FTZ R64, R73.reuse, UR6, R64 ;  /* 0x0000000649407c23 */ /* 0x040fe20008010040 */
[----:B------:R-:W-:Y:S01]  /*3e20*/  FFMA.FTZ R66, R73, UR6, R66 ;  /* 0x0000000649427c23 */ /* 0x000fe20008010042 */
[----:B------:R-:W-:Y:S01]  /*3e30*/  FSEL R174, R174, -INF , !P6 ;  /* 0xff800000aeae7808 */ /* 0x000fe20007000000 */
[----:B------:R-:W-:Y:S01]  /*3e40*/  IMAD.U32 R73, RZ, RZ, UR4 ;  /* 0x00000004ff497e24 */ /* 0x000fe2000f8e00ff */
[----:B------:R-:W-:-:S02]  /*3e50*/  FSEL R166, R166, -INF , !P2 ;  /* 0xff800000a6a67808 */ /* 0x000fc40005000000 */
[C---:B------:R-:W-:Y:S01]  /*3e60*/  ISETP.GE.AND P6, PT, R78.reuse, R193, PT ;  /* 0x000000c14e00720c */ /* 0x040fe20003fc6270 */
[C---:B------:R-:W-:Y:S01]  /*3e70*/  HMMA.16816.F32 R24, R184.reuse, R164, R24 ;  /* 0x000000a4b818723c */ /* 0x040fe20000001818 */
[----:B------:R-:W-:Y:S02]  /*3e80*/  ISETP.GE.AND P2, PT, R78, R135, PT ;  /* 0x000000874e00720c */ /* 0x000fe40003f46270 */
[----:B------:R-:W-:Y:S02]  /*3e90*/  I2FP.F32.S32 R78, R78 ;  /* 0x0000004e004e7245 */ /* 0x000fe40000201400 */
[----:B------:R-:W-:Y:S02]  /*3ea0*/  FSEL R172, R69, -INF , !P4 ;  /* 0xff80000045ac7808 */ /* 0x000fe40006000000 */
[----:B------:R-:W-:Y:S01]  /*3eb0*/  FSEL R164, R71, -INF , !P1 ;  /* 0xff80000047a47808 */ /* 0x000fe20004800000 */
[----:B------:R-:W-:Y:S01]  /*3ec0*/  IMAD.U32 R71, RZ, RZ, UR4 ;  /* 0x00000004ff477e24 */ /* 0x000fe2000f8e00ff */
[----:B------:R-:W-:Y:S01]  /*3ed0*/  I2FP.F32.S32 R69, R76 ;  /* 0x0000004c00457245 */ /* 0x000fe20000201400 */
[----:B------:R-:W-:Y:S01]  /*3ee0*/  FFMA.FTZ R65, R78, UR6, R65 ;  /* 0x000000064e417c23 */ /* 0x000fe20008010041 */
[----:B------:R-:W-:Y:S01]  /*3ef0*/  ISETP.GE.AND P3, PT, R134, R193, PT ;  /* 0x000000c18600720c */ /* 0x000fe20003f66270 */
[----:B------:R-:W-:Y:S01]  /*3f00*/  FFMA.FTZ R67, R78, UR6, R67 ;  /* 0x000000064e437c23 */ /* 0x000fe20008010043 */
[----:B------:R-:W-:Y:S01]  /*3f10*/  ISETP.GE.AND P0, PT, R134, R135, PT ;  /* 0x000000878600720c */ /* 0x000fe20003f06270 */
[C---:B------:R-:W-:Y:S01]  /*3f20*/  HMMA.16816.F32 R52, R184.reuse, R182, R52 ;  /* 0x000000b6b834723c */ /* 0x040fe20000001834 */
[C---:B------:R-:W-:Y:S01]  /*3f30*/  ISETP.GE.AND P4, PT, R76.reuse, R193, PT ;  /* 0x000000c14c00720c */ /* 0x040fe20003f86270 */
[C---:B------:R-:W-:Y:S01]  /*3f40*/  FFMA.FTZ R60, R69.reuse, UR6, R60 ;  /* 0x00000006453c7c23 */ /* 0x040fe2000801003c */
[----:B------:R-:W-:Y:S01]  /*3f50*/  ISETP.GE.AND P1, PT, R76, R135, PT ;  /* 0x000000874c00720c */ /* 0x000fe20003f26270 */
[----:B------:R-:W-:Y:S01]  /*3f60*/  FFMA.FTZ R62, R69, UR6, R62 ;  /* 0x00000006453e7c23 */ /* 0x000fe2000801003e */
[--C-:B------:R-:W-:Y:S01]  /*3f70*/  LOP3.LUT R76, R73, 0x19, R132.reuse, 0xfe, !PT ;  /* 0x00000019494c7812 */ /* 0x100fe200078efe84 */
[----:B------:R-:W-:Y:S01]  /*3f80*/  IMAD.U32 R69, RZ, RZ, UR4 ;  /* 0x00000004ff457e24 */ /* 0x000fe2000f8e00ff */
[----:B------:R-:W-:Y:S01]  /*3f90*/  LOP3.LUT R78, R71, 0x20, R132, 0xfe, !PT ;  /* 0x00000020474e7812 */ /* 0x000fe200078efe84 */
[----:B------:R-:W-:Y:S01]  /*3fa0*/  HMMA.16816.F32 R16, R184, R160, R16 ;  /* 0x000000a0b810723c */ /* 0x000fe20000001810 */
[----:B------:R-:W-:-:S02]  /*3fb0*/  FSEL R160, R64, -INF , !P3 ;  /* 0xff80000040a07808 */ /* 0x000fc40005800000 */
[----:B------:R-:W-:Y:S02]  /*3fc0*/  FSEL R152, R66, -INF , !P0 ;  /* 0xff80000042987808 */ /* 0x000fe40004000000 */
[C---:B------:R-:W-:Y:S02]  /*3fd0*/  ISETP.GE.AND P3, PT, R76.reuse, R193, PT ;  /* 0x000000c14c00720c */ /* 0x040fe40003f66270 */
[----:B------:R-:W-:Y:S01]  /*3fe0*/  ISETP.GE.AND P0, PT, R76, R135, PT ;  /* 0x000000874c00720c */ /* 0x000fe20003f06270 */
[C---:B------:R-:W-:Y:S01]  /*3ff0*/  HMMA.16816.F32 R4, R184.reuse, R158, R4 ;  /* 0x0000009eb804723c */ /* 0x040fe20000001804 */
[----:B------:R-:W-:Y:S02]  /*4000*/  I2FP.F32.S32 R76, R76 ;  /* 0x0000004c004c7245 */ /* 0x000fe40000201400 */
[----:B------:R-:W-:Y:S02]  /*4010*/  FSEL R158, R65, -INF , !P6 ;  /* 0xff800000419e7808 */ /* 0x000fe40007000000 */
[----:B------:R-:W-:Y:S01]  /*4020*/  I2FP.F32.S32 R65, R78 ;  /* 0x0000004e00417245 */ /* 0x000fe20000201400 */
[----:B------:R-:W-:Y:S01]  /*4030*/  FFMA.FTZ R61, R76, UR6, R61 ;  /* 0x000000064c3d7c23 */ /* 0x000fe2000801003d */
[----:B------:R-:W-:Y:S01]  /*4040*/  LOP3.LUT R66, R69, 0x21, R132, 0xfe, !PT ;  /* 0x0000002145427812 */ /* 0x000fe200078efe84 */
[----:B------:R-:W-:Y:S01]  /*4050*/  HMMA.16816.F32 R108, R184, R146, R108 ;  /* 0x00000092b86c723c */ /* 0x000fe2000000186c */
[----:B------:R-:W-:Y:S01]  /*4060*/  FSEL R146, R67, -INF , !P2 ;  /* 0xff80000043927808 */ /* 0x000fe20005000000 */
[----:B------:R-:W-:-:S02]  /*4070*/  IMAD.U32 R67, RZ, RZ, UR4 ;  /* 0x00000004ff437e24 */ /* 0x000fc4000f8e00ff */
[----:B------:R-:W-:Y:S01]  /*4080*/  FFMA.FTZ R63, R76, UR6, R63 ;  /* 0x000000064c3f7c23 */ /* 0x000fe2000801003f */
[C---:B------:R-:W-:Y:S01]  /*4090*/  FFMA.FTZ R56, R65.reuse, UR6, R56 ;  /* 0x0000000641387c23 */ /* 0x040fe20008010038 */
[----:B------:R-:W-:Y:S01]  /*40a0*/  FFMA.FTZ R58, R65, UR6, R58 ;  /* 0x00000006413a7c23 */ /* 0x000fe2000801003a */
[----:B------:R-:W-:Y:S01]  /*40b0*/  IMAD.U32 R65, RZ, RZ, UR4 ;  /* 0x00000004ff417e24 */ /* 0x000fe2000f8e00ff */
[----:B------:R-:W-:Y:S01]  /*40c0*/  LOP3.LUT R64, R67, 0x28, R132, 0xfe, !PT ;  /* 0x0000002843407812 */ /* 0x000fe200078efe84 */
[----:B------:R-:W-:Y:S01]  /*40d0*/  HMMA.16816.F32 R8, R184, R156, R8 ;  /* 0x0000009cb808723c */ /* 0x000fe20000001808 */
[----:B------:R-:W-:Y:S02]  /*40e0*/  FSEL R156, R60, -INF , !P4 ;  /* 0xff8000003c9c7808 */ /* 0x000fe40006000000 */
[----:B------:R-:W-:Y:S02]  /*40f0*/  I2FP.F32.S32 R60, R66 ;  /* 0x00000042003c7245 */ /* 0x000fe40000201400 */
[----:B------:R-:W-:-:S02]  /*4100*/  ISETP.GE.AND P6, PT, R78, R193, PT ;  /* 0x000000c14e00720c */ /* 0x000fc40003fc6270 */
[----:B------:R-:W-:Y:S01]  /*4110*/  ISETP.GE.AND P2, PT, R78, R135, PT ;  /* 0x000000874e00720c */ /* 0x000fe20003f46270 */
[C---:B------:R-:W-:Y:S01]  /*4120*/  HMMA.16816.F32 R48, R184.reuse, R176, R48 ;  /* 0x000000b0b830723c */ /* 0x040fe20000001830 */
[C---:B------:R-:W-:Y:S01]  /*4130*/  FFMA.FTZ R57, R60.reuse, UR6, R57 ;  /* 0x000000063c397c23 */ /* 0x040fe20008010039 */
[----:B------:R-:W-:Y:S01]  /*4140*/  FFMA.FTZ R59, R60, UR6, R59 ;  /* 0x000000063c3b7c23 */ /* 0x000fe2000801003b */
[----:B------:R-:W-:Y:S02]  /*4150*/  LOP3.LUT R60, R65, 0x29, R132, 0xfe, !PT ;  /* 0x00000029413c7812 */ /* 0x000fe400078efe84 */
[----:B------:R-:W-:Y:S02]  /*4160*/  ISETP.GE.AND P4, PT, R66, R193, PT ;  /* 0x000000c14200720c */ /* 0x000fe40003f86270 */
[----:B------:R-:W-:Y:S01]  /*4170*/  FSEL R130, R58, -INF , !P2 ;  /* 0xff8000003a827808 */ /* 0x000fe20005000000 */
[----:B------:R-:W-:Y:S01]  /*4180*/  HMMA.16816.F32 R124, R184, R154, R124 ;  /* 0x0000009ab87c723c */ /* 0x000fe2000000187c */
[----:B------:R-:W-:-:S02]  /*4190*/  FSEL R154, R61, -INF , !P3 ;  /* 0xff8000003d9a7808 */ /* 0x000fc40005800000 */
[----:B------:R-:W-:Y:S02]  /*41a0*/  I2FP.F32.S32 R61, R64 ;  /* 0x00000040003d7245 */ /* 0x000fe40000201400 */
[----:B------:R-:W-:Y:S02]  /*41b0*/  ISETP.GE.AND P2, PT, R60, R135, PT ;  /* 0x000000873c00720c */ /* 0x000fe40003f46270 */
[C---:B------:R-:W-:Y:S01]  /*41c0*/  ISETP.GE.AND P3, PT, R64.reuse, R193, PT ;  /* 0x000000c14000720c */ /* 0x040fe20003f66270 */
[C---:B------:R-:W-:Y:S01]  /*41d0*/  HMMA.16816.F32 R120, R184.reuse, R148, R120 ;  /* 0x00000094b878723c */ /* 0x040fe20000001878 */
[----:B------:R-:W-:Y:S01]  /*41e0*/  FSEL R148, R63, -INF , !P0 ;  /* 0xff8000003f947808 */ /* 0x000fe20004000000 */
[----:B------:R-:W-:Y:S02]  /*41f0*/  IMAD.U32 R63, RZ, RZ, UR4 ;  /* 0x00000004ff3f7e24 */ /* 0x000fe4000f8e00ff */
[C---:B------:R-:W-:Y:S01]  /*4200*/  FFMA.FTZ R52, R61.reuse, UR6, R52 ;  /* 0x000000063d347c23 */ /* 0x040fe20008010034 */
[----:B------:R-:W-:Y:S01]  /*4210*/  FFMA.FTZ R54, R61, UR6, R54 ;  /* 0x000000063d367c23 */ /* 0x000fe20008010036 */
[----:B------:R-:W-:Y:S01]  /*4220*/  IMAD.U32 R61, RZ, RZ, UR4 ;  /* 0x00000004ff3d7e24 */ /* 0x000fe2000f8e00ff */
[----:B------:R-:W-:Y:S01]  /*4230*/  BAR.SYNC.DEFER_BLOCKING 0x0 ;  /* 0x0000000000007b1d */ /* 0x000fe20000010000 */
[----:B------:R-:W-:Y:S01]  /*4240*/  ISETP.GE.AND P0, PT, R64, R135, PT ;  /* 0x000000874000720c */ /* 0x000fe20003f06270 */
[----:B------:R-:W-:Y:S01]  /*4250*/  HMMA.16816.F32 R116, R184, R150, R116 ;  /* 0x00000096b874723c */ /* 0x000fe20000001874 */
[----:B------:R-:W-:-:S02]  /*4260*/  FSEL R150, R62, -INF , !P1 ;  /* 0xff8000003e967808 */ /* 0x000fc40004800000 */
[----:B------:R-:W-:Y:S02]  /*4270*/  ISETP.GE.AND P1, PT, R66, R135, PT ;  /* 0x000000874200720c */ /* 0x000fe40003f26270 */
[--C-:B------:R-:W-:Y:S02]  /*4280*/  LOP3.LUT R62, R63, 0x30, R132.reuse, 0xfe, !PT ;  /* 0x000000303f3e7812 */ /* 0x100fe400078efe84 */
[----:B------:R-:W-:Y:S01]  /*4290*/  FSEL R251, R59, -INF , !P1 ;  /* 0xff8000003bfb7808 */ /* 0x000fe20004800000 */
[----:B------:R-:W-:Y:S01]  /*42a0*/  HMMA.16816.F32 R44, R184, R178, R44 ;  /* 0x000000b2b82c723c */ /* 0x000fe2000000182c */
[----:B------:R-:W-:Y:S01]  /*42b0*/  IMAD.U32 R59, RZ, RZ, UR4 ;  /* 0x00000004ff3b7e24 */ /* 0x000fe2000f8e00ff */
[----:B------:R-:W-:Y:S02]  /*42c0*/  LOP3.LUT R58, R61, 0x31, R132, 0xfe, !PT ;  /* 0x000000313d3a7812 */ /* 0x000fe400078efe84 */
[----:B------:R-:W-:Y:S02]  /*42d0*/  FSEL R140, R52, -INF , !P3 ;  /* 0xff800000348c7808 */ /* 0x000fe40005800000 */
[----:B------:R-:W-:-:S02]  /*42e0*/  I2FP.F32.S32 R52, R58 ;  /* 0x0000003a00347245 */ /* 0x000fc40000201400 */
[C---:B------:R-:W-:Y:S01]  /*42f0*/  HMMA.16816.F32 R112, R184.reuse, R144, R112 ;  /* 0x00000090b870723c */ /* 0x040fe20000001870 */
[----:B------:R-:W-:Y:S02]  /*4300*/  FSEL R144, R56, -INF , !P6 ;  /* 0xff80000038907808 */ /* 0x000fe40007000000 */
[-C--:B------:R-:W-:Y:S01]  /*4310*/  ISETP.GE.AND P6, PT, R60, R193.reuse, PT ;  /* 0x000000c13c00720c */ /* 0x080fe20003fc6270 */
[C---:B------:R-:W-:Y:S01]  /*4320*/  FFMA.FTZ R49, R52.reuse, UR6, R49 ;  /* 0x0000000634317c23 */ /* 0x040fe20008010031 */
[----:B------:R-:W-:Y:S01]  /*4330*/  I2FP.F32.S32 R60, R60 ;  /* 0x0000003c003c7245 */ /* 0x000fe20000201400 */
[----:B------:R-:W-:Y:S01]  /*4340*/  FFMA.FTZ R51, R52, UR6, R51 ;  /* 0x0000000634337c23 */ /* 0x000fe20008010033 */
[----:B------:R-:W-:Y:S01]  /*4350*/  LOP3.LUT R56, R59, 0x38, R132, 0xfe, !PT ;  /* 0x000000383b387812 */ /* 0x000fe200078efe84 */
[----:B------:R-:W-:Y:S01]  /*4360*/  HMMA.16816.F32 R100, R184, R142, R100 ;  /* 0x0000008eb864723c */ /* 0x000fe20000001864 */
[----:B------:R-:W-:Y:S01]  /*4370*/  FSEL R142, R57, -INF , !P4 ;  /* 0xff800000398e7808 */ /* 0x000fe20006000000 */
[C---:B------:R-:W-:Y:S01]  /*4380*/  FFMA.FTZ R53, R60.reuse, UR6, R53 ;  /* 0x000000063c357c23 */ /* 0x040fe20008010035 */
[----:B------:R-:W-:Y:S01]  /*4390*/  I2FP.F32.S32 R57, R62 ;  /* 0x0000003e00397245 */ /* 0x000fe20000201400 */
[----:B------:R-:W-:Y:S01]  /*43a0*/  FFMA.FTZ R55, R60, UR6, R55 ;  /* 0x000000063c377c23 */ /* 0x000fe20008010037 */
[----:B------:R-:W-:-:S02]  /*43b0*/  ISETP.GE.AND P4, PT, R62, R193, PT ;  /* 0x000000c13e00720c */ /* 0x000fc40003f86270 */
[----:B------:R-:W-:Y:S01]  /*43c0*/  FSEL R138, R53, -INF , !P6 ;  /* 0xff800000358a7808 */ /* 0x000fe20007000000 */
[C---:B------:R-:W-:Y:S01]  /*43d0*/  FFMA.FTZ R48, R57.reuse, UR6, R48 ;  /* 0x0000000639307c23 */ /* 0x040fe20008010030 */
[----:B------:R-:W-:Y:S01]  /*43e0*/  FFMA.FTZ R50, R57, UR6, R50 ;  /* 0x0000000639327c23 */ /* 0x000fe20008010032 */
[----:B------:R-:W-:Y:S01]  /*43f0*/  IMAD.U32 R57, RZ, RZ, UR4 ;  /* 0x00000004ff397e24 */ /* 0x000fe2000f8e00ff */
[----:B------:R-:W-:Y:S01]  /*4400*/  FSEL R243, R55, -INF , !P2 ;  /* 0xff80000037f37808 */ /* 0x000fe20005000000 */
[----:B------:R-:W-:Y:S01]  /*4410*/  IMAD.U32 R55, RZ, RZ, UR4 ;  /* 0x00000004ff377e24 */ /* 0x000fe2000f8e00ff */
[----:B------:R-:W-:Y:S02]  /*4420*/  I2FP.F32.S32 R53, R56 ;  /* 0x0000003800357245 */ /* 0x000fe40000201400 */
[----:B------:R-:W-:Y:S02]  /*4430*/  ISETP.GE.AND P1, PT, R62, R135, PT ;  /* 0x000000873e00720c */ /* 0x000fe40003f26270 */
[----:B------:R-:W-:Y:S01]  /*4440*/  LOP3.LUT R52, R57, 0x39, R132, 0xfe, !PT ;  /* 0x0000003939347812 */ /* 0x000fe200078efe84 */
[C---:B------:R-:W-:Y:S01]  /*4450*/  FFMA.FTZ R44, R53.reuse, UR6, R44 ;  /* 0x00000006352c7c23 */ /* 0x040fe2000801002c */
[----:B------:R-:W-:Y:S01]  /*4460*/  FSEL R245, R54, -INF , !P0 ;  /* 0xff80000036f57808 */ /* 0x000fe20004000000 */
[----:B------:R-:W-:Y:S01]  /*4470*/  FFMA.FTZ R46, R53, UR6, R46 ;  /* 0x00000006352e7c23 */ /* 0x000fe2000801002e */
[C---:B------:R-:W-:Y:S01]  /*4480*/  ISETP.GE.AND P3, PT, R58.reuse, R193, PT ;  /* 0x000000c13a00720c */ /* 0x040fe20003f66270 */
[----:B------:R-:W-:Y:S01]  /*4490*/  IMAD.U32 R53, RZ, RZ, UR4 ;  /* 0x00000004ff357e24 */ /* 0x000fe2000f8e00ff */
[----:B------:R-:W-:-:S02]  /*44a0*/  ISETP.GE.AND P0, PT, R58, R135, PT ;  /* 0x000000873a00720c */ /* 0x000fc40003f06270 */
[----:B------:R-:W-:Y:S02]  /*44b0*/  LOP3.LUT R54, R55, 0x40, R132, 0xfe, !PT ;  /* 0x0000004037367812 */ /* 0x000fe400078efe84 */
[----:B------:R-:W-:Y:S02]  /*44c0*/  FSEL R136, R48, -INF , !P4 ;  /* 0xff80000030887808 */ /* 0x000fe40006000000 */
[----:B------:R-:W-:Y:S02]  /*44d0*/  FSEL R237, R50, -INF , !P1 ;  /* 0xff80000032ed7808 */ /* 0x000fe40004800000 */
[C---:B------:R-:W-:Y:S02]  /*44e0*/  ISETP.GE.AND P4, PT, R52.reuse, R193, PT ;  /* 0x000000c13400720c */ /* 0x040fe40003f86270 */
[----:B------:R-:W-:Y:S02]  /*44f0*/  ISETP.GE.AND P1, PT, R52, R135, PT ;  /* 0x000000873400720c */ /* 0x000fe40003f26270 */
[----:B------:R-:W-:-:S02]  /*4500*/  I2FP.F32.S32 R52, R52 ;  /* 0x0000003400347245 */ /* 0x000fc40000201400 */
[----:B------:R-:W-:Y:S02]  /*4510*/  FSEL R249, R49, -INF , !P3 ;  /* 0xff80000031f97808 */ /* 0x000fe40005800000 */
[----:B------:R-:W-:Y:S01]  /*4520*/  FSEL R229, R51, -INF , !P0 ;  /* 0xff80000033e57808 */ /* 0x000fe20004000000 */
[----:B------:R-:W-:Y:S01]  /*4530*/  IMAD.U32 R51, RZ, RZ, UR4 ;  /* 0x00000004ff337e24 */ /* 0x000fe2000f8e00ff */
[----:B------:R-:W-:Y:S01]  /*4540*/  ISETP.GE.AND P6, PT, R56, R193, PT ;  /* 0x000000c13800720c */ /* 0x000fe20003fc6270 */
[C---:B------:R-:W-:Y:S01]  /*4550*/  FFMA.FTZ R45, R52.reuse, UR6, R45 ;  /* 0x00000006342d7c23 */ /* 0x040fe2000801002d */
[----:B------:R-:W-:Y:S01]  /*4560*/  I2FP.F32.S32 R49, R54 ;  /* 0x0000003600317245 */ /* 0x000fe20000201400 */
[----:B------:R-:W-:Y:S01]  /*4570*/  FFMA.FTZ R47, R52, UR6, R47 ;  /* 0x00000006342f7c23 */ /* 0x000fe2000801002f */
[----:B------:R-:W-:Y:S02]  /*4580*/  LOP3.LUT R50, R53, 0x41, R132, 0xfe, !PT ;  /* 0x0000004135327812 */ /* 0x000fe400078efe84 */
[----:B------:R-:W-:Y:S01]  /*4590*/  FSEL R247, R44, -INF , !P6 ;  /* 0xff8000002cf77808 */ /* 0x000fe20007000000 */
[C---:B------:R-:W-:Y:S01]  /*45a0*/  FFMA.FTZ R40, R49.reuse, UR6, R40 ;  /* 0x0000000631287c23 */ /* 0x040fe20008010028 */
[----:B------:R-:W-:Y:S01]  /*45b0*/  FFMA.FTZ R42, R49, UR6, R42 ;  /* 0x00000006312a7c23 */ /* 0x000fe2000801002a */
[----:B------:R-:W-:Y:S01]  /*45c0*/  LOP3.LUT R48, R51, 0x48, R132, 0xfe, !PT ;  /* 0x0000004833307812 */ /* 0x000fe200078efe84 */
[----:B------:R-:W-:Y:S01]  /*45d0*/  IMAD.U32 R49, RZ, RZ, UR4 ;  /* 0x00000004ff317e24 */ /* 0x000fe2000f8e00ff */
[----:B------:R-:W-:-:S02]  /*45e0*/  I2FP.F32.S32 R44, R50 ;  /* 0x00000032002c7245 */ /* 0x000fc40000201400 */
[----:B------:R-:W-:Y:S02]  /*45f0*/  FSEL R241, R45, -INF , !P4 ;  /* 0xff8000002df17808 */ /* 0x000fe40006000000 */
[----:B------:R-:W-:Y:S01]  /*4600*/  ISETP.GE.AND P2, PT, R56, R135, PT ;  /* 0x000000873800720c */ /* 0x000fe20003f46270 */
[C---:B------:R-:W-:Y:S01]  /*4610*/  FFMA.FTZ R41, R44.reuse, UR6, R41 ;  /* 0x000000062c297c23 */ /* 0x040fe20008010029 */
[----:B------:R-:W-:Y:S01]  /*4620*/  FSEL R225, R47, -INF , !P1 ;  /* 0xff8000002fe17808 */ /* 0x000fe20004800000 */
[----:B------:R-:W-:Y:S01]  /*4630*/  FFMA.FTZ R43, R44, UR6, R43 ;  /* 0x000000062c2b7c23 */ /* 0x000fe2000801002b */
[----:B------:R-:W-:Y:S01]  /*4640*/  I2FP.F32.S32 R45, R48 ;  /* 0x00000030002d7245 */ /* 0x000fe20000201400 */
[----:B------:R-:W-:Y:S01]  /*4650*/  IMAD.U32 R47, RZ, RZ, UR4 ;  /* 0x00000004ff2f7e24 */ /* 0x000fe2000f8e00ff */
[C---:B------:R-:W-:Y:S02]  /*4660*/  ISETP.GE.AND P3, PT, R54.reuse, R193, PT ;  /* 0x000000c13600720c */ /* 0x040fe40003f66270 */
[----:B------:R-:W-:Y:S01]  /*4670*/  ISETP.GE.AND P0, PT, R54, R135, PT ;  /* 0x000000873600720c */ /* 0x000fe20003f06270 */
[----:B------:R-:W-:Y:S01]  /*4680*/  FFMA.FTZ R36, R45, UR6, R36 ;  /* 0x000000062d247c23 */ /* 0x000fe20008010024 */
[----:B------:R-:W-:Y:S01]  /*4690*/  LOP3.LUT R44, R49, 0x49, R132, 0xfe, !PT ;  /* 0x00000049312c7812 */ /* 0x000fe200078efe84 */
[----:B------:R-:W-:Y:S01]  /*46a0*/  FFMA.FTZ R38, R45, UR6, R38 ;  /* 0x000000062d267c23 */ /* 0x000fe20008010026 */
[----:B------:R-:W-:Y:S01]  /*46b0*/  FSEL R227, R46, -INF , !P2 ;  /* 0xff8000002ee37808 */ /* 0x000fe20005000000 */
[----:B------:R-:W-:Y:S01]  /*46c0*/  IMAD.U32 R45, RZ, RZ, UR4 ;  /* 0x00000004ff2d7e24 */ /* 0x000fe2000f8e00ff */
[----:B------:R-:W-:-:S02]  /*46d0*/  ISETP.GE.AND P6, PT, R50, R193, PT ;  /* 0x000000c13200720c */ /* 0x000fc40003fc6270 */
[----:B------:R-:W-:Y:S02]  /*46e0*/  ISETP.GE.AND P2, PT, R50, R135, PT ;  /* 0x000000873200720c */ /* 0x000fe40003f46270 */
[----:B------:R-:W-:Y:S02]  /*46f0*/  FSEL R201, R40, -INF , !P3 ;  /* 0xff80000028c97808 */ /* 0x000fe40005800000 */
[----:B------:R-:W-:Y:S02]  /*4700*/  FSEL R141, R42, -INF , !P0 ;  /* 0xff8000002a8d7808 */ /* 0x000fe40004000000 */
[----:B------:R-:W-:Y:S02]  /*4710*/  LOP3.LUT R46, R47, 0x50, R132, 0xfe, !PT ;  /* 0x000000502f2e7812 */ /* 0x000fe400078efe84 */
[C---:B------:R-:W-:Y:S02]  /*4720*/  ISETP.GE.AND P3, PT, R44.reuse, R193, PT ;  /* 0x000000c12c00720c */ /* 0x040fe40003f66270 */
[----:B------:R-:W-:-:S02]  /*4730*/  ISETP.GE.AND P0, PT, R44, R135, PT ;  /* 0x000000872c00720c */ /* 0x000fc40003f06270 */
[----:B------:R-:W-:Y:S02]  /*4740*/  I2FP.F32.S32 R44, R44 ;  /* 0x0000002c002c7245 */ /* 0x000fe40000201400 */
[----:B------:R-:W-:Y:S02]  /*4750*/  FSEL R157, R41, -INF , !P6 ;  /* 0xff800000299d7808 */ /* 0x000fe40007000000 */
[----:B------:R-:W-:Y:S01]  /*4760*/  FSEL R139, R43, -INF , !P2 ;  /* 0xff8000002b8b7808 */ /* 0x000fe20005000000 */
[----:B------:R-:W-:Y:S01]  /*4770*/  IMAD.U32 R43, RZ, RZ, UR4 ;  /* 0x00000004ff2b7e24 */ /* 0x000fe2000f8e00ff */
[----:B------:R-:W-:Y:S01]  /*4780*/  ISETP.GE.AND P4, PT, R48, R193, PT ;  /* 0x000000c13000720c */ /* 0x000fe20003f86270 */
[C---:B------:R-:W-:Y:S01]  /*4790*/  FFMA.FTZ R37, R44.reuse, UR6, R37 ;  /* 0x000000062c257c23 */ /* 0x040fe20008010025 */
[----:B------:R-:W-:Y:S01]  /*47a0*/  I2FP.F32.S32 R41, R46 ;  /* 0x0000002e00297245 */ /* 0x000fe20000201400 */
[----:B------:R-:W-:Y:S01]  /*47b0*/  FFMA.FTZ R39, R44, UR6, R39 ;  /* 0x000000062c277c23 */ /* 0x000fe20008010027 */
[----:B------:R-:W-:-:S02]  /*47c0*/  LOP3.LUT R42, R45, 0x91, R132, 0xfe, !PT ;  /* 0x000000912d2a7812 */ /* 0x000fc400078efe84 */
[----:B------:R-:W-:Y:S01]  /*47d0*/  FSEL R151, R36, -INF , !P4 ;  /* 0xff80000024977808 */ /* 0x000fe20006000000 */
[C---:B------:R-:W-:Y:S01]  /*47e0*/  FFMA.FTZ R32, R41.reuse, UR6, R32 ;  /* 0x0000000629207c23 */ /* 0x040fe20008010020 */
[----:B------:R-:W-:Y:S01]  /*47f0*/  FFMA.FTZ R34, R41, UR6, R34 ;  /* 0x0000000629227c23 */ /* 0x000fe20008010022 */
[----:B------:R-:W-:Y:S01]  /*4800*/  LOP3.LUT R40, R43, 0x98, R132, 0xfe, !PT ;  /* 0x000000982b287812 */ /* 0x000fe200078efe84 */
[----:B------:R-:W-:Y:S01]  /*4810*/  IMAD.U32 R41, RZ, RZ, UR4 ;  /* 0x00000004ff297e24 */ /* 0x000fe2000f8e00ff */
[----:B------:R-:W-:Y:S02]  /*4820*/  I2FP.F32.S32 R36, R42 ;  /* 0x0000002a00247245 */ /* 0x000fe40000201400 */
[----:B------:R-:W-:Y:S01]  /*4830*/  FSEL R137, R37, -INF , !P3 ;  /* 0xff80000025897808 */ /* 0x000fe20005800000 */
[----:B------:R-:W-:Y:S01]  /*4840*/  IMAD.U32 R37, RZ, RZ, UR4 ;  /* 0x00000004ff257e24 */ /* 0x000fe2000f8e00ff */
[----:B------:R-:W-:Y:S01]  /*4850*/  ISETP.GE.AND P1, PT, R48, R135, PT ;  /* 0x000000873000720c */ /* 0x000fe20003f26270 */
[----:B------:R-:W-:Y:S01]  /*4860*/  FFMA.FTZ R129, R36, UR6, R129 ;  /* 0x0000000624817c23 */ /* 0x000fe20008010081 */
[----:B------:R-:W-:Y:S01]  /*4870*/  FSEL R145, R39, -INF , !P0 ;  /* 0xff80000027917808 */ /* 0x000fe20004000000 */
[----:B------:R-:W-:Y:S01]  /*4880*/  IMAD.U32 R39, RZ, RZ, UR4 ;  /* 0x00000004ff277e24 */ /* 0x000fe2000f8e00ff */
[----:B------:R-:W-:-:S02]  /*4890*/  ISETP.GE.AND P3, PT, R40, R193, PT ;  /* 0x000000c12800720c */ /* 0x000fc40003f66270 */
[----:B------:R-:W-:Y:S02]  /*48a0*/  ISETP.GE.AND P0, PT, R40, R135, PT ;  /* 0x000000872800720c */ /* 0x000fe40003f06270 */
[----:B------:R-:W-:Y:S01]  /*48b0*/  I2FP.F32.S32 R43, R40 ;  /* 0x00000028002b7245 */ /* 0x000fe20000201400 */
[----:B------:R-:W-:Y:S01]  /*48c0*/  FFMA.FTZ R40, R36, UR6, R131 ;  /* 0x0000000624287c23 */ /* 0x000fe20008010083 */
[C---:B------:R-:W-:Y:S02]  /*48d0*/  ISETP.GE.AND P6, PT, R46.reuse, R193, PT ;  /* 0x000000c12e00720c */ /* 0x040fe40003fc6270 */
[----:B------:R-:W-:Y:S01]  /*48e0*/  ISETP.GE.AND P2, PT, R46, R135, PT ;  /* 0x000000872e00720c */ /* 0x000fe20003f46270 */
[----:B------:R-:W-:Y:S01]  /*48f0*/  FFMA.FTZ R124, R43, UR6, R124 ;  /* 0x000000062b7c7c23 */ /* 0x000fe2000801007c */
[----:B------:R-:W-:Y:S01]  /*4900*/  LOP3.LUT R36, R41, 0x99, R132, 0xfe, !PT ;  /* 0x0000009929247812 */ /* 0x000fe200078efe84 */
[----:B------:R-:W-:Y:S01]  /*4910*/  FFMA.FTZ R43, R43, UR6, R126 ;  /* 0x000000062b2b7c23 */ /* 0x000fe2000801007e */
[----:B------:R-:W-:-:S02]  /*4920*/  FSEL R149, R38, -INF , !P1 ;  /* 0xff80000026957808 */ /* 0x000fc40004800000 */
[----:B------:R-:W-:Y:S02]  /*4930*/  LOP3.LUT R38, R37, 0xa0, R132, 0xfe, !PT ;  /* 0x000000a025267812 */ /* 0x000fe400078efe84 */
[----:B------:R-:W-:Y:S02]  /*4940*/  FSEL R143, R32, -INF , !P6 ;  /* 0xff800000208f7808 */ /* 0x000fe40007000000 */
[----:B------:R-:W-:Y:S02]  /*4950*/  FSEL R147, R34, -INF , !P2 ;  /* 0xff80000022937808 */ /* 0x000fe40005000000 */
[C---:B------:R-:W-:Y:S02]  /*4960*/  ISETP.GE.AND P6, PT, R36.reuse, R193, PT ;  /* 0x000000c12400720c */ /* 0x040fe40003fc6270 */
[----:B------:R-:W-:Y:S02]  /*4970*/  ISETP.GE.AND P2, PT, R36, R135, PT ;  /* 0x000000872400720c */ /* 0x000fe40003f46270 */
[----:B------:R-:W-:-:S02]  /*4980*/  I2FP.F32.S32 R36, R36 ;  /* 0x0000002400247245 */ /* 0x000fc40000201400 */
[----:B------:R-:W-:Y:S02]  /*4990*/  I2FP.F32.S32 R37, R38 ;  /* 0x0000002600257245 */ /* 0x000fe40000201400 */
[----:B------:R-:W-:Y:S01]  /*49a0*/  ISETP.GE.AND P4, PT, R42, R193, PT ;  /* 0x000000c12a00720c */ /* 0x000fe20003f86270 */
[----:B------:R-:W-:Y:S01]  /*49b0*/  FFMA.FTZ R41, R36, UR6, R127 ;  /* 0x0000000624297c23 */ /* 0x000fe2000801007f */
[----:B------:R-:W-:Y:S01]  /*49c0*/  ISETP.GE.AND P1, PT, R42, R135, PT ;  /* 0x000000872a00720c */ /* 0x000fe20003f26270 */
[----:B------:R-:W-:Y:S01]  /*49d0*/  FFMA.FTZ R42, R36, UR6, R125 ;  /* 0x00000006242a7c23 */ /* 0x000fe2000801007d */
[----:B------:R-:W-:Y:S01]  /*49e0*/  LOP3.LUT R44, R45, 0xa1, R132, 0xfe, !PT ;  /* 0x000000a12d2c7812 */ /* 0x000fe200078efe84 */
[C---:B------:R-:W-:Y:S01]  /*49f0*/  FFMA.FTZ R47, R37.reuse, UR6, R120 ;  /* 0x00000006252f7c23 */ /* 0x040fe20008010078 */
[----:B------:R-:W-:Y:S01]  /*4a00*/  FFMA.FTZ R46, R37, UR6, R122 ;  /* 0x00000006252e7c23 */ /* 0x000fe2000801007a */
[----:B------:R-:W-:Y:S01]  /*4a10*/  IMAD.U32 R37, RZ, RZ, UR4 ;  /* 0x00000004ff257e24 */ /* 0x000fe2000f8e00ff */
[----:B------:R-:W-:-:S02]  /*4a20*/  LOP3.LUT R32, R39, 0xa8, R132, 0xfe, !PT ;  /* 0x000000a827207812 */ /* 0x000fc400078efe84 */
[----:B------:R-:W-:Y:S02]  /*4a30*/  FSEL R120, R124, -INF , !P3 ;  /* 0xff8000007c787808 */ /* 0x000fe40005800000 */
[----:B------:R-:W-:Y:S02]  /*4a40*/  FSEL R43, R43, -INF , !P0 ;  /* 0xff8000002b2b7808 */ /* 0x000fe40004000000 */
[C---:B------:R-:W-:Y:S02]  /*4a50*/  ISETP.GE.AND P3, PT, R44.reuse, R193, PT ;  /* 0x000000c12c00720c */ /* 0x040fe40003f66270 */
[----:B------:R-:W-:Y:S02]  /*4a60*/  ISETP.GE.AND P0, PT, R44, R135, PT ;  /* 0x000000872c00720c */ /* 0x000fe40003f06270 */
[----:B------:R-:W-:Y:S02]  /*4a70*/  FSEL R129, R129, -INF , !P4 ;  /* 0xff80000081817808 */ /* 0x000fe40006000000 */
[----:B------:R-:W-:-:S02]  /*4a80*/  FSEL R40, R40, -INF , !P1 ;  /* 0xff80000028287808 */ /* 0x000fc40004800000 */
[----:B------:R-:W-:Y:S02]  /*4a90*/  I2FP.F32.S32 R44, R44 ;  /* 0x0000002c002c7245 */ /* 0x000fe40000201400 */
[----:B------:R-:W-:Y:S02]  /*4aa0*/  FSEL R42, R42, -INF , !P6 ;  /* 0xff8000002a2a7808 */ /* 0x000fe40007000000 */
[----:B------:R-:W-:Y:S01]  /*4ab0*/  FSEL R41, R41, -INF , !P2 ;  /* 0xff80000029297808 */ /* 0x000fe20005000000 */
[----:B------:R-:W-:Y:S01]  /*4ac0*/  FFMA.FTZ R45, R44, UR6, R121 ;  /* 0x000000062c2d7c23 */ /* 0x000fe20008010079 */
[----:B------:R-:W-:Y:S01]  /*4ad0*/  ISETP.GE.AND P4, PT, R38, R193, PT ;  /* 0x000000c12600720c */ /* 0x000fe20003f86270 */
[----:B------:R-:W-:Y:S01]  /*4ae0*/  FFMA.FTZ R44, R44, UR6, R123 ;  /* 0x000000062c2c7c23 */ /* 0x000fe2000801007b */
[----:B------:R-:W-:Y:S02]  /*4af0*/  ISETP.GE.AND P1, PT, R38, R135, PT ;  /* 0x000000872600720c */ /* 0x000fe40003f26270 */
[----:B------:R-:W-:-:S02]  /*4b00*/  ISETP.GE.AND P6, PT, R32, R193, PT ;  /* 0x000000c12000720c */ /* 0x000fc40003fc6270 */
[----:B------:R-:W-:Y:S02]  /*4b10*/  ISETP.GE.AND P2, PT, R32, R135, PT ;  /* 0x000000872000720c */ /* 0x000fe40003f46270 */
[----:B------:R-:W-:Y:S02]  /*4b20*/  I2FP.F32.S32 R49, R32 ;  /* 0x0000002000317245 */ /* 0x000fe40000201400 */
[----:B------:R-:W-:Y:S02]  /*4b30*/  LOP3.LUT R32, R37, 0xa9, R132, 0xfe, !PT ;  /* 0x000000a925207812 */ /* 0x000fe400078efe84 */
[----:B------:R-:W-:Y:S01]  /*4b40*/  FSEL R47, R47, -INF , !P4 ;  /* 0xff8000002f2f7808 */ /* 0x000fe20006000000 */
[C---:B------:R-:W-:Y:S01]  /*4b50*/  FFMA.FTZ R52, R49.reuse, UR6, R116 ;  /* 0x0000000631347c23 */ /* 0x040fe20008010074 */
[----:B------:R-:W-:Y:S01]  /*4b60*/  FSEL R46, R46, -INF , !P1 ;  /* 0xff8000002e2e7808 */ /* 0x000fe20004800000 */
[----:B------:R-:W-:Y:S01]  /*4b70*/  FFMA.FTZ R49, R49, UR6, R118 ;  /* 0x0000000631317c23 */ /* 0x000fe20008010076 */
[----:B------:R-:W-:-:S02]  /*4b80*/  ISETP.GE.AND P4, PT, R32, R193, PT ;  /* 0x000000c12000720c */ /* 0x000fc40003f86270 */
[----:B------:R-:W-:Y:S02]  /*4b90*/  ISETP.GE.AND P1, PT, R32, R135, PT ;  /* 0x000000872000720c */ /* 0x000fe40003f26270 */
[----:B------:R-:W-:Y:S02]  /*4ba0*/  LOP3.LUT R34, R39, 0xb0, R132, 0xfe, !PT ;  /* 0x000000b027227812 */ /* 0x000fe400078efe84 */
[----:B------:R-:W-:Y:S02]  /*4bb0*/  I2FP.F32.S32 R32, R32 ;  /* 0x0000002000207245 */ /* 0x000fe40000201400 */
[----:B------:R-:W-:Y:S02]  /*4bc0*/  FSEL R45, R45, -INF , !P3 ;  /* 0xff8000002d2d7808 */ /* 0x000fe40005800000 */
[----:B------:R-:W-:Y:S01]  /*4bd0*/  FSEL R44, R44, -INF , !P0 ;  /* 0xff8000002c2c7808 */ /* 0x000fe20004000000 */
[C---:B------:R-:W-:Y:S01]  /*4be0*/  FFMA.FTZ R50, R32.reuse, UR6, R117 ;  /* 0x0000000620327c23 */ /* 0x040fe20008010075 */
[----:B------:R-:W-:Y:S01]  /*4bf0*/  I2FP.F32.S32 R53, R34 ;  /* 0x0000002200357245 */ /* 0x000fe20000201400 */
[----:B------:R-:W-:Y:S01]  /*4c00*/  FFMA.FTZ R48, R32, UR6, R119 ;  /* 0x0000000620307c23 */ /* 0x000fe20008010077 */
        /* <DEDUP_REMOVED lines=10> */
[----:B------:R-:W-:Y:S02]  /*4cb0*/  FSEL R50, R50, -INF , !P4 ;  /* 0xff80000032327808 */ /* 0x000fe40006000000 */
[----:B------:R-:W-:Y:S02]  /*4cc0*/  FSEL R48, R48, -INF , !P1 ;  /* 0xff80000030307808 */ /* 0x000fe40004800000 */
[----:B------:R-:W-:Y:S02]  /*4cd0*/  I2FP.F32.S32 R34, R34 ;  /* 0x0000002200227245 */ /* 0x000fe40000201400 */
[C---:B------:R-:W-:Y:S02]  /*4ce0*/  ISETP.GE.AND P4, PT, R32.reuse, R193, PT ;  /* 0x000000c12000720c */ /* 0x040fe40003f86270 */
[----:B------:R-:W-:Y:S01]  /*4cf0*/  ISETP.GE.AND P1, PT, R32, R135, PT ;  /* 0x000000872000720c */ /* 0x000fe20003f26270 */
[C---:B------:R-:W-:Y:S01]  /*4d00*/  FFMA.FTZ R54, R34.reuse, UR6, R113 ;  /* 0x0000000622367c23 */ /* 0x040fe20008010071 */
[----:B------:R-:W-:Y:S01]  /*4d10*/  I2FP.F32.S32 R39, R32 ;  /* 0x0000002000277245 */ /* 0x000fe20000201400 */
[----:B------:R-:W-:Y:S01]  /*4d20*/  FFMA.FTZ R51, R34, UR6, R115 ;  /* 0x0000000622337c23 */ /* 0x000fe20008010073 */
[----:B------:R-:W-:-:S02]  /*4d30*/  LOP3.LUT R32, R37, 0xb9, R132, 0xfe, !PT ;  /* 0x000000b925207812 */ /* 0x000fc400078efe84 */
[----:B------:R-:W-:Y:S01]  /*4d40*/  FSEL R55, R55, -INF , !P3 ;  /* 0xff80000037377808 */ /* 0x000fe20005800000 */
[----:B------:R-:W-:Y:S01]  /*4d50*/  FFMA.FTZ R59, R39, UR6, R108 ;  /* 0x00000006273b7c23 */ /* 0x000fe2000801006c */
[----:B------:R-:W-:Y:S01]  /*4d60*/  FSEL R53, R53, -INF , !P0 ;  /* 0xff80000035357808 */ /* 0x000fe20004000000 */
[----:B------:R-:W-:Y:S01]  /*4d70*/  FFMA.FTZ R58, R39, UR6, R110 ;  /* 0x00000006273a7c23 */ /* 0x000fe2000801006e */
[C---:B------:R-:W-:Y:S01]  /*4d80*/  ISETP.GE.AND P3, PT, R32.reuse, R193, PT ;  /* 0x000000c12000720c */ /* 0x040fe20003f66270 */
[----:B------:R-:W-:Y:S01]  /*4d90*/  IMAD.U32 R39, RZ, RZ, UR4 ;  /* 0x00000004ff277e24 */ /* 0x000fe2000f8e00ff */
[----:B------:R-:W-:Y:S02]  /*4da0*/  ISETP.GE.AND P0, PT, R32, R135, PT ;  /* 0x000000872000720c */ /* 0x000fe40003f06270 */
[----:B------:R-:W-:Y:S02]  /*4db0*/  LOP3.LUT R34, R57, 0xc0, R132, 0xfe, !PT ;  /* 0x000000c039227812 */ /* 0x000fe400078efe84 */
[----:B------:R-:W-:-:S02]  /*4dc0*/  I2FP.F32.S32 R32, R32 ;  /* 0x0000002000207245 */ /* 0x000fc40000201400 */
[----:B------:R-:W-:Y:S02]  /*4dd0*/  I2FP.F32.S32 R61, R34 ;  /* 0x00000022003d7245 */ /* 0x000fe40000201400 */
[--C-:B------:R-:W-:Y:S01]  /*4de0*/  LOP3.LUT R60, R37, 0xc1, R132.reuse, 0xfe, !PT ;  /* 0x000000c1253c7812 */ /* 0x100fe200078efe84 */
[C---:B------:R-:W-:Y:S01]  /*4df0*/  FFMA.FTZ R57, R32.reuse, UR6, R109 ;  /* 0x0000000620397c23 */ /* 0x040fe2000801006d */
[----:B------:R-:W-:Y:S01]  /*4e00*/  FFMA.FTZ R56, R32, UR6, R111 ;  /* 0x0000000620387c23 */ /* 0x000fe2000801006f */
[----:B------:R-:W-:Y:S01]  /*4e10*/  LOP3.LUT R32, R39, 0xc8, R132, 0xfe, !PT ;  /* 0x000000c827207812 */ /* 0x000fe200078efe84 */
[C---:B------:R-:W-:Y:S01]  /*4e20*/  FFMA.FTZ R64, R61.reuse, UR6, R104 ;  /* 0x000000063d407c23 */ /* 0x040fe20008010068 */
[----:B------:R-:W-:Y:S01]  /*4e30*/  FSEL R54, R54, -INF , !P6 ;  /* 0xff80000036367808 */ /* 0x000fe20007000000 */
[----:B------:R-:W-:Y:S01]  /*4e40*/  FFMA.FTZ R61, R61, UR6, R106 ;  /* 0x000000063d3d7c23 */ /* 0x000fe2000801006a */
[----:B------:R-:W-:Y:S02]  /*4e50*/  FSEL R51, R51, -INF , !P2 ;  /* 0xff80000033337808 */ /* 0x000fe40005000000 */
[----:B------:R-:W-:-:S02]  /*4e60*/  FSEL R57, R57, -INF , !P3 ;  /* 0xff80000039397808 */ /* 0x000fc40005800000 */
[----:B------:R-:W-:Y:S02]  /*4e70*/  FSEL R56, R56, -INF , !P0 ;  /* 0xff80000038387808 */ /* 0x000fe40004000000 */
[C---:B------:R-:W-:Y:S02]  /*4e80*/  ISETP.GE.AND P6, PT, R34.reuse, R193, PT ;  /* 0x000000c12200720c */ /* 0x040fe40003fc6270 */
[----:B------:R-:W-:Y:S02]  /*4e90*/  ISETP.GE.AND P2, PT, R34, R135, PT ;  /* 0x000000872200720c */ /* 0x000fe40003f46270 */
[C---:B------:R-:W-:Y:S02]  /*4ea0*/  ISETP.GE.AND P3, PT, R32.reuse, R193, PT ;  /* 0x000000c12000720c */ /* 0x040fe40003f66270 */
[----:B------:R-:W-:Y:S02]  /*4eb0*/  ISETP.GE.AND P0, PT, R32, R135, PT ;  /* 0x000000872000720c */ /* 0x000fe40003f06270 */
[----:B------:R-:W-:-:S02]  /*4ec0*/  I2FP.F32.S32 R65, R32 ;  /* 0x0000002000417245 */ /* 0x000fc40000201400 */
[----:B------:R-:W-:Y:S02]  /*4ed0*/  FSEL R59, R59, -INF , !P4 ;  /* 0xff8000003b3b7808 */ /* 0x000fe40006000000 */
[----:B------:R-:W-:Y:S01]  /*4ee0*/  FSEL R58, R58, -INF , !P1 ;  /* 0xff8000003a3a7808 */ /* 0x000fe20004800000 */
[----:B------:R-:W-:Y:S01]  /*4ef0*/  FFMA.FTZ R67, R65, UR6, R100 ;  /* 0x0000000641437c23 */ /* 0x000fe20008010064 */
[----:B------:R-:W-:Y:S01]  /*4f00*/  LOP3.LUT R32, R37, 0xc9, R132, 0xfe, !PT ;  /* 0x000000c925207812 */ /* 0x000fe200078efe84 */
[----:B------:R-:W-:Y:S01]  /*4f10*/  FFMA.FTZ R65, R65, UR6, R102 ;  /* 0x0000000641417c23 */ /* 0x000fe20008010066 */
[C---:B------:R-:W-:Y:S02]  /*4f20*/  ISETP.GE.AND P4, PT, R60.reuse, R193, PT ;  /* 0x000000c13c00720c */ /* 0x040fe40003f86270 */
[----:B------:R-:W-:Y:S02]  /*4f30*/  ISETP.GE.AND P1, PT, R60, R135, PT ;  /* 0x000000873c00720c */ /* 0x000fe40003f26270 */
[----:B------:R-:W-:-:S02]  /*4f40*/  I2FP.F32.S32 R60, R60 ;  /* 0x0000003c003c7245 */ /* 0x000fc40000201400 */
[----:B------:R-:W-:Y:S02]  /*4f50*/  LOP3.LUT R34, R39, 0xd0, R132, 0xfe, !PT ;  /* 0x000000d027227812 */ /* 0x000fe400078efe84 */
[----:B------:R-:W-:Y:S01]  /*4f60*/  FSEL R64, R64, -INF , !P6 ;  /* 0xff80000040407808 */ /* 0x000fe20007000000 */
[C---:B------:R-:W-:Y:S01]  /*4f70*/  FFMA.FTZ R62, R60.reuse, UR6, R105 ;  /* 0x000000063c3e7c23 */ /* 0x040fe20008010069 */
[----:B------:R-:W-:Y:S01]  /*4f80*/  FSEL R61, R61, -INF , !P2 ;  /* 0xff8000003d3d7808 */ /* 0x000fe20005000000 */
[----:B------:R-:W-:Y:S01]  /*4f90*/  FFMA.FTZ R60, R60, UR6, R107 ;  /* 0x000000063c3c7c23 */ /* 0x000fe2000801006b */
[C---:B------:R-:W-:Y:S02]  /*4fa0*/  ISETP.GE.AND P6, PT, R32.reuse, R193, PT ;  /* 0x000000c12000720c */ /* 0x040fe40003fc6270 */
[----:B------:R-:W-:Y:S02]  /*4fb0*/  ISETP.GE.AND P2, PT, R32, R135, PT ;  /* 0x000000872000720c */ /* 0x000fe40003f46270 */
[----:B------:R-:W-:-:S02]  /*4fc0*/  I2FP.F32.S32 R32, R32 ;  /* 0x0000002000207245 */ /* 0x000fc40000201400 */
[----:B------:R-:W-:Y:S02]  /*4fd0*/  I2FP.F32.S32 R37, R34 ;  /* 0x0000002200257245 */ /* 0x000fe40000201400 */
[----:B------:R-:W-:Y:S01]  /*4fe0*/  FSEL R62, R62, -INF , !P4 ;  /* 0xff8000003e3e7808 */ /* 0x000fe20006000000 */
[C---:B------:R-:W-:Y:S01]  /*4ff0*/  FFMA.FTZ R66, R32.reuse, UR6, R101 ;  /* 0x0000000620427c23 */ /* 0x040fe20008010065 */
[----:B------:R-:W-:Y:S01]  /*5000*/  FFMA.FTZ R63, R32, UR6, R103 ;  /* 0x00000006203f7c23 */ /* 0x000fe20008010067 */
[C---:B------:R-:W-:Y:S01]  /*5010*/  FFMA.FTZ R73, R37.reuse, UR6, R96 ;  /* 0x0000000625497c23 */ /* 0x040fe20008010060 */
[----:B------:R-:W-:Y:S01]  /*5020*/  FFMA.FTZ R76, R37, UR6, R98 ;  /* 0x00000006254c7c23 */ /* 0x000fe20008010062 */
[----:B------:R-:W-:Y:S01]  /*5030*/  IMAD.U32 R37, RZ, RZ, UR4 ;  /* 0x00000004ff257e24 */ /* 0x000fe2000f8e00ff */
[----:B------:R-:W-:Y:S02]  /*5040*/  LOP3.LUT R32, R39, 0xd8, R132, 0xfe, !PT ;  /* 0x000000d827207812 */ /* 0x000fe400078efe84 */
[----:B------:R-:W-:-:S02]  /*5050*/  FSEL R60, R60, -INF , !P1 ;  /* 0xff8000003c3c7808 */ /* 0x000fc40004800000 */
[C---:B------:R-:W-:Y:S02]  /*5060*/  ISETP.GE.AND P4, PT, R34.reuse, R193, PT ;  /* 0x000000c12200720c */ /* 0x040fe40003f86270 */
[----:B------:R-:W-:Y:S02]  /*5070*/  ISETP.GE.AND P1, PT, R34, R135, PT ;  /* 0x000000872200720c */ /* 0x000fe40003f26270 */
[----:B------:R-:W-:Y:S02]  /*5080*/  LOP3.LUT R34, R69, 0xd1, R132, 0xfe, !PT ;  /* 0x000000d145227812 */ /* 0x000fe400078efe84 */
[----:B------:R-:W-:Y:S02]  /*5090*/  FSEL R66, R66, -INF , !P6 ;  /* 0xff80000042427808 */ /* 0x000fe40007000000 */
[----:B------:R-:W-:Y:S02]  /*50a0*/  FSEL R63, R63, -INF , !P2 ;  /* 0xff8000003f3f7808 */ /* 0x000fe40005000000 */
[----:B------:R-:W-:-:S02]  /*50b0*/  ISETP.GE.AND P6, PT, R32, R193, PT ;  /* 0x000000c12000720c */ /* 0x000fc40003fc6270 */
[----:B------:R-:W-:Y:S02]  /*50c0*/  ISETP.GE.AND P2, PT, R32, R135, PT ;  /* 0x000000872000720c */ /* 0x000fe40003f46270 */
[----:B------:R-:W-:Y:S02]  /*50d0*/  I2FP.F32.S32 R39, R32 ;  /* 0x0000002000277245 */ /* 0x000fe40000201400 */
[----:B------:R-:W-:Y:S02]  /*50e0*/  LOP3.LUT R32, R37, 0xd9, R132, 0xfe, !PT ;  /* 0x000000d925207812 */ /* 0x000fe400078efe84 */
[----:B------:R-:W-:Y:S01]  /*50f0*/  FSEL R67, R67, -INF , !P3 ;  /* 0xff80000043437808 */ /* 0x000fe20005800000 */
[----:B------:R-:W-:Y:S01]  /*5100*/  FFMA.FTZ R92, R39, UR6, R92 ;  /* 0x00000006275c7c23 */ /* 0x000fe2000801005c */
[----:B------:R-:W-:Y:S01]  /*5110*/  FSEL R65, R65, -INF , !P0 ;  /* 0xff80000041417808 */ /* 0x000fe20004000000 */
[----:B------:R-:W-:Y:S01]  /*5120*/  FFMA.FTZ R78, R39, UR6, R94 ;  /* 0x00000006274e7c23 */ /* 0x000fe2000801005e */
[C---:B------:R-:W-:Y:S01]  /*5130*/  ISETP.GE.AND P3, PT, R34.reuse, R193, PT ;  /* 0x000000c12200720c */ /* 0x040fe20003f66270 */
[----:B------:R-:W-:Y:S01]  /*5140*/  IMAD.U32 R39, RZ, RZ, UR4 ;  /* 0x00000004ff277e24 */ /* 0x000fe2000f8e00ff */
[----:B------:R-:W-:-:S02]  /*5150*/  ISETP.GE.AND P0, PT, R34, R135, PT ;  /* 0x000000872200720c */ /* 0x000fc40003f06270 */
[----:B------:R-:W-:Y:S02]  /*5160*/  I2FP.F32.S32 R34, R34 ;  /* 0x0000002200227245 */ /* 0x000fe40000201400 */
[----:B------:R-:W-:Y:S02]  /*5170*/  FSEL R73, R73, -INF , !P4 ;  /* 0xff80000049497808 */ /* 0x000fe40006000000 */
[----:B------:R-:W-:Y:S01]  /*5180*/  FSEL R76, R76, -INF , !P1 ;  /* 0xff8000004c4c7808 */ /* 0x000fe20004800000 */
[----:B------:R-:W-:Y:S01]  /*5190*/  FFMA.FTZ R71, R34, UR6, R97 ;  /* 0x0000000622477c23 */ /* 0x000fe20008010061 */
[----:B------:R-:W-:Y:S01]  /*51a0*/  ISETP.GE.AND P4, PT, R32, R193, PT ;  /* 0x000000c12000720c */ /* 0x000fe20003f86270 */
[----:B------:R-:W-:Y:S01]  /*51b0*/  FFMA.FTZ R69, R34, UR6, R99 ;  /* 0x0000000622457c23 */ /* 0x000fe20008010063 */
[----:B------:R-:W-:Y:S01]  /*51c0*/  ISETP.GE.AND P1, PT, R32, R135, PT ;  /* 0x000000872000720c */ /* 0x000fe20003f26270 */
[----:B------:R-:W-:Y:S01]  /*51d0*/  IMAD.U32 R99, RZ, RZ, UR4 ;  /* 0x00000004ff637e24 */ /* 0x000fe2000f8e00ff */
[----:B------:R-:W-:Y:S01]  /*51e0*/  I2FP.F32.S32 R32, R32 ;  /* 0x0000002000207245 */ /* 0x000fe20000201400 */
[----:B------:R-:W-:Y:S01]  /*51f0*/  IMAD.U32 R97, RZ, RZ, UR4 ;  /* 0x00000004ff617e24 */ /* 0x000fe2000f8e00ff */
[----:B------:R-:W-:-:S02]  /*5200*/  LOP3.LUT R34, R75, 0xe0, R132, 0xfe, !PT ;  /* 0x000000e04b227812 */ /* 0x000fc400078efe84 */
[----:B------:R-:W-:Y:S01]  /*5210*/  FSEL R71, R71, -INF , !P3 ;  /* 0xff80000047477808 */ /* 0x000fe20005800000 */
[C---:B------:R-:W-:Y:S01]  /*5220*/  FFMA.FTZ R75, R32.reuse, UR6, R95 ;  /* 0x00000006204b7c23 */ /* 0x040fe2000801005f */
[----:B------:R-:W-:Y:S01]  /*5230*/  IMAD.U32 R95, RZ, RZ, UR4 ;  /* 0x00000004ff5f7e24 */ /* 0x000fe2000f8e00ff */
[----:B------:R-:W-:Y:S01]  /*5240*/  I2FP.F32.S32 R37, R34 ;  /* 0x0000002200257245 */ /* 0x000fe20000201400 */
[----:B------:R-:W-:Y:S01]  /*5250*/  FFMA.FTZ R93, R32, UR6, R93 ;  /* 0x00000006205d7c23 */ /* 0x000fe2000801005d */
[----:B------:R-:W-:Y:S02]  /*5260*/  FSEL R69, R69, -INF , !P0 ;  /* 0xff80000045457808 */ /* 0x000fe40004000000 */
[----:B------:R-:W-:Y:S01]  /*5270*/  LOP3.LUT R38, R95, 0xe1, R132, 0xfe, !PT ;  /* 0x000000e15f267812 */ /* 0x000fe200078efe84 */
[C---:B------:R-:W-:Y:S01]  /*5280*/  FFMA.FTZ R36, R37.reuse, UR6, R88 ;  /* 0x0000000625247c23 */ /* 0x040fe20008010058 */
[C---:B------:R-:W-:Y:S02]  /*5290*/  ISETP.GE.AND P3, PT, R34.reuse, R193, PT ;  /* 0x000000c12200720c */ /* 0x040fe40003f66270 */
[----:B------:R-:W-:Y:S01]  /*52a0*/  ISETP.GE.AND P0, PT, R34, R135, PT ;  /* 0x000000872200720c */ /* 0x000fe20003f06270 */
[----:B------:R-:W-:Y:S01]  /*52b0*/  FFMA.FTZ R34, R37, UR6, R90 ;  /* 0x0000000625227c23 */ /* 0x000fe2000801005a */
[----:B------:R-:W-:Y:S01]  /*52c0*/  FSEL R90, R92, -INF , !P6 ;  /* 0xff8000005c5a7808 */ /* 0x000fe20007000000 */
[----:B------:R-:W-:Y:S01]  /*52d0*/  IMAD.U32 R37, RZ, RZ, UR4 ;  /* 0x00000004ff257e24 */ /* 0x000fe2000f8e00ff */
[----:B------:R-:W-:-:S02]  /*52e0*/  FSEL R78, R78, -INF , !P2 ;  /* 0xff8000004e4e7808 */ /* 0x000fc40005000000 */
[C---:B------:R-:W-:Y:S02]  /*52f0*/  ISETP.GE.AND P6, PT, R38.reuse, R193, PT ;  /* 0x000000c12600720c */ /* 0x040fe40003fc6270 */
[----:B------:R-:W-:Y:S02]  /*5300*/  ISETP.GE.AND P2, PT, R38, R135, PT ;  /* 0x000000872600720c */ /* 0x000fe40003f46270 */
[----:B------:R-:W-:Y:S02]  /*5310*/  I2FP.F32.S32 R38, R38 ;  /* 0x0000002600267245 */ /* 0x000fe40000201400 */
[--C-:B------:R-:W-:Y:S02]  /*5320*/  LOP3.LUT R32, R39, 0xe8, R132.reuse, 0xfe, !PT ;  /* 0x000000e827207812 */ /* 0x100fe400078efe84 */
[----:B------:R-:W-:Y:S01]  /*5330*/  LOP3.LUT R94, R37, 0xe9, R132, 0xfe, !PT ;  /* 0x000000e9255e7812 */ /* 0x000fe200078efe84 */
[C---:B------:R-:W-:Y:S01]  /*5340*/  FFMA.FTZ R89, R38.reuse, UR6, R89 ;  /* 0x0000000626597c23 */ /* 0x040fe20008010059 */
[----:B------:R-:W-:Y:S01]  /*5350*/  FFMA.FTZ R38, R38, UR6, R91 ;  /* 0x0000000626267c23 */ /* 0x000fe2000801005b */
[----:B------:R-:W-:Y:S01]  /*5360*/  IMAD.U32 R91, RZ, RZ, UR4 ;  /* 0x00000004ff5b7e24 */ /* 0x000fe2000f8e00ff */
[----:B------:R-:W-:-:S02]  /*5370*/  I2FP.F32.S32 R39, R32 ;  /* 0x0000002000277245 */ /* 0x000fc40000201400 */
[----:B------:R-:W-:Y:S02]  /*5380*/  FSEL R88, R93, -INF , !P4 ;  /* 0xff8000005d587808 */ /* 0x000fe40006000000 */
[----:B------:R-:W-:Y:S01]  /*5390*/  LOP3.LUT R96, R91, 0xf0, R132, 0xfe, !PT ;  /* 0x000000f05b607812 */ /* 0x000fe200078efe84 */
[----:B------:R-:W-:Y:S01]  /*53a0*/  FFMA.FTZ R92, R39, UR6, R84 ;  /* 0x00000006275c7c23 */ /* 0x000fe20008010054 */
[----:B------:R-:W-:Y:S02]  /*53b0*/  FSEL R91, R36, -INF , !P3 ;  /* 0xff800000245b7808 */ /* 0x000fe40005800000 */
[----:B------:R-:W-:Y:S02]  /*53c0*/  I2FP.F32.S32 R36, R94 ;  /* 0x0000005e00247245 */ /* 0x000fe40000201400 */
[----:B------:R-:W-:Y:S02]  /*53d0*/  FSEL R75, R75, -INF , !P1 ;  /* 0xff8000004b4b7808 */ /* 0x000fe40004800000 */
[----:B------:R-:W-:-:S02]  /*53e0*/  ISETP.GE.AND P4, PT, R32, R193, PT ;  /* 0x000000c12000720c */ /* 0x000fc40003f86270 */
[----:B------:R-:W-:Y:S01]  /*53f0*/  ISETP.GE.AND P1, PT, R32, R135, PT ;  /* 0x000000872000720c */ /* 0x000fe20003f26270 */
[----:B------:R-:W-:Y:S01]  /*5400*/  FFMA.FTZ R32, R39, UR6, R86 ;  /* 0x0000000627207c23 */ /* 0x000fe20008010056 */
[----:B------:R-:W-:Y:S01]  /*5410*/  I2FP.F32.S32 R93, R96 ;  /* 0x00000060005d7245 */ /* 0x000fe20000201400 */
[C---:B------:R-:W-:Y:S01]  /*5420*/  FFMA.FTZ R39, R36.reuse, UR6, R85 ;  /* 0x0000000624277c23 */ /* 0x040fe20008010055 */
[----:B------:R-:W-:Y:S01]  /*5430*/  FFMA.FTZ R36, R36, UR6, R87 ;  /* 0x0000000624247c23 */ /* 0x000fe20008010057 */
[----:B------:R-:W-:Y:S01]  /*5440*/  IMAD.U32 R87, RZ, RZ, UR4 ;  /* 0x00000004ff577e24 */ /* 0x000fe2000f8e00ff */
[----:B------:R-:W-:Y:S01]  /*5450*/  FSEL R86, R34, -INF , !P0 ;  /* 0xff80000022567808 */ /* 0x000fe20004000000 */
[----:B------:R-:W-:Y:S02]  /*5460*/  IMAD.U32 R85, RZ, RZ, UR4 ;  /* 0x00000004ff557e24 */ /* 0x000fe4000f8e00ff */
[----:B------:R-:W-:Y:S01]  /*5470*/  FFMA.FTZ R37, R93, UR6, R80 ;  /* 0x000000065d257c23 */ /* 0x000fe20008010050 */
[----:B------:R-:W-:Y:S01]  /*5480*/  LOP3.LUT R80, R95, 0xf1, R132, 0xfe, !PT ;  /* 0x000000f15f507812 */ /* 0x000fe200078efe84 */
[----:B------:R-:W-:Y:S01]  /*5490*/  FFMA.FTZ R34, R93, UR6, R82 ;  /* 0x000000065d227c23 */ /* 0x000fe20008010052 */
[----:B------:R-:W-:-:S02]  /*54a0*/  ISETP.GE.AND P3, PT, R94, R193, PT ;  /* 0x000000c15e00720c */ /* 0x000fc40003f66270 */
[----:B------:R-:W-:Y:S02]  /*54b0*/  ISETP.GE.AND P0, PT, R94, R135, PT ;  /* 0x000000875e00720c */ /* 0x000fe40003f06270 */
[----:B------:R-:W-:Y:S02]  /*54c0*/  FSEL R84, R38, -INF , !P2 ;  /* 0xff80000026547808 */ /* 0x000fe40005000000 */
[----:B------:R-:W-:Y:S02]  /*54d0*/  FSEL R89, R89, -INF , !P6 ;  /* 0xff80000059597808 */ /* 0x000fe40007000000 */
[--C-:B------:R-:W-:Y:S02]  /*54e0*/  LOP3.LUT R82, R87, 0xf9, R132.reuse, 0xfe, !PT ;  /* 0x000000f957527812 */ /* 0x100fe400078efe84 */
[----:B------:R-:W-:Y:S02]  /*54f0*/  LOP3.LUT R38, R85, 0x51, R132, 0xfe, !PT ;  /* 0x0000005155267812 */ /* 0x000fe400078efe84 */
[----:B------:R-:W-:-:S02]  /*5500*/  ISETP.GE.AND P6, PT, R96, R193, PT ;  /* 0x000000c16000720c */ /* 0x000fc40003fc6270 */
[----:B------:R-:W-:Y:S02]  /*5510*/  FSEL R92, R92, -INF , !P4 ;  /* 0xff8000005c5c7808 */ /* 0x000fe40006000000 */
[----:B------:R-:W-:Y:S02]  /*5520*/  FSEL R85, R32, -INF , !P1 ;  /* 0xff80000020557808 */ /* 0x000fe40004800000 */
[C---:B------:R-:W-:Y:S02]  /*5530*/  ISETP.GE.AND P4, PT, R80.reuse, R193, PT ;  /* 0x000000c15000720c */ /* 0x040fe40003f86270 */
[----:B------:R-:W-:Y:S02]  /*5540*/  ISETP.GE.AND P1, PT, R80, R135, PT ;  /* 0x000000875000720c */ /* 0x000fe40003f26270 */
[----:B------:R-:W-:Y:S02]  /*5550*/  I2FP.F32.S32 R32, R80 ;  /* 0x0000005000207245 */ /* 0x000fe40000201400 */
[----:B------:R-:W-:Y:S01]  /*5560*/  FSEL R87, R39, -INF , !P3 ;  /* 0xff80000027577808 */ /* 0x000fe20005800000 */
[----:B------:R-:W-:Y:S01]  /*5570*/  IMAD.U32 R39, RZ, RZ, UR4 ;  /* 0x00000004ff277e24 */ /* 0x000fe2000f8e00ff */
[----:B------:R-:W-:Y:S01]  /*5580*/  FSEL R80, R36, -INF , !P0 ;  /* 0xff80000024507808 */ /* 0x000fe20004000000 */
[----:B------:R-:W-:Y:S01]  /*5590*/  FFMA.FTZ R93, R32, UR6, R81 ;  /* 0x00000006205d7c23 */ /* 0x000fe20008010051 */
[----:B------:R-:W-:Y:S01]  /*55a0*/  ISETP.GE.AND P3, PT, R82, R193, PT ;  /* 0x000000c15200720c */ /* 0x000fe20003f66270 */
[----:B------:R-:W-:Y:S01]  /*55b0*/  FFMA.FTZ R32, R32, UR6, R83 ;  /* 0x0000000620207c23 */ /* 0x000fe20008010053 */
[----:B------:R-:W-:Y:S01]  /*55c0*/  ISETP.GE.AND P0, PT, R82, R135, PT ;  /* 0x000000875200720c */ /* 0x000fe20003f06270 */
[----:B------:R-:W-:Y:S01]  /*55d0*/  IMAD.U32 R81, RZ, RZ, UR4 ;  /* 0x00000004ff517e24 */ /* 0x000fe2000f8e00ff */
[----:B------:R-:W-:-:S02]  /*55e0*/  I2FP.F32.S32 R36, R82 ;  /* 0x0000005200247245 */ /* 0x000fc40000201400 */
[----:B------:R-:W-:Y:S01]  /*55f0*/  FSEL R82, R37, -INF , !P6 ;  /* 0xff80000025527808 */ /* 0x000fe20007000000 */
[----:B------:R-:W-:Y:S01]  /*5600*/  IMAD.U32 R37, RZ, RZ, UR4 ;  /* 0x00000004ff257e24 */ /* 0x000fe2000f8e00ff */
[----:B------:R-:W-:Y:S01]  /*5610*/  ISETP.GE.AND P6, PT, R38, R193, PT ;  /* 0x000000c12600720c */ /* 0x000fe20003fc6270 */
[C---:B------:R-:W-:Y:S01]  /*5620*/  FFMA.FTZ R83, R36.reuse, UR6, R77 ;  /* 0x0000000624537c23 */ /* 0x040fe2000801004d */
[----:B------:R-:W-:Y:S01]  /*5630*/  I2FP.F32.S32 R38, R38 ;  /* 0x0000002600267245 */ /* 0x000fe20000201400 */
[----:B------:R-:W-:Y:S01]  /*5640*/  FFMA.FTZ R77, R36, UR6, R79 ;  /* 0x00000006244d7c23 */ /* 0x000fe2000801004f */
[----:B------:R-:W-:Y:S01]  /*5650*/  IMAD.U32 R79, RZ, RZ, UR4 ;  /* 0x00000004ff4f7e24 */ /* 0x000fe2000f8e00ff */
[--C-:B------:R-:W-:Y:S02]  /*5660*/  LOP3.LUT R36, R37, 0x68, R132.reuse, 0xfe, !PT ;  /* 0x0000006825247812 */ /* 0x100fe400078efe84 */
[----:B------:R-:W-:Y:S01]  /*5670*/  FFMA.FTZ R33, R38, UR6, R33 ;  /* 0x0000000626217c23 */ /* 0x000fe20008010021 */
[----:B------:R-:W-:-:S02]  /*5680*/  LOP3.LUT R98, R95, 0x58, R132, 0xfe, !PT ;  /* 0x000000585f627812 */ /* 0x000fc400078efe84 */
[--C-:B------:R-:W-:Y:S02]  /*5690*/  LOP3.LUT R38, R39, 0x61, R132.reuse, 0xfe, !PT ;  /* 0x0000006127267812 */ /* 0x100fe400078efe84 */
[----:B------:R-:W-:Y:S02]  /*56a0*/  I2FP.F32.S32 R37, R36 ;  /* 0x0000002400257245 */ /* 0x000fe40000201400 */
[----:B------:R-:W-:Y:S02]  /*56b0*/  LOP3.LUT R94, R79, 0x60, R132, 0xfe, !PT ;  /* 0x000000604f5e7812 */ /* 0x000fe400078efe84 */
[----:B------:R-:W-:Y:S01]  /*56c0*/  FSEL R79, R32, -INF , !P1 ;  /* 0xff800000204f7808 */ /* 0x000fe20004800000 */
[----:B------:R-:W-:Y:S01]  /*56d0*/  FFMA.FTZ R20, R37, UR6, R20 ;  /* 0x0000000625147c23 */ /* 0x000fe20008010014 */
[----:B------:R-:W-:Y:S01]  /*56e0*/  I2FP.F32.S32 R39, R98 ;  /* 0x0000006200277245 */ /* 0x000fe20000201400 */
[----:B------:R-:W-:Y:S01]  /*56f0*/  IMAD.U32 R37, RZ, RZ, UR4 ;  /* 0x00000004ff257e24 */ /* 0x000fe2000f8e00ff */
[----:B------:R-:W-:-:S02]  /*5700*/  I2FP.F32.S32 R32, R38 ;  /* 0x0000002600207245 */ /* 0x000fc40000201400 */
[----:B------:R-:W-:Y:S01]  /*5710*/  ISETP.GE.AND P2, PT, R96, R135, PT ;  /* 0x000000876000720c */ /* 0x000fe20003f46270 */
[----:B------:R-:W-:Y:S01]  /*5720*/  FFMA.FTZ R28, R39, UR6, R28 ;  /* 0x00000006271c7c23 */ /* 0x000fe2000801001c */
[----:B------:R-:W-:Y:S01]  /*5730*/  LOP3.LUT R96, R81, 0x59, R132, 0xfe, !PT ;  /* 0x0000005951607812 */ /* 0x000fe200078efe84 */
[----:B------:R-:W-:Y:S01]  /*5740*/  FFMA.FTZ R25, R32, UR6, R25 ;  /* 0x0000000620197c23 */ /* 0x000fe20008010019 */
[----:B------:R-:W-:Y:S01]  /*5750*/  I2FP.F32.S32 R213, R94 ;  /* 0x0000005e00d57245 */ /* 0x000fe20000201400 */
[----:B------:R-:W-:Y:S01]  /*5760*/  IMAD.U32 R39, RZ, RZ, UR4 ;  /* 0x00000004ff277e24 */ /* 0x000fe2000f8e00ff */
[----:B------:R-:W-:Y:S02]  /*5770*/  FSEL R81, R34, -INF , !P2 ;  /* 0xff80000022517808 */ /* 0x000fe40005000000 */
[----:B------:R-:W-:Y:S01]  /*5780*/  FSEL R77, R77, -INF , !P0 ;  /* 0xff8000004d4d7808 */ /* 0x000fe20004000000 */
[----:B------:R-:W-:Y:S01]  /*5790*/  FFMA.FTZ R213, R213, UR6, R24 ;  /* 0x00000006d5d57c23 */ /* 0x000fe20008010018 */
[----:B------:R-:W-:-:S02]  /*57a0*/  ISETP.GE.AND P2, PT, R98, R193, PT ;  /* 0x000000c16200720c */ /* 0x000fc40003f46270 */
[----:B------:R-:W-:Y:S02]  /*57b0*/  I2FP.F32.S32 R34, R96 ;  /* 0x0000006000227245 */ /* 0x000fe40000201400 */
[----:B------:R-:W-:Y:S02]  /*57c0*/  FSEL R83, R83, -INF , !P3 ;  /* 0xff80000053537808 */ /* 0x000fe40005800000 */
[-C--:B------:R-:W-:Y:S01]  /*57d0*/  ISETP.GE.AND P0, PT, R36, R193.reuse, PT ;  /* 0x000000c12400720c */ /* 0x080fe20003f06270 */
[----:B------:R-:W-:Y:S01]  /*57e0*/  FFMA.FTZ R29, R34, UR6, R29 ;  /* 0x00000006221d7c23 */ /* 0x000fe2000801001d */
[--C-:B------:R-:W-:Y:S02]  /*57f0*/  LOP3.LUT R32, R99, 0x69, R132.reuse, 0xfe, !PT ;  /* 0x0000006963207812 */ /* 0x100fe400078efe84 */
[----:B------:R-:W-:Y:S02]  /*5800*/  ISETP.GE.AND P3, PT, R38, R193, PT ;  /* 0x000000c12600720c */ /* 0x000fe40003f66270 */
[----:B------:R-:W-:-:S02]  /*5810*/  LOP3.LUT R36, R95, 0x71, R132, 0xfe, !PT ;  /* 0x000000715f247812 */ /* 0x000fc400078efe84 */
[----:B------:R-:W-:Y:S02]  /*5820*/  LOP3.LUT R24, R37, 0x79, R132, 0xfe, !PT ;  /* 0x0000007925187812 */ /* 0x000fe400078efe84 */
[----:B------:R-:W-:Y:S01]  /*5830*/  FSEL R239, R33, -INF , !P6 ;  /* 0xff80000021ef7808 */ /* 0x000fe20007000000 */
[----:B------:R-:W-:Y:S01]  /*5840*/  IMAD.U32 R33, RZ, RZ, UR4 ;  /* 0x00000004ff217e24 */ /* 0x000fe2000f8e00ff */
[----:B------:R-:W-:Y:S02]  /*5850*/  ISETP.GE.AND P6, PT, R32, R193, PT ;  /* 0x000000c12000720c */ /* 0x000fe40003fc6270 */
[----:B------:R-:W-:Y:S02]  /*5860*/  FSEL R233, R28, -INF , !P2 ;  /* 0xff8000001ce97808 */ /* 0x000fe40005000000 */
[----:B------:R-:W-:Y:S02]  /*5870*/  I2FP.F32.S32 R32, R32 ;  /* 0x0000002000207245 */ /* 0x000fe40000201400 */
[----:B------:R-:W-:-:S02]  /*5880*/  I2FP.F32.S32 R28, R36 ;  /* 0x00000024001c7245 */ /* 0x000fc40000201400 */
[----:B------:R-:W-:Y:S01]  /*5890*/  FSEL R209, R25, -INF , !P3 ;  /* 0xff80000019d17808 */ /* 0x000fe20005800000 */
[----:B------:R-:W-:Y:S01]  /*58a0*/  IMAD.U32 R25, RZ, RZ, UR4 ;  /* 0x00000004ff197e24 */ /* 0x000fe2000f8e00ff */
[--C-:B------:R-:W-:Y:S01]  /*58b0*/  LOP3.LUT R38, R97, 0x70, R132.reuse, 0xfe, !PT ;  /* 0x0000007061267812 */ /* 0x100fe200078efe84 */
[----:B------:R-:W-:Y:S01]  /*58c0*/  FFMA.FTZ R153, R32, UR6, R21 ;  /* 0x0000000620997c23 */ /* 0x000fe20008010015 */
[----:B------:R-:W-:Y:S01]  /*58d0*/  LOP3.LUT R34, R39, 0x78, R132, 0xfe, !PT ;  /* 0x0000007827227812 */ /* 0x000fe200078efe84 */
[----:B------:R-:W-:Y:S01]  /*58e0*/  FFMA.FTZ R179, R28, UR6, R17 ;  /* 0x000000061cb37c23 */ /* 0x000fe20008010011 */
[----:B------:R-:W-:Y:S01]  /*58f0*/  ISETP.GE.AND P3, PT, R24, R193, PT ;  /* 0x000000c11800720c */ /* 0x000fe20003f66270 */
[----:B------:R-:W-:Y:S01]  /*5900*/  IMAD.U32 R21, RZ, RZ, UR4 ;  /* 0x00000004ff157e24 */ /* 0x000fe2000f8e00ff */
[----:B------:R-:W-:Y:S01]  /*5910*/  I2FP.F32.S32 R24, R24 ;  /* 0x0000001800187245 */ /* 0x000fe20000201400 */
[----:B------:R-:W-:Y:S01]  /*5920*/  IMAD.U32 R17, RZ, RZ, UR4 ;  /* 0x00000004ff117e24 */ /* 0x000fe2000f8e00ff */
[----:B------:R-:W-:-:S02]  /*5930*/  FSEL R93, R93, -INF , !P4 ;  /* 0xff8000005d5d7808 */ /* 0x000fc40006000000 */
[-C--:B------:R-:W-:Y:S01]  /*5940*/  ISETP.GE.AND P4, PT, R96, R193.reuse, PT ;  /* 0x000000c16000720c */ /* 0x080fe20003f86270 */
[----:B------:R-:W-:Y:S01]  /*5950*/  FFMA.FTZ R13, R24, UR6, R13 ;  /* 0x00000006180d7c23 */ /* 0x000fe2000801000d */
[----:B------:R-:W-:Y:S02]  /*5960*/  I2FP.F32.S32 R181, R38 ;  /* 0x0000002600b57245 */ /* 0x000fe40000201400 */
[----:B------:R-:W-:Y:S02]  /*5970*/  I2FP.F32.S32 R175, R34 ;  /* 0x0000002200af7245 */ /* 0x000fe40000201400 */
[-C--:B------:R-:W-:Y:S01]  /*5980*/  ISETP.GE.AND P1, PT, R94, R193.reuse, PT ;  /* 0x000000c15e00720c */ /* 0x080fe20003f26270 */
[----:B------:R-:W-:Y:S01]  /*5990*/  FFMA.FTZ R181, R181, UR6, R16 ;  /* 0x00000006b5b57c23 */ /* 0x000fe20008010010 */
[----:B------:R-:W-:Y:S01]  /*59a0*/  LOP3.LUT R24, R25, 0x88, R132, 0xfe, !PT ;  /* 0x0000008819187812 */ /* 0x000fe200078efe84 */
[----:B------:R-:W-:Y:S01]  /*59b0*/  FFMA.FTZ R175, R175, UR6, R12 ;  /* 0x00000006afaf7c23 */ /* 0x000fe2000801000c */
[----:B------:R-:W-:Y:S01]  /*59c0*/  FSEL R231, R29, -INF , !P4 ;  /* 0xff8000001de77808 */ /* 0x000fe20006000000 */
[----:B------:R-:W-:Y:S01]  /*59d0*/  IMAD.U32 R29, RZ, RZ, UR4 ;  /* 0x00000004ff1d7e24 */ /* 0x000fe2000f8e00ff */
[----:B------:R-:W-:-:S02]  /*59e0*/  ISETP.GE.AND P4, PT, R36, R193, PT ;  /* 0x000000c12400720c */ /* 0x000fc40003f86270 */
[----:B------:R-:W-:Y:S02]  /*59f0*/  FSEL R213, R213, -INF , !P1 ;  /* 0xff800000d5d57808 */ /* 0x000fe40004800000 */
[----:B------:R-:W-:Y:S02]  /*5a00*/  ISETP.GE.AND P1, PT, R34, R193, PT ;  /* 0x000000c12200720c */ /* 0x000fe40003f26270 */
[--C-:B------:R-:W-:Y:S02]  /*5a10*/  LOP3.LUT R16, R21, 0x89, R132.reuse, 0xfe, !PT ;  /* 0x0000008915107812 */ /* 0x100fe400078efe84 */
[--C-:B------:R-:W-:Y:S02]  /*5a20*/  LOP3.LUT R12, R17, 0x51, R132.reuse, 0xfe, !PT ;  /* 0x00000051110c7812 */ /* 0x100fe400078efe84 */
[----:B------:R-:W-:Y:S02]  /*5a30*/  LOP3.LUT R32, R33, 0x80, R132, 0xfe, !PT ;  /* 0x0000008021207812 */ /* 0x000fe400078efe84 */
[----:B------:R-:W-:-:S02]  /*5a40*/  I2FP.F32.S32 R17, R24 ;  /* 0x0000001800117245 */ /* 0x000fc40000201400 */
[----:B------:R-:W-:Y:S02]  /*5a50*/  FSEL R179, R179, -INF , !P4 ;  /* 0xff800000b3b37808 */ /* 0x000fe40006000000 */
[----:B------:R-:W-:Y:S01]  /*5a60*/  ISETP.GE.AND P4, PT, R16, R193, PT ;  /* 0x000000c11000720c */ /* 0x000fe20003f86270 */
[----:B------:R-:W-:Y:S01]  /*5a70*/  FFMA.FTZ R4, R17, UR6, R4 ;  /* 0x0000000611047c23 */ /* 0x000fe20008010004 */
[----:B------:R-:W-:Y:S01]  /*5a80*/  FSEL R175, R175, -INF , !P1 ;  /* 0xff800000afaf7808 */ /* 0x000fe20004800000 */
[----:B------:R-:W-:Y:S01]  /*5a90*/  IMAD.U32 R17, RZ, RZ, UR4 ;  /* 0x00000004ff117e24 */ /* 0x000fe2000f8e00ff */
[----:B------:R-:W-:Y:S02]  /*5aa0*/  I2FP.F32.S32 R21, R32 ;  /* 0x0000002000157245 */ /* 0x000fe40000201400 */
[----:B------:R-:W-:Y:S02]  /*5ab0*/  I2FP.F32.S32 R16, R16 ;  /* 0x0000001000107245 */ /* 0x000fe40000201400 */
[----:B------:R-:W-:Y:S01]  /*5ac0*/  ISETP.GE.AND P1, PT, R12, R135, PT ;  /* 0x000000870c00720c */ /* 0x000fe20003f26270 */
[----:B------:R-:W-:Y:S01]  /*5ad0*/  FFMA.FTZ R8, R21, UR6, R8 ;  /* 0x0000000615087c23 */ /* 0x000fe20008010008 */
[----:B------:R-:W-:Y:S01]  /*5ae0*/  I2FP.F32.S32 R12, R12 ;  /* 0x0000000c000c7245 */ /* 0x000fe20000201400 */
[----:B------:R-:W-:Y:S01]  /*5af0*/  FFMA.FTZ R5, R16, UR6, R5 ;  /* 0x0000000610057c23 */ /* 0x000fe20008010005 */
[----:B------:R-:W-:Y:S01]  /*5b00*/  LOP3.LUT R28, R29, 0x81, R132, 0xfe, !PT ;  /* 0x000000811d1c7812 */ /* 0x000fe200078efe84 */
[----:B------:R-:W-:Y:S01]  /*5b10*/  IMAD.U32 R21, RZ, RZ, UR4 ;  /* 0x00000004ff157e24 */ /* 0x000fe2000f8e00ff */
[----:B------:R-:W-:Y:S01]  /*5b20*/  ISETP.GE.AND P2, PT, R38, R193, PT ;  /* 0x000000c12600720c */ /* 0x000fe20003f46270 */
[----:B------:R-:W-:Y:S01]  /*5b30*/  FFMA.FTZ R35, R12, UR6, R35 ;  /* 0x000000060c237c23 */ /* 0x000fe20008010023 */
[----:B------:R-:W-:-:S02]  /*5b40*/  FSEL R207, R20, -INF , !P0 ;  /* 0xff80000014cf7808 */ /* 0x000fc40004000000 */
[----:B------:R-:W-:Y:S02]  /*5b50*/  FSEL R153, R153, -INF , !P6 ;  /* 0xff80000099997808 */ /* 0x000fe40007000000 */
[----:B------:R-:W-:Y:S02]  /*5b60*/  ISETP.GE.AND P6, PT, R28, R193, PT ;  /* 0x000000c11c00720c */ /* 0x000fe40003fc6270 */
[----:B------:R-:W-:Y:S02]  /*5b70*/  I2FP.F32.S32 R20, R28 ;  /* 0x0000001c00147245 */ /* 0x000fe40000201400 */
[--C-:B------:R-:W-:Y:S02]  /*5b80*/  LOP3.LUT R28, R33, 0x58, R132.reuse, 0xfe, !PT ;  /* 0x00000058211c7812 */ /* 0x100fe400078efe84 */
[----:B------:R-:W-:Y:S01]  /*5b90*/  LOP3.LUT R12, R17, 0x68, R132, 0xfe, !PT ;  /* 0x00000068110c7812 */ /* 0x000fe200078efe84 */
[----:B------:R-:W-:Y:S01]  /*5ba0*/  FFMA.FTZ R9, R20, UR6, R9 ;  /* 0x0000000614097c23 */ /* 0x000fe20008010009 */
[----:B------:R-:W-:-:S02]  /*5bb0*/  FSEL R181, R181, -INF , !P2 ;  /* 0xff800000b5b57808 */ /* 0x000fc40005000000 */
[-C--:B------:R-:W-:Y:S02]  /*5bc0*/  ISETP.GE.AND P0, PT, R32, R193.reuse, PT ;  /* 0x000000c12000720c */ /* 0x080fe40003f06270 */
[----:B------:R-:W-:Y:S02]  /*5bd0*/  ISETP.GE.AND P2, PT, R24, R193, PT ;  /* 0x000000c11800720c */ /* 0x000fe40003f46270 */
[----:B------:R-:W-:Y:S02]  /*5be0*/  FSEL R177, R13, -INF , !P3 ;  /* 0xff8000000db17808 */ /* 0x000fe40005800000 */
[----:B------:R-:W-:Y:S02]  /*5bf0*/  FSEL R163, R5, -INF , !P4 ;  /* 0xff80000005a37808 */ /* 0x000fe40006000000 */
[--C-:B------:R-:W-:Y:S02]  /*5c00*/  LOP3.LUT R24, R29, 0x59, R132.reuse, 0xfe, !PT ;  /* 0x000000591d187812 */ /* 0x100fe400078efe84 */
[----:B------:R-:W-:-:S02]  /*5c10*/  LOP3.LUT R16, R21, 0x61, R132, 0xfe, !PT ;  /* 0x0000006115107812 */ /* 0x000fc400078efe84 */
[----:B------:R-:W-:Y:S02]  /*5c20*/  I2FP.F32.S32 R13, R28 ;  /* 0x0000001c000d7245 */ /* 0x000fe40000201400 */
[----:B------:R-:W-:Y:S02]  /*5c30*/  I2FP.F32.S32 R5, R12 ;  /* 0x0000000c00057245 */ /* 0x000fe40000201400 */
[----:B------:R-:W-:Y:S01]  /*5c40*/  LOP3.LUT R20, R25, 0x60, R132, 0xfe, !PT ;  /* 0x0000006019147812 */ /* 0x000fe200078efe84 */
[----:B------:R-:W-:Y:S01]  /*5c50*/  FFMA.FTZ R30, R13, UR6, R30 ;  /* 0x000000060d1e7c23 */ /* 0x000fe2000801001e */
[----:B------:R-:W-:Y:S01]  /*5c60*/  FSEL R173, R8, -INF , !P0 ;  /* 0xff80000008ad7808 */ /* 0x000fe20004000000 */
[----:B------:R-:W-:Y:S01]  /*5c70*/  FFMA.FTZ R22, R5, UR6, R22 ;  /* 0x0000000605167c23 */ /* 0x000fe20008010016 */
[----:B------:R-:W-:Y:S01]  /*5c80*/  FSEL R165, R4, -INF , !P2 ;  /* 0xff80000004a57808 */ /* 0x000fe20005000000 */
[----:B------:R-:W-:Y:S01]  /*5c90*/  IMAD.U32 R13, RZ, RZ, UR4 ;  /* 0x00000004ff0d7e24 */ /* 0x000fe2000f8e00ff */
[----:B------:R-:W-:Y:S01]  /*5ca0*/  I2FP.F32.S32 R8, R24 ;  /* 0x0000001800087245 */ /* 0x000fe20000201400 */
[----:B------:R-:W-:Y:S01]  /*5cb0*/  IMAD.U32 R5, RZ, RZ, UR4 ;  /* 0x00000004ff057e24 */ /* 0x000fe2000f8e00ff */
[----:B------:R-:W-:-:S02]  /*5cc0*/  I2FP.F32.S32 R4, R16 ;  /* 0x0000001000047245 */ /* 0x000fc40000201400 */
[----:B------:R-:W-:Y:S01]  /*5cd0*/  FSEL R167, R9, -INF , !P6 ;  /* 0xff80000009a77808 */ /* 0x000fe20007000000 */
[----:B------:R-:W-:Y:S01]  /*5ce0*/  FFMA.FTZ R31, R8, UR6, R31 ;  /* 0x00000006081f7c23 */ /* 0x000fe2000801001f */
[----:B------:R-:W-:Y:S01]  /*5cf0*/  I2FP.F32.S32 R9, R20 ;  /* 0x0000001400097245 */ /* 0x000fe20000201400 */
[----:B------:R-:W-:Y:S01]  /*5d00*/  FFMA.FTZ R27, R4, UR6, R27 ;  /* 0x00000006041b7c23 */ /* 0x000fe2000801001b */
[-C--:B------:R-:W-:Y:S02]  /*5d10*/  ISETP.GE.AND P0, PT, R24, R135.reuse, PT ;  /* 0x000000871800720c */ /* 0x080fe40003f06270 */
[----:B------:R-:W-:Y:S01]  /*5d20*/  ISETP.GE.AND P2, PT, R16, R135, PT ;  /* 0x000000871000720c */ /* 0x000fe20003f46270 */
[----:B------:R-:W-:Y:S01]  /*5d30*/  FFMA.FTZ R26, R9, UR6, R26 ;  /* 0x00000006091a7c23 */ /* 0x000fe2000801001a */
[--C-:B------:R-:W-:Y:S01]  /*5d40*/  LOP3.LUT R16, R13, 0x71, R132.reuse, 0xfe, !PT ;  /* 0x000000710d107812 */ /* 0x100fe200078efe84 */
[----:B------:R-:W-:Y:S01]  /*5d50*/  IMAD.U32 R9, RZ, RZ, UR4 ;  /* 0x00000004ff097e24 */ /* 0x000fe2000f8e00ff */
[----:B------:R-:W-:-:S02]  /*5d60*/  LOP3.LUT R4, R5, 0x79, R132, 0xfe, !PT ;  /* 0x0000007905047812 */ /* 0x000fc400078efe84 */
[----:B------:R-:W-:Y:S02]  /*5d70*/  FSEL R221, R31, -INF , !P0 ;  /* 0xff8000001fdd7808 */ /* 0x000fe40004000000 */
[----:B------:R-:W-:Y:S02]  /*5d80*/  FSEL R205, R27, -INF , !P2 ;  /* 0xff8000001bcd7808 */ /* 0x000fe40005000000 */
[-C--:B------:R-:W-:Y:S02]  /*5d90*/  ISETP.GE.AND P6, PT, R20, R135.reuse, PT ;  /* 0x000000871400720c */ /* 0x080fe40003fc6270 */
[----:B------:R-:W-:Y:S02]  /*5da0*/  LOP3.LUT R8, R21, 0x69, R132, 0xfe, !PT ;  /* 0x0000006915087812 */ /* 0x000fe400078efe84 */
[-C--:B------:R-:W-:Y:S02]  /*5db0*/  ISETP.GE.AND P0, PT, R16, R135.reuse, PT ;  /* 0x000000871000720c */ /* 0x080fe40003f06270 */
[----:B------:R-:W-:-:S02]  /*5dc0*/  ISETP.GE.AND P2, PT, R4, R135, PT ;  /* 0x000000870400720c */ /* 0x000fc40003f46270 */
[-C--:B------:R-:W-:Y:S02]  /*5dd0*/  ISETP.GE.AND P4, PT, R12, R135.reuse, PT ;  /* 0x000000870c00720c */ /* 0x080fe40003f86270 */
[--C-:B------:R-:W-:Y:S02]  /*5de0*/  LOP3.LUT R20, R17, 0x70, R132.reuse, 0xfe, !PT ;  /* 0x0000007011147812 */ /* 0x100fe400078efe84 */
[----:B------:R-:W-:Y:S02]  /*5df0*/  I2FP.F32.S32 R16, R16 ;  /* 0x0000001000107245 */ /* 0x000fe40000201400 */
[----:B------:R-:W-:Y:S02]  /*5e00*/  I2FP.F32.S32 R4, R4 ;  /* 0x0000000400047245 */ /* 0x000fe40000201400 */
[----:B------:R-:W-:Y:S01]  /*5e10*/  LOP3.LUT R12, R9, 0x78, R132, 0xfe, !PT ;  /* 0x00000078090c7812 */ /* 0x000fe200078efe84 */
[----:B------:R-:W-:Y:S01]  /*5e20*/  FFMA.FTZ R16, R16, UR6, R19 ;  /* 0x0000000610107c23 */ /* 0x000fe20008010013 */
[----:B------:R-:W-:Y:S01]  /*5e30*/  FSEL R235, R35, -INF , !P1 ;  /* 0xff80000023eb7808 */ /* 0x000fe20004800000 */
[----:B------:R-:W-:Y:S01]  /*5e40*/  FFMA.FTZ R4, R4, UR6, R15 ;  /* 0x0000000604047c23 */ /* 0x000fe2000801000f */
[----:B------:R-:W-:Y:S01]  /*5e50*/  ISETP.GE.AND P1, PT, R8, R135, PT ;  /* 0x000000870800720c */ /* 0x000fe20003f26270 */
[----:B------:R-:W-:Y:S01]  /*5e60*/  IMAD.U32 R19, RZ, RZ, UR4 ;  /* 0x00000004ff137e24 */ /* 0x000fe2000f8e00ff */
[----:B------:R-:W-:Y:S01]  /*5e70*/  I2FP.F32.S32 R8, R8 ;  /* 0x0000000800087245 */ /* 0x000fe20000201400 */
[----:B------:R-:W-:Y:S01]  /*5e80*/  IMAD.U32 R15, RZ, RZ, UR4 ;  /* 0x00000004ff0f7e24 */ /* 0x000fe2000f8e00ff */
[----:B------:R-:W-:-:S02]  /*5e90*/  I2FP.F32.S32 R5, R20 ;  /* 0x0000001400057245 */ /* 0x000fc40000201400 */
[-C--:B------:R-:W-:Y:S01]  /*5ea0*/  ISETP.GE.AND P3, PT, R28, R135.reuse, PT ;  /* 0x000000871c00720c */ /* 0x080fe20003f66270 */
[----:B------:R-:W-:Y:S01]  /*5eb0*/  FFMA.FTZ R8, R8, UR6, R23 ;  /* 0x0000000608087c23 */ /* 0x000fe20008010017 */
[----:B------:R-:W-:Y:S01]  /*5ec0*/  I2FP.F32.S32 R9, R12 ;  /* 0x0000000c00097245 */ /* 0x000fe20000201400 */
[----:B------:R-:W-:Y:S01]  /*5ed0*/  FFMA.FTZ R5, R5, UR6, R18 ;  /* 0x0000000605057c23 */ /* 0x000fe20008010012 */
[----:B------:R-:W-:Y:S02]  /*5ee0*/  FSEL R211, R26, -INF , !P6 ;  /* 0xff8000001ad37808 */ /* 0x000fe40007000000 */
[----:B------:R-:W-:Y:S01]  /*5ef0*/  FSEL R223, R30, -INF , !P3 ;  /* 0xff8000001edf7808 */ /* 0x000fe20005800000 */
[----:B------:R-:W-:Y:S01]  /*5f00*/  FFMA.FTZ R9, R9, UR6, R14 ;  /* 0x0000000609097c23 */ /* 0x000fe2000801000e */
[-C--:B------:R-:W-:Y:S02]  /*5f10*/  ISETP.GE.AND P6, PT, R12, R135.reuse, PT ;  /* 0x000000870c00720c */ /* 0x080fe40003fc6270 */
[----:B------:R-:W-:-:S02]  /*5f20*/  ISETP.GE.AND P3, PT, R20, R135, PT ;  /* 0x000000871400720c */ /* 0x000fc40003f66270 */
[--C-:B------:R-:W-:Y:S02]  /*5f30*/  LOP3.LUT R12, R13, 0x89, R132.reuse, 0xfe, !PT ;  /* 0x000000890d0c7812 */ /* 0x100fe400078efe84 */
[--C-:B------:R-:W-:Y:S02]  /*5f40*/  LOP3.LUT R20, R19, 0x80, R132.reuse, 0xfe, !PT ;  /* 0x0000008013147812 */ /* 0x100fe400078efe84 */
[--C-:B------:R-:W-:Y:S02]  /*5f50*/  LOP3.LUT R18, R17, 0x81, R132.reuse, 0xfe, !PT ;  /* 0x0000008111127812 */ /* 0x100fe400078efe84 */
[----:B------:R-:W-:Y:S02]  /*5f60*/  LOP3.LUT R14, R15, 0x88, R132, 0xfe, !PT ;  /* 0x000000880f0e7812 */ /* 0x000fe400078efe84 */
[----:B------:R-:W-:Y:S02]  /*5f70*/  FSEL R183, R16, -INF , !P0 ;  /* 0xff80000010b77808 */ /* 0x000fe40004000000 */
[----:B------:R-:W-:-:S02]  /*5f80*/  FSEL R155, R8, -INF , !P1 ;  /* 0xff800000089b7808 */ /* 0x000fc40004800000 */
[----:B------:R-:W-:Y:S02]  /*5f90*/  FSEL R199, R5, -INF , !P3 ;  /* 0xff80000005c77808 */ /* 0x000fe40005800000 */
[-C--:B------:R-:W-:Y:S02]  /*5fa0*/  ISETP.GE.AND P0, PT, R12, R135.reuse, PT ;  /* 0x000000870c00720c */ /* 0x080fe40003f06270 */
[----:B------:R-:W-:Y:S02]  /*5fb0*/  I2FP.F32.S32 R13, R20 ;  /* 0x00000014000d7245 */ /* 0x000fe40000201400 */
[----:B------:R-:W-:Y:S02]  /*5fc0*/  I2FP.F32.S32 R8, R18 ;  /* 0x0000001200087245 */ /* 0x000fe40000201400 */
[----:B------:R-:W-:Y:S01]  /*5fd0*/  I2FP.F32.S32 R5, R14 ;  /* 0x0000000e00057245 */ /* 0x000fe20000201400 */
[----:B------:R-:W-:Y:S01]  /*5fe0*/  FFMA.FTZ R10, R13, UR6, R10 ;  /* 0x000000060d0a7c23 */ /* 0x000fe2000801000a */
[----:B------:R-:W-:Y:S01]  /*5ff0*/  I2FP.F32.S32 R12, R12 ;  /* 0x0000000c000c7245 */ /* 0x000fe20000201400 */
[----:B------:R-:W-:Y:S01]  /*6000*/  FFMA.FTZ R8, R8, UR6, R11 ;  /* 0x0000000608087c23 */ /* 0x000fe2000801000b */
[----:B------:R-:W-:Y:S01]  /*6010*/  FSEL R203, R22, -INF , !P4 ;  /* 0xff80000016cb7808 */ /* 0x000fe20006000000 */
[----:B------:R-:W-:Y:S01]  /*6020*/  FFMA.FTZ R5, R5, UR6, R6 ;  /* 0x0000000605057c23 */ /* 0x000fe20008010006 */
[-C--:B------:R-:W-:Y:S01]  /*6030*/  ISETP.GE.AND P4, PT, R20, R135.reuse, PT ;  /* 0x000000871400720c */ /* 0x080fe20003f86270 */
[----:B------:R-:W-:Y:S01]  /*6040*/  FFMA.FTZ R7, R12, UR6, R7 ;  /* 0x000000060c077c23 */ /* 0x000fe20008010007 */
[----:B------:R-:W-:-:S02]  /*6050*/  ISETP.GE.AND P1, PT, R18, R135, PT ;  /* 0x000000871200720c */ /* 0x000fc40003f26270 */
[----:B------:R-:W-:Y:S02]  /*6060*/  ISETP.GE.AND P3, PT, R14, R135, PT ;  /* 0x000000870e00720c */ /* 0x000fe40003f66270 */
[----:B------:R-:W-:Y:S02]  /*6070*/  FSEL R187, R9, -INF , !P6 ;  /* 0xff80000009bb7808 */ /* 0x000fe40007000000 */
[----:B------:R-:W-:Y:S02]  /*6080*/  FSEL R185, R4, -INF , !P2 ;  /* 0xff80000004b97808 */ /* 0x000fe40005000000 */
[----:B------:R-:W-:Y:S02]  /*6090*/  FSEL R171, R10, -INF , !P4 ;  /* 0xff8000000aab7808 */ /* 0x000fe40006000000 */
[----:B------:R-:W-:Y:S02]  /*60a0*/  FSEL R169, R8, -INF , !P1 ;  /* 0xff80000008a97808 */ /* 0x000fe40004800000 */
[----:B------:R-:W-:-:S02]  /*60b0*/  FSEL R161, R5, -INF , !P3 ;  /* 0xff80000005a17808 */ /* 0x000fc40005800000 */
        /* <DEDUP_REMOVED lines=13> */
.L_x_2140:
[----:B------:R-:W1:Y:S01]  /*6190*/  LDC R5, c[0x0][0x4f0] ;  /* 0x00013c00ff057b82 */ /* 0x000e620000000800 */
[----:B------:R-:W-:Y:S01]  /*61a0*/  UIADD3 UR7, UPT, UPT, UR4, -0x100, URZ ;  /* 0xffffff0004077890 */ /* 0x000fe2000fffe0ff */
[----:B------:R-:W-:Y:S01]  /*61b0*/  IABS R8, UR4 ;  /* 0x0000000400087c13 */ /* 0x000fe20008000000 */
[----:B------:R-:W2:Y:S04]  /*61c0*/  LDCU.64 UR14, c[0x0][0x3a0] ;  /* 0x00007400ff0e77ac */ /* 0x000ea80008000a00 */
        /* <DEDUP_REMOVED lines=16> */
[----:B------:R-:W-:Y:S01]  /*62d0*/  LOP3.LUT R6, R5, UR4, RZ, 0x3c, !PT ;  /* 0x0000000405067c12 */ /* 0x000fe2000f8e3cff */
[----:B------:R-:W-:-:S03]  /*62e0*/  IMAD R9, R4, R9, R8 ;  /* 0x0000000904097224 */ /* 0x000fc600078e0208 */
[C---:B------:R-:W-:Y:S02]  /*62f0*/  ISETP.GT.U32.AND P1, PT, R4.reuse, R7, PT ;  /* 0x000000070400720c */ /* 0x040fe40003f24070 */
[----:B------:R-:W-:Y:S02]  /*6300*/  ISETP.GT.U32.AND P3, PT, R4, R9, PT ;  /* 0x000000090400720c */ /* 0x000fe40003f64070 */
[----:B------:R-:W-:-:S09]  /*6310*/  ISETP.GE.AND P2, PT, R6, RZ, PT ;  /* 0x000000ff0600720c */ /* 0x000fd20003f46270 */
[----:B------:R-:W-:Y:S02]  /*6320*/  @!P1 IMAD.IADD R7, R7, 0x1, -R4 ;  /* 0x0000000107079824 */ /* 0x000fe400078e0a04 */
[-C--:B------:R-:W-:Y:S01]  /*6330*/  @!P3 IADD3 R9, PT, PT, R9, -R4.reuse, RZ ;  /* 0x800000040909b210 */ /* 0x080fe20007ffe0ff */
[----:B------:R-:W-:Y:S01]  /*6340*/  @!P1 VIADD R10, R10, 0x1 ;  /* 0x000000010a0a9836 */ /* 0x000fe20000000000 */
[----:B------:R-:W-:Y:S02]  /*6350*/  @!P3 IADD3 R11, PT, PT, R11, 0x1, RZ ;  /* 0x000000010b0bb810 */ /* 0x000fe40007ffe0ff */
[-C--:B------:R-:W-:Y:S02]  /*6360*/  ISETP.GE.U32.AND P4, PT, R7, R4.reuse, PT ;  /* 0x000000040700720c */ /* 0x080fe40003f86070 */
[----:B------:R-:W-:Y:S02]  /*6370*/  ISETP.GE.U32.AND P6, PT, R9, R4, PT ;  /* 0x000000040900720c */ /* 0x000fe40003fc6070 */
[----:B------:R-:W-:-:S02]  /*6380*/  LOP3.LUT R4, R5, UR7, RZ, 0x3c, !PT ;  /* 0x0000000705047c12 */ /* 0x000fc4000f8e3cff */
[----:B------:R-:W-:Y:S02]  /*6390*/  ISETP.NE.AND P1, PT, R5, RZ, PT ;  /* 0x000000ff0500720c */ /* 0x000fe40003f25270 */
[----:B------:R-:W-:Y:S02]  /*63a0*/  ISETP.GE.AND P0, PT, R4, RZ, PT ;  /* 0x000000ff0400720c */ /* 0x000fe40003f06270 */
[----:B------:R-:W-:-:S03]  /*63b0*/  LOP3.LUT R7, RZ, R5, RZ, 0x33, !PT ;  /* 0x00000005ff077212 */ /* 0x000fc600078e33ff */
[----:B------:R-:W-:Y:S02]  /*63c0*/  @P4 VIADD R10, R10, 0x1 ;  /* 0x000000010a0a4836 */ /* 0x000fe40000000000 */
[----:B------:R-:W-:-:S04]  /*63d0*/  @P6 IADD3 R11, PT, PT, R11, 0x1, RZ ;  /* 0x000000010b0b6810 */ /* 0x000fc80007ffe0ff */
        /* <DEDUP_REMOVED lines=23> */
.L_x_2141:
        /* <DEDUP_REMOVED lines=18> */
[----:B------:R-:W-:Y:S02]  /*6670*/  @!P1 IMAD.MOV.U32 R18, RZ, RZ, R212 ;  /* 0x000000ffff129224 */ /* 0x000fe400078e00d4 */
[----:B------:R-:W-:Y:S01]  /*6680*/  @!P1 IMAD.MOV.U32 R19, RZ, RZ, R195 ;  /* 0x000000ffff139224 */ /* 0x000fe200078e00c3 */
[-C--:B------:R-:W-:Y:S01]  /*6690*/  @!P0 LEA R16, P2, R17, R12.reuse, 0x6 ;  /* 0x0000000c11108211 */ /* 0x080fe200078430ff */
[----:B------:R-:W-:Y:S01]  /*66a0*/  VOTEU.ALL UP0, P0 ;  /* 0x0000000000ff7886 */ /* 0x000fe20000000000 */
[----:B------:R-:W-:Y:S01]  /*66b0*/  @!P0 IMAD.WIDE.U32 R20, R4, 0x140, R12 ;  /* 0x0000014004148825 */ /* 0x000fe200078e000c */
[-C--:B------:R-:W-:Y:S01]  /*66c0*/  @!P0 LEA R10, P3, R10, R12.reuse, 0x7 ;  /* 0x0000000c0a0a8211 */ /* 0x080fe200078638ff */
[----:B------:R-:W-:Y:S01]  /*66d0*/  @!PT LDS RZ, [RZ] ;  /* 0x00000000fffff984 */ /* 0x000fe20000000800 */
[----:B------:R-:W-:Y:S01]  /*66e0*/  @!PT LDS RZ, [RZ] ;  /* 0x00000000fffff984 */ /* 0x000fe20000000800 */
[----:B------:R-:W-:Y:S01]  /*66f0*/  @!PT LDS RZ, [RZ] ;  /* 0x00000000fffff984 */ /* 0x000fe20000000800 */
[----:B------:R1:W-:Y:S01]  /*6700*/  @!P1 LDGSTS.E.BYPASS.LTC128B.128 [R2+0x1000], desc[UR22][R18.64] ;  /* 0x0100000012029fae */ /* 0x0003e2000b981a16 */
[-C--:B------:R-:W-:Y:S01]  /*6710*/  @!P0 LEA.HI.X R17, R4, R13.reuse, R5, 0x6, P2 ;  /* 0x0000000d04118211 */ /* 0x080fe200010f3405 */
[----:B------:R-:W-:Y:S01]  /*6720*/  @!UP0 UIMAD UR14, UR11, 0xc0, URZ ;  /* 0x000000c00b0e88a4 */ /* 0x000fe2000f8e02ff */
[--C-:B------:R-:W-:Y:S01]  /*6730*/  @!P0 IMAD.MOV.U32 R4, RZ, RZ, R12.reuse ;  /* 0x000000ffff048224 */ /* 0x100fe200078e000c */
[----:B------:R-:W-:Y:S01]  /*6740*/  @!UP0 UIMAD UR7, UR11, 0x140, URZ ;  /* 0x000001400b0788a4 */ /* 0x000fe2000f8e02ff */
[----:B------:R-:W-:Y:S01]  /*6750*/  @!P0 IMAD.WIDE.U32 R14, R15, 0xc0, R12 ;  /* 0x000000c00f0e8825 */ /* 0x000fe200078e000c */
[----:B------:R-:W-:Y:S01]  /*6760*/  @!P0 LEA.HI.X R11, R9, R13, R8, 0x7, P3 ;  /* 0x0000000d090b8211 */ /* 0x000fe200018f3c08 */
[----:B------:R2:W-:Y:S02]  /*6770*/  @P1 STS.128 [R2+0x1000], RZ ;  /* 0x001000ff02001388 */ /* 0x0005e40000000c00 */
[----:B------:R-:W-:Y:S01]  /*6780*/  @!P0 VIADD R15, R15, UR14 ;  /* 0x0000000e0f0f8c36 */ /* 0x000fe20008000000 */
[----:B------:R-:W-:Y:S01]  /*6790*/  @!P0 IADD3 R21, PT, PT, R21, UR7, RZ ;  /* 0x0000000715158c10 */ /* 0x000fe2000fffe0ff */
[----:B------:R2:W-:Y:S01]  /*67a0*/  @P0 STS.128 [R2+0x1800], RZ ;  /* 0x001800ff02000388 */ /* 0x0005e20000000c00 */
[----:B-1----:R-:W-:-:S04]  /*67b0*/  @!P0 LEA R18, P2, R7, R12, 0x8 ;  /* 0x0000000c07128211 */ /* 0x002fc800078440ff */
        /* <DEDUP_REMOVED lines=41> */
.L_x_2143:
[----:B------:R-:W-:Y:S05]  /*6a50*/  BSYNC.RECONVERGENT B0 ;  /* 0x0000000000007941 */ /* 0x000fea0003800200 */
.L_x_2142:
[----:B------:R-:W0:Y:S02]  /*6a60*/  LDGDEPBAR ;  /* 0x00000000000079af */ /* 0x000e240000000000 */
.L_x_2139:
[----:B-12---:R-:W-:Y:S01]  /*6a70*/  FMNMX3.FTZ R5, R170, R168, R174, !PT ;  /* 0x000000a8aa057276 */ /* 0x006fe200078100ae */
[----:B------:R-:W1:Y:S01]  /*6a80*/  LDCU UR7, c[0x0][0x45c] ;  /* 0x00008b80ff0777ac */ /* 0x000e620008000800 */
[----:B------:R-:W-:Y:S02]  /*6a90*/  FMNMX3.FTZ R7, R128, R162, R166, !PT ;  /* 0x000000a280077276 */ /* 0x000fe400078100a6 */
[----:B------:R-:W-:Y:S01]  /*6aa0*/  FMNMX3.FTZ R5, R5, R172, R160, !PT ;  /* 0x000000ac05057276 */ /* 0x000fe200078100a0 */
[----:B------:R-:W-:Y:S01]  /*6ab0*/  UISETP.GT.AND UP0, UPT, UR19, UR16, UPT ;  /* 0x000000101300728c */ /* 0x000fe2000bf04270 */
        /* <DEDUP_REMOVED lines=62> */
[----:B------:R-:W2:Y:S03]  /*6ea0*/  SHFL.BFLY PT, R5, R6, 0x2, 0x1f ;  /* 0x0c401f0006057f89 */ /* 0x000ea600000e0000 */
[----:B------:R-:W-:Y:S01]  /*6eb0*/  LEA R218, R218, UR5, 0x1 ;  /* 0x00000005dada7c11 */ /* 0x000fe2000f8e08ff */
[----:B------:R-:W3:Y:S03]  /*6ec0*/  SHFL.BFLY PT, R4, R7, 0x2, 0x1f ;  /* 0x0c401f0007047f89 */ /* 0x000ee600000e0000 */
[----:B------:R-:W-:Y:S01]  /*6ed0*/  IADD3 R97, PT, PT, R197, R218, RZ ;  /* 0x000000dac5617210 */ /* 0x000fe20007ffe0ff */
[----:B------:R-:W-:Y:S04]  /*6ee0*/  LDSM.16.MT88.4 R20, [R218+0x5000] ;  /* 0x00500000da14783b */ /* 0x000fe80000004200 */
[----:B------:R-:W-:Y:S04]  /*6ef0*/  LDSM.16.MT88.4 R8, [R218+0x5400] ;  /* 0x00540000da08783b */ /* 0x000fe80000004200 */
[----:B------:R-:W-:Y:S04]  /*6f00*/  LDSM.16.MT88.4 R36, [R97+0x5400] ;  /* 0x005400006124783b */ /* 0x000fe80000004200 */
[----:B------:R-:W-:Y:S01]  /*6f10*/  LDSM.16.MT88.4 R32, [R218+0x5800] ;  /* 0x00580000da20783b */ /* 0x000fe20000004200 */
[----:B--2---:R-:W-:-:S03]  /*6f20*/  FMNMX.FTZ R5, R6, R5, !PT ;  /* 0x0000000506057209 */ /* 0x004fc60007810000 */
[----:B------:R-:W-:Y:S01]  /*6f30*/  LDSM.16.MT88.4 R28, [R97+0x5800] ;  /* 0x00580000611c783b */ /* 0x000fe20000004200 */
        /* <DEDUP_REMOVED lines=20> */
[----:B------:R-:W-:Y:S01]  /*7080*/  FFMA.FTZ R98, R164, UR7, -R94 ;  /* 0x00000007a4627c23 */ /* 0x000fe2000801085e */
[----:B------:R-:W-:Y:S01]  /*7090*/  MUFU.EX2 R124, R124 ;  /* 0x0000007c007c7308 */ /* 0x000fe20000000800 */
        /* <DEDUP_REMOVED lines=17> */
[----:B--2---:R-:W-:Y:S01]  /*71b0*/  F2FP.F16.F32.PACK_AB R12, R123, R124 ;  /* 0x0000007c7b0c723e */ /* 0x004fe200000000ff */
[--C-:B------:R-:W-:Y:S01]  /*71c0*/  FFMA.FTZ R116, R245, UR7, -R94.reuse ;  /* 0x00000007f5747c23 */ /* 0x100fe2000801085e */
[----:B------:R-:W2:Y:S01]  /*71d0*/  MUFU.EX2 R128, R128 ;  /* 0x0000008000807308 */ /* 0x000ea20000000800 */
[----:B------:R-:W-:Y:S01]  /*71e0*/  FFMA.FTZ R115, R243, UR7, -R94 ;  /* 0x00000007f3737c23 */ /* 0x000fe2000801085e */
[--C-:B------:R-:W-:Y:S01]  /*71f0*/  FFMA.FTZ R113, R136, UR7, -R96.reuse ;  /* 0x0000000788717c23 */ /* 0x100fe20008010860 */
[--C-:B------:R-:W-:Y:S01]  /*7200*/  FFMA.FTZ R122, R249, UR7, -R96.reuse ;  /* 0x00000007f97a7c23 */ /* 0x100fe20008010860 */
[----:B------:R-:W-:Y:S01]  /*7210*/  MUFU.EX2 R107, R107 ;  /* 0x0000006b006b7308 */ /* 0x000fe20000000800 */
[--C-:B------:R-:W-:Y:S01]  /*7220*/  FFMA.FTZ R119, R247, UR7, -R96.reuse ;  /* 0x00000007f7777c23 */ /* 0x100fe20008010860 */
[----:B---3--:R-:W-:Y:S01]  /*7230*/  F2FP.F16.F32.PACK_AB R14, R95, R108 ;  /* 0x0000006c5f0e723e */ /* 0x008fe200000000ff */
[----:B------:R-:W-:Y:S01]  /*7240*/  FFMA.FTZ R118, R241, UR7, -R96 ;  /* 0x00000007f1767c23 */ /* 0x000fe20008010860 */
[----:B------:R-:W3:Y:S01]  /*7250*/  MUFU.EX2 R98, R98 ;  /* 0x0000006200627308 */ /* 0x000ee20000000800 */
[--C-:B------:R-:W-:Y:S01]  /*7260*/  FFMA.FTZ R127, R237, UR7, -R94.reuse ;  /* 0x00000007ed7f7c23 */ /* 0x100fe2000801085e */
[--C-:B------:R-:W-:Y:S01]  /*7270*/  FFMA.FTZ R126, R229, UR7, -R94.reuse ;  /* 0x00000007e57e7c23 */ /* 0x100fe2000801085e */
[--C-:B------:R-:W-:Y:S01]  /*7280*/  FFMA.FTZ R125, R227, UR7, -R94.reuse ;  /* 0x00000007e37d7c23 */ /* 0x100fe2000801085e */
[----:B------:R-:W-:Y:S01]  /*7290*/  MUFU.EX2 R102, R102 ;  /* 0x0000006600667308 */ /* 0x000fe20000000800 */
[--C-:B------:R-:W-:Y:S01]  /*72a0*/  FFMA.FTZ R130, R225, UR7, -R94.reuse ;  /* 0x00000007e1827c23 */ /* 0x100fe2000801085e */
[----:B--2---:R-:W-:Y:S01]  /*72b0*/  F2FP.F16.F32.PACK_AB R13, R128, R121 ;  /* 0x00000079800d723e */ /* 0x004fe200000000ff */
[----:B------:R-:W-:Y:S01]  /*72c0*/  FFMA.FTZ R140, R139, UR7, -R94 ;  /* 0x000000078b8c7c23 */ /* 0x000fe2000801085e */
[----:B------:R-:W2:Y:S01]  /*72d0*/  MUFU.EX2 R101, R101 ;  /* 0x0000006500657308 */ /* 0x000ea20000000800 */
[--C-:B------:R-:W-:Y:S01]  /*72e0*/  FFMA.FTZ R131, R201, UR7, -R96.reuse ;  /* 0x00000007c9837c23 */ /* 0x100fe20008010860 */
        /* <DEDUP_REMOVED lines=8> */
[--C-:B------:R-:W-:Y:S01]  /*7370*/  FFMA.FTZ R151, R151, UR7, -R96.reuse ;  /* 0x0000000797977c23 */ /* 0x100fe20008010860 */
        /* <DEDUP_REMOVED lines=18> */
[C---:B-1----:R-:W-:Y:S01]  /*74a0*/  HMMA.16816.F32 R16, R12.reuse, R4, RZ ;  /* 0x000000040c10723c */ /* 0x042fe200000018ff */
[----:B--2---:R-:W-:Y:S01]  /*74b0*/  F2FP.F16.F32.PACK_AB R4, R101, R102 ;  /* 0x000000666504723e */ /* 0x004fe200000000ff */
[----:B------:R-:W-:Y:S01]  /*74c0*/  FFMA.FTZ R158, R155, UR7, -R94 ;  /* 0x000000079b9e7c23 */ /* 0x000fe2000801085e */
[----:B---3--:R-:W-:Y:S01]  /*74d0*/  F2FP.F16.F32.PACK_AB R5, R104, R105 ;  /* 0x000000696805723e */ /* 0x008fe200000000ff */
[----:B------:R-:W1:Y:S01]  /*74e0*/  MUFU.EX2 R110, R110 ;  /* 0x0000006e006e7308 */ /* 0x000e620000000800 */
[--C-:B------:R-:W-:Y:S01]  /*74f0*/  FFMA.FTZ R213, R213, UR7, -R96.reuse ;  /* 0x00000007d5d57c23 */ /* 0x100fe20008010860 */
[----:B------:R-:W-:Y:S01]  /*7500*/  FFMA.FTZ R207, R207, UR7, -R96 ;  /* 0x00000007cfcf7c23 */ /* 0x000fe20008010860 */
[----:B------:R-:W-:Y:S01]  /*7510*/  FFMA.FTZ R203, R203, UR7, -R94 ;  /* 0x00000007cbcb7c23 */ /* 0x000fe2000801085e */
[----:B------:R-:W-:Y:S01]  /*7520*/  HMMA.16816.F32 R12, R12, R6, RZ ;  /* 0x000000060c0c723c */ /* 0x000fe200000018ff */
[----:B------:R-:W-:Y:S01]  /*7530*/  F2FP.F16.F32.PACK_AB R6, R99, R100 ;  /* 0x000000646306723e */ /* 0x000fe200000000ff */
[----:B------:R-:W-:Y:S01]  /*7540*/  MUFU.EX2 R109, R109 ;  /* 0x0000006d006d7308 */ /* 0x000fe20000000800 */
[----:B----4-:R-:W-:Y:S01]  /*7550*/  F2FP.F16.F32.PACK_AB R7, R106, R103 ;  /* 0x000000676a07723e */ /* 0x010fe200000000ff */
[--C-:B------:R-:W-:Y:S01]  /*7560*/  FFMA.FTZ R160, R181, UR7, -R96.reuse ;  /* 0x00000007b5a07c23 */ /* 0x100fe20008010860 */
[----:B------:R-:W-:Y:S01]  /*7570*/  FFMA.FTZ R162, R177, UR7, -R96 ;  /* 0x00000007b1a27c23 */ /* 0x000fe20008010860 */
[----:B------:R-:W-:Y:S01]  /*7580*/  MUFU.EX2 R114, R114 ;  /* 0x0000007200727308 */ /* 0x000fe20000000800 */
[--C-:B------:R-:W-:Y:S01]  /*7590*/  FFMA.FTZ R164, R199, UR7, -R94.reuse ;  /* 0x00000007c7a47c23 */ /* 0x100fe2000801085e */
[--C-:B------:R-:W-:Y:S01]  /*75a0*/  FFMA.FTZ R166, R187, UR7, -R94.reuse ;  /* 0x00000007bba67c23 */ /* 0x100fe2000801085e */
        /* <DEDUP_REMOVED lines=59> */
[----:B------:R5:W-:Y:S01]  /*7960*/  MUFU.EX2 R137, R151 ;  /* 0x0000009700897308 */ /* 0x000be20000000800 */
[----:B------:R-:W-:Y:S01]  /*7970*/  HMMA.16816.F32 R28, R36, R30, R12 ;  /* 0x0000001e241c723c */ /* 0x000fe2000000180c */
[----:B------:R-:W1:Y:S01]  /*7980*/  LDSM.16.MT88.4 R12, [R218+0x6000] ;  /* 0x00600000da0c783b */ /* 0x000e620000004200 */
[----:B----4-:R-:W-:Y:S01]  /*7990*/  F2FP.F16.F32.PACK_AB R35, R130, R125 ;  /* 0x0000007d8223723e */ /* 0x010fe200000000ff */
[----:B------:R-:W-:Y:S01]  /*79a0*/  MUFU.EX2 R136, R136 ;  /* 0x0000008800887308 */ /* 0x000fe20000000800 */
[----:B------:R-:W-:Y:S01]  /*79b0*/  FADD.FTZ R117, R117, R112 ;  /* 0x0000007075757221 */ /* 0x000fe20000010000 */
[----:B------:R-:W-:Y:S01]  /*79c0*/  FADD.FTZ R109, R109, R110 ;  /* 0x0000006e6d6d7221 */ /* 0x000fe20000010000 */
[----:B------:R-:W-:Y:S01]  /*79d0*/  LDSM.16.MT88.4 R196, [R97+0x8c00] ;  /* 0x008c000061c4783b */ /* 0x000fe20000004200 */
[----:B------:R-:W-:Y:S01]  /*79e0*/  MUFU.EX2 R141, R141 ;  /* 0x0000008d008d7308 */ /* 0x000fe20000000800 */
[----:B------:R-:W-:Y:S01]  /*79f0*/  FADD.FTZ R116, R116, R117 ;  /* 0x0000007574747221 */ /* 0x000fe20000010000 */
[C---:B---3--:R-:W-:Y:S01]  /*7a00*/  HMMA.16816.F32 R24, R32.reuse, R8, R24 ;  /* 0x000000082018723c */ /* 0x048fe20000001818 */
[----:B------:R-:W-:Y:S01]  /*7a10*/  FADD.FTZ R114, R114, R109 ;  /* 0x0000006d72727221 */ /* 0x000fe20000010000 */
[----:B------:R-:W3:Y:S01]  /*7a20*/  MUFU.EX2 R140, R140 ;  /* 0x0000008c008c7308 */ /* 0x000ee20000000800 */
[----:B------:R-:W-:Y:S01]  /*7a30*/  FADD.FTZ R116, R115, R116 ;  /* 0x0000007473747221 */ /* 0x000fe20000010000 */
[----:B-----5:R-:W-:Y:S01]  /*7a40*/  FFMA.FTZ R151, R235, UR7, -R94 ;  /* 0x00000007eb977c23 */ /* 0x020fe2000801085e */
        /* <DEDUP_REMOVED lines=17> */
[----:B------:R-:W-:Y:S02]  /*7b60*/  MUFU.EX2 R143, R143 ;  /* 0x0000008f008f7308 */ /* 0x000fe40000000800 */
[----:B------:R-:W-:Y:S01]  /*7b70*/  HMMA.16816.F32 R28, R32, R6, R28 ;  /* 0x00000006201c723c */ /* 0x000fe2000000181c */
[----:B------:R-:W2:Y:S01]  /*7b80*/  LDSM.16.MT88.4 R4, [R218+0x6400] ;  /* 0x00640000da04783b */ /* 0x000ea20000004200 */
[----:B-1----:R-:W-:Y:S01]  /*7b90*/  F2FP.F16.F32.PACK_AB R32, R138, R131 ;  /* 0x000000838a20723e */ /* 0x002fe200000000ff */
[----:B------:R-:W-:Y:S01]  /*7ba0*/  MUFU.EX2 R148, R148 ;  /* 0x0000009400947308 */ /* 0x000fe20000000800 */
[----:B---3--:R-:W-:Y:S01]  /*7bb0*/  F2FP.F16.F32.PACK_AB R33, R140, R141 ;  /* 0x0000008d8c21723e */ /* 0x008fe200000000ff */
[----:B------:R-:W-:Y:S01]  /*7bc0*/  FADD.FTZ R131, R131, R118 ;  /* 0x0000007683837221 */ /* 0x000fe20000010000 */
[----:B------:R-:W-:Y:S01]  /*7bd0*/  F2FP.F16.F32.PACK_AB R34, R136, R137 ;  /* 0x000000898822723e */ /* 0x000fe200000000ff */
[----:B------:R-:W-:Y:S01]  /*7be0*/  MUFU.EX2 R146, R146 ;  /* 0x0000009200927308 */ /* 0x000fe20000000800 */
[----:B-----5:R-:W-:Y:S01]  /*7bf0*/  F2FP.F16.F32.PACK_AB R35, R142, R139 ;  /* 0x0000008b8e23723e */ /* 0x020fe200000000ff */
[----:B------:R-:W-:Y:S01]  /*7c00*/  FADD.FTZ R141, R141, R130 ;  /* 0x000000828d8d7221 */ /* 0x000fe20000010000 */
[----:B------:R-:W-:Y:S01]  /*7c10*/  FADD.FTZ R138, R138, R131 ;  /* 0x000000838a8a7221 */ /* 0x000fe20000010000 */
[----:B------:R-:W1:Y:S02]  /*7c20*/  MUFU.EX2 R151, R151 ;  /* 0x0000009700977308 */ /* 0x000e640000000800 */
[----:B------:R-:W-:Y:S01]  /*7c30*/  FADD.FTZ R140, R140, R141 ;  /* 0x0000008d8c8c7221 */ /* 0x000fe20000010000 */
[----:B------:R-:W-:Y:S01]  /*7c40*/  FADD.FTZ R137, R137, R138 ;  /* 0x0000008a89897221 */ /* 0x000fe20000010000 */
[----:B------:R-:W-:Y:S01]  /*7c50*/  HMMA.16816.F32 R24, R32, R12, R24 ;  /* 0x0000000c2018723c */ /* 0x000fe20000001818 */
[----:B------:R-:W-:Y:S02]  /*7c60*/  MUFU.EX2 R150, R150 ;  /* 0x0000009600967308 */ /* 0x000fe40000000800 */
[----:B------:R-:W-:-:S02]  /*7c70*/  FADD.FTZ R136, R136, R137 ;  /* 0x0000008988887221 */ /* 0x000fc40000010000 */
[----:B------:R-:W3:Y:S03]  /*7c80*/  MUFU.EX2 R149, R149 ;  /* 0x0000009500957308 */ /* 0x000ee60000000800 */
[C---:B------:R-:W-:Y:S01]  /*7c90*/  HMMA.16816.F32 R20, R32.reuse, R14, R20 ;  /* 0x0000000e2014723c */ /* 0x040fe20000001814 */
[----:B------:R-:W5:Y:S01]  /*7ca0*/  LDSM.16.MT88.4 R12, [R97+0x6400] ;  /* 0x00640000610c783b */ /* 0x000f620000004200 */
[----:B------:R-:W-:Y:S04]  /*7cb0*/  MUFU.EX2 R147, R213 ;  /* 0x000000d500937308 */ /* 0x000fe80000000800 */
[----:B------:R-:W5:Y:S02]  /*7cc0*/  MUFU.EX2 R154, R154 ;  /* 0x0000009a009a7308 */ /* 0x000f640000000800 */
[C---:B----4-:R-:W-:Y:S01]  /*7cd0*/  HMMA.16816.F32 R36, R32.reuse, R8, R16 ;  /* 0x000000082024723c */ /* 0x050fe20000001810 */
[----:B------:R-:W4:Y:S01]  /*7ce0*/  LDSM.16.MT88.4 R16, [R218+0x6800] ;  /* 0x00680000da10783b */ /* 0x000f220000004200 */
[----:B------:R3:W-:Y:S04]  /*7cf0*/  MUFU.EX2 R153, R207 ;  /* 0x000000cf00997308 */ /* 0x0007e80000000800 */
[----:B------:R-:W-:Y:S02]  /*7d00*/  MUFU.EX2 R152, R152 ;  /* 0x0000009800987308 */ /* 0x000fe40000000800 */
[----:B------:R-:W-:Y:S01]  /*7d10*/  HMMA.16816.F32 R28, R32, R10, R28 ;  /* 0x0000000a201c723c */ /* 0x000fe2000000181c */
[----:B------:R-:W4:Y:S01]  /*7d20*/  LDSM.16.MT88.4 R8, [R97+0x6800] ;  /* 0x006800006108783b */ /* 0x000f220000004200 */
[----:B--2---:R-:W-:Y:S01]  /*7d30*/  F2FP.F16.F32.PACK_AB R32, R144, R145 ;  /* 0x000000919020723e */ /* 0x004fe200000000ff */
[----:B------:R-:W-:Y:S01]  /*7d40*/  MUFU.EX2 R157, R157 ;  /* 0x0000009d009d7308 */ /* 0x000fe20000000800 */
[----:B-1----:R-:W-:Y:S01]  /*7d50*/  F2FP.F16.F32.PACK_AB R33, R151, R146 ;  /* 0x000000929721723e */ /* 0x002fe200000000ff */
[----:B------:R-:W-:Y:S01]  /*7d60*/  FADD.FTZ R145, R145, R136 ;  /* 0x0000008891917221 */ /* 0x000fe20000010000 */
[----:B------:R-:W-:Y:S01]  /*7d70*/  F2FP.F16.F32.PACK_AB R34, R148, R143 ;  /* 0x0000008f9422723e */ /* 0x000fe200000000ff */
[----:B------:R-:W1:Y:S01]  /*7d80*/  MUFU.EX2 R156, R156 ;  /* 0x0000009c009c7308 */ /* 0x000e620000000800 */
[----:B---3--:R-:W-:Y:S01]  /*7d90*/  F2FP.F16.F32.PACK_AB R35, R149, R150 ;  /* 0x000000969523723e */ /* 0x008fe200000000ff */
[----:B------:R-:W-:Y:S01]  /*7da0*/  FADD.FTZ R144, R144, R145 ;  /* 0x0000009190907221 */ /* 0x000fe20000010000 */
[----:B------:R-:W-:Y:S01]  /*7db0*/  LDSM.16.MT88.4 R204, [R218+0x8c00] ;  /* 0x008c0000dacc783b */ /* 0x000fe20000004200 */
[----:B------:R-:W-:Y:S02]  /*7dc0*/  MUFU.EX2 R155, R203 ;  /* 0x000000cb009b7308 */ /* 0x000fe40000000800 */
[----:B------:R-:W-:-:S02]  /*7dd0*/  FADD.FTZ R143, R143, R144 ;  /* 0x000000908f8f7221 */ /* 0x000fc40000010000 */
[----:B------:R-:W-:Y:S01]  /*7de0*/  HMMA.16816.F32 R24, R32, R4, R24 ;  /* 0x000000042018723c */ /* 0x000fe20000001818 */
[----:B------:R-:W2:Y:S01]  /*7df0*/  MUFU.EX2 R158, R158 ;  /* 0x0000009e009e7308 */ /* 0x000ea20000000800 */
[----:B------:R-:W-:-:S03]  /*7e00*/  FADD.FTZ R148, R148, R143 ;  /* 0x0000008f94947221 */ /* 0x000fc60000010000 */
[----:B------:R-:W-:Y:S03]  /*7e10*/  MUFU.EX2 R160, R160 ;  /* 0x000000a000a07308 */ /* 0x000fe60000000800 */
[C---:B------:R-:W-:Y:S01]  /*7e20*/  HMMA.16816.F32 R20, R32.reuse, R6, R20 ;  /* 0x000000062014723c */ /* 0x040fe20000001814 */
[----:B------:R-:W3:Y:S01]  /*7e30*/  LDSM.16.MT88.4 R4, [R218+0x6c00] ;  /* 0x006c0000da04783b */ /* 0x000ee20000004200 */
[----:B------:R-:W-:Y:S04]  /*7e40*/  MUFU.EX2 R162, R162 ;  /* 0x000000a200a27308 */ /* 0x000fe80000000800 */
[----:B------:R-:W-:Y:S02]  /*7e50*/  MUFU.EX2 R164, R164 ;  /* 0x000000a400a47308 */ /* 0x000fe40000000800 */
[----:B-----5:R-:W-:Y:S01]  /*7e60*/  HMMA.16816.F32 R36, R32, R12, R36 ;  /* 0x0000000c2024723c */ /* 0x020fe20000001824 */
[----:B------:R-:W-:Y:S01]  /*7e70*/  F2FP.F16.F32.PACK_AB R12, R154, R147 ;  /* 0x000000939a0c723e */ /* 0x000fe200000000ff */
[----:B------:R-:W-:Y:S01]  /*7e80*/  MUFU.EX2 R166, R166 ;  /* 0x000000a600a67308 */ /* 0x000fe20000000800 */
[----:B-1----:R-:W-:Y:S01]  /*7e90*/  F2FP.F16.F32.PACK_AB R13, R156, R157 ;  /* 0x0000009d9c0d723e */ /* 0x002fe200000000ff */
[----:B------:R-:W-:-:S02]  /*7ea0*/  FADD.FTZ R147, R147, R148 ;  /* 0x0000009493937221 */ /* 0x000fc40000010000 */
[----:B------:R-:W-:Y:S02]  /*7eb0*/  MUFU.EX2 R181, R181 ;  /* 0x000000b500b57308 */ /* 0x000fe40000000800 */
[----:B------:R-:W-:Y:S01]  /*7ec0*/  HMMA.16816.F32 R28, R32, R14, R28 ;  /* 0x0000000e201c723c */ /* 0x000fe2000000181c */
[----:B------:R-:W-:Y:S01]  /*7ed0*/  FFMA.FTZ R32, R179, UR7, -R96 ;  /* 0x00000007b3207c23 */ /* 0x000fe20008010860 */
[----:B------:R-:W-:Y:S01]  /*7ee0*/  F2FP.F16.F32.PACK_AB R14, R152, R153 ;  /* 0x00000099980e723e */ /* 0x000fe200000000ff */
[----:B------:R-:W-:Y:S01]  /*7ef0*/  FFMA.FTZ R179, R183, UR7, -R94 ;  /* 0x00000007b7b37c23 */ /* 0x000fe2000801085e */
[----:B--2---:R-:W-:Y:S01]  /*7f00*/  F2FP.F16.F32.PACK_AB R15, R158, R155 ;  /* 0x0000009b9e0f723e */ /* 0x004fe200000000ff */
[--C-:B------:R-:W-:Y:S01]  /*7f10*/  FFMA.FTZ R33, R175, UR7, -R96.reuse ;  /* 0x00000007af217c23 */ /* 0x100fe20008010860 */
[----:B------:R1:W-:Y:S01]  /*7f20*/  MUFU.EX2 R167, R173 ;  /* 0x000000ad00a77308 */ /* 0x0003e20000000800 */
[--C-:B------:R-:W-:Y:S01]  /*7f30*/  FFMA.FTZ R34, R165, UR7, -R96.reuse ;  /* 0x00000007a5227c23 */ /* 0x100fe20008010860 */
[----:B------:R-:W-:Y:S01]  /*7f40*/  FFMA.FTZ R165, R74, UR7, -R96 ;  /* 0x000000074aa57c23 */ /* 0x000fe20008010860 */
[----:B------:R-:W-:Y:S01]  /*7f50*/  FADD.FTZ R154, R154, R147 ;  /* 0x000000939a9a7221 */ /* 0x000fe20000010000 */
[----:B------:R2:W5:Y:S01]  /*7f60*/  MUFU.EX2 R175, R32 ;  /* 0x0000002000af7308 */ /* 0x0005620000000800 */
[C---:B----4-:R-:W-:Y:S02]  /*7f70*/  HMMA.16816.F32 R24, R12.reuse, R16, R24 ;  /* 0x000000100c18723c */ /* 0x050fe40000001818 */
[----:B------:R-:W-:Y:S01]  /*7f80*/  FADD.FTZ R153, R153, R154 ;  /* 0x0000009a99997221 */ /* 0x000fe20000010000 */
[----:B------:R4:W-:Y:S03]  /*7f90*/  MUFU.EX2 R177, R33 ;  /* 0x0000002100b17308 */ /* 0x0009e60000000800 */
[----:B------:R-:W-:Y:S01]  /*7fa0*/  FADD.FTZ R153, R152, R153 ;  /* 0x0000009998997221 */ /* 0x000fe20000010000 */
[----:B------:R-:W3:Y:S01]  /*7fb0*/  MUFU.EX2 R179, R179 ;  /* 0x000000b300b37308 */ /* 0x000ee20000000800 */
[C---:B------:R-:W-:Y:S01]  /*7fc0*/  HMMA.16816.F32 R20, R12.reuse, R18, R20 ;  /* 0x000000120c14723c */ /* 0x040fe20000001814 */
[----:B------:R-:W3:Y:S01]  /*7fd0*/  LDSM.16.MT88.4 R16, [R97+0x6c00] ;  /* 0x006c00006110783b */ /* 0x000ee20000004200 */
[--C-:B-1----:R-:W-:Y:S01]  /*7fe0*/  FFMA.FTZ R173, R161, UR7, -R94.reuse ;  /* 0x00000007a1ad7c23 */ /* 0x102fe2000801085e */
[----:B------:R-:W1:Y:S01]  /*7ff0*/  MUFU.EX2 R168, R168 ;  /* 0x000000a800a87308 */ /* 0x000e620000000800 */
[----:B------:R-:W-:Y:S01]  /*8000*/  FFMA.FTZ R161, R72, UR7, -R94 ;  /* 0x0000000748a17c23 */ /* 0x000fe2000801085e */
[----:B--2---:R-:W-:Y:S01]  /*8010*/  FFMA.FTZ R32, R163, UR7, -R96 ;  /* 0x00000007a3207c23 */ /* 0x004fe20008010860 */
[--C-:B------:R-:W-:Y:S01]  /*8020*/  FFMA.FTZ R72, R41, UR7, -R94.reuse ;  /* 0x0000000729487c23 */ /* 0x100fe2000801085e */
[----:B------:R-:W-:Y:S01]  /*8030*/  MUFU.EX2 R163, R34 ;  /* 0x0000002200a37308 */ /* 0x000fe20000000800 */
[----:B------:R-:W-:Y:S01]  /*8040*/  HMMA.16816.F32 R36, R12, R8, R36 ;  /* 0x000000080c24723c */ /* 0x000fe20000001824 */
[----:B----4-:R-:W-:Y:S01]  /*8050*/  FFMA.FTZ R33, R171, UR7, -R94 ;  /* 0x00000007ab217c23 */ /* 0x010fe2000801085e */
[--C-:B------:R-:W-:Y:S01]  /*8060*/  FFMA.FTZ R171, R129, UR7, -R96.reuse ;  /* 0x0000000781ab7c23 */ /* 0x100fe20008010860 */
[----:B------:R-:W-:Y:S01]  /*8070*/  MUFU.EX2 R74, R32 ;  /* 0x00000020004a7308 */ /* 0x000fe20000000800 */
[----:B------:R-:W-:-:S03]  /*8080*/  FFMA.FTZ R129, R42, UR7, -R96 ;  /* 0x000000072a817c23 */ /* 0x000fc60008010860 */
[----:B------:R2:W-:Y:S01]  /*8090*/  MUFU.EX2 R169, R33 ;  /* 0x0000002100a97308 */ /* 0x0005e20000000800 */
[----:B------:R-:W-:Y:S01]  /*80a0*/  HMMA.16816.F32 R28, R12, R10, R28 ;  /* 0x0000000a0c1c723c */ /* 0x000fe2000000181c */
[----:B------:R-:W4:Y:S01]  /*80b0*/  LDSM.16.MT88.4 R8, [R218+0x7000] ;  /* 0x00700000da08783b */ /* 0x000f220000004200 */
[----:B-----5:R-:W-:Y:S01]  /*80c0*/  F2FP.F16.F32.PACK_AB R12, R175, R160 ;  /* 0x000000a0af0c723e */ /* 0x020fe200000000ff */
[----:B------:R-:W5:Y:S01]  /*80d0*/  MUFU.EX2 R170, R170 ;  /* 0x000000aa00aa7308 */ /* 0x000f620000000800 */
[----:B---3--:R-:W-:Y:S01]  /*80e0*/  F2FP.F16.F32.PACK_AB R13, R179, R164 ;  /* 0x000000a4b30d723e */ /* 0x008fe200000000ff */
[----:B------:R-:W-:Y:S01]  /*80f0*/  FADD.FTZ R160, R160, R153 ;  /* 0x00000099a0a07221 */ /* 0x000fe20000010000 */
[----:B------:R-:W-:Y:S01]  /*8100*/  F2FP.F16.F32.PACK_AB R14, R162, R177 ;  /* 0x000000b1a20e723e */ /* 0x000fe200000000ff */
[----:B------:R3:W-:Y:S01]  /*8110*/  MUFU.EX2 R159, R173 ;  /* 0x000000ad009f7308 */ /* 0x0007e20000000800 */
[----:B------:R-:W-:Y:S01]  /*8120*/  F2FP.F16.F32.PACK_AB R15, R181, R166 ;  /* 0x000000a6b50f723e */ /* 0x000fe200000000ff */
[----:B------:R-:W-:-:S02]  /*8130*/  FADD.FTZ R160, R175, R160 ;  /* 0x000000a0afa07221 */ /* 0x000fc40000010000 */
[----:B------:R-:W5:Y:S01]  /*8140*/  MUFU.EX2 R172, R172 ;  /* 0x000000ac00ac7308 */ /* 0x000f620000000800 */
[----:B--2---:R-:W-:Y:S01]  /*8150*/  LDSM.16.MT88.4 R32, [R218+0x7400] ;  /* 0x00740000da20783b */ /* 0x004fe20000004200 */
[----:B------:R-:W-:Y:S02]  /*8160*/  FADD.FTZ R177, R177, R160 ;  /* 0x000000a0b1b17221 */ /* 0x000fe40000010000 */
[----:B------:R-:W-:Y:S01]  /*8170*/  HMMA.16816.F32 R24, R12, R4, R24 ;  /* 0x000000040c18723c */ /* 0x000fe20000001818 */
[----:B------:R-:W-:Y:S01]  /*8180*/  MUFU.EX2 R165, R165 ;  /* 0x000000a500a57308 */ /* 0x000fe20000000800 */
[----:B------:R-:W-:-:S03]  /*8190*/  FADD.FTZ R162, R162, R177 ;  /* 0x000000b1a2a27221 */ /* 0x000fc60000010000 */
[----:B------:R-:W-:Y:S01]  /*81a0*/  MUFU.EX2 R129, R129 ;  /* 0x0000008100817308 */ /* 0x000fe20000000800 */
[----:B---3--:R-:W-:Y:S02]  /*81b0*/  FFMA.FTZ R173, R40, UR7, -R94 ;  /* 0x0000000728ad7c23 */ /* 0x008fe4000801085e */
[C---:B------:R-:W-:Y:S01]  /*81c0*/  HMMA.16816.F32 R20, R12.reuse, R6, R20 ;  /* 0x000000060c14723c */ /* 0x040fe20000001814 */
[----:B------:R-:W2:Y:S01]  /*81d0*/  LDSM.16.MT88.4 R4, [R97+0x7000] ;  /* 0x007000006104783b */ /* 0x000ea20000004200 */
[----:B------:R-:W-:Y:S04]  /*81e0*/  MUFU.EX2 R40, R161 ;  /* 0x000000a100287308 */ /* 0x000fe80000000800 */
[----:B------:R-:W-:Y:S02]  /*81f0*/  MUFU.EX2 R72, R72 ;  /* 0x0000004800487308 */ /* 0x000fe40000000800 */
[----:B------:R-:W-:Y:S01]  /*8200*/  HMMA.16816.F32 R36, R12, R16, R36 ;  /* 0x000000100c24723c */ /* 0x000fe20000001824 */
[----:B------:R-:W-:-:S02]  /*8210*/  FFMA.FTZ R16, R120, UR7, -R96 ;  /* 0x0000000778107c23 */ /* 0x000fc40008010860 */
[----:B------:R3:W2:Y:S04]  /*8220*/  MUFU.EX2 R120, R171 ;  /* 0x000000ab00787308 */ /* 0x0006a80000000800 */
[----:B------:R4:W-:Y:S01]  /*8230*/  MUFU.EX2 R42, R16 ;  /* 0x00000010002a7308 */ /* 0x0009e20000000800 */
[----:B------:R-:W-:Y:S01]  /*8240*/  HMMA.16816.F32 R28, R12, R18, R28 ;  /* 0x000000120c1c723c */ /* 0x000fe2000000181c */
[----:B-1----:R-:W-:Y:S01]  /*8250*/  F2FP.F16.F32.PACK_AB R12, R168, R167 ;  /* 0x000000a7a80c723e */ /* 0x002fe200000000ff */
[----:B------:R-:W-:Y:S01]  /*8260*/  FADD.FTZ R167, R167, R162 ;  /* 0x000000a2a7a77221 */ /* 0x000fe20000010000 */
[----:B-----5:R-:W-:Y:S02]  /*8270*/  F2FP.F16.F32.PACK_AB R13, R170, R169 ;  /* 0x000000a9aa0d723e */ /* 0x020fe400000000ff */
[----:B------:R-:W-:Y:S01]  /*8280*/  F2FP.F16.F32.PACK_AB R14, R74, R163 ;  /* 0x000000a34a0e723e */ /* 0x000fe200000000ff */
[----:B------:R-:W-:Y:S01]  /*8290*/  FADD.FTZ R168, R168, R167 ;  /* 0x000000a7a8a87221 */ /* 0x000fe20000010000 */
[----:B------:R-:W-:Y:S01]  /*82a0*/  F2FP.F16.F32.PACK_AB R15, R172, R159 ;  /* 0x0000009fac0f723e */ /* 0x000fe200000000ff */
[----:B---3--:R-:W-:-:S02]  /*82b0*/  FFMA.FTZ R171, R43, UR7, -R94 ;  /* 0x000000072bab7c23 */ /* 0x008fc4000801085e */
[----:B------:R-:W-:Y:S01]  /*82c0*/  FADD.FTZ R163, R163, R168 ;  /* 0x000000a8a3a37221 */ /* 0x000fe20000010000 */
[----:B------:R-:W1:Y:S01]  /*82d0*/  MUFU.EX2 R43, R173 ;  /* 0x000000ad002b7308 */ /* 0x000e620000000800 */
[----:B----4-:R-:W3:Y:S02]  /*82e0*/  LDSM.16.MT88.4 R16, [R97+0x7400] ;  /* 0x007400006110783b */ /* 0x010ee40000004200 */
[----:B------:R-:W-:Y:S01]  /*82f0*/  HMMA.16816.F32 R20, R12, R10, R20 ;  /* 0x0000000a0c14723c */ /* 0x000fe20000001814 */
[----:B------:R-:W4:Y:S01]  /*8300*/  MUFU.EX2 R41, R171 ;  /* 0x000000ab00297308 */ /* 0x000f220000000800 */
[----:B------:R-:W-:-:S06]  /*8310*/  FADD.FTZ R74, R74, R163 ;  /* 0x000000a34a4a7221 */ /* 0x000fcc0000010000 */
[C---:B------:R-:W-:Y:S01]  /*8320*/  HMMA.16816.F32 R24, R12.reuse, R8, R24 ;  /* 0x000000080c18723c */ /* 0x040fe20000001818 */
[----:B------:R-:W5:Y:S07]  /*8330*/  LDSM.16.MT88.4 R8, [R218+0x7800] ;  /* 0x00780000da08783b */ /* 0x000f6e0000004200 */
[----:B--2---:R-:W-:Y:S01]  /*8340*/  HMMA.16816.F32 R36, R12, R4, R36 ;  /* 0x000000040c24723c */ /* 0x004fe20000001824 */
[----:B------:R-:W-:Y:S02]  /*8350*/  F2FP.F16.F32.PACK_AB R4, R120, R165 ;  /* 0x000000a57804723e */ /* 0x000fe400000000ff */
[----:B-1----:R-:W-:-:S05]  /*8360*/  F2FP.F16.F32.PACK_AB R5, R43, R40 ;  /* 0x000000282b05723e */ /* 0x002fca00000000ff */
[----:B------:R-:W-:Y:S01]  /*8370*/  HMMA.16816.F32 R28, R12, R6, R28 ;  /* 0x000000060c1c723c */ /* 0x000fe2000000181c */
[----:B------:R-:W-:Y:S01]  /*8380*/  F2FP.F16.F32.PACK_AB R6, R129, R42 ;  /* 0x0000002a8106723e */ /* 0x000fe200000000ff */
[----:B------:R-:W-:Y:S01]  /*8390*/  FFMA.FTZ R12, R45, UR7, -R96 ;  /* 0x000000072d0c7c23 */ /* 0x000fe20008010860 */
[----:B----4-:R-:W-:Y:S01]  /*83a0*/  F2FP.F16.F32.PACK_AB R7, R72, R41 ;  /* 0x000000294807723e */ /* 0x010fe200000000ff */
[----:B------:R1:W-:Y:S06]  /*83b0*/  MUFU.EX2 R45, R47 ;  /* 0x0000002f002d7308 */ /* 0x0003ec0000000800 */
[----:B------:R-:W-:Y:S01]  /*83c0*/  HMMA.16816.F32 R20, R4, R34, R20 ;  /* 0x000000220414723c */ /* 0x000fe20000001814 */
[--C-:B------:R-:W-:Y:S01]  /*83d0*/  FFMA.FTZ R35, R44, UR7, -R94.reuse ;  /* 0x000000072c237c23 */ /* 0x100fe2000801085e */
[----:B------:R-:W-:Y:S01]  /*83e0*/  FFMA.FTZ R44, R49, UR7, -R94 ;  /* 0x00000007312c7c23 */ /* 0x000fe2000801085e */
[----:B------:R-:W-:Y:S01]  /*83f0*/  FFMA.FTZ R49, R55, UR7, -R96 ;  /* 0x0000000737317c23 */ /* 0x000fe20008010860 */
[----:B------:R-:W-:-:S02]  /*8400*/  FFMA.FTZ R55, R53, UR7, -R94 ;  /* 0x0000000735377c23 */ /* 0x000fc4000801085e */
[----:B------:R2:W-:Y:S02]  /*8410*/  MUFU.EX2 R53, R57 ;  /* 0x0000003900357308 */ /* 0x0005e40000000800 */
[C---:B------:R-:W-:Y:S01]  /*8420*/  HMMA.16816.F32 R24, R4.reuse, R32, R24 ;  /* 0x000000200418723c */ /* 0x040fe20000001818 */
[----:B------:R-:W-:Y:S01]  /*8430*/  FFMA.FTZ R33, R52, UR7, -R96 ;  /* 0x0000000734217c23 */ /* 0x000fe20008010860 */
[----:B-1----:R-:W-:Y:S01]  /*8440*/  FFMA.FTZ R47, R48, UR7, -R94 ;  /* 0x00000007302f7c23 */ /* 0x002fe2000801085e */
[----:B------:R-:W-:Y:S01]  /*8450*/  FFMA.FTZ R52, R50, UR7, -R96 ;  /* 0x0000000732347c23 */ /* 0x000fe20008010860 */
[----:B------:R-:W-:Y:S01]  /*8460*/  FFMA.FTZ R50, R46, UR7, -R94 ;  /* 0x000000072e327c23 */ /* 0x000fe2000801085e */
[----:B------:R-:W1:Y:S01]  /*8470*/  MUFU.EX2 R32, R12 ;  /* 0x0000000c00207308 */ /* 0x000e620000000800 */
[----:B------:R-:W-:Y:S01]  /*8480*/  FFMA.FTZ R48, R54, UR7, -R96 ;  /* 0x0000000736307c23 */ /* 0x000fe20008010860 */
[----:B------:R-:W-:Y:S01]  /*8490*/  FFMA.FTZ R54, R58, UR7, -R94 ;  /* 0x000000073a367c23 */ /* 0x000fe2000801085e */
[C---:B---3--:R-:W-:Y:S01]  /*84a0*/  HMMA.16816.F32 R36, R4.reuse, R16, R36 ;  /* 0x000000100424723c */ /* 0x048fe20000001824 */
[----:B------:R-:W-:Y:S01]  /*84b0*/  MUFU.EX2 R33, R33 ;  /* 0x0000002100217308 */ /* 0x000fe20000000800 */
[----:B------:R-:W-:Y:S01]  /*84c0*/  FFMA.FTZ R58, R66, UR7, -R96 ;  /* 0x00000007423a7c23 */ /* 0x000fe20008010860 */
[--C-:B------:R-:W-:Y:S01]  /*84d0*/  FFMA.FTZ R66, R75, UR7, -R94.reuse ;  /* 0x000000074b427c23 */ /* 0x100fe2000801085e */
[----:B--2---:R-:W-:Y:S01]  /*84e0*/  FFMA.FTZ R57, R56, UR7, -R94 ;  /* 0x0000000738397c23 */ /* 0x004fe2000801085e */
[----:B------:R-:W2:Y:S01]  /*84f0*/  MUFU.EX2 R46, R52 ;  /* 0x00000034002e7308 */ /* 0x000ea20000000800 */
[----:B------:R-:W-:Y:S01]  /*8500*/  FFMA.FTZ R56, R64, UR7, -R96 ;  /* 0x0000000740387c23 */ /* 0x000fe20008010860 */
[----:B------:R-:W-:Y:S01]  /*8510*/  FFMA.FTZ R64, R76, UR7, -R94 ;  /* 0x000000074c407c23 */ /* 0x000fe2000801085e */
[----:B------:R-:W-:Y:S01]  /*8520*/  HMMA.16816.F32 R28, R4, R18, R28 ;  /* 0x00000012041c723c */ /* 0x000fe2000000181c */
[----:B------:R3:W-:Y:S01]  /*8530*/  MUFU.EX2 R34, R50 ;  /* 0x0000003200227308 */ /* 0x0007e20000000800 */
[----:B------:R-:W-:Y:S01]  /*8540*/  LDSM.16.MT88.4 R16, [R218+0x7c00] ;  /* 0x007c0000da10783b */ /* 0x000fe20000004200 */
[----:B-1----:R-:W-:Y:S01]  /*8550*/  F2FP.F16.F32.PACK_AB R4, R32, R45 ;  /* 0x0000002d2004723e */ /* 0x002fe200000000ff */
[----:B------:R-:W-:Y:S01]  /*8560*/  FADD.FTZ R75, R165, R74 ;  /* 0x0000004aa54b7221 */ /* 0x000fe20000010000 */
[----:B------:R-:W1:Y:S01]  /*8570*/  MUFU.EX2 R35, R35 ;  /* 0x0000002300237308 */ /* 0x000e620000000800 */
[----:B------:R-:W4:Y:S01]  /*8580*/  LDSM.16.MT88.4 R12, [R97+0x7800] ;  /* 0x00780000610c783b */ /* 0x000f220000004200 */
[----:B------:R-:W-:Y:S01]  /*8590*/  FFMA.FTZ R76, R89, UR7, -R96 ;  /* 0x00000007594c7c23 */ /* 0x000fe20008010860 */
[----:B------:R-:W-:Y:S01]  /*85a0*/  FADD.FTZ R75, R120, R75 ;  /* 0x0000004b784b7221 */ /* 0x000fe20000010000 */
[----:B------:R-:W-:Y:S01]  /*85b0*/  MUFU.EX2 R44, R44 ;  /* 0x0000002c002c7308 */ /* 0x000fe20000000800 */
[----:B--2---:R-:W-:Y:S01]  /*85c0*/  F2FP.F16.F32.PACK_AB R6, R46, R33 ;  /* 0x000000212e06723e */ /* 0x004fe200000000ff */
[----:B------:R-:W-:-:S02]  /*85d0*/  FFMA.FTZ R52, R51, UR7, -R94 ;  /* 0x0000000733347c23 */ /* 0x000fc4000801085e */
[----:B------:R-:W2:Y:S01]  /*85e0*/  MUFU.EX2 R47, R47 ;  /* 0x0000002f002f7308 */ /* 0x000ea20000000800 */
[--C-:B---3--:R-:W-:Y:S01]  /*85f0*/  FFMA.FTZ R50, R59, UR7, -R96.reuse ;  /* 0x000000073b327c23 */ /* 0x108fe20008010860 */
[--C-:B------:R-:W-:Y:S02]  /*8600*/  FFMA.FTZ R59, R62, UR7, -R96.reuse ;  /* 0x000000073e3b7c23 */ /* 0x100fe40008010860 */
[----:B------:R-:W-:Y:S01]  /*8610*/  MUFU.EX2 R51, R55 ;  /* 0x0000003700337308 */ /* 0x000fe20000000800 */
[----:B------:R-:W-:Y:S01]  /*8620*/  FFMA.FTZ R62, R73, UR7, -R96 ;  /* 0x00000007493e7c23 */ /* 0x000fe20008010860 */
[----:B-1----:R-:W-:Y:S01]  /*8630*/  F2FP.F16.F32.PACK_AB R5, R35, R34 ;  /* 0x000000222305723e */ /* 0x002fe200000000ff */
[--C-:B------:R-:W-:Y:S01]  /*8640*/  FFMA.FTZ R73, R86, UR7, -R94.reuse ;  /* 0x0000000756497c23 */ /* 0x100fe2000801085e */
[----:B------:R-:W-:Y:S01]  /*8650*/  MUFU.EX2 R49, R49 ;  /* 0x0000003100317308 */ /* 0x000fe20000000800 */
[--C-:B------:R-:W-:Y:S01]  /*8660*/  FFMA.FTZ R86, R85, UR7, -R94.reuse ;  /* 0x0000000755567c23 */ /* 0x100fe2000801085e */
[----:B------:R-:W-:-:S02]  /*8670*/  FFMA.FTZ R85, R80, UR7, -R94 ;  /* 0x0000000750557c23 */ /* 0x000fc4000801085e */
[----:B------:R-:W1:Y:S01]  /*8680*/  MUFU.EX2 R48, R48 ;  /* 0x0000003000307308 */ /* 0x000e620000000800 */
[----:B--2---:R-:W-:-:S03]  /*8690*/  F2FP.F16.F32.PACK_AB R7, R47, R44 ;  /* 0x0000002c2f07723e */ /* 0x004fc600000000ff */
[----:B------:R-:W-:Y:S04]  /*86a0*/  MUFU.EX2 R50, R50 ;  /* 0x0000003200327308 */ /* 0x000fe80000000800 */
[----:B------:R-:W2:Y:S01]  /*86b0*/  MUFU.EX2 R52, R52 ;  /* 0x0000003400347308 */ /* 0x000ea20000000800 */
[C---:B-----5:R-:W-:Y:S03]  /*86c0*/  HMMA.16816.F32 R24, R4.reuse, R8, R24 ;  /* 0x000000080418723c */ /* 0x060fe60000001818 */
[----:B------:R-:W-:Y:S04]  /*86d0*/  MUFU.EX2 R54, R54 ;  /* 0x0000003600367308 */ /* 0x000fe80000000800 */
[----:B------:R-:W3:Y:S01]  /*86e0*/  MUFU.EX2 R55, R57 ;  /* 0x0000003900377308 */ /* 0x000ee20000000800 */
[C---:B------:R-:W-:Y:S01]  /*86f0*/  HMMA.16816.F32 R20, R4.reuse, R10, R20 ;  /* 0x0000000a0414723c */ /* 0x040fe20000001814 */
[----:B------:R-:W5:Y:S02]  /*8700*/  LDSM.16.MT88.4 R8, [R97+0x7c00] ;  /* 0x007c00006108783b */ /* 0x000f640000004200 */
[----:B------:R-:W-:Y:S04]  /*8710*/  MUFU.EX2 R56, R56 ;  /* 0x0000003800387308 */ /* 0x000fe80000000800 */
[----:B------:R-:W5:Y:S01]  /*8720*/  MUFU.EX2 R59, R59 ;  /* 0x0000003b003b7308 */ /* 0x000f620000000800 */
[----:B----4-:R-:W-:Y:S01]  /*8730*/  HMMA.16816.F32 R36, R4, R12, R36 ;  /* 0x0000000c0424723c */ /* 0x010fe20000001824 */
[----:B-1----:R-:W-:-:S02]  /*8740*/  F2FP.F16.F32.PACK_AB R12, R48, R49 ;  /* 0x00000031300c723e */ /* 0x002fc400000000ff */
[----:B--2---:R-:W-:Y:S01]  /*8750*/  F2FP.F16.F32.PACK_AB R13, R52, R51 ;  /* 0x00000033340d723e */ /* 0x004fe200000000ff */
[----:B------:R1:W-:Y:S04]  /*8760*/  MUFU.EX2 R57, R67 ;  /* 0x0000004300397308 */ /* 0x0003e80000000800 */
[----:B------:R-:W-:Y:S01]  /*8770*/  HMMA.16816.F32 R28, R4, R14, R28 ;  /* 0x0000000e041c723c */ /* 0x000fe2000000181c */
[----:B------:R-:W-:Y:S01]  /*8780*/  F2FP.F16.F32.PACK_AB R14, R53, R50 ;  /* 0x00000032350e723e */ /* 0x000fe200000000ff */
[----:B------:R-:W2:Y:S01]  /*8790*/  LDSM.16.MT88.4 R4, [R218+0x8000] ;  /* 0x00800000da04783b */ /* 0x000ea20000004200 */
[----:B---3--:R-:W-:Y:S01]  /*87a0*/  F2FP.F16.F32.PACK_AB R15, R55, R54 ;  /* 0x00000036370f723e */ /* 0x008fe200000000ff */
[----:B------:R-:W-:Y:S04]  /*87b0*/  MUFU.EX2 R58, R58 ;  /* 0x0000003a003a7308 */ /* 0x000fe80000000800 */
[----:B------:R-:W-:Y:S02]  /*87c0*/  MUFU.EX2 R62, R62 ;  /* 0x0000003e003e7308 */ /* 0x000fe40000000800 */
[C---:B------:R-:W-:Y:S01]  /*87d0*/  HMMA.16816.F32 R24, R12.reuse, R16, R24 ;  /* 0x000000100c18723c */ /* 0x040fe20000001818 */
[----:B------:R-:W-:Y:S01]  /*87e0*/  FFMA.FTZ R16, R60, UR7, -R94 ;  /* 0x000000073c107c23 */ /* 0x000fe2000801085e */
[----:B------:R3:W-:Y:S01]  /*87f0*/  MUFU.EX2 R17, R61 ;  /* 0x0000003d00117308 */ /* 0x0007e20000000800 */
[----:B------:R-:W-:Y:S01]  /*8800*/  FFMA.FTZ R60, R90, UR7, -R96 ;  /* 0x000000075a3c7c23 */ /* 0x000fe20008010860 */
[----:B-1----:R-:W-:Y:S01]  /*8810*/  FFMA.FTZ R67, R69, UR7, -R94 ;  /* 0x0000000745437c23 */ /* 0x002fe2000801085e */
[----:B------:R-:W-:Y:S01]  /*8820*/  FFMA.FTZ R69, R91, UR7, -R96 ;  /* 0x000000075b457c23 */ /* 0x000fe20008010860 */
[----:B------:R-:W-:Y:S02]  /*8830*/  MUFU.EX2 R64, R64 ;  /* 0x0000004000407308 */ /* 0x000fe40000000800 */
[C---:B------:R-:W-:Y:S01]  /*8840*/  HMMA.16816.F32 R20, R12.reuse, R18, R20 ;  /* 0x000000120c14723c */ /* 0x040fe20000001814 */
[----:B------:R-:W-:Y:S01]  /*8850*/  FFMA.FTZ R19, R63, UR7, -R94 ;  /* 0x000000073f137c23 */ /* 0x000fe2000801085e */
[----:B------:R-:W-:Y:S01]  /*8860*/  FADD.FTZ R63, R139, R140 ;  /* 0x0000008c8b3f7221 */ /* 0x000fe20000010000 */
[----:B------:R-:W1:Y:S03]  /*8870*/  MUFU.EX2 R16, R16 ;  /* 0x0000001000107308 */ /* 0x000e660000000800 */
[----:B------:R-:W-:Y:S01]  /*8880*/  FADD.FTZ R63, R142, R63 ;  /* 0x0000003f8e3f7221 */ /* 0x000fe20000010000 */
[----:B------:R4:W-:Y:S01]  /*8890*/  MUFU.EX2 R18, R65 ;  /* 0x0000004100127308 */ /* 0x0009e20000000800 */
[C---:B-----5:R-:W-:Y:S01]  /*88a0*/  HMMA.16816.F32 R36, R12.reuse, R8, R36 ;  /* 0x000000080c24723c */ /* 0x060fe20000001824 */
[----:B------:R-:W-:Y:S01]  /*88b0*/  F2FP.F16.F32.PACK_AB R8, R59, R56 ;  /* 0x000000383b08723e */ /* 0x000fe200000000ff */
[----:B------:R-:W-:Y:S01]  /*88c0*/  FADD.FTZ R146, R146, R63 ;  /* 0x0000003f92927221 */ /* 0x000fe20000010000 */
[----:B------:R-:W5:Y:S01]  /*88d0*/  MUFU.EX2 R19, R19 ;  /* 0x0000001300137308 */ /* 0x000f620000000800 */
[--C-:B---3--:R-:W-:Y:S01]  /*88e0*/  FFMA.FTZ R61, R71, UR7, -R96.reuse ;  /* 0x00000007473d7c23 */ /* 0x108fe20008010860 */
[----:B------:R-:W-:Y:S01]  /*88f0*/  FFMA.FTZ R71, R92, UR7, -R96 ;  /* 0x000000075c477c23 */ /* 0x000fe20008010860 */
[----:B------:R-:W-:Y:S01]  /*8900*/  FADD.FTZ R151, R151, R146 ;  /* 0x0000009297977221 */ /* 0x000fe20000010000 */
[----:B------:R-:W-:Y:S01]  /*8910*/  MUFU.EX2 R60, R60 ;  /* 0x0000003c003c7308 */ /* 0x000fe20000000800 */
[----:B------:R-:W-:Y:S01]  /*8920*/  HMMA.16816.F32 R28, R12, R10, R28 ;  /* 0x0000000a0c1c723c */ /* 0x000fe2000000181c */
[----:B------:R-:W3:Y:S01]  /*8930*/  LDSM.16.MT88.4 R12, [R97+0x8000] ;  /* 0x00800000610c783b */ /* 0x000ee20000004200 */
[----:B------:R-:W-:Y:S01]  /*8940*/  FADD.FTZ R150, R150, R151 ;  /* 0x0000009796967221 */ /* 0x000fe20000010000 */
[----:B-1----:R-:W-:Y:S01]  /*8950*/  F2FP.F16.F32.PACK_AB R9, R16, R17 ;  /* 0x000000111009723e */ /* 0x002fe200000000ff */
[----:B------:R-:W1:Y:S01]  /*8960*/  MUFU.EX2 R61, R61 ;  /* 0x0000003d003d7308 */ /* 0x000e620000000800 */
[----:B------:R-:W-:Y:S01]  /*8970*/  F2FP.F16.F32.PACK_AB R10, R58, R57 ;  /* 0x000000393a0a723e */ /* 0x000fe200000000ff */
[----:B------:R-:W-:Y:S01]  /*8980*/  FADD.FTZ R150, R149, R150 ;  /* 0x0000009695967221 */ /* 0x000fe20000010000 */
[----:B----4-:R-:W-:Y:S01]  /*8990*/  FFMA.FTZ R65, R78, UR7, -R94 ;  /* 0x000000074e417c23 */ /* 0x010fe2000801085e */
[----:B------:R-:W-:Y:S01]  /*89a0*/  MUFU.EX2 R63, R88 ;  /* 0x00000058003f7308 */ /* 0x000fe20000000800 */
[----:B-----5:R-:W-:Y:S01]  /*89b0*/  F2FP.F16.F32.PACK_AB R11, R19, R18 ;  /* 0x00000012130b723e */ /* 0x020fe200000000ff */
[----:B------:R-:W-:Y:S01]  /*89c0*/  FADD.FTZ R157, R157, R150 ;  /* 0x000000969d9d7221 */ /* 0x000fe20000010000 */
[----:B------:R-:W-:Y:S01]  /*89d0*/  FFMA.FTZ R78, R87, UR7, -R96 ;  /* 0x00000007574e7c23 */ /* 0x000fe20008010860 */
[----:B------:R-:W4:Y:S02]  /*89e0*/  MUFU.EX2 R67, R67 ;  /* 0x0000004300437308 */ /* 0x000f240000000800 */
[----:B------:R-:W-:-:S02]  /*89f0*/  FADD.FTZ R156, R156, R157 ;  /* 0x0000009d9c9c7221 */ /* 0x000fc40000010000 */
[----:B--2---:R-:W-:Y:S01]  /*8a00*/  HMMA.16816.F32 R24, R8, R4, R24 ;  /* 0x000000040818723c */ /* 0x004fe20000001818 */
[----:B------:R-:W-:Y:S01]  /*8a10*/  MUFU.EX2 R65, R65 ;  /* 0x0000004100417308 */ /* 0x000fe20000000800 */
[----:B------:R-:W-:-:S03]  /*8a20*/  FADD.FTZ R155, R155, R156 ;  /* 0x0000009c9b9b7221 */ /* 0x000fc60000010000 */
[----:B------:R-:W2:Y:S01]  /*8a30*/  MUFU.EX2 R66, R66 ;  /* 0x0000004200427308 */ /* 0x000ea20000000800 */
[----:B------:R-:W-:Y:S02]  /*8a40*/  FADD.FTZ R155, R158, R155 ;  /* 0x0000009b9e9b7221 */ /* 0x000fe40000010000 */
[C---:B------:R-:W-:Y:S01]  /*8a50*/  HMMA.16816.F32 R20, R8.reuse, R6, R20 ;  /* 0x000000060814723c */ /* 0x040fe20000001814 */
[----:B------:R-:W5:Y:S01]  /*8a60*/  LDSM.16.MT88.4 R4, [R218+0x8400] ;  /* 0x00840000da04783b */ /* 0x000f620000004200 */
[----:B------:R-:W-:Y:S01]  /*8a70*/  FADD.FTZ R164, R164, R155 ;  /* 0x0000009ba4a47221 */ /* 0x000fe20000010000 */
[----:B------:R-:W-:Y:S03]  /*8a80*/  MUFU.EX2 R69, R69 ;  /* 0x0000004500457308 */ /* 0x000fe60000000800 */
[----:B------:R-:W-:Y:S01]  /*8a90*/  FADD.FTZ R179, R179, R164 ;  /* 0x000000a4b3b37221 */ /* 0x000fe20000010000 */
[----:B------:R-:W5:Y:S03]  /*8aa0*/  MUFU.EX2 R76, R76 ;  /* 0x0000004c004c7308 */ /* 0x000f660000000800 */
[----:B------:R-:W-:Y:S01]  /*8ab0*/  FADD.FTZ R166, R166, R179 ;  /* 0x000000b3a6a67221 */ /* 0x000fe20000010000 */
[----:B------:R-:W-:Y:S03]  /*8ac0*/  MUFU.EX2 R71, R71 ;  /* 0x0000004700477308 */ /* 0x000fe60000000800 */
[----:B------:R-:W-:Y:S01]  /*8ad0*/  FADD.FTZ R166, R181, R166 ;  /* 0x000000a6b5a67221 */ /* 0x000fe20000010000 */
[----:B------:R-:W-:Y:S01]  /*8ae0*/  MUFU.EX2 R78, R78 ;  /* 0x0000004e004e7308 */ /* 0x000fe20000000800 */
[C---:B---3--:R-:W-:Y:S02]  /*8af0*/  HMMA.16816.F32 R36, R8.reuse, R12, R36 ;  /* 0x0000000c0824723c */ /* 0x048fe40000001824 */
[----:B------:R-:W-:Y:S01]  /*8b00*/  FADD.FTZ R169, R169, R166 ;  /* 0x000000a6a9a97221 */ /* 0x000fe20000010000 */
[----:B------:R-:W-:Y:S03]  /*8b10*/  MUFU.EX2 R73, R73 ;  /* 0x0000004900497308 */ /* 0x000fe60000000800 */
[----:B------:R-:W-:Y:S01]  /*8b20*/  FADD.FTZ R170, R170, R169 ;  /* 0x000000a9aaaa7221 */ /* 0x000fe20000010000 */
[----:B------:R-:W3:Y:S01]  /*8b30*/  MUFU.EX2 R74, R84 ;  /* 0x00000054004a7308 */ /* 0x000ee20000000800 */
[----:B------:R-:W-:Y:S01]  /*8b40*/  HMMA.16816.F32 R28, R8, R14, R28 ;  /* 0x0000000e081c723c */ /* 0x000fe2000000181c */
[----:B------:R-:W3:Y:S01]  /*8b50*/  LDSM.16.MT88.4 R12, [R97+0x8400] ;  /* 0x00840000610c783b */ /* 0x000ee20000004200 */
[----:B------:R-:W-:Y:S01]  /*8b60*/  FADD.FTZ R159, R159, R170 ;  /* 0x000000aa9f9f7221 */ /* 0x000fe20000010000 */
[----:B-1----:R-:W-:-:S02]  /*8b70*/  F2FP.F16.F32.PACK_AB R8, R61, R62 ;  /* 0x0000003e3d08723e */ /* 0x002fc400000000ff */
[----:B----4-:R-:W-:Y:S01]  /*8b80*/  F2FP.F16.F32.PACK_AB R9, R67, R64 ;  /* 0x000000404309723e */ /* 0x010fe200000000ff */
[----:B------:R-:W-:Y:S01]  /*8b90*/  FADD.FTZ R159, R172, R159 ;  /* 0x0000009fac9f7221 */ /* 0x000fe20000010000 */
[----:B------:R-:W-:Y:S02]  /*8ba0*/  F2FP.F16.F32.PACK_AB R10, R63, R60 ;  /* 0x0000003c3f0a723e */ /* 0x000fe400000000ff */
[----:B--2---:R-:W-:Y:S01]  /*8bb0*/  F2FP.F16.F32.PACK_AB R11, R66, R65 ;  /* 0x00000041420b723e */ /* 0x004fe200000000ff */
[----:B------:R-:W-:Y:S02]  /*8bc0*/  FADD.FTZ R88, R40, R159 ;  /* 0x0000009f28587221 */ /* 0x000fe40000010000 */
[----:B------:R-:W-:Y:S02]  /*8bd0*/  MUFU.EX2 R40, R86 ;  /* 0x0000005600287308 */ /* 0x000fe40000000800 */
[----:B------:R-:W-:Y:S02]  /*8be0*/  FADD.FTZ R80, R43, R88 ;  /* 0x000000582b507221 */ /* 0x000fe40000010000 */
[C---:B-----5:R-:W-:Y:S01]  /*8bf0*/  HMMA.16816.F32 R24, R8.reuse, R4, R24 ;  /* 0x000000040818723c */ /* 0x060fe20000001818 */
[----:B------:R-:W1:Y:S07]  /*8c00*/  MUFU.EX2 R43, R85 ;  /* 0x00000055002b7308 */ /* 0x000e6e0000000800 */
[C---:B------:R-:W-:Y:S01]  /*8c10*/  HMMA.16816.F32 R20, R8.reuse, R6, R20 ;  /* 0x000000060814723c */ /* 0x040fe20000001814 */
[----:B------:R-:W2:Y:S07]  /*8c20*/  LDSM.16.MT88.4 R4, [R218+0x8800] ;  /* 0x00880000da04783b */ /* 0x000eae0000004200 */
[----:B---3--:R-:W-:Y:S01]  /*8c30*/  HMMA.16816.F32 R36, R8, R12, R36 ;  /* 0x0000000c0824723c */ /* 0x008fe20000001824 */
[----:B------:R-:W-:Y:S01]  /*8c40*/  FADD.FTZ R12, R42, R75 ;  /* 0x0000004b2a0c7221 */ /* 0x000fe20000010000 */
[----:B------:R-:W-:Y:S01]  /*8c50*/  FADD.FTZ R13, R41, R80 ;  /* 0x00000050290d7221 */ /* 0x000fe20000010000 */
[--C-:B------:R-:W-:Y:S01]  /*8c60*/  FFMA.FTZ R41, R81, UR7, -R94.reuse ;  /* 0x0000000751297c23 */ /* 0x100fe2000801085e */
[----:B------:R-:W-:Y:S01]  /*8c70*/  FFMA.FTZ R42, R79, UR7, -R94 ;  /* 0x000000074f2a7c23 */ /* 0x000fe2000801085e */
[----:B------:R-:W-:Y:S01]  /*8c80*/  FADD.FTZ R12, R129, R12 ;  /* 0x0000000c810c7221 */ /* 0x000fe20000010000 */
[----:B------:R-:W-:-:S02]  /*8c90*/  FADD.FTZ R13, R72, R13 ;  /* 0x0000000d480d7221 */ /* 0x000fc40000010000 */
[----:B------:R-:W-:Y:S01]  /*8ca0*/  HMMA.16816.F32 R28, R8, R14, R28 ;  /* 0x0000000e081c723c */ /* 0x000fe2000000181c */
        /* <DEDUP_REMOVED lines=18> */
[----:B------:R-:W-:Y:S01]  /*8dd0*/  FFMA.FTZ R35, R83, UR7, -R96 ;  /* 0x0000000753237c23 */ /* 0x000fe20008010860 */
[----:B------:R-:W-:Y:S01]  /*8de0*/  MUFU.EX2 R32, R32 ;  /* 0x0000002000207308 */ /* 0x000fe20000000800 */
[----:B------:R-:W-:Y:S01]  /*8df0*/  FADD.FTZ R49, R48, R49 ;  /* 0x0000003130317221 */ /* 0x000fe20000010000 */
[----:B------:R-:W-:Y:S01]  /*8e00*/  FADD.FTZ R51, R52, R51 ;  /* 0x0000003334337221 */ /* 0x000fe20000010000 */
[----:B--2---:R-:W-:Y:S01]  /*8e10*/  HMMA.16816.F32 R24, R12, R4, R24 ;  /* 0x000000040c18723c */ /* 0x004fe20000001818 */
[----:B------:R-:W1:Y:S01]  /*8e20*/  MUFU.EX2 R33, R33 ;  /* 0x0000002100217308 */ /* 0x000e620000000800 */
[----:B------:R-:W-:Y:S01]  /*8e30*/  FADD.FTZ R50, R50, R49 ;  /* 0x0000003132327221 */ /* 0x000fe20000010000 */
[----:B------:R-:W-:-:S02]  /*8e40*/  FADD.FTZ R54, R54, R51 ;  /* 0x0000003336367221 */ /* 0x000fc40000010000 */
[----:B------:R-:W-:Y:S01]  /*8e50*/  MUFU.EX2 R34, R34 ;  /* 0x0000002200227308 */ /* 0x000fe20000000800 */
[----:B------:R-:W-:Y:S01]  /*8e60*/  FADD.FTZ R53, R53, R50 ;  /* 0x0000003235357221 */ /* 0x000fe20000010000 */
[----:B------:R-:W-:Y:S01]  /*8e70*/  FADD.FTZ R54, R55, R54 ;  /* 0x0000003637367221 */ /* 0x000fe20000010000 */
[----:B------:R-:W-:Y:S01]  /*8e80*/  HMMA.16816.F32 R20, R12, R6, R20 ;  /* 0x000000060c14723c */ /* 0x000fe20000001814 */
[----:B------:R-:W-:Y:S01]  /*8e90*/  MUFU.EX2 R35, R35 ;  /* 0x0000002300237308 */ /* 0x000fe20000000800 */
[----:B------:R-:W-:Y:S01]  /*8ea0*/  FADD.FTZ R4, R56, R53 ;  /* 0x0000003538047221 */ /* 0x000fe20000010000 */
[----:B------:R-:W-:Y:S02]  /*8eb0*/  FADD.FTZ R5, R17, R54 ;  /* 0x0000003611057221 */ /* 0x000fe40000010000 */
[----:B------:R-:W-:Y:S01]  /*8ec0*/  MUFU.EX2 R41, R41 ;  /* 0x0000002900297308 */ /* 0x000fe20000000800 */
[----:B------:R-:W-:Y:S01]  /*8ed0*/  FADD.FTZ R4, R59, R4 ;  /* 0x000000043b047221 */ /* 0x000fe20000010000 */
[----:B------:R-:W-:-:S02]  /*8ee0*/  FADD.FTZ R5, R16, R5 ;  /* 0x0000000510057221 */ /* 0x000fc40000010000 */
[----:B------:R-:W2:Y:S01]  /*8ef0*/  MUFU.EX2 R42, R42 ;  /* 0x0000002a002a7308 */ /* 0x000ea20000000800 */
[----:B------:R-:W-:Y:S01]  /*8f00*/  FADD.FTZ R57, R57, R4 ;  /* 0x0000000439397221 */ /* 0x000fe20000010000 */
[----:B------:R-:W-:Y:S01]  /*8f10*/  FADD.FTZ R18, R18, R5 ;  /* 0x0000000512127221 */ /* 0x000fe20000010000 */
[C---:B---3--:R-:W-:Y:S01]  /*8f20*/  HMMA.16816.F32 R28, R12.reuse, R10, R28 ;  /* 0x0000000a0c1c723c */ /* 0x048fe2000000181c */
[----:B------:R-:W-:Y:S01]  /*8f30*/  MUFU.EX2 R17, R68 ;  /* 0x0000004400117308 */ /* 0x000fe20000000800 */
[----:B------:R-:W-:Y:S01]  /*8f40*/  FADD.FTZ R5, R58, R57 ;  /* 0x000000393a057221 */ /* 0x000fe20000010000 */
[----:B------:R-:W-:Y:S01]  /*8f50*/  FADD.FTZ R19, R19, R18 ;  /* 0x0000001213137221 */ /* 0x000fe20000010000 */
[----:B-1----:R-:W-:Y:S02]  /*8f60*/  F2FP.F16.F32.PACK_AB R4, R33, R32 ;  /* 0x000000202104723e */ /* 0x002fe400000000ff */
        /* <DEDUP_REMOVED lines=31> */
[----:B------:R-:W-:-:S05]  /*9160*/  FADD.FTZ R191, R8, R17 ;  /* 0x0000001108bf7221 */ /* 0x000fca0000010000 */
[----:B------:R-:W-:Y:S01]  /*9170*/  HMMA.16816.F32 R196, R4, R198, R28 ;  /* 0x000000c604c4723c */ /* 0x000fe2000000181c */
[----:B------:R-:W-:-:S04]  /*9180*/  NOP ;  /* 0x0000000000007918 */ /* 0x000fc80000000000 */
[----:B------:R-:W-:-:S15]  /*9190*/  BRA.U !UP0, `(.L_x_2144) ;  /* 0x0000006508247547 */ /* 0x000fde000b800000 */
[----:B------:R-:W-:-:S04]  /*91a0*/  DEPBAR.LE SB0, 0x0 ;  /* 0x000080000000791a */ /* 0x000fc80000000000 */
[----:B------:R-:W-:Y:S01]  /*91b0*/  UIADD3 UR14, UPT, UPT, UR18, -0x2, URZ ;  /* 0xfffffffe120e7890 */ /* 0x000fe2000fffe0ff */
[----:B------:R-:W-:Y:S06]  /*91c0*/  BAR.SYNC.DEFER_BLOCKING 0x0 ;  /* 0x0000000000007b1d */ /* 0x000fec0000010000 */
[----:B------:R-:W-:Y:S05]  /*91d0*/  BRA.U !UP2, `(.L_x_2145) ;  /* 0x000000010af47547 */ /* 0x000fea000b800000 */
[----:B------:R-:W1:Y:S01]  /*91e0*/  LDC R5, c[0x0][0x4f0] ;  /* 0x00013c00ff057b82 */ /* 0x000e620000000800 */
[----:B------:R-:W-:Y:S01]  /*91f0*/  USHF.L.U32 UR14, UR14, 0x8, URZ ;  /* 0x000000080e0e7899 */ /* 0x000fe200080006ff */
[----:B------:R-:W-:-:S05]  /*9200*/  IABS R8, UR4 ;  /* 0x0000000400087c13 */ /* 0x000fca0008000000 */
        /* <DEDUP_REMOVED lines=27> */
[C---:B------:R-:W-:Y:S01]  /*93c0*/  LOP3.LUT R4, R5.reuse, UR14, RZ, 0x3c, !PT ;  /* 0x0000000e05047c12 */ /* 0x040fe2000f8e3cff */
[----:B------:R-:W1:Y:S01]  /*93d0*/  LDCU.64 UR14, c[0x0][0x3a8] ;  /* 0x00007500ff0e77ac */ /* 0x000e620008000a00 */
[----:B------:R-:W-:-:S02]  /*93e0*/  ISETP.NE.AND P1, PT, R5, RZ, PT ;  /* 0x000000ff0500720c */ /* 0x000fc40003f25270 */
        /* <DEDUP_REMOVED lines=21> */
[----:B-1----:R-:W-:Y:S02]  /*9540*/  IMAD R5, R6, UR14, RZ ;  /* 0x0000000e06057c24 */ /* 0x002fe4000f8e02ff */
[----:B------:R-:W-:-:S04]  /*9550*/  IMAD.WIDE.U32 R8, R4, UR14, R8 ;  /* 0x0000000e04087c25 */ /* 0x000fc8000f8e0008 */
[----:B------:R-:W-:Y:S01]  /*9560*/  IMAD R5, R4, UR15, R5 ;  /* 0x0000000f04057c24 */ /* 0x000fe2000f8e0205 */
[----:B------:R-:W-:-:S04]  /*9570*/  LEA R220, P0, R8, R220, 0x1 ;  /* 0x000000dc08dc7211 */ /* 0x000fc800078008ff */
[----:B------:R-:W-:-:S04]  /*9580*/  IADD3 R5, PT, PT, R9, R5, RZ ;  /* 0x0000000509057210 */ /* 0x000fc80007ffe0ff */
[----:B------:R-:W-:Y:S01]  /*9590*/  LEA.HI.X R219, R8, R219, R5, 0x1, P0 ;  /* 0x000000db08db7211 */ /* 0x000fe200000f0c05 */
[----:B------:R-:W-:Y:S06]  /*95a0*/  BRA `(.L_x_2146) ;  /* 0x00000000001c7947 */ /* 0x000fec0003800000 */
.L_x_2145:
[----:B------:R-:W-:Y:S01]  /*95b0*/  UMOV UR15, URZ ;  /* 0x000000ff000f7c82 */ /* 0x000fe20008000000 */
[----:B------:R-:W-:Y:S01]  /*95c0*/  USHF.L.U32 UR14, UR8, 0x8, URZ ;  /* 0x00000008080e7899 */ /* 0x000fe200080006ff */
[----:B------:R-:W-:-:S05]  /*95d0*/  IADD3 R5, P0, PT, RZ, -UR15, RZ ;  /* 0x8000000fff057c10 */ /* 0x000fca000ff1e0ff */
[----:B------:R-:W-:-:S05]  /*95e0*/  IMAD.X R4, RZ, RZ, ~UR14, P0 ;  /* 0x8000000eff047e24 */ /* 0x000fca00080e06ff */
[----:B------:R-:W-:-:S04]  /*95f0*/  SHF.R.S64 R5, R5, 0x1f, R4 ;  /* 0x0000001f05057819 */ /* 0x000fc80000001004 */
[----:B------:R-:W-:-:S04]  /*9600*/  IADD3 R220, P0, PT, R5, R220, RZ ;  /* 0x000000dc05dc7210 */ /* 0x000fc80007f1e0ff */
[----:B------:R-:W-:-:S09]  /*9610*/  LEA.HI.X.SX32 R219, R4, R219, 0x1, P0 ;  /* 0x000000db04db7211 */ /* 0x000fd200000f0eff */
.L_x_2146:
[----:B------:R-:W1:Y:S01]  /*9620*/  LDCU UR14, c[0x0][0x440] ;  /* 0x00008800ff0e77ac */ /* 0x000e620008000800 */
[----:B------:R-:W-:Y:S02]  /*9630*/  IMAD.U32 R6, RZ, RZ, UR8 ;  /* 0x00000008ff067e24 */ /* 0x000fe4000f8e00ff */
[----:B------:R-:W-:Y:S01]  /*9640*/  IMAD.U32 R13, RZ, RZ, UR8 ;  /* 0x00000008ff0d7e24 */ /* 0x000fe2000f8e00ff */
[----:B------:R-:W-:Y:S01]  /*9650*/  USHF.L.U32 UR19, UR8, 0x6, URZ ;  /* 0x0000000608137899 */ /* 0x000fe200080006ff */
[----:B------:R-:W-:Y:S01]  /*9660*/  IMAD.U32 R5, RZ, RZ, UR8 ;  /* 0x00000008ff057e24 */ /* 0x000fe2000f8e00ff */
[----:B------:R-:W-:Y:S01]  /*9670*/  USHF.L.U64.HI UR15, UR8, 0x6, UR9 ;  /* 0x00000006080f7899 */ /* 0x000fe20008010209 */
[----:B------:R-:W-:Y:S02]  /*9680*/  IMAD.U32 R4, RZ, RZ, UR9 ;  /* 0x00000009ff047e24 */ /* 0x000fe4000f8e00ff */
[----:B------:R-:W-:Y:S01]  /*9690*/  IMAD.U32 R8, RZ, RZ, UR8 ;  /* 0x00000008ff087e24 */ /* 0x000fe2000f8e00ff */
[----:B------:R-:W-:Y:S01]  /*96a0*/  IADD3 R10, P0, PT, R220, UR19, RZ ;  /* 0x00000013dc0a7c10 */ /* 0x000fe2000ff1e0ff */
[----:B------:R-:W-:-:S03]  /*96b0*/  IMAD.U32 R7, RZ, RZ, UR9 ;  /* 0x00000009ff077e24 */ /* 0x000fc6000f8e00ff */
[----:B------:R-:W-:Y:S02]  /*96c0*/  IADD3.X R11, PT, PT, R219, UR15, RZ, P0, !PT ;  /* 0x0000000fdb0b7c10 */ /* 0x000fe400087fe4ff */
[----:B-1----:R-:W-:-:S13]  /*96d0*/  ISETP.GE.AND P3, PT, R194, UR14, PT ;  /* 0x0000000ec2007c0c */ /* 0x002fda000bf66270 */
[-C--:B------:R-:W-:Y:S01]  /*96e0*/  @!P3 LEA R14, P0, R6, R10.reuse, 0x8 ;  /* 0x0000000a060eb211 */ /* 0x080fe200078040ff */
[----:B------:R-:W-:Y:S01]  /*96f0*/  VOTEU.ALL UP0, P3 ;  /* 0x0000000000ff7886 */ /* 0x000fe20001800000 */
[----:B------:R-:W-:Y:S01]  /*9700*/  @!P3 LEA R12, P1, R13, R10, 0x7 ;  /* 0x0000000a0d0cb211 */ /* 0x000fe200078238ff */
[----:B------:R-:W-:Y:S01]  /*9710*/  @!P3 IMAD.MOV.U32 R221, RZ, RZ, R219 ;  /* 0x000000ffffddb224 */ /* 0x000fe200078e00db */
[-C--:B------:R-:W-:Y:S01]  /*9720*/  @!P3 LEA.HI.X R15, R5, R11.reuse, R4, 0x8, P0 ;  /* 0x0000000b050fb211 */ /* 0x080fe200000f4404 */
[----:B------:R-:W-:Y:S01]  /*9730*/  @P3 STS.128 [R2+0x5000], RZ ;  /* 0x005000ff02003388 */ /* 0x000fe20000000c00 */
        /* <DEDUP_REMOVED lines=8> */
[----:B------:R-:W-:Y:S01]  /*97c0*/  @!P3 LDGSTS.E.BYPASS.LTC128B.128 [R2+0x5000], desc[UR22][R220.64] ;  /* 0x05000000dc02bfae */ /* 0x000fe2000b981a16 */
[----:B------:R-:W-:Y:S01]  /*97d0*/  UIADD3 UR19, UPT, UPT, UR18, -0x2, URZ ;  /* 0xfffffffe12137890 */ /* 0x000fe2000fffe0ff */
[----:B------:R-:W-:-:S02]  /*97e0*/  @!P3 IMAD.MOV.U32 R8, RZ, RZ, R10 ;  /* 0x000000ffff08b224 */ /* 0x000fc400078e000a */
[----:B------:R-:W-:Y:S01]  /*97f0*/  @!P3 IMAD.MOV.U32 R9, RZ, RZ, R11 ;  /* 0x000000ffff09b224 */ /* 0x000fe200078e000b */
[----:B------:R-:W-:Y:S01]  /*9800*/  @P3 STS.128 [R2+0x5800], RZ ;  /* 0x005800ff02003388 */ /* 0x000fe20000000c00 */
[----:B------:R-:W-:Y:S01]  /*9810*/  IMAD.U32 R4, RZ, RZ, UR8 ;  /* 0x00000008ff047e24 */ /* 0x000fe2000f8e00ff */
[----:B------:R-:W-:Y:S01]  /*9820*/  @!UP0 UIMAD UR8, UR9, 0x140, URZ ;  /* 0x00000140090888a4 */ /* 0x000fe2000f8e02ff */
[----:B------:R-:W-:Y:S01]  /*9830*/  @!P3 IMAD.WIDE.U32 R8, R5, 0x140, R8 ;  /* 0x000001400508b825 */ /* 0x000fe200078e0008 */
[----:B------:R-:W-:Y:S01]  /*9840*/  @!PT LDS RZ, [RZ] ;  /* 0x00000000fffff984 */ /* 0x000fe20000000800 */
[----:B------:R-:W-:Y:S01]  /*9850*/  @!PT LDS RZ, [RZ] ;  /* 0x00000000fffff984 */ /* 0x000fe20000000800 */
[----:B------:R-:W-:Y:S01]  /*9860*/  @!PT LDS RZ, [RZ] ;  /* 0x00000000fffff984 */ /* 0x000fe20000000800 */
[----:B------:R-:W-:Y:S01]  /*9870*/  @!P3 LDGSTS.E.BYPASS.LTC128B.128 [R2+0x5800], desc[UR22][R10.64] ;  /* 0x058000000a02bfae */ /* 0x000fe2000b981a16 */
[----:B------:R-:W-:Y:S02]  /*9880*/  @!UP0 UIMAD UR9, UR9, 0x180, URZ ;  /* 0x00000180090988a4 */ /* 0x000fe4000f8e02ff */
[----:B------:R-:W-:Y:S01]  /*9890*/  @!P3 VIADD R19, R7, UR14 ;  /* 0x0000000e0713bc36 */ /* 0x000fe20008000000 */
[----:B------:R-:W-:Y:S01]  /*98a0*/  @P3 STS.128 [R2+0x6000], RZ ;  /* 0x006000ff02003388 */ /* 0x000fe20000000c00 */
[----:B------:R-:W-:Y:S01]  /*98b0*/  @!P3 IMAD.MOV.U32 R18, RZ, RZ, R6 ;  /* 0x000000ffff12b224 */ /* 0x000fe200078e0006 */
[----:B------:R-:W-:Y:S01]  /*98c0*/  UISETP.GT.AND UP1, UPT, UR19, UR16, UPT ;  /* 0x000000101300728c */ /* 0x000fe2000bf24270 */
[----:B------:R-:W-:Y:S01]  /*98d0*/  @!P3 IMAD.WIDE.U32 R4, R4, 0x180, R10 ;  /* 0x000001800404b825 */ /* 0x000fe200078e000a */
[----:B------:R-:W-:Y:S01]  /*98e0*/  @!PT LDS RZ, [RZ] ;  /* 0x00000000fffff984 */ /* 0x000fe20000000800 */
[----:B------:R-:W-:Y:S01]  /*98f0*/  @!PT LDS RZ, [RZ] ;  /* 0x00000000fffff984 */ /* 0x000fe20000000800 */
[----:B------:R-:W-:Y:S01]  /*9900*/  @!PT LDS RZ, [RZ] ;  /* 0x00000000fffff984 */ /* 0x000fe20000000800 */
[----:B------:R-:W-:Y:S03]  /*9910*/  @!P3 LDGSTS.E.BYPASS.LTC128B.128 [R2+0x6000], desc[UR22][R16.64] ;  /* 0x060000001002bfae */ /* 0x000fe6000b981a16 */
[----:B------:R-:W-:Y:S01]  /*9920*/  @!P3 VIADD R9, R9, UR8 ;  /* 0x000000080909bc36 */ /* 0x000fe20008000000 */
[----:B------:R-:W-:Y:S01]  /*9930*/  @P3 STS.128 [R2+0x6800], RZ ;  /* 0x006800ff02003388 */ /* 0x000fe20000000c00 */
[----:B------:R-:W-:-:S02]  /*9940*/  @!P3 VIADD R21, R5, UR9 ;  /* 0x000000090515bc36 */ /* 0x000fc40008000000 */
        /* <DEDUP_REMOVED lines=26> */
[----:B------:R-:W2:Y:S04]  /*9af0*/  LDSM.16.M88.4 R124, [R188] ;  /* 0x00000000bc7c783b */ /* 0x000ea80000000200 */
        /* <DEDUP_REMOVED lines=20> */
[----:B------:R-:W5:Y:S04]  /*9c40*/  LDSM.16.M88.4 R224, [R0] ;  /* 0x0000000000e0783b */ /* 0x000f680000000200 */
[----:B------:R-:W5:Y:S01]  /*9c50*/  LDSM.16.M88.4 R180, [R0+0x800] ;  /* 0x0008000000b4783b */ /* 0x000f620000000200 */
[C---:B------:R-:W-:Y:S03]  /*9c60*/  HMMA.16816.F32 R96, R4.reuse, R92, RZ ;  /* 0x0000005c0460723c */ /* 0x040fe600000018ff */
[----:B------:R-:W5:Y:S04]  /*9c70*/  LDSM.16.M88.4 R176, [R0+0xc00] ;  /* 0x000c000000b0783b */ /* 0x000f680000000200 */
[----:B------:R-:W5:Y:S01]  /*9c80*/  LDSM.16.M88.4 R140, [R0+0x3000] ;  /* 0x00300000008c783b */ /* 0x000f620000000200 */
        /* <DEDUP_REMOVED lines=40> */
[----:B------:R-:W-:-:S04]  /*9f10*/  IMAD.U32 R181, RZ, RZ, UR18 ;  /* 0x00000012ffb57e24 */ /* 0x000fc8000f8e00ff */
[----:B------:R-:W-:-:S03]  /*9f20*/  IMAD R181, R181, 0x100, R132 ;  /* 0x00000100b5b57824 */ /* 0x000fc600078e0284 */
[C---:B------:R-:W-:Y:S08]  /*9f30*/  HMMA.16816.F32 R100, R228.reuse, R178, R100 ;  /* 0x000000b2e464723c */ /* 0x040ff00000001864 */
[----:B------:R-:W-:Y:S01]  /*9f40*/  HMMA.16816.F32 R32, R228, R140, R32 ;  /* 0x0000008ce420723c */ /* 0x000fe20000001820 */
[----:B------:R-:W-:-:S05]  /*9f50*/  VIADD R140, R181, 0xfffffef8 ;  /* 0xfffffef8b58c7836 */ /* 0x000fca0000000000 */
[C---:B------:R-:W-:Y:S02]  /*9f60*/  ISETP.GE.AND P0, PT, R140.reuse, R193, PT ;  /* 0x000000c18c00720c */ /* 0x040fe40003f06270 */
[----:B------:R-:W-:Y:S01]  /*9f70*/  HMMA.16816.F32 R124, R228, R226, R124 ;  /* 0x000000e2e47c723c */ /* 0x000fe2000000187c */
[----:B------:R-:W-:Y:S02]  /*9f80*/  ISETP.GE.AND P4, PT, R140, R135, PT ;  /* 0x000000878c00720c */ /* 0x000fe40003f86270 */
[----:B------:R-:W-:-:S05]  /*9f90*/  I2FP.F32.S32 R141, R140 ;  /* 0x0000008c008d7245 */ /* 0x000fca0000201400 */
[----:B-1----:R-:W-:Y:S01]  /*9fa0*/  HMMA.16816.F32 R4, R228, R138, R4 ;  /* 0x0000008ae404723c */ /* 0x002fe20000001804 */
[----:B------:R-:W-:-:S05]  /*9fb0*/  VIADD R138, R181, 0xfffffe00 ;  /* 0xfffffe00b58a7836 */ /* 0x000fca0000000000 */
[----:B------:R-:W-:Y:S02]  /*9fc0*/  I2FP.F32.S32 R139, R138 ;  /* 0x0000008a008b7245 */ /* 0x000fe40000201400 */
[C---:B------:R-:W-:Y:S01]  /*9fd0*/  HMMA.16816.F32 R120, R228.reuse, R184, R120 ;  /* 0x000000b8e478723c */ /* 0x040fe20000001878 */
[C---:B------:R-:W-:Y:S02]  /*9fe0*/  ISETP.GE.AND P2, PT, R138.reuse, R193, PT ;  /* 0x000000c18a00720c */ /* 0x040fe40003f46270 */
[----:B------:R-:W-:Y:S01]  /*9ff0*/  FFMA.FTZ R179, R139, UR6, R128 ;  /* 0x000000068bb37c23 */ /* 0x000fe20008010080 */
[----:B------:R-:W-:Y:S01]  /*a000*/  VIADD R128, R181, 0xfffffe01 ;  /* 0xfffffe01b5807836 */ /* 0x000fe20000000000 */
[----:B------:R-:W-:Y:S02]  /*a010*/  I2FP.F32.S32 R139, R140 ;  /* 0x0000008c008b7245 */ /* 0x000fe40000201400 */
[----:B------:R-:W-:Y:S01]  /*a020*/  ISETP.GE.AND P1, PT, R138, R135, PT ;  /* 0x000000878a00720c */ /* 0x000fe20003f26270 */
[----:B------:R-:W-:Y:S01]  /*a030*/  HMMA.16816.F32 R28, R228, R142, R28 ;  /* 0x0000008ee41c723c */ /* 0x000fe2000000181c */
[----:B------:R-:W-:-:S02]  /*a040*/  I2FP.F32.S32 R143, R138 ;  /* 0x0000008a008f7245 */ /* 0x000fc40000201400 */
[-C--:B------:R-:W-:Y:S01]  /*a050*/  I2FP.F32.S32 R140, R128.reuse ;  /* 0x00000080008c7245 */ /* 0x080fe20000201400 */
[----:B------:R-:W-:Y:S01]  /*a060*/  FFMA.FTZ R139, R139, UR6, R4 ;  /* 0x000000068b8b7c23 */ /* 0x000fe20008010004 */
[----:B------:R-:W-:Y:S01]  /*a070*/  I2FP.F32.S32 R138, R128 ;  /* 0x00000080008a7245 */ /* 0x000fe20000201400 */
[----:B------:R-:W-:Y:S01]  /*a080*/  FFMA.FTZ R4, R141, UR6, R6 ;  /* 0x000000068d047c23 */ /* 0x000fe20008010006 */
[----:B------:R-:W-:Y:S01]  /*a090*/  FSEL R179, R179, -INF , !P2 ;  /* 0xff800000b3b37808 */ /* 0x000fe20005000000 */
[----:B------:R-:W-:Y:S01]  /*a0a0*/  FFMA.FTZ R129, R140, UR6, R129 ;  /* 0x000000068c817c23 */ /* 0x000fe20008010081 */
[----:B------:R-:W-:Y:S01]  /*a0b0*/  ISETP.GE.AND P6, PT, R128, R193, PT ;  /* 0x000000c18000720c */ /* 0x000fe20003fc6270 */
[----:B------:R-:W-:Y:S01]  /*a0c0*/  FFMA.FTZ R131, R138, UR6, R131 ;  /* 0x000000068a837c23 */ /* 0x000fe20008010083 */
[----:B------:R-:W-:Y:S01]  /*a0d0*/  ISETP.GE.AND P2, PT, R128, R135, PT ;  /* 0x000000878000720c */ /* 0x000fe20003f46270 */
[----:B------:R-:W-:Y:S01]  /*a0e0*/  FFMA.FTZ R128, R143, UR6, R130 ;  /* 0x000000068f807c23 */ /* 0x000fe20008010082 */
[C---:B------:R-:W-:Y:S01]  /*a0f0*/  VIADD R140, R181.reuse, 0xfffffe08 ;  /* 0xfffffe08b58c7836 */ /* 0x040fe20000000000 */
[----:B------:R-:W-:Y:S01]  /*a100*/  HMMA.16816.F32 R116, R228, R186, R116 ;  /* 0x000000bae474723c */ /* 0x000fe20000001874 */
[----:B------:R-:W-:Y:S01]  /*a110*/  VIADD R138, R181, 0xfffffe09 ;  /* 0xfffffe09b58a7836 */ /* 0x000fe20000000000 */
[----:B------:R-:W-:Y:S01]  /*a120*/  FSEL R6, R139, -INF , !P0 ;  /* 0xff8000008b067808 */ /* 0x000fe20004000000 */
[----:B------:R-:W-:Y:S01]  /*a130*/  VIADD R130, R181, 0xfffffe10 ;  /* 0xfffffe10b5827836 */ /* 0x000fe20000000000 */
[----:B------:R-:W-:-:S02]  /*a140*/  FSEL R128, R128, -INF , !P1 ;  /* 0xff80000080807808 */ /* 0x000fc40004800000 */
[C---:B------:R-:W-:Y:S02]  /*a150*/  ISETP.GE.AND P1, PT, R140.reuse, R193, PT ;  /* 0x000000c18c00720c */ /* 0x040fe40003f26270 */
[C---:B------:R-:W-:Y:S01]  /*a160*/  HMMA.16816.F32 R108, R228.reuse, R182, R108 ;  /* 0x000000b6e46c723c */ /* 0x040fe2000000186c */
[----:B------:R-:W-:Y:S02]  /*a170*/  ISETP.GE.AND P0, PT, R140, R135, PT ;  /* 0x000000878c00720c */ /* 0x000fe40003f06270 */
[-C--:B------:R-:W-:Y:S02]  /*a180*/  I2FP.F32.S32 R187, R140.reuse ;  /* 0x0000008c00bb7245 */ /* 0x080fe40000201400 */
[----:B------:R-:W-:Y:S02]  /*a190*/  I2FP.F32.S32 R139, R140 ;  /* 0x0000008c008b7245 */ /* 0x000fe40000201400 */
[----:B------:R-:W-:Y:S01]  /*a1a0*/  FSEL R183, R129, -INF , !P6 ;  /* 0xff80000081b77808 */ /* 0x000fe20007000000 */
[----:B------:R-:W-:Y:S01]  /*a1b0*/  FFMA.FTZ R187, R187, UR6, R124 ;  /* 0x00000006bbbb7c23 */ /* 0x000fe2000801007c */
[----:B------:R-:W-:Y:S01]  /*a1c0*/  I2FP.F32.S32 R140, R138 ;  /* 0x0000008a008c7245 */ /* 0x000fe20000201400 */
[----:B------:R-:W-:Y:S01]  /*a1d0*/  FFMA.FTZ R124, R139, UR6, R126 ;  /* 0x000000068b7c7c23 */ /* 0x000fe2000801007e */
[----:B------:R-:W-:Y:S01]  /*a1e0*/  FSEL R4, R4, -INF , !P4 ;  /* 0xff80000004047808 */ /* 0x000fe20006000000 */
[C---:B------:R-:W-:Y:S01]  /*a1f0*/  HMMA.16816.F32 R56, R228.reuse, R152, R56 ;  /* 0x00000098e438723c */ /* 0x040fe20000001838 */
[----:B------:R-:W-:Y:S01]  /*a200*/  I2FP.F32.S32 R129, R130 ;  /* 0x0000008200817245 */ /* 0x000fe20000201400 */
[----:B------:R-:W-:Y:S01]  /*a210*/  FFMA.FTZ R185, R140, UR6, R125 ;  /* 0x000000068cb97c23 */ /* 0x000fe2000801007d */
[C---:B------:R-:W-:Y:S01]  /*a220*/  ISETP.GE.AND P4, PT, R138.reuse, R193, PT ;  /* 0x000000c18a00720c */ /* 0x040fe20003f86270 */
[----:B------:R-:W-:Y:S01]  /*a230*/  VIADD R140, R181, 0xfffffe18 ;  /* 0xfffffe18b58c7836 */ /* 0x000fe20000000000 */
[----:B------:R-:W-:Y:S01]  /*a240*/  ISETP.GE.AND P6, PT, R138, R135, PT ;  /* 0x000000878a00720c */ /* 0x000fe20003fc6270 */
[----:B------:R-:W-:Y:S01]  /*a250*/  FFMA.FTZ R125, R129, UR6, R120 ;  /* 0x00000006817d7c23 */ /* 0x000fe20008010078 */
[----:B------:R-:W-:Y:S01]  /*a260*/  I2FP.F32.S32 R138, R138 ;  /* 0x0000008a008a7245 */ /* 0x000fe20000201400 */
[----:B------:R-:W-:Y:S01]  /*a270*/  VIADD R120, R181, 0xfffffe11 ;  /* 0xfffffe11b5787836 */ /* 0x000fe20000000000 */
[----:B------:R-:W-:Y:S01]  /*a280*/  FSEL R126, R131, -INF , !P2 ;  /* 0xff800000837e7808 */ /* 0x000fe20005000000 */
[----:B------:R-:W-:Y:S01]  /*a290*/  HMMA.16816.F32 R104, R228, R176, R104 ;  /* 0x000000b0e468723c */ /* 0x000fe20000001868 */
[----:B------:R-:W-:Y:S01]  /*a2a0*/  FSEL R187, R187, -INF , !P1 ;  /* 0xff800000bbbb7808 */ /* 0x000fe20004800000 */
[----:B------:R-:W-:Y:S01]  /*a2b0*/  FFMA.FTZ R127, R138, UR6, R127 ;  /* 0x000000068a7f7c23 */ /* 0x000fe2000801007f */
[----:B------:R-:W-:-:S02]  /*a2c0*/  ISETP.GE.AND P2, PT, R130, R193, PT ;  /* 0x000000c18200720c */ /* 0x000fc40003f46270 */
[----:B------:R-:W-:Y:S02]  /*a2d0*/  ISETP.GE.AND P1, PT, R130, R135, PT ;  /* 0x000000878200720c */ /* 0x000fe40003f26270 */
[----:B------:R-:W-:Y:S01]  /*a2e0*/  I2FP.F32.S32 R131, R130 ;  /* 0x0000008200837245 */ /* 0x000fe20000201400 */
[C---:B------:R-:W-:Y:S01]  /*a2f0*/  HMMA.16816.F32 R92, R228.reuse, R174, R92 ;  /* 0x000000aee45c723c */ /* 0x040fe2000000185c */
[----:B------:R-:W-:Y:S02]  /*a300*/  FSEL R124, R124, -INF , !P0 ;  /* 0xff8000007c7c7808 */ /* 0x000fe40004000000 */
[----:B------:R-:W-:Y:S01]  /*a310*/  FSEL R185, R185, -INF , !P4 ;  /* 0xff800000b9b97808 */ /* 0x000fe20006000000 */
[----:B------:R-:W-:Y:S01]  /*a320*/  FFMA.FTZ R122, R131, UR6, R122 ;  /* 0x00000006837a7c23 */ /* 0x000fe2000801007a */
[C---:B------:R-:W-:Y:S02]  /*a330*/  ISETP.GE.AND P0, PT, R120.reuse, R193, PT ;  /* 0x000000c17800720c */ /* 0x040fe40003f06270 */
[----:B------:R-:W-:Y:S01]  /*a340*/  ISETP.GE.AND P4, PT, R120, R135, PT ;  /* 0x000000877800720c */ /* 0x000fe20003f86270 */
[----:B------:R-:W-:Y:S01]  /*a350*/  HMMA.16816.F32 R60, R228, R158, R60 ;  /* 0x0000009ee43c723c */ /* 0x000fe2000000183c */
[----:B------:R-:W-:-:S02]  /*a360*/  I2FP.F32.S32 R138, R120 ;  /* 0x00000078008a7245 */ /* 0x000fc40000201400 */
[----:B------:R-:W-:Y:S02]  /*a370*/  I2FP.F32.S32 R130, R120 ;  /* 0x0000007800827245 */ /* 0x000fe40000201400 */
[----:B------:R-:W-:Y:S01]  /*a380*/  FSEL R120, R127, -INF , !P6 ;  /* 0xff8000007f787808 */ /* 0x000fe20007000000 */
[----:B------:R-:W-:Y:S01]  /*a390*/  FFMA.FTZ R121, R138, UR6, R121 ;  /* 0x000000068a797c23 */ /* 0x000fe20008010079 */
[-C--:B------:R-:W-:Y:S01]  /*a3a0*/  I2FP.F32.S32 R129, R140.reuse ;  /* 0x0000008c00817245 */ /* 0x080fe20000201400 */
[----:B------:R-:W-:Y:S01]  /*a3b0*/  FFMA.FTZ R123, R130, UR6, R123 ;  /* 0x00000006827b7c23 */ /* 0x000fe2000801007b */
[----:B------:R-:W-:Y:S01]  /*a3c0*/  I2FP.F32.S32 R127, R140 ;  /* 0x0000008c007f7245 */ /* 0x000fe20000201400 */
[----:B------:R-:W-:Y:S01]  /*a3d0*/  VIADD R138, R181, 0xfffffe19 ;  /* 0xfffffe19b58a7836 */ /* 0x000fe20000000000 */
[----:B------:R-:W-:Y:S01]  /*a3e0*/  ISETP.GE.AND P6, PT, R140, R193, PT ;  /* 0x000000c18c00720c */ /* 0x000fe20003fc6270 */
[----:B------:R-:W-:Y:S01]  /*a3f0*/  FFMA.FTZ R129, R129, UR6, R116 ;  /* 0x0000000681817c23 */ /* 0x000fe20008010074 */
[----:B------:R-:W-:-:S02]  /*a400*/  VIADD R116, R181, 0xfffffe21 ;  /* 0xfffffe21b5747836 */ /* 0x000fc40000000000 */
[----:B------:R-:W-:Y:S01]  /*a410*/  FFMA.FTZ R152, R127, UR6, R118 ;  /* 0x000000067f987c23 */ /* 0x000fe20008010076 */
[----:B------:R-:W-:Y:S01]  /*a420*/  VIADD R118, R181, 0xfffffe20 ;  /* 0xfffffe20b5767836 */ /* 0x000fe20000000000 */
[----:B------:R-:W-:Y:S01]  /*a430*/  FSEL R131, R121, -INF , !P0 ;  /* 0xff80000079837808 */ /* 0x000fe20004000000 */
[C---:B------:R-:W-:Y:S01]  /*a440*/  HMMA.16816.F32 R96, R228.reuse, R172, R96 ;  /* 0x000000ace460723c */ /* 0x040fe20000001860 */
[----:B------:R-:W-:Y:S02]  /*a450*/  FSEL R180, R123, -INF , !P4 ;  /* 0xff8000007bb47808 */ /* 0x000fe40006000000 */
[----:B------:R-:W-:Y:S02]  /*a460*/  FSEL R129, R129, -INF , !P6 ;  /* 0xff80000081817808 */ /* 0x000fe40007000000 */
[C---:B------:R-:W-:Y:S02]  /*a470*/  ISETP.GE.AND P4, PT, R118.reuse, R193, PT ;  /* 0x000000c17600720c */ /* 0x040fe40003f86270 */
[----:B------:R-:W-:Y:S01]  /*a480*/  ISETP.GE.AND P6, PT, R118, R135, PT ;  /* 0x000000877600720c */ /* 0x000fe20003fc6270 */
[----:B------:R-:W-:Y:S01]  /*a490*/  HMMA.16816.F32 R80, R228, R164, R80 ;  /* 0x000000a4e450723c */ /* 0x000fe20000001850 */
[-C--:B------:R-:W-:Y:S01]  /*a4a0*/  I2FP.F32.S32 R177, R118.reuse ;  /* 0x0000007600b17245 */ /* 0x080fe20000201400 */
[----:B------:R-:W-:Y:S01]  /*a4b0*/  VIADD R164, R181, 0xfffffe31 ;  /* 0xfffffe31b5a47836 */ /* 0x000fe20000000000 */
[----:B------:R-:W-:-:S02]  /*a4c0*/  I2FP.F32.S32 R121, R118 ;  /* 0x0000007600797245 */ /* 0x000fc40000201400 */
[----:B------:R-:W-:Y:S01]  /*a4d0*/  FSEL R125, R125, -INF , !P2 ;  /* 0xff8000007d7d7808 */ /* 0x000fe20005000000 */
[----:B------:R-:W-:Y:S01]  /*a4e0*/  FFMA.FTZ R177, R177, UR6, R112 ;  /* 0x00000006b1b17c23 */ /* 0x000fe20008010070 */
[----:B------:R-:W-:Y:S01]  /*a4f0*/  I2FP.F32.S32 R118, R116 ;  /* 0x0000007400767245 */ /* 0x000fe20000201400 */
[----:B------:R-:W-:Y:S01]  /*a500*/  FFMA.FTZ R114, R121, UR6, R114 ;  /* 0x0000000679727c23 */ /* 0x000fe20008010072 */
[----:B------:R-:W-:Y:S01]  /*a510*/  ISETP.GE.AND P2, PT, R140, R135, PT ;  /* 0x000000878c00720c */ /* 0x000fe20003f46270 */
[C---:B------:R-:W-:Y:S01]  /*a520*/  VIADD R112, R181.reuse, 0xfffffe29 ;  /* 0xfffffe29b5707836 */ /* 0x040fe20000000000 */
[----:B------:R-:W-:Y:S01]  /*a530*/  I2FP.F32.S32 R130, R138 ;  /* 0x0000008a00827245 */ /* 0x000fe20000201400 */
[----:B------:R-:W-:Y:S01]  /*a540*/  FFMA.FTZ R175, R118, UR6, R113 ;  /* 0x0000000676af7c23 */ /* 0x000fe20008010071 */
[----:B------:R-:W-:Y:S01]  /*a550*/  FSEL R152, R152, -INF , !P2 ;  /* 0xff80000098987808 */ /* 0x000fe20005000000 */
[----:B------:R-:W-:Y:S01]  /*a560*/  VIADD R118, R181, 0xfffffe28 ;  /* 0xfffffe28b5767836 */ /* 0x000fe20000000000 */
[----:B------:R-:W-:Y:S01]  /*a570*/  ISETP.GE.AND P2, PT, R116, R193, PT ;  /* 0x000000c17400720c */ /* 0x000fe20003f46270 */
        /* <DEDUP_REMOVED lines=8> */
[----:B------:R-:W-:Y:S02]  /*a600*/  I2FP.F32.S32 R114, R112 ;  /* 0x0000007000727245 */ /* 0x000fe40000201400 */
[----:B------:R-:W-:Y:S02]  /*a610*/  ISETP.GE.AND P1, PT, R138, R193, PT ;  /* 0x000000c18a00720c */ /* 0x000fe40003f26270 */
[-C--:B------:R-:W-:Y:S01]  /*a620*/  I2FP.F32.S32 R173, R118.reuse ;  /* 0x0000007600ad7245 */ /* 0x080fe20000201400 */
[----:B------:R-:W-:Y:S01]  /*a630*/  FFMA.FTZ R163, R114, UR6, R109 ;  /* 0x0000000672a37c23 */ /* 0x000fe2000801006d */
[----:B------:R-:W-:Y:S01]  /*a640*/  I2FP.F32.S32 R113, R118 ;  /* 0x0000007600717245 */ /* 0x000fe20000201400 */
[C---:B------:R-:W-:Y:S01]  /*a650*/  HMMA.16816.F32 R72, R228.reuse, R160, R72 ;  /* 0x000000a0e448723c */ /* 0x040fe20000001848 */
        /* <DEDUP_REMOVED lines=8> */
[----:B------:R-:W-:Y:S01]  /*a6e0*/  FSEL R177, R177, -INF , !P4 ;  /* 0xff800000b1b17808 */ /* 0x000fe20006000000 */
[C---:B------:R-:W-:Y:S01]  /*a6f0*/  VIADD R112, R181.reuse, 0xfffffe30 ;  /* 0xfffffe30b5707836 */ /* 0x040fe20000000000 */
[----:B------:R-:W-:Y:S01]  /*a700*/  I2FP.F32.S32 R116, R116 ;  /* 0x0000007400747245 */ /* 0x000fe20000201400 */
[----:B------:R-:W-:Y:S01]  /*a710*/  VIADD R108, R181, 0xfffffe38 ;  /* 0xfffffe38b56c7836 */ /* 0x000fe20000000000 */
[-C--:B------:R-:W-:Y:S01]  /*a720*/  ISETP.GE.AND P4, PT, R118, R135.reuse, PT ;  /* 0x000000877600720c */ /* 0x080fe20003f86270 */
[----:B------:R-:W-:Y:S01]  /*a730*/  HMMA.16816.F32 R44, R228, R150, R44 ;  /* 0x00000096e42c723c */ /* 0x000fe2000000182c */
[----:B------:R-:W-:Y:S01]  /*a740*/  ISETP.GE.AND P0, PT, R138, R135, PT ;  /* 0x000000878a00720c */ /* 0x000fe20003f06270 */
[----:B------:R-:W-:Y:S01]  /*a750*/  FFMA.FTZ R115, R116, UR6, R115 ;  /* 0x0000000674737c23 */ /* 0x000fe20008010073 */
[----:B------:R-:W-:-:S02]  /*a760*/  FSEL R156, R110, -INF , !P4 ;  /* 0xff8000006e9c7808 */ /* 0x000fc40006000000 */
[----:B------:R-:W-:Y:S02]  /*a770*/  FSEL R150, R119, -INF , !P0 ;  /* 0xff80000077967808 */ /* 0x000fe40004000000 */
[-C--:B------:R-:W-:Y:S01]  /*a780*/  I2FP.F32.S32 R113, R112.reuse ;  /* 0x0000007000717245 */ /* 0x080fe20000201400 */
[C---:B------:R-:W-:Y:S01]  /*a790*/  HMMA.16816.F32 R48, R228.reuse, R148, R48 ;  /* 0x00000094e430723c */ /* 0x040fe20000001830 */
[----:B------:R-:W-:Y:S02]  /*a7a0*/  I2FP.F32.S32 R109, R112 ;  /* 0x00000070006d7245 */ /* 0x000fe40000201400 */
[----:B------:R-:W-:Y:S01]  /*a7b0*/  I2FP.F32.S32 R110, R164 ;  /* 0x000000a4006e7245 */ /* 0x000fe20000201400 */
[----:B------:R-:W-:Y:S01]  /*a7c0*/  FFMA.FTZ R104, R113, UR6, R104 ;  /* 0x0000000671687c23 */ /* 0x000fe20008010068 */
[----:B------:R-:W-:Y:S01]  /*a7d0*/  I2FP.F32.S32 R161, R108 ;  /* 0x0000006c00a17245 */ /* 0x000fe20000201400 */
[----:B------:R-:W-:Y:S01]  /*a7e0*/  FFMA.FTZ R178, R109, UR6, R106 ;  /* 0x000000066db27c23 */ /* 0x000fe2000801006a */
[-C--:B------:R-:W-:Y:S01]  /*a7f0*/  ISETP.GE.AND P0, PT, R118, R193.reuse, PT ;  /* 0x000000c17600720c */ /* 0x080fe20003f06270 */
[----:B------:R-:W-:Y:S01]  /*a800*/  FFMA.FTZ R105, R110, UR6, R105 ;  /* 0x000000066e697c23 */ /* 0x000fe20008010069 */
[----:B------:R-:W-:Y:S01]  /*a810*/  FSEL R162, R115, -INF , !P1 ;  /* 0xff80000073a27808 */ /* 0x000fe20004800000 */
[----:B------:R-:W-:Y:S01]  /*a820*/  FFMA.FTZ R161, R161, UR6, R100 ;  /* 0x00000006a1a17c23 */ /* 0x000fe20008010064 */
[----:B------:R-:W-:Y:S01]  /*a830*/  FSEL R173, R173, -INF , !P0 ;  /* 0xff800000adad7808 */ /* 0x000fe20004000000 */
[----:B------:R-:W-:Y:S01]  /*a840*/  VIADD R100, R181, 0xfffffe39 ;  /* 0xfffffe39b5647836 */ /* 0x000fe20000000000 */
[----:B------:R-:W-:Y:S01]  /*a850*/  FSEL R163, R163, -INF , !P6 ;  /* 0xff800000a3a37808 */ /* 0x000fe20007000000 */
[C---:B------:R-:W-:Y:S01]  /*a860*/  VIADD R106, R181.reuse, 0xfffffe40 ;  /* 0xfffffe40b56a7836 */ /* 0x040fe20000000000 */
[C---:B------:R-:W-:Y:S01]  /*a870*/  ISETP.GE.AND P1, PT, R112.reuse, R193, PT ;  /* 0x000000c17000720c */ /* 0x040fe20003f26270 */
[----:B------:R-:W-:Y:S01]  /*a880*/  HMMA.16816.F32 R40, R228, R144, R40 ;  /* 0x00000090e428723c */ /* 0x000fe20000001828 */
[----:B------:R-:W-:Y:S01]  /*a890*/  ISETP.GE.AND P0, PT, R112, R135, PT ;  /* 0x000000877000720c */ /* 0x000fe20003f06270 */
[----:B------:R-:W-:Y:S01]  /*a8a0*/  VIADD R144, R181, 0xfffffe59 ;  /* 0xfffffe59b5907836 */ /* 0x000fe20000000000 */
[----:B------:R-:W-:-:S02]  /*a8b0*/  ISETP.GE.AND P4, PT, R164, R193, PT ;  /* 0x000000c1a400720c */ /* 0x000fc40003f86270 */
[----:B------:R-:W-:Y:S02]  /*a8c0*/  ISETP.GE.AND P6, PT, R164, R135, PT ;  /* 0x00000087a400720c */ /* 0x000fe40003fc6270 */
[----:B------:R-:W-:Y:S01]  /*a8d0*/  I2FP.F32.S32 R164, R164 ;  /* 0x000000a400a47245 */ /* 0x000fe20000201400 */
[C---:B------:R-:W-:Y:S01]  /*a8e0*/  HMMA.16816.F32 R88, R228.reuse, R168, R88 ;  /* 0x000000a8e458723c */ /* 0x040fe20000001858 */
[----:B------:R-:W-:Y:S02]  /*a8f0*/  FSEL R145, R104, -INF , !P1 ;  /* 0xff80000068917808 */ /* 0x000fe40004800000 */
[----:B------:R-:W-:Y:S01]  /*a900*/  FSEL R178, R178, -INF , !P0 ;  /* 0xff800000b2b27808 */ /* 0x000fe20004000000 */
[----:B------:R-:W-:Y:S01]  /*a910*/  FFMA.FTZ R164, R164, UR6, R107 ;  /* 0x00000006a4a47c23 */ /* 0x000fe2000801006b */
[----:B------:R-:W-:Y:S02]  /*a920*/  FSEL R149, R105, -INF , !P4 ;  /* 0xff80000069957808 */ /* 0x000fe40006000000 */
[C---:B------:R-:W-:Y:S01]  /*a930*/  ISETP.GE.AND P0, PT, R100.reuse, R193, PT ;  /* 0x000000c16400720c */ /* 0x040fe20003f06270 */
[----:B------:R-:W-:Y:S01]  /*a940*/  HMMA.16816.F32 R84, R228, R170, R84 ;  /* 0x000000aae454723c */ /* 0x000fe20000001854 */
[----:B------:R-:W-:-:S02]  /*a950*/  ISETP.GE.AND P4, PT, R100, R135, PT ;  /* 0x000000876400720c */ /* 0x000fc40003f86270 */
[-C--:B------:R-:W-:Y:S02]  /*a960*/  I2FP.F32.S32 R104, R100.reuse ;  /* 0x0000006400687245 */ /* 0x080fe40000201400 */
[----:B------:R-:W-:Y:S02]  /*a970*/  I2FP.F32.S32 R100, R100 ;  /* 0x0000006400647245 */ /* 0x000fe40000201400 */
[-C--:B------:R-:W-:Y:S01]  /*a980*/  I2FP.F32.S32 R169, R106.reuse ;  /* 0x0000006a00a97245 */ /* 0x080fe20000201400 */
[----:B------:R-:W-:Y:S01]  /*a990*/  FFMA.FTZ R101, R104, UR6, R101 ;  /* 0x0000000668657c23 */ /* 0x000fe20008010065 */
[----:B------:R-:W-:Y:S01]  /*a9a0*/  I2FP.F32.S32 R105, R106 ;  /* 0x0000006a00697245 */ /* 0x000fe20000201400 */
[----:B------:R-:W-:Y:S01]  /*a9b0*/  FFMA.FTZ R103, R100, UR6, R103 ;  /* 0x0000000664677c23 */ /* 0x000fe20008010067 */
[----:B------:R-:W-:Y:S01]  /*a9c0*/  FSEL R164, R164, -INF , !P6 ;  /* 0xff800000a4a47808 */ /* 0x000fe20007000000 */
[----:B------:R-:W-:Y:S01]  /*a9d0*/  FFMA.FTZ R169, R169, UR6, R96 ;  /* 0x00000006a9a97c23 */ /* 0x000fe20008010060 */
[-C--:B------:R-:W-:Y:S01]  /*a9e0*/  ISETP.GE.AND P6, PT, R106, R193.reuse, PT ;  /* 0x000000c16a00720c */ /* 0x080fe20003fc6270 */
[----:B------:R-:W-:Y:S01]  /*a9f0*/  FFMA.FTZ R172, R105, UR6, R98 ;  /* 0x0000000669ac7c23 */ /* 0x000fe20008010062 */
[----:B------:R-:W-:Y:S01]  /*aa00*/  VIADD R98, R181, 0xfffffe48 ;  /* 0xfffffe48b5627836 */ /* 0x000fe20000000000 */
[----:B------:R-:W-:Y:S01]  /*aa10*/  FSEL R160, R111, -INF , !P2 ;  /* 0xff8000006fa07808 */ /* 0x000fe20005000000 */
[C---:B------:R-:W-:Y:S01]  /*aa20*/  VIADD R96, R181.reuse, 0xfffffe49 ;  /* 0xfffffe49b5607836 */ /* 0x040fe20000000000 */
[----:B------:R-:W-:Y:S01]  /*aa30*/  I2FP.F32.S32 R107, R108 ;  /* 0x0000006c006b7245 */ /* 0x000fe20000201400 */
[----:B------:R-:W-:Y:S01]  /*aa40*/  HMMA.16816.F32 R76, R228, R166, R76 ;  /* 0x000000a6e44c723c */ /* 0x000fe2000000184c */
[----:B------:R-:W-:Y:S01]  /*aa50*/  ISETP.GE.AND P2, PT, R108, R193, PT ;  /* 0x000000c16c00720c */ /* 0x000fe20003f46270 */
[----:B------:R-:W-:Y:S01]  /*aa60*/  VIADD R100, R181, 0xfffffe41 ;  /* 0xfffffe41b5647836 */ /* 0x000fe20000000000 */
[----:B------:R-:W-:Y:S01]  /*aa70*/  FSEL R159, R101, -INF , !P0 ;  /* 0xff800000659f7808 */ /* 0x000fe20004000000 */
[----:B------:R-:W-:Y:S01]  /*aa80*/  FFMA.FTZ R102, R107, UR6, R102 ;  /* 0x000000066b667c23 */ /* 0x000fe20008010066 */
[----:B------:R-:W-:-:S02]  /*aa90*/  FSEL R170, R103, -INF , !P4 ;  /* 0xff80000067aa7808 */ /* 0x000fc40006000000 */
[----:B------:R-:W-:Y:S01]  /*aaa0*/  FSEL R169, R169, -INF , !P6 ;  /* 0xff800000a9a97808 */ /* 0x000fe20007000000 */
[C---:B------:R-:W-:Y:S01]  /*aab0*/  HMMA.16816.F32 R36, R228.reuse, R146, R36 ;  /* 0x00000092e424723c */ /* 0x040fe20000001824 */
[C---:B------:R-:W-:Y:S02]  /*aac0*/  ISETP.GE.AND P4, PT, R98.reuse, R193, PT ;  /* 0x000000c16200720c */ /* 0x040fe40003f86270 */
[-C--:B------:R-:W-:Y:S02]  /*aad0*/  ISETP.GE.AND P6, PT, R98, R135.reuse, PT ;  /* 0x000000876200720c */ /* 0x080fe40003fc6270 */
[-C--:B------:R-:W-:Y:S02]  /*aae0*/  I2FP.F32.S32 R167, R98.reuse ;  /* 0x0000006200a77245 */ /* 0x080fe40000201400 */
[----:B------:R-:W-:Y:S01]  /*aaf0*/  I2FP.F32.S32 R101, R98 ;  /* 0x0000006200657245 */ /* 0x000fe20000201400 */
[C---:B------:R-:W-:Y:S01]  /*ab00*/  HMMA.16816.F32 R52, R228.reuse, R154, R52 ;  /* 0x0000009ae434723c */ /* 0x040fe20000001834 */
[----:B------:R-:W-:Y:S01]  /*ab10*/  FSEL R161, R161, -INF , !P2 ;  /* 0xff800000a1a17808 */ /* 0x000fe20005000000 */
[----:B------:R-:W-:Y:S01]  /*ab20*/  FFMA.FTZ R167, R167, UR6, R92 ;  /* 0x00000006a7a77c23 */ /* 0x000fe2000801005c */
[----:B------:R-:W-:Y:S01]  /*ab30*/  I2FP.F32.S32 R98, R96 ;  /* 0x0000006000627245 */ /* 0x000fe20000201400 */
[----:B------:R-:W-:Y:S01]  /*ab40*/  FFMA.FTZ R94, R101, UR6, R94 ;  /* 0x00000006655e7c23 */ /* 0x000fe2000801005e */
[-C--:B------:R-:W-:Y:S01]  /*ab50*/  ISETP.GE.AND P1, PT, R108, R135.reuse, PT ;  /* 0x000000876c00720c */ /* 0x080fe20003f26270 */
[C---:B------:R-:W-:Y:S01]  /*ab60*/  VIADD R92, R181.reuse, 0xfffffe51 ;  /* 0xfffffe51b55c7836 */ /* 0x040fe20000000000 */
[----:B------:R-:W-:Y:S01]  /*ab70*/  ISETP.GE.AND P2, PT, R106, R135, PT ;  /* 0x000000876a00720c */ /* 0x000fe20003f46270 */
[----:B------:R-:W-:Y:S01]  /*ab80*/  FFMA.FTZ R165, R98, UR6, R93 ;  /* 0x0000000662a57c23 */ /* 0x000fe2000801005d */
[----:B------:R-:W-:Y:S01]  /*ab90*/  FSEL R176, R102, -INF , !P1 ;  /* 0xff80000066b07808 */ /* 0x000fe20004800000 */
[----:B------:R-:W-:Y:S01]  /*aba0*/  VIADD R98, R181, 0xfffffe50 ;  /* 0xfffffe50b5627836 */ /* 0x000fe20000000000 */
[----:B------:R-:W-:Y:S01]  /*abb0*/  FSEL R172, R172, -INF , !P2 ;  /* 0xff800000acac7808 */ /* 0x000fe20005000000 */
[----:B------:R-:W-:Y:S01]  /*abc0*/  HMMA.16816.F32 R8, R228, R136, R8 ;  /* 0x00000088e408723c */ /* 0x000fe20000001808 */
[----:B------:R-:W-:-:S02]  /*abd0*/  I2FP.F32.S32 R102, R100 ;  /* 0x0000006400667245 */ /* 0x000fc40000201400 */
[-C--:B------:R-:W-:Y:S02]  /*abe0*/  ISETP.GE.AND P2, PT, R96, R193.reuse, PT ;  /* 0x000000c16000720c */ /* 0x080fe40003f46270 */
[----:B------:R-:W-:Y:S01]  /*abf0*/  FSEL R166, R94, -INF , !P6 ;  /* 0xff8000005ea67808 */ /* 0x000fe20007000000 */
[----:B------:R-:W-:Y:S01]  /*ac00*/  FFMA.FTZ R97, R102, UR6, R97 ;  /* 0x0000000666617c23 */ /* 0x000fe20008010061 */
[----:B------:R-:W-:Y:S02]  /*ac10*/  FSEL R165, R165, -INF , !P2 ;  /* 0xff800000a5a57808 */ /* 0x000fe40005000000 */
[C---:B------:R-:W-:Y:S02]  /*ac20*/  ISETP.GE.AND P6, PT, R92.reuse, R193, PT ;  /* 0x000000c15c00720c */ /* 0x040fe40003fc6270 */
[----:B------:R-:W-:Y:S02]  /*ac30*/  ISETP.GE.AND P2, PT, R92, R135, PT ;  /* 0x000000875c00720c */ /* 0x000fe40003f46270 */
[----:B------:R-:W-:-:S02]  /*ac40*/  I2FP.F32.S32 R94, R92 ;  /* 0x0000005c005e7245 */ /* 0x000fc40000201400 */
[C---:B------:R-:W-:Y:S02]  /*ac50*/  ISETP.GE.AND P1, PT, R100.reuse, R193, PT ;  /* 0x000000c16400720c */ /* 0x040fe40003f26270 */
[-C--:B------:R-:W-:Y:S01]  /*ac60*/  ISETP.GE.AND P0, PT, R100, R135.reuse, PT ;  /* 0x000000876400720c */ /* 0x080fe20003f06270 */
[----:B------:R-:W-:Y:S01]  /*ac70*/  FFMA.FTZ R151, R94, UR6, R89 ;  /* 0x000000065e977c23 */ /* 0x000fe20008010059 */
[-C--:B------:R-:W-:Y:S02]  /*ac80*/  I2FP.F32.S32 R157, R98.reuse ;  /* 0x00000062009d7245 */ /* 0x080fe40000201400 */
        /* <DEDUP_REMOVED lines=13> */
[----:B------:R-:W-:-:S02]  /*ad60*/  ISETP.GE.AND P4, PT, R98, R135, PT ;  /* 0x000000876200720c */ /* 0x000fc40003f86270 */
[----:B------:R-:W-:Y:S01]  /*ad70*/  FSEL R168, R99, -INF , !P0 ;  /* 0xff80000063a87808 */ /* 0x000fe20004000000 */
[----:B------:R-:W-:Y:S01]  /*ad80*/  FFMA.FTZ R95, R96, UR6, R95 ;  /* 0x00000006605f7c23 */ /* 0x000fe2000801005f */
[----:B------:R-:W-:Y:S02]  /*ad90*/  FSEL R148, R90, -INF , !P4 ;  /* 0xff8000005a947808 */ /* 0x000fe40006000000 */
[-C--:B------:R-:W-:Y:S02]  /*ada0*/  I2FP.F32.S32 R93, R92.reuse ;  /* 0x0000005c005d7245 */ /* 0x080fe40000201400 */
        /* <DEDUP_REMOVED lines=12> */
[----:B------:R-:W-:Y:S01]  /*ae70*/  VIADD R86, R181, 0xfffffe68 ;  /* 0xfffffe68b5567836 */ /* 0x000fe20000000000 */
[----:B------:R-:W-:-:S02]  /*ae80*/  ISETP.GE.AND P1, PT, R92, R193, PT ;  /* 0x000000c15c00720c */ /* 0x000fc40003f26270 */
[----:B------:R-:W-:Y:S02]  /*ae90*/  ISETP.GE.AND P0, PT, R92, R135, PT ;  /* 0x000000875c00720c */ /* 0x000fe40003f06270 */
[C---:B------:R-:W-:Y:S02]  /*aea0*/  ISETP.GE.AND P4, PT, R144.reuse, R193, PT ;  /* 0x000000c19000720c */ /* 0x040fe40003f86270 */
[----:B------:R-:W-:Y:S02]  /*aeb0*/  ISETP.GE.AND P6, PT, R144, R135, PT ;  /* 0x000000879000720c */ /* 0x000fe40003fc6270 */
[----:B------:R-:W-:Y:S02]  /*aec0*/  I2FP.F32.S32 R144, R144 ;  /* 0x0000009000907245 */ /* 0x000fe40000201400 */
[----:B------:R-:W-:Y:S02]  /*aed0*/  FSEL R155, R84, -INF , !P1 ;  /* 0xff800000549b7808 */ /* 0x000fe40004800000 */
[----:B------:R-:W-:Y:S01]  /*aee0*/  FSEL R146, R146, -INF , !P0 ;  /* 0xff80000092927808 */ /* 0x000fe20004000000 */
[----:B------:R-:W-:Y:S01]  /*aef0*/  FFMA.FTZ R144, R144, UR6, R87 ;  /* 0x0000000690907c23 */ /* 0x000fe20008010057 */
[----:B------:R-:W-:-:S02]  /*af00*/  FSEL R153, R85, -INF , !P4 ;  /* 0xff80000055997808 */ /* 0x000fc40006000000 */
[C---:B------:R-:W-:Y:S02]  /*af10*/  ISETP.GE.AND P0, PT, R80.reuse, R193, PT ;  /* 0x000000c15000720c */ /* 0x040fe40003f06270 */
[----:B------:R-:W-:Y:S02]  /*af20*/  ISETP.GE.AND P4, PT, R80, R135, PT ;  /* 0x000000875000720c */ /* 0x000fe40003f86270 */
[-C--:B------:R-:W-:Y:S02]  /*af30*/  I2FP.F32.S32 R84, R80.reuse ;  /* 0x0000005000547245 */ /* 0x080fe40000201400 */
[----:B------:R-:W-:Y:S02]  /*af40*/  I2FP.F32.S32 R80, R80 ;  /* 0x0000005000507245 */ /* 0x000fe40000201400 */
[----:B------:R-:W-:Y:S01]  /*af50*/  I2FP.F32.S32 R139, R86 ;  /* 0x00000056008b7245 */ /* 0x000fe20000201400 */
[----:B------:R-:W-:Y:S01]  /*af60*/  FFMA.FTZ R81, R84, UR6, R81 ;  /* 0x0000000654517c23 */ /* 0x000fe20008010051 */
[----:B------:R-:W-:Y:S01]  /*af70*/  I2FP.F32.S32 R87, R88 ;  /* 0x0000005800577245 */ /* 0x000fe20000201400 */
[----:B------:R-:W-:Y:S01]  /*af80*/  FFMA.FTZ R83, R80, UR6, R83 ;  /* 0x0000000650537c23 */ /* 0x000fe20008010053 */
[----:B------:R-:W-:Y:S01]  /*af90*/  I2FP.F32.S32 R85, R86 ;  /* 0x0000005600557245 */ /* 0x000fe20000201400 */
[----:B------:R-:W-:Y:S01]  /*afa0*/  FFMA.FTZ R139, R139, UR6, R76 ;  /* 0x000000068b8b7c23 */ /* 0x000fe2000801004c */
[----:B------:R-:W-:Y:S01]  /*afb0*/  FSEL R144, R144, -INF , !P6 ;  /* 0xff80000090907808 */ /* 0x000fe20007000000 */
[C---:B------:R-:W-:Y:S01]  /*afc0*/  VIADD R76, R181.reuse, 0xfffffe70 ;  /* 0xfffffe70b54c7836 */ /* 0x040fe20000000000 */
[----:B------:R-:W-:Y:S01]  /*afd0*/  ISETP.GE.AND P6, PT, R86, R193, PT ;  /* 0x000000c15600720c */ /* 0x000fe20003fc6270 */
[----:B------:R-:W-:-:S02]  /*afe0*/  VIADD R80, R181, 0xfffffe71 ;  /* 0xfffffe71b5507836 */ /* 0x000fc40000000000 */
[----:B------:R-:W-:Y:S01]  /*aff0*/  FFMA.FTZ R82, R87, UR6, R82 ;  /* 0x0000000657527c23 */ /* 0x000fe20008010052 */
[----:B------:R-:W-:Y:S01]  /*b000*/  FFMA.FTZ R140, R85, UR6, R78 ;  /* 0x00000006558c7c23 */ /* 0x000fe2000801004e */
[----:B------:R-:W-:Y:S01]  /*b010*/  ISETP.GE.AND P1, PT, R88, R135, PT ;  /* 0x000000875800720c */ /* 0x000fe20003f26270 */
[----:B------:R-:W-:Y:S01]  /*b020*/  VIADD R78, R181, 0xfffffe69 ;  /* 0xfffffe69b54e7836 */ /* 0x000fe20000000000 */
[----:B------:R-:W-:Y:S02]  /*b030*/  FSEL R143, R81, -INF , !P0 ;  /* 0xff800000518f7808 */ /* 0x000fe40004000000 */
[----:B------:R-:W-:Y:S02]  /*b040*/  FSEL R130, R83, -INF , !P4 ;  /* 0xff80000053827808 */ /* 0x000fe40006000000 */
[----:B------:R-:W-:Y:S02]  /*b050*/  FSEL R139, R139, -INF , !P6 ;  /* 0xff8000008b8b7808 */ /* 0x000fe40007000000 */
[----:B------:R-:W-:-:S02]  /*b060*/  FSEL R154, R91, -INF , !P2 ;  /* 0xff8000005b9a7808 */ /* 0x000fc40005000000 */
[C---:B------:R-:W-:Y:S02]  /*b070*/  ISETP.GE.AND P4, PT, R76.reuse, R193, PT ;  /* 0x000000c14c00720c */ /* 0x040fe40003f86270 */
[----:B------:R-:W-:Y:S02]  /*b080*/  ISETP.GE.AND P6, PT, R76, R135, PT ;  /* 0x000000874c00720c */ /* 0x000fe40003fc6270 */
[-C--:B------:R-:W-:Y:S02]  /*b090*/  I2FP.F32.S32 R83, R76.reuse ;  /* 0x0000004c00537245 */ /* 0x080fe40000201400 */
[----:B------:R-:W-:Y:S02]  /*b0a0*/  I2FP.F32.S32 R81, R76 ;  /* 0x0000004c00517245 */ /* 0x000fe40000201400 */
[----:B------:R-:W-:Y:S02]  /*b0b0*/  ISETP.GE.AND P2, PT, R88, R193, PT ;  /* 0x000000c15800720c */ /* 0x000fe40003f46270 */
[----:B------:R-:W-:-:S02]  /*b0c0*/  I2FP.F32.S32 R76, R80 ;  /* 0x00000050004c7245 */ /* 0x000fc40000201400 */
[----:B------:R-:W-:Y:S02]  /*b0d0*/  FSEL R142, R82, -INF , !P1 ;  /* 0xff800000528e7808 */ /* 0x000fe40004800000 */
[----:B------:R-:W-:Y:S01]  /*b0e0*/  ISETP.GE.AND P1, PT, R78, R193, PT ;  /* 0x000000c14e00720c */ /* 0x000fe20003f26270 */
[----:B------:R-:W-:Y:S01]  /*b0f0*/  FFMA.FTZ R73, R76, UR6, R73 ;  /* 0x000000064c497c23 */ /* 0x000fe20008010049 */
[-C--:B------:R-:W-:Y:S01]  /*b100*/  ISETP.GE.AND P0, PT, R78, R135.reuse, PT ;  /* 0x000000874e00720c */ /* 0x080fe20003f06270 */
[----:B------:R-:W-:Y:S01]  /*b110*/  VIADD R76, R181, 0xfffffe78 ;  /* 0xfffffe78b54c7836 */ /* 0x000fe20000000000 */
[-C--:B------:R-:W-:Y:S02]  /*b120*/  I2FP.F32.S32 R82, R78.reuse ;  /* 0x0000004e00527245 */ /* 0x080fe40000201400 */
[----:B------:R-:W-:Y:S02]  /*b130*/  I2FP.F32.S32 R78, R78 ;  /* 0x0000004e004e7245 */ /* 0x000fe40000201400 */
[----:B------:R-:W-:Y:S01]  /*b140*/  FSEL R147, R147, -INF , !P2 ;  /* 0xff80000093937808 */ /* 0x000fe20005000000 */
[----:B------:R-:W-:Y:S01]  /*b150*/  FFMA.FTZ R141, R82, UR6, R77 ;  /* 0x00000006528d7c23 */ /* 0x000fe2000801004d */
[----:B------:R-:W-:Y:S01]  /*b160*/  ISETP.GE.AND P2, PT, R86, R135, PT ;  /* 0x000000875600720c */ /* 0x000fe20003f46270 */
[----:B------:R-:W-:Y:S01]  /*b170*/  FFMA.FTZ R79, R78, UR6, R79 ;  /* 0x000000064e4f7c23 */ /* 0x000fe2000801004f */
[----:B------:R-:W-:Y:S01]  /*b180*/  FFMA.FTZ R77, R83, UR6, R72 ;  /* 0x00000006534d7c23 */ /* 0x000fe20008010048 */
[----:B------:R-:W-:Y:S01]  /*b190*/  FFMA.FTZ R72, R81, UR6, R74 ;  /* 0x0000000651487c23 */ /* 0x000fe2000801004a */
[----:B------:R-:W-:Y:S01]  /*b1a0*/  FSEL R140, R140, -INF , !P2 ;  /* 0xff8000008c8c7808 */ /* 0x000fe20005000000 */
[C---:B------:R-:W-:Y:S01]  /*b1b0*/  VIADD R78, R181.reuse, 0xfffffe79 ;  /* 0xfffffe79b54e7836 */ /* 0x040fe20000000000 */
[----:B------:R-:W-:Y:S01]  /*b1c0*/  ISETP.GE.AND P2, PT, R80, R193, PT ;  /* 0x000000c15000720c */ /* 0x000fe20003f46270 */
[----:B------:R-:W-:Y:S01]  /*b1d0*/  VIADD R82, R181, 0xfffffe81 ;  /* 0xfffffe81b5527836 */ /* 0x000fe20000000000 */
[----:B------:R-:W-:-:S02]  /*b1e0*/  I2FP.F32.S32 R81, R76 ;  /* 0x0000004c00517245 */ /* 0x000fc40000201400 */
[----:B------:R-:W-:Y:S02]  /*b1f0*/  FSEL R141, R141, -INF , !P1 ;  /* 0xff8000008d8d7808 */ /* 0x000fe40004800000 */
[----:B------:R-:W-:Y:S01]  /*b200*/  ISETP.GE.AND P1, PT, R80, R135, PT ;  /* 0x000000875000720c */ /* 0x000fe20003f26270 */
[----:B------:R-:W-:Y:S01]  /*b210*/  FFMA.FTZ R68, R81, UR6, R68 ;  /* 0x0000000651447c23 */ /* 0x000fe20008010044 */
[----:B------:R-:W-:Y:S02]  /*b220*/  FSEL R138, R79, -INF , !P0 ;  /* 0xff8000004f8a7808 */ /* 0x000fe40004000000 */
[----:B------:R-:W-:Y:S02]  /*b230*/  FSEL R74, R77, -INF , !P4 ;  /* 0xff8000004d4a7808 */ /* 0x000fe40006000000 */
[----:B------:R-:W-:Y:S02]  /*b240*/  I2FP.F32.S32 R80, R80 ;  /* 0x0000005000507245 */ /* 0x000fe40000201400 */
[----:B------:R-:W-:-:S02]  /*b250*/  ISETP.GE.AND P0, PT, R76, R193, PT ;  /* 0x000000c14c00720c */ /* 0x000fc40003f06270 */
[----:B------:R-:W-:Y:S01]  /*b260*/  ISETP.GE.AND P4, PT, R76, R135, PT ;  /* 0x000000874c00720c */ /* 0x000fe20003f86270 */
[----:B------:R-:W-:Y:S01]  /*b270*/  FFMA.FTZ R77, R80, UR6, R75 ;  /* 0x00000006504d7c23 */ /* 0x000fe2000801004b */
[----:B------:R-:W-:Y:S01]  /*b280*/  I2FP.F32.S32 R79, R76 ;  /* 0x0000004c004f7245 */ /* 0x000fe20000201400 */
[----:B------:R-:W-:Y:S01]  /*b290*/  VIADD R80, R181, 0xfffffe80 ;  /* 0xfffffe80b5507836 */ /* 0x000fe20000000000 */
[----:B------:R-:W-:Y:S02]  /*b2a0*/  FSEL R72, R72, -INF , !P6 ;  /* 0xff80000048487808 */ /* 0x000fe40007000000 */
[----:B------:R-:W-:Y:S01]  /*b2b0*/  FSEL R73, R73, -INF , !P2 ;  /* 0xff80000049497808 */ /* 0x000fe20005000000 */
[----:B------:R-:W-:Y:S01]  /*b2c0*/  FFMA.FTZ R75, R79, UR6, R70 ;  /* 0x000000064f4b7c23 */ /* 0x000fe20008010046 */
[C---:B------:R-:W-:Y:S02]  /*b2d0*/  ISETP.GE.AND P6, PT, R78.reuse, R193, PT ;  /* 0x000000c14e00720c */ /* 0x040fe40003fc6270 */
[----:B------:R-:W-:-:S02]  /*b2e0*/  ISETP.GE.AND P2, PT, R78, R135, PT ;  /* 0x000000874e00720c */ /* 0x000fc40003f46270 */
[-C--:B------:R-:W-:Y:S02]  /*b2f0*/  I2FP.F32.S32 R76, R78.reuse ;  /* 0x0000004e004c7245 */ /* 0x080fe40000201400 */
[----:B------:R-:W-:Y:S02]  /*b300*/  I2FP.F32.S32 R78, R78 ;  /* 0x0000004e004e7245 */ /* 0x000fe40000201400 */
[----:B------:R-:W-:Y:S01]  /*b310*/  FSEL R79, R68, -INF , !P0 ;  /* 0xff800000444f7808 */ /* 0x000fe20004000000 */
[----:B------:R-:W-:Y:S01]  /*b320*/  FFMA.FTZ R76, R76, UR6, R69 ;  /* 0x000000064c4c7c23 */ /* 0x000fe20008010045 */
[----:B------:R-:W-:Y:S01]  /*b330*/  I2FP.F32.S32 R87, R80 ;  /* 0x0000005000577245 */ /* 0x000fe20000201400 */
[----:B------:R-:W-:Y:S01]  /*b340*/  FFMA.FTZ R83, R78, UR6, R71 ;  /* 0x000000064e537c23 */ /* 0x000fe20008010047 */
[----:B------:R-:W-:Y:S01]  /*b350*/  I2FP.F32.S32 R86, R82 ;  /* 0x0000005200567245 */ /* 0x000fe20000201400 */
[----:B------:R-:W1:Y:S01]  /*b360*/  LDSM.16.M88.4 R68, [R0+0x3400] ;  /* 0x003400000044783b */ /* 0x000e620000000200 */
[----:B------:R-:W-:Y:S01]  /*b370*/  I2FP.F32.S32 R85, R80 ;  /* 0x0000005000557245 */ /* 0x000fe20000201400 */
[----:B------:R-:W-:Y:S01]  /*b380*/  FFMA.FTZ R84, R87, UR6, R64 ;  /* 0x0000000657547c23 */ /* 0x000fe20008010040 */
[----:B------:R-:W-:Y:S01]  /*b390*/  FSEL R77, R77, -INF , !P1 ;  /* 0xff8000004d4d7808 */ /* 0x000fe20004800000 */
[C---:B------:R-:W-:Y:S01]  /*b3a0*/  VIADD R78, R181.reuse, 0xfffffe88 ;  /* 0xfffffe88b54e7836 */ /* 0x040fe20000000000 */
[----:B------:R-:W-:Y:S01]  /*b3b0*/  ISETP.GE.AND P1, PT, R80, R193, PT ;  /* 0x000000c15000720c */ /* 0x000fe20003f26270 */
[----:B------:R-:W-:Y:S01]  /*b3c0*/  FFMA.FTZ R65, R86, UR6, R65 ;  /* 0x0000000656417c23 */ /* 0x000fe20008010041 */
[----:B------:R-:W-:Y:S01]  /*b3d0*/  VIADD R86, R181, 0xfffffe89 ;  /* 0xfffffe89b5567836 */ /* 0x000fe20000000000 */
[----:B------:R-:W-:Y:S01]  /*b3e0*/  ISETP.GE.AND P0, PT, R80, R135, PT ;  /* 0x000000875000720c */ /* 0x000fe20003f06270 */
[----:B------:R-:W-:Y:S01]  /*b3f0*/  FFMA.FTZ R80, R85, UR6, R66 ;  /* 0x0000000655507c23 */ /* 0x000fe20008010042 */
[----:B------:R-:W-:-:S02]  /*b400*/  FSEL R64, R83, -INF , !P2 ;  /* 0xff80000053407808 */ /* 0x000fc40005000000 */
[----:B------:R-:W-:Y:S02]  /*b410*/  FSEL R66, R84, -INF , !P1 ;  /* 0xff80000054427808 */ /* 0x000fe40004800000 */
[----:B------:R-:W-:Y:S02]  /*b420*/  FSEL R75, R75, -INF , !P4 ;  /* 0xff8000004b4b7808 */ /* 0x000fe40006000000 */
[----:B------:R-:W-:Y:S02]  /*b430*/  FSEL R76, R76, -INF , !P6 ;  /* 0xff8000004c4c7808 */ /* 0x000fe40007000000 */
[-C--:B------:R-:W-:Y:S02]  /*b440*/  I2FP.F32.S32 R81, R78.reuse ;  /* 0x0000004e00517245 */ /* 0x080fe40000201400 */
[C---:B------:R-:W-:Y:S02]  /*b450*/  ISETP.GE.AND P2, PT, R78.reuse, R193, PT ;  /* 0x000000c14e00720c */ /* 0x040fe40003f46270 */
[----:B------:R-:W-:Y:S01]  /*b460*/  ISETP.GE.AND P1, PT, R78, R135, PT ;  /* 0x000000874e00720c */ /* 0x000fe20003f26270 */
[----:B------:R-:W-:Y:S01]  /*b470*/  FFMA.FTZ R81, R81, UR6, R60 ;  /* 0x0000000651517c23 */ /* 0x000fe2000801003c */
[----:B------:R-:W-:-:S02]  /*b480*/  I2FP.F32.S32 R83, R78 ;  /* 0x0000004e00537245 */ /* 0x000fc40000201400 */
[C---:B------:R-:W-:Y:S02]  /*b490*/  ISETP.GE.AND P4, PT, R82.reuse, R193, PT ;  /* 0x000000c15200720c */ /* 0x040fe40003f86270 */
[----:B------:R-:W-:Y:S01]  /*b4a0*/  ISETP.GE.AND P6, PT, R82, R135, PT ;  /* 0x000000875200720c */ /* 0x000fe20003fc6270 */
[----:B------:R-:W-:Y:S01]  /*b4b0*/  FFMA.FTZ R62, R83, UR6, R62 ;  /* 0x00000006533e7c23 */ /* 0x000fe2000801003e */
[----:B------:R-:W-:Y:S02]  /*b4c0*/  I2FP.F32.S32 R78, R86 ;  /* 0x00000056004e7245 */ /* 0x000fe40000201400 */
[----:B------:R-:W-:Y:S02]  /*b4d0*/  I2FP.F32.S32 R82, R82 ;  /* 0x0000005200527245 */ /* 0x000fe40000201400 */
[----:B------:R-:W-:Y:S01]  /*b4e0*/  FSEL R60, R80, -INF , !P0 ;  /* 0xff800000503c7808 */ /* 0x000fe20004000000 */
[----:B------:R-:W-:Y:S01]  /*b4f0*/  FFMA.FTZ R84, R78, UR6, R61 ;  /* 0x000000064e547c23 */ /* 0x000fe2000801003d */
[-C--:B------:R-:W-:Y:S01]  /*b500*/  ISETP.GE.AND P0, PT, R86, R193.reuse, PT ;  /* 0x000000c15600720c */ /* 0x080fe20003f06270 */
[----:B------:R-:W-:Y:S01]  /*b510*/  FFMA.FTZ R67, R82, UR6, R67 ;  /* 0x0000000652437c23 */ /* 0x000fe20008010043 */
[C---:B------:R-:W-:Y:S01]  /*b520*/  VIADD R80, R181.reuse, 0xfffffe91 ;  /* 0xfffffe91b5507836 */ /* 0x040fe20000000000 */
[----:B------:R-:W-:Y:S01]  /*b530*/  FSEL R61, R62, -INF , !P1 ;  /* 0xff8000003e3d7808 */ /* 0x000fe20004800000 */
[C---:B------:R-:W-:Y:S01]  /*b540*/  VIADD R82, R181.reuse, 0xfffffe90 ;  /* 0xfffffe90b5527836 */ /* 0x040fe20000000000 */
[----:B------:R-:W-:Y:S01]  /*b550*/  FSEL R62, R84, -INF , !P0 ;  /* 0xff800000543e7808 */ /* 0x000fe20004000000 */
[----:B------:R-:W-:Y:S01]  /*b560*/  FFMA.FTZ R63, R78, UR6, R63 ;  /* 0x000000064e3f7c23 */ /* 0x000fe2000801003f */
[C---:B------:R-:W-:Y:S01]  /*b570*/  ISETP.GE.AND P1, PT, R80.reuse, R193, PT ;  /* 0x000000c15000720c */ /* 0x040fe20003f26270 */
[----:B-1----:R-:W-:Y:S01]  /*b580*/  HMMA.16816.F32 R24, R228, R68, R24 ;  /* 0x00000044e418723c */ /* 0x002fe20000001818 */
[----:B------:R-:W-:Y:S01]  /*b590*/  ISETP.GE.AND P0, PT, R80, R135, PT ;  /* 0x000000875000720c */ /* 0x000fe20003f06270 */
[----:B------:R-:W-:Y:S01]  /*b5a0*/  VIADD R84, R181, 0xfffffea0 ;  /* 0xfffffea0b5547836 */ /* 0x000fe20000000000 */
[----:B------:R-:W-:-:S02]  /*b5b0*/  I2FP.F32.S32 R83, R82 ;  /* 0x0000005200537245 */ /* 0x000fc40000201400 */
[----:B------:R-:W-:Y:S02]  /*b5c0*/  I2FP.F32.S32 R80, R80 ;  /* 0x0000005000507245 */ /* 0x000fe40000201400 */
[----:B------:R-:W-:Y:S01]  /*b5d0*/  FSEL R65, R65, -INF , !P4 ;  /* 0xff80000041417808 */ /* 0x000fe20006000000 */
[C---:B------:R-:W-:Y:S01]  /*b5e0*/  FFMA.FTZ R56, R83.reuse, UR6, R56 ;  /* 0x0000000653387c23 */ /* 0x040fe20008010038 */
[----:B------:R-:W-:Y:S01]  /*b5f0*/  ISETP.GE.AND P4, PT, R86, R135, PT ;  /* 0x000000875600720c */ /* 0x000fe20003f86270 */
[----:B------:R-:W-:Y:S01]  /*b600*/  FFMA.FTZ R58, R83, UR6, R58 ;  /* 0x00000006533a7c23 */ /* 0x000fe2000801003a */
[----:B------:R-:W-:Y:S01]  /*b610*/  FSEL R67, R67, -INF , !P6 ;  /* 0xff80000043437808 */ /* 0x000fe20007000000 */
[C---:B------:R-:W-:Y:S01]  /*b620*/  FFMA.FTZ R57, R80.reuse, UR6, R57 ;  /* 0x0000000650397c23 */ /* 0x040fe20008010039 */
[----:B------:R-:W-:Y:S01]  /*b630*/  FSEL R81, R81, -INF , !P2 ;  /* 0xff80000051517808 */ /* 0x000fe20005000000 */
[----:B------:R-:W-:Y:S01]  /*b640*/  FFMA.FTZ R80, R80, UR6, R59 ;  /* 0x0000000650507c23 */ /* 0x000fe2000801003b */
        /* <DEDUP_REMOVED lines=9> */
[----:B------:R1:W2:Y:S01]  /*b6e0*/  LDSM.16.M88.4 R56, [R0+0x3800] ;  /* 0x003800000038783b */ /* 0x0002a20000000200 */
[----:B------:R-:W-:Y:S01]  /*b6f0*/  ISETP.GE.AND P2, PT, R82, R193, PT ;  /* 0x000000c15200720c */ /* 0x000fe20003f46270 */
[----:B------:R-:W-:-:S04]  /*b700*/  DEPBAR.LE SB0, 0x0 ;  /* 0x000080000000791a */ /* 0x000fc80000000000 */
[----:B------:R-:W-:Y:S01]  /*b710*/  BAR.SYNC.DEFER_BLOCKING 0x0 ;  /* 0x0000000000007b1d */ /* 0x000fe20000010000 */
[----:B------:R-:W-:Y:S02]  /*b720*/  ISETP.GE.AND P1, PT, R82, R135, PT ;  /* 0x000000875200720c */ /* 0x000fe40003f26270 */
[----:B------:R-:W-:Y:S02]  /*b730*/  I2FP.F32.S32 R83, R86 ;  /* 0x0000005600537245 */ /* 0x000fe40000201400 */
[----:B------:R-:W-:Y:S02]  /*b740*/  I2FP.F32.S32 R82, R82 ;  /* 0x0000005200527245 */ /* 0x000fe40000201400 */
[----:B------:R-:W-:Y:S01]  /*b750*/  ISETP.GE.AND P4, PT, R86, R193, PT ;  /* 0x000000c15600720c */ /* 0x000fe20003f86270 */
[C---:B------:R-:W-:Y:S01]  /*b760*/  FFMA.FTZ R85, R83.reuse, UR6, R52 ;  /* 0x0000000653557c23 */ /* 0x040fe20008010034 */
[----:B------:R-:W-:Y:S01]  /*b770*/  FSEL R52, R80, -INF , !P0 ;  /* 0xff80000050347808 */ /* 0x000fe20004000000 */
[C---:B------:R-:W-:Y:S01]  /*b780*/  FFMA.FTZ R70, R82.reuse, UR6, R53 ;  /* 0x0000000652467c23 */ /* 0x040fe20008010035 */
[----:B------:R-:W-:Y:S01]  /*b790*/  FFMA.FTZ R82, R82, UR6, R55 ;  /* 0x0000000652527c23 */ /* 0x000fe20008010037 */
[----:B------:R-:W-:Y:S01]  /*b7a0*/  FFMA.FTZ R83, R83, UR6, R54 ;  /* 0x0000000653537c23 */ /* 0x000fe20008010036 */
[----:B------:R-:W-:Y:S01]  /*b7b0*/  FSEL R80, R85, -INF , !P4 ;  /* 0xff80000055507808 */ /* 0x000fe20006000000 */
[C---:B------:R-:W-:Y:S01]  /*b7c0*/  VIADD R54, R181.reuse, 0xfffffea9 ;  /* 0xfffffea9b5367836 */ /* 0x040fe20000000000 */
[----:B------:R-:W-:Y:S01]  /*b7d0*/  FSEL R55, R70, -INF , !P2 ;  /* 0xff80000046377808 */ /* 0x000fe20005000000 */
[----:B-1----:R-:W-:Y:S01]  /*b7e0*/  VIADD R0, R181, 0xfffffea1 ;  /* 0xfffffea1b5007836 */ /* 0x002fe20000000000 */
[----:B------:R-:W-:-:S02]  /*b7f0*/  ISETP.GE.AND P6, PT, R86, R135, PT ;  /* 0x000000875600720c */ /* 0x000fc40003fc6270 */
[C---:B------:R-:W-:Y:S02]  /*b800*/  ISETP.GE.AND P0, PT, R84.reuse, R193, PT ;  /* 0x000000c15400720c */ /* 0x040fe40003f06270 */
[----:B------:R-:W-:Y:S02]  /*b810*/  ISETP.GE.AND P4, PT, R84, R135, PT ;  /* 0x000000875400720c */ /* 0x000fe40003f86270 */
[----:B------:R-:W-:Y:S01]  /*b820*/  I2FP.F32.S32 R85, R84 ;  /* 0x0000005400557245 */ /* 0x000fe20000201400 */
[----:B------:R-:W-:Y:S01]  /*b830*/  VIADD R84, R181, 0xfffffea8 ;  /* 0xfffffea8b5547836 */ /* 0x000fe20000000000 */
[----:B------:R-:W-:Y:S02]  /*b840*/  I2FP.F32.S32 R70, R0 ;  /* 0x0000000000467245 */ /* 0x000fe40000201400 */
[----:B------:R-:W-:Y:S01]  /*b850*/  FSEL R53, R83, -INF , !P6 ;  /* 0xff80000053357808 */ /* 0x000fe20007000000 */
[C---:B------:R-:W-:Y:S01]  /*b860*/  FFMA.FTZ R50, R85.reuse, UR6, R50 ;  /* 0x0000000655327c23 */ /* 0x040fe20008010032 */
[----:B------:R-:W-:Y:S01]  /*b870*/  ISETP.GE.AND P6, PT, R0, R193, PT ;  /* 0x000000c10000720c */ /* 0x000fe20003fc6270 */
[----:B------:R-:W-:Y:S01]  /*b880*/  FFMA.FTZ R83, R70, UR6, R49 ;  /* 0x0000000646537c23 */ /* 0x000fe20008010031 */
[----:B------:R-:W-:Y:S01]  /*b890*/  I2FP.F32.S32 R71, R84 ;  /* 0x0000005400477245 */ /* 0x000fe20000201400 */
[----:B------:R-:W-:Y:S01]  /*b8a0*/  FFMA.FTZ R48, R85, UR6, R48 ;  /* 0x0000000655307c23 */ /* 0x000fe20008010030 */
[----:B------:R-:W-:Y:S01]  /*b8b0*/  ISETP.GE.AND P2, PT, R0, R135, PT ;  /* 0x000000870000720c */ /* 0x000fe20003f46270 */
[C---:B--2---:R-:W-:Y:S01]  /*b8c0*/  HMMA.16816.F32 R16, R228.reuse, R56, R16 ;  /* 0x00000038e410723c */ /* 0x044fe20000001810 */
[----:B------:R-:W-:Y:S01]  /*b8d0*/  FSEL R0, R82, -INF , !P1 ;  /* 0xff80000052007808 */ /* 0x000fe20004800000 */
[----:B------:R-:W-:Y:S01]  /*b8e0*/  FFMA.FTZ R82, R70, UR6, R51 ;  /* 0x0000000646527c23 */ /* 0x000fe20008010033 */
[----:B------:R-:W-:Y:S01]  /*b8f0*/  FSEL R49, R50, -INF , !P4 ;  /* 0xff80000032317808 */ /* 0x000fe20006000000 */
[----:B------:R-:W-:Y:S01]  /*b900*/  FFMA.FTZ R50, R71, UR6, R44 ;  /* 0x0000000647327c23 */ /* 0x000fe2000801002c */
[----:B------:R-:W-:Y:S01]  /*b910*/  FSEL R51, R83, -INF , !P6 ;  /* 0xff80000053337808 */ /* 0x000fe20007000000 */
[----:B------:R-:W-:Y:S01]  /*b920*/  VIADD R70, R181, 0xfffffeb0 ;  /* 0xfffffeb0b5467836 */ /* 0x000fe20000000000 */
[C---:B------:R-:W-:Y:S01]  /*b930*/  ISETP.GE.AND P4, PT, R54.reuse, R193, PT ;  /* 0x000000c13600720c */ /* 0x040fe20003f86270 */
[----:B------:R-:W-:Y:S01]  /*b940*/  FFMA.FTZ R46, R71, UR6, R46 ;  /* 0x00000006472e7c23 */ /* 0x000fe2000801002e */
[----:B------:R-:W-:Y:S01]  /*b950*/  ISETP.GE.AND P6, PT, R54, R135, PT ;  /* 0x000000873600720c */ /* 0x000fe20003fc6270 */
[----:B------:R-:W-:Y:S01]  /*b960*/  VIADD R56, R181, 0xfffffeb8 ;  /* 0xfffffeb8b5387836 */ /* 0x000fe20000000000 */
[----:B------:R-:W-:Y:S01]  /*b970*/  ISETP.GE.AND P1, PT, R84, R193, PT ;  /* 0x000000c15400720c */ /* 0x000fe20003f26270 */
[----:B------:R-:W-:Y:S01]  /*b980*/  HMMA.16816.F32 R12, R228, R58, R12 ;  /* 0x0000003ae40c723c */ /* 0x000fe2000000180c */
[----:B------:R-:W-:-:S02]  /*b990*/  I2FP.F32.S32 R54, R54 ;  /* 0x0000003600367245 */ /* 0x000fc40000201400 */
[----:B------:R-:W-:Y:S02]  /*b9a0*/  FSEL R44, R82, -INF , !P2 ;  /* 0xff800000522c7808 */ /* 0x000fe40005000000 */
[----:B------:R-:W-:Y:S01]  /*b9b0*/  FSEL R50, R50, -INF , !P1 ;  /* 0xff80000032327808 */ /* 0x000fe20004800000 */
[----:B------:R-:W-:Y:S01]  /*b9c0*/  FFMA.FTZ R45, R54, UR6, R45 ;  /* 0x00000006362d7c23 */ /* 0x000fe2000801002d */
[----:B------:R-:W-:Y:S01]  /*b9d0*/  FSEL R48, R48, -INF , !P0 ;  /* 0xff80000030307808 */ /* 0x000fe20004000000 */
[----:B------:R-:W-:Y:S01]  /*b9e0*/  FFMA.FTZ R47, R54, UR6, R47 ;  /* 0x00000006362f7c23 */ /* 0x000fe2000801002f */
[C---:B------:R-:W-:Y:S02]  /*b9f0*/  ISETP.GE.AND P2, PT, R70.reuse, R193, PT ;  /* 0x000000c14600720c */ /* 0x040fe40003f46270 */
[-C--:B------:R-:W-:Y:S02]  /*ba00*/  ISETP.GE.AND P1, PT, R70, R135.reuse, PT ;  /* 0x000000874600720c */ /* 0x080fe40003f26270 */
[----:B------:R-:W-:Y:S01]  /*ba10*/  I2FP.F32.S32 R83, R70 ;  /* 0x0000004600537245 */ /* 0x000fe20000201400 */
[----:B------:R-:W-:Y:S01]  /*ba20*/  VIADD R70, R181, 0xfffffeb1 ;  /* 0xfffffeb1b5467836 */ /* 0x000fe20000000000 */
[----:B------:R-:W-:-:S02]  /*ba30*/  ISETP.GE.AND P0, PT, R84, R135, PT ;  /* 0x000000875400720c */ /* 0x000fc40003f06270 */
[----:B------:R-:W-:Y:S01]  /*ba40*/  FSEL R57, R45, -INF , !P4 ;  /* 0xff8000002d397808 */ /* 0x000fe20006000000 */
[C---:B------:R-:W-:Y:S01]  /*ba50*/  FFMA.FTZ R40, R83.reuse, UR6, R40 ;  /* 0x0000000653287c23 */ /* 0x040fe20008010028 */
[----:B------:R-:W-:Y:S01]  /*ba60*/  FSEL R46, R46, -INF , !P0 ;  /* 0xff8000002e2e7808 */ /* 0x000fe20004000000 */
[----:B------:R-:W-:Y:S01]  /*ba70*/  FFMA.FTZ R54, R83, UR6, R42 ;  /* 0x0000000653367c23 */ /* 0x000fe2000801002a */
[C---:B------:R-:W-:Y:S01]  /*ba80*/  ISETP.GE.AND P0, PT, R70.reuse, R193, PT ;  /* 0x000000c14600720c */ /* 0x040fe20003f06270 */
[----:B------:R-:W-:Y:S01]  /*ba90*/  VIADD R42, R181, 0xfffffeb9 ;  /* 0xfffffeb9b52a7836 */ /* 0x000fe20000000000 */
[----:B------:R-:W-:Y:S02]  /*baa0*/  ISETP.GE.AND P4, PT, R70, R135, PT ;  /* 0x000000874600720c */ /* 0x000fe40003f86270 */
[----:B------:R-:W-:Y:S02]  /*bab0*/  I2FP.F32.S32 R70, R70 ;  /* 0x0000004600467245 */ /* 0x000fe40000201400 */
[----:B------:R-:W-:-:S02]  /*bac0*/  I2FP.F32.S32 R83, R56 ;  /* 0x0000003800537245 */ /* 0x000fc40000201400 */
[----:B------:R-:W-:Y:S01]  /*bad0*/  FSEL R45, R47, -INF , !P6 ;  /* 0xff8000002f2d7808 */ /* 0x000fe20007000000 */
[----:B------:R-:W-:Y:S01]  /*bae0*/  FFMA.FTZ R41, R70, UR6, R41 ;  /* 0x0000000646297c23 */ /* 0x000fe20008010029 */
[----:B------:R-:W-:Y:S01]  /*baf0*/  FSEL R47, R40, -INF , !P2 ;  /* 0xff800000282f7808 */ /* 0x000fe20005000000 */
[----:B------:R-:W-:Y:S01]  /*bb00*/  FFMA.FTZ R43, R70, UR6, R43 ;  /* 0x00000006462b7c23 */ /* 0x000fe2000801002b */
[C---:B------:R-:W-:Y:S01]  /*bb10*/  ISETP.GE.AND P6, PT, R56.reuse, R193, PT ;  /* 0x000000c13800720c */ /* 0x040fe20003fc6270 */
[----:B------:R-:W-:Y:S01]  /*bb20*/  VIADD R40, R181, 0xfffffec0 ;  /* 0xfffffec0b5287836 */ /* 0x000fe20000000000 */
[----:B------:R-:W-:Y:S01]  /*bb30*/  ISETP.GE.AND P2, PT, R56, R135, PT ;  /* 0x000000873800720c */ /* 0x000fe20003f46270 */
[C---:B------:R-:W-:Y:S01]  /*bb40*/  FFMA.FTZ R56, R83.reuse, UR6, R36 ;  /* 0x0000000653387c23 */ /* 0x040fe20008010024 */
[----:B------:R-:W-:Y:S01]  /*bb50*/  I2FP.F32.S32 R36, R42 ;  /* 0x0000002a00247245 */ /* 0x000fe20000201400 */
[----:B------:R-:W-:Y:S01]  /*bb60*/  FFMA.FTZ R38, R83, UR6, R38 ;  /* 0x0000000653267c23 */ /* 0x000fe20008010026 */
[----:B------:R-:W-:-:S02]  /*bb70*/  FSEL R70, R41, -INF , !P0 ;  /* 0xff80000029467808 */ /* 0x000fc40004000000 */
[----:B------:R-:W-:Y:S01]  /*bb80*/  FSEL R71, R43, -INF , !P4 ;  /* 0xff8000002b477808 */ /* 0x000fe20006000000 */
[----:B------:R-:W-:Y:S01]  /*bb90*/  FFMA.FTZ R37, R36, UR6, R37 ;  /* 0x0000000624257c23 */ /* 0x000fe20008010025 */
[----:B------:R-:W-:Y:S01]  /*bba0*/  FSEL R56, R56, -INF , !P6 ;  /* 0xff80000038387808 */ /* 0x000fe20007000000 */
[----:B------:R-:W-:Y:S01]  /*bbb0*/  FFMA.FTZ R39, R36, UR6, R39 ;  /* 0x0000000624277c23 */ /* 0x000fe20008010027 */
[----:B------:R-:W-:Y:S01]  /*bbc0*/  FSEL R54, R54, -INF , !P1 ;  /* 0xff80000036367808 */ /* 0x000fe20004800000 */
[C---:B------:R-:W-:Y:S01]  /*bbd0*/  VIADD R36, R181.reuse, 0xfffffec8 ;  /* 0xfffffec8b5247836 */ /* 0x040fe20000000000 */
[C---:B------:R-:W-:Y:S02]  /*bbe0*/  ISETP.GE.AND P4, PT, R40.reuse, R193, PT ;  /* 0x000000c12800720c */ /* 0x040fe40003f86270 */
[----:B------:R-:W-:Y:S02]  /*bbf0*/  ISETP.GE.AND P6, PT, R40, R135, PT ;  /* 0x000000872800720c */ /* 0x000fe40003fc6270 */
[----:B------:R-:W-:Y:S01]  /*bc00*/  I2FP.F32.S32 R41, R40 ;  /* 0x0000002800297245 */ /* 0x000fe20000201400 */
[----:B------:R-:W-:Y:S01]  /*bc10*/  VIADD R40, R181, 0xfffffec1 ;  /* 0xfffffec1b5287836 */ /* 0x000fe20000000000 */
[----:B------:R-:W-:-:S02]  /*bc20*/  ISETP.GE.AND P1, PT, R42, R193, PT ;  /* 0x000000c12a00720c */ /* 0x000fc40003f26270 */
[----:B------:R-:W-:Y:S01]  /*bc30*/  FSEL R59, R38, -INF , !P2 ;  /* 0xff800000263b7808 */ /* 0x000fe20005000000 */
[----:B------:R-:W-:Y:S01]  /*bc40*/  FFMA.FTZ R32, R41, UR6, R32 ;  /* 0x0000000629207c23 */ /* 0x000fe20008010020 */
[----:B------:R-:W-:Y:S01]  /*bc50*/  FSEL R83, R37, -INF , !P1 ;  /* 0xff80000025537808 */ /* 0x000fe20004800000 */
[----:B------:R-:W-:Y:S01]  /*bc60*/  FFMA.FTZ R84, R41, UR6, R34 ;  /* 0x0000000629547c23 */ /* 0x000fe20008010022 */
[----:B------:R-:W-:Y:S01]  /*bc70*/  I2FP.F32.S32 R38, R40 ;  /* 0x0000002800267245 */ /* 0x000fe20000201400 */
[----:B------:R-:W-:Y:S01]  /*bc80*/  VIADD R34, R181, 0xfffffec9 ;  /* 0xfffffec9b5227836 */ /* 0x000fe20000000000 */
[----:B------:R-:W-:Y:S02]  /*bc90*/  I2FP.F32.S32 R37, R36 ;  /* 0x0000002400257245 */ /* 0x000fe40000201400 */
[----:B------:R-:W-:Y:S01]  /*bca0*/  ISETP.GE.AND P0, PT, R42, R135, PT ;  /* 0x000000872a00720c */ /* 0x000fe20003f06270 */
[----:B------:R-:W-:Y:S01]  /*bcb0*/  FFMA.FTZ R33, R38, UR6, R33 ;  /* 0x0000000626217c23 */ /* 0x000fe20008010021 */
[----:B------:R-:W-:Y:S01]  /*bcc0*/  FSEL R82, R32, -INF , !P4 ;  /* 0xff80000020527808 */ /* 0x000fe20006000000 */
[----:B------:R-:W-:Y:S01]  /*bcd0*/  FFMA.FTZ R35, R38, UR6, R35 ;  /* 0x0000000626237c23 */ /* 0x000fe20008010023 */
[----:B------:R-:W-:Y:S01]  /*bce0*/  FSEL R58, R39, -INF , !P0 ;  /* 0xff800000273a7808 */ /* 0x000fe20004000000 */
[----:B------:R-:W-:Y:S01]  /*bcf0*/  FFMA.FTZ R86, R37, UR6, R28 ;  /* 0x0000000625567c23 */ /* 0x000fe2000801001c */
[C---:B------:R-:W-:Y:S01]  /*bd00*/  ISETP.GE.AND P2, PT, R40.reuse, R193, PT ;  /* 0x000000c12800720c */ /* 0x040fe20003f46270 */
[----:B------:R-:W-:Y:S01]  /*bd10*/  VIADD R32, R181, 0xfffffed0 ;  /* 0xfffffed0b5207836 */ /* 0x000fe20000000000 */
[----:B------:R-:W-:Y:S01]  /*bd20*/  ISETP.GE.AND P1, PT, R40, R135, PT ;  /* 0x000000872800720c */ /* 0x000fe20003f26270 */
[----:B------:R-:W-:Y:S01]  /*bd30*/  FFMA.FTZ R30, R37, UR6, R30 ;  /* 0x00000006251e7c23 */ /* 0x000fe2000801001e */
[----:B------:R-:W-:-:S02]  /*bd40*/  ISETP.GE.AND P0, PT, R36, R193, PT ;  /* 0x000000c12400720c */ /* 0x000fc40003f06270 */
[----:B------:R-:W-:Y:S02]  /*bd50*/  FSEL R87, R33, -INF , !P2 ;  /* 0xff80000021577808 */ /* 0x000fe40005000000 */
[----:B------:R-:W-:Y:S02]  /*bd60*/  FSEL R85, R35, -INF , !P1 ;  /* 0xff80000023557808 */ /* 0x000fe40004800000 */
[----:B------:R-:W-:Y:S02]  /*bd70*/  FSEL R86, R86, -INF , !P0 ;  /* 0xff80000056567808 */ /* 0x000fe40004000000 */
[----:B------:R-:W-:Y:S02]  /*bd80*/  I2FP.F32.S32 R28, R34 ;  /* 0x00000022001c7245 */ /* 0x000fe40000201400 */
[C---:B------:R-:W-:Y:S02]  /*bd90*/  ISETP.GE.AND P1, PT, R32.reuse, R193, PT ;  /* 0x000000c12000720c */ /* 0x040fe40003f26270 */
[-C--:B------:R-:W-:Y:S01]  /*bda0*/  ISETP.GE.AND P0, PT, R32, R135.reuse, PT ;  /* 0x000000872000720c */ /* 0x080fe20003f06270 */
[----:B------:R-:W-:Y:S01]  /*bdb0*/  FFMA.FTZ R29, R28, UR6, R29 ;  /* 0x000000061c1d7c23 */ /* 0x000fe2000801001d */
[----:B------:R-:W-:Y:S01]  /*bdc0*/  I2FP.F32.S32 R33, R32 ;  /* 0x0000002000217245 */ /* 0x000fe20000201400 */
[----:B------:R-:W-:Y:S01]  /*bdd0*/  VIADD R32, R181, 0xfffffed1 ;  /* 0xfffffed1b5207836 */ /* 0x000fe20000000000 */
[----:B------:R-:W-:Y:S01]  /*bde0*/  ISETP.GE.AND P4, PT, R36, R135, PT ;  /* 0x000000872400720c */ /* 0x000fe20003f86270 */
[----:B------:R-:W-:Y:S01]  /*bdf0*/  FFMA.FTZ R31, R28, UR6, R31 ;  /* 0x000000061c1f7c23 */ /* 0x000fe2000801001f */
[----:B------:R-:W-:Y:S01]  /*be00*/  FSEL R84, R84, -INF , !P6 ;  /* 0xff80000054547808 */ /* 0x000fe20007000000 */
[----:B------:R-:W-:Y:S01]  /*be10*/  FFMA.FTZ R24, R33, UR6, R24 ;  /* 0x0000000621187c23 */ /* 0x000fe20008010018 */
[----:B------:R-:W-:Y:S01]  /*be20*/  FSEL R89, R30, -INF , !P4 ;  /* 0xff8000001e597808 */ /* 0x000fe20006000000 */
[----:B------:R-:W-:Y:S01]  /*be30*/  VIADD R28, R181, 0xfffffed8 ;  /* 0xfffffed8b51c7836 */ /* 0x000fe20000000000 */
[----:B------:R-:W-:Y:S01]  /*be40*/  ISETP.GE.AND P6, PT, R34, R193, PT ;  /* 0x000000c12200720c */ /* 0x000fe20003fc6270 */
[----:B------:R-:W-:Y:S01]  /*be50*/  FFMA.FTZ R92, R33, UR6, R26 ;  /* 0x00000006215c7c23 */ /* 0x000fe2000801001a */
[----:B------:R-:W-:Y:S01]  /*be60*/  I2FP.F32.S32 R30, R32 ;  /* 0x00000020001e7245 */ /* 0x000fe20000201400 */
[----:B------:R-:W-:Y:S01]  /*be70*/  VIADD R26, R181, 0xfffffed9 ;  /* 0xfffffed9b51a7836 */ /* 0x000fe20000000000 */
[----:B------:R-:W-:-:S02]  /*be80*/  FSEL R91, R29, -INF , !P6 ;  /* 0xff8000001d5b7808 */ /* 0x000fc40007000000 */
[----:B------:R-:W-:Y:S01]  /*be90*/  FSEL R90, R24, -INF , !P1 ;  /* 0xff800000185a7808 */ /* 0x000fe20004800000 */
[----:B------:R-:W-:Y:S01]  /*bea0*/  FFMA.FTZ R25, R30, UR6, R25 ;  /* 0x000000061e197c23 */ /* 0x000fe20008010019 */
[----:B------:R-:W-:Y:S01]  /*beb0*/  I2FP.F32.S32 R29, R28 ;  /* 0x0000001c001d7245 */ /* 0x000fe20000201400 */
[----:B------:R-:W-:Y:S01]  /*bec0*/  VIADD R24, R181, 0xfffffee0 ;  /* 0xfffffee0b5187836 */ /* 0x000fe20000000000 */
[----:B------:R-:W-:Y:S01]  /*bed0*/  ISETP.GE.AND P4, PT, R32, R193, PT ;  /* 0x000000c12000720c */ /* 0x000fe20003f86270 */
[----:B------:R-:W-:Y:S01]  /*bee0*/  FFMA.FTZ R27, R30, UR6, R27 ;  /* 0x000000061e1b7c23 */ /* 0x000fe2000801001b */
[----:B------:R-:W-:Y:S01]  /*bef0*/  ISETP.GE.AND P2, PT, R34, R135, PT ;  /* 0x000000872200720c */ /* 0x000fe20003f46270 */
[----:B------:R-:W-:Y:S01]  /*bf00*/  FFMA.FTZ R94, R29, UR6, R20 ;  /* 0x000000061d5e7c23 */ /* 0x000fe20008010014 */
[----:B------:R-:W-:Y:S01]  /*bf10*/  FSEL R95, R25, -INF , !P4 ;  /* 0xff800000195f7808 */ /* 0x000fe20006000000 */
[----:B------:R-:W-:Y:S01]  /*bf20*/  FFMA.FTZ R22, R29, UR6, R22 ;  /* 0x000000061d167c23 */ /* 0x000fe20008010016 */
[----:B------:R-:W-:-:S02]  /*bf30*/  I2FP.F32.S32 R20, R26 ;  /* 0x0000001a00147245 */ /* 0x000fc40000201400 */
[----:B------:R-:W-:Y:S02]  /*bf40*/  I2FP.F32.S32 R25, R24 ;  /* 0x0000001800197245 */ /* 0x000fe40000201400 */
[----:B------:R-:W-:Y:S01]  /*bf50*/  ISETP.GE.AND P6, PT, R32, R135, PT ;  /* 0x000000872000720c */ /* 0x000fe20003fc6270 */
[C---:B------:R-:W-:Y:S01]  /*bf60*/  FFMA.FTZ R21, R20.reuse, UR6, R21 ;  /* 0x0000000614157c23 */ /* 0x040fe20008010015 */
[----:B------:R-:W-:Y:S01]  /*bf70*/  FSEL R88, R31, -INF , !P2 ;  /* 0xff8000001f587808 */ /* 0x000fe20005000000 */
[----:B------:R-:W-:Y:S01]  /*bf80*/  FFMA.FTZ R23, R20, UR6, R23 ;  /* 0x0000000614177c23 */ /* 0x000fe20008010017 */
[----:B------:R-:W-:Y:S01]  /*bf90*/  FSEL R92, R92, -INF , !P0 ;  /* 0xff8000005c5c7808 */ /* 0x000fe20004000000 */
[----:B------:R-:W-:Y:S01]  /*bfa0*/  FFMA.FTZ R98, R25, UR6, R16 ;  /* 0x0000000619627c23 */ /* 0x000fe20008010010 */
[----:B------:R-:W-:Y:S01]  /*bfb0*/  FSEL R93, R27, -INF , !P6 ;  /* 0xff8000001b5d7808 */ /* 0x000fe20007000000 */
[----:B------:R-:W-:Y:S01]  /*bfc0*/  VIADD R20, R181, 0xfffffee8 ;  /* 0xfffffee8b5147836 */ /* 0x000fe20000000000 */
[-C--:B------:R-:W-:Y:S01]  /*bfd0*/  ISETP.GE.AND P2, PT, R28, R193.reuse, PT ;  /* 0x000000c11c00720c */ /* 0x080fe20003f46270 */
[----:B------:R-:W-:Y:S01]  /*bfe0*/  FFMA.FTZ R18, R25, UR6, R18 ;  /* 0x0000000619127c23 */ /* 0x000fe20008010012 */
[----:B------:R-:W-:-:S02]  /*bff0*/  ISETP.GE.AND P0, PT, R26, R193, PT ;  /* 0x000000c11a00720c */ /* 0x000fc40003f06270 */
[----:B------:R-:W-:Y:S02]  /*c000*/  ISETP.GE.AND P4, PT, R26, R135, PT ;  /* 0x000000871a00720c */ /* 0x000fe40003f86270 */
[----:B------:R-:W-:Y:S02]  /*c010*/  ISETP.GE.AND P6, PT, R24, R193, PT ;  /* 0x000000c11800720c */ /* 0x000fe40003fc6270 */
[----:B------:R-:W-:Y:S02]  /*c020*/  FSEL R94, R94, -INF , !P2 ;  /* 0xff8000005e5e7808 */ /* 0x000fe40005000000 */
[----:B------:R-:W-:Y:S02]  /*c030*/  FSEL R99, R21, -INF , !P0 ;  /* 0xff80000015637808 */ /* 0x000fe40004000000 */
[----:B------:R-:W-:Y:S02]  /*c040*/  FSEL R96, R23, -INF , !P4 ;  /* 0xff80000017607808 */ /* 0x000fe40006000000 */
[----:B------:R-:W-:-:S02]  /*c050*/  FSEL R98, R98, -INF , !P6 ;  /* 0xff80000062627808 */ /* 0x000fc40007000000 */
[----:B------:R-:W-:Y:S01]  /*c060*/  ISETP.GE.AND P2, PT, R24, R135, PT ;  /* 0x000000871800720c */ /* 0x000fe20003f46270 */
[C---:B------:R-:W-:Y:S01]  /*c070*/  VIADD R24, R181.reuse, 0xfffffee1 ;  /* 0xfffffee1b5187836 */ /* 0x040fe20000000000 */
[C---:B------:R-:W-:Y:S02]  /*c080*/  ISETP.GE.AND P4, PT, R20.reuse, R193, PT ;  /* 0x000000c11400720c */ /* 0x040fe40003f86270 */
[----:B------:R-:W-:Y:S02]  /*c090*/  ISETP.GE.AND P6, PT, R20, R135, PT ;  /* 0x000000871400720c */ /* 0x000fe40003fc6270 */
[----:B------:R-:W-:Y:S01]  /*c0a0*/  I2FP.F32.S32 R21, R20 ;  /* 0x0000001400157245 */ /* 0x000fe20000201400 */
[----:B------:R-:W-:Y:S01]  /*c0b0*/  VIADD R20, R181, 0xfffffee9 ;  /* 0xfffffee9b5147836 */ /* 0x000fe20000000000 */
[----:B------:R-:W-:Y:S02]  /*c0c0*/  FSEL R101, R18, -INF , !P2 ;  /* 0xff80000012657808 */ /* 0x000fe40005000000 */
[----:B------:R-:W-:Y:S01]  /*c0d0*/  I2FP.F32.S32 R16, R24 ;  /* 0x0000001800107245 */ /* 0x000fe20000201400 */
[C---:B------:R-:W-:Y:S01]  /*c0e0*/  FFMA.FTZ R104, R21.reuse, UR6, R12 ;  /* 0x0000000615687c23 */ /* 0x040fe2000801000c */
[----:B------:R-:W-:Y:S01]  /*c0f0*/  I2FP.F32.S32 R18, R20 ;  /* 0x0000001400127245 */ /* 0x000fe20000201400 */
[----:B------:R-:W-:Y:S01]  /*c100*/  FFMA.FTZ R102, R21, UR6, R14 ;  /* 0x0000000615667c23 */ /* 0x000fe2000801000e */
[----:B------:R-:W-:Y:S01]  /*c110*/  ISETP.GE.AND P2, PT, R20, R193, PT ;  /* 0x000000c11400720c */ /* 0x000fe20003f46270 */
[C---:B------:R-:W-:Y:S01]  /*c120*/  FFMA.FTZ R17, R16.reuse, UR6, R17 ;  /* 0x0000000610117c23 */ /* 0x040fe20008010011 */
[----:B------:R-:W-:Y:S01]  /*c130*/  FFMA.FTZ R19, R16, UR6, R19 ;  /* 0x0000000610137c23 */ /* 0x000fe20008010013 */
[----:B------:R-:W-:Y:S01]  /*c140*/  FFMA.FTZ R13, R18, UR6, R13 ;  /* 0x00000006120d7c23 */ /* 0x000fe2000801000d */
[C---:B------:R-:W-:Y:S01]  /*c150*/  VIADD R16, R181.reuse, 0xfffffef0 ;  /* 0xfffffef0b5107836 */ /* 0x040fe20000000000 */
[-C--:B------:R-:W-:Y:S01]  /*c160*/  ISETP.GE.AND P1, PT, R28, R135.reuse, PT ;  /* 0x000000871c00720c */ /* 0x080fe20003f26270 */
[----:B------:R-:W-:Y:S01]  /*c170*/  VIADD R12, R181, 0xfffffef9 ;  /* 0xfffffef9b50c7836 */ /* 0x000fe20000000000 */
[----:B------:R-:W-:Y:S01]  /*c180*/  ISETP.GE.AND P0, PT, R24, R135, PT ;  /* 0x000000871800720c */ /* 0x000fe20003f06270 */
[----:B------:R-:W-:Y:S01]  /*c190*/  FFMA.FTZ R15, R18, UR6, R15 ;  /* 0x00000006120f7c23 */ /* 0x000fe2000801000f */
[----:B------:R-:W-:Y:S01]  /*c1a0*/  FSEL R105, R13, -INF , !P2 ;  /* 0xff8000000d697808 */ /* 0x000fe20005000000 */
[----:B------:R-:W-:Y:S01]  /*c1b0*/  VIADD R14, R181, 0xfffffef1 ;  /* 0xfffffef1b50e7836 */ /* 0x000fe20000000000 */
[----:B------:R-:W-:-:S02]  /*c1c0*/  I2FP.F32.S32 R13, R16 ;  /* 0x00000010000d7245 */ /* 0x000fc40000201400 */
[----:B------:R-:W-:Y:S02]  /*c1d0*/  FSEL R97, R22, -INF , !P1 ;  /* 0xff80000016617808 */ /* 0x000fe40004800000 */
[-C--:B------:R-:W-:Y:S01]  /*c1e0*/  ISETP.GE.AND P1, PT, R24, R193.reuse, PT ;  /* 0x000000c11800720c */ /* 0x080fe20003f26270 */
[----:B------:R-:W-:Y:S01]  /*c1f0*/  FFMA.FTZ R8, R13, UR6, R8 ;  /* 0x000000060d087c23 */ /* 0x000fe20008010008 */
[----:B------:R-:W-:Y:S01]  /*c200*/  FSEL R100, R19, -INF , !P0 ;  /* 0xff80000013647808 */ /* 0x000fe20004000000 */
[----:B------:R-:W-:Y:S01]  /*c210*/  FFMA.FTZ R10, R13, UR6, R10 ;  /* 0x000000060d0a7c23 */ /* 0x000fe2000801000a */
[----:B------:R-:W-:Y:S02]  /*c220*/  FSEL R103, R17, -INF , !P1 ;  /* 0xff80000011677808 */ /* 0x000fe40004800000 */
[----:B------:R-:W-:Y:S02]  /*c230*/  ISETP.GE.AND P0, PT, R16, R193, PT ;  /* 0x000000c11000720c */ /* 0x000fe40003f06270 */
[----:B------:R-:W-:-:S02]  /*c240*/  ISETP.GE.AND P1, PT, R20, R135, PT ;  /* 0x000000871400720c */ /* 0x000fc40003f26270 */
[----:B------:R-:W-:Y:S02]  /*c250*/  FSEL R104, R104, -INF , !P4 ;  /* 0xff80000068687808 */ /* 0x000fe40006000000 */
[----:B------:R-:W-:Y:S02]  /*c260*/  FSEL R106, R8, -INF , !P0 ;  /* 0xff800000086a7808 */ /* 0x000fe40004000000 */
[----:B------:R-:W-:Y:S02]  /*c270*/  ISETP.GE.AND P4, PT, R12, R193, PT ;  /* 0x000000c10c00720c */ /* 0x000fe40003f86270 */
[----:B------:R-:W-:Y:S02]  /*c280*/  FSEL R102, R102, -INF , !P6 ;  /* 0xff80000066667808 */ /* 0x000fe40007000000 */
[----:B------:R-:W-:Y:S02]  /*c290*/  FSEL R107, R15, -INF , !P1 ;  /* 0xff8000000f6b7808 */ /* 0x000fe40004800000 */
[----:B------:R-:W-:-:S02]  /*c2a0*/  ISETP.GE.AND P0, PT, R12, R135, PT ;  /* 0x000000870c00720c */ /* 0x000fc40003f06270 */
[C---:B------:R-:W-:Y:S02]  /*c2b0*/  ISETP.GE.AND P6, PT, R14.reuse, R193, PT ;  /* 0x000000c10e00720c */ /* 0x040fe40003fc6270 */
[-C--:B------:R-:W-:Y:S02]  /*c2c0*/  ISETP.GE.AND P1, PT, R14, R135.reuse, PT ;  /* 0x000000870e00720c */ /* 0x080fe40003f26270 */
[----:B------:R-:W-:Y:S02]  /*c2d0*/  I2FP.F32.S32 R12, R12 ;  /* 0x0000000c000c7245 */ /* 0x000fe40000201400 */
[----:B------:R-:W-:Y:S02]  /*c2e0*/  I2FP.F32.S32 R14, R14 ;  /* 0x0000000e000e7245 */ /* 0x000fe40000201400 */
[----:B------:R-:W-:Y:S01]  /*c2f0*/  ISETP.GE.AND P2, PT, R16, R135, PT ;  /* 0x000000871000720c */ /* 0x000fe20003f46270 */
        /* <DEDUP_REMOVED lines=13> */
[----:B------:R-:W-:Y:S02]  /*c3d0*/  UIADD3 UR8, UPT, UPT, UR4, -0x200, URZ ;  /* 0xfffffe0004087890 */ /* 0x000fe4000fffe0ff */
[----:B------:R-:W-:-:S04]  /*c3e0*/  UIADD3 UR4, UPT, UPT, UR4, -0x100, URZ ;  /* 0xffffff0004047890 */ /* 0x000fc8000fffe0ff */
[----:B------:R-:W-:Y:S02]  /*c3f0*/  MOV R14, UR8 ;  /* 0x00000008000e7c02 */ /* 0x000fe40008000f00 */
[----:B------:R-:W-:Y:S02]  /*c400*/  IMAD.U32 R11, RZ, RZ, UR4 ;  /* 0x00000004ff0b7e24 */ /* 0x000fe4000f8e00ff */
[----:B------:R-:W-:-:S03]  /*c410*/  IABS R14, R14 ;  /* 0x0000000e000e7213 */ /* 0x000fc60000000000 */
[----:B------:R-:W-:Y:S02]  /*c420*/  IABS R11, R11 ;  /* 0x0000000b000b7213 */ /* 0x000fe40000000000 */
[----:B--2---:R-:W-:-:S04]  /*c430*/  IABS R10, R12 ;  /* 0x0000000c000a7213 */ /* 0x004fc80000000000 */
[----:B------:R-:W2:Y:S08]  /*c440*/  I2F.RP R8, R10 ;  /* 0x0000000a00087306 */ /* 0x000eb00000209400 */
        /* <DEDUP_REMOVED lines=13> */
[----:B------:R-:W-:Y:S02]  /*c520*/  LOP3.LUT R8, R12, UR4, RZ, 0x3c, !PT ;  /* 0x000000040c087c12 */ /* 0x000fe4000f8e3cff */
[C---:B------:R-:W-:Y:S02]  /*c530*/  ISETP.GT.U32.AND P4, PT, R10.reuse, R13, PT ;  /* 0x0000000d0a00720c */ /* 0x040fe40003f84070 */
[----:B------:R-:W-:Y:S02]  /*c540*/  ISETP.GT.U32.AND P2, PT, R10, R11, PT ;  /* 0x0000000b0a00720c */ /* 0x000fe40003f44070 */
[----:B------:R-:W-:-:S09]  /*c550*/  ISETP.GE.AND P0, PT, R8, RZ, PT ;  /* 0x000000ff0800720c */ /* 0x000fd20003f06270 */
[-C--:B------:R-:W-:Y:S01]  /*c560*/  @!P4 IADD3 R13, PT, PT, R13, -R10.reuse, RZ ;  /* 0x8000000a0d0dc210 */ /* 0x080fe20007ffe0ff */
[----:B------:R-:W-:Y:S01]  /*c570*/  @!P4 VIADD R15, R15, 0x1 ;  /* 0x000000010f0fc836 */ /* 0x000fe20000000000 */
[----:B------:R-:W-:Y:S01]  /*c580*/  @!P2 IADD3 R9, PT, PT, R9, 0x1, RZ ;  /* 0x000000010909a810 */ /* 0x000fe20007ffe0ff */
[----:B------:R-:W-:Y:S01]  /*c590*/  @!P2 IMAD.IADD R11, R11, 0x1, -R10 ;  /* 0x000000010b0ba824 */ /* 0x000fe200078e0a0a */
[----:B------:R-:W-:-:S04]  /*c5a0*/  ISETP.GE.U32.AND P6, PT, R13, R10, PT ;  /* 0x0000000a0d00720c */ /* 0x000fc80003fc6070 */
[----:B------:R-:W-:Y:S02]  /*c5b0*/  ISETP.GE.U32.AND P1, PT, R11, R10, PT ;  /* 0x0000000a0b00720c */ /* 0x000fe40003f26070 */
[----:B------:R-:W-:Y:S01]  /*c5c0*/  LOP3.LUT R10, R12, UR8, RZ, 0x3c, !PT ;  /* 0x000000080c0a7c12 */ /* 0x000fe2000f8e3cff */
[----:B------:R-:W2:Y:S03]  /*c5d0*/  LDCU.64 UR8, c[0x0][0x3a0] ;  /* 0x00007400ff0877ac */ /* 0x000ea60008000a00 */
[----:B------:R-:W-:-:S03]  /*c5e0*/  ISETP.GE.AND P2, PT, R10, RZ, PT ;  /* 0x000000ff0a00720c */ /* 0x000fc60003f46270 */
[----:B------:R-:W-:-:S04]  /*c5f0*/  @P6 IADD3 R15, PT, PT, R15, 0x1, RZ ;  /* 0x000000010f0f6810 */ /* 0x000fc80007ffe0ff */
[----:B------:R-:W-:Y:S01]  /*c600*/  @P1 VIADD R9, R9, 0x1 ;  /* 0x0000000109091836 */ /* 0x000fe20000000000 */
[----:B------:R-:W-:-:S04]  /*c610*/  ISETP.NE.AND P1, PT, R12, RZ, PT ;  /* 0x000000ff0c00720c */ /* 0x000fc80003f25270 */
[----:B------:R-:W-:Y:S01]  /*c620*/  MOV R8, R9 ;  /* 0x0000000900087202 */ /* 0x000fe20000000f00 */
[----:B------:R-:W-:Y:S01]  /*c630*/  @!P2 IMAD.MOV R15, RZ, RZ, -R15 ;  /* 0x000000ffff0fa224 */ /* 0x000fe200078e0a0f */
[----:B------:R-:W-:Y:S02]  /*c640*/  LOP3.LUT R9, RZ, R12, RZ, 0x33, !PT ;  /* 0x0000000cff097212 */ /* 0x000fe400078e33ff */
[----:B------:R-:W-:Y:S02]  /*c650*/  @!P0 IADD3 R8, PT, PT, -R8, RZ, RZ ;  /* 0x000000ff08088210 */ /* 0x000fe40007ffe1ff */
[C---:B------:R-:W-:Y:S02]  /*c660*/  SEL R10, R9.reuse, R15, !P1 ;  /* 0x0000000f090a7207 */ /* 0x040fe40004800000 */
[----:B------:R-:W-:-:S03]  /*c670*/  SEL R9, R9, R8, !P1 ;  /* 0x0000000809097207 */ /* 0x000fc60004800000 */
[----:B------:R-:W-:-:S04]  /*c680*/  IMAD.WIDE R16, R10, 0x4, R216 ;  /* 0x000000040a107825 */ /* 0x000fc800078e02d8 */
[C---:B------:R-:W-:Y:S01]  /*c690*/  IMAD.WIDE R14, R9.reuse, 0x4, R216 ;  /* 0x00000004090e7825 */ /* 0x040fe200078e02d8 */
[----:B-1----:R-:W3:Y:S04]  /*c6a0*/  LDG.E R11, desc[UR14][R16.64] ;  /* 0x0000000e100b7981 */ /* 0x002ee8000c1e1900 */
[----:B------:R-:W3:Y:S01]  /*c6b0*/  LDG.E R8, desc[UR14][R14.64] ;  /* 0x0000000e0e087981 */ /* 0x000ee2000c1e1900 */
[----:B------:R-:W-:-:S04]  /*c6c0*/  IMAD.IADD R9, R9, 0x1, -R10 ;  /* 0x0000000109097824 */ /* 0x000fc800078e0a0a */
[----:B------:R-:W-:-:S05]  /*c6d0*/  IMAD R12, R9, R12, -0x100 ;  /* 0xffffff00090c7424 */ /* 0x000fca00078e020c */
[----:B------:R-:W-:-:S05]  /*c6e0*/  SHF.R.S32.HI R9, RZ, 0x1f, R12 ;  /* 0x0000001fff097819 */ /* 0x000fca000001140c */
[----:B------:R-:W-:-:S04]  /*c6f0*/  IMAD R9, R9, UR10, RZ ;  /* 0x0000000a09097c24 */ /* 0x000fc8000f8e02ff */
[C---:B------:R-:W-:Y:S02]  /*c700*/  IMAD R9, R12.reuse, UR11, R9 ;  /* 0x0000000b0c097c24 */ /* 0x040fe4000f8e0209 */
[----:B------:R-:W-:-:S04]  /*c710*/  IMAD.WIDE.U32 R12, R12, UR10, RZ ;  /* 0x0000000a0c0c7c25 */ /* 0x000fc8000f8e00ff */
        /* <DEDUP_REMOVED lines=10> */
.L_x_2148:
[----:B------:R-:W-:Y:S01]  /*c7c0*/  UMOV UR8, URZ ;  /* 0x000000ff00087c82 */ /* 0x000fe20008000000 */
[----:B------:R-:W-:Y:S01]  /*c7d0*/  USHF.L.U32 UR4, UR10, 0x8, URZ ;  /* 0x000000080a047899 */ /* 0x000fe200080006ff */
[----:B------:R-:W-:-:S05]  /*c7e0*/  IADD3 R9, P0, PT, RZ, -UR8, RZ ;  /* 0x80000008ff097c10 */ /* 0x000fca000ff1e0ff */
[----:B------:R-:W-:-:S05]  /*c7f0*/  IMAD.X R8, RZ, RZ, ~UR4, P0 ;  /* 0x80000004ff087e24 */ /* 0x000fca00080e06ff */
[----:B------:R-:W-:-:S04]  /*c800*/  SHF.R.S64 R9, R9, 0x1f, R8 ;  /* 0x0000001f09097819 */ /* 0x000fc80000001008 */
[----:B------:R-:W-:-:S04]  /*c810*/  IADD3 R212, P0, PT, R9, R212, RZ ;  /* 0x000000d409d47210 */ /* 0x000fc80007f1e0ff */
[----:B------:R-:W-:-:S09]  /*c820*/  LEA.HI.X.SX32 R195, R8, R195, 0x1, P0 ;  /* 0x000000c308c37211 */ /* 0x000fd200000f0eff */
.L_x_2149:
        /* <DEDUP_REMOVED lines=11> */
[-C--:B------:R-:W-:Y:S01]  /*c8e0*/  @!P3 LEA R18, P2, R19, R16.reuse, 0x6 ;  /* 0x000000101312b211 */ /* 0x080fe200078430ff */
[----:B------:R-:W-:Y:S01]  /*c8f0*/  IMAD.U32 R13, RZ, RZ, UR11 ;  /* 0x0000000bff0d7e24 */ /* 0x000fe2000f8e00ff */
[-C--:B------:R-:W-:Y:S01]  /*c900*/  @!P3 LEA R22, P0, R10, R16.reuse, 0x8 ;  /* 0x000000100a16b211 */ /* 0x080fe200078040ff */
[----:B------:R-:W-:Y:S01]  /*c910*/  @!P3 IMAD.MOV.U32 R194, RZ, RZ, R212 ;  /* 0x000000ffffc2b224 */ /* 0x000fe200078e00d4 */
[----:B------:R-:W-:Y:S01]  /*c920*/  @!P3 LEA R20, P1, R8, R16, 0x7 ;  /* 0x000000100814b211 */ /* 0x000fe200078238ff */
[----:B------:R-:W-:Y:S01]  /*c930*/  @!UP0 UIMAD UR8, UR11, 0xc0, URZ ;  /* 0x000000c00b0888a4 */ /* 0x000fe2000f8e02ff */
[----:B------:R-:W-:Y:S01]  /*c940*/  MOV R8, UR11 ;  /* 0x0000000b00087c02 */ /* 0x000fe20008000f00 */
[----:B------:R2:W-:Y:S01]  /*c950*/  @P3 STS.128 [R2+0x1000], RZ ;  /* 0x001000ff02003388 */ /* 0x0005e20000000c00 */
[-C--:B------:R-:W-:Y:S01]  /*c960*/  @!P3 LEA.HI.X R21, R12, R17.reuse, R11, 0x7, P1 ;  /* 0x000000110c15b211 */ /* 0x080fe200008f3c0b */
[----:B------:R-:W-:Y:S01]  /*c970*/  IMAD.U32 R11, RZ, RZ, UR10 ;  /* 0x0000000aff0b7e24 */ /* 0x000fe2000f8e00ff */
[-C--:B------:R-:W-:Y:S01]  /*c980*/  @!P3 LEA.HI.X R19, R14, R17.reuse, R13, 0x6, P2 ;  /* 0x000000110e13b211 */ /* 0x080fe200010f340d */
[----:B------:R-:W-:Y:S01]  /*c990*/  @!P3 IMAD.MOV.U32 R12, RZ, RZ, R16 ;  /* 0x000000ffff0cb224 */ /* 0x000fe200078e0010 */
[-C--:B------:R-:W-:Y:S01]  /*c9a0*/  @!P3 LEA.HI.X R23, R9, R17.reuse, R8, 0x8, P0 ;  /* 0x000000110917b211 */ /* 0x080fe200000f4408 */
[----:B------:R-:W-:Y:S01]  /*c9b0*/  @!P3 IMAD.WIDE.U32 R10, R11, 0xc0, R16 ;  /* 0x000000c00b0ab825 */ /* 0x000fe200078e0010 */
[----:B------:R-:W-:Y:S01]  /*c9c0*/  MOV R8, UR10 ;  /* 0x0000000a00087c02 */ /* 0x000fe20008000f00 */
[----:B------:R-:W-:Y:S01]  /*c9d0*/  @!PT LDS RZ, [RZ] ;  /* 0x00000000fffff984 */ /* 0x000fe20000000800 */
[----:B------:R-:W-:Y:S01]  /*c9e0*/  @!PT LDS RZ, [RZ] ;  /* 0x00000000fffff984 */ /* 0x000fe20000000800 */
[----:B------:R-:W-:Y:S01]  /*c9f0*/  @!PT LDS RZ, [RZ] ;  /* 0x00000000fffff984 */ /* 0x000fe20000000800 */
[----:B-1----:R2:W-:Y:S01]  /*ca00*/  @!P3 LDGSTS.E.BYPASS.LTC128B.128 [R2+0x1000], desc[UR14][R194.64] ;  /* 0x01000000c202bfae */ /* 0x0025e2000b981a0e */
[----:B------:R-:W-:Y:S01]  /*ca10*/  @!P3 MOV R13, R17 ;  /* 0x00000011000db202 */ /* 0x000fe20000000f00 */
[----:B------:R-:W-:Y:S01]  /*ca20*/  @!UP0 UIMAD UR4, UR11, 0x140, URZ ;  /* 0x000001400b0488a4 */ /* 0x000fe2000f8e02ff */
[----:B------:R-:W-:Y:S01]  /*ca30*/  @!P3 VIADD R11, R11, UR8 ;  /* 0x000000080b0bbc36 */ /* 0x000fe20008000000 */
[----:B------:R2:W-:Y:S01]  /*ca40*/  @P3 STS.128 [R2+0x1800], RZ ;  /* 0x001800ff02003388 */ /* 0x0005e20000000c00 */
[----:B------:R-:W-:Y:S01]  /*ca50*/  BSSY.RECONVERGENT B0, `(.L_x_2150) ;  /* 0x000002a000007945 */ /* 0x000fe20003800200 */
[----:B------:R-:W-:-:S02]  /*ca60*/  @!P3 IMAD.WIDE.U32 R8, R8, 0x140, R12 ;  /* 0x000001400808b825 */ /* 0x000fc400078e000c */
[----:B------:R-:W-:Y:S01]  /*ca70*/  @!PT LDS RZ, [RZ] ;  /* 0x00000000fffff984 */ /* 0x000fe20000000800 */
[----:B------:R-:W-:Y:S01]  /*ca80*/  @!PT LDS RZ, [RZ] ;  /* 0x00000000fffff984 */ /* 0x000fe20000000800 */
[----:B------:R-:W-:Y:S01]  /*ca90*/  @!PT LDS RZ, [RZ] ;  /* 0x00000000fffff984 */ /* 0x000fe20000000800 */
[----:B------:R2:W-:Y:S03]  /*caa0*/  @!P3 LDGSTS.E.BYPASS.LTC128B.128 [R2+0x1800], desc[UR14][R12.64] ;  /* 0x018000000c02bfae */ /* 0x0005e6000b981a0e */
[----:B------:R-:W-:Y:S01]  /*cab0*/  @!P3 IADD3 R9, PT, PT, R9, UR4, RZ ;  /* 0x000000040909bc10 */ /* 0x000fe2000fffe0ff */
        /* <DEDUP_REMOVED lines=35> */
.L_x_2151:
[----:B------:R-:W-:Y:S05]  /*ccf0*/  BSYNC.RECONVERGENT B0 ;  /* 0x0000000000007941 */ /* 0x000fea0003800200 */
.L_x_2150:
[----:B------:R-:W0:Y:S02]  /*cd00*/  LDGDEPBAR ;  /* 0x00000000000079af */ /* 0x000e240000000000 */
.L_x_2147:
[----:B-12---:R-:W-:Y:S01]  /*cd10*/  FMNMX3.FTZ R9, R133, R128, R126, !PT ;  /* 0x0000008085097276 */ /* 0x006fe2000781007e */
[----:B------:R-:W-:Y:S01]  /*cd20*/  LDSM.16.MT88.4 R20, [R218+0x5000] ;  /* 0x00500000da14783b */ /* 0x000fe20000004200 */
[----:B------:R-:W-:Y:S01]  /*cd30*/  FMNMX3.FTZ R10, R134, R179, R183, !PT ;  /* 0x000000b3860a7276 */ /* 0x000fe200078100b7 */
[----:B------:R-:W-:Y:S01]  /*cd40*/  UISETP.GT.AND UP0, UPT, UR19, UR16, UPT ;  /* 0x000000101300728c */ /* 0x000fe2000bf04270 */
        /* <DEDUP_REMOVED lines=74> */
[C---:B------:R-:W-:Y:S01]  /*d1f0*/  FSETP.NEU.FTZ.AND P1, PT, R110.reuse, -INF , PT ;  /* 0xff8000006e00780b */ /* 0x040fe20003f3d000 */
[C---:B------:R-:W-:Y:S01]  /*d200*/  FMUL.FTZ R118, R110.reuse, UR7 ;  /* 0x000000076e767c20 */ /* 0x040fe20008410000 */
[----:B------:R-:W-:Y:S01]  /*d210*/  FSEL R113, R113, RZ, P0 ;  /* 0x000000ff71717208 */ /* 0x000fe20000000000 */
[----:B------:R-:W-:Y:S01]  /*d220*/  FADD.FTZ R8, R133, -R8 ;  /* 0x8000000885087221 */ /* 0x000fe20000010000 */
[----:B------:R-:W-:-:S02]  /*d230*/  FSEL R9, R110, RZ, P1 ;  /* 0x000000ff6e097208 */ /* 0x000fc40000800000 */
[----:B------:R-:W-:Y:S01]  /*d240*/  FSEL R118, R118, RZ, P1 ;  /* 0x000000ff76767208 */ /* 0x000fe20000800000 */
[----:B------:R-:W-:Y:S01]  /*d250*/  FMUL.FTZ R122, R8, UR7 ;  /* 0x00000007087a7c20 */ /* 0x000fe20008410000 */
[----:B------:R-:W-:Y:S01]  /*d260*/  IADD3 R8, PT, PT, R218, 0x5000, RZ ;  /* 0x00005000da087810 */ /* 0x000fe20007ffe0ff */
[----:B------:R-:W-:Y:S01]  /*d270*/  FFMA.FTZ R12, R124, UR7, -R113 ;  /* 0x000000077c0c7c23 */ /* 0x000fe20008010871 */
[----:B------:R-:W-:Y:S01]  /*d280*/  FADD.FTZ R9, R134, -R9 ;  /* 0x8000000986097221 */ /* 0x000fe20000010000 */
[----:B------:R-:W-:Y:S01]  /*d290*/  IADD3 R124, PT, PT, R218, 0x5020, RZ ;  /* 0x00005020da7c7810 */ /* 0x000fe20007ffe0ff */
[--C-:B------:R-:W-:Y:S01]  /*d2a0*/  FFMA.FTZ R119, R179, UR7, -R118.reuse ;  /* 0x00000007b3777c23 */ /* 0x100fe20008010876 */
[----:B------:R-:W-:Y:S01]  /*d2b0*/  @P5 IADD3 R124, PT, PT, R8, -0x20, RZ ;  /* 0xffffffe0087c5810 */ /* 0x000fe20007ffe0ff */
[----:B------:R-:W-:Y:S01]  /*d2c0*/  FMUL.FTZ R123, R9, UR7 ;  /* 0x00000007097b7c20 */ /* 0x000fe20008410000 */
[--C-:B------:R-:W-:Y:S01]  /*d2d0*/  FFMA.FTZ R117, R183, UR7, -R118.reuse ;  /* 0x00000007b7757c23 */ /* 0x100fe20008010876 */
[--C-:B------:R-:W-:Y:S01]  /*d2e0*/  FFMA.FTZ R116, R187, UR7, -R118.reuse ;  /* 0x00000007bb747c23 */ /* 0x100fe20008010876 */
        /* <DEDUP_REMOVED lines=8> */
[----:B------:R-:W2:Y:S01]  /*d370*/  LDSM.16.MT88.4 R32, [R124+0x400] ;  /* 0x000400007c20783b */ /* 0x000ea20000004200 */
        /* <DEDUP_REMOVED lines=33> */
[--C-:B------:R-:W-:Y:S01]  /*d590*/  FFMA.FTZ R176, R171, UR7, -R118.reuse ;  /* 0x00000007abb07c23 */ /* 0x100fe20008010876 */
[----:B-----5:R-:W-:Y:S01]  /*d5a0*/  F2FP.F16.F32.PACK_AB R12, R117, R119 ;  /* 0x00000077750c723e */ /* 0x020fe200000000ff */
[--C-:B------:R-:W-:Y:S01]  /*d5b0*/  FFMA.FTZ R169, R169, UR7, -R118.reuse ;  /* 0x00000007a9a97c23 */ /* 0x100fe20008010876 */
[----:B------:R-:W-:Y:S01]  /*d5c0*/  MUFU.EX2 R125, R125 ;  /* 0x0000007d007d7308 */ /* 0x000fe20000000800 */
[--C-:B------:R-:W-:Y:S01]  /*d5d0*/  FFMA.FTZ R171, R174, UR7, -R113.reuse ;  /* 0x00000007aeab7c23 */ /* 0x100fe20008010871 */
[----:B---3--:R-:W-:Y:S01]  /*d5e0*/  F2FP.F16.F32.PACK_AB R15, R121, R120 ;  /* 0x00000078790f723e */ /* 0x008fe200000000ff */
[--C-:B------:R-:W-:Y:S01]  /*d5f0*/  FFMA.FTZ R157, R157, UR7, -R118.reuse ;  /* 0x000000079d9d7c23 */ /* 0x100fe20008010876 */
[----:B------:R-:W3:Y:S01]  /*d600*/  MUFU.EX2 R126, R126 ;  /* 0x0000007e007e7308 */ /* 0x000ee20000000800 */
[--C-:B------:R-:W-:Y:S01]  /*d610*/  FFMA.FTZ R174, R151, UR7, -R118.reuse ;  /* 0x0000000797ae7c23 */ /* 0x100fe20008010876 */
[-C--:B-1----:R-:W-:Y:S01]  /*d620*/  FMUL.FTZ R16, R208, R123.reuse ;  /* 0x0000007bd0107220 */ /* 0x082fe20000410000 */
[-C--:B------:R-:W-:Y:S01]  /*d630*/  FMUL.FTZ R17, R209, R123.reuse ;  /* 0x0000007bd1117220 */ /* 0x080fe20000410000 */
[-C--:B------:R-:W-:Y:S01]  /*d640*/  FMUL.FTZ R204, R204, R123.reuse ;  /* 0x0000007bcccc7220 */ /* 0x080fe20000410000 */
[-C--:B------:R-:W-:Y:S01]  /*d650*/  FMUL.FTZ R205, R205, R123.reuse ;  /* 0x0000007bcdcd7220 */ /* 0x080fe20000410000 */
[-C--:B----4-:R-:W-:Y:S01]  /*d660*/  FMUL.FTZ R18, R210, R122.reuse ;  /* 0x0000007ad2127220 */ /* 0x090fe20000410000 */
        /* <DEDUP_REMOVED lines=8> */
[----:B------:R-:W1:Y:S01]  /*d6f0*/  MUFU.EX2 R127, R127 ;  /* 0x0000007f007f7308 */ /* 0x000e620000000800 */
[-C--:B------:R-:W-:Y:S01]  /*d700*/  FMUL.FTZ R31, R203, R122.reuse ;  /* 0x0000007acb1f7220 */ /* 0x080fe20000410000 */
[-C--:B------:R-:W-:Y:S01]  /*d710*/  FMUL.FTZ R196, R196, R123.reuse ;  /* 0x0000007bc4c47220 */ /* 0x080fe20000410000 */
[----:B------:R-:W-:Y:S01]  /*d720*/  FMUL.FTZ R197, R197, R123 ;  /* 0x0000007bc5c57220 */ /* 0x000fe20000410000 */
[----:B------:R-:W-:Y:S01]  /*d730*/  MUFU.EX2 R129, R129 ;  /* 0x0000008100817308 */ /* 0x000fe20000000800 */
[-C--:B------:R-:W-:Y:S01]  /*d740*/  FMUL.FTZ R198, R198, R122.reuse ;  /* 0x0000007ac6c67220 */ /* 0x080fe20000410000 */
[----:B------:R-:W-:Y:S01]  /*d750*/  FMUL.FTZ R199, R199, R122 ;  /* 0x0000007ac7c77220 */ /* 0x000fe20000410000 */
[C---:B------:R-:W-:Y:S01]  /*d760*/  HMMA.16816.F32 R20, R12.reuse, R22, R204 ;  /* 0x000000160c14723c */ /* 0x040fe200000018cc */
[----:B------:R-:W4:Y:S01]  /*d770*/  MUFU.EX2 R134, R134 ;  /* 0x0000008600867308 */ /* 0x000f220000000800 */
[----:B---3--:R-:W-:Y:S01]  /*d780*/  F2FP.F16.F32.PACK_AB R36, R126, R125 ;  /* 0x0000007d7e24723e */ /* 0x008fe200000000ff */
[--C-:B------:R-:W-:Y:S01]  /*d790*/  FFMA.FTZ R148, R148, UR7, -R113.reuse ;  /* 0x0000000794947c23 */ /* 0x100fe20008010871 */
        /* <DEDUP_REMOVED lines=21> */
[----:B------:R-:W-:Y:S01]  /*d8f0*/  FFMA.FTZ R45, R45, UR7, -R113 ;  /* 0x000000072d2d7c23 */ /* 0x000fe20008010871 */
[----:B------:R-:W-:Y:S01]  /*d900*/  MUFU.EX2 R152, R152 ;  /* 0x0000009800987308 */ /* 0x000fe20000000800 */
[--C-:B------:R-:W-:Y:S01]  /*d910*/  FFMA.FTZ R51, R51, UR7, -R118.reuse ;  /* 0x0000000733337c23 */ /* 0x100fe20008010876 */
[----:B------:R-:W-:Y:S01]  /*d920*/  FFMA.FTZ R57, R57, UR7, -R118 ;  /* 0x0000000739397c23 */ /* 0x000fe20008010876 */
[----:B------:R-:W-:Y:S01]  /*d930*/  FFMA.FTZ R190, R190, R123, R119 ;  /* 0x0000007bbebe7223 */ /* 0x000fe20000010077 */
[C---:B------:R-:W-:Y:S01]  /*d940*/  HMMA.16816.F32 R16, R36.reuse, R24, R16 ;  /* 0x000000182410723c */ /* 0x040fe20000001810 */
[----:B------:R-:W-:Y:S01]  /*d950*/  MUFU.EX2 R137, R137 ;  /* 0x0000008900897308 */ /* 0x000fe20000000800 */
[----:B------:R-:W-:Y:S01]  /*d960*/  FFMA.FTZ R191, R191, R122, R114 ;  /* 0x0000007abfbf7223 */ /* 0x000fe20000010072 */
[----:B------:R-:W-:Y:S01]  /*d970*/  FADD.FTZ R117, R117, R190 ;  /* 0x000000be75757221 */ /* 0x000fe20000010000 */
[----:B------:R-:W-:Y:S01]  /*d980*/  FFMA.FTZ R47, R47, UR7, -R118 ;  /* 0x000000072f2f7c23 */ /* 0x000fe20008010876 */
[----:B------:R-:W1:Y:S01]  /*d990*/  MUFU.EX2 R158, R158 ;  /* 0x0000009e009e7308 */ /* 0x000e620000000800 */
[----:B------:R-:W-:Y:S01]  /*d9a0*/  FADD.FTZ R191, R112, R191 ;  /* 0x000000bf70bf7221 */ /* 0x000fe20000010000 */
[----:B------:R-:W-:Y:S01]  /*d9b0*/  FADD.FTZ R116, R116, R117 ;  /* 0x0000007574747221 */ /* 0x000fe20000010000 */
[C---:B------:R-:W-:Y:S01]  /*d9c0*/  HMMA.16816.F32 R20, R36.reuse, R26, R20 ;  /* 0x0000001a2414723c */ /* 0x040fe20000001814 */
[----:B------:R-:W5:Y:S01]  /*d9d0*/  LDSM.16.MT88.4 R24, [R124+0x800] ;  /* 0x000800007c18783b */ /* 0x000f620000004200 */
[----:B------:R-:W-:Y:S01]  /*d9e0*/  MUFU.EX2 R156, R156 ;  /* 0x0000009c009c7308 */ /* 0x000fe20000000800 */
[----:B------:R-:W-:Y:S01]  /*d9f0*/  FFMA.FTZ R54, R54, UR7, -R113 ;  /* 0x0000000736367c23 */ /* 0x000fe20008010871 */
[----:B------:R-:W-:Y:S01]  /*da00*/  FADD.FTZ R120, R120, R191 ;  /* 0x000000bf78787221 */ /* 0x000fe20000010000 */
[----:B------:R-:W-:Y:S01]  /*da10*/  FADD.FTZ R116, R115, R116 ;  /* 0x0000007473747221 */ /* 0x000fe20000010000 */
[----:B------:R3:W3:Y:S01]  /*da20*/  MUFU.EX2 R149, R173 ;  /* 0x000000ad00957308 */ /* 0x0006e20000000800 */
[----:B------:R-:W-:Y:S01]  /*da30*/  FFMA.FTZ R91, R91, UR7, -R118 ;  /* 0x000000075b5b7c23 */ /* 0x000fe20008010876 */
[C---:B--2---:R-:W-:Y:S01]  /*da40*/  HMMA.16816.F32 R40, R36.reuse, R32, R28 ;  /* 0x000000202428723c */ /* 0x044fe2000000181c */
[----:B------:R-:W2:Y:S01]  /*da50*/  LDSM.16.MT88.4 R28, [R218+0x5c00] ;  /* 0x005c0000da1c783b */ /* 0x000ea20000004200 */
[----:B------:R-:W-:Y:S01]  /*da60*/  MUFU.EX2 R145, R145 ;  /* 0x0000009100917308 */ /* 0x000fe20000000800 */
[----:B------:R-:W-:Y:S01]  /*da70*/  FADD.FTZ R120, R121, R120 ;  /* 0x0000007879787221 */ /* 0x000fe20000010000 */
[----:B------:R-:W-:Y:S01]  /*da80*/  FADD.FTZ R125, R125, R116 ;  /* 0x000000747d7d7221 */ /* 0x000fe20000010000 */
[--C-:B------:R-:W-:Y:S01]  /*da90*/  FFMA.FTZ R85, R85, UR7, -R113.reuse ;  /* 0x0000000755557c23 */ /* 0x100fe20008010871 */
        /* <DEDUP_REMOVED lines=14> */
[--C-:B------:R-:W-:Y:S01]  /*db80*/  FFMA.FTZ R98, R98, UR7, -R118.reuse ;  /* 0x0000000762627c23 */ /* 0x100fe20008010876 */
[----:B------:R-:W-:Y:S01]  /*db90*/  FFMA.FTZ R103, R103, UR7, -R118 ;  /* 0x0000000767677c23 */ /* 0x000fe20008010876 */
[----:B------:R-:W-:Y:S01]  /*dba0*/  FADD.FTZ R131, R131, R134 ;  /* 0x0000008683837221 */ /* 0x000fe20000010000 */
[----:B------:R-:W3:Y:S01]  /*dbb0*/  MUFU.EX2 R163, R163 ;  /* 0x000000a300a37308 */ /* 0x000ee20000000800 */
[C---:B------:R-:W-:Y:S01]  /*dbc0*/  HMMA.16816.F32 R16, R36.reuse, R8, R16 ;  /* 0x000000082410723c */ /* 0x040fe20000001810 */
[--C-:B------:R-:W-:Y:S01]  /*dbd0*/  FFMA.FTZ R104, R104, UR7, -R118.reuse ;  /* 0x0000000768687c23 */ /* 0x100fe20008010876 */
[----:B------:R-:W-:Y:S01]  /*dbe0*/  FADD.FTZ R136, R136, R131 ;  /* 0x0000008388887221 */ /* 0x000fe20000010000 */
[----:B------:R-:W-:Y:S01]  /*dbf0*/  MUFU.EX2 R161, R161 ;  /* 0x000000a100a17308 */ /* 0x000fe20000000800 */
[--C-:B------:R-:W-:Y:S01]  /*dc00*/  FFMA.FTZ R105, R105, UR7, -R118.reuse ;  /* 0x0000000769697c23 */ /* 0x100fe20008010876 */
[--C-:B------:R-:W-:Y:S01]  /*dc10*/  FFMA.FTZ R101, R101, UR7, -R113.reuse ;  /* 0x0000000765657c23 */ /* 0x100fe20008010871 */
[--C-:B------:R-:W-:Y:S01]  /*dc20*/  FFMA.FTZ R100, R100, UR7, -R113.reuse ;  /* 0x0000000764647c23 */ /* 0x100fe20008010871 */
[----:B------:R-:W4:Y:S01]  /*dc30*/  MUFU.EX2 R170, R170 ;  /* 0x000000aa00aa7308 */ /* 0x000f220000000800 */
[C---:B------:R-:W-:Y:S01]  /*dc40*/  HMMA.16816.F32 R20, R36.reuse, R10, R20 ;  /* 0x0000000a2414723c */ /* 0x040fe20000001814 */
[----:B------:R-:W2:Y:S01]  /*dc50*/  LDSM.16.MT88.4 R8, [R218+0x6000] ;  /* 0x00600000da08783b */ /* 0x000ea20000004200 */
[--C-:B-1----:R-:W-:Y:S01]  /*dc60*/  FFMA.FTZ R178, R153, UR7, -R118.reuse ;  /* 0x0000000799b27c23 */ /* 0x102fe20008010876 */
[----:B------:R-:W-:Y:S01]  /*dc70*/  MUFU.EX2 R169, R169 ;  /* 0x000000a900a97308 */ /* 0x000fe20000000800 */
[--C-:B------:R-:W-:Y:S01]  /*dc80*/  FFMA.FTZ R102, R102, UR7, -R113.reuse ;  /* 0x0000000766667c23 */ /* 0x100fe20008010871 */
[--C-:B------:R-:W-:Y:S01]  /*dc90*/  FFMA.FTZ R107, R107, UR7, -R113.reuse ;  /* 0x000000076b6b7c23 */ /* 0x100fe20008010871 */
[----:B------:R-:W-:Y:S01]  /*dca0*/  LDSM.16.MT88.4 R204, [R218+0x8c00] ;  /* 0x008c0000dacc783b */ /* 0x000fe20000004200 */
[----:B------:R-:W1:Y:S01]  /*dcb0*/  MUFU.EX2 R176, R176 ;  /* 0x000000b000b07308 */ /* 0x000e620000000800 */
[C---:B-----5:R-:W-:Y:S01]  /*dcc0*/  HMMA.16816.F32 R40, R36.reuse, R24, R40 ;  /* 0x000000182428723c */ /* 0x060fe20000001828 */
[----:B------:R-:W-:Y:S01]  /*dcd0*/  F2FP.F16.F32.PACK_AB R24, R162, R145 ;  /* 0x00000091a218723e */ /* 0x000fe200000000ff */
[----:B------:R-:W-:Y:S01]  /*dce0*/  LDSM.16.MT88.4 R196, [R124+0x3c00] ;  /* 0x003c00007cc4783b */ /* 0x000fe20000004200 */
[----:B---3--:R-:W-:Y:S01]  /*dcf0*/  F2FP.F16.F32.PACK_AB R25, R163, R164 ;  /* 0x000000a4a319723e */ /* 0x008fe200000000ff */
[----:B------:R-:W-:Y:S01]  /*dd00*/  MUFU.EX2 R171, R171 ;  /* 0x000000ab00ab7308 */ /* 0x000fe20000000800 */
[--C-:B------:R-:W-:Y:S01]  /*dd10*/  FFMA.FTZ R6, R6, UR7, -R118.reuse ;  /* 0x0000000706067c23 */ /* 0x100fe20008010876 */
[--C-:B------:R-:W-:Y:S01]  /*dd20*/  FFMA.FTZ R191, R5, UR7, -R113.reuse ;  /* 0x0000000705bf7c23 */ /* 0x100fe20008010871 */
[--C-:B------:R-:W-:Y:S01]  /*dd30*/  FFMA.FTZ R190, R109, UR7, -R118.reuse ;  /* 0x000000076dbe7c23 */ /* 0x100fe20008010876 */
[----:B------:R-:W-:Y:S01]  /*dd40*/  HMMA.16816.F32 R32, R36, R26, R32 ;  /* 0x0000001a2420723c */ /* 0x000fe20000001820 */
[--C-:B------:R-:W-:Y:S01]  /*dd50*/  FFMA.FTZ R37, R167, UR7, -R118.reuse ;  /* 0x00000007a7257c23 */ /* 0x100fe20008010876 */
[--C-:B------:R-:W-:Y:S01]  /*dd60*/  FFMA.FTZ R38, R168, UR7, -R113.reuse ;  /* 0x00000007a8267c23 */ /* 0x100fe20008010871 */
[----:B------:R-:W-:Y:S01]  /*dd70*/  F2FP.F16.F32.PACK_AB R26, R159, R160 ;  /* 0x000000a09f1a723e */ /* 0x000fe200000000ff */
[--C-:B------:R-:W-:Y:S01]  /*dd80*/  FFMA.FTZ R167, R172, UR7, -R113.reuse ;  /* 0x00000007aca77c23 */ /* 0x100fe20008010871 */
[----:B----4-:R-:W-:Y:S01]  /*dd90*/  F2FP.F16.F32.PACK_AB R27, R170, R161 ;  /* 0x000000a1aa1b723e */ /* 0x010fe200000000ff */
[----:B------:R-:W-:Y:S01]  /*dda0*/  FFMA.FTZ R168, R166, UR7, -R113 ;  /* 0x00000007a6a87c23 */ /* 0x000fe20008010871 */
[----:B------:R-:W-:Y:S01]  /*ddb0*/  FFMA.FTZ R36, R165, UR7, -R118 ;  /* 0x00000007a5247c23 */ /* 0x000fe20008010876 */
[----:B------:R-:W-:Y:S01]  /*ddc0*/  MUFU.EX2 R166, R38 ;  /* 0x0000002600a67308 */ /* 0x000fe20000000800 */
[----:B------:R-:W-:-:S02]  /*ddd0*/  PLOP3.LUT P0, PT, PT, PT, UP0, 0x80, 0x8 ;  /* 0x000000000008781c */ /* 0x000fc40003f0f008 */
[-C--:B------:R-:W-:Y:S01]  /*dde0*/  MOV R134, R110.reuse ;  /* 0x0000006e00867202 */ /* 0x080fe20000000f00 */
[----:B------:R-:W-:Y:S01]  /*ddf0*/  MUFU.EX2 R165, R37 ;  /* 0x0000002500a57308 */ /* 0x000fe20000000800 */
[C---:B--2---:R-:W-:Y:S03]  /*de00*/  HMMA.16816.F32 R16, R24.reuse, R28, R16 ;  /* 0x0000001c1810723c */ /* 0x044fe60000001810 */
[----:B------:R2:W-:Y:S04]  /*de10*/  MUFU.EX2 R172, R36 ;  /* 0x0000002400ac7308 */ /* 0x0005e80000000800 */
[----:B------:R-:W3:Y:S01]  /*de20*/  MUFU.EX2 R167, R167 ;  /* 0x000000a700a77308 */ /* 0x000ee20000000800 */
[C---:B------:R-:W-:Y:S01]  /*de30*/  HMMA.16816.F32 R20, R24.reuse, R30, R20 ;  /* 0x0000001e1814723c */ /* 0x040fe20000001814 */
[----:B------:R-:W4:Y:S01]  /*de40*/  LDSM.16.MT88.4 R28, [R124+0x1000] ;  /* 0x001000007c1c783b */ /* 0x000f220000004200 */
[----:B------:R-:W-:Y:S01]  /*de50*/  @P0 MOV R134, R110 ;  /* 0x0000006e00860202 */ /* 0x000fe20000000f00 */
[----:B------:R-:W5:Y:S04]  /*de60*/  MUFU.EX2 R168, R168 ;  /* 0x000000a800a87308 */ /* 0x000f680000000800 */
[----:B------:R5:W-:Y:S01]  /*de70*/  MUFU.EX2 R151, R157 ;  /* 0x0000009d00977308 */ /* 0x000be20000000800 */
[----:B------:R-:W-:Y:S01]  /*de80*/  HMMA.16816.F32 R40, R24, R12, R40 ;  /* 0x0000000c1828723c */ /* 0x000fe20000001828 */
[----:B--2---:R-:W-:Y:S01]  /*de90*/  FFMA.FTZ R36, R155, UR7, -R118 ;  /* 0x000000079b247c23 */ /* 0x004fe20008010876 */
[--C-:B------:R-:W-:Y:S01]  /*dea0*/  FFMA.FTZ R155, R154, UR7, -R113.reuse ;  /* 0x000000079a9b7c23 */ /* 0x100fe20008010871 */
[----:B------:R-:W2:Y:S01]  /*deb0*/  MUFU.EX2 R174, R174 ;  /* 0x000000ae00ae7308 */ /* 0x000ea20000000800 */
[----:B------:R-:W-:-:S03]  /*dec0*/  FFMA.FTZ R154, R142, UR7, -R113 ;  /* 0x000000078e9a7c23 */ /* 0x000fc60008010871 */
        /* <DEDUP_REMOVED lines=9> */
[----:B------:R-:W-:-:S03]  /*df60*/  F2FP.F16.F32.PACK_AB R27, R171, R168 ;  /* 0x000000a8ab1b723e */ /* 0x000fc600000000ff */
[----:B------:R-:W1:Y:S01]  /*df70*/  MUFU.EX2 R155, R155 ;  /* 0x0000009b009b7308 */ /* 0x000e620000000800 */
[----:B--2---:R-:W-:Y:S03]  /*df80*/  LDSM.16.MT88.4 R36, [R218+0x6800] ;  /* 0x00680000da24783b */ /* 0x004fe60000004200 */
[C---:B------:R-:W-:Y:S01]  /*df90*/  HMMA.16816.F32 R16, R24.reuse, R8, R16 ;  /* 0x000000081810723c */ /* 0x040fe20000001810 */
[----:B------:R-:W-:Y:S04]  /*dfa0*/  MUFU.EX2 R144, R175 ;  /* 0x000000af00907308 */ /* 0x000fe80000000800 */
[----:B------:R2:W3:Y:S03]  /*dfb0*/  MUFU.EX2 R143, R157 ;  /* 0x0000009d008f7308 */ /* 0x0004e60000000800 */
[C---:B------:R-:W-:Y:S01]  /*dfc0*/  HMMA.16816.F32 R20, R24.reuse, R10, R20 ;  /* 0x0000000a1814723c */ /* 0x040fe20000001814 */
[----:B------:R-:W5:Y:S01]  /*dfd0*/  LDSM.16.MT88.4 R8, [R124+0x1400] ;  /* 0x001400007c08783b */ /* 0x000f620000004200 */
[----:B------:R-:W-:Y:S04]  /*dfe0*/  MUFU.EX2 R147, R147 ;  /* 0x0000009300937308 */ /* 0x000fe80000000800 */
[----:B------:R-:W5:Y:S02]  /*dff0*/  MUFU.EX2 R146, R146 ;  /* 0x0000009200927308 */ /* 0x000f640000000800 */
[----:B----4-:R-:W-:Y:S01]  /*e000*/  HMMA.16816.F32 R40, R24, R28, R40 ;  /* 0x0000001c1828723c */ /* 0x010fe20000001828 */
[----:B------:R-:W-:Y:S01]  /*e010*/  F2FP.F16.F32.PACK_AB R28, R174, R151 ;  /* 0x00000097ae1c723e */ /* 0x000fe200000000ff */
[----:B------:R-:W-:Y:S01]  /*e020*/  MUFU.EX2 R139, R139 ;  /* 0x0000008b008b7308 */ /* 0x000fe20000000800 */
[----:B-1----:R-:W-:Y:S01]  /*e030*/  F2FP.F16.F32.PACK_AB R29, R155, R148 ;  /* 0x000000949b1d723e */ /* 0x002fe200000000ff */
[----:B--2---:R-:W-:-:S02]  /*e040*/  FFMA.FTZ R157, R138, UR7, -R113 ;  /* 0x000000078a9d7c23 */ /* 0x004fc40008010871 */
[----:B------:R1:W-:Y:S02]  /*e050*/  MUFU.EX2 R142, R173 ;  /* 0x000000ad008e7308 */ /* 0x0003e40000000800 */
[----:B------:R-:W-:Y:S01]  /*e060*/  HMMA.16816.F32 R32, R24, R30, R32 ;  /* 0x0000001e1820723c */ /* 0x000fe20000001820 */
[----:B------:R-:W-:Y:S01]  /*e070*/  F2FP.F16.F32.PACK_AB R30, R178, R153 ;  /* 0x00000099b21e723e */ /* 0x000fe200000000ff */
[----:B------:R2:W-:Y:S01]  /*e080*/  MUFU.EX2 R130, R154 ;  /* 0x0000009a00827308 */ /* 0x0005e20000000800 */
[----:B---3--:R-:W-:Y:S01]  /*e090*/  F2FP.F16.F32.PACK_AB R31, R143, R144 ;  /* 0x000000908f1f723e */ /* 0x008fe200000000ff */
[----:B------:R-:W3:Y:S02]  /*e0a0*/  LDSM.16.MT88.4 R24, [R124+0x1800] ;  /* 0x001800007c18783b */ /* 0x000ee40000004200 */
[----:B------:R-:W4:Y:S04]  /*e0b0*/  MUFU.EX2 R141, R141 ;  /* 0x0000008d008d7308 */ /* 0x000f280000000800 */
[----:B------:R4:W-:Y:S01]  /*e0c0*/  MUFU.EX2 R138, R140 ;  /* 0x0000008c008a7308 */ /* 0x0009e20000000800 */
[----:B------:R-:W-:Y:S01]  /*e0d0*/  HMMA.16816.F32 R16, R28, R12, R16 ;  /* 0x0000000c1c10723c */ /* 0x000fe20000001810 */
[----:B-1----:R-:W-:-:S02]  /*e0e0*/  FFMA.FTZ R173, R52, UR7, -R113 ;  /* 0x0000000734ad7c23 */ /* 0x002fc40008010871 */
[----:B------:R-:W1:Y:S01]  /*e0f0*/  MUFU.EX2 R157, R157 ;  /* 0x0000009d009d7308 */ /* 0x000e620000000800 */
[----:B--2---:R-:W-:-:S03]  /*e100*/  FFMA.FTZ R154, R53, UR7, -R113 ;  /* 0x00000007359a7c23 */ /* 0x004fc60008010871 */
[----:B------:R-:W-:Y:S01]  /*e110*/  MUFU.EX2 R72, R72 ;  /* 0x0000004800487308 */ /* 0x000fe20000000800 */
[C---:B------:R-:W-:Y:S01]  /*e120*/  HMMA.16816.F32 R20, R28.reuse, R14, R20 ;  /* 0x0000000e1c14723c */ /* 0x040fe20000001814 */
[----:B------:R-:W2:Y:S02]  /*e130*/  LDSM.16.MT88.4 R12, [R218+0x6c00] ;  /* 0x006c0000da0c783b */ /* 0x000ea40000004200 */
[----:B------:R-:W-:Y:S01]  /*e140*/  MUFU.EX2 R61, R61 ;  /* 0x0000003d003d7308 */ /* 0x000fe20000000800 */
[--C-:B----4-:R-:W-:Y:S01]  /*e150*/  FFMA.FTZ R140, R63, UR7, -R113.reuse ;  /* 0x000000073f8c7c23 */ /* 0x110fe20008010871 */
[----:B------:R-:W-:Y:S02]  /*e160*/  FFMA.FTZ R63, R0, UR7, -R113 ;  /* 0x00000007003f7c23 */ /* 0x000fe40008010871 */
[----:B------:R-:W-:Y:S01]  /*e170*/  MUFU.EX2 R68, R68 ;  /* 0x0000004400447308 */ /* 0x000fe20000000800 */
[----:B-----5:R-:W-:Y:S01]  /*e180*/  HMMA.16816.F32 R40, R28, R8, R40 ;  /* 0x000000081c28723c */ /* 0x020fe20000001828 */
[----:B------:R-:W-:-:S02]  /*e190*/  F2FP.F16.F32.PACK_AB R8, R146, R147 ;  /* 0x000000939208723e */ /* 0x000fc400000000ff */
[----:B------:R-:W-:Y:S01]  /*e1a0*/  F2FP.F16.F32.PACK_AB R9, R141, R130 ;  /* 0x000000828d09723e */ /* 0x000fe200000000ff */
[----:B------:R-:W-:Y:S04]  /*e1b0*/  MUFU.EX2 R69, R69 ;  /* 0x0000004500457308 */ /* 0x000fe80000000800 */
[----:B------:R-:W-:Y:S01]  /*e1c0*/  HMMA.16816.F32 R32, R28, R10, R32 ;  /* 0x0000000a1c20723c */ /* 0x000fe20000001820 */
[----:B------:R-:W-:Y:S01]  /*e1d0*/  F2FP.F16.F32.PACK_AB R10, R142, R139 ;  /* 0x0000008b8e0a723e */ /* 0x000fe200000000ff */
[--C-:B------:R-:W-:Y:S01]  /*e1e0*/  FFMA.FTZ R28, R74, UR7, -R118.reuse ;  /* 0x000000074a1c7c23 */ /* 0x100fe20008010876 */
[----:B-1----:R-:W-:Y:S01]  /*e1f0*/  F2FP.F16.F32.PACK_AB R11, R157, R138 ;  /* 0x0000008a9d0b723e */ /* 0x002fe200000000ff */
[--C-:B------:R-:W-:Y:S01]  /*e200*/  FFMA.FTZ R74, R73, UR7, -R118.reuse ;  /* 0x00000007494a7c23 */ /* 0x100fe20008010876 */
[----:B------:R-:W-:Y:S04]  /*e210*/  MUFU.EX2 R52, R140 ;  /* 0x0000008c00347308 */ /* 0x000fe80000000800 */
[----:B------:R1:W-:Y:S01]  /*e220*/  MUFU.EX2 R73, R28 ;  /* 0x0000001c00497308 */ /* 0x0003e20000000800 */
[C---:B------:R-:W-:Y:S01]  /*e230*/  HMMA.16816.F32 R16, R8.reuse, R36, R16 ;  /* 0x000000240810723c */ /* 0x040fe20000001810 */
[--C-:B------:R-:W-:Y:S01]  /*e240*/  FFMA.FTZ R36, R79, UR7, -R118.reuse ;  /* 0x000000074f247c23 */ /* 0x100fe20008010876 */
[--C-:B------:R-:W-:Y:S01]  /*e250*/  FFMA.FTZ R79, R76, UR7, -R118.reuse ;  /* 0x000000074c4f7c23 */ /* 0x100fe20008010876 */
[--C-:B------:R-:W-:Y:S01]  /*e260*/  FFMA.FTZ R37, R75, UR7, -R113.reuse ;  /* 0x000000074b257c23 */ /* 0x100fe20008010871 */
[----:B------:R-:W4:Y:S04]  /*e270*/  MUFU.EX2 R74, R74 ;  /* 0x0000004a004a7308 */ /* 0x000f280000000800 */
[C---:B------:R-:W-:Y:S01]  /*e280*/  HMMA.16816.F32 R20, R8.reuse, R38, R20 ;  /* 0x000000260814723c */ /* 0x040fe20000001814 */
[--C-:B------:R-:W-:Y:S01]  /*e290*/  FFMA.FTZ R38, R77, UR7, -R113.reuse ;  /* 0x000000074d267c23 */ /* 0x100fe20008010871 */
[----:B------:R-:W-:Y:S01]  /*e2a0*/  FFMA.FTZ R77, R64, UR7, -R113 ;  /* 0x00000007404d7c23 */ /* 0x000fe20008010871 */
[----:B------:R5:W-:Y:S01]  /*e2b0*/  MUFU.EX2 R76, R36 ;  /* 0x00000024004c7308 */ /* 0x000be20000000800 */
[----:B-1----:R-:W1:Y:S03]  /*e2c0*/  LDSM.16.MT88.4 R28, [R124+0x1c00] ;  /* 0x001c00007c1c783b */ /* 0x002e660000004200 */
[----:B------:R-:W2:Y:S01]  /*e2d0*/  MUFU.EX2 R79, R79 ;  /* 0x0000004f004f7308 */ /* 0x000ea20000000800 */
[C---:B---3--:R-:W-:Y:S03]  /*e2e0*/  HMMA.16816.F32 R40, R8.reuse, R24, R40 ;  /* 0x000000180828723c */ /* 0x048fe60000001828 */
[----:B------:R-:W3:Y:S04]  /*e2f0*/  MUFU.EX2 R75, R38 ;  /* 0x00000026004b7308 */ /* 0x000ee80000000800 */
[----:B------:R3:W-:Y:S01]  /*e300*/  MUFU.EX2 R64, R37 ;  /* 0x0000002500407308 */ /* 0x0007e20000000800 */
[----:B------:R-:W-:Y:S01]  /*e310*/  HMMA.16816.F32 R32, R8, R26, R32 ;  /* 0x0000001a0820723c */ /* 0x000fe20000001820 */
[----:B----4-:R-:W-:Y:S01]  /*e320*/  F2FP.F16.F32.PACK_AB R8, R74, R73 ;  /* 0x000000494a08723e */ /* 0x010fe200000000ff */
[----:B------:R-:W4:Y:S01]  /*e330*/  LDSM.16.MT88.4 R24, [R218+0x7000] ;  /* 0x00700000da18783b */ /* 0x000f220000004200 */
[----:B------:R-:W3:Y:S01]  /*e340*/  MUFU.EX2 R77, R77 ;  /* 0x0000004d004d7308 */ /* 0x000ee20000000800 */
[--C-:B-----5:R-:W-:Y:S01]  /*e350*/  FFMA.FTZ R36, R66, UR7, -R118.reuse ;  /* 0x0000000742247c23 */ /* 0x120fe20008010876 */
[----:B--2---:R-:W-:Y:S01]  /*e360*/  F2FP.F16.F32.PACK_AB R10, R79, R76 ;  /* 0x0000004c4f0a723e */ /* 0x004fe200000000ff */
[--C-:B------:R-:W-:Y:S01]  /*e370*/  FFMA.FTZ R66, R65, UR7, -R118.reuse ;  /* 0x0000000741427c23 */ /* 0x100fe20008010876 */
[----:B------:R-:W-:Y:S01]  /*e380*/  MUFU.EX2 R53, R173 ;  /* 0x000000ad00357308 */ /* 0x000fe20000000800 */
[----:B---3--:R-:W-:Y:S01]  /*e390*/  F2FP.F16.F32.PACK_AB R9, R75, R72 ;  /* 0x000000484b09723e */ /* 0x008fe200000000ff */
[----:B------:R-:W-:-:S02]  /*e3a0*/  FFMA.FTZ R38, R81, UR7, -R118 ;  /* 0x0000000751267c23 */ /* 0x000fc40008010876 */
[----:B------:R2:W-:Y:S01]  /*e3b0*/  MUFU.EX2 R65, R36 ;  /* 0x0000002400417308 */ /* 0x0005e20000000800 */
[--C-:B------:R-:W-:Y:S01]  /*e3c0*/  FFMA.FTZ R81, R62, UR7, -R118.reuse ;  /* 0x000000073e517c23 */ /* 0x100fe20008010876 */
[----:B------:R-:W-:Y:S01]  /*e3d0*/  FFMA.FTZ R37, R78, UR7, -R118 ;  /* 0x000000074e257c23 */ /* 0x000fe20008010876 */
[----:B------:R-:W-:Y:S01]  /*e3e0*/  FFMA.FTZ R78, R67, UR7, -R113 ;  /* 0x00000007434e7c23 */ /* 0x000fe20008010871 */
[----:B------:R-:W3:Y:S01]  /*e3f0*/  MUFU.EX2 R66, R66 ;  /* 0x0000004200427308 */ /* 0x000ee20000000800 */
[----:B------:R-:W-:-:S03]  /*e400*/  F2FP.F16.F32.PACK_AB R11, R77, R64 ;  /* 0x000000404d0b723e */ /* 0x000fc600000000ff */
[----:B------:R-:W-:Y:S04]  /*e410*/  MUFU.EX2 R62, R38 ;  /* 0x00000026003e7308 */ /* 0x000fe80000000800 */
[----:B------:R-:W-:Y:S01]  /*e420*/  MUFU.EX2 R81, R81 ;  /* 0x0000005100517308 */ /* 0x000fe20000000800 */
[C---:B------:R-:W-:Y:S01]  /*e430*/  HMMA.16816.F32 R16, R8.reuse, R12, R16 ;  /* 0x0000000c0810723c */ /* 0x040fe20000001810 */
[----:B--2---:R-:W-:Y:S02]  /*e440*/  FFMA.FTZ R36, R60, UR7, -R113 ;  /* 0x000000073c247c23 */ /* 0x004fe40008010871 */
[----:B------:R-:W-:Y:S04]  /*e450*/  MUFU.EX2 R60, R37 ;  /* 0x00000025003c7308 */ /* 0x000fe80000000800 */
[----:B------:R2:W-:Y:S01]  /*e460*/  MUFU.EX2 R67, R36 ;  /* 0x0000002400437308 */ /* 0x0005e20000000800 */
[C---:B------:R-:W-:Y:S01]  /*e470*/  HMMA.16816.F32 R20, R8.reuse, R14, R20 ;  /* 0x0000000e0814723c */ /* 0x040fe20000001814 */
[----:B------:R-:W5:Y:S02]  /*e480*/  LDSM.16.MT88.4 R12, [R124+0x2000] ;  /* 0x002000007c0c783b */ /* 0x000f640000004200 */
[----:B------:R-:W4:Y:S04]  /*e490*/  MUFU.EX2 R78, R78 ;  /* 0x0000004e004e7308 */ /* 0x000f280000000800 */
[----:B------:R-:W-:Y:S01]  /*e4a0*/  MUFU.EX2 R0, R154 ;  /* 0x0000009a00007308 */ /* 0x000fe20000000800 */
[C---:B-1----:R-:W-:Y:S01]  /*e4b0*/  HMMA.16816.F32 R40, R8.reuse, R28, R40 ;  /* 0x0000001c0828723c */ /* 0x042fe20000001828 */
[--C-:B------:R-:W-:Y:S01]  /*e4c0*/  FFMA.FTZ R28, R80, UR7, -R118.reuse ;  /* 0x00000007501c7c23 */ /* 0x100fe20008010876 */
[----:B------:R-:W-:Y:S01]  /*e4d0*/  FFMA.FTZ R80, R55, UR7, -R118 ;  /* 0x0000000737507c23 */ /* 0x000fe20008010876 */
[----:B------:R-:W-:Y:S01]  /*e4e0*/  MUFU.EX2 R63, R63 ;  /* 0x0000003f003f7308 */ /* 0x000fe20000000800 */
[----:B--2---:R-:W1:Y:S03]  /*e4f0*/  LDSM.16.MT88.4 R36, [R218+0x7400] ;  /* 0x00740000da24783b */ /* 0x004e660000004200 */
[----:B------:R2:W-:Y:S01]  /*e500*/  MUFU.EX2 R55, R28 ;  /* 0x0000001c00377308 */ /* 0x0005e20000000800 */
[----:B------:R-:W-:Y:S01]  /*e510*/  HMMA.16816.F32 R32, R8, R30, R32 ;  /* 0x0000001e0820723c */ /* 0x000fe20000001820 */
[----:B---3--:R-:W-:-:S02]  /*e520*/  F2FP.F16.F32.PACK_AB R8, R66, R65 ;  /* 0x000000414208723e */ /* 0x008fc400000000ff */
[----:B----4-:R-:W-:Y:S01]  /*e530*/  F2FP.F16.F32.PACK_AB R9, R78, R67 ;  /* 0x000000434e09723e */ /* 0x010fe200000000ff */
[----:B------:R-:W3:Y:S01]  /*e540*/  MUFU.EX2 R80, R80 ;  /* 0x0000005000507308 */ /* 0x000ee20000000800 */
[----:B------:R-:W-:Y:S02]  /*e550*/  F2FP.F16.F32.PACK_AB R10, R81, R62 ;  /* 0x0000003e510a723e */ /* 0x000fe400000000ff */
[----:B------:R-:W-:Y:S01]  /*e560*/  F2FP.F16.F32.PACK_AB R11, R68, R61 ;  /* 0x0000003d440b723e */ /* 0x000fe200000000ff */
[----:B------:R-:W-:Y:S04]  /*e570*/  MUFU.EX2 R48, R48 ;  /* 0x0000003000307308 */ /* 0x000fe80000000800 */
[----:B------:R-:W-:Y:S01]  /*e580*/  MUFU.EX2 R45, R45 ;  /* 0x0000002d002d7308 */ /* 0x000fe20000000800 */
[----:B--2---:R-:W2:Y:S01]  /*e590*/  LDSM.16.MT88.4 R28, [R124+0x2400] ;  /* 0x002400007c1c783b */ /* 0x004ea20000004200 */
[C---:B------:R-:W-:Y:S02]  /*e5a0*/  HMMA.16816.F32 R20, R8.reuse, R26, R20 ;  /* 0x0000001a0814723c */ /* 0x040fe40000001814 */
[----:B------:R-:W-:Y:S04]  /*e5b0*/  MUFU.EX2 R47, R47 ;  /* 0x0000002f002f7308 */ /* 0x000fe80000000800 */
[----:B------:R-:W-:Y:S02]  /*e5c0*/  MUFU.EX2 R54, R54 ;  /* 0x0000003600367308 */ /* 0x000fe40000000800 */
[C---:B------:R-:W-:Y:S01]  /*e5d0*/  HMMA.16816.F32 R16, R8.reuse, R24, R16 ;  /* 0x000000180810723c */ /* 0x040fe20000001810 */
[----:B------:R-:W-:Y:S01]  /*e5e0*/  LDSM.16.MT88.4 R24, [R124+0x2800] ;  /* 0x002800007c18783b */ /* 0x000fe20000004200 */
[----:B------:R-:W-:Y:S04]  /*e5f0*/  MUFU.EX2 R190, R190 ;  /* 0x000000be00be7308 */ /* 0x000fe80000000800 */
[----:B------:R-:W-:Y:S02]  /*e600*/  MUFU.EX2 R191, R191 ;  /* 0x000000bf00bf7308 */ /* 0x000fe40000000800 */
[C---:B-----5:R-:W-:Y:S08]  /*e610*/  HMMA.16816.F32 R40, R8.reuse, R12, R40 ;  /* 0x0000000c0828723c */ /* 0x060ff00000001828 */
[----:B------:R-:W-:Y:S01]  /*e620*/  HMMA.16816.F32 R32, R8, R14, R32 ;  /* 0x0000000e0820723c */ /* 0x000fe20000001820 */
[----:B------:R-:W4:Y:S01]  /*e630*/  LDSM.16.MT88.4 R12, [R218+0x7800] ;  /* 0x00780000da0c783b */ /* 0x000f220000004200 */
[----:B------:R-:W-:-:S02]  /*e640*/  F2FP.F16.F32.PACK_AB R8, R69, R60 ;  /* 0x0000003c4508723e */ /* 0x000fc400000000ff */
[----:B------:R-:W-:Y:S02]  /*e650*/  F2FP.F16.F32.PACK_AB R9, R53, R52 ;  /* 0x000000343509723e */ /* 0x000fe400000000ff */
[----:B---3--:R-:W-:Y:S02]  /*e660*/  F2FP.F16.F32.PACK_AB R10, R80, R55 ;  /* 0x00000037500a723e */ /* 0x008fe400000000ff */
[----:B------:R-:W-:-:S07]  /*e670*/  F2FP.F16.F32.PACK_AB R11, R63, R0 ;  /* 0x000000003f0b723e */ /* 0x000fce00000000ff */
[C---:B-1----:R-:W-:Y:S01]  /*e680*/  HMMA.16816.F32 R20, R8.reuse, R38, R20 ;  /* 0x000000260814723c */ /* 0x042fe20000001814 */
[--C-:B------:R-:W-:Y:S01]  /*e690*/  FFMA.FTZ R39, R44, UR7, -R113.reuse ;  /* 0x000000072c277c23 */ /* 0x100fe20008010871 */
[--C-:B------:R-:W-:Y:S01]  /*e6a0*/  FFMA.FTZ R44, R46, UR7, -R113.reuse ;  /* 0x000000072e2c7c23 */ /* 0x100fe20008010871 */
[--C-:B------:R-:W-:Y:S01]  /*e6b0*/  FFMA.FTZ R46, R70, UR7, -R118.reuse ;  /* 0x00000007462e7c23 */ /* 0x100fe20008010876 */
[--C-:B------:R-:W-:Y:S01]  /*e6c0*/  FFMA.FTZ R70, R86, UR7, -R118.reuse ;  /* 0x0000000756467c23 */ /* 0x100fe20008010876 */
[--C-:B------:R-:W-:Y:S02]  /*e6d0*/  FFMA.FTZ R86, R97, UR7, -R113.reuse ;  /* 0x0000000761567c23 */ /* 0x100fe40008010871 */
[----:B------:R-:W-:Y:S01]  /*e6e0*/  MUFU.EX2 R39, R39 ;  /* 0x0000002700277308 */ /* 0x000fe20000000800 */
[C---:B------:R-:W-:Y:S01]  /*e6f0*/  HMMA.16816.F32 R16, R8.reuse, R36, R16 ;  /* 0x000000240810723c */ /* 0x040fe20000001810 */
[--C-:B------:R-:W-:Y:S01]  /*e700*/  FFMA.FTZ R36, R50, UR7, -R118.reuse ;  /* 0x0000000732247c23 */ /* 0x100fe20008010876 */
[--C-:B------:R-:W-:Y:S01]  /*e710*/  FFMA.FTZ R50, R49, UR7, -R113.reuse ;  /* 0x0000000731327c23 */ /* 0x100fe20008010871 */
[----:B------:R-:W1:Y:S04]  /*e720*/  MUFU.EX2 R37, R51 ;  /* 0x0000003300257308 */ /* 0x000e680000000800 */
[----:B------:R-:W-:Y:S01]  /*e730*/  MUFU.EX2 R36, R36 ;  /* 0x0000002400247308 */ /* 0x000fe20000000800 */
[C---:B--2---:R-:W-:Y:S03]  /*e740*/  HMMA.16816.F32 R40, R8.reuse, R28, R40 ;  /* 0x0000001c0828723c */ /* 0x044fe60000001828 */
[----:B------:R-:W2:Y:S04]  /*e750*/  MUFU.EX2 R49, R57 ;  /* 0x0000003900317308 */ /* 0x000ea80000000800 */
[----:B------:R3:W5:Y:S01]  /*e760*/  MUFU.EX2 R38, R50 ;  /* 0x0000003200267308 */ /* 0x0007620000000800 */
[----:B------:R-:W-:Y:S01]  /*e770*/  HMMA.16816.F32 R32, R8, R30, R32 ;  /* 0x0000001e0820723c */ /* 0x000fe20000001820 */
[----:B------:R-:W4:Y:S01]  /*e780*/  LDSM.16.MT88.4 R28, [R218+0x7c00] ;  /* 0x007c0000da1c783b */ /* 0x000f220000004200 */
[----:B-1----:R-:W-:Y:S01]  /*e790*/  F2FP.F16.F32.PACK_AB R8, R37, R48 ;  /* 0x000000302508723e */ /* 0x002fe200000000ff */
[----:B------:R-:W1:Y:S01]  /*e7a0*/  MUFU.EX2 R44, R44 ;  /* 0x0000002c002c7308 */ /* 0x000e620000000800 */
[----:B------:R-:W-:Y:S01]  /*e7b0*/  FFMA.FTZ R51, R83, UR7, -R118 ;  /* 0x0000000753337c23 */ /* 0x000fe20008010876 */
[--C-:B------:R-:W-:Y:S01]  /*e7c0*/  FFMA.FTZ R83, R88, UR7, -R113.reuse ;  /* 0x0000000758537c23 */ /* 0x100fe20008010871 */
[--C-:B------:R-:W-:Y:S01]  /*e7d0*/  FFMA.FTZ R88, R93, UR7, -R113.reuse ;  /* 0x000000075d587c23 */ /* 0x100fe20008010871 */
[----:B------:R-:W4:Y:S01]  /*e7e0*/  MUFU.EX2 R46, R46 ;  /* 0x0000002e002e7308 */ /* 0x000f220000000800 */
[----:B--2---:R-:W-:Y:S01]  /*e7f0*/  F2FP.F16.F32.PACK_AB R10, R49, R36 ;  /* 0x00000024310a723e */ /* 0x004fe200000000ff */
[----:B------:R-:W-:-:S02]  /*e800*/  FFMA.FTZ R57, R71, UR7, -R113 ;  /* 0x0000000747397c23 */ /* 0x000fc40008010871 */
[----:B------:R-:W-:Y:S01]  /*e810*/  MUFU.EX2 R51, R51 ;  /* 0x0000003300337308 */ /* 0x000fe20000000800 */
[--C-:B------:R-:W-:Y:S01]  /*e820*/  FFMA.FTZ R71, R82, UR7, -R118.reuse ;  /* 0x0000000752477c23 */ /* 0x100fe20008010876 */
[--C-:B---3--:R-:W-:Y:S01]  /*e830*/  FFMA.FTZ R50, R56, UR7, -R118.reuse ;  /* 0x0000000738327c23 */ /* 0x108fe20008010876 */
[----:B-----5:R-:W-:Y:S01]  /*e840*/  F2FP.F16.F32.PACK_AB R9, R39, R38 ;  /* 0x000000262709723e */ /* 0x020fe200000000ff */
[--C-:B------:R-:W-:Y:S01]  /*e850*/  FFMA.FTZ R56, R59, UR7, -R113.reuse ;  /* 0x000000073b387c23 */ /* 0x100fe20008010871 */
[----:B------:R-:W-:Y:S01]  /*e860*/  FFMA.FTZ R59, R58, UR7, -R113 ;  /* 0x000000073a3b7c23 */ /* 0x000fe20008010871 */
[----:B-1----:R-:W-:Y:S01]  /*e870*/  F2FP.F16.F32.PACK_AB R11, R45, R44 ;  /* 0x0000002c2d0b723e */ /* 0x002fe200000000ff */
[----:B------:R-:W1:Y:S01]  /*e880*/  MUFU.EX2 R57, R57 ;  /* 0x0000003900397308 */ /* 0x000e620000000800 */
[----:B------:R-:W-:Y:S01]  /*e890*/  FFMA.FTZ R58, R87, UR7, -R118 ;  /* 0x00000007573a7c23 */ /* 0x000fe20008010876 */
[----:B------:R-:W-:Y:S01]  /*e8a0*/  FADD.FTZ R87, R137, R136 ;  /* 0x0000008889577221 */ /* 0x000fe20000010000 */
[--C-:B------:R-:W-:Y:S01]  /*e8b0*/  FFMA.FTZ R82, R95, UR7, -R118.reuse ;  /* 0x000000075f527c23 */ /* 0x100fe20008010876 */
[----:B------:R-:W2:Y:S02]  /*e8c0*/  MUFU.EX2 R50, R50 ;  /* 0x0000003200327308 */ /* 0x000ea40000000800 */
[C---:B----4-:R-:W-:Y:S01]  /*e8d0*/  HMMA.16816.F32 R16, R8.reuse, R12, R16 ;  /* 0x0000000c0810723c */ /* 0x050fe20000001810 */
[----:B------:R-:W-:Y:S01]  /*e8e0*/  FADD.FTZ R87, R158, R87 ;  /* 0x000000579e577221 */ /* 0x000fe20000010000 */
[----:B------:R-:W-:Y:S03]  /*e8f0*/  MUFU.EX2 R56, R56 ;  /* 0x0000003800387308 */ /* 0x000fe60000000800 */
[----:B------:R-:W-:Y:S01]  /*e900*/  FADD.FTZ R156, R156, R87 ;  /* 0x000000579c9c7221 */ /* 0x000fe20000010000 */
[----:B------:R-:W3:Y:S01]  /*e910*/  MUFU.EX2 R59, R59 ;  /* 0x0000003b003b7308 */ /* 0x000ee20000000800 */
[----:B------:R-:W-:Y:S01]  /*e920*/  FFMA.FTZ R87, R94, UR7, -R118 ;  /* 0x000000075e577c23 */ /* 0x000fe20008010876 */
[----:B------:R-:W-:Y:S01]  /*e930*/  HMMA.16816.F32 R20, R8, R14, R20 ;  /* 0x0000000e0814723c */ /* 0x000fe20000001814 */
[----:B------:R-:W4:Y:S01]  /*e940*/  LDSM.16.MT88.4 R12, [R124+0x2c00] ;  /* 0x002c00007c0c783b */ /* 0x000f220000004200 */
[----:B------:R-:W-:Y:S01]  /*e950*/  MUFU.EX2 R71, R71 ;  /* 0x0000004700477308 */ /* 0x000fe20000000800 */
[----:B------:R-:W-:-:S03]  /*e960*/  FADD.FTZ R149, R149, R156 ;  /* 0x0000009c95957221 */ /* 0x000fc60000010000 */
[----:B------:R-:W5:Y:S01]  /*e970*/  MUFU.EX2 R58, R58 ;  /* 0x0000003a003a7308 */ /* 0x000f620000000800 */
        /* <DEDUP_REMOVED lines=9> */
[----:B------:R-:W5:Y:S01]  /*ea10*/  LDSM.16.MT88.4 R24, [R218+0x8000] ;  /* 0x00800000da18783b */ /* 0x000f620000004200 */
[----:B------:R-:W-:Y:S01]  /*ea20*/  F2FP.F16.F32.PACK_AB R8, R46, R47 ;  /* 0x0000002f2e08723e */ /* 0x000fe200000000ff */
[----:B------:R-:W-:Y:S01]  /*ea30*/  FADD.FTZ R127, R127, R128 ;  /* 0x000000807f7f7221 */ /* 0x000fe20000010000 */
[----:B-1----:R-:W-:Y:S01]  /*ea40*/  F2FP.F16.F32.PACK_AB R9, R57, R54 ;  /* 0x000000363909723e */ /* 0x002fe200000000ff */
[----:B------:R-:W-:Y:S01]  /*ea50*/  FADD.FTZ R170, R170, R161 ;  /* 0x000000a1aaaa7221 */ /* 0x000fe20000010000 */
[----:B--2---:R-:W-:Y:S01]  /*ea60*/  F2FP.F16.F32.PACK_AB R10, R51, R50 ;  /* 0x00000032330a723e */ /* 0x004fe200000000ff */
[----:B------:R-:W-:Y:S01]  /*ea70*/  FADD.FTZ R150, R150, R127 ;  /* 0x0000007f96967221 */ /* 0x000fe20000010000 */
[----:B---3--:R-:W-:Y:S01]  /*ea80*/  F2FP.F16.F32.PACK_AB R11, R59, R56 ;  /* 0x000000383b0b723e */ /* 0x008fe200000000ff */
[----:B------:R-:W-:Y:S02]  /*ea90*/  MUFU.EX2 R82, R82 ;  /* 0x0000005200527308 */ /* 0x000fe40000000800 */
[----:B------:R-:W-:-:S02]  /*eaa0*/  FADD.FTZ R150, R135, R150 ;  /* 0x0000009687967221 */ /* 0x000fc40000010000 */
[----:B------:R-:W-:Y:S02]  /*eab0*/  MUFU.EX2 R87, R87 ;  /* 0x0000005700577308 */ /* 0x000fe40000000800 */
[C---:B------:R-:W-:Y:S01]  /*eac0*/  HMMA.16816.F32 R16, R8.reuse, R28, R16 ;  /* 0x0000001c0810723c */ /* 0x040fe20000001810 */
[----:B------:R-:W-:Y:S01]  /*ead0*/  FFMA.FTZ R28, R84, UR7, -R113 ;  /* 0x00000007541c7c23 */ /* 0x000fe20008010871 */
[----:B------:R-:W-:Y:S01]  /*eae0*/  FADD.FTZ R133, R133, R150 ;  /* 0x0000009685857221 */ /* 0x000fe20000010000 */
[----:B------:R1:W-:Y:S01]  /*eaf0*/  MUFU.EX2 R29, R91 ;  /* 0x0000005b001d7308 */ /* 0x0003e20000000800 */
[----:B------:R-:W-:Y:S02]  /*eb00*/  FFMA.FTZ R84, R99, UR7, -R118 ;  /* 0x0000000763547c23 */ /* 0x000fe40008010876 */
[----:B------:R-:W-:Y:S01]  /*eb10*/  FADD.FTZ R152, R152, R133 ;  /* 0x0000008598987221 */ /* 0x000fe20000010000 */
[----:B------:R-:W-:Y:S01]  /*eb20*/  MUFU.EX2 R28, R28 ;  /* 0x0000001c001c7308 */ /* 0x000fe20000000800 */
[C---:B------:R-:W-:Y:S01]  /*eb30*/  HMMA.16816.F32 R20, R8.reuse, R30, R20 ;  /* 0x0000001e0814723c */ /* 0x040fe20000001814 */
[--C-:B------:R-:W-:Y:S01]  /*eb40*/  FFMA.FTZ R30, R89, UR7, -R113.reuse ;  /* 0x00000007591e7c23 */ /* 0x100fe20008010871 */
[----:B------:R-:W-:Y:S01]  /*eb50*/  FADD.FTZ R145, R145, R152 ;  /* 0x0000009891917221 */ /* 0x000fe20000010000 */
[----:B------:R-:W2:Y:S01]  /*eb60*/  MUFU.EX2 R31, R85 ;  /* 0x00000055001f7308 */ /* 0x000ea20000000800 */
[----:B------:R-:W-:Y:S01]  /*eb70*/  FFMA.FTZ R89, R92, UR7, -R113 ;  /* 0x000000075c597c23 */ /* 0x000fe20008010871 */
[-C--:B------:R-:W-:Y:S01]  /*eb80*/  MOV R133, R2.reuse ;  /* 0x0000000200857202 */ /* 0x080fe20000000f00 */
[----:B------:R-:W-:Y:S01]  /*eb90*/  FADD.FTZ R145, R162, R145 ;  /* 0x00000091a2917221 */ /* 0x000fe20000010000 */
[----:B------:R-:W3:Y:S01]  /*eba0*/  MUFU.EX2 R30, R30 ;  /* 0x0000001e001e7308 */ /* 0x000ee20000000800 */
[----:B----4-:R-:W-:Y:S01]  /*ebb0*/  HMMA.16816.F32 R40, R8, R12, R40 ;  /* 0x0000000c0828723c */ /* 0x010fe20000001828 */
[----:B-1----:R-:W-:Y:S01]  /*ebc0*/  FFMA.FTZ R91, R96, UR7, -R113 ;  /* 0x00000007605b7c23 */ /* 0x002fe20008010871 */
[----:B------:R-:W-:Y:S01]  /*ebd0*/  FADD.FTZ R160, R160, R145 ;  /* 0x00000091a0a07221 */ /* 0x000fe20000010000 */
[----:B------:R-:W-:Y:S01]  /*ebe0*/  MUFU.EX2 R84, R84 ;  /* 0x0000005400547308 */ /* 0x000fe20000000800 */
[----:B------:R-:W-:-:S02]  /*ebf0*/  @P0 MOV R133, R2 ;  /* 0x0000000200850202 */ /* 0x000fc40000000f00 */
[----:B------:R-:W-:Y:S01]  /*ec00*/  FADD.FTZ R160, R159, R160 ;  /* 0x000000a09fa07221 */ /* 0x000fe20000010000 */
[----:B------:R-:W-:Y:S01]  /*ec10*/  MUFU.EX2 R89, R89 ;  /* 0x0000005900597308 */ /* 0x000fe20000000800 */
[----:B------:R-:W-:Y:S01]  /*ec20*/  HMMA.16816.F32 R32, R8, R14, R32 ;  /* 0x0000000e0820723c */ /* 0x000fe20000001820 */
[----:B-----5:R-:W-:Y:S01]  /*ec30*/  F2FP.F16.F32.PACK_AB R8, R58, R71 ;  /* 0x000000473a08723e */ /* 0x020fe200000000ff */
[----:B------:R-:W-:Y:S01]  /*ec40*/  FADD.FTZ R169, R169, R160 ;  /* 0x000000a0a9a97221 */ /* 0x000fe20000010000 */
[----:B--2---:R-:W-:Y:S01]  /*ec50*/  F2FP.F16.F32.PACK_AB R9, R31, R28 ;  /* 0x0000001c1f09723e */ /* 0x004fe200000000ff */
[----:B------:R-:W1:Y:S01]  /*ec60*/  LDSM.16.MT88.4 R12, [R124+0x3000] ;  /* 0x003000007c0c783b */ /* 0x000e620000004200 */
[----:B------:R-:W-:Y:S01]  /*ec70*/  F2FP.F16.F32.PACK_AB R10, R29, R70 ;  /* 0x000000461d0a723e */ /* 0x000fe200000000ff */
[----:B------:R-:W-:Y:S01]  /*ec80*/  FADD.FTZ R176, R176, R169 ;  /* 0x000000a9b0b07221 */ /* 0x000fe20000010000 */
[----:B---3--:R-:W-:Y:S01]  /*ec90*/  F2FP.F16.F32.PACK_AB R11, R83, R30 ;  /* 0x0000001e530b723e */ /* 0x008fe200000000ff */
[----:B------:R-:W-:Y:S01]  /*eca0*/  FFMA.FTZ R85, R90, UR7, -R118 ;  /* 0x000000075a557c23 */ /* 0x000fe20008010876 */
[----:B------:R-:W-:Y:S01]  /*ecb0*/  MUFU.EX2 R88, R88 ;  /* 0x0000005800587308 */ /* 0x000fe20000000800 */
[----:B------:R-:W-:-:S03]  /*ecc0*/  FADD.FTZ R165, R165, R176 ;  /* 0x000000b0a5a57221 */ /* 0x000fc60000010000 */
[----:B------:R-:W-:Y:S01]  /*ecd0*/  MUFU.EX2 R86, R86 ;  /* 0x0000005600567308 */ /* 0x000fe20000000800 */
[C---:B------:R-:W-:Y:S01]  /*ece0*/  HMMA.16816.F32 R16, R8.reuse, R24, R16 ;  /* 0x000000180810723c */ /* 0x040fe20000001810 */
        /* <DEDUP_REMOVED lines=9> */
[----:B------:R-:W4:Y:S02]  /*ed80*/  LDSM.16.MT88.4 R24, [R218+0x8400] ;  /* 0x00840000da18783b */ /* 0x000f240000004200 */
[----:B------:R-:W-:Y:S01]  /*ed90*/  FADD.FTZ R171, R171, R168 ;  /* 0x000000a8abab7221 */ /* 0x000fe20000010000 */
[----:B------:R-:W-:-:S03]  /*eda0*/  FADD.FTZ R153, R153, R174 ;  /* 0x000000ae99997221 */ /* 0x000fc60000010000 */
        /* <DEDUP_REMOVED lines=13> */
[----:B------:R-:W-:Y:S01]  /*ee80*/  HMMA.16816.F32 R32, R8, R14, R32 ;  /* 0x0000000e0820723c */ /* 0x000fe20000001820 */
[----:B--2---:R-:W-:Y:S01]  /*ee90*/  F2FP.F16.F32.PACK_AB R8, R82, R85 ;  /* 0x000000555208723e */ /* 0x004fe200000000ff */
[----:B------:R-:W-:Y:S01]  /*eea0*/  FADD.FTZ R138, R138, R141 ;  /* 0x0000008d8a8a7221 */ /* 0x000fe20000010000 */
[----:B------:R-:W-:Y:S01]  /*eeb0*/  F2FP.F16.F32.PACK_AB R9, R88, R89 ;  /* 0x000000595809723e */ /* 0x000fe200000000ff */
[----:B------:R-:W-:Y:S01]  /*eec0*/  FADD.FTZ R73, R74, R73 ;  /* 0x000000494a497221 */ /* 0x000fe20000010000 */
[----:B------:R-:W-:Y:S01]  /*eed0*/  F2FP.F16.F32.PACK_AB R10, R84, R87 ;  /* 0x00000057540a723e */ /* 0x000fe200000000ff */
[----:B------:R-:W-:Y:S01]  /*eee0*/  FADD.FTZ R157, R157, R138 ;  /* 0x0000008a9d9d7221 */ /* 0x000fe20000010000 */
[----:B---3--:R-:W-:Y:S01]  /*eef0*/  F2FP.F16.F32.PACK_AB R11, R91, R86 ;  /* 0x000000565b0b723e */ /* 0x008fe200000000ff */
[----:B------:R-:W1:Y:S02]  /*ef00*/  LDSM.16.MT88.4 R12, [R124+0x3400] ;  /* 0x003400007c0c783b */ /* 0x000e640000004200 */
[----:B------:R-:W-:-:S04]  /*ef10*/  FADD.FTZ R72, R72, R157 ;  /* 0x0000009d48487221 */ /* 0x000fc80000010000 */
[----:B------:R-:W-:Y:S01]  /*ef20*/  FADD.FTZ R75, R75, R72 ;  /* 0x000000484b4b7221 */ /* 0x000fe20000010000 */
[C---:B----4-:R-:W-:Y:S01]  /*ef30*/  HMMA.16816.F32 R16, R8.reuse, R24, R16 ;  /* 0x000000180810723c */ /* 0x050fe20000001810 */
[----:B------:R-:W-:Y:S02]  /*ef40*/  FADD.FTZ R24, R76, R73 ;  /* 0x000000494c187221 */ /* 0x000fe40000010000 */
[----:B------:R-:W-:Y:S02]  /*ef50*/  FADD.FTZ R64, R64, R75 ;  /* 0x0000004b40407221 */ /* 0x000fe40000010000 */
[----:B------:R-:W-:Y:S02]  /*ef60*/  FADD.FTZ R24, R79, R24 ;  /* 0x000000184f187221 */ /* 0x000fe40000010000 */
[----:B------:R-:W-:Y:S01]  /*ef70*/  FADD.FTZ R64, R77, R64 ;  /* 0x000000404d407221 */ /* 0x000fe20000010000 */
[----:B------:R-:W-:Y:S01]  /*ef80*/  HMMA.16816.F32 R20, R8, R26, R20 ;  /* 0x0000001a0814723c */ /* 0x000fe20000001814 */
[----:B------:R-:W-:-:S02]  /*ef90*/  FADD.FTZ R25, R65, R24 ;  /* 0x0000001841197221 */ /* 0x000fc40000010000 */
[----:B------:R-:W-:Y:S01]  /*efa0*/  FADD.FTZ R67, R67, R64 ;  /* 0x0000004043437221 */ /* 0x000fe20000010000 */
[----:B------:R-:W-:Y:S01]  /*efb0*/  MUFU.EX2 R65, R98 ;  /* 0x0000006200417308 */ /* 0x000fe20000000800 */
[----:B------:R-:W-:Y:S02]  /*efc0*/  FADD.FTZ R25, R66, R25 ;  /* 0x0000001942197221 */ /* 0x000fe40000010000 */
[----:B------:R-:W-:Y:S01]  /*efd0*/  FADD.FTZ R78, R78, R67 ;  /* 0x000000434e4e7221 */ /* 0x000fe20000010000 */
[----:B------:R-:W2:Y:S01]  /*efe0*/  MUFU.EX2 R64, R103 ;  /* 0x0000006700407308 */ /* 0x000ea20000000800 */
[----:B------:R-:W-:Y:S02]  /*eff0*/  FADD.FTZ R66, R62, R25 ;  /* 0x000000193e427221 */ /* 0x000fe40000010000 */
[----:B------:R-:W-:Y:S01]  /*f000*/  FADD.FTZ R67, R61, R78 ;  /* 0x0000004e3d437221 */ /* 0x000fe20000010000 */
[----:B------:R-:W3:Y:S01]  /*f010*/  LDSM.16.MT88.4 R24, [R218+0x8800] ;  /* 0x00880000da18783b */ /* 0x000ee20000004200 */
[----:B------:R-:W-:Y:S01]  /*f020*/  FADD.FTZ R81, R81, R66 ;  /* 0x0000004251517221 */ /* 0x000fe20000010000 */
[----:B------:R-:W-:Y:S01]  /*f030*/  MUFU.EX2 R62, R104 ;  /* 0x00000068003e7308 */ /* 0x000fe20000000800 */
        /* <DEDUP_REMOVED lines=10> */
[----:B------:R-:W1:Y:S01]  /*f0e0*/  MUFU.EX2 R67, R100 ;  /* 0x0000006400437308 */ /* 0x000e620000000800 */
[----:B------:R-:W-:Y:S01]  /*f0f0*/  FADD.FTZ R55, R80, R55 ;  /* 0x0000003750377221 */ /* 0x000fe20000010000 */
[----:B--2---:R-:W-:Y:S01]  /*f100*/  F2FP.F16.F32.PACK_AB R12, R64, R65 ;  /* 0x00000041400c723e */ /* 0x004fe200000000ff */
[----:B------:R-:W-:Y:S01]  /*f110*/  FADD.FTZ R63, R63, R0 ;  /* 0x000000003f3f7221 */ /* 0x000fe20000010000 */
[----:B------:R-:W-:Y:S01]  /*f120*/  MUFU.EX2 R52, R102 ;  /* 0x0000006600347308 */ /* 0x000fe20000000800 */
[----:B------:R-:W-:Y:S01]  /*f130*/  FADD.FTZ R48, R48, R55 ;  /* 0x0000003730307221 */ /* 0x000fe20000010000 */
[----:B------:R-:W-:Y:S01]  /*f140*/  HMMA.16816.F32 R32, R8, R14, R32 ;  /* 0x0000000e0820723c */ /* 0x000fe20000001820 */
[----:B------:R-:W-:Y:S01]  /*f150*/  FADD.FTZ R38, R38, R63 ;  /* 0x0000003f26267221 */ /* 0x000fe20000010000 */
[----:B------:R-:W2:Y:S01]  /*f160*/  LDSM.16.MT88.4 R8, [R124+0x3800] ;  /* 0x003800007c08783b */ /* 0x000ea20000004200 */
[----:B------:R-:W-:Y:S01]  /*f170*/  FADD.FTZ R37, R37, R48 ;  /* 0x0000003025257221 */ /* 0x000fe20000010000 */
[----:B------:R-:W5:Y:S01]  /*f180*/  MUFU.EX2 R53, R107 ;  /* 0x0000006b00357308 */ /* 0x000f620000000800 */
[----:B------:R-:W-:Y:S01]  /*f190*/  FADD.FTZ R39, R39, R38 ;  /* 0x0000002627277221 */ /* 0x000fe20000010000 */
[----:B----4-:R-:W-:Y:S01]  /*f1a0*/  F2FP.F16.F32.PACK_AB R14, R61, R62 ;  /* 0x0000003e3d0e723e */ /* 0x010fe200000000ff */
[----:B------:R-:W-:Y:S01]  /*f1b0*/  FADD.FTZ R36, R36, R37 ;  /* 0x0000002524247221 */ /* 0x000fe20000010000 */
[----:B-1----:R-:W-:Y:S01]  /*f1c0*/  F2FP.F16.F32.PACK_AB R13, R67, R66 ;  /* 0x00000042430d723e */ /* 0x002fe200000000ff */
[----:B------:R-:W-:Y:S01]  /*f1d0*/  FADD.FTZ R44, R44, R39 ;  /* 0x000000272c2c7221 */ /* 0x000fe20000010000 */
[----:B------:R-:W-:Y:S01]  /*f1e0*/  FFMA.FTZ R0, R111, UR7, -R118 ;  /* 0x000000076f007c23 */ /* 0x000fe20008010876 */
[----:B------:R-:W-:Y:S01]  /*f1f0*/  FADD.FTZ R36, R49, R36 ;  /* 0x0000002431247221 */ /* 0x000fe20000010000 */
[----:B------:R-:W-:Y:S01]  /*f200*/  FFMA.FTZ R37, R7, UR7, -R113 ;  /* 0x0000000707257c23 */ /* 0x000fe20008010871 */
[----:B------:R-:W-:-:S02]  /*f210*/  FADD.FTZ R45, R45, R44 ;  /* 0x0000002c2d2d7221 */ /* 0x000fc40000010000 */
[----:B------:R-:W-:Y:S01]  /*f220*/  FADD.FTZ R47, R47, R36 ;  /* 0x000000242f2f7221 */ /* 0x000fe20000010000 */
[----:B------:R-:W-:Y:S01]  /*f230*/  MUFU.EX2 R0, R0 ;  /* 0x0000000000007308 */ /* 0x000fe20000000800 */
[----:B------:R-:W-:Y:S01]  /*f240*/  FADD.FTZ R54, R54, R45 ;  /* 0x0000002d36367221 */ /* 0x000fe20000010000 */
[----:B-----5:R-:W-:Y:S01]  /*f250*/  F2FP.F16.F32.PACK_AB R15, R53, R52 ;  /* 0x00000034350f723e */ /* 0x020fe200000000ff */
[----:B------:R-:W-:Y:S01]  /*f260*/  FADD.FTZ R47, R46, R47 ;  /* 0x0000002f2e2f7221 */ /* 0x000fe20000010000 */
[----:B------:R-:W-:Y:S01]  /*f270*/  MUFU.EX2 R37, R37 ;  /* 0x0000002500257308 */ /* 0x000fe20000000800 */
[----:B------:R-:W-:Y:S02]  /*f280*/  FADD.FTZ R57, R57, R54 ;  /* 0x0000003639397221 */ /* 0x000fe40000010000 */
[----:B------:R-:W-:Y:S02]  /*f290*/  FADD.FTZ R50, R50, R47 ;  /* 0x0000002f32327221 */ /* 0x000fe40000010000 */
[----:B------:R-:W-:Y:S01]  /*f2a0*/  FADD.FTZ R56, R56, R57 ;  /* 0x0000003938387221 */ /* 0x000fe20000010000 */
[----:B---3--:R-:W-:Y:S01]  /*f2b0*/  HMMA.16816.F32 R20, R12, R26, R20 ;  /* 0x0000001a0c14723c */ /* 0x008fe20000001814 */
[----:B------:R-:W-:Y:S01]  /*f2c0*/  FADD.FTZ R50, R51, R50 ;  /* 0x0000003233327221 */ /* 0x000fe20000010000 */
[----:B------:R1:W3:Y:S01]  /*f2d0*/  MUFU.EX2 R27, R6 ;  /* 0x00000006001b7308 */ /* 0x0002e20000000800 */
[----:B------:R-:W-:Y:S01]  /*f2e0*/  FADD.FTZ R59, R59, R56 ;  /* 0x000000383b3b7221 */ /* 0x000fe20000010000 */
[----:B------:R-:W-:Y:S01]  /*f2f0*/  FFMA.FTZ R26, R4, UR7, -R113 ;  /* 0x00000007041a7c23 */ /* 0x000fe20008010871 */
[----:B------:R-:W-:-:S02]  /*f300*/  FADD.FTZ R71, R71, R50 ;  /* 0x0000003247477221 */ /* 0x000fc40000010000 */
[----:B------:R-:W-:Y:S01]  /*f310*/  FADD.FTZ R28, R28, R59 ;  /* 0x0000003b1c1c7221 */ /* 0x000fe20000010000 */
[C---:B------:R-:W-:Y:S01]  /*f320*/  HMMA.16816.F32 R16, R12.reuse, R24, R16 ;  /* 0x000000180c10723c */ /* 0x040fe20000001810 */
[----:B------:R-:W-:Y:S01]  /*f330*/  FADD.FTZ R5, R58, R71 ;  /* 0x000000473a057221 */ /* 0x000fe20000010000 */
[----:B------:R-:W-:Y:S01]  /*f340*/  FFMA.FTZ R25, R106, UR7, -R118 ;  /* 0x000000076a197c23 */ /* 0x000fe20008010876 */
[----:B------:R-:W-:Y:S01]  /*f350*/  FADD.FTZ R31, R31, R28 ;  /* 0x0000001c1f1f7221 */ /* 0x000fe20000010000 */
[----:B------:R-:W-:Y:S01]  /*f360*/  FFMA.FTZ R24, R108, UR7, -R113 ;  /* 0x000000076c187c23 */ /* 0x000fe20008010871 */
[----:B------:R-:W-:Y:S01]  /*f370*/  FADD.FTZ R4, R70, R5 ;  /* 0x0000000546047221 */ /* 0x000fe20000010000 */
[----:B------:R-:W4:Y:S01]  /*f380*/  MUFU.EX2 R26, R26 ;  /* 0x0000001a001a7308 */ /* 0x000f220000000800 */
[----:B------:R-:W-:Y:S01]  /*f390*/  @UP0 UIADD3 UR7, UPT, UPT, UR18, -0x3, URZ ;  /* 0xfffffffd12070890 */ /* 0x000fe2000fffe0ff */
[----:B-1----:R-:W-:Y:S01]  /*f3a0*/  FADD.FTZ R6, R30, R31 ;  /* 0x0000001f1e067221 */ /* 0x002fe20000010000 */
[----:B------:R-:W-:Y:S01]  /*f3b0*/  FADD.FTZ R4, R29, R4 ;  /* 0x000000041d047221 */ /* 0x000fe20000010000 */
[----:B--2---:R-:W-:Y:S01]  /*f3c0*/  HMMA.16816.F32 R40, R12, R8, R40 ;  /* 0x000000080c28723c */ /* 0x004fe20000001828 */
[----:B------:R-:W1:Y:S01]  /*f3d0*/  MUFU.EX2 R25, R25 ;  /* 0x0000001900197308 */ /* 0x000e620000000800 */
[----:B------:R-:W-:Y:S01]  /*f3e0*/  FADD.FTZ R6, R83, R6 ;  /* 0x0000000653067221 */ /* 0x000fe20000010000 */
[----:B------:R-:W-:-:S02]  /*f3f0*/  FADD.FTZ R85, R85, R4 ;  /* 0x0000000455557221 */ /* 0x000fc40000010000 */
[----:B------:R-:W2:Y:S01]  /*f400*/  MUFU.EX2 R24, R24 ;  /* 0x0000001800187308 */ /* 0x000ea20000000800 */
[----:B------:R-:W-:Y:S01]  /*f410*/  FADD.FTZ R9, R89, R6 ;  /* 0x0000000659097221 */ /* 0x000fe20000010000 */
[----:B------:R-:W-:Y:S01]  /*f420*/  FADD.FTZ R82, R82, R85 ;  /* 0x0000005552527221 */ /* 0x000fe20000010000 */
[----:B------:R-:W-:Y:S01]  /*f430*/  HMMA.16816.F32 R32, R12, R10, R32 ;  /* 0x0000000a0c20723c */ /* 0x000fe20000001820 */
[----:B---3--:R-:W-:Y:S01]  /*f440*/  F2FP.F16.F32.PACK_AB R6, R190, R27 ;  /* 0x0000001bbe06723e */ /* 0x008fe200000000ff */
[----:B------:R-:W-:Y:S01]  /*f450*/  FADD.FTZ R9, R88, R9 ;  /* 0x0000000958097221 */ /* 0x000fe20000010000 */
[----:B------:R-:W-:Y:S01]  /*f460*/  FADD.FTZ R87, R87, R82 ;  /* 0x0000005257577221 */ /* 0x000fe20000010000 */
[----:B----4-:R-:W-:Y:S02]  /*f470*/  F2FP.F16.F32.PACK_AB R7, R191, R26 ;  /* 0x0000001abf07723e */ /* 0x010fe400000000ff */
[----:B------:R-:W-:Y:S01]  /*f480*/  FADD.FTZ R86, R86, R9 ;  /* 0x0000000956567221 */ /* 0x000fe20000010000 */
[----:B------:R-:W-:Y:S01]  /*f490*/  FADD.FTZ R84, R84, R87 ;  /* 0x0000005754547221 */ /* 0x000fe20000010000 */
[----:B-1----:R-:W-:-:S02]  /*f4a0*/  F2FP.F16.F32.PACK_AB R4, R0, R25 ;  /* 0x000000190004723e */ /* 0x002fc400000000ff */
        /* <DEDUP_REMOVED lines=23> */
[----:B------:R-:W-:-:S15]  /*f620*/  BRA.U UP0, `(.L_x_2152) ;  /* 0x0000000100047547 */ /* 0x000fde000b800000 */
.L_x_2144:
[----:B------:R-:W-:-:S12]  /*f630*/  UIADD3 UR7, UPT, UPT, UR19, -0x1, URZ ;  /* 0xffffffff13077890 */ /* 0x000fd8000fffe0ff */
.L_x_2152:
[----:B------:R-:W-:Y:S01]  /*f640*/  UISETP.GE.AND UP0, UPT, UR7, UR16, UPT ;  /* 0x000000100700728c */ /* 0x000fe2000bf06270 */
        /* <DEDUP_REMOVED lines=19> */
[----:B------:R-:W1:Y:S01]  /*f780*/  LDCU.64 UR8, c[0x0][0x3a0] ;  /* 0x00007400ff0877ac */ /* 0x000e620008000a00 */
[----:B------:R-:W1:Y:S01]  /*f790*/  LDCU.64 UR10, c[0x0][0x3a8] ;  /* 0x00007500ff0a77ac */ /* 0x000e620008000a00 */
[----:B------:R-:W-:-:S02]  /*f7a0*/  UIADD3 UR19, UPT, UPT, UR19, 0x100, URZ ;  /* 0x0000010013137890 */ /* 0x000fc4000fffe0ff */
[----:B--2---:R-:W-:-:S12]  /*f7b0*/  ULEA UR5, UR5, UR7, 0x18 ;  /* 0x0000000705057291 */ /* 0x004fd8000f8ec0ff */
.L_x_2157:
        /* <DEDUP_REMOVED lines=14> */
[C---:B------:R-:W-:Y:S02]  /*f8a0*/  LOP3.LUT R2, R215.reuse, 0x18, RZ, 0xc0, !PT ;  /* 0x00000018d7027812 */ /* 0x040fe400078ec0ff */
[----:B------:R-:W-:Y:S02]  /*f8b0*/  LOP3.LUT R4, R215, 0x1f20, RZ, 0xc0, !PT ;  /* 0x00001f20d7047812 */ /* 0x000fe400078ec0ff */
[----:B------:R-:W-:Y:S02]  /*f8c0*/  LOP3.LUT R225, R225, R214, RZ, 0x3c, !PT ;  /* 0x000000d6e1e17212 */ /* 0x000fe400078e3cff */
[----:B------:R-:W-:Y:S02]  /*f8d0*/  @!P2 IADD3 R220, P0, PT, R220, R5, RZ ;  /* 0x00000005dcdca210 */ /* 0x000fe40007f1e0ff */
[C---:B---3--:R-:W-:Y:S02]  /*f8e0*/  ISETP.GE.AND P3, PT, R2.reuse, UR12, PT ;  /* 0x0000000c02007c0c */ /* 0x048fe4000bf66270 */
[----:B------:R-:W-:Y:S02]  /*f8f0*/  ISETP.GE.AND P4, PT, R2, UR12, PT ;  /* 0x0000000c02007c0c */ /* 0x000fe4000bf86270 */
[----:B------:R-:W-:Y:S02]  /*f900*/  LOP3.LUT R225, R4, R225, RZ, 0xfc, !PT ;  /* 0x000000e104e17212 */ /* 0x000fe400078efcff */
[----:B------:R-:W-:Y:S01]  /*f910*/  @!P2 LEA.HI.X.SX32 R219, R0, R219, 0x1, P0 ;  /* 0x000000db00dba211 */ /* 0x000fe200000f0eff */
[----:B-1----:R-:W-:Y:S08]  /*f920*/  @!P2 BRA `(.L_x_2154) ;  /* 0x0000000000f8a947 */ /* 0x002ff00003800000 */
        /* <DEDUP_REMOVED lines=62> */
.L_x_2154:
[----:B------:R-:W-:Y:S01]  /*fd10*/  LEA R225, R225, UR5, 0x1 ;  /* 0x00000005e1e17c11 */ /* 0x000fe2000f8e08ff */
[----:B------:R-:W-:Y:S01]  /*fd20*/  @!P4 IMAD.MOV.U32 R221, RZ, RZ, R219 ;  /* 0x000000ffffddc224 */ /* 0x000fe200078e00db */
[C-C-:B------:R-:W-:Y:S01]  /*fd30*/  SHF.L.U64.HI R230, R226.reuse, 0x6, R213.reuse ;  /* 0x00000006e2e67819 */ /* 0x140fe200000102d5 */
[----:B------:R-:W-:Y:S01]  /*fd40*/  IMAD.SHL.U32 R237, R226, 0x40, RZ ;  /* 0x00000040e2ed7824 */ /* 0x000fe200078e00ff */
[----:B------:R-:W-:Y:S01]  /*fd50*/  MOV R0, 0x20 ;  /* 0x0000002000007802 */ /* 0x000fe20000000f00 */
[C---:B------:R-:W-:Y:S01]  /*fd60*/  @!P3 IMAD R228, R213.reuse, 0xc0, RZ ;  /* 0x000000c0d5e4b824 */ /* 0x040fe200078e02ff */
[----:B------:R-:W-:Y:S01]  /*fd70*/  @!PT LDS RZ, [RZ] ;  /* 0x00000000fffff984 */ /* 0x000fe20000000800 */
[----:B------:R-:W-:Y:S01]  /*fd80*/  @!PT LDS RZ, [RZ] ;  /* 0x00000000fffff984 */ /* 0x000fe20000000800 */
[----:B------:R-:W-:Y:S01]  /*fd90*/  @!PT LDS RZ, [RZ] ;  /* 0x00000000fffff984 */ /* 0x000fe20000000800 */
[----:B------:R-:W-:Y:S01]  /*fda0*/  @!P4 LDGSTS.E.BYPASS.LTC128B.128 [R225+0x5000], desc[UR14][R220.64] ;  /* 0x05000000dce1cfae */ /* 0x000fe2000b981a0e */
[----:B------:R-:W-:Y:S01]  /*fdb0*/  @!P3 IMAD R227, R213, 0x140, RZ ;  /* 0x00000140d5e3b824 */ /* 0x000fe200078e02ff */
[----:B------:R-:W-:Y:S01]  /*fdc0*/  IADD3 R240, P0, PT, R237, R220, RZ ;  /* 0x000000dcedf07210 */ /* 0x000fe20007f1e0ff */
[----:B------:R-:W-:Y:S02]  /*fdd0*/  UIADD3 UR18, UPT, UPT, UR18, -0x1, URZ ;  /* 0xffffffff12127890 */ /* 0x000fe4000fffe0ff */
[----:B------:R-:W-:Y:S01]  /*fde0*/  @P4 STS.128 [R225+0x5000], RZ ;  /* 0x005000ffe1004388 */ /* 0x000fe20000000c00 */
[----:B------:R-:W-:Y:S01]  /*fdf0*/  IADD3.X R241, PT, PT, R230, R219, RZ, P0, !PT ;  /* 0x000000dbe6f17210 */ /* 0x000fe200007fe4ff */
[----:B------:R-:W-:Y:S03]  /*fe00*/  @!P3 IMAD.MOV.U32 R238, RZ, RZ, R240 ;  /* 0x000000ffffeeb224 */ /* 0x000fe600078e00f0 */
[----:B------:R-:W-:Y:S01]  /*fe10*/  @P3 STS.128 [R225+0x5800], RZ ;  /* 0x005800ffe1003388 */ /* 0x000fe20000000c00 */
[-C--:B------:R-:W-:Y:S01]  /*fe20*/  @!P3 LEA R232, P0, R226, R240.reuse, 0x8 ;  /* 0x000000f0e2e8b211 */ /* 0x080fe200078040ff */
[----:B------:R-:W-:Y:S01]  /*fe30*/  UISETP.GT.AND UP0, UPT, UR18, UR16, UPT ;  /* 0x000000101200728c */ /* 0x000fe2000bf04270 */
[----:B------:R-:W-:Y:S02]  /*fe40*/  @!P3 IADD3 R236, P5, PT, R240, R237, RZ ;  /* 0x000000edf0ecb210 */ /* 0x000fe40007fbe0ff */
[----:B------:R-:W-:Y:S01]  /*fe50*/  @!PT LDS RZ, [RZ] ;  /* 0x00000000fffff984 */ /* 0x000fe20000000800 */
[----:B------:R-:W-:Y:S01]  /*fe60*/  @!PT LDS RZ, [RZ] ;  /* 0x00000000fffff984 */ /* 0x000fe20000000800 */
[----:B------:R-:W-:Y:S01]  /*fe70*/  @!PT LDS RZ, [RZ] ;  /* 0x00000000fffff984 */ /* 0x000fe20000000800 */
[----:B------:R1:W-:Y:S01]  /*fe80*/  @!P3 LDGSTS.E.BYPASS.LTC128B.128 [R225+0x5800], desc[UR14][R240.64] ;  /* 0x05800000f0e1bfae */ /* 0x0003e2000b981a0e */
[CCC-:B------:R-:W-:Y:S02]  /*fe90*/  @!P3 LEA.HI.X R233, R226.reuse, R241.reuse, R213.reuse, 0x8, P0 ;  /* 0x000000f1e2e9b211 */ /* 0x1c0fe400000f44d5 */
[C---:B------:R-:W-:Y:S02]  /*fea0*/  @!P3 LEA R234, P1, R226.reuse, R240, 0x7 ;  /* 0x000000f0e2eab211 */ /* 0x040fe400078238ff */
[----:B------:R-:W-:Y:S01]  /*feb0*/  @P3 STS.128 [R225+0x6000], RZ ;  /* 0x006000ffe1003388 */ /* 0x000fe20000000c00 */
[----:B------:R-:W-:Y:S01]  /*fec0*/  @!P3 IMAD.X R237, R241, 0x1, R230, P5 ;  /* 0x00000001f1edb824 */ /* 0x000fe200028e06e6 */
[-C--:B------:R-:W-:Y:S01]  /*fed0*/  @!P3 MOV R239, R241.reuse ;  /* 0x000000f100efb202 */ /* 0x080fe20000000f00 */
[----:B------:R-:W-:Y:S01]  /*fee0*/  @!P3 IMAD.MOV.U32 R230, RZ, RZ, R240 ;  /* 0x000000ffffe6b224 */ /* 0x000fe200078e00f0 */
[CC--:B------:R-:W-:Y:S01]  /*fef0*/  @!P3 LEA.HI.X R235, R226.reuse, R241.reuse, R213, 0x7, P1 ;  /* 0x000000f1e2ebb211 */ /* 0x0c0fe200008f3cd5 */
[----:B------:R-:W-:Y:S01]  /*ff00*/  @!P3 IMAD R213, R213, 0x180, RZ ;  /* 0x00000180d5d5b824 */ /* 0x000fe200078e02ff */
[----:B------:R-:W-:Y:S01]  /*ff10*/  @!PT LDS RZ, [RZ] ;  /* 0x00000000fffff984 */ /* 0x000fe20000000800 */
[----:B------:R-:W-:Y:S01]  /*ff20*/  @!PT LDS RZ, [RZ] ;  /* 0x00000000fffff984 */ /* 0x000fe20000000800 */
[----:B------:R-:W-:Y:S01]  /*ff30*/  @!PT LDS RZ, [RZ] ;  /* 0x00000000fffff984 */ /* 0x000fe20000000800 */
[----:B------:R2:W-:Y:S01]  /*ff40*/  @!P3 LDGSTS.E.BYPASS.LTC128B.128 [R225+0x6000], desc[UR14][R236.64] ;  /* 0x06000000ece1bfae */ /* 0x0005e2000b981a0e */
[----:B------:R-:W-:Y:S01]  /*ff50*/  @!P3 IMAD.WIDE.U32 R238, R226, 0xc0, R238 ;  /* 0x000000c0e2eeb825 */ /* 0x000fe200078e00ee */
[----:B------:R-:W-:Y:S03]  /*ff60*/  @!P3 MOV R231, R241 ;  /* 0x000000f100e7b202 */ /* 0x000fe60000000f00 */
[----:B------:R-:W-:Y:S01]  /*ff70*/  @P3 STS.128 [R225+0x6800], RZ ;  /* 0x006800ffe1003388 */ /* 0x000fe20000000c00 */
[----:B------:R-:W-:Y:S01]  /*ff80*/  @!P3 IMAD.IADD R239, R228, 0x1, R239 ;  /* 0x00000001e4efb824 */ /* 0x000fe200078e02ef */
[----:B------:R-:W-:Y:S01]  /*ff90*/  LOP3.LUT P0, RZ, R3, 0x4, RZ, 0xc0, !PT ;  /* 0x0000000403ff7812 */ /* 0x000fe2000780c0ff */
[----:B------:R-:W-:Y:S02]  /*ffa0*/  @!P3 IMAD.WIDE.U32 R230, R226, 0x140, R230 ;  /* 0x00000140e2e6b825 */ /* 0x000fe400078e00e6 */
[----:B------:R-:W-:Y:S01]  /*ffb0*/  @!PT LDS RZ, [RZ] ;  /* 0x00000000fffff984 */ /* 0x000fe20000000800 */
[----:B------:R-:W-:Y:S01]  /*ffc0*/  @!PT LDS RZ, [RZ] ;  /* 0x00000000fffff984 */ /* 0x000fe20000000800 */
[----:B------:R-:W-:Y:S01]  /*ffd0*/  @!PT LDS RZ, [RZ] ;  /* 0x00000000fffff984 */ /* 0x000fe20000000800 */
[----:B------:R2:W-:Y:S01]  /*ffe0*/  @!P3 LDGSTS.E.BYPASS.LTC128B.128 [R225+0x6800], desc[UR14][R234.64] ;  /* 0x06800000eae1bfae */ /* 0x0005e2000b981a0e */
[----:B------:R-:W-:Y:S04]  /*fff0*/  SEL R0, R0, 0xffffffe0, !P0 ;  /* 0xffffffe000007807 */ /* 0x000fe80004000000 */
[----:B------:R-:W-:Y:S01]  /*10000*/  @P3 STS.128 [R225+0x7000], RZ ;  /* 0x007000ffe1003388 */ /* 0x000fe20000000c00 */
[----:B------:R-:W-:Y:S01]  /*10010*/  @!P3 IADD3 R231, PT, PT, R227, R231, RZ ;  /* 0x000000e7e3e7b210 */ /* 0x000fe20007ffe0ff */
[----:B------:R-:W-:Y:S03]  /*10020*/  IMAD.IADD R2, R189, 0x1, R0 ;  /* 0x00000001bd027824 */ /* 0x000fe600078e0200 */
[----:B------:R-:W-:Y:S01]  /*10030*/  @!PT LDS RZ, [RZ] ;  /* 0x00000000fffff984 */ /* 0x000fe20000000800 */
[----:B------:R-:W-:Y:S01]  /*10040*/  @!PT LDS RZ, [RZ] ;  /* 0x00000000fffff984 */ /* 0x000fe20000000800 */
[----:B------:R-:W-:Y:S01]  /*10050*/  @!PT LDS RZ, [RZ] ;  /* 0x00000000fffff984 */ /* 0x000fe20000000800 */
[----:B------:R2:W-:Y:S01]  /*10060*/  @!P3 LDGSTS.E.BYPASS.LTC128B.128 [R225+0x7000], desc[UR14][R238.64] ;  /* 0x07000000eee1bfae */ /* 0x0005e2000b981a0e */
[----:B------:R-:W-:Y:S01]  /*10070*/  IADD3 R0, PT, PT, R0, R188, RZ ;  /* 0x000000bc00007210 */ /* 0x000fe20007ffe0ff */
        /* <DEDUP_REMOVED lines=19> */
[----:B------:R-:W1:Y:S05]  /*101b0*/  LDSM.16.M88.4 R8, [R188] ;  /* 0x00000000bc08783b */ /* 0x000e6a0000000200 */
        /* <DEDUP_REMOVED lines=23> */
[----:B------:R-:W4:Y:S05]  /*10330*/  LDSM.16.M88.4 R144, [R0] ;  /* 0x000000000090783b */ /* 0x000f2a0000000200 */
        /* <DEDUP_REMOVED lines=154> */
.L_x_2156:
        /* <DEDUP_REMOVED lines=61> */
.L_x_2155:
[C---:B-1----:R-:W-:Y:S01]  /*110b0*/  IADD3 R139, PT, PT, R192.reuse, -0x80, RZ ;  /* 0xffffff80c08b7810 */ /* 0x042fe20007ffe0ff */
[----:B------:R-:W-:Y:S01]  /*110c0*/  LDSM.16.MT88.4 R144, [R218+0x5000] ;  /* 0x00500000da90783b */ /* 0x000fe20000004200 */
[C---:B------:R-:W-:Y:S01]  /*110d0*/  IADD3 R136, PT, PT, R192.reuse, -0x7f, RZ ;  /* 0xffffff81c0887810 */ /* 0x040fe20007ffe0ff */
[----:B------:R-:W-:Y:S01]  /*110e0*/  UISETP.GT.AND UP0, UPT, UR18, UR16, UPT ;  /* 0x000000101200728c */ /* 0x000fe2000bf04270 */
[----:B------:R-:W-:Y:S01]  /*110f0*/  I2FP.F32.S32 R139, R139 ;  /* 0x0000008b008b7245 */ /* 0x000fe20000201400 */
[----:B------:R-:W-:Y:S01]  /*11100*/  UIADD3 UR19, UPT, UPT, UR19, -0x100, URZ ;  /* 0xffffff0013137890 */ /* 0x000fe2000fffe0ff */
[C---:B------:R-:W-:Y:S02]  /*11110*/  IADD3 R140, PT, PT, R192.reuse, -0x78, RZ ;  /* 0xffffff88c08c7810 */ /* 0x040fe40007ffe0ff */
[----:B------:R-:W-:Y:S01]  /*11120*/  I2FP.F32.S32 R136, R136 ;  /* 0x0000008800887245 */ /* 0x000fe20000201400 */
[C---:B------:R-:W-:Y:S01]  /*11130*/  FFMA.FTZ R4, R139.reuse, UR6, R4 ;  /* 0x000000068b047c23 */ /* 0x040fe20008010004 */
[----:B------:R-:W-:Y:S01]  /*11140*/  IADD3 R138, PT, PT, R192, -0x77, RZ ;  /* 0xffffff89c08a7810 */ /* 0x000fe20007ffe0ff */
[----:B------:R-:W-:Y:S01]  /*11150*/  FFMA.FTZ R6, R139, UR6, R6 ;  /* 0x000000068b067c23 */ /* 0x000fe20008010006 */
[----:B------:R-:W-:Y:S01]  /*11160*/  I2FP.F32.S32 R139, R140 ;  /* 0x0000008c008b7245 */ /* 0x000fe20000201400 */
[----:B------:R-:W-:Y:S01]  /*11170*/  FFMA.FTZ R5, R136, UR6, R5 ;  /* 0x0000000688057c23 */ /* 0x000fe20008010005 */
[----:B------:R-:W-:Y:S01]  /*11180*/  IADD3 R140, PT, PT, R192, -0x70, RZ ;  /* 0xffffff90c08c7810 */ /* 0x000fe20007ffe0ff */
[----:B------:R-:W-:Y:S01]  /*11190*/  FFMA.FTZ R7, R136, UR6, R7 ;  /* 0x0000000688077c23 */ /* 0x000fe20008010007 */
[----:B------:R-:W-:Y:S01]  /*111a0*/  I2FP.F32.S32 R136, R138 ;  /* 0x0000008a00887245 */ /* 0x000fe20000201400 */
[C---:B------:R-:W-:Y:S01]  /*111b0*/  FFMA.FTZ R8, R139.reuse, UR6, R8 ;  /* 0x000000068b087c23 */ /* 0x040fe20008010008 */
[----:B------:R-:W-:Y:S01]  /*111c0*/  FFMA.FTZ R10, R139, UR6, R10 ;  /* 0x000000068b0a7c23 */ /* 0x000fe2000801000a */
[----:B------:R-:W-:Y:S02]  /*111d0*/  IADD3 R138, PT, PT, R192, -0x6f, RZ ;  /* 0xffffff91c08a7810 */ /* 0x000fe40007ffe0ff */
[----:B------:R-:W-:Y:S01]  /*111e0*/  I2FP.F32.S32 R139, R140 ;  /* 0x0000008c008b7245 */ /* 0x000fe20000201400 */
[----:B------:R-:W-:Y:S01]  /*111f0*/  FFMA.FTZ R9, R136, UR6, R9 ;  /* 0x0000000688097c23 */ /* 0x000fe20008010009 */
[----:B------:R-:W-:Y:S01]  /*11200*/  IADD3 R140, PT, PT, R192, -0x68, RZ ;  /* 0xffffff98c08c7810 */ /* 0x000fe20007ffe0ff */
[----:B------:R-:W-:Y:S01]  /*11210*/  FFMA.FTZ R11, R136, UR6, R11 ;  /* 0x00000006880b7c23 */ /* 0x000fe2000801000b */
[----:B------:R-:W-:Y:S01]  /*11220*/  I2FP.F32.S32 R136, R138 ;  /* 0x0000008a00887245 */ /* 0x000fe20000201400 */
[C---:B------:R-:W-:Y:S01]  /*11230*/  FFMA.FTZ R12, R139.reuse, UR6, R12 ;  /* 0x000000068b0c7c23 */ /* 0x040fe2000801000c */
[----:B------:R-:W-:Y:S01]  /*11240*/  I2FP.F32.S32 R133, R140 ;  /* 0x0000008c00857245 */ /* 0x000fe20000201400 */
[----:B------:R-:W-:Y:S01]  /*11250*/  FFMA.FTZ R14, R139, UR6, R14 ;  /* 0x000000068b0e7c23 */ /* 0x000fe2000801000e */
[----:B------:R-:W-:Y:S01]  /*11260*/  IADD3 R138, PT, PT, R192, -0x67, RZ ;  /* 0xffffff99c08a7810 */ /* 0x000fe20007ffe0ff */
[----:B------:R-:W-:Y:S01]  /*11270*/  FFMA.FTZ R13, R136, UR6, R13 ;  /* 0x00000006880d7c23 */ /* 0x000fe2000801000d */
[----:B------:R-:W-:Y:S01]  /*11280*/  IADD3 R2, PT, PT, R192, -0x60, RZ ;  /* 0xffffffa0c0027810 */ /* 0x000fe20007ffe0ff */
[----:B------:R-:W-:Y:S01]  /*11290*/  FFMA.FTZ R15, R136, UR6, R15 ;  /* 0x00000006880f7c23 */ /* 0x000fe2000801000f */
[----:B------:R-:W-:Y:S01]  /*112a0*/  I2FP.F32.S32 R0, R138 ;  /* 0x0000008a00007245 */ /* 0x000fe20000201400 */
[C---:B------:R-:W-:Y:S01]  /*112b0*/  FFMA.FTZ R16, R133.reuse, UR6, R16 ;  /* 0x0000000685107c23 */ /* 0x040fe20008010010 */
[----:B------:R-:W-:Y:S01]  /*112c0*/  FFMA.FTZ R18, R133, UR6, R18 ;  /* 0x0000000685127c23 */ /* 0x000fe20008010012 */
[----:B------:R-:W-:Y:S02]  /*112d0*/  I2FP.F32.S32 R133, R2 ;  /* 0x0000000200857245 */ /* 0x000fe40000201400 */
        /* <DEDUP_REMOVED lines=12> */
[C---:B------:R-:W-:Y:S01]  /*113a0*/  FFMA.FTZ R24, R133.reuse, UR6, R24 ;  /* 0x0000000685187c23 */ /* 0x040fe20008010018 */
[----:B------:R-:W-:Y:S01]  /*113b0*/  I2FP.F32.S32 R0, R132 ;  /* 0x0000008400007245 */ /* 0x000fe20000201400 */
        /* <DEDUP_REMOVED lines=75> */
[C---:B------:R-:W-:Y:S01]  /*11870*/  FFMA.FTZ R61, R0.reuse, UR6, R61 ;  /* 0x00000006003d7c23 */ /* 0x040fe2000801003d */
[----:B------:R-:W-:Y:S01]  /*11880*/  I2FP.F32.S32 R2, R2 ;  /* 0x0000000200027245 */ /* 0x000fe20000201400 */
[----:B------:R-:W-:Y:S01]  /*11890*/  FFMA.FTZ R63, R0, UR6, R63 ;  /* 0x00000006003f7c23 */ /* 0x000fe2000801003f */
[----:B------:R-:W-:Y:S01]  /*118a0*/  IADD3 R0, PT, PT, R192, 0x1, RZ ;  /* 0x00000001c0007810 */ /* 0x000fe20007ffe0ff */
[C---:B------:R-:W-:Y:S01]  /*118b0*/  FFMA.FTZ R64, R133.reuse, UR6, R64 ;  /* 0x0000000685407c23 */ /* 0x040fe20008010040 */
[----:B------:R-:W-:Y:S01]  /*118c0*/  FFMA.FTZ R66, R133, UR6, R66 ;  /* 0x0000000685427c23 */ /* 0x000fe20008010042 */
[----:B------:R-:W-:Y:S01]  /*118d0*/  I2FP.F32.S32 R133, R192 ;  /* 0x000000c000857245 */ /* 0x000fe20000201400 */
[C---:B------:R-:W-:Y:S01]  /*118e0*/  FFMA.FTZ R65, R2.reuse, UR6, R65 ;  /* 0x0000000602417c23 */ /* 0x040fe20008010041 */
[----:B------:R-:W-:Y:S01]  /*118f0*/  FFMA.FTZ R67, R2, UR6, R67 ;  /* 0x0000000602437c23 */ /* 0x000fe20008010043 */
[----:B------:R-:W-:Y:S02]  /*11900*/  I2FP.F32.S32 R0, R0 ;  /* 0x0000000000007245 */ /* 0x000fe40000201400 */
[C---:B------:R-:W-:Y:S01]  /*11910*/  IADD3 R2, PT, PT, R192.reuse, 0x8, RZ ;  /* 0x00000008c0027810 */ /* 0x040fe20007ffe0ff */
[C---:B------:R-:W-:Y:S01]  /*11920*/  FFMA.FTZ R68, R133.reuse, UR6, R68 ;  /* 0x0000000685447c23 */ /* 0x040fe20008010044 */
[----:B------:R-:W-:Y:S01]  /*11930*/  FFMA.FTZ R70, R133, UR6, R70 ;  /* 0x0000000685467c23 */ /* 0x000fe20008010046 */
[----:B------:R-:W-:Y:S01]  /*11940*/  IADD3 R132, PT, PT, R192, 0x9, RZ ;  /* 0x00000009c0847810 */ /* 0x000fe20007ffe0ff */
[C---:B------:R-:W-:Y:S01]  /*11950*/  FFMA.FTZ R69, R0.reuse, UR6, R69 ;  /* 0x0000000600457c23 */ /* 0x040fe20008010045 */
[----:B------:R-:W-:Y:S01]  /*11960*/  I2FP.F32.S32 R133, R2 ;  /* 0x0000000200857245 */ /* 0x000fe20000201400 */
[----:B------:R-:W-:Y:S01]  /*11970*/  FFMA.FTZ R71, R0, UR6, R71 ;  /* 0x0000000600477c23 */ /* 0x000fe20008010047 */
[C---:B------:R-:W-:Y:S02]  /*11980*/  IADD3 R2, PT, PT, R192.reuse, 0x10, RZ ;  /* 0x00000010c0027810 */ /* 0x040fe40007ffe0ff */
[----:B------:R-:W-:Y:S01]  /*11990*/  I2FP.F32.S32 R0, R132 ;  /* 0x0000008400007245 */ /* 0x000fe20000201400 */
[C---:B------:R-:W-:Y:S01]  /*119a0*/  FFMA.FTZ R72, R133.reuse, UR6, R72 ;  /* 0x0000000685487c23 */ /* 0x040fe20008010048 */
[----:B------:R-:W-:Y:S01]  /*119b0*/  FFMA.FTZ R74, R133, UR6, R74 ;  /* 0x00000006854a7c23 */ /* 0x000fe2000801004a */
[----:B------:R-:W-:Y:S02]  /*119c0*/  IADD3 R132, PT, PT, R192, 0x11, RZ ;  /* 0x00000011c0847810 */ /* 0x000fe40007ffe0ff */
        /* <DEDUP_REMOVED lines=11> */
[----:B------:R-:W-:Y:S02]  /*11a80*/  I2FP.F32.S32 R0, R132 ;  /* 0x0000008400007245 */ /* 0x000fe40000201400 */
[C---:B------:R-:W-:Y:S01]  /*11a90*/  IADD3 R2, PT, PT, R192.reuse, 0x20, RZ ;  /* 0x00000020c0027810 */ /* 0x040fe20007ffe0ff */
[C---:B------:R-:W-:Y:S01]  /*11aa0*/  FFMA.FTZ R80, R133.reuse, UR6, R80 ;  /* 0x0000000685507c23 */ /* 0x040fe20008010050 */
[----:B------:R-:W-:Y:S01]  /*11ab0*/  IADD3 R132, PT, PT, R192, 0x21, RZ ;  /* 0x00000021c0847810 */ /* 0x000fe20007ffe0ff */
        /* <DEDUP_REMOVED lines=13> */
[----:B------:R-:W-:Y:S01]  /*11b90*/  IADD3 R132, PT, PT, R192, 0x30, RZ ;  /* 0x00000030c0847810 */ /* 0x000fe20007ffe0ff */
[C---:B------:R-:W-:Y:S01]  /*11ba0*/  FFMA.FTZ R88, R133.reuse, UR6, R88 ;  /* 0x0000000685587c23 */ /* 0x040fe20008010058 */
[----:B------:R-:W-:Y:S01]  /*11bb0*/  FFMA.FTZ R90, R133, UR6, R90 ;  /* 0x00000006855a7c23 */ /* 0x000fe2000801005a */
[----:B------:R-:W-:Y:S01]  /*11bc0*/  FMNMX3.FTZ R134, R193, R4, R5, !PT ;  /* 0x00000004c1867276 */ /* 0x000fe20007810005 */
[C---:B------:R-:W-:Y:S01]  /*11bd0*/  FFMA.FTZ R89, R0.reuse, UR6, R89 ;  /* 0x0000000600597c23 */ /* 0x040fe20008010059 */
[----:B------:R-:W-:Y:S01]  /*11be0*/  I2FP.F32.S32 R133, R132 ;  /* 0x0000008400857245 */ /* 0x000fe20000201400 */
        /* <DEDUP_REMOVED lines=8> */
[----:B------:R-:W-:Y:S02]  /*11c70*/  I2FP.F32.S32 R133, R0 ;  /* 0x0000000000857245 */ /* 0x000fe40000201400 */
[----:B------:R-:W-:Y:S02]  /*11c80*/  FMNMX3.FTZ R134, R134, R12, R13, !PT ;  /* 0x0000000c86867276 */ /* 0x000fe4000781000d */
[----:B------:R-:W-:Y:S02]  /*11c90*/  I2FP.F32.S32 R0, R132 ;  /* 0x0000008400007245 */ /* 0x000fe40000201400 */
        /* <DEDUP_REMOVED lines=12> */
[----:B------:R-:W-:Y:S02]  /*11d60*/  I2FP.F32.S32 R2, R2 ;  /* 0x0000000200027245 */ /* 0x000fe40000201400 */
        /* <DEDUP_REMOVED lines=13> */
[----:B------:R-:W-:Y:S02]  /*11e40*/  I2FP.F32.S32 R133, R2 ;  /* 0x0000000200857245 */ /* 0x000fe40000201400 */
[----:B------:R-:W-:Y:S02]  /*11e50*/  FMNMX3.FTZ R134, R134, R48, R49, !PT ;  /* 0x0000003086867276 */ /* 0x000fe40007810031 */
[----:B------:R-:W-:Y:S01]  /*11e60*/  IADD3 R0, PT, PT, R192, 0x41, RZ ;  /* 0x00000041c0007810 */ /* 0x000fe20007ffe0ff */
[C---:B------:R-:W-:Y:S01]  /*11e70*/  FFMA.FTZ R100, R133.reuse, UR6, R100 ;  /* 0x0000000685647c23 */ /* 0x040fe20008010064 */
[----:B------:R-:W-:Y:S01]  /*11e80*/  FMNMX3.FTZ R132, R132, R50, R51, !PT ;  /* 0x0000003284847276 */ /* 0x000fe20007810033 */
[----:B------:R-:W-:Y:S01]  /*11e90*/  FFMA.FTZ R102, R133, UR6, R102 ;  /* 0x0000000685667c23 */ /* 0x000fe20008010066 */
[----:B------:R-:W-:Y:S02]  /*11ea0*/  FMNMX3.FTZ R134, R134, R52, R53, !PT ;  /* 0x0000003486867276 */ /* 0x000fe40007810035 */
[----:B------:R-:W-:Y:S02]  /*11eb0*/  I2FP.F32.S32 R0, R0 ;  /* 0x0000000000007245 */ /* 0x000fe40000201400 */
[----:B------:R-:W-:Y:S02]  /*11ec0*/  FMNMX3.FTZ R132, R132, R54, R55, !PT ;  /* 0x0000003684847276 */ /* 0x000fe40007810037 */
[----:B------:R-:W-:Y:S01]  /*11ed0*/  IADD3 R133, PT, PT, R192, 0x48, RZ ;  /* 0x00000048c0857810 */ /* 0x000fe20007ffe0ff */
[----:B------:R-:W-:Y:S01]  /*11ee0*/  FFMA.FTZ R101, R0, UR6, R101 ;  /* 0x0000000600657c23 */ /* 0x000fe20008010065 */
[----:B------:R-:W-:Y:S01]  /*11ef0*/  IADD3 R2, PT, PT, R192, 0x49, RZ ;  /* 0x00000049c0027810 */ /* 0x000fe20007ffe0ff */
[----:B------:R-:W-:Y:S01]  /*11f00*/  FFMA.FTZ R103, R0, UR6, R103 ;  /* 0x0000000600677c23 */ /* 0x000fe20008010067 */
[----:B------:R-:W-:Y:S02]  /*11f10*/  FMNMX3.FTZ R134, R134, R56, R57, !PT ;  /* 0x0000003886867276 */ /* 0x000fe40007810039 */
[----:B------:R-:W-:Y:S02]  /*11f20*/  FMNMX3.FTZ R132, R132, R58, R59, !PT ;  /* 0x0000003a84847276 */ /* 0x000fe4000781003b */
[----:B------:R-:W-:Y:S02]  /*11f30*/  I2FP.F32.S32 R133, R133 ;  /* 0x0000008500857245 */ /* 0x000fe40000201400 */
[----:B------:R-:W-:Y:S02]  /*11f40*/  I2FP.F32.S32 R0, R2 ;  /* 0x0000000200007245 */ /* 0x000fe40000201400 */
        /* <DEDUP_REMOVED lines=10> */
[----:B------:R-:W-:Y:S02]  /*11ff0*/  I2FP.F32.S32 R133, R2 ;  /* 0x0000000200857245 */ /* 0x000fe40000201400 */
[----:B------:R-:W-:Y:S02]  /*12000*/  FMNMX3.FTZ R134, R134, R68, R69, !PT ;  /* 0x0000004486867276 */ /* 0x000fe40007810045 */
[----:B------:R-:W-:Y:S01]  /*12010*/  FMNMX3.FTZ R132, R132, R70, R71, !PT ;  /* 0x0000004684847276 */ /* 0x000fe20007810047 */
[C---:B------:R-:W-:Y:S01]  /*12020*/  FFMA.FTZ R108, R133.reuse, UR6, R108 ;  /* 0x00000006856c7c23 */ /* 0x040fe2000801006c */
[----:B------:R-:W-:Y:S01]  /*12030*/  I2FP.F32.S32 R0, R0 ;  /* 0x0000000000007245 */ /* 0x000fe20000201400 */
[----:B------:R-:W-:Y:S01]  /*12040*/  FFMA.FTZ R110, R133, UR6, R110 ;  /* 0x00000006856e7c23 */ /* 0x000fe2000801006e */
[----:B------:R-:W-:Y:S02]  /*12050*/  IADD3 R2, PT, PT, R192, 0x58, RZ ;  /* 0x00000058c0027810 */ /* 0x000fe40007ffe0ff */
[----:B------:R-:W-:Y:S01]  /*12060*/  FMNMX3.FTZ R134, R134, R72, R73, !PT ;  /* 0x0000004886867276 */ /* 0x000fe20007810049 */
[----:B------:R-:W-:Y:S01]  /*12070*/  FFMA.FTZ R109, R0, UR6, R109 ;  /* 0x00000006006d7c23 */ /* 0x000fe2000801006d */
[----:B------:R-:W-:Y:S01]  /*12080*/  FMNMX3.FTZ R132, R132, R74, R75, !PT ;  /* 0x0000004a84847276 */ /* 0x000fe2000781004b */
[----:B------:R-:W-:Y:S01]  /*12090*/  FFMA.FTZ R111, R0, UR6, R111 ;  /* 0x00000006006f7c23 */ /* 0x000fe2000801006f */
[----:B------:R-:W-:Y:S02]  /*120a0*/  I2FP.F32.S32 R133, R2 ;  /* 0x0000000200857245 */ /* 0x000fe40000201400 */
[----:B------:R-:W-:Y:S02]  /*120b0*/  FMNMX3.FTZ R134, R134, R76, R77, !PT ;  /* 0x0000004c86867276 */ /* 0x000fe4000781004d */
[----:B------:R-:W-:Y:S01]  /*120c0*/  FMNMX3.FTZ R132, R132, R78, R79, !PT ;  /* 0x0000004e84847276 */ /* 0x000fe2000781004f */
[C---:B------:R-:W-:Y:S01]  /*120d0*/  FFMA.FTZ R112, R133.reuse, UR6, R112 ;  /* 0x0000000685707c23 */ /* 0x040fe20008010070 */
[----:B------:R-:W-:Y:S01]  /*120e0*/  IADD3 R0, PT, PT, R192, 0x59, RZ ;  /* 0x00000059c0007810 */ /* 0x000fe20007ffe0ff */
[----:B------:R-:W-:Y:S01]  /*120f0*/  FFMA.FTZ R114, R133, UR6, R114 ;  /* 0x0000000685727c23 */ /* 0x000fe20008010072 */
[----:B------:R-:W-:Y:S02]  /*12100*/  FMNMX3.FTZ R134, R134, R80, R81, !PT ;  /* 0x0000005086867276 */ /* 0x000fe40007810051 */
[----:B------:R-:W-:Y:S02]  /*12110*/  I2FP.F32.S32 R0, R0 ;  /* 0x0000000000007245 */ /* 0x000fe40000201400 */
[----:B------:R-:W-:Y:S02]  /*12120*/  FMNMX3.FTZ R132, R132, R82, R83, !PT ;  /* 0x0000005284847276 */ /* 0x000fe40007810053 */
[----:B------:R-:W-:Y:S01]  /*12130*/  IADD3 R133, PT, PT, R192, 0x60, RZ ;  /* 0x00000060c0857810 */ /* 0x000fe20007ffe0ff */
[----:B------:R-:W-:Y:S01]  /*12140*/  FFMA.FTZ R113, R0, UR6, R113 ;  /* 0x0000000600717c23 */ /* 0x000fe20008010071 */
[----:B------:R-:W-:Y:S01]  /*12150*/  FMNMX3.FTZ R134, R134, R84, R85, !PT ;  /* 0x0000005486867276 */ /* 0x000fe20007810055 */
[----:B------:R-:W-:Y:S01]  /*12160*/  FFMA.FTZ R115, R0, UR6, R115 ;  /* 0x0000000600737c23 */ /* 0x000fe20008010073 */
[----:B------:R-:W-:Y:S02]  /*12170*/  IADD3 R2, PT, PT, R192, 0x61, RZ ;  /* 0x00000061c0027810 */ /* 0x000fe40007ffe0ff */
[----:B------:R-:W-:Y:S02]  /*12180*/  FMNMX3.FTZ R132, R132, R86, R87, !PT ;  /* 0x0000005684847276 */ /* 0x000fe40007810057 */
[----:B------:R-:W-:Y:S02]  /*12190*/  I2FP.F32.S32 R133, R133 ;  /* 0x0000008500857245 */ /* 0x000fe40000201400 */
[----:B------:R-:W-:Y:S02]  /*121a0*/  FMNMX3.FTZ R134, R134, R88, R89, !PT ;  /* 0x0000005886867276 */ /* 0x000fe40007810059 */
[----:B------:R-:W-:Y:S01]  /*121b0*/  I2FP.F32.S32 R0, R2 ;  /* 0x0000000200007245 */ /* 0x000fe20000201400 */
        /* <DEDUP_REMOVED lines=29> */
[----:B------:R-:W-:Y:S02]  /*12390*/  IADD3 R133, PT, PT, R192, 0x78, RZ ;  /* 0x00000078c0857810 */ /* 0x000fe40007ffe0ff */
[----:B------:R-:W-:Y:S01]  /*123a0*/  FMNMX3.FTZ R132, R2, R112, R113, !PT ;  /* 0x0000007002847276 */ /* 0x000fe20007810071 */
[----:B------:R-:W-:Y:S01]  /*123b0*/  FFMA.FTZ R125, R0, UR6, R125 ;  /* 0x00000006007d7c23 */ /* 0x000fe2000801007d */
[----:B------:R-:W-:Y:S01]  /*123c0*/  FMNMX3.FTZ R134, R134, R114, R115, !PT ;  /* 0x0000007286867276 */ /* 0x000fe20007810073 */
[----:B------:R-:W-:Y:S01]  /*123d0*/  FFMA.FTZ R127, R0, UR6, R127 ;  /* 0x00000006007f7c23 */ /* 0x000fe2000801007f */
[----:B------:R-:W-:Y:S02]  /*123e0*/  IADD3 R2, PT, PT, R192, 0x79, RZ ;  /* 0x00000079c0027810 */ /* 0x000fe40007ffe0ff */
[----:B------:R-:W-:Y:S02]  /*123f0*/  I2FP.F32.S32 R133, R133 ;  /* 0x0000008500857245 */ /* 0x000fe40000201400 */
[----:B------:R-:W-:Y:S02]  /*12400*/  FMNMX3.FTZ R132, R132, R116, R117, !PT ;  /* 0x0000007484847276 */ /* 0x000fe40007810075 */
[----:B------:R-:W-:Y:S01]  /*12410*/  FMNMX3.FTZ R0, R134, R118, R119, !PT ;  /* 0x0000007686007276 */ /* 0x000fe20007810077 */
[C---:B------:R-:W-:Y:S01]  /*12420*/  FFMA.FTZ R128, R133.reuse, UR6, R128 ;  /* 0x0000000685807c23 */ /* 0x040fe20008010080 */
[----:B------:R-:W-:Y:S01]  /*12430*/  I2FP.F32.S32 R2, R2 ;  /* 0x0000000200027245 */ /* 0x000fe20000201400 */
        /* <DEDUP_REMOVED lines=594> */
.L_x_2153:
[----:B------:R-:W2:Y:S01]  /*14960*/  SHFL.BFLY PT, R0, R191, 0x2, 0x1f ;  /* 0x0c401f00bf007f89 */ /* 0x000ea200000e0000 */
[C---:B------:R-:W-:Y:S01]  /*14970*/  SHF.L.U32 R6, R3.reuse, 0x1, RZ ;  /* 0x0000000103067819 */ /* 0x040fe200000006ff */
[----:B------:R-:W-:Y:S01]  /*14980*/  S2UR UR6, SR_CTAID.Y ;  /* 0x00000000000679c3 */ /* 0x000fe20000002600 */
[----:B------:R-:W-:Y:S01]  /*14990*/  LOP3.LUT R214, R214, 0xc0, R215, 0xf8, !PT ;  /* 0x000000c0d6d67812 */ /* 0x000fe200078ef8d7 */
[----:B------:R-:W3:Y:S01]  /*149a0*/  SHFL.BFLY PT, R5, R190, 0x2, 0x1f ;  /* 0x0c401f00be057f89 */ /* 0x000ee200000e0000 */
[----:B------:R-:W-:Y:S01]  /*149b0*/  LOP3.LUT R6, R6, 0x6, RZ, 0xc0, !PT ;  /* 0x0000000606067812 */ /* 0x000fe200078ec0ff */
[----:B------:R-:W4:Y:S01]  /*149c0*/  LDCU UR9, c[0x0][0x3e0] ;  /* 0x00007c00ff0977ac */ /* 0x000f220008000800 */
[C---:B------:R-:W-:Y:S01]  /*149d0*/  SHF.L.U32 R20, R3.reuse, 0x2, RZ ;  /* 0x0000000203147819 */ /* 0x040fe200000006ff */
[----:B------:R-:W-:Y:S01]  /*149e0*/  BSSY.RECONVERGENT B0, `(.L_x_2158) ;  /* 0x000005d000007945 */ /* 0x000fe20003800200 */
[----:B------:R-:W-:Y:S01]  /*149f0*/  SHF.R.U32.HI R12, RZ, 0x1, R3 ;  /* 0x00000001ff0c7819 */ /* 0x000fe20000011603 */
[----:B------:R-:W4:Y:S01]  /*14a00*/  S2UR UR11, SR_CTAID.Z ;  /* 0x00000000000b79c3 */ /* 0x000f220000002700 */
[----:B------:R-:W5:Y:S01]  /*14a10*/  LDCU UR7, c[0x0][0x44c] ;  /* 0x00008980ff0777ac */ /* 0x000f620008000800 */
[----:B------:R-:W-:-:S02]  /*14a20*/  LOP3.LUT P2, RZ, R3, 0x3, RZ, 0xc0, !PT ;  /* 0x0000000303ff7812 */ /* 0x000fc4000784c0ff */
[----:B------:R-:W-:Y:S01]  /*14a30*/  SHF.R.U32.HI R15, RZ, 0x2, R3 ;  /* 0x00000002ff0f7819 */ /* 0x000fe20000011603 */
[----:B------:R-:W-:Y:S01]  /*14a40*/  UIADD3 UR10, UPT, UPT, -UR17, URZ, URZ ;  /* 0x000000ff110a7290 */ /* 0x000fe2000fffe1ff */
[----:B------:R-:W-:Y:S02]  /*14a50*/  MOV R17, 0xff800000 ;  /* 0xff80000000117802 */ /* 0x000fe40000000f00 */
[----:B------:R-:W1:Y:S01]  /*14a60*/  S2UR UR8, SR_CTAID.X ;  /* 0x00000000000879c3 */ /* 0x000e620000002500 */
[----:B------:R-:W-:Y:S01]  /*14a70*/  MOV R16, 0xff800000 ;  /* 0xff80000000107802 */ /* 0x000fe20000000f00 */
[----:B--2---:R-:W-:Y:S01]  /*14a80*/  FADD.FTZ R9, R0, R191 ;  /* 0x000000bf00097221 */ /* 0x004fe20000010000 */
[----:B---3--:R-:W-:-:S04]  /*14a90*/  FADD.FTZ R8, R5, R190 ;  /* 0x000000be05087221 */ /* 0x008fc80000010000 */
[----:B------:R-:W2:Y:S04]  /*14aa0*/  SHFL.BFLY PT, R0, R9, 0x1, 0x1f ;  /* 0x0c201f0009007f89 */ /* 0x000ea800000e0000 */
[----:B------:R-:W3:Y:S01]  /*14ab0*/  SHFL.BFLY PT, R5, R8, 0x1, 0x1f ;  /* 0x0c201f0008057f89 */ /* 0x000ee200000e0000 */
[----:B----4-:R-:W-:Y:S01]  /*14ac0*/  UIMAD UR10, UR9, UR10, UR11 ;  /* 0x0000000a090a72a4 */ /* 0x010fe2000f8e020b */
[----:B--2---:R-:W-:-:S04]  /*14ad0*/  FADD.FTZ R0, R9, R0 ;  /* 0x0000000009007221 */ /* 0x004fc80000010000 */
[----:B------:R-:W2:Y:S01]  /*14ae0*/  MUFU.RCP R4, R0 ;  /* 0x0000000000047308 */ /* 0x000ea20000001000 */
[----:B---3--:R-:W-:Y:S01]  /*14af0*/  FADD.FTZ R2, R8, R5 ;  /* 0x0000000508027221 */ /* 0x008fe20000010000 */
[----:B------:R-:W-:Y:S01]  /*14b00*/  SHF.L.U32 R5, R3, 0x4, RZ ;  /* 0x0000000403057819 */ /* 0x000fe200000006ff */
[----:B------:R-:W-:Y:S01]  /*14b10*/  BAR.SYNC.DEFER_BLOCKING 0x0 ;  /* 0x0000000000007b1d */ /* 0x000fe20000010000 */
[----:B------:R-:W-:Y:S02]  /*14b20*/  FSETP.NE.FTZ.AND P0, PT, R0, RZ, PT ;  /* 0x000000ff0000720b */ /* 0x000fe40003f15000 */
[----:B------:R-:W-:Y:S02]  /*14b30*/  LOP3.LUT R6, R6, 0x3e00, R5, 0xf8, !PT ;  /* 0x00003e0006067812 */ /* 0x000fe400078ef805 */
[----:B------:R-:W-:Y:S01]  /*14b40*/  FSETP.NE.FTZ.AND P1, PT, R2, RZ, PT ;  /* 0x000000ff0200720b */ /* 0x000fe20003f35000 */
[----:B------:R-:W3:Y:S01]  /*14b50*/  MUFU.RCP R7, R2 ;  /* 0x0000000200077308 */ /* 0x000ee20000001000 */
[----:B------:R-:W-:-:S02]  /*14b60*/  LOP3.LUT R5, R6, 0x20, R215, 0xf8, !PT ;  /* 0x0000002006057812 */ /* 0x000fc400078ef8d7 */
[----:B------:R-:W-:Y:S02]  /*14b70*/  LOP3.LUT R8, R215, 0x80, RZ, 0xc0, !PT ;  /* 0x00000080d7087812 */ /* 0x000fe400078ec0ff */
[----:B------:R-:W-:-:S03]  /*14b80*/  LOP3.LUT R5, R5, R214, RZ, 0xfc, !PT ;  /* 0x000000d605057212 */ /* 0x000fc600078efcff */
[----:B------:R-:W4:Y:S01]  /*14b90*/  @P0 MUFU.LG2 R0, R0 ;  /* 0x0000000000000308 */ /* 0x000f220000000c00 */
[----:B--2---:R-:W-:Y:S02]  /*14ba0*/  FSEL R4, R4, 1, P0 ;  /* 0x3f80000004047808 */ /* 0x004fe40000000000 */
[----:B------:R-:W-:-:S03]  /*14bb0*/  LEA R5, R5, UR5, 0x2 ;  /* 0x0000000505057c11 */ /* 0x000fc6000f8e10ff */
[C---:B------:R-:W-:Y:S01]  /*14bc0*/  FMUL.FTZ R210, R4.reuse, R210 ;  /* 0x000000d204d27220 */ /* 0x040fe20000410000 */
[C---:B------:R-:W-:Y:S01]  /*14bd0*/  FMUL.FTZ R211, R4.reuse, R211 ;  /* 0x000000d304d37220 */ /* 0x040fe20000410000 */
[C---:B------:R-:W-:Y:S01]  /*14be0*/  FMUL.FTZ R206, R4.reuse, R206 ;  /* 0x000000ce04ce7220 */ /* 0x040fe20000410000 */
[C---:B------:R-:W-:Y:S01]  /*14bf0*/  FMUL.FTZ R207, R4.reuse, R207 ;  /* 0x000000cf04cf7220 */ /* 0x040fe20000410000 */
[----:B---3--:R-:W-:Y:S01]  /*14c00*/  FSEL R6, R7, 1, P1 ;  /* 0x3f80000007067808 */ /* 0x008fe20000800000 */
[C---:B------:R-:W-:Y:S01]  /*14c10*/  FMUL.FTZ R202, R4.reuse, R202 ;  /* 0x000000ca04ca7220 */ /* 0x040fe20000410000 */
[C---:B------:R-:W-:Y:S01]  /*14c20*/  FMUL.FTZ R203, R4.reuse, R203 ;  /* 0x000000cb04cb7220 */ /* 0x040fe20000410000 */
[C---:B------:R-:W-:Y:S01]  /*14c30*/  FMUL.FTZ R198, R4.reuse, R198 ;  /* 0x000000c604c67220 */ /* 0x040fe20000410000 */
[----:B------:R-:W-:Y:S01]  /*14c40*/  FMUL.FTZ R199, R4, R199 ;  /* 0x000000c704c77220 */ /* 0x000fe20000410000 */
[----:B------:R-:W-:Y:S01]  /*14c50*/  LOP3.LUT R4, R215, 0x40, RZ, 0xc0, !PT ;  /* 0x00000040d7047812 */ /* 0x000fe200078ec0ff */
[C---:B------:R-:W-:Y:S01]  /*14c60*/  FMUL.FTZ R208, R6.reuse, R208 ;  /* 0x000000d006d07220 */ /* 0x040fe20000410000 */
[C---:B------:R-:W-:Y:S01]  /*14c70*/  IADD3 R13, PT, PT, R5.reuse, -R8, RZ ;  /* 0x80000008050d7210 */ /* 0x040fe20007ffe0ff */
[C---:B------:R-:W-:Y:S01]  /*14c80*/  FMUL.FTZ R209, R6.reuse, R209 ;  /* 0x000000d106d17220 */ /* 0x040fe20000410000 */
[C---:B------:R-:W-:Y:S01]  /*14c90*/  FMUL.FTZ R204, R6.reuse, R204 ;  /* 0x000000cc06cc7220 */ /* 0x040fe20000410000 */
[C---:B------:R-:W-:Y:S01]  /*14ca0*/  FMUL.FTZ R205, R6.reuse, R205 ;  /* 0x000000cd06cd7220 */ /* 0x040fe20000410000 */
[C---:B------:R-:W-:Y:S01]  /*14cb0*/  FMUL.FTZ R200, R6.reuse, R200 ;  /* 0x000000c806c87220 */ /* 0x040fe20000410000 */
[C---:B------:R-:W-:Y:S01]  /*14cc0*/  FMUL.FTZ R201, R6.reuse, R201 ;  /* 0x000000c906c97220 */ /* 0x040fe20000410000 */
[C---:B------:R-:W-:Y:S01]  /*14cd0*/  FMUL.FTZ R196, R6.reuse, R196 ;  /* 0x000000c406c47220 */ /* 0x040fe20000410000 */
[----:B------:R-:W-:Y:S01]  /*14ce0*/  FMUL.FTZ R197, R6, R197 ;  /* 0x000000c506c57220 */ /* 0x000fe20000410000 */
[--C-:B------:R-:W-:Y:S01]  /*14cf0*/  IMAD.IADD R6, R5, 0x1, -R4.reuse ;  /* 0x0000000105067824 */ /* 0x100fe200078e0a04 */
[----:B------:R-:W-:Y:S01]  /*14d00*/  STS.64 [R5], R208 ;  /* 0x000000d005007388 */ /* 0x000fe20000000a00 */
[----:B------:R-:W-:Y:S01]  /*14d10*/  IMAD.IADD R14, R13, 0x1, -R4 ;  /* 0x000000010d0e7824 */ /* 0x000fe200078e0a04 */
[----:B------:R-:W-:Y:S01]  /*14d20*/  LOP3.LUT R7, R20, 0xd8, RZ, 0xc0, !PT ;  /* 0x000000d814077812 */ /* 0x000fe200078ec0ff */
[----:B------:R-:W2:Y:S01]  /*14d30*/  @P1 MUFU.LG2 R2, R2 ;  /* 0x0000000200021308 */ /* 0x000ea20000000c00 */
[----:B------:R-:W-:Y:S01]  /*14d40*/  STS.64 [R5+0x400], R210 ;  /* 0x000400d205007388 */ /* 0x000fe20000000a00 */
[----:B----4-:R-:W-:Y:S01]  /*14d50*/  @P0 FMUL.FTZ R0, R0, 0.69314718246459960938 ;  /* 0x3f31721800000820 */ /* 0x010fe20000410000 */
[----:B------:R-:W-:-:S02]  /*14d60*/  LOP3.LUT R7, R7, 0x18, R12, 0x78, !PT ;  /* 0x0000001807077812 */ /* 0x000fc400078e780c */
[----:B------:R-:W-:Y:S01]  /*14d70*/  STS.64 [R6+0x20], R204 ;  /* 0x000020cc06007388 */ /* 0x000fe20000000a00 */
[----:B------:R-:W-:Y:S02]  /*14d80*/  LOP3.LUT R12, R12, 0x30, RZ, 0xc0, !PT ;  /* 0x000000300c0c7812 */ /* 0x000fe400078ec0ff */
[----:B------:R-:W-:Y:S01]  /*14d90*/  LOP3.LUT R7, R7, 0xf24, R20, 0xf8, !PT ;  /* 0x00000f2407077812 */ /* 0x000fe200078ef814 */
[----:B------:R-:W-:Y:S01]  /*14da0*/  STS.64 [R6+0x420], R206 ;  /* 0x000420ce06007388 */ /* 0x000fe20000000a00 */
[----:B------:R-:W-:Y:S02]  /*14db0*/  LOP3.LUT R12, R12, 0x7, R15, 0xf8, !PT ;  /* 0x000000070c0c7812 */ /* 0x000fe400078ef80f */
[----:B------:R-:W-:Y:S01]  /*14dc0*/  LEA R22, R7, UR5, 0x2 ;  /* 0x0000000507167c11 */ /* 0x000fe2000f8e10ff */
[----:B------:R-:W-:Y:S01]  /*14dd0*/  STS.64 [R13+0x40], R200 ;  /* 0x000040c80d007388 */ /* 0x000fe20000000a00 */
[----:B------:R-:W3:Y:S03]  /*14de0*/  LDCU.64 UR4, c[0x0][0x430] ;  /* 0x00008600ff0477ac */ /* 0x000ee60008000a00 */
[----:B------:R4:W-:Y:S01]  /*14df0*/  STS.64 [R13+0x440], R202 ;  /* 0x000440ca0d007388 */ /* 0x0009e20000000a00 */
[----:B--2---:R-:W-:-:S03]  /*14e00*/  @P1 FMUL.FTZ R19, R2, 0.69314718246459960938 ;  /* 0x3f31721802131820 */ /* 0x004fc60000410000 */
[----:B------:R-:W-:Y:S04]  /*14e10*/  STS.64 [R14+0x60], R196 ;  /* 0x000060c40e007388 */ /* 0x000fe80000000a00 */
[----:B------:R2:W-:Y:S01]  /*14e20*/  STS.64 [R14+0x460], R198 ;  /* 0x000460c60e007388 */ /* 0x0005e20000000a00 */
[----:B------:R-:W-:Y:S01]  /*14e30*/  BAR.SYNC.DEFER_BLOCKING 0x0 ;  /* 0x0000000000007b1d */ /* 0x000fe20000010000 */
[----:B---3--:R-:W-:Y:S02]  /*14e40*/  UIMAD UR4, UR6, UR4, UR17 ;  /* 0x00000004060472a4 */ /* 0x008fe4000f8e0211 */
[----:B-1----:R-:W-:Y:S02]  /*14e50*/  USHF.L.U32 UR6, UR8, 0x6, URZ ;  /* 0x0000000608067899 */ /* 0x002fe400080006ff */
[----:B------:R-:W-:-:S04]  /*14e60*/  UIMAD UR4, UR4, UR9, UR10 ;  /* 0x00000009040472a4 */ /* 0x000fc8000f8e020a */
[----:B------:R-:W-:Y:S01]  /*14e70*/  UIMAD UR6, UR4, UR5, UR6 ;  /* 0x00000005040672a4 */ /* 0x000fe2000f8e0206 */
[----:B----4-:R-:W1:Y:S03]  /*14e80*/  @P1 LDC R13, c[0x0][0x458] ;  /* 0x00011600ff0d1b82 */ /* 0x010e660000000800 */
[----:B-----5:R-:W-:-:S05]  /*14e90*/  UIMAD UR7, UR6, UR7, URZ ;  /* 0x00000007060772a4 */ /* 0x020fca000f8e02ff */
[----:B--2---:R-:W2:Y:S01]  /*14ea0*/  @P0 LDC R14, c[0x0][0x458] ;  /* 0x00011600ff0e0b82 */ /* 0x004ea20000000800 */
[----:B------:R3:W4:Y:S04]  /*14eb0*/  LDS.128 R8, [R22] ;  /* 0x0000000016087984 */ /* 0x0007280000000c00 */
[----:B------:R3:W2:Y:S01]  /*14ec0*/  LDS.128 R4, [R22+0x800] ;  /* 0x0008000016047984 */ /* 0x0006a20000000c00 */
[----:B-1----:R-:W-:Y:S01]  /*14ed0*/  @P1 FFMA.FTZ R17, R134, R13, R19 ;  /* 0x0000000d86111223 */ /* 0x002fe20000010013 */
[----:B--2---:R-:W-:Y:S01]  /*14ee0*/  @P0 FFMA.FTZ R16, R133, R14, R0 ;  /* 0x0000000e85100223 */ /* 0x004fe20000010000 */
[----:B---34-:R-:W-:Y:S06]  /*14ef0*/  @P2 BRA `(.L_x_2159) ;  /* 0x00000000002c2947 */ /* 0x018fec0003800000 */
[----:B------:R-:W1:Y:S01]  /*14f00*/  LDCU.64 UR4, c[0x0][0x428] ;  /* 0x00008500ff0477ac */ /* 0x000e620008000a00 */
[C---:B------:R-:W-:Y:S01]  /*14f10*/  VIADD R13, R12.reuse, 0x8 ;  /* 0x000000080c0d7836 */ /* 0x040fe20000000000 */
[C---:B------:R-:W-:Y:S01]  /*14f20*/  IADD3 R2, P0, PT, R12.reuse, UR6, RZ ;  /* 0x000000060c027c10 */ /* 0x040fe2000ff1e0ff */
[----:B------:R-:W-:Y:S01]  /*14f30*/  IMAD.U32 R0, RZ, RZ, UR6 ;  /* 0x00000006ff007e24 */ /* 0x000fe2000f8e00ff */
[----:B------:R-:W-:Y:S02]  /*14f40*/  ISETP.GE.AND P2, PT, R12, UR25, PT ;  /* 0x000000190c007c0c */ /* 0x000fe4000bf46270 */
[----:B------:R-:W-:Y:S02]  /*14f50*/  ISETP.GE.AND P1, PT, R13, UR25, PT ;  /* 0x000000190d007c0c */ /* 0x000fe4000bf26270 */
[----:B------:R-:W-:Y:S02]  /*14f60*/  LEA.HI.X.SX32 R13, R0, RZ, 0x1, P0 ;  /* 0x000000ff000d7211 */ /* 0x000fe400000f0eff */
[----:B-1----:R-:W-:-:S04]  /*14f70*/  LEA R12, P0, R2, UR4, 0x2 ;  /* 0x00000004020c7c11 */ /* 0x002fc8000f8010ff */
[----:B------:R-:W-:-:S05]  /*14f80*/  LEA.HI.X R13, R2, UR5, R13, 0x2, P0 ;  /* 0x00000005020d7c11 */ /* 0x000fca00080f140d */
[----:B------:R1:W-:Y:S04]  /*14f90*/  @!P2 STG.E desc[UR14][R12.64], R17 ;  /* 0x000000110c00a986 */ /* 0x0003e8000c10190e */
[----:B------:R1:W-:Y:S02]  /*14fa0*/  @!P1 STG.E desc[UR14][R12.64+0x20], R16 ;  /* 0x000020100c009986 */ /* 0x0003e4000c10190e */
.L_x_2159:
[----:B------:R-:W-:Y:S05]  /*14fb0*/  BSYNC.RECONVERGENT B0 ;  /* 0x0000000000007941 */ /* 0x000fea0003800200 */
.L_x_2158:
[----:B-1----:R-:W1:Y:S01]  /*14fc0*/  LDS.128 R16, [R22+0x1000] ;  /* 0x0010000016107984 */ /* 0x002e620000000c00 */
[----:B------:R-:W2:Y:S01]  /*14fd0*/  LDCU UR8, c[0x0][0x440] ;  /* 0x00008800ff0877ac */ /* 0x000ea20008000800 */
[C---:B------:R-:W-:Y:S02]  /*14fe0*/  LOP3.LUT R0, R20.reuse, 0x1c, RZ, 0xc0, !PT ;  /* 0x0000001c14007812 */ /* 0x040fe400078ec0ff */
[----:B------:R3:W4:Y:S01]  /*14ff0*/  LDS.128 R12, [R22+0x1800] ;  /* 0x00180000160c7984 */ /* 0x0007220000000c00 */
[----:B------:R-:W5:Y:S01]  /*15000*/  LDCU.64 UR4, c[0x0][0x3f8] ;  /* 0x00007f00ff0477ac */ /* 0x000f620008000a00 */
[----:B------:R-:W-:Y:S02]  /*15010*/  LOP3.LUT R21, R20, 0xfe0, RZ, 0xc0, !PT ;  /* 0x00000fe014157812 */ /* 0x000fe400078ec0ff */
[----:B------:R-:W-:Y:S02]  /*15020*/  SHF.R.U32.HI R3, RZ, 0x3, R3 ;  /* 0x00000003ff037819 */ /* 0x000fe40000011603 */
[----:B------:R-:W-:-:S03]  /*15030*/  LOP3.LUT R21, R21, 0x1c, R20, 0xf8, !PT ;  /* 0x0000001c15157812 */ /* 0x000fc600078ef814 */
[----:B------:R-:W-:Y:S01]  /*15040*/  VIADD R20, R3, 0x10 ;  /* 0x0000001003147836 */ /* 0x000fe20000000000 */
[----:B------:R-:W-:Y:S01]  /*15050*/  IADD3 R21, P1, PT, R21, UR7, RZ ;  /* 0x0000000715157c10 */ /* 0x000fe2000ff3e0ff */
[----:B------:R-:W-:Y:S01]  /*15060*/  VIADD R2, R3, 0x20 ;  /* 0x0000002003027836 */ /* 0x000fe20000000000 */
[----:B--2---:R-:W-:Y:S01]  /*15070*/  ISETP.GE.AND P0, PT, R0, UR8, PT ;  /* 0x0000000800007c0c */ /* 0x004fe2000bf06270 */
[----:B------:R-:W-:-:S03]  /*15080*/  IMAD.U32 R0, RZ, RZ, UR7 ;  /* 0x00000007ff007e24 */ /* 0x000fc6000f8e00ff */
[C---:B------:R-:W-:Y:S01]  /*15090*/  ISETP.GE.OR P4, PT, R3.reuse, UR25, P0 ;  /* 0x0000001903007c0c */ /* 0x040fe20008786670 */
[----:B------:R-:W-:Y:S01]  /*150a0*/  VIADD R3, R3, 0x30 ;  /* 0x0000003003037836 */ /* 0x000fe20000000000 */
[----:B------:R-:W-:Y:S02]  /*150b0*/  ISETP.GE.OR P3, PT, R20, UR25, P0 ;  /* 0x0000001914007c0c */ /* 0x000fe40008766670 */
[----:B------:R-:W-:Y:S02]  /*150c0*/  ISETP.GE.OR P2, PT, R2, UR25, P0 ;  /* 0x0000001902007c0c */ /* 0x000fe40008746670 */
[----:B------:R-:W-:Y:S02]  /*150d0*/  ISETP.GE.OR P0, PT, R3, UR25, P0 ;  /* 0x0000001903007c0c */ /* 0x000fe40008706670 */
[----:B------:R-:W-:Y:S02]  /*150e0*/  LEA.HI.X.SX32 R0, R0, RZ, 0x1, P1 ;  /* 0x000000ff00007211 */ /* 0x000fe400008f0eff */
        /* <DEDUP_REMOVED lines=8> */
.L_x_2160:
        /* <DEDUP_REMOVED lines=9> */
.L_x_4896:


//--------------------- .text._ZN5flash24flash_fwd_splitkv_kernelI23Flash_fwd_kernel_traitsILi32ELi64ELi256ELi4ELb0ELb0EN7cutlass6half_tE19Flash_kernel_traitsILi32ELi64ELi256ELi4ES3_EELb1ELb0ELb1ELb0ELb0ELb1ELb1ELb0EEEvNS_16Flash_fwd_paramsE --------------------------
	.section	.text._ZN5flash24flash_fwd_splitkv_kernelI23Flash_fwd_kernel_traitsILi32ELi64ELi256ELi4ELb0ELb0EN7cutlass6half_tE19Flash_kernel_traitsILi32ELi64ELi256ELi4ES3_EELb1ELb0ELb1ELb0ELb0ELb1ELb1ELb0EEEvNS_16Flash_fwd_paramsE,"ax",@progbits
	.align	128
        .global         _ZN5flash24flash_fwd_splitkv_kernelI23Flash_fwd_kernel_traitsILi32ELi64ELi256ELi4ELb0ELb0EN7cutlass6half_tE19Flash_kernel_traitsILi32ELi64ELi256ELi4ES3_EELb1ELb0ELb1ELb0ELb0ELb1ELb1ELb0EEEvNS_16Flash_fwd_paramsE
        .type           _ZN5flash24flash_fwd_splitkv_kernelI23Flash_fwd_kernel_traitsILi32ELi64ELi256ELi4ELb0ELb0EN7cutlass6half_tE19Flash_kernel_traitsILi32ELi64ELi256ELi4ES3_EELb1ELb0ELb1ELb0ELb0ELb1ELb1ELb0EEEvNS_16Flash_fwd_paramsE,@function
        .size           _ZN5flash24flash_fwd_splitkv_kernelI23Flash_fwd_kernel_traitsILi32ELi64ELi256ELi4ELb0ELb0EN7cutlass6half_tE19Flash_kernel_traitsILi32ELi64ELi256ELi4ES3_EELb1ELb0ELb1ELb0ELb0ELb1ELb1ELb0EEEvNS_16Flash_fwd_paramsE,(.L_x_4897 - _ZN5flash24flash_fwd_splitkv_kernelI23Flash_fwd_kernel_traitsILi32ELi64ELi256ELi4ELb0ELb0EN7cutlass6half_tE19Flash_kernel_traitsILi32ELi64ELi256ELi4ES3_EELb1ELb0ELb1ELb0ELb0ELb1ELb1ELb0EEEvNS_16Flash_fwd_paramsE)
        .other          _ZN5flash24flash_fwd_splitkv_kernelI23Flash_fwd_kernel_traitsILi32ELi64ELi256ELi4ELb0ELb0EN7cutlass6half_tE19Flash_kernel_traitsILi32ELi64ELi256ELi4ES3_EELb1ELb0ELb1ELb0ELb0ELb1ELb1ELb0EEEvNS_16Flash_fwd_paramsE,@"STO_CUDA_ENTRY STV_DEFAULT"
_ZN5flash24flash_fwd_splitkv_kernelI23Flash_fwd_kernel_traitsILi32ELi64ELi256ELi4ELb0ELb0EN7cutlass6half_tE19Flash_kernel_traitsILi32ELi64ELi256ELi4ES3_EELb1ELb0ELb1ELb0ELb0ELb1ELb1ELb0EEEvNS_16Flash_fwd_paramsE:
.text._ZN5flash24flash_fwd_splitkv_kernelI23Flash_fwd_kernel_traitsILi32ELi64ELi256ELi4ELb0ELb0EN7cutlass6half_tE19Flash_kernel_traitsILi32ELi64ELi256ELi4ES3_EELb1ELb0ELb1ELb0ELb0ELb1ELb1ELb0EEEvNS_16Flash_fwd_paramsE:
        /* <DEDUP_REMOVED lines=80> */
.L_x_2161:
        /* <DEDUP_REMOVED lines=23> */
[----:B------:R-:W3:Y:S01]  /*0670*/  S2R R148, SR_TID.X ;  /* 0x0000000000947919 */ /* 0x000ee20000002100 */
[----:B------:R-:W4:Y:S01]  /*0680*/  LDCU UR12, c[0x0][0x438] ;  /* 0x00008700ff0c77ac */ /* 0x000f220008000800 */
[----:B------:R-:W-:Y:S01]  /*0690*/  UMOV UR28, URZ ;  /* 0x000000ff001c7c82 */ /* 0x000fe20008000000 */
[----:B------:R-:W5:Y:S01]  /*06a0*/  LDCU UR20, c[0x0][0x508] ;  /* 0x0000a100ff1477ac */ /* 0x000f620008000800 */
[----:B------:R-:W-:-:S04]  /*06b0*/  UIADD3 UR11, UPT, UPT, UR11, 0x1, URZ ;  /* 0x000000010b0b7890 */ /* 0x000fc8000fffe0ff */
[----:B------:R-:W-:Y:S02]  /*06c0*/  ULEA UR11, UR11, -UR21, 0x6 ;  /* 0x800000150b0b7291 */ /* 0x000fe4000f8e30ff */
[----:B-1----:R-:W-:Y:S02]  /*06d0*/  UISETP.NE.AND UP1, UPT, UR4, URZ, UPT ;  /* 0x000000ff0400728c */ /* 0x002fe4000bf25270 */
[----:B----4-:R-:W-:Y:S01]  /*06e0*/  UIADD3 UR12, UPT, UPT, UR12, 0xff, URZ ;  /* 0x000000ff0c0c7890 */ /* 0x010fe2000fffe0ff */
        /* <DEDUP_REMOVED lines=34> */
[----:B-----5:R-:W-:-:S05]  /*0910*/  UIADD3 UR12, UPT, UPT, UR12, UR20, UR11 ;  /* 0x000000140c0c7290 */ /* 0x020fca000fffe00b */
        /* <DEDUP_REMOVED lines=10> */
[----:B------:R-:W-:-:S03]  /*09c0*/  USHF.R.S32.HI UR4, URZ, 0x8, UR4 ;  /* 0x00000008ff047899 */ /* 0x000fc60008011404 */
[----:B------:R-:W-:-:S13]  /*09d0*/  R2UR UR18, R0 ;  /* 0x00000000001272ca */ /* 0x000fda00000e0000 */
[----:B------:R-:W-:-:S04]  /*09e0*/  UISETP.LT.AND UP0, UPT, UR18, UR4, UPT ;  /* 0x000000041200728c */ /* 0x000fc8000bf01270 */
[----:B------:R-:W-:-:S04]  /*09f0*/  USEL UR18, UR18, UR4, UP0 ;  /* 0x0000000412127287 */ /* 0x000fc80008000000 */
[----:B------:R-:W-:-:S09]  /*0a00*/  UISETP.GE.AND UP0, UPT, UR16, UR18, UPT ;  /* 0x000000121000728c */ /* 0x000fd2000bf06270 */
[----:B---3--:R-:W-:Y:S05]  /*0a10*/  BRA.U !UP0, `(.L_x_2162) ;  /* 0x0000000108cc7547 */ /* 0x008fea000b800000 */
        /* <DEDUP_REMOVED lines=51> */
.L_x_2162:
        /* <DEDUP_REMOVED lines=12> */
.L_x_2163:
[----:B------:R-:W-:-:S04]  /*0e10*/  UISETP.NE.U32.AND UP2, UPT, UR12, URZ, UPT ;  /* 0x000000ff0c00728c */ /* 0x000fc8000bf45070 */
[----:B------:R-:W-:-:S09]  /*0e20*/  UISETP.NE.AND.EX UP2, UPT, UR13, URZ, UPT, UP2 ;  /* 0x000000ff0d00728c */ /* 0x000fd2000bf45320 */
[----:B------:R-:W-:Y:S05]  /*0e30*/  BRA.U !UP2, `(.L_x_2164) ;  /* 0x000000050a847547 */ /* 0x000fea000b800000 */
[----:B------:R-:W1:Y:S01]  /*0e40*/  LDC R6, c[0x0][0x4f0] ;  /* 0x00013c00ff067b82 */ /* 0x000e620000000800 */
[----:B------:R-:W-:Y:S01]  /*0e50*/  ULEA UR8, UR18, 0xffffff00, 0x8 ;  /* 0xffffff0012087891 */ /* 0x000fe2000f8e40ff */
[----:B------:R-:W2:Y:S05]  /*0e60*/  LDCU.64 UR4, c[0x0][0x4e8] ;  /* 0x00009d00ff0477ac */ /* 0x000eaa0008000a00 */
        /* <DEDUP_REMOVED lines=11> */
[----:B------:R-:W-:-:S05]  /*0f20*/  IMAD.U32 R177, RZ, RZ, UR5 ;  /* 0x00000005ffb17e24 */ /* 0x000fca000f8e00ff */
[----:B------:R-:W4:Y:S01]  /*0f30*/  LDCU.64 UR4, c[0x0][0x3a8] ;  /* 0x00007500ff0477ac */ /* 0x000f220008000a00 */
[----:B-1----:R-:W1:Y:S02]  /*0f40*/  MUFU.RCP R4, R7 ;  /* 0x0000000700047308 */ /* 0x002e640000001000 */
[----:B-1----:R-:W-:-:S06]  /*0f50*/  IADD3 R4, PT, PT, R4, 0xffffffe, RZ ;  /* 0x0ffffffe04047810 */ /* 0x002fcc0007ffe0ff */
        /* <DEDUP_REMOVED lines=14> */
[C---:B------:R-:W-:Y:S02]  /*1040*/  LOP3.LUT R0, R6.reuse, UR8, RZ, 0x3c, !PT ;  /* 0x0000000806007c12 */ /* 0x040fe4000f8e3cff */
[----:B------:R-:W-:Y:S02]  /*1050*/  ISETP.NE.AND P1, PT, R6, RZ, PT ;  /* 0x000000ff0600720c */ /* 0x000fe40003f25270 */
[----:B------:R-:W-:-:S07]  /*1060*/  ISETP.GE.AND P0, PT, R0, RZ, PT ;  /* 0x000000ff0000720c */ /* 0x000fce0003f06270 */
[----:B------:R-:W-:-:S06]  /*1070*/  @P2 VIADD R7, R7, 0x1 ;  /* 0x0000000107072836 */ /* 0x000fcc0000000000 */
[----:B------:R-:W-:Y:S02]  /*1080*/  @!P0 IADD3 R7, PT, PT, -R7, RZ, RZ ;  /* 0x000000ff07078210 */ /* 0x000fe40007ffe1ff */
[----:B------:R-:W-:-:S05]  /*1090*/  @!P1 LOP3.LUT R7, RZ, R6, RZ, 0x33, !PT ;  /* 0x00000006ff079212 */ /* 0x000fca00078e33ff */
[----:B------:R-:W-:-:S06]  /*10a0*/  IMAD.WIDE R2, R7, 0x4, R176 ;  /* 0x0000000407027825 */ /* 0x000fcc00078e02b0 */
[----:B------:R5:W3:Y:S01]  /*10b0*/  LDG.E R2, desc[UR22][R2.64] ;  /* 0x0000001602027981 */ /* 0x000ae2000c1e1900 */
[----:B-1----:R-:W-:Y:S01]  /*10c0*/  IABS R5, R4 ;  /* 0x0000000400057213 */ /* 0x002fe20000000000 */
[----:B------:R-:W-:Y:S01]  /*10d0*/  IMAD.U32 R0, RZ, RZ, UR26 ;  /* 0x0000001aff007e24 */ /* 0x000fe2000f8e00ff */
[----:B------:R-:W-:Y:S02]  /*10e0*/  IADD3 R7, PT, PT, -R7, RZ, RZ ;  /* 0x000000ff07077210 */ /* 0x000fe40007ffe1ff */
[----:B------:R-:W1:Y:S02]  /*10f0*/  I2F.RP R10, R5 ;  /* 0x00000005000a7306 */ /* 0x000e640000209400 */
[----:B------:R-:W-:Y:S01]  /*1100*/  IABS R0, R0 ;  /* 0x0000000000007213 */ /* 0x000fe20000000000 */
[----:B------:R-:W-:Y:S01]  /*1110*/  IMAD R6, R6, R7, UR8 ;  /* 0x0000000806067e24 */ /* 0x000fe2000f8e0207 */
[----:B------:R-:W4:Y:S04]  /*1120*/  LDCU.64 UR8, c[0x0][0x3c0] ;  /* 0x00007800ff0877ac */ /* 0x000f280008000a00 */
[----:B-1----:R-:W1:Y:S02]  /*1130*/  MUFU.RCP R9, R10 ;  /* 0x0000000a00097308 */ /* 0x002e640000001000 */
[----:B-1----:R-:W-:-:S06]  /*1140*/  IADD3 R9, PT, PT, R9, 0xffffffe, RZ ;  /* 0x0ffffffe09097810 */ /* 0x002fcc0007ffe0ff */
[----:B------:R-:W1:Y:S02]  /*1150*/  F2I.FTZ.U32.TRUNC.NTZ R9, R9 ;  /* 0x0000000900097305 */ /* 0x000e64000021f000 */
[----:B-1----:R-:W-:-:S05]  /*1160*/  IADD3 R8, PT, PT, RZ, -R9, RZ ;  /* 0x80000009ff087210 */ /* 0x002fca0007ffe0ff */
[----:B-----5:R-:W-:Y:S01]  /*1170*/  IMAD R3, R8, R5, RZ ;  /* 0x0000000508037224 */ /* 0x020fe200078e02ff */
[----:B------:R-:W-:-:S05]  /*1180*/  MOV R8, RZ ;  /* 0x000000ff00087202 */ /* 0x000fca0000000f00 */
[----:B------:R-:W-:Y:S01]  /*1190*/  IMAD.HI.U32 R8, R9, R3, R8 ;  /* 0x0000000309087227 */ /* 0x000fe200078e0008 */
[----:B------:R-:W-:-:S05]  /*11a0*/  MOV R3, R0 ;  /* 0x0000000000037202 */ /* 0x000fca0000000f00 */
[----:B------:R-:W-:-:S04]  /*11b0*/  IMAD.HI.U32 R0, R8, R3, RZ ;  /* 0x0000000308007227 */ /* 0x000fc800078e00ff */
[----:B------:R-:W-:-:S04]  /*11c0*/  IMAD.MOV R8, RZ, RZ, -R0 ;  /* 0x000000ffff087224 */ /* 0x000fc800078e0a00 */
[----:B------:R-:W-:Y:S01]  /*11d0*/  IMAD R8, R5, R8, R3 ;  /* 0x0000000805087224 */ /* 0x000fe200078e0203 */
[----:B------:R-:W-:-:S04]  /*11e0*/  LOP3.LUT R3, R4, UR26, RZ, 0x3c, !PT ;  /* 0x0000001a04037c12 */ /* 0x000fc8000f8e3cff */
[----:B------:R-:W-:Y:S02]  /*11f0*/  ISETP.GT.U32.AND P1, PT, R5, R8, PT ;  /* 0x000000080500720c */ /* 0x000fe40003f24070 */
[----:B------:R-:W-:-:S11]  /*1200*/  ISETP.GE.AND P0, PT, R3, RZ, PT ;  /* 0x000000ff0300720c */ /* 0x000fd60003f06270 */
[-C--:B------:R-:W-:Y:S01]  /*1210*/  @!P1 IADD3 R8, PT, PT, R8, -R5.reuse, RZ ;  /* 0x8000000508089210 */ /* 0x080fe20007ffe0ff */
[----:B------:R-:W-:Y:S01]  /*1220*/  @!P1 VIADD R0, R0, 0x1 ;  /* 0x0000000100009836 */ /* 0x000fe20000000000 */
[----:B------:R-:W-:Y:S02]  /*1230*/  ISETP.NE.AND P1, PT, R4, RZ, PT ;  /* 0x000000ff0400720c */ /* 0x000fe40003f25270 */
[----:B------:R-:W-:-:S13]  /*1240*/  ISETP.GE.U32.AND P2, PT, R8, R5, PT ;  /* 0x000000050800720c */ /* 0x000fda0003f46070 */
[----:B------:R-:W-:-:S04]  /*1250*/  @P2 IADD3 R0, PT, PT, R0, 0x1, RZ ;  /* 0x0000000100002810 */ /* 0x000fc80007ffe0ff */
[----:B------:R-:W-:Y:S02]  /*1260*/  @!P0 IADD3 R0, PT, PT, -R0, RZ, RZ ;  /* 0x000000ff00008210 */ /* 0x000fe40007ffe1ff */
[----:B------:R-:W-:Y:S02]  /*1270*/  @!P1 LOP3.LUT R0, RZ, R4, RZ, 0x33, !PT ;  /* 0x00000004ff009212 */ /* 0x000fe400078e33ff */
[----:B---3--:R-:W-:Y:S01]  /*1280*/  SHF.R.S32.HI R3, RZ, 0x1f, R2 ;  /* 0x0000001fff037819 */ /* 0x008fe20000011402 */
        /* <DEDUP_REMOVED lines=11> */
[----:B------:R-:W-:Y:S01]  /*1340*/  IMAD R5, R2, UR8, RZ ;  /* 0x0000000802057c24 */ /* 0x000fe2000f8e02ff */
[----:B------:R-:W-:Y:S01]  /*1350*/  SHF.R.S32.HI R2, RZ, 0x1f, R0 ;  /* 0x0000001fff027819 */ /* 0x000fe20000011400 */
[C---:B------:R-:W-:Y:S02]  /*1360*/  IMAD R3, R6.reuse, UR11, R3 ;  /* 0x0000000b06037c24 */ /* 0x040fe4000f8e0203 */
[----:B------:R-:W-:-:S04]  /*1370*/  IMAD.WIDE.U32 R8, R6, UR10, R8 ;  /* 0x0000000a06087c25 */ /* 0x000fc8000f8e0008 */
[C---:B------:R-:W-:Y:S01]  /*1380*/  IMAD R5, R6.reuse, UR9, R5 ;  /* 0x0000000906057c24 */ /* 0x040fe2000f8e0205 */
[----:B------:R-:W-:Y:S01]  /*1390*/  IADD3 R9, PT, PT, R9, R3, RZ ;  /* 0x0000000309097210 */ /* 0x000fe20007ffe0ff */
[----:B------:R-:W-:-:S04]  /*13a0*/  IMAD.WIDE.U32 R6, R6, UR8, R10 ;  /* 0x0000000806067c25 */ /* 0x000fc8000f8e000a */
        /* <DEDUP_REMOVED lines=10> */
.L_x_2164:
        /* <DEDUP_REMOVED lines=15> */
.L_x_2166:
[----:B------:R-:W1:Y:S01]  /*1540*/  LDCU.64 UR10, c[0x0][0x3b8] ;  /* 0x00007700ff0a77ac */ /* 0x000e620008000a00 */
[----:B------:R-:W-:-:S04]  /*1550*/  UIADD3 UR15, UPT, UPT, UR7, UR27, URZ ;  /* 0x0000001b070f7290 */ /* 0x000fc8000fffe0ff */
[----:B-1----:R-:W-:Y:S02]  /*1560*/  UIMAD.WIDE.U32 UR4, UR15, UR10, URZ ;  /* 0x0000000a0f0472a5 */ /* 0x002fe4000f8e00ff */
[----:B------:R-:W-:-:S04]  /*1570*/  UIMAD UR15, UR15, UR11, URZ ;  /* 0x0000000b0f0f72a4 */ /* 0x000fc8000f8e02ff */
[----:B------:R-:W-:Y:S01]  /*1580*/  UIADD3 UR15, UPT, UPT, UR5, UR15, URZ ;  /* 0x0000000f050f7290 */ /* 0x000fe2000fffe0ff */
[----:B------:R-:W-:-:S11]  /*1590*/  UMOV UR14, UR4 ;  /* 0x00000004000e7c82 */ /* 0x000fd60008000000 */
.L_x_2167:
        /* <DEDUP_REMOVED lines=14> */
.L_x_2168:
[----:B------:R-:W1:Y:S01]  /*1680*/  LDCU.64 UR8, c[0x0][0x3c0] ;  /* 0x00007800ff0877ac */ /* 0x000e620008000a00 */
[----:B------:R-:W-:-:S04]  /*1690*/  UIADD3 UR7, UPT, UPT, UR7, UR27, URZ ;  /* 0x0000001b07077290 */ /* 0x000fc8000fffe0ff */
[----:B-1----:R-:W-:Y:S02]  /*16a0*/  UIMAD.WIDE.U32 UR28, UR7, UR8, URZ ;  /* 0x00000008071c72a5 */ /* 0x002fe4000f8e00ff */
[----:B------:R-:W-:-:S04]  /*16b0*/  UIMAD UR5, UR7, UR9, URZ ;  /* 0x00000009070572a4 */ /* 0x000fc8000f8e02ff */
[----:B------:R-:W-:-:S12]  /*16c0*/  UIADD3 UR5, UPT, UPT, UR29, UR5, URZ ;  /* 0x000000051d057290 */ /* 0x000fd8000fffe0ff */
.L_x_2169:
        /* <DEDUP_REMOVED lines=12> */
[----:B------:R-:W-:Y:S02]  /*1790*/  UIMAD UR5, UR4, UR11, UR5 ;  /* 0x0000000b040572a4 */ /* 0x000fe4000f8e0205 */
        /* <DEDUP_REMOVED lines=10> */
[----:B-1----:R-:W-:Y:S02]  /*1840*/  VIADD R6, R6, 0xffffffe ;  /* 0x0ffffffe06067836 */ /* 0x002fe40000000000 */
[----:B------:R-:W-:-:S04]  /*1850*/  IMAD.U32 R8, RZ, RZ, UR14 ;  /* 0x0000000eff087e24 */ /* 0x000fc8000f8e00ff */
[----:B------:R-:W1:Y:S02]  /*1860*/  F2I.FTZ.U32.TRUNC.NTZ R7, R6 ;  /* 0x0000000600077305 */ /* 0x000e64000021f000 */
[----:B-1----:R-:W-:Y:S02]  /*1870*/  IMAD.MOV R5, RZ, RZ, -R7 ;  /* 0x000000ffff057224 */ /* 0x002fe400078e0a07 */
[----:B------:R-:W-:Y:S02]  /*1880*/  IMAD.MOV.U32 R6, RZ, RZ, RZ ;  /* 0x000000ffff067224 */ /* 0x000fe400078e00ff */
        /* <DEDUP_REMOVED lines=12> */
[----:B------:R-:W1:Y:S08]  /*1950*/  LDC.64 R4, c[0x0][0x3d8] ;  /* 0x0000f600ff047b82 */ /* 0x000e700000000a00 */
[----:B------:R-:W2:Y:S03]  /*1960*/  LDC.64 R2, c[0x0][0x3d0] ;  /* 0x0000f400ff027b82 */ /* 0x000ea60000000a00 */
        /* <DEDUP_REMOVED lines=13> */
.L_x_2165:
        /* <DEDUP_REMOVED lines=12> */
[----:B------:R-:W-:Y:S01]  /*1b00*/  LOP3.LUT R7, R175, 0xd8, RZ, 0xc0, !PT ;  /* 0x000000d8af077812 */ /* 0x000fe200078ec0ff */
[----:B------:R-:W-:Y:S01]  /*1b10*/  BSSY.RECONVERGENT B0, `(.L_x_2170) ;  /* 0x0000037000007945 */ /* 0x000fe20003800200 */
[C---:B------:R-:W-:Y:S01]  /*1b20*/  IADD3 R8, P2, PT, R178.reuse, R8, RZ ;  /* 0x00000008b2087210 */ /* 0x040fe20007f5e0ff */
[----:B------:R-:W5:Y:S01]  /*1b30*/  @UP0 LDCU.64 UR6, c[0x0][0x3b0] ;  /* 0x00007600ff0607ac */ /* 0x000f620008000a00 */
[----:B------:R-:W-:-:S02]  /*1b40*/  IADD3 R6, P1, PT, R178, R6, RZ ;  /* 0x00000006b2067210 */ /* 0x000fc40007f3e0ff */
[----:B------:R-:W-:Y:S01]  /*1b50*/  LOP3.LUT R2, R7, R174, RZ, 0x3c, !PT ;  /* 0x000000ae07027212 */ /* 0x000fe200078e3cff */
[----:B------:R-:W-:Y:S01]  /*1b60*/  IMAD.X R9, RZ, RZ, R0, P2 ;  /* 0x000000ffff097224 */ /* 0x000fe200010e0600 */
[----:B------:R-:W-:Y:S01]  /*1b70*/  LOP3.LUT R5, R175, 0x1f20, RZ, 0xc0, !PT ;  /* 0x00001f20af057812 */ /* 0x000fe200078ec0ff */
[----:B--2---:R-:W-:Y:S02]  /*1b80*/  IMAD.U32 R4, RZ, RZ, UR4 ;  /* 0x00000004ff047e24 */ /* 0x004fe4000f8e00ff */
[----:B------:R-:W-:Y:S01]  /*1b90*/  IMAD.X R7, RZ, RZ, R3, P1 ;  /* 0x000000ffff077224 */ /* 0x000fe200008e0603 */
[----:B------:R-:W-:Y:S01]  /*1ba0*/  LOP3.LUT R2, R5, R2, RZ, 0xfc, !PT ;  /* 0x0000000205027212 */ /* 0x000fe200078efcff */
[----:B------:R-:W-:Y:S01]  /*1bb0*/  IMAD.WIDE.U32 R8, R12, UR10, R8 ;  /* 0x0000000a0c087c25 */ /* 0x000fe2000f8e0008 */
[----:B----4-:R-:W-:-:S03]  /*1bc0*/  @!UP0 UIMAD.WIDE.U32 UR32, UR17, UR14, URZ ;  /* 0x0000000e112082a5 */ /* 0x010fc6000f8e00ff */
[----:B------:R-:W-:Y:S01]  /*1bd0*/  IMAD.WIDE.U32 R6, R12, UR8, R6 ;  /* 0x000000080c067c25 */ /* 0x000fe2000f8e0006 */
[----:B-----5:R-:W-:-:S03]  /*1be0*/  @UP0 UIMAD.WIDE.U32 UR30, UR25, UR6, URZ ;  /* 0x00000006191e02a5 */ /* 0x020fc6000f8e00ff */
[C---:B------:R-:W-:Y:S01]  /*1bf0*/  IMAD R173, R12.reuse, UR11, R9 ;  /* 0x0000000b0cad7c24 */ /* 0x040fe2000f8e0209 */
[----:B------:R-:W-:Y:S01]  /*1c00*/  @!UP0 UIMAD UR6, UR17, UR15, UR33 ;  /* 0x0000000f110682a4 */ /* 0x000fe2000f8e0221 */
[----:B------:R-:W-:Y:S01]  /*1c10*/  IMAD R183, R12, UR9, R7 ;  /* 0x000000090cb77c24 */ /* 0x000fe2000f8e0207 */
[----:B------:R-:W-:Y:S01]  /*1c20*/  @UP0 UIMAD UR6, UR25, UR7, UR31 ;  /* 0x00000007190602a4 */ /* 0x000fe2000f8e021f */
[----:B-1----:R-:W-:Y:S01]  /*1c30*/  IMAD.WIDE.U32 R10, R11, 0x40, R12 ;  /* 0x000000400b0a7825 */ /* 0x002fe200078e000c */
[----:B------:R-:W-:Y:S01]  /*1c40*/  UIMAD UR7, UR27, UR4, URZ ;  /* 0x000000041b0772a4 */ /* 0x000fe2000f8e02ff */
[----:B------:R-:W1:Y:S03]  /*1c50*/  LDCU.64 UR14, c[0x0][0x388] ;  /* 0x00007100ff0e77ac */ /* 0x000e660008000a00 */
[----:B------:R-:W-:Y:S01]  /*1c60*/  UIMAD UR7, UR26, UR5, UR7 ;  /* 0x000000051a0772a4 */ /* 0x000fe2000f8e0207 */
[----:B------:R-:W2:Y:S01]  /*1c70*/  LDCU.64 UR4, c[0x0][0x390] ;  /* 0x00007200ff0477ac */ /* 0x000ea20008000a00 */
[----:B------:R-:W-:Y:S01]  /*1c80*/  UIADD3 UR25, UPT, UPT, -UR24, UR21, URZ ;  /* 0x0000001518197290 */ /* 0x000fe2000fffe1ff */
[----:B------:R-:W-:-:S02]  /*1c90*/  @UP0 UMOV UR32, UR30 ;  /* 0x0000001e00200c82 */ /* 0x000fc40008000000 */
[----:B------:R-:W-:-:S03]  /*1ca0*/  IADD3 R14, P0, PT, R178, UR32, RZ ;  /* 0x00000020b20e7c10 */ /* 0x000fc6000ff1e0ff */
[----:B------:R-:W-:Y:S02]  /*1cb0*/  ISETP.GE.AND P2, PT, R12, UR25, PT ;  /* 0x000000190c007c0c */ /* 0x000fe4000bf46270 */
[C---:B-1----:R-:W-:Y:S01]  /*1cc0*/  LEA R172, P1, R8.reuse, UR14, 0x1 ;  /* 0x0000000e08ac7c11 */ /* 0x042fe2000f8208ff */
[----:B------:R-:W-:Y:S01]  /*1cd0*/  IMAD.X R15, RZ, RZ, UR6, P0 ;  /* 0x00000006ff0f7e24 */ /* 0x000fe200080e06ff */
[----:B---3--:R-:W-:Y:S02]  /*1ce0*/  ULEA UR6, UR28, UR29, 0x18 ;  /* 0x0000001d1c067291 */ /* 0x008fe4000f8ec0ff */
[----:B------:R-:W-:Y:S01]  /*1cf0*/  LEA.HI.X R173, R8, UR15, R173, 0x1, P1 ;  /* 0x0000000f08ad7c11 */ /* 0x000fe200088f0cad */
[----:B------:R-:W-:Y:S01]  /*1d00*/  IMAD.WIDE.U32 R4, R4, UR26, R14 ;  /* 0x0000001a04047c25 */ /* 0x000fe2000f8e000e */
[----:B--2---:R-:W-:Y:S02]  /*1d10*/  LEA R182, P0, R6, UR4, 0x1 ;  /* 0x0000000406b67c11 */ /* 0x004fe4000f8008ff */
[----:B------:R-:W-:Y:S01]  /*1d20*/  LEA R2, R2, UR6, 0x1 ;  /* 0x0000000602027c11 */ /* 0x000fe2000f8e08ff */
[----:B------:R-:W-:Y:S01]  /*1d30*/  VIADD R7, R5, UR7 ;  /* 0x0000000705077c36 */ /* 0x000fe20008000000 */
[----:B------:R-:W-:Y:S01]  /*1d40*/  LEA.HI.X R183, R6, UR5, R183, 0x1, P0 ;  /* 0x0000000506b77c11 */ /* 0x000fe200080f0cb7 */
[----:B------:R-:W-:Y:S08]  /*1d50*/  @P2 BRA `(.L_x_2171) ;  /* 0x0000000000482947 */ /* 0x000ff00003800000 */
        /* <DEDUP_REMOVED lines=17> */
.L_x_2172:
[----:B------:R2:W-:Y:S02]  /*1e70*/  STS.128 [R2], RZ ;  /* 0x000000ff02007388 */ /* 0x0005e40000000c00 */
.L_x_2171:
[----:B------:R-:W-:Y:S05]  /*1e80*/  BSYNC.RECONVERGENT B0 ;  /* 0x0000000000007941 */ /* 0x000fea0003800200 */
.L_x_2170:
        /* <DEDUP_REMOVED lines=23> */
.L_x_2174:
[----:B------:R-:W-:Y:S05]  /*2000*/  BSYNC.RECONVERGENT B0 ;  /* 0x0000000000007941 */ /* 0x000fea0003800200 */
.L_x_2173:
        /* <DEDUP_REMOVED lines=15> */
.L_x_2177:
[----:B------:R1:W-:Y:S02]  /*2100*/  STS.128 [R2+0x1000], RZ ;  /* 0x001000ff02007388 */ /* 0x0003e40000000c00 */
.L_x_2176:
[----:B------:R-:W-:Y:S05]  /*2110*/  BSYNC.RECONVERGENT B0 ;  /* 0x0000000000007941 */ /* 0x000fea0003800200 */
.L_x_2175:
[----:B------:R-:W-:Y:S01]  /*2120*/  ISETP.GE.AND P1, PT, R9, UR28, PT ;  /* 0x0000001c09007c0c */ /* 0x000fe2000bf26270 */
[----:B------:R-:W-:Y:S01]  /*2130*/  IMAD.U32 R3, RZ, RZ, UR7 ;  /* 0x00000007ff037e24 */ /* 0x000fe2000f8e00ff */
[----:B------:R-:W-:Y:S01]  /*2140*/  BSSY.RECONVERGENT B0, `(.L_x_2178) ;  /* 0x0000018000007945 */ /* 0x000fe20003800200 */
[----:B------:R-:W-:Y:S02]  /*2150*/  IMAD.U32 R0, RZ, RZ, UR5 ;  /* 0x00000005ff007e24 */ /* 0x000fe4000f8e00ff */
[C---:B------:R-:W-:Y:S01]  /*2160*/  VIADD R8, R12.reuse, 0x40 ;  /* 0x000000400c087836 */ /* 0x040fe20000000000 */
[C---:B-1----:R-:W-:Y:S01]  /*2170*/  LEA R14, P0, R3.reuse, R172, 0x1 ;  /* 0x000000ac030e7211 */ /* 0x042fe200078008ff */
        /* <DEDUP_REMOVED lines=20> */
.L_x_2179:
[----:B------:R-:W-:Y:S05]  /*22c0*/  BSYNC.RECONVERGENT B0 ;  /* 0x0000000000007941 */ /* 0x000fea0003800200 */
.L_x_2178:
        /* <DEDUP_REMOVED lines=16> */
.L_x_2181:
[----:B------:R-:W-:Y:S05]  /*23d0*/  BSYNC.RECONVERGENT B0 ;  /* 0x0000000000007941 */ /* 0x000fea0003800200 */
.L_x_2180:
        /* <DEDUP_REMOVED lines=15> */
.L_x_2183:
[----:B------:R-:W-:Y:S05]  /*24d0*/  BSYNC.RECONVERGENT B0 ;  /* 0x0000000000007941 */ /* 0x000fea0003800200 */
.L_x_2182:
        /* <DEDUP_REMOVED lines=16> */
.L_x_2185:
[----:B------:R-:W-:Y:S05]  /*25e0*/  BSYNC.RECONVERGENT B0 ;  /* 0x0000000000007941 */ /* 0x000fea0003800200 */
.L_x_2184:
        /* <DEDUP_REMOVED lines=15> */
.L_x_2187:
[----:B------:R-:W-:Y:S05]  /*26e0*/  BSYNC.RECONVERGENT B0 ;  /* 0x0000000000007941 */ /* 0x000fea0003800200 */
.L_x_2186:
        /* <DEDUP_REMOVED lines=16> */
.L_x_2189:
[----:B------:R-:W-:Y:S05]  /*27f0*/  BSYNC.RECONVERGENT B0 ;  /* 0x0000000000007941 */ /* 0x000fea0003800200 */
.L_x_2188:
        /* <DEDUP_REMOVED lines=14> */
.L_x_2191:
[----:B------:R-:W-:Y:S05]  /*28e0*/  BSYNC.RECONVERGENT B0 ;  /* 0x0000000000007941 */ /* 0x000fea0003800200 */
.L_x_2190:
[----:B------:R-:W5:Y:S01]  /*28f0*/  LDCU.64 UR14, c[0x0][0x540] ;  /* 0x0000a800ff0e77ac */ /* 0x000f620008000a00 */
[----:B------:R-:W0:Y:S01]  /*2900*/  LDGDEPBAR ;  /* 0x00000000000079af */ /* 0x000e220000000000 */
[----:B------:R-:W2:Y:S01]  /*2910*/  LDCU.64 UR4, c[0x0][0x538] ;  /* 0x0000a700ff0477ac */ /* 0x000ea20008000a00 */
[----:B-----5:R-:W-:-:S04]  /*2920*/  UIMAD.WIDE.U32 UR26, UR17, UR14, UR26 ;  /* 0x0000000e111a72a5 */ /* 0x020fc8000f8e001a */
[----:B------:R-:W-:Y:S02]  /*2930*/  UIMAD UR15, UR17, UR15, UR27 ;  /* 0x0000000f110f72a4 */ /* 0x000fe4000f8e021b */
[----:B--2---:R-:W-:Y:S01]  /*2940*/  ULEA UR4, UP0, UR26, UR4, 0x2 ;  /* 0x000000041a047291 */ /* 0x004fe2000f8010ff */
[----:B------:R-:W-:Y:S01]  /*2950*/  SHF.R.U32.HI R151, RZ, 0x1, R148 ;  /* 0x00000001ff977819 */ /* 0x000fe20000011694 */
[----:B-1----:R-:W-:Y:S01]  /*2960*/  IMAD.U32 R10, RZ, RZ, UR24 ;  /* 0x00000018ff0a7e24 */ /* 0x002fe2000f8e00ff */
[----:B------:R-:W-:-:S04]  /*2970*/  DEPBAR.LE SB0, 0x0 ;  /* 0x000080000000791a */ /* 0x000fc80000000000 */
[----:B------:R-:W-:Y:S01]  /*2980*/  ULEA.HI.X UR5, UR26, UR5, UR15, 0x2, UP0 ;  /* 0x000000051a057291 */ /* 0x000fe200080f140f */
[----:B----4-:R-:W-:-:S03]  /*2990*/  IMAD.U32 R14, RZ, RZ, UR4 ;  /* 0x00000004ff0e7e24 */ /* 0x010fc6000f8e00ff */
[----:B------:R-:W1:Y:S02]  /*29a0*/  LDCU UR4, c[0x0][0x458] ;  /* 0x00008b00ff0477ac */ /* 0x000e640008000800 */
[----:B------:R-:W-:-:S05]  /*29b0*/  IMAD.U32 R15, RZ, RZ, UR5 ;  /* 0x00000005ff0f7e24 */ /* 0x000fca000f8e00ff */
[----:B------:R-:W2:Y:S01]  /*29c0*/  LDG.E R13, desc[UR22][R14.64] ;  /* 0x000000160e0d7981 */ /* 0x000ea2000c1e1900 */
[----:B------:R-:W-:Y:S01]  /*29d0*/  LOP3.LUT R11, R151, 0x1f0, RZ, 0xc0, !PT ;  /* 0x000001f0970b7812 */ /* 0x000fe200078ec0ff */
[----:B------:R-:W-:Y:S01]  /*29e0*/  IMAD.U32 R161, RZ, RZ, UR20 ;  /* 0x00000014ffa17e24 */ /* 0x000fe2000f8e00ff */
[----:B------:R-:W-:Y:S01]  /*29f0*/  USHF.L.U32 UR5, UR8, 0x5, URZ ;  /* 0x0000000508057899 */ /* 0x000fe200080006ff */
[----:B------:R-:W-:Y:S01]  /*2a00*/  BSSY.RECONVERGENT B0, `(.L_x_2192) ;  /* 0x0000016000007945 */ /* 0x000fe20003800200 */
[----:B------:R-:W-:Y:S01]  /*2a10*/  IADD3 R10, PT, PT, R11, 0x1, R10 ;  /* 0x000000010b0a7810 */ /* 0x000fe20007ffe00a */
[----:B-1----:R-:W2:Y:S01]  /*2a20*/  MUFU.RCP R0, UR4 ;  /* 0x0000000400007d08 */ /* 0x002ea20008001000 */
[----:B------:R-:W-:Y:S01]  /*2a30*/  USHF.L.U64.HI UR4, UR8, 0x5, UR9 ;  /* 0x0000000508047899 */ /* 0x000fe20008010209 */
[----:B------:R-:W-:Y:S01]  /*2a40*/  BAR.SYNC.DEFER_BLOCKING 0x0 ;  /* 0x0000000000007b1d */ /* 0x000fe20000010000 */
[----:B--2---:R-:W-:Y:S01]  /*2a50*/  FMUL.FTZ R0, R13, R0 ;  /* 0x000000000d007220 */ /* 0x004fe20000410000 */
[----:B------:R-:W-:-:S04]  /*2a60*/  LOP3.LUT R13, R12, 0x7, RZ, 0xc0, !PT ;  /* 0x000000070c0d7812 */ /* 0x000fc800078ec0ff */
[----:B------:R-:W-:Y:S02]  /*2a70*/  IADD3 R10, PT, PT, R10, -UR21, R13 ;  /* 0x800000150a0a7c10 */ /* 0x000fe4000fffe00d */
[----:B------:R-:W-:Y:S02]  /*2a80*/  R2UR UR7, R0 ;  /* 0x00000000000772ca */ /* 0x000fe400000e0000 */
[----:B------:R-:W-:Y:S01]  /*2a90*/  IADD3 R161, PT, PT, R10, UR19, R161 ;  /* 0x000000130aa17c10 */ /* 0x000fe2000fffe0a1 */
[----:B------:R-:W-:-:S12]  /*2aa0*/  @P6 BRA `(.L_x_2193) ;  /* 0x0000000000286947 */ /* 0x000fd80003800000 */
        /* <DEDUP_REMOVED lines=8> */
.L_x_2194:
[----:B------:R2:W-:Y:S01]  /*2b30*/  STS.128 [R2+0x5000], RZ ;  /* 0x005000ff02007388 */ /* 0x0005e20000000c00 */
[----:B------:R-:W-:Y:S05]  /*2b40*/  BRA `(.L_x_2195) ;  /* 0x0000000000047947 */ /* 0x000fea0003800000 */
.L_x_2193:
[----:B------:R1:W-:Y:S02]  /*2b50*/  STS.128 [R2+0x5000], RZ ;  /* 0x005000ff02007388 */ /* 0x0003e40000000c00 */
.L_x_2195:
[----:B------:R-:W-:Y:S05]  /*2b60*/  BSYNC.RECONVERGENT B0 ;  /* 0x0000000000007941 */ /* 0x000fea0003800200 */
.L_x_2192:
[----:B------:R-:W-:Y:S01]  /*2b70*/  ISETP.GE.AND P0, PT, R9, UR28, PT ;  /* 0x0000001c09007c0c */ /* 0x000fe2000bf06270 */
[C---:B------:R-:W-:Y:S01]  /*2b80*/  IMAD.SHL.U32 R0, R148.reuse, 0x20, RZ ;  /* 0x0000002094007824 */ /* 0x040fe200078e00ff */
[----:B------:R-:W-:Y:S01]  /*2b90*/  ISETP.GE.AND P3, PT, R5, UR28, PT ;  /* 0x0000001c05007c0c */ /* 0x000fe2000bf66270 */
[C---:B------:R-:W-:Y:S01]  /*2ba0*/  IMAD.SHL.U32 R9, R148.reuse, 0x4, RZ ;  /* 0x0000000494097824 */ /* 0x040fe200078e00ff */
[----:B------:R-:W-:Y:S01]  /*2bb0*/  ISETP.GE.AND P5, PT, R7, UR28, PT ;  /* 0x0000001c07007c0c */ /* 0x000fe2000bfa6270 */
[----:B------:R-:W-:Y:S01]  /*2bc0*/  IMAD.SHL.U32 R5, R148, 0x10, RZ ;  /* 0x0000001094057824 */ /* 0x000fe200078e00ff */
[C---:B------:R-:W-:Y:S01]  /*2bd0*/  LOP3.LUT R10, R0.reuse, 0xc0, RZ, 0xc0, !PT ;  /* 0x000000c0000a7812 */ /* 0x040fe200078ec0ff */
[----:B------:R-:W-:Y:S01]  /*2be0*/  IMAD.U32 R7, RZ, RZ, UR5 ;  /* 0x00000005ff077e24 */ /* 0x000fe2000f8e00ff */
[----:B------:R-:W-:Y:S01]  /*2bf0*/  LOP3.LUT R162, R0, 0x120, RZ, 0xc0, !PT ;  /* 0x0000012000a27812 */ /* 0x000fe200078ec0ff */
[----:B------:R-:W-:Y:S01]  /*2c00*/  BSSY.RECONVERGENT B0, `(.L_x_2196) ;  /* 0x000001a000007945 */ /* 0x000fe20003800200 */
[----:B------:R-:W-:-:S02]  /*2c10*/  LOP3.LUT R9, R10, 0x18, R9, 0xf8, !PT ;  /* 0x000000180a097812 */ /* 0x000fc400078ef809 */
[----:B------:R-:W-:Y:S01]  /*2c20*/  LOP3.LUT R11, R5, 0x100, RZ, 0xc0, !PT ;  /* 0x00000100050b7812 */ /* 0x000fe200078ec0ff */
[----:B------:R1:W-:Y:S01]  /*2c30*/  @P0 STS.128 [R2+0x5800], RZ ;  /* 0x005800ff02000388 */ /* 0x0003e20000000c00 */
[----:B------:R-:W-:Y:S01]  /*2c40*/  ISETP.GE.AND P6, PT, R8, UR28, PT ;  /* 0x0000001c08007c0c */ /* 0x000fe2000bfc6270 */
[----:B------:R-:W-:Y:S01]  /*2c50*/  IMAD.U32 R8, RZ, RZ, UR4 ;  /* 0x00000004ff087e24 */ /* 0x000fe2000f8e00ff */
[----:B------:R-:W-:Y:S02]  /*2c60*/  ISETP.GE.AND P4, PT, R6, UR28, PT ;  /* 0x0000001c06007c0c */ /* 0x000fe4000bf86270 */
[----:B------:R-:W-:Y:S02]  /*2c70*/  LEA R6, P1, R7, R182, 0x1 ;  /* 0x000000b607067211 */ /* 0x000fe400078208ff */
[----:B------:R-:W-:Y:S02]  /*2c80*/  LOP3.LUT R151, R9, 0x8, R151, 0x78, !PT ;  /* 0x0000000809977812 */ /* 0x000fe400078e7897 */
[----:B------:R-:W-:-:S02]  /*2c90*/  LOP3.LUT R0, R11, 0x20, R0, 0xf8, !PT ;  /* 0x000000200b007812 */ /* 0x000fc400078ef800 */
[----:B------:R-:W-:Y:S02]  /*2ca0*/  LOP3.LUT R9, R9, 0x8, R148, 0x78, !PT ;  /* 0x0000000809097812 */ /* 0x000fe400078e7894 */
[----:B------:R-:W-:Y:S02]  /*2cb0*/  LOP3.LUT R150, R162, 0x3e00, R5, 0xf8, !PT ;  /* 0x00003e00a2967812 */ /* 0x000fe400078ef805 */
[----:B------:R-:W-:Y:S02]  /*2cc0*/  LEA.HI.X R7, R7, R183, R8, 0x1, P1 ;  /* 0x000000b707077211 */ /* 0x000fe400008f0c08 */
[----:B------:R-:W-:Y:S02]  /*2cd0*/  ISETP.GE.AND P2, PT, R4, UR28, PT ;  /* 0x0000001c04007c0c */ /* 0x000fe4000bf46270 */
[----:B------:R-:W-:Y:S02]  /*2ce0*/  ISETP.GE.AND P1, PT, R3, UR28, PT ;  /* 0x0000001c03007c0c */ /* 0x000fe4000bf26270 */
[----:B------:R-:W-:-:S02]  /*2cf0*/  LOP3.LUT R0, R0, R9, RZ, 0xfc, !PT ;  /* 0x0000000900007212 */ /* 0x000fc400078efcff */
        /* <DEDUP_REMOVED lines=10> */
.L_x_2197:
[----:B------:R-:W-:Y:S05]  /*2da0*/  BSYNC.RECONVERGENT B0 ;  /* 0x0000000000007941 */ /* 0x000fea0003800200 */
.L_x_2196:
        /* <DEDUP_REMOVED lines=18> */
.L_x_2199:
[----:B------:R-:W-:Y:S05]  /*2ed0*/  BSYNC.RECONVERGENT B0 ;  /* 0x0000000000007941 */ /* 0x000fea0003800200 */
.L_x_2198:
        /* <DEDUP_REMOVED lines=16> */
.L_x_2201:
[----:B------:R-:W-:Y:S05]  /*2fe0*/  BSYNC.RECONVERGENT B0 ;  /* 0x0000000000007941 */ /* 0x000fea0003800200 */
.L_x_2200:
        /* <DEDUP_REMOVED lines=17> */
.L_x_2203:
[----:B------:R-:W-:Y:S05]  /*3100*/  BSYNC.RECONVERGENT B0 ;  /* 0x0000000000007941 */ /* 0x000fea0003800200 */
.L_x_2202:
        /* <DEDUP_REMOVED lines=16> */
.L_x_2205:
[----:B------:R-:W-:Y:S05]  /*3210*/  BSYNC.RECONVERGENT B0 ;  /* 0x0000000000007941 */ /* 0x000fea0003800200 */
.L_x_2204:
        /* <DEDUP_REMOVED lines=17> */
.L_x_2207:
[----:B------:R-:W-:Y:S05]  /*3330*/  BSYNC.RECONVERGENT B0 ;  /* 0x0000000000007941 */ /* 0x000fea0003800200 */
.L_x_2206:
        /* <DEDUP_REMOVED lines=15> */
.L_x_2209:
[----:B------:R-:W-:Y:S05]  /*3430*/  BSYNC.RECONVERGENT B0 ;  /* 0x0000000000007941 */ /* 0x000fea0003800200 */
.L_x_2208:
[----:B------:R-:W-:Y:S01]  /*3440*/  LDSM.16.M88.4 R12, [R150] ;  /* 0x00000000960c783b */ /* 0x000fe20000000200 */
[----:B------:R-:W-:Y:S01]  /*3450*/  UIADD3 UR4, UPT, UPT, UR6, 0x1000, URZ ;  /* 0x0000100006047890 */ /* 0x000fe2000fffe0ff */
[----:B------:R-:W-:Y:S01]  /*3460*/  IMAD.MOV.U32 R160, RZ, RZ, 0x20 ;  /* 0x00000020ffa07424 */ /* 0x000fe200078e00ff */
[----:B------:R-:W-:Y:S01]  /*3470*/  LOP3.LUT P5, RZ, R148, 0x4, RZ, 0xc0, !PT ;  /* 0x0000000494ff7812 */ /* 0x000fe200078ac0ff */
[----:B-1----:R-:W1:Y:S01]  /*3480*/  LDSM.16.M88.4 R4, [R16+0x1000] ;  /* 0x001000001004783b */ /* 0x002e620000000200 */
[----:B------:R-:W5:Y:S02]  /*3490*/  LDCU UR15, c[0x0][0x50c] ;  /* 0x0000a180ff0f77ac */ /* 0x000f640008000800 */
[----:B------:R-:W-:Y:S01]  /*34a0*/  SEL R160, R160, 0xffffffe0, !P5 ;  /* 0xffffffe0a0a07807 */ /* 0x000fe20006800000 */
[----:B------:R-:W2:Y:S01]  /*34b0*/  LDSM.16.M88.4 R124, [R16+0x1400] ;  /* 0x00140000107c783b */ /* 0x000ea20000000200 */
[----:B------:R-:W-:Y:S01]  /*34c0*/  LEA R149, R0, UR4, 0x1 ;  /* 0x0000000400957c11 */ /* 0x000fe2000f8e08ff */
[----:B------:R-:W-:-:S02]  /*34d0*/  UIADD3 UR14, UPT, UPT, UR18, -0x1, URZ ;  /* 0xffffffff120e7890 */ /* 0x000fc4000fffe0ff */
[----:B------:R-:W-:Y:S01]  /*34e0*/  IMAD.IADD R3, R150, 0x1, R160 ;  /* 0x0000000196037824 */ /* 0x000fe200078e02a0 */
[----:B------:R-:W-:Y:S01]  /*34f0*/  LDSM.16.M88.4 R116, [R16+0x1800] ;  /* 0x001800001074783b */ /* 0x000fe20000000200 */
[----:B------:R-:W-:Y:S01]  /*3500*/  IMAD.IADD R0, R160, 0x1, R149 ;  /* 0x00000001a0007824 */ /* 0x000fe200078e0295 */
[----:B------:R-:W-:Y:S02]  /*3510*/  USHF.L.U32 UR14, UR14, 0x8, URZ ;  /* 0x000000080e0e7899 */ /* 0x000fe400080006ff */
[----:B------:R-:W-:Y:S01]  /*3520*/  LDSM.16.M88.4 R152, [R3] ;  /* 0x000000000398783b */ /* 0x000fe20000000200 */
[----:B------:R-:W-:-:S03]  /*3530*/  UIADD3 UR20, UPT, UPT, UR18, -0x1, URZ ;  /* 0xffffffff12147890 */ /* 0x000fc6000fffe0ff */
[----:B------:R-:W3:Y:S01]  /*3540*/  LDSM.16.M88.4 R156, [R0] ;  /* 0x00000000009c783b */ /* 0x000ee20000000200 */
[----:B------:R-:W-:-:S03]  /*3550*/  UISETP.GT.AND UP0, UPT, UR20, UR16, UPT ;  /* 0x000000101400728c */ /* 0x000fc6000bf04270 */
        /* <DEDUP_REMOVED lines=13> */
[----:B------:R-:W2:Y:S01]  /*3630*/  LDSM.16.M88.4 R36, [R16+0x4000] ;  /* 0x004000001024783b */ /* 0x000ea20000000200 */
[----:B---3--:R-:W-:Y:S03]  /*3640*/  HMMA.16816.F32 R8, R152, R156, R8 ;  /* 0x0000009c9808723c */ /* 0x008fe60000001808 */
[----:B------:R-:W3:Y:S04]  /*3650*/  LDSM.16.M88.4 R28, [R16+0x4400] ;  /* 0x00440000101c783b */ /* 0x000ee80000000200 */
[----:B------:R-:W3:Y:S01]  /*3660*/  LDSM.16.M88.4 R20, [R16+0x4800] ;  /* 0x004800001014783b */ /* 0x000ee20000000200 */
[----:B------:R-:W-:Y:S03]  /*3670*/  HMMA.16816.F32 R124, R12, R126, RZ ;  /* 0x0000007e0c7c723c */ /* 0x000fe600000018ff */
[----:B------:R-:W3:Y:S04]  /*3680*/  LDSM.16.M88.4 R132, [R16+0x4c00] ;  /* 0x004c00001084783b */ /* 0x000ee80000000200 */
[----:B------:R-:W-:Y:S01]  /*3690*/  LDSM.16.M88.4 R140, [R0+0x800] ;  /* 0x00080000008c783b */ /* 0x000fe20000000200 */
[C---:B------:R-:W-:Y:S03]  /*36a0*/  HMMA.16816.F32 R4, R152.reuse, R158, R4 ;  /* 0x0000009e9804723c */ /* 0x040fe60000001804 */
[----:B------:R-:W-:Y:S01]  /*36b0*/  LDSM.16.M88.4 R136, [R0+0xc00] ;  /* 0x000c00000088783b */ /* 0x000fe20000000200 */
[----:B-----5:R-:W-:Y:S01]  /*36c0*/  FMUL.FTZ R8, R8, UR15 ;  /* 0x0000000f08087c20 */ /* 0x020fe20008410000 */
[----:B------:R-:W-:Y:S01]  /*36d0*/  FMUL.FTZ R157, R9, UR15 ;  /* 0x0000000f099d7c20 */ /* 0x000fe20008410000 */
[----:B------:R-:W-:Y:S01]  /*36e0*/  FMUL.FTZ R158, R10, UR15 ;  /* 0x0000000f0a9e7c20 */ /* 0x000fe20008410000 */
[----:B------:R-:W-:Y:S01]  /*36f0*/  FMUL.FTZ R159, R11, UR15 ;  /* 0x0000000f0b9f7c20 */ /* 0x000fe20008410000 */
[----:B------:R5:W3:Y:S01]  /*3700*/  MUFU.TANH R156, R8 ;  /* 0x00000008009c7308 */ /* 0x000ae20000002400 */
[C---:B----4-:R-:W-:Y:S01]  /*3710*/  HMMA.16816.F32 R128, R152.reuse, R144, R128 ;  /* 0x000000909880723c */ /* 0x050fe20000001880 */
[----:B------:R-:W0:Y:S06]  /*3720*/  LDGDEPBAR ;  /* 0x00000000000079af */ /* 0x000e2c0000000000 */
[----:B------:R-:W4:Y:S01]  /*3730*/  MUFU.TANH R158, R158 ;  /* 0x0000009e009e7308 */ /* 0x000f220000002400 */
[----:B------:R-:W-:Y:S01]  /*3740*/  HMMA.16816.F32 R124, R152, R146, R124 ;  /* 0x00000092987c723c */ /* 0x000fe2000000187c */
[----:B------:R-:W-:Y:S01]  /*3750*/  LDSM.16.M88.4 R144, [R0+0x1400] ;  /* 0x001400000090783b */ /* 0x000fe20000000200 */
[----:B------:R-:W-:Y:S01]  /*3760*/  FMUL.FTZ R4, R4, UR15 ;  /* 0x0000000f04047c20 */ /* 0x000fe20008410000 */
[----:B------:R-:W-:Y:S01]  /*3770*/  FMUL.FTZ R164, R5, UR15 ;  /* 0x0000000f05a47c20 */ /* 0x000fe20008410000 */
[----:B------:R-:W-:-:S03]  /*3780*/  FMUL.FTZ R165, R6, UR15 ;  /* 0x0000000f06a57c20 */ /* 0x000fc60008410000 */
[----:B------:R4:W-:Y:S01]  /*3790*/  MUFU.TANH R163, R4 ;  /* 0x0000000400a37308 */ /* 0x0009e20000002400 */
[C---:B------:R-:W-:Y:S01]  /*37a0*/  HMMA.16816.F32 R120, R12.reuse, R116, RZ ;  /* 0x000000740c78723c */ /* 0x040fe200000018ff */
[----:B-----5:R-:W5:Y:S02]  /*37b0*/  LDSM.16.M88.4 R8, [R0+0x1c00] ;  /* 0x001c00000008783b */ /* 0x020f640000000200 */
[----:B------:R-:W-:Y:S01]  /*37c0*/  FMUL.FTZ R128, R128, UR15 ;  /* 0x0000000f80807c20 */ /* 0x000fe20008410000 */
[----:B------:R-:W-:Y:S01]  /*37d0*/  FMUL.FTZ R129, R129, UR15 ;  /* 0x0000000f81817c20 */ /* 0x000fe20008410000 */
[----:B------:R-:W-:Y:S02]  /*37e0*/  FMUL.FTZ R130, R130, UR15 ;  /* 0x0000000f82827c20 */ /* 0x000fe40008410000 */
[----:B------:R-:W-:Y:S01]  /*37f0*/  MUFU.TANH R157, R157 ;  /* 0x0000009d009d7308 */ /* 0x000fe20000002400 */
[----:B------:R-:W-:Y:S03]  /*3800*/  HMMA.16816.F32 R112, R12, R108, RZ ;  /* 0x0000006c0c70723c */ /* 0x000fe600000018ff */
[----:B------:R-:W-:Y:S01]  /*3810*/  FMUL.FTZ R124, R124, UR15 ;  /* 0x0000000f7c7c7c20 */ /* 0x000fe20008410000 */
[----:B------:R-:W-:Y:S01]  /*3820*/  FMUL.FTZ R125, R125, UR15 ;  /* 0x0000000f7d7d7c20 */ /* 0x000fe20008410000 */
[----:B------:R-:W-:-:S02]  /*3830*/  FMUL.FTZ R126, R126, UR15 ;  /* 0x0000000f7e7e7c20 */ /* 0x000fc40008410000 */
[----:B------:R-:W-:Y:S01]  /*3840*/  MUFU.TANH R159, R159 ;  /* 0x0000009f009f7308 */ /* 0x000fe20000002400 */
[C---:B------:R-:W-:Y:S07]  /*3850*/  HMMA.16816.F32 R104, R12.reuse, R100, RZ ;  /* 0x000000640c68723c */ /* 0x040fee00000018ff */
[----:B------:R-:W-:Y:S01]  /*3860*/  MUFU.TANH R165, R165 ;  /* 0x000000a500a57308 */ /* 0x000fe20000002400 */
[C---:B------:R-:W-:Y:S07]  /*3870*/  HMMA.16816.F32 R96, R12.reuse, R92, RZ ;  /* 0x0000005c0c60723c */ /* 0x040fee00000018ff */
[----:B------:R-:W-:Y:S01]  /*3880*/  MUFU.TANH R164, R164 ;  /* 0x000000a400a47308 */ /* 0x000fe20000002400 */
[C---:B------:R-:W-:Y:S08]  /*3890*/  HMMA.16816.F32 R88, R12.reuse, R84, RZ ;  /* 0x000000540c58723c */ /* 0x040ff000000018ff */
[C---:B-1----:R-:W-:Y:S08]  /*38a0*/  HMMA.16816.F32 R80, R12.reuse, R76, RZ ;  /* 0x0000004c0c50723c */ /* 0x042ff000000018ff */
[C---:B------:R-:W-:Y:S08]  /*38b0*/  HMMA.16816.F32 R72, R12.reuse, R68, RZ ;  /* 0x000000440c48723c */ /* 0x040ff000000018ff */
[C---:B------:R-:W-:Y:S08]  /*38c0*/  HMMA.16816.F32 R64, R12.reuse, R60, RZ ;  /* 0x0000003c0c40723c */ /* 0x040ff000000018ff */
[C---:B------:R-:W-:Y:S08]  /*38d0*/  HMMA.16816.F32 R56, R12.reuse, R52, RZ ;  /* 0x000000340c38723c */ /* 0x040ff000000018ff */
[C---:B--2---:R-:W-:Y:S08]  /*38e0*/  HMMA.16816.F32 R48, R12.reuse, R44, RZ ;  /* 0x0000002c0c30723c */ /* 0x044ff000000018ff */
        /* <DEDUP_REMOVED lines=19> */
[C---:B-----5:R-:W-:Y:S08]  /*3a20*/  HMMA.16816.F32 R80, R152.reuse, R8, R80 ;  /* 0x000000089850723c */ /* 0x060ff00000001850 */
[C---:B------:R-:W-:Y:S01]  /*3a30*/  HMMA.16816.F32 R76, R152.reuse, R10, R76 ;  /* 0x0000000a984c723c */ /* 0x040fe2000000184c */
[----:B------:R-:W2:Y:S07]  /*3a40*/  LDSM.16.M88.4 R8, [R0+0x2c00] ;  /* 0x002c00000008783b */ /* 0x000eae0000000200 */
[----:B------:R-:W-:Y:S03]  /*3a50*/  HMMA.16816.F32 R120, R152, R140, R120 ;  /* 0x0000008c9878723c */ /* 0x000fe60000001878 */
[----:B------:R-:W-:Y:S01]  /*3a60*/  FMUL.FTZ R81, R81, UR15 ;  /* 0x0000000f51517c20 */ /* 0x000fe20008410000 */
[----:B------:R-:W-:-:S04]  /*3a70*/  FMUL.FTZ R83, R83, UR15 ;  /* 0x0000000f53537c20 */ /* 0x000fc80008410000 */
[----:B------:R-:W-:Y:S01]  /*3a80*/  HMMA.16816.F32 R116, R152, R142, R116 ;  /* 0x0000008e9874723c */ /* 0x000fe20000001874 */
[----:B------:R-:W3:Y:S01]  /*3a90*/  LDSM.16.M88.4 R140, [R0+0x1800] ;  /* 0x00180000008c783b */ /* 0x000ee20000000200 */
[----:B------:R-:W-:Y:S01]  /*3aa0*/  MUFU.TANH R81, R81 ;  /* 0x0000005100517308 */ /* 0x000fe20000002400 */
[----:B------:R-:W-:Y:S01]  /*3ab0*/  FMUL.FTZ R76, R76, UR15 ;  /* 0x0000000f4c4c7c20 */ /* 0x000fe20008410000 */
[----:B------:R-:W-:Y:S01]  /*3ac0*/  FMUL.FTZ R77, R77, UR15 ;  /* 0x0000000f4d4d7c20 */ /* 0x000fe20008410000 */
[----:B------:R-:W-:-:S03]  /*3ad0*/  FMUL.FTZ R78, R78, UR15 ;  /* 0x0000000f4e4e7c20 */ /* 0x000fc60008410000 */
[C---:B------:R-:W-:Y:S01]  /*3ae0*/  HMMA.16816.F32 R96, R152.reuse, R144, R96 ;  /* 0x000000909860723c */ /* 0x040fe20000001860 */
[----:B------:R-:W-:Y:S01]  /*3af0*/  FMUL.FTZ R144, R7, UR15 ;  /* 0x0000000f07907c20 */ /* 0x000fe20008410000 */
[----:B------:R-:W-:Y:S01]  /*3b00*/  MUFU.TANH R145, R128 ;  /* 0x0000008000917308 */ /* 0x000fe20000002400 */
[----:B----4-:R-:W4:Y:S01]  /*3b10*/  LDSM.16.M88.4 R4, [R0+0x2400] ;  /* 0x002400000004783b */ /* 0x010f220000000200 */
[----:B------:R-:W-:Y:S01]  /*3b20*/  FMUL.FTZ R120, R120, UR15 ;  /* 0x0000000f78787c20 */ /* 0x000fe20008410000 */
[----:B------:R-:W-:Y:S01]  /*3b30*/  FMUL.FTZ R122, R122, UR15 ;  /* 0x0000000f7a7a7c20 */ /* 0x000fe20008410000 */
[----:B------:R-:W-:Y:S01]  /*3b40*/  FMUL.FTZ R121, R121, UR15 ;  /* 0x0000000f79797c20 */ /* 0x000fe20008410000 */
[----:B------:R-:W-:Y:S01]  /*3b50*/  FMUL.FTZ R123, R123, UR15 ;  /* 0x0000000f7b7b7c20 */ /* 0x000fe20008410000 */
[----:B-1----:R-:W-:Y:S02]  /*3b60*/  HMMA.16816.F32 R104, R152, R132, R104 ;  /* 0x000000849868723c */ /* 0x002fe40000001868 */
[----:B------:R-:W-:Y:S01]  /*3b70*/  MUFU.TANH R144, R144 ;  /* 0x0000009000907308 */ /* 0x000fe20000002400 */
[----:B------:R-:W-:Y:S01]  /*3b80*/  FMUL.FTZ R116, R116, UR15 ;  /* 0x0000000f74747c20 */ /* 0x000fe20008410000 */
[----:B------:R-:W-:Y:S01]  /*3b90*/  FMUL.FTZ R118, R118, UR15 ;  /* 0x0000000f76767c20 */ /* 0x000fe20008410000 */
[----:B------:R-:W-:Y:S01]  /*3ba0*/  FMUL.FTZ R117, R117, UR15 ;  /* 0x0000000f75757c20 */ /* 0x000fe20008410000 */
[----:B------:R-:W-:-:S02]  /*3bb0*/  FMUL.FTZ R119, R119, UR15 ;  /* 0x0000000f77777c20 */ /* 0x000fc40008410000 */
[C---:B------:R-:W-:Y:S01]  /*3bc0*/  HMMA.16816.F32 R100, R152.reuse, R134, R100 ;  /* 0x000000869864723c */ /* 0x040fe20000001864 */
[----:B------:R-:W1:Y:S01]  /*3bd0*/  LDSM.16.M88.4 R132, [R0+0x2000] ;  /* 0x002000000084783b */ /* 0x000e620000000200 */
[----:B------:R-:W-:Y:S06]  /*3be0*/  MUFU.TANH R120, R120 ;  /* 0x0000007800787308 */ /* 0x000fec0000002400 */
[----:B------:R-:W-:Y:S02]  /*3bf0*/  HMMA.16816.F32 R112, R152, R136, R112 ;  /* 0x000000889870723c */ /* 0x000fe40000001870 */
[----:B------:R-:W-:Y:S01]  /*3c00*/  MUFU.TANH R122, R122 ;  /* 0x0000007a007a7308 */ /* 0x000fe20000002400 */
[----:B------:R-:W-:-:S05]  /*3c10*/  FMUL.FTZ R107, R107, UR15 ;  /* 0x0000000f6b6b7c20 */ /* 0x000fca0008410000 */
[C---:B------:R-:W-:Y:S01]  /*3c20*/  HMMA.16816.F32 R108, R152.reuse, R138, R108 ;  /* 0x0000008a986c723c */ /* 0x040fe2000000186c */
[----:B------:R-:W5:Y:S01]  /*3c30*/  LDSM.16.M88.4 R136, [R0+0x2800] ;  /* 0x002800000088783b */ /* 0x000f620000000200 */
[----:B------:R-:W-:Y:S06]  /*3c40*/  MUFU.TANH R121, R121 ;  /* 0x0000007900797308 */ /* 0x000fec0000002400 */
[----:B--2---:R-:W-:Y:S02]  /*3c50*/  HMMA.16816.F32 R48, R152, R8, R48 ;  /* 0x000000089830723c */ /* 0x004fe40000001830 */
[----:B------:R-:W-:Y:S01]  /*3c60*/  MUFU.TANH R123, R123 ;  /* 0x0000007b007b7308 */ /* 0x000fe20000002400 */
[----:B------:R-:W-:Y:S01]  /*3c70*/  FMUL.FTZ R112, R112, UR15 ;  /* 0x0000000f70707c20 */ /* 0x000fe20008410000 */
[----:B------:R-:W-:Y:S01]  /*3c80*/  FMUL.FTZ R114, R114, UR15 ;  /* 0x0000000f72727c20 */ /* 0x000fe20008410000 */
[----:B------:R-:W-:Y:S01]  /*3c90*/  FMUL.FTZ R113, R113, UR15 ;  /* 0x0000000f71717c20 */ /* 0x000fe20008410000 */
[----:B------:R-:W-:-:S02]  /*3ca0*/  FMUL.FTZ R115, R115, UR15 ;  /* 0x0000000f73737c20 */ /* 0x000fc40008410000 */
[----:B------:R-:W-:Y:S01]  /*3cb0*/  HMMA.16816.F32 R44, R152, R10, R44 ;  /* 0x0000000a982c723c */ /* 0x000fe2000000182c */
[----:B------:R-:W2:Y:S01]  /*3cc0*/  LDSM.16.M88.4 R8, [R0+0x3c00] ;  /* 0x003c00000008783b */ /* 0x000ea20000000200 */
[----:B------:R-:W-:Y:S01]  /*3cd0*/  MUFU.TANH R116, R116 ;  /* 0x0000007400747308 */ /* 0x000fe20000002400 */
[----:B------:R-:W-:Y:S01]  /*3ce0*/  FMUL.FTZ R111, R111, UR15 ;  /* 0x0000000f6f6f7c20 */ /* 0x000fe20008410000 */
[----:B------:R-:W-:-:S04]  /*3cf0*/  FMUL.FTZ R108, R108, UR15 ;  /* 0x0000000f6c6c7c20 */ /* 0x000fc80008410000 */
[C---:B---3--:R-:W-:Y:S02]  /*3d00*/  HMMA.16816.F32 R88, R152.reuse, R140, R88 ;  /* 0x0000008c9858723c */ /* 0x048fe40000001858 */
[----:B------:R-:W-:Y:S06]  /*3d10*/  MUFU.TANH R140, R129 ;  /* 0x00000081008c7308 */ /* 0x000fec0000002400 */
[C---:B------:R-:W-:Y:S01]  /*3d20*/  HMMA.16816.F32 R84, R152.reuse, R142, R84 ;  /* 0x0000008e9854723c */ /* 0x040fe20000001854 */
[----:B------:R-:W-:Y:S01]  /*3d30*/  FMUL.FTZ R142, R131, UR15 ;  /* 0x0000000f838e7c20 */ /* 0x000fe20008410000 */
[----:B------:R3:W-:Y:S06]  /*3d40*/  MUFU.TANH R141, R130 ;  /* 0x00000082008d7308 */ /* 0x0007ec0000002400 */
[----:B----4-:R-:W-:Y:S02]  /*3d50*/  HMMA.16816.F32 R64, R152, R4, R64 ;  /* 0x000000049840723c */ /* 0x010fe40000001840 */
[----:B------:R-:W-:Y:S01]  /*3d60*/  MUFU.TANH R143, R124 ;  /* 0x0000007c008f7308 */ /* 0x000fe20000002400 */
[----:B------:R-:W-:Y:S01]  /*3d70*/  FMUL.FTZ R89, R89, UR15 ;  /* 0x0000000f59597c20 */ /* 0x000fe20008410000 */
[----:B------:R-:W-:Y:S01]  /*3d80*/  FMUL.FTZ R88, R88, UR15 ;  /* 0x0000000f58587c20 */ /* 0x000fe20008410000 */
[----:B------:R-:W-:Y:S01]  /*3d90*/  FMUL.FTZ R91, R91, UR15 ;  /* 0x0000000f5b5b7c20 */ /* 0x000fe20008410000 */
[----:B------:R-:W-:-:S02]  /*3da0*/  FMUL.FTZ R90, R90, UR15 ;  /* 0x0000000f5a5a7c20 */ /* 0x000fc40008410000 */
[C---:B------:R-:W-:Y:S01]  /*3db0*/  HMMA.16816.F32 R60, R152.reuse, R6, R60 ;  /* 0x00000006983c723c */ /* 0x040fe2000000183c */
[----:B------:R-:W-:Y:S01]  /*3dc0*/  LDSM.16.M88.4 R4, [R0+0x3400] ;  /* 0x003400000004783b */ /* 0x000fe20000000200 */
[----:B------:R-:W-:Y:S03]  /*3dd0*/  MUFU.TANH R142, R142 ;  /* 0x0000008e008e7308 */ /* 0x000fe60000002400 */
[----:B---3--:R-:W3:Y:S03]  /*3de0*/  LDSM.16.M88.4 R128, [R0+0x3000] ;  /* 0x003000000080783b */ /* 0x008ee60000000200 */
[----:B-1----:R-:W-:Y:S02]  /*3df0*/  HMMA.16816.F32 R72, R152, R132, R72 ;  /* 0x000000849848723c */ /* 0x002fe40000001848 */
[----:B------:R-:W-:Y:S01]  /*3e00*/  MUFU.TANH R132, R125 ;  /* 0x0000007d00847308 */ /* 0x000fe20000002400 */
[----:B------:R-:W-:-:S05]  /*3e10*/  FMUL.FTZ R167, R67, UR15 ;  /* 0x0000000f43a77c20 */ /* 0x000fca0008410000 */
[----:B------:R-:W-:Y:S01]  /*3e20*/  HMMA.16816.F32 R68, R152, R134, R68 ;  /* 0x000000869844723c */ /* 0x000fe20000001844 */
[----:B------:R-:W-:Y:S01]  /*3e30*/  FMUL.FTZ R134, R127, UR15 ;  /* 0x0000000f7f867c20 */ /* 0x000fe20008410000 */
[----:B------:R1:W-:Y:S01]  /*3e40*/  MUFU.TANH R133, R126 ;  /* 0x0000007e00857308 */ /* 0x0003e20000002400 */
[----:B------:R-:W-:-:S05]  /*3e50*/  FMUL.FTZ R166, R60, UR15 ;  /* 0x0000000f3ca67c20 */ /* 0x000fca0008410000 */
[C---:B-----5:R-:W-:Y:S02]  /*3e60*/  HMMA.16816.F32 R56, R152.reuse, R136, R56 ;  /* 0x000000889838723c */ /* 0x060fe40000001838 */
[----:B------:R-:W-:Y:S01]  /*3e70*/  MUFU.TANH R134, R134 ;  /* 0x0000008600867308 */ /* 0x000fe20000002400 */
[----:B------:R-:W-:Y:S01]  /*3e80*/  FMUL.FTZ R72, R72, UR15 ;  /* 0x0000000f48487c20 */ /* 0x000fe20008410000 */
[----:B------:R-:W-:Y:S01]  /*3e90*/  FMUL.FTZ R73, R73, UR15 ;  /* 0x0000000f49497c20 */ /* 0x000fe20008410000 */
[----:B------:R-:W-:Y:S01]  /*3ea0*/  FMUL.FTZ R74, R74, UR15 ;  /* 0x0000000f4a4a7c20 */ /* 0x000fe20008410000 */
[----:B------:R-:W-:Y:S02]  /*3eb0*/  FMUL.FTZ R75, R75, UR15 ;  /* 0x0000000f4b4b7c20 */ /* 0x000fe40008410000 */
[C---:B--2---:R-:W-:Y:S01]  /*3ec0*/  HMMA.16816.F32 R12, R152.reuse, R10, R12 ;  /* 0x0000000a980c723c */ /* 0x044fe2000000180c */
[----:B------:R-:W-:Y:S01]  /*3ed0*/  FMUL.FTZ R11, R80, UR15 ;  /* 0x0000000f500b7c20 */ /* 0x000fe20008410000 */
[----:B------:R2:W-:Y:S01]  /*3ee0*/  MUFU.TANH R60, R107 ;  /* 0x0000006b003c7308 */ /* 0x0005e20000002400 */
[----:B------:R-:W-:Y:S01]  /*3ef0*/  FMUL.FTZ R10, R85, UR15 ;  /* 0x0000000f550a7c20 */ /* 0x000fe20008410000 */
[----:B-1----:R-:W1:Y:S01]  /*3f00*/  LDSM.16.M88.4 R124, [R0+0x3800] ;  /* 0x00380000007c783b */ /* 0x002e620000000200 */
[----:B------:R-:W-:Y:S01]  /*3f10*/  FMUL.FTZ R69, R69, UR15 ;  /* 0x0000000f45457c20 */ /* 0x000fe20008410000 */
[----:B------:R-:W-:Y:S01]  /*3f20*/  FMUL.FTZ R70, R70, UR15 ;  /* 0x0000000f46467c20 */ /* 0x000fe20008410000 */
[----:B------:R-:W-:Y:S01]  /*3f30*/  FMUL.FTZ R71, R71, UR15 ;  /* 0x0000000f47477c20 */ /* 0x000fe20008410000 */
[----:B------:R-:W-:Y:S01]  /*3f40*/  HMMA.16816.F32 R92, R152, R146, R92 ;  /* 0x00000092985c723c */ /* 0x000fe2000000185c */
[----:B------:R-:W-:Y:S01]  /*3f50*/  FMUL.FTZ R146, R102, UR15 ;  /* 0x0000000f66927c20 */ /* 0x000fe20008410000 */
[----:B------:R-:W-:Y:S01]  /*3f60*/  FMUL.FTZ R102, R99, UR15 ;  /* 0x0000000f63667c20 */ /* 0x000fe20008410000 */
[----:B------:R-:W-:Y:S01]  /*3f70*/  FMUL.FTZ R136, R59, UR15 ;  /* 0x0000000f3b887c20 */ /* 0x000fe20008410000 */
[----:B------:R-:W-:Y:S01]  /*3f80*/  MUFU.TANH R118, R118 ;  /* 0x0000007600767308 */ /* 0x000fe20000002400 */
[----:B------:R-:W-:Y:S01]  /*3f90*/  FMUL.FTZ R147, R56, UR15 ;  /* 0x0000000f38937c20 */ /* 0x000fe20008410000 */
[----:B------:R-:W-:Y:S01]  /*3fa0*/  FMUL.FTZ R137, R58, UR15 ;  /* 0x0000000f3a897c20 */ /* 0x000fe20008410000 */
[----:B------:R-:W-:-:S04]  /*3fb0*/  DEPBAR.LE SB0, 0x0 ;  /* 0x000080000000791a */ /* 0x000fc80000000000 */
[C---:B---3--:R-:W-:Y:S01]  /*3fc0*/  HMMA.16816.F32 R40, R152.reuse, R128, R40 ;  /* 0x000000809828723c */ /* 0x048fe20000001828 */
[----:B------:R-:W-:Y:S01]  /*3fd0*/  FMUL.FTZ R14, R14, UR15 ;  /* 0x0000000f0e0e7c20 */ /* 0x000fe20008410000 */
[----:B------:R-:W-:Y:S01]  /*3fe0*/  FMUL.FTZ R128, R103, UR15 ;  /* 0x0000000f67807c20 */ /* 0x000fe20008410000 */
[----:B------:R-:W-:Y:S01]  /*3ff0*/  FMUL.FTZ R103, R97, UR15 ;  /* 0x0000000f61677c20 */ /* 0x000fe20008410000 */
[----:B--2---:R-:W-:Y:S01]  /*4000*/  FMUL.FTZ R107, R46, UR15 ;  /* 0x0000000f2e6b7c20 */ /* 0x004fe20008410000 */
[----:B------:R-:W-:Y:S03]  /*4010*/  MUFU.TANH R117, R117 ;  /* 0x0000007500757308 */ /* 0x000fe60000002400 */
        /* <DEDUP_REMOVED lines=12> */
[----:B------:R-:W-:Y:S01]  /*40e0*/  FMUL.FTZ R85, R43, UR15 ;  /* 0x0000000f2b557c20 */ /* 0x000fe20008410000 */
[----:B------:R3:W-:Y:S01]  /*40f0*/  MUFU.TANH R93, R111 ;  /* 0x0000006f005d7308 */ /* 0x0007e20000002400 */
[----:B------:R-:W-:-:S02]  /*4100*/  FMUL.FTZ R94, R66, UR15 ;  /* 0x0000000f425e7c20 */ /* 0x000fc40008410000 */
[C---:B------:R-:W-:Y:S01]  /*4110*/  HMMA.16816.F32 R32, R152.reuse, R4, R32 ;  /* 0x000000049820723c */ /* 0x040fe20000001820 */
[----:B------:R-:W-:Y:S01]  /*4120*/  FMUL.FTZ R4, R110, UR15 ;  /* 0x0000000f6e047c20 */ /* 0x000fe20008410000 */
[----:B------:R-:W-:Y:S01]  /*4130*/  FMUL.FTZ R110, R104, UR15 ;  /* 0x0000000f686e7c20 */ /* 0x000fe20008410000 */
[----:B------:R-:W-:Y:S01]  /*4140*/  FMUL.FTZ R104, R100, UR15 ;  /* 0x0000000f64687c20 */ /* 0x000fe20008410000 */
[----:B------:R-:W-:Y:S01]  /*4150*/  FMUL.FTZ R5, R109, UR15 ;  /* 0x0000000f6d057c20 */ /* 0x000fe20008410000 */
[----:B------:R-:W-:Y:S01]  /*4160*/  FMUL.FTZ R109, R105, UR15 ;  /* 0x0000000f696d7c20 */ /* 0x000fe20008410000 */
[----:B------:R-:W-:Y:S01]  /*4170*/  FMUL.FTZ R105, R106, UR15 ;  /* 0x0000000f6a697c20 */ /* 0x000fe20008410000 */
[----:B------:R4:W-:Y:S01]  /*4180*/  MUFU.TANH R64, R104 ;  /* 0x0000006800407308 */ /* 0x0009e20000002400 */
[----:B------:R-:W-:Y:S01]  /*4190*/  HMMA.16816.F32 R52, R152, R138, R52 ;  /* 0x0000008a9834723c */ /* 0x000fe20000001834 */
[----:B------:R-:W-:Y:S01]  /*41a0*/  FMUL.FTZ R138, R57, UR15 ;  /* 0x0000000f398a7c20 */ /* 0x000fe20008410000 */
[----:B------:R-:W-:Y:S01]  /*41b0*/  FMUL.FTZ R57, R12, UR15 ;  /* 0x0000000f0c397c20 */ /* 0x000fe20008410000 */
[----:B--2---:R-:W-:-:S02]  /*41c0*/  IMAD.MOV.U32 R128, RZ, RZ, 0x8 ;  /* 0x00000008ff807424 */ /* 0x004fc400078e00ff */
[----:B------:R-:W-:Y:S01]  /*41d0*/  FMUL.FTZ R106, R96, UR15 ;  /* 0x0000000f606a7c20 */ /* 0x000fe20008410000 */
[----:B------:R-:W-:Y:S01]  /*41e0*/  FMUL.FTZ R46, R16, UR15 ;  /* 0x0000000f102e7c20 */ /* 0x000fe20008410000 */
[----:B------:R-:W-:Y:S01]  /*41f0*/  FMUL.FTZ R139, R63, UR15 ;  /* 0x0000000f3f8b7c20 */ /* 0x000fe20008410000 */
[----:B------:R2:W-:Y:S01]  /*4200*/  MUFU.TANH R84, R105 ;  /* 0x0000006900547308 */ /* 0x0005e20000002400 */
[C---:B------:R-:W-:Y:S01]  /*4210*/  HMMA.16816.F32 R28, R152.reuse, R6, R28 ;  /* 0x00000006981c723c */ /* 0x040fe2000000181c */
[----:B------:R-:W-:Y:S01]  /*4220*/  FMUL.FTZ R6, R87, UR15 ;  /* 0x0000000f57067c20 */ /* 0x000fe20008410000 */
[----:B------:R-:W-:Y:S01]  /*4230*/  VIADDMNMX R128, R161, R128, UR19, PT ;  /* 0x00000013a1807e46 */ /* 0x000fe2000b800180 */
[----:B---3--:R-:W-:Y:S01]  /*4240*/  FMUL.FTZ R111, R44, UR15 ;  /* 0x0000000f2c6f7c20 */ /* 0x008fe20008410000 */
[----:B------:R-:W-:Y:S01]  /*4250*/  FMUL.FTZ R44, R15, UR15 ;  /* 0x0000000f0f2c7c20 */ /* 0x000fe20008410000 */
[----:B------:R-:W-:Y:S02]  /*4260*/  IMAD.U32 R15, RZ, RZ, UR14 ;  /* 0x0000000eff0f7e24 */ /* 0x000fe4000f8e00ff */
[----:B------:R-:W-:Y:S01]  /*4270*/  FMUL.FTZ R59, R35, UR15 ;  /* 0x0000000f233b7c20 */ /* 0x000fe20008410000 */
[----:B------:R3:W-:Y:S01]  /*4280*/  MUFU.TANH R87, R130 ;  /* 0x0000008200577308 */ /* 0x0007e20000002400 */
[C---:B-1----:R-:W-:Y:S01]  /*4290*/  HMMA.16816.F32 R20, R152.reuse, R126, R20 ;  /* 0x0000007e9814723c */ /* 0x042fe20000001814 */
[----:B----4-:R-:W-:Y:S01]  /*42a0*/  FMUL.FTZ R104, R41, UR15 ;  /* 0x0000000f29687c20 */ /* 0x010fe20008410000 */
[----:B------:R-:W-:Y:S01]  /*42b0*/  FMUL.FTZ R126, R50, UR15 ;  /* 0x0000000f327e7c20 */ /* 0x000fe20008410000 */
[----:B------:R-:W-:Y:S01]  /*42c0*/  FMUL.FTZ R135, R53, UR15 ;  /* 0x0000000f35877c20 */ /* 0x000fe20008410000 */
[----:B------:R-:W-:Y:S01]  /*42d0*/  FMUL.FTZ R129, R55, UR15 ;  /* 0x0000000f37817c20 */ /* 0x000fe20008410000 */
[----:B------:R-:W-:Y:S01]  /*42e0*/  FMUL.FTZ R79, R52, UR15 ;  /* 0x0000000f344f7c20 */ /* 0x000fe20008410000 */
[----:B------:R-:W-:Y:S01]  /*42f0*/  FMUL.FTZ R7, R82, UR15 ;  /* 0x0000000f52077c20 */ /* 0x000fe20008410000 */
[----:B------:R-:W1:Y:S01]  /*4300*/  MUFU.TANH R57, R57 ;  /* 0x0000003900397308 */ /* 0x000e620000002400 */
[----:B------:R-:W-:Y:S01]  /*4310*/  HMMA.16816.F32 R24, R152, R124, R24 ;  /* 0x0000007c9818723c */ /* 0x000fe20000001818 */
[----:B--2---:R-:W-:Y:S01]  /*4320*/  FMUL.FTZ R105, R40, UR15 ;  /* 0x0000000f28697c20 */ /* 0x004fe20008410000 */
[----:B------:R-:W-:Y:S01]  /*4330*/  FMUL.FTZ R40, R19, UR15 ;  /* 0x0000000f13287c20 */ /* 0x000fe20008410000 */
[----:B------:R-:W-:-:S02]  /*4340*/  IMAD.U32 R19, RZ, RZ, UR14 ;  /* 0x0000000eff137e24 */ /* 0x000fc4000f8e00ff */
[----:B------:R-:W-:Y:S01]  /*4350*/  FMUL.FTZ R155, R65, UR15 ;  /* 0x0000000f419b7c20 */ /* 0x000fe20008410000 */
[----:B------:R-:W-:Y:S01]  /*4360*/  VIMNMX R153, PT, PT, R161, UR19, PT ;  /* 0x00000013a1997c48 */ /* 0x000fe2000bfe0100 */
[----:B------:R-:W-:Y:S01]  /*4370*/  FMUL.FTZ R65, R39, UR15 ;  /* 0x0000000f27417c20 */ /* 0x000fe20008410000 */
[----:B------:R-:W2:Y:S01]  /*4380*/  MUFU.TANH R41, R14 ;  /* 0x0000000e00297308 */ /* 0x000ea20000002400 */
[----:B------:R-:W-:Y:S01]  /*4390*/  FMUL.FTZ R39, R13, UR15 ;  /* 0x0000000f0d277c20 */ /* 0x000fe20008410000 */
[----:B---3--:R-:W-:Y:S02]  /*43a0*/  IMAD.SHL.U32 R130, R148, 0x2, RZ ;  /* 0x0000000294827824 */ /* 0x008fe400078e00ff */
[----:B------:R-:W-:Y:S01]  /*43b0*/  FMUL.FTZ R125, R49, UR15 ;  /* 0x0000000f317d7c20 */ /* 0x000fe20008410000 */
[----:B------:R-:W-:Y:S01]  /*43c0*/  FMUL.FTZ R49, R20, UR15 ;  /* 0x0000000f14317c20 */ /* 0x000fe20008410000 */
[----:B------:R-:W-:Y:S01]  /*43d0*/  FMUL.FTZ R124, R51, UR15 ;  /* 0x0000000f337c7c20 */ /* 0x000fe20008410000 */
[----:B------:R-:W-:Y:S01]  /*43e0*/  FMUL.FTZ R55, R29, UR15 ;  /* 0x0000000f1d377c20 */ /* 0x000fe20008410000 */
[----:B------:R-:W-:Y:S01]  /*43f0*/  LOP3.LUT R130, R130, 0x6, RZ, 0xc0, !PT ;  /* 0x0000000682827812 */ /* 0x000fe200078ec0ff */
[----:B------:R3:W-:Y:S01]  /*4400*/  MUFU.TANH R80, R110 ;  /* 0x0000006e00507308 */ /* 0x0007e20000002400 */
[----:B------:R-:W-:-:S02]  /*4410*/  IMAD.U32 R29, RZ, RZ, UR14 ;  /* 0x0000000eff1d7e24 */ /* 0x000fc4000f8e00ff */
[----:B------:R-:W-:Y:S01]  /*4420*/  FMUL.FTZ R63, R33, UR15 ;  /* 0x0000000f213f7c20 */ /* 0x000fe20008410000 */
[----:B------:R-:W-:Y:S01]  /*4430*/  LOP3.LUT R12, R130, UR14, RZ, 0xfc, !PT ;  /* 0x0000000e820c7c12 */ /* 0x000fe2000f8efcff */
[----:B------:R-:W-:Y:S01]  /*4440*/  FMUL.FTZ R53, R24, UR15 ;  /* 0x0000000f18357c20 */ /* 0x000fe20008410000 */
[----:B------:R-:W-:Y:S01]  /*4450*/  LOP3.LUT R19, R19, 0xf8, R130, 0xfe, !PT ;  /* 0x000000f813137812 */ /* 0x000fe200078efe82 */
[----:B------:R-:W-:Y:S01]  /*4460*/  FMUL.FTZ R51, R27, UR15 ;  /* 0x0000000f1b337c20 */ /* 0x000fe20008410000 */
[----:B------:R-:W-:Y:S01]  /*4470*/  I2FP.F32.S32 R13, R12 ;  /* 0x0000000c000d7245 */ /* 0x000fe20000201400 */
[----:B------:R4:W-:Y:S01]  /*4480*/  MUFU.TANH R96, R4 ;  /* 0x0000000400607308 */ /* 0x0009e20000002400 */
[C---:B------:R-:W-:Y:S01]  /*4490*/  ISETP.GE.AND P6, PT, R12.reuse, R153, PT ;  /* 0x000000990c00720c */ /* 0x040fe20003fc6270 */
[----:B------:R-:W-:Y:S01]  /*44a0*/  FMUL.FTZ R52, R25, UR15 ;  /* 0x0000000f19347c20 */ /* 0x000fe20008410000 */
[----:B------:R-:W-:Y:S01]  /*44b0*/  ISETP.GE.AND P2, PT, R12, R128, PT ;  /* 0x000000800c00720c */ /* 0x000fe20003f46270 */
[C---:B------:R-:W-:Y:S01]  /*44c0*/  FFMA.FTZ R20, R13.reuse, UR7, R156 ;  /* 0x000000070d147c23 */ /* 0x040fe2000801009c */
[----:B------:R-:W-:Y:S01]  /*44d0*/  I2FP.F32.S32 R12, R19 ;  /* 0x00000013000c7245 */ /* 0x000fe20000201400 */
[----:B------:R-:W-:Y:S01]  /*44e0*/  FFMA.FTZ R13, R13, UR7, R158 ;  /* 0x000000070d0d7c23 */ /* 0x000fe2000801009e */
[----:B------:R-:W-:Y:S01]  /*44f0*/  ISETP.GE.AND P4, PT, R19, R153, PT ;  /* 0x000000991300720c */ /* 0x000fe20003f86270 */
[----:B------:R5:W-:Y:S01]  /*4500*/  MUFU.TANH R100, R5 ;  /* 0x0000000500647308 */ /* 0x000be20000002400 */
[----:B------:R-:W-:Y:S01]  /*4510*/  FSEL R20, R20, -INF , !P6 ;  /* 0xff80000014147808 */ /* 0x000fe20007000000 */
[----:B---3--:R-:W-:Y:S01]  /*4520*/  FMUL.FTZ R110, R45, UR15 ;  /* 0x0000000f2d6e7c20 */ /* 0x008fe20008410000 */
[----:B------:R-:W-:Y:S01]  /*4530*/  FMUL.FTZ R45, R17, UR15 ;  /* 0x0000000f112d7c20 */ /* 0x000fe20008410000 */
[----:B------:R-:W-:-:S02]  /*4540*/  IMAD.U32 R17, RZ, RZ, UR14 ;  /* 0x0000000eff117e24 */ /* 0x000fc4000f8e00ff */
[C---:B-1----:R-:W-:Y:S01]  /*4550*/  FFMA.FTZ R57, R12.reuse, UR7, R57 ;  /* 0x000000070c397c23 */ /* 0x042fe20008010039 */
[----:B--2---:R-:W-:Y:S01]  /*4560*/  FFMA.FTZ R41, R12, UR7, R41 ;  /* 0x000000070c297c23 */ /* 0x004fe20008010029 */
[--C-:B------:R-:W-:Y:S01]  /*4570*/  LOP3.LUT R12, R15, 0x8, R130.reuse, 0xfe, !PT ;  /* 0x000000080f0c7812 */ /* 0x100fe200078efe82 */
[----:B------:R-:W-:Y:S01]  /*4580*/  FMUL.FTZ R50, R26, UR15 ;  /* 0x0000000f1a327c20 */ /* 0x000fe20008410000 */
[--C-:B------:R-:W-:Y:S01]  /*4590*/  LOP3.LUT R14, R17, 0x1, R130.reuse, 0xfe, !PT ;  /* 0x00000001110e7812 */ /* 0x100fe200078efe82 */
[----:B----4-:R-:W-:Y:S01]  /*45a0*/  FMUL.FTZ R4, R86, UR15 ;  /* 0x0000000f56047c20 */ /* 0x010fe20008410000 */
[----:B------:R-:W-:Y:S01]  /*45b0*/  FSEL R13, R13, -INF , !P2 ;  /* 0xff8000000d0d7808 */ /* 0x000fe20005000000 */
[----:B------:R-:W-:Y:S01]  /*45c0*/  FMUL.FTZ R86, R36, UR15 ;  /* 0x0000000f24567c20 */ /* 0x000fe20008410000 */
[CC--:B------:R-:W-:Y:S01]  /*45d0*/  ISETP.GE.AND P3, PT, R14.reuse, R153.reuse, PT ;  /* 0x000000990e00720c */ /* 0x0c0fe20003f66270 */
[----:B------:R1:W-:Y:S01]  /*45e0*/  MUFU.TANH R82, R109 ;  /* 0x0000006d00527308 */ /* 0x0003e20000002400 */
[----:B------:R-:W-:Y:S01]  /*45f0*/  ISETP.GE.AND P0, PT, R14, R128, PT ;  /* 0x000000800e00720c */ /* 0x000fe20003f06270 */
[----:B------:R-:W-:Y:S01]  /*4600*/  FMUL.FTZ R131, R54, UR15 ;  /* 0x0000000f36837c20 */ /* 0x000fe20008410000 */
[----:B------:R-:W-:Y:S01]  /*4610*/  I2FP.F32.S32 R14, R14 ;  /* 0x0000000e000e7245 */ /* 0x000fe20000201400 */
[----:B-----5:R-:W-:Y:S01]  /*4620*/  FMUL.FTZ R5, R95, UR15 ;  /* 0x0000000f5f057c20 */ /* 0x020fe20008410000 */
[-C--:B------:R-:W-:Y:S01]  /*4630*/  ISETP.GE.AND P6, PT, R12, R153.reuse, PT ;  /* 0x000000990c00720c */ /* 0x080fe20003fc6270 */
[----:B------:R-:W-:Y:S01]  /*4640*/  FMUL.FTZ R95, R42, UR15 ;  /* 0x0000000f2a5f7c20 */ /* 0x000fe20008410000 */
[-C--:B------:R-:W-:Y:S01]  /*4650*/  ISETP.GE.AND P2, PT, R12, R128.reuse, PT ;  /* 0x000000800c00720c */ /* 0x080fe20003f46270 */
[C---:B------:R-:W-:Y:S01]  /*4660*/  FFMA.FTZ R24, R14.reuse, UR7, R157 ;  /* 0x000000070e187c23 */ /* 0x040fe2000801009d */
[----:B------:R-:W-:Y:S01]  /*4670*/  ISETP.GE.AND P1, PT, R19, R128, PT ;  /* 0x000000801300720c */ /* 0x000fe20003f26270 */
[----:B------:R-:W-:Y:S01]  /*4680*/  IMAD.U32 R19, RZ, RZ, UR14 ;  /* 0x0000000eff137e24 */ /* 0x000fe2000f8e00ff */
[----:B------:R-:W-:Y:S01]  /*4690*/  I2FP.F32.S32 R12, R12 ;  /* 0x0000000c000c7245 */ /* 0x000fe20000201400 */
[----:B------:R-:W-:Y:S01]  /*46a0*/  FFMA.FTZ R15, R14, UR7, R159 ;  /* 0x000000070e0f7c23 */ /* 0x000fe2000801009f */
[--C-:B------:R-:W-:Y:S01]  /*46b0*/  LOP3.LUT R14, R17, 0x9, R130.reuse, 0xfe, !PT ;  /* 0x00000009110e7812 */ /* 0x100fe200078efe82 */
[----:B------:R-:W-:Y:S01]  /*46c0*/  FMUL.FTZ R42, R18, UR15 ;  /* 0x0000000f122a7c20 */ /* 0x000fe20008410000 */
[----:B------:R-:W-:Y:S01]  /*46d0*/  FSEL R24, R24, -INF , !P3 ;  /* 0xff80000018187808 */ /* 0x000fe20005800000 */
[C---:B------:R-:W-:Y:S01]  /*46e0*/  FFMA.FTZ R36, R12.reuse, UR7, R163 ;  /* 0x000000070c247c23 */ /* 0x040fe200080100a3 */
[----:B------:R-:W-:Y:S01]  /*46f0*/  FFMA.FTZ R35, R12, UR7, R165 ;  /* 0x000000070c237c23 */ /* 0x000fe200080100a5 */
[--C-:B------:R-:W-:Y:S01]  /*4700*/  LOP3.LUT R12, R19, 0x10, R130.reuse, 0xfe, !PT ;  /* 0x00000010130c7812 */ /* 0x100fe200078efe82 */
[----:B-1----:R-:W-:Y:S01]  /*4710*/  FMUL.FTZ R109, R47, UR15 ;  /* 0x0000000f2f6d7c20 */ /* 0x002fe20008410000 */
[----:B------:R-:W-:Y:S01]  /*4720*/  FSEL R15, R15, -INF , !P0 ;  /* 0xff8000000f0f7808 */ /* 0x000fe20004000000 */
[----:B------:R-:W-:Y:S01]  /*4730*/  FMUL.FTZ R47, R22, UR15 ;  /* 0x0000000f162f7c20 */ /* 0x000fe20008410000 */
[CC--:B------:R-:W-:Y:S01]  /*4740*/  ISETP.GE.AND P3, PT, R12.reuse, R153.reuse, PT ;  /* 0x000000990c00720c */ /* 0x0c0fe20003f66270 */
[----:B------:R1:W-:Y:S01]  /*4750*/  MUFU.TANH R22, R97 ;  /* 0x0000006100167308 */ /* 0x0003e20000002400 */
[----:B------:R-:W-:Y:S01]  /*4760*/  ISETP.GE.AND P0, PT, R12, R128, PT ;  /* 0x000000800c00720c */ /* 0x000fe20003f06270 */
[----:B------:R-:W-:Y:S01]  /*4770*/  FMUL.FTZ R56, R30, UR15 ;  /* 0x0000000f1e387c20 */ /* 0x000fe20008410000 */
[----:B------:R-:W-:Y:S01]  /*4780*/  I2FP.F32.S32 R12, R12 ;  /* 0x0000000c000c7245 */ /* 0x000fe20000201400 */
[----:B------:R-:W-:Y:S01]  /*4790*/  FMUL.FTZ R54, R31, UR15 ;  /* 0x0000000f1f367c20 */ /* 0x000fe20008410000 */
[----:B------:R-:W-:Y:S01]  /*47a0*/  I2FP.F32.S32 R27, R14 ;  /* 0x0000000e001b7245 */ /* 0x000fe20000201400 */
[----:B------:R-:W-:Y:S01]  /*47b0*/  FMUL.FTZ R67, R37, UR15 ;  /* 0x0000000f25437c20 */ /* 0x000fe20008410000 */
[--C-:B------:R-:W-:Y:S01]  /*47c0*/  LOP3.LUT R17, R17, 0x11, R130.reuse, 0xfe, !PT ;  /* 0x0000001111117812 */ /* 0x100fe200078efe82 */
[C---:B------:R-:W-:Y:S01]  /*47d0*/  FFMA.FTZ R18, R12.reuse, UR7, R145 ;  /* 0x000000070c127c23 */ /* 0x040fe20008010091 */
[----:B------:R-:W-:Y:S01]  /*47e0*/  FFMA.FTZ R25, R12, UR7, R141 ;  /* 0x000000070c197c23 */ /* 0x000fe2000801008d */
[----:B------:R-:W-:Y:S01]  /*47f0*/  LOP3.LUT R12, R29, 0x18, R130, 0xfe, !PT ;  /* 0x000000181d0c7812 */ /* 0x000fe200078efe82 */
[C---:B------:R-:W-:Y:S01]  /*4800*/  FFMA.FTZ R26, R27.reuse, UR7, R164 ;  /* 0x000000071b1a7c23 */ /* 0x040fe200080100a4 */
[----:B------:R-:W-:Y:S01]  /*4810*/  FSEL R36, R36, -INF , !P6 ;  /* 0xff80000024247808 */ /* 0x000fe20007000000 */
[----:B------:R-:W-:Y:S01]  /*4820*/  FFMA.FTZ R27, R27, UR7, R144 ;  /* 0x000000071b1b7c23 */ /* 0x000fe20008010090 */
[----:B------:R-:W-:Y:S01]  /*4830*/  FSEL R35, R35, -INF , !P2 ;  /* 0xff80000023237808 */ /* 0x000fe20005000000 */
[----:B------:R-:W2:Y:S01]  /*4840*/  MUFU.TANH R119, R119 ;  /* 0x0000007700777308 */ /* 0x000ea20000002400 */
[C---:B------:R-:W-:Y:S01]  /*4850*/  ISETP.GE.AND P6, PT, R17.reuse, R153, PT ;  /* 0x000000991100720c */ /* 0x040fe20003fc6270 */
[----:B------:R-:W-:Y:S01]  /*4860*/  FMUL.FTZ R58, R28, UR15 ;  /* 0x0000000f1c3a7c20 */ /* 0x000fe20008410000 */
[-C--:B------:R-:W-:Y:S01]  /*4870*/  ISETP.GE.AND P2, PT, R17, R128.reuse, PT ;  /* 0x000000801100720c */ /* 0x080fe20003f46270 */
[----:B-1----:R-:W-:Y:S01]  /*4880*/  IMAD.U32 R97, RZ, RZ, UR14 ;  /* 0x0000000eff617e24 */ /* 0x002fe2000f8e00ff */
[----:B------:R-:W-:Y:S01]  /*4890*/  FSEL R57, R57, -INF , !P4 ;  /* 0xff80000039397808 */ /* 0x000fe20006000000 */
[----:B------:R-:W-:Y:S01]  /*48a0*/  FMUL.FTZ R154, R61, UR15 ;  /* 0x0000000f3d9a7c20 */ /* 0x000fe20008410000 */
[----:B------:R-:W-:Y:S01]  /*48b0*/  FSEL R41, R41, -INF , !P1 ;  /* 0xff80000029297808 */ /* 0x000fe20004800000 */
[----:B------:R-:W1:Y:S01]  /*48c0*/  MUFU.TANH R112, R112 ;  /* 0x0000007000707308 */ /* 0x000e620000002400 */
[----:B------:R-:W-:Y:S01]  /*48d0*/  I2FP.F32.S32 R17, R17 ;  /* 0x0000001100117245 */ /* 0x000fe20000201400 */
[----:B------:R-:W-:Y:S01]  /*48e0*/  FMUL.FTZ R152, R62, UR15 ;  /* 0x0000000f3e987c20 */ /* 0x000fe20008410000 */
[-C--:B------:R-:W-:Y:S01]  /*48f0*/  ISETP.GE.AND P4, PT, R14, R153.reuse, PT ;  /* 0x000000990e00720c */ /* 0x080fe20003f86270 */
[----:B------:R-:W-:Y:S01]  /*4900*/  FMUL.FTZ R61, R34, UR15 ;  /* 0x0000000f223d7c20 */ /* 0x000fe20008410000 */
[----:B------:R-:W-:Y:S01]  /*4910*/  ISETP.GE.AND P1, PT, R14, R128, PT ;  /* 0x000000800e00720c */ /* 0x000fe20003f26270 */
[C---:B------:R-:W-:Y:S01]  /*4920*/  FFMA.FTZ R14, R17.reuse, UR7, R140 ;  /* 0x00000007110e7c23 */ /* 0x040fe2000801008c */
[----:B------:R-:W-:Y:S01]  /*4930*/  I2FP.F32.S32 R16, R12 ;  /* 0x0000000c00107245 */ /* 0x000fe20000201400 */
[----:B------:R-:W-:Y:S01]  /*4940*/  FFMA.FTZ R17, R17, UR7, R142 ;  /* 0x0000000711117c23 */ /* 0x000fe2000801008e */
[--C-:B------:R-:W-:Y:S01]  /*4950*/  LOP3.LUT R19, R19, 0x19, R130.reuse, 0xfe, !PT ;  /* 0x0000001913137812 */ /* 0x100fe200078efe82 */
[----:B------:R3:W-:Y:S01]  /*4960*/  MUFU.TANH R37, R99 ;  /* 0x0000006300257308 */ /* 0x0007e20000002400 */
[----:B------:R-:W-:Y:S01]  /*4970*/  FSEL R26, R26, -INF , !P4 ;  /* 0xff8000001a1a7808 */ /* 0x000fe20006000000 */
[----:B------:R-:W-:Y:S01]  /*4980*/  FFMA.FTZ R33, R16, UR7, R133 ;  /* 0x0000000710217c23 */ /* 0x000fe20008010085 */
[----:B------:R-:W-:Y:S01]  /*4990*/  FSEL R27, R27, -INF , !P1 ;  /* 0xff8000001b1b7808 */ /* 0x000fe20004800000 */
[----:B------:R-:W-:Y:S01]  /*49a0*/  FMUL.FTZ R62, R32, UR15 ;  /* 0x0000000f203e7c20 */ /* 0x000fe20008410000 */
[CC--:B------:R-:W-:Y:S01]  /*49b0*/  ISETP.GE.AND P4, PT, R12.reuse, R153.reuse, PT ;  /* 0x000000990c00720c */ /* 0x0c0fe20003f86270 */
[----:B------:R-:W-:Y:S01]  /*49c0*/  FMUL.FTZ R43, R23, UR15 ;  /* 0x0000000f172b7c20 */ /* 0x000fe20008410000 */
[-C--:B------:R-:W-:Y:S01]  /*49d0*/  ISETP.GE.AND P1, PT, R12, R128.reuse, PT ;  /* 0x000000800c00720c */ /* 0x080fe20003f26270 */
[----:B------:R-:W-:Y:S01]  /*49e0*/  FFMA.FTZ R12, R16, UR7, R143 ;  /* 0x00000007100c7c23 */ /* 0x000fe2000801008f */
[----:B------:R-:W-:Y:S01]  /*49f0*/  FSEL R18, R18, -INF , !P3 ;  /* 0xff80000012127808 */ /* 0x000fe20005800000 */
[----:B------:R-:W4:Y:S01]  /*4a00*/  MUFU.TANH R114, R114 ;  /* 0x0000007200727308 */ /* 0x000f220000002400 */
[----:B------:R-:W-:Y:S01]  /*4a10*/  FSEL R25, R25, -INF , !P0 ;  /* 0xff80000019197808 */ /* 0x000fe20004000000 */
[----:B------:R-:W-:Y:S01]  /*4a20*/  FMUL.FTZ R127, R48, UR15 ;  /* 0x0000000f307f7c20 */ /* 0x000fe20008410000 */
[----:B------:R-:W-:Y:S01]  /*4a30*/  ISETP.GE.AND P3, PT, R19, R153, PT ;  /* 0x000000991300720c */ /* 0x000fe20003f66270 */
[----:B------:R-:W-:Y:S01]  /*4a40*/  FMUL.FTZ R48, R21, UR15 ;  /* 0x0000000f15307c20 */ /* 0x000fe20008410000 */
[----:B------:R-:W-:Y:S01]  /*4a50*/  ISETP.GE.AND P0, PT, R19, R128, PT ;  /* 0x000000801300720c */ /* 0x000fe20003f06270 */
[----:B------:R-:W-:Y:S01]  /*4a60*/  FMUL.FTZ R66, R38, UR15 ;  /* 0x0000000f26427c20 */ /* 0x000fe20008410000 */
[----:B------:R-:W-:Y:S01]  /*4a70*/  LOP3.LUT R16, R29, 0x20, R130, 0xfe, !PT ;  /* 0x000000201d107812 */ /* 0x000fe200078efe82 */
[----:B---3--:R-:W-:Y:S01]  /*4a80*/  IMAD.U32 R99, RZ, RZ, UR14 ;  /* 0x0000000eff637e24 */ /* 0x008fe2000f8e00ff */
[----:B------:R-:W-:Y:S01]  /*4a90*/  I2FP.F32.S32 R19, R19 ;  /* 0x0000001300137245 */ /* 0x000fe20000201400 */
[----:B------:R-:W-:Y:S01]  /*4aa0*/  MUFU.TANH R113, R113 ;  /* 0x0000007100717308 */ /* 0x000fe20000002400 */
[----:B------:R-:W-:-:S02]  /*4ab0*/  FSEL R14, R14, -INF , !P6 ;  /* 0xff8000000e0e7808 */ /* 0x000fc40007000000 */
[----:B------:R-:W-:Y:S02]  /*4ac0*/  FSEL R17, R17, -INF , !P2 ;  /* 0xff80000011117808 */ /* 0x000fe40005000000 */
[----:B------:R-:W-:Y:S02]  /*4ad0*/  LOP3.LUT R30, R97, 0x21, R130, 0xfe, !PT ;  /* 0x00000021611e7812 */ /* 0x000fe400078efe82 */
[CC--:B------:R-:W-:Y:S01]  /*4ae0*/  ISETP.GE.AND P6, PT, R16.reuse, R153.reuse, PT ;  /* 0x000000991000720c */ /* 0x0c0fe20003fc6270 */
[----:B------:R3:W-:Y:S01]  /*4af0*/  MUFU.TANH R161, R101 ;  /* 0x0000006500a17308 */ /* 0x0007e20000002400 */
[----:B------:R-:W-:Y:S02]  /*4b00*/  ISETP.GE.AND P2, PT, R16, R128, PT ;  /* 0x000000801000720c */ /* 0x000fe40003f46270 */
[----:B------:R-:W-:Y:S01]  /*4b10*/  I2FP.F32.S32 R31, R16 ;  /* 0x00000010001f7245 */ /* 0x000fe20000201400 */
[----:B------:R-:W-:Y:S01]  /*4b20*/  FFMA.FTZ R16, R19, UR7, R132 ;  /* 0x0000000713107c23 */ /* 0x000fe20008010084 */
[----:B------:R-:W-:Y:S01]  /*4b30*/  LOP3.LUT R29, R29, 0x28, R130, 0xfe, !PT ;  /* 0x000000281d1d7812 */ /* 0x000fe200078efe82 */
[----:B------:R-:W-:Y:S01]  /*4b40*/  FFMA.FTZ R19, R19, UR7, R134 ;  /* 0x0000000713137c23 */ /* 0x000fe20008010086 */
[----:B------:R-:W-:Y:S01]  /*4b50*/  FSEL R12, R12, -INF , !P4 ;  /* 0xff8000000c0c7808 */ /* 0x000fe20006000000 */
[----:B------:R-:W-:Y:S01]  /*4b60*/  FFMA.FTZ R28, R31, UR7, R120 ;  /* 0x000000071f1c7c23 */ /* 0x000fe20008010078 */
[----:B------:R-:W-:Y:S01]  /*4b70*/  FSEL R33, R33, -INF , !P1 ;  /* 0xff80000021217808 */ /* 0x000fe20004800000 */
[----:B------:R-:W-:Y:S01]  /*4b80*/  FFMA.FTZ R31, R31, UR7, R122 ;  /* 0x000000071f1f7c23 */ /* 0x000fe2000801007a */
[C---:B------:R-:W-:Y:S01]  /*4b90*/  ISETP.GE.AND P4, PT, R30.reuse, R153, PT ;  /* 0x000000991e00720c */ /* 0x040fe20003f86270 */
[----:B------:R-:W-:Y:S01]  /*4ba0*/  MUFU.TANH R108, R108 ;  /* 0x0000006c006c7308 */ /* 0x000fe20000002400 */
[----:B------:R-:W-:-:S02]  /*4bb0*/  ISETP.GE.AND P1, PT, R30, R128, PT ;  /* 0x000000801e00720c */ /* 0x000fc40003f26270 */
[----:B------:R-:W-:Y:S02]  /*4bc0*/  I2FP.F32.S32 R30, R30 ;  /* 0x0000001e001e7245 */ /* 0x000fe40000201400 */
[----:B------:R-:W-:Y:S01]  /*4bd0*/  I2FP.F32.S32 R133, R29 ;  /* 0x0000001d00857245 */ /* 0x000fe20000201400 */
[----:B---3--:R-:W-:Y:S01]  /*4be0*/  IMAD.U32 R101, RZ, RZ, UR14 ;  /* 0x0000000eff657e24 */ /* 0x008fe2000f8e00ff */
[----:B------:R-:W-:Y:S01]  /*4bf0*/  FSEL R16, R16, -INF , !P3 ;  /* 0xff80000010107808 */ /* 0x000fe20005800000 */
[C---:B------:R-:W-:Y:S01]  /*4c00*/  FFMA.FTZ R34, R30.reuse, UR7, R121 ;  /* 0x000000071e227c23 */ /* 0x040fe20008010079 */
[----:B------:R-:W-:Y:S01]  /*4c10*/  FSEL R19, R19, -INF , !P0 ;  /* 0xff80000013137808 */ /* 0x000fe20004000000 */
[----:B------:R-:W-:Y:S01]  /*4c20*/  FFMA.FTZ R32, R133, UR7, R116 ;  /* 0x0000000785207c23 */ /* 0x000fe20008010074 */
[----:B------:R-:W-:Y:S01]  /*4c30*/  ISETP.GE.AND P3, PT, R29, R153, PT ;  /* 0x000000991d00720c */ /* 0x000fe20003f66270 */
[----:B------:R-:W-:Y:S01]  /*4c40*/  FFMA.FTZ R133, R133, UR7, R118 ;  /* 0x0000000785857c23 */ /* 0x000fe20008010076 */
[----:B------:R-:W-:Y:S01]  /*4c50*/  ISETP.GE.AND P0, PT, R29, R128, PT ;  /* 0x000000801d00720c */ /* 0x000fe20003f06270 */
[----:B------:R-:W-:Y:S01]  /*4c60*/  FFMA.FTZ R29, R30, UR7, R123 ;  /* 0x000000071e1d7c23 */ /* 0x000fe2000801007b */
[--C-:B------:R-:W-:Y:S01]  /*4c70*/  LOP3.LUT R97, R97, 0x29, R130.reuse, 0xfe, !PT ;  /* 0x0000002961617812 */ /* 0x100fe200078efe82 */
[----:B------:R3:W-:Y:S01]  /*4c80*/  MUFU.TANH R23, R103 ;  /* 0x0000006700177308 */ /* 0x0007e20000002400 */
[----:B------:R-:W-:-:S02]  /*4c90*/  LOP3.LUT R30, R99, 0x30, R130, 0xfe, !PT ;  /* 0x00000030631e7812 */ /* 0x000fc400078efe82 */
[----:B------:R-:W-:Y:S02]  /*4ca0*/  FSEL R118, R28, -INF , !P6 ;  /* 0xff8000001c767808 */ /* 0x000fe40007000000 */
[----:B------:R-:W-:Y:S02]  /*4cb0*/  FSEL R31, R31, -INF , !P2 ;  /* 0xff8000001f1f7808 */ /* 0x000fe40005000000 */
[C---:B------:R-:W-:Y:S01]  /*4cc0*/  ISETP.GE.AND P6, PT, R97.reuse, R153, PT ;  /* 0x000000996100720c */ /* 0x040fe20003fc6270 */
[----:B------:R-:W5:Y:S01]  /*4cd0*/  MUFU.TANH R115, R115 ;  /* 0x0000007300737308 */ /* 0x000f620000002400 */
[----:B------:R-:W-:Y:S02]  /*4ce0*/  ISETP.GE.AND P2, PT, R97, R128, PT ;  /* 0x000000806100720c */ /* 0x000fe40003f46270 */
[----:B------:R-:W-:Y:S02]  /*4cf0*/  I2FP.F32.S32 R28, R97 ;  /* 0x00000061001c7245 */ /* 0x000fe40000201400 */
[----:B------:R-:W-:-:S02]  /*4d00*/  I2FP.F32.S32 R97, R30 ;  /* 0x0000001e00617245 */ /* 0x000fc40000201400 */
[----:B------:R-:W-:Y:S01]  /*4d10*/  FSEL R34, R34, -INF , !P4 ;  /* 0xff80000022227808 */ /* 0x000fe20006000000 */
[----:B--2---:R-:W-:Y:S01]  /*4d20*/  FFMA.FTZ R119, R28, UR7, R119 ;  /* 0x000000071c777c23 */ /* 0x004fe20008010077 */
[----:B------:R-:W-:Y:S01]  /*4d30*/  FSEL R29, R29, -INF , !P1 ;  /* 0xff8000001d1d7808 */ /* 0x000fe20004800000 */
[----:B---3--:R-:W-:Y:S01]  /*4d40*/  IMAD.U32 R103, RZ, RZ, UR14 ;  /* 0x0000000eff677e24 */ /* 0x008fe2000f8e00ff */
[C---:B------:R-:W-:Y:S01]  /*4d50*/  ISETP.GE.AND P4, PT, R30.reuse, R153, PT ;  /* 0x000000991e00720c */ /* 0x040fe20003f86270 */
[----:B------:R2:W-:Y:S01]  /*4d60*/  MUFU.TANH R21, R102 ;  /* 0x0000006600157308 */ /* 0x0005e20000002400 */
[----:B------:R-:W-:Y:S01]  /*4d70*/  ISETP.GE.AND P1, PT, R30, R128, PT ;  /* 0x000000801e00720c */ /* 0x000fe20003f26270 */
[----:B------:R-:W-:Y:S01]  /*4d80*/  FFMA.FTZ R30, R28, UR7, R117 ;  /* 0x000000071c1e7c23 */ /* 0x000fe20008010075 */
[----:B-1----:R-:W-:Y:S01]  /*4d90*/  FFMA.FTZ R28, R97, UR7, R112 ;  /* 0x00000007611c7c23 */ /* 0x002fe20008010070 */
[----:B------:R-:W-:Y:S01]  /*4da0*/  LOP3.LUT R112, R101, 0x31, R130, 0xfe, !PT ;  /* 0x0000003165707812 */ /* 0x000fe200078efe82 */
[----:B----4-:R-:W-:Y:S01]  /*4db0*/  FFMA.FTZ R97, R97, UR7, R114 ;  /* 0x0000000761617c23 */ /* 0x010fe20008010072 */
[----:B------:R-:W-:-:S02]  /*4dc0*/  FSEL R32, R32, -INF , !P3 ;  /* 0xff80000020207808 */ /* 0x000fc40005800000 */
[----:B------:R-:W-:Y:S01]  /*4dd0*/  FSEL R133, R133, -INF , !P0 ;  /* 0xff80000085857808 */ /* 0x000fe20004000000 */
[----:B------:R1:W-:Y:S01]  /*4de0*/  MUFU.TANH R169, R106 ;  /* 0x0000006a00a97308 */ /* 0x0003e20000002400 */
[C---:B------:R-:W-:Y:S02]  /*4df0*/  ISETP.GE.AND P3, PT, R112.reuse, R153, PT ;  /* 0x000000997000720c */ /* 0x040fe40003f66270 */
[----:B------:R-:W-:Y:S02]  /*4e00*/  ISETP.GE.AND P0, PT, R112, R128, PT ;  /* 0x000000807000720c */ /* 0x000fe40003f06270 */
[----:B------:R-:W-:Y:S02]  /*4e10*/  I2FP.F32.S32 R112, R112 ;  /* 0x0000007000707245 */ /* 0x000fe40000201400 */
[--C-:B------:R-:W-:Y:S01]  /*4e20*/  LOP3.LUT R101, R101, 0x39, R130.reuse, 0xfe, !PT ;  /* 0x0000003965657812 */ /* 0x100fe200078efe82 */
[----:B------:R3:W-:Y:S01]  /*4e30*/  MUFU.TANH R116, R79 ;  /* 0x0000004f00747308 */ /* 0x0007e20000002400 */
[----:B--2---:R-:W-:Y:S01]  /*4e40*/  LOP3.LUT R102, R103, 0x38, R130, 0xfe, !PT ;  /* 0x0000003867667812 */ /* 0x004fe200078efe82 */
[----:B-----5:R-:W-:Y:S01]  /*4e50*/  FFMA.FTZ R115, R112, UR7, R115 ;  /* 0x0000000770737c23 */ /* 0x020fe20008010073 */
[----:B------:R-:W-:-:S02]  /*4e60*/  FSEL R28, R28, -INF , !P4 ;  /* 0xff8000001c1c7808 */ /* 0x000fc40006000000 */
[----:B------:R-:W-:Y:S02]  /*4e70*/  I2FP.F32.S32 R103, R102 ;  /* 0x0000006600677245 */ /* 0x000fe40000201400 */
[----:B------:R-:W-:Y:S01]  /*4e80*/  FSEL R97, R97, -INF , !P1 ;  /* 0xff80000061617808 */ /* 0x000fe20004800000 */
[----:B------:R-:W-:Y:S01]  /*4e90*/  MUFU.TANH R146, R146 ;  /* 0x0000009200927308 */ /* 0x000fe20000002400 */
[C---:B------:R-:W-:Y:S01]  /*4ea0*/  ISETP.GE.AND P4, PT, R101.reuse, R153, PT ;  /* 0x000000996500720c */ /* 0x040fe20003f86270 */
[----:B-1----:R-:W-:Y:S01]  /*4eb0*/  FFMA.FTZ R106, R112, UR7, R113 ;  /* 0x00000007706a7c23 */ /* 0x002fe20008010071 */
[-C--:B------:R-:W-:Y:S01]  /*4ec0*/  ISETP.GE.AND P1, PT, R101, R128.reuse, PT ;  /* 0x000000806500720c */ /* 0x080fe20003f26270 */
[----:B------:R-:W-:Y:S01]  /*4ed0*/  IMAD.U32 R113, RZ, RZ, UR14 ;  /* 0x0000000eff717e24 */ /* 0x000fe2000f8e00ff */
[----:B------:R-:W-:Y:S02]  /*4ee0*/  I2FP.F32.S32 R101, R101 ;  /* 0x0000006500657245 */ /* 0x000fe40000201400 */
[----:B------:R-:W-:Y:S01]  /*4ef0*/  FSEL R30, R30, -INF , !P6 ;  /* 0xff8000001e1e7808 */ /* 0x000fe20007000000 */
[----:B------:R-:W-:Y:S01]  /*4f00*/  MUFU.TANH R38, R98 ;  /* 0x0000006200267308 */ /* 0x000fe20000002400 */
[C---:B------:R-:W-:Y:S01]  /*4f10*/  ISETP.GE.AND P6, PT, R102.reuse, R153, PT ;  /* 0x000000996600720c */ /* 0x040fe20003fc6270 */
[----:B------:R-:W-:Y:S01]  /*4f20*/  FFMA.FTZ R100, R101, UR7, R100 ;  /* 0x0000000765647c23 */ /* 0x000fe20008010064 */
[----:B---3--:R-:W-:Y:S01]  /*4f30*/  FSEL R79, R119, -INF , !P2 ;  /* 0xff800000774f7808 */ /* 0x008fe20005000000 */
[----:B------:R-:W-:Y:S01]  /*4f40*/  FFMA.FTZ R101, R101, UR7, R93 ;  /* 0x0000000765657c23 */ /* 0x000fe2000801005d */
[----:B------:R-:W-:Y:S01]  /*4f50*/  ISETP.GE.AND P2, PT, R102, R128, PT ;  /* 0x000000806600720c */ /* 0x000fe20003f46270 */
[C---:B------:R-:W-:Y:S01]  /*4f60*/  FFMA.FTZ R102, R103.reuse, UR7, R108 ;  /* 0x0000000767667c23 */ /* 0x040fe2000801006c */
[----:B------:R-:W-:Y:S01]  /*4f70*/  FFMA.FTZ R103, R103, UR7, R96 ;  /* 0x0000000767677c23 */ /* 0x000fe20008010060 */
[----:B------:R-:W-:Y:S01]  /*4f80*/  LOP3.LUT R96, R113, 0x40, R130, 0xfe, !PT ;  /* 0x0000004071607812 */ /* 0x000fe200078efe82 */
[----:B------:R-:W-:Y:S01]  /*4f90*/  IMAD.U32 R93, RZ, RZ, UR14 ;  /* 0x0000000eff5d7e24 */ /* 0x000fe2000f8e00ff */
[----:B------:R1:W-:Y:S01]  /*4fa0*/  MUFU.TANH R108, R127 ;  /* 0x0000007f006c7308 */ /* 0x0003e20000002400 */
[----:B------:R-:W-:-:S02]  /*4fb0*/  FSEL R106, R106, -INF , !P3 ;  /* 0xff8000006a6a7808 */ /* 0x000fc40005800000 */
[----:B------:R-:W-:Y:S02]  /*4fc0*/  I2FP.F32.S32 R121, R96 ;  /* 0x0000006000797245 */ /* 0x000fe40000201400 */
[--C-:B------:R-:W-:Y:S02]  /*4fd0*/  LOP3.LUT R93, R93, 0x49, R130.reuse, 0xfe, !PT ;  /* 0x000000495d5d7812 */ /* 0x100fe400078efe82 */
[----:B------:R-:W-:Y:S01]  /*4fe0*/  FSEL R119, R115, -INF , !P0 ;  /* 0xff80000073777808 */ /* 0x000fe20004000000 */
[----:B------:R2:W-:Y:S01]  /*4ff0*/  MUFU.TANH R98, R138 ;  /* 0x0000008a00627308 */ /* 0x0005e20000002400 */
[C---:B------:R-:W-:Y:S02]  /*5000*/  ISETP.GE.AND P3, PT, R96.reuse, R153, PT ;  /* 0x000000996000720c */ /* 0x040fe40003f66270 */
[----:B------:R-:W-:Y:S02]  /*5010*/  ISETP.GE.AND P0, PT, R96, R128, PT ;  /* 0x000000806000720c */ /* 0x000fe40003f06270 */
[----:B------:R-:W-:-:S02]  /*5020*/  LOP3.LUT R112, R113, 0x48, R130, 0xfe, !PT ;  /* 0x0000004871707812 */ /* 0x000fc400078efe82 */
[----:B------:R-:W-:Y:S01]  /*5030*/  I2FP.F32.S32 R114, R93 ;  /* 0x0000005d00727245 */ /* 0x000fe20000201400 */
[----:B------:R-:W-:Y:S01]  /*5040*/  MUFU.TANH R155, R155 ;  /* 0x0000009b009b7308 */ /* 0x000fe20000002400 */
[----:B------:R-:W-:Y:S01]  /*5050*/  FSEL R102, R102, -INF , !P6 ;  /* 0xff80000066667808 */ /* 0x000fe20007000000 */
[----:B-1----:R-:W-:Y:S01]  /*5060*/  IMAD.U32 R127, RZ, RZ, UR14 ;  /* 0x0000000eff7f7e24 */ /* 0x002fe2000f8e00ff */
[----:B------:R-:W-:Y:S01]  /*5070*/  FSEL R103, R103, -INF , !P2 ;  /* 0xff80000067677808 */ /* 0x000fe20005000000 */
[----:B------:R-:W-:Y:S01]  /*5080*/  FFMA.FTZ R132, R114, UR7, R87 ;  /* 0x0000000772847c23 */ /* 0x000fe20008010057 */
[----:B------:R-:W-:Y:S01]  /*5090*/  IMAD.U32 R87, RZ, RZ, UR14 ;  /* 0x0000000eff577e24 */ /* 0x000fe2000f8e00ff */
[----:B------:R-:W-:Y:S01]  /*50a0*/  FSEL R100, R100, -INF , !P4 ;  /* 0xff80000064647808 */ /* 0x000fe20006000000 */
[----:B------:R-:W-:Y:S01]  /*50b0*/  FFMA.FTZ R123, R114, UR7, R168 ;  /* 0x00000007727b7c23 */ /* 0x000fe200080100a8 */
[----:B------:R-:W-:Y:S01]  /*50c0*/  LOP3.LUT R127, R127, 0x41, R130, 0xfe, !PT ;  /* 0x000000417f7f7812 */ /* 0x000fe200078efe82 */
[----:B------:R-:W-:Y:S01]  /*50d0*/  MUFU.TANH R167, R167 ;  /* 0x000000a700a77308 */ /* 0x000fe20000002400 */
[C---:B--2---:R-:W-:Y:S01]  /*50e0*/  FFMA.FTZ R138, R121.reuse, UR7, R80 ;  /* 0x00000007798a7c23 */ /* 0x044fe20008010050 */
[----:B------:R-:W-:Y:S01]  /*50f0*/  FFMA.FTZ R121, R121, UR7, R84 ;  /* 0x0000000779797c23 */ /* 0x000fe20008010054 */
[----:B------:R-:W-:-:S02]  /*5100*/  ISETP.GE.AND P6, PT, R127, R153, PT ;  /* 0x000000997f00720c */ /* 0x000fc40003fc6270 */
[-C--:B------:R-:W-:Y:S02]  /*5110*/  ISETP.GE.AND P2, PT, R127, R128.reuse, PT ;  /* 0x000000807f00720c */ /* 0x080fe40003f46270 */
[----:B------:R-:W-:Y:S01]  /*5120*/  I2FP.F32.S32 R127, R127 ;  /* 0x0000007f007f7245 */ /* 0x000fe20000201400 */
[----:B------:R-:W1:Y:S01]  /*5130*/  MUFU.TANH R166, R166 ;  /* 0x000000a600a67308 */ /* 0x000e620000002400 */
[----:B------:R-:W-:Y:S02]  /*5140*/  FSEL R138, R138, -INF , !P3 ;  /* 0xff8000008a8a7808 */ /* 0x000fe40005800000 */
[----:B------:R-:W-:Y:S02]  /*5150*/  FSEL R121, R121, -INF , !P0 ;  /* 0xff80000079797808 */ /* 0x000fe40004000000 */
[CC--:B------:R-:W-:Y:S02]  /*5160*/  ISETP.GE.AND P3, PT, R93.reuse, R153.reuse, PT ;  /* 0x000000995d00720c */ /* 0x0c0fe40003f66270 */
[----:B------:R-:W-:Y:S01]  /*5170*/  ISETP.GE.AND P0, PT, R93, R128, PT ;  /* 0x000000805d00720c */ /* 0x000fe20003f06270 */
[----:B------:R-:W2:Y:S01]  /*5180*/  MUFU.TANH R152, R152 ;  /* 0x0000009800987308 */ /* 0x000ea20000002400 */
[----:B------:R-:W-:Y:S01]  /*5190*/  IMAD.U32 R93, RZ, RZ, UR14 ;  /* 0x0000000eff5d7e24 */ /* 0x000fe2000f8e00ff */
[----:B------:R-:W-:-:S02]  /*51a0*/  ISETP.GE.AND P4, PT, R112, R153, PT ;  /* 0x000000997000720c */ /* 0x000fc40003f86270 */
[----:B------:R-:W-:Y:S02]  /*51b0*/  FSEL R101, R101, -INF , !P1 ;  /* 0xff80000065657808 */ /* 0x000fe40004800000 */
[----:B------:R-:W-:Y:S02]  /*51c0*/  LOP3.LUT R93, R93, 0x98, R130, 0xfe, !PT ;  /* 0x000000985d5d7812 */ /* 0x000fe400078efe82 */
[----:B------:R3:W-:Y:S01]  /*51d0*/  MUFU.TANH R96, R125 ;  /* 0x0000007d00607308 */ /* 0x0007e20000002400 */
[-C--:B------:R-:W-:Y:S02]  /*51e0*/  ISETP.GE.AND P1, PT, R112, R128.reuse, PT ;  /* 0x000000807000720c */ /* 0x080fe40003f26270 */
[----:B------:R-:W-:Y:S02]  /*51f0*/  FSEL R132, R132, -INF , !P3 ;  /* 0xff80000084847808 */ /* 0x000fe40005800000 */
[----:B------:R-:W-:Y:S02]  /*5200*/  FSEL R123, R123, -INF , !P0 ;  /* 0xff8000007b7b7808 */ /* 0x000fe40004000000 */
[C---:B------:R-:W-:Y:S01]  /*5210*/  ISETP.GE.AND P3, PT, R93.reuse, R153, PT ;  /* 0x000000995d00720c */ /* 0x040fe20003f66270 */
[----:B------:R4:W-:Y:S01]  /*5220*/  MUFU.TANH R99, R136 ;  /* 0x0000008800637308 */ /* 0x0009e20000002400 */
[----:B------:R-:W-:-:S02]  /*5230*/  ISETP.GE.AND P0, PT, R93, R128, PT ;  /* 0x000000805d00720c */ /* 0x000fc40003f06270 */
[----:B------:R-:W-:-:S05]  /*5240*/  I2FP.F32.S32 R93, R93 ;  /* 0x0000005d005d7245 */ /* 0x000fca0000201400 */
[----:B------:R-:W5:Y:S01]  /*5250*/  MUFU.TANH R154, R154 ;  /* 0x0000009a009a7308 */ /* 0x000f620000002400 */
[C---:B-1----:R-:W-:Y:S01]  /*5260*/  FFMA.FTZ R164, R93.reuse, UR7, R166 ;  /* 0x000000075da47c23 */ /* 0x042fe200080100a6 */
[----:B---3--:R-:W-:Y:S01]  /*5270*/  I2FP.F32.S32 R125, R112 ;  /* 0x00000070007d7245 */ /* 0x008fe20000201400 */
[----:B--2---:R-:W-:Y:S01]  /*5280*/  FFMA.FTZ R143, R93, UR7, R152 ;  /* 0x000000075d8f7c23 */ /* 0x004fe20008010098 */
[----:B------:R-:W-:Y:S02]  /*5290*/  LOP3.LUT R112, R113, 0x50, R130, 0xfe, !PT ;  /* 0x0000005071707812 */ /* 0x000fe400078efe82 */
[----:B------:R-:W-:Y:S01]  /*52a0*/  FSEL R164, R164, -INF , !P3 ;  /* 0xff800000a4a47808 */ /* 0x000fe20005800000 */
[C---:B------:R-:W-:Y:S01]  /*52b0*/  FFMA.FTZ R64, R125.reuse, UR7, R64 ;  /* 0x000000077d407c23 */ /* 0x040fe20008010040 */
[----:B------:R-:W1:Y:S01]  /*52c0*/  MUFU.TANH R139, R139 ;  /* 0x0000008b008b7308 */ /* 0x000e620000002400 */
[----:B------:R-:W-:Y:S01]  /*52d0*/  FFMA.FTZ R125, R125, UR7, R146 ;  /* 0x000000077d7d7c23 */ /* 0x000fe20008010092 */
[C---:B----4-:R-:W-:Y:S01]  /*52e0*/  FFMA.FTZ R136, R127.reuse, UR7, R82 ;  /* 0x000000077f887c23 */ /* 0x050fe20008010052 */
[----:B------:R-:W-:Y:S01]  /*52f0*/  FFMA.FTZ R127, R127, UR7, R60 ;  /* 0x000000077f7f7c23 */ /* 0x000fe2000801003c */
[----:B------:R-:W-:-:S02]  /*5300*/  FSEL R134, R64, -INF , !P4 ;  /* 0xff80000040867808 */ /* 0x000fc40006000000 */
[----:B------:R-:W-:Y:S02]  /*5310*/  FSEL R125, R125, -INF , !P1 ;  /* 0xff8000007d7d7808 */ /* 0x000fe40004800000 */
[----:B------:R2:W-:Y:S01]  /*5320*/  MUFU.TANH R60, R110 ;  /* 0x0000006e003c7308 */ /* 0x0005e20000002400 */
[----:B------:R-:W-:Y:S02]  /*5330*/  FSEL R136, R136, -INF , !P6 ;  /* 0xff80000088887808 */ /* 0x000fe40007000000 */
[----:B------:R-:W-:Y:S02]  /*5340*/  FSEL R127, R127, -INF , !P2 ;  /* 0xff8000007f7f7808 */ /* 0x000fe40005000000 */
[C---:B------:R-:W-:Y:S02]  /*5350*/  ISETP.GE.AND P6, PT, R112.reuse, R153, PT ;  /* 0x000000997000720c */ /* 0x040fe40003fc6270 */
[----:B------:R-:W-:Y:S01]  /*5360*/  ISETP.GE.AND P2, PT, R112, R128, PT ;  /* 0x000000807000720c */ /* 0x000fe20003f46270 */
[----:B------:R-:W-:Y:S01]  /*5370*/  MUFU.TANH R147, R147 ;  /* 0x0000009300937308 */ /* 0x000fe20000002400 */
[----:B------:R-:W-:-:S02]  /*5380*/  I2FP.F32.S32 R112, R112 ;  /* 0x0000007000707245 */ /* 0x000fc40000201400 */
[----:B------:R-:W-:-:S03]  /*5390*/  FSEL R143, R143, -INF , !P0 ;  /* 0xff8000008f8f7808 */ /* 0x000fc60004000000 */
[----:B------:R-:W-:Y:S02]  /*53a0*/  FFMA.FTZ R169, R112, UR7, R169 ;  /* 0x0000000770a97c23 */ /* 0x000fe400080100a9 */
[----:B------:R3:W4:Y:S01]  /*53b0*/  MUFU.TANH R120, R137 ;  /* 0x0000008900787308 */ /* 0x0007220000002400 */
[----:B--2---:R-:W-:Y:S02]  /*53c0*/  LOP3.LUT R110, R87, 0x91, R130, 0xfe, !PT ;  /* 0x00000091576e7812 */ /* 0x004fe400078efe82 */
[----:B------:R-:W-:Y:S02]  /*53d0*/  FSEL R196, R169, -INF , !P6 ;  /* 0xff800000a9c47808 */ /* 0x000fe40007000000 */
[----:B------:R-:W-:-:S03]  /*53e0*/  I2FP.F32.S32 R64, R110 ;  /* 0x0000006e00407245 */ /* 0x000fc60000201400 */
[----:B------:R2:W-:Y:S01]  /*53f0*/  MUFU.TANH R82, R111 ;  /* 0x0000006f00527308 */ /* 0x0005e20000002400 */
[CC--:B------:R-:W-:Y:S02]  /*5400*/  ISETP.GE.AND P4, PT, R110.reuse, R153.reuse, PT ;  /* 0x000000996e00720c */ /* 0x0c0fe40003f86270 */
[----:B------:R-:W-:Y:S01]  /*5410*/  ISETP.GE.AND P1, PT, R110, R128, PT ;  /* 0x000000806e00720c */ /* 0x000fe20003f26270 */
[C---:B------:R-:W-:Y:S01]  /*5420*/  FFMA.FTZ R155, R64.reuse, UR7, R155 ;  /* 0x00000007409b7c23 */ /* 0x040fe2000801009b */
[----:B------:R-:W-:Y:S01]  /*5430*/  LOP3.LUT R110, R87, 0x99, R130, 0xfe, !PT ;  /* 0x00000099576e7812 */ /* 0x000fe200078efe82 */
[----:B------:R-:W-:Y:S02]  /*5440*/  FFMA.FTZ R145, R64, UR7, R167 ;  /* 0x0000000740917c23 */ /* 0x000fe400080100a7 */
[----:B------:R-:W4:Y:S01]  /*5450*/  MUFU.TANH R131, R131 ;  /* 0x0000008300837308 */ /* 0x000f220000002400 */
[----:B------:R-:W-:Y:S01]  /*5460*/  FSEL R166, R155, -INF , !P4 ;  /* 0xff8000009ba67808 */ /* 0x000fe20006000000 */
[----:B---3--:R-:W-:Y:S01]  /*5470*/  FFMA.FTZ R137, R112, UR7, R161 ;  /* 0x0000000770897c23 */ /* 0x008fe200080100a1 */
[----:B------:R-:W-:Y:S01]  /*5480*/  FSEL R145, R145, -INF , !P1 ;  /* 0xff80000091917808 */ /* 0x000fe20004800000 */
[----:B------:R-:W-:Y:S01]  /*5490*/  IMAD.U32 R155, RZ, RZ, UR14 ;  /* 0x0000000eff9b7e24 */ /* 0x000fe2000f8e00ff */
[----:B------:R-:W-:-:S02]  /*54a0*/  ISETP.GE.AND P6, PT, R110, R153, PT ;  /* 0x000000996e00720c */ /* 0x000fc40003fc6270 */
[----:B------:R-:W-:Y:S01]  /*54b0*/  FSEL R137, R137, -INF , !P2 ;  /* 0xff80000089897808 */ /* 0x000fe20005000000 */
[----:B------:R3:W-:Y:S01]  /*54c0*/  MUFU.TANH R87, R95 ;  /* 0x0000005f00577308 */ /* 0x0007e20000002400 */
[----:B------:R-:W-:Y:S01]  /*54d0*/  ISETP.GE.AND P2, PT, R110, R128, PT ;  /* 0x000000806e00720c */ /* 0x000fe20003f46270 */
[----:B--2---:R-:W-:Y:S01]  /*54e0*/  IMAD.U32 R111, RZ, RZ, UR14 ;  /* 0x0000000eff6f7e24 */ /* 0x004fe2000f8e00ff */
[----:B------:R-:W-:-:S04]  /*54f0*/  LOP3.LUT R155, R155, 0x90, R130, 0xfe, !PT ;  /* 0x000000909b9b7812 */ /* 0x000fc800078efe82 */
[----:B------:R-:W-:Y:S01]  /*5500*/  LOP3.LUT R93, R111, 0xa0, R130, 0xfe, !PT ;  /* 0x000000a06f5d7812 */ /* 0x000fe200078efe82 */
[----:B------:R2:W-:Y:S01]  /*5510*/  MUFU.TANH R64, R104 ;  /* 0x0000006800407308 */ /* 0x0005e20000002400 */
[----:B------:R-:W-:Y:S02]  /*5520*/  I2FP.F32.S32 R111, R110 ;  /* 0x0000006e006f7245 */ /* 0x000fe40000201400 */
[C---:B------:R-:W-:Y:S02]  /*5530*/  ISETP.GE.AND P4, PT, R93.reuse, R153, PT ;  /* 0x000000995d00720c */ /* 0x040fe40003f86270 */
[----:B------:R-:W-:Y:S01]  /*5540*/  ISETP.GE.AND P1, PT, R93, R128, PT ;  /* 0x000000805d00720c */ /* 0x000fe20003f26270 */
[C---:B-----5:R-:W-:Y:S01]  /*5550*/  FFMA.FTZ R154, R111.reuse, UR7, R154 ;  /* 0x000000076f9a7c23 */ /* 0x060fe2000801009a */
[----:B-1----:R-:W-:Y:S01]  /*5560*/  FFMA.FTZ R139, R111, UR7, R139 ;  /* 0x000000076f8b7c23 */ /* 0x002fe2000801008b */
[----:B------:R1:W-:Y:S01]  /*5570*/  MUFU.TANH R84, R126 ;  /* 0x0000007e00547308 */ /* 0x0003e20000002400 */
[----:B---3--:R-:W-:-:S02]  /*5580*/  IMAD.U32 R95, RZ, RZ, UR14 ;  /* 0x0000000eff5f7e24 */ /* 0x008fc4000f8e00ff */
[----:B------:R-:W-:Y:S02]  /*5590*/  FSEL R156, R154, -INF , !P6 ;  /* 0xff8000009a9c7808 */ /* 0x000fe40007000000 */
[----:B------:R-:W-:Y:S02]  /*55a0*/  FSEL R141, R139, -INF , !P2 ;  /* 0xff8000008b8d7808 */ /* 0x000fe40005000000 */
[----:B------:R-:W-:Y:S01]  /*55b0*/  LOP3.LUT R95, R95, 0xa8, R130, 0xfe, !PT ;  /* 0x000000a85f5f7812 */ /* 0x000fe200078efe82 */
[----:B------:R-:W3:Y:S01]  /*55c0*/  MUFU.TANH R135, R135 ;  /* 0x0000008700877308 */ /* 0x000ee20000002400 */
[----:B--2---:R-:W-:Y:S01]  /*55d0*/  I2FP.F32.S32 R104, R93 ;  /* 0x0000005d00687245 */ /* 0x004fe20000201400 */
[----:B------:R-:W-:Y:S01]  /*55e0*/  IMAD.U32 R93, RZ, RZ, UR14 ;  /* 0x0000000eff5d7e24 */ /* 0x000fe2000f8e00ff */
[C---:B------:R-:W-:Y:S02]  /*55f0*/  ISETP.GE.AND P6, PT, R95.reuse, R153, PT ;  /* 0x000000995f00720c */ /* 0x040fe40003fc6270 */
[----:B------:R-:W-:Y:S01]  /*5600*/  ISETP.GE.AND P2, PT, R95, R128, PT ;  /* 0x000000805f00720c */ /* 0x000fe20003f46270 */
[----:B----4-:R-:W-:-:S02]  /*5610*/  FFMA.FTZ R117, R104, UR7, R120 ;  /* 0x0000000768757c23 */ /* 0x010fc40008010078 */
[----:B------:R-:W2:Y:S01]  /*5620*/  MUFU.TANH R129, R129 ;  /* 0x0000008100817308 */ /* 0x000ea20000002400 */
[----:B------:R-:W-:Y:S01]  /*5630*/  I2FP.F32.S32 R95, R95 ;  /* 0x0000005f005f7245 */ /* 0x000fe20000201400 */
[----:B-1----:R-:W-:Y:S01]  /*5640*/  FFMA.FTZ R126, R104, UR7, R147 ;  /* 0x00000007687e7c23 */ /* 0x002fe20008010093 */
[C-C-:B------:R-:W-:Y:S02]  /*5650*/  LOP3.LUT R104, R93.reuse, 0xa1, R130.reuse, 0xfe, !PT ;  /* 0x000000a15d687812 */ /* 0x140fe400078efe82 */
[----:B------:R-:W-:Y:S01]  /*5660*/  LOP3.LUT R93, R93, 0xa9, R130, 0xfe, !PT ;  /* 0x000000a95d5d7812 */ /* 0x000fe200078efe82 */
[C---:B------:R-:W-:Y:S01]  /*5670*/  FFMA.FTZ R116, R95.reuse, UR7, R116 ;  /* 0x000000075f747c23 */ /* 0x040fe20008010074 */
[----:B------:R-:W-:Y:S01]  /*5680*/  FFMA.FTZ R113, R95, UR7, R131 ;  /* 0x000000075f717c23 */ /* 0x000fe20008010083 */
[----:B------:R1:W-:Y:S01]  /*5690*/  MUFU.TANH R114, R85 ;  /* 0x0000005500727308 */ /* 0x0003e20000002400 */
[----:B------:R-:W-:Y:S01]  /*56a0*/  IMAD.U32 R95, RZ, RZ, UR14 ;  /* 0x0000000eff5f7e24 */ /* 0x000fe2000f8e00ff */
[----:B------:R-:W-:-:S02]  /*56b0*/  ISETP.GE.AND P3, PT, R104, R153, PT ;  /* 0x000000996800720c */ /* 0x000fc40003f66270 */
[-C--:B------:R-:W-:Y:S02]  /*56c0*/  ISETP.GE.AND P0, PT, R104, R128.reuse, PT ;  /* 0x000000806800720c */ /* 0x080fe40003f06270 */
[----:B------:R-:W-:Y:S02]  /*56d0*/  LOP3.LUT R95, R95, 0xb1, R130, 0xfe, !PT ;  /* 0x000000b15f5f7812 */ /* 0x000fe400078efe82 */
[----:B------:R4:W5:Y:S01]  /*56e0*/  MUFU.TANH R80, R124 ;  /* 0x0000007c00507308 */ /* 0x0009620000002400 */
[----:B------:R-:W-:Y:S02]  /*56f0*/  FSEL R126, R126, -INF , !P4 ;  /* 0xff8000007e7e7808 */ /* 0x000fe40006000000 */
[----:B------:R-:W-:Y:S02]  /*5700*/  FSEL R117, R117, -INF , !P1 ;  /* 0xff80000075757808 */ /* 0x000fe40004800000 */
[C---:B------:R-:W-:Y:S02]  /*5710*/  ISETP.GE.AND P4, PT, R93.reuse, R153, PT ;  /* 0x000000995d00720c */ /* 0x040fe40003f86270 */
[----:B------:R-:W-:Y:S01]  /*5720*/  ISETP.GE.AND P1, PT, R93, R128, PT ;  /* 0x000000805d00720c */ /* 0x000fe20003f26270 */
[----:B------:R-:W5:Y:S01]  /*5730*/  MUFU.TANH R107, R107 ;  /* 0x0000006b006b7308 */ /* 0x000f620000002400 */
[----:B------:R-:W-:-:S02]  /*5740*/  FSEL R122, R116, -INF , !P6 ;  /* 0xff800000747a7808 */ /* 0x000fc40007000000 */
[----:B-1----:R-:W-:Y:S02]  /*5750*/  I2FP.F32.S32 R85, R104 ;  /* 0x0000006800557245 */ /* 0x002fe40000201400 */
[----:B------:R-:W-:Y:S01]  /*5760*/  I2FP.F32.S32 R104, R93 ;  /* 0x0000005d00687245 */ /* 0x000fe20000201400 */
[----:B------:R-:W-:Y:S01]  /*5770*/  IMAD.U32 R93, RZ, RZ, UR14 ;  /* 0x0000000eff5d7e24 */ /* 0x000fe2000f8e00ff */
[----:B------:R-:W-:Y:S01]  /*5780*/  FSEL R113, R113, -INF , !P2 ;  /* 0xff80000071717808 */ /* 0x000fe20005000000 */
[C---:B------:R-:W-:Y:S01]  /*5790*/  FFMA.FTZ R98, R85.reuse, UR7, R98 ;  /* 0x0000000755627c23 */ /* 0x040fe20008010062 */
[----:B------:R-:W-:Y:S01]  /*57a0*/  FFMA.FTZ R99, R85, UR7, R99 ;  /* 0x0000000755637c23 */ /* 0x000fe20008010063 */
[----:B------:R-:W-:Y:S01]  /*57b0*/  IMAD.U32 R85, RZ, RZ, UR14 ;  /* 0x0000000eff557e24 */ /* 0x000fe2000f8e00ff */
[----:B------:R-:W-:Y:S01]  /*57c0*/  ISETP.GE.AND P6, PT, R95, R153, PT ;  /* 0x000000995f00720c */ /* 0x000fe20003fc6270 */
[----:B---3--:R-:W-:Y:S01]  /*57d0*/  FFMA.FTZ R120, R104, UR7, R135 ;  /* 0x0000000768787c23 */ /* 0x008fe20008010087 */
[----:B----4-:R-:W-:Y:S01]  /*57e0*/  FSEL R124, R98, -INF , !P3 ;  /* 0xff800000627c7808 */ /* 0x010fe20005800000 */
[----:B--2---:R-:W-:Y:S01]  /*57f0*/  FFMA.FTZ R111, R104, UR7, R129 ;  /* 0x00000007686f7c23 */ /* 0x004fe20008010081 */
[----:B------:R-:W-:Y:S01]  /*5800*/  LOP3.LUT R85, R85, 0xb0, R130, 0xfe, !PT ;  /* 0x000000b055557812 */ /* 0x000fe200078efe82 */
[----:B------:R-:W1:Y:S01]  /*5810*/  MUFU.TANH R105, R105 ;  /* 0x0000006900697308 */ /* 0x000e620000002400 */
[----:B------:R-:W-:Y:S01]  /*5820*/  FSEL R115, R99, -INF , !P0 ;  /* 0xff80000063737808 */ /* 0x000fe20004000000 */
[----:B------:R-:W-:Y:S01]  /*5830*/  IMAD.U32 R99, RZ, RZ, UR14 ;  /* 0x0000000eff637e24 */ /* 0x000fe2000f8e00ff */
[----:B------:R-:W-:-:S02]  /*5840*/  ISETP.GE.AND P2, PT, R95, R128, PT ;  /* 0x000000805f00720c */ /* 0x000fc40003f46270 */
[C---:B------:R-:W-:Y:S02]  /*5850*/  ISETP.GE.AND P3, PT, R85.reuse, R153, PT ;  /* 0x000000995500720c */ /* 0x040fe40003f66270 */
[-C--:B------:R-:W-:Y:S01]  /*5860*/  ISETP.GE.AND P0, PT, R85, R128.reuse, PT ;  /* 0x000000805500720c */ /* 0x080fe20003f06270 */
[----:B------:R-:W2:Y:S01]  /*5870*/  MUFU.TANH R109, R109 ;  /* 0x0000006d006d7308 */ /* 0x000ea20000002400 */
[----:B------:R-:W-:Y:S02]  /*5880*/  I2FP.F32.S32 R95, R95 ;  /* 0x0000005f005f7245 */ /* 0x000fe40000201400 */
[----:B------:R-:W-:Y:S02]  /*5890*/  I2FP.F32.S32 R85, R85 ;  /* 0x0000005500557245 */ /* 0x000fe40000201400 */
[----:B------:R-:W-:Y:S01]  /*58a0*/  LOP3.LUT R93, R93, 0xb8, R130, 0xfe, !PT ;  /* 0x000000b85d5d7812 */ /* 0x000fe200078efe82 */
[C---:B------:R-:W-:Y:S01]  /*58b0*/  FFMA.FTZ R110, R95.reuse, UR7, R96 ;  /* 0x000000075f6e7c23 */ /* 0x040fe20008010060 */
[----:B-----5:R-:W-:Y:S01]  /*58c0*/  FFMA.FTZ R80, R95, UR7, R80 ;  /* 0x000000075f507c23 */ /* 0x020fe20008010050 */
[C---:B------:R-:W-:Y:S01]  /*58d0*/  FFMA.FTZ R108, R85.reuse, UR7, R108 ;  /* 0x00000007556c7c23 */ /* 0x040fe2000801006c */
[----:B------:R-:W-:Y:S01]  /*58e0*/  FFMA.FTZ R84, R85, UR7, R84 ;  /* 0x0000000755547c23 */ /* 0x000fe20008010054 */
[----:B------:R-:W-:Y:S01]  /*58f0*/  FSEL R120, R120, -INF , !P4 ;  /* 0xff80000078787808 */ /* 0x000fe20006000000 */
[----:B------:R-:W-:Y:S01]  /*5900*/  IMAD.U32 R95, RZ, RZ, UR14 ;  /* 0x0000000eff5f7e24 */ /* 0x000fe2000f8e00ff */
[----:B------:R-:W-:Y:S01]  /*5910*/  FSEL R111, R111, -INF , !P1 ;  /* 0xff8000006f6f7808 */ /* 0x000fe20004800000 */
[----:B------:R-:W-:Y:S01]  /*5920*/  IMAD.U32 R85, RZ, RZ, UR14 ;  /* 0x0000000eff557e24 */ /* 0x000fe2000f8e00ff */
[C---:B------:R-:W-:Y:S01]  /*5930*/  ISETP.GE.AND P4, PT, R93.reuse, R153, PT ;  /* 0x000000995d00720c */ /* 0x040fe20003f86270 */
[----:B------:R-:W3:Y:S01]  /*5940*/  MUFU.TANH R86, R86 ;  /* 0x0000005600567308 */ /* 0x000ee20000002400 */
[----:B------:R-:W-:-:S02]  /*5950*/  ISETP.GE.AND P1, PT, R93, R128, PT ;  /* 0x000000805d00720c */ /* 0x000fc40003f26270 */
[----:B------:R-:W-:Y:S02]  /*5960*/  I2FP.F32.S32 R93, R93 ;  /* 0x0000005d005d7245 */ /* 0x000fe40000201400 */
[--C-:B------:R-:W-:Y:S02]  /*5970*/  LOP3.LUT R98, R95, 0xc0, R130.reuse, 0xfe, !PT ;  /* 0x000000c05f627812 */ /* 0x100fe400078efe82 */
[----:B------:R-:W-:Y:S01]  /*5980*/  LOP3.LUT R85, R85, 0xb9, R130, 0xfe, !PT ;  /* 0x000000b955557812 */ /* 0x000fe200078efe82 */
[C---:B------:R-:W-:Y:S01]  /*5990*/  FFMA.FTZ R82, R93.reuse, UR7, R82 ;  /* 0x000000075d527c23 */ /* 0x040fe20008010052 */
[----:B------:R-:W-:Y:S01]  /*59a0*/  FFMA.FTZ R107, R93, UR7, R107 ;  /* 0x000000075d6b7c23 */ /* 0x000fe2000801006b */
[----:B------:R-:W-:Y:S01]  /*59b0*/  FSEL R93, R80, -INF , !P2 ;  /* 0xff800000505d7808 */ /* 0x000fe20005000000 */
[----:B------:R-:W4:Y:S01]  /*59c0*/  MUFU.TANH R66, R66 ;  /* 0x0000004200427308 */ /* 0x000f220000002400 */
[----:B------:R-:W-:Y:S02]  /*59d0*/  FSEL R112, R108, -INF , !P3 ;  /* 0xff8000006c707808 */ /* 0x000fe40005800000 */
[----:B------:R-:W-:-:S02]  /*59e0*/  FSEL R95, R84, -INF , !P0 ;  /* 0xff800000545f7808 */ /* 0x000fc40004000000 */
[----:B------:R-:W-:Y:S02]  /*59f0*/  I2FP.F32.S32 R80, R98 ;  /* 0x0000006200507245 */ /* 0x000fe40000201400 */
[C---:B------:R-:W-:Y:S01]  /*5a00*/  ISETP.GE.AND P3, PT, R85.reuse, R153, PT ;  /* 0x000000995500720c */ /* 0x040fe20003f66270 */
[----:B------:R-:W-:Y:S01]  /*5a10*/  MUFU.TANH R96, R59 ;  /* 0x0000003b00607308 */ /* 0x000fe20000002400 */
[----:B------:R-:W-:Y:S01]  /*5a20*/  ISETP.GE.AND P0, PT, R85, R128, PT ;  /* 0x000000805500720c */ /* 0x000fe20003f06270 */
[C---:B-1----:R-:W-:Y:S01]  /*5a30*/  FFMA.FTZ R105, R80.reuse, UR7, R105 ;  /* 0x0000000750697c23 */ /* 0x042fe20008010069 */
[----:B------:R-:W-:Y:S01]  /*5a40*/  I2FP.F32.S32 R85, R85 ;  /* 0x0000005500557245 */ /* 0x000fe20000201400 */
[----:B------:R-:W-:Y:S01]  /*5a50*/  FFMA.FTZ R80, R80, UR7, R87 ;  /* 0x0000000750507c23 */ /* 0x000fe20008010057 */
[----:B------:R-:W-:Y:S01]  /*5a60*/  IMAD.U32 R87, RZ, RZ, UR14 ;  /* 0x0000000eff577e24 */ /* 0x000fe2000f8e00ff */
[----:B------:R-:W-:Y:S02]  /*5a70*/  FSEL R108, R82, -INF , !P4 ;  /* 0xff800000526c7808 */ /* 0x000fe40006000000 */
[----:B------:R-:W-:Y:S01]  /*5a80*/  FFMA.FTZ R104, R85, UR7, R60 ;  /* 0x0000000755687c23 */ /* 0x000fe2000801003c */
[--C-:B------:R-:W-:Y:S01]  /*5a90*/  LOP3.LUT R60, R99, 0xc1, R130.reuse, 0xfe, !PT ;  /* 0x000000c1633c7812 */ /* 0x100fe200078efe82 */
[----:B--2---:R-:W-:Y:S01]  /*5aa0*/  FFMA.FTZ R85, R85, UR7, R109 ;  /* 0x0000000755557c23 */ /* 0x004fe2000801006d */
[----:B------:R1:W-:Y:S01]  /*5ab0*/  MUFU.TANH R59, R55 ;  /* 0x00000037003b7308 */ /* 0x0003e20000002400 */
[----:B------:R-:W-:Y:S01]  /*5ac0*/  LOP3.LUT R84, R87, 0xc8, R130, 0xfe, !PT ;  /* 0x000000c857547812 */ /* 0x000fe200078efe82 */
[----:B------:R-:W-:Y:S01]  /*5ad0*/  IMAD.U32 R109, RZ, RZ, UR14 ;  /* 0x0000000eff6d7e24 */ /* 0x000fe2000f8e00ff */
[----:B------:R-:W-:-:S02]  /*5ae0*/  FSEL R87, R107, -INF , !P1 ;  /* 0xff8000006b577808 */ /* 0x000fc40004800000 */
[----:B------:R-:W-:Y:S02]  /*5af0*/  FSEL R104, R104, -INF , !P3 ;  /* 0xff80000068687808 */ /* 0x000fe40005800000 */
[----:B------:R-:W-:Y:S01]  /*5b00*/  FSEL R85, R85, -INF , !P0 ;  /* 0xff80000055557808 */ /* 0x000fe20004000000 */
[----:B------:R-:W-:Y:S01]  /*5b10*/  MUFU.TANH R65, R65 ;  /* 0x0000004100417308 */ /* 0x000fe20000002400 */
[CC--:B------:R-:W-:Y:S02]  /*5b20*/  ISETP.GE.AND P3, PT, R84.reuse, R153.reuse, PT ;  /* 0x000000995400720c */ /* 0x0c0fe40003f66270 */
[----:B------:R-:W-:Y:S02]  /*5b30*/  ISETP.GE.AND P0, PT, R84, R128, PT ;  /* 0x000000805400720c */ /* 0x000fe40003f06270 */
[----:B------:R-:W-:Y:S02]  /*5b40*/  I2FP.F32.S32 R107, R84 ;  /* 0x00000054006b7245 */ /* 0x000fe40000201400 */
[C---:B------:R-:W-:Y:S01]  /*5b50*/  ISETP.GE.AND P4, PT, R60.reuse, R153, PT ;  /* 0x000000993c00720c */ /* 0x040fe20003f86270 */
[----:B------:R-:W-:Y:S01]  /*5b60*/  MUFU.TANH R61, R61 ;  /* 0x0000003d003d7308 */ /* 0x000fe20000002400 */
[----:B------:R-:W-:Y:S01]  /*5b70*/  ISETP.GE.AND P1, PT, R60, R128, PT ;  /* 0x000000803c00720c */ /* 0x000fe20003f26270 */
[C---:B---3--:R-:W-:Y:S01]  /*5b80*/  FFMA.FTZ R82, R107.reuse, UR7, R86 ;  /* 0x000000076b527c23 */ /* 0x048fe20008010056 */
[----:B-1----:R-:W-:Y:S01]  /*5b90*/  I2FP.F32.S32 R55, R60 ;  /* 0x0000003c00377245 */ /* 0x002fe20000201400 */
[----:B----4-:R-:W-:Y:S01]  /*5ba0*/  FFMA.FTZ R66, R107, UR7, R66 ;  /* 0x000000076b427c23 */ /* 0x010fe20008010042 */
[----:B------:R-:W-:-:S02]  /*5bb0*/  LOP3.LUT R99, R99, 0xc9, R130, 0xfe, !PT ;  /* 0x000000c963637812 */ /* 0x000fc400078efe82 */
[----:B------:R-:W-:Y:S01]  /*5bc0*/  FSEL R110, R110, -INF , !P6 ;  /* 0xff8000006e6e7808 */ /* 0x000fe20007000000 */
[C---:B------:R-:W-:Y:S01]  /*5bd0*/  FFMA.FTZ R84, R55.reuse, UR7, R64 ;  /* 0x0000000737547c23 */ /* 0x040fe20008010040 */
[----:B------:R-:W-:Y:S01]  /*5be0*/  FFMA.FTZ R114, R55, UR7, R114 ;  /* 0x0000000737727c23 */ /* 0x000fe20008010072 */
[----:B------:R-:W-:Y:S01]  /*5bf0*/  IMAD.U32 R55, RZ, RZ, UR14 ;  /* 0x0000000eff377e24 */ /* 0x000fe2000f8e00ff */
[----:B------:R-:W1:Y:S01]  /*5c00*/  MUFU.TANH R67, R67 ;  /* 0x0000004300437308 */ /* 0x000e620000002400 */
[----:B------:R-:W-:Y:S02]  /*5c10*/  ISETP.GE.AND P6, PT, R98, R153, PT ;  /* 0x000000996200720c */ /* 0x000fe40003fc6270 */
[----:B------:R-:W-:Y:S02]  /*5c20*/  FSEL R84, R84, -INF , !P4 ;  /* 0xff80000054547808 */ /* 0x000fe40006000000 */
[----:B------:R-:W-:Y:S02]  /*5c30*/  LOP3.LUT R107, R55, 0xd0, R130, 0xfe, !PT ;  /* 0x000000d0376b7812 */ /* 0x000fe400078efe82 */
[----:B------:R-:W-:Y:S01]  /*5c40*/  I2FP.F32.S32 R116, R99 ;  /* 0x0000006300747245 */ /* 0x000fe20000201400 */
[----:B------:R-:W2:Y:S01]  /*5c50*/  MUFU.TANH R62, R62 ;  /* 0x0000003e003e7308 */ /* 0x000ea20000002400 */
[----:B------:R-:W-:-:S02]  /*5c60*/  ISETP.GE.AND P4, PT, R107, R153, PT ;  /* 0x000000996b00720c */ /* 0x000fc40003f86270 */
[-C--:B------:R-:W-:Y:S02]  /*5c70*/  ISETP.GE.AND P2, PT, R98, R128.reuse, PT ;  /* 0x000000806200720c */ /* 0x080fe40003f46270 */
[----:B------:R-:W-:Y:S01]  /*5c80*/  FSEL R86, R105, -INF , !P6 ;  /* 0xff80000069567808 */ /* 0x000fe20007000000 */
[----:B------:R-:W-:Y:S01]  /*5c90*/  IMAD.U32 R105, RZ, RZ, UR14 ;  /* 0x0000000eff697e24 */ /* 0x000fe2000f8e00ff */
[----:B------:R-:W-:Y:S01]  /*5ca0*/  FSEL R55, R80, -INF , !P2 ;  /* 0xff80000050377808 */ /* 0x000fe20005000000 */
[----:B------:R3:W-:Y:S01]  /*5cb0*/  MUFU.TANH R60, R54 ;  /* 0x00000036003c7308 */ /* 0x0007e20000002400 */
[----:B------:R-:W-:Y:S01]  /*5cc0*/  ISETP.GE.AND P6, PT, R99, R153, PT ;  /* 0x000000996300720c */ /* 0x000fe20003fc6270 */
[----:B-1----:R-:W-:Y:S01]  /*5cd0*/  FFMA.FTZ R80, R116, UR7, R67 ;  /* 0x0000000774507c23 */ /* 0x002fe20008010043 */
[----:B------:R-:W-:Y:S02]  /*5ce0*/  LOP3.LUT R105, R105, 0xd1, R130, 0xfe, !PT ;  /* 0x000000d169697812 */ /* 0x000fe400078efe82 */
[----:B------:R-:W-:-:S02]  /*5cf0*/  ISETP.GE.AND P2, PT, R99, R128, PT ;  /* 0x000000806300720c */ /* 0x000fc40003f46270 */
[----:B------:R-:W-:Y:S01]  /*5d00*/  FSEL R82, R82, -INF , !P3 ;  /* 0xff80000052527808 */ /* 0x000fe20005800000 */
[----:B------:R-:W1:Y:S01]  /*5d10*/  MUFU.TANH R63, R63 ;  /* 0x0000003f003f7308 */ /* 0x000e620000002400 */
[----:B------:R-:W-:Y:S02]  /*5d20*/  ISETP.GE.AND P3, PT, R105, R153, PT ;  /* 0x000000996900720c */ /* 0x000fe40003f66270 */
[----:B------:R-:W-:-:S05]  /*5d30*/  FSEL R80, R80, -INF , !P6 ;  /* 0xff80000050507808 */ /* 0x000fca0007000000 */
[----:B------:R-:W4:Y:S01]  /*5d40*/  MUFU.TANH R58, R58 ;  /* 0x0000003a003a7308 */ /* 0x000f220000002400 */
[----:B---3--:R-:W-:Y:S02]  /*5d50*/  FSEL R54, R114, -INF , !P1 ;  /* 0xff80000072367808 */ /* 0x008fe40004800000 */
[----:B------:R-:W-:Y:S02]  /*5d60*/  ISETP.GE.AND P1, PT, R107, R128, PT ;  /* 0x000000806b00720c */ /* 0x000fe40003f26270 */
[----:B------:R-:W-:-:S03]  /*5d70*/  I2FP.F32.S32 R107, R107 ;  /* 0x0000006b006b7245 */ /* 0x000fc60000201400 */
[----:B------:R-:W3:Y:S02]  /*5d80*/  MUFU.TANH R98, R56 ;  /* 0x0000003800627308 */ /* 0x000ee40000002400 */
[----:B--2---:R-:W-:-:S06]  /*5d90*/  FFMA.FTZ R67, R107, UR7, R62 ;  /* 0x000000076b437c23 */ /* 0x004fcc000801003e */
[----:B------:R2:W-:Y:S01]  /*5da0*/  MUFU.TANH R56, R52 ;  /* 0x0000003400387308 */ /* 0x0005e20000002400 */
[----:B------:R-:W-:-:S07]  /*5db0*/  FSEL R67, R67, -INF , !P4 ;  /* 0xff80000043437808 */ /* 0x000fce0006000000 */
[----:B------:R5:W3:Y:S08]  /*5dc0*/  MUFU.TANH R64, R53 ;  /* 0x0000003500407308 */ /* 0x000af00000002400 */
[----:B------:R1:W3:Y:S01]  /*5dd0*/  MUFU.TANH R99, R50 ;  /* 0x0000003200637308 */ /* 0x0002e20000002400 */
[----:B--2---:R-:W-:Y:S01]  /*5de0*/  FFMA.FTZ R52, R116, UR7, R65 ;  /* 0x0000000774347c23 */ /* 0x004fe20008010041 */
[----:B------:R-:W-:Y:S01]  /*5df0*/  FFMA.FTZ R65, R107, UR7, R61 ;  /* 0x000000076b417c23 */ /* 0x000fe2000801003d */
[----:B------:R-:W-:-:S02]  /*5e00*/  IMAD.U32 R61, RZ, RZ, UR14 ;  /* 0x0000000eff3d7e24 */ /* 0x000fc4000f8e00ff */
[----:B------:R-:W-:Y:S01]  /*5e10*/  IMAD.U32 R107, RZ, RZ, UR14 ;  /* 0x0000000eff6b7e24 */ /* 0x000fe2000f8e00ff */
[----:B------:R-:W-:Y:S02]  /*5e20*/  FSEL R52, R52, -INF , !P2 ;  /* 0xff80000034347808 */ /* 0x000fe40005000000 */
[----:B------:R2:W3:Y:S01]  /*5e30*/  MUFU.TANH R62, R51 ;  /* 0x00000033003e7308 */ /* 0x0004e20000002400 */
[--C-:B------:R-:W-:Y:S02]  /*5e40*/  LOP3.LUT R61, R61, 0xd8, R130.reuse, 0xfe, !PT ;  /* 0x000000d83d3d7812 */ /* 0x100fe400078efe82 */
[----:B-----5:R-:W-:Y:S02]  /*5e50*/  FSEL R53, R66, -INF , !P0 ;  /* 0xff80000042357808 */ /* 0x020fe40004000000 */
[----:B------:R-:W-:Y:S02]  /*5e60*/  ISETP.GE.AND P0, PT, R105, R128, PT ;  /* 0x000000806900720c */ /* 0x000fe40003f06270 */
[----:B------:R-:W-:Y:S01]  /*5e70*/  LOP3.LUT R107, R107, 0xd9, R130, 0xfe, !PT ;  /* 0x000000d96b6b7812 */ /* 0x000fe200078efe82 */
[----:B------:R-:W-:Y:S01]  /*5e80*/  MUFU.TANH R47, R47 ;  /* 0x0000002f002f7308 */ /* 0x000fe20000002400 */
[----:B------:R-:W-:-:S02]  /*5e90*/  ISETP.GE.AND P6, PT, R61, R153, PT ;  /* 0x000000993d00720c */ /* 0x000fc40003fc6270 */
[----:B-1----:R-:W-:Y:S02]  /*5ea0*/  I2FP.F32.S32 R50, R105 ;  /* 0x0000006900327245 */ /* 0x002fe40000201400 */
[----:B------:R-:W-:Y:S02]  /*5eb0*/  ISETP.GE.AND P2, PT, R61, R128, PT ;  /* 0x000000803d00720c */ /* 0x000fe40003f46270 */
[----:B------:R-:W-:Y:S01]  /*5ec0*/  ISETP.GE.AND P4, PT, R107, R153, PT ;  /* 0x000000996b00720c */ /* 0x000fe20003f86270 */
[C---:B------:R-:W-:Y:S01]  /*5ed0*/  FFMA.FTZ R63, R50.reuse, UR7, R63 ;  /* 0x00000007323f7c23 */ /* 0x040fe2000801003f */
[----:B------:R-:W-:Y:S01]  /*5ee0*/  FFMA.FTZ R50, R50, UR7, R96 ;  /* 0x0000000732327c23 */ /* 0x000fe20008010060 */
[----:B--2---:R-:W-:Y:S01]  /*5ef0*/  I2FP.F32.S32 R51, R61 ;  /* 0x0000003d00337245 */ /* 0x004fe20000201400 */
[----:B------:R3:W1:Y:S01]  /*5f00*/  MUFU.TANH R105, R49 ;  /* 0x0000003100697308 */ /* 0x0006620000002400 */
[----:B------:R-:W-:Y:S02]  /*5f10*/  LOP3.LUT R96, R109, 0xe0, R130, 0xfe, !PT ;  /* 0x000000e06d607812 */ /* 0x000fe400078efe82 */
[----:B------:R-:W-:Y:S01]  /*5f20*/  FSEL R66, R63, -INF , !P3 ;  /* 0xff8000003f427808 */ /* 0x000fe20005800000 */
[----:B----4-:R-:W-:Y:S01]  /*5f30*/  FFMA.FTZ R58, R51, UR7, R58 ;  /* 0x00000007333a7c23 */ /* 0x010fe2000801003a */
[----:B------:R-:W-:-:S02]  /*5f40*/  FSEL R50, R50, -INF , !P0 ;  /* 0xff80000032327808 */ /* 0x000fc40004000000 */
[C---:B------:R-:W-:Y:S01]  /*5f50*/  ISETP.GE.AND P3, PT, R96.reuse, R153, PT ;  /* 0x000000996000720c */ /* 0x040fe20003f66270 */
[----:B------:R2:W-:Y:S01]  /*5f60*/  MUFU.TANH R61, R48 ;  /* 0x00000030003d7308 */ /* 0x0005e20000002400 */
[----:B------:R-:W-:Y:S02]  /*5f70*/  ISETP.GE.AND P0, PT, R96, R128, PT ;  /* 0x000000806000720c */ /* 0x000fe40003f06270 */
[----:B------:R-:W-:-:S05]  /*5f80*/  LOP3.LUT R109, R109, 0xe1, R130, 0xfe, !PT ;  /* 0x000000e16d6d7812 */ /* 0x000fca00078efe82 */
[----:B------:R-:W4:Y:S01]  /*5f90*/  MUFU.TANH R43, R43 ;  /* 0x0000002b002b7308 */ /* 0x000f220000002400 */
[----:B---3--:R-:W-:Y:S01]  /*5fa0*/  FFMA.FTZ R49, R51, UR7, R98 ;  /* 0x0000000733317c23 */ /* 0x008fe20008010062 */
[----:B------:R-:W-:Y:S02]  /*5fb0*/  FSEL R51, R65, -INF , !P1 ;  /* 0xff80000041337808 */ /* 0x000fe40004800000 */
[----:B------:R-:W-:Y:S02]  /*5fc0*/  I2FP.F32.S32 R65, R96 ;  /* 0x0000006000417245 */ /* 0x000fe40000201400 */
[----:B------:R-:W-:Y:S02]  /*5fd0*/  FSEL R49, R49, -INF , !P2 ;  /* 0xff80000031317808 */ /* 0x000fe40005000000 */
[----:B------:R-:W-:Y:S01]  /*5fe0*/  MUFU.TANH R42, R42 ;  /* 0x0000002a002a7308 */ /* 0x000fe20000002400 */
[-C--:B------:R-:W-:Y:S01]  /*5ff0*/  ISETP.GE.AND P1, PT, R107, R128.reuse, PT ;  /* 0x000000806b00720c */ /* 0x080fe20003f26270 */
[C---:B------:R-:W-:Y:S01]  /*6000*/  FFMA.FTZ R63, R65.reuse, UR7, R64 ;  /* 0x00000007413f7c23 */ /* 0x040fe20008010040 */
[----:B--2---:R-:W-:Y:S01]  /*6010*/  I2FP.F32.S32 R48, R107 ;  /* 0x0000006b00307245 */ /* 0x004fe20000201400 */
[----:B------:R-:W-:Y:S01]  /*6020*/  FFMA.FTZ R99, R65, UR7, R99 ;  /* 0x0000000741637c23 */ /* 0x000fe20008010063 */
[----:B------:R-:W-:Y:S01]  /*6030*/  IMAD.U32 R65, RZ, RZ, UR14 ;  /* 0x0000000eff417e24 */ /* 0x000fe2000f8e00ff */
[----:B------:R-:W-:Y:S01]  /*6040*/  ISETP.GE.AND P2, PT, R109, R128, PT ;  /* 0x000000806d00720c */ /* 0x000fe20003f46270 */
[----:B------:R-:W-:-:S02]  /*6050*/  IMAD.U32 R107, RZ, RZ, UR14 ;  /* 0x0000000eff6b7e24 */ /* 0x000fc4000f8e00ff */
[C---:B------:R-:W-:Y:S01]  /*6060*/  FFMA.FTZ R96, R48.reuse, UR7, R59 ;  /* 0x0000000730607c23 */ /* 0x040fe2000801003b */
[----:B------:R-:W-:Y:S01]  /*6070*/  FFMA.FTZ R48, R48, UR7, R60 ;  /* 0x0000000730307c23 */ /* 0x000fe2000801003c */
[----:B------:R-:W-:Y:S01]  /*6080*/  LOP3.LUT R60, R65, 0xe8, R130, 0xfe, !PT ;  /* 0x000000e8413c7812 */ /* 0x000fe200078efe82 */
[----:B------:R2:W3:Y:S01]  /*6090*/  MUFU.TANH R59, R46 ;  /* 0x0000002e003b7308 */ /* 0x0004e20000002400 */
[----:B------:R-:W-:Y:S02]  /*60a0*/  FSEL R65, R58, -INF , !P6 ;  /* 0xff8000003a417808 */ /* 0x000fe40007000000 */
[----:B------:R-:W-:Y:S02]  /*60b0*/  ISETP.GE.AND P6, PT, R109, R153, PT ;  /* 0x000000996d00720c */ /* 0x000fe40003fc6270 */
[----:B------:R-:W-:Y:S02]  /*60c0*/  I2FP.F32.S32 R109, R109 ;  /* 0x0000006d006d7245 */ /* 0x000fe40000201400 */
[----:B------:R-:W-:Y:S01]  /*60d0*/  FSEL R64, R96, -INF , !P4 ;  /* 0xff80000060407808 */ /* 0x000fe20006000000 */
[----:B------:R5:W3:Y:S01]  /*60e0*/  MUFU.TANH R58, R45 ;  /* 0x0000002d003a7308 */ /* 0x000ae20000002400 */
[----:B------:R-:W-:Y:S01]  /*60f0*/  FSEL R48, R48, -INF , !P1 ;  /* 0xff80000030307808 */ /* 0x000fe20004800000 */
[----:B------:R-:W-:Y:S01]  /*6100*/  FFMA.FTZ R56, R109, UR7, R56 ;  /* 0x000000076d387c23 */ /* 0x000fe20008010038 */
[----:B------:R-:W-:-:S02]  /*6110*/  ISETP.GE.AND P4, PT, R60, R153, PT ;  /* 0x000000993c00720c */ /* 0x000fc40003f86270 */
[----:B------:R-:W-:Y:S02]  /*6120*/  ISETP.GE.AND P1, PT, R60, R128, PT ;  /* 0x000000803c00720c */ /* 0x000fe40003f26270 */
[----:B------:R-:W-:Y:S01]  /*6130*/  I2FP.F32.S32 R60, R60 ;  /* 0x0000003c003c7245 */ /* 0x000fe20000201400 */
[----:B------:R-:W3:Y:S01]  /*6140*/  MUFU.TANH R39, R39 ;  /* 0x0000002700277308 */ /* 0x000ee20000002400 */
[----:B------:R-:W-:Y:S01]  /*6150*/  LOP3.LUT R107, R107, 0xe9, R130, 0xfe, !PT ;  /* 0x000000e96b6b7812 */ /* 0x000fe200078efe82 */
[----:B--2---:R-:W-:Y:S01]  /*6160*/  FFMA.FTZ R46, R109, UR7, R62 ;  /* 0x000000076d2e7c23 */ /* 0x004fe2000801003e */
[----:B------:R-:W-:Y:S02]  /*6170*/  IMAD.U32 R109, RZ, RZ, UR14 ;  /* 0x0000000eff6d7e24 */ /* 0x000fe4000f8e00ff */
[----:B-1----:R-:W-:Y:S01]  /*6180*/  FFMA.FTZ R105, R60, UR7, R105 ;  /* 0x000000073c697c23 */ /* 0x002fe20008010069 */
[----:B------:R-:W-:Y:S02]  /*6190*/  I2FP.F32.S32 R96, R107 ;  /* 0x0000006b00607245 */ /* 0x000fe40000201400 */
[----:B------:R-:W-:Y:S01]  /*61a0*/  FSEL R63, R63, -INF , !P3 ;  /* 0xff8000003f3f7808 */ /* 0x000fe20005800000 */
[----:B------:R-:W1:Y:S01]  /*61b0*/  MUFU.TANH R40, R40 ;  /* 0x0000002800287308 */ /* 0x000e620000002400 */
[----:B------:R-:W-:Y:S01]  /*61c0*/  FSEL R62, R56, -INF , !P6 ;  /* 0xff800000383e7808 */ /* 0x000fe20007000000 */
[----:B-----5:R-:W-:Y:S01]  /*61d0*/  FFMA.FTZ R45, R60, UR7, R47 ;  /* 0x000000073c2d7c23 */ /* 0x020fe2000801002f */
[----:B------:R-:W-:Y:S01]  /*61e0*/  LOP3.LUT R60, R109, 0xf0, R130, 0xfe, !PT ;  /* 0x000000f06d3c7812 */ /* 0x000fe200078efe82 */
[----:B----4-:R-:W-:Y:S01]  /*61f0*/  FFMA.FTZ R56, R96, UR7, R43 ;  /* 0x0000000760387c23 */ /* 0x010fe2000801002b */
[----:B------:R-:W-:Y:S01]  /*6200*/  FSEL R47, R99, -INF , !P0 ;  /* 0xff800000632f7808 */ /* 0x000fe20004000000 */
[----:B------:R-:W-:Y:S01]  /*6210*/  IMAD.U32 R99, RZ, RZ, UR14 ;  /* 0x0000000eff637e24 */ /* 0x000fe2000f8e00ff */
[----:B------:R-:W-:Y:S01]  /*6220*/  FSEL R46, R46, -INF , !P2 ;  /* 0xff8000002e2e7808 */ /* 0x000fe20005000000 */
[----:B------:R-:W-:Y:S01]  /*6230*/  MUFU.TANH R9, R9 ;  /* 0x0000000900097308 */ /* 0x000fe20000002400 */
[----:B------:R-:W-:-:S02]  /*6240*/  ISETP.GE.AND P3, PT, R107, R153, PT ;  /* 0x000000996b00720c */ /* 0x000fc40003f66270 */
[-C--:B------:R-:W-:Y:S01]  /*6250*/  ISETP.GE.AND P0, PT, R107, R128.reuse, PT ;  /* 0x000000806b00720c */ /* 0x080fe20003f06270 */
[----:B------:R-:W-:Y:S01]  /*6260*/  IMAD.U32 R107, RZ, RZ, UR14 ;  /* 0x0000000eff6b7e24 */ /* 0x000fe2000f8e00ff */
[C---:B------:R-:W-:Y:S02]  /*6270*/  ISETP.GE.AND P6, PT, R60.reuse, R153, PT ;  /* 0x000000993c00720c */ /* 0x040fe40003fc6270 */
[----:B------:R-:W-:Y:S01]  /*6280*/  ISETP.GE.AND P2, PT, R60, R128, PT ;  /* 0x000000803c00720c */ /* 0x000fe20003f46270 */
[----:B------:R-:W-:Y:S01]  /*6290*/  MUFU.TANH R89, R89 ;  /* 0x0000005900597308 */ /* 0x000fe20000002400 */
[----:B------:R-:W-:Y:S01]  /*62a0*/  I2FP.F32.S32 R98, R60 ;  /* 0x0000003c00627245 */ /* 0x000fe20000201400 */
[----:B------:R-:W-:Y:S01]  /*62b0*/  FFMA.FTZ R60, R96, UR7, R61 ;  /* 0x00000007603c7c23 */ /* 0x000fe2000801003d */
[----:B------:R-:W-:Y:S01]  /*62c0*/  IMAD.U32 R61, RZ, RZ, UR14 ;  /* 0x0000000eff3d7e24 */ /* 0x000fe2000f8e00ff */
[----:B------:R-:W-:Y:S02]  /*62d0*/  LOP3.LUT R99, R99, 0xf1, R130, 0xfe, !PT ;  /* 0x000000f163637812 */ /* 0x000fe400078efe82 */
[C---:B---3--:R-:W-:Y:S01]  /*62e0*/  FFMA.FTZ R59, R98.reuse, UR7, R59 ;  /* 0x00000007623b7c23 */ /* 0x048fe2000801003b */
[----:B------:R-:W-:Y:S01]  /*62f0*/  FFMA.FTZ R43, R98, UR7, R42 ;  /* 0x00000007622b7c23 */ /* 0x000fe2000801002a */
[----:B------:R2:W3:Y:S01]  /*6300*/  MUFU.TANH R96, R44 ;  /* 0x0000002c00607308 */ /* 0x0004e20000002400 */
[----:B------:R-:W-:-:S02]  /*6310*/  LOP3.LUT R98, R107, 0xf9, R130, 0xfe, !PT ;  /* 0x000000f96b627812 */ /* 0x000fc400078efe82 */
[----:B------:R-:W-:Y:S02]  /*6320*/  FSEL R60, R60, -INF , !P3 ;  /* 0xff8000003c3c7808 */ /* 0x000fe40005800000 */
[-C--:B------:R-:W-:Y:S02]  /*6330*/  ISETP.GE.AND P3, PT, R98, R153.reuse, PT ;  /* 0x000000996200720c */ /* 0x080fe40003f66270 */
[----:B------:R-:W-:Y:S01]  /*6340*/  LOP3.LUT R42, R61, 0x51, R130, 0xfe, !PT ;  /* 0x000000513d2a7812 */ /* 0x000fe200078efe82 */
[----:B------:R-:W4:Y:S01]  /*6350*/  MUFU.TANH R10, R10 ;  /* 0x0000000a000a7308 */ /* 0x000f220000002400 */
[----:B------:R-:W-:Y:S01]  /*6360*/  FSEL R61, R105, -INF , !P4 ;  /* 0xff800000693d7808 */ /* 0x000fe20006000000 */
[----:B------:R-:W-:Y:S01]  /*6370*/  IMAD.U32 R105, RZ, RZ, UR14 ;  /* 0x0000000eff697e24 */ /* 0x000fe2000f8e00ff */
[----:B------:R-:W-:Y:S02]  /*6380*/  FSEL R45, R45, -INF , !P1 ;  /* 0xff8000002d2d7808 */ /* 0x000fe40004800000 */
[----:B------:R-:W-:-:S02]  /*6390*/  ISETP.GE.AND P4, PT, R99, R153, PT ;  /* 0x000000996300720c */ /* 0x000fc40003f86270 */
[-C--:B------:R-:W-:Y:S01]  /*63a0*/  ISETP.GE.AND P1, PT, R99, R128.reuse, PT ;  /* 0x000000806300720c */ /* 0x080fe20003f26270 */
[----:B------:R-:W5:Y:S01]  /*63b0*/  MUFU.TANH R76, R76 ;  /* 0x0000004c004c7308 */ /* 0x000f620000002400 */
[----:B------:R-:W-:Y:S02]  /*63c0*/  I2FP.F32.S32 R99, R99 ;  /* 0x0000006300637245 */ /* 0x000fe40000201400 */
[----:B--2---:R-:W-:Y:S02]  /*63d0*/  FSEL R44, R56, -INF , !P0 ;  /* 0xff800000382c7808 */ /* 0x004fe40004000000 */
[----:B------:R-:W-:Y:S01]  /*63e0*/  ISETP.GE.AND P0, PT, R98, R128, PT ;  /* 0x000000806200720c */ /* 0x000fe20003f06270 */
[----:B------:R-:W-:Y:S01]  /*63f0*/  FFMA.FTZ R58, R99, UR7, R58 ;  /* 0x00000007633a7c23 */ /* 0x000fe2000801003a */
[----:B------:R-:W-:Y:S01]  /*6400*/  I2FP.F32.S32 R98, R98 ;  /* 0x0000006200627245 */ /* 0x000fe20000201400 */
[----:B------:R-:W2:Y:S01]  /*6410*/  MUFU.TANH R11, R11 ;  /* 0x0000000b000b7308 */ /* 0x000ea20000002400 */
[----:B------:R-:W-:-:S02]  /*6420*/  FSEL R59, R59, -INF , !P6 ;  /* 0xff8000003b3b7808 */ /* 0x000fc40007000000 */
[----:B------:R-:W-:Y:S01]  /*6430*/  I2FP.F32.S32 R114, R42 ;  /* 0x0000002a00727245 */ /* 0x000fe20000201400 */
[----:B------:R-:W-:Y:S01]  /*6440*/  FFMA.FTZ R56, R98, UR7, R39 ;  /* 0x0000000762387c23 */ /* 0x000fe20008010027 */
[----:B------:R-:W-:Y:S01]  /*6450*/  IMAD.U32 R39, RZ, RZ, UR14 ;  /* 0x0000000eff277e24 */ /* 0x000fe2000f8e00ff */
[----:B------:R-:W-:Y:S01]  /*6460*/  ISETP.GE.AND P6, PT, R42, R153, PT ;  /* 0x000000992a00720c */ /* 0x000fe20003fc6270 */
[----:B-1----:R-:W-:Y:S01]  /*6470*/  FFMA.FTZ R42, R99, UR7, R40 ;  /* 0x00000007632a7c23 */ /* 0x002fe20008010028 */
[----:B---3--:R-:W-:Y:S01]  /*6480*/  FFMA.FTZ R40, R98, UR7, R96 ;  /* 0x0000000762287c23 */ /* 0x008fe20008010060 */
[----:B------:R-:W-:Y:S02]  /*6490*/  IMAD.U32 R99, RZ, RZ, UR14 ;  /* 0x0000000eff637e24 */ /* 0x000fe4000f8e00ff */
[----:B------:R-:W-:Y:S01]  /*64a0*/  FFMA.FTZ R23, R114, UR7, R23 ;  /* 0x0000000772177c23 */ /* 0x000fe20008010017 */
[--C-:B------:R-:W-:Y:S01]  /*64b0*/  LOP3.LUT R154, R39, 0x68, R130.reuse, 0xfe, !PT ;  /* 0x00000068279a7812 */ /* 0x100fe200078efe82 */
[----:B------:R-:W1:Y:S01]  /*64c0*/  MUFU.TANH R72, R72 ;  /* 0x0000004800487308 */ /* 0x000e620000002400 */
[----:B------:R-:W-:-:S02]  /*64d0*/  LOP3.LUT R114, R107, 0x59, R130, 0xfe, !PT ;  /* 0x000000596b727812 */ /* 0x000fc400078efe82 */
[----:B------:R-:W-:Y:S02]  /*64e0*/  FSEL R40, R40, -INF , !P0 ;  /* 0xff80000028287808 */ /* 0x000fe40004000000 */
[--C-:B------:R-:W-:Y:S02]  /*64f0*/  LOP3.LUT R158, R99, 0x61, R130.reuse, 0xfe, !PT ;  /* 0x00000061639e7812 */ /* 0x100fe400078efe82 */
[----:B------:R-:W-:Y:S01]  /*6500*/  ISETP.GE.AND P0, PT, R154, R153, PT ;  /* 0x000000999a00720c */ /* 0x000fe20003f06270 */
[----:B------:R-:W3:Y:S01]  /*6510*/  MUFU.TANH R88, R88 ;  /* 0x0000005800587308 */ /* 0x000ee20000002400 */
[----:B------:R-:W-:Y:S02]  /*6520*/  LOP3.LUT R96, R109, 0x58, R130, 0xfe, !PT ;  /* 0x000000586d607812 */ /* 0x000fe400078efe82 */
[----:B------:R-:W-:Y:S02]  /*6530*/  I2FP.F32.S32 R99, R114 ;  /* 0x0000007200637245 */ /* 0x000fe40000201400 */
[----:B------:R-:W-:-:S02]  /*6540*/  I2FP.F32.S32 R154, R154 ;  /* 0x0000009a009a7245 */ /* 0x000fc40000201400 */
[----:B------:R-:W-:Y:S01]  /*6550*/  FSEL R56, R56, -INF , !P3 ;  /* 0xff80000038387808 */ /* 0x000fe20005800000 */
[----:B------:R-:W-:Y:S01]  /*6560*/  FFMA.FTZ R38, R99, UR7, R38 ;  /* 0x0000000763267c23 */ /* 0x000fe20008010026 */
[----:B------:R-:W-:Y:S01]  /*6570*/  FSEL R43, R43, -INF , !P2 ;  /* 0xff8000002b2b7808 */ /* 0x000fe20005000000 */
[----:B------:R-:W-:Y:S01]  /*6580*/  FFMA.FTZ R154, R154, UR7, R9 ;  /* 0x000000079a9a7c23 */ /* 0x000fe20008010009 */
[-C--:B------:R-:W-:Y:S01]  /*6590*/  ISETP.GE.AND P3, PT, R158, R153.reuse, PT ;  /* 0x000000999e00720c */ /* 0x080fe20003f66270 */
[----:B------:R-:W-:Y:S01]  /*65a0*/  IMAD.U32 R99, RZ, RZ, UR14 ;  /* 0x0000000eff637e24 */ /* 0x000fe2000f8e00ff */
[----:B------:R-:W-:Y:S01]  /*65b0*/  ISETP.GE.AND P2, PT, R96, R153, PT ;  /* 0x000000996000720c */ /* 0x000fe20003f46270 */
[----:B------:R-:W-:Y:S01]  /*65c0*/  IMAD.U32 R9, RZ, RZ, UR14 ;  /* 0x0000000eff097e24 */ /* 0x000fe2000f8e00ff */
[----:B------:R-:W-:Y:S01]  /*65d0*/  I2FP.F32.S32 R158, R158 ;  /* 0x0000009e009e7245 */ /* 0x000fe20000201400 */
[----:B------:R-:W3:Y:S01]  /*65e0*/  MUFU.TANH R73, R73 ;  /* 0x0000004900497308 */ /* 0x000ee20000002400 */
[----:B------:R-:W-:-:S02]  /*65f0*/  I2FP.F32.S32 R96, R96 ;  /* 0x0000006000607245 */ /* 0x000fc40000201400 */
[--C-:B------:R-:W-:Y:S01]  /*6600*/  LOP3.LUT R116, R99, 0x69, R130.reuse, 0xfe, !PT ;  /* 0x0000006963747812 */ /* 0x100fe200078efe82 */
[----:B------:R-:W-:Y:S01]  /*6610*/  FFMA.FTZ R158, R158, UR7, R89 ;  /* 0x000000079e9e7c23 */ /* 0x000fe20008010059 */
[----:B------:R-:W-:Y:S02]  /*6620*/  IMAD.U32 R89, RZ, RZ, UR14 ;  /* 0x0000000eff597e24 */ /* 0x000fe4000f8e00ff */
[----:B------:R-:W-:Y:S01]  /*6630*/  FFMA.FTZ R37, R96, UR7, R37 ;  /* 0x0000000760257c23 */ /* 0x000fe20008010025 */
[----:B------:R-:W-:Y:S01]  /*6640*/  LOP3.LUT R96, R9, 0x78, R130, 0xfe, !PT ;  /* 0x0000007809607812 */ /* 0x000fe200078efe82 */
[----:B------:R-:W3:Y:S01]  /*6650*/  MUFU.TANH R92, R92 ;  /* 0x0000005c005c7308 */ /* 0x000ee20000002400 */
[----:B------:R-:W-:Y:S02]  /*6660*/  FSEL R58, R58, -INF , !P4 ;  /* 0xff8000003a3a7808 */ /* 0x000fe40006000000 */
[----:B------:R-:W-:Y:S02]  /*6670*/  ISETP.GE.AND P4, PT, R114, R153, PT ;  /* 0x000000997200720c */ /* 0x000fe40003f86270 */
[----:B------:R-:W-:-:S02]  /*6680*/  FSEL R140, R23, -INF , !P6 ;  /* 0xff800000178c7808 */ /* 0x000fc40007000000 */
[----:B------:R-:W-:Y:S01]  /*6690*/  LOP3.LUT R114, R89, 0x70, R130, 0xfe, !PT ;  /* 0x0000007059727812 */ /* 0x000fe200078efe82 */
[----:B------:R-:W-:Y:S01]  /*66a0*/  MUFU.TANH R77, R77 ;  /* 0x0000004d004d7308 */ /* 0x000fe20000002400 */
[----:B------:R-:W-:Y:S02]  /*66b0*/  I2FP.F32.S32 R9, R116 ;  /* 0x0000007400097245 */ /* 0x000fe40000201400 */
[----:B------:R-:W-:Y:S02]  /*66c0*/  I2FP.F32.S32 R23, R96 ;  /* 0x0000006000177245 */ /* 0x000fe40000201400 */
[----:B------:R-:W-:Y:S01]  /*66d0*/  FSEL R146, R37, -INF , !P2 ;  /* 0xff80000025927808 */ /* 0x000fe20005000000 */
[----:B------:R-:W-:Y:S01]  /*66e0*/  IMAD.U32 R37, RZ, RZ, UR14 ;  /* 0x0000000eff257e24 */ /* 0x000fe2000f8e00ff */
[-C--:B------:R-:W-:Y:S01]  /*66f0*/  ISETP.GE.AND P2, PT, R114, R153.reuse, PT ;  /* 0x000000997200720c */ /* 0x080fe20003f46270 */
[----:B----4-:R-:W-:Y:S01]  /*6700*/  FFMA.FTZ R10, R9, UR7, R10 ;  /* 0x00000007090a7c23 */ /* 0x010fe2000801000a */
[----:B------:R-:W-:Y:S01]  /*6710*/  I2FP.F32.S32 R114, R114 ;  /* 0x0000007200727245 */ /* 0x000fe20000201400 */
[----:B-----5:R-:W-:Y:S01]  /*6720*/  FFMA.FTZ R190, R23, UR7, R76 ;  /* 0x0000000717be7c23 */ /* 0x020fe2000801004c */
[----:B------:R-:W-:Y:S01]  /*6730*/  IMAD.U32 R23, RZ, RZ, UR14 ;  /* 0x0000000eff177e24 */ /* 0x000fe2000f8e00ff */
[--C-:B------:R-:W-:Y:S01]  /*6740*/  LOP3.LUT R76, R37, 0x80, R130.reuse, 0xfe, !PT ;  /* 0x00000080254c7812 */ /* 0x100fe200078efe82 */
[----:B------:R-:W-:Y:S01]  /*6750*/  IMAD.U32 R9, RZ, RZ, UR14 ;  /* 0x0000000eff097e24 */ /* 0x000fe2000f8e00ff */
[----:B------:R-:W-:Y:S01]  /*6760*/  ISETP.GE.AND P6, PT, R116, R153, PT ;  /* 0x000000997400720c */ /* 0x000fe20003fc6270 */
[----:B--2---:R-:W-:Y:S01]  /*6770*/  FFMA.FTZ R11, R114, UR7, R11 ;  /* 0x00000007720b7c23 */ /* 0x004fe2000801000b */
[----:B------:R-:W-:Y:S01]  /*6780*/  FSEL R144, R38, -INF , !P4 ;  /* 0xff80000026907808 */ /* 0x000fe20006000000 */
[----:B------:R-:W2:Y:S01]  /*6790*/  MUFU.TANH R68, R68 ;  /* 0x0000004400447308 */ /* 0x000ea20000002400 */
[----:B------:R-:W-:-:S02]  /*67a0*/  LOP3.LUT R98, R105, 0x60, R130, 0xfe, !PT ;  /* 0x0000006069627812 */ /* 0x000fc400078efe82 */
[--C-:B------:R-:W-:Y:S02]  /*67b0*/  LOP3.LUT R184, R23, 0x81, R130.reuse, 0xfe, !PT ;  /* 0x0000008117b87812 */ /* 0x100fe400078efe82 */
[----:B------:R-:W-:Y:S02]  /*67c0*/  LOP3.LUT R38, R9, 0x88, R130, 0xfe, !PT ;  /* 0x0000008809267812 */ /* 0x000fe400078efe82 */
[----:B------:R-:W-:Y:S01]  /*67d0*/  I2FP.F32.S32 R9, R76 ;  /* 0x0000004c00097245 */ /* 0x000fe20000201400 */
[----:B------:R-:W4:Y:S01]  /*67e0*/  MUFU.TANH R6, R6 ;  /* 0x0000000600067308 */ /* 0x000f220000002400 */
[----:B------:R-:W-:Y:S02]  /*67f0*/  FSEL R152, R10, -INF , !P6 ;  /* 0xff8000000a987808 */ /* 0x000fe40007000000 */
[----:B------:R-:W-:Y:S01]  /*6800*/  I2FP.F32.S32 R39, R98 ;  /* 0x0000006200277245 */ /* 0x000fe20000201400 */
[----:B-1----:R-:W-:Y:S01]  /*6810*/  FFMA.FTZ R186, R9, UR7, R72 ;  /* 0x0000000709ba7c23 */ /* 0x002fe20008010048 */
[-C--:B------:R-:W-:Y:S01]  /*6820*/  ISETP.GE.AND P6, PT, R184, R153.reuse, PT ;  /* 0x00000099b800720c */ /* 0x080fe20003fc6270 */
[----:B------:R-:W-:Y:S01]  /*6830*/  IMAD.U32 R9, RZ, RZ, UR14 ;  /* 0x0000000eff097e24 */ /* 0x000fe2000f8e00ff */
[----:B------:R-:W-:Y:S01]  /*6840*/  FSEL R194, R11, -INF , !P2 ;  /* 0xff8000000bc27808 */ /* 0x000fe20005000000 */
[----:B---3--:R-:W-:Y:S01]  /*6850*/  FFMA.FTZ R88, R39, UR7, R88 ;  /* 0x0000000727587c23 */ /* 0x008fe20008010058 */
[----:B------:R-:W-:Y:S01]  /*6860*/  I2FP.F32.S32 R184, R184 ;  /* 0x000000b800b87245 */ /* 0x000fe20000201400 */
[----:B------:R-:W-:Y:S01]  /*6870*/  IMAD.U32 R39, RZ, RZ, UR14 ;  /* 0x0000000eff277e24 */ /* 0x000fe2000f8e00ff */
[----:B------:R-:W-:Y:S01]  /*6880*/  I2FP.F32.S32 R11, R38 ;  /* 0x00000026000b7245 */ /* 0x000fe20000201400 */
[----:B------:R-:W1:Y:S01]  /*6890*/  MUFU.TANH R94, R94 ;  /* 0x0000005e005e7308 */ /* 0x000e620000002400 */
[----:B------:R-:W-:Y:S01]  /*68a0*/  FSEL R42, R42, -INF , !P1 ;  /* 0xff8000002a2a7808 */ /* 0x000fe20004800000 */
[----:B------:R-:W-:Y:S01]  /*68b0*/  FFMA.FTZ R184, R184, UR7, R73 ;  /* 0x00000007b8b87c23 */ /* 0x000fe20008010049 */
[----:B------:R-:W-:Y:S01]  /*68c0*/  ISETP.GE.AND P1, PT, R98, R153, PT ;  /* 0x000000996200720c */ /* 0x000fe20003f26270 */
[----:B------:R-:W-:Y:S01]  /*68d0*/  FFMA.FTZ R180, R11, UR7, R92 ;  /* 0x000000070bb47c23 */ /* 0x000fe2000801005c */
[----:B------:R-:W-:Y:S01]  /*68e0*/  IMAD.U32 R11, RZ, RZ, UR14 ;  /* 0x0000000eff0b7e24 */ /* 0x000fe2000f8e00ff */
[----:B------:R-:W-:-:S02]  /*68f0*/  LOP3.LUT R9, R9, 0x58, R130, 0xfe, !PT ;  /* 0x0000005809097812 */ /* 0x000fc400078efe82 */
[----:B------:R-:W-:Y:S01]  /*6900*/  FSEL R142, R88, -INF , !P1 ;  /* 0xff800000588e7808 */ /* 0x000fe20004800000 */
[----:B------:R-:W3:Y:S01]  /*6910*/  MUFU.TANH R91, R91 ;  /* 0x0000005b005b7308 */ /* 0x000ee20000002400 */
[----:B------:R-:W-:Y:S02]  /*6920*/  ISETP.GE.AND P1, PT, R96, R153, PT ;  /* 0x000000996000720c */ /* 0x000fe40003f26270 */
[----:B------:R-:W-:Y:S02]  /*6930*/  FSEL R184, R184, -INF , !P6 ;  /* 0xff800000b8b87808 */ /* 0x000fe40007000000 */
[--C-:B------:R-:W-:Y:S02]  /*6940*/  LOP3.LUT R10, R11, 0x90, R130.reuse, 0xfe, !PT ;  /* 0x000000900b0a7812 */ /* 0x100fe400078efe82 */
[----:B------:R-:W-:Y:S01]  /*6950*/  ISETP.GE.AND P6, PT, R9, R128, PT ;  /* 0x000000800900720c */ /* 0x000fe20003fc6270 */
[----:B------:R-:W5:Y:S01]  /*6960*/  MUFU.TANH R69, R69 ;  /* 0x0000004500457308 */ /* 0x000f620000002400 */
[----:B------:R-:W-:-:S02]  /*6970*/  LOP3.LUT R23, R23, 0x51, R130, 0xfe, !PT ;  /* 0x0000005117177812 */ /* 0x000fc400078efe82 */
[----:B------:R-:W-:Y:S02]  /*6980*/  I2FP.F32.S32 R9, R9 ;  /* 0x0000000900097245 */ /* 0x000fe40000201400 */
[----:B------:R-:W-:Y:S02]  /*6990*/  FSEL R190, R190, -INF , !P1 ;  /* 0xff800000bebe7808 */ /* 0x000fe40004800000 */
[----:B------:R-:W-:Y:S01]  /*69a0*/  LOP3.LUT R188, R39, 0x79, R130, 0xfe, !PT ;  /* 0x0000007927bc7812 */ /* 0x000fe200078efe82 */
[----:B------:R-:W-:Y:S01]  /*69b0*/  FFMA.FTZ R22, R9, UR7, R22 ;  /* 0x0000000709167c23 */ /* 0x000fe20008010016 */
[----:B------:R-:W-:Y:S01]  /*69c0*/  ISETP.GE.AND P1, PT, R10, R153, PT ;  /* 0x000000990a00720c */ /* 0x000fe20003f26270 */
[----:B------:R-:W-:Y:S01]  /*69d0*/  IMAD.U32 R9, RZ, RZ, UR14 ;  /* 0x0000000eff097e24 */ /* 0x000fe2000f8e00ff */
[----:B------:R-:W-:Y:S01]  /*69e0*/  I2FP.F32.S32 R11, R10 ;  /* 0x0000000a000b7245 */ /* 0x000fe20000201400 */
[----:B------:R-:W5:Y:S01]  /*69f0*/  MUFU.TANH R5, R5 ;  /* 0x0000000500057308 */ /* 0x000f620000002400 */
[----:B------:R-:W-:-:S02]  /*6a00*/  FSEL R154, R154, -INF , !P0 ;  /* 0xff8000009a9a7808 */ /* 0x000fc40004000000 */
[----:B------:R-:W-:Y:S01]  /*6a10*/  I2FP.F32.S32 R10, R23 ;  /* 0x00000017000a7245 */ /* 0x000fe20000201400 */
[----:B--2---:R-:W-:Y:S01]  /*6a20*/  FFMA.FTZ R168, R11, UR7, R68 ;  /* 0x000000070ba87c23 */ /* 0x004fe20008010044 */
[-C--:B------:R-:W-:Y:S01]  /*6a30*/  ISETP.GE.AND P0, PT, R76, R153.reuse, PT ;  /* 0x000000994c00720c */ /* 0x080fe20003f06270 */
[----:B------:R-:W-:Y:S01]  /*6a40*/  IMAD.U32 R11, RZ, RZ, UR14 ;  /* 0x0000000eff0b7e24 */ /* 0x000fe2000f8e00ff */
[----:B------:R-:W-:Y:S01]  /*6a50*/  FSEL R158, R158, -INF , !P3 ;  /* 0xff8000009e9e7808 */ /* 0x000fe20005800000 */
[----:B------:R-:W-:Y:S01]  /*6a60*/  FFMA.FTZ R21, R10, UR7, R21 ;  /* 0x000000070a157c23 */ /* 0x000fe20008010015 */
[----:B------:R-:W-:Y:S01]  /*6a70*/  ISETP.GE.AND P3, PT, R188, R153, PT ;  /* 0x00000099bc00720c */ /* 0x000fe20003f66270 */
[----:B------:R-:W2:Y:S01]  /*6a80*/  MUFU.TANH R4, R4 ;  /* 0x0000000400047308 */ /* 0x000ea20000002400 */
[----:B------:R-:W-:Y:S02]  /*6a90*/  LOP3.LUT R98, R39, 0x71, R130, 0xfe, !PT ;  /* 0x0000007127627812 */ /* 0x000fe400078efe82 */
[----:B------:R-:W-:-:S02]  /*6aa0*/  I2FP.F32.S32 R188, R188 ;  /* 0x000000bc00bc7245 */ /* 0x000fc40000201400 */
[----:B------:R-:W-:Y:S02]  /*6ab0*/  FSEL R186, R186, -INF , !P0 ;  /* 0xff800000baba7808 */ /* 0x000fe40004000000 */
[----:B------:R-:W-:Y:S01]  /*6ac0*/  ISETP.GE.AND P0, PT, R23, R128, PT ;  /* 0x000000801700720c */ /* 0x000fe20003f06270 */
[----:B------:R-:W-:Y:S01]  /*6ad0*/  IMAD.U32 R23, RZ, RZ, UR14 ;  /* 0x0000000eff177e24 */ /* 0x000fe2000f8e00ff */
[--C-:B------:R-:W-:Y:S01]  /*6ae0*/  LOP3.LUT R9, R9, 0x69, R130.reuse, 0xfe, !PT ;  /* 0x0000006909097812 */ /* 0x100fe200078efe82 */
[----:B------:R-:W-:Y:S01]  /*6af0*/  FFMA.FTZ R188, R188, UR7, R77 ;  /* 0x00000007bcbc7c23 */ /* 0x000fe2000801004d */
[----:B------:R-:W-:Y:S01]  /*6b00*/  I2FP.F32.S32 R192, R98 ;  /* 0x0000006200c07245 */ /* 0x000fe20000201400 */
[----:B------:R-:W2:Y:S01]  /*6b10*/  MUFU.TANH R8, R8 ;  /* 0x0000000800087308 */ /* 0x000ea20000002400 */
[----:B------:R-:W-:Y:S01]  /*6b20*/  FSEL R135, R21, -INF , !P0 ;  /* 0xff80000015877808 */ /* 0x000fe20004000000 */
[----:B------:R-:W-:Y:S01]  /*6b30*/  IMAD.U32 R21, RZ, RZ, UR14 ;  /* 0x0000000eff157e24 */ /* 0x000fe2000f8e00ff */
[----:B------:R-:W-:Y:S01]  /*6b40*/  ISETP.GE.AND P0, PT, R9, R128, PT ;  /* 0x000000800900720c */ /* 0x000fe20003f06270 */
[----:B------:R-:W-:Y:S01]  /*6b50*/  FFMA.FTZ R192, R192, UR7, R81 ;  /* 0x00000007c0c07c23 */ /* 0x000fe20008010051 */
[----:B------:R-:W-:-:S02]  /*6b60*/  LOP3.LUT R23, R23, 0x61, R130, 0xfe, !PT ;  /* 0x0000006117177812 */ /* 0x000fc400078efe82 */
[----:B------:R-:W-:Y:S01]  /*6b70*/  I2FP.F32.S32 R9, R9 ;  /* 0x0000000900097245 */ /* 0x000fe20000201400 */
[----:B------:R-:W2:Y:S01]  /*6b80*/  MUFU.TANH R90, R90 ;  /* 0x0000005a005a7308 */ /* 0x000ea20000002400 */
[-C--:B------:R-:W-:Y:S02]  /*6b90*/  ISETP.GE.AND P4, PT, R98, R153.reuse, PT ;  /* 0x000000996200720c */ /* 0x080fe40003f86270 */
[----:B------:R-:W-:Y:S01]  /*6ba0*/  FSEL R188, R188, -INF , !P3 ;  /* 0xff800000bcbc7808 */ /* 0x000fe20005800000 */
[----:B----4-:R-:W-:Y:S01]  /*6bb0*/  FFMA.FTZ R6, R9, UR7, R6 ;  /* 0x0000000709067c23 */ /* 0x010fe20008010006 */
[----:B------:R-:W-:Y:S01]  /*6bc0*/  ISETP.GE.AND P2, PT, R38, R153, PT ;  /* 0x000000992600720c */ /* 0x000fe20003f46270 */
[----:B------:R-:W-:Y:S01]  /*6bd0*/  IMAD.U32 R9, RZ, RZ, UR14 ;  /* 0x0000000eff097e24 */ /* 0x000fe2000f8e00ff */
[----:B------:R-:W-:Y:S01]  /*6be0*/  LOP3.LUT R170, R37, 0x89, R130, 0xfe, !PT ;  /* 0x0000008925aa7812 */ /* 0x000fe200078efe82 */
[----:B------:R-:W4:Y:S01]  /*6bf0*/  MUFU.TANH R7, R7 ;  /* 0x0000000700077308 */ /* 0x000f220000002400 */
[----:B------:R-:W-:-:S02]  /*6c00*/  ISETP.GE.AND P3, PT, R155, R128, PT ;  /* 0x000000809b00720c */ /* 0x000fc40003f66270 */
[----:B------:R-:W-:Y:S02]  /*6c10*/  I2FP.F32.S32 R155, R155 ;  /* 0x0000009b009b7245 */ /* 0x000fe40000201400 */
[----:B------:R-:W-:Y:S02]  /*6c20*/  I2FP.F32.S32 R38, R23 ;  /* 0x0000001700267245 */ /* 0x000fe40000201400 */
[----:B------:R-:W-:Y:S01]  /*6c30*/  FSEL R192, R192, -INF , !P4 ;  /* 0xff800000c0c07808 */ /* 0x000fe20006000000 */
[----:B-1----:R-:W-:Y:S01]  /*6c40*/  FFMA.FTZ R155, R155, UR7, R94 ;  /* 0x000000079b9b7c23 */ /* 0x002fe2000801005e */
[----:B------:R-:W-:Y:S01]  /*6c50*/  ISETP.GE.AND P4, PT, R170, R153, PT ;  /* 0x00000099aa00720c */ /* 0x000fe20003f86270 */
[----:B---3--:R-:W-:Y:S01]  /*6c60*/  FFMA.FTZ R38, R38, UR7, R91 ;  /* 0x0000000726267c23 */ /* 0x008fe2000801005b */
[----:B------:R-:W-:Y:S01]  /*6c70*/  LOP3.LUT R39, R39, 0x59, R130, 0xfe, !PT ;  /* 0x0000005927277812 */ /* 0x000fe200078efe82 */
[----:B------:R-:W1:Y:S01]  /*6c80*/  MUFU.TANH R83, R83 ;  /* 0x0000005300537308 */ /* 0x000e620000002400 */
[----:B------:R-:W-:-:S02]  /*6c90*/  I2FP.F32.S32 R170, R170 ;  /* 0x000000aa00aa7245 */ /* 0x000fc40000201400 */
[----:B------:R-:W-:Y:S02]  /*6ca0*/  FSEL R168, R168, -INF , !P1 ;  /* 0xff800000a8a87808 */ /* 0x000fe40004800000 */
[----:B------:R-:W-:Y:S01]  /*6cb0*/  ISETP.GE.AND P1, PT, R23, R128, PT ;  /* 0x000000801700720c */ /* 0x000fe20003f26270 */
[----:B------:R-:W-:Y:S01]  /*6cc0*/  IMAD.U32 R23, RZ, RZ, UR14 ;  /* 0x0000000eff177e24 */ /* 0x000fe2000f8e00ff */
[--C-:B------:R-:W-:Y:S01]  /*6cd0*/  LOP3.LUT R11, R11, 0x68, R130.reuse, 0xfe, !PT ;  /* 0x000000680b0b7812 */ /* 0x100fe200078efe82 */
[----:B-----5:R-:W-:Y:S01]  /*6ce0*/  FFMA.FTZ R170, R170, UR7, R69 ;  /* 0x00000007aaaa7c23 */ /* 0x020fe20008010045 */
[----:B------:R-:W-:Y:S01]  /*6cf0*/  I2FP.F32.S32 R10, R39 ;  /* 0x00000027000a7245 */ /* 0x000fe20000201400 */
[----:B------:R-:W3:Y:S01]  /*6d00*/  MUFU.TANH R78, R78 ;  /* 0x0000004e004e7308 */ /* 0x000ee20000002400 */
[----:B------:R-:W-:Y:S02]  /*6d10*/  LOP3.LUT R9, R9, 0x79, R130, 0xfe, !PT ;  /* 0x0000007909097812 */ /* 0x000fe400078efe82 */
[----:B------:R-:W-:Y:S01]  /*6d20*/  FSEL R155, R155, -INF , !P3 ;  /* 0xff8000009b9b7808 */ /* 0x000fe20005800000 */
[----:B------:R-:W-:Y:S01]  /*6d30*/  FFMA.FTZ R5, R10, UR7, R5 ;  /* 0x000000070a057c23 */ /* 0x000fe20008010005 */
[----:B------:R-:W-:-:S02]  /*6d40*/  FSEL R187, R38, -INF , !P1 ;  /* 0xff80000026bb7808 */ /* 0x000fc40004800000 */
[--C-:B------:R-:W-:Y:S01]  /*6d50*/  LOP3.LUT R37, R37, 0x60, R130.reuse, 0xfe, !PT ;  /* 0x0000006025257812 */ /* 0x100fe200078efe82 */
[----:B------:R-:W5:Y:S01]  /*6d60*/  MUFU.TANH R74, R74 ;  /* 0x0000004a004a7308 */ /* 0x000f620000002400 */
[-C--:B------:R-:W-:Y:S02]  /*6d70*/  ISETP.GE.AND P3, PT, R11, R128.reuse, PT ;  /* 0x000000800b00720c */ /* 0x080fe40003f66270 */
[----:B------:R-:W-:Y:S02]  /*6d80*/  ISETP.GE.AND P1, PT, R9, R128, PT ;  /* 0x000000800900720c */ /* 0x000fe40003f26270 */
[----:B------:R-:W-:Y:S02]  /*6d90*/  FSEL R180, R180, -INF , !P2 ;  /* 0xff800000b4b47808 */ /* 0x000fe40005000000 */
[----:B------:R-:W-:Y:S01]  /*6da0*/  I2FP.F32.S32 R11, R11 ;  /* 0x0000000b000b7245 */ /* 0x000fe20000201400 */
[----:B------:R-:W5:Y:S01]  /*6db0*/  MUFU.TANH R75, R75 ;  /* 0x0000004b004b7308 */ /* 0x000f620000002400 */
[----:B------:R-:W-:-:S02]  /*6dc0*/  LOP3.LUT R23, R23, 0x70, R130, 0xfe, !PT ;  /* 0x0000007017177812 */ /* 0x000fc400078efe82 */
[----:B------:R-:W-:Y:S01]  /*6dd0*/  I2FP.F32.S32 R9, R9 ;  /* 0x0000000900097245 */ /* 0x000fe20000201400 */
[----:B--2---:R-:W-:Y:S01]  /*6de0*/  FFMA.FTZ R4, R11, UR7, R4 ;  /* 0x000000070b047c23 */ /* 0x004fe20008010004 */
[-C--:B------:R-:W-:Y:S01]  /*6df0*/  ISETP.GE.AND P2, PT, R39, R128.reuse, PT ;  /* 0x000000802700720c */ /* 0x080fe20003f46270 */
[----:B------:R-:W-:Y:S01]  /*6e00*/  IMAD.U32 R11, RZ, RZ, UR14 ;  /* 0x0000000eff0b7e24 */ /* 0x000fe2000f8e00ff */
[----:B------:R-:W-:Y:S01]  /*6e10*/  FSEL R170, R170, -INF , !P4 ;  /* 0xff800000aaaa7808 */ /* 0x000fe20006000000 */
[----:B------:R-:W2:Y:S01]  /*6e20*/  MUFU.TANH R70, R70 ;  /* 0x0000004600467308 */ /* 0x000ea20000002400 */
[----:B------:R-:W-:Y:S01]  /*6e30*/  LOP3.LUT R21, R21, 0x71, R130, 0xfe, !PT ;  /* 0x0000007115157812 */ /* 0x000fe200078efe82 */
[----:B------:R-:W-:Y:S01]  /*6e40*/  FFMA.FTZ R8, R9, UR7, R8 ;  /* 0x0000000709087c23 */ /* 0x000fe20008010008 */
[----:B------:R-:W-:Y:S01]  /*6e50*/  ISETP.GE.AND P4, PT, R37, R128, PT ;  /* 0x000000802500720c */ /* 0x000fe20003f86270 */
[----:B------:R-:W-:Y:S01]  /*6e60*/  IMAD.U32 R9, RZ, RZ, UR14 ;  /* 0x0000000eff097e24 */ /* 0x000fe2000f8e00ff */
[----:B------:R-:W-:-:S02]  /*6e70*/  I2FP.F32.S32 R37, R37 ;  /* 0x0000002500257245 */ /* 0x000fc40000201400 */
[----:B------:R-:W-:Y:S01]  /*6e80*/  FSEL R189, R22, -INF , !P6 ;  /* 0xff80000016bd7808 */ /* 0x000fe20007000000 */
[----:B------:R-:W2:Y:S01]  /*6e90*/  MUFU.TANH R71, R71 ;  /* 0x0000004700477308 */ /* 0x000ea20000002400 */
[----:B------:R-:W-:Y:S01]  /*6ea0*/  I2FP.F32.S32 R10, R23 ;  /* 0x00000017000a7245 */ /* 0x000fe20000201400 */
[----:B------:R-:W-:Y:S01]  /*6eb0*/  FFMA.FTZ R37, R37, UR7, R90 ;  /* 0x0000000725257c23 */ /* 0x000fe2000801005a */
[-C--:B------:R-:W-:Y:S01]  /*6ec0*/  ISETP.GE.AND P6, PT, R23, R128.reuse, PT ;  /* 0x000000801700720c */ /* 0x080fe20003fc6270 */
[----:B------:R-:W-:Y:S01]  /*6ed0*/  IMAD.U32 R23, RZ, RZ, UR14 ;  /* 0x0000000eff177e24 */ /* 0x000fe2000f8e00ff */
[----:B------:R-:W-:Y:S01]  /*6ee0*/  FSEL R139, R5, -INF , !P2 ;  /* 0xff800000058b7808 */ /* 0x000fe20005000000 */
[----:B------:R-:W-:Y:S01]  /*6ef0*/  IMAD.U32 R5, RZ, RZ, UR14 ;  /* 0x0000000eff057e24 */ /* 0x000fe2000f8e00ff */
[----:B------:R-:W-:Y:S01]  /*6f00*/  ISETP.GE.AND P2, PT, R21, R128, PT ;  /* 0x000000801500720c */ /* 0x000fe20003f46270 */
[----:B----4-:R-:W-:Y:S01]  /*6f10*/  FFMA.FTZ R7, R10, UR7, R7 ;  /* 0x000000070a077c23 */ /* 0x010fe20008010007 */
[----:B------:R-:W-:Y:S01]  /*6f20*/  I2FP.F32.S32 R22, R21 ;  /* 0x0000001500167245 */ /* 0x000fe20000201400 */
[----:B------:R-:W-:Y:S01]  /*6f30*/  IMAD.U32 R21, RZ, RZ, UR14 ;  /* 0x0000000eff157e24 */ /* 0x000fe2000f8e00ff */
[----:B------:R-:W-:-:S02]  /*6f40*/  LOP3.LUT R11, R11, 0x78, R130, 0xfe, !PT ;  /* 0x000000780b0b7812 */ /* 0x000fc400078efe82 */
[--C-:B------:R-:W-:Y:S01]  /*6f50*/  LOP3.LUT R23, R23, 0x80, R130.reuse, 0xfe, !PT ;  /* 0x0000008017177812 */ /* 0x100fe200078efe82 */
[----:B-1----:R-:W-:Y:S01]  /*6f60*/  FFMA.FTZ R22, R22, UR7, R83 ;  /* 0x0000000716167c23 */ /* 0x002fe20008010053 */
[--C-:B------:R-:W-:Y:S02]  /*6f70*/  LOP3.LUT R9, R9, 0x88, R130.reuse, 0xfe, !PT ;  /* 0x0000008809097812 */ /* 0x100fe400078efe82 */
[--C-:B------:R-:W-:Y:S02]  /*6f80*/  LOP3.LUT R21, R21, 0x81, R130.reuse, 0xfe, !PT ;  /* 0x0000008115157812 */ /* 0x100fe400078efe82 */
[----:B------:R-:W-:Y:S02]  /*6f90*/  LOP3.LUT R5, R5, 0x89, R130, 0xfe, !PT ;  /* 0x0000008905057812 */ /* 0x000fe400078efe82 */
[----:B------:R-:W-:Y:S02]  /*6fa0*/  FSEL R147, R37, -INF , !P4 ;  /* 0xff80000025937808 */ /* 0x000fe40006000000 */
[----:B------:R-:W-:-:S02]  /*6fb0*/  FSEL R157, R4, -INF , !P3 ;  /* 0xff800000049d7808 */ /* 0x000fc40005800000 */
[----:B------:R-:W-:Y:S01]  /*6fc0*/  FSEL R167, R7, -INF , !P6 ;  /* 0xff80000007a77808 */ /* 0x000fe20007000000 */
[----:B------:R-:W-:Y:S01]  /*6fd0*/  BAR.SYNC.DEFER_BLOCKING 0x0 ;  /* 0x0000000000007b1d */ /* 0x000fe20000010000 */
[-C--:B------:R-:W-:Y:S02]  /*6fe0*/  ISETP.GE.AND P4, PT, R11, R128.reuse, PT ;  /* 0x000000800b00720c */ /* 0x080fe40003f86270 */
[-C--:B------:R-:W-:Y:S02]  /*6ff0*/  ISETP.GE.AND P3, PT, R23, R128.reuse, PT ;  /* 0x000000801700720c */ /* 0x080fe40003f66270 */
[----:B------:R-:W-:Y:S02]  /*7000*/  FSEL R169, R6, -INF , !P0 ;  /* 0xff80000006a97808 */ /* 0x000fe40004000000 */
[----:B------:R-:W-:Y:S02]  /*7010*/  ISETP.GE.AND P6, PT, R9, R128, PT ;  /* 0x000000800900720c */ /* 0x000fe40003fc6270 */
[----:B------:R-:W-:-:S02]  /*7020*/  I2FP.F32.S32 R11, R11 ;  /* 0x0000000b000b7245 */ /* 0x000fc40000201400 */
[----:B------:R-:W-:Y:S02]  /*7030*/  I2FP.F32.S32 R23, R23 ;  /* 0x0000001700177245 */ /* 0x000fe40000201400 */
[----:B------:R-:W-:Y:S01]  /*7040*/  I2FP.F32.S32 R4, R21 ;  /* 0x0000001500047245 */ /* 0x000fe20000201400 */
[----:B---3--:R-:W-:Y:S01]  /*7050*/  FFMA.FTZ R11, R11, UR7, R78 ;  /* 0x000000070b0b7c23 */ /* 0x008fe2000801004e */
[----:B------:R-:W-:Y:S01]  /*7060*/  I2FP.F32.S32 R9, R9 ;  /* 0x0000000900097245 */ /* 0x000fe20000201400 */
[----:B-----5:R-:W-:Y:S01]  /*7070*/  FFMA.FTZ R23, R23, UR7, R74 ;  /* 0x0000000717177c23 */ /* 0x020fe2000801004a */
[----:B------:R-:W-:Y:S01]  /*7080*/  I2FP.F32.S32 R6, R5 ;  /* 0x0000000500067245 */ /* 0x000fe20000201400 */
[----:B------:R-:W-:Y:S01]  /*7090*/  FFMA.FTZ R4, R4, UR7, R75 ;  /* 0x0000000704047c23 */ /* 0x000fe2000801004b */
[----:B------:R-:W-:Y:S01]  /*70a0*/  FSEL R185, R22, -INF , !P2 ;  /* 0xff80000016b97808 */ /* 0x000fe20005000000 */
[----:B--2---:R-:W-:Y:S01]  /*70b0*/  FFMA.FTZ R9, R9, UR7, R70 ;  /* 0x0000000709097c23 */ /* 0x004fe20008010046 */
[-C--:B------:R-:W-:Y:S01]  /*70c0*/  ISETP.GE.AND P0, PT, R21, R128.reuse, PT ;  /* 0x000000801500720c */ /* 0x080fe20003f06270 */
[----:B------:R-:W-:Y:S01]  /*70d0*/  FFMA.FTZ R6, R6, UR7, R71 ;  /* 0x0000000706067c23 */ /* 0x000fe20008010047 */
[----:B------:R-:W-:-:S02]  /*70e0*/  ISETP.GE.AND P2, PT, R5, R128, PT ;  /* 0x000000800500720c */ /* 0x000fc40003f46270 */
[----:B------:R-:W-:Y:S02]  /*70f0*/  FSEL R179, R11, -INF , !P4 ;  /* 0xff8000000bb37808 */ /* 0x000fe40006000000 */
        /* <DEDUP_REMOVED lines=17> */
.L_x_2211:
[----:B------:R-:W1:Y:S01]  /*7210*/  LDC R5, c[0x0][0x4f0] ;  /* 0x00013c00ff057b82 */ /* 0x000e620000000800 */
[----:B------:R-:W-:Y:S01]  /*7220*/  UIADD3 UR4, UPT, UPT, UR14, -0x100, URZ ;  /* 0xffffff000e047890 */ /* 0x000fe2000fffe0ff */
        /* <DEDUP_REMOVED lines=57> */
[----:B------:R-:W-:-:S07]  /*75c0*/  LEA.HI.X R173, R8, R173, R5, 0x1, P0 ;  /* 0x000000ad08ad7211 */ /* 0x000fce00000f0c05 */
.L_x_2212:
        /* <DEDUP_REMOVED lines=12> */
[----:B------:R-:W-:Y:S01]  /*7690*/  BSSY.RECONVERGENT B0, `(.L_x_2213) ;  /* 0x0000042000007945 */ /* 0x000fe20003800200 */
[----:B------:R-:W-:-:S02]  /*76a0*/  IMAD.U32 R5, RZ, RZ, UR11 ;  /* 0x0000000bff057e24 */ /* 0x000fc4000f8e00ff */
[----:B------:R-:W-:Y:S02]  /*76b0*/  IMAD.U32 R10, RZ, RZ, UR10 ;  /* 0x0000000aff0a7e24 */ /* 0x000fe4000f8e00ff */
[----:B------:R-:W-:Y:S01]  /*76c0*/  IMAD.U32 R9, RZ, RZ, UR10 ;  /* 0x0000000aff097e24 */ /* 0x000fe2000f8e00ff */
[C---:B-1----:R-:W-:Y:S02]  /*76d0*/  ISETP.GE.AND P0, PT, R178.reuse, UR4, PT ;  /* 0x00000004b2007c0c */ /* 0x042fe4000bf06270 */
[----:B------:R-:W-:-:S11]  /*76e0*/  ISETP.GE.AND P1, PT, R178, UR4, PT ;  /* 0x00000004b2007c0c */ /* 0x000fd6000bf26270 */
        /* <DEDUP_REMOVED lines=10> */
[-C--:B------:R-:W-:Y:S01]  /*7790*/  @!P0 LEA R70, P2, R7, R22.reuse, 0x8 ;  /* 0x0000001607468211 */ /* 0x080fe200078440ff */
[----:B------:R-:W-:Y:S01]  /*77a0*/  @!P0 IMAD.WIDE.U32 R38, R39, 0xc0, R22 ;  /* 0x000000c027268825 */ /* 0x000fe200078e0016 */
[----:B------:R-:W-:Y:S01]  /*77b0*/  @!P0 MOV R4, R22 ;  /* 0x0000001600048202 */ /* 0x000fe20000000f00 */
[----:B------:R-:W-:Y:S01]  /*77c0*/  @!UP0 UIMAD UR4, UR11, 0x140, URZ ;  /* 0x000001400b0488a4 */ /* 0x000fe2000f8e02ff */
[-C--:B------:R-:W-:Y:S01]  /*77d0*/  @!P0 LEA.HI.X R71, R6, R23.reuse, R5, 0x8, P2 ;  /* 0x0000001706478211 */ /* 0x080fe200010f4405 */
[----:B------:R-:W-:Y:S01]  /*77e0*/  @!P0 IMAD.MOV.U32 R5, RZ, RZ, R23 ;  /* 0x000000ffff058224 */ /* 0x000fe200078e0017 */
[----:B------:R-:W-:Y:S01]  /*77f0*/  @!P0 LEA.HI.X R11, R9, R23, R8, 0x7, P3 ;  /* 0x00000017090b8211 */ /* 0x000fe200018f3c08 */
[----:B------:R1:W-:Y:S01]  /*7800*/  @P1 STS.128 [R2+0x1000], RZ ;  /* 0x001000ff02001388 */ /* 0x0003e20000000c00 */
[----:B------:R-:W-:Y:S01]  /*7810*/  @!P0 VIADD R39, R39, UR5 ;  /* 0x0000000527278c36 */ /* 0x000fe20008000000 */
[----:B------:R-:W-:-:S02]  /*7820*/  @!P0 IADD3 R73, PT, PT, R73, UR4, RZ ;  /* 0x0000000449498c10 */ /* 0x000fc4000fffe0ff */
        /* <DEDUP_REMOVED lines=40> */
.L_x_2214:
[----:B------:R-:W-:Y:S05]  /*7ab0*/  BSYNC.RECONVERGENT B0 ;  /* 0x0000000000007941 */ /* 0x000fea0003800200 */
.L_x_2213:
[----:B------:R-:W0:Y:S02]  /*7ac0*/  LDGDEPBAR ;  /* 0x00000000000079af */ /* 0x000e240000000000 */
.L_x_2210:
[----:B------:R-:W-:Y:S01]  /*7ad0*/  FMNMX3.FTZ R7, R20, R24, R36, !PT ;  /* 0x0000001814077276 */ /* 0x000fe20007810024 */
[----:B------:R-:W3:Y:S01]  /*7ae0*/  LDCU UR19, c[0x0][0x45c] ;  /* 0x00008b80ff1377ac */ /* 0x000ee20008000800 */
[----:B-12---:R-:W-:Y:S02]  /*7af0*/  FMNMX3.FTZ R4, R13, R15, R35, !PT ;  /* 0x0000000f0d047276 */ /* 0x006fe40007810023 */
        /* <DEDUP_REMOVED lines=64> */
[----:B------:R-:W1:Y:S03]  /*7f00*/  SHFL.BFLY PT, R6, R7, 0x2, 0x1f ;  /* 0x0c401f0007067f89 */ /* 0x000e6600000e0000 */
[----:B------:R-:W-:Y:S01]  /*7f10*/  LEA R181, R181, UR6, 0x1 ;  /* 0x00000006b5b57c11 */ /* 0x000fe2000f8e08ff */
[----:B------:R-:W2:Y:S03]  /*7f20*/  SHFL.BFLY PT, R4, R5, 0x2, 0x1f ;  /* 0x0c401f0005047f89 */ /* 0x000ea600000e0000 */
[----:B------:R-:W-:Y:S01]  /*7f30*/  IADD3 R70, PT, PT, R160, R181, RZ ;  /* 0x000000b5a0467210 */ /* 0x000fe20007ffe0ff */
[----:B------:R-:W-:Y:S01]  /*7f40*/  LDSM.16.MT88.4 R8, [R181+0x5400] ;  /* 0x00540000b508783b */ /* 0x000fe20000004200 */
[----:B-1----:R-:W-:-:S02]  /*7f50*/  FMNMX.FTZ R6, R7, R6, !PT ;  /* 0x0000000607067209 */ /* 0x002fc40007810000 */
        /* <DEDUP_REMOVED lines=12> */
[----:B------:R-:W-:Y:S01]  /*8020*/  FSEL R68, R68, RZ, P0 ;  /* 0x000000ff44447208 */ /* 0x000fe20000000000 */
[----:B------:R-:W1:Y:S01]  /*8030*/  LDSM.16.MT88.4 R20, [R181+0x5000] ;  /* 0x00500000b514783b */ /* 0x000e620000004200 */
        /* <DEDUP_REMOVED lines=24> */
[----:B------:R-:W5:Y:S01]  /*81c0*/  LDSM.16.MT88.4 R32, [R181+0x5800] ;  /* 0x00580000b520783b */ /* 0x000f620000004200 */
[----:B---3--:R-:W-:Y:S01]  /*81d0*/  F2FP.F16.F32.PACK_AB R12, R109, R114 ;  /* 0x000000726d0c723e */ /* 0x008fe200000000ff */
[--C-:B------:R-:W-:Y:S01]  /*81e0*/  FFMA.FTZ R73, R28, UR19, -R69.reuse ;  /* 0x000000131c497c23 */ /* 0x100fe20008010845 */
[----:B------:R-:W3:Y:S01]  /*81f0*/  MUFU.EX2 R116, R116 ;  /* 0x0000007400747308 */ /* 0x000ee20000000800 */
[--C-:B------:R-:W-:Y:S01]  /*8200*/  FFMA.FTZ R71, R31, UR19, -R68.reuse ;  /* 0x000000131f477c23 */ /* 0x100fe20008010844 */
[--C-:B------:R-:W-:Y:S01]  /*8210*/  FFMA.FTZ R90, R29, UR19, -R68.reuse ;  /* 0x000000131d5a7c23 */ /* 0x100fe20008010844 */
[--C-:B------:R-:W-:Y:S01]  /*8220*/  FFMA.FTZ R77, R118, UR19, -R69.reuse ;  /* 0x00000013764d7c23 */ /* 0x100fe20008010845 */
[----:B------:R-:W-:Y:S01]  /*8230*/  MUFU.EX2 R105, R105 ;  /* 0x0000006900697308 */ /* 0x000fe20000000800 */
        /* <DEDUP_REMOVED lines=28> */
[--C-:B------:R-:W-:Y:S01]  /*8400*/  FFMA.FTZ R191, R161, UR19, -R68.reuse ;  /* 0x00000013a1bf7c23 */ /* 0x100fe20008010844 */
[--C-:B------:R-:W-:Y:S01]  /*8410*/  FFMA.FTZ R193, R159, UR19, -R68.reuse ;  /* 0x000000139fc17c23 */ /* 0x100fe20008010844 */
[--C-:B------:R-:W-:Y:S01]  /*8420*/  FFMA.FTZ R161, R155, UR19, -R68.reuse ;  /* 0x000000139ba17c23 */ /* 0x100fe20008010844 */
[----:B------:R-:W-:Y:S01]  /*8430*/  MUFU.EX2 R81, R81 ;  /* 0x0000005100517308 */ /* 0x000fe20000000800 */
[C---:B------:R-:W-:Y:S01]  /*8440*/  HMMA.16816.F32 R20, R12.reuse, R22, RZ ;  /* 0x000000160c14723c */ /* 0x040fe200000018ff */
[--C-:B------:R-:W-:Y:S01]  /*8450*/  FFMA.FTZ R143, R143, UR19, -R68.reuse ;  /* 0x000000138f8f7c23 */ /* 0x100fe20008010844 */
[----:B------:R-:W-:Y:S01]  /*8460*/  FFMA.FTZ R113, R113, UR19, -R68 ;  /* 0x0000001371717c23 */ /* 0x000fe20008010844 */
[----:B------:R-:W4:Y:S01]  /*8470*/  MUFU.EX2 R72, R72 ;  /* 0x0000004800487308 */ /* 0x000f220000000800 */
[----:B------:R-:W-:Y:S01]  /*8480*/  FADD.FTZ R116, R107, R116 ;  /* 0x000000746b747221 */ /* 0x000fe20000010000 */
[----:B------:R-:W-:Y:S01]  /*8490*/  FADD.FTZ R114, R114, R109 ;  /* 0x0000006d72727221 */ /* 0x000fe20000010000 */
[----:B------:R-:W-:Y:S01]  /*84a0*/  FFMA.FTZ R107, R110, UR19, -R69 ;  /* 0x000000136e6b7c23 */ /* 0x000fe20008010845 */
[----:B------:R-:W-:Y:S01]  /*84b0*/  MUFU.EX2 R77, R77 ;  /* 0x0000004d004d7308 */ /* 0x000fe20000000800 */
[C---:B------:R-:W-:Y:S01]  /*84c0*/  HMMA.16816.F32 R16, R12.reuse, R4, RZ ;  /* 0x000000040c10723c */ /* 0x040fe200000018ff */
[----:B---3--:R-:W-:Y:S01]  /*84d0*/  F2FP.F16.F32.PACK_AB R4, R91, R98 ;  /* 0x000000625b04723e */ /* 0x008fe200000000ff */
[----:B------:R-:W-:Y:S01]  /*84e0*/  FADD.FTZ R105, R105, R116 ;  /* 0x0000007469697221 */ /* 0x000fe20000010000 */
        /* <DEDUP_REMOVED lines=12> */
[--C-:B------:R-:W-:Y:S01]  /*85b0*/  FFMA.FTZ R94, R93, UR19, -R68.reuse ;  /* 0x000000135d5e7c23 */ /* 0x100fe20008010844 */
[--C-:B------:R-:W-:Y:S01]  /*85c0*/  FFMA.FTZ R92, R85, UR19, -R68.reuse ;  /* 0x00000013555c7c23 */ /* 0x100fe20008010844 */
[----:B------:R-:W-:Y:S01]  /*85d0*/  FADD.FTZ R98, R98, R109 ;  /* 0x0000006d62627221 */ /* 0x000fe20000010000 */
[C---:B------:R-:W-:Y:S01]  /*85e0*/  HMMA.16816.F32 R24, R4.reuse, R8, R24 ;  /* 0x000000080418723c */ /* 0x040fe20000001818 */
[----:B------:R-:W-:Y:S01]  /*85f0*/  MUFU.EX2 R71, R71 ;  /* 0x0000004700477308 */ /* 0x000fe20000000800 */
[--C-:B------:R-:W-:Y:S01]  /*8600*/  FFMA.FTZ R112, R112, UR19, -R69.reuse ;  /* 0x0000001370707c23 */ /* 0x100fe20008010845 */
[--C-:B------:R-:W-:Y:S01]  /*8610*/  FFMA.FTZ R110, R108, UR19, -R69.reuse ;  /* 0x000000136c6e7c23 */ /* 0x100fe20008010845 */
[--C-:B------:R-:W-:Y:S01]  /*8620*/  FFMA.FTZ R95, R95, UR19, -R68.reuse ;  /* 0x000000135f5f7c23 */ /* 0x100fe20008010844 */
[----:B------:R-:W3:Y:S01]  /*8630*/  MUFU.EX2 R90, R90 ;  /* 0x0000005a005a7308 */ /* 0x000ee20000000800 */
[----:B------:R-:W-:Y:S01]  /*8640*/  FFMA.FTZ R109, R87, UR19, -R68 ;  /* 0x00000013576d7c23 */ /* 0x000fe20008010844 */
[----:B------:R-:W-:Y:S01]  /*8650*/  FADD.FTZ R98, R91, R98 ;  /* 0x000000625b627221 */ /* 0x000fe20000010000 */
[C---:B------:R-:W-:Y:S01]  /*8660*/  HMMA.16816.F32 R20, R4.reuse, R10, R20 ;  /* 0x0000000a0414723c */ /* 0x040fe20000001814 */
[----:B------:R-:W-:Y:S01]  /*8670*/  MUFU.EX2 R88, R88 ;  /* 0x0000005800587308 */ /* 0x000fe20000000800 */
[----:B------:R-:W4:Y:S01]  /*8680*/  LDSM.16.MT88.4 R8, [R181+0x5c00] ;  /* 0x005c0000b508783b */ /* 0x000f220000004200 */
[----:B------:R-:W-:Y:S01]  /*8690*/  FADD.FTZ R96, R89, R96 ;  /* 0x0000006059607221 */ /* 0x000fe20000010000 */
[----:B------:R-:W-:Y:S01]  /*86a0*/  FADD.FTZ R87, R83, R98 ;  /* 0x0000006253577221 */ /* 0x000fe20000010000 */
[----:B------:R-:W5:Y:S01]  /*86b0*/  MUFU.EX2 R79, R79 ;  /* 0x0000004f004f7308 */ /* 0x000f620000000800 */
[----:B------:R-:W-:Y:S01]  /*86c0*/  FFMA.FTZ R91, R86, UR19, -R69 ;  /* 0x00000013565b7c23 */ /* 0x000fe20008010845 */
[----:B------:R-:W-:Y:S01]  /*86d0*/  FADD.FTZ R83, R81, R96 ;  /* 0x0000006051537221 */ /* 0x000fe20000010000 */
[C---:B--2---:R-:W-:Y:S01]  /*86e0*/  HMMA.16816.F32 R16, R4.reuse, R36, R16 ;  /* 0x000000240410723c */ /* 0x044fe20000001810 */
[----:B------:R2:W-:Y:S01]  /*86f0*/  MUFU.EX2 R102, R118 ;  /* 0x0000007600667308 */ /* 0x0005e20000000800 */
[----:B-1----:R-:W-:Y:S01]  /*8700*/  F2FP.F16.F32.PACK_AB R36, R76, R77 ;  /* 0x0000004d4c24723e */ /* 0x002fe200000000ff */
[----:B------:R-:W-:Y:S01]  /*8710*/  FADD.FTZ R78, R78, R87 ;  /* 0x000000574e4e7221 */ /* 0x000fe20000010000 */
[----:B---3--:R-:W-:Y:S01]  /*8720*/  F2FP.F16.F32.PACK_AB R37, R90, R71 ;  /* 0x000000475a25723e */ /* 0x008fe200000000ff */
[----:B------:R-:W1:Y:S01]  /*8730*/  MUFU.EX2 R73, R73 ;  /* 0x0000004900497308 */ /* 0x000e620000000800 */
[----:B------:R-:W-:Y:S01]  /*8740*/  FADD.FTZ R72, R72, R83 ;  /* 0x0000005348487221 */ /* 0x000fe20000010000 */
[----:B------:R-:W-:Y:S01]  /*8750*/  FADD.FTZ R77, R77, R78 ;  /* 0x0000004e4d4d7221 */ /* 0x000fe20000010000 */
[----:B------:R-:W-:Y:S01]  /*8760*/  HMMA.16816.F32 R12, R4, R38, R12 ;  /* 0x00000026040c723c */ /* 0x000fe2000000180c */
[----:B------:R-:W-:Y:S01]  /*8770*/  F2FP.F16.F32.PACK_AB R38, R74, R75 ;  /* 0x0000004b4a26723e */ /* 0x000fe200000000ff */
[----:B------:R3:W-:Y:S01]  /*8780*/  MUFU.EX2 R100, R151 ;  /* 0x0000009700647308 */ /* 0x0007e20000000800 */
[----:B-----5:R-:W-:Y:S01]  /*8790*/  F2FP.F16.F32.PACK_AB R39, R79, R88 ;  /* 0x000000584f27723e */ /* 0x020fe200000000ff */
[----:B------:R-:W5:Y:S01]  /*87a0*/  LDSM.16.MT88.4 R4, [R70+0x5c00] ;  /* 0x005c00004604783b */ /* 0x000f620000004200 */
[----:B------:R-:W-:Y:S01]  /*87b0*/  FADD.FTZ R71, R71, R72 ;  /* 0x0000004847477221 */ /* 0x000fe20000010000 */
[----:B------:R-:W3:Y:S01]  /*87c0*/  MUFU.EX2 R97, R133 ;  /* 0x0000008500617308 */ /* 0x000ee20000000800 */
[--C-:B--2---:R-:W-:Y:S01]  /*87d0*/  FFMA.FTZ R118, R101, UR19, -R68.reuse ;  /* 0x0000001365767c23 */ /* 0x104fe20008010844 */
[----:B------:R-:W-:Y:S01]  /*87e0*/  FADD.FTZ R76, R76, R77 ;  /* 0x0000004d4c4c7221 */ /* 0x000fe20000010000 */
[--C-:B------:R-:W-:Y:S01]  /*87f0*/  FFMA.FTZ R89, R84, UR19, -R69.reuse ;  /* 0x0000001354597c23 */ /* 0x100fe20008010845 */
[----:B------:R-:W-:Y:S01]  /*8800*/  MUFU.EX2 R106, R106 ;  /* 0x0000006a006a7308 */ /* 0x000fe20000000800 */
[C---:B------:R-:W-:Y:S01]  /*8810*/  HMMA.16816.F32 R24, R36.reuse, R32, R24 ;  /* 0x000000202418723c */ /* 0x040fe20000001818 */
[----:B-1----:R-:W-:Y:S01]  /*8820*/  F2FP.F16.F32.PACK_AB R32, R102, R73 ;  /* 0x000000496620723e */ /* 0x002fe200000000ff */
[--C-:B------:R-:W-:Y:S01]  /*8830*/  FFMA.FTZ R86, R80, UR19, -R69.reuse ;  /* 0x0000001350567c23 */ /* 0x100fe20008010845 */
[----:B------:R-:W1:Y:S01]  /*8840*/  MUFU.EX2 R103, R160 ;  /* 0x000000a000677308 */ /* 0x000e620000000800 */
[--C-:B------:R-:W-:Y:S01]  /*8850*/  FFMA.FTZ R84, R55, UR19, -R68.reuse ;  /* 0x0000001337547c23 */ /* 0x100fe20008010844 */
[--C-:B---3--:R-:W-:Y:S01]  /*8860*/  FFMA.FTZ R151, R158, UR19, -R69.reuse ;  /* 0x000000139e977c23 */ /* 0x108fe20008010845 */
[----:B------:R-:W-:Y:S01]  /*8870*/  FFMA.FTZ R158, R147, UR19, -R68 ;  /* 0x00000013939e7c23 */ /* 0x000fe20008010844 */
[----:B------:R2:W-:Y:S01]  /*8880*/  MUFU.EX2 R101, R119 ;  /* 0x0000007700657308 */ /* 0x0005e20000000800 */
[C---:B------:R-:W-:Y:S01]  /*8890*/  HMMA.16816.F32 R20, R36.reuse, R34, R20 ;  /* 0x000000222414723c */ /* 0x040fe20000001814 */
[----:B------:R-:W-:Y:S01]  /*88a0*/  F2FP.F16.F32.PACK_AB R34, R97, R100 ;  /* 0x000000646122723e */ /* 0x000fe200000000ff */
[--C-:B------:R-:W-:Y:S01]  /*88b0*/  FFMA.FTZ R133, R140, UR19, -R69.reuse ;  /* 0x000000138c857c23 */ /* 0x100fe20008010845 */
[----:B------:R-:W3:Y:S01]  /*88c0*/  MUFU.EX2 R118, R118 ;  /* 0x0000007600767308 */ /* 0x000ee20000000800 */
[----:B------:R-:W-:Y:S01]  /*88d0*/  FADD.FTZ R75, R75, R76 ;  /* 0x0000004c4b4b7221 */ /* 0x000fe20000010000 */
[--C-:B------:R-:W-:Y:S01]  /*88e0*/  FFMA.FTZ R51, R51, UR19, -R68.reuse ;  /* 0x0000001333337c23 */ /* 0x100fe20008010844 */
[----:B------:R-:W-:Y:S01]  /*88f0*/  FFMA.FTZ R63, R63, UR19, -R69 ;  /* 0x000000133f3f7c23 */ /* 0x000fe20008010845 */
[----:B------:R-:W-:Y:S01]  /*8900*/  MUFU.EX2 R140, R196 ;  /* 0x000000c4008c7308 */ /* 0x000fe20000000800 */
[C---:B------:R-:W-:Y:S01]  /*8910*/  HMMA.16816.F32 R16, R36.reuse, R28, R16 ;  /* 0x0000001c2410723c */ /* 0x040fe20000001810 */
[----:B-1----:R-:W-:Y:S01]  /*8920*/  F2FP.F16.F32.PACK_AB R33, R103, R106 ;  /* 0x0000006a6721723e */ /* 0x002fe200000000ff */
[--C-:B------:R-:W-:Y:S01]  /*8930*/  FFMA.FTZ R160, R137, UR19, -R68.reuse ;  /* 0x0000001389a07c23 */ /* 0x100fe20008010844 */
[----:B------:R-:W-:Y:S01]  /*8940*/  MUFU.EX2 R133, R133 ;  /* 0x0000008500857308 */ /* 0x000fe20000000800 */
[----:B------:R-:W-:Y:S01]  /*8950*/  FADD.FTZ R74, R74, R75 ;  /* 0x0000004b4a4a7221 */ /* 0x000fe20000010000 */
[--C-:B--2---:R-:W-:Y:S01]  /*8960*/  FFMA.FTZ R119, R138, UR19, -R69.reuse ;  /* 0x000000138a777c23 */ /* 0x104fe20008010845 */
[--C-:B------:R-:W-:Y:S01]  /*8970*/  FFMA.FTZ R138, R123, UR19, -R68.reuse ;  /* 0x000000137b8a7c23 */ /* 0x100fe20008010844 */
[----:B------:R-:W-:Y:S01]  /*8980*/  MUFU.EX2 R139, R139 ;  /* 0x0000008b008b7308 */ /* 0x000fe20000000800 */
[----:B------:R-:W-:Y:S01]  /*8990*/  HMMA.16816.F32 R28, R36, R30, R12 ;  /* 0x0000001e241c723c */ /* 0x000fe2000000180c */
[----:B------:R-:W1:Y:S01]  /*89a0*/  LDSM.16.MT88.4 R12, [R181+0x6000] ;  /* 0x00600000b50c783b */ /* 0x000e620000004200 */
[----:B---3--:R-:W-:Y:S01]  /*89b0*/  F2FP.F16.F32.PACK_AB R35, R118, R101 ;  /* 0x000000657623723e */ /* 0x008fe200000000ff */
[--C-:B------:R-:W-:Y:S01]  /*89c0*/  FFMA.FTZ R36, R136, UR19, -R69.reuse ;  /* 0x0000001388247c23 */ /* 0x100fe20008010845 */
[--C-:B------:R-:W-:Y:S01]  /*89d0*/  FFMA.FTZ R136, R121, UR19, -R68.reuse ;  /* 0x0000001379887c23 */ /* 0x100fe20008010844 */
[--C-:B------:R-:W-:Y:S01]  /*89e0*/  FFMA.FTZ R38, R134, UR19, -R69.reuse ;  /* 0x0000001386267c23 */ /* 0x100fe20008010845 */
[--C-:B------:R-:W-:Y:S01]  /*89f0*/  FFMA.FTZ R37, R132, UR19, -R69.reuse ;  /* 0x0000001384257c23 */ /* 0x100fe20008010845 */
[----:B------:R-:W-:Y:S01]  /*8a00*/  FFMA.FTZ R39, R125, UR19, -R68 ;  /* 0x000000137d277c23 */ /* 0x000fe20008010844 */
[----:B------:R-:W-:Y:S01]  /*8a10*/  MUFU.EX2 R119, R119 ;  /* 0x0000007700777308 */ /* 0x000fe20000000800 */
[----:B----4-:R-:W-:Y:S01]  /*8a20*/  HMMA.16816.F32 R24, R32, R8, R24 ;  /* 0x000000082018723c */ /* 0x010fe20000001818 */
[----:B------:R-:W-:Y:S01]  /*8a30*/  FADD.FTZ R73, R73, R74 ;  /* 0x0000004a49497221 */ /* 0x000fe20000010000 */
[----:B------:R-:W-:Y:S01]  /*8a40*/  FFMA.FTZ R57, R57, UR19, -R69 ;  /* 0x0000001339397c23 */ /* 0x000fe20008010845 */
[----:B------:R2:W3:Y:S02]  /*8a50*/  MUFU.EX2 R134, R36 ;  /* 0x0000002400867308 */ /* 0x0004e40000000800 */
[----:B------:R-:W-:-:S02]  /*8a60*/  FADD.FTZ R73, R102, R73 ;  /* 0x0000004966497221 */ /* 0x000fc40000010000 */
[----:B------:R-:W-:Y:S01]  /*8a70*/  MUFU.EX2 R132, R38 ;  /* 0x0000002600847308 */ /* 0x000fe20000000800 */
[C---:B------:R-:W-:Y:S01]  /*8a80*/  HMMA.16816.F32 R20, R32.reuse, R10, R20 ;  /* 0x0000000a2014723c */ /* 0x040fe20000001814 */
[----:B------:R-:W4:Y:S01]  /*8a90*/  LDSM.16.MT88.4 R8, [R70+0x6000] ;  /* 0x006000004608783b */ /* 0x000f220000004200 */
[----:B------:R-:W-:Y:S01]  /*8aa0*/  FADD.FTZ R100, R100, R73 ;  /* 0x0000004964647221 */ /* 0x000fe20000010000 */
[----:B------:R-:W3:Y:S03]  /*8ab0*/  MUFU.EX2 R121, R37 ;  /* 0x0000002500797308 */ /* 0x000ee60000000800 */
[----:B------:R-:W-:Y:S01]  /*8ac0*/  FADD.FTZ R100, R97, R100 ;  /* 0x0000006461647221 */ /* 0x000fe20000010000 */
[----:B------:R-:W-:Y:S01]  /*8ad0*/  MUFU.EX2 R136, R136 ;  /* 0x0000008800887308 */ /* 0x000fe20000000800 */
[----:B-----5:R-:W-:Y:S01]  /*8ae0*/  HMMA.16816.F32 R16, R32, R4, R16 ;  /* 0x000000042010723c */ /* 0x020fe20000001810 */
[--C-:B--2---:R-:W-:Y:S01]  /*8af0*/  FFMA.FTZ R36, R144, UR19, -R69.reuse ;  /* 0x0000001390247c23 */ /* 0x104fe20008010845 */
[----:B------:R-:W-:Y:S01]  /*8b00*/  FFMA.FTZ R144, R189, UR19, -R68 ;  /* 0x00000013bd907c23 */ /* 0x000fe20008010844 */
[----:B------:R-:W2:Y:S01]  /*8b10*/  MUFU.EX2 R125, R127 ;  /* 0x0000007f007d7308 */ /* 0x000ea20000000800 */
[----:B------:R-:W-:-:S03]  /*8b20*/  FFMA.FTZ R189, R156, UR19, -R69 ;  /* 0x000000139cbd7c23 */ /* 0x000fc60008010845 */
[----:B------:R-:W-:Y:S01]  /*8b30*/  MUFU.EX2 R123, R39 ;  /* 0x00000027007b7308 */ /* 0x000fe20000000800 */
[----:B------:R-:W-:Y:S01]  /*8b40*/  HMMA.16816.F32 R28, R32, R6, R28 ;  /* 0x00000006201c723c */ /* 0x000fe2000000181c */
[----:B---3--:R-:W-:Y:S01]  /*8b50*/  F2FP.F16.F32.PACK_AB R32, R134, R119 ;  /* 0x000000778620723e */ /* 0x008fe200000000ff */
[----:B------:R-:W3:Y:S01]  /*8b60*/  LDSM.16.MT88.4 R4, [R181+0x6400] ;  /* 0x00640000b504783b */ /* 0x000ee20000004200 */
[----:B------:R-:W5:Y:S01]  /*8b70*/  MUFU.EX2 R138, R138 ;  /* 0x0000008a008a7308 */ /* 0x000f620000000800 */
[----:B------:R-:W-:Y:S01]  /*8b80*/  F2FP.F16.F32.PACK_AB R34, R121, R132 ;  /* 0x000000847922723e */ /* 0x000fe200000000ff */
[--C-:B------:R-:W-:Y:S02]  /*8b90*/  FFMA.FTZ R37, R142, UR19, -R69.reuse ;  /* 0x000000138e257c23 */ /* 0x100fe40008010845 */
[----:B------:R-:W-:Y:S01]  /*8ba0*/  MUFU.EX2 R142, R36 ;  /* 0x00000024008e7308 */ /* 0x000fe20000000800 */
[----:B--2---:R-:W-:Y:S01]  /*8bb0*/  F2FP.F16.F32.PACK_AB R33, R125, R136 ;  /* 0x000000887d21723e */ /* 0x004fe200000000ff */
[----:B------:R-:W-:Y:S01]  /*8bc0*/  FFMA.FTZ R127, R146, UR19, -R69 ;  /* 0x00000013927f7c23 */ /* 0x000fe20008010845 */
[----:B------:R-:W-:Y:S01]  /*8bd0*/  FFMA.FTZ R146, R135, UR19, -R68 ;  /* 0x0000001387927c23 */ /* 0x000fe20008010844 */
[----:B------:R-:W-:Y:S04]  /*8be0*/  MUFU.EX2 R137, R37 ;  /* 0x0000002500897308 */ /* 0x000fe80000000800 */
[----:B------:R-:W-:Y:S01]  /*8bf0*/  MUFU.EX2 R127, R127 ;  /* 0x0000007f007f7308 */ /* 0x000fe20000000800 */
[----:B-----5:R-:W-:-:S03]  /*8c00*/  F2FP.F16.F32.PACK_AB R35, R138, R123 ;  /* 0x0000007b8a23723e */ /* 0x020fc600000000ff */
[----:B------:R2:W-:Y:S04]  /*8c10*/  MUFU.EX2 R135, R160 ;  /* 0x000000a000877308 */ /* 0x0005e80000000800 */
[C---:B-1----:R-:W-:Y:S01]  /*8c20*/  HMMA.16816.F32 R24, R32.reuse, R12, R24 ;  /* 0x0000000c2018723c */ /* 0x042fe20000001818 */
[----:B------:R-:W1:Y:S04]  /*8c30*/  MUFU.EX2 R146, R146 ;  /* 0x0000009200927308 */ /* 0x000e680000000800 */
[----:B------:R-:W5:Y:S03]  /*8c40*/  MUFU.EX2 R144, R144 ;  /* 0x0000009000907308 */ /* 0x000f660000000800 */
[----:B------:R-:W-:Y:S01]  /*8c50*/  HMMA.16816.F32 R20, R32, R14, R20 ;  /* 0x0000000e2014723c */ /* 0x000fe20000001814 */
[----:B------:R-:W3:Y:S01]  /*8c60*/  LDSM.16.MT88.4 R12, [R70+0x6400] ;  /* 0x00640000460c783b */ /* 0x000ee20000004200 */
[--C-:B--2---:R-:W-:Y:S01]  /*8c70*/  FFMA.FTZ R160, R169, UR19, -R68.reuse ;  /* 0x00000013a9a07c23 */ /* 0x104fe20008010844 */
[----:B------:R-:W-:Y:S01]  /*8c80*/  MUFU.EX2 R158, R158 ;  /* 0x0000009e009e7308 */ /* 0x000fe20000000800 */
[----:B------:R-:W-:Y:S01]  /*8c90*/  FFMA.FTZ R169, R192, UR19, -R69 ;  /* 0x00000013c0a97c23 */ /* 0x000fe20008010845 */
[----:B------:R-:W-:-:S02]  /*8ca0*/  FFMA.FTZ R192, R171, UR19, -R68 ;  /* 0x00000013abc07c23 */ /* 0x000fc40008010844 */
[----:B------:R-:W-:Y:S01]  /*8cb0*/  MUFU.EX2 R162, R162 ;  /* 0x000000a200a27308 */ /* 0x000fe20000000800 */
[C---:B----4-:R-:W-:Y:S01]  /*8cc0*/  HMMA.16816.F32 R36, R32.reuse, R8, R16 ;  /* 0x000000082024723c */ /* 0x050fe20000001810 */
[----:B------:R-:W2:Y:S01]  /*8cd0*/  LDSM.16.MT88.4 R16, [R181+0x6800] ;  /* 0x00680000b510783b */ /* 0x000ea20000004200 */
[--C-:B------:R-:W-:Y:S01]  /*8ce0*/  FFMA.FTZ R9, R154, UR19, -R69.reuse ;  /* 0x000000139a097c23 */ /* 0x100fe20008010845 */
[----:B------:R-:W-:Y:S01]  /*8cf0*/  FFMA.FTZ R8, R152, UR19, -R69 ;  /* 0x0000001398087c23 */ /* 0x000fe20008010845 */
[----:B------:R4:W3:Y:S04]  /*8d00*/  MUFU.EX2 R154, R151 ;  /* 0x00000097009a7308 */ /* 0x0008e80000000800 */
[----:B------:R-:W-:Y:S01]  /*8d10*/  MUFU.EX2 R152, R9 ;  /* 0x0000000900987308 */ /* 0x000fe20000000800 */
[----:B------:R-:W-:Y:S01]  /*8d20*/  HMMA.16816.F32 R28, R32, R10, R28 ;  /* 0x0000000a201c723c */ /* 0x000fe2000000181c */
[----:B------:R-:W-:-:S02]  /*8d30*/  F2FP.F16.F32.PACK_AB R32, R133, R140 ;  /* 0x0000008c8520723e */ /* 0x000fc400000000ff */
[----:B------:R3:W-:Y:S01]  /*8d40*/  MUFU.EX2 R147, R8 ;  /* 0x0000000800937308 */ /* 0x0007e20000000800 */
[----:B-1----:R-:W-:Y:S02]  /*8d50*/  F2FP.F16.F32.PACK_AB R33, R146, R135 ;  /* 0x000000879221723e */ /* 0x002fe400000000ff */
[----:B------:R-:W-:Y:S01]  /*8d60*/  F2FP.F16.F32.PACK_AB R34, R142, R127 ;  /* 0x0000007f8e22723e */ /* 0x000fe200000000ff */
[----:B------:R-:W-:Y:S01]  /*8d70*/  MUFU.EX2 R160, R160 ;  /* 0x000000a000a07308 */ /* 0x000fe20000000800 */
[----:B-----5:R-:W-:Y:S01]  /*8d80*/  F2FP.F16.F32.PACK_AB R35, R139, R144 ;  /* 0x000000908b23723e */ /* 0x020fe200000000ff */
[----:B----4-:R-:W-:Y:S02]  /*8d90*/  FFMA.FTZ R151, R157, UR19, -R68 ;  /* 0x000000139d977c23 */ /* 0x010fe40008010844 */
[----:B------:R1:W4:Y:S04]  /*8da0*/  MUFU.EX2 R157, R187 ;  /* 0x000000bb009d7308 */ /* 0x0003280000000800 */
[----:B------:R-:W5:Y:S01]  /*8db0*/  MUFU.EX2 R151, R151 ;  /* 0x0000009700977308 */ /* 0x000f620000000800 */
[C---:B---3--:R-:W-:Y:S01]  /*8dc0*/  HMMA.16816.F32 R24, R32.reuse, R4, R24 ;  /* 0x000000042018723c */ /* 0x048fe20000001818 */
[----:B------:R-:W3:Y:S02]  /*8dd0*/  LDSM.16.MT88.4 R8, [R70+0x6800] ;  /* 0x006800004608783b */ /* 0x000ee40000004200 */
[----:B------:R-:W3:Y:S04]  /*8de0*/  MUFU.EX2 R169, R169 ;  /* 0x000000a900a97308 */ /* 0x000ee80000000800 */
[----:B------:R-:W-:Y:S01]  /*8df0*/  MUFU.EX2 R192, R192 ;  /* 0x000000c000c07308 */ /* 0x000fe20000000800 */
[C---:B------:R-:W-:Y:S01]  /*8e00*/  HMMA.16816.F32 R20, R32.reuse, R6, R20 ;  /* 0x000000062014723c */ /* 0x040fe20000001814 */
[----:B------:R-:W3:Y:S01]  /*8e10*/  LDSM.16.MT88.4 R4, [R181+0x6c00] ;  /* 0x006c0000b504783b */ /* 0x000ee20000004200 */
[----:B-1----:R-:W-:Y:S01]  /*8e20*/  FFMA.FTZ R187, R170, UR19, -R69 ;  /* 0x00000013aabb7c23 */ /* 0x002fe20008010845 */
[----:B------:R-:W-:Y:S04]  /*8e30*/  MUFU.EX2 R159, R191 ;  /* 0x000000bf009f7308 */ /* 0x000fe80000000800 */
[----:B------:R1:W-:Y:S01]  /*8e40*/  MUFU.EX2 R170, R180 ;  /* 0x000000b400aa7308 */ /* 0x0003e20000000800 */
[----:B------:R-:W-:Y:S01]  /*8e50*/  HMMA.16816.F32 R36, R32, R12, R36 ;  /* 0x0000000c2024723c */ /* 0x000fe20000001824 */
[----:B------:R-:W-:-:S02]  /*8e60*/  F2FP.F16.F32.PACK_AB R12, R154, R137 ;  /* 0x000000899a0c723e */ /* 0x000fc400000000ff */
[----:B----4-:R-:W-:Y:S01]  /*8e70*/  F2FP.F16.F32.PACK_AB R13, R157, R158 ;  /* 0x0000009e9d0d723e */ /* 0x010fe200000000ff */
        /* <DEDUP_REMOVED lines=8> */
[----:B------:R4:W-:Y:S01]  /*8f00*/  MUFU.EX2 R188, R33 ;  /* 0x0000002100bc7308 */ /* 0x0009e20000000800 */
[--C-:B------:R-:W-:Y:S01]  /*8f10*/  FFMA.FTZ R35, R184, UR19, -R69.reuse ;  /* 0x00000013b8237c23 */ /* 0x100fe20008010845 */
[----:B-1----:R-:W-:Y:S01]  /*8f20*/  FFMA.FTZ R180, R166, UR19, -R69 ;  /* 0x00000013a6b47c23 */ /* 0x002fe20008010845 */
[----:B--2---:R-:W-:Y:S01]  /*8f30*/  HMMA.16816.F32 R24, R12, R16, R24 ;  /* 0x000000100c18723c */ /* 0x004fe20000001818 */
[----:B------:R1:W-:Y:S01]  /*8f40*/  MUFU.EX2 R167, R32 ;  /* 0x0000002000a77308 */ /* 0x0003e20000000800 */
[----:B------:R-:W-:-:S03]  /*8f50*/  FFMA.FTZ R191, R145, UR19, -R68 ;  /* 0x0000001391bf7c23 */ /* 0x000fc60008010844 */
[----:B------:R-:W-:Y:S03]  /*8f60*/  MUFU.EX2 R190, R190 ;  /* 0x000000be00be7308 */ /* 0x000fe60000000800 */
[C---:B------:R-:W-:Y:S01]  /*8f70*/  HMMA.16816.F32 R20, R12.reuse, R18, R20 ;  /* 0x000000120c14723c */ /* 0x040fe20000001814 */
[----:B------:R-:W2:Y:S01]  /*8f80*/  MUFU.EX2 R179, R185 ;  /* 0x000000b900b37308 */ /* 0x000ea20000000800 */
[----:B------:R-:W5:Y:S01]  /*8f90*/  LDSM.16.MT88.4 R16, [R70+0x6c00] ;  /* 0x006c00004610783b */ /* 0x000f620000004200 */
[----:B----4-:R-:W-:Y:S01]  /*8fa0*/  FFMA.FTZ R33, R168, UR19, -R69 ;  /* 0x00000013a8217c23 */ /* 0x010fe20008010845 */
[--C-:B------:R-:W-:Y:S01]  /*8fb0*/  FFMA.FTZ R168, R163, UR19, -R68.reuse ;  /* 0x00000013a3a87c23 */ /* 0x100fe20008010844 */
[----:B------:R-:W4:Y:S01]  /*8fc0*/  MUFU.EX2 R171, R34 ;  /* 0x0000002200ab7308 */ /* 0x000f220000000800 */
[----:B-1----:R-:W-:Y:S02]  /*8fd0*/  FFMA.FTZ R32, R165, UR19, -R68 ;  /* 0x00000013a5207c23 */ /* 0x002fe40008010844 */
[C---:B---3--:R-:W-:Y:S01]  /*8fe0*/  HMMA.16816.F32 R36, R12.reuse, R8, R36 ;  /* 0x000000080c24723c */ /* 0x048fe20000001824 */
[----:B------:R1:W-:Y:S04]  /*8ff0*/  MUFU.EX2 R184, R186 ;  /* 0x000000ba00b87308 */ /* 0x0003e80000000800 */
[----:B------:R-:W3:Y:S03]  /*9000*/  MUFU.EX2 R185, R35 ;  /* 0x0000002300b97308 */ /* 0x000ee60000000800 */
[----:B------:R-:W-:Y:S01]  /*9010*/  HMMA.16816.F32 R28, R12, R10, R28 ;  /* 0x0000000a0c1c723c */ /* 0x000fe2000000181c */
[----:B------:R-:W3:Y:S01]  /*9020*/  LDSM.16.MT88.4 R8, [R181+0x7000] ;  /* 0x00700000b508783b */ /* 0x000ee20000004200 */
[----:B------:R-:W-:Y:S01]  /*9030*/  F2FP.F16.F32.PACK_AB R12, R169, R162 ;  /* 0x000000a2a90c723e */ /* 0x000fe200000000ff */
[----:B------:R-:W-:Y:S01]  /*9040*/  MUFU.EX2 R165, R33 ;  /* 0x0000002100a57308 */ /* 0x000fe20000000800 */
[----:B--2---:R-:W-:-:S02]  /*9050*/  F2FP.F16.F32.PACK_AB R13, R179, R190 ;  /* 0x000000beb30d723e */ /* 0x004fc400000000ff */
[----:B------:R-:W-:Y:S01]  /*9060*/  F2FP.F16.F32.PACK_AB R14, R167, R188 ;  /* 0x000000bca70e723e */ /* 0x000fe200000000ff */
[----:B------:R2:W-:Y:S01]  /*9070*/  MUFU.EX2 R163, R32 ;  /* 0x0000002000a37308 */ /* 0x0005e20000000800 */
[----:B----4-:R-:W-:Y:S01]  /*9080*/  F2FP.F16.F32.PACK_AB R15, R192, R171 ;  /* 0x000000abc00f723e */ /* 0x010fe200000000ff */
[----:B-1----:R-:W-:Y:S02]  /*9090*/  FFMA.FTZ R186, R164, UR19, -R69 ;  /* 0x00000013a4ba7c23 */ /* 0x002fe40008010845 */
[----:B------:R-:W1:Y:S04]  /*90a0*/  MUFU.EX2 R168, R168 ;  /* 0x000000a800a87308 */ /* 0x000e680000000800 */
[C---:B------:R-:W-:Y:S01]  /*90b0*/  HMMA.16816.F32 R24, R12.reuse, R4, R24 ;  /* 0x000000040c18723c */ /* 0x040fe20000001818 */
[----:B------:R-:W4:Y:S04]  /*90c0*/  MUFU.EX2 R166, R193 ;  /* 0x000000c100a67308 */ /* 0x000f280000000800 */
[----:B------:R4:W-:Y:S01]  /*90d0*/  MUFU.EX2 R156, R186 ;  /* 0x000000ba009c7308 */ /* 0x0009e20000000800 */
[----:B--2---:R-:W-:Y:S02]  /*90e0*/  LDSM.16.MT88.4 R32, [R181+0x7400] ;  /* 0x00740000b520783b */ /* 0x004fe40000004200 */
[C---:B------:R-:W-:Y:S01]  /*90f0*/  HMMA.16816.F32 R20, R12.reuse, R6, R20 ;  /* 0x000000060c14723c */ /* 0x040fe20000001814 */
[----:B------:R-:W2:Y:S01]  /*9100*/  MUFU.EX2 R164, R180 ;  /* 0x000000b400a47308 */ /* 0x000ea20000000800 */
[----:B------:R-:W2:Y:S03]  /*9110*/  LDSM.16.MT88.4 R4, [R70+0x7000] ;  /* 0x007000004604783b */ /* 0x000ea60000004200 */
[----:B------:R-:W-:Y:S03]  /*9120*/  MUFU.EX2 R155, R189 ;  /* 0x000000bd009b7308 */ /* 0x000fe60000000800 */
[----:B-----5:R-:W-:Y:S01]  /*9130*/  HMMA.16816.F32 R36, R12, R16, R36 ;  /* 0x000000100c24723c */ /* 0x020fe20000001824 */
[----:B---3--:R-:W-:Y:S01]  /*9140*/  F2FP.F16.F32.PACK_AB R16, R185, R184 ;  /* 0x000000b8b910723e */ /* 0x008fe200000000ff */
[----:B------:R-:W-:Y:S01]  /*9150*/  MUFU.EX2 R145, R161 ;  /* 0x000000a100917308 */ /* 0x000fe20000000800 */
[----:B-1----:R-:W-:Y:S01]  /*9160*/  F2FP.F16.F32.PACK_AB R17, R168, R163 ;  /* 0x000000a3a811723e */ /* 0x002fe200000000ff */
[----:B----4-:R-:W-:-:S02]  /*9170*/  FFMA.FTZ R186, R141, UR19, -R68 ;  /* 0x000000138dba7c23 */ /* 0x010fc40008010844 */
[----:B------:R-:W1:Y:S02]  /*9180*/  MUFU.EX2 R180, R191 ;  /* 0x000000bf00b47308 */ /* 0x000e640000000800 */
[----:B------:R-:W-:Y:S01]  /*9190*/  HMMA.16816.F32 R28, R12, R18, R28 ;  /* 0x000000120c1c723c */ /* 0x000fe2000000181c */
[----:B------:R-:W-:Y:S01]  /*91a0*/  F2FP.F16.F32.PACK_AB R18, R187, R170 ;  /* 0x000000aabb12723e */ /* 0x000fe200000000ff */
[----:B------:R-:W3:Y:S01]  /*91b0*/  LDSM.16.MT88.4 R12, [R70+0x7400] ;  /* 0x00740000460c783b */ /* 0x000ee20000004200 */
[----:B------:R-:W-:Y:S01]  /*91c0*/  F2FP.F16.F32.PACK_AB R19, R166, R159 ;  /* 0x0000009fa613723e */ /* 0x000fe200000000ff */
[----:B------:R-:W-:Y:S04]  /*91d0*/  MUFU.EX2 R141, R143 ;  /* 0x0000008f008d7308 */ /* 0x000fe80000000800 */
[----:B------:R-:W4:Y:S02]  /*91e0*/  MUFU.EX2 R186, R186 ;  /* 0x000000ba00ba7308 */ /* 0x000f240000000800 */
[----:B------:R-:W-:Y:S01]  /*91f0*/  HMMA.16816.F32 R24, R16, R8, R24 ;  /* 0x000000081018723c */ /* 0x000fe20000001818 */
[----:B--2---:R-:W-:Y:S01]  /*9200*/  F2FP.F16.F32.PACK_AB R8, R164, R165 ;  /* 0x000000a5a408723e */ /* 0x004fe200000000ff */
[----:B------:R-:W-:Y:S01]  /*9210*/  MUFU.EX2 R108, R112 ;  /* 0x00000070006c7308 */ /* 0x000fe20000000800 */
[----:B-1----:R-:W-:-:S03]  /*9220*/  F2FP.F16.F32.PACK_AB R9, R180, R145 ;  /* 0x00000091b409723e */ /* 0x002fc600000000ff */
[----:B------:R-:W-:Y:S02]  /*9230*/  MUFU.EX2 R107, R107 ;  /* 0x0000006b006b7308 */ /* 0x000fe40000000800 */
[----:B------:R-:W-:Y:S01]  /*9240*/  HMMA.16816.F32 R20, R16, R10, R20 ;  /* 0x0000000a1014723c */ /* 0x000fe20000001814 */
[----:B------:R-:W-:Y:S01]  /*9250*/  F2FP.F16.F32.PACK_AB R10, R155, R156 ;  /* 0x0000009c9b0a723e */ /* 0x000fe200000000ff */
[----:B------:R-:W-:Y:S01]  /*9260*/  MUFU.EX2 R99, R110 ;  /* 0x0000006e00637308 */ /* 0x000fe20000000800 */
[----:B----4-:R-:W-:-:S03]  /*9270*/  F2FP.F16.F32.PACK_AB R11, R186, R141 ;  /* 0x0000008dba0b723e */ /* 0x010fc600000000ff */
[----:B------:R-:W-:Y:S02]  /*9280*/  MUFU.EX2 R104, R104 ;  /* 0x0000006800687308 */ /* 0x000fe40000000800 */
[C---:B------:R-:W-:Y:S02]  /*9290*/  HMMA.16816.F32 R36, R16.reuse, R4, R36 ;  /* 0x000000041024723c */ /* 0x040fe40000001824 */
[----:B------:R1:W-:Y:S04]  /*92a0*/  MUFU.EX2 R93, R95 ;  /* 0x0000005f005d7308 */ /* 0x0003e80000000800 */
[----:B------:R-:W-:Y:S02]  /*92b0*/  MUFU.EX2 R94, R94 ;  /* 0x0000005e005e7308 */ /* 0x000fe40000000800 */
[----:B------:R-:W-:Y:S01]  /*92c0*/  HMMA.16816.F32 R28, R16, R6, R28 ;  /* 0x00000006101c723c */ /* 0x000fe2000000181c */
[----:B------:R-:W2:Y:S01]  /*92d0*/  LDSM.16.MT88.4 R4, [R181+0x7800] ;  /* 0x00780000b504783b */ /* 0x000ea20000004200 */
[--C-:B------:R-:W-:Y:S01]  /*92e0*/  FFMA.FTZ R17, R126, UR19, -R69.reuse ;  /* 0x000000137e117c23 */ /* 0x100fe20008010845 */
[--C-:B------:R-:W-:Y:S01]  /*92f0*/  FFMA.FTZ R16, R124, UR19, -R69.reuse ;  /* 0x000000137c107c23 */ /* 0x100fe20008010845 */
[--C-:B------:R-:W-:Y:S01]  /*9300*/  FFMA.FTZ R126, R120, UR19, -R69.reuse ;  /* 0x00000013787e7c23 */ /* 0x100fe20008010845 */
[--C-:B------:R-:W-:Y:S01]  /*9310*/  FFMA.FTZ R120, R111, UR19, -R68.reuse ;  /* 0x000000136f787c23 */ /* 0x100fe20008010844 */
[----:B------:R-:W-:Y:S02]  /*9320*/  MUFU.EX2 R124, R17 ;  /* 0x00000011007c7308 */ /* 0x000fe40000000800 */
[----:B------:R-:W-:Y:S01]  /*9330*/  HMMA.16816.F32 R24, R8, R32, R24 ;  /* 0x000000200818723c */ /* 0x000fe20000001818 */
[--C-:B------:R-:W-:Y:S01]  /*9340*/  FFMA.FTZ R32, R122, UR19, -R69.reuse ;  /* 0x000000137a207c23 */ /* 0x100fe20008010845 */
[----:B------:R4:W5:Y:S01]  /*9350*/  MUFU.EX2 R33, R16 ;  /* 0x0000001000217308 */ /* 0x0009620000000800 */
[----:B------:R-:W-:Y:S01]  /*9360*/  FFMA.FTZ R122, R117, UR19, -R68 ;  /* 0x00000013757a7c23 */ /* 0x000fe20008010844 */
[----:B-1----:R-:W-:-:S02]  /*9370*/  FFMA.FTZ R95, R82, UR19, -R69 ;  /* 0x00000013525f7c23 */ /* 0x002fc40008010845 */
[----:B------:R-:W-:Y:S02]  /*9380*/  MUFU.EX2 R117, R126 ;  /* 0x0000007e00757308 */ /* 0x000fe40000000800 */
[C---:B------:R-:W-:Y:S01]  /*9390*/  HMMA.16816.F32 R20, R8.reuse, R34, R20 ;  /* 0x000000220814723c */ /* 0x040fe20000001814 */
[----:B------:R-:W-:Y:S01]  /*93a0*/  FFMA.FTZ R35, R115, UR19, -R68 ;  /* 0x0000001373237c23 */ /* 0x000fe20008010844 */
[----:B------:R-:W1:Y:S04]  /*93b0*/  MUFU.EX2 R32, R32 ;  /* 0x0000002000207308 */ /* 0x000e680000000800 */
[----:B------:R-:W-:Y:S01]  /*93c0*/  MUFU.EX2 R34, R122 ;  /* 0x0000007a00227308 */ /* 0x000fe20000000800 */
[----:B----4-:R-:W4:Y:S01]  /*93d0*/  LDSM.16.MT88.4 R16, [R70+0x7800] ;  /* 0x007800004610783b */ /* 0x010f220000004200 */
[----:B---3--:R-:W-:Y:S02]  /*93e0*/  HMMA.16816.F32 R36, R8, R12, R36 ;  /* 0x0000000c0824723c */ /* 0x008fe40000001824 */
[----:B------:R-:W3:Y:S01]  /*93f0*/  MUFU.EX2 R35, R35 ;  /* 0x0000002300237308 */ /* 0x000ee20000000800 */
[----:B-----5:R-:W-:-:S03]  /*9400*/  F2FP.F16.F32.PACK_AB R12, R33, R124 ;  /* 0x0000007c210c723e */ /* 0x020fc600000000ff */
[----:B------:R-:W-:Y:S02]  /*9410*/  MUFU.EX2 R111, R113 ;  /* 0x00000071006f7308 */ /* 0x000fe40000000800 */
[----:B------:R-:W-:Y:S02]  /*9420*/  HMMA.16816.F32 R28, R8, R14, R28 ;  /* 0x0000000e081c723c */ /* 0x000fe4000000181c */
[----:B------:R-:W5:Y:S01]  /*9430*/  MUFU.EX2 R120, R120 ;  /* 0x0000007800787308 */ /* 0x000f620000000800 */
[----:B------:R-:W4:Y:S01]  /*9440*/  LDSM.16.MT88.4 R8, [R181+0x7c00] ;  /* 0x007c0000b508783b */ /* 0x000f220000004200 */
[----:B-1----:R-:W-:Y:S02]  /*9450*/  F2FP.F16.F32.PACK_AB R14, R117, R32 ;  /* 0x00000020750e723e */ /* 0x002fe400000000ff */
[----:B------:R-:W-:Y:S01]  /*9460*/  MUFU.EX2 R85, R109 ;  /* 0x0000006d00557308 */ /* 0x000fe20000000800 */
[----:B---3--:R-:W-:-:S03]  /*9470*/  F2FP.F16.F32.PACK_AB R13, R35, R34 ;  /* 0x00000022230d723e */ /* 0x008fc600000000ff */
[----:B------:R-:W1:Y:S04]  /*9480*/  MUFU.EX2 R92, R92 ;  /* 0x0000005c005c7308 */ /* 0x000e680000000800 */
[----:B------:R-:W-:Y:S01]  /*9490*/  MUFU.EX2 R81, R91 ;  /* 0x0000005b00517308 */ /* 0x000fe20000000800 */
[----:B-----5:R-:W-:-:S03]  /*94a0*/  F2FP.F16.F32.PACK_AB R15, R120, R111 ;  /* 0x0000006f780f723e */ /* 0x020fc600000000ff */
[----:B------:R-:W3:Y:S04]  /*94b0*/  MUFU.EX2 R82, R89 ;  /* 0x0000005900527308 */ /* 0x000ee80000000800 */
[----:B------:R-:W-:Y:S01]  /*94c0*/  MUFU.EX2 R80, R95 ;  /* 0x0000005f00507308 */ /* 0x000fe20000000800 */
[C---:B--2---:R-:W-:Y:S03]  /*94d0*/  HMMA.16816.F32 R24, R12.reuse, R4, R24 ;  /* 0x000000040c18723c */ /* 0x044fe60000001818 */
[----:B------:R-:W2:Y:S05]  /*94e0*/  MUFU.EX2 R55, R86 ;  /* 0x0000005600377308 */ /* 0x000eaa0000000800 */
[C---:B------:R-:W-:Y:S01]  /*94f0*/  HMMA.16816.F32 R20, R12.reuse, R6, R20 ;  /* 0x000000060c14723c */ /* 0x040fe20000001814 */
[----:B------:R-:W5:Y:S07]  /*9500*/  LDSM.16.MT88.4 R4, [R70+0x7c00] ;  /* 0x007c00004604783b */ /* 0x000f6e0000004200 */
[----:B----4-:R-:W-:Y:S01]  /*9510*/  HMMA.16816.F32 R36, R12, R16, R36 ;  /* 0x000000100c24723c */ /* 0x010fe20000001824 */
[----:B------:R-:W-:-:S02]  /*9520*/  F2FP.F16.F32.PACK_AB R16, R107, R108 ;  /* 0x0000006c6b10723e */ /* 0x000fc400000000ff */
[----:B------:R-:W-:-:S05]  /*9530*/  F2FP.F16.F32.PACK_AB R17, R94, R93 ;  /* 0x0000005d5e11723e */ /* 0x000fca00000000ff */
[----:B------:R-:W-:Y:S01]  /*9540*/  HMMA.16816.F32 R28, R12, R18, R28 ;  /* 0x000000120c1c723c */ /* 0x000fe2000000181c */
[----:B------:R-:W4:Y:S01]  /*9550*/  LDSM.16.MT88.4 R12, [R181+0x8000] ;  /* 0x00800000b50c783b */ /* 0x000f220000004200 */
[----:B------:R-:W-:Y:S02]  /*9560*/  F2FP.F16.F32.PACK_AB R18, R104, R99 ;  /* 0x000000636812723e */ /* 0x000fe400000000ff */
[----:B-1----:R-:W-:-:S07]  /*9570*/  F2FP.F16.F32.PACK_AB R19, R92, R85 ;  /* 0x000000555c13723e */ /* 0x002fce00000000ff */
[----:B------:R-:W-:Y:S01]  /*9580*/  HMMA.16816.F32 R20, R16, R10, R20 ;  /* 0x0000000a1014723c */ /* 0x000fe20000001814 */
[----:B------:R-:W-:Y:S01]  /*9590*/  FADD.FTZ R11, R90, R71 ;  /* 0x000000475a0b7221 */ /* 0x000fe20000010000 */
[----:B------:R-:W-:-:S03]  /*95a0*/  FFMA.FTZ R10, R52, UR19, -R68 ;  /* 0x00000013340a7c23 */ /* 0x000fc60008010844 */
[----:B------:R-:W-:Y:S01]  /*95b0*/  FADD.FTZ R88, R88, R11 ;  /* 0x0000000b58587221 */ /* 0x000fe20000010000 */
[----:B------:R-:W-:Y:S02]  /*95c0*/  MUFU.EX2 R71, R10 ;  /* 0x0000000a00477308 */ /* 0x000fe40000000800 */
[----:B------:R-:W-:Y:S01]  /*95d0*/  HMMA.16816.F32 R24, R16, R8, R24 ;  /* 0x000000081018723c */ /* 0x000fe20000001818 */
[--C-:B------:R-:W-:Y:S01]  /*95e0*/  FFMA.FTZ R8, R54, UR19, -R68.reuse ;  /* 0x0000001336087c23 */ /* 0x100fe20008010844 */
[----:B------:R-:W-:Y:S01]  /*95f0*/  FFMA.FTZ R9, R53, UR19, -R68 ;  /* 0x0000001335097c23 */ /* 0x000fe20008010844 */
[----:B------:R-:W-:Y:S01]  /*9600*/  MUFU.EX2 R54, R84 ;  /* 0x0000005400367308 */ /* 0x000fe20000000800 */
[----:B------:R-:W-:-:S03]  /*9610*/  FADD.FTZ R79, R79, R88 ;  /* 0x000000584f4f7221 */ /* 0x000fc60000010000 */
[----:B------:R-:W1:Y:S01]  /*9620*/  MUFU.EX2 R53, R8 ;  /* 0x0000000800357308 */ /* 0x000e620000000800 */
[----:B------:R-:W-:Y:S01]  /*9630*/  FADD.FTZ R106, R106, R79 ;  /* 0x0000004f6a6a7221 */ /* 0x000fe20000010000 */
[----:B-----5:R-:W-:Y:S01]  /*9640*/  HMMA.16816.F32 R36, R16, R4, R36 ;  /* 0x000000041024723c */ /* 0x020fe20000001824 */
[----:B---3--:R-:W-:Y:S01]  /*9650*/  F2FP.F16.F32.PACK_AB R4, R82, R81 ;  /* 0x000000515204723e */ /* 0x008fe200000000ff */
[----:B------:R-:W3:Y:S01]  /*9660*/  MUFU.EX2 R52, R9 ;  /* 0x0000000900347308 */ /* 0x000ee20000000800 */
[----:B------:R-:W-:-:S04]  /*9670*/  FADD.FTZ R106, R103, R106 ;  /* 0x0000006a676a7221 */ /* 0x000fc80000010000 */
[----:B------:R-:W-:Y:S01]  /*9680*/  FADD.FTZ R101, R101, R106 ;  /* 0x0000006a65657221 */ /* 0x000fe20000010000 */
[----:B------:R-:W-:Y:S01]  /*9690*/  HMMA.16816.F32 R28, R16, R6, R28 ;  /* 0x00000006101c723c */ /* 0x000fe2000000181c */
[----:B--2---:R-:W-:Y:S01]  /*96a0*/  F2FP.F16.F32.PACK_AB R6, R55, R80 ;  /* 0x000000503706723e */ /* 0x004fe200000000ff */
[----:B------:R-:W-:Y:S01]  /*96b0*/  FFMA.FTZ R18, R67, UR19, -R69 ;  /* 0x0000001343127c23 */ /* 0x000fe20008010845 */
[----:B------:R-:W-:Y:S01]  /*96c0*/  FADD.FTZ R101, R118, R101 ;  /* 0x0000006576657221 */ /* 0x000fe20000010000 */
[----:B-1----:R-:W-:Y:S01]  /*96d0*/  F2FP.F16.F32.PACK_AB R5, R53, R54 ;  /* 0x000000363505723e */ /* 0x002fe200000000ff */
[--C-:B------:R-:W-:Y:S01]  /*96e0*/  FFMA.FTZ R17, R66, UR19, -R69.reuse ;  /* 0x0000001342117c23 */ /* 0x100fe20008010845 */
[----:B------:R-:W-:Y:S01]  /*96f0*/  FFMA.FTZ R16, R65, UR19, -R69 ;  /* 0x0000001341107c23 */ /* 0x000fe20008010845 */
[----:B------:R-:W-:Y:S01]  /*9700*/  FADD.FTZ R136, R136, R101 ;  /* 0x0000006588887221 */ /* 0x000fe20000010000 */
[----:B---3--:R-:W-:Y:S01]  /*9710*/  F2FP.F16.F32.PACK_AB R7, R71, R52 ;  /* 0x000000344707723e */ /* 0x008fe200000000ff */
[----:B------:R-:W1:Y:S01]  /*9720*/  LDSM.16.MT88.4 R8, [R70+0x8000] ;  /* 0x008000004608783b */ /* 0x000e620000004200 */
[----:B------:R-:W-:Y:S01]  /*9730*/  FFMA.FTZ R19, R64, UR19, -R69 ;  /* 0x0000001340137c23 */ /* 0x000fe20008010845 */
[----:B------:R-:W-:Y:S01]  /*9740*/  FADD.FTZ R136, R125, R136 ;  /* 0x000000887d887221 */ /* 0x000fe20000010000 */
[--C-:B------:R-:W-:Y:S01]  /*9750*/  FFMA.FTZ R64, R50, UR19, -R68.reuse ;  /* 0x0000001332407c23 */ /* 0x100fe20008010844 */
[--C-:B------:R-:W-:Y:S01]  /*9760*/  FFMA.FTZ R65, R49, UR19, -R68.reuse ;  /* 0x0000001331417c23 */ /* 0x100fe20008010844 */
[----:B------:R-:W-:Y:S01]  /*9770*/  FFMA.FTZ R66, R48, UR19, -R68 ;  /* 0x0000001330427c23 */ /* 0x000fe20008010844 */
[C---:B----4-:R-:W-:Y:S01]  /*9780*/  HMMA.16816.F32 R24, R4.reuse, R12, R24 ;  /* 0x0000000c0418723c */ /* 0x050fe20000001818 */
[----:B------:R-:W-:Y:S01]  /*9790*/  FADD.FTZ R13, R119, R100 ;  /* 0x00000064770d7221 */ /* 0x000fe20000010000 */
[----:B------:R-:W-:Y:S01]  /*97a0*/  FADD.FTZ R123, R123, R136 ;  /* 0x000000887b7b7221 */ /* 0x000fe20000010000 */
[----:B------:R-:W-:Y:S01]  /*97b0*/  MUFU.EX2 R50, R51 ;  /* 0x0000003300327308 */ /* 0x000fe20000000800 */
[----:B------:R-:W-:Y:S01]  /*97c0*/  FFMA.FTZ R67, R45, UR19, -R68 ;  /* 0x000000132d437c23 */ /* 0x000fe20008010844 */
[----:B------:R-:W-:Y:S01]  /*97d0*/  FADD.FTZ R13, R134, R13 ;  /* 0x0000000d860d7221 */ /* 0x000fe20000010000 */
[----:B------:R-:W-:Y:S01]  /*97e0*/  FADD.FTZ R138, R138, R123 ;  /* 0x0000007b8a8a7221 */ /* 0x000fe20000010000 */
[----:B------:R-:W-:Y:S01]  /*97f0*/  MUFU.EX2 R18, R18 ;  /* 0x0000001200127308 */ /* 0x000fe20000000800 */
[----:B------:R-:W-:Y:S01]  /*9800*/  HMMA.16816.F32 R20, R4, R14, R20 ;  /* 0x0000000e0414723c */ /* 0x000fe20000001814 */
[----:B------:R-:W-:Y:S01]  /*9810*/  FADD.FTZ R132, R132, R13 ;  /* 0x0000000d84847221 */ /* 0x000fe20000010000 */
[----:B------:R-:W-:Y:S01]  /*9820*/  FADD.FTZ R135, R135, R138 ;  /* 0x0000008a87877221 */ /* 0x000fe20000010000 */
[----:B------:R-:W2:Y:S01]  /*9830*/  LDSM.16.MT88.4 R12, [R181+0x8400] ;  /* 0x00840000b50c783b */ /* 0x000ea20000004200 */
[----:B------:R-:W3:Y:S01]  /*9840*/  MUFU.EX2 R17, R17 ;  /* 0x0000001100117308 */ /* 0x000ee20000000800 */
[----:B------:R-:W-:Y:S01]  /*9850*/  FADD.FTZ R121, R121, R132 ;  /* 0x0000008479797221 */ /* 0x000fe20000010000 */
[----:B------:R-:W-:-:S02]  /*9860*/  FADD.FTZ R135, R146, R135 ;  /* 0x0000008792877221 */ /* 0x000fc40000010000 */
[----:B------:R-:W-:Y:S01]  /*9870*/  MUFU.EX2 R16, R16 ;  /* 0x0000001000107308 */ /* 0x000fe20000000800 */
[----:B------:R-:W-:Y:S01]  /*9880*/  FADD.FTZ R140, R140, R121 ;  /* 0x000000798c8c7221 */ /* 0x000fe20000010000 */
[----:B------:R-:W-:Y:S02]  /*9890*/  FADD.FTZ R144, R144, R135 ;  /* 0x0000008790907221 */ /* 0x000fe40000010000 */
[----:B------:R-:W-:Y:S01]  /*98a0*/  MUFU.EX2 R19, R19 ;  /* 0x0000001300137308 */ /* 0x000fe20000000800 */
[----:B------:R-:W-:Y:S01]  /*98b0*/  FADD.FTZ R140, R133, R140 ;  /* 0x0000008c858c7221 */ /* 0x000fe20000010000 */
[----:B------:R-:W-:Y:S02]  /*98c0*/  FADD.FTZ R139, R139, R144 ;  /* 0x000000908b8b7221 */ /* 0x000fe40000010000 */
[----:B------:R4:W5:Y:S01]  /*98d0*/  MUFU.EX2 R49, R64 ;  /* 0x0000004000317308 */ /* 0x0009620000000800 */
[----:B------:R-:W-:Y:S01]  /*98e0*/  FADD.FTZ R127, R127, R140 ;  /* 0x0000008c7f7f7221 */ /* 0x000fe20000010000 */
[----:B------:R-:W-:-:S02]  /*98f0*/  FADD.FTZ R158, R158, R139 ;  /* 0x0000008b9e9e7221 */ /* 0x000fc40000010000 */
[----:B------:R3:W-:Y:S01]  /*9900*/  MUFU.EX2 R48, R65 ;  /* 0x0000004100307308 */ /* 0x0007e20000000800 */
[----:B------:R-:W-:Y:S01]  /*9910*/  FADD.FTZ R142, R142, R127 ;  /* 0x0000007f8e8e7221 */ /* 0x000fe20000010000 */
[----:B------:R-:W-:Y:S02]  /*9920*/  FADD.FTZ R158, R157, R158 ;  /* 0x0000009e9d9e7221 */ /* 0x000fe40000010000 */
[----:B------:R5:W2:Y:S01]  /*9930*/  MUFU.EX2 R51, R66 ;  /* 0x0000004200337308 */ /* 0x000aa20000000800 */
[----:B------:R-:W-:Y:S01]  /*9940*/  FADD.FTZ R137, R137, R142 ;  /* 0x0000008e89897221 */ /* 0x000fe20000010000 */
[----:B------:R-:W-:Y:S01]  /*9950*/  FADD.FTZ R151, R151, R158 ;  /* 0x0000009e97977221 */ /* 0x000fe20000010000 */
[----:B-1----:R-:W-:Y:S02]  /*9960*/  HMMA.16816.F32 R36, R4, R8, R36 ;  /* 0x000000080424723c */ /* 0x002fe40000001824 */
[----:B------:R-:W-:Y:S01]  /*9970*/  FADD.FTZ R137, R154, R137 ;  /* 0x000000899a897221 */ /* 0x000fe20000010000 */
[----:B------:R-:W-:Y:S01]  /*9980*/  FADD.FTZ R151, R160, R151 ;  /* 0x00000097a0977221 */ /* 0x000fe20000010000 */
[----:B----4-:R-:W-:-:S02]  /*9990*/  FFMA.FTZ R64, R62, UR19, -R69 ;  /* 0x000000133e407c23 */ /* 0x010fc40008010845 */
[----:B------:R-:W-:Y:S01]  /*99a0*/  FADD.FTZ R152, R152, R137 ;  /* 0x0000008998987221 */ /* 0x000fe20000010000 */
[----:B------:R-:W-:Y:S01]  /*99b0*/  FADD.FTZ R190, R190, R151 ;  /* 0x00000097bebe7221 */ /* 0x000fe20000010000 */
[----:B------:R-:W-:Y:S01]  /*99c0*/  HMMA.16816.F32 R28, R4, R10, R28 ;  /* 0x0000000a041c723c */ /* 0x000fe2000000181c */
[----:B------:R-:W1:Y:S01]  /*99d0*/  LDSM.16.MT88.4 R8, [R70+0x8400] ;  /* 0x008400004608783b */ /* 0x000e620000004200 */
[----:B------:R-:W-:Y:S01]  /*99e0*/  FADD.FTZ R147, R147, R152 ;  /* 0x0000009893937221 */ /* 0x000fe20000010000 */
[----:B------:R-:W-:Y:S01]  /*99f0*/  FADD.FTZ R190, R179, R190 ;  /* 0x000000beb3be7221 */ /* 0x000fe20000010000 */
[----:B---3--:R-:W-:Y:S01]  /*9a00*/  FFMA.FTZ R65, R61, UR19, -R69 ;  /* 0x000000133d417c23 */ /* 0x008fe20008010845 */
[----:B------:R-:W-:Y:S01]  /*9a10*/  F2FP.F16.F32.PACK_AB R4, R17, R18 ;  /* 0x000000121104723e */ /* 0x000fe200000000ff */
[----:B------:R-:W-:Y:S01]  /*9a20*/  FADD.FTZ R162, R162, R147 ;  /* 0x00000093a2a27221 */ /* 0x000fe20000010000 */
[----:B------:R-:W-:Y:S01]  /*9a30*/  FADD.FTZ R171, R171, R190 ;  /* 0x000000beabab7221 */ /* 0x000fe20000010000 */
[----:B-----5:R-:W-:Y:S01]  /*9a40*/  F2FP.F16.F32.PACK_AB R5, R49, R50 ;  /* 0x000000323105723e */ /* 0x020fe200000000ff */
[----:B------:R-:W-:Y:S01]  /*9a50*/  FFMA.FTZ R66, R60, UR19, -R69 ;  /* 0x000000133c427c23 */ /* 0x000fe20008010845 */
[----:B------:R-:W-:Y:S01]  /*9a60*/  FADD.FTZ R169, R169, R162 ;  /* 0x000000a2a9a97221 */ /* 0x000fe20000010000 */
[----:B------:R-:W-:Y:S01]  /*9a70*/  FADD.FTZ R192, R192, R171 ;  /* 0x000000abc0c07221 */ /* 0x000fe20000010000 */
[----:B------:R-:W-:Y:S01]  /*9a80*/  F2FP.F16.F32.PACK_AB R6, R19, R16 ;  /* 0x000000101306723e */ /* 0x000fe200000000ff */
[----:B------:R-:W-:Y:S01]  /*9a90*/  MUFU.EX2 R60, R65 ;  /* 0x00000041003c7308 */ /* 0x000fe20000000800 */
[----:B------:R-:W-:Y:S01]  /*9aa0*/  FADD.FTZ R188, R188, R169 ;  /* 0x000000a9bcbc7221 */ /* 0x000fe20000010000 */
[----:B------:R-:W-:Y:S01]  /*9ab0*/  FADD.FTZ R163, R163, R192 ;  /* 0x000000c0a3a37221 */ /* 0x000fe20000010000 */
[----:B--2---:R-:W-:Y:S01]  /*9ac0*/  F2FP.F16.F32.PACK_AB R7, R51, R48 ;  /* 0x000000303307723e */ /* 0x004fe200000000ff */
[----:B------:R2:W-:Y:S01]  /*9ad0*/  MUFU.EX2 R62, R63 ;  /* 0x0000003f003e7308 */ /* 0x0005e20000000800 */
[----:B------:R-:W-:Y:S01]  /*9ae0*/  FADD.FTZ R167, R167, R188 ;  /* 0x000000bca7a77221 */ /* 0x000fe20000010000 */
[----:B------:R-:W-:Y:S01]  /*9af0*/  FADD.FTZ R168, R168, R163 ;  /* 0x000000a3a8a87221 */ /* 0x000fe20000010000 */
[----:B------:R-:W-:Y:S01]  /*9b00*/  FFMA.FTZ R151, R56, UR19, -R69 ;  /* 0x0000001338977c23 */ /* 0x000fe20008010845 */
[----:B------:R3:W4:Y:S01]  /*9b10*/  MUFU.EX2 R61, R64 ;  /* 0x00000040003d7308 */ /* 0x0007220000000800 */
        /* <DEDUP_REMOVED lines=9> */
[C---:B------:R-:W-:Y:S01]  /*9bb0*/  HMMA.16816.F32 R20, R4.reuse, R14, R20 ;  /* 0x0000000e0414723c */ /* 0x040fe20000001814 */
[----:B------:R-:W5:Y:S01]  /*9bc0*/  LDSM.16.MT88.4 R12, [R181+0x8800] ;  /* 0x00880000b50c783b */ /* 0x000f620000004200 */
[----:B------:R-:W-:Y:S01]  /*9bd0*/  FADD.FTZ R170, R187, R170 ;  /* 0x000000aabbaa7221 */ /* 0x000fe20000010000 */
[----:B------:R-:W-:Y:S01]  /*9be0*/  FADD.FTZ R180, R180, R145 ;  /* 0x00000091b4b47221 */ /* 0x000fe20000010000 */
[--C-:B--2---:R-:W-:Y:S01]  /*9bf0*/  FFMA.FTZ R63, R47, UR19, -R68.reuse ;  /* 0x000000132f3f7c23 */ /* 0x104fe20008010844 */
[----:B---3--:R-:W-:Y:S01]  /*9c00*/  FFMA.FTZ R64, R46, UR19, -R68 ;  /* 0x000000132e407c23 */ /* 0x008fe20008010844 */
[----:B------:R-:W-:Y:S01]  /*9c10*/  FADD.FTZ R165, R165, R170 ;  /* 0x000000aaa5a57221 */ /* 0x000fe20000010000 */
[----:B------:R2:W-:Y:S01]  /*9c20*/  MUFU.EX2 R47, R66 ;  /* 0x00000042002f7308 */ /* 0x0005e20000000800 */
[C---:B-1----:R-:W-:Y:S02]  /*9c30*/  HMMA.16816.F32 R36, R4.reuse, R8, R36 ;  /* 0x000000080424723c */ /* 0x042fe40000001824 */
[----:B------:R-:W-:Y:S01]  /*9c40*/  FADD.FTZ R65, R164, R165 ;  /* 0x000000a5a4417221 */ /* 0x000fe20000010000 */
[----:B------:R-:W-:Y:S01]  /*9c50*/  FADD.FTZ R9, R141, R180 ;  /* 0x000000b48d097221 */ /* 0x000fe20000010000 */
[----:B------:R-:W-:Y:S01]  /*9c60*/  MUFU.EX2 R46, R63 ;  /* 0x0000003f002e7308 */ /* 0x000fe20000000800 */
[----:B------:R-:W-:Y:S01]  /*9c70*/  LDSM.16.MT88.4 R164, [R181+0x8c00] ;  /* 0x008c0000b5a4783b */ /* 0x000fe20000004200 */
[----:B------:R-:W-:Y:S01]  /*9c80*/  FADD.FTZ R156, R156, R65 ;  /* 0x000000419c9c7221 */ /* 0x000fe20000010000 */
[----:B------:R-:W-:Y:S01]  /*9c90*/  FADD.FTZ R9, R186, R9 ;  /* 0x00000009ba097221 */ /* 0x000fe20000010000 */
[----:B------:R-:W1:Y:S01]  /*9ca0*/  MUFU.EX2 R45, R64 ;  /* 0x00000040002d7308 */ /* 0x000e620000000800 */
[----:B------:R-:W-:Y:S01]  /*9cb0*/  HMMA.16816.F32 R28, R4, R10, R28 ;  /* 0x0000000a041c723c */ /* 0x000fe2000000181c */
[----:B------:R-:W-:Y:S01]  /*9cc0*/  FADD.FTZ R155, R155, R156 ;  /* 0x0000009c9b9b7221 */ /* 0x000fe20000010000 */
[----:B------:R-:W-:Y:S01]  /*9cd0*/  FADD.FTZ R34, R34, R9 ;  /* 0x0000000922227221 */ /* 0x000fe20000010000 */
[----:B------:R-:W3:Y:S01]  /*9ce0*/  LDSM.16.MT88.4 R4, [R70+0x8800] ;  /* 0x008800004604783b */ /* 0x000ee20000004200 */
[----:B--2---:R-:W-:Y:S01]  /*9cf0*/  FFMA.FTZ R66, R44, UR19, -R68 ;  /* 0x000000132c427c23 */ /* 0x004fe20008010844 */
[----:B------:R-:W-:Y:S01]  /*9d00*/  FADD.FTZ R124, R124, R155 ;  /* 0x0000009b7c7c7221 */ /* 0x000fe20000010000 */
[----:B------:R-:W-:Y:S01]  /*9d10*/  FADD.FTZ R34, R35, R34 ;  /* 0x0000002223227221 */ /* 0x000fe20000010000 */
[----:B------:R-:W-:Y:S01]  /*9d20*/  MUFU.EX2 R44, R67 ;  /* 0x00000043002c7308 */ /* 0x000fe20000000800 */
[----:B------:R-:W2:Y:S01]  /*9d30*/  LDSM.16.MT88.4 R156, [R70+0x8c00] ;  /* 0x008c0000469c783b */ /* 0x000ea20000004200 */
[----:B------:R-:W-:Y:S01]  /*9d40*/  FADD.FTZ R33, R33, R124 ;  /* 0x0000007c21217221 */ /* 0x000fe20000010000 */
[----:B------:R-:W-:Y:S01]  /*9d50*/  FADD.FTZ R111, R111, R34 ;  /* 0x000000226f6f7221 */ /* 0x000fe20000010000 */
[----:B------:R-:W5:Y:S01]  /*9d60*/  MUFU.EX2 R63, R66 ;  /* 0x00000042003f7308 */ /* 0x000f620000000800 */
[----:B----4-:R-:W-:Y:S01]  /*9d70*/  F2FP.F16.F32.PACK_AB R8, R61, R62 ;  /* 0x0000003e3d08723e */ /* 0x010fe200000000ff */
[----:B------:R-:W-:Y:S01]  /*9d80*/  FADD.FTZ R32, R32, R33 ;  /* 0x0000002120207221 */ /* 0x000fe20000010000 */
[----:B------:R-:W-:Y:S01]  /*9d90*/  FADD.FTZ R120, R120, R111 ;  /* 0x0000006f78787221 */ /* 0x000fe20000010000 */
[----:B-1----:R-:W-:Y:S01]  /*9da0*/  F2FP.F16.F32.PACK_AB R9, R45, R46 ;  /* 0x0000002e2d09723e */ /* 0x002fe200000000ff */
[----:B------:R-:W-:Y:S01]  /*9db0*/  FFMA.FTZ R33, R41, UR19, -R68 ;  /* 0x0000001329217c23 */ /* 0x000fe20008010844 */
[----:B------:R-:W-:Y:S01]  /*9dc0*/  FADD.FTZ R117, R117, R32 ;  /* 0x0000002075757221 */ /* 0x000fe20000010000 */
[----:B------:R-:W-:Y:S01]  /*9dd0*/  FADD.FTZ R93, R93, R120 ;  /* 0x000000785d5d7221 */ /* 0x000fe20000010000 */
[----:B------:R-:W-:Y:S01]  /*9de0*/  F2FP.F16.F32.PACK_AB R10, R47, R60 ;  /* 0x0000003c2f0a723e */ /* 0x000fe200000000ff */
[----:B------:R-:W-:Y:S01]  /*9df0*/  FFMA.FTZ R32, R42, UR19, -R68 ;  /* 0x000000132a207c23 */ /* 0x000fe20008010844 */
[----:B------:R-:W-:Y:S01]  /*9e00*/  FADD.FTZ R108, R108, R117 ;  /* 0x000000756c6c7221 */ /* 0x000fe20000010000 */
[----:B------:R-:W-:Y:S01]  /*9e10*/  FADD.FTZ R94, R94, R93 ;  /* 0x0000005d5e5e7221 */ /* 0x000fe20000010000 */
[----:B------:R-:W-:Y:S02]  /*9e20*/  MUFU.EX2 R33, R33 ;  /* 0x0000002100217308 */ /* 0x000fe40000000800 */
[----:B------:R-:W-:Y:S01]  /*9e30*/  FADD.FTZ R108, R107, R108 ;  /* 0x0000006c6b6c7221 */ /* 0x000fe20000010000 */
[----:B------:R-:W-:Y:S01]  /*9e40*/  FADD.FTZ R85, R85, R94 ;  /* 0x0000005e55557221 */ /* 0x000fe20000010000 */
[----:B-----5:R-:W-:Y:S01]  /*9e50*/  F2FP.F16.F32.PACK_AB R11, R63, R44 ;  /* 0x0000002c3f0b723e */ /* 0x020fe200000000ff */
[----:B------:R-:W-:Y:S01]  /*9e60*/  MUFU.EX2 R32, R32 ;  /* 0x0000002000207308 */ /* 0x000fe20000000800 */
[----:B------:R-:W-:Y:S01]  /*9e70*/  FADD.FTZ R99, R99, R108 ;  /* 0x0000006c63637221 */ /* 0x000fe20000010000 */
[----:B------:R-:W-:-:S02]  /*9e80*/  FADD.FTZ R85, R92, R85 ;  /* 0x000000555c557221 */ /* 0x000fc40000010000 */
[----:B------:R-:W1:Y:S01]  /*9e90*/  MUFU.EX2 R152, R152 ;  /* 0x0000009800987308 */ /* 0x000e620000000800 */
[----:B------:R-:W-:Y:S01]  /*9ea0*/  FADD.FTZ R104, R104, R99 ;  /* 0x0000006368687221 */ /* 0x000fe20000010000 */
[----:B------:R-:W-:Y:S01]  /*9eb0*/  FADD.FTZ R54, R54, R85 ;  /* 0x0000005536367221 */ /* 0x000fe20000010000 */
[C---:B------:R-:W-:Y:S01]  /*9ec0*/  HMMA.16816.F32 R24, R8.reuse, R12, R24 ;  /* 0x0000000c0818723c */ /* 0x040fe20000001818 */
[--C-:B------:R-:W-:Y:S01]  /*9ed0*/  FFMA.FTZ R12, R59, UR19, -R69.reuse ;  /* 0x000000133b0c7c23 */ /* 0x100fe20008010845 */
[----:B------:R-:W-:Y:S01]  /*9ee0*/  FADD.FTZ R35, R81, R104 ;  /* 0x0000006851237221 */ /* 0x000fe20000010000 */
[----:B------:R-:W-:Y:S01]  /*9ef0*/  FADD.FTZ R53, R53, R54 ;  /* 0x0000003635357221 */ /* 0x000fe20000010000 */
[----:B------:R-:W-:Y:S02]  /*9f00*/  FFMA.FTZ R13, R58, UR19, -R69 ;  /* 0x000000133a0d7c23 */ /* 0x000fe40008010845 */
        /* <DEDUP_REMOVED lines=9> */
[----:B------:R-:W4:Y:S01]  /*9fa0*/  MUFU.EX2 R13, R13 ;  /* 0x0000000d000d7308 */ /* 0x000f220000000800 */
[C---:B---3--:R-:W-:Y:S01]  /*9fb0*/  HMMA.16816.F32 R36, R8.reuse, R4, R36 ;  /* 0x000000040824723c */ /* 0x048fe20000001824 */
[----:B------:R-:W-:Y:S01]  /*9fc0*/  FADD.FTZ R18, R18, R55 ;  /* 0x0000003712127221 */ /* 0x000fe20000010000 */
[----:B------:R-:W-:Y:S01]  /*9fd0*/  FADD.FTZ R49, R49, R50 ;  /* 0x0000003231317221 */ /* 0x000fe20000010000 */
[----:B------:R-:W3:Y:S02]  /*9fe0*/  MUFU.EX2 R14, R57 ;  /* 0x00000039000e7308 */ /* 0x000ee40000000800 */
[----:B------:R-:W-:Y:S01]  /*9ff0*/  FADD.FTZ R17, R17, R18 ;  /* 0x0000001211117221 */ /* 0x000fe20000010000 */
[----:B------:R-:W-:Y:S01]  /*a000*/  FADD.FTZ R48, R48, R49 ;  /* 0x0000003130307221 */ /* 0x000fe20000010000 */
[----:B------:R-:W5:Y:S01]  /*a010*/  MUFU.EX2 R15, R15 ;  /* 0x0000000f000f7308 */ /* 0x000f620000000800 */
[----:B------:R-:W-:Y:S01]  /*a020*/  HMMA.16816.F32 R28, R8, R6, R28 ;  /* 0x00000006081c723c */ /* 0x000fe2000000181c */
[----:B------:R-:W-:Y:S01]  /*a030*/  FADD.FTZ R16, R16, R17 ;  /* 0x0000001110107221 */ /* 0x000fe20000010000 */
[----:B------:R-:W-:Y:S01]  /*a040*/  FADD.FTZ R51, R51, R48 ;  /* 0x0000003033337221 */ /* 0x000fe20000010000 */
[----:B-1----:R-:W-:-:S02]  /*a050*/  F2FP.F16.F32.PACK_AB R7, R152, R33 ;  /* 0x000000219807723e */ /* 0x002fc400000000ff */
[----:B------:R-:W-:Y:S01]  /*a060*/  FADD.FTZ R19, R19, R16 ;  /* 0x0000001013137221 */ /* 0x000fe20000010000 */
[----:B------:R-:W-:Y:S01]  /*a070*/  FADD.FTZ R46, R46, R51 ;  /* 0x000000332e2e7221 */ /* 0x000fe20000010000 */
[----:B----4-:R-:W-:Y:S02]  /*a080*/  F2FP.F16.F32.PACK_AB R4, R13, R12 ;  /* 0x0000000c0d04723e */ /* 0x010fe400000000ff */
[----:B------:R-:W-:Y:S01]  /*a090*/  FADD.FTZ R62, R62, R19 ;  /* 0x000000133e3e7221 */ /* 0x000fe20000010000 */
[----:B---3--:R-:W-:Y:S01]  /*a0a0*/  F2FP.F16.F32.PACK_AB R6, R151, R14 ;  /* 0x0000000e9706723e */ /* 0x008fe200000000ff */
[----:B------:R-:W-:Y:S01]  /*a0b0*/  FADD.FTZ R45, R45, R46 ;  /* 0x0000002e2d2d7221 */ /* 0x000fe20000010000 */
[----:B-----5:R-:W-:Y:S01]  /*a0c0*/  F2FP.F16.F32.PACK_AB R5, R32, R15 ;  /* 0x0000000f2005723e */ /* 0x020fe200000000ff */
[----:B------:R-:W-:Y:S02]  /*a0d0*/  FADD.FTZ R61, R61, R62 ;  /* 0x0000003e3d3d7221 */ /* 0x000fe40000010000 */
        /* <DEDUP_REMOVED lines=8> */
[----:B--2---:R-:W-:Y:S01]  /*a160*/  HMMA.16816.F32 R160, R4, R156, R36 ;  /* 0x0000009c04a0723c */ /* 0x004fe20000001824 */
[----:B------:R-:W-:-:S02]  /*a170*/  FADD.FTZ R13, R13, R12 ;  /* 0x0000000c0d0d7221 */ /* 0x000fc40000010000 */
[----:B------:R-:W-:Y:S02]  /*a180*/  FADD.FTZ R33, R33, R32 ;  /* 0x0000002021217221 */ /* 0x000fe40000010000 */
[----:B------:R-:W-:Y:S02]  /*a190*/  FADD.FTZ R14, R14, R13 ;  /* 0x0000000d0e0e7221 */ /* 0x000fe40000010000 */
[----:B------:R-:W-:Y:S01]  /*a1a0*/  FADD.FTZ R152, R152, R33 ;  /* 0x0000002198987221 */ /* 0x000fe20000010000 */
[----:B------:R-:W-:Y:S01]  /*a1b0*/  HMMA.16816.F32 R164, R4, R166, R20 ;  /* 0x000000a604a4723c */ /* 0x000fe20000001814 */
[----:B------:R-:W-:-:S07]  /*a1c0*/  FADD.FTZ R151, R151, R14 ;  /* 0x0000000e97977221 */ /* 0x000fce0000010000 */
[----:B------:R-:W-:Y:S01]  /*a1d0*/  HMMA.16816.F32 R156, R4, R158, R28 ;  /* 0x0000009e049c723c */ /* 0x000fe2000000181c */
[----:B------:R-:W-:Y:S07]  /*a1e0*/  BRA.U !UP0, `(.L_x_2215) ;  /* 0x00000075081c7547 */ /* 0x000fee000b800000 */
        /* <DEDUP_REMOVED lines=65> */
.L_x_2216:
[----:B------:R-:W-:Y:S01]  /*a600*/  UMOV UR5, URZ ;  /* 0x000000ff00057c82 */ /* 0x000fe20008000000 */
[----:B------:R-:W-:Y:S01]  /*a610*/  USHF.L.U32 UR4, UR8, 0x8, URZ ;  /* 0x0000000808047899 */ /* 0x000fe200080006ff */
[----:B------:R-:W-:-:S05]  /*a620*/  IADD3 R5, P0, PT, RZ, -UR5, RZ ;  /* 0x80000005ff057c10 */ /* 0x000fca000ff1e0ff */
[----:B------:R-:W-:-:S05]  /*a630*/  IMAD.X R4, RZ, RZ, ~UR4, P0 ;  /* 0x80000004ff047e24 */ /* 0x000fca00080e06ff */
[----:B------:R-:W-:-:S04]  /*a640*/  SHF.R.S64 R5, R5, 0x1f, R4 ;  /* 0x0000001f05057819 */ /* 0x000fc80000001004 */
[----:B------:R-:W-:-:S04]  /*a650*/  IADD3 R182, P0, PT, R5, R182, RZ ;  /* 0x000000b605b67210 */ /* 0x000fc80007f1e0ff */
[----:B------:R-:W-:-:S09]  /*a660*/  LEA.HI.X.SX32 R183, R4, R183, 0x1, P0 ;  /* 0x000000b704b77211 */ /* 0x000fd200000f0eff */
.L_x_2217:
        /* <DEDUP_REMOVED lines=38> */
[----:B------:R-:W-:Y:S01]  /*a8d0*/  @!P3 VIADD R7, R7, UR4 ;  /* 0x000000040707bc36 */ /* 0x000fe20008000000 */
[----:B------:R-:W-:Y:S01]  /*a8e0*/  UISETP.GT.AND UP1, UPT, UR20, UR16, UPT ;  /* 0x000000101400728c */ /* 0x000fe2000bf24270 */
[----:B------:R-:W-:Y:S01]  /*a8f0*/  @!P3 IMAD.WIDE.U32 R4, R4, 0x180, R10 ;  /* 0x000001800404b825 */ /* 0x000fe200078e000a */
[----:B------:R-:W-:Y:S03]  /*a900*/  @P3 STS.128 [R2+0x6000], RZ ;  /* 0x006000ff02003388 */ /* 0x000fe60000000c00 */
[----:B------:R-:W-:Y:S01]  /*a910*/  @!P3 VIADD R33, R9, UR8 ;  /* 0x000000080921bc36 */ /* 0x000fe20008000000 */
[----:B------:R-:W-:Y:S01]  /*a920*/  @!PT LDS RZ, [RZ] ;  /* 0x00000000fffff984 */ /* 0x000fe20000000800 */
[----:B------:R-:W-:Y:S01]  /*a930*/  @!PT LDS RZ, [RZ] ;  /* 0x00000000fffff984 */ /* 0x000fe20000000800 */
[----:B------:R-:W-:Y:S01]  /*a940*/  @!PT LDS RZ, [RZ] ;  /* 0x00000000fffff984 */ /* 0x000fe20000000800 */
[----:B------:R1:W-:Y:S01]  /*a950*/  @!P3 LDGSTS.E.BYPASS.LTC128B.128 [R2+0x6000], desc[UR22][R12.64] ;  /* 0x060000000c02bfae */ /* 0x0003e2000b981a16 */
[----:B------:R-:W-:-:S02]  /*a960*/  @!P3 IMAD.MOV.U32 R32, RZ, RZ, R8 ;  /* 0x000000ffff20b224 */ /* 0x000fc400078e0008 */
        /* <DEDUP_REMOVED lines=27> */
[----:B-1----:R-:W-:Y:S04]  /*ab20*/  LDSM.16.M88.4 R12, [R150] ;  /* 0x00000000960c783b */ /* 0x002fe80000000200 */
[----:B------:R-:W1:Y:S04]  /*ab30*/  LDSM.16.M88.4 R24, [R149] ;  /* 0x000000009518783b */ /* 0x000e680000000200 */
[----:B------:R-:W-:Y:S04]  /*ab40*/  LDSM.16.M88.4 R136, [R3] ;  /* 0x000000000388783b */ /* 0x000fe80000000200 */
[----:B------:R-:W-:Y:S04]  /*ab50*/  LDSM.16.M88.4 R8, [R0] ;  /* 0x000000000008783b */ /* 0x000fe80000000200 */
[----:B------:R-:W3:Y:S04]  /*ab60*/  LDSM.16.M88.4 R116, [R149+0x400] ;  /* 0x000400009574783b */ /* 0x000ee80000000200 */
[----:B--2---:R-:W2:Y:S04]  /*ab70*/  LDSM.16.M88.4 R4, [R149+0x800] ;  /* 0x000800009504783b */ /* 0x004ea80000000200 */
[----:B------:R-:W-:Y:S04]  /*ab80*/  LDSM.16.M88.4 R144, [R0+0x800] ;  /* 0x000800000090783b */ /* 0x000fe80000000200 */
[----:B------:R-:W5:Y:S04]  /*ab90*/  LDSM.16.M88.4 R28, [R0+0x400] ;  /* 0x00040000001c783b */ /* 0x000f680000000200 */
        /* <DEDUP_REMOVED lines=9> */
[----:B---3--:R-:W-:Y:S03]  /*ac30*/  HMMA.16816.F32 R16, R12, R116, RZ ;  /* 0x000000740c10723c */ /* 0x008fe600000018ff */
[----:B------:R-:W3:Y:S04]  /*ac40*/  LDSM.16.M88.4 R60, [R149+0x2400] ;  /* 0x00240000953c783b */ /* 0x000ee80000000200 */
[----:B------:R-:W3:Y:S01]  /*ac50*/  LDSM.16.M88.4 R52, [R149+0x2800] ;  /* 0x002800009534783b */ /* 0x000ee20000000200 */
[C---:B------:R-:W-:Y:S03]  /*ac60*/  HMMA.16816.F32 R20, R136.reuse, R8, R20 ;  /* 0x000000088814723c */ /* 0x040fe60000001814 */
[----:B------:R-:W3:Y:S04]  /*ac70*/  LDSM.16.M88.4 R44, [R149+0x2c00] ;  /* 0x002c0000952c783b */ /* 0x000ee80000000200 */
[----:B------:R-:W3:Y:S01]  /*ac80*/  LDSM.16.M88.4 R36, [R149+0x3000] ;  /* 0x003000009524783b */ /* 0x000ee20000000200 */
[----:B------:R-:W-:Y:S03]  /*ac90*/  HMMA.16816.F32 R24, R136, R10, R24 ;  /* 0x0000000a8818723c */ /* 0x000fe60000001818 */
[----:B------:R-:W-:Y:S04]  /*aca0*/  LDSM.16.M88.4 R140, [R149+0x3c00] ;  /* 0x003c0000958c783b */ /* 0x000fe80000000200 */
[----:B------:R-:W-:Y:S01]  /*acb0*/  LDSM.16.M88.4 R124, [R0+0x1000] ;  /* 0x00100000007c783b */ /* 0x000fe20000000200 */
[----:B--2---:R-:W-:Y:S03]  /*acc0*/  HMMA.16816.F32 R8, R12, R4, RZ ;  /* 0x000000040c08723c */ /* 0x004fe600000018ff */
[----:B------:R-:W-:Y:S01]  /*acd0*/  LDSM.16.M88.4 R132, [R0+0xc00] ;  /* 0x000c00000084783b */ /* 0x000fe20000000200 */
[----:B------:R-:W-:Y:S01]  /*ace0*/  FMUL.FTZ R3, R20, UR15 ;  /* 0x0000000f14037c20 */ /* 0x000fe20008410000 */
[----:B------:R-:W-:-:S02]  /*acf0*/  FMUL.FTZ R154, R23, UR15 ;  /* 0x0000000f179a7c20 */ /* 0x000fc40008410000 */
[----:B------:R-:W0:Y:S01]  /*ad00*/  LDGDEPBAR ;  /* 0x00000000000079af */ /* 0x000e220000000000 */
[----:B------:R-:W-:Y:S02]  /*ad10*/  HMMA.16816.F32 R116, R12, R118, RZ ;  /* 0x000000760c74723c */ /* 0x000fe400000018ff */
[----:B------:R-:W2:Y:S01]  /*ad20*/  MUFU.TANH R3, R3 ;  /* 0x0000000300037308 */ /* 0x000ea20000002400 */
[----:B------:R-:W-:Y:S01]  /*ad30*/  FMUL.FTZ R24, R24, UR15 ;  /* 0x0000000f18187c20 */ /* 0x000fe20008410000 */
[----:B------:R-:W-:Y:S01]  /*ad40*/  FMUL.FTZ R25, R25, UR15 ;  /* 0x0000000f19197c20 */ /* 0x000fe20008410000 */
[----:B------:R-:W-:Y:S01]  /*ad50*/  FMUL.FTZ R26, R26, UR15 ;  /* 0x0000000f1a1a7c20 */ /* 0x000fe20008410000 */
[----:B------:R-:W-:Y:S02]  /*ad60*/  FMUL.FTZ R27, R27, UR15 ;  /* 0x0000000f1b1b7c20 */ /* 0x000fe40008410000 */
[C---:B-----5:R-:W-:Y:S02]  /*ad70*/  HMMA.16816.F32 R16, R136.reuse, R28, R16 ;  /* 0x0000001c8810723c */ /* 0x060fe40000001810 */
[----:B------:R-:W-:Y:S06]  /*ad80*/  MUFU.TANH R155, R24 ;  /* 0x00000018009b7308 */ /* 0x000fec0000002400 */
[C---:B------:R-:W-:Y:S01]  /*ad90*/  HMMA.16816.F32 R8, R136.reuse, R144, R8 ;  /* 0x000000908808723c */ /* 0x040fe20000001808 */
[----:B------:R-:W-:Y:S01]  /*ada0*/  FMUL.FTZ R144, R21, UR15 ;  /* 0x0000000f15907c20 */ /* 0x000fe20008410000 */
[----:B------:R-:W-:Y:S01]  /*adb0*/  FMUL.FTZ R145, R22, UR15 ;  /* 0x0000000f16917c20 */ /* 0x000fe20008410000 */
[----:B------:R-:W-:Y:S01]  /*adc0*/  MUFU.TANH R178, R25 ;  /* 0x0000001900b27308 */ /* 0x000fe20000002400 */
[----:B------:R-:W-:Y:S04]  /*add0*/  LDSM.16.M88.4 R20, [R149+0x3800] ;  /* 0x003800009514783b */ /* 0x000fe80000000200 */
[----:B------:R-:W-:Y:S01]  /*ade0*/  HMMA.16816.F32 R116, R136, R30, R116 ;  /* 0x0000001e8874723c */ /* 0x000fe20000001874 */
[----:B------:R-:W5:Y:S02]  /*adf0*/  LDSM.16.M88.4 R28, [R149+0x3400] ;  /* 0x00340000951c783b */ /* 0x000f640000000200 */
[----:B------:R-:W-:Y:S01]  /*ae00*/  FMUL.FTZ R16, R16, UR15 ;  /* 0x0000000f10107c20 */ /* 0x000fe20008410000 */
[----:B------:R-:W-:Y:S01]  /*ae10*/  FMUL.FTZ R17, R17, UR15 ;  /* 0x0000000f11117c20 */ /* 0x000fe20008410000 */
[----:B------:R-:W-:Y:S01]  /*ae20*/  MUFU.TANH R179, R26 ;  /* 0x0000001a00b37308 */ /* 0x000fe20000002400 */
[----:B------:R-:W-:Y:S01]  /*ae30*/  FMUL.FTZ R186, R18, UR15 ;  /* 0x0000000f12ba7c20 */ /* 0x000fe20008410000 */
[----:B------:R-:W-:Y:S01]  /*ae40*/  FMUL.FTZ R187, R19, UR15 ;  /* 0x0000000f13bb7c20 */ /* 0x000fe20008410000 */
[C---:B----4-:R-:W-:Y:S05]  /*ae50*/  HMMA.16816.F32 R96, R12.reuse, R92, RZ ;  /* 0x0000005c0c60723c */ /* 0x050fea00000018ff */
[----:B------:R4:W-:Y:S03]  /*ae60*/  MUFU.TANH R180, R27 ;  /* 0x0000001b00b47308 */ /* 0x0009e60000002400 */
[----:B------:R-:W-:Y:S03]  /*ae70*/  HMMA.16816.F32 R92, R12, R94, RZ ;  /* 0x0000005e0c5c723c */ /* 0x000fe600000018ff */
[----:B------:R-:W-:-:S02]  /*ae80*/  FMUL.FTZ R188, R116, UR15 ;  /* 0x0000000f74bc7c20 */ /* 0x000fc40008410000 */
[----:B------:R-:W-:Y:S03]  /*ae90*/  MUFU.TANH R184, R16 ;  /* 0x0000001000b87308 */ /* 0x000fe60000002400 */
[C---:B------:R-:W-:Y:S05]  /*aea0*/  HMMA.16816.F32 R4, R12.reuse, R6, RZ ;  /* 0x000000060c04723c */ /* 0x040fea00000018ff */
[----:B------:R2:W-:Y:S03]  /*aeb0*/  MUFU.TANH R185, R17 ;  /* 0x0000001100b97308 */ /* 0x0005e60000002400 */
[C---:B------:R-:W-:Y:S05]  /*aec0*/  HMMA.16816.F32 R104, R12.reuse, R100, RZ ;  /* 0x000000640c68723c */ /* 0x040fea00000018ff */
[----:B------:R-:W-:Y:S03]  /*aed0*/  MUFU.TANH R144, R144 ;  /* 0x0000009000907308 */ /* 0x000fe60000002400 */
[C---:B------:R-:W-:Y:S05]  /*aee0*/  HMMA.16816.F32 R112, R12.reuse, R108, RZ ;  /* 0x0000006c0c70723c */ /* 0x040fea00000018ff */
[----:B------:R-:W2:Y:S03]  /*aef0*/  MUFU.TANH R145, R145 ;  /* 0x0000009100917308 */ /* 0x000ea60000002400 */
[----:B------:R-:W-:Y:S05]  /*af00*/  HMMA.16816.F32 R108, R12, R110, RZ ;  /* 0x0000006e0c6c723c */ /* 0x000fea00000018ff */
[----:B------:R-:W-:Y:S03]  /*af10*/  MUFU.TANH R154, R154 ;  /* 0x0000009a009a7308 */ /* 0x000fe60000002400 */
[C---:B-1----:R-:W-:Y:S05]  /*af20*/  HMMA.16816.F32 R96, R136.reuse, R120, R96 ;  /* 0x000000788860723c */ /* 0x042fea0000001860 */
[----:B------:R-:W-:Y:S03]  /*af30*/  MUFU.TANH R186, R186 ;  /* 0x000000ba00ba7308 */ /* 0x000fe60000002400 */
[----:B------:R-:W-:Y:S01]  /*af40*/  HMMA.16816.F32 R92, R136, R122, R92 ;  /* 0x0000007a885c723c */ /* 0x000fe2000000185c */
[----:B------:R-:W1:Y:S04]  /*af50*/  LDSM.16.M88.4 R120, [R0+0x2400] ;  /* 0x002400000078783b */ /* 0x000e680000000200 */
[----:B------:R-:W-:Y:S03]  /*af60*/  MUFU.TANH R187, R187 ;  /* 0x000000bb00bb7308 */ /* 0x000fe60000002400 */
[----:B------:R-:W-:Y:S03]  /*af70*/  HMMA.16816.F32 R100, R12, R102, RZ ;  /* 0x000000660c64723c */ /* 0x000fe600000018ff */
[----:B------:R-:W-:Y:S01]  /*af80*/  FMUL.FTZ R99, R99, UR15 ;  /* 0x0000000f63637c20 */ /* 0x000fe20008410000 */
[----:B------:R-:W-:Y:S01]  /*af90*/  FMUL.FTZ R98, R98, UR15 ;  /* 0x0000000f62627c20 */ /* 0x000fe20008410000 */
[----:B------:R-:W-:Y:S01]  /*afa0*/  MUFU.TANH R188, R188 ;  /* 0x000000bc00bc7308 */ /* 0x000fe20000002400 */
[----:B------:R-:W-:-:S02]  /*afb0*/  FMUL.FTZ R96, R96, UR15 ;  /* 0x0000000f60607c20 */ /* 0x000fc40008410000 */
[C---:B------:R-:W-:Y:S03]  /*afc0*/  HMMA.16816.F32 R88, R12.reuse, R84, RZ ;  /* 0x000000540c58723c */ /* 0x040fe600000018ff */
[----:B------:R-:W-:Y:S02]  /*afd0*/  FMUL.FTZ R95, R95, UR15 ;  /* 0x0000000f5f5f7c20 */ /* 0x000fe40008410000 */
[----:B------:R-:W-:Y:S03]  /*afe0*/  MUFU.TANH R96, R96 ;  /* 0x0000006000607308 */ /* 0x000fe60000002400 */
[C---:B------:R-:W-:Y:S08]  /*aff0*/  HMMA.16816.F32 R80, R12.reuse, R76, RZ ;  /* 0x0000004c0c50723c */ /* 0x040ff000000018ff */
[C---:B------:R-:W-:Y:S08]  /*b000*/  HMMA.16816.F32 R72, R12.reuse, R68, RZ ;  /* 0x000000440c48723c */ /* 0x040ff000000018ff */
[C---:B---3--:R-:W-:Y:S08]  /*b010*/  HMMA.16816.F32 R64, R12.reuse, R60, RZ ;  /* 0x0000003c0c40723c */ /* 0x048ff000000018ff */
[C---:B------:R-:W-:Y:S08]  /*b020*/  HMMA.16816.F32 R56, R12.reuse, R52, RZ ;  /* 0x000000340c38723c */ /* 0x040ff000000018ff */
[C---:B------:R-:W-:Y:S08]  /*b030*/  HMMA.16816.F32 R48, R12.reuse, R44, RZ ;  /* 0x0000002c0c30723c */ /* 0x040ff000000018ff */
[C---:B------:R-:W-:Y:S08]  /*b040*/  HMMA.16816.F32 R40, R12.reuse, R36, RZ ;  /* 0x000000240c28723c */ /* 0x040ff000000018ff */
[C---:B-----5:R-:W-:Y:S08]  /*b050*/  HMMA.16816.F32 R32, R12.reuse, R28, RZ ;  /* 0x0000001c0c20723c */ /* 0x060ff000000018ff */
[----:B----4-:R-:W-:Y:S08]  /*b060*/  HMMA.16816.F32 R24, R12, R20, RZ ;  /* 0x000000140c18723c */ /* 0x010ff000000018ff */
[----:B------:R-:W-:Y:S01]  /*b070*/  HMMA.16816.F32 R4, R136, R146, R4 ;  /* 0x000000928804723c */ /* 0x000fe20000001804 */
[----:B------:R-:W-:-:S06]  /*b080*/  FMUL.FTZ R146, R9, UR15 ;  /* 0x0000000f09927c20 */ /* 0x000fcc0008410000 */
[----:B------:R-:W-:Y:S01]  /*b090*/  MUFU.TANH R146, R146 ;  /* 0x0000009200927308 */ /* 0x000fe20000002400 */
[C---:B------:R-:W-:Y:S08]  /*b0a0*/  HMMA.16816.F32 R84, R12.reuse, R86, RZ ;  /* 0x000000560c54723c */ /* 0x040ff000000018ff */
[----:B------:R-:W-:Y:S03]  /*b0b0*/  HMMA.16816.F32 R76, R12, R78, RZ ;  /* 0x0000004e0c4c723c */ /* 0x000fe600000018ff */
[----:B------:R-:W-:Y:S01]  /*b0c0*/  FMUL.FTZ R147, R6, UR15 ;  /* 0x0000000f06937c20 */ /* 0x000fe20008410000 */
[----:B------:R-:W-:-:S04]  /*b0d0*/  FMUL.FTZ R189, R7, UR15 ;  /* 0x0000000f07bd7c20 */ /* 0x000fc80008410000 */
[C---:B------:R-:W-:Y:S01]  /*b0e0*/  HMMA.16816.F32 R68, R12.reuse, R70, RZ ;  /* 0x000000460c44723c */ /* 0x040fe200000018ff */
[----:B------:R-:W-:Y:S07]  /*b0f0*/  MUFU.TANH R147, R147 ;  /* 0x0000009300937308 */ /* 0x000fee0000002400 */
[C---:B------:R-:W-:Y:S01]  /*b100*/  HMMA.16816.F32 R60, R12.reuse, R62, RZ ;  /* 0x0000003e0c3c723c */ /* 0x040fe200000018ff */
[----:B------:R-:W-:Y:S07]  /*b110*/  MUFU.TANH R189, R189 ;  /* 0x000000bd00bd7308 */ /* 0x000fee0000002400 */
[C---:B------:R-:W-:Y:S08]  /*b120*/  HMMA.16816.F32 R52, R12.reuse, R54, RZ ;  /* 0x000000360c34723c */ /* 0x040ff000000018ff */
[C---:B------:R-:W-:Y:S08]  /*b130*/  HMMA.16816.F32 R44, R12.reuse, R46, RZ ;  /* 0x0000002e0c2c723c */ /* 0x040ff000000018ff */
[C---:B------:R-:W-:Y:S08]  /*b140*/  HMMA.16816.F32 R36, R12.reuse, R38, RZ ;  /* 0x000000260c24723c */ /* 0x040ff000000018ff */
[C---:B------:R-:W-:Y:S08]  /*b150*/  HMMA.16816.F32 R28, R12.reuse, R30, RZ ;  /* 0x0000001e0c1c723c */ /* 0x040ff000000018ff */
[C---:B------:R-:W-:Y:S08]  /*b160*/  HMMA.16816.F32 R20, R12.reuse, R22, RZ ;  /* 0x000000160c14723c */ /* 0x040ff000000018ff */
[----:B--2---:R-:W-:Y:S01]  /*b170*/  HMMA.16816.F32 R16, R12, R140, RZ ;  /* 0x0000008c0c10723c */ /* 0x004fe200000018ff */
[----:B------:R-:W-:Y:S01]  /*b180*/  FMUL.FTZ R140, R117, UR15 ;  /* 0x0000000f758c7c20 */ /* 0x000fe20008410000 */
[----:B------:R-:W-:-:S05]  /*b190*/  FMUL.FTZ R141, R118, UR15 ;  /* 0x0000000f768d7c20 */ /* 0x000fca0008410000 */
[----:B------:R-:W-:Y:S01]  /*b1a0*/  MUFU.TANH R140, R140 ;  /* 0x0000008c008c7308 */ /* 0x000fe20000002400 */
[----:B------:R-:W-:Y:S01]  /*b1b0*/  HMMA.16816.F32 R12, R12, R142, RZ ;  /* 0x0000008e0c0c723c */ /* 0x000fe200000018ff */
[----:B------:R-:W-:Y:S01]  /*b1c0*/  FMUL.FTZ R143, R8, UR15 ;  /* 0x0000000f088f7c20 */ /* 0x000fe20008410000 */
[----:B------:R-:W-:Y:S02]  /*b1d0*/  FMUL.FTZ R142, R119, UR15 ;  /* 0x0000000f778e7c20 */ /* 0x000fe40008410000 */
[----:B------:R-:W-:Y:S03]  /*b1e0*/  LDSM.16.M88.4 R116, [R0+0x1800] ;  /* 0x001800000074783b */ /* 0x000fe60000000200 */
[----:B------:R-:W-:Y:S01]  /*b1f0*/  MUFU.TANH R141, R141 ;  /* 0x0000008d008d7308 */ /* 0x000fe20000002400 */
[----:B------:R-:W-:Y:S01]  /*b200*/  HMMA.16816.F32 R104, R136, R124, R104 ;  /* 0x0000007c8868723c */ /* 0x000fe20000001868 */
[----:B------:R-:W-:Y:S01]  /*b210*/  FMUL.FTZ R124, R10, UR15 ;  /* 0x0000000f0a7c7c20 */ /* 0x000fe20008410000 */
[----:B------:R-:W-:-:S02]  /*b220*/  FMUL.FTZ R125, R11, UR15 ;  /* 0x0000000f0b7d7c20 */ /* 0x000fc40008410000 */
[----:B------:R-:W2:Y:S03]  /*b230*/  LDSM.16.M88.4 R8, [R0+0x2000] ;  /* 0x002000000008783b */ /* 0x000ea60000000200 */
[----:B------:R-:W-:Y:S01]  /*b240*/  MUFU.TANH R143, R143 ;  /* 0x0000008f008f7308 */ /* 0x000fe20000002400 */
[C---:B------:R-:W-:Y:S07]  /*b250*/  HMMA.16816.F32 R108, R136.reuse, R134, R108 ;  /* 0x00000086886c723c */ /* 0x040fee000000186c */
[----:B------:R-:W-:Y:S01]  /*b260*/  MUFU.TANH R142, R142 ;  /* 0x0000008e008e7308 */ /* 0x000fe20000002400 */
[----:B------:R-:W-:Y:S01]  /*b270*/  HMMA.16816.F32 R100, R136, R126, R100 ;  /* 0x0000007e8864723c */ /* 0x000fe20000001864 */
[----:B------:R-:W-:Y:S01]  /*b280*/  FMUL.FTZ R126, R4, UR15 ;  /* 0x0000000f047e7c20 */ /* 0x000fe20008410000 */
[----:B------:R-:W-:Y:S01]  /*b290*/  FMUL.FTZ R127, R5, UR15 ;  /* 0x0000000f057f7c20 */ /* 0x000fe20008410000 */
[----:B------:R-:W-:Y:S01]  /*b2a0*/  FMUL.FTZ R105, R105, UR15 ;  /* 0x0000000f69697c20 */ /* 0x000fe20008410000 */
[----:B------:R-:W3:Y:S01]  /*b2b0*/  LDSM.16.M88.4 R4, [R0+0x2800] ;  /* 0x002800000004783b */ /* 0x000ee20000000200 */
[----:B------:R-:W-:-:S02]  /*b2c0*/  FMUL.FTZ R104, R104, UR15 ;  /* 0x0000000f68687c20 */ /* 0x000fc40008410000 */
[----:B------:R-:W-:Y:S01]  /*b2d0*/  MUFU.TANH R125, R125 ;  /* 0x0000007d007d7308 */ /* 0x000fe20000002400 */
[C---:B------:R-:W-:Y:S01]  /*b2e0*/  HMMA.16816.F32 R112, R136.reuse, R132, R112 ;  /* 0x000000848870723c */ /* 0x040fe20000001870 */
[----:B------:R-:W4:Y:S02]  /*b2f0*/  LDSM.16.M88.4 R132, [R0+0x1c00] ;  /* 0x001c00000084783b */ /* 0x000f240000000200 */
[----:B------:R-:W-:Y:S01]  /*b300*/  FMUL.FTZ R108, R108, UR15 ;  /* 0x0000000f6c6c7c20 */ /* 0x000fe20008410000 */
[----:B------:R-:W-:Y:S01]  /*b310*/  FMUL.FTZ R109, R109, UR15 ;  /* 0x0000000f6d6d7c20 */ /* 0x000fe20008410000 */
[----:B------:R-:W-:Y:S02]  /*b320*/  FMUL.FTZ R190, R111, UR15 ;  /* 0x0000000f6fbe7c20 */ /* 0x000fe40008410000 */
[----:B------:R-:W-:Y:S01]  /*b330*/  MUFU.TANH R124, R124 ;  /* 0x0000007c007c7308 */ /* 0x000fe20000002400 */
[----:B-1----:R-:W-:Y:S03]  /*b340*/  HMMA.16816.F32 R64, R136, R120, R64 ;  /* 0x000000788840723c */ /* 0x002fe60000001840 */
[----:B------:R-:W-:Y:S01]  /*b350*/  FMUL.FTZ R102, R102, UR15 ;  /* 0x0000000f66667c20 */ /* 0x000fe20008410000 */
[----:B------:R-:W-:Y:S01]  /*b360*/  FMUL.FTZ R101, R101, UR15 ;  /* 0x0000000f65657c20 */ /* 0x000fe20008410000 */
[----:B------:R-:W-:-:S02]  /*b370*/  FMUL.FTZ R103, R103, UR15 ;  /* 0x0000000f67677c20 */ /* 0x000fc40008410000 */
[----:B------:R-:W-:Y:S01]  /*b380*/  MUFU.TANH R121, R108 ;  /* 0x0000006c00797308 */ /* 0x000fe20000002400 */
[----:B------:R-:W-:Y:S01]  /*b390*/  HMMA.16816.F32 R60, R136, R122, R60 ;  /* 0x0000007a883c723c */ /* 0x000fe2000000183c */
[----:B------:R-:W-:Y:S02]  /*b3a0*/  FMUL.FTZ R123, R110, UR15 ;  /* 0x0000000f6e7b7c20 */ /* 0x000fe40008410000 */
[----:B------:R-:W-:Y:S01]  /*b3b0*/  FMUL.FTZ R112, R112, UR15 ;  /* 0x0000000f70707c20 */ /* 0x000fe20008410000 */
[----:B------:R-:W-:-:S03]  /*b3c0*/  FMUL.FTZ R113, R113, UR15 ;  /* 0x0000000f71717c20 */ /* 0x000fc60008410000 */
[----:B------:R1:W-:Y:S01]  /*b3d0*/  MUFU.TANH R122, R109 ;  /* 0x0000006d007a7308 */ /* 0x0003e20000002400 */
[C---:B--2---:R-:W-:Y:S03]  /*b3e0*/  HMMA.16816.F32 R72, R136.reuse, R8, R72 ;  /* 0x000000088848723c */ /* 0x044fe60000001848 */
[----:B------:R-:W-:Y:S01]  /*b3f0*/  FMUL.FTZ R65, R65, UR15 ;  /* 0x0000000f41417c20 */ /* 0x000fe20008410000 */
[----:B------:R-:W-:Y:S01]  /*b400*/  FMUL.FTZ R66, R66, UR15 ;  /* 0x0000000f42427c20 */ /* 0x000fe20008410000 */
[----:B------:R-:W-:Y:S02]  /*b410*/  FMUL.FTZ R67, R67, UR15 ;  /* 0x0000000f43437c20 */ /* 0x000fe40008410000 */
[----:B------:R-:W-:Y:S01]  /*b420*/  MUFU.TANH R126, R126 ;  /* 0x0000007e007e7308 */ /* 0x000fe20000002400 */
[C---:B------:R-:W-:Y:S01]  /*b430*/  HMMA.16816.F32 R68, R136.reuse, R10, R68 ;  /* 0x0000000a8844723c */ /* 0x040fe20000001844 */
[----:B------:R-:W-:Y:S02]  /*b440*/  LDSM.16.M88.4 R8, [R0+0x3000] ;  /* 0x003000000008783b */ /* 0x000fe40000000200 */
[----:B------:R-:W-:Y:S01]  /*b450*/  FMUL.FTZ R60, R60, UR15 ;  /* 0x0000000f3c3c7c20 */ /* 0x000fe20008410000 */
[----:B------:R-:W-:Y:S01]  /*b460*/  FMUL.FTZ R61, R61, UR15 ;  /* 0x0000000f3d3d7c20 */ /* 0x000fe20008410000 */
[----:B------:R-:W-:Y:S01]  /*b470*/  FMUL.FTZ R62, R62, UR15 ;  /* 0x0000000f3e3e7c20 */ /* 0x000fe20008410000 */
[----:B------:R-:W-:Y:S01]  /*b480*/  FMUL.FTZ R63, R63, UR15 ;  /* 0x0000000f3f3f7c20 */ /* 0x000fe20008410000 */
[----:B------:R-:W2:Y:S01]  /*b490*/  MUFU.TANH R127, R127 ;  /* 0x0000007f007f7308 */ /* 0x000ea20000002400 */
[C---:B---3--:R-:W-:Y:S01]  /*b4a0*/  HMMA.16816.F32 R56, R136.reuse, R4, R56 ;  /* 0x000000048838723c */ /* 0x048fe20000001838 */
[----:B-1----:R-:W1:Y:S06]  /*b4b0*/  LDSM.16.M88.4 R108, [R0+0x3c00] ;  /* 0x003c0000006c783b */ /* 0x002e6c0000000200 */
[----:B------:R-:W-:Y:S01]  /*b4c0*/  MUFU.TANH R123, R123 ;  /* 0x0000007b007b7308 */ /* 0x000fe20000002400 */
[----:B------:R-:W-:Y:S01]  /*b4d0*/  HMMA.16816.F32 R52, R136, R6, R52 ;  /* 0x000000068834723c */ /* 0x000fe20000001834 */
[----:B------:R-:W3:Y:S02]  /*b4e0*/  LDSM.16.M88.4 R4, [R0+0x3800] ;  /* 0x003800000004783b */ /* 0x000ee40000000200 */
[----:B------:R-:W-:Y:S01]  /*b4f0*/  FMUL.FTZ R69, R69, UR15 ;  /* 0x0000000f45457c20 */ /* 0x000fe20008410000 */
[----:B------:R-:W-:Y:S01]  /*b500*/  FMUL.FTZ R70, R70, UR15 ;  /* 0x0000000f46467c20 */ /* 0x000fe20008410000 */
[----:B------:R-:W-:-:S02]  /*b510*/  FMUL.FTZ R71, R71, UR15 ;  /* 0x0000000f47477c20 */ /* 0x000fc40008410000 */
[----:B------:R-:W-:Y:S01]  /*b520*/  MUFU.TANH R104, R104 ;  /* 0x0000006800687308 */ /* 0x000fe20000002400 */
[C---:B------:R-:W-:Y:S03]  /*b530*/  HMMA.16816.F32 R84, R136.reuse, R118, R84 ;  /* 0x000000768854723c */ /* 0x040fe60000001854 */
[----:B------:R-:W-:Y:S01]  /*b540*/  FMUL.FTZ R56, R56, UR15 ;  /* 0x0000000f38387c20 */ /* 0x000fe20008410000 */
[----:B------:R-:W-:Y:S01]  /*b550*/  FMUL.FTZ R57, R57, UR15 ;  /* 0x0000000f39397c20 */ /* 0x000fe20008410000 */
[----:B------:R-:W-:Y:S01]  /*b560*/  FMUL.FTZ R58, R58, UR15 ;  /* 0x0000000f3a3a7c20 */ /* 0x000fe20008410000 */
[----:B------:R-:W-:Y:S01]  /*b570*/  FMUL.FTZ R59, R59, UR15 ;  /* 0x0000000f3b3b7c20 */ /* 0x000fe20008410000 */
[----:B------:R-:W-:Y:S01]  /*b580*/  MUFU.TANH R101, R101 ;  /* 0x0000006500657308 */ /* 0x000fe20000002400 */
[C---:B----4-:R-:W-:Y:S03]  /*b590*/  HMMA.16816.F32 R80, R136.reuse, R132, R80 ;  /* 0x000000848850723c */ /* 0x050fe60000001850 */
[----:B------:R-:W-:Y:S01]  /*b5a0*/  FMUL.FTZ R52, R52, UR15 ;  /* 0x0000000f34347c20 */ /* 0x000fe20008410000 */
[----:B------:R-:W-:Y:S01]  /*b5b0*/  FMUL.FTZ R53, R53, UR15 ;  /* 0x0000000f35357c20 */ /* 0x000fe20008410000 */
[----:B------:R-:W-:Y:S01]  /*b5c0*/  FMUL.FTZ R54, R54, UR15 ;  /* 0x0000000f36367c20 */ /* 0x000fe20008410000 */
[----:B------:R-:W-:Y:S01]  /*b5d0*/  FMUL.FTZ R55, R55, UR15 ;  /* 0x0000000f37377c20 */ /* 0x000fe20008410000 */
[----:B------:R-:W-:Y:S01]  /*b5e0*/  MUFU.TANH R132, R112 ;  /* 0x0000007000847308 */ /* 0x000fe20000002400 */
[----:B------:R-:W-:Y:S01]  /*b5f0*/  HMMA.16816.F32 R76, R136, R134, R76 ;  /* 0x00000086884c723c */ /* 0x000fe2000000184c */
[----:B------:R-:W-:Y:S01]  /*b600*/  FMUL.FTZ R134, R114, UR15 ;  /* 0x0000000f72867c20 */ /* 0x000fe20008410000 */
[----:B------:R-:W-:-:S05]  /*b610*/  FMUL.FTZ R135, R115, UR15 ;  /* 0x0000000f73877c20 */ /* 0x000fca0008410000 */
[----:B------:R4:W-:Y:S01]  /*b620*/  MUFU.TANH R133, R113 ;  /* 0x0000007100857308 */ /* 0x0009e20000002400 */
[C---:B------:R-:W-:Y:S01]  /*b630*/  HMMA.16816.F32 R88, R136.reuse, R116, R88 ;  /* 0x000000748858723c */ /* 0x040fe20000001858 */
[----:B------:R-:W5:Y:S06]  /*b640*/  LDSM.16.M88.4 R116, [R0+0x2c00] ;  /* 0x002c00000074783b */ /* 0x000f6c0000000200 */
[----:B------:R-:W-:Y:S01]  /*b650*/  MUFU.TANH R134, R134 ;  /* 0x0000008600867308 */ /* 0x000fe20000002400 */
[----:B-1----:R-:W-:Y:S03]  /*b660*/  HMMA.16816.F32 R12, R136, R110, R12 ;  /* 0x0000006e880c723c */ /* 0x002fe6000000180c */
[----:B------:R-:W-:-:S04]  /*b670*/  FMUL.FTZ R79, R79, UR15 ;  /* 0x0000000f4f4f7c20 */ /* 0x000fc80008410000 */
[----:B------:R-:W-:Y:S01]  /*b680*/  MUFU.TANH R135, R135 ;  /* 0x0000008700877308 */ /* 0x000fe20000002400 */
[C---:B------:R-:W-:Y:S01]  /*b690*/  HMMA.16816.F32 R36, R136.reuse, R10, R36 ;  /* 0x0000000a8824723c */ /* 0x040fe20000001824 */
[----:B----4-:R1:W4:Y:S01]  /*b6a0*/  LDSM.16.M88.4 R112, [R0+0x3400] ;  /* 0x003400000070783b */ /* 0x0103220000000200 */
[----:B------:R-:W-:Y:S01]  /*b6b0*/  FMUL.FTZ R11, R93, UR15 ;  /* 0x0000000f5d0b7c20 */ /* 0x000fe20008410000 */
[----:B------:R-:W-:Y:S01]  /*b6c0*/  FMUL.FTZ R93, R85, UR15 ;  /* 0x0000000f555d7c20 */ /* 0x000fe20008410000 */
[----:B------:R-:W-:Y:S01]  /*b6d0*/  FMUL.FTZ R85, R77, UR15 ;  /* 0x0000000f4d557c20 */ /* 0x000fe20008410000 */
[----:B------:R-:W-:Y:S01]  /*b6e0*/  FMUL.FTZ R77, R74, UR15 ;  /* 0x0000000f4a4d7c20 */ /* 0x000fe20008410000 */
[----:B------:R-:W-:Y:S01]  /*b6f0*/  FMUL.FTZ R74, R68, UR15 ;  /* 0x0000000f444a7c20 */ /* 0x000fe20008410000 */
[----:B------:R-:W-:Y:S01]  /*b700*/  FMUL.FTZ R68, R64, UR15 ;  /* 0x0000000f40447c20 */ /* 0x000fe20008410000 */
[----:B------:R-:W-:Y:S01]  /*b710*/  FMUL.FTZ R10, R100, UR15 ;  /* 0x0000000f640a7c20 */ /* 0x000fe20008410000 */
[----:B------:R2:W-:Y:S01]  /*b720*/  MUFU.TANH R64, R11 ;  /* 0x0000000b00407308 */ /* 0x0005e20000002400 */
[----:B------:R-:W-:Y:S01]  /*b730*/  FMUL.FTZ R100, R97, UR15 ;  /* 0x0000000f61647c20 */ /* 0x000fe20008410000 */
[C---:B---3--:R-:W-:Y:S01]  /*b740*/  HMMA.16816.F32 R20, R136.reuse, R6, R20 ;  /* 0x000000068814723c */ /* 0x048fe20000001814 */
[----:B------:R-:W-:Y:S01]  /*b750*/  FMUL.FTZ R14, R14, UR15 ;  /* 0x0000000f0e0e7c20 */ /* 0x000fe20008410000 */
[----:B------:R-:W-:Y:S01]  /*b760*/  FMUL.FTZ R97, R92, UR15 ;  /* 0x0000000f5c617c20 */ /* 0x000fe20008410000 */
[----:B------:R-:W-:Y:S01]  /*b770*/  FMUL.FTZ R7, R90, UR15 ;  /* 0x0000000f5a077c20 */ /* 0x000fe20008410000 */
[----:B------:R-:W-:Y:S01]  /*b780*/  FMUL.FTZ R6, R91, UR15 ;  /* 0x0000000f5b067c20 */ /* 0x000fe20008410000 */
[----:B------:R-:W-:Y:S01]  /*b790*/  FMUL.FTZ R90, R86, UR15 ;  /* 0x0000000f565a7c20 */ /* 0x000fe20008410000 */
[----:B------:R3:W-:Y:S01]  /*b7a0*/  MUFU.TANH R92, R100 ;  /* 0x00000064005c7308 */ /* 0x0007e20000002400 */
        /* <DEDUP_REMOVED lines=8> */
[----:B------:R-:W-:Y:S01]  /*b830*/  FMUL.FTZ R82, R78, UR15 ;  /* 0x0000000f4e527c20 */ /* 0x000fe20008410000 */
[----:B--2---:R-:W-:Y:S01]  /*b840*/  FMUL.FTZ R11, R12, UR15 ;  /* 0x0000000f0c0b7c20 */ /* 0x004fe20008410000 */
[----:B------:R-:W-:Y:S01]  /*b850*/  FMUL.FTZ R78, R73, UR15 ;  /* 0x0000000f494e7c20 */ /* 0x000fe20008410000 */
[----:B------:R-:W-:-:S02]  /*b860*/  IMAD.U32 R73, RZ, RZ, UR18 ;  /* 0x00000012ff497e24 */ /* 0x000fc4000f8e00ff */
[----:B------:R-:W-:Y:S01]  /*b870*/  FMUL.FTZ R87, R81, UR15 ;  /* 0x0000000f51577c20 */ /* 0x000fe20008410000 */
[----:B------:R-:W-:Y:S01]  /*b880*/  FMUL.FTZ R83, R76, UR15 ;  /* 0x0000000f4c537c20 */ /* 0x000fe20008410000 */
[----:B------:R1:W-:Y:S01]  /*b890*/  MUFU.TANH R80, R99 ;  /* 0x0000006300507308 */ /* 0x0003e20000002400 */
[----:B------:R-:W-:Y:S02]  /*b8a0*/  IMAD R73, R73, 0x100, R130 ;  /* 0x0000010049497824 */ /* 0x000fe400078e0282 */
[----:B------:R-:W-:Y:S01]  /*b8b0*/  FMUL.FTZ R81, R72, UR15 ;  /* 0x0000000f48517c20 */ /* 0x000fe20008410000 */
[----:B------:R-:W-:Y:S01]  /*b8c0*/  FMUL.FTZ R76, R75, UR15 ;  /* 0x0000000f4b4c7c20 */ /* 0x000fe20008410000 */
[C---:B-----5:R-:W-:Y:S01]  /*b8d0*/  HMMA.16816.F32 R48, R136.reuse, R116, R48 ;  /* 0x000000748830723c */ /* 0x060fe20000001830 */
[C---:B------:R-:W-:Y:S02]  /*b8e0*/  VIADD R12, R73.reuse, 0xfffffe00 ;  /* 0xfffffe00490c7836 */ /* 0x040fe40000000000 */
[----:B------:R-:W-:Y:S01]  /*b8f0*/  FMUL.FTZ R5, R84, UR15 ;  /* 0x0000000f54057c20 */ /* 0x000fe20008410000 */
[----:B---3--:R-:W-:Y:S01]  /*b900*/  VIADD R100, R73, 0xfffffe01 ;  /* 0xfffffe0149647836 */ /* 0x008fe20000000000 */
[----:B------:R-:W2:Y:S01]  /*b910*/  MUFU.TANH R11, R11 ;  /* 0x0000000b000b7308 */ /* 0x000ea20000002400 */
[----:B------:R-:W-:Y:S01]  /*b920*/  FMUL.FTZ R37, R37, UR15 ;  /* 0x0000000f25257c20 */ /* 0x000fe20008410000 */
[CC--:B------:R-:W-:Y:S01]  /*b930*/  ISETP.GE.AND P2, PT, R12.reuse, R153.reuse, PT ;  /* 0x000000990c00720c */ /* 0x0c0fe20003f46270 */
[----:B------:R-:W-:Y:S01]  /*b940*/  FMUL.FTZ R25, R25, UR15 ;  /* 0x0000000f19197c20 */ /* 0x000fe20008410000 */
[----:B----4-:R-:W-:Y:S01]  /*b950*/  HMMA.16816.F32 R32, R136, R112, R32 ;  /* 0x000000708820723c */ /* 0x010fe20000001820 */
[----:B------:R-:W-:Y:S01]  /*b960*/  ISETP.GE.AND P1, PT, R12, R128, PT ;  /* 0x000000800c00720c */ /* 0x000fe20003f26270 */
[----:B------:R-:W-:Y:S01]  /*b970*/  VIADD R112, R73, 0xfffffe21 ;  /* 0xfffffe2149707836 */ /* 0x000fe20000000000 */
[----:B------:R-:W-:Y:S01]  /*b980*/  ISETP.GE.AND P6, PT, R100, R153, PT ;  /* 0x000000996400720c */ /* 0x000fe20003fc6270 */
[----:B------:R-:W-:Y:S01]  /*b990*/  MUFU.TANH R72, R97 ;  /* 0x0000006100487308 */ /* 0x000fe20000002400 */
[----:B------:R-:W-:Y:S01]  /*b9a0*/  FMUL.FTZ R23, R23, UR15 ;  /* 0x0000000f17177c20 */ /* 0x000fe20008410000 */
[----:B-1----:R-:W-:-:S02]  /*b9b0*/  VIADD R99, R73, 0xfffffef8 ;  /* 0xfffffef849637836 */ /* 0x002fc40000000000 */
[----:B------:R-:W-:Y:S01]  /*b9c0*/  FMUL.FTZ R13, R13, UR15 ;  /* 0x0000000f0d0d7c20 */ /* 0x000fe20008410000 */
[C---:B------:R-:W-:Y:S01]  /*b9d0*/  HMMA.16816.F32 R40, R136.reuse, R8, R40 ;  /* 0x000000088828723c */ /* 0x040fe20000001828 */
[----:B------:R-:W-:Y:S01]  /*b9e0*/  FMUL.FTZ R9, R107, UR15 ;  /* 0x0000000f6b097c20 */ /* 0x000fe20008410000 */
[----:B------:R-:W-:Y:S01]  /*b9f0*/  FMUL.FTZ R8, R106, UR15 ;  /* 0x0000000f6a087c20 */ /* 0x000fe20008410000 */
[C---:B------:R-:W-:Y:S01]  /*ba00*/  ISETP.GE.AND P0, PT, R99.reuse, R153, PT ;  /* 0x000000996300720c */ /* 0x040fe20003f06270 */
[----:B------:R1:W-:Y:S01]  /*ba10*/  MUFU.TANH R75, R4 ;  /* 0x00000004004b7308 */ /* 0x0003e20000002400 */
[----:B------:R-:W-:Y:S01]  /*ba20*/  ISETP.GE.AND P4, PT, R99, R128, PT ;  /* 0x000000806300720c */ /* 0x000fe20003f86270 */
[----:B------:R-:W-:Y:S02]  /*ba30*/  VIADD R106, R73, 0xfffffe18 ;  /* 0xfffffe18496a7836 */ /* 0x000fe40000000000 */
[----:B------:R-:W-:Y:S01]  /*ba40*/  FMUL.FTZ R48, R48, UR15 ;  /* 0x0000000f30307c20 */ /* 0x000fe20008410000 */
[----:B------:R-:W-:Y:S01]  /*ba50*/  HMMA.16816.F32 R16, R136, R108, R16 ;  /* 0x0000006c8810723c */ /* 0x000fe20000001810 */
[----:B------:R-:W-:Y:S01]  /*ba60*/  FMUL.FTZ R50, R50, UR15 ;  /* 0x0000000f32327c20 */ /* 0x000fe20008410000 */
[----:B------:R-:W-:Y:S01]  /*ba70*/  FMUL.FTZ R49, R49, UR15 ;  /* 0x0000000f31317c20 */ /* 0x000fe20008410000 */
[----:B------:R-:W-:Y:S01]  /*ba80*/  FMUL.FTZ R51, R51, UR15 ;  /* 0x0000000f33337c20 */ /* 0x000fe20008410000 */
[----:B------:R-:W3:Y:S01]  /*ba90*/  MUFU.TANH R14, R14 ;  /* 0x0000000e000e7308 */ /* 0x000ee20000002400 */
[----:B------:R-:W-:Y:S01]  /*baa0*/  FMUL.FTZ R15, R15, UR15 ;  /* 0x0000000f0f0f7c20 */ /* 0x000fe20008410000 */
[----:B------:R-:W-:-:S04]  /*bab0*/  DEPBAR.LE SB0, 0x0 ;  /* 0x000080000000791a */ /* 0x000fc80000000000 */
[C---:B------:R-:W-:Y:S01]  /*bac0*/  HMMA.16816.F32 R44, R136.reuse, R118, R44 ;  /* 0x00000076882c723c */ /* 0x040fe2000000182c */
[----:B------:R-:W-:Y:S01]  /*bad0*/  VIADD R118, R73, 0xfffffe29 ;  /* 0xfffffe2949767836 */ /* 0x000fe20000000000 */
[----:B------:R4:W-:Y:S01]  /*bae0*/  MUFU.TANH R97, R95 ;  /* 0x0000005f00617308 */ /* 0x0009e20000002400 */
[----:B------:R-:W-:Y:S01]  /*baf0*/  FMUL.FTZ R41, R41, UR15 ;  /* 0x0000000f29297c20 */ /* 0x000fe20008410000 */
[-C--:B-1----:R-:W-:Y:S01]  /*bb00*/  I2FP.F32.S32 R4, R12.reuse ;  /* 0x0000000c00047245 */ /* 0x082fe20000201400 */
[----:B------:R-:W-:Y:S01]  /*bb10*/  FMUL.FTZ R40, R40, UR15 ;  /* 0x0000000f28287c20 */ /* 0x000fe20008410000 */
[----:B------:R-:W-:Y:S01]  /*bb20*/  I2FP.F32.S32 R12, R12 ;  /* 0x0000000c000c7245 */ /* 0x000fe20000201400 */
[----:B------:R-:W-:Y:S01]  /*bb30*/  FMUL.FTZ R42, R42, UR15 ;  /* 0x0000000f2a2a7c20 */ /* 0x000fe20008410000 */
[----:B------:R-:W-:Y:S01]  /*bb40*/  HMMA.16816.F32 R28, R136, R114, R28 ;  /* 0x00000072881c723c */ /* 0x000fe2000000181c */
[----:B------:R-:W-:Y:S01]  /*bb50*/  FFMA.FTZ R4, R4, UR7, R3 ;  /* 0x0000000704047c23 */ /* 0x000fe20008010003 */
[----:B------:R1:W-:Y:S01]  /*bb60*/  MUFU.TANH R113, R102 ;  /* 0x0000006600717308 */ /* 0x0003e20000002400 */
[----:B------:R-:W-:Y:S01]  /*bb70*/  FFMA.FTZ R145, R12, UR7, R145 ;  /* 0x000000070c917c23 */ /* 0x000fe20008010091 */
[----:B------:R-:W-:Y:S01]  /*bb80*/  VIADD R12, R73, 0xfffffe09 ;  /* 0xfffffe09490c7836 */ /* 0x000fe20000000000 */
[----:B------:R-:W-:Y:S01]  /*bb90*/  I2FP.F32.S32 R120, R118 ;  /* 0x0000007600787245 */ /* 0x000fe20000201400 */
[----:B------:R-:W-:Y:S01]  /*bba0*/  FMUL.FTZ R43, R43, UR15 ;  /* 0x0000000f2b2b7c20 */ /* 0x000fe20008410000 */
[----:B------:R-:W-:Y:S01]  /*bbb0*/  FSEL R4, R4, -INF , !P2 ;  /* 0xff80000004047808 */ /* 0x000fe20005000000 */
[----:B------:R-:W-:Y:S01]  /*bbc0*/  FMUL.FTZ R17, R17, UR15 ;  /* 0x0000000f11117c20 */ /* 0x000fe20008410000 */
[----:B------:R-:W-:Y:S01]  /*bbd0*/  ISETP.GE.AND P2, PT, R100, R128, PT ;  /* 0x000000806400720c */ /* 0x000fe20003f46270 */
[----:B------:R5:W-:Y:S01]  /*bbe0*/  MUFU.TANH R116, R105 ;  /* 0x0000006900747308 */ /* 0x000be20000002400 */
[----:B------:R-:W-:Y:S01]  /*bbf0*/  FFMA.FTZ R120, R120, UR7, R127 ;  /* 0x0000000778787c23 */ /* 0x000fe2000801007f */
[----:B----4-:R-:W-:Y:S01]  /*bc00*/  I2FP.F32.S32 R95, R100 ;  /* 0x00000064005f7245 */ /* 0x010fe20000201400 */
[----:B------:R-:W-:Y:S01]  /*bc10*/  FMUL.FTZ R44, R44, UR15 ;  /* 0x0000000f2c2c7c20 */ /* 0x000fe20008410000 */
[----:B------:R-:W-:Y:S01]  /*bc20*/  FMUL.FTZ R45, R45, UR15 ;  /* 0x0000000f2d2d7c20 */ /* 0x000fe20008410000 */
[----:B------:R-:W-:Y:S01]  /*bc30*/  FMUL.FTZ R47, R47, UR15 ;  /* 0x0000000f2f2f7c20 */ /* 0x000fe20008410000 */
[----:B------:R-:W-:Y:S01]  /*bc40*/  FMUL.FTZ R46, R46, UR15 ;  /* 0x0000000f2e2e7c20 */ /* 0x000fe20008410000 */
[----:B------:R-:W-:Y:S01]  /*bc50*/  FFMA.FTZ R144, R95, UR7, R144 ;  /* 0x000000075f907c23 */ /* 0x000fe20008010090 */
[----:B------:R-:W-:Y:S01]  /*bc60*/  VIADD R95, R73, 0xfffffe08 ;  /* 0xfffffe08495f7836 */ /* 0x000fe20000000000 */
[----:B------:R-:W-:Y:S01]  /*bc70*/  MUFU.TANH R84, R98 ;  /* 0x0000006200547308 */ /* 0x000fe20000002400 */
[-C--:B-1----:R-:W-:Y:S01]  /*bc80*/  I2FP.F32.S32 R102, R99.reuse ;  /* 0x0000006300667245 */ /* 0x082fe20000201400 */
[----:B------:R-:W-:Y:S01]  /*bc90*/  FMUL.FTZ R19, R19, UR15 ;  /* 0x0000000f13137c20 */ /* 0x000fe20008410000 */
[----:B------:R-:W-:-:S03]  /*bca0*/  I2FP.F32.S32 R99, R99 ;  /* 0x0000006300637245 */ /* 0x000fc60000201400 */
[----:B--2---:R-:W-:Y:S01]  /*bcb0*/  FFMA.FTZ R3, R102, UR7, R11 ;  /* 0x0000000766037c23 */ /* 0x004fe2000801000b */
[----:B------:R-:W-:Y:S01]  /*bcc0*/  FSEL R11, R145, -INF , !P1 ;  /* 0xff800000910b7808 */ /* 0x000fe20004800000 */
[----:B------:R1:W-:Y:S01]  /*bcd0*/  MUFU.TANH R98, R0 ;  /* 0x0000000000627308 */ /* 0x0003e20000002400 */
[----:B-----5:R-:W-:Y:S01]  /*bce0*/  I2FP.F32.S32 R105, R100 ;  /* 0x0000006400697245 */ /* 0x020fe20000201400 */
[----:B---3--:R-:W-:Y:S01]  /*bcf0*/  FFMA.FTZ R14, R99, UR7, R14 ;  /* 0x00000007630e7c23 */ /* 0x008fe2000801000e */
[----:B------:R-:W-:Y:S02]  /*bd00*/  I2FP.F32.S32 R100, R95 ;  /* 0x0000005f00647245 */ /* 0x000fe40000201400 */
[----:B------:R-:W-:Y:S01]  /*bd10*/  FSEL R3, R3, -INF , !P0 ;  /* 0xff80000003037808 */ /* 0x000fe20004000000 */
[----:B------:R-:W-:Y:S01]  /*bd20*/  FFMA.FTZ R154, R105, UR7, R154 ;  /* 0x00000007699a7c23 */ /* 0x000fe2000801009a */
[C---:B------:R-:W-:Y:S01]  /*bd30*/  ISETP.GE.AND P1, PT, R95.reuse, R153, PT ;  /* 0x000000995f00720c */ /* 0x040fe20003f26270 */
[----:B------:R-:W-:Y:S01]  /*bd40*/  FFMA.FTZ R155, R100, UR7, R155 ;  /* 0x00000007649b7c23 */ /* 0x000fe2000801009b */
[----:B------:R-:W-:Y:S01]  /*bd50*/  ISETP.GE.AND P0, PT, R95, R128, PT ;  /* 0x000000805f00720c */ /* 0x000fe20003f06270 */
[----:B------:R-:W-:Y:S01]  /*bd60*/  VIADD R100, R73, 0xfffffe10 ;  /* 0xfffffe1049647836 */ /* 0x000fe20000000000 */
[----:B------:R-:W-:Y:S01]  /*bd70*/  I2FP.F32.S32 R105, R12 ;  /* 0x0000000c00697245 */ /* 0x000fe20000201400 */
[----:B------:R-:W-:Y:S03]  /*bd80*/  MUFU.TANH R99, R94 ;  /* 0x0000005e00637308 */ /* 0x000fe60000002400 */
[----:B------:R-:W-:-:S02]  /*bd90*/  I2FP.F32.S32 R107, R100 ;  /* 0x00000064006b7245 */ /* 0x000fc40000201400 */
[----:B------:R-:W-:Y:S02]  /*bda0*/  I2FP.F32.S32 R111, R100 ;  /* 0x00000064006f7245 */ /* 0x000fe40000201400 */
[----:B-1----:R-:W-:Y:S01]  /*bdb0*/  I2FP.F32.S32 R0, R95 ;  /* 0x0000005f00007245 */ /* 0x002fe20000201400 */
[----:B------:R1:W-:Y:S01]  /*bdc0*/  MUFU.TANH R108, R7 ;  /* 0x00000007006c7308 */ /* 0x0003e20000002400 */
[----:B------:R-:W-:Y:S01]  /*bdd0*/  I2FP.F32.S32 R95, R12 ;  /* 0x0000000c005f7245 */ /* 0x000fe20000201400 */
[----:B------:R-:W-:Y:S01]  /*bde0*/  FFMA.FTZ R107, R107, UR7, R184 ;  /* 0x000000076b6b7c23 */ /* 0x000fe200080100b8 */
[----:B------:R-:W-:Y:S01]  /*bdf0*/  FFMA.FTZ R111, R111, UR7, R186 ;  /* 0x000000076f6f7c23 */ /* 0x000fe200080100ba */
[----:B------:R-:W-:Y:S01]  /*be00*/  FFMA.FTZ R179, R0, UR7, R179 ;  /* 0x0000000700b37c23 */ /* 0x000fe200080100b3 */
[----:B------:R-:W-:Y:S01]  /*be10*/  FSEL R0, R14, -INF , !P4 ;  /* 0xff8000000e007808 */ /* 0x000fe20006000000 */
[----:B------:R-:W-:Y:S01]  /*be20*/  FFMA.FTZ R178, R95, UR7, R178 ;  /* 0x000000075fb27c23 */ /* 0x000fe200080100b2 */
[----:B------:R-:W-:Y:S01]  /*be30*/  VIADD R95, R73, 0xfffffe11 ;  /* 0xfffffe11495f7836 */ /* 0x000fe20000000000 */
[----:B------:R-:W-:Y:S01]  /*be40*/  ISETP.GE.AND P4, PT, R12, R153, PT ;  /* 0x000000990c00720c */ /* 0x000fe20003f86270 */
[----:B------:R2:W-:Y:S01]  /*be50*/  MUFU.TANH R94, R6 ;  /* 0x00000006005e7308 */ /* 0x0005e20000002400 */
[----:B------:R-:W-:-:S02]  /*be60*/  FSEL R14, R144, -INF , !P6 ;  /* 0xff800000900e7808 */ /* 0x000fc40007000000 */
[-C--:B------:R-:W-:Y:S02]  /*be70*/  ISETP.GE.AND P6, PT, R12, R128.reuse, PT ;  /* 0x000000800c00720c */ /* 0x080fe40003fc6270 */
[----:B------:R-:W-:Y:S02]  /*be80*/  FSEL R12, R155, -INF , !P1 ;  /* 0xff8000009b0c7808 */ /* 0x000fe40004800000 */
[----:B------:R-:W-:Y:S01]  /*be90*/  ISETP.GE.AND P1, PT, R100, R128, PT ;  /* 0x000000806400720c */ /* 0x000fe20003f26270 */
[----:B------:R3:W-:Y:S01]  /*bea0*/  MUFU.TANH R109, R5 ;  /* 0x00000005006d7308 */ /* 0x0007e20000002400 */
[----:B-1----:R-:W-:Y:S02]  /*beb0*/  FSEL R7, R154, -INF , !P2 ;  /* 0xff8000009a077808 */ /* 0x002fe40005000000 */
[----:B------:R-:W-:Y:S02]  /*bec0*/  ISETP.GE.AND P2, PT, R100, R153, PT ;  /* 0x000000996400720c */ /* 0x000fe40003f46270 */
[----:B------:R-:W-:-:S02]  /*bed0*/  I2FP.F32.S32 R102, R95 ;  /* 0x0000005f00667245 */ /* 0x000fc40000201400 */
[----:B------:R-:W-:Y:S01]  /*bee0*/  I2FP.F32.S32 R100, R95 ;  /* 0x0000005f00647245 */ /* 0x000fe20000201400 */
[----:B------:R-:W-:Y:S01]  /*bef0*/  MUFU.TANH R8, R8 ;  /* 0x0000000800087308 */ /* 0x000fe20000002400 */
[----:B------:R-:W-:Y:S01]  /*bf00*/  FSEL R206, R107, -INF , !P2 ;  /* 0xff8000006bce7808 */ /* 0x000fe20005000000 */
[----:B------:R-:W-:Y:S01]  /*bf10*/  FFMA.FTZ R119, R102, UR7, R187 ;  /* 0x0000000766777c23 */ /* 0x000fe200080100bb */
[----:B--2---:R-:W-:Y:S01]  /*bf20*/  FSEL R6, R178, -INF , !P4 ;  /* 0xff800000b2067808 */ /* 0x004fe20006000000 */
[----:B------:R-:W-:Y:S01]  /*bf30*/  VIADD R102, R73, 0xfffffe20 ;  /* 0xfffffe2049667836 */ /* 0x000fe20000000000 */
[----:B------:R-:W-:Y:S01]  /*bf40*/  ISETP.GE.AND P4, PT, R95, R128, PT ;  /* 0x000000805f00720c */ /* 0x000fe20003f86270 */
[----:B------:R-:W-:Y:S01]  /*bf50*/  FFMA.FTZ R100, R100, UR7, R185 ;  /* 0x0000000764647c23 */ /* 0x000fe200080100b9 */
[----:B------:R-:W-:Y:S01]  /*bf60*/  I2FP.F32.S32 R107, R106 ;  /* 0x0000006a006b7245 */ /* 0x000fe20000201400 */
[----:B------:R-:W-:Y:S01]  /*bf70*/  MUFU.TANH R9, R9 ;  /* 0x0000000900097308 */ /* 0x000fe20000002400 */
[----:B------:R-:W-:-:S02]  /*bf80*/  ISETP.GE.AND P2, PT, R106, R128, PT ;  /* 0x000000806a00720c */ /* 0x000fc40003f46270 */
[----:B---3--:R-:W-:Y:S01]  /*bf90*/  FSEL R5, R179, -INF , !P0 ;  /* 0xff800000b3057808 */ /* 0x008fe20004000000 */
[----:B------:R-:W-:Y:S01]  /*bfa0*/  FFMA.FTZ R107, R107, UR7, R188 ;  /* 0x000000076b6b7c23 */ /* 0x000fe200080100bc */
[-C--:B------:R-:W-:Y:S01]  /*bfb0*/  ISETP.GE.AND P0, PT, R95, R153.reuse, PT ;  /* 0x000000995f00720c */ /* 0x080fe20003f06270 */
[----:B------:R-:W-:Y:S01]  /*bfc0*/  FFMA.FTZ R95, R105, UR7, R180 ;  /* 0x00000007695f7c23 */ /* 0x000fe200080100b4 */
[----:B------:R-:W-:Y:S01]  /*bfd0*/  VIADD R105, R73, 0xfffffe19 ;  /* 0xfffffe1949697836 */ /* 0x000fe20000000000 */
[----:B------:R-:W-:Y:S01]  /*bfe0*/  FSEL R213, R111, -INF , !P1 ;  /* 0xff8000006fd57808 */ /* 0x000fe20004800000 */
[----:B------:R-:W-:Y:S01]  /*bff0*/  MUFU.TANH R103, R103 ;  /* 0x0000006700677308 */ /* 0x000fe20000002400 */
[----:B------:R-:W-:Y:S02]  /*c000*/  I2FP.F32.S32 R110, R102 ;  /* 0x00000066006e7245 */ /* 0x000fe40000201400 */
[----:B------:R-:W-:Y:S02]  /*c010*/  FSEL R95, R95, -INF , !P6 ;  /* 0xff8000005f5f7808 */ /* 0x000fe40007000000 */
[----:B------:R-:W-:Y:S01]  /*c020*/  ISETP.GE.AND P6, PT, R106, R153, PT ;  /* 0x000000996a00720c */ /* 0x000fe20003fc6270 */
[----:B------:R-:W-:Y:S01]  /*c030*/  FFMA.FTZ R114, R110, UR7, R143 ;  /* 0x000000076e727c23 */ /* 0x000fe2000801008f */
[----:B------:R-:W-:Y:S01]  /*c040*/  I2FP.F32.S32 R106, R106 ;  /* 0x0000006a006a7245 */ /* 0x000fe20000201400 */
[----:B------:R-:W-:Y:S01]  /*c050*/  VIADD R110, R73, 0xfffffe28 ;  /* 0xfffffe28496e7836 */ /* 0x000fe20000000000 */
[----:B------:R-:W-:Y:S01]  /*c060*/  I2FP.F32.S32 R111, R105 ;  /* 0x00000069006f7245 */ /* 0x000fe20000201400 */
[----:B------:R-:W1:Y:S01]  /*c070*/  MUFU.TANH R190, R190 ;  /* 0x000000be00be7308 */ /* 0x000e620000002400 */
[----:B------:R-:W-:Y:S01]  /*c080*/  ISETP.GE.AND P1, PT, R105, R153, PT ;  /* 0x000000996900720c */ /* 0x000fe20003f26270 */
[----:B------:R-:W-:Y:S01]  /*c090*/  FFMA.FTZ R141, R106, UR7, R141 ;  /* 0x000000076a8d7c23 */ /* 0x000fe2000801008d */
[----:B------:R-:W-:Y:S01]  /*c0a0*/  FSEL R100, R100, -INF , !P0 ;  /* 0xff80000064647808 */ /* 0x000fe20004000000 */
[----:B------:R-:W-:Y:S01]  /*c0b0*/  FFMA.FTZ R111, R111, UR7, R140 ;  /* 0x000000076f6f7c23 */ /* 0x000fe2000801008c */
[----:B------:R-:W-:-:S02]  /*c0c0*/  ISETP.GE.AND P0, PT, R105, R128, PT ;  /* 0x000000806900720c */ /* 0x000fc40003f06270 */
[----:B------:R-:W-:Y:S01]  /*c0d0*/  I2FP.F32.S32 R105, R105 ;  /* 0x0000006900697245 */ /* 0x000fe20000201400 */
[----:B------:R-:W2:Y:S01]  /*c0e0*/  MUFU.TANH R10, R10 ;  /* 0x0000000a000a7308 */ /* 0x000ea20000002400 */
[----:B------:R-:W-:Y:S02]  /*c0f0*/  FSEL R119, R119, -INF , !P4 ;  /* 0xff80000077777808 */ /* 0x000fe40006000000 */
[----:B------:R-:W-:Y:S01]  /*c100*/  FSEL R106, R107, -INF , !P6 ;  /* 0xff8000006b6a7808 */ /* 0x000fe20007000000 */
[----:B------:R-:W-:Y:S01]  /*c110*/  FFMA.FTZ R105, R105, UR7, R142 ;  /* 0x0000000769697c23 */ /* 0x000fe2000801008e */
[C---:B------:R-:W-:Y:S02]  /*c120*/  ISETP.GE.AND P4, PT, R102.reuse, R153, PT ;  /* 0x000000996600720c */ /* 0x040fe40003f86270 */
[----:B------:R-:W-:Y:S01]  /*c130*/  ISETP.GE.AND P6, PT, R102, R128, PT ;  /* 0x000000806600720c */ /* 0x000fe20003fc6270 */
[----:B------:R-:W-:Y:S01]  /*c140*/  MUFU.TANH R93, R93 ;  /* 0x0000005d005d7308 */ /* 0x000fe20000002400 */
[----:B------:R-:W-:-:S02]  /*c150*/  I2FP.F32.S32 R115, R102 ;  /* 0x0000006600737245 */ /* 0x000fc40000201400 */
[----:B------:R-:W-:Y:S02]  /*c160*/  FSEL R107, R141, -INF , !P2 ;  /* 0xff8000008d6b7808 */ /* 0x000fe40005000000 */
[----:B------:R-:W-:Y:S01]  /*c170*/  FSEL R102, R111, -INF , !P1 ;  /* 0xff8000006f667808 */ /* 0x000fe20004800000 */
[----:B------:R-:W-:Y:S01]  /*c180*/  FFMA.FTZ R124, R115, UR7, R124 ;  /* 0x00000007737c7c23 */ /* 0x000fe2000801007c */
[C---:B------:R-:W-:Y:S01]  /*c190*/  ISETP.GE.AND P2, PT, R112.reuse, R153, PT ;  /* 0x000000997000720c */ /* 0x040fe20003f46270 */
[----:B------:R-:W-:Y:S01]  /*c1a0*/  VIADD R115, R73, 0xfffffe30 ;  /* 0xfffffe3049737836 */ /* 0x000fe20000000000 */
[----:B------:R-:W-:Y:S01]  /*c1b0*/  ISETP.GE.AND P1, PT, R112, R128, PT ;  /* 0x000000807000720c */ /* 0x000fe20003f26270 */
[----:B------:R-:W3:Y:S01]  /*c1c0*/  MUFU.TANH R90, R90 ;  /* 0x0000005a005a7308 */ /* 0x000ee20000002400 */
[-C--:B------:R-:W-:Y:S02]  /*c1d0*/  I2FP.F32.S32 R111, R112.reuse ;  /* 0x00000070006f7245 */ /* 0x080fe40000201400 */
[----:B------:R-:W-:-:S02]  /*c1e0*/  I2FP.F32.S32 R112, R112 ;  /* 0x0000007000707245 */ /* 0x000fc40000201400 */
[----:B------:R-:W-:Y:S01]  /*c1f0*/  I2FP.F32.S32 R117, R110 ;  /* 0x0000006e00757245 */ /* 0x000fe20000201400 */
        /* <DEDUP_REMOVED lines=8> */
[----:B------:R-:W-:Y:S01]  /*c280*/  MUFU.TANH R91, R91 ;  /* 0x0000005b005b7308 */ /* 0x000fe20000002400 */
[----:B------:R-:W-:-:S02]  /*c290*/  I2FP.F32.S32 R110, R110 ;  /* 0x0000006e006e7245 */ /* 0x000fc40000201400 */
[----:B------:R-:W-:Y:S02]  /*c2a0*/  FSEL R209, R125, -INF , !P1 ;  /* 0xff8000007dd17808 */ /* 0x000fe40004800000 */
[----:B------:R-:W-:Y:S01]  /*c2b0*/  FSEL R112, R112, -INF , !P0 ;  /* 0xff80000070707808 */ /* 0x000fe20004000000 */
[----:B------:R-:W-:Y:S01]  /*c2c0*/  FFMA.FTZ R147, R110, UR7, R147 ;  /* 0x000000076e937c23 */ /* 0x000fe20008010093 */
[C---:B------:R-:W-:Y:S01]  /*c2d0*/  ISETP.GE.AND P1, PT, R115.reuse, R153, PT ;  /* 0x000000997300720c */ /* 0x040fe20003f26270 */
[----:B------:R-:W-:Y:S01]  /*c2e0*/  MUFU.TANH R87, R87 ;  /* 0x0000005700577308 */ /* 0x000fe20000002400 */
[----:B------:R-:W-:Y:S02]  /*c2f0*/  ISETP.GE.AND P0, PT, R115, R128, PT ;  /* 0x000000807300720c */ /* 0x000fe40003f06270 */
[-C--:B------:R-:W-:Y:S02]  /*c300*/  I2FP.F32.S32 R117, R115.reuse ;  /* 0x0000007300757245 */ /* 0x080fe40000201400 */
[----:B------:R-:W-:-:S02]  /*c310*/  I2FP.F32.S32 R115, R115 ;  /* 0x0000007300737245 */ /* 0x000fc40000201400 */
[----:B------:R-:W-:Y:S01]  /*c320*/  I2FP.F32.S32 R110, R111 ;  /* 0x0000006f006e7245 */ /* 0x000fe20000201400 */
[----:B------:R-:W4:Y:S01]  /*c330*/  MUFU.TANH R89, R89 ;  /* 0x0000005900597308 */ /* 0x000f220000002400 */
        /* <DEDUP_REMOVED lines=8> */
[----:B------:R-:W-:Y:S01]  /*c3c0*/  I2FP.F32.S32 R118, R118 ;  /* 0x0000007600767245 */ /* 0x000fe20000201400 */
[----:B------:R-:W5:Y:S01]  /*c3d0*/  MUFU.TANH R88, R88 ;  /* 0x0000005800587308 */ /* 0x000f620000002400 */
[----:B------:R-:W-:-:S02]  /*c3e0*/  FSEL R127, R147, -INF , !P4 ;  /* 0xff800000937f7808 */ /* 0x000fc40006000000 */
[----:B------:R-:W-:Y:S01]  /*c3f0*/  FSEL R120, R120, -INF , !P6 ;  /* 0xff80000078787808 */ /* 0x000fe20007000000 */
[----:B------:R-:W-:Y:S01]  /*c400*/  FFMA.FTZ R125, R118, UR7, R189 ;  /* 0x00000007767d7c23 */ /* 0x000fe200080100bd */
[----:B------:R-:W-:Y:S01]  /*c410*/  FFMA.FTZ R118, R117, UR7, R132 ;  /* 0x0000000775767c23 */ /* 0x000fe20008010084 */
[C---:B------:R-:W-:Y:S02]  /*c420*/  ISETP.GE.AND P4, PT, R111.reuse, R153, PT ;  /* 0x000000996f00720c */ /* 0x040fe40003f86270 */
[----:B------:R-:W-:Y:S01]  /*c430*/  ISETP.GE.AND P6, PT, R111, R128, PT ;  /* 0x000000806f00720c */ /* 0x000fe20003fc6270 */
[----:B------:R-:W5:Y:S01]  /*c440*/  MUFU.TANH R86, R86 ;  /* 0x0000005600567308 */ /* 0x000f620000002400 */
[----:B------:R-:W-:Y:S02]  /*c450*/  I2FP.F32.S32 R124, R111 ;  /* 0x0000006f007c7245 */ /* 0x000fe40000201400 */
[-C--:B------:R-:W-:Y:S02]  /*c460*/  I2FP.F32.S32 R132, R115.reuse ;  /* 0x0000007300847245 */ /* 0x080fe40000201400 */
[----:B------:R-:W-:Y:S01]  /*c470*/  I2FP.F32.S32 R126, R115 ;  /* 0x00000073007e7245 */ /* 0x000fe20000201400 */
[----:B------:R-:W-:Y:S01]  /*c480*/  FFMA.FTZ R135, R124, UR7, R135 ;  /* 0x000000077c877c23 */ /* 0x000fe20008010087 */
[----:B------:R-:W-:Y:S01]  /*c490*/  I2FP.F32.S32 R111, R110 ;  /* 0x0000006e006f7245 */ /* 0x000fe20000201400 */
        /* <DEDUP_REMOVED lines=9> */
[----:B------:R-:W-:Y:S01]  /*c530*/  FSEL R207, R134, -INF , !P0 ;  /* 0xff80000086cf7808 */ /* 0x000fe20004000000 */
[----:B------:R-:W5:Y:S01]  /*c540*/  MUFU.TANH R83, R83 ;  /* 0x0000005300537308 */ /* 0x000f620000002400 */
[----:B------:R-:W-:-:S02]  /*c550*/  FSEL R122, R133, -INF , !P4 ;  /* 0xff800000857a7808 */ /* 0x000fc40006000000 */
[----:B------:R-:W-:Y:S02]  /*c560*/  FSEL R137, R135, -INF , !P6 ;  /* 0xff80000087897808 */ /* 0x000fe40007000000 */
[----:B------:R-:W-:Y:S02]  /*c570*/  FSEL R136, R121, -INF , !P2 ;  /* 0xff80000079887808 */ /* 0x000fe40005000000 */
[CC--:B------:R-:W-:Y:S01]  /*c580*/  ISETP.GE.AND P0, PT, R110.reuse, R153.reuse, PT ;  /* 0x000000996e00720c */ /* 0x0c0fe20003f06270 */
[----:B------:R-:W5:Y:S01]  /*c590*/  MUFU.TANH R82, R82 ;  /* 0x0000005200527308 */ /* 0x000f620000002400 */
[----:B------:R-:W-:Y:S02]  /*c5a0*/  ISETP.GE.AND P4, PT, R110, R128, PT ;  /* 0x000000806e00720c */ /* 0x000fe40003f86270 */
[----:B------:R-:W-:Y:S02]  /*c5b0*/  I2FP.F32.S32 R117, R110 ;  /* 0x0000006e00757245 */ /* 0x000fe40000201400 */
[----:B------:R-:W-:-:S02]  /*c5c0*/  ISETP.GE.AND P6, PT, R115, R153, PT ;  /* 0x000000997300720c */ /* 0x000fc40003fc6270 */
[----:B------:R-:W-:Y:S01]  /*c5d0*/  ISETP.GE.AND P2, PT, R115, R128, PT ;  /* 0x000000807300720c */ /* 0x000fe20003f46270 */
[----:B-1----:R-:W-:Y:S01]  /*c5e0*/  FFMA.FTZ R117, R117, UR7, R190 ;  /* 0x0000000775757c23 */ /* 0x002fe200080100be */
[-C--:B------:R-:W-:Y:S01]  /*c5f0*/  I2FP.F32.S32 R121, R115.reuse ;  /* 0x0000007300797245 */ /* 0x080fe20000201400 */
[----:B------:R-:W-:Y:S01]  /*c600*/  MUFU.TANH R78, R78 ;  /* 0x0000004e004e7308 */ /* 0x000fe20000002400 */
[----:B------:R-:W-:Y:S02]  /*c610*/  FSEL R155, R123, -INF , !P1 ;  /* 0xff8000007b9b7808 */ /* 0x000fe40004800000 */
[----:B------:R-:W-:Y:S01]  /*c620*/  I2FP.F32.S32 R115, R115 ;  /* 0x0000007300737245 */ /* 0x000fe20000201400 */
[----:B------:R-:W-:Y:S01]  /*c630*/  FFMA.FTZ R104, R121, UR7, R104 ;  /* 0x0000000779687c23 */ /* 0x000fe20008010068 */
[-C--:B------:R-:W-:Y:S01]  /*c640*/  I2FP.F32.S32 R123, R111.reuse ;  /* 0x0000006f007b7245 */ /* 0x080fe20000201400 */
[----:B------:R-:W-:Y:S01]  /*c650*/  VIADD R121, R73, 0xfffffe48 ;  /* 0xfffffe4849797836 */ /* 0x000fe20000000000 */
[----:B------:R-:W-:Y:S01]  /*c660*/  I2FP.F32.S32 R110, R111 ;  /* 0x0000006f006e7245 */ /* 0x000fe20000201400 */
[----:B------:R-:W-:Y:S01]  /*c670*/  FFMA.FTZ R115, R115, UR7, R8 ;  /* 0x0000000773737c23 */ /* 0x000fe20008010008 */
[----:B------:R-:W-:Y:S01]  /*c680*/  ISETP.GE.AND P1, PT, R111, R153, PT ;  /* 0x000000996f00720c */ /* 0x000fe20003f26270 */
[----:B------:R-:W-:Y:S01]  /*c690*/  FFMA.FTZ R116, R123, UR7, R116 ;  /* 0x000000077b747c23 */ /* 0x000fe20008010074 */
[----:B------:R-:W-:-:S02]  /*c6a0*/  VIADD R8, R73, 0xfffffe50 ;  /* 0xfffffe5049087836 */ /* 0x000fc40000000000 */
[----:B------:R-:W-:Y:S01]  /*c6b0*/  FFMA.FTZ R9, R110, UR7, R9 ;  /* 0x000000076e097c23 */ /* 0x000fe20008010009 */
[----:B------:R-:W-:Y:S01]  /*c6c0*/  VIADD R110, R73, 0xfffffe49 ;  /* 0xfffffe49496e7836 */ /* 0x000fe20000000000 */
[----:B------:R-:W-:Y:S01]  /*c6d0*/  FSEL R205, R115, -INF , !P2 ;  /* 0xff80000073cd7808 */ /* 0x000fe20005000000 */
[----:B------:R-:W-:Y:S01]  /*c6e0*/  MUFU.TANH R77, R77 ;  /* 0x0000004d004d7308 */ /* 0x000fe20000002400 */
[----:B------:R-:W-:Y:S02]  /*c6f0*/  FSEL R142, R116, -INF , !P1 ;  /* 0xff800000748e7808 */ /* 0x000fe40004800000 */
[C---:B------:R-:W-:Y:S02]  /*c700*/  ISETP.GE.AND P2, PT, R110.reuse, R153, PT ;  /* 0x000000996e00720c */ /* 0x040fe40003f46270 */
[----:B------:R-:W-:Y:S02]  /*c710*/  ISETP.GE.AND P1, PT, R110, R128, PT ;  /* 0x000000806e00720c */ /* 0x000fe40003f26270 */
[-C--:B------:R-:W-:Y:S01]  /*c720*/  I2FP.F32.S32 R116, R110.reuse ;  /* 0x0000006e00747245 */ /* 0x080fe20000201400 */
[----:B------:R-:W-:Y:S01]  /*c730*/  MUFU.TANH R85, R85 ;  /* 0x0000005500557308 */ /* 0x000fe20000002400 */
[----:B------:R-:W-:-:S02]  /*c740*/  I2FP.F32.S32 R110, R110 ;  /* 0x0000006e006e7245 */ /* 0x000fc40000201400 */
[----:B------:R-:W-:Y:S01]  /*c750*/  FSEL R124, R124, -INF , !P0 ;  /* 0xff8000007c7c7808 */ /* 0x000fe20004000000 */
[----:B------:R-:W-:Y:S01]  /*c760*/  FFMA.FTZ R101, R116, UR7, R101 ;  /* 0x0000000774657c23 */ /* 0x000fe20008010065 */
[----:B------:R-:W-:Y:S01]  /*c770*/  ISETP.GE.AND P0, PT, R111, R128, PT ;  /* 0x000000806f00720c */ /* 0x000fe20003f06270 */
[----:B------:R-:W-:Y:S01]  /*c780*/  FFMA.FTZ R103, R110, UR7, R103 ;  /* 0x000000076e677c23 */ /* 0x000fe20008010067 */
[----:B------:R-:W-:Y:S01]  /*c790*/  FSEL R202, R104, -INF , !P6 ;  /* 0xff80000068ca7808 */ /* 0x000fe20007000000 */
[----:B------:R-:W-:Y:S01]  /*c7a0*/  VIADD R110, R73, 0xfffffe51 ;  /* 0xfffffe51496e7836 */ /* 0x000fe20000000000 */
[-C--:B------:R-:W-:Y:S01]  /*c7b0*/  I2FP.F32.S32 R111, R121.reuse ;  /* 0x00000079006f7245 */ /* 0x080fe20000201400 */
[----:B------:R-:W-:Y:S01]  /*c7c0*/  MUFU.TANH R79, R79 ;  /* 0x0000004f004f7308 */ /* 0x000fe20000002400 */
[----:B------:R-:W-:Y:S02]  /*c7d0*/  I2FP.F32.S32 R104, R121 ;  /* 0x0000007900687245 */ /* 0x000fe40000201400 */
[-C--:B------:R-:W-:Y:S01]  /*c7e0*/  I2FP.F32.S32 R115, R8.reuse ;  /* 0x0000000800737245 */ /* 0x080fe20000201400 */
[----:B--2---:R-:W-:Y:S01]  /*c7f0*/  FFMA.FTZ R10, R111, UR7, R10 ;  /* 0x000000076f0a7c23 */ /* 0x004fe2000801000a */
[----:B------:R-:W-:Y:S01]  /*c800*/  FSEL R203, R9, -INF , !P0 ;  /* 0xff80000009cb7808 */ /* 0x000fe20004000000 */
[----:B------:R-:W-:Y:S01]  /*c810*/  FFMA.FTZ R104, R104, UR7, R113 ;  /* 0x0000000768687c23 */ /* 0x000fe20008010071 */
[----:B------:R-:W-:Y:S01]  /*c820*/  FSEL R154, R101, -INF , !P2 ;  /* 0xff800000659a7808 */ /* 0x000fe20005000000 */
[----:B------:R-:W-:Y:S01]  /*c830*/  FFMA.FTZ R115, R115, UR7, R96 ;  /* 0x0000000773737c23 */ /* 0x000fe20008010060 */
[----:B------:R-:W-:Y:S01]  /*c840*/  FSEL R139, R117, -INF , !P4 ;  /* 0xff800000758b7808 */ /* 0x000fe20006000000 */
[----:B------:R-:W-:Y:S01]  /*c850*/  VIADD R96, R73, 0xfffffe58 ;  /* 0xfffffe5849607836 */ /* 0x000fe20000000000 */
[----:B------:R-:W-:Y:S01]  /*c860*/  I2FP.F32.S32 R9, R8 ;  /* 0x0000000800097245 */ /* 0x000fe20000201400 */
[----:B------:R-:W1:Y:S01]  /*c870*/  MUFU.TANH R81, R81 ;  /* 0x0000005100517308 */ /* 0x000e620000002400 */
[----:B------:R-:W-:-:S02]  /*c880*/  I2FP.F32.S32 R101, R110 ;  /* 0x0000006e00657245 */ /* 0x000fc40000201400 */
[-C--:B------:R-:W-:Y:S01]  /*c890*/  ISETP.GE.AND P4, PT, R121, R153.reuse, PT ;  /* 0x000000997900720c */ /* 0x080fe20003f86270 */
[----:B------:R-:W-:Y:S01]  /*c8a0*/  FFMA.FTZ R84, R9, UR7, R84 ;  /* 0x0000000709547c23 */ /* 0x000fe20008010054 */
[----:B------:R-:W-:Y:S01]  /*c8b0*/  ISETP.GE.AND P6, PT, R121, R128, PT ;  /* 0x000000807900720c */ /* 0x000fe20003fc6270 */
[----:B------:R-:W-:Y:S01]  /*c8c0*/  FFMA.FTZ R92, R101, UR7, R92 ;  /* 0x00000007655c7c23 */ /* 0x000fe2000801005c */
[----:B------:R-:W-:Y:S01]  /*c8d0*/  FSEL R200, R10, -INF , !P4 ;  /* 0xff8000000ac87808 */ /* 0x000fe20006000000 */
[C---:B------:R-:W-:Y:S01]  /*c8e0*/  VIADD R10, R73.reuse, 0xfffffe59 ;  /* 0xfffffe59490a7836 */ /* 0x040fe20000000000 */
[----:B------:R-:W-:Y:S01]  /*c8f0*/  FSEL R201, R104, -INF , !P6 ;  /* 0xff80000068c97808 */ /* 0x000fe20007000000 */
[C---:B------:R-:W-:Y:S01]  /*c900*/  VIADD R101, R73.reuse, 0xfffffe60 ;  /* 0xfffffe6049657836 */ /* 0x040fe20000000000 */
[----:B------:R-:W-:Y:S01]  /*c910*/  I2FP.F32.S32 R111, R110 ;  /* 0x0000006e006f7245 */ /* 0x000fe20000201400 */
[----:B------:R-:W-:Y:S01]  /*c920*/  VIADD R9, R73, 0xfffffe61 ;  /* 0xfffffe6149097836 */ /* 0x000fe20000000000 */
[----:B------:R-:W-:Y:S01]  /*c930*/  FSEL R199, R103, -INF , !P1 ;  /* 0xff80000067c77808 */ /* 0x000fe20004800000 */
[----:B------:R-:W2:Y:S01]  /*c940*/  MUFU.TANH R69, R69 ;  /* 0x0000004500457308 */ /* 0x000ea20000002400 */
[C---:B------:R-:W-:Y:S01]  /*c950*/  ISETP.GE.AND P0, PT, R8.reuse, R153, PT ;  /* 0x000000990800720c */ /* 0x040fe20003f06270 */
[----:B------:R-:W-:Y:S01]  /*c960*/  FFMA.FTZ R80, R111, UR7, R80 ;  /* 0x000000076f507c23 */ /* 0x000fe20008010050 */
[----:B------:R-:W-:-:S02]  /*c970*/  ISETP.GE.AND P4, PT, R8, R128, PT ;  /* 0x000000800800720c */ /* 0x000fc40003f86270 */
[-C--:B------:R-:W-:Y:S02]  /*c980*/  ISETP.GE.AND P6, PT, R110, R153.reuse, PT ;  /* 0x000000996e00720c */ /* 0x080fe40003fc6270 */
[----:B------:R-:W-:Y:S01]  /*c990*/  I2FP.F32.S32 R103, R96 ;  /* 0x0000006000677245 */ /* 0x000fe20000201400 */
[----:B------:R-:W2:Y:S01]  /*c9a0*/  MUFU.TANH R76, R76 ;  /* 0x0000004c004c7308 */ /* 0x000ea20000002400 */
[----:B------:R-:W-:Y:S02]  /*c9b0*/  FSEL R198, R115, -INF , !P0 ;  /* 0xff80000073c67808 */ /* 0x000fe40004000000 */
[----:B------:R-:W-:Y:S01]  /*c9c0*/  FSEL R197, R84, -INF , !P4 ;  /* 0xff80000054c57808 */ /* 0x000fe20006000000 */
[----:B------:R-:W-:Y:S01]  /*c9d0*/  FFMA.FTZ R72, R103, UR7, R72 ;  /* 0x0000000767487c23 */ /* 0x000fe20008010048 */
[----:B------:R-:W-:Y:S02]  /*c9e0*/  FSEL R196, R92, -INF , !P6 ;  /* 0xff8000005cc47808 */ /* 0x000fe40007000000 */
[C---:B------:R-:W-:Y:S01]  /*c9f0*/  ISETP.GE.AND P1, PT, R96.reuse, R153, PT ;  /* 0x000000996000720c */ /* 0x040fe20003f26270 */
[----:B------:R-:W2:Y:S01]  /*ca00*/  MUFU.TANH R74, R74 ;  /* 0x0000004a004a7308 */ /* 0x000ea20000002400 */
[----:B------:R-:W-:-:S02]  /*ca10*/  ISETP.GE.AND P0, PT, R96, R128, PT ;  /* 0x000000806000720c */ /* 0x000fc40003f06270 */
[C---:B------:R-:W-:Y:S02]  /*ca20*/  ISETP.GE.AND P4, PT, R10.reuse, R153, PT ;  /* 0x000000990a00720c */ /* 0x040fe40003f86270 */
[----:B------:R-:W-:Y:S02]  /*ca30*/  ISETP.GE.AND P6, PT, R10, R128, PT ;  /* 0x000000800a00720c */ /* 0x000fe40003fc6270 */
[----:B------:R-:W-:Y:S01]  /*ca40*/  I2FP.F32.S32 R111, R10 ;  /* 0x0000000a006f7245 */ /* 0x000fe20000201400 */
[----:B------:R-:W2:Y:S01]  /*ca50*/  MUFU.TANH R70, R70 ;  /* 0x0000004600467308 */ /* 0x000ea20000002400 */
[----:B------:R-:W-:Y:S02]  /*ca60*/  I2FP.F32.S32 R96, R96 ;  /* 0x0000006000607245 */ /* 0x000fe40000201400 */
[----:B------:R-:W-:Y:S01]  /*ca70*/  I2FP.F32.S32 R10, R10 ;  /* 0x0000000a000a7245 */ /* 0x000fe20000201400 */
[----:B------:R-:W-:Y:S01]  /*ca80*/  FFMA.FTZ R64, R111, UR7, R64 ;  /* 0x000000076f407c23 */ /* 0x000fe20008010040 */
[----:B------:R-:W-:Y:S01]  /*ca90*/  I2FP.F32.S32 R103, R101 ;  /* 0x0000006500677245 */ /* 0x000fe20000201400 */
[----:B------:R-:W-:Y:S01]  /*caa0*/  FFMA.FTZ R75, R96, UR7, R75 ;  /* 0x00000007604b7c23 */ /* 0x000fe2000801004b */
[----:B------:R-:W-:Y:S01]  /*cab0*/  ISETP.GE.AND P2, PT, R110, R128, PT ;  /* 0x000000806e00720c */ /* 0x000fe20003f46270 */
[----:B------:R-:W-:Y:S01]  /*cac0*/  FFMA.FTZ R97, R10, UR7, R97 ;  /* 0x000000070a617c23 */ /* 0x000fe20008010061 */
[----:B------:R-:W-:Y:S01]  /*cad0*/  I2FP.F32.S32 R8, R9 ;  /* 0x0000000900087245 */ /* 0x000fe20000201400 */
[----:B------:R-:W-:Y:S01]  /*cae0*/  FFMA.FTZ R98, R103, UR7, R98 ;  /* 0x0000000767627c23 */ /* 0x000fe20008010062 */
[----:B------:R-:W-:Y:S01]  /*caf0*/  FSEL R195, R80, -INF , !P2 ;  /* 0xff80000050c37808 */ /* 0x000fe20005000000 */
[----:B------:R-:W-:Y:S01]  /*cb00*/  VIADD R10, R73, 0xfffffe68 ;  /* 0xfffffe68490a7836 */ /* 0x000fe20000000000 */
[----:B------:R-:W-:Y:S01]  /*cb10*/  ISETP.GE.AND P2, PT, R101, R153, PT ;  /* 0x000000996500720c */ /* 0x000fe20003f46270 */
[----:B------:R-:W-:Y:S01]  /*cb20*/  FFMA.FTZ R99, R8, UR7, R99 ;  /* 0x0000000708637c23 */ /* 0x000fe20008010063 */
[C---:B------:R-:W-:Y:S01]  /*cb30*/  VIADD R8, R73.reuse, 0xfffffe69 ;  /* 0xfffffe6949087836 */ /* 0x040fe20000000000 */
[----:B------:R-:W-:Y:S01]  /*cb40*/  FSEL R194, R72, -INF , !P1 ;  /* 0xff80000048c27808 */ /* 0x000fe20004800000 */
[----:B------:R-:W-:Y:S01]  /*cb50*/  VIADD R72, R73, 0xfffffe79 ;  /* 0xfffffe7949487836 */ /* 0x000fe20000000000 */
[----:B------:R-:W-:Y:S01]  /*cb60*/  FSEL R193, R75, -INF , !P0 ;  /* 0xff8000004bc17808 */ /* 0x000fe20004000000 */
[----:B------:R-:W2:Y:S01]  /*cb70*/  MUFU.TANH R71, R71 ;  /* 0x0000004700477308 */ /* 0x000ea20000002400 */
[----:B------:R-:W-:-:S02]  /*cb80*/  FSEL R192, R64, -INF , !P4 ;  /* 0xff80000040c07808 */ /* 0x000fc40006000000 */
[----:B------:R-:W-:Y:S02]  /*cb90*/  FSEL R191, R97, -INF , !P6 ;  /* 0xff80000061bf7808 */ /* 0x000fe40007000000 */
[----:B------:R-:W-:Y:S02]  /*cba0*/  FSEL R190, R98, -INF , !P2 ;  /* 0xff80000062be7808 */ /* 0x000fe40005000000 */
[-C--:B------:R-:W-:Y:S01]  /*cbb0*/  ISETP.GE.AND P1, PT, R101, R128.reuse, PT ;  /* 0x000000806500720c */ /* 0x080fe20003f26270 */
[----:B------:R-:W2:Y:S01]  /*cbc0*/  MUFU.TANH R68, R68 ;  /* 0x0000004400447308 */ /* 0x000ea20000002400 */
[CC--:B------:R-:W-:Y:S02]  /*cbd0*/  ISETP.GE.AND P0, PT, R9.reuse, R153.reuse, PT ;  /* 0x000000990900720c */ /* 0x0c0fe40003f06270 */
[----:B------:R-:W-:Y:S02]  /*cbe0*/  ISETP.GE.AND P4, PT, R9, R128, PT ;  /* 0x000000800900720c */ /* 0x000fe40003f86270 */
[----:B------:R-:W-:-:S02]  /*cbf0*/  ISETP.GE.AND P6, PT, R10, R153, PT ;  /* 0x000000990a00720c */ /* 0x000fc40003fc6270 */
[----:B------:R-:W-:Y:S01]  /*cc00*/  ISETP.GE.AND P2, PT, R10, R128, PT ;  /* 0x000000800a00720c */ /* 0x000fe20003f46270 */
[----:B------:R-:W-:Y:S01]  /*cc10*/  MUFU.TANH R65, R65 ;  /* 0x0000004100417308 */ /* 0x000fe20000002400 */
[-C--:B------:R-:W-:Y:S02]  /*cc20*/  I2FP.F32.S32 R64, R10.reuse ;  /* 0x0000000a00407245 */ /* 0x080fe40000201400 */
[----:B------:R-:W-:Y:S02]  /*cc30*/  I2FP.F32.S32 R75, R10 ;  /* 0x0000000a004b7245 */ /* 0x000fe40000201400 */
[----:B------:R-:W-:Y:S01]  /*cc40*/  I2FP.F32.S32 R101, R101 ;  /* 0x0000006500657245 */ /* 0x000fe20000201400 */
[----:B------:R-:W-:Y:S01]  /*cc50*/  FFMA.FTZ R109, R64, UR7, R109 ;  /* 0x00000007406d7c23 */ /* 0x000fe2000801006d */
[----:B------:R-:W-:Y:S01]  /*cc60*/  I2FP.F32.S32 R9, R9 ;  /* 0x0000000900097245 */ /* 0x000fe20000201400 */
[----:B---3--:R-:W-:Y:S01]  /*cc70*/  FFMA.FTZ R90, R75, UR7, R90 ;  /* 0x000000074b5a7c23 */ /* 0x008fe2000801005a */
[----:B------:R-:W-:Y:S01]  /*cc80*/  I2FP.F32.S32 R10, R8 ;  /* 0x00000008000a7245 */ /* 0x000fe20000201400 */
[----:B------:R-:W-:Y:S01]  /*cc90*/  FFMA.FTZ R108, R101, UR7, R108 ;  /* 0x00000007656c7c23 */ /* 0x000fe2000801006c */
[----:B------:R-:W-:Y:S01]  /*cca0*/  FSEL R188, R99, -INF , !P0 ;  /* 0xff80000063bc7808 */ /* 0x000fe20004000000 */
[----:B------:R-:W-:Y:S01]  /*ccb0*/  FFMA.FTZ R94, R9, UR7, R94 ;  /* 0x00000007095e7c23 */ /* 0x000fe2000801005e */
[----:B------:R-:W-:-:S02]  /*ccc0*/  VIADD R9, R73, 0xfffffe71 ;  /* 0xfffffe7149097836 */ /* 0x000fc40000000000 */
[----:B------:R-:W-:Y:S01]  /*ccd0*/  FFMA.FTZ R93, R10, UR7, R93 ;  /* 0x000000070a5d7c23 */ /* 0x000fe2000801005d */
[----:B------:R-:W-:Y:S01]  /*cce0*/  VIADD R10, R73, 0xfffffe70 ;  /* 0xfffffe70490a7836 */ /* 0x000fe20000000000 */
[----:B------:R-:W-:Y:S01]  /*ccf0*/  FSEL R189, R108, -INF , !P1 ;  /* 0xff8000006cbd7808 */ /* 0x000fe20004800000 */
[----:B------:R-:W3:Y:S01]  /*cd00*/  MUFU.TANH R66, R66 ;  /* 0x0000004200427308 */ /* 0x000ee20000002400 */
[----:B------:R-:W-:Y:S02]  /*cd10*/  FSEL R187, R94, -INF , !P4 ;  /* 0xff8000005ebb7808 */ /* 0x000fe40006000000 */
[----:B------:R-:W-:Y:S02]  /*cd20*/  FSEL R186, R109, -INF , !P6 ;  /* 0xff8000006dba7808 */ /* 0x000fe40007000000 */
[CC--:B------:R-:W-:Y:S02]  /*cd30*/  ISETP.GE.AND P1, PT, R8.reuse, R153.reuse, PT ;  /* 0x000000990800720c */ /* 0x0c0fe40003f26270 */
[----:B------:R-:W-:Y:S01]  /*cd40*/  ISETP.GE.AND P0, PT, R8, R128, PT ;  /* 0x000000800800720c */ /* 0x000fe20003f06270 */
[----:B------:R-:W3:Y:S01]  /*cd50*/  MUFU.TANH R67, R67 ;  /* 0x0000004300437308 */ /* 0x000ee20000002400 */
[----:B------:R-:W-:-:S02]  /*cd60*/  ISETP.GE.AND P4, PT, R10, R153, PT ;  /* 0x000000990a00720c */ /* 0x000fc40003f86270 */
[----:B------:R-:W-:Y:S02]  /*cd70*/  ISETP.GE.AND P6, PT, R10, R128, PT ;  /* 0x000000800a00720c */ /* 0x000fe40003fc6270 */
[-C--:B------:R-:W-:Y:S02]  /*cd80*/  I2FP.F32.S32 R64, R10.reuse ;  /* 0x0000000a00407245 */ /* 0x080fe40000201400 */
[----:B------:R-:W-:Y:S01]  /*cd90*/  I2FP.F32.S32 R75, R10 ;  /* 0x0000000a004b7245 */ /* 0x000fe20000201400 */
[----:B------:R-:W3:Y:S01]  /*cda0*/  MUFU.TANH R60, R60 ;  /* 0x0000003c003c7308 */ /* 0x000ee20000002400 */
[----:B------:R-:W-:Y:S01]  /*cdb0*/  I2FP.F32.S32 R8, R8 ;  /* 0x0000000800087245 */ /* 0x000fe20000201400 */
[----:B----4-:R-:W-:Y:S01]  /*cdc0*/  FFMA.FTZ R64, R64, UR7, R89 ;  /* 0x0000000740407c23 */ /* 0x010fe20008010059 */
[----:B------:R-:W-:Y:S01]  /*cdd0*/  I2FP.F32.S32 R10, R9 ;  /* 0x00000009000a7245 */ /* 0x000fe20000201400 */
[----:B-----5:R-:W-:Y:S01]  /*cde0*/  FFMA.FTZ R75, R75, UR7, R88 ;  /* 0x000000074b4b7c23 */ /* 0x020fe20008010058 */
[----:B------:R-:W-:Y:S01]  /*cdf0*/  FSEL R185, R90, -INF , !P2 ;  /* 0xff8000005ab97808 */ /* 0x000fe20005000000 */
[----:B------:R-:W-:Y:S01]  /*ce00*/  FFMA.FTZ R8, R8, UR7, R91 ;  /* 0x0000000708087c23 */ /* 0x000fe2000801005b */
[----:B------:R-:W-:Y:S01]  /*ce10*/  FSEL R184, R93, -INF , !P1 ;  /* 0xff8000005db87808 */ /* 0x000fe20004800000 */
[----:B------:R-:W-:Y:S01]  /*ce20*/  FFMA.FTZ R10, R10, UR7, R87 ;  /* 0x000000070a0a7c23 */ /* 0x000fe20008010057 */
[----:B------:R-:W-:Y:S01]  /*ce30*/  VIADD R87, R73, 0xfffffe78 ;  /* 0xfffffe7849577836 */ /* 0x000fe20000000000 */
[C---:B------:R-:W-:Y:S01]  /*ce40*/  ISETP.GE.AND P2, PT, R9.reuse, R153, PT ;  /* 0x000000990900720c */ /* 0x040fe20003f46270 */
[----:B------:R-:W-:Y:S01]  /*ce50*/  MUFU.TANH R61, R61 ;  /* 0x0000003d003d7308 */ /* 0x000fe20000002400 */
[----:B------:R-:W-:-:S02]  /*ce60*/  ISETP.GE.AND P1, PT, R9, R128, PT ;  /* 0x000000800900720c */ /* 0x000fc40003f26270 */
[----:B------:R-:W-:Y:S02]  /*ce70*/  FSEL R179, R8, -INF , !P0 ;  /* 0xff80000008b37808 */ /* 0x000fe40004000000 */
[----:B------:R-:W-:Y:S02]  /*ce80*/  I2FP.F32.S32 R9, R9 ;  /* 0x0000000900097245 */ /* 0x000fe40000201400 */
[----:B------:R-:W-:Y:S01]  /*ce90*/  I2FP.F32.S32 R8, R87 ;  /* 0x0000005700087245 */ /* 0x000fe20000201400 */
[----:B------:R-:W4:Y:S01]  /*cea0*/  MUFU.TANH R62, R62 ;  /* 0x0000003e003e7308 */ /* 0x000f220000002400 */
[----:B------:R-:W-:Y:S01]  /*ceb0*/  FSEL R180, R64, -INF , !P4 ;  /* 0xff80000040b47808 */ /* 0x000fe20006000000 */
[----:B------:R-:W-:Y:S01]  /*cec0*/  FFMA.FTZ R86, R9, UR7, R86 ;  /* 0x0000000709567c23 */ /* 0x000fe20008010056 */
[----:B------:R-:W-:Y:S02]  /*ced0*/  VIADD R9, R73, 0xfffffe80 ;  /* 0xfffffe8049097836 */ /* 0x000fe40000000000 */
[----:B------:R-:W-:Y:S01]  /*cee0*/  FFMA.FTZ R83, R8, UR7, R83 ;  /* 0x0000000708537c23 */ /* 0x000fe20008010053 */
[----:B------:R-:W-:-:S02]  /*cef0*/  ISETP.GE.AND P0, PT, R87, R153, PT ;  /* 0x000000995700720c */ /* 0x000fc40003f06270 */
[----:B------:R-:W-:Y:S01]  /*cf00*/  ISETP.GE.AND P4, PT, R87, R128, PT ;  /* 0x000000805700720c */ /* 0x000fe20003f86270 */
[----:B------:R5:W-:Y:S01]  /*cf10*/  MUFU.TANH R8, R48 ;  /* 0x0000003000087308 */ /* 0x000be20000002400 */
[----:B------:R-:W-:Y:S01]  /*cf20*/  FSEL R147, R75, -INF , !P6 ;  /* 0xff8000004b937808 */ /* 0x000fe20007000000 */
[----:B------:R-:W-:Y:S01]  /*cf30*/  VIADD R75, R73, 0xfffffe81 ;  /* 0xfffffe81494b7836 */ /* 0x000fe20000000000 */
[----:B------:R-:W-:Y:S02]  /*cf40*/  I2FP.F32.S32 R87, R87 ;  /* 0x0000005700577245 */ /* 0x000fe40000201400 */
[----:B------:R-:W-:Y:S02]  /*cf50*/  FSEL R145, R86, -INF , !P1 ;  /* 0xff80000056917808 */ /* 0x000fe40004800000 */
[----:B------:R-:W-:Y:S01]  /*cf60*/  FSEL R146, R83, -INF , !P0 ;  /* 0xff80000053927808 */ /* 0x000fe20004000000 */
[----:B------:R-:W-:Y:S01]  /*cf70*/  FFMA.FTZ R82, R87, UR7, R82 ;  /* 0x0000000757527c23 */ /* 0x000fe20008010052 */
[----:B------:R-:W-:Y:S01]  /*cf80*/  I2FP.F32.S32 R64, R9 ;  /* 0x0000000900407245 */ /* 0x000fe20000201400 */
[----:B------:R-:W4:Y:S01]  /*cf90*/  MUFU.TANH R63, R63 ;  /* 0x0000003f003f7308 */ /* 0x000f220000002400 */
[----:B------:R-:W-:-:S02]  /*cfa0*/  ISETP.GE.AND P1, PT, R9, R153, PT ;  /* 0x000000990900720c */ /* 0x000fc40003f26270 */
[-C--:B------:R-:W-:Y:S01]  /*cfb0*/  ISETP.GE.AND P0, PT, R9, R128.reuse, PT ;  /* 0x000000800900720c */ /* 0x080fe20003f06270 */
[----:B-1----:R-:W-:Y:S01]  /*cfc0*/  FFMA.FTZ R64, R64, UR7, R81 ;  /* 0x0000000740407c23 */ /* 0x002fe20008010051 */
[----:B------:R-:W-:Y:S02]  /*cfd0*/  I2FP.F32.S32 R80, R9 ;  /* 0x0000000900507245 */ /* 0x000fe40000201400 */
[----:B------:R-:W-:Y:S01]  /*cfe0*/  FSEL R178, R10, -INF , !P2 ;  /* 0xff8000000ab27808 */ /* 0x000fe20005000000 */
[----:B-----5:R-:W-:Y:S01]  /*cff0*/  VIADD R48, R73, 0xfffffe89 ;  /* 0xfffffe8949307836 */ /* 0x020fe20000000000 */
[----:B------:R-:W-:Y:S01]  /*d000*/  I2FP.F32.S32 R9, R75 ;  /* 0x0000004b00097245 */ /* 0x000fe20000201400 */
[----:B------:R-:W-:Y:S01]  /*d010*/  FFMA.FTZ R77, R80, UR7, R77 ;  /* 0x00000007504d7c23 */ /* 0x000fe2000801004d */
[C---:B------:R-:W-:Y:S01]  /*d020*/  ISETP.GE.AND P6, PT, R72.reuse, R153, PT ;  /* 0x000000994800720c */ /* 0x040fe20003fc6270 */
[----:B------:R-:W1:Y:S01]  /*d030*/  MUFU.TANH R56, R56 ;  /* 0x0000003800387308 */ /* 0x000e620000002400 */
[----:B------:R-:W-:Y:S01]  /*d040*/  ISETP.GE.AND P2, PT, R72, R128, PT ;  /* 0x000000804800720c */ /* 0x000fe20003f46270 */
[----:B------:R-:W-:Y:S01]  /*d050*/  FFMA.FTZ R9, R9, UR7, R78 ;  /* 0x0000000709097c23 */ /* 0x000fe2000801004e */
[----:B------:R-:W-:-:S02]  /*d060*/  I2FP.F32.S32 R10, R72 ;  /* 0x00000048000a7245 */ /* 0x000fc40000201400 */
[----:B------:R-:W-:Y:S02]  /*d070*/  I2FP.F32.S32 R72, R72 ;  /* 0x0000004800487245 */ /* 0x000fe40000201400 */
[----:B------:R-:W-:Y:S01]  /*d080*/  FSEL R143, R82, -INF , !P4 ;  /* 0xff800000528f7808 */ /* 0x000fe20006000000 */
[----:B------:R-:W-:Y:S01]  /*d090*/  FFMA.FTZ R85, R10, UR7, R85 ;  /* 0x000000070a557c23 */ /* 0x000fe20008010055 */
[----:B------:R-:W-:Y:S01]  /*d0a0*/  ISETP.GE.AND P4, PT, R75, R153, PT ;  /* 0x000000994b00720c */ /* 0x000fe20003f86270 */
[----:B------:R-:W-:Y:S01]  /*d0b0*/  FFMA.FTZ R72, R72, UR7, R79 ;  /* 0x0000000748487c23 */ /* 0x000fe2000801004f */
[----:B------:R-:W-:Y:S01]  /*d0c0*/  VIADD R10, R73, 0xfffffe88 ;  /* 0xfffffe88490a7836 */ /* 0x000fe20000000000 */
[----:B------:R-:W-:Y:S01]  /*d0d0*/  FSEL R135, R77, -INF , !P0 ;  /* 0xff8000004d877808 */ /* 0x000fe20004000000 */
[----:B------:R-:W5:Y:S01]  /*d0e0*/  MUFU.TANH R57, R57 ;  /* 0x0000003900397308 */ /* 0x000f620000002400 */
[----:B------:R-:W-:Y:S02]  /*d0f0*/  FSEL R138, R9, -INF , !P4 ;  /* 0xff800000098a7808 */ /* 0x000fe40006000000 */
[----:B------:R-:W-:-:S02]  /*d100*/  FSEL R144, R85, -INF , !P6 ;  /* 0xff80000055907808 */ /* 0x000fc40007000000 */
[C---:B------:R-:W-:Y:S02]  /*d110*/  ISETP.GE.AND P0, PT, R48.reuse, R153, PT ;  /* 0x000000993000720c */ /* 0x040fe40003f06270 */
[-C--:B------:R-:W-:Y:S01]  /*d120*/  ISETP.GE.AND P4, PT, R48, R128.reuse, PT ;  /* 0x000000803000720c */ /* 0x080fe20003f86270 */
[----:B------:R3:W-:Y:S01]  /*d130*/  MUFU.TANH R9, R45 ;  /* 0x0000002d00097308 */ /* 0x0007e20000002400 */
[----:B------:R-:W-:Y:S02]  /*d140*/  ISETP.GE.AND P6, PT, R75, R128, PT ;  /* 0x000000804b00720c */ /* 0x000fe40003fc6270 */
[----:B------:R-:W-:Y:S01]  /*d150*/  FSEL R141, R72, -INF , !P2 ;  /* 0xff800000488d7808 */ /* 0x000fe20005000000 */
[C---:B------:R-:W-:Y:S01]  /*d160*/  VIADD R72, R73.reuse, 0xfffffe90 ;  /* 0xfffffe9049487836 */ /* 0x040fe20000000000 */
[----:B------:R-:W-:Y:S02]  /*d170*/  I2FP.F32.S32 R48, R48 ;  /* 0x0000003000307245 */ /* 0x000fe40000201400 */
[----:B------:R-:W-:Y:S01]  /*d180*/  I2FP.F32.S32 R75, R75 ;  /* 0x0000004b004b7245 */ /* 0x000fe20000201400 */
[----:B------:R-:W-:Y:S01]  /*d190*/  MUFU.TANH R58, R58 ;  /* 0x0000003a003a7308 */ /* 0x000fe20000002400 */
[----:B------:R-:W-:Y:S01]  /*d1a0*/  FSEL R140, R64, -INF , !P1 ;  /* 0xff800000408c7808 */ /* 0x000fe20004800000 */
[----:B------:R-:W-:Y:S01]  /*d1b0*/  VIADD R64, R73, 0xfffffe91 ;  /* 0xfffffe9149407836 */ /* 0x000fe20000000000 */
[-C--:B------:R-:W-:Y:S01]  /*d1c0*/  I2FP.F32.S32 R81, R10.reuse ;  /* 0x0000000a00517245 */ /* 0x080fe20000201400 */
[----:B--2---:R-:W-:Y:S01]  /*d1d0*/  FFMA.FTZ R132, R48, UR7, R69 ;  /* 0x0000000730847c23 */ /* 0x004fe20008010045 */
[----:B------:R-:W-:Y:S01]  /*d1e0*/  I2FP.F32.S32 R79, R10 ;  /* 0x0000000a004f7245 */ /* 0x000fe20000201400 */
[----:B------:R-:W-:Y:S01]  /*d1f0*/  FFMA.FTZ R75, R75, UR7, R76 ;  /* 0x000000074b4b7c23 */ /* 0x000fe2000801004c */
[CC--:B------:R-:W-:Y:S01]  /*d200*/  ISETP.GE.AND P2, PT, R10.reuse, R153.reuse, PT ;  /* 0x000000990a00720c */ /* 0x0c0fe20003f46270 */
[----:B------:R-:W-:Y:S01]  /*d210*/  FFMA.FTZ R74, R81, UR7, R74 ;  /* 0x00000007514a7c23 */ /* 0x000fe2000801004a */
[----:B------:R-:W-:Y:S01]  /*d220*/  ISETP.GE.AND P1, PT, R10, R128, PT ;  /* 0x000000800a00720c */ /* 0x000fe20003f26270 */
[----:B------:R-:W-:Y:S01]  /*d230*/  FFMA.FTZ R70, R79, UR7, R70 ;  /* 0x000000074f467c23 */ /* 0x000fe20008010046 */
[----:B------:R-:W-:Y:S01]  /*d240*/  I2FP.F32.S32 R69, R72 ;  /* 0x0000004800457245 */ /* 0x000fe20000201400 */
[----:B------:R2:W-:Y:S01]  /*d250*/  MUFU.TANH R10, R44 ;  /* 0x0000002c000a7308 */ /* 0x0005e20000002400 */
[----:B------:R-:W-:Y:S01]  /*d260*/  FSEL R133, R75, -INF , !P6 ;  /* 0xff8000004b857808 */ /* 0x000fe20007000000 */
[----:B------:R-:W-:Y:S01]  /*d270*/  FFMA.FTZ R71, R48, UR7, R71 ;  /* 0x0000000730477c23 */ /* 0x000fe20008010047 */
[-C--:B------:R-:W-:Y:S01]  /*d280*/  ISETP.GE.AND P6, PT, R72, R153.reuse, PT ;  /* 0x000000994800720c */ /* 0x080fe20003fc6270 */
[----:B------:R-:W-:Y:S01]  /*d290*/  FFMA.FTZ R68, R69, UR7, R68 ;  /* 0x0000000745447c23 */ /* 0x000fe20008010044 */
[----:B---3--:R-:W-:Y:S01]  /*d2a0*/  VIADD R45, R73, 0xfffffe98 ;  /* 0xfffffe98492d7836 */ /* 0x008fe20000000000 */
[----:B------:R-:W-:Y:S01]  /*d2b0*/  FSEL R134, R74, -INF , !P2 ;  /* 0xff8000004a867808 */ /* 0x000fe20005000000 */
[----:B------:R-:W-:Y:S01]  /*d2c0*/  FFMA.FTZ R115, R69, UR7, R66 ;  /* 0x0000000745737c23 */ /* 0x000fe20008010042 */
[----:B------:R-:W-:Y:S01]  /*d2d0*/  FSEL R117, R70, -INF , !P1 ;  /* 0xff80000046757808 */ /* 0x000fe20004800000 */
[----:B------:R-:W-:Y:S01]  /*d2e0*/  VIADD R48, R73, 0xfffffe99 ;  /* 0xfffffe9949307836 */ /* 0x000fe20000000000 */
[----:B------:R-:W-:Y:S01]  /*d2f0*/  ISETP.GE.AND P2, PT, R72, R128, PT ;  /* 0x000000804800720c */ /* 0x000fe20003f46270 */
[----:B------:R-:W3:Y:S01]  /*d300*/  MUFU.TANH R59, R59 ;  /* 0x0000003b003b7308 */ /* 0x000ee20000002400 */
[----:B------:R-:W-:-:S02]  /*d310*/  ISETP.GE.AND P1, PT, R64, R153, PT ;  /* 0x000000994000720c */ /* 0x000fc40003f26270 */
[----:B------:R-:W-:Y:S01]  /*d320*/  FSEL R121, R71, -INF , !P4 ;  /* 0xff80000047797808 */ /* 0x000fe20006000000 */
[----:B------:R-:W-:Y:S01]  /*d330*/  VIADD R71, R73, 0xfffffed8 ;  /* 0xfffffed849477836 */ /* 0x000fe20000000000 */
[----:B------:R-:W-:Y:S02]  /*d340*/  FSEL R126, R68, -INF , !P6 ;  /* 0xff800000447e7808 */ /* 0x000fe40007000000 */
[----:B--2---:R-:W-:Y:S01]  /*d350*/  I2FP.F32.S32 R44, R64 ;  /* 0x00000040002c7245 */ /* 0x004fe20000201400 */
[----:B------:R-:W2:Y:S01]  /*d360*/  MUFU.TANH R52, R52 ;  /* 0x0000003400347308 */ /* 0x000ea20000002400 */
[C---:B------:R-:W-:Y:S02]  /*d370*/  ISETP.GE.AND P4, PT, R45.reuse, R153, PT ;  /* 0x000000992d00720c */ /* 0x040fe40003f86270 */
[-C--:B------:R-:W-:Y:S01]  /*d380*/  ISETP.GE.AND P6, PT, R45, R128.reuse, PT ;  /* 0x000000802d00720c */ /* 0x080fe20003fc6270 */
[C---:B------:R-:W-:Y:S01]  /*d390*/  FFMA.FTZ R116, R44.reuse, UR7, R65 ;  /* 0x000000072c747c23 */ /* 0x040fe20008010041 */
[----:B------:R-:W-:Y:S01]  /*d3a0*/  I2FP.F32.S32 R45, R45 ;  /* 0x0000002d002d7245 */ /* 0x000fe20000201400 */
[----:B------:R-:W-:Y:S01]  /*d3b0*/  FFMA.FTZ R113, R44, UR7, R67 ;  /* 0x000000072c717c23 */ /* 0x000fe20008010043 */
[----:B------:R-:W-:Y:S01]  /*d3c0*/  FSEL R115, R115, -INF , !P2 ;  /* 0xff80000073737808 */ /* 0x000fe20005000000 */
[----:B------:R-:W-:Y:S01]  /*d3d0*/  VIADD R67, R73, 0xfffffea0 ;  /* 0xfffffea049437836 */ /* 0x000fe20000000000 */
[----:B------:R-:W-:Y:S01]  /*d3e0*/  FSEL R116, R116, -INF , !P1 ;  /* 0xff80000074747808 */ /* 0x000fe20004800000 */
[C---:B------:R-:W-:Y:S01]  /*d3f0*/  FFMA.FTZ R110, R45.reuse, UR7, R60 ;  /* 0x000000072d6e7c23 */ /* 0x040fe2000801003c */
[C---:B------:R-:W-:Y:S01]  /*d400*/  ISETP.GE.AND P2, PT, R48.reuse, R153, PT ;  /* 0x000000993000720c */ /* 0x040fe20003f46270 */
[----:B----4-:R-:W-:Y:S01]  /*d410*/  FFMA.FTZ R111, R45, UR7, R62 ;  /* 0x000000072d6f7c23 */ /* 0x010fe2000801003e */
[----:B------:R-:W-:Y:S01]  /*d420*/  ISETP.GE.AND P1, PT, R48, R128, PT ;  /* 0x000000803000720c */ /* 0x000fe20003f26270 */
[----:B------:R-:W-:Y:S01]  /*d430*/  MUFU.TANH R53, R53 ;  /* 0x0000003500357308 */ /* 0x000fe20000002400 */
[----:B------:R-:W-:Y:S01]  /*d440*/  I2FP.F32.S32 R48, R48 ;  /* 0x0000003000307245 */ /* 0x000fe20000201400 */
[C---:B------:R-:W-:Y:S01]  /*d450*/  VIADD R62, R73.reuse, 0xfffffea9 ;  /* 0xfffffea9493e7836 */ /* 0x040fe20000000000 */
[----:B------:R-:W-:Y:S01]  /*d460*/  FSEL R132, R132, -INF , !P0 ;  /* 0xff80000084847808 */ /* 0x000fe20004000000 */
[----:B------:R-:W-:Y:S01]  /*d470*/  FMUL.FTZ R44, R38, UR15 ;  /* 0x0000000f262c7c20 */ /* 0x000fe20008410000 */
[----:B------:R-:W-:Y:S01]  /*d480*/  ISETP.GE.AND P0, PT, R64, R128, PT ;  /* 0x000000804000720c */ /* 0x000fe20003f06270 */
[C---:B------:R-:W-:Y:S01]  /*d490*/  FFMA.FTZ R61, R48.reuse, UR7, R61 ;  /* 0x00000007303d7c23 */ /* 0x040fe2000801003d */
[----:B------:R-:W-:Y:S01]  /*d4a0*/  FFMA.FTZ R63, R48, UR7, R63 ;  /* 0x00000007303f7c23 */ /* 0x000fe2000801003f */
[----:B------:R-:W-:Y:S01]  /*d4b0*/  VIADD R48, R73, 0xfffffea1 ;  /* 0xfffffea149307836 */ /* 0x000fe20000000000 */
[----:B------:R-:W-:Y:S01]  /*d4c0*/  FSEL R113, R113, -INF , !P0 ;  /* 0xff80000071717808 */ /* 0x000fe20004000000 */
[----:B------:R-:W4:Y:S01]  /*d4d0*/  MUFU.TANH R54, R54 ;  /* 0x0000003600367308 */ /* 0x000f220000002400 */
[----:B------:R-:W-:-:S02]  /*d4e0*/  FSEL R110, R110, -INF , !P4 ;  /* 0xff8000006e6e7808 */ /* 0x000fc40006000000 */
[C---:B------:R-:W-:Y:S02]  /*d4f0*/  ISETP.GE.AND P0, PT, R67.reuse, R153, PT ;  /* 0x000000994300720c */ /* 0x040fe40003f06270 */
[-C--:B------:R-:W-:Y:S02]  /*d500*/  ISETP.GE.AND P4, PT, R67, R128.reuse, PT ;  /* 0x000000804300720c */ /* 0x080fe40003f86270 */
[----:B------:R-:W-:Y:S01]  /*d510*/  I2FP.F32.S32 R67, R67 ;  /* 0x0000004300437245 */ /* 0x000fe20000201400 */
[----:B------:R-:W4:Y:S01]  /*d520*/  MUFU.TANH R55, R55 ;  /* 0x0000003700377308 */ /* 0x000f220000002400 */
[----:B------:R-:W-:Y:S02]  /*d530*/  FSEL R111, R111, -INF , !P6 ;  /* 0xff8000006f6f7808 */ /* 0x000fe40007000000 */
[----:B------:R-:W-:Y:S01]  /*d540*/  FSEL R108, R61, -INF , !P2 ;  /* 0xff8000003d6c7808 */ /* 0x000fe20005000000 */
[----:B-1----:R-:W-:Y:S01]  /*d550*/  FFMA.FTZ R56, R67, UR7, R56 ;  /* 0x0000000743387c23 */ /* 0x002fe20008010038 */
[----:B------:R-:W-:Y:S01]  /*d560*/  ISETP.GE.AND P6, PT, R48, R153, PT ;  /* 0x000000993000720c */ /* 0x000fe20003fc6270 */
[----:B------:R-:W-:Y:S01]  /*d570*/  FMUL.FTZ R61, R32, UR15 ;  /* 0x0000000f203d7c20 */ /* 0x000fe20008410000 */
[----:B------:R-:W-:Y:S01]  /*d580*/  ISETP.GE.AND P2, PT, R48, R128, PT ;  /* 0x000000803000720c */ /* 0x000fe20003f46270 */
[----:B------:R1:W-:Y:S01]  /*d590*/  MUFU.TANH R60, R41 ;  /* 0x00000029003c7308 */ /* 0x0003e20000002400 */
[----:B------:R-:W-:-:S02]  /*d5a0*/  I2FP.F32.S32 R48, R48 ;  /* 0x0000003000307245 */ /* 0x000fc40000201400 */
[----:B------:R-:W-:-:S03]  /*d5b0*/  FSEL R109, R63, -INF , !P1 ;  /* 0xff8000003f6d7808 */ /* 0x000fc60004800000 */
[C---:B-----5:R-:W-:Y:S01]  /*d5c0*/  FFMA.FTZ R57, R48.reuse, UR7, R57 ;  /* 0x0000000730397c23 */ /* 0x060fe20008010039 */
[----:B---3--:R-:W-:Y:S01]  /*d5d0*/  FFMA.FTZ R45, R48, UR7, R59 ;  /* 0x00000007302d7c23 */ /* 0x008fe2000801003b */
[----:B------:R3:W-:Y:S01]  /*d5e0*/  MUFU.TANH R65, R40 ;  /* 0x0000002800417308 */ /* 0x0007e20000002400 */
[----:B------:R-:W-:-:S03]  /*d5f0*/  VIADD R59, R73, 0xfffffec1 ;  /* 0xfffffec1493b7836 */ /* 0x000fc60000000000 */
[----:B------:R-:W-:-:S04]  /*d600*/  FSEL R45, R45, -INF , !P2 ;  /* 0xff8000002d2d7808 */ /* 0x000fc80005000000 */
[----:B------:R5:W-:Y:S01]  /*d610*/  MUFU.TANH R66, R47 ;  /* 0x0000002f00427308 */ /* 0x000be20000002400 */
[----:B-1----:R-:W-:-:S05]  /*d620*/  VIADD R41, R73, 0xfffffea8 ;  /* 0xfffffea849297836 */ /* 0x002fca0000000000 */
[----:B------:R-:W-:Y:S02]  /*d630*/  ISETP.GE.AND P1, PT, R41, R153, PT ;  /* 0x000000992900720c */ /* 0x000fe40003f26270 */
[----:B------:R1:W-:Y:S01]  /*d640*/  MUFU.TANH R64, R46 ;  /* 0x0000002e00407308 */ /* 0x0003e20000002400 */
[----:B---3--:R-:W-:Y:S01]  /*d650*/  FFMA.FTZ R40, R67, UR7, R58 ;  /* 0x0000000743287c23 */ /* 0x008fe2000801003a */
[----:B------:R-:W-:-:S04]  /*d660*/  FMUL.FTZ R58, R33, UR15 ;  /* 0x0000000f213a7c20 */ /* 0x000fc80008410000 */
[----:B------:R-:W-:Y:S02]  /*d670*/  FSEL R40, R40, -INF , !P4 ;  /* 0xff80000028287808 */ /* 0x000fe40006000000 */
[----:B------:R-:W3:Y:S01]  /*d680*/  MUFU.TANH R50, R50 ;  /* 0x0000003200327308 */ /* 0x000ee20000002400 */
[----:B------:R-:W-:Y:S01]  /*d690*/  ISETP.GE.AND P4, PT, R62, R153, PT ;  /* 0x000000993e00720c */ /* 0x000fe20003f86270 */
[----:B-----5:R-:W-:-:S06]  /*d6a0*/  FMUL.FTZ R47, R36, UR15 ;  /* 0x0000000f242f7c20 */ /* 0x020fcc0008410000 */
[----:B------:R5:W-:Y:S01]  /*d6b0*/  MUFU.TANH R36, R42 ;  /* 0x0000002a00247308 */ /* 0x000be20000002400 */
[----:B-1----:R-:W-:-:S07]  /*d6c0*/  FMUL.FTZ R46, R39, UR15 ;  /* 0x0000000f272e7c20 */ /* 0x002fce0008410000 */
[----:B------:R1:W-:Y:S08]  /*d6d0*/  MUFU.TANH R39, R43 ;  /* 0x0000002b00277308 */ /* 0x0003f00000002400 */
[----:B------:R-:W-:Y:S01]  /*d6e0*/  MUFU.TANH R49, R49 ;  /* 0x0000003100317308 */ /* 0x000fe20000002400 */
[----:B-----5:R-:W-:Y:S01]  /*d6f0*/  FSEL R42, R56, -INF , !P0 ;  /* 0xff800000382a7808 */ /* 0x020fe20004000000 */
[----:B------:R-:W-:Y:S01]  /*d700*/  FMUL.FTZ R56, R35, UR15 ;  /* 0x0000000f23387c20 */ /* 0x000fe20008410000 */
[----:B------:R-:W-:Y:S01]  /*d710*/  ISETP.GE.AND P0, PT, R41, R128, PT ;  /* 0x000000802900720c */ /* 0x000fe20003f06270 */
[----:B------:R-:W-:Y:S01]  /*d720*/  FMUL.FTZ R35, R30, UR15 ;  /* 0x0000000f1e237c20 */ /* 0x000fe20008410000 */
[----:B------:R-:W-:-:S03]  /*d730*/  FMUL.FTZ R30, R31, UR15 ;  /* 0x0000000f1f1e7c20 */ /* 0x000fc60008410000 */
[----:B------:R-:W5:Y:S01]  /*d740*/  MUFU.TANH R51, R51 ;  /* 0x0000003300337308 */ /* 0x000f620000002400 */
[----:B-1----:R-:W-:Y:S02]  /*d750*/  I2FP.F32.S32 R43, R41 ;  /* 0x00000029002b7245 */ /* 0x002fe40000201400 */
[----:B------:R-:W-:Y:S01]  /*d760*/  FSEL R41, R57, -INF , !P6 ;  /* 0xff80000039297808 */ /* 0x000fe20007000000 */
[----:B------:R-:W-:Y:S01]  /*d770*/  FMUL.FTZ R57, R34, UR15 ;  /* 0x0000000f22397c20 */ /* 0x000fe20008410000 */
[----:B------:R-:W-:Y:S01]  /*d780*/  ISETP.GE.AND P6, PT, R62, R128, PT ;  /* 0x000000803e00720c */ /* 0x000fe20003fc6270 */
[C---:B--2---:R-:W-:Y:S01]  /*d790*/  FFMA.FTZ R48, R43.reuse, UR7, R52 ;  /* 0x000000072b307c23 */ /* 0x044fe20008010034 */
[----:B------:R-:W-:Y:S01]  /*d7a0*/  I2FP.F32.S32 R62, R62 ;  /* 0x0000003e003e7245 */ /* 0x000fe20000201400 */
[----:B------:R1:W2:Y:S01]  /*d7b0*/  MUFU.TANH R38, R47 ;  /* 0x0000002f00267308 */ /* 0x0002a20000002400 */
[----:B----4-:R-:W-:Y:S01]  /*d7c0*/  FFMA.FTZ R54, R43, UR7, R54 ;  /* 0x000000072b367c23 */ /* 0x010fe20008010036 */
[----:B------:R-:W-:Y:S01]  /*d7d0*/  FMUL.FTZ R52, R28, UR15 ;  /* 0x0000000f1c347c20 */ /* 0x000fe20008410000 */
[----:B------:R-:W-:Y:S01]  /*d7e0*/  FSEL R48, R48, -INF , !P1 ;  /* 0xff80000030307808 */ /* 0x000fe20004800000 */
[----:B------:R-:W-:Y:S01]  /*d7f0*/  FFMA.FTZ R43, R62, UR7, R55 ;  /* 0x000000073e2b7c23 */ /* 0x000fe20008010037 */
[----:B------:R-:W-:-:S03]  /*d800*/  VIADD R55, R73, 0xfffffeb8 ;  /* 0xfffffeb849377836 */ /* 0x000fc60000000000 */
[----:B------:R4:W2:Y:S01]  /*d810*/  MUFU.TANH R32, R44 ;  /* 0x0000002c00207308 */ /* 0x0008a20000002400 */
[----:B------:R-:W-:Y:S02]  /*d820*/  FSEL R43, R43, -INF , !P6 ;  /* 0xff8000002b2b7808 */ /* 0x000fe40007000000 */
[----:B------:R-:W-:-:S05]  /*d830*/  ISETP.GE.AND P6, PT, R55, R153, PT ;  /* 0x000000993700720c */ /* 0x000fca0003fc6270 */
[----:B------:R3:W-:Y:S01]  /*d840*/  MUFU.TANH R34, R46 ;  /* 0x0000002e00227308 */ /* 0x0007e20000002400 */
[----:B-1----:R-:W-:Y:S01]  /*d850*/  FFMA.FTZ R47, R62, UR7, R53 ;  /* 0x000000073e2f7c23 */ /* 0x002fe20008010035 */
[C---:B------:R-:W-:Y:S02]  /*d860*/  VIADD R53, R73.reuse, 0xfffffeb0 ;  /* 0xfffffeb049357836 */ /* 0x040fe40000000000 */
[----:B------:R-:W-:Y:S02]  /*d870*/  VIADD R62, R73, 0xfffffeb1 ;  /* 0xfffffeb1493e7836 */ /* 0x000fe40000000000 */
[----:B------:R-:W-:Y:S02]  /*d880*/  FSEL R47, R47, -INF , !P4 ;  /* 0xff8000002f2f7808 */ /* 0x000fe40006000000 */
[----:B------:R-:W-:Y:S01]  /*d890*/  MUFU.TANH R28, R57 ;  /* 0x00000039001c7308 */ /* 0x000fe20000002400 */
[C---:B------:R-:W-:Y:S02]  /*d8a0*/  ISETP.GE.AND P2, PT, R53.reuse, R153, PT ;  /* 0x000000993500720c */ /* 0x040fe40003f46270 */
[----:B------:R-:W-:-:S02]  /*d8b0*/  ISETP.GE.AND P1, PT, R53, R128, PT ;  /* 0x000000803500720c */ /* 0x000fc40003f26270 */
[----:B------:R-:W-:Y:S02]  /*d8c0*/  I2FP.F32.S32 R53, R53 ;  /* 0x0000003500357245 */ /* 0x000fe40000201400 */
[----:B----4-:R-:W-:Y:S01]  /*d8d0*/  FSEL R44, R54, -INF , !P0 ;  /* 0xff800000362c7808 */ /* 0x010fe20004000000 */
[----:B------:R1:W-:Y:S01]  /*d8e0*/  MUFU.TANH R33, R61 ;  /* 0x0000003d00217308 */ /* 0x0003e20000002400 */
[C---:B------:R-:W-:Y:S01]  /*d8f0*/  ISETP.GE.AND P0, PT, R62.reuse, R153, PT ;  /* 0x000000993e00720c */ /* 0x040fe20003f06270 */
[C---:B---3--:R-:W-:Y:S01]  /*d900*/  FFMA.FTZ R46, R53.reuse, UR7, R8 ;  /* 0x00000007352e7c23 */ /* 0x048fe20008010008 */
[----:B------:R-:W-:Y:S01]  /*d910*/  ISETP.GE.AND P4, PT, R62, R128, PT ;  /* 0x000000803e00720c */ /* 0x000fe20003f86270 */
[----:B------:R-:W-:Y:S01]  /*d920*/  FFMA.FTZ R31, R53, UR7, R50 ;  /* 0x00000007351f7c23 */ /* 0x000fe20008010032 */
[----:B------:R-:W-:Y:S01]  /*d930*/  I2FP.F32.S32 R62, R62 ;  /* 0x0000003e003e7245 */ /* 0x000fe20000201400 */
[----:B------:R-:W-:Y:S01]  /*d940*/  FMUL.FTZ R54, R29, UR15 ;  /* 0x0000000f1d367c20 */ /* 0x000fe20008410000 */
[----:B------:R-:W-:Y:S01]  /*d950*/  FSEL R46, R46, -INF , !P2 ;  /* 0xff8000002e2e7808 */ /* 0x000fe20005000000 */
[----:B------:R3:W-:Y:S01]  /*d960*/  MUFU.TANH R8, R58 ;  /* 0x0000003a00087308 */ /* 0x0007e20000002400 */
[----:B------:R-:W-:Y:S01]  /*d970*/  ISETP.GE.AND P2, PT, R55, R128, PT ;  /* 0x000000803700720c */ /* 0x000fe20003f46270 */
[----:B-----5:R-:W-:Y:S01]  /*d980*/  FFMA.FTZ R50, R62, UR7, R51 ;  /* 0x000000073e327c23 */ /* 0x020fe20008010033 */
[----:B------:R-:W-:-:S02]  /*d990*/  I2FP.F32.S32 R55, R55 ;  /* 0x0000003700377245 */ /* 0x000fc40000201400 */
[----:B------:R-:W-:Y:S02]  /*d9a0*/  FSEL R51, R31, -INF , !P1 ;  /* 0xff8000001f337808 */ /* 0x000fe40004800000 */
[----:B------:R-:W-:Y:S01]  /*d9b0*/  FSEL R50, R50, -INF , !P4 ;  /* 0xff80000032327808 */ /* 0x000fe20006000000 */
[----:B------:R-:W-:Y:S01]  /*d9c0*/  FFMA.FTZ R53, R55, UR7, R10 ;  /* 0x0000000737357c23 */ /* 0x000fe2000801000a */
[----:B------:R4:W-:Y:S01]  /*d9d0*/  MUFU.TANH R29, R56 ;  /* 0x00000038001d7308 */ /* 0x0009e20000002400 */
[----:B-1----:R-:W-:-:S03]  /*d9e0*/  VIADD R61, R73, 0xfffffec0 ;  /* 0xfffffec0493d7836 */ /* 0x002fc60000000000 */
[----:B------:R-:W-:Y:S02]  /*d9f0*/  FSEL R53, R53, -INF , !P6 ;  /* 0xff80000035357808 */ /* 0x000fe40007000000 */
[----:B------:R-:W-:Y:S02]  /*da00*/  ISETP.GE.AND P4, PT, R61, R153, PT ;  /* 0x000000993d00720c */ /* 0x000fe40003f86270 */
[----:B------:R1:W-:Y:S01]  /*da10*/  MUFU.TANH R10, R52 ;  /* 0x00000034000a7308 */ /* 0x0003e20000002400 */
[----:B---3--:R-:W-:Y:S01]  /*da20*/  FFMA.FTZ R58, R62, UR7, R49 ;  /* 0x000000073e3a7c23 */ /* 0x008fe20008010031 */
[----:B------:R-:W-:Y:S02]  /*da30*/  VIADD R62, R73, 0xfffffeb9 ;  /* 0xfffffeb9493e7836 */ /* 0x000fe40000000000 */
[----:B------:R-:W-:Y:S01]  /*da40*/  FFMA.FTZ R49, R55, UR7, R64 ;  /* 0x0000000737317c23 */ /* 0x000fe20008010040 */
[----:B------:R-:W-:Y:S01]  /*da50*/  VIADD R64, R73, 0xfffffec9 ;  /* 0xfffffec949407836 */ /* 0x000fe20000000000 */
[----:B------:R-:W-:-:S02]  /*da60*/  ISETP.GE.AND P6, PT, R61, R128, PT ;  /* 0x000000803d00720c */ /* 0x000fc40003fc6270 */
[----:B------:R-:W-:Y:S01]  /*da70*/  I2FP.F32.S32 R57, R62 ;  /* 0x0000003e00397245 */ /* 0x000fe20000201400 */
[----:B------:R-:W3:Y:S01]  /*da80*/  MUFU.TANH R37, R37 ;  /* 0x0000002500257308 */ /* 0x000ee20000002400 */
[-C--:B------:R-:W-:Y:S02]  /*da90*/  ISETP.GE.AND P1, PT, R62, R153.reuse, PT ;  /* 0x000000993e00720c */ /* 0x080fe40003f26270 */
[----:B------:R-:W-:Y:S01]  /*daa0*/  FSEL R49, R49, -INF , !P2 ;  /* 0xff80000031317808 */ /* 0x000fe20005000000 */
[----:B------:R-:W-:Y:S01]  /*dab0*/  FFMA.FTZ R31, R57, UR7, R9 ;  /* 0x00000007391f7c23 */ /* 0x000fe20008010009 */
[----:B------:R-:W-:Y:S01]  /*dac0*/  ISETP.GE.AND P2, PT, R59, R153, PT ;  /* 0x000000993b00720c */ /* 0x000fe20003f46270 */
[----:B------:R-:W-:Y:S01]  /*dad0*/  FFMA.FTZ R66, R57, UR7, R66 ;  /* 0x0000000739427c23 */ /* 0x000fe20008010042 */
[----:B----4-:R-:W-:Y:S01]  /*dae0*/  I2FP.F32.S32 R56, R61 ;  /* 0x0000003d00387245 */ /* 0x010fe20000201400 */
[----:B------:R4:W-:Y:S01]  /*daf0*/  MUFU.TANH R9, R54 ;  /* 0x0000003600097308 */ /* 0x0009e20000002400 */
[----:B------:R-:W-:Y:S01]  /*db00*/  FSEL R55, R58, -INF , !P0 ;  /* 0xff8000003a377808 */ /* 0x000fe20004000000 */
[----:B------:R-:W-:Y:S01]  /*db10*/  FMUL.FTZ R58, R24, UR15 ;  /* 0x0000000f183a7c20 */ /* 0x000fe20008410000 */
[----:B-1----:R-:W-:Y:S01]  /*db20*/  FSEL R52, R31, -INF , !P1 ;  /* 0xff8000001f347808 */ /* 0x002fe20004800000 */
[C---:B------:R-:W-:Y:S01]  /*db30*/  FFMA.FTZ R65, R56.reuse, UR7, R65 ;  /* 0x0000000738417c23 */ /* 0x040fe20008010041 */
[-C--:B------:R-:W-:Y:S01]  /*db40*/  ISETP.GE.AND P1, PT, R59, R128.reuse, PT ;  /* 0x000000803b00720c */ /* 0x080fe20003f26270 */
[----:B------:R-:W-:Y:S01]  /*db50*/  FFMA.FTZ R36, R56, UR7, R36 ;  /* 0x0000000738247c23 */ /* 0x000fe20008010024 */
[----:B------:R-:W-:Y:S01]  /*db60*/  I2FP.F32.S32 R59, R59 ;  /* 0x0000003b003b7245 */ /* 0x000fe20000201400 */
[----:B------:R-:W-:Y:S01]  /*db70*/  FMUL.FTZ R31, R27, UR15 ;  /* 0x0000000f1b1f7c20 */ /* 0x000fe20008410000 */
[----:B------:R-:W-:Y:S01]  /*db80*/  ISETP.GE.AND P0, PT, R62, R128, PT ;  /* 0x000000803e00720c */ /* 0x000fe20003f06270 */
[----:B------:R2:W-:Y:S01]  /*db90*/  MUFU.TANH R27, R30 ;  /* 0x0000001e001b7308 */ /* 0x0005e20000002400 */
[----:B------:R-:W-:-:S02]  /*dba0*/  VIADD R62, R73, 0xfffffed0 ;  /* 0xfffffed0493e7836 */ /* 0x000fc40000000000 */
[----:B------:R-:W-:Y:S01]  /*dbb0*/  FFMA.FTZ R63, R59, UR7, R60 ;  /* 0x000000073b3f7c23 */ /* 0x000fe2000801003c */
[----:B------:R-:W-:Y:S01]  /*dbc0*/  FSEL R56, R66, -INF , !P0 ;  /* 0xff80000042387808 */ /* 0x000fe20004000000 */
[----:B------:R-:W-:Y:S01]  /*dbd0*/  FMUL.FTZ R61, R26, UR15 ;  /* 0x0000000f1a3d7c20 */ /* 0x000fe20008410000 */
[----:B------:R-:W-:Y:S02]  /*dbe0*/  FSEL R60, R65, -INF , !P4 ;  /* 0xff800000413c7808 */ /* 0x000fe40006000000 */
[----:B------:R-:W-:Y:S01]  /*dbf0*/  FSEL R57, R36, -INF , !P6 ;  /* 0xff80000024397808 */ /* 0x000fe20007000000 */
[----:B----4-:R-:W-:Y:S01]  /*dc00*/  FFMA.FTZ R54, R59, UR7, R39 ;  /* 0x000000073b367c23 */ /* 0x010fe20008010027 */
[----:B------:R-:W-:Y:S01]  /*dc10*/  VIADD R39, R73, 0xfffffec8 ;  /* 0xfffffec849277836 */ /* 0x000fe20000000000 */
[----:B------:R1:W-:Y:S01]  /*dc20*/  MUFU.TANH R26, R58 ;  /* 0x0000003a001a7308 */ /* 0x0003e20000002400 */
[----:B------:R-:W-:Y:S01]  /*dc30*/  FSEL R59, R63, -INF , !P2 ;  /* 0xff8000003f3b7808 */ /* 0x000fe20005000000 */
[----:B------:R-:W-:Y:S01]  /*dc40*/  FMUL.FTZ R36, R20, UR15 ;  /* 0x0000000f14247c20 */ /* 0x000fe20008410000 */
[----:B------:R-:W-:-:S02]  /*dc50*/  FSEL R54, R54, -INF , !P1 ;  /* 0xff80000036367808 */ /* 0x000fc40004800000 */
[C---:B------:R-:W-:Y:S02]  /*dc60*/  ISETP.GE.AND P0, PT, R39.reuse, R153, PT ;  /* 0x000000992700720c */ /* 0x040fe40003f06270 */
[----:B------:R-:W-:Y:S01]  /*dc70*/  ISETP.GE.AND P4, PT, R39, R128, PT ;  /* 0x000000802700720c */ /* 0x000fe20003f86270 */
[----:B------:R4:W5:Y:S01]  /*dc80*/  MUFU.TANH R24, R35 ;  /* 0x0000002300187308 */ /* 0x0009620000002400 */
[----:B------:R-:W-:Y:S02]  /*dc90*/  I2FP.F32.S32 R39, R39 ;  /* 0x0000002700277245 */ /* 0x000fe40000201400 */
[-C--:B------:R-:W-:Y:S02]  /*dca0*/  ISETP.GE.AND P1, PT, R62, R153.reuse, PT ;  /* 0x000000993e00720c */ /* 0x080fe40003f26270 */
[CC--:B------:R-:W-:Y:S01]  /*dcb0*/  ISETP.GE.AND P6, PT, R64.reuse, R153.reuse, PT ;  /* 0x000000994000720c */ /* 0x0c0fe20003fc6270 */
[C---:B--2---:R-:W-:Y:S01]  /*dcc0*/  FFMA.FTZ R30, R39.reuse, UR7, R38 ;  /* 0x00000007271e7c23 */ /* 0x044fe20008010026 */
[----:B------:R-:W-:Y:S01]  /*dcd0*/  I2FP.F32.S32 R38, R64 ;  /* 0x0000004000267245 */ /* 0x000fe20000201400 */
[----:B------:R-:W-:Y:S01]  /*dce0*/  FFMA.FTZ R32, R39, UR7, R32 ;  /* 0x0000000727207c23 */ /* 0x000fe20008010020 */
[-C--:B------:R-:W-:Y:S01]  /*dcf0*/  ISETP.GE.AND P2, PT, R64, R128.reuse, PT ;  /* 0x000000804000720c */ /* 0x080fe20003f46270 */
[----:B------:R-:W-:Y:S01]  /*dd00*/  MUFU.TANH R25, R25 ;  /* 0x0000001900197308 */ /* 0x000fe20000002400 */
[----:B-1----:R-:W-:Y:S01]  /*dd10*/  FSEL R58, R30, -INF , !P0 ;  /* 0xff8000001e3a7808 */ /* 0x002fe20004000000 */
[C---:B---3--:R-:W-:Y:S01]  /*dd20*/  FFMA.FTZ R37, R38.reuse, UR7, R37 ;  /* 0x0000000726257c23 */ /* 0x048fe20008010025 */
[----:B------:R-:W-:Y:S01]  /*dd30*/  FFMA.FTZ R34, R38, UR7, R34 ;  /* 0x0000000726227c23 */ /* 0x000fe20008010022 */
[----:B------:R-:W-:Y:S01]  /*dd40*/  VIADD R38, R73, 0xfffffed1 ;  /* 0xfffffed149267836 */ /* 0x000fe20000000000 */
[----:B------:R-:W-:Y:S01]  /*dd50*/  ISETP.GE.AND P0, PT, R62, R128, PT ;  /* 0x000000803e00720c */ /* 0x000fe20003f06270 */
[----:B------:R-:W-:Y:S01]  /*dd60*/  FMUL.FTZ R30, R22, UR15 ;  /* 0x0000000f161e7c20 */ /* 0x000fe20008410000 */
[----:B------:R-:W-:Y:S01]  /*dd70*/  I2FP.F32.S32 R62, R62 ;  /* 0x0000003e003e7245 */ /* 0x000fe20000201400 */
[----:B------:R-:W1:Y:S01]  /*dd80*/  MUFU.TANH R20, R61 ;  /* 0x0000003d00147308 */ /* 0x000e620000002400 */
[----:B------:R-:W-:Y:S01]  /*dd90*/  FSEL R64, R32, -INF , !P4 ;  /* 0xff80000020407808 */ /* 0x000fe20006000000 */
[----:B----4-:R-:W-:Y:S01]  /*dda0*/  FMUL.FTZ R35, R21, UR15 ;  /* 0x0000000f15237c20 */ /* 0x010fe20008410000 */
[----:B------:R-:W-:Y:S01]  /*ddb0*/  I2FP.F32.S32 R32, R38 ;  /* 0x0000002600207245 */ /* 0x000fe20000201400 */
[C---:B------:R-:W-:Y:S01]  /*ddc0*/  FFMA.FTZ R33, R62.reuse, UR7, R33 ;  /* 0x000000073e217c23 */ /* 0x040fe20008010021 */
[----:B------:R-:W-:Y:S01]  /*ddd0*/  FFMA.FTZ R62, R62, UR7, R28 ;  /* 0x000000073e3e7c23 */ /* 0x000fe2000801001c */
[----:B------:R-:W-:Y:S01]  /*dde0*/  VIADD R28, R73, 0xfffffed9 ;  /* 0xfffffed9491c7836 */ /* 0x000fe20000000000 */
[-C--:B------:R-:W-:Y:S01]  /*ddf0*/  ISETP.GE.AND P4, PT, R38, R153.reuse, PT ;  /* 0x000000992600720c */ /* 0x080fe20003f86270 */
[----:B------:R-:W-:Y:S01]  /*de00*/  FFMA.FTZ R66, R32, UR7, R8 ;  /* 0x0000000720427c23 */ /* 0x000fe20008010008 */
[----:B------:R-:W-:Y:S01]  /*de10*/  FSEL R63, R34, -INF , !P2 ;  /* 0xff800000223f7808 */ /* 0x000fe20005000000 */
[----:B------:R2:W3:Y:S01]  /*de20*/  MUFU.TANH R22, R31 ;  /* 0x0000001f00167308 */ /* 0x0004e20000002400 */
[----:B------:R-:W-:Y:S01]  /*de30*/  FSEL R67, R33, -INF , !P1 ;  /* 0xff80000021437808 */ /* 0x000fe20004800000 */
[----:B------:R-:W-:Y:S01]  /*de40*/  FFMA.FTZ R29, R32, UR7, R29 ;  /* 0x00000007201d7c23 */ /* 0x000fe2000801001d */
[----:B------:R-:W-:-:S02]  /*de50*/  ISETP.GE.AND P2, PT, R71, R153, PT ;  /* 0x000000994700720c */ /* 0x000fc40003f46270 */
[-C--:B------:R-:W-:Y:S02]  /*de60*/  ISETP.GE.AND P1, PT, R71, R128.reuse, PT ;  /* 0x000000804700720c */ /* 0x080fe40003f26270 */
[----:B------:R-:W-:Y:S01]  /*de70*/  I2FP.F32.S32 R71, R71 ;  /* 0x0000004700477245 */ /* 0x000fe20000201400 */
[----:B------:R-:W4:Y:S01]  /*de80*/  MUFU.TANH R21, R36 ;  /* 0x0000002400157308 */ /* 0x000f220000002400 */
[----:B------:R-:W-:Y:S02]  /*de90*/  FSEL R62, R62, -INF , !P0 ;  /* 0xff8000003e3e7808 */ /* 0x000fe40004000000 */
[----:B------:R-:W-:Y:S01]  /*dea0*/  FSEL R66, R66, -INF , !P4 ;  /* 0xff80000042427808 */ /* 0x000fe20006000000 */
[C---:B------:R-:W-:Y:S01]  /*deb0*/  FFMA.FTZ R10, R71.reuse, UR7, R10 ;  /* 0x00000007470a7c23 */ /* 0x040fe2000801000a */
[C---:B------:R-:W-:Y:S01]  /*dec0*/  ISETP.GE.AND P0, PT, R28.reuse, R153, PT ;  /* 0x000000991c00720c */ /* 0x040fe20003f06270 */
[----:B-----5:R-:W-:Y:S01]  /*ded0*/  FFMA.FTZ R71, R71, UR7, R24 ;  /* 0x0000000747477c23 */ /* 0x020fe20008010018 */
[----:B------:R-:W-:Y:S01]  /*dee0*/  ISETP.GE.AND P4, PT, R28, R128, PT ;  /* 0x000000801c00720c */ /* 0x000fe20003f86270 */
[----:B------:R-:W5:Y:S01]  /*def0*/  MUFU.TANH R24, R30 ;  /* 0x0000001e00187308 */ /* 0x000f620000002400 */
[----:B------:R-:W-:Y:S01]  /*df00*/  FSEL R69, R37, -INF , !P6 ;  /* 0xff80000025457808 */ /* 0x000fe20007000000 */
[----:B--2---:R-:W-:Y:S01]  /*df10*/  VIADD R31, R73, 0xfffffee0 ;  /* 0xfffffee0491f7836 */ /* 0x004fe20000000000 */
[----:B------:R-:W-:-:S02]  /*df20*/  I2FP.F32.S32 R28, R28 ;  /* 0x0000001c001c7245 */ /* 0x000fc40000201400 */
[-C--:B------:R-:W-:Y:S02]  /*df30*/  ISETP.GE.AND P6, PT, R38, R128.reuse, PT ;  /* 0x000000802600720c */ /* 0x080fe40003fc6270 */
[----:B------:R-:W-:Y:S01]  /*df40*/  FSEL R71, R71, -INF , !P1 ;  /* 0xff80000047477808 */ /* 0x000fe20004800000 */
[C---:B------:R-:W-:Y:S01]  /*df50*/  FFMA.FTZ R70, R28.reuse, UR7, R9 ;  /* 0x000000071c467c23 */ /* 0x040fe20008010009 */
[----:B------:R-:W-:Y:S01]  /*df60*/  FFMA.FTZ R27, R28, UR7, R27 ;  /* 0x000000071c1b7c23 */ /* 0x000fe2000801001b */
[----:B------:R-:W-:Y:S01]  /*df70*/  FSEL R61, R29, -INF , !P6 ;  /* 0xff8000001d3d7808 */ /* 0x000fe20007000000 */
[C---:B------:R-:W-:Y:S01]  /*df80*/  VIADD R28, R73.reuse, 0xfffffee1 ;  /* 0xfffffee1491c7836 */ /* 0x040fe20000000000 */
[----:B------:R-:W-:Y:S01]  /*df90*/  I2FP.F32.S32 R29, R31 ;  /* 0x0000001f001d7245 */ /* 0x000fe20000201400 */
[----:B------:R-:W-:Y:S01]  /*dfa0*/  MUFU.TANH R23, R23 ;  /* 0x0000001700177308 */ /* 0x000fe20000002400 */
[----:B------:R-:W-:Y:S01]  /*dfb0*/  FSEL R70, R70, -INF , !P0 ;  /* 0xff80000046467808 */ /* 0x000fe20004000000 */
[----:B------:R-:W-:Y:S01]  /*dfc0*/  VIADD R9, R73, 0xfffffee8 ;  /* 0xfffffee849097836 */ /* 0x000fe20000000000 */
[----:B------:R-:W-:Y:S01]  /*dfd0*/  FSEL R65, R10, -INF , !P2 ;  /* 0xff8000000a417808 */ /* 0x000fe20005000000 */
[----:B------:R-:W-:Y:S01]  /*dfe0*/  FFMA.FTZ R26, R29, UR7, R26 ;  /* 0x000000071d1a7c23 */ /* 0x000fe2000801001a */
[-C--:B------:R-:W-:Y:S01]  /*dff0*/  ISETP.GE.AND P1, PT, R28, R153.reuse, PT ;  /* 0x000000991c00720c */ /* 0x080fe20003f26270 */
[----:B------:R-:W-:Y:S01]  /*e000*/  FMUL.FTZ R10, R16, UR15 ;  /* 0x0000000f100a7c20 */ /* 0x000fe20008410000 */
[----:B------:R-:W-:Y:S01]  /*e010*/  ISETP.GE.AND P0, PT, R28, R128, PT ;  /* 0x000000801c00720c */ /* 0x000fe20003f06270 */
[----:B------:R-:W-:Y:S01]  /*e020*/  MUFU.TANH R8, R35 ;  /* 0x0000002300087308 */ /* 0x000fe20000002400 */
[----:B------:R-:W-:-:S02]  /*e030*/  ISETP.GE.AND P6, PT, R31, R153, PT ;  /* 0x000000991f00720c */ /* 0x000fc40003fc6270 */
[----:B------:R-:W-:Y:S02]  /*e040*/  I2FP.F32.S32 R28, R28 ;  /* 0x0000001c001c7245 */ /* 0x000fe40000201400 */
[----:B------:R-:W-:Y:S01]  /*e050*/  FSEL R72, R26, -INF , !P6 ;  /* 0xff8000001a487808 */ /* 0x000fe20007000000 */
[----:B-1----:R-:W-:Y:S01]  /*e060*/  FFMA.FTZ R26, R29, UR7, R20 ;  /* 0x000000071d1a7c23 */ /* 0x002fe20008010014 */
[----:B------:R-:W-:Y:S01]  /*e070*/  I2FP.F32.S32 R16, R9 ;  /* 0x0000000900107245 */ /* 0x000fe20000201400 */
[C---:B------:R-:W-:Y:S01]  /*e080*/  FFMA.FTZ R25, R28.reuse, UR7, R25 ;  /* 0x000000071c197c23 */ /* 0x040fe20008010019 */
[----:B---3--:R-:W-:Y:S01]  /*e090*/  FFMA.FTZ R22, R28, UR7, R22 ;  /* 0x000000071c167c23 */ /* 0x008fe20008010016 */
[-C--:B------:R-:W-:Y:S01]  /*e0a0*/  ISETP.GE.AND P2, PT, R31, R128.reuse, PT ;  /* 0x000000801f00720c */ /* 0x080fe20003f46270 */
[----:B------:R-:W1:Y:S01]  /*e0b0*/  MUFU.TANH R10, R10 ;  /* 0x0000000a000a7308 */ /* 0x000e620000002400 */
[----:B------:R-:W-:Y:S01]  /*e0c0*/  FSEL R68, R27, -INF , !P4 ;  /* 0xff8000001b447808 */ /* 0x000fe20006000000 */
[----:B------:R-:W-:Y:S01]  /*e0d0*/  VIADD R28, R73, 0xfffffee9 ;  /* 0xfffffee9491c7836 */ /* 0x000fe20000000000 */
[C---:B------:R-:W-:Y:S01]  /*e0e0*/  ISETP.GE.AND P4, PT, R9.reuse, R153, PT ;  /* 0x000000990900720c */ /* 0x040fe20003f86270 */
[----:B------:R-:W-:Y:S01]  /*e0f0*/  FMUL.FTZ R27, R18, UR15 ;  /* 0x0000000f121b7c20 */ /* 0x000fe20008410000 */
[----:B------:R-:W-:Y:S01]  /*e100*/  ISETP.GE.AND P6, PT, R9, R128, PT ;  /* 0x000000800900720c */ /* 0x000fe20003fc6270 */
[----:B------:R-:W-:-:S02]  /*e110*/  VIADD R20, R73, 0xfffffef0 ;  /* 0xfffffef049147836 */ /* 0x000fc40000000000 */
[C---:B----4-:R-:W-:Y:S01]  /*e120*/  FFMA.FTZ R21, R16.reuse, UR7, R21 ;  /* 0x0000000710157c23 */ /* 0x050fe20008010015 */
[----:B------:R2:W-:Y:S01]  /*e130*/  MUFU.TANH R9, R17 ;  /* 0x0000001100097308 */ /* 0x0005e20000002400 */
[----:B------:R-:W-:Y:S02]  /*e140*/  VIADD R18, R73, 0xfffffef1 ;  /* 0xfffffef149127836 */ /* 0x000fe40000000000 */
[----:B-----5:R-:W-:Y:S01]  /*e150*/  FFMA.FTZ R24, R16, UR7, R24 ;  /* 0x0000000710187c23 */ /* 0x020fe20008010018 */
[----:B------:R-:W-:Y:S02]  /*e160*/  FSEL R75, R25, -INF , !P1 ;  /* 0xff800000194b7808 */ /* 0x000fe40004800000 */
[----:B------:R-:W-:Y:S02]  /*e170*/  ISETP.GE.AND P1, PT, R28, R128, PT ;  /* 0x000000801c00720c */ /* 0x000fe40003f26270 */
[----:B------:R-:W-:Y:S01]  /*e180*/  FSEL R77, R21, -INF , !P4 ;  /* 0xff800000154d7808 */ /* 0x000fe20006000000 */
[----:B------:R-:W3:Y:S01]  /*e190*/  MUFU.TANH R16, R27 ;  /* 0x0000001b00107308 */ /* 0x000ee20000002400 */
[----:B------:R-:W-:-:S02]  /*e1a0*/  I2FP.F32.S32 R21, R20 ;  /* 0x0000001400157245 */ /* 0x000fc40000201400 */
[----:B------:R-:W-:Y:S02]  /*e1b0*/  FSEL R74, R24, -INF , !P6 ;  /* 0xff800000184a7808 */ /* 0x000fe40007000000 */
[-C--:B------:R-:W-:Y:S01]  /*e1c0*/  ISETP.GE.AND P6, PT, R18, R153.reuse, PT ;  /* 0x000000991200720c */ /* 0x080fe20003fc6270 */
[----:B-1----:R-:W-:Y:S01]  /*e1d0*/  FFMA.FTZ R10, R21, UR7, R10 ;  /* 0x00000007150a7c23 */ /* 0x002fe2000801000a */
[----:B------:R-:W-:Y:S01]  /*e1e0*/  FSEL R76, R22, -INF , !P0 ;  /* 0xff800000164c7808 */ /* 0x000fe20004000000 */
[----:B------:R-:W1:Y:S01]  /*e1f0*/  MUFU.TANH R19, R19 ;  /* 0x0000001300137308 */ /* 0x000e620000002400 */
[----:B------:R-:W-:Y:S01]  /*e200*/  BAR.SYNC.DEFER_BLOCKING 0x0 ;  /* 0x0000000000007b1d */ /* 0x000fe20000010000 */
[----:B--2---:R-:W-:Y:S01]  /*e210*/  VIADD R17, R73, 0xfffffef9 ;  /* 0xfffffef949117836 */ /* 0x004fe20000000000 */
[----:B------:R-:W-:Y:S02]  /*e220*/  FSEL R73, R26, -INF , !P2 ;  /* 0xff8000001a497808 */ /* 0x000fe40005000000 */
[----:B------:R-:W-:-:S02]  /*e230*/  ISETP.GE.AND P2, PT, R28, R153, PT ;  /* 0x000000991c00720c */ /* 0x000fc40003f46270 */
[----:B------:R-:W-:Y:S01]  /*e240*/  I2FP.F32.S32 R28, R28 ;  /* 0x0000001c001c7245 */ /* 0x000fe20000201400 */
[----:B------:R-:W2:Y:S01]  /*e250*/  MUFU.TANH R13, R13 ;  /* 0x0000000d000d7308 */ /* 0x000ea20000002400 */
[-C--:B------:R-:W-:Y:S01]  /*e260*/  ISETP.GE.AND P0, PT, R20, R153.reuse, PT ;  /* 0x000000991400720c */ /* 0x080fe20003f06270 */
[----:B---3--:R-:W-:Y:S01]  /*e270*/  FFMA.FTZ R16, R21, UR7, R16 ;  /* 0x0000000715107c23 */ /* 0x008fe20008010010 */
[----:B------:R-:W-:Y:S01]  /*e280*/  ISETP.GE.AND P4, PT, R17, R153, PT ;  /* 0x000000991100720c */ /* 0x000fe20003f86270 */
[C---:B------:R-:W-:Y:S01]  /*e290*/  FFMA.FTZ R23, R28.reuse, UR7, R23 ;  /* 0x000000071c177c23 */ /* 0x040fe20008010017 */
[----:B------:R-:W-:Y:S01]  /*e2a0*/  FFMA.FTZ R8, R28, UR7, R8 ;  /* 0x000000071c087c23 */ /* 0x000fe20008010008 */
[----:B------:R-:W-:Y:S02]  /*e2b0*/  FSEL R78, R10, -INF , !P0 ;  /* 0xff8000000a4e7808 */ /* 0x000fe40004000000 */
[----:B------:R-:W3:Y:S01]  /*e2c0*/  MUFU.TANH R15, R15 ;  /* 0x0000000f000f7308 */ /* 0x000ee20000002400 */
[----:B------:R-:W-:-:S02]  /*e2d0*/  FSEL R79, R23, -INF , !P1 ;  /* 0xff800000174f7808 */ /* 0x000fc40004800000 */
[----:B------:R-:W-:Y:S02]  /*e2e0*/  FSEL R80, R8, -INF , !P2 ;  /* 0xff80000008507808 */ /* 0x000fe40005000000 */
[----:B------:R-:W-:Y:S02]  /*e2f0*/  ISETP.GE.AND P1, PT, R18, R128, PT ;  /* 0x000000801200720c */ /* 0x000fe40003f26270 */
[----:B------:R-:W-:Y:S02]  /*e300*/  I2FP.F32.S32 R18, R18 ;  /* 0x0000001200127245 */ /* 0x000fe40000201400 */
[----:B------:R-:W-:Y:S02]  /*e310*/  I2FP.F32.S32 R8, R17 ;  /* 0x0000001100087245 */ /* 0x000fe40000201400 */
[-C--:B------:R-:W-:Y:S01]  /*e320*/  ISETP.GE.AND P2, PT, R20, R128.reuse, PT ;  /* 0x000000801400720c */ /* 0x080fe20003f46270 */
[C---:B------:R-:W-:Y:S01]  /*e330*/  FFMA.FTZ R9, R18.reuse, UR7, R9 ;  /* 0x0000000712097c23 */ /* 0x040fe20008010009 */
[----:B-1----:R-:W-:Y:S01]  /*e340*/  FFMA.FTZ R19, R18, UR7, R19 ;  /* 0x0000000712137c23 */ /* 0x002fe20008010013 */
[----:B--2---:R-:W-:Y:S01]  /*e350*/  FFMA.FTZ R13, R8, UR7, R13 ;  /* 0x00000007080d7c23 */ /* 0x004fe2000801000d */
[----:B------:R-:W-:-:S02]  /*e360*/  ISETP.GE.AND P0, PT, R17, R128, PT ;  /* 0x000000801100720c */ /* 0x000fc40003f06270 */
[----:B------:R-:W-:Y:S01]  /*e370*/  FSEL R83, R16, -INF , !P2 ;  /* 0xff80000010537808 */ /* 0x000fe20005000000 */
[----:B---3--:R-:W-:Y:S01]  /*e380*/  FFMA.FTZ R15, R8, UR7, R15 ;  /* 0x00000007080f7c23 */ /* 0x008fe2000801000f */
        /* <DEDUP_REMOVED lines=71> */
.L_x_2219:
[----:B------:R-:W-:Y:S01]  /*e800*/  UMOV UR5, URZ ;  /* 0x000000ff00057c82 */ /* 0x000fe20008000000 */
[----:B------:R-:W-:Y:S01]  /*e810*/  USHF.L.U32 UR4, UR10, 0x8, URZ ;  /* 0x000000080a047899 */ /* 0x000fe200080006ff */
[----:B------:R-:W-:-:S05]  /*e820*/  IADD3 R9, P0, PT, RZ, -UR5, RZ ;  /* 0x80000005ff097c10 */ /* 0x000fca000ff1e0ff */
[----:B------:R-:W-:-:S05]  /*e830*/  IMAD.X R8, RZ, RZ, ~UR4, P0 ;  /* 0x80000004ff087e24 */ /* 0x000fca00080e06ff */
[----:B------:R-:W-:-:S04]  /*e840*/  SHF.R.S64 R9, R9, 0x1f, R8 ;  /* 0x0000001f09097819 */ /* 0x000fc80000001008 */
[----:B------:R-:W-:-:S04]  /*e850*/  IADD3 R172, P0, PT, R9, R172, RZ ;  /* 0x000000ac09ac7210 */ /* 0x000fc80007f1e0ff */
[----:B------:R-:W-:-:S09]  /*e860*/  LEA.HI.X.SX32 R173, R8, R173, 0x1, P0 ;  /* 0x000000ad08ad7211 */ /* 0x000fd200000f0eff */
.L_x_2220:
        /* <DEDUP_REMOVED lines=14> */
[----:B------:R-:W-:Y:S01]  /*e950*/  @!UP0 UIMAD UR5, UR11, 0xc0, URZ ;  /* 0x000000c00b0588a4 */ /* 0x000fe2000f8e02ff */
[----:B------:R-:W-:Y:S01]  /*e960*/  @!P3 LEA R24, P1, R8, R20, 0x7 ;  /* 0x000000140818b211 */ /* 0x000fe200078238ff */
[----:B------:R2:W-:Y:S01]  /*e970*/  @P3 STS.128 [R2+0x1000], RZ ;  /* 0x001000ff02003388 */ /* 0x0005e20000000c00 */
[----:B------:R-:W-:Y:S01]  /*e980*/  MOV R8, UR11 ;  /* 0x0000000b00087c02 */ /* 0x000fe20008000f00 */
[----:B------:R-:W-:Y:S01]  /*e990*/  @!UP0 UIMAD UR4, UR11, 0x140, URZ ;  /* 0x000001400b0488a4 */ /* 0x000fe2000f8e02ff */
        /* <DEDUP_REMOVED lines=12> */
[----:B------:R-:W-:Y:S01]  /*ea60*/  @!P3 VIADD R17, R17, UR5 ;  /* 0x000000051111bc36 */ /* 0x000fe20008000000 */
[----:B------:R-:W-:Y:S01]  /*ea70*/  BSSY.RECONVERGENT B0, `(.L_x_2221) ;  /* 0x000002b000007945 */ /* 0x000fe20003800200 */
[----:B------:R2:W-:Y:S01]  /*ea80*/  @P3 STS.128 [R2+0x1800], RZ ;  /* 0x001800ff02003388 */ /* 0x0005e20000000c00 */
[----:B------:R-:W-:-:S03]  /*ea90*/  @!P3 IMAD.WIDE.U32 R8, R8, 0x140, R18 ;  /* 0x000001400808b825 */ /* 0x000fc600078e0012 */
[----:B------:R-:W-:Y:S01]  /*eaa0*/  @!PT LDS RZ, [RZ] ;  /* 0x00000000fffff984 */ /* 0x000fe20000000800 */
[----:B------:R-:W-:Y:S01]  /*eab0*/  @!PT LDS RZ, [RZ] ;  /* 0x00000000fffff984 */ /* 0x000fe20000000800 */
[----:B------:R-:W-:Y:S01]  /*eac0*/  @!PT LDS RZ, [RZ] ;  /* 0x00000000fffff984 */ /* 0x000fe20000000800 */
[----:B------:R2:W-:Y:S02]  /*ead0*/  @!P3 LDGSTS.E.BYPASS.LTC128B.128 [R2+0x1800], desc[UR8][R18.64] ;  /* 0x018000001202bfae */ /* 0x0005e4000b981a08 */
[----:B------:R-:W-:Y:S02]  /*eae0*/  @!P3 IADD3 R9, PT, PT, R9, UR4, RZ ;  /* 0x000000040909bc10 */ /* 0x000fe4000fffe0ff */
        /* <DEDUP_REMOVED lines=35> */
.L_x_2222:
[----:B------:R-:W-:Y:S05]  /*ed20*/  BSYNC.RECONVERGENT B0 ;  /* 0x0000000000007941 */ /* 0x000fea0003800200 */
.L_x_2221:
[----:B------:R-:W0:Y:S02]  /*ed30*/  LDGDEPBAR ;  /* 0x00000000000079af */ /* 0x000e240000000000 */
.L_x_2218:
        /* <DEDUP_REMOVED lines=10> */
[----:B------:R-:W-:Y:S01]  /*ede0*/  FMNMX3.FTZ R8, R8, R107, R105, !PT ;  /* 0x0000006b08087276 */ /* 0x000fe20007810069 */
[----:B------:R-:W-:Y:S01]  /*edf0*/  @UP0 UIADD3 UR18, UPT, UPT, UR18, -0x3, URZ ;  /* 0xfffffffd12120890 */ /* 0x000fe2000fffe0ff */
        /* <DEDUP_REMOVED lines=73> */
[----:B------:R-:W-:Y:S01]  /*f290*/  FSEL R6, R86, RZ, P1 ;  /* 0x000000ff56067208 */ /* 0x000fe20000800000 */
[--C-:B------:R-:W-:Y:S01]  /*f2a0*/  FFMA.FTZ R92, R14, UR19, -R93.reuse ;  /* 0x000000130e5c7c23 */ /* 0x100fe2000801085d */
[----:B------:R-:W-:Y:S01]  /*f2b0*/  FSEL R88, R88, RZ, P0 ;  /* 0x000000ff58587208 */ /* 0x000fe20000000000 */
[----:B------:R-:W-:Y:S01]  /*f2c0*/  FADD.FTZ R4, R129, -R4 ;  /* 0x8000000481047221 */ /* 0x000fe20000010000 */
[--C-:B------:R-:W-:Y:S01]  /*f2d0*/  FFMA.FTZ R91, R12, UR19, -R93.reuse ;  /* 0x000000130c5b7c23 */ /* 0x100fe2000801085d */
[----:B------:R-:W-:Y:S01]  /*f2e0*/  FADD.FTZ R6, R131, -R6 ;  /* 0x8000000683067221 */ /* 0x000fe20000010000 */
[----:B------:R-:W-:Y:S01]  /*f2f0*/  MUFU.EX2 R94, R94 ;  /* 0x0000005e005e7308 */ /* 0x000fe20000000800 */
[----:B------:R-:W-:Y:S01]  /*f300*/  FMUL.FTZ R97, R4, UR19 ;  /* 0x0000001304617c20 */ /* 0x000fe20008410000 */
[----:B------:R-:W-:Y:S01]  /*f310*/  IADD3 R4, PT, PT, R181, 0x5000, RZ ;  /* 0x00005000b5047810 */ /* 0x000fe20007ffe0ff */
[--C-:B------:R-:W-:Y:S01]  /*f320*/  FFMA.FTZ R87, R7, UR19, -R88.reuse ;  /* 0x0000001307577c23 */ /* 0x100fe20008010858 */
[--C-:B------:R-:W-:Y:S01]  /*f330*/  FFMA.FTZ R8, R5, UR19, -R88.reuse ;  /* 0x0000001305087c23 */ /* 0x100fe20008010858 */
[----:B------:R-:W-:Y:S01]  /*f340*/  FMUL.FTZ R98, R6, UR19 ;  /* 0x0000001306627c20 */ /* 0x000fe20008410000 */
[----:B------:R-:W-:Y:S01]  /*f350*/  @P5 IADD3 R99, PT, PT, R4, -0x20, RZ ;  /* 0xffffffe004635810 */ /* 0x000fe20007ffe0ff */
[--C-:B------:R-:W-:Y:S01]  /*f360*/  FFMA.FTZ R89, R11, UR19, -R88.reuse ;  /* 0x000000130b597c23 */ /* 0x100fe20008010858 */
[--C-:B------:R-:W-:Y:S01]  /*f370*/  FFMA.FTZ R96, R95, UR19, -R88.reuse ;  /* 0x000000135f607c23 */ /* 0x100fe20008010858 */
[----:B------:R-:W-:Y:S01]  /*f380*/  MUFU.EX2 R92, R92 ;  /* 0x0000005c005c7308 */ /* 0x000fe20000000800 */
[--C-:B------:R-:W-:Y:S01]  /*f390*/  FFMA.FTZ R103, R106, UR19, -R93.reuse ;  /* 0x000000136a677c23 */ /* 0x100fe2000801085d */
[----:B------:R-:W1:Y:S01]  /*f3a0*/  LDSM.16.MT88.4 R4, [R99] ;  /* 0x000000006304783b */ /* 0x000e620000004200 */
[--C-:B------:R-:W-:Y:S01]  /*f3b0*/  FFMA.FTZ R101, R100, UR19, -R93.reuse ;  /* 0x0000001364657c23 */ /* 0x100fe2000801085d */
[----:B------:R-:W-:Y:S01]  /*f3c0*/  MUFU.EX2 R91, R91 ;  /* 0x0000005b005b7308 */ /* 0x000fe20000000800 */
[--C-:B------:R-:W-:Y:S01]  /*f3d0*/  FFMA.FTZ R102, R102, UR19, -R93.reuse ;  /* 0x0000001366667c23 */ /* 0x100fe2000801085d */
[----:B------:R-:W2:Y:S01]  /*f3e0*/  LDSM.16.MT88.4 R28, [R99+0x400] ;  /* 0x00040000631c783b */ /* 0x000ea20000004200 */
        /* <DEDUP_REMOVED lines=56> */
[----:B------:R3:W4:Y:S01]  /*f770*/  MUFU.EX2 R107, R32 ;  /* 0x00000020006b7308 */ /* 0x0007220000000800 */
[--C-:B------:R-:W-:Y:S01]  /*f780*/  FFMA.FTZ R162, R198, UR19, -R93.reuse ;  /* 0x00000013c6a27c23 */ /* 0x100fe2000801085d */
[--C-:B------:R-:W-:Y:S01]  /*f790*/  FFMA.FTZ R161, R196, UR19, -R93.reuse ;  /* 0x00000013c4a17c23 */ /* 0x100fe2000801085d */
[--C-:B------:R-:W-:Y:S01]  /*f7a0*/  FFMA.FTZ R160, R194, UR19, -R93.reuse ;  /* 0x00000013c2a07c23 */ /* 0x100fe2000801085d */
[----:B------:R4:W-:Y:S01]  /*f7b0*/  MUFU.EX2 R105, R33 ;  /* 0x0000002100697308 */ /* 0x0009e20000000800 */
        /* <DEDUP_REMOVED lines=9> */
[----:B---3--:R-:W-:Y:S01]  /*f850*/  F2FP.F16.F32.PACK_AB R32, R101, R100 ;  /* 0x000000646520723e */ /* 0x008fe200000000ff */
[----:B------:R-:W-:Y:S01]  /*f860*/  HMMA.16816.F32 R8, R8, R6, R156 ;  /* 0x000000060808723c */ /* 0x000fe2000000189c */
[----:B------:R-:W3:Y:S01]  /*f870*/  LDSM.16.MT88.4 R4, [R181+0x5800] ;  /* 0x00580000b504783b */ /* 0x000ee20000004200 */
[----:B------:R-:W5:Y:S01]  /*f880*/  MUFU.EX2 R114, R114 ;  /* 0x0000007200727308 */ /* 0x000f620000000800 */
[----:B----4-:R-:W-:Y:S01]  /*f890*/  F2FP.F16.F32.PACK_AB R33, R107, R104 ;  /* 0x000000686b21723e */ /* 0x010fe200000000ff */
        /* <DEDUP_REMOVED lines=17> */
[--C-:B------:R-:W-:Y:S01]  /*f9b0*/  FFMA.FTZ R187, R185, UR19, -R88.reuse ;  /* 0x00000013b9bb7c23 */ /* 0x100fe20008010858 */
[C---:B------:R-:W-:Y:S01]  /*f9c0*/  HMMA.16816.F32 R16, R32.reuse, R22, R16 ;  /* 0x000000162010723c */ /* 0x040fe20000001810 */
[----:B------:R-:W4:Y:S01]  /*f9d0*/  LDSM.16.MT88.4 R20, [R99+0x800] ;  /* 0x000800006314783b */ /* 0x000f220000004200 */
[----:B------:R-:W-:Y:S01]  /*f9e0*/  MUFU.EX2 R125, R153 ;  /* 0x00000099007d7308 */ /* 0x000fe20000000800 */
[--C-:B------:R-:W-:Y:S01]  /*f9f0*/  FFMA.FTZ R180, R180, UR19, -R93.reuse ;  /* 0x00000013b4b47c23 */ /* 0x100fe2000801085d */
[--C-:B------:R-:W-:Y:S01]  /*fa00*/  FFMA.FTZ R143, R143, UR19, -R88.reuse ;  /* 0x000000138f8f7c23 */ /* 0x100fe20008010858 */
[--C-:B------:R-:W-:Y:S01]  /*fa10*/  FFMA.FTZ R189, R132, UR19, -R93.reuse ;  /* 0x0000001384bd7c23 */ /* 0x100fe2000801085d */
[----:B------:R3:W3:Y:S01]  /*fa20*/  MUFU.EX2 R122, R128 ;  /* 0x00000080007a7308 */ /* 0x0006e20000000800 */
[--C-:B------:R-:W-:Y:S01]  /*fa30*/  FFMA.FTZ R117, R117, UR19, -R88.reuse ;  /* 0x0000001375757c23 */ /* 0x100fe20008010858 */
[C---:B--2---:R-:W-:Y:S01]  /*fa40*/  HMMA.16816.F32 R36, R32.reuse, R28, R24 ;  /* 0x0000001c2024723c */ /* 0x044fe20000001818 */
[----:B------:R-:W2:Y:S01]  /*fa50*/  LDSM.16.MT88.4 R24, [R181+0x5c00] ;  /* 0x005c0000b518783b */ /* 0x000ea20000004200 */
[----:B------:R-:W-:Y:S01]  /*fa60*/  MUFU.EX2 R120, R120 ;  /* 0x0000007800787308 */ /* 0x000fe20000000800 */
[--C-:B------:R-:W-:Y:S01]  /*fa70*/  FFMA.FTZ R140, R140, UR19, -R93.reuse ;  /* 0x000000138c8c7c23 */ /* 0x100fe2000801085d */
[--C-:B------:R-:W-:Y:S01]  /*fa80*/  FFMA.FTZ R135, R135, UR19, -R88.reuse ;  /* 0x0000001387877c23 */ /* 0x100fe20008010858 */
[--C-:B------:R-:W-:Y:S01]  /*fa90*/  FFMA.FTZ R190, R121, UR19, -R88.reuse ;  /* 0x0000001379be7c23 */ /* 0x100fe20008010858 */
[----:B------:R-:W4:Y:S01]  /*faa0*/  MUFU.EX2 R131, R131 ;  /* 0x0000008300837308 */ /* 0x000f220000000800 */
[--C-:B------:R-:W-:Y:S01]  /*fab0*/  FFMA.FTZ R121, R116, UR19, -R93.reuse ;  /* 0x0000001374797c23 */ /* 0x100fe2000801085d */
[----:B------:R-:W-:Y:S01]  /*fac0*/  HMMA.16816.F32 R28, R32, R30, R8 ;  /* 0x0000001e201c723c */ /* 0x000fe20000001808 */
[----:B-----5:R-:W-:Y:S01]  /*fad0*/  F2FP.F16.F32.PACK_AB R32, R114, R119 ;  /* 0x000000777220723e */ /* 0x020fe200000000ff */
[----:B------:R-:W5:Y:S01]  /*fae0*/  LDSM.16.MT88.4 R8, [R99+0xc00] ;  /* 0x000c00006308783b */ /* 0x000f620000004200 */
[----:B-1----:R-:W-:Y:S01]  /*faf0*/  F2FP.F16.F32.PACK_AB R33, R127, R118 ;  /* 0x000000767f21723e */ /* 0x002fe200000000ff */
[--C-:B---3--:R-:W-:Y:S01]  /*fb00*/  FFMA.FTZ R128, R155, UR19, -R88.reuse ;  /* 0x000000139b807c23 */ /* 0x108fe20008010858 */
[----:B------:R-:W-:Y:S01]  /*fb10*/  F2FP.F16.F32.PACK_AB R34, R123, R112 ;  /* 0x000000707b22723e */ /* 0x000fe200000000ff */
[----:B------:R-:W-:Y:S01]  /*fb20*/  MUFU.EX2 R129, R129 ;  /* 0x0000008100817308 */ /* 0x000fe20000000800 */
[----:B------:R-:W-:Y:S01]  /*fb30*/  F2FP.F16.F32.PACK_AB R35, R122, R125 ;  /* 0x0000007d7a23723e */ /* 0x000fe200000000ff */
[--C-:B------:R-:W-:Y:S01]  /*fb40*/  FFMA.FTZ R155, R142, UR19, -R93.reuse ;  /* 0x000000138e9b7c23 */ /* 0x100fe2000801085d */
[--C-:B------:R-:W-:Y:S01]  /*fb50*/  FFMA.FTZ R153, R154, UR19, -R93.reuse ;  /* 0x000000139a997c23 */ /* 0x100fe2000801085d */
[----:B------:R-:W-:Y:S01]  /*fb60*/  MUFU.EX2 R124, R124 ;  /* 0x0000007c007c7308 */ /* 0x000fe20000000800 */
[--C-:B------:R-:W-:Y:S01]  /*fb70*/  FFMA.FTZ R126, R126, UR19, -R93.reuse ;  /* 0x000000137e7e7c23 */ /* 0x100fe2000801085d */
[----:B------:R-:W-:Y:S01]  /*fb80*/  FFMA.FTZ R42, R42, UR19, -R93 ;  /* 0x000000132a2a7c23 */ /* 0x000fe2000801085d */
[----:B------:R-:W-:Y:S01]  /*fb90*/  FFMA.FTZ R43, R43, UR19, -R88 ;  /* 0x000000132b2b7c23 */ /* 0x000fe20008010858 */
[----:B------:R-:W-:Y:S01]  /*fba0*/  MUFU.EX2 R137, R207 ;  /* 0x000000cf00897308 */ /* 0x000fe20000000800 */
[C---:B------:R-:W-:Y:S01]  /*fbb0*/  HMMA.16816.F32 R12, R32.reuse, R4, R12 ;  /* 0x00000004200c723c */ /* 0x040fe2000000180c */
[----:B------:R-:W-:Y:S01]  /*fbc0*/  FFMA.FTZ R151, R151, R98, R94 ;  /* 0x0000006297977223 */ /* 0x000fe2000001005e */
[----:B------:R-:W-:Y:S01]  /*fbd0*/  FFMA.FTZ R152, R152, R97, R89 ;  /* 0x0000006198987223 */ /* 0x000fe20000010059 */
[----:B------:R-:W1:Y:S01]  /*fbe0*/  MUFU.EX2 R136, R136 ;  /* 0x0000008800887308 */ /* 0x000e620000000800 */
[----:B------:R-:W-:Y:S01]  /*fbf0*/  FFMA.FTZ R62, R62, UR19, -R88 ;  /* 0x000000133e3e7c23 */ /* 0x000fe20008010858 */
[----:B------:R-:W-:Y:S01]  /*fc00*/  FADD.FTZ R92, R92, R151 ;  /* 0x000000975c5c7221 */ /* 0x000fe20000010000 */
[----:B------:R-:W-:Y:S01]  /*fc10*/  FADD.FTZ R152, R87, R152 ;  /* 0x0000009857987221 */ /* 0x000fe20000010000 */
[----:B------:R-:W-:Y:S01]  /*fc20*/  MUFU.EX2 R128, R128 ;  /* 0x0000008000807308 */ /* 0x000fe20000000800 */
[C---:B------:R-:W-:Y:S01]  /*fc30*/  HMMA.16816.F32 R16, R32.reuse, R6, R16 ;  /* 0x000000062010723c */ /* 0x040fe20000001810 */
[----:B------:R-:W3:Y:S01]  /*fc40*/  LDSM.16.MT88.4 R4, [R181+0x6000] ;  /* 0x00600000b504783b */ /* 0x000ee20000004200 */
[----:B------:R-:W-:Y:S01]  /*fc50*/  FADD.FTZ R91, R91, R92 ;  /* 0x0000005c5b5b7221 */ /* 0x000fe20000010000 */
[----:B------:R-:W2:Y:S01]  /*fc60*/  MUFU.EX2 R139, R139 ;  /* 0x0000008b008b7308 */ /* 0x000ea20000000800 */
[----:B------:R-:W-:Y:S01]  /*fc70*/  FADD.FTZ R95, R95, R152 ;  /* 0x000000985f5f7221 */ /* 0x000fe20000010000 */
[--C-:B------:R-:W-:Y:S01]  /*fc80*/  FFMA.FTZ R61, R61, UR19, -R88.reuse ;  /* 0x000000133d3d7c23 */ /* 0x100fe20008010858 */
[----:B------:R-:W-:Y:S01]  /*fc90*/  FADD.FTZ R91, R90, R91 ;  /* 0x0000005b5a5b7221 */ /* 0x000fe20000010000 */
[----:B------:R-:W-:Y:S01]  /*fca0*/  MUFU.EX2 R142, R202 ;  /* 0x000000ca008e7308 */ /* 0x000fe20000000800 */
[C---:B----4-:R-:W-:Y:S01]  /*fcb0*/  HMMA.16816.F32 R36, R32.reuse, R20, R36 ;  /* 0x000000142024723c */ /* 0x050fe20000001824 */
[----:B------:R-:W-:Y:S01]  /*fcc0*/  F2FP.F16.F32.PACK_AB R20, R131, R120 ;  /* 0x000000788314723e */ /* 0x000fe200000000ff */
[----:B------:R-:W-:Y:S01]  /*fcd0*/  FADD.FTZ R95, R96, R95 ;  /* 0x0000005f605f7221 */ /* 0x000fe20000010000 */
[----:B-1----:R-:W-:Y:S01]  /*fce0*/  F2FP.F16.F32.PACK_AB R21, R136, R137 ;  /* 0x000000898815723e */ /* 0x002fe200000000ff */
[----:B------:R-:W1:Y:S01]  /*fcf0*/  MUFU.EX2 R155, R155 ;  /* 0x0000009b009b7308 */ /* 0x000e620000000800 */
[----:B------:R-:W-:Y:S01]  /*fd00*/  FADD.FTZ R100, R100, R91 ;  /* 0x0000005b64647221 */ /* 0x000fe20000010000 */
[--C-:B------:R-:W-:Y:S01]  /*fd10*/  FFMA.FTZ R79, R79, UR19, -R88.reuse ;  /* 0x000000134f4f7c23 */ /* 0x100fe20008010858 */
[--C-:B------:R-:W-:Y:S01]  /*fd20*/  FFMA.FTZ R151, R84, UR19, -R93.reuse ;  /* 0x0000001354977c23 */ /* 0x100fe2000801085d */
[----:B------:R-:W-:Y:S01]  /*fd30*/  HMMA.16816.F32 R28, R32, R22, R28 ;  /* 0x00000016201c723c */ /* 0x000fe2000000181c */
[----:B------:R-:W-:Y:S01]  /*fd40*/  F2FP.F16.F32.PACK_AB R22, R124, R129 ;  /* 0x000000817c16723e */ /* 0x000fe200000000ff */
[----:B------:R-:W-:Y:S01]  /*fd50*/  MUFU.EX2 R154, R200 ;  /* 0x000000c8009a7308 */ /* 0x000fe20000000800 */
[----:B--2---:R-:W-:Y:S01]  /*fd60*/  F2FP.F16.F32.PACK_AB R23, R139, R128 ;  /* 0x000000808b17723e */ /* 0x004fe200000000ff */
[----:B------:R-:W-:Y:S01]  /*fd70*/  LDSM.16.MT88.4 R32, [R181+0x6800] ;  /* 0x00680000b520783b */ /* 0x000fe20000004200 */
[--C-:B------:R-:W-:Y:S01]  /*fd80*/  FFMA.FTZ R152, R81, UR19, -R88.reuse ;  /* 0x0000001351987c23 */ /* 0x100fe20008010858 */
[----:B------:R-:W-:Y:S01]  /*fd90*/  MUFU.EX2 R153, R153 ;  /* 0x0000009900997308 */ /* 0x000fe20000000800 */
[----:B------:R-:W-:Y:S01]  /*fda0*/  FFMA.FTZ R85, R85, UR19, -R93 ;  /* 0x0000001355557c23 */ /* 0x000fe2000801085d */
[----:B------:R-:W-:Y:S01]  /*fdb0*/  FFMA.FTZ R82, R82, UR19, -R88 ;  /* 0x0000001352527c23 */ /* 0x000fe20008010858 */
[----:B------:R-:W-:Y:S01]  /*fdc0*/  PLOP3.LUT P0, PT, PT, PT, UP0, 0x80, 0x8 ;  /* 0x000000000008781c */ /* 0x000fe20003f0f008 */
[----:B------:R-:W-:Y:S01]  /*fdd0*/  MUFU.EX2 R158, R158 ;  /* 0x0000009e009e7308 */ /* 0x000fe20000000800 */
[C---:B------:R-:W-:Y:S03]  /*fde0*/  HMMA.16816.F32 R12, R20.reuse, R24, R12 ;  /* 0x00000018140c723c */ /* 0x040fe6000000180c */
[----:B------:R-:W2:Y:S04]  /*fdf0*/  MUFU.EX2 R157, R157 ;  /* 0x0000009d009d7308 */ /* 0x000ea80000000800 */
[----:B------:R-:W-:Y:S01]  /*fe00*/  MUFU.EX2 R156, R156 ;  /* 0x0000009c009c7308 */ /* 0x000fe20000000800 */
[C---:B------:R-:W-:Y:S01]  /*fe10*/  HMMA.16816.F32 R16, R20.reuse, R26, R16 ;  /* 0x0000001a1410723c */ /* 0x040fe20000001810 */
[----:B------:R-:W4:Y:S02]  /*fe20*/  LDSM.16.MT88.4 R24, [R99+0x1000] ;  /* 0x001000006318783b */ /* 0x000f240000004200 */
[----:B------:R-:W3:Y:S04]  /*fe30*/  MUFU.EX2 R159, R159 ;  /* 0x0000009f009f7308 */ /* 0x000ee80000000800 */
[----:B------:R-:W-:Y:S01]  /*fe40*/  MUFU.EX2 R162, R162 ;  /* 0x000000a200a27308 */ /* 0x000fe20000000800 */
[C---:B-----5:R-:W-:Y:S03]  /*fe50*/  HMMA.16816.F32 R36, R20.reuse, R8, R36 ;  /* 0x000000081424723c */ /* 0x060fe60000001824 */
[----:B------:R-:W5:Y:S04]  /*fe60*/  MUFU.EX2 R161, R161 ;  /* 0x000000a100a17308 */ /* 0x000f680000000800 */
[----:B------:R-:W-:Y:S01]  /*fe70*/  MUFU.EX2 R160, R160 ;  /* 0x000000a000a07308 */ /* 0x000fe20000000800 */
[----:B------:R-:W-:Y:S01]  /*fe80*/  HMMA.16816.F32 R28, R20, R10, R28 ;  /* 0x0000000a141c723c */ /* 0x000fe2000000181c */
[----:B-1----:R-:W-:Y:S01]  /*fe90*/  F2FP.F16.F32.PACK_AB R20, R155, R142 ;  /* 0x0000008e9b14723e */ /* 0x002fe200000000ff */
[----:B------:R-:W1:Y:S01]  /*fea0*/  LDSM.16.MT88.4 R8, [R181+0x6400] ;  /* 0x00640000b508783b */ /* 0x000e620000004200 */
[----:B--2---:R-:W-:Y:S01]  /*feb0*/  F2FP.F16.F32.PACK_AB R21, R157, R158 ;  /* 0x0000009e9d15723e */ /* 0x004fe200000000ff */
[----:B------:R-:W-:Y:S01]  /*fec0*/  MUFU.EX2 R165, R165 ;  /* 0x000000a500a57308 */ /* 0x000fe20000000800 */
[----:B------:R-:W-:-:S02]  /*fed0*/  F2FP.F16.F32.PACK_AB R22, R153, R154 ;  /* 0x0000009a9916723e */ /* 0x000fc400000000ff */
[----:B---3--:R-:W-:Y:S01]  /*fee0*/  F2FP.F16.F32.PACK_AB R23, R159, R156 ;  /* 0x0000009c9f17723e */ /* 0x008fe200000000ff */
[----:B------:R-:W-:Y:S04]  /*fef0*/  MUFU.EX2 R163, R163 ;  /* 0x000000a300a37308 */ /* 0x000fe80000000800 */
[----:B------:R-:W2:Y:S02]  /*ff00*/  MUFU.EX2 R168, R168 ;  /* 0x000000a800a87308 */ /* 0x000ea40000000800 */
[C---:B------:R-:W-:Y:S02]  /*ff10*/  HMMA.16816.F32 R12, R20.reuse, R4, R12 ;  /* 0x00000004140c723c */ /* 0x040fe4000000180c */
[----:B------:R-:W-:Y:S04]  /*ff20*/  MUFU.EX2 R167, R167 ;  /* 0x000000a700a77308 */ /* 0x000fe80000000800 */
[----:B------:R-:W3:Y:S02]  /*ff30*/  MUFU.EX2 R166, R166 ;  /* 0x000000a600a67308 */ /* 0x000ee40000000800 */
[C---:B------:R-:W-:Y:S01]  /*ff40*/  HMMA.16816.F32 R16, R20.reuse, R6, R16 ;  /* 0x000000061410723c */ /* 0x040fe20000001810 */
[----:B------:R-:W1:Y:S01]  /*ff50*/  LDSM.16.MT88.4 R4, [R99+0x1400] ;  /* 0x001400006304783b */ /* 0x000e620000004200 */
[----:B------:R-:W-:Y:S04]  /*ff60*/  MUFU.EX2 R164, R164 ;  /* 0x000000a400a47308 */ /* 0x000fe80000000800 */
[----:B------:R-:W1:Y:S02]  /*ff70*/  MUFU.EX2 R171, R171 ;  /* 0x000000ab00ab7308 */ /* 0x000e640000000800 */
[----:B----4-:R-:W-:Y:S01]  /*ff80*/  HMMA.16816.F32 R36, R20, R24, R36 ;  /* 0x000000181424723c */ /* 0x010fe20000001824 */
[----:B-----5:R-:W-:Y:S01]  /*ff90*/  F2FP.F16.F32.PACK_AB R24, R161, R162 ;  /* 0x000000a2a118723e */ /* 0x020fe200000000ff */
[----:B------:R-:W-:Y:S01]  /*ffa0*/  MUFU.EX2 R170, R170 ;  /* 0x000000aa00aa7308 */ /* 0x000fe20000000800 */
[----:B--2---:R-:W-:-:S03]  /*ffb0*/  F2FP.F16.F32.PACK_AB R25, R168, R163 ;  /* 0x000000a3a819723e */ /* 0x004fc600000000ff */
[----:B------:R-:W2:Y:S02]  /*ffc0*/  MUFU.EX2 R169, R169 ;  /* 0x000000a900a97308 */ /* 0x000ea40000000800 */
[----:B------:R-:W-:Y:S01]  /*ffd0*/  HMMA.16816.F32 R28, R20, R26, R28 ;  /* 0x0000001a141c723c */ /* 0x000fe2000000181c */
[----:B------:R-:W-:Y:S01]  /*ffe0*/  F2FP.F16.F32.PACK_AB R26, R165, R160 ;  /* 0x000000a0a51a723e */ /* 0x000fe200000000ff */
[----:B------:R-:W4:Y:S01]  /*fff0*/  LDSM.16.MT88.4 R20, [R99+0x1800] ;  /* 0x001800006314783b */ /* 0x000f220000004200 */
[----:B---3--:R-:W-:Y:S01]  /*10000*/  F2FP.F16.F32.PACK_AB R27, R166, R167 ;  /* 0x000000a7a61b723e */ /* 0x008fe200000000ff */
[----:B------:R-:W-:Y:S04]  /*10010*/  MUFU.EX2 R184, R184 ;  /* 0x000000b800b87308 */ /* 0x000fe80000000800 */
[----:B------:R-:W3:Y:S02]  /*10020*/  MUFU.EX2 R185, R188 ;  /* 0x000000bc00b97308 */ /* 0x000ee40000000800 */
[C---:B-1----:R-:W-:Y:S01]  /*10030*/  HMMA.16816.F32 R12, R24.reuse, R8, R12 ;  /* 0x00000008180c723c */ /* 0x042fe2000000180c */
[----:B------:R-:W-:Y:S01]  /*10040*/  F2FP.F16.F32.PACK_AB R8, R171, R164 ;  /* 0x000000a4ab08723e */ /* 0x000fe200000000ff */
[----:B------:R1:W-:Y:S04]  /*10050*/  MUFU.EX2 R179, R187 ;  /* 0x000000bb00b37308 */ /* 0x0003e80000000800 */
[----:B------:R-:W5:Y:S02]  /*10060*/  MUFU.EX2 R186, R186 ;  /* 0x000000ba00ba7308 */ /* 0x000f640000000800 */
[C---:B------:R-:W-:Y:S01]  /*10070*/  HMMA.16816.F32 R16, R24.reuse, R10, R16 ;  /* 0x0000000a1810723c */ /* 0x040fe20000001810 */
[----:B--2---:R-:W-:Y:S01]  /*10080*/  F2FP.F16.F32.PACK_AB R10, R169, R170 ;  /* 0x000000aaa90a723e */ /* 0x004fe200000000ff */
[----:B------:R-:W-:Y:S01]  /*10090*/  MUFU.EX2 R189, R189 ;  /* 0x000000bd00bd7308 */ /* 0x000fe20000000800 */
[----:B---3--:R-:W-:Y:S01]  /*100a0*/  F2FP.F16.F32.PACK_AB R9, R185, R184 ;  /* 0x000000b8b909723e */ /* 0x008fe200000000ff */
[--C-:B------:R-:W-:Y:S01]  /*100b0*/  FFMA.FTZ R188, R146, UR19, -R93.reuse ;  /* 0x0000001392bc7c23 */ /* 0x100fe2000801085d */
[----:B------:R-:W-:Y:S01]  /*100c0*/  FFMA.FTZ R146, R145, UR19, -R88 ;  /* 0x0000001391927c23 */ /* 0x000fe20008010858 */
[----:B------:R-:W-:Y:S02]  /*100d0*/  MUFU.EX2 R117, R117 ;  /* 0x0000007500757308 */ /* 0x000fe40000000800 */
[----:B------:R-:W-:Y:S01]  /*100e0*/  HMMA.16816.F32 R36, R24, R4, R36 ;  /* 0x000000041824723c */ /* 0x000fe20000001824 */
[----:B-1----:R-:W-:-:S02]  /*100f0*/  FFMA.FTZ R187, R178, UR19, -R93 ;  /* 0x00000013b2bb7c23 */ /* 0x002fc4000801085d */
[----:B------:R1:W-:Y:S01]  /*10100*/  MUFU.EX2 R178, R180 ;  /* 0x000000b400b27308 */ /* 0x0003e20000000800 */
[----:B-----5:R-:W-:-:S03]  /*10110*/  F2FP.F16.F32.PACK_AB R11, R186, R179 ;  /* 0x000000b3ba0b723e */ /* 0x020fc600000000ff */
[----:B------:R-:W2:Y:S01]  /*10120*/  MUFU.EX2 R187, R187 ;  /* 0x000000bb00bb7308 */ /* 0x000ea20000000800 */
[----:B------:R-:W-:Y:S01]  /*10130*/  HMMA.16816.F32 R28, R24, R6, R28 ;  /* 0x00000006181c723c */ /* 0x000fe2000000181c */
[----:B------:R-:W3:Y:S02]  /*10140*/  LDSM.16.MT88.4 R4, [R181+0x6c00] ;  /* 0x006c0000b504783b */ /* 0x000ee40000004200 */
[----:B------:R-:W-:Y:S02]  /*10150*/  MUFU.EX2 R146, R146 ;  /* 0x0000009200927308 */ /* 0x000fe40000000800 */
[----:B------:R-:W5:Y:S02]  /*10160*/  LDSM.16.MT88.4 R24, [R99+0x1c00] ;  /* 0x001c00006318783b */ /* 0x000f640000004200 */
[----:B------:R-:W-:Y:S01]  /*10170*/  MUFU.EX2 R116, R190 ;  /* 0x000000be00747308 */ /* 0x000fe20000000800 */
[C---:B------:R-:W-:Y:S01]  /*10180*/  HMMA.16816.F32 R12, R8.reuse, R32, R12 ;  /* 0x00000020080c723c */ /* 0x040fe2000000180c */
[--C-:B-1----:R-:W-:Y:S01]  /*10190*/  FFMA.FTZ R180, R141, UR19, -R88.reuse ;  /* 0x000000138db47c23 */ /* 0x102fe20008010858 */
[--C-:B------:R-:W-:Y:S01]  /*101a0*/  FFMA.FTZ R33, R144, UR19, -R93.reuse ;  /* 0x0000001390217c23 */ /* 0x100fe2000801085d */
[--C-:B------:R-:W-:Y:S01]  /*101b0*/  FFMA.FTZ R32, R147, UR19, -R88.reuse ;  /* 0x0000001393207c23 */ /* 0x100fe20008010858 */
[----:B------:R1:W-:Y:S04]  /*101c0*/  MUFU.EX2 R144, R188 ;  /* 0x000000bc00907308 */ /* 0x0003e80000000800 */
[----:B------:R1:W-:Y:S01]  /*101d0*/  MUFU.EX2 R147, R33 ;  /* 0x0000002100937308 */ /* 0x0003e20000000800 */
[C---:B------:R-:W-:Y:S03]  /*101e0*/  HMMA.16816.F32 R16, R8.reuse, R34, R16 ;  /* 0x000000220810723c */ /* 0x040fe60000001810 */
[----:B------:R-:W3:Y:S04]  /*101f0*/  MUFU.EX2 R145, R32 ;  /* 0x0000002000917308 */ /* 0x000ee80000000800 */
[----:B------:R-:W-:Y:S01]  /*10200*/  MUFU.EX2 R141, R143 ;  /* 0x0000008f008d7308 */ /* 0x000fe20000000800 */
[----:B----4-:R-:W-:Y:S01]  /*10210*/  HMMA.16816.F32 R36, R8, R20, R36 ;  /* 0x000000140824723c */ /* 0x010fe20000001824 */
[----:B--2---:R-:W-:Y:S01]  /*10220*/  F2FP.F16.F32.PACK_AB R20, R187, R178 ;  /* 0x000000b2bb14723e */ /* 0x004fe200000000ff */
[--C-:B-1----:R-:W-:Y:S01]  /*10230*/  FFMA.FTZ R188, R113, UR19, -R88.reuse ;  /* 0x0000001371bc7c23 */ /* 0x102fe20008010858 */
[----:B------:R-:W1:Y:S01]  /*10240*/  MUFU.EX2 R180, R180 ;  /* 0x000000b400b47308 */ /* 0x000e620000000800 */
[----:B------:R-:W-:Y:S01]  /*10250*/  FFMA.FTZ R113, R111, UR19, -R88 ;  /* 0x000000136f717c23 */ /* 0x000fe20008010858 */
[----:B------:R-:W-:-:S02]  /*10260*/  FFMA.FTZ R33, R138, UR19, -R93 ;  /* 0x000000138a217c23 */ /* 0x000fc4000801085d */
[----:B------:R2:W-:Y:S01]  /*10270*/  MUFU.EX2 R138, R140 ;  /* 0x0000008c008a7308 */ /* 0x0005e20000000800 */
[----:B------:R-:W-:Y:S01]  /*10280*/  HMMA.16816.F32 R28, R8, R22, R28 ;  /* 0x00000016081c723c */ /* 0x000fe2000000181c */
[----:B------:R-:W4:Y:S01]  /*10290*/  LDSM.16.MT88.4 R8, [R181+0x7000] ;  /* 0x00700000b508783b */ /* 0x000f220000004200 */
[----:B---3--:R-:W-:Y:S01]  /*102a0*/  F2FP.F16.F32.PACK_AB R21, R146, R145 ;  /* 0x000000919215723e */ /* 0x008fe200000000ff */
[----:B------:R-:W-:Y:S01]  /*102b0*/  FFMA.FTZ R32, R134, UR19, -R93 ;  /* 0x0000001386207c23 */ /* 0x000fe2000801085d */
[----:B------:R-:W-:Y:S01]  /*102c0*/  F2FP.F16.F32.PACK_AB R22, R147, R144 ;  /* 0x000000909316723e */ /* 0x000fe200000000ff */
[----:B------:R-:W-:Y:S01]  /*102d0*/  FFMA.FTZ R134, R133, UR19, -R88 ;  /* 0x0000001385867c23 */ /* 0x000fe20008010858 */
[----:B------:R-:W3:Y:S01]  /*102e0*/  MUFU.EX2 R143, R33 ;  /* 0x00000021008f7308 */ /* 0x000ee20000000800 */
[----:B-1----:R-:W-:-:S03]  /*102f0*/  F2FP.F16.F32.PACK_AB R23, R180, R141 ;  /* 0x0000008db417723e */ /* 0x002fc600000000ff */
[----:B------:R-:W-:Y:S01]  /*10300*/  MUFU.EX2 R132, R32 ;  /* 0x0000002000847308 */ /* 0x000fe20000000800 */
[----:B--2---:R-:W-:-:S03]  /*10310*/  FFMA.FTZ R140, R110, UR19, -R93 ;  /* 0x000000136e8c7c23 */ /* 0x004fc6000801085d */
[----:B------:R1:W-:Y:S01]  /*10320*/  MUFU.EX2 R133, R135 ;  /* 0x0000008700857308 */ /* 0x0003e20000000800 */
[----:B------:R-:W-:Y:S01]  /*10330*/  FFMA.FTZ R110, R115, UR19, -R88 ;  /* 0x00000013736e7c23 */ /* 0x000fe20008010858 */
[C---:B------:R-:W-:Y:S02]  /*10340*/  HMMA.16816.F32 R12, R20.reuse, R4, R12 ;  /* 0x00000004140c723c */ /* 0x040fe4000000180c */
[----:B------:R-:W2:Y:S04]  /*10350*/  MUFU.EX2 R134, R134 ;  /* 0x0000008600867308 */ /* 0x000ea80000000800 */
[----:B------:R-:W-:Y:S02]  /*10360*/  MUFU.EX2 R126, R126 ;  /* 0x0000007e007e7308 */ /* 0x000fe40000000800 */
[----:B------:R-:W-:Y:S01]  /*10370*/  HMMA.16816.F32 R16, R20, R6, R16 ;  /* 0x000000061410723c */ /* 0x000fe20000001810 */
[----:B------:R-:W4:Y:S01]  /*10380*/  LDSM.16.MT88.4 R4, [R99+0x2000] ;  /* 0x002000006304783b */ /* 0x000f220000004200 */
[----:B------:R-:W4:Y:S01]  /*10390*/  MUFU.EX2 R121, R121 ;  /* 0x0000007900797308 */ /* 0x000f220000000800 */
[----:B-1----:R-:W-:-:S02]  /*103a0*/  FFMA.FTZ R135, R108, UR19, -R93 ;  /* 0x000000136c877c23 */ /* 0x002fc4000801085d */
[----:B------:R-:W1:Y:S01]  /*103b0*/  LDSM.16.MT88.4 R32, [R181+0x7400] ;  /* 0x00740000b520783b */ /* 0x000e620000004200 */
[----:B------:R4:W-:Y:S02]  /*103c0*/  MUFU.EX2 R108, R140 ;  /* 0x0000008c006c7308 */ /* 0x0009e40000000800 */
[----:B-----5:R-:W-:Y:S01]  /*103d0*/  HMMA.16816.F32 R36, R20, R24, R36 ;  /* 0x000000181424723c */ /* 0x020fe20000001824 */
[----:B---3--:R-:W-:Y:S01]  /*103e0*/  F2FP.F16.F32.PACK_AB R24, R143, R138 ;  /* 0x0000008a8f18723e */ /* 0x008fe200000000ff */
[----:B------:R-:W-:Y:S01]  /*103f0*/  MUFU.EX2 R115, R135 ;  /* 0x0000008700737308 */ /* 0x000fe20000000800 */
[----:B--2---:R-:W-:-:S03]  /*10400*/  F2FP.F16.F32.PACK_AB R25, R134, R133 ;  /* 0x000000858619723e */ /* 0x004fc600000000ff */
[----:B------:R-:W-:Y:S02]  /*10410*/  MUFU.EX2 R110, R110 ;  /* 0x0000006e006e7308 */ /* 0x000fe40000000800 */
[----:B------:R-:W-:Y:S01]  /*10420*/  HMMA.16816.F32 R28, R20, R26, R28 ;  /* 0x0000001a141c723c */ /* 0x000fe2000000181c */
[----:B------:R-:W-:Y:S01]  /*10430*/  F2FP.F16.F32.PACK_AB R26, R189, R132 ;  /* 0x00000084bd1a723e */ /* 0x000fe200000000ff */
[----:B------:R-:W2:Y:S01]  /*10440*/  LDSM.16.MT88.4 R20, [R99+0x2400] ;  /* 0x002400006314783b */ /* 0x000ea20000004200 */
[----:B------:R-:W-:Y:S01]  /*10450*/  F2FP.F16.F32.PACK_AB R27, R116, R117 ;  /* 0x00000075741b723e */ /* 0x000fe200000000ff */
[----:B----4-:R-:W-:Y:S01]  /*10460*/  FFMA.FTZ R140, R109, UR19, -R88 ;  /* 0x000000136d8c7c23 */ /* 0x010fe20008010858 */
[----:B------:R-:W3:Y:S04]  /*10470*/  MUFU.EX2 R111, R188 ;  /* 0x000000bc006f7308 */ /* 0x000ee80000000800 */
[----:B------:R-:W-:Y:S01]  /*10480*/  MUFU.EX2 R109, R113 ;  /* 0x00000071006d7308 */ /* 0x000fe20000000800 */
[C---:B------:R-:W-:Y:S03]  /*10490*/  HMMA.16816.F32 R12, R24.reuse, R8, R12 ;  /* 0x00000008180c723c */ /* 0x040fe6000000180c */
[----:B------:R-:W4:Y:S04]  /*104a0*/  MUFU.EX2 R140, R140 ;  /* 0x0000008c008c7308 */ /* 0x000f280000000800 */
[----:B------:R-:W-:Y:S01]  /*104b0*/  MUFU.EX2 R43, R43 ;  /* 0x0000002b002b7308 */ /* 0x000fe20000000800 */
[C---:B------:R-:W-:Y:S01]  /*104c0*/  HMMA.16816.F32 R16, R24.reuse, R10, R16 ;  /* 0x0000000a1810723c */ /* 0x040fe20000001810 */
[----:B------:R-:W5:Y:S02]  /*104d0*/  LDSM.16.MT88.4 R8, [R181+0x7800] ;  /* 0x00780000b508783b */ /* 0x000f640000004200 */
        /* <DEDUP_REMOVED lines=8> */
[--C-:B------:R-:W-:Y:S01]  /*10560*/  FFMA.FTZ R24, R41, UR19, -R93.reuse ;  /* 0x0000001329187c23 */ /* 0x100fe2000801085d */
[----:B----4-:R-:W-:Y:S01]  /*10570*/  F2FP.F16.F32.PACK_AB R7, R140, R109 ;  /* 0x0000006d8c07723e */ /* 0x010fe200000000ff */
[----:B------:R3:W-:Y:S04]  /*10580*/  MUFU.EX2 R41, R42 ;  /* 0x0000002a00297308 */ /* 0x0007e80000000800 */
[----:B------:R-:W-:Y:S02]  /*10590*/  MUFU.EX2 R152, R152 ;  /* 0x0000009800987308 */ /* 0x000fe40000000800 */
[----:B-1----:R-:W-:Y:S01]  /*105a0*/  HMMA.16816.F32 R12, R4, R32, R12 ;  /* 0x00000020040c723c */ /* 0x002fe2000000180c */
[--C-:B------:R-:W-:Y:S01]  /*105b0*/  FFMA.FTZ R33, R48, UR19, -R93.reuse ;  /* 0x0000001330217c23 */ /* 0x100fe2000801085d */
[----:B------:R1:W4:Y:S01]  /*105c0*/  MUFU.EX2 R32, R24 ;  /* 0x0000001800207308 */ /* 0x0003220000000800 */
[----:B------:R-:W-:Y:S01]  /*105d0*/  FFMA.FTZ R48, R47, UR19, -R93 ;  /* 0x000000132f307c23 */ /* 0x000fe2000801085d */
[----:B------:R-:W-:-:S03]  /*105e0*/  FFMA.FTZ R47, R40, UR19, -R88 ;  /* 0x00000013282f7c23 */ /* 0x000fc60008010858 */
[----:B------:R-:W-:Y:S01]  /*105f0*/  MUFU.EX2 R33, R33 ;  /* 0x0000002100217308 */ /* 0x000fe20000000800 */
[C---:B------:R-:W-:Y:S01]  /*10600*/  HMMA.16816.F32 R16, R4.reuse, R34, R16 ;  /* 0x000000220410723c */ /* 0x040fe20000001810 */
[--C-:B------:R-:W-:Y:S01]  /*10610*/  FFMA.FTZ R35, R45, UR19, -R88.reuse ;  /* 0x000000132d237c23 */ /* 0x100fe20008010858 */
[--C-:B---3--:R-:W-:Y:S01]  /*10620*/  FFMA.FTZ R42, R44, UR19, -R88.reuse ;  /* 0x000000132c2a7c23 */ /* 0x108fe20008010858 */
[----:B------:R3:W5:Y:S01]  /*10630*/  MUFU.EX2 R40, R48 ;  /* 0x0000003000287308 */ /* 0x0007620000000800 */
[--C-:B------:R-:W-:Y:S01]  /*10640*/  FFMA.FTZ R45, R46, UR19, -R93.reuse ;  /* 0x000000132e2d7c23 */ /* 0x100fe2000801085d */
[--C-:B------:R-:W-:Y:S01]  /*10650*/  FFMA.FTZ R44, R55, UR19, -R93.reuse ;  /* 0x00000013372c7c23 */ /* 0x100fe2000801085d */
[--C-:B------:R-:W-:Y:S01]  /*10660*/  FFMA.FTZ R46, R53, UR19, -R93.reuse ;  /* 0x00000013352e7c23 */ /* 0x100fe2000801085d */
[----:B------:R5:W-:Y:S01]  /*10670*/  MUFU.EX2 R34, R47 ;  /* 0x0000002f00227308 */ /* 0x000be20000000800 */
[----:B-1----:R-:W1:Y:S01]  /*10680*/  LDSM.16.MT88.4 R24, [R99+0x2800] ;  /* 0x002800006318783b */ /* 0x002e620000004200 */
[C---:B--2---:R-:W-:Y:S01]  /*10690*/  HMMA.16816.F32 R36, R4.reuse, R20, R36 ;  /* 0x000000140424723c */ /* 0x044fe20000001824 */
[--C-:B------:R-:W-:Y:S01]  /*106a0*/  FFMA.FTZ R55, R58, UR19, -R93.reuse ;  /* 0x000000133a377c23 */ /* 0x100fe2000801085d */
[----:B------:R-:W2:Y:S01]  /*106b0*/  MUFU.EX2 R35, R35 ;  /* 0x0000002300237308 */ /* 0x000ea20000000800 */
[--C-:B------:R-:W-:Y:S01]  /*106c0*/  FFMA.FTZ R53, R60, UR19, -R93.reuse ;  /* 0x000000133c357c23 */ /* 0x100fe2000801085d */
[--C-:B------:R-:W-:Y:S01]  /*106d0*/  FFMA.FTZ R58, R64, UR19, -R88.reuse ;  /* 0x00000013403a7c23 */ /* 0x100fe20008010858 */
[--C-:B------:R-:W-:Y:S01]  /*106e0*/  FFMA.FTZ R60, R71, UR19, -R88.reuse ;  /* 0x00000013473c7c23 */ /* 0x100fe20008010858 */
[----:B------:R-:W2:Y:S01]  /*106f0*/  MUFU.EX2 R42, R42 ;  /* 0x0000002a002a7308 */ /* 0x000ea20000000800 */
[--C-:B------:R-:W-:Y:S01]  /*10700*/  FFMA.FTZ R64, R75, UR19, -R93.reuse ;  /* 0x000000134b407c23 */ /* 0x100fe2000801085d */
[----:B------:R-:W-:Y:S01]  /*10710*/  HMMA.16816.F32 R28, R4, R22, R28 ;  /* 0x00000016041c723c */ /* 0x000fe2000000181c */
[----:B------:R-:W1:Y:S01]  /*10720*/  LDSM.16.MT88.4 R20, [R181+0x7c00] ;  /* 0x007c0000b514783b */ /* 0x000e620000004200 */
[--C-:B---3--:R-:W-:Y:S01]  /*10730*/  FFMA.FTZ R48, R51, UR19, -R88.reuse ;  /* 0x0000001333307c23 */ /* 0x108fe20008010858 */
[----:B----4-:R-:W-:Y:S01]  /*10740*/  F2FP.F16.F32.PACK_AB R4, R32, R41 ;  /* 0x000000292004723e */ /* 0x010fe200000000ff */
[----:B-----5:R-:W-:Y:S01]  /*10750*/  FFMA.FTZ R47, R52, UR19, -R93 ;  /* 0x00000013342f7c23 */ /* 0x020fe2000801085d */
[--C-:B------:R-:W-:Y:S01]  /*10760*/  FFMA.FTZ R52, R50, UR19, -R88.reuse ;  /* 0x0000001332347c23 */ /* 0x100fe20008010858 */
[----:B------:R-:W-:Y:S01]  /*10770*/  F2FP.F16.F32.PACK_AB R6, R40, R33 ;  /* 0x000000212806723e */ /* 0x000fe200000000ff */
[--C-:B------:R-:W-:Y:S01]  /*10780*/  FFMA.FTZ R50, R49, UR19, -R88.reuse ;  /* 0x0000001331327c23 */ /* 0x100fe20008010858 */
[----:B--2---:R-:W-:Y:S01]  /*10790*/  F2FP.F16.F32.PACK_AB R5, R35, R34 ;  /* 0x000000222305723e */ /* 0x004fe200000000ff */
[--C-:B------:R-:W-:Y:S01]  /*107a0*/  FFMA.FTZ R51, R56, UR19, -R88.reuse ;  /* 0x0000001338337c23 */ /* 0x100fe20008010858 */
[----:B------:R-:W-:Y:S01]  /*107b0*/  MUFU.EX2 R45, R45 ;  /* 0x0000002d002d7308 */ /* 0x000fe20000000800 */
[----:B------:R-:W-:Y:S01]  /*107c0*/  FADD.FTZ R56, R104, R95 ;  /* 0x0000005f68387221 */ /* 0x000fe20000010000 */
[----:B------:R-:W-:Y:S01]  /*107d0*/  F2FP.F16.F32.PACK_AB R7, R43, R42 ;  /* 0x0000002a2b07723e */ /* 0x000fe200000000ff */
[----:B------:R-:W-:Y:S01]  /*107e0*/  FFMA.FTZ R71, R76, UR19, -R88 ;  /* 0x000000134c477c23 */ /* 0x000fe20008010858 */
[----:B------:R-:W2:Y:S01]  /*107f0*/  MUFU.EX2 R44, R44 ;  /* 0x0000002c002c7308 */ /* 0x000ea20000000800 */
[----:B------:R-:W-:-:S03]  /*10800*/  FADD.FTZ R56, R107, R56 ;  /* 0x000000386b387221 */ /* 0x000fc60000010000 */
[----:B------:R-:W-:Y:S01]  /*10810*/  MUFU.EX2 R46, R46 ;  /* 0x0000002e002e7308 */ /* 0x000fe20000000800 */
[C---:B------:R-:W-:Y:S01]  /*10820*/  HMMA.16816.F32 R16, R4.reuse, R10, R16 ;  /* 0x0000000a0410723c */ /* 0x040fe20000001810 */
[----:B------:R-:W-:Y:S01]  /*10830*/  FADD.FTZ R105, R105, R56 ;  /* 0x0000003869697221 */ /* 0x000fe20000010000 */
[----:B------:R-:W-:Y:S01]  /*10840*/  FFMA.FTZ R56, R69, UR19, -R93 ;  /* 0x0000001345387c23 */ /* 0x000fe2000801085d */
[----:B------:R-:W-:Y:S01]  /*10850*/  MUFU.EX2 R47, R47 ;  /* 0x0000002f002f7308 */ /* 0x000fe20000000800 */
[----:B------:R-:W-:Y:S01]  /*10860*/  FFMA.FTZ R69, R74, UR19, -R88 ;  /* 0x000000134a457c23 */ /* 0x000fe20008010858 */
[----:B------:R-:W-:Y:S02]  /*10870*/  FADD.FTZ R105, R106, R105 ;  /* 0x000000696a697221 */ /* 0x000fe40000010000 */
[----:B------:R-:W-:Y:S01]  /*10880*/  MUFU.EX2 R48, R48 ;  /* 0x0000003000307308 */ /* 0x000fe20000000800 */
[C---:B------:R-:W-:Y:S01]  /*10890*/  HMMA.16816.F32 R12, R4.reuse, R8, R12 ;  /* 0x00000008040c723c */ /* 0x040fe2000000180c */
[----:B------:R-:W3:Y:S02]  /*108a0*/  LDSM.16.MT88.4 R8, [R99+0x2c00] ;  /* 0x002c00006308783b */ /* 0x000ee40000004200 */
[----:B------:R-:W4:Y:S04]  /*108b0*/  MUFU.EX2 R49, R52 ;  /* 0x0000003400317308 */ /* 0x000f280000000800 */
[----:B------:R-:W-:Y:S01]  /*108c0*/  MUFU.EX2 R50, R50 ;  /* 0x0000003200327308 */ /* 0x000fe20000000800 */
[----:B-1----:R-:W-:Y:S01]  /*108d0*/  HMMA.16816.F32 R36, R4, R24, R36 ;  /* 0x000000180424723c */ /* 0x002fe20000001824 */
[----:B------:R-:W-:-:S02]  /*108e0*/  FADD.FTZ R24, R101, R100 ;  /* 0x0000006465187221 */ /* 0x000fc40000010000 */
[----:B------:R-:W1:Y:S02]  /*108f0*/  MUFU.EX2 R51, R51 ;  /* 0x0000003300337308 */ /* 0x000e640000000800 */
[----:B------:R-:W-:Y:S02]  /*10900*/  FADD.FTZ R103, R103, R24 ;  /* 0x0000001867677221 */ /* 0x000fe40000010000 */
[----:B------:R-:W-:Y:S01]  /*10910*/  MUFU.EX2 R53, R53 ;  /* 0x0000003500357308 */ /* 0x000fe20000000800 */
[----:B------:R-:W-:Y:S01]  /*10920*/  HMMA.16816.F32 R28, R4, R26, R28 ;  /* 0x0000001a041c723c */ /* 0x000fe2000000181c */
[----:B--2---:R-:W-:Y:S01]  /*10930*/  F2FP.F16.F32.PACK_AB R4, R44, R45 ;  /* 0x0000002d2c04723e */ /* 0x004fe200000000ff */
[----:B------:R-:W-:Y:S01]  /*10940*/  FADD.FTZ R102, R102, R103 ;  /* 0x0000006766667221 */ /* 0x000fe20000010000 */
[----:B----4-:R-:W-:Y:S01]  /*10950*/  F2FP.F16.F32.PACK_AB R5, R49, R48 ;  /* 0x000000303105723e */ /* 0x010fe200000000ff */
[----:B------:R-:W-:Y:S01]  /*10960*/  FFMA.FTZ R52, R59, UR19, -R93 ;  /* 0x000000133b347c23 */ /* 0x000fe2000801085d */
[----:B------:R-:W-:Y:S01]  /*10970*/  F2FP.F16.F32.PACK_AB R6, R47, R46 ;  /* 0x0000002e2f06723e */ /* 0x000fe200000000ff */
[----:B------:R-:W-:Y:S01]  /*10980*/  FADD.FTZ R119, R119, R102 ;  /* 0x0000006677777221 */ /* 0x000fe20000010000 */
[----:B------:R-:W2:Y:S01]  /*10990*/  LDSM.16.MT88.4 R24, [R181+0x8000] ;  /* 0x00800000b518783b */ /* 0x000ea20000004200 */
[--C-:B------:R-:W-:Y:S01]  /*109a0*/  FFMA.FTZ R59, R63, UR19, -R88.reuse ;  /* 0x000000133f3b7c23 */ /* 0x100fe20008010858 */
        /* <DEDUP_REMOVED lines=8> */
[----:B------:R-:W-:Y:S01]  /*10a30*/  FADD.FTZ R22, R118, R105 ;  /* 0x0000006976167221 */ /* 0x000fe20000010000 */
[----:B------:R-:W-:Y:S01]  /*10a40*/  FADD.FTZ R123, R123, R112 ;  /* 0x000000707b7b7221 */ /* 0x000fe20000010000 */
[----:B------:R-:W4:Y:S02]  /*10a50*/  MUFU.EX2 R56, R56 ;  /* 0x0000003800387308 */ /* 0x000f240000000800 */
[----:B------:R-:W-:Y:S01]  /*10a60*/  FADD.FTZ R22, R127, R22 ;  /* 0x000000167f167221 */ /* 0x000fe20000010000 */
[----:B------:R-:W-:Y:S01]  /*10a70*/  FADD.FTZ R120, R120, R123 ;  /* 0x0000007b78787221 */ /* 0x000fe20000010000 */
[----:B------:R-:W-:Y:S01]  /*10a80*/  MUFU.EX2 R58, R58 ;  /* 0x0000003a003a7308 */ /* 0x000fe20000000800 */
[C---:B------:R-:W-:Y:S01]  /*10a90*/  HMMA.16816.F32 R12, R4.reuse, R20, R12 ;  /* 0x00000014040c723c */ /* 0x040fe2000000180c */
[----:B------:R-:W-:Y:S01]  /*10aa0*/  FADD.FTZ R125, R125, R22 ;  /* 0x000000167d7d7221 */ /* 0x000fe20000010000 */
[----:B------:R-:W-:Y:S01]  /*10ab0*/  FADD.FTZ R120, R131, R120 ;  /* 0x0000007883787221 */ /* 0x000fe20000010000 */
[--C-:B------:R-:W-:Y:S01]  /*10ac0*/  FFMA.FTZ R20, R57, UR19, -R88.reuse ;  /* 0x0000001339147c23 */ /* 0x100fe20008010858 */
[----:B------:R-:W-:Y:S01]  /*10ad0*/  FFMA.FTZ R57, R54, UR19, -R88 ;  /* 0x0000001336397c23 */ /* 0x000fe20008010858 */
[----:B------:R-:W-:Y:S01]  /*10ae0*/  FADD.FTZ R122, R122, R125 ;  /* 0x0000007d7a7a7221 */ /* 0x000fe20000010000 */
[----:B------:R-:W-:Y:S01]  /*10af0*/  FADD.FTZ R129, R129, R120 ;  /* 0x0000007881817221 */ /* 0x000fe20000010000 */
[----:B------:R5:W-:Y:S01]  /*10b00*/  MUFU.EX2 R54, R20 ;  /* 0x0000001400367308 */ /* 0x000be20000000800 */
[C---:B---3--:R-:W-:Y:S01]  /*10b10*/  HMMA.16816.F32 R36, R4.reuse, R8, R36 ;  /* 0x000000080424723c */ /* 0x048fe20000001824 */
[----:B------:R-:W-:Y:S01]  /*10b20*/  FADD.FTZ R137, R137, R122 ;  /* 0x0000007a89897221 */ /* 0x000fe20000010000 */
[----:B------:R-:W-:Y:S01]  /*10b30*/  FADD.FTZ R129, R124, R129 ;  /* 0x000000817c817221 */ /* 0x000fe20000010000 */
[----:B------:R-:W3:Y:S01]  /*10b40*/  MUFU.EX2 R57, R57 ;  /* 0x0000003900397308 */ /* 0x000ee20000000800 */
[----:B------:R-:W-:Y:S01]  /*10b50*/  MOV R131, R86 ;  /* 0x0000005600837202 */ /* 0x000fe20000000f00 */
[----:B------:R-:W-:Y:S01]  /*10b60*/  FADD.FTZ R137, R136, R137 ;  /* 0x0000008988897221 */ /* 0x000fe20000010000 */
[----:B------:R-:W-:Y:S01]  /*10b70*/  FADD.FTZ R142, R142, R129 ;  /* 0x000000818e8e7221 */ /* 0x000fe20000010000 */
[----:B------:R-:W2:Y:S01]  /*10b80*/  MUFU.EX2 R59, R59 ;  /* 0x0000003b003b7308 */ /* 0x000ea20000000800 */
[----:B------:R-:W-:Y:S01]  /*10b90*/  HMMA.16816.F32 R28, R4, R10, R28 ;  /* 0x0000000a041c723c */ /* 0x000fe2000000181c */
[----:B------:R-:W-:Y:S01]  /*10ba0*/  FADD.FTZ R128, R128, R137 ;  /* 0x0000008980807221 */ /* 0x000fe20000010000 */
[----:B------:R-:W-:Y:S01]  /*10bb0*/  FADD.FTZ R155, R155, R142 ;  /* 0x0000008e9b9b7221 */ /* 0x000fe20000010000 */
[----:B------:R-:W2:Y:S01]  /*10bc0*/  LDSM.16.MT88.4 R8, [R99+0x3000] ;  /* 0x003000006308783b */ /* 0x000ea20000004200 */
[----:B-1----:R-:W-:Y:S01]  /*10bd0*/  F2FP.F16.F32.PACK_AB R4, R52, R53 ;  /* 0x000000353404723e */ /* 0x002fe200000000ff */
[----:B------:R-:W-:Y:S01]  /*10be0*/  FADD.FTZ R139, R139, R128 ;  /* 0x000000808b8b7221 */ /* 0x000fe20000010000 */
[----:B------:R-:W-:Y:S01]  /*10bf0*/  FADD.FTZ R154, R154, R155 ;  /* 0x0000009b9a9a7221 */ /* 0x000fe20000010000 */
[----:B----4-:R-:W-:Y:S01]  /*10c00*/  F2FP.F16.F32.PACK_AB R6, R56, R55 ;  /* 0x000000373806723e */ /* 0x010fe200000000ff */
[----:B-----5:R-:W1:Y:S01]  /*10c10*/  LDSM.16.MT88.4 R20, [R181+0x8400] ;  /* 0x00840000b514783b */ /* 0x020e620000004200 */
[----:B------:R-:W-:Y:S01]  /*10c20*/  FADD.FTZ R158, R158, R139 ;  /* 0x0000008b9e9e7221 */ /* 0x000fe20000010000 */
[----:B------:R-:W-:Y:S01]  /*10c30*/  FADD.FTZ R153, R153, R154 ;  /* 0x0000009a99997221 */ /* 0x000fe20000010000 */
[----:B---3--:R-:W-:Y:S01]  /*10c40*/  F2FP.F16.F32.PACK_AB R5, R57, R54 ;  /* 0x000000363905723e */ /* 0x008fe200000000ff */
[----:B------:R-:W-:Y:S01]  /*10c50*/  MUFU.EX2 R60, R60 ;  /* 0x0000003c003c7308 */ /* 0x000fe20000000800 */
[----:B------:R-:W-:Y:S01]  /*10c60*/  FADD.FTZ R157, R157, R158 ;  /* 0x0000009e9d9d7221 */ /* 0x000fe20000010000 */
[----:B------:R-:W-:Y:S01]  /*10c70*/  FADD.FTZ R162, R162, R153 ;  /* 0x00000099a2a27221 */ /* 0x000fe20000010000 */
[----:B--2---:R-:W-:Y:S01]  /*10c80*/  F2FP.F16.F32.PACK_AB R7, R59, R58 ;  /* 0x0000003a3b07723e */ /* 0x004fe200000000ff */
[----:B------:R-:W-:Y:S01]  /*10c90*/  MUFU.EX2 R63, R63 ;  /* 0x0000003f003f7308 */ /* 0x000fe20000000800 */
[----:B------:R-:W-:Y:S01]  /*10ca0*/  FADD.FTZ R156, R156, R157 ;  /* 0x0000009d9c9c7221 */ /* 0x000fe20000010000 */
[----:B------:R-:W-:Y:S01]  /*10cb0*/  FADD.FTZ R161, R161, R162 ;  /* 0x000000a2a1a17221 */ /* 0x000fe20000010000 */
[----:B------:R-:W-:Y:S01]  /*10cc0*/  MOV R129, R2 ;  /* 0x0000000200817202 */ /* 0x000fe20000000f00 */
[----:B------:R-:W-:Y:S01]  /*10cd0*/  MUFU.EX2 R64, R64 ;  /* 0x0000004000407308 */ /* 0x000fe20000000800 */
[----:B------:R-:W-:Y:S01]  /*10ce0*/  FADD.FTZ R156, R159, R156 ;  /* 0x0000009c9f9c7221 */ /* 0x000fe20000010000 */
[----:B------:R-:W-:Y:S01]  /*10cf0*/  FADD.FTZ R160, R160, R161 ;  /* 0x000000a1a0a07221 */ /* 0x000fe20000010000 */
[C---:B------:R-:W-:Y:S01]  /*10d00*/  HMMA.16816.F32 R12, R4.reuse, R24, R12 ;  /* 0x00000018040c723c */ /* 0x040fe2000000180c */
[--C-:B------:R-:W-:Y:S01]  /*10d10*/  FFMA.FTZ R24, R66, UR19, -R93.reuse ;  /* 0x0000001342187c23 */ /* 0x100fe2000801085d */
[----:B------:R-:W-:Y:S01]  /*10d20*/  FADD.FTZ R163, R163, R156 ;  /* 0x0000009ca3a37221 */ /* 0x000fe20000010000 */
[----:B------:R-:W-:Y:S01]  /*10d30*/  FADD.FTZ R165, R165, R160 ;  /* 0x000000a0a5a57221 */ /* 0x000fe20000010000 */
[--C-:B------:R-:W-:Y:S01]  /*10d40*/  FFMA.FTZ R25, R70, UR19, -R93.reuse ;  /* 0x0000001346197c23 */ /* 0x100fe2000801085d */
[----:B------:R-:W-:Y:S01]  /*10d50*/  FFMA.FTZ R66, R77, UR19, -R93 ;  /* 0x000000134d427c23 */ /* 0x000fe2000801085d */
[----:B------:R-:W-:Y:S01]  /*10d60*/  FADD.FTZ R168, R168, R163 ;  /* 0x000000a3a8a87221 */ /* 0x000fe20000010000 */
[----:B------:R-:W-:Y:S01]  /*10d70*/  FADD.FTZ R164, R164, R165 ;  /* 0x000000a5a4a47221 */ /* 0x000fe20000010000 */
[C---:B------:R-:W-:Y:S01]  /*10d80*/  HMMA.16816.F32 R16, R4.reuse, R26, R16 ;  /* 0x0000001a0410723c */ /* 0x040fe20000001810 */
        /* <DEDUP_REMOVED lines=8> */
[----:B------:R-:W2:Y:S01]  /*10e10*/  MUFU.EX2 R27, R27 ;  /* 0x0000001b001b7308 */ /* 0x000ea20000000800 */
[----:B------:R-:W-:Y:S01]  /*10e20*/  FADD.FTZ R184, R184, R167 ;  /* 0x000000a7b8b87221 */ /* 0x000fe20000010000 */
[----:B------:R-:W-:Y:S01]  /*10e30*/  FADD.FTZ R169, R169, R170 ;  /* 0x000000aaa9a97221 */ /* 0x000fe20000010000 */
[C---:B------:R-:W-:Y:S01]  /*10e40*/  HMMA.16816.F32 R36, R4.reuse, R8, R36 ;  /* 0x000000080424723c */ /* 0x040fe20000001824 */
[----:B------:R-:W-:Y:S01]  /*10e50*/  MUFU.EX2 R26, R26 ;  /* 0x0000001a001a7308 */ /* 0x000fe20000000800 */
[----:B------:R-:W-:Y:S01]  /*10e60*/  FADD.FTZ R184, R185, R184 ;  /* 0x000000b8b9b87221 */ /* 0x000fe20000010000 */
[----:B------:R-:W-:Y:S01]  /*10e70*/  FADD.FTZ R178, R178, R169 ;  /* 0x000000a9b2b27221 */ /* 0x000fe20000010000 */
[----:B------:R-:W-:Y:S01]  /*10e80*/  FFMA.FTZ R65, R80, UR19, -R93 ;  /* 0x0000001350417c23 */ /* 0x000fe2000801085d */
[----:B------:R-:W3:Y:S01]  /*10e90*/  MUFU.EX2 R25, R25 ;  /* 0x0000001900197308 */ /* 0x000ee20000000800 */
[----:B------:R-:W-:Y:S01]  /*10ea0*/  FADD.FTZ R179, R179, R184 ;  /* 0x000000b8b3b37221 */ /* 0x000fe20000010000 */
[----:B------:R-:W-:Y:S01]  /*10eb0*/  FADD.FTZ R187, R187, R178 ;  /* 0x000000b2bbbb7221 */ /* 0x000fe20000010000 */
[----:B------:R-:W-:Y:S01]  /*10ec0*/  HMMA.16816.F32 R28, R4, R10, R28 ;  /* 0x0000000a041c723c */ /* 0x000fe2000000181c */
[----:B------:R-:W4:Y:S01]  /*10ed0*/  LDSM.16.MT88.4 R8, [R99+0x3400] ;  /* 0x003400006308783b */ /* 0x000f220000004200 */
[----:B------:R-:W-:Y:S01]  /*10ee0*/  FADD.FTZ R186, R186, R179 ;  /* 0x000000b3baba7221 */ /* 0x000fe20000010000 */
[----:B------:R-:W-:Y:S01]  /*10ef0*/  FADD.FTZ R144, R144, R187 ;  /* 0x000000bb90907221 */ /* 0x000fe20000010000 */
[----:B--2---:R-:W-:Y:S01]  /*10f00*/  F2FP.F16.F32.PACK_AB R4, R24, R27 ;  /* 0x0000001b1804723e */ /* 0x004fe200000000ff */
[----:B------:R-:W2:Y:S01]  /*10f10*/  MUFU.EX2 R67, R67 ;  /* 0x0000004300437308 */ /* 0x000ea20000000800 */
[----:B------:R-:W-:Y:S01]  /*10f20*/  FADD.FTZ R145, R145, R186 ;  /* 0x000000ba91917221 */ /* 0x000fe20000010000 */
[----:B------:R-:W-:Y:S01]  /*10f30*/  FADD.FTZ R147, R147, R144 ;  /* 0x0000009093937221 */ /* 0x000fe20000010000 */
[----:B------:R-:W-:Y:S01]  /*10f40*/  F2FP.F16.F32.PACK_AB R5, R61, R62 ;  /* 0x0000003e3d05723e */ /* 0x000fe200000000ff */
[----:B------:R-:W-:Y:S01]  /*10f50*/  MUFU.EX2 R66, R66 ;  /* 0x0000004200427308 */ /* 0x000fe20000000800 */
[----:B------:R-:W-:Y:S01]  /*10f60*/  FADD.FTZ R146, R146, R145 ;  /* 0x0000009192927221 */ /* 0x000fe20000010000 */
[----:B------:R-:W-:Y:S01]  /*10f70*/  FADD.FTZ R138, R138, R147 ;  /* 0x000000938a8a7221 */ /* 0x000fe20000010000 */
[----:B---3--:R-:W-:Y:S01]  /*10f80*/  F2FP.F16.F32.PACK_AB R6, R25, R26 ;  /* 0x0000001a1906723e */ /* 0x008fe200000000ff */
[----:B------:R-:W3:Y:S01]  /*10f90*/  MUFU.EX2 R65, R65 ;  /* 0x0000004100417308 */ /* 0x000ee20000000800 */
        /* <DEDUP_REMOVED lines=10> */
[C---:B-1----:R-:W-:Y:S01]  /*11040*/  HMMA.16816.F32 R12, R4.reuse, R20, R12 ;  /* 0x00000014040c723c */ /* 0x042fe2000000180c */
[----:B------:R-:W-:Y:S01]  /*11050*/  MUFU.EX2 R69, R69 ;  /* 0x0000004500457308 */ /* 0x000fe20000000800 */
[----:B------:R-:W-:Y:S01]  /*11060*/  FADD.FTZ R134, R134, R133 ;  /* 0x0000008586867221 */ /* 0x000fe20000010000 */
[----:B------:R-:W-:Y:S01]  /*11070*/  FADD.FTZ R126, R126, R189 ;  /* 0x000000bd7e7e7221 */ /* 0x000fe20000010000 */
[----:B------:R-:W-:Y:S01]  /*11080*/  LDSM.16.MT88.4 R156, [R99+0x3c00] ;  /* 0x003c0000639c783b */ /* 0x000fe20000004200 */
[----:B------:R-:W-:Y:S01]  /*11090*/  @P0 MOV R129, R2 ;  /* 0x0000000200810202 */ /* 0x000fe20000000f00 */
[----:B------:R-:W-:Y:S01]  /*110a0*/  FADD.FTZ R117, R117, R134 ;  /* 0x0000008675757221 */ /* 0x000fe20000010000 */
[----:B------:R-:W-:Y:S01]  /*110b0*/  FADD.FTZ R121, R121, R126 ;  /* 0x0000007e79797221 */ /* 0x000fe20000010000 */
[----:B------:R-:W-:Y:S01]  /*110c0*/  HMMA.16816.F32 R16, R4, R22, R16 ;  /* 0x000000160410723c */ /* 0x000fe20000001810 */
[----:B------:R-:W1:Y:S01]  /*110d0*/  LDSM.16.MT88.4 R20, [R181+0x8800] ;  /* 0x00880000b514783b */ /* 0x000e620000004200 */
[----:B------:R-:W-:Y:S01]  /*110e0*/  FADD.FTZ R117, R116, R117 ;  /* 0x0000007574757221 */ /* 0x000fe20000010000 */
[----:B------:R-:W-:Y:S01]  /*110f0*/  FADD.FTZ R108, R108, R121 ;  /* 0x000000796c6c7221 */ /* 0x000fe20000010000 */
[----:B------:R-:W-:-:S02]  /*11100*/  @P0 MOV R131, R86 ;  /* 0x0000005600830202 */ /* 0x000fc40000000f00 */
[----:B------:R-:W-:Y:S01]  /*11110*/  FADD.FTZ R70, R110, R117 ;  /* 0x000000756e467221 */ /* 0x000fe20000010000 */
[----:B------:R-:W-:Y:S01]  /*11120*/  FADD.FTZ R108, R115, R108 ;  /* 0x0000006c736c7221 */ /* 0x000fe20000010000 */
[C---:B----4-:R-:W-:Y:S02]  /*11130*/  HMMA.16816.F32 R36, R4.reuse, R8, R36 ;  /* 0x000000080424723c */ /* 0x050fe40000001824 */
[----:B------:R-:W-:Y:S01]  /*11140*/  FADD.FTZ R70, R111, R70 ;  /* 0x000000466f467221 */ /* 0x000fe20000010000 */
[----:B------:R-:W-:Y:S01]  /*11150*/  FADD.FTZ R41, R41, R108 ;  /* 0x0000006c29297221 */ /* 0x000fe20000010000 */
[----:B--2---:R-:W-:Y:S02]  /*11160*/  F2FP.F16.F32.PACK_AB R8, R64, R67 ;  /* 0x000000434008723e */ /* 0x004fe400000000ff */
[----:B------:R-:W-:Y:S01]  /*11170*/  FADD.FTZ R9, R109, R70 ;  /* 0x000000466d097221 */ /* 0x000fe20000010000 */
[----:B------:R-:W-:Y:S01]  /*11180*/  FADD.FTZ R32, R32, R41 ;  /* 0x0000002920207221 */ /* 0x000fe20000010000 */
[----:B------:R-:W2:Y:S01]  /*11190*/  MUFU.EX2 R70, R79 ;  /* 0x0000004f00467308 */ /* 0x000ea20000000800 */
[----:B------:R-:W-:Y:S01]  /*111a0*/  HMMA.16816.F32 R28, R4, R10, R28 ;  /* 0x0000000a041c723c */ /* 0x000fe2000000181c */
[----:B------:R-:W-:Y:S01]  /*111b0*/  FADD.FTZ R9, R140, R9 ;  /* 0x000000098c097221 */ /* 0x000fe20000010000 */
[----:B------:R-:W-:Y:S01]  /*111c0*/  FADD.FTZ R33, R33, R32 ;  /* 0x0000002021217221 */ /* 0x000fe20000010000 */
[----:B------:R-:W4:Y:S01]  /*111d0*/  LDSM.16.MT88.4 R4, [R99+0x3800] ;  /* 0x003800006304783b */ /* 0x000f220000004200 */
[----:B---3--:R-:W-:Y:S01]  /*111e0*/  F2FP.F16.F32.PACK_AB R10, R65, R66 ;  /* 0x00000042410a723e */ /* 0x008fe200000000ff */
[----:B------:R-:W-:Y:S01]  /*111f0*/  FADD.FTZ R34, R34, R9 ;  /* 0x0000000922227221 */ /* 0x000fe20000010000 */
[----:B------:R-:W-:Y:S01]  /*11200*/  FADD.FTZ R40, R40, R33 ;  /* 0x0000002128287221 */ /* 0x000fe20000010000 */
[----:B-----5:R-:W-:Y:S01]  /*11210*/  F2FP.F16.F32.PACK_AB R9, R71, R68 ;  /* 0x000000444709723e */ /* 0x020fe200000000ff */
[----:B------:R-:W-:Y:S01]  /*11220*/  FFMA.FTZ R32, R3, UR19, -R93 ;  /* 0x0000001303207c23 */ /* 0x000fe2000801085d */
[----:B------:R-:W-:Y:S01]  /*11230*/  FADD.FTZ R35, R35, R34 ;  /* 0x0000002223237221 */ /* 0x000fe20000010000 */
[----:B------:R-:W-:Y:S01]  /*11240*/  FADD.FTZ R45, R45, R40 ;  /* 0x000000282d2d7221 */ /* 0x000fe20000010000 */
[----:B------:R-:W-:Y:S02]  /*11250*/  MUFU.EX2 R3, R85 ;  /* 0x0000005500037308 */ /* 0x000fe40000000800 */
[----:B------:R-:W-:Y:S01]  /*11260*/  FADD.FTZ R42, R42, R35 ;  /* 0x000000232a2a7221 */ /* 0x000fe20000010000 */
[----:B------:R-:W-:Y:S01]  /*11270*/  FADD.FTZ R45, R44, R45 ;  /* 0x0000002d2c2d7221 */ /* 0x000fe20000010000 */
[----:B--2---:R-:W-:-:S02]  /*11280*/  F2FP.F16.F32.PACK_AB R11, R70, R69 ;  /* 0x00000045460b723e */ /* 0x004fc400000000ff */
        /* <DEDUP_REMOVED lines=8> */
[----:B------:R-:W-:Y:S01]  /*11310*/  FFMA.FTZ R21, R83, UR19, -R88 ;  /* 0x0000001353157c23 */ /* 0x000fe20008010858 */
[----:B------:R-:W-:Y:S01]  /*11320*/  FADD.FTZ R50, R50, R49 ;  /* 0x0000003132327221 */ /* 0x000fe20000010000 */
[----:B------:R-:W-:Y:S01]  /*11330*/  FADD.FTZ R52, R52, R53 ;  /* 0x0000003534347221 */ /* 0x000fe20000010000 */
[----:B------:R-:W-:Y:S02]  /*11340*/  HMMA.16816.F32 R16, R8, R22, R16 ;  /* 0x000000160810723c */ /* 0x000fe40000001810 */
[----:B------:R-:W-:Y:S01]  /*11350*/  FADD.FTZ R51, R51, R50 ;  /* 0x0000003233337221 */ /* 0x000fe20000010000 */
[----:B------:R-:W-:Y:S01]  /*11360*/  FADD.FTZ R55, R55, R52 ;  /* 0x0000003437377221 */ /* 0x000fe20000010000 */
[----:B------:R-:W-:Y:S01]  /*11370*/  FFMA.FTZ R23, R0, UR19, -R88 ;  /* 0x0000001300177c23 */ /* 0x000fe20008010858 */
[----:B------:R-:W1:Y:S01]  /*11380*/  MUFU.EX2 R20, R20 ;  /* 0x0000001400147308 */ /* 0x000e620000000800 */
[----:B------:R-:W-:Y:S01]  /*11390*/  FADD.FTZ R54, R54, R51 ;  /* 0x0000003336367221 */ /* 0x000fe20000010000 */
[----:B------:R-:W-:-:S02]  /*113a0*/  FADD.FTZ R56, R56, R55 ;  /* 0x0000003738387221 */ /* 0x000fc40000010000 */
[----:B------:R-:W2:Y:S01]  /*113b0*/  MUFU.EX2 R22, R32 ;  /* 0x0000002000167308 */ /* 0x000ea20000000800 */
[----:B------:R-:W-:Y:S01]  /*113c0*/  FADD.FTZ R57, R57, R54 ;  /* 0x0000003639397221 */ /* 0x000fe20000010000 */
[----:B------:R-:W-:Y:S01]  /*113d0*/  FADD.FTZ R27, R27, R56 ;  /* 0x000000381b1b7221 */ /* 0x000fe20000010000 */
[C---:B----4-:R-:W-:Y:S01]  /*113e0*/  HMMA.16816.F32 R36, R8.reuse, R4, R36 ;  /* 0x000000040824723c */ /* 0x050fe20000001824 */
[----:B------:R-:W-:Y:S01]  /*113f0*/  MUFU.EX2 R21, R21 ;  /* 0x0000001500157308 */ /* 0x000fe20000000800 */
        /* <DEDUP_REMOVED lines=32> */
[----:B------:R-:W-:Y:S03]  /*11600*/  HMMA.16816.F32 R164, R4, R166, R16 ;  /* 0x000000a604a4723c */ /* 0x000fe60000001810 */
[----:B------:R-:W-:-:S04]  /*11610*/  FADD.FTZ R23, R23, R0 ;  /* 0x0000000017177221 */ /* 0x000fc80000010000 */
[----:B------:R-:W-:Y:S01]  /*11620*/  FADD.FTZ R152, R152, R23 ;  /* 0x0000001798987221 */ /* 0x000fe20000010000 */
[----:B------:R-:W-:Y:S01]  /*11630*/  HMMA.16816.F32 R156, R4, R158, R28 ;  /* 0x0000009e049c723c */ /* 0x000fe2000000181c */
[----:B------:R-:W-:-:S04]  /*11640*/  NOP ;  /* 0x0000000000007918 */ /* 0x000fc80000000000 */
[----:B------:R-:W-:-:S15]  /*11650*/  BRA.U UP0, `(.L_x_2223) ;  /* 0x0000000100047547 */ /* 0x000fde000b800000 */
.L_x_2215:
[----:B------:R-:W-:-:S12]  /*11660*/  UIADD3 UR18, UPT, UPT, UR20, -0x1, URZ ;  /* 0xffffffff14127890 */ /* 0x000fd8000fffe0ff */
.L_x_2223:
        /* <DEDUP_REMOVED lines=10> */
[C---:B------:R-:W-:Y:S01]  /*11710*/  VIADD R179, R181.reuse, 0x5020 ;  /* 0x00005020b5b37836 */ /* 0x040fe20000000000 */
[----:B------:R-:W-:Y:S01]  /*11720*/  PRMT R130, R130, 0x6540, R3 ;  /* 0x0000654082827816 */ /* 0x000fe20000000003 */
[----:B------:R-:W-:Y:S01]  /*11730*/  VIADD R178, R181, 0x5000 ;  /* 0x00005000b5b27836 */ /* 0x000fe20000000000 */
[----:B------:R-:W-:Y:S01]  /*11740*/  MOV R180, RZ ;  /* 0x000000ff00b47202 */ /* 0x000fe20000000f00 */
[----:B------:R-:W-:Y:S01]  /*11750*/  UMOV UR12, 0x400 ;  /* 0x00000400000c7882 */ /* 0x000fe20000000000 */
[----:B------:R-:W-:Y:S01]  /*11760*/  PLOP3.LUT P2, PT, PT, PT, UP0, 0x80, 0x8 ;  /* 0x000000000008781c */ /* 0x000fe20003f4f008 */
[----:B------:R-:W-:Y:S01]  /*11770*/  UIADD3 UR19, UPT, UPT, UR18, 0x1, URZ ;  /* 0x0000000112137890 */ /* 0x000fe2000fffe0ff */
        /* <DEDUP_REMOVED lines=8> */
.L_x_2228:
        /* <DEDUP_REMOVED lines=27> */
[----:B------:R-:W-:Y:S05]  /*119b0*/  IMAD.U32 R12, RZ, RZ, UR12 ;  /* 0x0000000cff0c7e24 */ /* 0x000fea000f8e00ff */
        /* <DEDUP_REMOVED lines=28> */
[----:B------:R-:W-:Y:S05]  /*11b80*/  ISETP.GE.AND P1, PT, R10, RZ, PT ;  /* 0x000000ff0a00720c */ /* 0x000fea0003f26270 */
[----:B------:R-:W-:Y:S02]  /*11b90*/  @P0 IADD3 R7, PT, PT, R7, 0x1, RZ ;  /* 0x0000000107070810 */ /* 0x000fe40007ffe0ff */
[----:B------:R-:W-:Y:S01]  /*11ba0*/  @P6 VIADD R5, R5, 0x1 ;  /* 0x0000000105056836 */ /* 0x000fe20000000000 */
[----:B------:R-:W-:Y:S04]  /*11bb0*/  ISETP.NE.AND P0, PT, R3, RZ, PT ;  /* 0x000000ff0300720c */ /* 0x000fe80003f05270 */
[----:B------:R-:W-:Y:S01]  /*11bc0*/  @!P5 IADD3 R5, PT, PT, -R5, RZ, RZ ;  /* 0x000000ff0505d210 */ /* 0x000fe20007ffe1ff */
[----:B------:R-:W-:Y:S03]  /*11bd0*/  @!P1 IMAD.MOV R7, RZ, RZ, -R7 ;  /* 0x000000ffff079224 */ /* 0x000fe600078e0a07 */
        /* <DEDUP_REMOVED lines=8> */
[----:B------:R-:W3:Y:S02]  /*11c60*/  LDG.E R10, desc[UR14][R16.64] ;  /* 0x0000000e100a7981 */ /* 0x000ee4000c1e1900 */
[CC--:B--2---:R-:W-:Y:S01]  /*11c70*/  IMAD.WIDE.U32 R14, R0.reuse, R184.reuse, RZ ;  /* 0x000000b8000e7225 */ /* 0x0c4fe200078e00ff */
[----:B------:R-:W-:Y:S01]  /*11c80*/  SHF.R.S32.HI R13, RZ, 0x1f, R0 ;  /* 0x0000001fff0d7819 */ /* 0x000fe20000011400 */
[----:B------:R-:W3:Y:S04]  /*11c90*/  LDG.E R11, desc[UR14][R18.64] ;  /* 0x0000000e120b7981 */ /* 0x000ee8000c1e1900 */
[----:B------:R-:W-:Y:S04]  /*11ca0*/  IMAD R12, R13, R184, RZ ;  /* 0x000000b80d0c7224 */ /* 0x000fe800078e02ff */
        /* <DEDUP_REMOVED lines=10> */
.L_x_2225:
[----:B------:R-:W-:Y:S01]  /*11d50*/  LEA R185, R186, UR6, 0x1 ;  /* 0x00000006bab97c11 */ /* 0x000fe2000f8e08ff */
[C---:B------:R-:W-:Y:S01]  /*11d60*/  @!P3 IMAD R188, R187.reuse, 0xc0, RZ ;  /* 0x000000c0bbbcb824 */ /* 0x040fe200078e02ff */
[C---:B------:R-:W-:Y:S01]  /*11d70*/  SHF.L.U32 R197, R184.reuse, 0x6, RZ ;  /* 0x00000006b8c57819 */ /* 0x040fe200000006ff */
[----:B------:R-:W-:Y:S01]  /*11d80*/  @!P3 IMAD R186, R187, 0x140, RZ ;  /* 0x00000140bbbab824 */ /* 0x000fe200078e02ff */
[--C-:B------:R-:W-:Y:S01]  /*11d90*/  SHF.L.U64.HI R190, R184, 0x6, R187.reuse ;  /* 0x00000006b8be7819 */ /* 0x100fe200000102bb */
[----:B------:R-:W-:Y:S01]  /*11da0*/  @!PT LDS RZ, [RZ] ;  /* 0x00000000fffff984 */ /* 0x000fe20000000800 */
[----:B------:R-:W-:Y:S01]  /*11db0*/  @!PT LDS RZ, [RZ] ;  /* 0x00000000fffff984 */ /* 0x000fe20000000800 */
[----:B------:R-:W-:Y:S01]  /*11dc0*/  @!PT LDS RZ, [RZ] ;  /* 0x00000000fffff984 */ /* 0x000fe20000000800 */
[----:B------:R-:W-:Y:S01]  /*11dd0*/  @!P4 LDGSTS.E.BYPASS.LTC128B.128 [R185+0x5000], desc[UR14][R182.64] ;  /* 0x05000000b6b9cfae */ /* 0x000fe2000b981a0e */
[----:B------:R-:W-:Y:S01]  /*11de0*/  IADD3 R200, P0, PT, R197, R182, RZ ;  /* 0x000000b6c5c87210 */ /* 0x000fe20007f1e0ff */
[----:B------:R-:W-:Y:S01]  /*11df0*/  UIADD3 UR19, UPT, UPT, UR19, -0x1, URZ ;  /* 0xffffffff13137890 */ /* 0x000fe2000fffe0ff */
[----:B------:R-:W-:Y:S02]  /*11e00*/  MOV R0, 0x20 ;  /* 0x0000002000007802 */ /* 0x000fe40000000f00 */
[----:B------:R-:W-:Y:S01]  /*11e10*/  IADD3.X R201, PT, PT, R190, R183, RZ, P0, !PT ;  /* 0x000000b7bec97210 */ /* 0x000fe200007fe4ff */
[----:B------:R-:W-:Y:S01]  /*11e20*/  UISETP.GT.AND UP0, UPT, UR19, UR16, UPT ;  /* 0x000000101300728c */ /* 0x000fe2000bf04270 */
[----:B------:R-:W-:Y:S01]  /*11e30*/  @!P3 LEA R192, P0, R184, R200, 0x8 ;  /* 0x000000c8b8c0b211 */ /* 0x000fe200078040ff */
[----:B------:R-:W-:Y:S01]  /*11e40*/  @P4 STS.128 [R185+0x5000], RZ ;  /* 0x005000ffb9004388 */ /* 0x000fe20000000c00 */
[----:B------:R-:W-:Y:S02]  /*11e50*/  @!P3 IADD3 R196, P5, PT, R200, R197, RZ ;  /* 0x000000c5c8c4b210 */ /* 0x000fe40007fbe0ff */
[CCC-:B------:R-:W-:Y:S02]  /*11e60*/  @!P3 LEA.HI.X R193, R184.reuse, R201.reuse, R187.reuse, 0x8, P0 ;  /* 0x000000c9b8c1b211 */ /* 0x1c0fe400000f44bb */
[----:B------:R-:W-:Y:S02]  /*11e70*/  @!P3 IADD3.X R197, PT, PT, R201, R190, RZ, P5, !PT ;  /* 0x000000bec9c5b210 */ /* 0x000fe40002ffe4ff */
[CC--:B------:R-:W-:Y:S01]  /*11e80*/  @!P3 LEA R194, P1, R184.reuse, R200.reuse, 0x7 ;  /* 0x000000c8b8c2b211 */ /* 0x0c0fe200078238ff */
[----:B------:R-:W-:Y:S01]  /*11e90*/  @P3 STS.128 [R185+0x5800], RZ ;  /* 0x005800ffb9003388 */ /* 0x000fe20000000c00 */
[-C--:B------:R-:W-:Y:S02]  /*11ea0*/  @!P3 MOV R198, R200.reuse ;  /* 0x000000c800c6b202 */ /* 0x080fe40000000f00 */
[CC--:B------:R-:W-:Y:S01]  /*11eb0*/  @!P3 LEA.HI.X R195, R184.reuse, R201.reuse, R187, 0x7, P1 ;  /* 0x000000c9b8c3b211 */ /* 0x0c0fe200008f3cbb */
[----:B------:R-:W-:Y:S01]  /*11ec0*/  @!P3 IMAD R187, R187, 0x180, RZ ;  /* 0x00000180bbbbb824 */ /* 0x000fe200078e02ff */
[-C--:B------:R-:W-:Y:S02]  /*11ed0*/  @!P3 MOV R199, R201.reuse ;  /* 0x000000c900c7b202 */ /* 0x080fe40000000f00 */
[----:B------:R-:W-:Y:S01]  /*11ee0*/  @!P3 MOV R190, R200 ;  /* 0x000000c800beb202 */ /* 0x000fe20000000f00 */
[----:B------:R-:W-:Y:S01]  /*11ef0*/  @!PT LDS RZ, [RZ] ;  /* 0x00000000fffff984 */ /* 0x000fe20000000800 */
[----:B------:R-:W-:Y:S01]  /*11f00*/  @!PT LDS RZ, [RZ] ;  /* 0x00000000fffff984 */ /* 0x000fe20000000800 */
[----:B------:R-:W-:Y:S01]  /*11f10*/  @!PT LDS RZ, [RZ] ;  /* 0x00000000fffff984 */ /* 0x000fe20000000800 */
[----:B------:R1:W-:Y:S01]  /*11f20*/  @!P3 LDGSTS.E.BYPASS.LTC128B.128 [R185+0x5800], desc[UR14][R200.64] ;  /* 0x05800000c8b9bfae */ /* 0x0003e2000b981a0e */
[----:B------:R-:W-:Y:S01]  /*11f30*/  @!P3 MOV R191, R201 ;  /* 0x000000c900bfb202 */ /* 0x000fe20000000f00 */
[----:B------:R-:W-:Y:S01]  /*11f40*/  @!P3 IMAD.WIDE.U32 R198, R184, 0xc0, R198 ;  /* 0x000000c0b8c6b825 */ /* 0x000fe200078e00c6 */
[----:B------:R-:W-:Y:S03]  /*11f50*/  LOP3.LUT P0, RZ, R148, 0x4, RZ, 0xc0, !PT ;  /* 0x0000000494ff7812 */ /* 0x000fe6000780c0ff */
[----:B------:R-:W-:Y:S01]  /*11f60*/  @!P3 IMAD.WIDE.U32 R190, R184, 0x140, R190 ;  /* 0x00000140b8beb825 */ /* 0x000fe200078e00be */
[----:B------:R-:W-:Y:S01]  /*11f70*/  @!P3 IADD3 R199, PT, PT, R188, R199, RZ ;  /* 0x000000c7bcc7b210 */ /* 0x000fe20007ffe0ff */
[----:B------:R-:W-:Y:S01]  /*11f80*/  @P3 STS.128 [R185+0x6000], RZ ;  /* 0x006000ffb9003388 */ /* 0x000fe20000000c00 */
[----:B------:R-:W-:Y:S02]  /*11f90*/  SEL R0, R0, 0xffffffe0, !P0 ;  /* 0xffffffe000007807 */ /* 0x000fe40004000000 */
[----:B------:R-:W-:Y:S02]  /*11fa0*/  @!P3 IADD3 R191, PT, PT, R186, R191, RZ ;  /* 0x000000bfbabfb210 */ /* 0x000fe40007ffe0ff */
[----:B------:R-:W-:Y:S02]  /*11fb0*/  IADD3 R2, PT, PT, R150, R0, RZ ;  /* 0x0000000096027210 */ /* 0x000fe40007ffe0ff */
[----:B------:R-:W-:Y:S01]  /*11fc0*/  IADD3 R136, PT, PT, R0, R149, RZ ;  /* 0x0000009500887210 */ /* 0x000fe20007ffe0ff */
[----:B------:R-:W-:Y:S01]  /*11fd0*/  @!PT LDS RZ, [RZ] ;  /* 0x00000000fffff984 */ /* 0x000fe20000000800 */
[----:B------:R-:W-:Y:S01]  /*11fe0*/  @!PT LDS RZ, [RZ] ;  /* 0x00000000fffff984 */ /* 0x000fe20000000800 */
[----:B------:R-:W-:Y:S01]  /*11ff0*/  @!PT LDS RZ, [RZ] ;  /* 0x00000000fffff984 */ /* 0x000fe20000000800 */
[----:B------:R2:W-:Y:S08]  /*12000*/  @!P3 LDGSTS.E.BYPASS.LTC128B.128 [R185+0x6000], desc[UR14][R196.64] ;  /* 0x06000000c4b9bfae */ /* 0x0005f0000b981a0e */
[----:B------:R-:W-:Y:S01]  /*12010*/  @P3 STS.128 [R185+0x6800], RZ ;  /* 0x006800ffb9003388 */ /* 0x000fe20000000c00 */
[----:B-1----:R-:W-:Y:S07]  /*12020*/  @!P3 IMAD.WIDE.U32 R200, R184, 0x180, R200 ;  /* 0x00000180b8c8b825 */ /* 0x002fee00078e00c8 */
[----:B------:R-:W-:Y:S01]  /*12030*/  @!PT LDS RZ, [RZ] ;  /* 0x00000000fffff984 */ /* 0x000fe20000000800 */
[----:B------:R-:W-:Y:S01]  /*12040*/  @!PT LDS RZ, [RZ] ;  /* 0x00000000fffff984 */ /* 0x000fe20000000800 */
[----:B------:R-:W-:Y:S01]  /*12050*/  @!PT LDS RZ, [RZ] ;  /* 0x00000000fffff984 */ /* 0x000fe20000000800 */
[----:B------:R2:W-:Y:S01]  /*12060*/  @!P3 LDGSTS.E.BYPASS.LTC128B.128 [R185+0x6800], desc[UR14][R194.64] ;  /* 0x06800000c2b9bfae */ /* 0x0005e2000b981a0e */
[----:B------:R-:W-:Y:S07]  /*12070*/  @!P3 IADD3 R201, PT, PT, R187, R201, RZ ;  /* 0x000000c9bbc9b210 */ /* 0x000fee0007ffe0ff */
        /* <DEDUP_REMOVED lines=22> */
[----:B------:R-:W1:Y:S08]  /*121e0*/  LDSM.16.M88.4 R8, [R149] ;  /* 0x000000009508783b */ /* 0x000e700000000200 */
[----:B------:R-:W-:Y:S08]  /*121f0*/  LDSM.16.M88.4 R128, [R2] ;  /* 0x000000000280783b */ /* 0x000ff00000000200 */
[----:B------:R-:W-:Y:S08]  /*12200*/  LDSM.16.M88.4 R12, [R136] ;  /* 0x00000000880c783b */ /* 0x000ff00000000200 */
        /* <DEDUP_REMOVED lines=9> */
[----:B------:R-:W2:Y:S08]  /*122a0*/  LDSM.16.M88.4 R56, [R149+0x1800] ;  /* 0x001800009538783b */ /* 0x000eb00000000200 */
[----:B------:R-:W-:Y:S08]  /*122b0*/  LDSM.16.M88.4 R60, [R136+0x1800] ;  /* 0x00180000883c783b */ /* 0x000ff00000000200 */
        /* <DEDUP_REMOVED lines=32> */
[----:B------:R-:W3:Y:S05]  /*124c0*/  MUFU.TANH R3, R3 ;  /* 0x0000000300037308 */ /* 0x000eea0000002400 */
[C---:B------:R-:W-:Y:S05]  /*124d0*/  HMMA.16816.F32 R12, R128.reuse, R20, R12 ;  /* 0x00000014800c723c */ /* 0x040fea000000180c */
[----:B------:R-:W4:Y:S03]  /*124e0*/  MUFU.TANH R2, R2 ;  /* 0x0000000200027308 */ /* 0x000f260000002400 */
[----:B------:R-:W-:Y:S07]  /*124f0*/  HMMA.16816.F32 R16, R128, R22, R16 ;  /* 0x000000168010723c */ /* 0x000fee0000001810 */
        /* <DEDUP_REMOVED lines=26> */
[C---:B--2---:R-:W-:Y:S05]  /*126a0*/  HMMA.16816.F32 R52, R132.reuse, R56, RZ ;  /* 0x000000388434723c */ /* 0x044fea00000018ff */
[----:B------:R-:W2:Y:S01]  /*126b0*/  MUFU.TANH R10, R10 ;  /* 0x0000000a000a7308 */ /* 0x000ea20000002400 */
        /* <DEDUP_REMOVED lines=294> */
[----:B------:R-:W-:Y:S06]  /*13920*/  UIADD3 UR12, UPT, UPT, UR20, -0x100, URZ ;  /* 0xffffff00140c7890 */ /* 0x000fec000fffe0ff */
[----:B------:R-:W-:Y:S04]  /*13930*/  MOV R143, UR12 ;  /* 0x0000000c008f7c02 */ /* 0x000fe80008000f00 */
[----:B------:R-:W-:Y:S02]  /*13940*/  IABS R143, R143 ;  /* 0x0000008f008f7213 */ /* 0x000fe40000000000 */
[-C--:B--2---:R-:W-:Y:S02]  /*13950*/  IABS R134, R131.reuse ;  /* 0x0000008300867213 */ /* 0x084fe40000000000 */
[----:B------:R-:W-:Y:S02]  /*13960*/  LOP3.LUT R130, RZ, R131, RZ, 0x33, !PT ;  /* 0x00000083ff827212 */ /* 0x000fe400078e33ff */
[----:B------:R-:W2:Y:S10]  /*13970*/  I2F.RP R140, R134 ;  /* 0x00000086008c7306 */ /* 0x000eb40000209400 */
[----:B--2---:R-:W2:Y:S02]  /*13980*/  MUFU.RCP R136, R140 ;  /* 0x0000008c00887308 */ /* 0x004ea40000001000 */
[----:B--2---:R-:W-:Y:S02]  /*13990*/  VIADD R144, R136, 0xffffffe ;  /* 0x0ffffffe88907836 */ /* 0x004fe40000000000 */
[----:B------:R-:W-:Y:S06]  /*139a0*/  IMAD.U32 R136, RZ, RZ, UR18 ;  /* 0x00000012ff887e24 */ /* 0x000fec000f8e00ff */
[----:B------:R-:W2:Y:S01]  /*139b0*/  F2I.FTZ.U32.TRUNC.NTZ R145, R144 ;  /* 0x0000009000917305 */ /* 0x000ea2000021f000 */
[----:B------:R-:W-:Y:S01]  /*139c0*/  IABS R136, R136 ;  /* 0x0000008800887213 */ /* 0x000fe20000000000 */
        /* <DEDUP_REMOVED lines=10> */
[C---:B------:R-:W-:Y:S02]  /*13a70*/  IMAD R143, R134.reuse, R138, R143 ;  /* 0x0000008a868f7224 */ /* 0x040fe400078e028f */
[----:B------:R-:W2:Y:S03]  /*13a80*/  LDC.64 R138, c[0x0][0x3b8] ;  /* 0x0000ee00ff8a7b82 */ /* 0x000ea60000000a00 */
        /* <DEDUP_REMOVED lines=39> */
.L_x_2227:
[----:B------:R-:W-:Y:S01]  /*13d00*/  @!PT LDS RZ, [RZ] ;  /* 0x00000000fffff984 */ /* 0x000fe20000000800 */
[----:B------:R-:W-:Y:S01]  /*13d10*/  @!PT LDS RZ, [RZ] ;  /* 0x00000000fffff984 */ /* 0x000fe20000000800 */
[----:B------:R-:W-:Y:S01]  /*13d20*/  @!PT LDS RZ, [RZ] ;  /* 0x00000000fffff984 */ /* 0x000fe20000000800 */
[----:B------:R-:W-:Y:S01]  /*13d30*/  @!P4 LDGSTS.E.BYPASS.LTC128B.128 [R185+0x1000], desc[UR14][R172.64] ;  /* 0x01000000acb9cfae */ /* 0x000fe2000b981a0e */
        /* <DEDUP_REMOVED lines=18> */
[----:B------:R-:W-:Y:S01]  /*13e60*/  @!P3 IMAD.MOV.U32 R146, RZ, RZ, R132 ;  /* 0x000000ffff92b224 */ /* 0x000fe200078e0084 */
[-C--:B------:R-:W-:Y:S02]  /*13e70*/  @!P3 MOV R147, R133.reuse ;  /* 0x000000850093b202 */ /* 0x080fe40000000f00 */
[----:B------:R-:W-:Y:S01]  /*13e80*/  @!PT LDS RZ, [RZ] ;  /* 0x00000000fffff984 */ /* 0x000fe20000000800 */
[----:B------:R-:W-:Y:S01]  /*13e90*/  @!PT LDS RZ, [RZ] ;  /* 0x00000000fffff984 */ /* 0x000fe20000000800 */
[----:B------:R-:W-:Y:S01]  /*13ea0*/  @!PT LDS RZ, [RZ] ;  /* 0x00000000fffff984 */ /* 0x000fe20000000800 */
[----:B------:R2:W-:Y:S01]  /*13eb0*/  @!P3 LDGSTS.E.BYPASS.LTC128B.128 [R185+0x2000], desc[UR14][R144.64] ;  /* 0x0200000090b9bfae */ /* 0x0005e2000b981a0e */
[C---:B------:R-:W-:Y:S01]  /*13ec0*/  @!P3 LEA.HI.X R135, R138.reuse, R133, R141, 0x8, P4 ;  /* 0x000000858a87b211 */ /* 0x040fe200020f448d */
[----:B------:R-:W-:Y:S02]  /*13ed0*/  @!P3 IMAD R141, R141, 0x180, RZ ;  /* 0x000001808d8db824 */ /* 0x000fe400078e02ff */
[----:B------:R2:W-:Y:S01]  /*13ee0*/  @P3 STS.128 [R185+0x2800], RZ ;  /* 0x002800ffb9003388 */ /* 0x0005e20000000c00 */
[C---:B------:R-:W-:Y:S03]  /*13ef0*/  @!P3 IMAD.WIDE.U32 R146, R138.reuse, 0x180, R146 ;  /* 0x000001808a92b825 */ /* 0x040fe600078e0092 */
[----:B------:R-:W-:Y:S01]  /*13f00*/  @!PT LDS RZ, [RZ] ;  /* 0x00000000fffff984 */ /* 0x000fe20000000800 */
[----:B------:R-:W-:Y:S01]  /*13f10*/  @!PT LDS RZ, [RZ] ;  /* 0x00000000fffff984 */ /* 0x000fe20000000800 */
[----:B------:R-:W-:Y:S01]  /*13f20*/  @!PT LDS RZ, [RZ] ;  /* 0x00000000fffff984 */ /* 0x000fe20000000800 */
[----:B------:R2:W-:Y:S01]  /*13f30*/  @!P3 LDGSTS.E.BYPASS.LTC128B.128 [R185+0x2800], desc[UR14][R142.64] ;  /* 0x028000008eb9bfae */ /* 0x0005e2000b981a0e */
[----:B------:R-:W-:Y:S03]  /*13f40*/  @!P3 IMAD.IADD R147, R141, 0x1, R147 ;  /* 0x000000018d93b824 */ /* 0x000fe600078e0293 */
[----:B------:R2:W-:Y:S04]  /*13f50*/  @P3 STS.128 [R185+0x3000], RZ ;  /* 0x003000ffb9003388 */ /* 0x0005e80000000c00 */
[----:B------:R-:W-:Y:S01]  /*13f60*/  @!PT LDS RZ, [RZ] ;  /* 0x00000000fffff984 */ /* 0x000fe20000000800 */
[----:B------:R-:W-:Y:S01]  /*13f70*/  @!PT LDS RZ, [RZ] ;  /* 0x00000000fffff984 */ /* 0x000fe20000000800 */
[----:B------:R-:W-:Y:S01]  /*13f80*/  @!PT LDS RZ, [RZ] ;  /* 0x00000000fffff984 */ /* 0x000fe20000000800 */
[----:B------:R2:W-:Y:S01]  /*13f90*/  @!P3 LDGSTS.E.BYPASS.LTC128B.128 [R185+0x3000], desc[UR14][R136.64] ;  /* 0x0300000088b9bfae */ /* 0x0005e2000b981a0e */
[----:B---3--:R-:W-:Y:S03]  /*13fa0*/  @!P3 IMAD.WIDE.U32 R132, R138, 0x140, R132 ;  /* 0x000001408a84b825 */ /* 0x008fe600078e0084 */
        /* <DEDUP_REMOVED lines=17> */
.L_x_2226:
[C---:B--2---:R-:W-:Y:S01]  /*140c0*/  IADD3 R135, PT, PT, R153.reuse, -0x80, RZ ;  /* 0xffffff8099877810 */ /* 0x044fe20007ffe0ff */
[----:B------:R-:W-:Y:S01]  /*140d0*/  UISETP.GT.AND UP0, UPT, UR19, UR16, UPT ;  /* 0x000000101300728c */ /* 0x000fe2000bf04270 */
[C---:B------:R-:W-:Y:S01]  /*140e0*/  IADD3 R136, PT, PT, R153.reuse, -0x7f, RZ ;  /* 0xffffff8199887810 */ /* 0x040fe20007ffe0ff */
[----:B------:R-:W-:Y:S01]  /*140f0*/  UIADD3 UR20, UPT, UPT, UR20, -0x100, URZ ;  /* 0xffffff0014147890 */ /* 0x000fe2000fffe0ff */
[----:B------:R-:W-:Y:S02]  /*14100*/  I2FP.F32.S32 R135, R135 ;  /* 0x0000008700877245 */ /* 0x000fe40000201400 */
[----:B------:R-:W-:Y:S02]  /*14110*/  IADD3 R138, PT, PT, R153, -0x78, RZ ;  /* 0xffffff88998a7810 */ /* 0x000fe40007ffe0ff */
[----:B------:R-:W-:Y:S01]  /*14120*/  I2FP.F32.S32 R136, R136 ;  /* 0x0000008800887245 */ /* 0x000fe20000201400 */
[----:B-1----:R-:W-:Y:S01]  /*14130*/  FFMA.FTZ R0, R135, UR7, R0 ;  /* 0x0000000787007c23 */ /* 0x002fe20008010000 */
[----:B------:R-:W-:Y:S01]  /*14140*/  IADD3 R137, PT, PT, R153, -0x77, RZ ;  /* 0xffffff8999897810 */ /* 0x000fe20007ffe0ff */
[----:B------:R-:W-:Y:S01]  /*14150*/  FFMA.FTZ R2, R135, UR7, R2 ;  /* 0x0000000787027c23 */ /* 0x000fe20008010002 */
[----:B------:R-:W-:Y:S01]  /*14160*/  I2FP.F32.S32 R138, R138 ;  /* 0x0000008a008a7245 */ /* 0x000fe20000201400 */
[C---:B------:R-:W-:Y:S01]  /*14170*/  FFMA.FTZ R3, R136.reuse, UR7, R3 ;  /* 0x0000000788037c23 */ /* 0x040fe20008010003 */
[C---:B------:R-:W-:Y:S01]  /*14180*/  IADD3 R135, PT, PT, R153.reuse, -0x70, RZ ;  /* 0xffffff9099877810 */ /* 0x040fe20007ffe0ff */
        /* <DEDUP_REMOVED lines=11> */
[----:B------:R-:W-:Y:S01]  /*14240*/  I2FP.F32.S32 R132, R135 ;  /* 0x0000008700847245 */ /* 0x000fe20000201400 */
[----:B------:R-:W-:Y:S01]  /*14250*/  FFMA.FTZ R10, R138, UR7, R10 ;  /* 0x000000078a0a7c23 */ /* 0x000fe2000801000a */
[C---:B------:R-:W-:Y:S01]  /*14260*/  IADD3 R131, PT, PT, R153.reuse, -0x67, RZ ;  /* 0xffffff9999837810 */ /* 0x040fe20007ffe0ff */
[C---:B------:R-:W-:Y:S01]  /*14270*/  FFMA.FTZ R11, R130.reuse, UR7, R11 ;  /* 0x00000007820b7c23 */ /* 0x040fe2000801000b */
[----:B------:R-:W-:Y:S01]  /*14280*/  FFMA.FTZ R12, R130, UR7, R12 ;  /* 0x00000007820c7c23 */ /* 0x000fe2000801000c */
[C---:B------:R-:W-:Y:S01]  /*14290*/  IADD3 R129, PT, PT, R153.reuse, -0x60, RZ ;  /* 0xffffffa099817810 */ /* 0x040fe20007ffe0ff */
[C---:B------:R-:W-:Y:S01]  /*142a0*/  FFMA.FTZ R13, R132.reuse, UR7, R13 ;  /* 0x00000007840d7c23 */ /* 0x040fe2000801000d */
[----:B------:R-:W-:Y:S01]  /*142b0*/  I2FP.F32.S32 R130, R131 ;  /* 0x0000008300827245 */ /* 0x000fe20000201400 */
[----:B------:R-:W-:Y:S01]  /*142c0*/  FFMA.FTZ R14, R132, UR7, R14 ;  /* 0x00000007840e7c23 */ /* 0x000fe2000801000e */
[----:B------:R-:W-:Y:S02]  /*142d0*/  I2FP.F32.S32 R132, R129 ;  /* 0x0000008100847245 */ /* 0x000fe40000201400 */
        /* <DEDUP_REMOVED lines=23> */
[C---:B------:R-:W-:Y:S02]  /*14450*/  IADD3 R131, PT, PT, R153.reuse, -0x47, RZ ;  /* 0xffffffb999837810 */ /* 0x040fe40007ffe0ff */
[----:B------:R-:W-:Y:S01]  /*14460*/  I2FP.F32.S32 R132, R129 ;  /* 0x0000008100847245 */ /* 0x000fe20000201400 */
[C---:B------:R-:W-:Y:S01]  /*14470*/  FFMA.FTZ R27, R130.reuse, UR7, R27 ;  /* 0x00000007821b7c23 */ /* 0x040fe2000801001b */
[----:B------:R-:W-:Y:S01]  /*14480*/  FFMA.FTZ R28, R130, UR7, R28 ;  /* 0x00000007821c7c23 */ /* 0x000fe2000801001c */
[C---:B------:R-:W-:Y:S02]  /*14490*/  IADD3 R129, PT, PT, R153.reuse, -0x40, RZ ;  /* 0xffffffc099817810 */ /* 0x040fe40007ffe0ff */
[----:B------:R-:W-:Y:S01]  /*144a0*/  I2FP.F32.S32 R130, R131 ;  /* 0x0000008300827245 */ /* 0x000fe20000201400 */
[C---:B------:R-:W-:Y:S01]  /*144b0*/  FFMA.FTZ R29, R132.reuse, UR7, R29 ;  /* 0x00000007841d7c23 */ /* 0x040fe2000801001d */
        /* <DEDUP_REMOVED lines=62> */
[----:B------:R-:W-:Y:S01]  /*148a0*/  I2FP.F32.S32 R130, R153 ;  /* 0x0000009900827245 */ /* 0x000fe20000201400 */
[C---:B------:R-:W-:Y:S01]  /*148b0*/  FFMA.FTZ R61, R132.reuse, UR7, R61 ;  /* 0x00000007843d7c23 */ /* 0x040fe2000801003d */
[C---:B------:R-:W-:Y:S01]  /*148c0*/  IADD3 R129, PT, PT, R153.reuse, 0x1, RZ ;  /* 0x0000000199817810 */ /* 0x040fe20007ffe0ff */
[----:B------:R-:W-:Y:S01]  /*148d0*/  FFMA.FTZ R62, R132, UR7, R62 ;  /* 0x00000007843e7c23 */ /* 0x000fe2000801003e */
[C---:B------:R-:W-:Y:S01]  /*148e0*/  FFMA.FTZ R63, R134.reuse, UR7, R63 ;  /* 0x00000007863f7c23 */ /* 0x040fe2000801003f */
[C---:B------:R-:W-:Y:S01]  /*148f0*/  IADD3 R133, PT, PT, R153.reuse, 0x8, RZ ;  /* 0x0000000899857810 */ /* 0x040fe20007ffe0ff */
[----:B------:R-:W-:Y:S01]  /*14900*/  FFMA.FTZ R64, R134, UR7, R64 ;  /* 0x0000000786407c23 */ /* 0x000fe20008010040 */
[----:B------:R-:W-:Y:S01]  /*14910*/  I2FP.F32.S32 R132, R129 ;  /* 0x0000008100847245 */ /* 0x000fe20000201400 */
[C---:B------:R-:W-:Y:S01]  /*14920*/  FFMA.FTZ R65, R130.reuse, UR7, R65 ;  /* 0x0000000782417c23 */ /* 0x040fe20008010041 */
[----:B------:R-:W-:Y:S01]  /*14930*/  FFMA.FTZ R66, R130, UR7, R66 ;  /* 0x0000000782427c23 */ /* 0x000fe20008010042 */
[----:B------:R-:W-:Y:S02]  /*14940*/  I2FP.F32.S32 R130, R133 ;  /* 0x0000008500827245 */ /* 0x000fe40000201400 */
[C---:B------:R-:W-:Y:S01]  /*14950*/  IADD3 R131, PT, PT, R153.reuse, 0x9, RZ ;  /* 0x0000000999837810 */ /* 0x040fe20007ffe0ff */
[C---:B------:R-:W-:Y:S01]  /*14960*/  FFMA.FTZ R67, R132.reuse, UR7, R67 ;  /* 0x0000000784437c23 */ /* 0x040fe20008010043 */
[C---:B------:R-:W-:Y:S01]  /*14970*/  IADD3 R129, PT, PT, R153.reuse, 0x10, RZ ;  /* 0x0000001099817810 */ /* 0x040fe20007ffe0ff */
[----:B------:R-:W-:Y:S01]  /*14980*/  FFMA.FTZ R68, R132, UR7, R68 ;  /* 0x0000000784447c23 */ /* 0x000fe20008010044 */
[C---:B------:R-:W-:Y:S01]  /*14990*/  FFMA.FTZ R69, R130.reuse, UR7, R69 ;  /* 0x0000000782457c23 */ /* 0x040fe20008010045 */
[----:B------:R-:W-:Y:S01]  /*149a0*/  I2FP.F32.S32 R132, R131 ;  /* 0x0000008300847245 */ /* 0x000fe20000201400 */
        /* <DEDUP_REMOVED lines=41> */
[----:B------:R-:W-:Y:S02]  /*14c40*/  IADD3 R131, PT, PT, R153, 0x39, RZ ;  /* 0x0000003999837810 */ /* 0x000fe40007ffe0ff */
[----:B------:R-:W-:Y:S01]  /*14c50*/  FMNMX3.FTZ R130, R154, R0, R3, !PT ;  /* 0x000000009a827276 */ /* 0x000fe20007810003 */
[C---:B------:R-:W-:Y:S01]  /*14c60*/  FFMA.FTZ R91, R134.reuse, UR7, R91 ;  /* 0x00000007865b7c23 */ /* 0x040fe2000801005b */
[----:B------:R-:W-:Y:S01]  /*14c70*/  FMNMX3.FTZ R133, R133, R6, R8, !PT ;  /* 0x0000000685857276 */ /* 0x000fe20007810008 */
[----:B------:R-:W-:Y:S01]  /*14c80*/  FFMA.FTZ R92, R134, UR7, R92 ;  /* 0x00000007865c7c23 */ /* 0x000fe2000801005c */
[----:B------:R-:W-:Y:S02]  /*14c90*/  I2FP.F32.S32 R132, R131 ;  /* 0x0000008300847245 */ /* 0x000fe40000201400 */
        /* <DEDUP_REMOVED lines=8> */
[C---:B------:R-:W-:Y:S01]  /*14d20*/  FFMA.FTZ R93, R130.reuse, UR7, R93 ;  /* 0x00000007825d7c23 */ /* 0x040fe2000801005d */
[----:B------:R-:W-:Y:S01]  /*14d30*/  IADD3 R129, PT, PT, R153, 0x40, RZ ;  /* 0x0000004099817810 */ /* 0x000fe20007ffe0ff */
[----:B------:R-:W-:Y:S01]  /*14d40*/  FFMA.FTZ R94, R130, UR7, R94 ;  /* 0x00000007825e7c23 */ /* 0x000fe2000801005e */
[----:B------:R-:W-:Y:S01]  /*14d50*/  FMNMX3.FTZ R134, R134, R17, R19, !PT ;  /* 0x0000001186867276 */ /* 0x000fe20007810013 */
[C---:B------:R-:W-:Y:S01]  /*14d60*/  FFMA.FTZ R95, R132.reuse, UR7, R95 ;  /* 0x00000007845f7c23 */ /* 0x040fe2000801005f */
        /* <DEDUP_REMOVED lines=11> */
[----:B------:R-:W-:Y:S02]  /*14e20*/  IADD3 R130, PT, PT, R153, 0x41, RZ ;  /* 0x0000004199827810 */ /* 0x000fe40007ffe0ff */
[----:B------:R-:W-:Y:S02]  /*14e30*/  FMNMX3.FTZ R134, R134, R29, R31, !PT ;  /* 0x0000001d86867276 */ /* 0x000fe4000781001f */
[----:B------:R-:W-:Y:S02]  /*14e40*/  FMNMX3.FTZ R131, R131, R34, R36, !PT ;  /* 0x0000002283837276 */ /* 0x000fe40007810024 */
[----:B------:R-:W-:Y:S02]  /*14e50*/  I2FP.F32.S32 R130, R130 ;  /* 0x0000008200827245 */ /* 0x000fe40000201400 */
[----:B------:R-:W-:Y:S02]  /*14e60*/  FMNMX3.FTZ R134, R134, R33, R35, !PT ;  /* 0x0000002186867276 */ /* 0x000fe40007810023 */
[----:B------:R-:W-:Y:S01]  /*14e70*/  IADD3 R129, PT, PT, R153, 0x49, RZ ;  /* 0x0000004999817810 */ /* 0x000fe20007ffe0ff */
[C---:B------:R-:W-:Y:S01]  /*14e80*/  FFMA.FTZ R99, R130.reuse, UR7, R99 ;  /* 0x0000000782637c23 */ /* 0x040fe20008010063 */
[----:B------:R-:W-:Y:S01]  /*14e90*/  FMNMX3.FTZ R131, R131, R38, R40, !PT ;  /* 0x0000002683837276 */ /* 0x000fe20007810028 */
[----:B------:R-:W-:Y:S01]  /*14ea0*/  FFMA.FTZ R100, R130, UR7, R100 ;  /* 0x0000000782647c23 */ /* 0x000fe20008010064 */
[----:B------:R-:W-:Y:S01]  /*14eb0*/  FMNMX3.FTZ R134, R134, R37, R39, !PT ;  /* 0x0000002586867276 */ /* 0x000fe20007810027 */
[C---:B------:R-:W-:Y:S01]  /*14ec0*/  FFMA.FTZ R101, R132.reuse, UR7, R101 ;  /* 0x0000000784657c23 */ /* 0x040fe20008010065 */
[----:B------:R-:W-:Y:S01]  /*14ed0*/  I2FP.F32.S32 R130, R129 ;  /* 0x0000008100827245 */ /* 0x000fe20000201400 */
[----:B------:R-:W-:Y:S01]  /*14ee0*/  FFMA.FTZ R102, R132, UR7, R102 ;  /* 0x0000000784667c23 */ /* 0x000fe20008010066 */
[----:B------:R-:W-:Y:S02]  /*14ef0*/  FMNMX3.FTZ R133, R131, R42, R44, !PT ;  /* 0x0000002a83857276 */ /* 0x000fe4000781002c */
[----:B------:R-:W-:Y:S01]  /*14f00*/  FMNMX3.FTZ R134, R134, R41, R43, !PT ;  /* 0x0000002986867276 */ /* 0x000fe2000781002b */
[C---:B------:R-:W-:Y:S01]  /*14f10*/  FFMA.FTZ R103, R130.reuse, UR7, R103 ;  /* 0x0000000782677c23 */ /* 0x040fe20008010067 */
[----:B------:R-:W-:Y:S01]  /*14f20*/  IADD3 R131, PT, PT, R153, 0x51, RZ ;  /* 0x0000005199837810 */ /* 0x000fe20007ffe0ff */
[----:B------:R-:W-:Y:S01]  /*14f30*/  FFMA.FTZ R104, R130, UR7, R104 ;  /* 0x0000000782687c23 */ /* 0x000fe20008010068 */
[----:B------:R-:W-:Y:S02]  /*14f40*/  FMNMX3.FTZ R133, R133, R46, R48, !PT ;  /* 0x0000002e85857276 */ /* 0x000fe40007810030 */
[----:B------:R-:W-:Y:S02]  /*14f50*/  IADD3 R130, PT, PT, R153, 0x50, RZ ;  /* 0x0000005099827810 */ /* 0x000fe40007ffe0ff */
[----:B------:R-:W-:Y:S02]  /*14f60*/  FMNMX3.FTZ R134, R134, R45, R47, !PT ;  /* 0x0000002d86867276 */ /* 0x000fe4000781002f */
[----:B------:R-:W-:Y:S02]  /*14f70*/  I2FP.F32.S32 R132, R131 ;  /* 0x0000008300847245 */ /* 0x000fe40000201400 */
        /* <DEDUP_REMOVED lines=13> */
[----:B------:R-:W-:Y:S01]  /*15050*/  FMNMX3.FTZ R133, R131, R62, R64, !PT ;  /* 0x0000003e83857276 */ /* 0x000fe20007810040 */
[C---:B------:R-:W-:Y:S01]  /*15060*/  FFMA.FTZ R109, R130.reuse, UR7, R109 ;  /* 0x00000007826d7c23 */ /* 0x040fe2000801006d */
[----:B------:R-:W-:Y:S01]  /*15070*/  FFMA.FTZ R110, R130, UR7, R110 ;  /* 0x00000007826e7c23 */ /* 0x000fe2000801006e */
[----:B------:R-:W-:Y:S02]  /*15080*/  FMNMX3.FTZ R134, R134, R61, R63, !PT ;  /* 0x0000003d86867276 */ /* 0x000fe4000781003f */
[----:B------:R-:W-:Y:S02]  /*15090*/  IADD3 R131, PT, PT, R153, 0x60, RZ ;  /* 0x0000006099837810 */ /* 0x000fe40007ffe0ff */
[----:B------:R-:W-:Y:S02]  /*150a0*/  FMNMX3.FTZ R133, R133, R66, R68, !PT ;  /* 0x0000004285857276 */ /* 0x000fe40007810044 */
[----:B------:R-:W-:Y:S02]  /*150b0*/  IADD3 R130, PT, PT, R153, 0x59, RZ ;  /* 0x0000005999827810 */ /* 0x000fe40007ffe0ff */
[----:B------:R-:W-:Y:S02]  /*150c0*/  FMNMX3.FTZ R134, R134, R65, R67, !PT ;  /* 0x0000004186867276 */ /* 0x000fe40007810043 */
[----:B------:R-:W-:Y:S02]  /*150d0*/  I2FP.F32.S32 R132, R131 ;  /* 0x0000008300847245 */ /* 0x000fe40000201400 */
[----:B------:R-:W-:Y:S02]  /*150e0*/  I2FP.F32.S32 R130, R130 ;  /* 0x0000008200827245 */ /* 0x000fe40000201400 */
[----:B------:R-:W-:Y:S02]  /*150f0*/  FMNMX3.FTZ R131, R133, R70, R72, !PT ;  /* 0x0000004685837276 */ /* 0x000fe40007810048 */
        /* <DEDUP_REMOVED lines=12> */
[----:B------:R-:W-:Y:S01]  /*151c0*/  FMNMX3.FTZ R133, R131, R82, R84, !PT ;  /* 0x0000005283857276 */ /* 0x000fe20007810054 */
[----:B------:R-:W-:Y:S01]  /*151d0*/  FFMA.FTZ R116, R130, UR7, R116 ;  /* 0x0000000782747c23 */ /* 0x000fe20008010074 */
[C---:B------:R-:W-:Y:S02]  /*151e0*/  IADD3 R130, PT, PT, R153.reuse, 0x68, RZ ;  /* 0x0000006899827810 */ /* 0x040fe40007ffe0ff */
[----:B------:R-:W-:Y:S02]  /*151f0*/  FMNMX3.FTZ R134, R134, R81, R83, !PT ;  /* 0x0000005186867276 */ /* 0x000fe40007810053 */
        /* <DEDUP_REMOVED lines=8> */
[----:B------:R-:W-:Y:S01]  /*15280*/  IADD3 R129, PT, PT, R153, 0x70, RZ ;  /* 0x0000007099817810 */ /* 0x000fe20007ffe0ff */
[----:B------:R-:W-:Y:S01]  /*15290*/  FFMA.FTZ R119, R132, UR7, R119 ;  /* 0x0000000784777c23 */ /* 0x000fe20008010077 */
[----:B------:R-:W-:Y:S01]  /*152a0*/  FMNMX3.FTZ R134, R134, R89, R91, !PT ;  /* 0x0000005986867276 */ /* 0x000fe2000781005b */
[----:B------:R-:W-:Y:S01]  /*152b0*/  FFMA.FTZ R120, R132, UR7, R120 ;  /* 0x0000000784787c23 */ /* 0x000fe20008010078 */
[----:B------:R-:W-:Y:S02]  /*152c0*/  FMNMX3.FTZ R131, R131, R94, R96, !PT ;  /* 0x0000005e83837276 */ /* 0x000fe40007810060 */
[----:B------:R-:W-:Y:S02]  /*152d0*/  I2FP.F32.S32 R130, R129 ;  /* 0x0000008100827245 */ /* 0x000fe40000201400 */
[----:B------:R-:W-:Y:S02]  /*152e0*/  FMNMX3.FTZ R134, R134, R93, R95, !PT ;  /* 0x0000005d86867276 */ /* 0x000fe4000781005f */
[----:B------:R-:W-:Y:S01]  /*152f0*/  FMNMX3.FTZ R131, R131, R98, R100, !PT ;  /* 0x0000006283837276 */ /* 0x000fe20007810064 */
[C---:B------:R-:W-:Y:S01]  /*15300*/  FFMA.FTZ R121, R130.reuse, UR7, R121 ;  /* 0x0000000782797c23 */ /* 0x040fe20008010079 */
[----:B------:R-:W-:Y:S01]  /*15310*/  FFMA.FTZ R122, R130, UR7, R122 ;  /* 0x00000007827a7c23 */ /* 0x000fe2000801007a */
[----:B------:R-:W-:Y:S02]  /*15320*/  FMNMX3.FTZ R134, R134, R97, R99, !PT ;  /* 0x0000006186867276 */ /* 0x000fe40007810063 */
[----:B------:R-:W-:Y:S02]  /*15330*/  FMNMX3.FTZ R133, R131, R102, R104, !PT ;  /* 0x0000006683857276 */ /* 0x000fe40007810068 */
        /* <DEDUP_REMOVED lines=8> */
[----:B------:R-:W-:Y:S01]  /*153c0*/  IADD3 R129, PT, PT, R153, 0x79, RZ ;  /* 0x0000007999817810 */ /* 0x000fe20007ffe0ff */
[----:B------:R-:W-:Y:S01]  /*153d0*/  FFMA.FTZ R124, R130, UR7, R124 ;  /* 0x00000007827c7c23 */ /* 0x000fe2000801007c */
        /* <DEDUP_REMOVED lines=13> */
[----:B------:R-:W-:Y:S02]  /*154b0*/  FMNMX3.FTZ R134, R129, R126, R128, !PT ;  /* 0x0000007e81867276 */ /* 0x000fe40007810080 */
[----:B------:R-:W-:Y:S02]  /*154c0*/  FMNMX3.FTZ R133, R140, R125, R127, !PT ;  /* 0x0000007d8c857276 */ /* 0x000fe4000781007f */
[----:B------:R-:W-:Y:S01]  /*154d0*/  LDSM.16.MT88.4 R140, [R181+0x5000] ;  /* 0x00500000b58c783b */ /* 0x000fe20000004200 */
[----:B------:R-:W-:Y:S07]  /*154e0*/  IADD3 R153, PT, PT, R153, -0x100, RZ ;  /* 0xffffff0099997810 */ /* 0x000fee0007ffe0ff */
        /* <DEDUP_REMOVED lines=8> */
[----:B------:R-:W-:Y:S01]  /*15570*/  FADD.FTZ R133, -R129, R155 ;  /* 0x0000009b81857221 */ /* 0x000fe20000010100 */
[----:B------:R-:W-:Y:S03]  /*15580*/  FSETP.NEU.FTZ.AND P1, PT, R131, -INF , PT ;  /* 0xff8000008300780b */ /* 0x000fe60003f3d000 */
[----:B------:R-:W-:Y:S01]  /*15590*/  FMUL.FTZ R134, R133, UR4 ;  /* 0x0000000485867c20 */ /* 0x000fe20008410000 */
[----:B------:R-:W-:Y:S01]  /*155a0*/  FMUL.FTZ R130, R131, UR4 ;  /* 0x0000000483827c20 */ /* 0x000fe20008410000 */
[----:B------:R-:W-:Y:S01]  /*155b0*/  FMUL.FTZ R133, R129, UR4 ;  /* 0x0000000481857c20 */ /* 0x000fe20008410000 */
[----:B------:R-:W-:Y:S01]  /*155c0*/  FADD.FTZ R136, -R131, R154 ;  /* 0x0000009a83887221 */ /* 0x000fe20000010100 */
[----:B------:R1:W2:Y:S01]  /*155d0*/  MUFU.EX2 R137, R134 ;  /* 0x0000008600897308 */ /* 0x0002a20000000800 */
[----:B------:R-:W-:Y:S02]  /*155e0*/  MOV R154, R179 ;  /* 0x000000b3009a7202 */ /* 0x000fe40000000f00 */
[----:B------:R-:W-:Y:S01]  /*155f0*/  FSEL R130, R130, RZ, P1 ;  /* 0x000000ff82827208 */ /* 0x000fe20000800000 */
[----:B------:R-:W-:Y:S01]  /*15600*/  FMUL.FTZ R135, R136, UR4 ;  /* 0x0000000488877c20 */ /* 0x000fe20008410000 */
[----:B------:R-:W-:Y:S02]  /*15610*/  FSETP.NEU.FTZ.AND P1, PT, R129, -INF , PT ;  /* 0xff8000008100780b */ /* 0x000fe40003f3d000 */
[----:B------:R-:W-:Y:S01]  /*15620*/  @P0 IADD3 R154, PT, PT, R178, -0x20, RZ ;  /* 0xffffffe0b29a0810 */ /* 0x000fe20007ffe0ff */
[--C-:B------:R-:W-:Y:S01]  /*15630*/  FFMA.FTZ R0, R0, UR4, -R130.reuse ;  /* 0x0000000400007c23 */ /* 0x100fe20008010882 */
[----:B------:R-:W-:Y:S01]  /*15640*/  FSEL R133, R133, RZ, P1 ;  /* 0x000000ff85857208 */ /* 0x000fe20000800000 */
        /* <DEDUP_REMOVED lines=8> */
[--C-:B-1----:R-:W-:Y:S06]  /*156d0*/  FFMA.FTZ R134, R8, UR4, -R133.reuse ;  /* 0x0000000408867c23 */ /* 0x102fec0008010885 */
[----:B------:R-:W1:Y:S01]  /*156e0*/  MUFU.EX2 R139, R139 ;  /* 0x0000008b008b7308 */ /* 0x000e620000000800 */
[----:B------:R-:W4:Y:S01]  /*156f0*/  LDSM.16.MT88.4 R144, [R154] ;  /* 0x000000009a90783b */ /* 0x000f220000004200 */
[C---:B--2---:R-:W-:Y:S01]  /*15700*/  FMUL.FTZ R170, R137.reuse, R170 ;  /* 0x000000aa89aa7220 */ /* 0x044fe20000410000 */
[----:B------:R-:W-:Y:S07]  /*15710*/  FMUL.FTZ R171, R137, R171 ;  /* 0x000000ab89ab7220 */ /* 0x000fee0000410000 */
[----:B------:R-:W-:Y:S01]  /*15720*/  MUFU.EX2 R132, R132 ;  /* 0x0000008400847308 */ /* 0x000fe20000000800 */
[C---:B---3--:R-:W-:Y:S01]  /*15730*/  FMUL.FTZ R168, R135.reuse, R168 ;  /* 0x000000a887a87220 */ /* 0x048fe20000410000 */
[C---:B------:R-:W-:Y:S01]  /*15740*/  FMUL.FTZ R169, R135.reuse, R169 ;  /* 0x000000a987a97220 */ /* 0x040fe20000410000 */
[C---:B------:R-:W-:Y:S07]  /*15750*/  FMUL.FTZ R164, R135.reuse, R164 ;  /* 0x000000a487a47220 */ /* 0x040fee0000410000 */
[----:B------:R-:W2:Y:S01]  /*15760*/  MUFU.EX2 R155, R155 ;  /* 0x0000009b009b7308 */ /* 0x000ea20000000800 */
[----:B------:R-:W-:Y:S01]  /*15770*/  FMUL.FTZ R165, R135, R165 ;  /* 0x000000a587a57220 */ /* 0x000fe20000410000 */
[C---:B------:R-:W-:Y:S01]  /*15780*/  FMUL.FTZ R166, R137.reuse, R166 ;  /* 0x000000a689a67220 */ /* 0x040fe20000410000 */
[----:B------:R-:W-:Y:S07]  /*15790*/  FMUL.FTZ R167, R137, R167 ;  /* 0x000000a789a77220 */ /* 0x000fee0000410000 */
[----:B------:R-:W-:Y:S01]  /*157a0*/  MUFU.EX2 R2, R2 ;  /* 0x0000000200027308 */ /* 0x000fe20000000800 */
[--C-:B------:R-:W-:Y:S01]  /*157b0*/  FFMA.FTZ R188, R11, UR4, -R130.reuse ;  /* 0x000000040bbc7c23 */ /* 0x100fe20008010882 */
        /* <DEDUP_REMOVED lines=8> */
[----:B--2---:R-:W-:Y:S01]  /*15840*/  F2FP.F16.F32.PACK_AB R186, R155, R132 ;  /* 0x000000849bba723e */ /* 0x004fe200000000ff */
[--C-:B------:R-:W-:Y:S07]  /*15850*/  FFMA.FTZ R9, R9, UR4, -R130.reuse ;  /* 0x0000000409097c23 */ /* 0x100fee0008010882 */
[----:B------:R-:W2:Y:S01]  /*15860*/  MUFU.EX2 R134, R134 ;  /* 0x0000008600867308 */ /* 0x000ea20000000800 */
[--C-:B------:R-:W-:Y:S01]  /*15870*/  FFMA.FTZ R190, R10, UR4, -R133.reuse ;  /* 0x000000040abe7c23 */ /* 0x100fe20008010885 */
[----:B------:R-:W3:Y:S01]  /*15880*/  LDSM.16.MT88.4 R12, [R154+0x400] ;  /* 0x000400009a0c783b */ /* 0x000ee20000004200 */
[C---:B------:R-:W-:Y:S07]  /*15890*/  FMUL.FTZ R160, R135.reuse, R160 ;  /* 0x000000a087a07220 */ /* 0x040fee0000410000 */
[----:B------:R5:W-:Y:S01]  /*158a0*/  MUFU.EX2 R10, R194 ;  /* 0x000000c2000a7308 */ /* 0x000be20000000800 */
[----:B------:R-:W-:Y:S01]  /*158b0*/  FMUL.FTZ R161, R135, R161 ;  /* 0x000000a187a17220 */ /* 0x000fe20000410000 */
[----:B-1----:R-:W-:Y:S01]  /*158c0*/  F2FP.F16.F32.PACK_AB R185, R189, R2 ;  /* 0x00000002bdb9723e */ /* 0x002fe200000000ff */
[C---:B------:R-:W-:Y:S07]  /*158d0*/  FMUL.FTZ R162, R137.reuse, R162 ;  /* 0x000000a289a27220 */ /* 0x040fee0000410000 */
[----:B------:R-:W-:Y:S01]  /*158e0*/  MUFU.EX2 R9, R9 ;  /* 0x0000000900097308 */ /* 0x000fe20000000800 */
[----:B------:R-:W-:Y:S01]  /*158f0*/  FMUL.FTZ R163, R137, R163 ;  /* 0x000000a389a37220 */ /* 0x000fe20000410000 */
[C---:B------:R-:W-:Y:S01]  /*15900*/  FMUL.FTZ R156, R135.reuse, R156 ;  /* 0x0000009c879c7220 */ /* 0x040fe20000410000 */
[----:B------:R-:W-:Y:S07]  /*15910*/  FMUL.FTZ R157, R135, R157 ;  /* 0x0000009d879d7220 */ /* 0x000fee0000410000 */
[----:B------:R-:W1:Y:S01]  /*15920*/  MUFU.EX2 R188, R188 ;  /* 0x000000bc00bc7308 */ /* 0x000e620000000800 */
[----:B------:R-:W-:Y:S01]  /*15930*/  FMUL.FTZ R158, R137, R158 ;  /* 0x0000009e899e7220 */ /* 0x000fe20000410000 */
[----:B--2---:R-:W-:Y:S01]  /*15940*/  F2FP.F16.F32.PACK_AB R187, R134, R191 ;  /* 0x000000bf86bb723e */ /* 0x004fe200000000ff */
[--C-:B------:R-:W-:Y:S01]  /*15950*/  FFMA.FTZ R197, R19, UR4, -R130.reuse ;  /* 0x0000000413c57c23 */ /* 0x100fe20008010882 */
[--C-:B------:R-:W-:Y:S01]  /*15960*/  FFMA.FTZ R198, R18, UR4, -R133.reuse ;  /* 0x0000000412c67c23 */ /* 0x100fe20008010885 */
[--C-:B------:R-:W-:Y:S01]  /*15970*/  FFMA.FTZ R23, R23, UR4, -R130.reuse ;  /* 0x0000000417177c23 */ /* 0x100fe20008010882 */
[--C-:B-----5:R-:W-:Y:S01]  /*15980*/  FFMA.FTZ R194, R17, UR4, -R130.reuse ;  /* 0x0000000411c27c23 */ /* 0x120fe20008010882 */
[--C-:B------:R-:W-:Y:S01]  /*15990*/  FFMA.FTZ R196, R21, UR4, -R130.reuse ;  /* 0x0000000415c47c23 */ /* 0x100fe20008010882 */
[----:B------:R-:W-:Y:S01]  /*159a0*/  LDSM.16.MT88.4 R16, [R154+0x800] ;  /* 0x000800009a10783b */ /* 0x000fe20000004200 */
[C---:B------:R-:W-:Y:S01]  /*159b0*/  HMMA.16816.F32 R168, R184.reuse, R140, R168 ;  /* 0x0000008cb8a8723c */ /* 0x040fe200000018a8 */
[----:B------:R-:W2:Y:S04]  /*159c0*/  MUFU.EX2 R11, R11 ;  /* 0x0000000b000b7308 */ /* 0x000ea80000000800 */
[--C-:B------:R-:W-:Y:S01]  /*159d0*/  FFMA.FTZ R199, R24, UR4, -R133.reuse ;  /* 0x0000000418c77c23 */ /* 0x100fe20008010885 */
[--C-:B------:R-:W-:Y:S01]  /*159e0*/  FFMA.FTZ R201, R27, UR4, -R130.reuse ;  /* 0x000000041bc97c23 */ /* 0x100fe20008010882 */
[--C-:B------:R-:W-:Y:S01]  /*159f0*/  FFMA.FTZ R203, R31, UR4, -R130.reuse ;  /* 0x000000041fcb7c23 */ /* 0x100fe20008010882 */
[C---:B------:R-:W-:Y:S01]  /*15a00*/  HMMA.16816.F32 R164, R184.reuse, R142, R164 ;  /* 0x0000008eb8a4723c */ /* 0x040fe200000018a4 */
[----:B------:R-:W5:Y:S02]  /*15a10*/  LDSM.16.MT88.4 R140, [R181+0x5400] ;  /* 0x00540000b58c783b */ /* 0x000f640000004200 */
[----:B------:R-:W-:Y:S01]  /*15a20*/  MUFU.EX2 R190, R190 ;  /* 0x000000be00be7308 */ /* 0x000fe20000000800 */
[----:B------:R-:W-:Y:S01]  /*15a30*/  FMUL.FTZ R159, R137, R159 ;  /* 0x0000009f899f7220 */ /* 0x000fe20000410000 */
[--C-:B------:R-:W-:Y:S01]  /*15a40*/  FFMA.FTZ R30, R30, UR4, -R133.reuse ;  /* 0x000000041e1e7c23 */ /* 0x100fe20008010885 */
[--C-:B------:R-:W-:Y:S07]  /*15a50*/  FFMA.FTZ R200, R29, UR4, -R130.reuse ;  /* 0x000000041dc87c23 */ /* 0x100fee0008010882 */
[----:B------:R-:W3:Y:S01]  /*15a60*/  MUFU.EX2 R193, R193 ;  /* 0x000000c100c17308 */ /* 0x000ee20000000800 */
[--C-:B------:R-:W-:Y:S01]  /*15a70*/  FFMA.FTZ R29, R26, UR4, -R133.reuse ;  /* 0x000000041a1d7c23 */ /* 0x100fe20008010885 */
[C---:B----4-:R-:W-:Y:S08]  /*15a80*/  HMMA.16816.F32 R160, R184.reuse, R144, R160 ;  /* 0x00000090b8a0723c */ /* 0x050ff000000018a0 */
[----:B------:R-:W-:Y:S01]  /*15a90*/  MUFU.EX2 R192, R192 ;  /* 0x000000c000c07308 */ /* 0x000fe20000000800 */
[----:B-1----:R-:W-:Y:S01]  /*15aa0*/  F2FP.F16.F32.PACK_AB R144, R188, R9 ;  /* 0x00000009bc90723e */ /* 0x002fe200000000ff */
[--C-:B------:R-:W-:Y:S01]  /*15ab0*/  FFMA.FTZ R33, R33, UR4, -R130.reuse ;  /* 0x0000000421217c23 */ /* 0x100fe20008010882 */
[--C-:B------:R-:W-:Y:S07]  /*15ac0*/  FFMA.FTZ R82, R82, UR4, -R133.reuse ;  /* 0x0000000452527c23 */ /* 0x100fee0008010885 */
[----:B------:R-:W1:Y:S01]  /*15ad0*/  MUFU.EX2 R195, R195 ;  /* 0x000000c300c37308 */ /* 0x000e620000000800 */
[--C-:B------:R-:W-:Y:S01]  /*15ae0*/  FFMA.FTZ R101, R101, UR4, -R130.reuse ;  /* 0x0000000465657c23 */ /* 0x100fe20008010882 */
[----:B------:R-:W-:Y:S01]  /*15af0*/  HMMA.16816.F32 R156, R184, R146, R156 ;  /* 0x00000092b89c723c */ /* 0x000fe2000000189c */
[----:B------:R-:W4:Y:S07]  /*15b00*/  LDSM.16.MT88.4 R184, [R181+0x5800] ;  /* 0x00580000b5b8783b */ /* 0x000f2e0000004200 */
[----:B------:R-:W-:Y:S01]  /*15b10*/  MUFU.EX2 R194, R194 ;  /* 0x000000c200c27308 */ /* 0x000fe20000000800 */
[----:B--2---:R-:W-:Y:S01]  /*15b20*/  F2FP.F16.F32.PACK_AB R146, R10, R11 ;  /* 0x0000000b0a92723e */ /* 0x004fe200000000ff */
[--C-:B------:R-:W-:Y:S01]  /*15b30*/  FFMA.FTZ R105, R105, UR4, -R130.reuse ;  /* 0x0000000469697c23 */ /* 0x100fe20008010882 */
[----:B---3--:R-:W-:Y:S07]  /*15b40*/  F2FP.F16.F32.PACK_AB R145, R193, R190 ;  /* 0x000000bec191723e */ /* 0x008fee00000000ff */
[----:B------:R-:W2:Y:S01]  /*15b50*/  MUFU.EX2 R197, R197 ;  /* 0x000000c500c57308 */ /* 0x000ea20000000800 */
        /* <DEDUP_REMOVED lines=14> */
[----:B--2---:R-:W-:Y:S01]  /*15c40*/  F2FP.F16.F32.PACK_AB R12, R197, R194 ;  /* 0x000000c2c50c723e */ /* 0x004fe200000000ff */
[--C-:B------:R-:W-:Y:S08]  /*15c50*/  FFMA.FTZ R103, R103, UR4, -R130.reuse ;  /* 0x0000000467677c23 */ /* 0x100ff00008010882 */
[----:B------:R-:W-:Y:S01]  /*15c60*/  MUFU.EX2 R199, R199 ;  /* 0x000000c700c77308 */ /* 0x000fe20000000800 */
[C---:B-----5:R-:W-:Y:S09]  /*15c70*/  HMMA.16816.F32 R168, R144.reuse, R140, R168 ;  /* 0x0000008c90a8723c */ /* 0x060ff200000018a8 */
[----:B------:R1:W2:Y:S01]  /*15c80*/  MUFU.EX2 R141, R23 ;  /* 0x00000017008d7308 */ /* 0x0002a20000000800 */
[----:B------:R-:W-:Y:S01]  /*15c90*/  FFMA.FTZ R140, R25, UR4, -R130 ;  /* 0x00000004198c7c23 */ /* 0x000fe20008010882 */
[--C-:B------:R-:W-:Y:S01]  /*15ca0*/  FFMA.FTZ R25, R20, UR4, -R133.reuse ;  /* 0x0000000414197c23 */ /* 0x100fe20008010885 */
[--C-:B------:R-:W-:Y:S07]  /*15cb0*/  FFMA.FTZ R100, R100, UR4, -R133.reuse ;  /* 0x0000000464647c23 */ /* 0x100fee0008010885 */
[----:B------:R-:W-:Y:S01]  /*15cc0*/  MUFU.EX2 R201, R201 ;  /* 0x000000c900c97308 */ /* 0x000fe20000000800 */
[C---:B------:R-:W-:Y:S03]  /*15cd0*/  HMMA.16816.F32 R164, R144.reuse, R142, R164 ;  /* 0x0000008e90a4723c */ /* 0x040fe600000018a4 */
[--C-:B------:R-:W-:Y:S06]  /*15ce0*/  FFMA.FTZ R142, R22, UR4, -R133.reuse ;  /* 0x00000004168e7c23 */ /* 0x100fec0008010885 */
[----:B------:R3:W5:Y:S01]  /*15cf0*/  MUFU.EX2 R143, R25 ;  /* 0x00000019008f7308 */ /* 0x0007620000000800 */
[----:B------:R-:W-:Y:S01]  /*15d00*/  FFMA.FTZ R0, R135, R151, R0 ;  /* 0x0000009787007223 */ /* 0x000fe20000010000 */
[----:B------:R-:W-:Y:S01]  /*15d10*/  FFMA.FTZ R2, R137, R152, R2 ;  /* 0x0000009889027223 */ /* 0x000fe20000010002 */
[--C-:B------:R-:W-:Y:S01]  /*15d20*/  FFMA.FTZ R125, R125, UR4, -R130.reuse ;  /* 0x000000047d7d7c23 */ /* 0x100fe20008010882 */
[----:B------:R-:W-:Y:S06]  /*15d30*/  HMMA.16816.F32 R156, R144, R14, R156 ;  /* 0x0000000e909c723c */ /* 0x000fec000000189c */
[----:B------:R-:W4:Y:S01]  /*15d40*/  MUFU.EX2 R142, R142 ;  /* 0x0000008e008e7308 */ /* 0x000f220000000800 */
[----:B-1----:R-:W1:Y:S01]  /*15d50*/  LDSM.16.MT88.4 R20, [R181+0x5c00] ;  /* 0x005c0000b514783b */ /* 0x002e620000004200 */
[----:B--2---:R-:W-:Y:S01]  /*15d60*/  F2FP.F16.F32.PACK_AB R14, R141, R196 ;  /* 0x000000c48d0e723e */ /* 0x004fe200000000ff */
[--C-:B------:R-:W-:Y:S01]  /*15d70*/  FFMA.FTZ R147, R32, UR4, -R133.reuse ;  /* 0x0000000420937c23 */ /* 0x100fe20008010885 */
[--C-:B------:R-:W-:Y:S06]  /*15d80*/  FFMA.FTZ R145, R28, UR4, -R133.reuse ;  /* 0x000000041c917c23 */ /* 0x100fec0008010885 */
[----:B------:R2:W-:Y:S01]  /*15d90*/  MUFU.EX2 R144, R29 ;  /* 0x0000001d00907308 */ /* 0x0005e20000000800 */
[--C-:B------:R-:W-:Y:S01]  /*15da0*/  FFMA.FTZ R146, R35, UR4, -R130.reuse ;  /* 0x0000000423927c23 */ /* 0x100fe20008010882 */
[----:B------:R-:W-:Y:S01]  /*15db0*/  FFMA.FTZ R35, R37, UR4, -R130 ;  /* 0x0000000425237c23 */ /* 0x000fe20008010882 */
[--C-:B------:R-:W-:Y:S01]  /*15dc0*/  FFMA.FTZ R37, R36, UR4, -R133.reuse ;  /* 0x0000000424257c23 */ /* 0x100fe20008010885 */
[----:B---3--:R-:W3:Y:S01]  /*15dd0*/  LDSM.16.MT88.4 R24, [R154+0xc00] ;  /* 0x000c00009a18783b */ /* 0x008ee20000004200 */
[----:B-----5:R-:W-:Y:S05]  /*15de0*/  F2FP.F16.F32.PACK_AB R13, R143, R198 ;  /* 0x000000c68f0d723e */ /* 0x020fea00000000ff */
[----:B------:R-:W-:Y:S01]  /*15df0*/  MUFU.EX2 R32, R30 ;  /* 0x0000001e00207308 */ /* 0x000fe20000000800 */
[--C-:B------:R-:W-:Y:S01]  /*15e00*/  FFMA.FTZ R28, R34, UR4, -R133.reuse ;  /* 0x00000004221c7c23 */ /* 0x100fe20008010885 */
[----:B------:R-:W-:Y:S01]  /*15e10*/  FADD.FTZ R139, R139, R0 ;  /* 0x000000008b8b7221 */ /* 0x000fe20000010000 */
[----:B----4-:R-:W-:Y:S07]  /*15e20*/  F2FP.F16.F32.PACK_AB R15, R199, R142 ;  /* 0x0000008ec70f723e */ /* 0x010fee00000000ff */
[----:B------:R-:W4:Y:S01]  /*15e30*/  MUFU.EX2 R140, R140 ;  /* 0x0000008c008c7308 */ /* 0x000f220000000800 */
[----:B------:R-:W-:Y:S01]  /*15e40*/  FFMA.FTZ R124, R124, UR4, -R133 ;  /* 0x000000047c7c7c23 */ /* 0x000fe20008010885 */
[----:B------:R-:W-:Y:S01]  /*15e50*/  FADD.FTZ R132, R132, R139 ;  /* 0x0000008b84847221 */ /* 0x000fe20000010000 */
[--C-:B------:R-:W-:Y:S01]  /*15e60*/  FFMA.FTZ R126, R126, UR4, -R133.reuse ;  /* 0x000000047e7e7c23 */ /* 0x100fe20008010885 */
[----:B--2---:R-:W-:Y:S06]  /*15e70*/  FFMA.FTZ R29, R39, UR4, -R130 ;  /* 0x00000004271d7c23 */ /* 0x004fec0008010882 */
[----:B------:R2:W-:Y:S01]  /*15e80*/  MUFU.EX2 R36, R28 ;  /* 0x0000001c00247308 */ /* 0x0005e20000000800 */
[C---:B------:R-:W-:Y:S09]  /*15e90*/  HMMA.16816.F32 R160, R12.reuse, R16, R160 ;  /* 0x000000100ca0723c */ /* 0x040ff200000018a0 */
[----:B------:R5:W-:Y:S01]  /*15ea0*/  MUFU.EX2 R34, R29 ;  /* 0x0000001d00227308 */ /* 0x000be20000000800 */
[----:B------:R-:W-:Y:S01]  /*15eb0*/  FADD.FTZ R132, R155, R132 ;  /* 0x000000849b847221 */ /* 0x000fe20000010000 */
[--C-:B------:R-:W-:Y:S08]  /*15ec0*/  FFMA.FTZ R39, R40, UR4, -R133.reuse ;  /* 0x0000000428277c23 */ /* 0x100ff00008010885 */
[----:B------:R-:W1:Y:S01]  /*15ed0*/  MUFU.EX2 R200, R200 ;  /* 0x000000c800c87308 */ /* 0x000e620000000800 */
[C---:B------:R-:W-:Y:S01]  /*15ee0*/  HMMA.16816.F32 R156, R12.reuse, R18, R156 ;  /* 0x000000120c9c723c */ /* 0x040fe2000000189c */
[----:B------:R-:W3:Y:S08]  /*15ef0*/  LDSM.16.MT88.4 R16, [R181+0x6000] ;  /* 0x00600000b510783b */ /* 0x000ef00000004200 */
[----:B------:R-:W1:Y:S01]  /*15f00*/  MUFU.EX2 R145, R145 ;  /* 0x0000009100917308 */ /* 0x000e620000000800 */
[--C-:B------:R-:W-:Y:S01]  /*15f10*/  FFMA.FTZ R40, R41, UR4, -R130.reuse ;  /* 0x0000000429287c23 */ /* 0x100fe20008010882 */
[--C-:B--2---:R-:W-:Y:S01]  /*15f20*/  FFMA.FTZ R28, R42, UR4, -R133.reuse ;  /* 0x000000042a1c7c23 */ /* 0x104fe20008010885 */
[--C-:B------:R-:W-:Y:S07]  /*15f30*/  FFMA.FTZ R41, R43, UR4, -R130.reuse ;  /* 0x000000042b297c23 */ /* 0x100fee0008010882 */
[----:B------:R-:W2:Y:S01]  /*15f40*/  MUFU.EX2 R147, R147 ;  /* 0x0000009300937308 */ /* 0x000ea20000000800 */
[C---:B------:R-:W-:Y:S03]  /*15f50*/  HMMA.16816.F32 R168, R12.reuse, R184, R168 ;  /* 0x000000b80ca8723c */ /* 0x040fe600000018a8 */
[--C-:B-----5:R-:W-:Y:S06]  /*15f60*/  FFMA.FTZ R29, R49, UR4, -R130.reuse ;  /* 0x00000004311d7c23 */ /* 0x120fec0008010882 */
[----:B------:R-:W5:Y:S01]  /*15f70*/  MUFU.EX2 R146, R146 ;  /* 0x0000009200927308 */ /* 0x000f620000000800 */
[--C-:B------:R-:W-:Y:S01]  /*15f80*/  FFMA.FTZ R43, R45, UR4, -R130.reuse ;  /* 0x000000042d2b7c23 */ /* 0x100fe20008010882 */
[--C-:B------:R-:W-:Y:S01]  /*15f90*/  FFMA.FTZ R45, R44, UR4, -R133.reuse ;  /* 0x000000042c2d7c23 */ /* 0x100fe20008010885 */
[--C-:B------:R-:W-:Y:S01]  /*15fa0*/  FFMA.FTZ R184, R47, UR4, -R130.reuse ;  /* 0x000000042fb87c23 */ /* 0x100fe20008010882 */
[----:B------:R-:W-:Y:S06]  /*15fb0*/  HMMA.16816.F32 R164, R12, R186, R164 ;  /* 0x000000ba0ca4723c */ /* 0x000fec00000018a4 */
[----:B------:R-:W5:Y:S01]  /*15fc0*/  MUFU.EX2 R35, R35 ;  /* 0x0000002300237308 */ /* 0x000f620000000800 */
[----:B----4-:R-:W-:Y:S01]  /*15fd0*/  F2FP.F16.F32.PACK_AB R12, R201, R140 ;  /* 0x0000008cc90c723e */ /* 0x010fe200000000ff */
[--C-:B------:R-:W-:Y:S01]  /*15fe0*/  FFMA.FTZ R47, R48, UR4, -R133.reuse ;  /* 0x00000004302f7c23 */ /* 0x100fe20008010885 */
[----:B-1----:R-:W-:Y:S07]  /*15ff0*/  F2FP.F16.F32.PACK_AB R14, R203, R200 ;  /* 0x000000c8cb0e723e */ /* 0x002fee00000000ff */
[----:B------:R-:W1:Y:S01]  /*16000*/  MUFU.EX2 R37, R37 ;  /* 0x0000002500257308 */ /* 0x000e620000000800 */
[----:B------:R-:W-:Y:S01]  /*16010*/  F2FP.F16.F32.PACK_AB R13, R145, R144 ;  /* 0x00000090910d723e */ /* 0x000fe200000000ff */
[--C-:B------:R-:W-:Y:S01]  /*16020*/  FFMA.FTZ R49, R51, UR4, -R130.reuse ;  /* 0x0000000433317c23 */ /* 0x100fe20008010882 */
[----:B--2---:R-:W-:Y:S07]  /*16030*/  F2FP.F16.F32.PACK_AB R15, R147, R32 ;  /* 0x00000020930f723e */ /* 0x004fee00000000ff */
        /* <DEDUP_REMOVED lines=11> */
[----:B------:R4:W-:Y:S01]  /*160f0*/  MUFU.EX2 R44, R28 ;  /* 0x0000001c002c7308 */ /* 0x0009e20000000800 */
[--C-:B------:R-:W-:Y:S01]  /*16100*/  FFMA.FTZ R56, R61, UR4, -R130.reuse ;  /* 0x000000043d387c23 */ /* 0x100fe20008010882 */
[C---:B------:R-:W-:Y:S01]  /*16110*/  HMMA.16816.F32 R164, R12.reuse, R22, R164 ;  /* 0x000000160ca4723c */ /* 0x040fe200000018a4 */
[----:B------:R-:W2:Y:S07]  /*16120*/  LDSM.16.MT88.4 R20, [R154+0x1000] ;  /* 0x001000009a14783b */ /* 0x000eae0000004200 */
[----:B------:R-:W-:Y:S01]  /*16130*/  MUFU.EX2 R40, R40 ;  /* 0x0000002800287308 */ /* 0x000fe20000000800 */
[--C-:B------:R-:W-:Y:S01]  /*16140*/  FFMA.FTZ R59, R63, UR4, -R130.reuse ;  /* 0x000000043f3b7c23 */ /* 0x100fe20008010882 */
[--C-:B------:R-:W-:Y:S01]  /*16150*/  FFMA.FTZ R61, R60, UR4, -R133.reuse ;  /* 0x000000043c3d7c23 */ /* 0x100fe20008010885 */
[--C-:B------:R-:W-:Y:S07]  /*16160*/  FFMA.FTZ R60, R62, UR4, -R133.reuse ;  /* 0x000000043e3c7c23 */ /* 0x100fee0008010885 */
[----:B------:R-:W2:Y:S01]  /*16170*/  MUFU.EX2 R41, R41 ;  /* 0x0000002900297308 */ /* 0x000ea20000000800 */
[--C-:B------:R-:W-:Y:S01]  /*16180*/  FFMA.FTZ R63, R64, UR4, -R133.reuse ;  /* 0x00000004403f7c23 */ /* 0x100fe20008010885 */
[C---:B---3--:R-:W-:Y:S08]  /*16190*/  HMMA.16816.F32 R160, R12.reuse, R24, R160 ;  /* 0x000000180ca0723c */ /* 0x048ff000000018a0 */
[----:B------:R-:W-:Y:S01]  /*161a0*/  MUFU.EX2 R43, R43 ;  /* 0x0000002b002b7308 */ /* 0x000fe20000000800 */
[--C-:B------:R-:W-:Y:S01]  /*161b0*/  FFMA.FTZ R64, R69, UR4, -R130.reuse ;  /* 0x0000000445407c23 */ /* 0x100fe20008010882 */
[----:B----4-:R-:W-:Y:S01]  /*161c0*/  LDSM.16.MT88.4 R28, [R181+0x6800] ;  /* 0x00680000b51c783b */ /* 0x010fe20000004200 */
[--C-:B------:R-:W-:Y:S07]  /*161d0*/  FFMA.FTZ R69, R68, UR4, -R133.reuse ;  /* 0x0000000444457c23 */ /* 0x100fee0008010885 */
[----:B------:R-:W3:Y:S01]  /*161e0*/  MUFU.EX2 R184, R184 ;  /* 0x000000b800b87308 */ /* 0x000ee20000000800 */
[--C-:B------:R-:W-:Y:S01]  /*161f0*/  FFMA.FTZ R62, R65, UR4, -R130.reuse ;  /* 0x00000004413e7c23 */ /* 0x100fe20008010882 */
[----:B------:R-:W-:Y:S08]  /*16200*/  HMMA.16816.F32 R156, R12, R26, R156 ;  /* 0x0000001a0c9c723c */ /* 0x000ff0000000189c */
[----:B------:R-:W4:Y:S01]  /*16210*/  MUFU.EX2 R45, R45 ;  /* 0x0000002d002d7308 */ /* 0x000f220000000800 */
[----:B-----5:R-:W-:Y:S01]  /*16220*/  F2FP.F16.F32.PACK_AB R12, R146, R33 ;  /* 0x00000021920c723e */ /* 0x020fe200000000ff */
[----:B------:R-:W5:Y:S01]  /*16230*/  LDSM.16.MT88.4 R24, [R181+0x6400] ;  /* 0x00640000b518783b */ /* 0x000f620000004200 */
[----:B------:R-:W-:Y:S07]  /*16240*/  F2FP.F16.F32.PACK_AB R14, R34, R35 ;  /* 0x00000023220e723e */ /* 0x000fee00000000ff */
[----:B------:R-:W-:Y:S01]  /*16250*/  MUFU.EX2 R46, R46 ;  /* 0x0000002e002e7308 */ /* 0x000fe20000000800 */
[----:B-1----:R-:W-:Y:S01]  /*16260*/  F2FP.F16.F32.PACK_AB R13, R37, R36 ;  /* 0x00000024250d723e */ /* 0x002fe200000000ff */
[--C-:B------:R-:W-:Y:S01]  /*16270*/  FFMA.FTZ R65, R67, UR4, -R130.reuse ;  /* 0x0000000443417c23 */ /* 0x100fe20008010882 */
[----:B--2---:R-:W-:Y:S07]  /*16280*/  F2FP.F16.F32.PACK_AB R15, R39, R38 ;  /* 0x00000026270f723e */ /* 0x004fee00000000ff */
[----:B------:R-:W1:Y:S01]  /*16290*/  MUFU.EX2 R47, R47 ;  /* 0x0000002f002f7308 */ /* 0x000e620000000800 */
        /* <DEDUP_REMOVED lines=13> */
[----:B------:R-:W2:Y:S07]  /*16370*/  LDSM.16.MT88.4 R16, [R154+0x1400] ;  /* 0x001400009a10783b */ /* 0x000eae0000004200 */
[----:B------:R-:W-:Y:S01]  /*16380*/  MUFU.EX2 R50, R50 ;  /* 0x0000003200327308 */ /* 0x000fe20000000800 */
[----:B------:R-:W-:Y:S09]  /*16390*/  MOV R155, R129 ;  /* 0x00000081009b7202 */ /* 0x000ff20000000f00 */
[----:B------:R-:W-:Y:S01]  /*163a0*/  MUFU.EX2 R81, R81 ;  /* 0x0000005100517308 */ /* 0x000fe20000000800 */
[C---:B------:R-:W-:Y:S09]  /*163b0*/  HMMA.16816.F32 R160, R12.reuse, R20, R160 ;  /* 0x000000140ca0723c */ /* 0x040ff200000018a0 */
[----:B------:R-:W2:Y:S10]  /*163c0*/  MUFU.EX2 R53, R53 ;  /* 0x0000003500357308 */ /* 0x000eb40000000800 */
[----:B------:R-:W-:Y:S01]  /*163d0*/  MUFU.EX2 R52, R52 ;  /* 0x0000003400347308 */ /* 0x000fe20000000800 */
[----:B------:R-:W-:Y:S01]  /*163e0*/  HMMA.16816.F32 R156, R12, R22, R156 ;  /* 0x000000160c9c723c */ /* 0x000fe2000000189c */
[----:B------:R-:W2:Y:S08]  /*163f0*/  LDSM.16.MT88.4 R20, [R154+0x1800] ;  /* 0x001800009a14783b */ /* 0x000eb00000004200 */
[----:B------:R-:W2:Y:S01]  /*16400*/  MUFU.EX2 R55, R55 ;  /* 0x0000003700377308 */ /* 0x000ea20000000800 */
[----:B------:R-:W-:Y:S02]  /*16410*/  F2FP.F16.F32.PACK_AB R12, R41, R40 ;  /* 0x00000028290c723e */ /* 0x000fe400000000ff */
[----:B---3--:R-:W-:Y:S07]  /*16420*/  F2FP.F16.F32.PACK_AB R14, R184, R43 ;  /* 0x0000002bb80e723e */ /* 0x008fee00000000ff */
[----:B------:R-:W-:Y:S01]  /*16430*/  MUFU.EX2 R54, R54 ;  /* 0x0000003600367308 */ /* 0x000fe20000000800 */
[----:B----4-:R-:W-:Y:S02]  /*16440*/  F2FP.F16.F32.PACK_AB R13, R45, R44 ;  /* 0x0000002c2d0d723e */ /* 0x010fe400000000ff */
[----:B-1----:R-:W-:Y:S07]  /*16450*/  F2FP.F16.F32.PACK_AB R15, R47, R46 ;  /* 0x0000002e2f0f723e */ /* 0x002fee00000000ff */
[----:B------:R-:W1:Y:S10]  /*16460*/  MUFU.EX2 R57, R57 ;  /* 0x0000003900397308 */ /* 0x000e740000000800 */
[----:B------:R-:W-:Y:S01]  /*16470*/  MUFU.EX2 R56, R56 ;  /* 0x0000003800387308 */ /* 0x000fe20000000800 */
[C---:B-----5:R-:W-:Y:S09]  /*16480*/  HMMA.16816.F32 R168, R12.reuse, R24, R168 ;  /* 0x000000180ca8723c */ /* 0x060ff200000018a8 */
[----:B------:R-:W3:Y:S10]  /*16490*/  MUFU.EX2 R59, R59 ;  /* 0x0000003b003b7308 */ /* 0x000ef40000000800 */
[----:B------:R-:W-:Y:S01]  /*164a0*/  MUFU.EX2 R58, R58 ;  /* 0x0000003a003a7308 */ /* 0x000fe20000000800 */
[C---:B------:R-:W-:Y:S01]  /*164b0*/  HMMA.16816.F32 R164, R12.reuse, R26, R164 ;  /* 0x0000001a0ca4723c */ /* 0x040fe200000018a4 */
[----:B------:R-:W-:Y:S08]  /*164c0*/  LDSM.16.MT88.4 R24, [R154+0x1c00] ;  /* 0x001c00009a18783b */ /* 0x000ff00000004200 */
[----:B------:R-:W4:Y:S10]  /*164d0*/  MUFU.EX2 R61, R61 ;  /* 0x0000003d003d7308 */ /* 0x000f340000000800 */
[----:B------:R-:W-:Y:S01]  /*164e0*/  MUFU.EX2 R60, R60 ;  /* 0x0000003c003c7308 */ /* 0x000fe20000000800 */
[C---:B--2---:R-:W-:Y:S09]  /*164f0*/  HMMA.16816.F32 R160, R12.reuse, R16, R160 ;  /* 0x000000100ca0723c */ /* 0x044ff200000018a0 */
[----:B------:R-:W2:Y:S10]  /*16500*/  MUFU.EX2 R63, R63 ;  /* 0x0000003f003f7308 */ /* 0x000eb40000000800 */
[----:B------:R-:W-:Y:S01]  /*16510*/  MUFU.EX2 R62, R62 ;  /* 0x0000003e003e7308 */ /* 0x000fe20000000800 */
[----:B------:R-:W-:Y:S01]  /*16520*/  HMMA.16816.F32 R156, R12, R18, R156 ;  /* 0x000000120c9c723c */ /* 0x000fe2000000189c */
[----:B------:R-:W5:Y:S08]  /*16530*/  LDSM.16.MT88.4 R16, [R181+0x6c00] ;  /* 0x006c0000b510783b */ /* 0x000f700000004200 */
[----:B------:R-:W5:Y:S01]  /*16540*/  MUFU.EX2 R65, R65 ;  /* 0x0000004100417308 */ /* 0x000f620000000800 */
[----:B------:R-:W-:Y:S02]  /*16550*/  F2FP.F16.F32.PACK_AB R12, R49, R42 ;  /* 0x0000002a310c723e */ /* 0x000fe400000000ff */
[----:B------:R-:W-:Y:S07]  /*16560*/  F2FP.F16.F32.PACK_AB R14, R51, R48 ;  /* 0x00000030330e723e */ /* 0x000fee00000000ff */
[----:B------:R-:W-:Y:S01]  /*16570*/  MUFU.EX2 R64, R64 ;  /* 0x0000004000407308 */ /* 0x000fe20000000800 */
[----:B------:R-:W-:Y:S02]  /*16580*/  F2FP.F16.F32.PACK_AB R13, R53, R50 ;  /* 0x00000032350d723e */ /* 0x000fe400000000ff */
[----:B------:R-:W-:Y:S07]  /*16590*/  F2FP.F16.F32.PACK_AB R15, R55, R52 ;  /* 0x00000034370f723e */ /* 0x000fee00000000ff */
[----:B------:R-:W5:Y:S10]  /*165a0*/  MUFU.EX2 R67, R67 ;  /* 0x0000004300437308 */ /* 0x000f740000000800 */
[----:B------:R-:W-:Y:S01]  /*165b0*/  MUFU.EX2 R69, R69 ;  /* 0x0000004500457308 */ /* 0x000fe20000000800 */
[C---:B------:R-:W-:Y:S09]  /*165c0*/  HMMA.16816.F32 R168, R12.reuse, R28, R168 ;  /* 0x0000001c0ca8723c */ /* 0x040ff200000018a8 */
[----:B------:R-:W-:Y:S01]  /*165d0*/  MUFU.EX2 R70, R70 ;  /* 0x0000004600467308 */ /* 0x000fe20000000800 */
        /* <DEDUP_REMOVED lines=9> */
[----:B------:R-:W-:Y:S07]  /*16670*/  FADD.FTZ R86, R189, R2 ;  /* 0x00000002bd567221 */ /* 0x000fee0000010000 */
[----:B------:R5:W5:Y:S01]  /*16680*/  MUFU.EX2 R68, R28 ;  /* 0x0000001c00447308 */ /* 0x000b620000000800 */
[C---:B------:R-:W-:Y:S09]  /*16690*/  HMMA.16816.F32 R160, R12.reuse, R20, R160 ;  /* 0x000000140ca0723c */ /* 0x040ff200000018a0 */
[----:B------:R-:W-:Y:S10]  /*166a0*/  MUFU.EX2 R80, R80 ;  /* 0x0000005000507308 */ /* 0x000ff40000000800 */
[----:B------:R-:W5:Y:S01]  /*166b0*/  MUFU.EX2 R73, R73 ;  /* 0x0000004900497308 */ /* 0x000f620000000800 */
[----:B------:R-:W-:Y:S01]  /*166c0*/  HMMA.16816.F32 R156, R12, R22, R156 ;  /* 0x000000160c9c723c */ /* 0x000fe2000000189c */
[----:B------:R-:W5:Y:S08]  /*166d0*/  LDSM.16.MT88.4 R20, [R181+0x7000] ;  /* 0x00700000b514783b */ /* 0x000f700000004200 */
[----:B------:R-:W-:Y:S01]  /*166e0*/  MUFU.EX2 R72, R72 ;  /* 0x0000004800487308 */ /* 0x000fe20000000800 */
[----:B-1----:R-:W-:Y:S02]  /*166f0*/  F2FP.F16.F32.PACK_AB R12, R57, R54 ;  /* 0x00000036390c723e */ /* 0x002fe400000000ff */
[----:B---3--:R-:W-:Y:S07]  /*16700*/  F2FP.F16.F32.PACK_AB R14, R59, R56 ;  /* 0x000000383b0e723e */ /* 0x008fee00000000ff */
[----:B------:R-:W1:Y:S01]  /*16710*/  MUFU.EX2 R75, R75 ;  /* 0x0000004b004b7308 */ /* 0x000e620000000800 */
[----:B----4-:R-:W-:Y:S02]  /*16720*/  F2FP.F16.F32.PACK_AB R13, R61, R58 ;  /* 0x0000003a3d0d723e */ /* 0x010fe400000000ff */
[----:B--2---:R-:W-:Y:S01]  /*16730*/  F2FP.F16.F32.PACK_AB R15, R63, R60 ;  /* 0x0000003c3f0f723e */ /* 0x004fe200000000ff */
[----:B-----5:R-:W-:Y:S06]  /*16740*/  LDSM.16.MT88.4 R28, [R181+0x7400] ;  /* 0x00740000b51c783b */ /* 0x020fec0000004200 */
[----:B------:R-:W-:Y:S10]  /*16750*/  MUFU.EX2 R74, R74 ;  /* 0x0000004a004a7308 */ /* 0x000ff40000000800 */
[----:B------:R-:W2:Y:S01]  /*16760*/  MUFU.EX2 R77, R77 ;  /* 0x0000004d004d7308 */ /* 0x000ea20000000800 */
[C---:B------:R-:W-:Y:S09]  /*16770*/  HMMA.16816.F32 R168, R12.reuse, R16, R168 ;  /* 0x000000100ca8723c */ /* 0x040ff200000018a8 */
[----:B------:R-:W-:Y:S10]  /*16780*/  MUFU.EX2 R76, R76 ;  /* 0x0000004c004c7308 */ /* 0x000ff40000000800 */
[----:B------:R-:W3:Y:S01]  /*16790*/  MUFU.EX2 R79, R79 ;  /* 0x0000004f004f7308 */ /* 0x000ee20000000800 */
[C---:B------:R-:W-:Y:S01]  /*167a0*/  HMMA.16816.F32 R164, R12.reuse, R18, R164 ;  /* 0x000000120ca4723c */ /* 0x040fe200000018a4 */
[----:B------:R-:W4:Y:S08]  /*167b0*/  LDSM.16.MT88.4 R16, [R154+0x2000] ;  /* 0x002000009a10783b */ /* 0x000f300000004200 */
[----:B------:R-:W-:Y:S10]  /*167c0*/  MUFU.EX2 R78, R78 ;  /* 0x0000004e004e7308 */ /* 0x000ff40000000800 */
[----:B------:R-:W-:Y:S01]  /*167d0*/  MUFU.EX2 R87, R87 ;  /* 0x0000005700577308 */ /* 0x000fe20000000800 */
[C---:B------:R-:W-:Y:S08]  /*167e0*/  HMMA.16816.F32 R160, R12.reuse, R24, R160 ;  /* 0x000000180ca0723c */ /* 0x040ff000000018a0 */
[----:B------:R-:W-:Y:S01]  /*167f0*/  HMMA.16816.F32 R156, R12, R26, R156 ;  /* 0x0000001a0c9c723c */ /* 0x000fe2000000189c */
[----:B------:R-:W5:Y:S02]  /*16800*/  LDSM.16.MT88.4 R24, [R154+0x2400] ;  /* 0x002400009a18783b */ /* 0x000f640000004200 */
[----:B------:R-:W-:Y:S02]  /*16810*/  F2FP.F16.F32.PACK_AB R12, R65, R62 ;  /* 0x0000003e410c723e */ /* 0x000fe400000000ff */
[----:B------:R-:W-:Y:S02]  /*16820*/  F2FP.F16.F32.PACK_AB R14, R67, R64 ;  /* 0x00000040430e723e */ /* 0x000fe400000000ff */
[----:B------:R-:W-:Y:S02]  /*16830*/  F2FP.F16.F32.PACK_AB R13, R69, R68 ;  /* 0x00000044450d723e */ /* 0x000fe400000000ff */
        /* <DEDUP_REMOVED lines=8> */
[C---:B----4-:R-:W-:Y:S08]  /*168c0*/  HMMA.16816.F32 R160, R12.reuse, R16, R160 ;  /* 0x000000100ca0723c */ /* 0x050ff000000018a0 */
[----:B------:R-:W-:Y:S01]  /*168d0*/  HMMA.16816.F32 R156, R12, R18, R156 ;  /* 0x000000120c9c723c */ /* 0x000fe2000000189c */
[----:B------:R-:W4:Y:S02]  /*168e0*/  LDSM.16.MT88.4 R16, [R181+0x7800] ;  /* 0x00780000b510783b */ /* 0x000f240000004200 */
[----:B------:R-:W-:Y:S02]  /*168f0*/  F2FP.F16.F32.PACK_AB R12, R73, R66 ;  /* 0x00000042490c723e */ /* 0x000fe400000000ff */
[----:B-1----:R-:W-:Y:S02]  /*16900*/  F2FP.F16.F32.PACK_AB R14, R75, R72 ;  /* 0x000000484b0e723e */ /* 0x002fe400000000ff */
[----:B--2---:R-:W-:Y:S02]  /*16910*/  F2FP.F16.F32.PACK_AB R13, R77, R74 ;  /* 0x0000004a4d0d723e */ /* 0x004fe400000000ff */
[----:B---3--:R-:W-:Y:S07]  /*16920*/  F2FP.F16.F32.PACK_AB R15, R79, R76 ;  /* 0x0000004c4f0f723e */ /* 0x008fee00000000ff */
[C---:B------:R-:W-:Y:S01]  /*16930*/  HMMA.16816.F32 R168, R12.reuse, R28, R168 ;  /* 0x0000001c0ca8723c */ /* 0x040fe200000018a8 */
[----:B------:R1:W2:Y:S02]  /*16940*/  MUFU.EX2 R29, R20 ;  /* 0x00000014001d7308 */ /* 0x0002a40000000800 */
[--C-:B------:R-:W-:Y:S01]  /*16950*/  FFMA.FTZ R28, R85, UR4, -R130.reuse ;  /* 0x00000004551c7c23 */ /* 0x100fe20008010882 */
[--C-:B------:R-:W-:Y:S01]  /*16960*/  FFMA.FTZ R85, R89, UR4, -R130.reuse ;  /* 0x0000000459557c23 */ /* 0x100fe20008010882 */
[--C-:B------:R-:W-:Y:S03]  /*16970*/  FFMA.FTZ R89, R92, UR4, -R133.reuse ;  /* 0x000000045c597c23 */ /* 0x100fe60008010885 */
[C---:B------:R-:W-:Y:S03]  /*16980*/  HMMA.16816.F32 R164, R12.reuse, R30, R164 ;  /* 0x0000001e0ca4723c */ /* 0x040fe600000018a4 */
[----:B------:R3:W-:Y:S01]  /*16990*/  MUFU.EX2 R30, R82 ;  /* 0x00000052001e7308 */ /* 0x0007e20000000800 */
[----:B------:R-:W-:Y:S01]  /*169a0*/  FFMA.FTZ R31, R84, UR4, -R133 ;  /* 0x00000004541f7c23 */ /* 0x000fe20008010885 */
[--C-:B------:R-:W-:Y:S08]  /*169b0*/  FFMA.FTZ R84, R93, UR4, -R130.reuse ;  /* 0x000000045d547c23 */ /* 0x100ff00008010882 */
[----:B------:R-:W4:Y:S01]  /*169c0*/  MUFU.EX2 R28, R28 ;  /* 0x0000001c001c7308 */ /* 0x000f220000000800 */
[----:B-1----:R-:W1:Y:S01]  /*169d0*/  LDSM.16.MT88.4 R20, [R154+0x2800] ;  /* 0x002800009a14783b */ /* 0x002e620000004200 */
[C---:B-----5:R-:W-:Y:S08]  /*169e0*/  HMMA.16816.F32 R160, R12.reuse, R24, R160 ;  /* 0x000000180ca0723c */ /* 0x060ff000000018a0 */
[----:B------:R-:W5:Y:S10]  /*169f0*/  MUFU.EX2 R31, R31 ;  /* 0x0000001f001f7308 */ /* 0x000f740000000800 */
[----:B------:R-:W-:Y:S01]  /*16a00*/  MUFU.EX2 R85, R85 ;  /* 0x0000005500557308 */ /* 0x000fe20000000800 */
[----:B---3--:R-:W-:Y:S01]  /*16a10*/  FFMA.FTZ R82, R91, UR4, -R130 ;  /* 0x000000045b527c23 */ /* 0x008fe20008010882 */
[----:B------:R-:W-:Y:S08]  /*16a20*/  HMMA.16816.F32 R156, R12, R26, R156 ;  /* 0x0000001a0c9c723c */ /* 0x000ff0000000189c */
[----:B------:R-:W-:Y:S01]  /*16a30*/  MUFU.EX2 R84, R84 ;  /* 0x0000005400547308 */ /* 0x000fe20000000800 */
[----:B------:R-:W3:Y:S01]  /*16a40*/  LDSM.16.MT88.4 R24, [R181+0x7c00] ;  /* 0x007c0000b518783b */ /* 0x000ee20000004200 */
[----:B--2---:R-:W-:Y:S02]  /*16a50*/  F2FP.F16.F32.PACK_AB R12, R29, R78 ;  /* 0x0000004e1d0c723e */ /* 0x004fe400000000ff */
[----:B----4-:R-:W-:Y:S06]  /*16a60*/  F2FP.F16.F32.PACK_AB R14, R81, R28 ;  /* 0x0000001c510e723e */ /* 0x010fec00000000ff */
[----:B------:R-:W2:Y:S01]  /*16a70*/  MUFU.EX2 R82, R82 ;  /* 0x0000005200527308 */ /* 0x000ea20000000800 */
[----:B-----5:R-:W-:Y:S02]  /*16a80*/  F2FP.F16.F32.PACK_AB R13, R31, R30 ;  /* 0x0000001e1f0d723e */ /* 0x020fe400000000ff */
[----:B------:R-:W-:Y:S07]  /*16a90*/  F2FP.F16.F32.PACK_AB R15, R83, R80 ;  /* 0x00000050530f723e */ /* 0x000fee00000000ff */
[----:B------:R-:W-:Y:S01]  /*16aa0*/  MUFU.EX2 R89, R89 ;  /* 0x0000005900597308 */ /* 0x000fe20000000800 */
[C---:B------:R-:W-:Y:S03]  /*16ab0*/  HMMA.16816.F32 R168, R12.reuse, R16, R168 ;  /* 0x000000100ca8723c */ /* 0x040fe600000018a8 */
[----:B------:R-:W-:Y:S06]  /*16ac0*/  FADD.FTZ R17, R191, R86 ;  /* 0x00000056bf117221 */ /* 0x000fec0000010000 */
[----:B------:R4:W5:Y:S01]  /*16ad0*/  MUFU.EX2 R86, R90 ;  /* 0x0000005a00567308 */ /* 0x0009620000000800 */
[----:B------:R-:W-:Y:S01]  /*16ae0*/  FADD.FTZ R17, R134, R17 ;  /* 0x0000001186117221 */ /* 0x000fe20000010000 */
[C---:B------:R-:W-:Y:S03]  /*16af0*/  HMMA.16816.F32 R164, R12.reuse, R18, R164 ;  /* 0x000000120ca4723c */ /* 0x040fe600000018a4 */
[----:B------:R-:W-:Y:S01]  /*16b00*/  FADD.FTZ R19, R9, R132 ;  /* 0x0000008409137221 */ /* 0x000fe20000010000 */
[----:B------:R-:W-:Y:S04]  /*16b10*/  FADD.FTZ R190, R190, R17 ;  /* 0x00000011bebe7221 */ /* 0x000fe80000010000 */
[----:B------:R-:W3:Y:S01]  /*16b20*/  MUFU.EX2 R9, R94 ;  /* 0x0000005e00097308 */ /* 0x000ee20000000800 */
[----:B------:R-:W-:Y:S01]  /*16b30*/  FADD.FTZ R188, R188, R19 ;  /* 0x00000013bcbc7221 */ /* 0x000fe20000010000 */
[C---:B-1----:R-:W-:Y:S01]  /*16b40*/  HMMA.16816.F32 R160, R12.reuse, R20, R160 ;  /* 0x000000140ca0723c */ /* 0x042fe200000018a0 */
[----:B------:R-:W1:Y:S02]  /*16b50*/  LDSM.16.MT88.4 R16, [R154+0x2c00] ;  /* 0x002c00009a10783b */ /* 0x000e640000004200 */
[----:B------:R-:W-:Y:S01]  /*16b60*/  FADD.FTZ R193, R193, R190 ;  /* 0x000000bec1c17221 */ /* 0x000fe20000010000 */
[----:B------:R-:W-:Y:S01]  /*16b70*/  FADD.FTZ R21, R11, R188 ;  /* 0x000000bc0b157221 */ /* 0x000fe20000010000 */
[--C-:B------:R-:W-:Y:S01]  /*16b80*/  FFMA.FTZ R11, R99, UR4, -R130.reuse ;  /* 0x00000004630b7c23 */ /* 0x100fe20008010882 */
[----:B----4-:R-:W-:Y:S01]  /*16b90*/  FFMA.FTZ R90, R97, UR4, -R130 ;  /* 0x00000004615a7c23 */ /* 0x010fe20008010882 */
[----:B------:R-:W-:Y:S01]  /*16ba0*/  FADD.FTZ R192, R192, R193 ;  /* 0x000000c1c0c07221 */ /* 0x000fe20000010000 */
[----:B------:R-:W-:Y:S03]  /*16bb0*/  HMMA.16816.F32 R156, R12, R22, R156 ;  /* 0x000000160c9c723c */ /* 0x000fe6000000189c */
[----:B------:R-:W-:Y:S01]  /*16bc0*/  FADD.FTZ R91, R10, R21 ;  /* 0x000000150a5b7221 */ /* 0x000fe20000010000 */
[----:B------:R-:W-:Y:S01]  /*16bd0*/  FADD.FTZ R195, R195, R192 ;  /* 0x000000c0c3c37221 */ /* 0x000fe20000010000 */
[----:B--2---:R-:W-:Y:S01]  /*16be0*/  F2FP.F16.F32.PACK_AB R12, R82, R85 ;  /* 0x00000055520c723e */ /* 0x004fe200000000ff */
[----:B------:R-:W2:Y:S01]  /*16bf0*/  LDSM.16.MT88.4 R20, [R181+0x8000] ;  /* 0x00800000b514783b */ /* 0x000ea20000004200 */
[----:B------:R-:W-:Y:S01]  /*16c00*/  FADD.FTZ R194, R194, R91 ;  /* 0x0000005bc2c27221 */ /* 0x000fe20000010000 */
[----:B------:R-:W-:Y:S01]  /*16c10*/  FADD.FTZ R198, R198, R195 ;  /* 0x000000c3c6c67221 */ /* 0x000fe20000010000 */
[----:B------:R-:W-:Y:S01]  /*16c20*/  F2FP.F16.F32.PACK_AB R14, R87, R84 ;  /* 0x00000054570e723e */ /* 0x000fe200000000ff */
[----:B------:R-:W-:Y:S01]  /*16c30*/  FFMA.FTZ R91, R104, UR4, -R133 ;  /* 0x00000004685b7c23 */ /* 0x000fe20008010885 */
[----:B------:R-:W-:Y:S01]  /*16c40*/  FADD.FTZ R197, R197, R194 ;  /* 0x000000c2c5c57221 */ /* 0x000fe20000010000 */
[----:B------:R-:W-:Y:S01]  /*16c50*/  FADD.FTZ R143, R143, R198 ;  /* 0x000000c68f8f7221 */ /* 0x000fe20000010000 */
[----:B-----5:R-:W-:Y:S01]  /*16c60*/  F2FP.F16.F32.PACK_AB R13, R89, R86 ;  /* 0x00000056590d723e */ /* 0x020fe200000000ff */
[----:B------:R-:W-:Y:S01]  /*16c70*/  MUFU.EX2 R11, R11 ;  /* 0x0000000b000b7308 */ /* 0x000fe20000000800 */
[----:B------:R-:W-:Y:S01]  /*16c80*/  FADD.FTZ R196, R196, R197 ;  /* 0x000000c5c4c47221 */ /* 0x000fe20000010000 */
[----:B------:R-:W-:Y:S01]  /*16c90*/  FADD.FTZ R142, R142, R143 ;  /* 0x0000008f8e8e7221 */ /* 0x000fe20000010000 */
[----:B---3--:R-:W-:Y:S07]  /*16ca0*/  F2FP.F16.F32.PACK_AB R15, R88, R9 ;  /* 0x00000009580f723e */ /* 0x008fee00000000ff */
[----:B------:R-:W-:Y:S01]  /*16cb0*/  MUFU.EX2 R10, R101 ;  /* 0x00000065000a7308 */ /* 0x000fe20000000800 */
[----:B------:R-:W-:Y:S01]  /*16cc0*/  FADD.FTZ R141, R141, R196 ;  /* 0x000000c48d8d7221 */ /* 0x000fe20000010000 */
[----:B------:R-:W-:Y:S08]  /*16cd0*/  FADD.FTZ R199, R199, R142 ;  /* 0x0000008ec7c77221 */ /* 0x000ff00000010000 */
[----:B------:R-:W3:Y:S01]  /*16ce0*/  MUFU.EX2 R90, R90 ;  /* 0x0000005a005a7308 */ /* 0x000ee20000000800 */
[----:B------:R-:W-:Y:S01]  /*16cf0*/  FADD.FTZ R140, R140, R141 ;  /* 0x0000008d8c8c7221 */ /* 0x000fe20000010000 */
[C---:B------:R-:W-:Y:S08]  /*16d00*/  HMMA.16816.F32 R168, R12.reuse, R24, R168 ;  /* 0x000000180ca8723c */ /* 0x040ff000000018a8 */
[----:B------:R-:W4:Y:S01]  /*16d10*/  MUFU.EX2 R25, R103 ;  /* 0x0000006700197308 */ /* 0x000f220000000800 */
[----:B------:R-:W-:Y:S01]  /*16d20*/  FADD.FTZ R144, R144, R199 ;  /* 0x000000c790907221 */ /* 0x000fe20000010000 */
[----:B------:R-:W-:Y:S01]  /*16d30*/  FADD.FTZ R201, R201, R140 ;  /* 0x0000008cc9c97221 */ /* 0x000fe20000010000 */
[----:B------:R-:W-:Y:S07]  /*16d40*/  FFMA.FTZ R24, R98, UR4, -R133 ;  /* 0x0000000462187c23 */ /* 0x000fee0008010885 */
[----:B------:R-:W-:Y:S01]  /*16d50*/  MUFU.EX2 R91, R91 ;  /* 0x0000005b005b7308 */ /* 0x000fe20000000800 */
[----:B------:R-:W-:Y:S01]  /*16d60*/  FADD.FTZ R145, R145, R144 ;  /* 0x0000009091917221 */ /* 0x000fe20000010000 */
[C---:B------:R-:W-:Y:S08]  /*16d70*/  HMMA.16816.F32 R164, R12.reuse, R26, R164 ;  /* 0x0000001a0ca4723c */ /* 0x040ff000000018a4 */
[----:B------:R-:W-:Y:S01]  /*16d80*/  MUFU.EX2 R27, R100 ;  /* 0x00000064001b7308 */ /* 0x000fe20000000800 */
[----:B------:R-:W-:Y:S01]  /*16d90*/  FADD.FTZ R32, R32, R145 ;  /* 0x0000009120207221 */ /* 0x000fe20000010000 */
[----:B------:R-:W-:Y:S08]  /*16da0*/  FFMA.FTZ R26, R102, UR4, -R133 ;  /* 0x00000004661a7c23 */ /* 0x000ff00008010885 */
[----:B------:R-:W5:Y:S01]  /*16db0*/  MUFU.EX2 R24, R24 ;  /* 0x0000001800187308 */ /* 0x000f620000000800 */
[----:B------:R-:W-:Y:S01]  /*16dc0*/  FADD.FTZ R147, R147, R32 ;  /* 0x0000002093937221 */ /* 0x000fe20000010000 */
[C---:B-1----:R-:W-:Y:S08]  /*16dd0*/  HMMA.16816.F32 R160, R12.reuse, R16, R160 ;  /* 0x000000100ca0723c */ /* 0x042ff000000018a0 */
[----:B------:R-:W1:Y:S01]  /*16de0*/  MUFU.EX2 R26, R26 ;  /* 0x0000001a001a7308 */ /* 0x000e620000000800 */
[----:B------:R-:W-:Y:S01]  /*16df0*/  FADD.FTZ R16, R200, R201 ;  /* 0x000000c9c8107221 */ /* 0x000fe20000010000 */
[----:B------:R-:W-:Y:S01]  /*16e00*/  FADD.FTZ R36, R36, R147 ;  /* 0x0000009324247221 */ /* 0x000fe20000010000 */
[----:B------:R-:W-:Y:S02]  /*16e10*/  FFMA.FTZ R32, R109, UR4, -R130 ;  /* 0x000000046d207c23 */ /* 0x000fe40008010882 */
[----:B------:R-:W-:Y:S01]  /*16e20*/  FADD.FTZ R16, R203, R16 ;  /* 0x00000010cb107221 */ /* 0x000fe20000010000 */
[----:B------:R-:W-:Y:S03]  /*16e30*/  HMMA.16816.F32 R156, R12, R18, R156 ;  /* 0x000000120c9c723c */ /* 0x000fe6000000189c */
[----:B------:R-:W-:Y:S01]  /*16e40*/  FADD.FTZ R33, R33, R16 ;  /* 0x0000001021217221 */ /* 0x000fe20000010000 */
[----:B------:R-:W-:Y:S01]  /*16e50*/  FADD.FTZ R37, R37, R36 ;  /* 0x0000002425257221 */ /* 0x000fe20000010000 */
[----:B------:R-:W2:Y:S01]  /*16e60*/  LDSM.16.MT88.4 R16, [R154+0x3000] ;  /* 0x003000009a10783b */ /* 0x000ea20000004200 */
[----:B---3--:R-:W-:Y:S01]  /*16e70*/  F2FP.F16.F32.PACK_AB R12, R11, R90 ;  /* 0x0000005a0b0c723e */ /* 0x008fe200000000ff */
[----:B------:R-:W-:Y:S01]  /*16e80*/  FADD.FTZ R146, R146, R33 ;  /* 0x0000002192927221 */ /* 0x000fe20000010000 */
[----:B------:R-:W-:Y:S01]  /*16e90*/  FADD.FTZ R38, R38, R37 ;  /* 0x0000002526267221 */ /* 0x000fe20000010000 */
[----:B----4-:R-:W-:Y:S01]  /*16ea0*/  F2FP.F16.F32.PACK_AB R14, R25, R10 ;  /* 0x0000000a190e723e */ /* 0x010fe200000000ff */
[----:B------:R-:W-:Y:S01]  /*16eb0*/  FFMA.FTZ R33, R107, UR4, -R130 ;  /* 0x000000046b217c23 */ /* 0x000fe20008010882 */
[----:B------:R-:W-:Y:S01]  /*16ec0*/  FADD.FTZ R35, R35, R146 ;  /* 0x0000009223237221 */ /* 0x000fe20000010000 */
[----:B------:R-:W-:Y:S01]  /*16ed0*/  FADD.FTZ R39, R39, R38 ;  /* 0x0000002627277221 */ /* 0x000fe20000010000 */
[----:B-----5:R-:W-:Y:S01]  /*16ee0*/  F2FP.F16.F32.PACK_AB R13, R27, R24 ;  /* 0x000000181b0d723e */ /* 0x020fe200000000ff */
[----:B------:R-:W-:Y:S01]  /*16ef0*/  FFMA.FTZ R38, R106, UR4, -R133 ;  /* 0x000000046a267c23 */ /* 0x000fe20008010885 */
[----:B------:R-:W-:Y:S01]  /*16f00*/  FADD.FTZ R35, R34, R35 ;  /* 0x0000002322237221 */ /* 0x000fe20000010000 */
[----:B------:R-:W-:Y:S01]  /*16f10*/  FADD.FTZ R44, R44, R39 ;  /* 0x000000272c2c7221 */ /* 0x000fe20000010000 */
[----:B-1----:R-:W-:Y:S01]  /*16f20*/  F2FP.F16.F32.PACK_AB R15, R91, R26 ;  /* 0x0000001a5b0f723e */ /* 0x002fe200000000ff */
[----:B------:R-:W-:Y:S01]  /*16f30*/  MUFU.EX2 R34, R105 ;  /* 0x0000006900227308 */ /* 0x000fe20000000800 */
[----:B------:R-:W-:Y:S01]  /*16f40*/  FADD.FTZ R36, R40, R35 ;  /* 0x0000002328247221 */ /* 0x000fe20000010000 */
[----:B------:R-:W-:Y:S01]  /*16f50*/  FADD.FTZ R45, R45, R44 ;  /* 0x0000002c2d2d7221 */ /* 0x000fe20000010000 */
[----:B------:R-:W-:Y:S07]  /*16f60*/  FFMA.FTZ R35, R111, UR4, -R130 ;  /* 0x000000046f237c23 */ /* 0x000fee0008010882 */
[----:B------:R-:W1:Y:S01]  /*16f70*/  MUFU.EX2 R33, R33 ;  /* 0x0000002100217308 */ /* 0x000e620000000800 */
[----:B------:R-:W-:Y:S01]  /*16f80*/  FADD.FTZ R36, R41, R36 ;  /* 0x0000002429247221 */ /* 0x000fe20000010000 */
[C---:B--2---:R-:W-:Y:S08]  /*16f90*/  HMMA.16816.F32 R168, R12.reuse, R20, R168 ;  /* 0x000000140ca8723c */ /* 0x044ff000000018a8 */
[----:B------:R-:W-:Y:S01]  /*16fa0*/  MUFU.EX2 R32, R32 ;  /* 0x0000002000207308 */ /* 0x000fe20000000800 */
[----:B------:R-:W-:Y:S01]  /*16fb0*/  FADD.FTZ R43, R43, R36 ;  /* 0x000000242b2b7221 */ /* 0x000fe20000010000 */
[----:B------:R-:W-:Y:S01]  /*16fc0*/  FADD.FTZ R46, R46, R45 ;  /* 0x0000002d2e2e7221 */ /* 0x000fe20000010000 */
        /* <DEDUP_REMOVED lines=8> */
[--C-:B------:R-:W-:Y:S01]  /*17050*/  FFMA.FTZ R36, R110, UR4, -R133.reuse ;  /* 0x000000046e247c23 */ /* 0x100fe20008010885 */
[----:B------:R-:W-:Y:S01]  /*17060*/  FFMA.FTZ R39, R112, UR4, -R133 ;  /* 0x0000000470277c23 */ /* 0x000fe20008010885 */
[----:B------:R-:W-:Y:S01]  /*17070*/  FADD.FTZ R50, R50, R47 ;  /* 0x0000002f32327221 */ /* 0x000fe20000010000 */
[----:B------:R-:W-:Y:S04]  /*17080*/  FADD.FTZ R49, R49, R42 ;  /* 0x0000002a31317221 */ /* 0x000fe80000010000 */
[----:B------:R-:W4:Y:S01]  /*17090*/  MUFU.EX2 R37, R37 ;  /* 0x0000002500257308 */ /* 0x000f220000000800 */
[----:B------:R-:W-:Y:S01]  /*170a0*/  FFMA.FTZ R40, R113, UR4, -R130 ;  /* 0x0000000471287c23 */ /* 0x000fe20008010882 */
[----:B------:R-:W-:Y:S01]  /*170b0*/  FADD.FTZ R53, R53, R50 ;  /* 0x0000003235357221 */ /* 0x000fe20000010000 */
[----:B------:R-:W-:Y:S01]  /*170c0*/  FADD.FTZ R48, R48, R49 ;  /* 0x0000003130307221 */ /* 0x000fe20000010000 */
[C---:B------:R-:W-:Y:S06]  /*170d0*/  HMMA.16816.F32 R160, R12.reuse, R16, R160 ;  /* 0x000000100ca0723c */ /* 0x040fec00000018a0 */
[----:B------:R-:W-:Y:S01]  /*170e0*/  MUFU.EX2 R36, R36 ;  /* 0x0000002400247308 */ /* 0x000fe20000000800 */
[----:B------:R-:W-:Y:S01]  /*170f0*/  FADD.FTZ R52, R52, R53 ;  /* 0x0000003534347221 */ /* 0x000fe20000010000 */
[----:B------:R-:W-:Y:S08]  /*17100*/  FADD.FTZ R51, R51, R48 ;  /* 0x0000003033337221 */ /* 0x000ff00000010000 */
[----:B------:R-:W5:Y:S01]  /*17110*/  MUFU.EX2 R39, R39 ;  /* 0x0000002700277308 */ /* 0x000f620000000800 */
[----:B------:R-:W-:Y:S01]  /*17120*/  FFMA.FTZ R43, R115, UR4, -R130 ;  /* 0x00000004732b7c23 */ /* 0x000fe20008010882 */
[----:B------:R-:W-:Y:S01]  /*17130*/  FADD.FTZ R55, R55, R52 ;  /* 0x0000003437377221 */ /* 0x000fe20000010000 */
[----:B------:R-:W-:Y:S01]  /*17140*/  HMMA.16816.F32 R156, R12, R18, R156 ;  /* 0x000000120c9c723c */ /* 0x000fe2000000189c */
[----:B------:R-:W3:Y:S06]  /*17150*/  LDSM.16.MT88.4 R16, [R154+0x3400] ;  /* 0x003400009a10783b */ /* 0x000eec0000004200 */
[----:B------:R-:W-:Y:S01]  /*17160*/  MUFU.EX2 R40, R40 ;  /* 0x0000002800287308 */ /* 0x000fe20000000800 */
[----:B------:R-:W-:Y:S01]  /*17170*/  FADD.FTZ R54, R54, R51 ;  /* 0x0000003336367221 */ /* 0x000fe20000010000 */
[----:B------:R-:W-:Y:S01]  /*17180*/  FADD.FTZ R58, R58, R55 ;  /* 0x000000373a3a7221 */ /* 0x000fe20000010000 */
[----:B-1----:R-:W-:Y:S07]  /*17190*/  F2FP.F16.F32.PACK_AB R12, R33, R34 ;  /* 0x00000022210c723e */ /* 0x002fee00000000ff */
[----:B------:R-:W1:Y:S01]  /*171a0*/  MUFU.EX2 R43, R43 ;  /* 0x0000002b002b7308 */ /* 0x000e620000000800 */
[----:B------:R-:W-:Y:S01]  /*171b0*/  FADD.FTZ R57, R57, R54 ;  /* 0x0000003639397221 */ /* 0x000fe20000010000 */
[----:B------:R-:W-:Y:S01]  /*171c0*/  FADD.FTZ R61, R61, R58 ;  /* 0x0000003a3d3d7221 */ /* 0x000fe20000010000 */
[----:B--2---:R-:W-:Y:S01]  /*171d0*/  F2FP.F16.F32.PACK_AB R14, R35, R32 ;  /* 0x00000020230e723e */ /* 0x004fe200000000ff */
[--C-:B------:R-:W-:Y:S01]  /*171e0*/  FFMA.FTZ R41, R117, UR4, -R130.reuse ;  /* 0x0000000475297c23 */ /* 0x100fe20008010882 */
[----:B------:R-:W-:Y:S01]  /*171f0*/  FADD.FTZ R56, R56, R57 ;  /* 0x0000003938387221 */ /* 0x000fe20000010000 */
[----:B------:R-:W-:Y:S01]  /*17200*/  FADD.FTZ R60, R60, R61 ;  /* 0x0000003d3c3c7221 */ /* 0x000fe20000010000 */
[----:B----4-:R-:W-:Y:S01]  /*17210*/  F2FP.F16.F32.PACK_AB R13, R37, R38 ;  /* 0x00000026250d723e */ /* 0x010fe200000000ff */
[----:B------:R-:W-:Y:S01]  /*17220*/  FFMA.FTZ R42, R119, UR4, -R130 ;  /* 0x00000004772a7c23 */ /* 0x000fe20008010882 */
[----:B------:R-:W-:Y:S01]  /*17230*/  FADD.FTZ R59, R59, R56 ;  /* 0x000000383b3b7221 */ /* 0x000fe20000010000 */
[----:B------:R-:W-:Y:S01]  /*17240*/  FADD.FTZ R63, R63, R60 ;  /* 0x0000003c3f3f7221 */ /* 0x000fe20000010000 */
[----:B-----5:R-:W-:Y:S01]  /*17250*/  F2FP.F16.F32.PACK_AB R15, R39, R36 ;  /* 0x00000024270f723e */ /* 0x020fe200000000ff */
[----:B------:R-:W-:Y:S01]  /*17260*/  MUFU.EX2 R41, R41 ;  /* 0x0000002900297308 */ /* 0x000fe20000000800 */
[----:B------:R-:W-:Y:S01]  /*17270*/  FADD.FTZ R62, R62, R59 ;  /* 0x0000003b3e3e7221 */ /* 0x000fe20000010000 */
[----:B------:R-:W-:Y:S01]  /*17280*/  FADD.FTZ R68, R68, R63 ;  /* 0x0000003f44447221 */ /* 0x000fe20000010000 */
[----:B------:R-:W-:Y:S07]  /*17290*/  FFMA.FTZ R45, R114, UR4, -R133 ;  /* 0x00000004722d7c23 */ /* 0x000fee0008010885 */
[----:B------:R-:W2:Y:S01]  /*172a0*/  MUFU.EX2 R42, R42 ;  /* 0x0000002a002a7308 */ /* 0x000ea20000000800 */
[----:B------:R-:W-:Y:S01]  /*172b0*/  FADD.FTZ R65, R65, R62 ;  /* 0x0000003e41417221 */ /* 0x000fe20000010000 */
[C---:B---3--:R-:W-:Y:S03]  /*172c0*/  HMMA.16816.F32 R168, R12.reuse, R20, R168 ;  /* 0x000000140ca8723c */ /* 0x048fe600000018a8 */
[----:B------:R-:W-:Y:S01]  /*172d0*/  FADD.FTZ R69, R69, R68 ;  /* 0x0000004445457221 */ /* 0x000fe20000010000 */
[----:B------:R-:W-:Y:S04]  /*172e0*/  FADD.FTZ R64, R64, R65 ;  /* 0x0000004140407221 */ /* 0x000fe80000010000 */
[----:B------:R-:W-:Y:S01]  /*172f0*/  MUFU.EX2 R45, R45 ;  /* 0x0000002d002d7308 */ /* 0x000fe20000000800 */
[----:B------:R-:W-:Y:S01]  /*17300*/  FFMA.FTZ R44, R116, UR4, -R133 ;  /* 0x00000004742c7c23 */ /* 0x000fe20008010885 */
[----:B------:R-:W-:Y:S01]  /*17310*/  FADD.FTZ R70, R70, R69 ;  /* 0x0000004546467221 */ /* 0x000fe20000010000 */
[C---:B------:R-:W-:Y:S01]  /*17320*/  HMMA.16816.F32 R164, R12.reuse, R22, R164 ;  /* 0x000000160ca4723c */ /* 0x040fe200000018a4 */
[----:B------:R-:W3:Y:S02]  /*17330*/  LDSM.16.MT88.4 R20, [R181+0x8800] ;  /* 0x00880000b514783b */ /* 0x000ee40000004200 */
[----:B------:R-:W-:Y:S01]  /*17340*/  FADD.FTZ R67, R67, R64 ;  /* 0x0000004043437221 */ /* 0x000fe20000010000 */
[----:B------:R-:W-:Y:S01]  /*17350*/  FADD.FTZ R71, R71, R70 ;  /* 0x0000004647477221 */ /* 0x000fe20000010000 */
[--C-:B------:R-:W-:Y:S01]  /*17360*/  FFMA.FTZ R46, R118, UR4, -R133.reuse ;  /* 0x00000004762e7c23 */ /* 0x100fe20008010885 */
[----:B------:R-:W-:Y:S01]  /*17370*/  FFMA.FTZ R47, R120, UR4, -R133 ;  /* 0x00000004782f7c23 */ /* 0x000fe20008010885 */
[----:B------:R-:W-:Y:S01]  /*17380*/  FADD.FTZ R66, R66, R67 ;  /* 0x0000004342427221 */ /* 0x000fe20000010000 */
[----:B------:R-:W-:Y:S01]  /*17390*/  FADD.FTZ R74, R74, R71 ;  /* 0x000000474a4a7221 */ /* 0x000fe20000010000 */
[C---:B------:R-:W-:Y:S01]  /*173a0*/  HMMA.16816.F32 R160, R12.reuse, R16, R160 ;  /* 0x000000100ca0723c */ /* 0x040fe200000018a0 */
[----:B------:R-:W4:Y:S02]  /*173b0*/  MUFU.EX2 R44, R44 ;  /* 0x0000002c002c7308 */ /* 0x000f240000000800 */
[----:B------:R-:W-:Y:S01]  /*173c0*/  FADD.FTZ R73, R73, R66 ;  /* 0x0000004249497221 */ /* 0x000fe20000010000 */
[----:B------:R-:W-:Y:S07]  /*173d0*/  FADD.FTZ R77, R77, R74 ;  /* 0x0000004a4d4d7221 */ /* 0x000fee0000010000 */
[----:B------:R-:W-:Y:S01]  /*173e0*/  MUFU.EX2 R46, R46 ;  /* 0x0000002e002e7308 */ /* 0x000fe20000000800 */
[----:B-1----:R-:W-:Y:S01]  /*173f0*/  F2FP.F16.F32.PACK_AB R16, R43, R40 ;  /* 0x000000282b10723e */ /* 0x002fe200000000ff */
[----:B------:R-:W-:Y:S01]  /*17400*/  FADD.FTZ R72, R72, R73 ;  /* 0x0000004948487221 */ /* 0x000fe20000010000 */
[----:B------:R-:W-:Y:S07]  /*17410*/  HMMA.16816.F32 R156, R12, R18, R156 ;  /* 0x000000120c9c723c */ /* 0x000fee000000189c */
[----:B------:R-:W1:Y:S01]  /*17420*/  MUFU.EX2 R47, R47 ;  /* 0x0000002f002f7308 */ /* 0x000e620000000800 */
[----:B------:R-:W5:Y:S01]  /*17430*/  LDSM.16.MT88.4 R12, [R154+0x3800] ;  /* 0x003800009a0c783b */ /* 0x000f620000004200 */
[----:B------:R-:W-:Y:S01]  /*17440*/  FADD.FTZ R76, R76, R77 ;  /* 0x0000004d4c4c7221 */ /* 0x000fe20000010000 */
[----:B------:R-:W-:Y:S01]  /*17450*/  FADD.FTZ R75, R75, R72 ;  /* 0x000000484b4b7221 */ /* 0x000fe20000010000 */
[----:B--2---:R-:W-:Y:S01]  /*17460*/  F2FP.F16.F32.PACK_AB R18, R42, R41 ;  /* 0x000000292a12723e */ /* 0x004fe200000000ff */
[----:B------:R-:W-:Y:S01]  /*17470*/  FFMA.FTZ R48, R121, UR4, -R130 ;  /* 0x0000000479307c23 */ /* 0x000fe20008010882 */
[----:B------:R-:W-:Y:S01]  /*17480*/  FADD.FTZ R79, R79, R76 ;  /* 0x0000004c4f4f7221 */ /* 0x000fe20000010000 */
[----:B------:R-:W-:Y:S01]  /*17490*/  FADD.FTZ R78, R78, R75 ;  /* 0x0000004b4e4e7221 */ /* 0x000fe20000010000 */
[----:B----4-:R-:W-:Y:S01]  /*174a0*/  F2FP.F16.F32.PACK_AB R17, R44, R45 ;  /* 0x0000002d2c11723e */ /* 0x010fe200000000ff */
[----:B------:R-:W-:Y:S01]  /*174b0*/  FFMA.FTZ R49, R123, UR4, -R130 ;  /* 0x000000047b317c23 */ /* 0x000fe20008010882 */
[----:B------:R-:W-:Y:S01]  /*174c0*/  FADD.FTZ R30, R30, R79 ;  /* 0x0000004f1e1e7221 */ /* 0x000fe20000010000 */
[----:B------:R-:W-:Y:S01]  /*174d0*/  FADD.FTZ R29, R29, R78 ;  /* 0x0000004e1d1d7221 */ /* 0x000fe20000010000 */
[----:B------:R-:W-:Y:S01]  /*174e0*/  FFMA.FTZ R50, R122, UR4, -R133 ;  /* 0x000000047a327c23 */ /* 0x000fe20008010885 */
[----:B------:R-:W-:Y:S01]  /*174f0*/  MUFU.EX2 R48, R48 ;  /* 0x0000003000307308 */ /* 0x000fe20000000800 */
[----:B------:R-:W-:Y:S01]  /*17500*/  FADD.FTZ R31, R31, R30 ;  /* 0x0000001e1f1f7221 */ /* 0x000fe20000010000 */
[----:B------:R-:W-:Y:S01]  /*17510*/  FADD.FTZ R28, R28, R29 ;  /* 0x0000001d1c1c7221 */ /* 0x000fe20000010000 */
[----:B-1----:R-:W-:Y:S01]  /*17520*/  F2FP.F16.F32.PACK_AB R19, R47, R46 ;  /* 0x0000002e2f13723e */ /* 0x002fe200000000ff */
[----:B------:R-:W-:Y:S01]  /*17530*/  FFMA.FTZ R130, R127, UR4, -R130 ;  /* 0x000000047f827c23 */ /* 0x000fe20008010882 */
[----:B------:R-:W-:Y:S01]  /*17540*/  FADD.FTZ R80, R80, R31 ;  /* 0x0000001f50507221 */ /* 0x000fe20000010000 */
[----:B------:R-:W-:Y:S01]  /*17550*/  FADD.FTZ R28, R81, R28 ;  /* 0x0000001c511c7221 */ /* 0x000fe20000010000 */
[----:B------:R-:W-:Y:S03]  /*17560*/  FFMA.FTZ R133, R128, UR4, -R133 ;  /* 0x0000000480857c23 */ /* 0x000fe60008010885 */
[----:B------:R-:W1:Y:S01]  /*17570*/  MUFU.EX2 R49, R49 ;  /* 0x0000003100317308 */ /* 0x000e620000000800 */
[----:B------:R-:W-:Y:S01]  /*17580*/  FADD.FTZ R83, R83, R80 ;  /* 0x0000005053537221 */ /* 0x000fe20000010000 */
[C---:B---3--:R-:W-:Y:S08]  /*17590*/  HMMA.16816.F32 R168, R16.reuse, R20, R168 ;  /* 0x0000001410a8723c */ /* 0x048ff000000018a8 */
[----:B------:R-:W-:Y:S01]  /*175a0*/  MUFU.EX2 R130, R130 ;  /* 0x0000008200827308 */ /* 0x000fe20000000800 */
[----:B------:R-:W-:Y:S01]  /*175b0*/  FADD.FTZ R85, R85, R28 ;  /* 0x0000001c55557221 */ /* 0x000fe20000010000 */
[----:B------:R-:W-:Y:S08]  /*175c0*/  FADD.FTZ R86, R86, R83 ;  /* 0x0000005356567221 */ /* 0x000ff00000010000 */
[----:B------:R-:W-:Y:S01]  /*175d0*/  MUFU.EX2 R50, R50 ;  /* 0x0000003200327308 */ /* 0x000fe20000000800 */
[C---:B------:R-:W-:Y:S01]  /*175e0*/  HMMA.16816.F32 R164, R16.reuse, R22, R164 ;  /* 0x0000001610a4723c */ /* 0x040fe200000018a4 */
[----:B------:R-:W2:Y:S02]  /*175f0*/  LDSM.16.MT88.4 R20, [R181+0x8c00] ;  /* 0x008c0000b514783b */ /* 0x000ea40000004200 */
[----:B------:R-:W-:Y:S01]  /*17600*/  FADD.FTZ R85, R82, R85 ;  /* 0x0000005552557221 */ /* 0x000fe20000010000 */
[----:B------:R-:W-:Y:S05]  /*17610*/  FADD.FTZ R86, R89, R86 ;  /* 0x0000005659567221 */ /* 0x000fea0000010000 */
[----:B------:R-:W-:Y:S01]  /*17620*/  MUFU.EX2 R133, R133 ;  /* 0x0000008500857308 */ /* 0x000fe20000000800 */
[----:B------:R-:W-:Y:S01]  /*17630*/  FADD.FTZ R84, R84, R85 ;  /* 0x0000005554547221 */ /* 0x000fe20000010000 */
[----:B------:R-:W-:Y:S01]  /*17640*/  FADD.FTZ R29, R9, R86 ;  /* 0x00000056091d7221 */ /* 0x000fe20000010000 */
[C---:B-----5:R-:W-:Y:S07]  /*17650*/  HMMA.16816.F32 R160, R16.reuse, R12, R160 ;  /* 0x0000000c10a0723c */ /* 0x060fee00000018a0 */
[----:B------:R-:W3:Y:S01]  /*17660*/  MUFU.EX2 R9, R125 ;  /* 0x0000007d00097308 */ /* 0x000ee20000000800 */
[----:B------:R-:W-:Y:S01]  /*17670*/  FADD.FTZ R87, R87, R84 ;  /* 0x0000005457577221 */ /* 0x000fe20000010000 */
[----:B------:R-:W-:Y:S01]  /*17680*/  FADD.FTZ R29, R88, R29 ;  /* 0x0000001d581d7221 */ /* 0x000fe20000010000 */
[----:B-1----:R-:W-:Y:S02]  /*17690*/  F2FP.F16.F32.PACK_AB R12, R49, R48 ;  /* 0x00000030310c723e */ /* 0x002fe400000000ff */
[----:B------:R-:W-:Y:S01]  /*176a0*/  FADD.FTZ R90, R90, R87 ;  /* 0x000000575a5a7221 */ /* 0x000fe20000010000 */
[----:B------:R-:W-:Y:S03]  /*176b0*/  HMMA.16816.F32 R156, R16, R14, R156 ;  /* 0x0000000e109c723c */ /* 0x000fe6000000189c */
[----:B------:R-:W-:Y:S01]  /*176c0*/  FADD.FTZ R24, R24, R29 ;  /* 0x0000001d18187221 */ /* 0x000fe20000010000 */
[----:B------:R-:W-:Y:S02]  /*176d0*/  FADD.FTZ R29, R11, R90 ;  /* 0x0000005a0b1d7221 */ /* 0x000fe40000010000 */
[----:B------:R-:W1:Y:S01]  /*176e0*/  MUFU.EX2 R11, R124 ;  /* 0x0000007c000b7308 */ /* 0x000e620000000800 */
[----:B------:R-:W-:Y:S01]  /*176f0*/  FADD.FTZ R27, R27, R24 ;  /* 0x000000181b1b7221 */ /* 0x000fe20000010000 */
[----:B------:R-:W-:Y:S01]  /*17700*/  FADD.FTZ R24, R10, R29 ;  /* 0x0000001d0a187221 */ /* 0x000fe20000010000 */
[----:B---3--:R-:W-:Y:S01]  /*17710*/  F2FP.F16.F32.PACK_AB R14, R130, R9 ;  /* 0x00000009820e723e */ /* 0x008fe200000000ff */
[----:B------:R3:W4:Y:S01]  /*17720*/  LDSM.16.MT88.4 R28, [R154+0x3c00] ;  /* 0x003c00009a1c783b */ /* 0x0007220000004200 */
[----:B------:R-:W-:Y:S01]  /*17730*/  FADD.FTZ R26, R26, R27 ;  /* 0x0000001b1a1a7221 */ /* 0x000fe20000010000 */
[----:B------:R-:W-:Y:S04]  /*17740*/  FADD.FTZ R25, R25, R24 ;  /* 0x0000001819197221 */ /* 0x000fe80000010000 */
[----:B------:R-:W5:Y:S01]  /*17750*/  MUFU.EX2 R10, R126 ;  /* 0x0000007e000a7308 */ /* 0x000f620000000800 */
        /* <DEDUP_REMOVED lines=8> */
[----:B------:R-:W-:Y:S01]  /*177e0*/  FADD.FTZ R35, R35, R32 ;  /* 0x0000002023237221 */ /* 0x000fe20000010000 */
[----:B-----5:R-:W-:Y:S02]  /*177f0*/  F2FP.F16.F32.PACK_AB R15, R133, R10 ;  /* 0x0000000a850f723e */ /* 0x020fe400000000ff */
[----:B------:R-:W-:Y:S01]  /*17800*/  FADD.FTZ R36, R39, R36 ;  /* 0x0000002427247221 */ /* 0x000fe20000010000 */
[----:B------:R-:W-:Y:S01]  /*17810*/  FADD.FTZ R16, R40, R35 ;  /* 0x0000002328107221 */ /* 0x000fe20000010000 */
[----:B---3--:R-:W-:Y:S02]  /*17820*/  MOV R154, R131 ;  /* 0x00000083009a7202 */ /* 0x008fe40000000f00 */
[----:B------:R-:W-:Y:S01]  /*17830*/  FADD.FTZ R45, R45, R36 ;  /* 0x000000242d2d7221 */ /* 0x000fe20000010000 */
[C---:B--2---:R-:W-:Y:S05]  /*17840*/  HMMA.16816.F32 R168, R12.reuse, R20, R168 ;  /* 0x000000140ca8723c */ /* 0x044fea00000018a8 */
[----:B------:R-:W-:Y:S01]  /*17850*/  FADD.FTZ R16, R43, R16 ;  /* 0x000000102b107221 */ /* 0x000fe20000010000 */
[----:B------:R-:W-:Y:S02]  /*17860*/  FADD.FTZ R45, R44, R45 ;  /* 0x0000002d2c2d7221 */ /* 0x000fe40000010000 */
[C---:B------:R-:W-:Y:S03]  /*17870*/  HMMA.16816.F32 R164, R12.reuse, R22, R164 ;  /* 0x000000160ca4723c */ /* 0x040fe600000018a4 */
[----:B------:R-:W-:Y:S01]  /*17880*/  FADD.FTZ R17, R41, R16 ;  /* 0x0000001029117221 */ /* 0x000fe20000010000 */
[----:B------:R-:W-:Y:S03]  /*17890*/  FADD.FTZ R46, R46, R45 ;  /* 0x0000002d2e2e7221 */ /* 0x000fe60000010000 */
[----:B------:R-:W-:Y:S01]  /*178a0*/  FADD.FTZ R17, R42, R17 ;  /* 0x000000112a117221 */ /* 0x000fe20000010000 */
[C---:B----4-:R-:W-:Y:S03]  /*178b0*/  HMMA.16816.F32 R160, R12.reuse, R28, R160 ;  /* 0x0000001c0ca0723c */ /* 0x050fe600000018a0 */
        /* <DEDUP_REMOVED lines=10> */
[----:B------:R-:W-:Y:S07]  /*17960*/  BRA.U UP0, `(.L_x_2228) ;  /* 0xffffff9d00a47547 */ /* 0x000fee000b83ffff */
.L_x_2224:
[----:B------:R-:W2:Y:S01]  /*17970*/  SHFL.BFLY PT, R0, R151, 0x2, 0x1f ;  /* 0x0c401f0097007f89 */ /* 0x000ea200000e0000 */
[C---:B------:R-:W-:Y:S01]  /*17980*/  SHF.L.U32 R5, R148.reuse, 0x1, RZ ;  /* 0x0000000194057819 */ /* 0x040fe200000006ff */
[----:B------:R-:W3:Y:S01]  /*17990*/  S2UR UR7, SR_CTAID.Y ;  /* 0x00000000000779c3 */ /* 0x000ee20000002600 */
[C---:B------:R-:W-:Y:S01]  /*179a0*/  SHF.L.U32 R4, R148.reuse, 0x4, RZ ;  /* 0x0000000494047819 */ /* 0x040fe200000006ff */
[----:B------:R-:W4:Y:S01]  /*179b0*/  SHFL.BFLY PT, R9, R152, 0x2, 0x1f ;  /* 0x0c401f0098097f89 */ /* 0x000f2200000e0000 */
[----:B------:R-:W-:Y:S01]  /*179c0*/  LOP3.LUT R5, R5, 0x6, RZ, 0xc0, !PT ;  /* 0x0000000605057812 */ /* 0x000fe200078ec0ff */
[----:B------:R-:W3:Y:S01]  /*179d0*/  LDCU.64 UR4, c[0x0][0x430] ;  /* 0x00008600ff0477ac */ /* 0x000ee20008000a00 */
[----:B------:R-:W-:Y:S01]  /*179e0*/  SHF.R.U32.HI R12, RZ, 0x1, R148 ;  /* 0x00000001ff0c7819 */ /* 0x000fe20000011694 */
[----:B------:R-:W-:Y:S01]  /*179f0*/  BSSY.RECONVERGENT B0, `(.L_x_2229) ;  /* 0x000005d000007945 */ /* 0x000fe20003800200 */
[----:B------:R-:W-:Y:S01]  /*17a00*/  LOP3.LUT R4, R5, 0x3e00, R4, 0xf8, !PT ;  /* 0x00003e0005047812 */ /* 0x000fe200078ef804 */
[----:B------:R-:W5:Y:S01]  /*17a10*/  S2UR UR11, SR_CTAID.Z ;  /* 0x00000000000b79c3 */ /* 0x000f620000002700 */
[----:B------:R-:W5:Y:S01]  /*17a20*/  LDCU UR9, c[0x0][0x3e0] ;  /* 0x00007c00ff0977ac */ /* 0x000f620008000800 */
[----:B------:R-:W-:-:S02]  /*17a30*/  LOP3.LUT P2, RZ, R148, 0x3, RZ, 0xc0, !PT ;  /* 0x0000000394ff7812 */ /* 0x000fc4000784c0ff */
[----:B------:R-:W-:Y:S01]  /*17a40*/  LOP3.LUT R4, R4, 0x20, R175, 0xf8, !PT ;  /* 0x0000002004047812 */ /* 0x000fe200078ef8af */
[----:B------:R-:W-:Y:S01]  /*17a50*/  UIADD3 UR10, UPT, UPT, -UR17, URZ, URZ ;  /* 0x000000ff110a7290 */ /* 0x000fe2000fffe1ff */
[----:B------:R-:W-:Y:S02]  /*17a60*/  MOV R17, 0xff800000 ;  /* 0xff80000000117802 */ /* 0x000fe40000000f00 */
[----:B------:R-:W1:Y:S01]  /*17a70*/  S2UR UR8, SR_CTAID.X ;  /* 0x00000000000879c3 */ /* 0x000e620000002500 */
[----:B------:R-:W-:Y:S01]  /*17a80*/  MOV R15, 0xff800000 ;  /* 0xff800000000f7802 */ /* 0x000fe20000000f00 */
[----:B--2---:R-:W-:Y:S01]  /*17a90*/  FADD.FTZ R7, R0, R151 ;  /* 0x0000009700077221 */ /* 0x004fe20000010000 */
[----:B---3--:R-:W-:Y:S01]  /*17aa0*/  UIMAD UR4, UR7, UR4, UR17 ;  /* 0x00000004070472a4 */ /* 0x008fe2000f8e0211 */
[----:B----4-:R-:W-:-:S03]  /*17ab0*/  FADD.FTZ R9, R9, R152 ;  /* 0x0000009809097221 */ /* 0x010fc60000010000 */
[----:B------:R-:W2:Y:S04]  /*17ac0*/  SHFL.BFLY PT, R2, R7, 0x1, 0x1f ;  /* 0x0c201f0007027f89 */ /* 0x000ea800000e0000 */
[----:B------:R-:W3:Y:S01]  /*17ad0*/  SHFL.BFLY PT, R0, R9, 0x1, 0x1f ;  /* 0x0c201f0009007f89 */ /* 0x000ee200000e0000 */
[----:B-----5:R-:W-:-:S04]  /*17ae0*/  UIMAD UR10, UR9, UR10, UR11 ;  /* 0x0000000a090a72a4 */ /* 0x020fc8000f8e020b */
[----:B------:R-:W-:Y:S02]  /*17af0*/  UIMAD UR4, UR4, UR9, UR10 ;  /* 0x00000009040472a4 */ /* 0x000fe4000f8e020a */
[----:B-1----:R-:W-:-:S04]  /*17b00*/  USHF.L.U32 UR7, UR8, 0x6, URZ ;  /* 0x0000000608077899 */ /* 0x002fc800080006ff */
[----:B------:R-:W-:Y:S01]  /*17b10*/  UIMAD UR7, UR4, UR5, UR7 ;  /* 0x00000005040772a4 */ /* 0x000fe2000f8e0207 */
[----:B--2---:R-:W-:Y:S01]  /*17b20*/  FADD.FTZ R2, R7, R2 ;  /* 0x0000000207027221 */ /* 0x004fe20000010000 */
[----:B------:R-:W-:-:S03]  /*17b30*/  LOP3.LUT R7, R174, 0xc0, R175, 0xf8, !PT ;  /* 0x000000c0ae077812 */ /* 0x000fc600078ef8af */
[----:B------:R-:W1:Y:S01]  /*17b40*/  MUFU.RCP R6, R2 ;  /* 0x0000000200067308 */ /* 0x000e620000001000 */
[----:B---3--:R-:W-:Y:S01]  /*17b50*/  FADD.FTZ R0, R9, R0 ;  /* 0x0000000009007221 */ /* 0x008fe20000010000 */
[----:B------:R-:W-:Y:S01]  /*17b60*/  BAR.SYNC.DEFER_BLOCKING 0x0 ;  /* 0x0000000000007b1d */ /* 0x000fe20000010000 */
[----:B------:R-:W-:Y:S02]  /*17b70*/  FSETP.NE.FTZ.AND P1, PT, R2, RZ, PT ;  /* 0x000000ff0200720b */ /* 0x000fe40003f35000 */
[----:B------:R-:W-:Y:S02]  /*17b80*/  LOP3.LUT R4, R4, R7, RZ, 0xfc, !PT ;  /* 0x0000000704047212 */ /* 0x000fe400078efcff */
[----:B------:R-:W-:Y:S01]  /*17b90*/  FSETP.NE.FTZ.AND P0, PT, R0, RZ, PT ;  /* 0x000000ff0000720b */ /* 0x000fe20003f15000 */
[----:B------:R-:W2:Y:S01]  /*17ba0*/  MUFU.RCP R3, R0 ;  /* 0x0000000000037308 */ /* 0x000ea20000001000 */
[----:B------:R-:W-:-:S07]  /*17bb0*/  LEA R4, R4, UR6, 0x2 ;  /* 0x0000000604047c11 */ /* 0x000fce000f8e10ff */
[----:B------:R-:W3:Y:S01]  /*17bc0*/  @P1 LDC R16, c[0x0][0x458] ;  /* 0x00011600ff101b82 */ /* 0x000ee20000000800 */
[----:B------:R-:W4:Y:S01]  /*17bd0*/  @P1 MUFU.LG2 R2, R2 ;  /* 0x0000000200021308 */ /* 0x000f220000000c00 */
[----:B-1----:R-:W-:-:S05]  /*17be0*/  FSEL R5, R6, 1, P1 ;  /* 0x3f80000006057808 */ /* 0x002fca0000800000 */
        /* <DEDUP_REMOVED lines=10> */
[----:B------:R-:W-:Y:S01]  /*17c90*/  LOP3.LUT R175, R175, 0x80, RZ, 0xc0, !PT ;  /* 0x00000080afaf7812 */ /* 0x000fe200078ec0ff */
[----:B------:R-:W1:Y:S01]  /*17ca0*/  @P0 LDC R14, c[0x0][0x458] ;  /* 0x00011600ff0e0b82 */ /* 0x000e620000000800 */
[----:B--2---:R-:W-:Y:S01]  /*17cb0*/  FSEL R3, R3, 1, P0 ;  /* 0x3f80000003037808 */ /* 0x004fe20000000000 */
[C-C-:B------:R-:W-:Y:S01]  /*17cc0*/  IMAD.IADD R8, R4.reuse, 0x1, -R5.reuse ;  /* 0x0000000104087824 */ /* 0x140fe200078e0a05 */
[----:B------:R-:W-:Y:S01]  /*17cd0*/  IADD3 R6, PT, PT, R4, -R175, RZ ;  /* 0x800000af04067210 */ /* 0x000fe20007ffe0ff */
[----:B------:R-:W2:Y:S01]  /*17ce0*/  @P0 MUFU.LG2 R0, R0 ;  /* 0x0000000000000308 */ /* 0x000ea20000000c00 */
        /* <DEDUP_REMOVED lines=10> */
[----:B------:R-:W-:Y:S01]  /*17d90*/  STS.64 [R4+0x400], R170 ;  /* 0x000400aa04007388 */ /* 0x000fe20000000a00 */
[----:B------:R-:W-:Y:S01]  /*17da0*/  SHF.L.U32 R3, R148, 0x2, RZ ;  /* 0x0000000294037819 */ /* 0x000fe200000006ff */
[----:B---3--:R-:W-:-:S02]  /*17db0*/  @P1 FFMA.FTZ R17, R131, R16, R2 ;  /* 0x0000001083111223 */ /* 0x008fc40000010002 */
[----:B------:R-:W-:Y:S01]  /*17dc0*/  STS.64 [R8+0x20], R164 ;  /* 0x000020a408007388 */ /* 0x000fe20000000a00 */
[----:B------:R-:W-:Y:S01]  /*17dd0*/  LOP3.LUT R7, R3, 0xd8, RZ, 0xc0, !PT ;  /* 0x000000d803077812 */ /* 0x000fe200078ec0ff */
[----:B--2---:R-:W-:Y:S02]  /*17de0*/  @P0 FMUL.FTZ R0, R0, 0.69314718246459960938 ;  /* 0x3f31721800000820 */ /* 0x004fe40000410000 */
[----:B------:R-:W-:Y:S01]  /*17df0*/  STS.64 [R8+0x420], R166 ;  /* 0x000420a608007388 */ /* 0x000fe20000000a00 */
[----:B------:R-:W-:Y:S02]  /*17e00*/  LOP3.LUT R10, R7, 0x18, R12, 0x78, !PT ;  /* 0x00000018070a7812 */ /* 0x000fe400078e780c */
[----:B------:R-:W-:Y:S01]  /*17e10*/  LOP3.LUT R12, R12, 0x30, RZ, 0xc0, !PT ;  /* 0x000000300c0c7812 */ /* 0x000fe200078ec0ff */
[----:B------:R-:W-:Y:S01]  /*17e20*/  STS.64 [R6+0x40], R160 ;  /* 0x000040a006007388 */ /* 0x000fe20000000a00 */
[----:B------:R-:W-:Y:S01]  /*17e30*/  LOP3.LUT R10, R10, 0xf24, R3, 0xf8, !PT ;  /* 0x00000f240a0a7812 */ /* 0x000fe200078ef803 */
[----:B-1----:R-:W-:-:S02]  /*17e40*/  @P0 FFMA.FTZ R15, R129, R14, R0 ;  /* 0x0000000e810f0223 */ /* 0x002fc40000010000 */
[----:B------:R-:W-:Y:S01]  /*17e50*/  STS.64 [R6+0x440], R162 ;  /* 0x000440a206007388 */ /* 0x000fe20000000a00 */
[----:B------:R-:W-:Y:S01]  /*17e60*/  LEA R21, R10, UR6, 0x2 ;  /* 0x000000060a157c11 */ /* 0x000fe2000f8e10ff */
[----:B------:R-:W1:Y:S02]  /*17e70*/  LDCU UR6, c[0x0][0x44c] ;  /* 0x00008980ff0677ac */ /* 0x000e640008000800 */
[----:B------:R-:W-:Y:S04]  /*17e80*/  STS.64 [R13+0x60], R156 ;  /* 0x0000609c0d007388 */ /* 0x000fe80000000a00 */
[----:B------:R2:W-:Y:S01]  /*17e90*/  STS.64 [R13+0x460], R158 ;  /* 0x0004609e0d007388 */ /* 0x0005e20000000a00 */
[----:B------:R-:W-:Y:S01]  /*17ea0*/  BAR.SYNC.DEFER_BLOCKING 0x0 ;  /* 0x0000000000007b1d */ /* 0x000fe20000010000 */
[----:B-1----:R-:W-:Y:S01]  /*17eb0*/  UIMAD UR6, UR7, UR6, URZ ;  /* 0x00000006070672a4 */ /* 0x002fe2000f8e02ff */
[----:B--2---:R-:W-:-:S04]  /*17ec0*/  SHF.R.U32.HI R13, RZ, 0x2, R148 ;  /* 0x00000002ff0d7819 */ /* 0x004fc80000011694 */
[----:B------:R1:W2:Y:S01]  /*17ed0*/  LDS.128 R8, [R21] ;  /* 0x0000000015087984 */ /* 0x0002a20000000c00 */
[----:B------:R-:W-:-:S03]  /*17ee0*/  LOP3.LUT R12, R12, 0x7, R13, 0xf8, !PT ;  /* 0x000000070c0c7812 */ /* 0x000fc600078ef80d */
[----:B------:R1:W3:Y:S01]  /*17ef0*/  LDS.128 R4, [R21+0x800] ;  /* 0x0008000015047984 */ /* 0x0002e20000000c00 */
[----:B------:R-:W-:Y:S05]  /*17f00*/  @P2 BRA `(.L_x_2230) ;  /* 0x00000000002c2947 */ /* 0x000fea0003800000 */
[----:B------:R-:W4:Y:S01]  /*17f10*/  LDCU.64 UR4, c[0x0][0x428] ;  /* 0x00008500ff0477ac */ /* 0x000f220008000a00 */
[C---:B------:R-:W-:Y:S01]  /*17f20*/  VIADD R13, R12.reuse, 0x8 ;  /* 0x000000080c0d7836 */ /* 0x040fe20000000000 */
[C---:B------:R-:W-:Y:S01]  /*17f30*/  IADD3 R2, P0, PT, R12.reuse, UR7, RZ ;  /* 0x000000070c027c10 */ /* 0x040fe2000ff1e0ff */
[----:B------:R-:W-:Y:S01]  /*17f40*/  IMAD.U32 R0, RZ, RZ, UR7 ;  /* 0x00000007ff007e24 */ /* 0x000fe2000f8e00ff */
[----:B------:R-:W-:Y:S02]  /*17f50*/  ISETP.GE.AND P2, PT, R12, UR25, PT ;  /* 0x000000190c007c0c */ /* 0x000fe4000bf46270 */
[----:B------:R-:W-:Y:S02]  /*17f60*/  ISETP.GE.AND P1, PT, R13, UR25, PT ;  /* 0x000000190d007c0c */ /* 0x000fe4000bf26270 */
[----:B------:R-:W-:Y:S02]  /*17f70*/  LEA.HI.X.SX32 R13, R0, RZ, 0x1, P0 ;  /* 0x000000ff000d7211 */ /* 0x000fe400000f0eff */
[----:B----4-:R-:W-:-:S04]  /*17f80*/  LEA R12, P0, R2, UR4, 0x2 ;  /* 0x00000004020c7c11 */ /* 0x010fc8000f8010ff */
[----:B------:R-:W-:-:S05]  /*17f90*/  LEA.HI.X R13, R2, UR5, R13, 0x2, P0 ;  /* 0x00000005020d7c11 */ /* 0x000fca00080f140d */
[----:B------:R4:W-:Y:S04]  /*17fa0*/  @!P2 STG.E desc[UR14][R12.64], R17 ;  /* 0x000000110c00a986 */ /* 0x0009e8000c10190e */
[----:B------:R4:W-:Y:S02]  /*17fb0*/  @!P1 STG.E desc[UR14][R12.64+0x20], R15 ;  /* 0x0000200f0c009986 */ /* 0x0009e4000c10190e */
.L_x_2230:
[----:B------:R-:W-:Y:S05]  /*17fc0*/  BSYNC.RECONVERGENT B0 ;  /* 0x0000000000007941 */ /* 0x000fea0003800200 */
.L_x_2229:
[----:B----4-:R-:W4:Y:S01]  /*17fd0*/  LDS.128 R16, [R21+0x1000] ;  /* 0x0010000015107984 */ /* 0x010f220000000c00 */
[----:B------:R-:W5:Y:S01]  /*17fe0*/  LDCU UR8, c[0x0][0x440] ;  /* 0x00008800ff0877ac */ /* 0x000f620008000800 */
[C---:B------:R-:W-:Y:S02]  /*17ff0*/  LOP3.LUT R0, R3.reuse, 0x1c, RZ, 0xc0, !PT ;  /* 0x0000001c03007812 */ /* 0x040fe400078ec0ff */
[----:B------:R1:W1:Y:S01]  /*18000*/  LDS.128 R12, [R21+0x1800] ;  /* 0x00180000150c7984 */ /* 0x0002620000000c00 */
[----:B------:R-:W2:Y:S01]  /*18010*/  LDCU.64 UR4, c[0x0][0x3f8] ;  /* 0x00007f00ff0477ac */ /* 0x000ea20008000a00 */
[----:B------:R-:W-:Y:S02]  /*18020*/  LOP3.LUT R20, R3, 0xfe0, RZ, 0xc0, !PT ;  /* 0x00000fe003147812 */ /* 0x000fe400078ec0ff */
[----:B------:R-:W-:Y:S02]  /*18030*/  SHF.R.U32.HI R148, RZ, 0x3, R148 ;  /* 0x00000003ff947819 */ /* 0x000fe40000011694 */
[----:B------:R-:W-:-:S03]  /*18040*/  LOP3.LUT R20, R20, 0x1c, R3, 0xf8, !PT ;  /* 0x0000001c14147812 */ /* 0x000fc600078ef803 */
[----:B------:R-:W-:Y:S01]  /*18050*/  VIADD R3, R148, 0x10 ;  /* 0x0000001094037836 */ /* 0x000fe20000000000 */
[----:B------:R-:W-:Y:S01]  /*18060*/  IADD3 R20, P1, PT, R20, UR6, RZ ;  /* 0x0000000614147c10 */ /* 0x000fe2000ff3e0ff */
[----:B------:R-:W-:Y:S01]  /*18070*/  VIADD R2, R148, 0x20 ;  /* 0x0000002094027836 */ /* 0x000fe20000000000 */
[----:B-----5:R-:W-:Y:S01]  /*18080*/  ISETP.GE.AND P0, PT, R0, UR8, PT ;  /* 0x0000000800007c0c */ /* 0x020fe2000bf06270 */
[----:B------:R-:W-:-:S03]  /*18090*/  IMAD.U32 R0, RZ, RZ, UR6 ;  /* 0x00000006ff007e24 */ /* 0x000fc6000f8e00ff */
[C---:B------:R-:W-:Y:S01]  /*180a0*/  ISETP.GE.OR P4, PT, R148.reuse, UR25, P0 ;  /* 0x0000001994007c0c */ /* 0x040fe20008786670 */
[----:B------:R-:W-:Y:S01]  /*180b0*/  VIADD R148, R148, 0x30 ;  /* 0x0000003094947836 */ /* 0x000fe20000000000 */
[----:B------:R-:W-:Y:S02]  /*180c0*/  ISETP.GE.OR P3, PT, R3, UR25, P0 ;  /* 0x0000001903007c0c */ /* 0x000fe40008766670 */
[----:B------:R-:W-:Y:S02]  /*180d0*/  ISETP.GE.OR P2, PT, R2, UR25, P0 ;  /* 0x0000001902007c0c */ /* 0x000fe40008746670 */
[----:B------:R-:W-:Y:S02]  /*180e0*/  ISETP.GE.OR P0, PT, R148, UR25, P0 ;  /* 0x0000001994007c0c */ /* 0x000fe40008706670 */
[----:B------:R-:W-:Y:S02]  /*180f0*/  LEA.HI.X.SX32 R3, R0, RZ, 0x1, P1 ;  /* 0x000000ff00037211 */ /* 0x000fe400008f0eff */
        /* <DEDUP_REMOVED lines=8> */
.L_x_2231:
        /* <DEDUP_REMOVED lines=16> */
.L_x_4897:


//--------------------- .text._ZN5flash24flash_fwd_splitkv_kernelI23Flash_fwd_kernel_traitsILi32ELi64ELi256ELi4ELb0ELb0EN7cutlass6half_tE19Flash_kernel_traitsILi32ELi64ELi256ELi4ES3_EELb1ELb0ELb0ELb0ELb1ELb0ELb1ELb1EEEvNS_16Flash_fwd_paramsE --------------------------
	.section	.text._ZN5flash24flash_fwd_splitkv_kernelI23Flash_fwd_kernel_traitsILi32ELi64ELi256ELi4ELb0ELb0EN7cutlass6half_tE19Flash_kernel_traitsILi32ELi64ELi256ELi4ES3_EELb1ELb0ELb0ELb0ELb1ELb0ELb1ELb1EEEvNS_16Flash_fwd_paramsE,"ax",@progbits
	.align	128
        .global         _ZN5flash24flash_fwd_splitkv_kernelI23Flash_fwd_kernel_traitsILi32ELi64ELi256ELi4ELb0ELb0EN7cutlass6half_tE19Flash_kernel_traitsILi32ELi64ELi256ELi4ES3_EELb1ELb0ELb0ELb0ELb1ELb0ELb1ELb1EEEvNS_16Flash_fwd_paramsE
        .type           _ZN5flash24flash_fwd_splitkv_kernelI23Flash_fwd_kernel_traitsILi32ELi64ELi256ELi4ELb0ELb0EN7cutlass6half_tE19Flash_kernel_traitsILi32ELi64ELi256ELi4ES3_EELb1ELb0ELb0ELb0ELb1ELb0ELb1ELb1EEEvNS_16Flash_fwd_paramsE,@function
        .size           _ZN5flash24flash_fwd_splitkv_kernelI23Flash_fwd_kernel_traitsILi32ELi64ELi256ELi4ELb0ELb0EN7cutlass6half_tE19Flash_kernel_traitsILi32ELi64ELi256ELi4ES3_EELb1ELb0ELb0ELb0ELb1ELb0ELb1ELb1EEEvNS_16Flash_fwd_paramsE,(.L_x_4898 - _ZN5flash24flash_fwd_splitkv_kernelI23Flash_fwd_kernel_traitsILi32ELi64ELi256ELi4ELb0ELb0EN7cutlass6half_tE19Flash_kernel_traitsILi32ELi64ELi256ELi4ES3_EELb1ELb0ELb0ELb0ELb1ELb0ELb1ELb1EEEvNS_16Flash_fwd_paramsE)
        .other          _ZN5flash24flash_fwd_splitkv_kernelI23Flash_fwd_kernel_traitsILi32ELi64ELi256ELi4ELb0ELb0EN7cutlass6half_tE19Flash_kernel_traitsILi32ELi64ELi256ELi4ES3_EELb1ELb0ELb0ELb0ELb1ELb0ELb1ELb1EEEvNS_16Flash_fwd_paramsE,@"STO_CUDA_ENTRY STV_DEFAULT"
_ZN5flash24flash_fwd_splitkv_kernelI23Flash_fwd_kernel_traitsILi32ELi64ELi256ELi4ELb0ELb0EN7cutlass6half_tE19Flash_kernel_traitsILi32ELi64ELi256ELi4ES3_EELb1ELb0ELb0ELb0ELb1ELb0ELb1ELb1EEEvNS_16Flash_fwd_paramsE:
.text._ZN5flash24flash_fwd_splitkv_kernelI23Flash_fwd_kernel_traitsILi32ELi64ELi256ELi4ELb0ELb0EN7cutlass6half_tE19Flash_kernel_traitsILi32ELi64ELi256ELi4ES3_EELb1ELb0ELb0ELb0ELb1ELb0ELb1ELb1EEEvNS_16Flash_fwd_paramsE:
[----:B------:R-:W-:Y:S08]  /*0000*/  LDC R1, c[0x0][0x37c] ;  /* 0x0000df00ff017b82 */ /* 0x000ff00000000800 */
[----:B------:R-:W1:Y:S01]  /*0010*/  LDC R5, c[0x0][0x3e0] ;  /* 0x0000f800ff057b82 */ /* 0x000e620000000800 */
[----:B------:R-:W2:Y:S01]  /*0020*/  LDCU.64 UR8, c[0x0][0x460] ;  /* 0x00008c00ff0877ac */ /* 0x000ea20008000a00 */
[----:B------:R-:W-:Y:S01]  /*0030*/  IMAD.MOV.U32 R11, RZ, RZ, -0x1 ;  /* 0xffffffffff0b7424 */ /* 0x000fe200078e00ff */
[----:B------:R-:W3:Y:S05]  /*0040*/  LDCU.64 UR4, c[0x0][0x470] ;  /* 0x00008e00ff0477ac */ /* 0x000eea0008000a00 */
[----:B------:R-:W4:Y:S01]  /*0050*/  S2UR UR10, SR_CTAID.Z ;  /* 0x00000000000a79c3 */ /* 0x000f220000002700 */
[----:B------:R-:W3:Y:S01]  /*0060*/  LDCU.64 UR6, c[0x0][0x358] ;  /* 0x00006b00ff0677ac */ /* 0x000ee20008000a00 */
[----:B--2---:R-:W-:-:S04]  /*0070*/  ISETP.NE.U32.AND P1, PT, RZ, UR8, PT ;  /* 0x00000008ff007c0c */ /* 0x004fc8000bf25070 */
[----:B------:R-:W-:Y:S01]  /*0080*/  ISETP.NE.AND.EX P1, PT, RZ, UR9, PT, P1 ;  /* 0x00000009ff007c0c */ /* 0x000fe2000bf25310 */
        /* <DEDUP_REMOVED lines=10> */
[----:B----4-:R-:W-:-:S04]  /*0130*/  IMAD.HI.U32 R217, R7, UR10, RZ ;  /* 0x0000000a07d97c27 */ /* 0x010fc8000f8e00ff */
[----:B------:R-:W-:Y:S01]  /*0140*/  IMAD.MOV R0, RZ, RZ, -R217 ;  /* 0x000000ffff007224 */ /* 0x000fe200078e0ad9 */
[----:B------:R-:W2:Y:S03]  /*0150*/  LDC.64 R6, c[0x0][0x460] ;  /* 0x00011800ff067b82 */ /* 0x000ea60000000a00 */
[----:B------:R-:W-:-:S05]  /*0160*/  IMAD R0, R5, R0, UR10 ;  /* 0x0000000a05007e24 */ /* 0x000fca000f8e0200 */
[----:B------:R-:W-:-:S13]  /*0170*/  ISETP.GE.U32.AND P0, PT, R0, R5, PT ;  /* 0x000000050000720c */ /* 0x000fda0003f06070 */
[----:B------:R-:W-:Y:S02]  /*0180*/  @P0 IMAD.IADD R0, R0, 0x1, -R5 ;  /* 0x0000000100000824 */ /* 0x000fe400078e0a05 */
[----:B------:R-:W-:Y:S01]  /*0190*/  @P0 VIADD R217, R217, 0x1 ;  /* 0x00000001d9d90836 */ /* 0x000fe20000000000 */
[----:B------:R-:W-:Y:S02]  /*01a0*/  ISETP.NE.U32.AND P0, PT, RZ, UR8, PT ;  /* 0x00000008ff007c0c */ /* 0x000fe4000bf05070 */
[----:B------:R-:W-:Y:S02]  /*01b0*/  ISETP.GE.U32.AND P2, PT, R0, R5, PT ;  /* 0x000000050000720c */ /* 0x000fe40003f46070 */
[----:B------:R-:W-:Y:S02]  /*01c0*/  ISETP.NE.AND.EX P3, PT, RZ, UR9, PT, P0 ;  /* 0x00000009ff007c0c */ /* 0x000fe4000bf65300 */
[----:B-1----:R-:W-:-:S09]  /*01d0*/  ISETP.NE.U32.AND P0, PT, R2, RZ, PT ;  /* 0x000000ff0200720c */ /* 0x002fd20003f05070 */
[----:B------:R-:W-:Y:S01]  /*01e0*/  @P2 VIADD R217, R217, 0x1 ;  /* 0x00000001d9d92836 */ /* 0x000fe20000000000 */
[----:B------:R-:W-:Y:S02]  /*01f0*/  ISETP.NE.AND.EX P2, PT, R3, RZ, PT, P0 ;  /* 0x000000ff0300720c */ /* 0x000fe40003f45300 */
[----:B------:R-:W-:Y:S02]  /*0200*/  @!P4 LOP3.LUT R217, RZ, R5, RZ, 0x33, !PT ;  /* 0x00000005ffd9c212 */ /* 0x000fe400078e33ff */
[----:B---3--:R-:W-:-:S03]  /*0210*/  ISETP.NE.U32.AND P0, PT, RZ, UR4, PT ;  /* 0x00000004ff007c0c */ /* 0x008fc6000bf05070 */
[----:B--2---:R-:W-:Y:S01]  /*0220*/  IMAD.WIDE.U32 R12, R217, 0x4, R6 ;  /* 0x00000004d90c7825 */ /* 0x004fe200078e0006 */
[----:B------:R-:W-:-:S03]  /*0230*/  ISETP.NE.AND.EX P5, PT, RZ, UR5, PT, P0 ;  /* 0x00000005ff007c0c */ /* 0x000fc6000bfa5300 */
[----:B------:R-:W-:Y:S01]  /*0240*/  IMAD.SHL.U32 R9, R217, 0x4, RZ ;  /* 0x00000004d9097824 */ /* 0x000fe200078e00ff */
[----:B------:R-:W2:Y:S01]  /*0250*/  @P1 LDG.E R11, desc[UR6][R12.64] ;  /* 0x000000060c0b1981 */ /* 0x000ea2000c1e1900 */
[----:B------:R-:W-:-:S03]  /*0260*/  SHF.R.U32.HI R4, RZ, 0x1e, R217 ;  /* 0x0000001eff047819 */ /* 0x000fc600000116d9 */
[C---:B------:R-:W-:Y:S01]  /*0270*/  @P2 IADD3 R14, P0, PT, R9.reuse, R2, RZ ;  /* 0x00000002090e2210 */ /* 0x040fe20007f1e0ff */
[----:B------:R1:W2:Y:S01]  /*0280*/  @P3 LDG.E R6, desc[UR6][R12.64+0x4] ;  /* 0x000004060c063981 */ /* 0x0002a2000c1e1900 */
[----:B------:R-:W-:Y:S01]  /*0290*/  IADD3 R126, P1, PT, R9, UR4, RZ ;  /* 0x00000004097e7c10 */ /* 0x000fe2000ff3e0ff */
[----:B------:R-:W-:Y:S02]  /*02a0*/  IMAD.MOV.U32 R0, RZ, RZ, RZ ;  /* 0x000000ffff007224 */ /* 0x000fe400078e00ff */
[C---:B------:R-:W-:Y:S01]  /*02b0*/  @P2 IMAD.X R15, R4.reuse, 0x1, R3, P0 ;  /* 0x00000001040f2824 */ /* 0x040fe200000e0603 */
[----:B------:R-:W-:Y:S01]  /*02c0*/  IADD3.X R127, PT, PT, R4, UR5, RZ, P1, !PT ;  /* 0x00000005047f7c10 */ /* 0x000fe20008ffe4ff */
[----:B------:R-:W3:Y:S03]  /*02d0*/  LDC.64 R2, c[0x0][0x468] ;  /* 0x00011a00ff027b82 */ /* 0x000ee60000000a00 */
[----:B------:R4:W5:Y:S04]  /*02e0*/  @P2 LDG.E R61, desc[UR6][R14.64] ;  /* 0x000000060e3d2981 */ /* 0x000968000c1e1900 */
[----:B------:R4:W5:Y:S01]  /*02f0*/  @P5 LDG.E R0, desc[UR6][R126.64] ;  /* 0x000000067e005981 */ /* 0x000962000c1e1900 */
[----:B------:R-:W1:Y:S01]  /*0300*/  LDCU.U8 UR4, c[0x0][0x532] ;  /* 0x0000a640ff0477ac */ /* 0x000e620008000000 */
[----:B------:R-:W4:Y:S01]  /*0310*/  S2R R17, SR_CTAID.X ;  /* 0x0000000000117919 */ /* 0x000f220000002500 */
[----:B------:R-:W2:Y:S01]  /*0320*/  @!P3 LDC R215, c[0x0][0x434] ;  /* 0x00010d00ffd7bb82 */ /* 0x000ea20000000800 */
[----:B------:R-:W-:Y:S01]  /*0330*/  IMAD.MOV.U32 R7, RZ, RZ, -0x1 ;  /* 0xffffffffff077424 */ /* 0x000fe200078e00ff */
[----:B---3--:R-:W-:-:S02]  /*0340*/  ISETP.EQ.U32.AND P0, PT, R2, RZ, PT ;  /* 0x000000ff0200720c */ /* 0x008fc40003f02070 */
[----:B-1----:R-:W-:-:S04]  /*0350*/  ISETP.NE.AND P4, PT, RZ, UR4, PT ;  /* 0x00000004ff007c0c */ /* 0x002fc8000bf85270 */
[----:B------:R-:W-:Y:S02]  /*0360*/  ISETP.EQ.OR.EX P1, PT, R3, RZ, !P4, P0 ;  /* 0x000000ff0300720c */ /* 0x000fe40006722700 */
[----:B------:R-:W-:-:S05]  /*0370*/  IADD3 R12, P0, PT, R9, R2, RZ ;  /* 0x00000002090c7210 */ /* 0x000fca0007f1e0ff */
[----:B------:R-:W-:Y:S01]  /*0380*/  IMAD.X R13, R4, 0x1, R3, P0 ;  /* 0x00000001040d7824 */ /* 0x000fe200000e0603 */
[----:B------:R-:W-:-:S04]  /*0390*/  ISETP.NE.U32.AND P0, PT, R2, RZ, PT ;  /* 0x000000ff0200720c */ /* 0x000fc80003f05070 */
[----:B------:R-:W-:Y:S01]  /*03a0*/  ISETP.NE.AND.EX P0, PT, R3, RZ, PT, P0 ;  /* 0x000000ff0300720c */ /* 0x000fe20003f05300 */
[----:B------:R-:W-:Y:S01]  /*03b0*/  IMAD.MOV R10, RZ, RZ, -R217 ;  /* 0x000000ffff0a7224 */ /* 0x000fe200078e0ad9 */
[----:B------:R1:W5:Y:S01]  /*03c0*/  @!P1 LDG.E R7, desc[UR6][R12.64] ;  /* 0x000000060c079981 */ /* 0x000362000c1e1900 */
[----:B----4-:R-:W-:Y:S02]  /*03d0*/  IMAD.SHL.U32 R214, R17, 0x40, RZ ;  /* 0x0000004011d67824 */ /* 0x010fe400078e00ff */
[----:B------:R-:W-:-:S08]  /*03e0*/  IMAD R10, R5, R10, UR10 ;  /* 0x0000000a050a7e24 */ /* 0x000fd0000f8e020a */
[----:B------:R-:W3:Y:S01]  /*03f0*/  @!P0 LDC R63, c[0x0][0x438] ;  /* 0x00010e00ff3f8b82 */ /* 0x000ee20000000800 */
[----:B--2---:R-:W-:-:S05]  /*0400*/  @P3 IMAD.IADD R215, R6, 0x1, -R11 ;  /* 0x0000000106d73824 */ /* 0x004fca00078e0a0b */
[----:B------:R-:W-:Y:S01]  /*0410*/  ISETP.GT.AND P1, PT, R215, R214, PT ;  /* 0x000000d6d700720c */ /* 0x000fe20003f24270 */
[----:B-1-3--:R-:W-:-:S12]  /*0420*/  @!P0 BRA `(.L_x_2232) ;  /* 0x00000000000c8947 */ /* 0x00afd80003800000 */
[----:B------:R-:W2:Y:S02]  /*0430*/  @P4 LDG.E R2, desc[UR6][R12.64+0x4] ;  /* 0x000004060c024981 */ /* 0x000ea4000c1e1900 */
[----:B--2--5:R-:W-:-:S06]  /*0440*/  @P4 IADD3 R63, PT, PT, R2, -R7, RZ ;  /* 0x80000007023f4210 */ /* 0x024fcc0007ffe0ff */
[----:B------:R1:W5:Y:S02]  /*0450*/  @!P4 LDG.E R63, desc[UR6][R12.64] ;  /* 0x000000060c3fc981 */ /* 0x000364000c1e1900 */
.L_x_2232:
[----:B------:R-:W-:Y:S05]  /*0460*/  @!P1 EXIT ;  /* 0x000000000000994d */ /* 0x000fea0003800000 */
[----:B------:R-:W1:Y:S01]  /*0470*/  LDC R6, c[0x0][0x374] ;  /* 0x0000dd00ff067b82 */ /* 0x000e620000000800 */
[--C-:B-----5:R-:W-:Y:S01]  /*0480*/  IMAD.IADD R63, R63, 0x1, -R0.reuse ;  /* 0x000000013f3f7824 */ /* 0x120fe200078e0a00 */
[----:B------:R-:W2:Y:S01]  /*0490*/  S2R R67, SR_TID.X ;  /* 0x0000000000437919 */ /* 0x000ea20000002100 */
[----:B------:R-:W-:-:S05]  /*04a0*/  @P2 IMAD.IADD R61, R61, 0x1, -R0 ;  /* 0x000000013d3d2824 */ /* 0x000fca00078e0a00 */
[----:B------:R-:W3:Y:S01]  /*04b0*/  LDC R2, c[0x0][0x438] ;  /* 0x00010e00ff027b82 */ /* 0x000ee20000000800 */
[-C--:B-1----:R-:W-:Y:S02]  /*04c0*/  IABS R12, R6.reuse ;  /* 0x00000006000c7213 */ /* 0x082fe40000000000 */
[----:B------:R-:W-:Y:S02]  /*04d0*/  IABS R15, R6 ;  /* 0x00000006000f7213 */ /* 0x000fe40000000000 */
[----:B------:R-:W1:Y:S03]  /*04e0*/  I2F.RP R8, R12 ;  /* 0x0000000c00087306 */ /* 0x000e660000209400 */
[----:B------:R-:W-:Y:S02]  /*04f0*/  IMAD.MOV R15, RZ, RZ, -R15 ;  /* 0x000000ffff0f7224 */ /* 0x000fe400078e0a0f */
[----:B---3--:R-:W-:-:S05]  /*0500*/  VIADD R2, R2, 0xff ;  /* 0x000000ff02027836 */ /* 0x008fca0000000000 */
        /* <DEDUP_REMOVED lines=17> */
[----:B------:R-:W3:Y:S03]  /*0620*/  @!P2 LDC R13, c[0x0][0x43c] ;  /* 0x00010f00ff0dab82 */ /* 0x000ee60000000800 */
[----:B------:R-:W-:Y:S02]  /*0630*/  ISETP.GT.U32.AND P1, PT, R12, R15, PT ;  /* 0x0000000f0c00720c */ /* 0x000fe40003f24070 */
[----:B-1----:R-:W-:Y:S02]  /*0640*/  @!P2 ISETP.NE.U32.AND P0, PT, R2, RZ, PT ;  /* 0x000000ff0200a20c */ /* 0x002fe40003f05070 */
[----:B------:R-:W1:Y:S09]  /*0650*/  S2R R2, SR_CTAID.Y ;  /* 0x0000000000027919 */ /* 0x000e720000002600 */
[----:B------:R-:W-:Y:S01]  /*0660*/  @!P1 IMAD.IADD R15, R15, 0x1, -R12 ;  /* 0x000000010f0f9824 */ /* 0x000fe200078e0a0c */
[----:B------:R-:W-:Y:S01]  /*0670*/  @!P2 ISETP.NE.AND.EX P0, PT, R3, RZ, PT, P0 ;  /* 0x000000ff0300a20c */ /* 0x000fe20003f05300 */
[----:B------:R-:W-:Y:S01]  /*0680*/  @!P1 VIADD R8, R8, 0x1 ;  /* 0x0000000108089836 */ /* 0x000fe20000000000 */
[----:B------:R-:W4:Y:S02]  /*0690*/  LDC R3, c[0x0][0x508] ;  /* 0x00014200ff037b82 */ /* 0x000f240000000800 */
[----:B------:R-:W-:-:S02]  /*06a0*/  ISETP.GE.U32.AND P4, PT, R15, R12, PT ;  /* 0x0000000c0f00720c */ /* 0x000fc40003f86070 */
[----:B---3--:R-:W-:Y:S02]  /*06b0*/  @!P2 SEL R12, R13, RZ, P0 ;  /* 0x000000ff0d0ca207 */ /* 0x008fe40000000000 */
[----:B------:R-:W-:-:S03]  /*06c0*/  ISETP.NE.AND P0, PT, R6, RZ, PT ;  /* 0x000000ff0600720c */ /* 0x000fc60003f05270 */
[----:B------:R-:W-:-:S04]  /*06d0*/  @!P2 IMAD.IADD R61, R63, 0x1, R12 ;  /* 0x000000013f3da824 */ /* 0x000fc800078e020c */
[----:B------:R-:W-:Y:S02]  /*06e0*/  VIADD R12, R61, 0xff ;  /* 0x000000ff3d0c7836 */ /* 0x000fe40000000000 */
[----:B------:R-:W-:-:S03]  /*06f0*/  @P4 VIADD R8, R8, 0x1 ;  /* 0x0000000108084836 */ /* 0x000fc60000000000 */
[----:B------:R-:W-:Y:S01]  /*0700*/  IADD3 R14, PT, PT, R12, R214, -R215 ;  /* 0x000000d60c0e7210 */ /* 0x000fe20007ffe8d7 */
[----:B------:R-:W-:Y:S01]  /*0710*/  @!P3 IMAD.MOV R8, RZ, RZ, -R8 ;  /* 0x000000ffff08b224 */ /* 0x000fe200078e0a08 */
[----:B------:R-:W-:Y:S02]  /*0720*/  SHF.R.S32.HI R13, RZ, 0x1f, R12 ;  /* 0x0000001fff0d7819 */ /* 0x000fe4000001140c */
[----:B------:R-:W-:Y:S02]  /*0730*/  @!P0 LOP3.LUT R8, RZ, R6, RZ, 0x33, !PT ;  /* 0x00000006ff088212 */ /* 0x000fe400078e33ff */
[----:B----4-:R-:W-:Y:S02]  /*0740*/  IADD3 R3, PT, PT, R14, 0x40, R3 ;  /* 0x000000400e037810 */ /* 0x010fe40007ffe003 */
[----:B------:R-:W-:Y:S02]  /*0750*/  LEA.HI R13, R13, R12, RZ, 0x8 ;  /* 0x0000000c0d0d7211 */ /* 0x000fe400078f40ff */
[----:B------:R-:W-:Y:S01]  /*0760*/  SHF.R.S32.HI R6, RZ, 0x1f, R3 ;  /* 0x0000001fff067819 */ /* 0x000fe20000011403 */
[----:B-1----:R-:W-:Y:S01]  /*0770*/  IMAD R213, R8, R2, RZ ;  /* 0x0000000208d57224 */ /* 0x002fe200078e02ff */
[----:B------:R-:W-:-:S02]  /*0780*/  SHF.R.S32.HI R13, RZ, 0x8, R13 ;  /* 0x00000008ff0d7819 */ /* 0x000fc4000001140d */
[----:B------:R-:W-:Y:S02]  /*0790*/  LEA.HI R6, R6, R3, RZ, 0x8 ;  /* 0x0000000306067211 */ /* 0x000fe400078f40ff */
[----:B------:R-:W-:Y:S02]  /*07a0*/  VIADDMNMX R13, R213, R8, R13, PT ;  /* 0x00000008d50d7246 */ /* 0x000fe4000380010d */
[----:B------:R-:W-:-:S04]  /*07b0*/  SHF.R.S32.HI R6, RZ, 0x8, R6 ;  /* 0x00000008ff067819 */ /* 0x000fc80000011406 */
[----:B------:R-:W-:-:S04]  /*07c0*/  VIMNMX R62, PT, PT, R13, R6, PT ;  /* 0x000000060d3e7248 */ /* 0x000fc80003fe0100 */
[----:B------:R-:W-:-:S13]  /*07d0*/  ISETP.GE.AND P0, PT, R213, R62, PT ;  /* 0x0000003ed500720c */ /* 0x000fda0003f06270 */
[----:B--2---:R-:W-:Y:S05]  /*07e0*/  @!P0 BRA `(.L_x_2233) ;  /* 0x0000000000b08947 */ /* 0x004fea0003800000 */
[----:B------:R-:W1:Y:S01]  /*07f0*/  LDC.64 R6, c[0x0][0x430] ;  /* 0x00010c00ff067b82 */ /* 0x000e620000000a00 */
[----:B------:R-:W2:Y:S01]  /*0800*/  LDCU UR4, c[0x0][0x44c] ;  /* 0x00008980ff0477ac */ /* 0x000ea20008000800 */
[----:B------:R-:W-:Y:S01]  /*0810*/  SHF.R.U32.HI R11, RZ, 0x3, R67 ;  /* 0x00000003ff0b7819 */ /* 0x000fe20000011643 */
[----:B------:R-:W3:Y:S04]  /*0820*/  LDCU.64 UR8, c[0x0][0x3f8] ;  /* 0x00007f00ff0877ac */ /* 0x000ee80008000a00 */
[----:B------:R-:W-:Y:S02]  /*0830*/  VIADD R9, R11, 0x10 ;  /* 0x000000100b097836 */ /* 0x000fe40000000000 */
[----:B-1----:R-:W-:-:S04]  /*0840*/  IMAD R6, R2, R6, R217 ;  /* 0x0000000602067224 */ /* 0x002fc800078e02d9 */
[----:B------:R-:W-:Y:S02]  /*0850*/  IMAD R6, R6, R5, R10 ;  /* 0x0000000506067224 */ /* 0x000fe400078e020a */
[----:B------:R-:W-:Y:S02]  /*0860*/  VIADD R5, R11, 0x20 ;  /* 0x000000200b057836 */ /* 0x000fe40000000000 */
[--C-:B------:R-:W-:Y:S02]  /*0870*/  IMAD R7, R6, R7, R214.reuse ;  /* 0x0000000706077224 */ /* 0x100fe400078e02d6 */
[----:B------:R-:W-:Y:S02]  /*0880*/  IMAD.IADD R214, R215, 0x1, -R214 ;  /* 0x00000001d7d67824 */ /* 0x000fe400078e0ad6 */
[----:B--2---:R-:W-:Y:S01]  /*0890*/  IMAD R0, R7, UR4, RZ ;  /* 0x0000000407007c24 */ /* 0x004fe2000f8e02ff */
[----:B------:R-:W1:Y:S02]  /*08a0*/  LDCU.64 UR4, c[0x0][0x428] ;  /* 0x00008500ff0477ac */ /* 0x000e640008000a00 */
[----:B------:R-:W-:Y:S01]  /*08b0*/  ISETP.GE.AND P5, PT, R5, R214, PT ;  /* 0x000000d60500720c */ /* 0x000fe20003fa6270 */
[----:B------:R-:W-:Y:S01]  /*08c0*/  VIADD R5, R11, 0x30 ;  /* 0x000000300b057836 */ /* 0x000fe20000000000 */
[----:B------:R-:W-:-:S02]  /*08d0*/  LEA R3, P0, R67, R0, 0x2 ;  /* 0x0000000043037211 */ /* 0x000fc400078010ff */
[----:B------:R-:W-:Y:S02]  /*08e0*/  LOP3.LUT P1, R67, R67, 0x7, RZ, 0xc0, !PT ;  /* 0x0000000743437812 */ /* 0x000fe4000782c0ff */
[----:B------:R-:W-:Y:S02]  /*08f0*/  LEA.HI.X.SX32 R0, R0, RZ, 0x1, P0 ;  /* 0x000000ff00007211 */ /* 0x000fe400000f0eff */
[----:B---3--:R-:W-:Y:S02]  /*0900*/  LEA R2, P0, R3, UR8, 0x2 ;  /* 0x0000000803027c11 */ /* 0x008fe4000f8010ff */
[-C--:B------:R-:W-:Y:S02]  /*0910*/  ISETP.GE.AND P6, PT, R9, R214.reuse, PT ;  /* 0x000000d60900720c */ /* 0x080fe40003fc6270 */
[----:B------:R-:W-:Y:S02]  /*0920*/  LEA.HI.X R3, R3, UR9, R0, 0x2, P0 ;  /* 0x0000000903037c11 */ /* 0x000fe400080f1400 */
[----:B------:R-:W-:-:S02]  /*0930*/  ISETP.GE.AND P0, PT, R11, R214, PT ;  /* 0x000000d60b00720c */ /* 0x000fc40003f06270 */
[-C--:B------:R-:W-:Y:S01]  /*0940*/  ISETP.GE.OR P3, PT, R11, R214.reuse, P1 ;  /* 0x000000d60b00720c */ /* 0x080fe20000f66670 */
[----:B------:R2:W-:Y:S01]  /*0950*/  @!P5 STG.E.128 desc[UR6][R2.64+0x1000], RZ ;  /* 0x001000ff0200d986 */ /* 0x0005e2000c101d06 */
[C---:B------:R-:W-:Y:S02]  /*0960*/  ISETP.NE.OR P2, PT, R67.reuse, RZ, P6 ;  /* 0x000000ff4300720c */ /* 0x040fe40003745670 */
[----:B------:R-:W-:Y:S02]  /*0970*/  ISETP.NE.OR P1, PT, R67, RZ, P5 ;  /* 0x000000ff4300720c */ /* 0x000fe40002f25670 */
[C---:B------:R-:W-:Y:S01]  /*0980*/  IADD3 R11, P4, PT, R7.reuse, R11, RZ ;  /* 0x0000000b070b7210 */ /* 0x040fe20007f9e0ff */
[----:B------:R2:W-:Y:S03]  /*0990*/  @!P6 STG.E.128 desc[UR6][R2.64+0x800], RZ ;  /* 0x000800ff0200e986 */ /* 0x0005e6000c101d06 */
[----:B------:R-:W-:Y:S01]  /*09a0*/  LEA.HI.X.SX32 R0, R7, RZ, 0x1, P4 ;  /* 0x000000ff07007211 */ /* 0x000fe200020f0eff */
[----:B------:R2:W-:Y:S01]  /*09b0*/  @!P0 STG.E.128 desc[UR6][R2.64], RZ ;  /* 0x000000ff02008986 */ /* 0x0005e2000c101d06 */
[----:B------:R-:W-:Y:S01]  /*09c0*/  ISETP.GE.AND P0, PT, R5, R214, PT ;  /* 0x000000d60500720c */ /* 0x000fe20003f06270 */
[----:B------:R-:W-:Y:S01]  /*09d0*/  @!P3 IMAD.MOV.U32 R5, RZ, RZ, -0x800000 ;  /* 0xff800000ff05b424 */ /* 0x000fe200078e00ff */
[----:B-1----:R-:W-:Y:S01]  /*09e0*/  LEA R6, P4, R11, UR4, 0x2 ;  /* 0x000000040b067c11 */ /* 0x002fe2000f8810ff */
[----:B------:R-:W-:-:S03]  /*09f0*/  @!P2 IMAD.MOV.U32 R4, RZ, RZ, -0x800000 ;  /* 0xff800000ff04a424 */ /* 0x000fc600078e00ff */
[----:B------:R-:W-:Y:S01]  /*0a00*/  LEA.HI.X R7, R11, UR5, R0, 0x2, P4 ;  /* 0x000000050b077c11 */ /* 0x000fe2000a0f1400 */
[----:B------:R-:W-:-:S06]  /*0a10*/  @!P1 IMAD.MOV.U32 R0, RZ, RZ, -0x800000 ;  /* 0xff800000ff009424 */ /* 0x000fcc00078e00ff */
[----:B------:R2:W-:Y:S01]  /*0a20*/  @!P0 STG.E.128 desc[UR6][R2.64+0x1800], RZ ;  /* 0x001800ff02008986 */ /* 0x0005e2000c101d06 */
[----:B------:R-:W-:-:S03]  /*0a30*/  ISETP.NE.OR P0, PT, R67, RZ, P0 ;  /* 0x000000ff4300720c */ /* 0x000fc60000705670 */
[----:B------:R2:W-:Y:S04]  /*0a40*/  @!P2 STG.E desc[UR6][R6.64+0x40], R4 ;  /* 0x000040040600a986 */ /* 0x0005e8000c101906 */
[----:B------:R2:W-:Y:S04]  /*0a50*/  @!P1 STG.E desc[UR6][R6.64+0x80], R0 ;  /* 0x0000800006009986 */ /* 0x0005e8000c101906 */
[----:B------:R2:W-:Y:S02]  /*0a60*/  @!P3 STG.E desc[UR6][R6.64], R5 ;  /* 0x000000050600b986 */ /* 0x0005e4000c101906 */
[----:B------:R-:W-:Y:S05]  /*0a70*/  @P0 EXIT ;  /* 0x000000000000094d */ /* 0x000fea0003800000 */
[----:B--2---:R-:W-:-:S05]  /*0a80*/  MOV R3, 0xff800000 ;  /* 0xff80000000037802 */ /* 0x004fca0000000f00 */
[----:B------:R-:W-:Y:S01]  /*0a90*/  STG.E desc[UR6][R6.64+0xc0], R3 ;  /* 0x0000c00306007986 */ /* 0x000fe2000c101906 */
[----:B------:R-:W-:Y:S05]  /*0aa0*/  EXIT ;  /* 0x000000000000794d */ /* 0x000fea0003800000 */
.L_x_2233:
        /* <DEDUP_REMOVED lines=9> */
.L_x_2234:
[----:B------:R-:W-:-:S04]  /*0b40*/  UISETP.NE.U32.AND UP0, UPT, UR12, URZ, UPT ;  /* 0x000000ff0c00728c */ /* 0x000fc8000bf05070 */
[----:B------:R-:W-:-:S09]  /*0b50*/  UISETP.NE.AND.EX UP0, UPT, UR13, URZ, UPT, UP0 ;  /* 0x000000ff0d00728c */ /* 0x000fd2000bf05300 */
[----:B------:R-:W-:Y:S05]  /*0b60*/  BRA.U !UP0, `(.L_x_2235) ;  /* 0x00000005089c7547 */ /* 0x000fea000b800000 */
[----:B------:R-:W1:Y:S01]  /*0b70*/  LDC R7, c[0x0][0x4f0] ;  /* 0x00013c00ff077b82 */ /* 0x000e620000000800 */
[----:B-----5:R-:W-:Y:S01]  /*0b80*/  LEA R6, R62, 0xffffff00, 0x8 ;  /* 0xffffff003e067811 */ /* 0x020fe200078e40ff */
        /* <DEDUP_REMOVED lines=15> */
[----:B------:R-:W-:-:S05]  /*0c80*/  IMAD.HI.U32 R5, R5, R2, RZ ;  /* 0x0000000205057227 */ /* 0x000fca00078e00ff */
[----:B------:R-:W-:-:S05]  /*0c90*/  IADD3 R0, PT, PT, -R5, RZ, RZ ;  /* 0x000000ff05007210 */ /* 0x000fca0007ffe1ff */
[----:B------:R-:W-:-:S05]  /*0ca0*/  IMAD R0, R3, R0, R2 ;  /* 0x0000000003007224 */ /* 0x000fca00078e0202 */
[----:B------:R-:W-:-:S13]  /*0cb0*/  ISETP.GT.U32.AND P0, PT, R3, R0, PT ;  /* 0x000000000300720c */ /* 0x000fda0003f04070 */
[----:B------:R-:W-:Y:S01]  /*0cc0*/  @!P0 IMAD.IADD R0, R0, 0x1, -R3 ;  /* 0x0000000100008824 */ /* 0x000fe200078e0a03 */
[----:B------:R-:W-:-:S04]  /*0cd0*/  @!P0 IADD3 R5, PT, PT, R5, 0x1, RZ ;  /* 0x0000000105058810 */ /* 0x000fc80007ffe0ff */
[----:B------:R-:W-:Y:S01]  /*0ce0*/  ISETP.GE.U32.AND P1, PT, R0, R3, PT ;  /* 0x000000030000720c */ /* 0x000fe20003f26070 */
[----:B--2---:R-:W-:Y:S01]  /*0cf0*/  IMAD.WIDE.U32 R2, R217, UR4, RZ ;  /* 0x00000004d9027c25 */ /* 0x004fe2000f8e00ff */
[----:B------:R-:W-:-:S03]  /*0d00*/  LOP3.LUT R0, R6, R7, RZ, 0x3c, !PT ;  /* 0x0000000706007212 */ /* 0x000fc600078e3cff */
[----:B------:R-:W-:Y:S01]  /*0d10*/  IMAD R223, R217, UR5, R3 ;  /* 0x00000005d9df7c24 */ /* 0x000fe2000f8e0203 */
[----:B------:R-:W-:Y:S01]  /*0d20*/  ISETP.GE.AND P2, PT, R0, RZ, PT ;  /* 0x000000ff0000720c */ /* 0x000fe20003f46270 */
[----:B------:R-:W1:Y:S01]  /*0d30*/  LDC R3, c[0x0][0x3e8] ;  /* 0x0000fa00ff037b82 */ /* 0x000e620000000800 */
[C---:B------:R-:W-:Y:S01]  /*0d40*/  LEA R222, P0, R2.reuse, UR12, 0x2 ;  /* 0x0000000c02de7c11 */ /* 0x040fe2000f8010ff */
[----:B------:R-:W2:Y:S03]  /*0d50*/  LDCU.64 UR4, c[0x0][0x3a8] ;  /* 0x00007500ff0477ac */ /* 0x000ea60008000a00 */
[----:B------:R-:W-:Y:S01]  /*0d60*/  LEA.HI.X R223, R2, UR13, R223, 0x2, P0 ;  /* 0x0000000d02df7c11 */ /* 0x000fe200080f14df */
[----:B------:R-:W-:-:S06]  /*0d70*/  @P1 VIADD R5, R5, 0x1 ;  /* 0x0000000105051836 */ /* 0x000fcc0000000000 */
[----:B------:R-:W-:Y:S02]  /*0d80*/  @!P2 IADD3 R5, PT, PT, -R5, RZ, RZ ;  /* 0x000000ff0505a210 */ /* 0x000fe40007ffe1ff */
[----:B------:R-:W-:-:S05]  /*0d90*/  @!P3 LOP3.LUT R5, RZ, R7, RZ, 0x33, !PT ;  /* 0x00000007ff05b212 */ /* 0x000fca00078e33ff */
[----:B------:R-:W-:-:S05]  /*0da0*/  IMAD.WIDE R14, R5, 0x4, R222 ;  /* 0x00000004050e7825 */ /* 0x000fca00078e02de */
[----:B------:R-:W3:Y:S01]  /*0db0*/  LDG.E R8, desc[UR6][R14.64] ;  /* 0x000000060e087981 */ /* 0x000ee2000c1e1900 */
[----:B-1----:R-:W-:Y:S01]  /*0dc0*/  IABS R2, R3 ;  /* 0x0000000300027213 */ /* 0x002fe20000000000 */
[----:B------:R-:W-:Y:S01]  /*0dd0*/  IMAD.MOV R5, RZ, RZ, -R5 ;  /* 0x000000ffff057224 */ /* 0x000fe200078e0a05 */
[----:B------:R-:W-:Y:S02]  /*0de0*/  ISETP.NE.AND P2, PT, R3, RZ, PT ;  /* 0x000000ff0300720c */ /* 0x000fe40003f45270 */
[----:B------:R-:W1:Y:S01]  /*0df0*/  I2F.RP R9, R2 ;  /* 0x0000000200097306 */ /* 0x000e620000209400 */
[----:B------:R-:W-:Y:S01]  /*0e00*/  IMAD R6, R7, R5, R6 ;  /* 0x0000000507067224 */ /* 0x000fe200078e0206 */
[----:B----4-:R-:W-:-:S04]  /*0e10*/  MOV R5, UR15 ;  /* 0x0000000f00057c02 */ /* 0x010fc80008000f00 */
[----:B------:R-:W-:Y:S02]  /*0e20*/  SHF.R.S32.HI R7, RZ, 0x1f, R6 ;  /* 0x0000001fff077819 */ /* 0x000fe40000011406 */
[----:B-1----:R-:W1:Y:S02]  /*0e30*/  MUFU.RCP R12, R9 ;  /* 0x00000009000c7308 */ /* 0x002e640000001000 */
[----:B-1----:R-:W-:-:S06]  /*0e40*/  VIADD R12, R12, 0xffffffe ;  /* 0x0ffffffe0c0c7836 */ /* 0x002fcc0000000000 */
[----:B------:R-:W1:Y:S02]  /*0e50*/  F2I.FTZ.U32.TRUNC.NTZ R13, R12 ;  /* 0x0000000c000d7305 */ /* 0x000e64000021f000 */
[----:B-1----:R-:W-:Y:S01]  /*0e60*/  IADD3 R0, PT, PT, RZ, -R13, RZ ;  /* 0x8000000dff007210 */ /* 0x002fe20007ffe0ff */
[----:B------:R-:W-:-:S04]  /*0e70*/  IMAD.MOV.U32 R12, RZ, RZ, RZ ;  /* 0x000000ffff0c7224 */ /* 0x000fc800078e00ff */
[----:B------:R-:W-:Y:S01]  /*0e80*/  IMAD R4, R0, R2, RZ ;  /* 0x0000000200047224 */ /* 0x000fe200078e02ff */
[----:B------:R-:W-:-:S03]  /*0e90*/  IABS R0, R10 ;  /* 0x0000000a00007213 */ /* 0x000fc60000000000 */
[----:B------:R-:W-:Y:S01]  /*0ea0*/  IMAD.HI.U32 R13, R13, R4, R12 ;  /* 0x000000040d0d7227 */ /* 0x000fe200078e000c */
[----:B------:R-:W-:-:S05]  /*0eb0*/  MOV R4, R0 ;  /* 0x0000000000047202 */ /* 0x000fca0000000f00 */
[----:B------:R-:W-:-:S04]  /*0ec0*/  IMAD.HI.U32 R0, R13, R4, RZ ;  /* 0x000000040d007227 */ /* 0x000fc800078e00ff */
[----:B------:R-:W-:-:S04]  /*0ed0*/  IMAD.MOV R9, RZ, RZ, -R0 ;  /* 0x000000ffff097224 */ /* 0x000fc800078e0a00 */
[----:B------:R-:W-:Y:S02]  /*0ee0*/  IMAD R13, R2, R9, R4 ;  /* 0x00000009020d7224 */ /* 0x000fe400078e0204 */
[----:B------:R-:W-:-:S03]  /*0ef0*/  IMAD.U32 R4, RZ, RZ, UR14 ;  /* 0x0000000eff047e24 */ /* 0x000fc6000f8e00ff */
[----:B------:R-:W-:-:S13]  /*0f00*/  ISETP.GT.U32.AND P0, PT, R2, R13, PT ;  /* 0x0000000d0200720c */ /* 0x000fda0003f04070 */
[-C--:B------:R-:W-:Y:S02]  /*0f10*/  @!P0 IADD3 R13, PT, PT, R13, -R2.reuse, RZ ;  /* 0x800000020d0d8210 */ /* 0x080fe40007ffe0ff */
[----:B------:R-:W-:Y:S02]  /*0f20*/  @!P0 IADD3 R0, PT, PT, R0, 0x1, RZ ;  /* 0x0000000100008810 */ /* 0x000fe40007ffe0ff */
[----:B------:R-:W-:Y:S02]  /*0f30*/  ISETP.GE.U32.AND P1, PT, R13, R2, PT ;  /* 0x000000020d00720c */ /* 0x000fe40003f26070 */
[----:B------:R-:W-:-:S04]  /*0f40*/  LOP3.LUT R2, R10, R3, RZ, 0x3c, !PT ;  /* 0x000000030a027212 */ /* 0x000fc800078e3cff */
[----:B------:R-:W-:-:S07]  /*0f50*/  ISETP.GE.AND P3, PT, R2, RZ, PT ;  /* 0x000000ff0200720c */ /* 0x000fce0003f66270 */
[----:B------:R-:W-:Y:S01]  /*0f60*/  @P1 VIADD R0, R0, 0x1 ;  /* 0x0000000100001836 */ /* 0x000fe20000000000 */
        /* <DEDUP_REMOVED lines=10> */
[----:B------:R-:W-:Y:S02]  /*1010*/  MOV R18, R14 ;  /* 0x0000000e00127202 */ /* 0x000fe40000000f00 */
[----:B------:R-:W-:Y:S02]  /*1020*/  IADD3 R13, PT, PT, R9, R12, RZ ;  /* 0x0000000c090d7210 */ /* 0x000fe40007ffe0ff */
[----:B------:R-:W-:Y:S01]  /*1030*/  MOV R9, R0 ;  /* 0x0000000000097202 */ /* 0x000fe20000000f00 */
[----:B------:R-:W-:Y:S01]  /*1040*/  IMAD.WIDE.U32 R18, R6, R4, R18 ;  /* 0x0000000406127225 */ /* 0x000fe200078e0012 */
[----:B------:R-:W-:Y:S02]  /*1050*/  LOP3.LUT R14, RZ, R3, RZ, 0x33, !PT ;  /* 0x00000003ff0e7212 */ /* 0x000fe400078e33ff */
[----:B------:R-:W-:Y:S02]  /*1060*/  @!P3 IADD3 R9, PT, PT, -R9, RZ, RZ ;  /* 0x000000ff0909b210 */ /* 0x000fe40007ffe1ff */
[----:B------:R-:W-:Y:S01]  /*1070*/  MOV R12, R8 ;  /* 0x00000008000c7202 */ /* 0x000fe20000000f00 */
[----:B------:R-:W-:Y:S01]  /*1080*/  IMAD R8, R7, R4, RZ ;  /* 0x0000000407087224 */ /* 0x000fe200078e02ff */
[----:B------:R-:W-:Y:S01]  /*1090*/  SEL R9, R14, R9, !P2 ;  /* 0x000000090e097207 */ /* 0x000fe20005000000 */
[----:B--2---:R-:W-:Y:S01]  /*10a0*/  IMAD.U32 R2, RZ, RZ, UR4 ;  /* 0x00000004ff027e24 */ /* 0x004fe2000f8e00ff */
[----:B------:R-:W-:Y:S01]  /*10b0*/  MOV R3, UR5 ;  /* 0x0000000500037c02 */ /* 0x000fe20008000f00 */
[----:B------:R-:W-:-:S02]  /*10c0*/  IMAD R8, R6, R5, R8 ;  /* 0x0000000506087224 */ /* 0x000fc400078e0208 */
[-C--:B------:R-:W-:Y:S02]  /*10d0*/  IMAD R7, R7, R2.reuse, RZ ;  /* 0x0000000207077224 */ /* 0x080fe400078e02ff */
[----:B------:R-:W-:-:S04]  /*10e0*/  IMAD.WIDE.U32 R12, R6, R2, R12 ;  /* 0x00000002060c7225 */ /* 0x000fc800078e000c */
[----:B------:R-:W-:Y:S01]  /*10f0*/  IMAD R7, R6, R3, R7 ;  /* 0x0000000306077224 */ /* 0x000fe200078e0207 */
[----:B------:R-:W-:Y:S01]  /*1100*/  SHF.R.S32.HI R6, RZ, 0x1f, R9 ;  /* 0x0000001fff067819 */ /* 0x000fe20000011409 */
[----:B------:R-:W-:-:S03]  /*1110*/  IMAD.IADD R19, R19, 0x1, R8 ;  /* 0x0000000113137824 */ /* 0x000fc600078e0208 */
        /* <DEDUP_REMOVED lines=12> */
.L_x_2235:
        /* <DEDUP_REMOVED lines=15> */
.L_x_2237:
[----:B------:R-:W2:Y:S01]  /*12d0*/  LDC.64 R4, c[0x0][0x3b8] ;  /* 0x0000ee00ff047b82 */ /* 0x000ea20000000a00 */
[----:B-1----:R-:W-:-:S05]  /*12e0*/  IADD3 R2, PT, PT, R0, R7, RZ ;  /* 0x0000000700027210 */ /* 0x002fca0007ffe0ff */
[C---:B--2---:R-:W-:Y:S02]  /*12f0*/  IMAD R21, R2.reuse, R5, RZ ;  /* 0x0000000502157224 */ /* 0x044fe400078e02ff */
[----:B------:R-:W-:-:S05]  /*1300*/  IMAD.WIDE.U32 R2, R2, R4, RZ ;  /* 0x0000000402027225 */ /* 0x000fca00078e00ff */
[----:B------:R-:W-:Y:S02]  /*1310*/  IADD3 R21, PT, PT, R3, R21, RZ ;  /* 0x0000001503157210 */ /* 0x000fe40007ffe0ff */
[----:B------:R-:W-:Y:S02]  /*1320*/  MOV R20, R2 ;  /* 0x0000000200147202 */ /* 0x000fe40000000f00 */
.L_x_2238:
        /* <DEDUP_REMOVED lines=14> */
.L_x_2239:
[----:B------:R-:W1:Y:S01]  /*1410*/  LDC.64 R2, c[0x0][0x3c0] ;  /* 0x0000f000ff027b82 */ /* 0x000e620000000a00 */
[----:B------:R-:W-:-:S05]  /*1420*/  IADD3 R0, PT, PT, R0, R7, RZ ;  /* 0x0000000700007210 */ /* 0x000fca0007ffe0ff */
[C---:B-1----:R-:W-:Y:S02]  /*1430*/  IMAD R23, R0.reuse, R3, RZ ;  /* 0x0000000300177224 */ /* 0x042fe400078e02ff */
[----:B-----5:R-:W-:-:S05]  /*1440*/  IMAD.WIDE.U32 R6, R0, R2, RZ ;  /* 0x0000000200067225 */ /* 0x020fca00078e00ff */
[----:B------:R-:W-:Y:S02]  /*1450*/  IADD3 R23, PT, PT, R7, R23, RZ ;  /* 0x0000001707177210 */ /* 0x000fe40007ffe0ff */
[----:B------:R-:W-:-:S07]  /*1460*/  MOV R22, R6 ;  /* 0x0000000600167202 */ /* 0x000fce0000000f00 */
.L_x_2240:
[----:B------:R-:W1:Y:S01]  /*1470*/  LDC R15, c[0x0][0x3e8] ;  /* 0x0000fa00ff0f7b82 */ /* 0x000e620000000800 */
[----:B------:R-:W-:Y:S02]  /*1480*/  MOV R8, RZ ;  /* 0x000000ff00087202 */ /* 0x000fe40000000f00 */
[----:B------:R-:W-:Y:S02]  /*1490*/  CS2R R222, SRZ ;  /* 0x0000000000de7805 */ /* 0x000fe4000001ff00 */
[-C--:B-1----:R-:W-:Y:S02]  /*14a0*/  IABS R6, R15.reuse ;  /* 0x0000000f00067213 */ /* 0x082fe40000000000 */
[----:B------:R-:W-:Y:S02]  /*14b0*/  ISETP.NE.AND P2, PT, R15, RZ, PT ;  /* 0x000000ff0f00720c */ /* 0x000fe40003f45270 */
[----:B------:R-:W1:Y:S01]  /*14c0*/  I2F.RP R12, R6 ;  /* 0x00000006000c7306 */ /* 0x000e620000209400 */
[----:B------:R-:W-:-:S07]  /*14d0*/  LOP3.LUT R14, RZ, R15, RZ, 0x33, !PT ;  /* 0x0000000fff0e7212 */ /* 0x000fce00078e33ff */
[----:B-1----:R-:W1:Y:S02]  /*14e0*/  MUFU.RCP R9, R12 ;  /* 0x0000000c00097308 */ /* 0x002e640000001000 */
[----:B-1----:R-:W-:Y:S02]  /*14f0*/  IADD3 R9, PT, PT, R9, 0xffffffe, RZ ;  /* 0x0ffffffe09097810 */ /* 0x002fe40007ffe0ff */
[----:B------:R-:W-:-:S04]  /*1500*/  LEA R12, R62, 0xffffff00, 0x8 ;  /* 0xffffff003e0c7811 */ /* 0x000fc800078e40ff */
[----:B------:R-:W1:Y:S01]  /*1510*/  F2I.FTZ.U32.TRUNC.NTZ R9, R9 ;  /* 0x0000000900097305 */ /* 0x000e62000021f000 */
[----:B------:R-:W-:Y:S01]  /*1520*/  SHF.R.S32.HI R13, RZ, 0x1f, R12 ;  /* 0x0000001fff0d7819 */ /* 0x000fe2000001140c */
[----:B------:R-:W-:-:S04]  /*1530*/  IMAD.WIDE.U32 R22, R12, R2, R22 ;  /* 0x000000020c167225 */ /* 0x000fc800078e0016 */
[----:B------:R-:W-:-:S04]  /*1540*/  IMAD.WIDE.U32 R20, R12, R4, R20 ;  /* 0x000000040c147225 */ /* 0x000fc800078e0014 */
[----:B-1----:R-:W-:-:S04]  /*1550*/  IMAD.MOV R0, RZ, RZ, -R9 ;  /* 0x000000ffff007224 */ /* 0x002fc800078e0a09 */
[----:B------:R-:W-:Y:S01]  /*1560*/  IMAD R7, R0, R6, RZ ;  /* 0x0000000600077224 */ /* 0x000fe200078e02ff */
[----:B------:R-:W-:-:S03]  /*1570*/  IABS R0, R10 ;  /* 0x0000000a00007213 */ /* 0x000fc60000000000 */
[----:B------:R-:W-:-:S04]  /*1580*/  IMAD.HI.U32 R7, R9, R7, R8 ;  /* 0x0000000709077227 */ /* 0x000fc800078e0008 */
[----:B------:R-:W-:-:S04]  /*1590*/  IMAD.MOV.U32 R8, RZ, RZ, R0 ;  /* 0x000000ffff087224 */ /* 0x000fc800078e0000 */
[----:B------:R-:W-:-:S05]  /*15a0*/  IMAD.HI.U32 R0, R7, R8, RZ ;  /* 0x0000000807007227 */ /* 0x000fca00078e00ff */
[----:B------:R-:W-:-:S05]  /*15b0*/  IADD3 R7, PT, PT, -R0, RZ, RZ ;  /* 0x000000ff00077210 */ /* 0x000fca0007ffe1ff */
[C---:B------:R-:W-:Y:S02]  /*15c0*/  IMAD R7, R6.reuse, R7, R8 ;  /* 0x0000000706077224 */ /* 0x040fe400078e0208 */
[----:B------:R-:W1:Y:S03]  /*15d0*/  LDC.64 R8, c[0x0][0x3d8] ;  /* 0x0000f600ff087b82 */ /* 0x000e660000000a00 */
[----:B------:R-:W-:-:S13]  /*15e0*/  ISETP.GT.U32.AND P0, PT, R6, R7, PT ;  /* 0x000000070600720c */ /* 0x000fda0003f04070 */
[----:B------:R-:W-:Y:S01]  /*15f0*/  @!P0 IMAD.IADD R7, R7, 0x1, -R6 ;  /* 0x0000000107078824 */ /* 0x000fe200078e0a06 */
[----:B------:R-:W-:-:S04]  /*1600*/  @!P0 IADD3 R0, PT, PT, R0, 0x1, RZ ;  /* 0x0000000100008810 */ /* 0x000fc80007ffe0ff */
[----:B------:R-:W-:Y:S02]  /*1610*/  ISETP.GE.U32.AND P1, PT, R7, R6, PT ;  /* 0x000000060700720c */ /* 0x000fe40003f26070 */
[----:B------:R-:W-:Y:S01]  /*1620*/  LOP3.LUT R6, R10, R15, RZ, 0x3c, !PT ;  /* 0x0000000f0a067212 */ /* 0x000fe200078e3cff */
[C---:B------:R-:W-:Y:S02]  /*1630*/  IMAD R15, R13.reuse, R2, RZ ;  /* 0x000000020d0f7224 */ /* 0x040fe400078e02ff */
[----:B------:R-:W-:Y:S01]  /*1640*/  IMAD R13, R13, R4, RZ ;  /* 0x000000040d0d7224 */ /* 0x000fe200078e02ff */
[----:B------:R-:W-:Y:S01]  /*1650*/  ISETP.GE.AND P3, PT, R6, RZ, PT ;  /* 0x000000ff0600720c */ /* 0x000fe20003f66270 */
[C---:B------:R-:W-:Y:S01]  /*1660*/  IMAD R15, R12.reuse, R3, R15 ;  /* 0x000000030c0f7224 */ /* 0x040fe200078e020f */
[----:B------:R-:W2:Y:S01]  /*1670*/  LDC.64 R6, c[0x0][0x3d0] ;  /* 0x0000f400ff067b82 */ /* 0x000ea20000000a00 */
[----:B------:R-:W-:-:S03]  /*1680*/  IMAD R13, R12, R5, R13 ;  /* 0x000000050c0d7224 */ /* 0x000fc600078e020d */
[----:B------:R-:W-:Y:S01]  /*1690*/  IADD3 R23, PT, PT, R23, R15, RZ ;  /* 0x0000000f17177210 */ /* 0x000fe20007ffe0ff */
[----:B------:R-:W-:Y:S01]  /*16a0*/  @P1 VIADD R0, R0, 0x1 ;  /* 0x0000000100001836 */ /* 0x000fe20000000000 */
[----:B------:R-:W-:-:S04]  /*16b0*/  IADD3 R21, PT, PT, R21, R13, RZ ;  /* 0x0000000d15157210 */ /* 0x000fc80007ffe0ff */
[----:B------:R-:W-:-:S05]  /*16c0*/  MOV R19, R0 ;  /* 0x0000000000137202 */ /* 0x000fca0000000f00 */
[----:B------:R-:W-:-:S05]  /*16d0*/  @!P3 IMAD.MOV R19, RZ, RZ, -R19 ;  /* 0x000000ffff13b224 */ /* 0x000fca00078e0a13 */
[----:B------:R-:W-:-:S04]  /*16e0*/  SEL R12, R14, R19, !P2 ;  /* 0x000000130e0c7207 */ /* 0x000fc80005000000 */
[----:B------:R-:W-:Y:S01]  /*16f0*/  SHF.R.S32.HI R15, RZ, 0x1f, R12 ;  /* 0x0000001fff0f7819 */ /* 0x000fe2000001140c */
[----:B--2---:R-:W-:-:S04]  /*1700*/  IMAD.WIDE.U32 R20, R12, R6, R20 ;  /* 0x000000060c147225 */ /* 0x004fc800078e0014 */
[C---:B-1----:R-:W-:Y:S01]  /*1710*/  IMAD R13, R15.reuse, R8, RZ ;  /* 0x000000080f0d7224 */ /* 0x042fe200078e02ff */
[----:B------:R-:W-:Y:S01]  /*1720*/  MOV R16, R20 ;  /* 0x0000001400107202 */ /* 0x000fe20000000f00 */
[----:B------:R-:W-:Y:S02]  /*1730*/  IMAD R15, R15, R6, RZ ;  /* 0x000000060f0f7224 */ /* 0x000fe400078e02ff */
[----:B------:R-:W-:-:S04]  /*1740*/  IMAD.WIDE.U32 R18, R12, R8, R22 ;  /* 0x000000080c127225 */ /* 0x000fc800078e0016 */
[C---:B------:R-:W-:Y:S02]  /*1750*/  IMAD R7, R12.reuse, R7, R15 ;  /* 0x000000070c077224 */ /* 0x040fe400078e020f */
[----:B------:R-:W-:-:S03]  /*1760*/  IMAD R9, R12, R9, R13 ;  /* 0x000000090c097224 */ /* 0x000fc600078e020d */
[----:B------:R-:W-:Y:S01]  /*1770*/  IADD3 R13, PT, PT, R21, R7, RZ ;  /* 0x00000007150d7210 */ /* 0x000fe20007ffe0ff */
[----:B------:R-:W-:-:S07]  /*1780*/  IMAD.IADD R8, R19, 0x1, R9 ;  /* 0x0000000113087824 */ /* 0x000fce00078e0209 */
.L_x_2236:
        /* <DEDUP_REMOVED lines=11> */
[----:B------:R-:W-:Y:S01]  /*1840*/  IMAD.SHL.U32 R65, R4, 0x20, RZ ;  /* 0x0000002004417824 */ /* 0x000fe200078e00ff */
[----:B------:R-:W2:Y:S01]  /*1850*/  @!P0 LDC.64 R6, c[0x0][0x398] ;  /* 0x0000e600ff068b82 */ /* 0x000ea20000000a00 */
[----:B------:R-:W-:Y:S01]  /*1860*/  SHF.L.U32 R87, R2, 0x5, RZ ;  /* 0x0000000502577819 */ /* 0x000fe200000006ff */
[----:B------:R-:W-:Y:S01]  /*1870*/  VIADD R64, R62, 0xffffffff ;  /* 0xffffffff3e407836 */ /* 0x000fe20000000000 */
[----:B------:R-:W-:-:S02]  /*1880*/  SHF.L.U64.HI R66, R4, 0x5, R5 ;  /* 0x0000000504427819 */ /* 0x000fc40000010205 */
[----:B------:R-:W-:Y:S02]  /*1890*/  SHF.R.U32.HI R216, RZ, 0x3, R67 ;  /* 0x00000003ffd87819 */ /* 0x000fe40000011643 */
[----:B------:R-:W-:Y:S01]  /*18a0*/  LOP3.LUT R118, R69, 0x20, RZ, 0xc0, !PT ;  /* 0x0000002045767812 */ /* 0x000fe200078ec0ff */
[----:B-1----:R-:W-:-:S04]  /*18b0*/  @P0 IMAD.WIDE.U32 R20, R11, R122, RZ ;  /* 0x0000007a0b140225 */ /* 0x002fc800078e00ff */
[----:B--2---:R-:W-:-:S04]  /*18c0*/  @!P0 IMAD.WIDE.U32 R22, R217, R6, RZ ;  /* 0x00000006d9168225 */ /* 0x004fc800078e00ff */
[----:B------:R-:W-:Y:S01]  /*18d0*/  @!P0 IMAD.MOV.U32 R15, RZ, RZ, R22 ;  /* 0x000000ffff0f8224 */ /* 0x000fe200078e0016 */
[----:B------:R-:W-:Y:S01]  /*18e0*/  @P0 MOV R15, R20 ;  /* 0x00000014000f0202 */ /* 0x000fe20000000f00 */
[----:B------:R-:W-:Y:S01]  /*18f0*/  @!P0 IMAD R6, R217, R7, R23 ;  /* 0x00000007d9068224 */ /* 0x000fe200078e0217 */
[----:B------:R-:W-:Y:S01]  /*1900*/  SHF.R.S32.HI R7, RZ, 0x1f, R10 ;  /* 0x0000001fff077819 */ /* 0x000fe2000001140a */
[----:B------:R-:W-:Y:S01]  /*1910*/  @P0 IMAD R6, R11, R123, R21 ;  /* 0x0000007b0b060224 */ /* 0x000fe200078e0215 */
[C---:B------:R-:W-:Y:S01]  /*1920*/  IADD3 R22, P0, PT, R12.reuse, R15, RZ ;  /* 0x0000000f0c167210 */ /* 0x040fe20007f1e0ff */
[----:B------:R-:W1:Y:S01]  /*1930*/  LDC R11, c[0x0][0x450] ;  /* 0x00011400ff0b7b82 */ /* 0x000e620000000800 */
[C---:B------:R-:W-:Y:S01]  /*1940*/  IADD3 R20, P1, PT, R12.reuse, R16, RZ ;  /* 0x000000100c147210 */ /* 0x040fe20007f3e0ff */
[----:B------:R-:W-:Y:S02]  /*1950*/  IMAD R7, R7, UR4, RZ ;  /* 0x0000000407077c24 */ /* 0x000fe4000f8e02ff */
[----:B------:R-:W-:Y:S01]  /*1960*/  IMAD.X R23, RZ, RZ, R6, P0 ;  /* 0x000000ffff177224 */ /* 0x000fe200000e0606 */
[----:B------:R-:W-:Y:S01]  /*1970*/  IADD3 R24, P0, PT, R12, R18, RZ ;  /* 0x000000120c187210 */ /* 0x000fe20007f1e0ff */
[----:B------:R-:W-:-:S03]  /*1980*/  IMAD.WIDE.U32 R16, R17, 0x40, R124 ;  /* 0x0000004011107825 */ /* 0x000fc600078e007c */
[----:B------:R-:W-:Y:S01]  /*1990*/  IADD3.X R25, PT, PT, RZ, R8, RZ, P0, !PT ;  /* 0x00000008ff197210 */ /* 0x000fe200007fe4ff */
[C---:B------:R-:W-:Y:S02]  /*19a0*/  IMAD R7, R10.reuse, UR5, R7 ;  /* 0x000000050a077c24 */ /* 0x040fe4000f8e0207 */
[----:B------:R-:W-:Y:S01]  /*19b0*/  IMAD.WIDE.U32 R18, R10, UR4, R22 ;  /* 0x000000040a127c25 */ /* 0x000fe2000f8e0016 */
[----:B------:R-:W2:Y:S03]  /*19c0*/  LDCU.64 UR4, c[0x0][0x390] ;  /* 0x00007200ff0477ac */ /* 0x000ea60008000a00 */
[----:B------:R-:W-:Y:S02]  /*19d0*/  IMAD.X R21, RZ, RZ, R13, P1 ;  /* 0x000000ffff157224 */ /* 0x000fe400008e060d */
[----:B------:R-:W-:Y:S02]  /*19e0*/  IMAD R6, R17, R122, RZ ;  /* 0x0000007a11067224 */ /* 0x000fe400078e02ff */
[----:B------:R-:W-:-:S04]  /*19f0*/  IMAD.WIDE.U32 R22, R124, R4, R20 ;  /* 0x000000047c167225 */ /* 0x000fc800078e0014 */
[----:B------:R-:W-:Y:S01]  /*1a00*/  IMAD.IADD R19, R19, 0x1, R7 ;  /* 0x0000000113137824 */ /* 0x000fe200078e0207 */
[----:B-1----:R-:W-:Y:S01]  /*1a10*/  LEA.HI R11, R11, R11, RZ, 0x1 ;  /* 0x0000000b0b0b7211 */ /* 0x002fe200078f08ff */
[----:B------:R-:W-:-:S03]  /*1a20*/  IMAD.WIDE.U32 R20, R124, R2, R24 ;  /* 0x000000027c147225 */ /* 0x000fc600078e0018 */
[----:B------:R-:W-:Y:S01]  /*1a30*/  SHF.R.S32.HI R11, RZ, 0x1, R11 ;  /* 0x00000001ff0b7819 */ /* 0x000fe2000001140b */
[----:B------:R-:W-:Y:S01]  /*1a40*/  IMAD R7, R16, R123, R6 ;  /* 0x0000007b10077224 */ /* 0x000fe200078e0206 */
[----:B------:R-:W-:Y:S01]  /*1a50*/  SHF.R.S32.HI R6, RZ, 0x1f, R63 ;  /* 0x0000001fff067819 */ /* 0x000fe2000001143f */
[----:B------:R-:W-:Y:S01]  /*1a60*/  IMAD R73, R124, R3, R21 ;  /* 0x000000037c497224 */ /* 0x000fe200078e0215 */
[----:B------:R-:W-:Y:S01]  /*1a70*/  SHF.L.U32 R72, R20, 0x1, RZ ;  /* 0x0000000114487819 */ /* 0x000fe200000006ff */
[----:B------:R-:W-:Y:S01]  /*1a80*/  IMAD.SHL.U32 R4, R67, 0x4, RZ ;  /* 0x0000000443047824 */ /* 0x000fe200078e00ff */
[----:B------:R-:W-:Y:S01]  /*1a90*/  LEA.HI R3, R6, R63, RZ, 0x8 ;  /* 0x0000003f06037211 */ /* 0x000fe200078f40ff */
[----:B------:R-:W-:Y:S01]  /*1aa0*/  IMAD R75, R124, R5, R23 ;  /* 0x000000057c4b7224 */ /* 0x000fe200078e0217 */
[----:B------:R-:W-:Y:S01]  /*1ab0*/  SHF.L.U64.HI R73, R20, 0x1, R73 ;  /* 0x0000000114497819 */ /* 0x000fe20000010249 */
[----:B------:R-:W-:Y:S01]  /*1ac0*/  IMAD.SHL.U32 R74, R22, 0x2, RZ ;  /* 0x00000002164a7824 */ /* 0x000fe200078e00ff */
[----:B------:R-:W-:Y:S01]  /*1ad0*/  SHF.R.S32.HI R2, RZ, 0x8, R3 ;  /* 0x00000008ff027819 */ /* 0x000fe20000011403 */
[----:B------:R-:W-:Y:S01]  /*1ae0*/  IMAD.WIDE.U32 R122, R16, R122, R18 ;  /* 0x0000007a107a7225 */ /* 0x000fe200078e0012 */
[----:B--2---:R-:W-:-:S02]  /*1af0*/  IADD3 R72, P0, PT, R72, UR4, RZ ;  /* 0x0000000448487c10 */ /* 0x004fc4000ff1e0ff */
[----:B------:R-:W-:Y:S01]  /*1b00*/  VIMNMX R71, PT, PT, R213, R2, !PT ;  /* 0x00000002d5477248 */ /* 0x000fe20007fe0100 */
[----:B------:R-:W-:Y:S01]  /*1b10*/  IMAD.IADD R70, R123, 0x1, R7 ;  /* 0x000000017b467824 */ /* 0x000fe200078e0207 */
[----:B------:R-:W-:Y:S01]  /*1b20*/  IADD3.X R73, PT, PT, R73, UR5, RZ, P0, !PT ;  /* 0x0000000549497c10 */ /* 0x000fe200087fe4ff */
[----:B------:R-:W-:Y:S01]  /*1b30*/  IMAD.MOV.U32 R220, RZ, RZ, R72 ;  /* 0x000000ffffdc7224 */ /* 0x000fe200078e0048 */
[----:B------:R-:W-:Y:S02]  /*1b40*/  ISETP.GT.AND P0, PT, R62, R71, PT ;  /* 0x000000473e00720c */ /* 0x000fe40003f04270 */
[----:B------:R-:W-:Y:S02]  /*1b50*/  LOP3.LUT R4, R4, 0xc, RZ, 0xc0, !PT ;  /* 0x0000000c04047812 */ /* 0x000fe400078ec0ff */
[----:B------:R-:W-:Y:S02]  /*1b60*/  SHF.L.U64.HI R75, R22, 0x1, R75 ;  /* 0x00000001164b7819 */ /* 0x000fe4000001024b */
[----:B----4-:R-:W-:Y:S01]  /*1b70*/  IADD3 R74, P1, PT, R74, UR8, RZ ;  /* 0x000000084a4a7c10 */ /* 0x010fe2000ff3e0ff */
[----:B------:R-:W-:Y:S01]  /*1b80*/  IMAD R117, R124, R11, R4 ;  /* 0x0000000b7c757224 */ /* 0x000fe200078e0204 */
[----:B------:R-:W-:-:S02]  /*1b90*/  MOV R221, R73 ;  /* 0x0000004900dd7202 */ /* 0x000fc40000000f00 */
[----:B------:R-:W-:Y:S01]  /*1ba0*/  IADD3.X R75, PT, PT, R75, UR9, RZ, P1, !PT ;  /* 0x000000094b4b7c10 */ /* 0x000fe20008ffe4ff */
[--C-:B------:R-:W-:Y:S01]  /*1bb0*/  IMAD.IADD R115, R4, 0x1, R117.reuse ;  /* 0x0000000104737824 */ /* 0x100fe200078e0275 */
[----:B------:R-:W-:Y:S02]  /*1bc0*/  SHF.R.S32.HI R97, RZ, 0x1f, R117 ;  /* 0x0000001fff617819 */ /* 0x000fe40000011475 */
[----:B------:R-:W-:Y:S01]  /*1bd0*/  MOV R218, R74 ;  /* 0x0000004a00da7202 */ /* 0x000fe20000000f00 */
[----:B------:R-:W-:Y:S01]  /*1be0*/  IMAD.MOV.U32 R219, RZ, RZ, R75 ;  /* 0x000000ffffdb7224 */ /* 0x000fe200078e004b */
[----:B------:R-:W-:Y:S01]  /*1bf0*/  SHF.R.S32.HI R96, RZ, 0x1f, R115 ;  /* 0x0000001fff607819 */ /* 0x000fe20000011473 */
[----:B---3--:R-:W-:Y:S06]  /*1c00*/  @!P0 BRA `(.L_x_2241) ;  /* 0x0000006800188947 */ /* 0x008fec0003800000 */
[----:B------:R-:W1:Y:S01]  /*1c10*/  LDC.64 R4, c[0x0][0x4a0] ;  /* 0x00012800ff047b82 */ /* 0x000e620000000a00 */
[----:B------:R-:W2:Y:S01]  /*1c20*/  LDCU.128 UR16, c[0x0][0x4b0] ;  /* 0x00009600ff1077ac */ /* 0x000ea20008000c00 */
[----:B------:R-:W-:Y:S01]  /*1c30*/  IMAD.MOV.U32 R13, RZ, RZ, RZ ;  /* 0x000000ffff0d7224 */ /* 0x000fe200078e00ff */
[----:B------:R-:W-:Y:S01]  /*1c40*/  LEA R116, R62, 0xffffff00, 0x8 ;  /* 0xffffff003e747811 */ /* 0x000fe200078e40ff */
[----:B------:R-:W-:Y:S01]  /*1c50*/  @!P3 IMAD.MOV R0, RZ, RZ, -R0 ;  /* 0x000000ffff00b224 */ /* 0x000fe200078e0a00 */
[----:B------:R-:W3:Y:S01]  /*1c60*/  LDCU.128 UR8, c[0x0][0x490] ;  /* 0x00009200ff0877ac */ /* 0x000ee20008000c00 */
[----:B-----5:R-:W-:Y:S01]  /*1c70*/  LEA R54, R64, R9, 0x8 ;  /* 0x0000000940367211 */ /* 0x020fe200078e40ff */
[C---:B------:R-:W-:Y:S01]  /*1c80*/  IMAD.SHL.U32 R114, R11.reuse, 0x20, RZ ;  /* 0x000000200b727824 */ /* 0x040fe200078e00ff */
[----:B------:R-:W4:Y:S01]  /*1c90*/  LDC.64 R2, c[0x0][0x4a8] ;  /* 0x00012a00ff027b82 */ /* 0x000f220000000a00 */
[----:B------:R-:W4:Y:S01]  /*1ca0*/  LDCU.128 UR12, c[0x0][0x4c0] ;  /* 0x00009800ff0c77ac */ /* 0x000f220008000c00 */
[----:B------:R-:W-:Y:S01]  /*1cb0*/  SHF.R.S32.HI R7, RZ, 0x1f, R116 ;  /* 0x0000001fff077819 */ /* 0x000fe20000011474 */
[----:B------:R-:W-:Y:S01]  /*1cc0*/  IMAD R54, R54, R11, RZ ;  /* 0x0000000b36367224 */ /* 0x000fe200078e02ff */
[----:B------:R-:W-:Y:S01]  /*1cd0*/  SEL R14, R14, R0, !P2 ;  /* 0x000000000e0e7207 */ /* 0x000fe20005000000 */
[----:B------:R-:W4:Y:S01]  /*1ce0*/  LDCU.64 UR4, c[0x0][0x488] ;  /* 0x00009100ff0477ac */ /* 0x000f220008000a00 */
[----:B------:R-:W-:Y:S01]  /*1cf0*/  SHF.R.S32.HI R9, RZ, 0x1f, R63 ;  /* 0x0000001fff097819 */ /* 0x000fe2000001143f */
[C---:B------:R-:W-:Y:S01]  /*1d00*/  IMAD R106, R11.reuse, 0x60, RZ ;  /* 0x000000600b6a7824 */ /* 0x040fe200078e02ff */
[C---:B------:R-:W-:Y:S01]  /*1d10*/  SHF.L.U32 R101, R11.reuse, 0x7, RZ ;  /* 0x000000070b657819 */ /* 0x040fe200000006ff */
[----:B------:R-:W-:Y:S01]  /*1d20*/  UMOV UR21, URZ ;  /* 0x000000ff00157c82 */ /* 0x000fe20008000000 */
[C---:B------:R-:W-:Y:S01]  /*1d30*/  IMAD R105, R11.reuse, 0xa0, RZ ;  /* 0x000000a00b697824 */ /* 0x040fe200078e02ff */
[----:B--2---:R-:W-:Y:S01]  /*1d40*/  USHF.L.U64.HI UR20, UR16, 0x6, UR17 ;  /* 0x0000000610147899 */ /* 0x004fe20008010211 */
[C---:B------:R-:W-:Y:S01]  /*1d50*/  IMAD R104, R11.reuse, 0xc0, RZ ;  /* 0x000000c00b687824 */ /* 0x040fe200078e02ff */
[C---:B------:R-:W-:Y:S01]  /*1d60*/  IADD3 R113, PT, PT, R124.reuse, 0x20, RZ ;  /* 0x000000207c717810 */ /* 0x040fe20007ffe0ff */
[----:B------:R-:W-:Y:S01]  /*1d70*/  IMAD R103, R11, 0xe0, RZ ;  /* 0x000000e00b677824 */ /* 0x000fe200078e02ff */
[----:B------:R-:W-:Y:S01]  /*1d80*/  IADD3 R111, PT, PT, R124, 0x60, RZ ;  /* 0x000000607c6f7810 */ /* 0x000fe20007ffe0ff */
[----:B-1----:R-:W-:Y:S01]  /*1d90*/  IMAD.WIDE.U32 R20, R217, R4, R12 ;  /* 0x00000004d9147225 */ /* 0x002fe200078e000c */
[----:B------:R-:W-:-:S02]  /*1da0*/  IADD3 R4, P0, PT, -R63, R124, RZ ;  /* 0x0000007c3f047210 */ /* 0x000fc40007f1e1ff */
[----:B------:R-:W-:Y:S01]  /*1db0*/  IADD3 R109, PT, PT, R124, 0xa0, RZ ;  /* 0x000000a07c6d7810 */ /* 0x000fe20007ffe0ff */
[----:B------:R-:W-:Y:S01]  /*1dc0*/  IMAD R21, R217, R5, R21 ;  /* 0x00000005d9157224 */ /* 0x000fe200078e0215 */
[----:B------:R-:W-:Y:S01]  /*1dd0*/  IADD3.X R9, PT, PT, RZ, ~R9, RZ, P0, !PT ;  /* 0x80000009ff097210 */ /* 0x000fe200007fe4ff */
[----:B------:R-:W-:Y:S01]  /*1de0*/  IMAD R5, R7, UR16, RZ ;  /* 0x0000001007057c24 */ /* 0x000fe2000f8e02ff */
[----:B------:R-:W-:Y:S01]  /*1df0*/  IADD3 R78, P0, PT, R54, R115, RZ ;  /* 0x00000073364e7210 */ /* 0x000fe20007f1e0ff */
[C---:B---3--:R-:W-:Y:S01]  /*1e00*/  IMAD.WIDE.U32 R16, R217.reuse, UR10, R12 ;  /* 0x0000000ad9107c25 */ /* 0x048fe2000f8e000c */
[C---:B----4-:R-:W-:Y:S02]  /*1e10*/  SHF.L.U32 R84, R2.reuse, 0x8, RZ ;  /* 0x0000000802547819 */ /* 0x050fe400000006ff */
[----:B------:R-:W-:Y:S01]  /*1e20*/  SHF.L.U64.HI R86, R2, 0x5, R3 ;  /* 0x0000000502567819 */ /* 0x000fe20000010203 */
[----:B------:R-:W-:Y:S01]  /*1e30*/  IMAD R0, R116, UR17, R5 ;  /* 0x0000001174007c24 */ /* 0x000fe2000f8e0205 */
[----:B------:R-:W-:Y:S01]  /*1e40*/  SHF.R.S32.HI R5, RZ, 0x1f, R14 ;  /* 0x0000001fff057819 */ /* 0x000fe2000001140e */
[----:B------:R-:W-:Y:S01]  /*1e50*/  IMAD R17, R217, UR11, R17 ;  /* 0x0000000bd9117c24 */ /* 0x000fe2000f8e0211 */
[----:B------:R-:W1:Y:S01]  /*1e60*/  LDCU.64 UR10, c[0x0][0x4d0] ;  /* 0x00009a00ff0a77ac */ /* 0x000e620008000a00 */
[-C--:B------:R-:W-:Y:S01]  /*1e70*/  IMAD R18, R7, R2.reuse, RZ ;  /* 0x0000000207127224 */ /* 0x080fe200078e02ff */
[----:B------:R-:W-:Y:S01]  /*1e80*/  IADD3 R107, PT, PT, R124, 0xe0, RZ ;  /* 0x000000e07c6b7810 */ /* 0x000fe20007ffe0ff */
[----:B------:R-:W-:Y:S01]  /*1e90*/  IMAD.WIDE.U32 R16, R116, R2, R16 ;  /* 0x0000000274107225 */ /* 0x000fe200078e0010 */
[----:B------:R-:W-:-:S02]  /*1ea0*/  SHF.R.S32.HI R95, RZ, 0x1f, R114 ;  /* 0x0000001fff5f7819 */ /* 0x000fc40000011472 */
[----:B------:R-:W-:Y:S01]  /*1eb0*/  SHF.R.S32.HI R93, RZ, 0x1f, R106 ;  /* 0x0000001fff5d7819 */ /* 0x000fe2000001146a */
[C---:B------:R-:W-:Y:S01]  /*1ec0*/  IMAD R18, R116.reuse, R3, R18 ;  /* 0x0000000374127224 */ /* 0x040fe200078e0212 */
[----:B------:R-:W-:Y:S01]  /*1ed0*/  SHF.R.S32.HI R92, RZ, 0x1f, R101 ;  /* 0x0000001fff5c7819 */ /* 0x000fe20000011465 */
[C---:B------:R-:W-:Y:S01]  /*1ee0*/  IMAD R7, R5.reuse, UR12, RZ ;  /* 0x0000000c05077c24 */ /* 0x040fe2000f8e02ff */
[----:B------:R-:W-:Y:S01]  /*1ef0*/  SHF.R.S32.HI R91, RZ, 0x1f, R105 ;  /* 0x0000001fff5b7819 */ /* 0x000fe20000011469 */
[----:B------:R-:W-:Y:S01]  /*1f00*/  IMAD R5, R5, UR18, RZ ;  /* 0x0000001205057c24 */ /* 0x000fe2000f8e02ff */
[----:B------:R-:W-:Y:S01]  /*1f10*/  SHF.R.S32.HI R90, RZ, 0x1f, R104 ;  /* 0x0000001fff5a7819 */ /* 0x000fe20000011468 */
[----:B------:R-:W-:Y:S01]  /*1f20*/  IMAD.IADD R19, R17, 0x1, R18 ;  /* 0x0000000111137824 */ /* 0x000fe200078e0212 */
[----:B------:R-:W-:Y:S01]  /*1f30*/  SHF.R.S32.HI R88, RZ, 0x1f, R103 ;  /* 0x0000001fff587819 */ /* 0x000fe20000011467 */
[----:B------:R-:W-:Y:S02]  /*1f40*/  IMAD.MOV.U32 R18, RZ, RZ, R16 ;  /* 0x000000ffff127224 */ /* 0x000fe400078e0010 */
[----:B------:R-:W-:-:S04]  /*1f50*/  IMAD.WIDE.U32 R20, R116, UR16, R20 ;  /* 0x0000001074147c25 */ /* 0x000fc8000f8e0014 */
[C---:B------:R-:W-:Y:S01]  /*1f60*/  IMAD R16, R14.reuse, UR19, R5 ;  /* 0x000000130e107c24 */ /* 0x040fe2000f8e0205 */
[----:B------:R-:W-:Y:S01]  /*1f70*/  SHF.R.S32.HI R5, RZ, 0x1f, R54 ;  /* 0x0000001fff057819 */ /* 0x000fe20000011436 */
[----:B------:R-:W-:Y:S01]  /*1f80*/  IMAD R6, R14, UR13, R7 ;  /* 0x0000000d0e067c24 */ /* 0x000fe2000f8e0207 */
[----:B------:R-:W-:Y:S01]  /*1f90*/  IADD3 R54, P1, PT, R54, R117, RZ ;  /* 0x0000007536367210 */ /* 0x000fe20007f3e0ff */
[----:B------:R-:W-:Y:S01]  /*1fa0*/  IMAD R77, R9, UR16, RZ ;  /* 0x00000010094d7c24 */ /* 0x000fe2000f8e02ff */
[----:B------:R-:W-:Y:S01]  /*1fb0*/  IADD3 R21, PT, PT, R21, R0, RZ ;  /* 0x0000000015157210 */ /* 0x000fe20007ffe0ff */
[C---:B------:R-:W-:Y:S01]  /*1fc0*/  IMAD.X R79, R5.reuse, 0x1, R96, P0 ;  /* 0x00000001054f7824 */ /* 0x040fe200000e0660 */
[----:B------:R-:W-:Y:S01]  /*1fd0*/  USHF.L.U32 UR19, UR16, 0x8, URZ ;  /* 0x0000000810137899 */ /* 0x000fe200080006ff */
[----:B------:R-:W-:Y:S02]  /*1fe0*/  IMAD.X R5, R5, 0x1, R97, P1 ;  /* 0x0000000105057824 */ /* 0x000fe400008e0661 */
[----:B------:R-:W-:Y:S01]  /*1ff0*/  IMAD.WIDE.U32 R20, R14, UR12, R20 ;  /* 0x0000000c0e147c25 */ /* 0x000fe2000f8e0014 */
[----:B------:R-:W-:Y:S01]  /*2000*/  SHF.L.U64.HI R79, R78, 0x1, R79 ;  /* 0x000000014e4f7819 */ /* 0x000fe2000001024f */
[----:B------:R-:W2:Y:S01]  /*2010*/  LDCU.64 UR12, c[0x0][0x4e0] ;  /* 0x00009c00ff0c77ac */ /* 0x000ea20008000a00 */
[----:B------:R-:W-:Y:S01]  /*2020*/  SHF.L.U64.HI R0, R54, 0x1, R5 ;  /* 0x0000000136007819 */ /* 0x000fe20000010205 */
[----:B------:R-:W-:Y:S01]  /*2030*/  IMAD.WIDE.U32 R14, R14, UR18, R18 ;  /* 0x000000120e0e7c25 */ /* 0x000fe2000f8e0012 */
[----:B------:R-:W-:-:S03]  /*2040*/  USHF.L.U32 UR18, UR16, 0x6, URZ ;  /* 0x0000000610127899 */ /* 0x000fc600080006ff */
[----:B------:R-:W-:Y:S01]  /*2050*/  IMAD.SHL.U32 R54, R54, 0x2, RZ ;  /* 0x0000000236367824 */ /* 0x000fe200078e00ff */
[----:B------:R-:W-:Y:S01]  /*2060*/  IADD3 R17, PT, PT, R15, R16, RZ ;  /* 0x000000100f117210 */ /* 0x000fe20007ffe0ff */
[----:B------:R-:W-:Y:S01]  /*2070*/  IMAD.IADD R7, R21, 0x1, R6 ;  /* 0x0000000115077824 */ /* 0x000fe200078e0206 */
[----:B------:R-:W-:Y:S01]  /*2080*/  MOV R16, R14 ;  /* 0x0000000e00107202 */ /* 0x000fe20000000f00 */
[----:B------:R-:W-:Y:S01]  /*2090*/  IMAD.MOV.U32 R6, RZ, RZ, R20 ;  /* 0x000000ffff067224 */ /* 0x000fe200078e0014 */
[----:B------:R-:W-:Y:S01]  /*20a0*/  IADD3 R14, P0, PT, R54, UR14, RZ ;  /* 0x0000000e360e7c10 */ /* 0x000fe2000ff1e0ff */
[C---:B------:R-:W-:Y:S01]  /*20b0*/  IMAD R77, R4.reuse, UR17, R77 ;  /* 0x00000011044d7c24 */ /* 0x040fe2000f8e024d */
[----:B------:R-:W3:Y:S01]  /*20c0*/  LDCU.U8 UR17, c[0x0][0x533] ;  /* 0x0000a660ff1177ac */ /* 0x000ee20008000000 */
[----:B------:R-:W-:Y:S01]  /*20d0*/  IMAD.WIDE.U32 R6, R4, UR16, R6 ;  /* 0x0000001004067c25 */ /* 0x000fe2000f8e0006 */
[----:B------:R-:W-:Y:S01]  /*20e0*/  IADD3.X R15, PT, PT, R0, UR15, RZ, P0, !PT ;  /* 0x0000000f000f7c10 */ /* 0x000fe200087fe4ff */
[----:B------:R-:W4:Y:S01]  /*20f0*/  LDCU UR16, c[0x0][0x450] ;  /* 0x00008a00ff1077ac */ /* 0x000f220008000800 */
[----:B-1----:R-:W-:Y:S01]  /*2100*/  IADD3 R54, P0, PT, R54, UR10, RZ ;  /* 0x0000000a36367c10 */ /* 0x002fe2000ff1e0ff */
        /* <DEDUP_REMOVED lines=12> */
[----:B------:R-:W-:Y:S01]  /*21d0*/  IADD3 R9, PT, PT, R5, R9, RZ ;  /* 0x0000000905097210 */ /* 0x000fe20007ffe0ff */
[----:B------:R-:W-:Y:S01]  /*21e0*/  IMAD.IADD R77, R7, 0x1, R77 ;  /* 0x00000001074d7824 */ /* 0x000fe200078e024d */
[----:B------:R-:W-:Y:S01]  /*21f0*/  LEA R10, P2, R4, UR4, 0x1 ;  /* 0x00000004040a7c11 */ /* 0x000fe2000f8408ff */
[----:B------:R-:W-:Y:S01]  /*2200*/  IMAD.SHL.U32 R89, R2, 0x20, RZ ;  /* 0x0000002002597824 */ /* 0x000fe200078e00ff */
[----:B------:R-:W-:Y:S01]  /*2210*/  IADD3 R78, P1, PT, R78, UR10, RZ ;  /* 0x0000000a4e4e7c10 */ /* 0x000fe2000ff3e0ff */
[C---:B------:R-:W-:Y:S01]  /*2220*/  VIADD R112, R124.reuse, 0x40 ;  /* 0x000000407c707836 */ /* 0x040fe20000000000 */
[C---:B------:R-:W-:Y:S01]  /*2230*/  SHF.R.S64 R83, R85.reuse, 0x1f, R82 ;  /* 0x0000001f55537819 */ /* 0x040fe20000001052 */
[C---:B------:R-:W-:Y:S01]  /*2240*/  VIADD R110, R124.reuse, 0x80 ;  /* 0x000000807c6e7836 */ /* 0x040fe20000000000 */
[----:B------:R-:W-:Y:S01]  /*2250*/  SHF.R.S64 R85, R85, 0x1f, R84 ;  /* 0x0000001f55557819 */ /* 0x000fe20000001054 */
[----:B------:R-:W-:Y:S01]  /*2260*/  VIADD R108, R124, 0xc0 ;  /* 0x000000c07c6c7836 */ /* 0x000fe20000000000 */
[----:B------:R-:W-:Y:S01]  /*2270*/  SHF.R.S32.HI R94, RZ, 0x1f, R102 ;  /* 0x0000001fff5e7819 */ /* 0x000fe20000011466 */
[C---:B------:R-:W-:Y:S01]  /*2280*/  IMAD R100, R62.reuse, -0x100, R63 ;  /* 0xffffff003e647824 */ /* 0x040fe200078e023f */
[----:B----4-:R-:W-:Y:S01]  /*2290*/  MOV R17, UR16 ;  /* 0x0000001000117c02 */ /* 0x010fe20008000f00 */
[----:B------:R-:W-:Y:S01]  /*22a0*/  IMAD R99, R62, -0x100, R61 ;  /* 0xffffff003e637824 */ /* 0x000fe200078e023d */
[----:B------:R-:W-:Y:S01]  /*22b0*/  SHF.R.S32.HI R82, RZ, 0x1f, R82 ;  /* 0x0000001fff527819 */ /* 0x000fe20000011452 */
[----:B------:R-:W-:Y:S01]  /*22c0*/  IMAD.MOV.U32 R98, RZ, RZ, R62 ;  /* 0x000000ffff627224 */ /* 0x000fe200078e003e */
[----:B------:R-:W-:Y:S01]  /*22d0*/  SHF.R.S32.HI R84, RZ, 0x1f, R84 ;  /* 0x0000001fff547819 */ /* 0x000fe20000011454 */
[----:B------:R-:W1:Y:S01]  /*22e0*/  LDCU.64 UR14, c[0x0][0x3c0] ;  /* 0x00007800ff0e77ac */ /* 0x000e620008000a00 */
[----:B------:R-:W-:-:S02]  /*22f0*/  LEA.HI.X R77, R6, UR9, R77, 0x1, P3 ;  /* 0x00000009064d7c11 */ /* 0x000fc400098f0c4d */
[----:B------:R-:W-:Y:S01]  /*2300*/  LEA.HI.X R9, R4, UR5, R9, 0x1, P2 ;  /* 0x0000000504097c11 */ /* 0x000fe200090f0c09 */
[----:B------:R-:W4:Y:S01]  /*2310*/  LDCU.64 UR4, c[0x0][0x3b8] ;  /* 0x00007700ff0477ac */ /* 0x000f220008000a00 */
[----:B------:R-:W-:Y:S01]  /*2320*/  IADD3.X R79, PT, PT, R79, UR11, RZ, P1, !PT ;  /* 0x0000000b4f4f7c10 */ /* 0x000fe20008ffe4ff */
[----:B------:R-:W1:Y:S01]  /*2330*/  LDCU.128 UR8, c[0x0][0x3a0] ;  /* 0x00007400ff0877ac */ /* 0x000e620008000c00 */
[----:B--23--:R-:W-:-:S11]  /*2340*/  UISETP.NE.AND UP0, UPT, UR17, URZ, UPT ;  /* 0x000000ff1100728c */ /* 0x00cfd6000bf05270 */
.L_x_2279:
[----:B------:R-:W-:Y:S01]  /*2350*/  VIADD R99, R99, 0x100 ;  /* 0x0000010063637836 */ /* 0x000fe20000000000 */
[C---:B------:R-:W-:Y:S01]  /*2360*/  LEA R18, P1, R87.reuse, R72, 0x1 ;  /* 0x0000004857127211 */ /* 0x040fe200078208ff */
        /* <DEDUP_REMOVED lines=10> */
[-C--:B------:R-:W-:Y:S02]  /*2410*/  ISETP.GE.AND P3, PT, R113, R100.reuse, !P0 ;  /* 0x000000647100720c */ /* 0x080fe40004766270 */
[----:B------:R-:W-:Y:S02]  /*2420*/  IADD3 R28, P0, PT, R76, UR18, RZ ;  /* 0x000000124c1c7c10 */ /* 0x000fe4000ff1e0ff */
[----:B------:R-:W-:Y:S02]  /*2430*/  P2R R53, PR, RZ, 0x8 ;  /* 0x00000008ff357803 */ /* 0x000fe40000000000 */
[----:B------:R-:W-:Y:S01]  /*2440*/  IADD3.X R29, PT, PT, R77, UR20, RZ, P0, !PT ;  /* 0x000000144d1d7c10 */ /* 0x000fe200087fe4ff */
[----:B------:R-:W2:Y:S01]  /*2450*/  @P2 LDG.E.128 R4, desc[UR6][R76.64] ;  /* 0x000000064c042981 */ /* 0x000ea2000c1e1d00 */
[CC--:B------:R-:W-:Y:S04]  /*2460*/  ISETP.GE.AND P0, PT, R112.reuse, R99.reuse, PT ;  /* 0x000000637000720c */ /* 0x0c0fe80003f06270 */
[-C--:B------:R-:W-:Y:S11]  /*2470*/  ISETP.LT.OR P5, PT, R112, R100.reuse, P0 ;  /* 0x000000647000720c */ /* 0x080ff600007a1670 */
[----:B------:R-:W-:Y:S02]  /*2480*/  @!UPT UIADD3 URZ, UPT, UPT, URZ, URZ, URZ ;  /* 0x000000fffffff290 */ /* 0x000fe4000fffe0ff */
[----:B----4-:R-:W-:Y:S04]  /*2490*/  @!P5 IADD3 R20, P0, PT, R28, UR18, RZ ;  /* 0x000000121c14dc10 */ /* 0x010fe8000ff1e0ff */
[----:B------:R-:W-:Y:S02]  /*24a0*/  @!P5 IADD3.X R21, PT, PT, R29, UR20, RZ, P0, !PT ;  /* 0x000000141d15dc10 */ /* 0x000fe400087fe4ff */
[C---:B------:R-:W-:Y:S04]  /*24b0*/  ISETP.GE.AND P0, PT, R111.reuse, R99, PT ;  /* 0x000000636f00720c */ /* 0x040fe80003f06270 */
[----:B------:R-:W-:Y:S11]  /*24c0*/  ISETP.LT.OR P6, PT, R111, R100, P0 ;  /* 0x000000646f00720c */ /* 0x000ff600007c1670 */
[----:B------:R-:W-:Y:S02]  /*24d0*/  @!UPT UIADD3 URZ, UPT, UPT, URZ, URZ, URZ ;  /* 0x000000fffffff290 */ /* 0x000fe4000fffe0ff */
[----:B------:R-:W3:Y:S01]  /*24e0*/  @!P6 LDC.64 R2, c[0x0][0x4b0] ;  /* 0x00012c00ff02eb82 */ /* 0x000ee20000000a00 */
[----:B--2---:R2:W-:Y:S06]  /*24f0*/  @P2 STG.E.128 desc[UR6][R72.64], R4 ;  /* 0x0000000448002986 */ /* 0x0045ec000c101d06 */
[----:B------:R-:W5:Y:S01]  /*2500*/  @P3 LDG.E.128 R24, desc[UR6][R28.64] ;  /* 0x000000061c183981 */ /* 0x000f62000c1e1d00 */
[----:B--2---:R-:W2:Y:S01]  /*2510*/  @!P5 LDC.64 R4, c[0x0][0x3c0] ;  /* 0x0000f000ff04db82 */ /* 0x004ea20000000a00 */
[C---:B---3--:R-:W-:Y:S04]  /*2520*/  @!P6 LEA R6, P0, R2.reuse, R28, 0x7 ;  /* 0x0000001c0206e211 */ /* 0x048fe800078038ff */
[----:B------:R-:W-:Y:S02]  /*2530*/  @!P6 LEA.HI.X R7, R2, R29, R3, 0x7, P0 ;  /* 0x0000001d0207e211 */ /* 0x000fe400000f3c03 */
[----:B------:R-:W-:Y:S02]  /*2540*/  ISETP.GE.AND P0, PT, R110, R99, PT ;  /* 0x000000636e00720c */ /* 0x000fe40003f06270 */
[C---:B--2---:R-:W-:Y:S04]  /*2550*/  @!P5 LEA R30, P1, R4.reuse, R18, 0x6 ;  /* 0x00000012041ed211 */ /* 0x044fe800078230ff */
[-C--:B------:R-:W-:Y:S02]  /*2560*/  @!P5 LEA.HI.X R31, R4, R19.reuse, R5, 0x6, P1 ;  /* 0x00000013041fd211 */ /* 0x080fe400008f3405 */
[----:B------:R-:W2:Y:S01]  /*2570*/  @!P6 LDC.64 R4, c[0x0][0x3c0] ;  /* 0x0000f000ff04eb82 */ /* 0x000ea20000000a00 */
[----:B-----5:R3:W-:Y:S01]  /*2580*/  @P3 STG.E.128 desc[UR6][R18.64], R24 ;  /* 0x0000001812003986 */ /* 0x0207e2000c101d06 */
[----:B------:R-:W-:Y:S02]  /*2590*/  ISETP.LT.OR P3, PT, R110, R100, P0 ;  /* 0x000000646e00720c */ /* 0x000fe40000761670 */
[C---:B--2---:R-:W-:Y:S03]  /*25a0*/  @!P6 LEA R34, P0, R4.reuse, R18, 0x7 ;  /* 0x000000120422e211 */ /* 0x044fe600078038ff */
[----:B------:R-:W2:Y:S01]  /*25b0*/  @!P5 LDG.E.128 R20, desc[UR6][R20.64] ;  /* 0x000000061414d981 */ /* 0x000ea2000c1e1d00 */
[----:B------:R-:W-:Y:S02]  /*25c0*/  @!P6 LEA.HI.X R35, R4, R19, R5, 0x7, P0 ;  /* 0x000000130423e211 */ /* 0x000fe400000f3c05 */
[C---:B------:R-:W-:Y:S04]  /*25d0*/  ISETP.GE.AND P0, PT, R109.reuse, R99, PT ;  /* 0x000000636d00720c */ /* 0x040fe80003f06270 */
[----:B------:R-:W-:Y:S01]  /*25e0*/  ISETP.GE.AND P2, PT, R109, R100, !P0 ;  /* 0x000000646d00720c */ /* 0x000fe20004746270 */
[----:B------:R-:W5:Y:S03]  /*25f0*/  @!P3 LDC.64 R2, c[0x0][0x4b0] ;  /* 0x00012c00ff02bb82 */ /* 0x000f660000000a00 */
[----:B------:R-:W-:Y:S05]  /*2600*/  P2R R129, PR, RZ, 0x4 ;  /* 0x00000004ff817803 */ /* 0x000fea0000000000 */
[----:B------:R-:W4:Y:S01]  /*2610*/  @!P3 LDC.64 R4, c[0x0][0x3c0] ;  /* 0x0000f000ff04bb82 */ /* 0x000f220000000a00 */
[----:B-----5:R-:W-:Y:S04]  /*2620*/  @!P3 IMAD.WIDE.U32 R32, R2, 0xc0, R28 ;  /* 0x000000c00220b825 */ /* 0x020fe800078e001c */
[----:B------:R-:W-:Y:S04]  /*2630*/  @!P3 IMAD R3, R3, 0xc0, RZ ;  /* 0x000000c00303b824 */ /* 0x000fe800078e02ff */
[----:B------:R-:W-:Y:S02]  /*2640*/  @!P3 IMAD.IADD R33, R33, 0x1, R3 ;  /* 0x000000012121b824 */ /* 0x000fe400078e0203 */
[----:B------:R-:W5:Y:S01]  /*2650*/  @P2 LDC.64 R2, c[0x0][0x4b0] ;  /* 0x00012c00ff022b82 */ /* 0x000f620000000a00 */
[----:B----4-:R-:W-:Y:S01]  /*2660*/  @!P3 IMAD R5, R5, 0xc0, RZ ;  /* 0x000000c00505b824 */ /* 0x010fe200078e02ff */
[----:B--2---:R2:W-:Y:S06]  /*2670*/  @!P5 STG.E.128 desc[UR6][R30.64], R20 ;  /* 0x000000141e00d986 */ /* 0x0045ec000c101d06 */
[----:B---3--:R5:W3:Y:S02]  /*2680*/  @!P6 LDG.E.128 R24, desc[UR6][R6.64] ;  /* 0x000000060618e981 */ /* 0x008ae4000c1e1d00 */
[----:B-----5:R-:W-:Y:S01]  /*2690*/  @P2 LEA R6, P0, R2, R28, 0x8 ;  /* 0x0000001c02062211 */ /* 0x020fe200078040ff */
[----:B--2---:R-:W-:Y:S03]  /*26a0*/  @!P3 IMAD.WIDE.U32 R30, R4, 0xc0, R18 ;  /* 0x000000c0041eb825 */ /* 0x004fe600078e0012 */
[----:B------:R-:W-:Y:S02]  /*26b0*/  @P2 LEA.HI.X R7, R2, R29, R3, 0x8, P0 ;  /* 0x0000001d02072211 */ /* 0x000fe400000f4403 */
[----:B------:R-:W2:Y:S01]  /*26c0*/  @P2 LDC.64 R2, c[0x0][0x3c0] ;  /* 0x0000f000ff022b82 */ /* 0x000ea20000000a00 */
[----:B------:R-:W-:Y:S01]  /*26d0*/  @!P3 IMAD.IADD R31, R31, 0x1, R5 ;  /* 0x000000011f1fb824 */ /* 0x000fe200078e0205 */
[----:B---3--:R3:W-:Y:S06]  /*26e0*/  @!P6 STG.E.128 desc[UR6][R34.64], R24 ;  /* 0x000000182200e986 */ /* 0x0087ec000c101d06 */
[----:B------:R-:W4:Y:S06]  /*26f0*/  @!P3 LDG.E.128 R20, desc[UR6][R32.64] ;  /* 0x000000062014b981 */ /* 0x000f2c000c1e1d00 */
[----:B----4-:R2:W-:Y:S06]  /*2700*/  @!P3 STG.E.128 desc[UR6][R30.64], R20 ;  /* 0x000000141e00b986 */ /* 0x0105ec000c101d06 */
[----:B---3--:R-:W3:Y:S01]  /*2710*/  @P2 LDG.E.128 R24, desc[UR6][R6.64] ;  /* 0x0000000606182981 */ /* 0x008ee2000c1e1d00 */
        /* <DEDUP_REMOVED lines=14> */
[----:B---3--:R-:W-:Y:S01]  /*2800*/  @P2 STG.E.128 desc[UR6][R30.64], R24 ;  /* 0x000000181e002986 */ /* 0x008fe2000c101d06 */
        /* <DEDUP_REMOVED lines=18> */
[----:B------:R-:W3:Y:S01]  /*2930*/  @!P5 LDC.64 R2, c[0x0][0x4a8] ;  /* 0x00012a00ff02db82 */ /* 0x000ee20000000a00 */
        /* <DEDUP_REMOVED lines=8> */
[C---:B---3--:R-:W-:Y:S02]  /*29c0*/  @!P5 LEA R36, P0, R2.reuse, R32, 0x6 ;  /* 0x000000200224d211 */ /* 0x048fe400078030ff */
[----:B------:R-:W-:Y:S02]  /*29d0*/  ISETP.NE.AND P2, PT, R129, RZ, PT ;  /* 0x000000ff8100720c */ /* 0x000fe40003f45270 */
[----:B------:R-:W-:Y:S02]  /*29e0*/  @!P5 LEA.HI.X R37, R2, R33, R3, 0x6, P0 ;  /* 0x000000210225d211 */ /* 0x000fe400000f3403 */
[----:B------:R-:W3:Y:S02]  /*29f0*/  @!P5 LDC.64 R2, c[0x0][0x3b8] ;  /* 0x0000ee00ff02db82 */ /* 0x000ee40000000a00 */
[C---:B---3--:R-:W-:Y:S06]  /*2a00*/  @!P5 LEA R34, P0, R2.reuse, R18, 0x6 ;  /* 0x000000120222d211 */ /* 0x048fec00078030ff */
[----:B--2---:R-:W2:Y:S01]  /*2a10*/  @!P6 LDC.64 R4, c[0x0][0x3b8] ;  /* 0x0000ee00ff04eb82 */ /* 0x004ea20000000a00 */
[----:B------:R-:W-:Y:S02]  /*2a20*/  @!P5 LEA.HI.X R35, R2, R19, R3, 0x6, P0 ;  /* 0x000000130223d211 */ /* 0x000fe400000f3403 */
[----:B------:R-:W-:Y:S05]  /*2a30*/  ISETP.NE.AND P0, PT, R53, RZ, PT ;  /* 0x000000ff3500720c */ /* 0x000fea0003f05270 */
[----:B------:R-:W3:Y:S08]  /*2a40*/  @!P6 LDC.64 R2, c[0x0][0x4a8] ;  /* 0x00012a00ff02eb82 */ /* 0x000ef00000000a00 */
[----:B------:R-:W4:Y:S05]  /*2a50*/  @P0 LDG.E.128 R28, desc[UR6][R32.64] ;  /* 0x00000006201c0981 */ /* 0x000f2a000c1e1d00 */
[----:B----4-:R2:W-:Y:S01]  /*2a60*/  @P0 STG.E.128 desc[UR6][R18.64], R28 ;  /* 0x0000001c12000986 */ /* 0x0105e2000c101d06 */
[C---:B---3--:R-:W-:Y:S04]  /*2a70*/  @!P6 LEA R20, P0, R2.reuse, R32, 0x7 ;  /* 0x000000200214e211 */ /* 0x048fe800078038ff */
[----:B------:R-:W3:Y:S01]  /*2a80*/  @!P5 LDG.E.128 R24, desc[UR6][R36.64] ;  /* 0x000000062418d981 */ /* 0x000ee2000c1e1d00 */
        /* <DEDUP_REMOVED lines=14> */
[----:B---3--:R2:W-:Y:S05]  /*2b70*/  @!P5 STG.E.128 desc[UR6][R34.64], R24 ;  /* 0x000000182200d986 */ /* 0x0085ea000c101d06 */
        /* <DEDUP_REMOVED lines=31> */
.L_x_2243:
        /* <DEDUP_REMOVED lines=64> */
.L_x_2247:
[----:B-1----:R-:W-:Y:S05]  /*3170*/  BSYNC.RECONVERGENT B0 ;  /* 0x0000000000007941 */ /* 0x002fea0003800200 */
.L_x_2246:
[----:B------:R-:W-:Y:S01]  /*3180*/  ISETP.NE.AND P0, PT, R53, RZ, PT ;  /* 0x000000ff3500720c */ /* 0x000fe20003f05270 */
[----:B------:R-:W-:Y:S11]  /*3190*/  BSSY.RECONVERGENT B0, `(.L_x_2248) ;  /* 0x0000035000007945 */ /* 0x000ff60003800200 */
[----:B------:R-:W-:Y:S01]  /*31a0*/  @!UPT UIADD3 URZ, UPT, UPT, URZ, URZ, URZ ;  /* 0x000000fffffff290 */ /* 0x000fe2000fffe0ff */
[----:B------:R-:W-:Y:S05]  /*31b0*/  @!P0 BRA `(.L_x_2249) ;  /* 0x0000000000c88947 */ /* 0x000fea0003800000 */
        /* <DEDUP_REMOVED lines=50> */
.L_x_2249:
[----:B------:R-:W-:Y:S05]  /*34e0*/  BSYNC.RECONVERGENT B0 ;  /* 0x0000000000007941 */ /* 0x000fea0003800200 */
.L_x_2248:
[----:B------:R-:W-:Y:S04]  /*34f0*/  BSSY.RECONVERGENT B0, `(.L_x_2250) ;  /* 0x000003c000007945 */ /* 0x000fe80003800200 */
[----:B------:R-:W-:Y:S05]  /*3500*/  @P5 BRA `(.L_x_2251) ;  /* 0x0000000000e85947 */ /* 0x000fea0003800000 */
        /* <DEDUP_REMOVED lines=58> */
.L_x_2251:
[----:B------:R-:W-:Y:S05]  /*38b0*/  BSYNC.RECONVERGENT B0 ;  /* 0x0000000000007941 */ /* 0x000fea0003800200 */
.L_x_2250:
        /* <DEDUP_REMOVED lines=60> */
.L_x_2253:
[----:B------:R-:W-:Y:S05]  /*3c80*/  BSYNC.RECONVERGENT B0 ;  /* 0x0000000000007941 */ /* 0x000fea0003800200 */
.L_x_2252:
        /* <DEDUP_REMOVED lines=62> */
.L_x_2255:
[----:B------:R-:W-:Y:S05]  /*4070*/  BSYNC.RECONVERGENT B0 ;  /* 0x0000000000007941 */ /* 0x000fea0003800200 */
.L_x_2254:
        /* <DEDUP_REMOVED lines=62> */
.L_x_2257:
[----:B------:R-:W-:Y:S05]  /*4460*/  BSYNC.RECONVERGENT B0 ;  /* 0x0000000000007941 */ /* 0x000fea0003800200 */
.L_x_2256:
        /* <DEDUP_REMOVED lines=62> */
.L_x_2259:
[----:B------:R-:W-:Y:S05]  /*4850*/  BSYNC.RECONVERGENT B0 ;  /* 0x0000000000007941 */ /* 0x000fea0003800200 */
.L_x_2258:
        /* <DEDUP_REMOVED lines=11> */
[----:B------:R-:W4:Y:S01]  /*4910*/  @!P0 LDG.E.64 R6, desc[UR6][R6.64] ;  /* 0x0000000606068981 */ /* 0x000f22000c1e1b00 */
[----:B------:R-:W-:Y:S05]  /*4920*/  IMAD R35, R35, 0x180, RZ ;  /* 0x0000018023237824 */ /* 0x000fea00078e02ff */
[----:B------:R-:W-:Y:S02]  /*4930*/  IADD3 R43, PT, PT, R35, R43, RZ ;  /* 0x0000002b232b7210 */ /* 0x000fe40007ffe0ff */
[----:B------:R-:W5:Y:S03]  /*4940*/  LDC.64 R34, c[0x0][0x3b8] ;  /* 0x0000ee00ff227b82 */ /* 0x000f660000000a00 */
[----:B------:R-:W3:Y:S01]  /*4950*/  LDG.E.128 R16, desc[UR6][R42.64] ;  /* 0x000000062a107981 */ /* 0x000ee2000c1e1d00 */
[----:B-----5:R-:W-:Y:S02]  /*4960*/  IMAD R35, R35, 0x180, RZ ;  /* 0x0000018023237824 */ /* 0x020fe400078e02ff */
[----:B-1----:R-:W-:Y:S05]  /*4970*/  IMAD.WIDE.U32 R40, R34, 0x180, R40 ;  /* 0x0000018022287825 */ /* 0x002fea00078e0028 */
[----:B------:R-:W-:Y:S01]  /*4980*/  IADD3 R41, PT, PT, R35, R41, RZ ;  /* 0x0000002923297210 */ /* 0x000fe20007ffe0ff */
[--C-:B--2---:R-:W-:Y:S02]  /*4990*/  @!P0 HADD2.F32 R27, -RZ, R36.reuse.H0_H0 ;  /* 0x20000024ff1b8230 */ /* 0x104fe40000004100 */
[----:B------:R-:W-:Y:S02]  /*49a0*/  @!P0 HADD2.F32 R29, -RZ, R36.H1_H1 ;  /* 0x30000024ff1d8230 */ /* 0x000fe40000004100 */
[----:B------:R-:W-:Y:S02]  /*49b0*/  @!P0 HADD2.F32 R28, -RZ, R37.H0_H0 ;  /* 0x20000025ff1c8230 */ /* 0x000fe40000004100 */
[--C-:B----4-:R-:W-:Y:S02]  /*49c0*/  @!P0 HADD2.F32 R21, -RZ, R6.reuse.H0_H0 ;  /* 0x20000006ff158230 */ /* 0x110fe40000004100 */
[----:B------:R-:W-:Y:S02]  /*49d0*/  @!P0 HADD2.F32 R20, -RZ, R6.H1_H1 ;  /* 0x30000006ff148230 */ /* 0x000fe40000004100 */
[--C-:B------:R-:W-:Y:S02]  /*49e0*/  @!P0 HADD2.F32 R8, -RZ, R7.reuse.H0_H0 ;  /* 0x20000007ff088230 */ /* 0x100fe40000004100 */
[----:B------:R-:W-:Y:S02]  /*49f0*/  @!P0 HADD2.F32 R5, -RZ, R7.H1_H1 ;  /* 0x30000007ff058230 */ /* 0x000fe40000004100 */
[----:B------:R-:W-:Y:S01]  /*4a00*/  @!P0 HADD2.F32 R33, -RZ, R37.H1_H1 ;  /* 0x30000025ff218230 */ /* 0x000fe20000004100 */
[----:B---3--:R-:W-:Y:S02]  /*4a10*/  @!P0 MOV R22, R16 ;  /* 0x0000001000168202 */ /* 0x008fe40000000f00 */
        /* <DEDUP_REMOVED lines=36> */
.L_x_2261:
[----:B------:R-:W-:Y:S05]  /*4c60*/  BSYNC.RECONVERGENT B0 ;  /* 0x0000000000007941 */ /* 0x000fea0003800200 */
.L_x_2260:
[----:B-1----:R-:W1:Y:S01]  /*4c70*/  LDC R17, c[0x0][0x450] ;  /* 0x00011400ff117b82 */ /* 0x002e620000000800 */
[----:B---3--:R-:W-:Y:S05]  /*4c80*/  IMAD.U32 R3, R38, -0x80, RZ ;  /* 0xffffff8026037824 */ /* 0x008fea00078e00ff */
[C---:B------:R-:W-:Y:S02]  /*4c90*/  LEA R14, P1, R3.reuse, R14, 0x1 ;  /* 0x0000000e030e7211 */ /* 0x040fe400078208ff */
[C---:B------:R-:W-:Y:S02]  /*4ca0*/  LEA R54, P0, R3.reuse, R54, 0x1 ;  /* 0x0000003603367211 */ /* 0x040fe400078008ff */
[C---:B------:R-:W-:Y:S02]  /*4cb0*/  LEA.HI.X.SX32 R15, R3.reuse, R15, 0x1, P1 ;  /* 0x0000000f030f7211 */ /* 0x040fe400008f0eff */
[----:B------:R-:W-:Y:S01]  /*4cc0*/  LEA.HI.X.SX32 R55, R3, R55, 0x1, P0 ;  /* 0x0000003703377211 */ /* 0x000fe200000f0eff */
[----:B------:R-:W-:Y:S05]  /*4cd0*/  BRA `(.L_x_2244) ;  /* 0x00000030005c7947 */ /* 0x000fea0003800000 */
.L_x_2245:
[----:B------:R-:W-:Y:S01]  /*4ce0*/  LEA.HI R16, R17, R17, RZ, 0x1 ;  /* 0x0000001111107211 */ /* 0x000fe200078f08ff */
[----:B------:R-:W3:Y:S01]  /*4cf0*/  LDC R128, c[0x0][0x450] ;  /* 0x00011400ff807b82 */ /* 0x000ee20000000800 */
[C---:B------:R-:W-:Y:S01]  /*4d00*/  LEA R20, P0, R89.reuse, R10, 0x1 ;  /* 0x0000000a59147211 */ /* 0x040fe200078008ff */
[----:B------:R-:W-:Y:S01]  /*4d10*/  BSSY.RECONVERGENT B0, `(.L_x_2262) ;  /* 0x0000061000007945 */ /* 0x000fe20003800200 */
[----:B------:R-:W-:Y:S02]  /*4d20*/  SHF.R.S32.HI R16, RZ, 0x1, R16 ;  /* 0x00000001ff107819 */ /* 0x000fe40000011410 */
[----:B--2---:R-:W-:Y:S02]  /*4d30*/  SHF.R.U32.HI R19, RZ, 0x1, R17 ;  /* 0x00000001ff137819 */ /* 0x004fe40000011611 */
        /* <DEDUP_REMOVED lines=10> */
[----:B------:R-:W2:Y:S06]  /*4de0*/  LDG.E.128 R56, desc[UR6][R8.64] ;  /* 0x0000000608387981 */ /* 0x000eac000c1e1d00 */
        /* <DEDUP_REMOVED lines=13> */
[----:B------:R1:W3:Y:S01]  /*4ec0*/  @!P0 LDG.E.128 R48, desc[UR6][R40.64] ;  /* 0x0000000628308981 */ /* 0x0002e2000c1e1d00 */
[--C-:B----4-:R-:W-:Y:S01]  /*4ed0*/  @!P0 HADD2.F32 R37, -RZ, R24.reuse.H0_H0 ;  /* 0x20000018ff258230 */ /* 0x110fe20000004100 */
[----:B--2---:R-:W-:Y:S01]  /*4ee0*/  @!P0 MOV R36, R56 ;  /* 0x0000003800248202 */ /* 0x004fe20000000f00 */
[----:B------:R-:W-:Y:S01]  /*4ef0*/  @!P0 HADD2.F32 R35, -RZ, R24.H1_H1 ;  /* 0x30000018ff238230 */ /* 0x000fe20000004100 */
[----:B------:R-:W-:Y:S01]  /*4f00*/  @!P0 MOV R52, R57 ;  /* 0x0000003900348202 */ /* 0x000fe20000000f00 */
[--C-:B------:R-:W-:Y:S02]  /*4f10*/  @!P0 HADD2.F32 R33, -RZ, R25.reuse.H0_H0 ;  /* 0x20000019ff218230 */ /* 0x100fe40000004100 */
        /* <DEDUP_REMOVED lines=25> */
[----:B------:R-:W-:Y:S01]  /*50b0*/  @!P0 FMUL.FTZ R4, R24, R29 ;  /* 0x0000001d18048220 */ /* 0x000fe20000410000 */
[--C-:B------:R-:W-:Y:S02]  /*50c0*/  @!P0 HADD2.F32 R46, -RZ, R50.reuse.H0_H0 ;  /* 0x20000032ff2e8230 */ /* 0x100fe40000004100 */
[----:B------:R-:W-:Y:S01]  /*50d0*/  @!P2 FADD.FTZ R28, -R28, -RZ ;  /* 0x800000ff1c1ca221 */ /* 0x000fe20000010100 */
[----:B------:R-:W-:Y:S02]  /*50e0*/  @!P0 HADD2.F32 R47, -RZ, R50.H1_H1 ;  /* 0x30000032ff2f8230 */ /* 0x000fe40000004100 */
[----:B------:R-:W-:Y:S01]  /*50f0*/  @!P0 FFMA.FTZ R2, R43, R40, R2 ;  /* 0x000000282b028223 */ /* 0x000fe20000010002 */
[--C-:B------:R-:W-:Y:S02]  /*5100*/  @!P0 HADD2.F32 R48, -RZ, R51.reuse.H0_H0 ;  /* 0x20000033ff308230 */ /* 0x100fe40000004100 */
[----:B------:R-:W-:Y:S01]  /*5110*/  @!P0 FMUL.FTZ R5, R31, R28 ;  /* 0x0000001c1f058220 */ /* 0x000fe20000410000 */
[----:B------:R-:W-:Y:S01]  /*5120*/  @!P0 HADD2.F32 R50, -RZ, R51.H1_H1 ;  /* 0x30000033ff328230 */ /* 0x000fe20000004100 */
[----:B------:R-:W-:Y:S01]  /*5130*/  @!P0 MOV R51, R59 ;  /* 0x0000003b00338202 */ /* 0x000fe20000000f00 */
[----:B------:R-:W-:Y:S01]  /*5140*/  @!P0 HADD2.F32 R26, -RZ, R26.H1_H1 ;  /* 0x3000001aff1a8230 */ /* 0x000fe20000004100 */
[----:B------:R-:W-:Y:S01]  /*5150*/  @!P0 F2FP.F16.F32.PACK_AB R60, R2, R0 ;  /* 0x00000000023c823e */ /* 0x000fe200000000ff */
[--C-:B------:R-:W-:Y:S02]  /*5160*/  @!P0 HADD2.F32 R25, -RZ, R27.reuse.H0_H0 ;  /* 0x2000001bff198230 */ /* 0x100fe40000004100 */
[----:B------:R-:W-:Y:S01]  /*5170*/  @!P2 FADD.FTZ R23, -R23, -RZ ;  /* 0x800000ff1717a221 */ /* 0x000fe20000010100 */
[--C-:B------:R-:W-:Y:S01]  /*5180*/  @!P0 HADD2.F32 R42, -RZ, R52.reuse.H0_H0 ;  /* 0x20000034ff2a8230 */ /* 0x100fe20000004100 */
[----:B------:R-:W-:Y:S01]  /*5190*/  @!P0 MOV R56, R60 ;  /* 0x0000003c00388202 */ /* 0x000fe20000000f00 */
        /* <DEDUP_REMOVED lines=24> */
.L_x_2263:
[----:B-1----:R-:W-:Y:S05]  /*5320*/  BSYNC.RECONVERGENT B0 ;  /* 0x0000000000007941 */ /* 0x002fea0003800200 */
.L_x_2262:
[----:B------:R-:W-:Y:S01]  /*5330*/  ISETP.NE.AND P0, PT, R53, RZ, PT ;  /* 0x000000ff3500720c */ /* 0x000fe20003f05270 */
[----:B------:R-:W-:Y:S11]  /*5340*/  BSSY.RECONVERGENT B0, `(.L_x_2264) ;  /* 0x000005b000007945 */ /* 0x000ff60003800200 */
[----:B------:R-:W-:Y:S01]  /*5350*/  @!UPT UIADD3 URZ, UPT, UPT, URZ, URZ, URZ ;  /* 0x000000fffffff290 */ /* 0x000fe2000fffe0ff */
[----:B------:R-:W-:Y:S05]  /*5360*/  @!P0 BRA `(.L_x_2265) ;  /* 0x0000000400608947 */ /* 0x000fea0003800000 */
[----:B------:R-:W-:Y:S01]  /*5370*/  ISETP.GE.AND P0, PT, R12, R17, PT ;  /* 0x000000110c00720c */ /* 0x000fe20003f06270 */
[----:B--2---:R-:W2:Y:S11]  /*5380*/  LDG.E.128 R56, desc[UR6][R20.64] ;  /* 0x0000000614387981 */ /* 0x004eb6000c1e1d00 */
        /* <DEDUP_REMOVED lines=54> */
[----:B------:R-:W-:Y:S01]  /*56f0*/  @!P2 FADD.FTZ R23, -R23, -RZ ;  /* 0x800000ff1717a221 */ /* 0x000fe20000010100 */
[--C-:B------:R-:W-:Y:S02]  /*5700*/  @!P0 HADD2.F32 R48, -RZ, R51.reuse.H0_H0 ;  /* 0x20000033ff308230 */ /* 0x100fe40000004100 */
[----:B------:R-:W-:Y:S01]  /*5710*/  @!P2 FADD.FTZ R22, -R22, -RZ ;  /* 0x800000ff1616a221 */ /* 0x000fe20000010100 */
[----:B------:R-:W-:Y:S01]  /*5720*/  @!P0 HADD2.F32 R50, -RZ, R51.H1_H1 ;  /* 0x30000033ff328230 */ /* 0x000fe20000004100 */
[----:B------:R-:W-:Y:S01]  /*5730*/  @!P0 MOV R51, R59 ;  /* 0x0000003b00338202 */ /* 0x000fe20000000f00 */
[----:B------:R-:W-:Y:S02]  /*5740*/  @!P0 HADD2.F32 R41, -RZ, R52.H1_H1 ;  /* 0x30000034ff298230 */ /* 0x000fe40000004100 */
[----:B------:R-:W-:Y:S01]  /*5750*/  @!P0 FFMA.FTZ R2, R43, R40, R2 ;  /* 0x000000282b028223 */ /* 0x000fe20000010002 */
[----:B------:R-:W-:Y:S02]  /*5760*/  @!P0 HADD2.F32 R27, -RZ, R27.H1_H1 ;  /* 0x3000001bff1b8230 */ /* 0x000fe40000004100 */
[----:B------:R-:W-:Y:S01]  /*5770*/  @!P2 FADD.FTZ R18, -R18, -RZ ;  /* 0x800000ff1212a221 */ /* 0x000fe20000010100 */
[--C-:B------:R-:W-:Y:S02]  /*5780*/  @!P0 HADD2.F32 R36, -RZ, R49.reuse.H0_H0 ;  /* 0x20000031ff248230 */ /* 0x100fe40000004100 */
[----:B------:R-:W-:Y:S01]  /*5790*/  @!P0 FMUL.FTZ R5, R31, R28 ;  /* 0x0000001c1f058220 */ /* 0x000fe20000410000 */
[----:B------:R-:W-:Y:S01]  /*57a0*/  @!P0 F2FP.F16.F32.PACK_AB R53, R2, R0 ;  /* 0x000000000235823e */ /* 0x000fe200000000ff */
[----:B------:R-:W-:Y:S02]  /*57b0*/  @!P0 HADD2.F32 R43, -RZ, R49.H1_H1 ;  /* 0x30000031ff2b8230 */ /* 0x000fe40000004100 */
[----:B------:R-:W-:Y:S01]  /*57c0*/  @!P0 FMUL.FTZ R6, R26, R23 ;  /* 0x000000171a068220 */ /* 0x000fe20000410000 */
[--C-:B------:R-:W-:Y:S01]  /*57d0*/  @!P0 HADD2.F32 R40, -RZ, R51.reuse.H0_H0 ;  /* 0x20000033ff288230 */ /* 0x100fe20000004100 */
[----:B------:R-:W-:Y:S01]  /*57e0*/  @!P0 MOV R56, R53 ;  /* 0x0000003500388202 */ /* 0x000fe20000000f00 */
        /* <DEDUP_REMOVED lines=16> */
.L_x_2265:
[----:B------:R-:W-:Y:S05]  /*58f0*/  BSYNC.RECONVERGENT B0 ;  /* 0x0000000000007941 */ /* 0x000fea0003800200 */
.L_x_2264:
[----:B------:R-:W-:Y:S04]  /*5900*/  BSSY.RECONVERGENT B0, `(.L_x_2266) ;  /* 0x0000060000007945 */ /* 0x000fe80003800200 */
[----:B------:R-:W-:Y:S05]  /*5910*/  @P5 BRA `(.L_x_2267) ;  /* 0x0000000400785947 */ /* 0x000fea0003800000 */
[----:B------:R-:W4:Y:S02]  /*5920*/  LDC.64 R134, c[0x0][0x4a8] ;  /* 0x00012a00ff867b82 */ /* 0x000f240000000a00 */
[C---:B----4-:R-:W-:Y:S04]  /*5930*/  LEA R38, P0, R134.reuse, R20, 0x6 ;  /* 0x0000001486267211 */ /* 0x050fe800078030ff */
[----:B------:R-:W-:Y:S02]  /*5940*/  LEA.HI.X R39, R134, R21, R135, 0x6, P0 ;  /* 0x0000001586277211 */ /* 0x000fe400000f3487 */
[----:B------:R-:W4:Y:S03]  /*5950*/  LDC.64 R134, c[0x0][0x3b8] ;  /* 0x0000ee00ff867b82 */ /* 0x000f260000000a00 */
[----:B-12---:R-:W2:Y:S01]  /*5960*/  LDG.E.128 R56, desc[UR6][R38.64] ;  /* 0x0000000626387981 */ /* 0x006ea2000c1e1d00 */
[C---:B----4-:R-:W-:Y:S04]  /*5970*/  LEA R140, P0, R134.reuse, R130, 0x6 ;  /* 0x00000082868c7211 */ /* 0x050fe800078030ff */
        /* <DEDUP_REMOVED lines=19> */
[----:B--2---:R-:W-:Y:S02]  /*5ab0*/  @!P0 MOV R36, R56 ;  /* 0x0000003800248202 */ /* 0x004fe40000000f00 */
[----:B------:R-:W-:Y:S02]  /*5ac0*/  @!P0 MOV R53, R57 ;  /* 0x0000003900358202 */ /* 0x000fe40000000f00 */
[----:B------:R-:W-:Y:S01]  /*5ad0*/  @!P0 MOV R60, R59 ;  /* 0x0000003b003c8202 */ /* 0x000fe20000000f00 */
        /* <DEDUP_REMOVED lines=66> */
.L_x_2267:
[----:B------:R-:W-:Y:S05]  /*5f00*/  BSYNC.RECONVERGENT B0 ;  /* 0x0000000000007941 */ /* 0x000fea0003800200 */
.L_x_2266:
[----:B------:R-:W-:Y:S04]  /*5f10*/  BSSY.RECONVERGENT B0, `(.L_x_2268) ;  /* 0x0000060000007945 */ /* 0x000fe80003800200 */
[----:B------:R-:W-:Y:S05]  /*5f20*/  @P6 BRA `(.L_x_2269) ;  /* 0x0000000400786947 */ /* 0x000fea0003800000 */
[----:B------:R-:W5:Y:S08]  /*5f30*/  LDC.64 R136, c[0x0][0x4a8] ;  /* 0x00012a00ff887b82 */ /* 0x000f700000000a00 */
[----:B------:R-:W4:Y:S01]  /*5f40*/  LDC.64 R134, c[0x0][0x3b8] ;  /* 0x0000ee00ff867b82 */ /* 0x000f220000000a00 */
[C---:B-----5:R-:W-:Y:S04]  /*5f50*/  LEA R38, P0, R136.reuse, R20, 0x7 ;  /* 0x0000001488267211 */ /* 0x060fe800078038ff */
[----:B------:R-:W-:Y:S02]  /*5f60*/  LEA.HI.X R39, R136, R21, R137, 0x7, P0 ;  /* 0x0000001588277211 */ /* 0x000fe400000f3c89 */
[C---:B----4-:R-:W-:Y:S03]  /*5f70*/  LEA R140, P0, R134.reuse, R130, 0x7 ;  /* 0x00000082868c7211 */ /* 0x050fe600078038ff */
[----:B-12---:R-:W2:Y:S01]  /*5f80*/  LDG.E.128 R56, desc[UR6][R38.64] ;  /* 0x0000000626387981 */ /* 0x006ea2000c1e1d00 */
        /* <DEDUP_REMOVED lines=88> */
.L_x_2269:
[----:B------:R-:W-:Y:S05]  /*6510*/  BSYNC.RECONVERGENT B0 ;  /* 0x0000000000007941 */ /* 0x000fea0003800200 */
.L_x_2268:
        /* <DEDUP_REMOVED lines=13> */
[----:B------:R-:W2:Y:S01]  /*65f0*/  LDG.E.128 R48, desc[UR6][R22.64] ;  /* 0x0000000616307981 */ /* 0x000ea2000c1e1d00 */
        /* <DEDUP_REMOVED lines=10> */
[----:B------:R1:W3:Y:S01]  /*66a0*/  @!P0 LDG.E.128 R44, desc[UR6][R38.64] ;  /* 0x00000006262c8981 */ /* 0x0002e2000c1e1d00 */
[----:B--2---:R-:W-:Y:S02]  /*66b0*/  @!P0 MOV R36, R48 ;  /* 0x0000003000248202 */ /* 0x004fe40000000f00 */
[----:B------:R-:W-:Y:S02]  /*66c0*/  @!P0 MOV R52, R49 ;  /* 0x0000003100348202 */ /* 0x000fe40000000f00 */
[----:B------:R-:W-:Y:S01]  /*66d0*/  @!P0 MOV R53, R50 ;  /* 0x0000003200358202 */ /* 0x000fe20000000f00 */
[--C-:B-1----:R-:W-:Y:S02]  /*66e0*/  @!P0 HADD2.F32 R39, -RZ, R36.reuse.H0_H0 ;  /* 0x20000024ff278230 */ /* 0x102fe40000004100 */
[----:B------:R-:W-:Y:S02]  /*66f0*/  @!P0 HADD2.F32 R41, -RZ, R36.H1_H1 ;  /* 0x30000024ff298230 */ /* 0x000fe40000004100 */
[--C-:B----4-:R-:W-:Y:S02]  /*6700*/  @!P0 HADD2.F32 R32, -RZ, R24.reuse.H0_H0 ;  /* 0x20000018ff208230 */ /* 0x110fe40000004100 */
        /* <DEDUP_REMOVED lines=9> */
[----:B---3--:R-:W-:Y:S01]  /*67a0*/  @!P0 HADD2.F32 R36, -RZ, R44.H0_H0 ;  /* 0x2000002cff248230 */ /* 0x008fe20000004100 */
[----:B------:R-:W1:Y:S01]  /*67b0*/  LDC.64 R56, c[0x0][0x3b8] ;  /* 0x0000ee00ff387b82 */ /* 0x000e620000000a00 */
[----:B------:R-:W-:Y:S02]  /*67c0*/  @!P0 HADD2.F32 R23, -RZ, R27.H1_H1 ;  /* 0x3000001bff178230 */ /* 0x000fe40000004100 */
        /* <DEDUP_REMOVED lines=15> */
[----:B------:R-:W-:Y:S02]  /*68c0*/  @!P0 HADD2.F32 R42, -RZ, R45.H1_H1 ;  /* 0x3000002dff2a8230 */ /* 0x000fe40000004100 */
[----:B------:R-:W-:Y:S01]  /*68d0*/  @!P2 FADD.FTZ R31, -R31, -RZ ;  /* 0x800000ff1f1fa221 */ /* 0x000fe20000010100 */
[--C-:B------:R-:W-:Y:S02]  /*68e0*/  @!P0 HADD2.F32 R43, -RZ, R46.reuse.H0_H0 ;  /* 0x2000002eff2b8230 */ /* 0x100fe40000004100 */
[----:B------:R-:W-:Y:S01]  /*68f0*/  @!P2 FADD.FTZ R27, -R27, -RZ ;  /* 0x800000ff1b1ba221 */ /* 0x000fe20000010100 */
[----:B------:R-:W-:Y:S02]  /*6900*/  @!P0 HADD2.F32 R44, -RZ, R46.H1_H1 ;  /* 0x3000002eff2c8230 */ /* 0x000fe40000004100 */
[----:B------:R-:W-:Y:S01]  /*6910*/  @!P2 FADD.FTZ R25, -R25, -RZ ;  /* 0x800000ff1919a221 */ /* 0x000fe20000010100 */
[----:B------:R-:W-:Y:S02]  /*6920*/  @!P0 HADD2.F32 R24, -RZ, R26.H0_H0 ;  /* 0x2000001aff188230 */ /* 0x000fe40000004100 */
[----:B------:R-:W-:Y:S01]  /*6930*/  @!P2 FADD.FTZ R18, -R18, -RZ ;  /* 0x800000ff1212a221 */ /* 0x000fe20000010100 */
[--C-:B------:R-:W-:Y:S02]  /*6940*/  @!P0 HADD2.F32 R45, -RZ, R47.reuse.H0_H0 ;  /* 0x2000002fff2d8230 */ /* 0x100fe40000004100 */
[----:B------:R-:W-:Y:S01]  /*6950*/  @!P0 FMUL.FTZ R7, R22, R25 ;  /* 0x0000001916078220 */ /* 0x000fe20000410000 */
[----:B------:R-:W-:Y:S01]  /*6960*/  @!P0 HADD2.F32 R46, -RZ, R47.H1_H1 ;  /* 0x3000002fff2e8230 */ /* 0x000fe20000004100 */
[----:B------:R-:W-:Y:S01]  /*6970*/  @!P0 MOV R47, R51 ;  /* 0x00000033002f8202 */ /* 0x000fe20000000f00 */
[--C-:B------:R-:W-:Y:S02]  /*6980*/  @!P0 HADD2.F32 R36, -RZ, R52.reuse.H0_H0 ;  /* 0x20000034ff248230 */ /* 0x100fe40000004100 */
[----:B------:R-:W-:Y:S01]  /*6990*/  @!P0 FMUL.FTZ R5, R24, R31 ;  /* 0x0000001f18058220 */ /* 0x000fe20000410000 */
        /* <DEDUP_REMOVED lines=9> */
[----:B------:R-:W-:Y:S01]  /*6a30*/  @!P0 FFMA.FTZ R5, R38, R43, R5 ;  /* 0x0000002b26058223 */ /* 0x000fe20000010005 */
[----:B------:R-:W-:Y:S01]  /*6a40*/  @!P0 F2FP.F16.F32.PACK_AB R59, R4, R3 ;  /* 0x00000003043b823e */ /* 0x000fe200000000ff */
[----:B------:R-:W-:Y:S02]  /*6a50*/  @!P0 HADD2.F32 R39, -RZ, R47.H1_H1 ;  /* 0x3000002fff278230 */ /* 0x000fe40000004100 */
[----:B------:R-:W-:Y:S01]  /*6a60*/  @!P0 FFMA.FTZ R6, R41, R44, R6 ;  /* 0x0000002c29068223 */ /* 0x000fe20000010006 */
[----:B-1----:R-:W-:Y:S01]  /*6a70*/  IMAD.WIDE.U32 R134, R56, 0xc0, R130 ;  /* 0x000000c038867825 */ /* 0x002fe200078e0082 */
[----:B------:R-:W-:Y:S02]  /*6a80*/  @!P0 F2FP.F16.F32.PACK_AB R56, R2, R0 ;  /* 0x000000000238823e */ /* 0x000fe400000000ff */
[----:B------:R-:W-:Y:S01]  /*6a90*/  @!P0 MOV R49, R59 ;  /* 0x0000003b00318202 */ /* 0x000fe20000000f00 */
[----:B------:R-:W-:Y:S01]  /*6aa0*/  IMAD R57, R57, 0xc0, RZ ;  /* 0x000000c039397824 */ /* 0x000fe200078e02ff */
[----:B------:R-:W-:Y:S01]  /*6ab0*/  @!P0 F2FP.F16.F32.PACK_AB R58, R6, R5 ;  /* 0x00000005063a823e */ /* 0x000fe200000000ff */
[----:B------:R-:W-:Y:S01]  /*6ac0*/  @!P0 FFMA.FTZ R7, R36, R45, R7 ;  /* 0x0000002d24078223 */ /* 0x000fe20000010007 */
[----:B------:R-:W-:Y:S01]  /*6ad0*/  @!P0 MOV R48, R56 ;  /* 0x0000003800308202 */ /* 0x000fe20000000f00 */
[----:B------:R-:W-:Y:S01]  /*6ae0*/  @!P0 FFMA.FTZ R8, R39, R46, R8 ;  /* 0x0000002e27088223 */ /* 0x000fe20000010008 */
[----:B------:R-:W-:Y:S02]  /*6af0*/  IADD3 R135, PT, PT, R57, R135, RZ ;  /* 0x0000008739877210 */ /* 0x000fe40007ffe0ff */
[----:B------:R-:W-:Y:S02]  /*6b00*/  @!P0 MOV R50, R58 ;  /* 0x0000003a00328202 */ /* 0x000fe40000000f00 */
[----:B------:R-:W-:Y:S04]  /*6b10*/  @!P0 F2FP.F16.F32.PACK_AB R57, R8, R7 ;  /* 0x000000070839823e */ /* 0x000fe800000000ff */
[----:B------:R-:W-:Y:S05]  /*6b20*/  @!P0 MOV R51, R57 ;  /* 0x0000003900338202 */ /* 0x000fea0000000f00 */
[----:B------:R1:W-:Y:S02]  /*6b30*/  STG.E.128 desc[UR6][R134.64], R48 ;  /* 0x0000003086007986 */ /* 0x0003e4000c101d06 */
.L_x_2271:
[----:B------:R-:W-:Y:S05]  /*6b40*/  BSYNC.RECONVERGENT B0 ;  /* 0x0000000000007941 */ /* 0x000fea0003800200 */
.L_x_2270:
[----:B------:R-:W-:Y:S01]  /*6b50*/  ISETP.NE.AND P0, PT, R129, RZ, PT ;  /* 0x000000ff8100720c */ /* 0x000fe20003f05270 */
[----:B------:R-:W-:Y:S11]  /*6b60*/  BSSY.RECONVERGENT B0, `(.L_x_2272) ;  /* 0x0000061000007945 */ /* 0x000ff60003800200 */
[----:B------:R-:W-:Y:S01]  /*6b70*/  @!UPT UIADD3 URZ, UPT, UPT, URZ, URZ, URZ ;  /* 0x000000fffffff290 */ /* 0x000fe2000fffe0ff */
[----:B------:R-:W-:Y:S05]  /*6b80*/  @!P0 BRA `(.L_x_2273) ;  /* 0x0000000400788947 */ /* 0x000fea0003800000 */
[----:B-12-4-:R-:W1:Y:S01]  /*6b90*/  LDC.64 R56, c[0x0][0x4a8] ;  /* 0x00012a00ff387b82 */ /* 0x016e620000000a00 */
        /* <DEDUP_REMOVED lines=12> */
[----:B------:R-:W2:Y:S03]  /*6c60*/  LDG.E.128 R48, desc[UR6][R22.64] ;  /* 0x0000000616307981 */ /* 0x000ea6000c1e1d00 */
[C---:B------:R-:W-:Y:S02]  /*6c70*/  @!P0 IADD3.X R135, PT, PT, R60.reuse, R79, RZ, P2, !PT ;  /* 0x0000004f3c878210 */ /* 0x040fe400017fe4ff */
[----:B------:R-:W-:Y:S03]  /*6c80*/  @!P0 IADD3 R38, P2, PT, R129, R80, RZ ;  /* 0x0000005081268210 */ /* 0x000fe60007f5e0ff */
[----:B------:R-:W4:Y:S01]  /*6c90*/  @!P0 LDG.E.128 R56, desc[UR6][R134.64] ;  /* 0x0000000686388981 */ /* 0x000f22000c1e1d00 */
[----:B------:R-:W-:Y:S02]  /*6ca0*/  @!P0 IADD3.X R39, PT, PT, R60, R81, RZ, P2, !PT ;  /* 0x000000513c278210 */ /* 0x000fe400017fe4ff */
[----:B------:R-:W-:Y:S02]  /*6cb0*/  PLOP3.LUT P2, PT, PT, PT, PT, 0x80, 0x8 ;  /* 0x000000000008781c */ /* 0x000fe40003f4f070 */
[----:B------:R-:W-:Y:S03]  /*6cc0*/  @!P0 PLOP3.LUT P2, PT, P1, PT, PT, 0x80, 0x8 ;  /* 0x000000000008881c */ /* 0x000fe60000f4f070 */
[----:B------:R-:W5:Y:S08]  /*6cd0*/  @!P0 LDG.E.128 R24, desc[UR6][R24.64] ;  /* 0x0000000618188981 */ /* 0x000f70000c1e1d00 */
        /* <DEDUP_REMOVED lines=8> */
[--C-:B------:R-:W-:Y:S02]  /*6d60*/  @!P0 HADD2.F32 R34, -RZ, R57.reuse.H0_H0 ;  /* 0x20000039ff228230 */ /* 0x100fe40000004100 */
[----:B------:R-:W-:Y:S01]  /*6d70*/  @!P2 FADD.FTZ R37, -R37, -RZ ;  /* 0x800000ff2525a221 */ /* 0x000fe20000010100 */
[----:B------:R-:W-:Y:S02]  /*6d80*/  @!P0 HADD2.F32 R33, -RZ, R57.H1_H1 ;  /* 0x30000039ff218230 */ /* 0x000fe40000004100 */
[----:B------:R-:W-:Y:S01]  /*6d90*/  @!P2 FADD.FTZ R35, -R35, -RZ ;  /* 0x800000ff2323a221 */ /* 0x000fe20000010100 */
[--C-:B-----5:R-:W-:Y:S01]  /*6da0*/  @!P0 HADD2.F32 R32, -RZ, R24.reuse.H0_H0 ;  /* 0x20000018ff208230 */ /* 0x120fe20000004100 */
[----:B------:R-:W1:Y:S01]  /*6db0*/  LDC.64 R56, c[0x0][0x3b8] ;  /* 0x0000ee00ff387b82 */ /* 0x000e620000000a00 */
[----:B------:R-:W-:Y:S02]  /*6dc0*/  @!P0 HADD2.F32 R30, -RZ, R24.H1_H1 ;  /* 0x30000018ff1e8230 */ /* 0x000fe40000004100 */
[----:B------:R-:W-:Y:S01]  /*6dd0*/  @!P2 FADD.FTZ R34, -R34, -RZ ;  /* 0x800000ff2222a221 */ /* 0x000fe20000010100 */
[----:B------:R-:W-:Y:S02]  /*6de0*/  @!P0 HADD2.F32 R29, -RZ, R25.H0_H0 ;  /* 0x20000019ff1d8230 */ /* 0x000fe40000004100 */
[----:B------:R-:W-:Y:S01]  /*6df0*/  @!P2 FADD.FTZ R33, -R33, -RZ ;  /* 0x800000ff2121a221 */ /* 0x000fe20000010100 */
[--C-:B------:R-:W-:Y:S02]  /*6e00*/  @!P0 HADD2.F32 R22, -RZ, R27.reuse.H0_H0 ;  /* 0x2000001bff168230 */ /* 0x100fe40000004100 */
[----:B------:R-:W-:Y:S01]  /*6e10*/  @!P0 FMUL.FTZ R0, R32, R37 ;  /* 0x0000002520008220 */ /* 0x000fe20000410000 */
[----:B---3--:R-:W-:Y:S02]  /*6e20*/  @!P0 HADD2.F32 R36, -RZ, R44.H0_H0 ;  /* 0x2000002cff248230 */ /* 0x008fe40000004100 */
[----:B------:R-:W-:Y:S01]  /*6e30*/  @!P0 FMUL.FTZ R2, R30, R35 ;  /* 0x000000231e028220 */ /* 0x000fe20000410000 */
[----:B------:R-:W-:Y:S02]  /*6e40*/  @!P0 HADD2.F32 R23, -RZ, R27.H1_H1 ;  /* 0x3000001bff178230 */ /* 0x000fe40000004100 */
[----:B------:R-:W-:Y:S01]  /*6e50*/  @!P0 FMUL.FTZ R3, R29, R34 ;  /* 0x000000221d038220 */ /* 0x000fe20000410000 */
[--C-:B------:R-:W-:Y:S02]  /*6e60*/  @!P0 HADD2.F32 R31, -RZ, R58.reuse.H0_H0 ;  /* 0x2000003aff1f8230 */ /* 0x100fe40000004100 */
[----:B------:R-:W-:Y:S01]  /*6e70*/  @!P0 FFMA.FTZ R0, R39, R36, R0 ;  /* 0x0000002427008223 */ /* 0x000fe20000010000 */
[----:B------:R-:W-:Y:S02]  /*6e80*/  @!P0 HADD2.F32 R28, -RZ, R25.H1_H1 ;  /* 0x30000019ff1c8230 */ /* 0x000fe40000004100 */
[----:B------:R-:W-:Y:S02]  /*6e90*/  @!P0 HADD2.F32 R27, -RZ, R58.H1_H1 ;  /* 0x3000003aff1b8230 */ /* 0x000fe40000004100 */
[----:B------:R-:W-:Y:S01]  /*6ea0*/  @!P2 FADD.FTZ R31, -R31, -RZ ;  /* 0x800000ff1f1fa221 */ /* 0x000fe20000010100 */
[----:B------:R-:W-:Y:S02]  /*6eb0*/  @!P0 HADD2.F32 R38, -RZ, R44.H1_H1 ;  /* 0x3000002cff268230 */ /* 0x000fe40000004100 */
[----:B------:R-:W-:Y:S01]  /*6ec0*/  @!P0 FMUL.FTZ R4, R28, R33 ;  /* 0x000000211c048220 */ /* 0x000fe20000410000 */
[----:B------:R-:W-:Y:S02]  /*6ed0*/  @!P0 HADD2.F32 R25, -RZ, R59.H0_H0 ;  /* 0x2000003bff198230 */ /* 0x000fe40000004100 */
[----:B------:R-:W-:Y:S01]  /*6ee0*/  @!P2 FADD.FTZ R27, -R27, -RZ ;  /* 0x800000ff1b1ba221 */ /* 0x000fe20000010100 */
[----:B------:R-:W-:Y:S02]  /*6ef0*/  @!P0 HADD2.F32 R40, -RZ, R45.H0_H0 ;  /* 0x2000002dff288230 */ /* 0x000fe40000004100 */
[----:B------:R-:W-:Y:S01]  /*6f00*/  @!P0 FFMA.FTZ R2, R41, R38, R2 ;  /* 0x0000002629028223 */ /* 0x000fe20000010002 */
[----:B------:R-:W-:Y:S02]  /*6f10*/  @!P0 HADD2.F32 R36, -RZ, R52.H0_H0 ;  /* 0x20000034ff248230 */ /* 0x000fe40000004100 */
[----:B------:R-:W-:Y:S01]  /*6f20*/  @!P2 FADD.FTZ R25, -R25, -RZ ;  /* 0x800000ff1919a221 */ /* 0x000fe20000010100 */
[----:B------:R-:W-:Y:S02]  /*6f30*/  @!P0 HADD2.F32 R18, -RZ, R59.H1_H1 ;  /* 0x3000003bff128230 */ /* 0x000fe40000004100 */
[----:B------:R-:W-:Y:S01]  /*6f40*/  @!P0 HADD2.F32 R42, -RZ, R45.H1_H1 ;  /* 0x3000002dff2a8230 */ /* 0x000fe20000004100 */
[----:B------:R-:W-:Y:S01]  /*6f50*/  @!P0 F2FP.F16.F32.PACK_AB R58, R2, R0 ;  /* 0x00000000023a823e */ /* 0x000fe200000000ff */
[--C-:B------:R-:W-:Y:S02]  /*6f60*/  @!P0 HADD2.F32 R43, -RZ, R46.reuse.H0_H0 ;  /* 0x2000002eff2b8230 */ /* 0x100fe40000004100 */
[----:B------:R-:W-:Y:S01]  /*6f70*/  @!P0 FFMA.FTZ R3, R36, R40, R3 ;  /* 0x0000002824038223 */ /* 0x000fe20000010003 */
[----:B------:R-:W-:Y:S01]  /*6f80*/  @!P0 HADD2.F32 R44, -RZ, R46.H1_H1 ;  /* 0x3000002eff2c8230 */ /* 0x000fe20000004100 */
[----:B------:R-:W-:Y:S01]  /*6f90*/  @!P0 MOV R48, R58 ;  /* 0x0000003a00308202 */ /* 0x000fe20000000f00 */
[--C-:B------:R-:W-:Y:S02]  /*6fa0*/  @!P0 HADD2.F32 R45, -RZ, R47.reuse.H0_H0 ;  /* 0x2000002fff2d8230 */ /* 0x100fe40000004100 */
[----:B------:R-:W-:Y:S01]  /*6fb0*/  @!P2 FADD.FTZ R18, -R18, -RZ ;  /* 0x800000ff1212a221 */ /* 0x000fe20000010100 */
[C---:B-1----:R-:W-:Y:S01]  /*6fc0*/  LEA R134, P2, R56.reuse, R130, 0x8 ;  /* 0x0000008238867211 */ /* 0x042fe200078440ff */
[----:B------:R-:W-:Y:S01]  /*6fd0*/  @!P0 HADD2.F32 R46, -RZ, R47.H1_H1 ;  /* 0x3000002fff2e8230 */ /* 0x000fe20000004100 */
[----:B------:R-:W-:Y:S01]  /*6fe0*/  @!P0 MOV R47, R51 ;  /* 0x00000033002f8202 */ /* 0x000fe20000000f00 */
[----:B------:R-:W-:Y:S01]  /*6ff0*/  @!P0 HADD2.F32 R24, -RZ, R26.H0_H0 ;  /* 0x2000001aff188230 */ /* 0x000fe20000004100 */
[----:B------:R-:W-:Y:S01]  /*7000*/  LEA.HI.X R135, R56, R131, R57, 0x8, P2 ;  /* 0x0000008338877211 */ /* 0x000fe200010f4439 */
[----:B------:R-:W-:Y:S02]  /*7010*/  @!P0 HADD2.F32 R39, -RZ, R52.H1_H1 ;  /* 0x30000034ff278230 */ /* 0x000fe40000004100 */
        /* <DEDUP_REMOVED lines=21> */
.L_x_2273:
[----:B------:R-:W-:Y:S05]  /*7170*/  BSYNC.RECONVERGENT B0 ;  /* 0x0000000000007941 */ /* 0x000fea0003800200 */
.L_x_2272:
[----:B------:R-:W-:Y:S04]  /*7180*/  BSSY.RECONVERGENT B0, `(.L_x_2274) ;  /* 0x0000061000007945 */ /* 0x000fe80003800200 */
[----:B------:R-:W-:Y:S05]  /*7190*/  @!P4 BRA `(.L_x_2275) ;  /* 0x00000004007cc947 */ /* 0x000fea0003800000 */
[----:B-12-4-:R-:W1:Y:S01]  /*71a0*/  LDC.64 R56, c[0x0][0x4a8] ;  /* 0x00012a00ff387b82 */ /* 0x016e620000000a00 */
        /* <DEDUP_REMOVED lines=8> */
[----:B------:R-:W2:Y:S02]  /*7230*/  LDG.E.128 R48, desc[UR6][R22.64] ;  /* 0x0000000616307981 */ /* 0x000ea4000c1e1d00 */
[----:B------:R-:W-:Y:S02]  /*7240*/  @!P0 IADD3.X R60, PT, PT, R90, R59, RZ, P2, !PT ;  /* 0x0000003b5a3c8210 */ /* 0x000fe400017fe4ff */
[C---:B------:R-:W-:Y:S02]  /*7250*/  @!P0 SHF.L.U32 R129, R57.reuse, 0x1, RZ ;  /* 0x0000000139818819 */ /* 0x040fe400000006ff */
[----:B------:R-:W-:Y:S02]  /*7260*/  @!P0 SHF.L.U64.HI R60, R57, 0x1, R60 ;  /* 0x00000001393c8819 */ /* 0x000fe4000001023c */
[C---:B------:R-:W-:Y:S01]  /*7270*/  @!P0 IADD3 R134, P2, PT, R129.reuse, R78, RZ ;  /* 0x0000004e81868210 */ /* 0x040fe20007f5e0ff */
[----:B------:R-:W4:Y:S03]  /*7280*/  @!P0 LDG.E.128 R24, desc[UR6][R24.64] ;  /* 0x0000000618188981 */ /* 0x000f26000c1e1d00 */
[C---:B------:R-:W-:Y:S02]  /*7290*/  @!P0 IADD3.X R135, PT, PT, R60.reuse, R79, RZ, P2, !PT ;  /* 0x0000004f3c878210 */ /* 0x040fe400017fe4ff */
[----:B------:R-:W-:Y:S03]  /*72a0*/  @!P0 IADD3 R38, P2, PT, R129, R80, RZ ;  /* 0x0000005081268210 */ /* 0x000fe60007f5e0ff */
        /* <DEDUP_REMOVED lines=78> */
.L_x_2275:
[----:B------:R-:W-:Y:S05]  /*7790*/  BSYNC.RECONVERGENT B0 ;  /* 0x0000000000007941 */ /* 0x000fea0003800200 */
.L_x_2274:
[----:B------:R-:W-:Y:S01]  /*77a0*/  ISETP.NE.AND P0, PT, R121, RZ, PT ;  /* 0x000000ff7900720c */ /* 0x000fe20003f05270 */
[----:B------:R-:W-:Y:S11]  /*77b0*/  BSSY.RECONVERGENT B0, `(.L_x_2276) ;  /* 0x0000063000007945 */ /* 0x000ff60003800200 */
[----:B------:R-:W-:Y:S01]  /*77c0*/  @!UPT UIADD3 URZ, UPT, UPT, URZ, URZ, URZ ;  /* 0x000000fffffff290 */ /* 0x000fe2000fffe0ff */
[----:B------:R-:W-:Y:S05]  /*77d0*/  @!P0 BRA `(.L_x_2277) ;  /* 0x0000000400808947 */ /* 0x000fea0003800000 */
[----:B------:R-:W5:Y:S01]  /*77e0*/  LDC.64 R52, c[0x0][0x4a8] ;  /* 0x00012a00ff347b82 */ /* 0x000f620000000a00 */
[----:B------:R-:W-:Y:S11]  /*77f0*/  ISETP.GE.AND P0, PT, R12, R17, PT ;  /* 0x000000110c00720c */ /* 0x000ff60003f06270 */
[----:B------:R-:W-:Y:S02]  /*7800*/  @!UPT UIADD3 URZ, UPT, UPT, URZ, URZ, URZ ;  /* 0x000000fffffff290 */ /* 0x000fe4000fffe0ff */
[----:B-1----:R-:W-:Y:S01]  /*7810*/  @!P0 SEL R51, R132, RZ, P1 ;  /* 0x000000ff84338207 */ /* 0x002fe20000800000 */
[----:B-----5:R-:W-:Y:S01]  /*7820*/  IMAD.WIDE.U32 R20, R52, 0x180, R20 ;  /* 0x0000018034147825 */ /* 0x020fe200078e0014 */
[----:B------:R-:W-:Y:S03]  /*7830*/  @!P0 SEL R52, R16, RZ, P1 ;  /* 0x000000ff10348207 */ /* 0x000fe60000800000 */
[----:B------:R-:W-:Y:S05]  /*7840*/  IMAD R53, R53, 0x180, RZ ;  /* 0x0000018035357824 */ /* 0x000fea00078e02ff */
[----:B------:R-:W-:Y:S02]  /*7850*/  IADD3 R21, PT, PT, R53, R21, RZ ;  /* 0x0000001535157210 */ /* 0x000fe40007ffe0ff */
[----:B------:R-:W-:Y:S01]  /*7860*/  @!P0 IADD3 R53, P2, PT, R103, R52, RZ ;  /* 0x0000003467358210 */ /* 0x000fe20007f5e0ff */
[----:B------:R-:W-:Y:S03]  /*7870*/  @!P0 IMAD.WIDE R16, R19, 0x2, R20 ;  /* 0x0000000213108825 */ /* 0x000fe600078e0214 */
[----:B------:R-:W-:Y:S01]  /*7880*/  @!P0 IADD3.X R52, PT, PT, R88, R51, RZ, P2, !PT ;  /* 0x0000003358348210 */ /* 0x000fe200017fe4ff */
[----:B------:R-:W5:Y:S01]  /*7890*/  LDG.E.128 R44, desc[UR6][R20.64] ;  /* 0x00000006142c7981 */ /* 0x000f62000c1e1d00 */
[C---:B------:R-:W-:Y:S02]  /*78a0*/  @!P0 SHF.L.U32 R51, R53.reuse, 0x1, RZ ;  /* 0x0000000135338819 */ /* 0x040fe400000006ff */
[----:B------:R-:W-:Y:S02]  /*78b0*/  @!P0 SHF.L.U64.HI R52, R53, 0x1, R52 ;  /* 0x0000000135348819 */ /* 0x000fe40000010234 */
[C---:B--2-4-:R-:W-:Y:S03]  /*78c0*/  @!P0 IADD3 R56, P2, PT, R51.reuse, R78, RZ ;  /* 0x0000004e33388210 */ /* 0x054fe60007f5e0ff */
[----:B------:R-:W2:Y:S01]  /*78d0*/  @!P0 LDG.E.128 R16, desc[UR6][R16.64] ;  /* 0x0000000610108981 */ /* 0x000ea2000c1e1d00 */
[C---:B------:R-:W-:Y:S02]  /*78e0*/  @!P0 IADD3.X R57, PT, PT, R52.reuse, R79, RZ, P2, !PT ;  /* 0x0000004f34398210 */ /* 0x040fe400017fe4ff */
[----:B------:R-:W-:Y:S04]  /*78f0*/  @!P0 IADD3 R34, P2, PT, R51, R80, RZ ;  /* 0x0000005033228210 */ /* 0x000fe80007f5e0ff */
[----:B------:R-:W-:Y:S01]  /*7900*/  @!P0 IADD3.X R35, PT, PT, R52, R81, RZ, P2, !PT ;  /* 0x0000005134238210 */ /* 0x000fe200017fe4ff */
[----:B------:R-:W4:Y:S01]  /*7910*/  @!P0 LDG.E.128 R56, desc[UR6][R56.64] ;  /* 0x0000000638388981 */ /* 0x000f22000c1e1d00 */
[----:B------:R-:W-:Y:S01]  /*7920*/  PLOP3.LUT P2, PT, PT, PT, PT, 0x80, 0x8 ;  /* 0x000000000008781c */ /* 0x000fe20003f4f070 */
[----:B------:R-:W1:Y:S01]  /*7930*/  LDC.64 R52, c[0x0][0x3b8] ;  /* 0x0000ee00ff347b82 */ /* 0x000e620000000a00 */
[----:B------:R-:W-:Y:S05]  /*7940*/  @!P0 PLOP3.LUT P2, PT, P1, PT, PT, 0x80, 0x8 ;  /* 0x000000000008881c */ /* 0x000fea0000f4f070 */
[----:B------:R5:W3:Y:S01]  /*7950*/  @!P0 LDG.E.128 R40, desc[UR6][R34.64] ;  /* 0x0000000622288981 */ /* 0x000ae2000c1e1d00 */
[----:B-1----:R-:W-:Y:S02]  /*7960*/  IMAD R53, R53, 0x180, RZ ;  /* 0x0000018035357824 */ /* 0x002fe400078e02ff */
[----:B------:R-:W-:Y:S05]  /*7970*/  IMAD.WIDE.U32 R130, R52, 0x180, R130 ;  /* 0x0000018034827825 */ /* 0x000fea00078e0082 */
[----:B------:R-:W-:Y:S02]  /*7980*/  IADD3 R131, PT, PT, R53, R131, RZ ;  /* 0x0000008335837210 */ /* 0x000fe40007ffe0ff */
        /* <DEDUP_REMOVED lines=10> */
[--C-:B----4-:R-:W-:Y:S02]  /*7a30*/  @!P0 HADD2.F32 R32, -RZ, R56.reuse.H0_H0 ;  /* 0x20000038ff208230 */ /* 0x110fe40000004100 */
[----:B------:R-:W-:Y:S02]  /*7a40*/  @!P0 HADD2.F32 R30, -RZ, R56.H1_H1 ;  /* 0x30000038ff1e8230 */ /* 0x000fe40000004100 */
[--C-:B------:R-:W-:Y:S02]  /*7a50*/  @!P0 HADD2.F32 R33, -RZ, R57.reuse.H0_H0 ;  /* 0x20000039ff218230 */ /* 0x100fe40000004100 */
[----:B------:R-:W-:Y:S01]  /*7a60*/  @!P2 FADD.FTZ R32, -R32, -RZ ;  /* 0x800000ff2020a221 */ /* 0x000fe20000010100 */
[----:B------:R-:W-:Y:S02]  /*7a70*/  @!P0 HADD2.F32 R31, -RZ, R57.H1_H1 ;  /* 0x30000039ff1f8230 */ /* 0x000fe40000004100 */
[----:B------:R-:W-:Y:S01]  /*7a80*/  @!P2 FADD.FTZ R30, -R30, -RZ ;  /* 0x800000ff1e1ea221 */ /* 0x000fe20000010100 */
[----:B---3--:R-:W-:Y:S02]  /*7a90*/  @!P0 HADD2.F32 R34, -RZ, R40.H0_H0 ;  /* 0x20000028ff228230 */ /* 0x008fe40000004100 */
[----:B------:R-:W-:Y:S01]  /*7aa0*/  @!P0 FMUL.FTZ R0, R29, R32 ;  /* 0x000000201d008220 */ /* 0x000fe20000410000 */
[----:B------:R-:W-:Y:S02]  /*7ab0*/  @!P0 HADD2.F32 R28, -RZ, R58.H0_H0 ;  /* 0x2000003aff1c8230 */ /* 0x000fe40000004100 */
        /* <DEDUP_REMOVED lines=10> */
[----:B------:R-:W-:Y:S01]  /*7b60*/  @!P0 FMUL.FTZ R4, R24, R31 ;  /* 0x0000001f18048220 */ /* 0x000fe20000410000 */
[----:B------:R-:W-:Y:S02]  /*7b70*/  @!P0 HADD2.F32 R16, -RZ, R59.H1_H1 ;  /* 0x3000003bff108230 */ /* 0x000fe40000004100 */
[----:B------:R-:W-:Y:S01]  /*7b80*/  @!P2 FADD.FTZ R28, -R28, -RZ ;  /* 0x800000ff1c1ca221 */ /* 0x000fe20000010100 */
[--C-:B------:R-:W-:Y:S02]  /*7b90*/  @!P0 HADD2.F32 R38, -RZ, R41.reuse.H0_H0 ;  /* 0x20000029ff268230 */ /* 0x100fe40000004100 */
[----:B------:R-:W-:Y:S01]  /*7ba0*/  @!P0 FFMA.FTZ R2, R37, R36, R2 ;  /* 0x0000002425028223 */ /* 0x000fe20000010002 */
[--C-:B------:R-:W-:Y:S02]  /*7bb0*/  @!P0 HADD2.F32 R34, -RZ, R48.reuse.H0_H0 ;  /* 0x20000030ff228230 */ /* 0x100fe40000004100 */
[----:B------:R-:W-:Y:S01]  /*7bc0*/  @!P0 FMUL.FTZ R5, R23, R28 ;  /* 0x0000001c17058220 */ /* 0x000fe20000410000 */
        /* <DEDUP_REMOVED lines=33> */
.L_x_2277:
[----:B------:R-:W-:Y:S05]  /*7de0*/  BSYNC.RECONVERGENT B0 ;  /* 0x0000000000007941 */ /* 0x000fea0003800200 */
.L_x_2276:
[----:B------:R-:W1:Y:S01]  /*7df0*/  LDC R17, c[0x0][0x450] ;  /* 0x00011400ff117b82 */ /* 0x000e620000000800 */
[----:B---3--:R-:W-:Y:S05]  /*7e00*/  IMAD.U32 R3, R128, -0x80, RZ ;  /* 0xffffff8080037824 */ /* 0x008fea00078e00ff */
[C---:B------:R-:W-:Y:S02]  /*7e10*/  LEA R80, P1, R3.reuse, R80, 0x1 ;  /* 0x0000005003507211 */ /* 0x040fe400078208ff */
[C---:B------:R-:W-:Y:S02]  /*7e20*/  LEA R78, P0, R3.reuse, R78, 0x1 ;  /* 0x0000004e034e7211 */ /* 0x040fe400078008ff */
[C---:B------:R-:W-:Y:S02]  /*7e30*/  LEA.HI.X.SX32 R81, R3.reuse, R81, 0x1, P1 ;  /* 0x0000005103517211 */ /* 0x040fe400008f0eff */
[----:B------:R-:W-:Y:S09]  /*7e40*/  LEA.HI.X.SX32 R79, R3, R79, 0x1, P0 ;  /* 0x0000004f034f7211 */ /* 0x000ff200000f0eff */
.L_x_2244:
[----:B-1----:R-:W-:Y:S05]  /*7e50*/  BSYNC.RECONVERGENT B1 ;  /* 0x0000000000017941 */ /* 0x002fea0003800200 */
.L_x_2242:
        /* <DEDUP_REMOVED lines=26> */
[----:B-1----:R-:W4:Y:S02]  /*8000*/  MUFU.RCP R8, R18 ;  /* 0x0000001200087308 */ /* 0x002f240000001000 */
[----:B----4-:R-:W-:Y:S08]  /*8010*/  VIADD R20, R8, 0xffffffe ;  /* 0x0ffffffe08147836 */ /* 0x010ff00000000000 */
        /* <DEDUP_REMOVED lines=63> */
.L_x_2278:
[----:B------:R-:W-:Y:S02]  /*8410*/  ISETP.NE.AND P2, PT, R119, RZ, PT ;  /* 0x000000ff7700720c */ /* 0x000fe40003f45270 */
[----:B------:R-:W-:Y:S02]  /*8420*/  IADD3 R76, P1, PT, R76, R83, RZ ;  /* 0x000000534c4c7210 */ /* 0x000fe40007f3e0ff */
[----:B------:R-:W-:Y:S03]  /*8430*/  IADD3 R10, P0, PT, R10, R85, RZ ;  /* 0x000000550a0a7210 */ /* 0x000fe60007f1e0ff */
[----:B------:R-:W-:Y:S02]  /*8440*/  IMAD.X R77, R77, 0x1, R82, P1 ;  /* 0x000000014d4d7824 */ /* 0x000fe400008e0652 */
[----:B------:R-:W-:Y:S04]  /*8450*/  IMAD.X R9, R9, 0x1, R84, P0 ;  /* 0x0000000109097824 */ /* 0x000fe800000e0654 */
[----:B------:R-:W-:Y:S05]  /*8460*/  @P2 BRA `(.L_x_2279) ;  /* 0xffffff9c00b82947 */ /* 0x000fea000383ffff */
.L_x_2241:
        /* <DEDUP_REMOVED lines=19> */
[----:B----4-:R-:W-:-:S03]  /*85a0*/  VIADD R20, R124, 0x20 ;  /* 0x000000207c147836 */ /* 0x010fc60000000000 */
        /* <DEDUP_REMOVED lines=9> */
.L_x_2283:
[----:B------:R-:W-:Y:S05]  /*8640*/  BSYNC.RECONVERGENT B0 ;  /* 0x0000000000007941 */ /* 0x000fea0003800200 */
.L_x_2282:
        /* <DEDUP_REMOVED lines=8> */
.L_x_2281:
        /* <DEDUP_REMOVED lines=74> */
.L_x_2289:
[----:B------:R-:W-:Y:S05]  /*8b70*/  BSYNC.RECONVERGENT B0 ;  /* 0x0000000000007941 */ /* 0x000fea0003800200 */
.L_x_2288:
[----:B-----5:R2:W-:Y:S02]  /*8b80*/  STS.128 [R60], R8 ;  /* 0x000000083c007388 */ /* 0x0205e40000000c00 */
.L_x_2287:
[----:B------:R-:W-:Y:S05]  /*8b90*/  BSYNC.RECONVERGENT B1 ;  /* 0x0000000000017941 */ /* 0x000fea0003800200 */
.L_x_2286:
[----:B----4-:R-:W-:-:S04]  /*8ba0*/  IADD3 R20, PT, PT, R124, 0x20, RZ ;  /* 0x000000207c147810 */ /* 0x010fc80007ffe0ff */
        /* <DEDUP_REMOVED lines=57> */
.L_x_2291:
[----:B------:R-:W-:Y:S05]  /*8f40*/  BSYNC.RECONVERGENT B0 ;  /* 0x0000000000007941 */ /* 0x000fea0003800200 */
.L_x_2290:
[----:B-----5:R4:W-:Y:S01]  /*8f50*/  STS.128 [R60+0x800], R8 ;  /* 0x000800083c007388 */ /* 0x0209e20000000c00 */
[----:B------:R-:W-:Y:S05]  /*8f60*/  BRA `(.L_x_2284) ;  /* 0x0000000800e47947 */ /* 0x000fea0003800000 */
.L_x_2285:
        /* <DEDUP_REMOVED lines=13> */
[----:B----4-:R1:W5:Y:S01]  /*9040*/  LDG.E.128 R20, desc[UR6][R16.64] ;  /* 0x0000000610147981 */ /* 0x010362000c1e1d00 */
        /* <DEDUP_REMOVED lines=10> */
[C---:B-----5:R-:W-:Y:S02]  /*90f0*/  SHF.L.U32 R9, R5.reuse, 0x1, RZ ;  /* 0x0000000105097819 */ /* 0x060fe400000006ff */
        /* <DEDUP_REMOVED lines=69> */
.L_x_2295:
[----:B------:R-:W-:Y:S05]  /*9550*/  BSYNC.RECONVERGENT B0 ;  /* 0x0000000000007941 */ /* 0x000fea0003800200 */
.L_x_2294:
[----:B-----5:R2:W-:Y:S02]  /*9560*/  STS.128 [R60], R20 ;  /* 0x000000143c007388 */ /* 0x0205e40000000c00 */
.L_x_2293:
[----:B------:R-:W-:Y:S05]  /*9570*/  BSYNC.RECONVERGENT B1 ;  /* 0x0000000000017941 */ /* 0x000fea0003800200 */
.L_x_2292:
[----:B--2-4-:R-:W-:-:S04]  /*9580*/  IADD3 R20, PT, PT, R124, 0x20, RZ ;  /* 0x000000207c147810 */ /* 0x014fc80007ffe0ff */
[----:B------:R-:W-:-:S13]  /*9590*/  ISETP.GE.AND P1, PT, R20, R29, PT ;  /* 0x0000001d1400720c */ /* 0x000fda0003f26270 */
[----:B------:R-:W-:Y:S05]  /*95a0*/  @P1 BRA `(.L_x_2284) ;  /* 0x0000000400541947 */ /* 0x000fea0003800000 */
[----:B------:R-:W-:-:S04]  /*95b0*/  LEA R4, P1, R25, R26, 0x1 ;  /* 0x0000001a19047211 */ /* 0x000fc800078208ff */
[----:B------:R-:W-:-:S05]  /*95c0*/  LEA.HI.X R5, R25, R27, R0, 0x1, P1 ;  /* 0x0000001b19057211 */ /* 0x000fca00008f0c00 */
[----:B-1----:R1:W5:Y:S01]  /*95d0*/  LDG.E.128 R16, desc[UR6][R4.64] ;  /* 0x0000000604107981 */ /* 0x002362000c1e1d00 */
[----:B------:R-:W-:Y:S01]  /*95e0*/  ISETP.GE.AND P1, PT, R12, R15, PT ;  /* 0x0000000f0c00720c */ /* 0x000fe20003f26270 */
[----:B------:R-:W-:-:S12]  /*95f0*/  BSSY.RECONVERGENT B0, `(.L_x_2296) ;  /* 0x000004f000007945 */ /* 0x000fd80003800200 */
[----:B------:R-:W-:Y:S05]  /*9600*/  @P1 BRA `(.L_x_2297) ;  /* 0x0000000400341947 */ /* 0x000fea0003800000 */
[----:B------:R-:W1:Y:S01]  /*9610*/  LDCU.64 UR8, c[0x0][0x4d0] ;  /* 0x00009a00ff0877ac */ /* 0x000e620008000a00 */
[----:B------:R-:W-:Y:S01]  /*9620*/  SEL R2, R2, RZ, P0 ;  /* 0x000000ff02027207 */ /* 0x000fe20000000000 */
[----:B------:R-:W-:Y:S01]  /*9630*/  IMAD.WIDE R12, R24, 0x2, R4 ;  /* 0x00000002180c7825 */ /* 0x000fe200078e0204 */
[----:B------:R-:W-:Y:S02]  /*9640*/  SEL R3, R3, RZ, P0 ;  /* 0x000000ff03037207 */ /* 0x000fe40000000000 */
[--C-:B------:R-:W-:Y:S02]  /*9650*/  IADD3 R2, P2, P1, R2, R115, R14.reuse ;  /* 0x0000007302027210 */ /* 0x100fe4000795e00e */
[----:B------:R-:W-:Y:S02]  /*9660*/  SHF.R.S32.HI R14, RZ, 0x1f, R14 ;  /* 0x0000001fff0e7819 */ /* 0x000fe4000001140e */
[----:B------:R-:W-:Y:S02]  /*9670*/  SHF.L.U32 R0, R2, 0x1, RZ ;  /* 0x0000000102007819 */ /* 0x000fe400000006ff */
[----:B------:R-:W-:-:S02]  /*9680*/  IADD3.X R3, PT, PT, R3, R96, R14, P2, P1 ;  /* 0x0000006003037210 */ /* 0x000fc400017e240e */
[----:B------:R-:W2:Y:S02]  /*9690*/  LDG.E.128 R12, desc[UR6][R12.64] ;  /* 0x000000060c0c7981 */ /* 0x000ea4000c1e1d00 */
[----:B------:R-:W-:Y:S02]  /*96a0*/  SHF.L.U64.HI R2, R2, 0x1, R3 ;  /* 0x0000000102027819 */ /* 0x000fe40000010203 */
[----:B-1----:R-:W-:-:S04]  /*96b0*/  IADD3 R4, P1, PT, R0, UR8, RZ ;  /* 0x0000000800047c10 */ /* 0x002fc8000ff3e0ff */
[----:B------:R-:W-:Y:S01]  /*96c0*/  IADD3.X R5, PT, PT, R2, UR9, RZ, P1, !PT ;  /* 0x0000000902057c10 */ /* 0x000fe20008ffe4ff */
[----:B------:R-:W1:Y:S05]  /*96d0*/  LDCU.64 UR8, c[0x0][0x4c8] ;  /* 0x00009900ff0877ac */ /* 0x000e6a0008000a00 */
[----:B------:R-:W3:Y:S01]  /*96e0*/  LDG.E.128 R4, desc[UR6][R4.64] ;  /* 0x0000000604047981 */ /* 0x000ee2000c1e1d00 */
[----:B-1----:R-:W-:-:S04]  /*96f0*/  IADD3 R8, P1, PT, R0, UR8, RZ ;  /* 0x0000000800087c10 */ /* 0x002fc8000ff3e0ff */
[----:B-----5:R-:W-:-:S06]  /*9700*/  IADD3.X R9, PT, PT, R2, UR9, RZ, P1, !PT ;  /* 0x0000000902097c10 */ /* 0x020fcc0008ffe4ff */
[----:B------:R-:W4:Y:S01]  /*9710*/  LDG.E.128 R8, desc[UR6][R8.64] ;  /* 0x0000000608087981 */ /* 0x000f22000c1e1d00 */
[--C-:B--2---:R-:W-:Y:S02]  /*9720*/  HADD2.F32 R3, -RZ, R14.reuse.H0_H0 ;  /* 0x2000000eff037230 */ /* 0x104fe40000004100 */
[----:B------:R-:W-:Y:S02]  /*9730*/  HADD2.F32 R21, -RZ, R14.H1_H1 ;  /* 0x3000000eff157230 */ /* 0x000fe40000004100 */
[--C-:B------:R-:W-:Y:S02]  /*9740*/  HADD2.F32 R14, -RZ, R15.reuse.H0_H0 ;  /* 0x2000000fff0e7230 */ /* 0x100fe40000004100 */
[----:B------:R-:W-:Y:S02]  /*9750*/  HADD2.F32 R22, -RZ, R15.H1_H1 ;  /* 0x3000000fff167230 */ /* 0x000fe40000004100 */
[----:B------:R-:W-:Y:S02]  /*9760*/  HADD2.F32 R0, -RZ, R12.H0_H0 ;  /* 0x2000000cff007230 */ /* 0x000fe40000004100 */
[----:B---3--:R-:W-:-:S02]  /*9770*/  HADD2.F32 R15, -RZ, R4.H0_H0 ;  /* 0x20000004ff0f7230 */ /* 0x008fc40000004100 */
[----:B------:R-:W-:Y:S02]  /*9780*/  HADD2.F32 R25, -RZ, R4.H1_H1 ;  /* 0x30000004ff197230 */ /* 0x000fe40000004100 */
[--C-:B------:R-:W-:Y:S02]  /*9790*/  HADD2.F32 R23, -RZ, R5.reuse.H0_H0 ;  /* 0x20000005ff177230 */ /* 0x100fe40000004100 */
[----:B------:R-:W-:Y:S02]  /*97a0*/  HADD2.F32 R24, -RZ, R5.H1_H1 ;  /* 0x30000005ff187230 */ /* 0x000fe40000004100 */
[--C-:B------:R-:W-:Y:S02]  /*97b0*/  HADD2.F32 R4, -RZ, R6.reuse.H0_H0 ;  /* 0x20000006ff047230 */ /* 0x100fe40000004100 */
[----:B------:R-:W-:Y:S02]  /*97c0*/  HADD2.F32 R5, -RZ, R7.H0_H0 ;  /* 0x20000007ff057230 */ /* 0x000fe40000004100 */
[----:B------:R-:W-:-:S02]  /*97d0*/  HADD2.F32 R6, -RZ, R6.H1_H1 ;  /* 0x30000006ff067230 */ /* 0x000fc40000004100 */
[----:B------:R-:W-:Y:S02]  /*97e0*/  HADD2.F32 R7, -RZ, R7.H1_H1 ;  /* 0x30000007ff077230 */ /* 0x000fe40000004100 */
[----:B------:R-:W-:Y:S01]  /*97f0*/  @!P0 FADD.FTZ R4, -R4, -RZ ;  /* 0x800000ff04048221 */ /* 0x000fe20000010100 */
[----:B------:R-:W-:Y:S01]  /*9800*/  @!P0 FADD.FTZ R5, -R5, -RZ ;  /* 0x800000ff05058221 */ /* 0x000fe20000010100 */
[----:B------:R-:W-:Y:S01]  /*9810*/  @!P0 FADD.FTZ R6, -R6, -RZ ;  /* 0x800000ff06068221 */ /* 0x000fe20000010100 */
[--C-:B------:R-:W-:Y:S02]  /*9820*/  HADD2.F32 R2, -RZ, R13.reuse.H0_H0 ;  /* 0x2000000dff027230 */ /* 0x100fe40000004100 */
[----:B------:R-:W-:Y:S01]  /*9830*/  @!P0 FADD.FTZ R7, -R7, -RZ ;  /* 0x800000ff07078221 */ /* 0x000fe20000010100 */
[----:B------:R-:W-:Y:S01]  /*9840*/  @!P0 FADD.FTZ R15, -R15, -RZ ;  /* 0x800000ff0f0f8221 */ /* 0x000fe20000010100 */
[----:B------:R-:W-:Y:S01]  /*9850*/  @!P0 FADD.FTZ R23, -R23, -RZ ;  /* 0x800000ff17178221 */ /* 0x000fe20000010100 */
[----:B------:R-:W-:-:S02]  /*9860*/  HADD2.F32 R13, -RZ, R13.H1_H1 ;  /* 0x3000000dff0d7230 */ /* 0x000fc40000004100 */
[----:B------:R-:W-:Y:S01]  /*9870*/  FMUL.FTZ R3, R3, R4 ;  /* 0x0000000403037220 */ /* 0x000fe20000410000 */
[----:B------:R-:W-:Y:S01]  /*9880*/  FMUL.FTZ R14, R14, R5 ;  /* 0x000000050e0e7220 */ /* 0x000fe20000410000 */
[----:B------:R-:W-:Y:S01]  /*9890*/  @!P0 FADD.FTZ R24, -R24, -RZ ;  /* 0x800000ff18188221 */ /* 0x000fe20000010100 */
[----:B------:R-:W-:Y:S01]  /*98a0*/  FMUL.FTZ R21, R21, R6 ;  /* 0x0000000615157220 */ /* 0x000fe20000410000 */
[----:B------:R-:W-:Y:S01]  /*98b0*/  FMUL.FTZ R22, R22, R7 ;  /* 0x0000000716167220 */ /* 0x000fe20000410000 */
[----:B------:R-:W-:Y:S02]  /*98c0*/  HADD2.F32 R5, -RZ, R16.H0_H0 ;  /* 0x20000010ff057230 */ /* 0x000fe40000004100 */
[----:B------:R-:W-:Y:S01]  /*98d0*/  FMUL.FTZ R0, R0, R15 ;  /* 0x0000000f00007220 */ /* 0x000fe20000410000 */
[----:B----4-:R-:W-:Y:S02]  /*98e0*/  HADD2.F32 R4, -RZ, R8.H0_H0 ;  /* 0x20000008ff047230 */ /* 0x010fe40000004100 */
[----:B------:R-:W-:Y:S01]  /*98f0*/  FMUL.FTZ R2, R2, R23 ;  /* 0x0000001702027220 */ /* 0x000fe20000410000 */
[----:B------:R-:W-:-:S02]  /*9900*/  HADD2.F32 R7, -RZ, R17.H0_H0 ;  /* 0x20000011ff077230 */ /* 0x000fc40000004100 */
[--C-:B------:R-:W-:Y:S02]  /*9910*/  HADD2.F32 R6, -RZ, R9.reuse.H0_H0 ;  /* 0x20000009ff067230 */ /* 0x100fe40000004100 */
[----:B------:R-:W-:Y:S01]  /*9920*/  @!P0 FADD.FTZ R25, -R25, -RZ ;  /* 0x800000ff19198221 */ /* 0x000fe20000010100 */
[----:B------:R-:W-:Y:S02]  /*9930*/  HADD2.F32 R12, -RZ, R12.H1_H1 ;  /* 0x3000000cff0c7230 */ /* 0x000fe40000004100 */
[----:B------:R-:W-:Y:S01]  /*9940*/  FMUL.FTZ R13, R13, R24 ;  /* 0x000000180d0d7220 */ /* 0x000fe20000410000 */
[----:B------:R-:W-:Y:S02]  /*9950*/  HADD2.F32 R15, -RZ, R16.H1_H1 ;  /* 0x30000010ff0f7230 */ /* 0x000fe40000004100 */
[----:B------:R-:W-:Y:S01]  /*9960*/  FFMA.FTZ R0, R5, R4, R0 ;  /* 0x0000000405007223 */ /* 0x000fe20000010000 */
[----:B------:R-:W-:Y:S02]  /*9970*/  HADD2.F32 R24, -RZ, R9.H1_H1 ;  /* 0x30000009ff187230 */ /* 0x000fe40000004100 */
[----:B------:R-:W-:Y:S01]  /*9980*/  FFMA.FTZ R2, R7, R6, R2 ;  /* 0x0000000607027223 */ /* 0x000fe20000010002 */
[----:B------:R-:W-:-:S02]  /*9990*/  HADD2.F32 R16, -RZ, R10.H0_H0 ;  /* 0x2000000aff107230 */ /* 0x000fc40000004100 */
[----:B------:R-:W-:Y:S02]  /*99a0*/  HADD2.F32 R9, -RZ, R11.H0_H0 ;  /* 0x2000000bff097230 */ /* 0x000fe40000004100 */
[----:B------:R-:W-:Y:S02]  /*99b0*/  HADD2.F32 R4, -RZ, R18.H0_H0 ;  /* 0x20000012ff047230 */ /* 0x000fe40000004100 */
[----:B------:R-:W-:Y:S02]  /*99c0*/  HADD2.F32 R5, -RZ, R19.H0_H0 ;  /* 0x20000013ff057230 */ /* 0x000fe40000004100 */
[----:B------:R-:W-:Y:S01]  /*99d0*/  FMUL.FTZ R12, R12, R25 ;  /* 0x000000190c0c7220 */ /* 0x000fe20000410000 */
[----:B------:R-:W-:Y:S02]  /*99e0*/  HADD2.F32 R8, -RZ, R8.H1_H1 ;  /* 0x30000008ff087230 */ /* 0x000fe40000004100 */
[----:B------:R-:W-:Y:S02]  /*99f0*/  HADD2.F32 R10, -RZ, R10.H1_H1 ;  /* 0x3000000aff0a7230 */ /* 0x000fe40000004100 */
[----:B------:R-:W-:-:S02]  /*9a00*/  HADD2.F32 R11, -RZ, R11.H1_H1 ;  /* 0x3000000bff0b7230 */ /* 0x000fc40000004100 */
        /* <DEDUP_REMOVED lines=13> */
.L_x_2297:
[----:B------:R-:W-:Y:S05]  /*9ae0*/  BSYNC.RECONVERGENT B0 ;  /* 0x0000000000007941 */ /* 0x000fea0003800200 */
.L_x_2296:
[----:B-----5:R3:W-:Y:S02]  /*9af0*/  STS.128 [R60+0x800], R16 ;  /* 0x000800103c007388 */ /* 0x0207e40000000c00 */
.L_x_2284:
[----:B------:R-:W-:Y:S05]  /*9b00*/  BSYNC.RECONVERGENT B2 ;  /* 0x0000000000027941 */ /* 0x000fea0003800200 */
.L_x_2280:
[----:B------:R-:W3:Y:S01]  /*9b10*/  LDC.64 R148, c[0x0][0x3b8] ;  /* 0x0000ee00ff947b82 */ /* 0x000ee20000000a00 */
[----:B-12---:R-:W-:Y:S01]  /*9b20*/  IMAD R3, R64, -0x100, R61 ;  /* 0xffffff0040037824 */ /* 0x006fe200078e023d */
[C---:B----4-:R-:W-:Y:S01]  /*9b30*/  LEA R10, P0, R65.reuse, R218, 0x1 ;  /* 0x000000da410a7211 */ /* 0x050fe200078008ff */
[C---:B------:R-:W-:Y:S01]  /*9b40*/  VIADD R8, R124.reuse, 0x40 ;  /* 0x000000407c087836 */ /* 0x040fe20000000000 */
[----:B------:R-:W1:Y:S01]  /*9b50*/  S2R R224, SR_TID.X ;  /* 0x0000000000e07919 */ /* 0x000e620000002100 */
[C---:B------:R-:W-:Y:S01]  /*9b60*/  VIADD R6, R124.reuse, 0x60 ;  /* 0x000000607c067836 */ /* 0x040fe20000000000 */
[CC--:B------:R-:W-:Y:S01]  /*9b70*/  ISETP.GE.AND P6, PT, R124.reuse, R3.reuse, PT ;  /* 0x000000037c00720c */ /* 0x0c0fe20003fc6270 */
[----:B------:R-:W-:Y:S01]  /*9b80*/  VIADD R4, R124, 0x80 ;  /* 0x000000807c047836 */ /* 0x000fe20000000000 */
[-C--:B------:R-:W-:Y:S01]  /*9b90*/  ISETP.GE.AND P3, PT, R8, R3.reuse, PT ;  /* 0x000000030800720c */ /* 0x080fe20003f66270 */
[----:B------:R-:W-:Y:S01]  /*9ba0*/  VIADD R2, R124, 0xc0 ;  /* 0x000000c07c027836 */ /* 0x000fe20000000000 */
[----:B------:R-:W-:Y:S01]  /*9bb0*/  ISETP.GE.AND P1, PT, R20, R3, PT ;  /* 0x000000031400720c */ /* 0x000fe20003f26270 */
[C---:B------:R-:W-:Y:S01]  /*9bc0*/  VIADD R0, R124.reuse, 0xe0 ;  /* 0x000000e07c007836 */ /* 0x040fe20000000000 */
[----:B------:R-:W-:Y:S01]  /*9bd0*/  LEA.HI.X R11, R65, R219, R66, 0x1, P0 ;  /* 0x000000db410b7211 */ /* 0x000fe200000f0c42 */
[----:B------:R-:W-:Y:S01]  /*9be0*/  VIADD R124, R124, 0xa0 ;  /* 0x000000a07c7c7836 */ /* 0x000fe20000000000 */
[-C--:B------:R-:W-:Y:S01]  /*9bf0*/  ISETP.GE.AND P2, PT, R4, R3.reuse, PT ;  /* 0x000000030400720c */ /* 0x080fe20003f46270 */
[----:B------:R-:W2:Y:S01]  /*9c00*/  LDC.64 R66, c[0x0][0x3c0] ;  /* 0x0000f000ff427b82 */ /* 0x000ea20000000a00 */
[-C--:B------:R-:W-:Y:S01]  /*9c10*/  ISETP.GE.AND P4, PT, R6, R3.reuse, PT ;  /* 0x000000030600720c */ /* 0x080fe20003f86270 */
[----:B------:R-:W4:Y:S01]  /*9c20*/  LDCU UR4, c[0x0][0x508] ;  /* 0x0000a100ff0477ac */ /* 0x000f220008000800 */
[----:B------:R-:W-:Y:S01]  /*9c30*/  ISETP.GE.AND P0, PT, R0, R3, PT ;  /* 0x000000030000720c */ /* 0x000fe20003f06270 */
[----:B------:R-:W-:Y:S01]  /*9c40*/  @!PT LDS RZ, [RZ] ;  /* 0x00000000fffff984 */ /* 0x000fe20000000800 */
[----:B------:R-:W-:Y:S01]  /*9c50*/  @!PT LDS RZ, [RZ] ;  /* 0x00000000fffff984 */ /* 0x000fe20000000800 */
[----:B------:R-:W-:Y:S01]  /*9c60*/  @!PT LDS RZ, [RZ] ;  /* 0x00000000fffff984 */ /* 0x000fe20000000800 */
[----:B------:R-:W-:Y:S01]  /*9c70*/  @!P6 LDGSTS.E.BYPASS.LTC128B.128 [R60+0x1000], desc[UR6][R218.64] ;  /* 0x01000000da3cefae */ /* 0x000fe2000b981a06 */
[----:B------:R-:W-:-:S03]  /*9c80*/  LOP3.LUT R63, R63, 0xfffffffd, RZ, 0xc0, !PT ;  /* 0xfffffffd3f3f7812 */ /* 0x000fc600078ec0ff */
[----:B------:R-:W-:Y:S01]  /*9c90*/  @!P1 LDGSTS.E.BYPASS.LTC128B.128 [R60+0x1800], desc[UR6][R10.64] ;  /* 0x018000000a3c9fae */ /* 0x000fe2000b981a06 */
[----:B---3--:R-:W-:Y:S01]  /*9ca0*/  IMAD.WIDE.U32 R12, R148, 0x40, RZ ;  /* 0x00000040940c7825 */ /* 0x008fe200078e00ff */
[----:B------:R-:W-:-:S03]  /*9cb0*/  ISETP.GE.AND P1, PT, R2, R3, PT ;  /* 0x000000030200720c */ /* 0x000fc60003f26270 */
[----:B------:R-:W-:Y:S01]  /*9cc0*/  IMAD.SHL.U32 R5, R149, 0x40, RZ ;  /* 0x0000004095057824 */ /* 0x000fe200078e00ff */
[----:B------:R-:W-:Y:S01]  /*9cd0*/  @!P3 IADD3 R12, P5, PT, R10, R12, RZ ;  /* 0x0000000c0a0cb210 */ /* 0x000fe20007fbe0ff */
[----:B------:R-:W-:Y:S02]  /*9ce0*/  @!P2 IMAD.MOV.U32 R16, RZ, RZ, R10 ;  /* 0x000000ffff10a224 */ /* 0x000fe400078e000a */
[----:B------:R-:W-:Y:S01]  /*9cf0*/  @!P2 IMAD.MOV.U32 R17, RZ, RZ, R11 ;  /* 0x000000ffff11a224 */ /* 0x000fe200078e000b */
[----:B------:R-:W-:Y:S01]  /*9d00*/  @!P3 IADD3.X R13, PT, PT, R11, R13, R5, P5, !PT ;  /* 0x0000000d0b0db210 */ /* 0x000fe20002ffe405 */
[----:B-----5:R-:W-:Y:S01]  /*9d10*/  @!P2 IMAD R9, R149, 0xc0, RZ ;  /* 0x000000c09509a824 */ /* 0x020fe200078e02ff */
        /* <DEDUP_REMOVED lines=12> */
[C---:B------:R-:W-:Y:S01]  /*9de0*/  @!P3 LEA R22, P5, R148.reuse, R10, 0x8 ;  /* 0x0000000a9416b211 */ /* 0x040fe200078a40ff */
[----:B------:R-:W-:Y:S02]  /*9df0*/  @!P2 IMAD.IADD R17, R9, 0x1, R17 ;  /* 0x000000010911a824 */ /* 0x000fe400078e0211 */
[----:B------:R-:W-:Y:S01]  /*9e00*/  @!P1 IMAD.IADD R15, R7, 0x1, R15 ;  /* 0x00000001070f9824 */ /* 0x000fe200078e020f */
[----:B------:R-:W-:Y:S01]  /*9e10*/  @!P3 LEA.HI.X R23, R148, R11, R149, 0x8, P5 ;  /* 0x0000000b9417b211 */ /* 0x000fe200028f4495 */
[----:B------:R-:W-:Y:S01]  /*9e20*/  IMAD.SHL.U32 R6, R216, 0x100, RZ ;  /* 0x00000100d8067824 */ /* 0x000fe200078e00ff */
[----:B------:R4:W-:Y:S01]  /*9e30*/  @!P2 LDGSTS.E.BYPASS.LTC128B.128 [R60+0x3000], desc[UR6][R16.64] ;  /* 0x03000000103cafae */ /* 0x0009e2000b981a06 */
[-C--:B------:R-:W-:Y:S01]  /*9e40*/  ISETP.GE.AND P5, PT, R8, R3.reuse, PT ;  /* 0x000000030800720c */ /* 0x080fe20003fa6270 */
[----:B--2---:R-:W-:Y:S01]  /*9e50*/  IMAD.WIDE.U32 R8, R66, 0x40, RZ ;  /* 0x0000004042087825 */ /* 0x004fe200078e00ff */
[-C--:B------:R-:W-:Y:S01]  /*9e60*/  ISETP.GE.AND P2, PT, R4, R3.reuse, PT ;  /* 0x000000030400720c */ /* 0x080fe20003f46270 */
[----:B------:R-:W-:Y:S01]  /*9e70*/  @!P3 LDGSTS.E.BYPASS.LTC128B.128 [R60+0x3800], desc[UR6][R22.64] ;  /* 0x03800000163cbfae */ /* 0x000fe2000b981a06 */
[-C--:B------:R-:W-:Y:S01]  /*9e80*/  ISETP.GE.AND P3, PT, R124, R3.reuse, PT ;  /* 0x000000037c00720c */ /* 0x080fe20003f66270 */
[----:B-1----:R-:W-:Y:S01]  /*9e90*/  IMAD.SHL.U32 R4, R224, 0x10, RZ ;  /* 0x00000010e0047824 */ /* 0x002fe200078e00ff */
[----:B------:R-:W-:Y:S01]  /*9ea0*/  LOP3.LUT R6, R6, 0x100, RZ, 0xc0, !PT ;  /* 0x0000010006067812 */ /* 0x000fe200078ec0ff */
[----:B---3--:R-:W-:Y:S01]  /*9eb0*/  @!P0 IMAD.MOV.U32 R12, RZ, RZ, R10 ;  /* 0x000000ffff0c8224 */ /* 0x008fe200078e000a */
[----:B------:R1:W-:Y:S01]  /*9ec0*/  @!P1 LDGSTS.E.BYPASS.LTC128B.128 [R60+0x4000], desc[UR6][R14.64] ;  /* 0x040000000e3c9fae */ /* 0x0003e2000b981a06 */
[----:B------:R-:W-:Y:S01]  /*9ed0*/  @!P0 IMAD.MOV.U32 R13, RZ, RZ, R11 ;  /* 0x000000ffff0d8224 */ /* 0x000fe200078e000b */
[----:B------:R-:W-:Y:S01]  /*9ee0*/  ISETP.GE.AND P1, PT, R20, R3, PT ;  /* 0x000000031400720c */ /* 0x000fe20003f26270 */
[----:B------:R-:W-:Y:S01]  /*9ef0*/  IMAD.SHL.U32 R65, R224, 0x20, RZ ;  /* 0x00000020e0417824 */ /* 0x000fe200078e00ff */
[----:B------:R-:W-:Y:S01]  /*9f00*/  LOP3.LUT R210, R4, 0x100, RZ, 0xc0, !PT ;  /* 0x0000010004d27812 */ /* 0x000fe200078ec0ff */
[----:B------:R-:W-:-:S03]  /*9f10*/  @!P0 IMAD.WIDE.U32 R12, R148, 0x180, R12 ;  /* 0x00000180940c8825 */ /* 0x000fc600078e000c */
[----:B------:R-:W-:Y:S01]  /*9f20*/  LOP3.LUT R210, R210, 0x20, R65, 0xf8, !PT ;  /* 0x00000020d2d27812 */ /* 0x000fe200078ef841 */
[----:B------:R-:W-:Y:S01]  /*9f30*/  @!P0 IMAD.IADD R13, R5, 0x1, R13 ;  /* 0x00000001050d8824 */ /* 0x000fe200078e020d */
[----:B------:R-:W-:Y:S02]  /*9f40*/  P2R R5, PR, RZ, 0x2 ;  /* 0x00000002ff057803 */ /* 0x000fe40000000000 */
[----:B------:R-:W-:Y:S01]  /*9f50*/  ISETP.GE.AND P1, PT, R2, R3, PT ;  /* 0x000000030200720c */ /* 0x000fe20003f26270 */
[----:B------:R-:W-:Y:S01]  /*9f60*/  IMAD.SHL.U32 R2, R224, 0x4, RZ ;  /* 0x00000004e0027824 */ /* 0x000fe200078e00ff */
[----:B------:R2:W-:Y:S01]  /*9f70*/  @!P0 LDGSTS.E.BYPASS.LTC128B.128 [R60+0x4800], desc[UR6][R12.64] ;  /* 0x048000000c3c8fae */ /* 0x0005e2000b981a06 */
[----:B------:R-:W-:-:S03]  /*9f80*/  LEA R10, P0, R87, R220, 0x1 ;  /* 0x000000dc570a7211 */ /* 0x000fc600078008ff */
[----:B------:R-:W0:Y:S01]  /*9f90*/  LDGDEPBAR ;  /* 0x00000000000079af */ /* 0x000e220000000000 */
[----:B------:R-:W-:Y:S01]  /*9fa0*/  LEA.HI.X R11, R87, R221, R68, 0x1, P0 ;  /* 0x000000dd570b7211 */ /* 0x000fe200000f0c44 */
[----:B----4-:R-:W-:Y:S01]  /*9fb0*/  @!P2 IMAD.MOV.U32 R16, RZ, RZ, R10 ;  /* 0x000000ffff10a224 */ /* 0x010fe200078e000a */
[----:B------:R-:W-:Y:S01]  /*9fc0*/  ISETP.GE.AND P0, PT, R0, R3, PT ;  /* 0x000000030000720c */ /* 0x000fe20003f06270 */
[----:B------:R-:W-:Y:S01]  /*9fd0*/  IMAD.SHL.U32 R3, R67, 0x40, RZ ;  /* 0x0000004043037824 */ /* 0x000fe200078e00ff */
[----:B------:R-:W-:Y:S01]  /*9fe0*/  SHF.R.U32.HI R0, RZ, 0x1, R224 ;  /* 0x00000001ff007819 */ /* 0x000fe200000116e0 */
[----:B------:R-:W-:Y:S01]  /*9ff0*/  @!P2 IMAD.MOV.U32 R17, RZ, RZ, R11 ;  /* 0x000000ffff11a224 */ /* 0x000fe200078e000b */
[----:B------:R-:W-:Y:S01]  /*a000*/  LOP3.LUT R2, R2, 0x18, RZ, 0xc0, !PT ;  /* 0x0000001802027812 */ /* 0x000fe200078ec0ff */
[----:B-1----:R-:W-:Y:S02]  /*a010*/  @!P1 IMAD.MOV.U32 R14, RZ, RZ, R10 ;  /* 0x000000ffff0e9224 */ /* 0x002fe400078e000a */
[----:B------:R-:W-:-:S04]  /*a020*/  @!P2 IMAD.WIDE.U32 R16, R66, 0xc0, R16 ;  /* 0x000000c04210a825 */ /* 0x000fc800078e0010 */
[----:B------:R-:W-:Y:S02]  /*a030*/  @!P1 IMAD.MOV.U32 R15, RZ, RZ, R11 ;  /* 0x000000ffff0f9224 */ /* 0x000fe400078e000b */
[----:B------:R-:W-:Y:S01]  /*a040*/  @!P1 IMAD.WIDE.U32 R14, R66, 0x140, R14 ;  /* 0x00000140420e9825 */ /* 0x000fe200078e000e */
[----:B--2---:R-:W-:Y:S01]  /*a050*/  LOP3.LUT R12, R224, 0x8, RZ, 0xc0, !PT ;  /* 0x00000008e00c7812 */ /* 0x004fe200078ec0ff */
[----:B------:R-:W-:-:S04]  /*a060*/  DEPBAR.LE SB0, 0x0 ;  /* 0x000080000000791a */ /* 0x000fc80000000000 */
[----:B------:R-:W-:Y:S01]  /*a070*/  BAR.SYNC.DEFER_BLOCKING 0x0 ;  /* 0x0000000000007b1d */ /* 0x000fe20000010000 */
[----:B------:R-:W-:Y:S01]  /*a080*/  LOP3.LUT R7, R12, 0xc0, R65, 0xf8, !PT ;  /* 0x000000c00c077812 */ /* 0x000fe200078ef841 */
[----:B------:R-:W-:Y:S02]  /*a090*/  @!P0 IMAD.MOV.U32 R12, RZ, RZ, R10 ;  /* 0x000000ffff0c8224 */ /* 0x000fe400078e000a */
[----:B------:R-:W-:Y:S01]  /*a0a0*/  @!P0 IMAD.MOV.U32 R13, RZ, RZ, R11 ;  /* 0x000000ffff0d8224 */ /* 0x000fe200078e000b */
[----:B------:R-:W-:Y:S01]  /*a0b0*/  LOP3.LUT R210, R210, R7, R2, 0xf6, !PT ;  /* 0x00000007d2d27212 */ /* 0x000fe200078ef602 */
[----:B------:R-:W-:-:S03]  /*a0c0*/  @!P0 IMAD.WIDE.U32 R12, R66, 0x180, R12 ;  /* 0x00000180420c8825 */ /* 0x000fc600078e000c */
[----:B------:R-:W-:Y:S01]  /*a0d0*/  LEA R210, R210, UR5, 0x1 ;  /* 0x00000005d2d27c11 */ /* 0x000fe2000f8e08ff */
[----:B------:R-:W-:Y:S01]  /*a0e0*/  @!PT LDS RZ, [RZ] ;  /* 0x00000000fffff984 */ /* 0x000fe20000000800 */
[----:B------:R-:W-:Y:S01]  /*a0f0*/  @!PT LDS RZ, [RZ] ;  /* 0x00000000fffff984 */ /* 0x000fe20000000800 */
[----:B------:R-:W-:Y:S01]  /*a100*/  @!PT LDS RZ, [RZ] ;  /* 0x00000000fffff984 */ /* 0x000fe20000000800 */
[----:B------:R-:W-:Y:S04]  /*a110*/  @!P6 LDGSTS.E.BYPASS.LTC128B.128 [R60+0x5000], desc[UR6][R220.64] ;  /* 0x05000000dc3cefae */ /* 0x000fe8000b981a06 */
[----:B------:R-:W-:Y:S01]  /*a120*/  @P6 STS.128 [R60+0x5000], RZ ;  /* 0x005000ff3c006388 */ /* 0x000fe20000000c00 */
[----:B------:R-:W-:Y:S02]  /*a130*/  ISETP.NE.AND P6, PT, R5, RZ, PT ;  /* 0x000000ff0500720c */ /* 0x000fe40003fc5270 */
[----:B------:R-:W-:Y:S02]  /*a140*/  LOP3.LUT R5, R65, 0xc0, RZ, 0xc0, !PT ;  /* 0x000000c041057812 */ /* 0x000fe400078ec0ff */
[----:B------:R-:W-:Y:S01]  /*a150*/  LOP3.LUT R65, R6, 0x20, R65, 0xf8, !PT ;  /* 0x0000002006417812 */ /* 0x000fe200078ef841 */
[----:B------:R-:W-:Y:S01]  /*a160*/  @!P2 IMAD R6, R67, 0xc0, RZ ;  /* 0x000000c04306a824 */ /* 0x000fe200078e02ff */
[----:B------:R-:W-:-:S02]  /*a170*/  LOP3.LUT R5, R5, 0x8, R0, 0xf8, !PT ;  /* 0x0000000805057812 */ /* 0x000fc400078ef800 */
[----:B------:R-:W-:Y:S01]  /*a180*/  LOP3.LUT R0, R0, 0x1f0, RZ, 0xc0, !PT ;  /* 0x000001f000007812 */ /* 0x000fe200078ec0ff */
[----:B------:R-:W-:Y:S01]  /*a190*/  @!P2 IMAD.IADD R17, R6, 0x1, R17 ;  /* 0x000000010611a824 */ /* 0x000fe200078e0211 */
[----:B------:R-:W-:Y:S01]  /*a1a0*/  LOP3.LUT R2, R5, R2, RZ, 0x3c, !PT ;  /* 0x0000000205027212 */ /* 0x000fe200078e3cff */
[----:B------:R-:W-:Y:S02]  /*a1b0*/  @!P1 IMAD R5, R67, 0x140, RZ ;  /* 0x0000014043059824 */ /* 0x000fe400078e02ff */
[----:B------:R-:W-:Y:S02]  /*a1c0*/  @P6 STS.128 [R60+0x5800], RZ ;  /* 0x005800ff3c006388 */ /* 0x000fe40000000c00 */
[----:B------:R-:W-:Y:S02]  /*a1d0*/  @!P1 IMAD.IADD R15, R5, 0x1, R15 ;  /* 0x00000001050f9824 */ /* 0x000fe400078e020f */
[----:B------:R-:W-:Y:S01]  /*a1e0*/  @!PT LDS RZ, [RZ] ;  /* 0x00000000fffff984 */ /* 0x000fe20000000800 */
[----:B------:R-:W-:Y:S01]  /*a1f0*/  @!PT LDS RZ, [RZ] ;  /* 0x00000000fffff984 */ /* 0x000fe20000000800 */
[----:B------:R-:W-:Y:S01]  /*a200*/  @!PT LDS RZ, [RZ] ;  /* 0x00000000fffff984 */ /* 0x000fe20000000800 */
[----:B------:R-:W-:Y:S01]  /*a210*/  @!P6 LDGSTS.E.BYPASS.LTC128B.128 [R60+0x5800], desc[UR6][R10.64] ;  /* 0x058000000a3cefae */ /* 0x000fe2000b981a06 */
[----:B------:R-:W-:-:S03]  /*a220*/  @!P5 IADD3 R8, P6, PT, R10, R8, RZ ;  /* 0x000000080a08d210 */ /* 0x000fc60007fde0ff */
[----:B------:R-:W-:Y:S01]  /*a230*/  @P5 STS.128 [R60+0x6000], RZ ;  /* 0x006000ff3c005388 */ /* 0x000fe20000000c00 */
[----:B------:R-:W-:Y:S01]  /*a240*/  @!P5 IADD3.X R9, PT, PT, R11, R9, R3, P6, !PT ;  /* 0x000000090b09d210 */ /* 0x000fe200037fe403 */
[----:B------:R-:W-:Y:S01]  /*a250*/  @!P0 IMAD R3, R67, 0x180, RZ ;  /* 0x0000018043038824 */ /* 0x000fe200078e02ff */
[----:B------:R-:W-:-:S03]  /*a260*/  @!P4 LEA R18, P6, R66, R10, 0x7 ;  /* 0x0000000a4212c211 */ /* 0x000fc600078c38ff */
[----:B------:R-:W-:Y:S01]  /*a270*/  @!PT LDS RZ, [RZ] ;  /* 0x00000000fffff984 */ /* 0x000fe20000000800 */
[----:B------:R-:W-:Y:S01]  /*a280*/  @!PT LDS RZ, [RZ] ;  /* 0x00000000fffff984 */ /* 0x000fe20000000800 */
[----:B------:R-:W-:Y:S01]  /*a290*/  @!PT LDS RZ, [RZ] ;  /* 0x00000000fffff984 */ /* 0x000fe20000000800 */
[----:B------:R-:W-:Y:S01]  /*a2a0*/  @!P5 LDGSTS.E.BYPASS.LTC128B.128 [R60+0x6000], desc[UR6][R8.64] ;  /* 0x06000000083cdfae */ /* 0x000fe2000b981a06 */
[----:B------:R-:W-:Y:S01]  /*a2b0*/  @!P0 IMAD.IADD R13, R3, 0x1, R13 ;  /* 0x00000001030d8824 */ /* 0x000fe200078e020d */
[C---:B------:R-:W-:Y:S02]  /*a2c0*/  @!P3 LEA R6, P5, R66.reuse, R10, 0x8 ;  /* 0x0000000a4206b211 */ /* 0x040fe400078a40ff */
[CCC-:B------:R-:W-:Y:S01]  /*a2d0*/  @!P4 LEA.HI.X R19, R66.reuse, R11.reuse, R67.reuse, 0x7, P6 ;  /* 0x0000000b4213c211 */ /* 0x1c0fe200030f3c43 */
[----:B------:R-:W-:Y:S01]  /*a2e0*/  @P4 STS.128 [R60+0x6800], RZ ;  /* 0x006800ff3c004388 */ /* 0x000fe20000000c00 */
[----:B------:R-:W-:Y:S02]  /*a2f0*/  LOP3.LUT R3, R65, 0x3e00, R4, 0xf8, !PT ;  /* 0x00003e0041037812 */ /* 0x000fe400078ef804 */
[----:B------:R-:W-:Y:S01]  /*a300*/  @!P3 LEA.HI.X R7, R66, R11, R67, 0x8, P5 ;  /* 0x0000000b4207b211 */ /* 0x000fe200028f4443 */
[----:B------:R-:W-:Y:S01]  /*a310*/  @!PT LDS RZ, [RZ] ;  /* 0x00000000fffff984 */ /* 0x000fe20000000800 */
[----:B------:R-:W-:Y:S01]  /*a320*/  @!PT LDS RZ, [RZ] ;  /* 0x00000000fffff984 */ /* 0x000fe20000000800 */
[----:B------:R-:W-:Y:S01]  /*a330*/  @!PT LDS RZ, [RZ] ;  /* 0x00000000fffff984 */ /* 0x000fe20000000800 */
[----:B------:R-:W-:Y:S01]  /*a340*/  @!P4 LDGSTS.E.BYPASS.LTC128B.128 [R60+0x6800], desc[UR6][R18.64] ;  /* 0x06800000123ccfae */ /* 0x000fe2000b981a06 */
[----:B------:R-:W-:Y:S01]  /*a350*/  LOP3.LUT R212, R3, R2, RZ, 0xfc, !PT ;  /* 0x0000000203d47212 */ /* 0x000fe200078efcff */
[----:B------:R-:W-:Y:S01]  /*a360*/  IMAD.MOV.U32 R3, RZ, RZ, 0x20 ;  /* 0x00000020ff037424 */ /* 0x000fe200078e00ff */
[----:B------:R-:W-:Y:S01]  /*a370*/  LOP3.LUT P6, RZ, R224, 0x4, RZ, 0xc0, !PT ;  /* 0x00000004e0ff7812 */ /* 0x000fe200078cc0ff */
[----:B------:R-:W-:Y:S01]  /*a380*/  @P2 STS.128 [R60+0x7000], RZ ;  /* 0x007000ff3c002388 */ /* 0x000fe20000000c00 */
[----:B------:R-:W-:-:S02]  /*a390*/  LEA R212, R212, UR5, 0x1 ;  /* 0x00000005d4d47c11 */ /* 0x000fc4000f8e08ff */
[----:B------:R-:W-:Y:S01]  /*a3a0*/  SEL R3, R3, 0xffffffe0, !P6 ;  /* 0xffffffe003037807 */ /* 0x000fe20007000000 */
[----:B------:R-:W-:Y:S01]  /*a3b0*/  @!PT LDS RZ, [RZ] ;  /* 0x00000000fffff984 */ /* 0x000fe20000000800 */
[----:B------:R-:W-:Y:S01]  /*a3c0*/  @!PT LDS RZ, [RZ] ;  /* 0x00000000fffff984 */ /* 0x000fe20000000800 */
[----:B------:R-:W-:Y:S01]  /*a3d0*/  @!PT LDS RZ, [RZ] ;  /* 0x00000000fffff984 */ /* 0x000fe20000000800 */
[----:B------:R1:W-:Y:S04]  /*a3e0*/  @!P2 LDGSTS.E.BYPASS.LTC128B.128 [R60+0x7000], desc[UR6][R16.64] ;  /* 0x07000000103cafae */ /* 0x0003e8000b981a06 */
[----:B------:R-:W-:Y:S01]  /*a3f0*/  @P3 STS.128 [R60+0x7800], RZ ;  /* 0x007800ff3c003388 */ /* 0x000fe20000000c00 */
[----:B------:R-:W-:Y:S02]  /*a400*/  IMAD.IADD R150, R3, 0x1, R210 ;  /* 0x0000000103967824 */ /* 0x000fe400078e02d2 */
[----:B------:R-:W-:Y:S01]  /*a410*/  IMAD.IADD R211, R212, 0x1, R3 ;  /* 0x00000001d4d37824 */ /* 0x000fe200078e0203 */
[----:B------:R-:W-:Y:S01]  /*a420*/  @!PT LDS RZ, [RZ] ;  /* 0x00000000fffff984 */ /* 0x000fe20000000800 */
[----:B------:R-:W-:Y:S01]  /*a430*/  @!PT LDS RZ, [RZ] ;  /* 0x00000000fffff984 */ /* 0x000fe20000000800 */
[----:B------:R-:W-:Y:S01]  /*a440*/  @!PT LDS RZ, [RZ] ;  /* 0x00000000fffff984 */ /* 0x000fe20000000800 */
[----:B------:R-:W-:Y:S01]  /*a450*/  @!P3 LDGSTS.E.BYPASS.LTC128B.128 [R60+0x7800], desc[UR6][R6.64] ;  /* 0x07800000063cbfae */ /* 0x000fe2000b981a06 */
[----:B------:R-:W-:-:S03]  /*a460*/  @P6 LOP3.LUT R63, R63, 0x2, RZ, 0xfc, !PT ;  /* 0x000000023f3f6812 */ /* 0x000fc600078efcff */
        /* <DEDUP_REMOVED lines=10> */
[----:B------:R-:W-:-:S03]  /*a510*/  ISETP.GT.AND P0, PT, R64, R213, PT ;  /* 0x000000d54000720c */ /* 0x000fc60003f04270 */
[----:B------:R-:W-:Y:S04]  /*a520*/  LDSM.16.M88.4 R72, [R212] ;  /* 0x00000000d448783b */ /* 0x000fe80000000200 */
[----:B------:R-:W3:Y:S04]  /*a530*/  LDSM.16.M88.4 R24, [R210+0x2000] ;  /* 0x00200000d218783b */ /* 0x000ee80000000200 */
[----:B------:R-:W4:Y:S04]  /*a540*/  LDSM.16.M88.4 R56, [R210+0x1000] ;  /* 0x00100000d238783b */ /* 0x000f280000000200 */
[----:B------:R-:W2:Y:S04]  /*a550*/  LDSM.16.M88.4 R48, [R210+0x1400] ;  /* 0x00140000d230783b */ /* 0x000ea80000000200 */
[----:B------:R-:W2:Y:S04]  /*a560*/  LDSM.16.M88.4 R40, [R210+0x1800] ;  /* 0x00180000d228783b */ /* 0x000ea80000000200 */
[----:B------:R-:W2:Y:S04]  /*a570*/  LDSM.16.M88.4 R32, [R210+0x1c00] ;  /* 0x001c0000d220783b */ /* 0x000ea80000000200 */
[----:B------:R-:W-:Y:S04]  /*a580*/  LDSM.16.M88.4 R188, [R211] ;  /* 0x00000000d3bc783b */ /* 0x000fe80000000200 */
[----:B------:R-:W2:Y:S04]  /*a590*/  LDSM.16.M88.4 R140, [R150+0x2000] ;  /* 0x00200000968c783b */ /* 0x000ea80000000200 */
[----:B-1----:R-:W1:Y:S04]  /*a5a0*/  LDSM.16.M88.4 R16, [R210+0x2400] ;  /* 0x00240000d210783b */ /* 0x002e680000000200 */
[----:B------:R-:W1:Y:S04]  /*a5b0*/  LDSM.16.M88.4 R8, [R210+0x2800] ;  /* 0x00280000d208783b */ /* 0x000e680000000200 */
        /* <DEDUP_REMOVED lines=8> */
[C---:B----4-:R-:W-:Y:S03]  /*a640*/  HMMA.16816.F32 R68, R72.reuse, R56, RZ ;  /* 0x000000384844723c */ /* 0x050fe600000018ff */
[----:B------:R-:W4:Y:S04]  /*a650*/  LDSM.16.M88.4 R88, [R210+0x4400] ;  /* 0x00440000d258783b */ /* 0x000f280000000200 */
[----:B------:R-:W4:Y:S01]  /*a660*/  LDSM.16.M88.4 R80, [R210+0x4800] ;  /* 0x00480000d250783b */ /* 0x000f220000000200 */
[C---:B--2---:R-:W-:Y:S03]  /*a670*/  HMMA.16816.F32 R52, R72.reuse, R48, RZ ;  /* 0x000000304834723c */ /* 0x044fe600000018ff */
[----:B------:R-:W2:Y:S04]  /*a680*/  LDSM.16.M88.4 R164, [R210+0x4c00] ;  /* 0x004c0000d2a4783b */ /* 0x000ea80000000200 */
[----:B------:R-:W2:Y:S01]  /*a690*/  LDSM.16.M88.4 R160, [R150+0x1000] ;  /* 0x0010000096a0783b */ /* 0x000ea20000000200 */
[C---:B------:R-:W-:Y:S03]  /*a6a0*/  HMMA.16816.F32 R44, R72.reuse, R40, RZ ;  /* 0x00000028482c723c */ /* 0x040fe600000018ff */
[----:B------:R-:W2:Y:S04]  /*a6b0*/  LDSM.16.M88.4 R156, [R150+0x1400] ;  /* 0x00140000969c783b */ /* 0x000ea80000000200 */
[----:B------:R-:W2:Y:S01]  /*a6c0*/  LDSM.16.M88.4 R152, [R150+0x1800] ;  /* 0x001800009698783b */ /* 0x000ea20000000200 */
[C---:B------:R-:W-:Y:S03]  /*a6d0*/  HMMA.16816.F32 R36, R72.reuse, R32, RZ ;  /* 0x000000204824723c */ /* 0x040fe600000018ff */
[----:B------:R-:W2:Y:S01]  /*a6e0*/  LDSM.16.M88.4 R144, [R150+0x1c00] ;  /* 0x001c00009690783b */ /* 0x000ea20000000200 */
[----:B------:R-:W1:Y:S04]  /*a6f0*/  S2R R3, SR_CTAID.X ;  /* 0x0000000000037919 */ /* 0x000e680000002500 */
        /* <DEDUP_REMOVED lines=8> */
[----:B------:R-:W0:Y:S03]  /*a780*/  LDGDEPBAR ;  /* 0x00000000000079af */ /* 0x000e260000000000 */
[----:B------:R-:W-:Y:S01]  /*a790*/  HMMA.16816.F32 R32, R72, R34, RZ ;  /* 0x000000224820723c */ /* 0x000fe200000018ff */
[----:B-1----:R-:W-:-:S07]  /*a7a0*/  IMAD R0, R3, 0x40, R0 ;  /* 0x0000004003007824 */ /* 0x002fce00078e0200 */
[C---:B------:R-:W-:Y:S08]  /*a7b0*/  HMMA.16816.F32 R28, R188.reuse, R140, R28 ;  /* 0x0000008cbc1c723c */ /* 0x040ff0000000181c */
[----:B------:R-:W-:Y:S01]  /*a7c0*/  HMMA.16816.F32 R24, R188, R142, R24 ;  /* 0x0000008ebc18723c */ /* 0x000fe20000001818 */
[----:B------:R-:W1:Y:S07]  /*a7d0*/  LDSM.16.M88.4 R140, [R150+0x4c00] ;  /* 0x004c0000968c783b */ /* 0x000e6e0000000200 */
        /* <DEDUP_REMOVED lines=32> */
[C---:B------:R-:W-:Y:S08]  /*a9e0*/  HMMA.16816.F32 R36, R188.reuse, R144, R36 ;  /* 0x00000090bc24723c */ /* 0x040ff00000001824 */
[----:B------:R-:W-:Y:S01]  /*a9f0*/  HMMA.16816.F32 R32, R188, R146, R32 ;  /* 0x00000092bc20723c */ /* 0x000fe20000001820 */
[----:B------:R-:W4:Y:S01]  /*aa00*/  LDSM.16.M88.4 R144, [R150+0x4800] ;  /* 0x004800009690783b */ /* 0x000f220000000200 */
[----:B------:R-:W-:-:S06]  /*aa10*/  DEPBAR.LE SB0, 0x0 ;  /* 0x000080000000791a */ /* 0x000fcc0000000000 */
[----:B-1----:R-:W-:Y:S01]  /*aa20*/  HMMA.16816.F32 R76, R188, R140, R76 ;  /* 0x0000008cbc4c723c */ /* 0x002fe2000000184c */
[----:B------:R-:W-:-:S04]  /*aa30*/  SHF.R.U32.HI R140, RZ, 0x2, R224 ;  /* 0x00000002ff8c7819 */ /* 0x000fc800000116e0 */
[----:B------:R-:W-:-:S03]  /*aa40*/  LOP3.LUT R140, R140, 0x7, RZ, 0xc0, !PT ;  /* 0x000000078c8c7812 */ /* 0x000fc600078ec0ff */
[----:B------:R-:W-:Y:S01]  /*aa50*/  HMMA.16816.F32 R20, R188, R184, R20 ;  /* 0x000000b8bc14723c */ /* 0x000fe20000001814 */
[----:B------:R-:W-:-:S04]  /*aa60*/  IADD3 R0, PT, PT, -R215, R140, R0 ;  /* 0x0000008cd7007210 */ /* 0x000fc80007ffe100 */
[----:B------:R-:W-:-:S03]  /*aa70*/  IADD3 R0, PT, PT, R0, UR4, R61 ;  /* 0x0000000400007c10 */ /* 0x000fc6000fffe03d */
[----:B------:R-:W-:Y:S01]  /*aa80*/  HMMA.16816.F32 R16, R188, R186, R16 ;  /* 0x000000babc10723c */ /* 0x000fe20000001810 */
[C-C-:B------:R-:W-:Y:S02]  /*aa90*/  VIADDMNMX R3, R0.reuse, 0x1, R61.reuse, PT ;  /* 0x0000000100037846 */ /* 0x140fe4000380013d */
        /* <DEDUP_REMOVED lines=33> */
.L_x_2299:
[----:B------:R-:W1:Y:S01]  /*acb0*/  LDC R140, c[0x0][0x4f0] ;  /* 0x00013c00ff8c7b82 */ /* 0x000e620000000800 */
[----:B------:R-:W-:Y:S01]  /*acc0*/  LEA R147, R62, 0xfffffe00, 0x8 ;  /* 0xfffffe003e937811 */ /* 0x000fe200078e40ff */
[----:B------:R-:W2:Y:S01]  /*acd0*/  LDCU.64 UR8, c[0x0][0x3a0] ;  /* 0x00007400ff0877ac */ /* 0x000ea20008000a00 */
[----:B------:R-:W-:Y:S02]  /*ace0*/  SHF.L.U32 R151, R64, 0x8, RZ ;  /* 0x0000000840977819 */ /* 0x000fe400000006ff */
        /* <DEDUP_REMOVED lines=56> */
.L_x_2300:
        /* <DEDUP_REMOVED lines=28> */
.L_x_2298:
        /* <DEDUP_REMOVED lines=8> */
[C---:B------:R-:W-:Y:S01]  /*b2b0*/  ISETP.GE.AND P0, PT, R0.reuse, R61, PT ;  /* 0x0000003d0000720c */ /* 0x040fe20003f06270 */
[----:B------:R-:W-:-:S03]  /*b2c0*/  VIADD R142, R0, 0x8 ;  /* 0x00000008008e7836 */ /* 0x000fc60000000000 */
[C---:B------:R-:W-:Y:S02]  /*b2d0*/  ISETP.GE.AND P1, PT, R140.reuse, R61, PT ;  /* 0x0000003d8c00720c */ /* 0x040fe40003f26270 */
[-C--:B------:R-:W-:Y:S01]  /*b2e0*/  ISETP.GE.AND P2, PT, R140, R3.reuse, PT ;  /* 0x000000038c00720c */ /* 0x080fe20003f46270 */
[----:B------:R-:W-:Y:S01]  /*b2f0*/  VIADD R140, R0, 0x9 ;  /* 0x00000009008c7836 */ /* 0x000fe20000000000 */
[----:B------:R-:W-:Y:S02]  /*b300*/  P2R R194, PR, RZ, 0x2 ;  /* 0x00000002ffc27803 */ /* 0x000fe40000000000 */
[C---:B------:R-:W-:Y:S02]  /*b310*/  ISETP.GE.AND P1, PT, R142.reuse, R3, PT ;  /* 0x000000038e00720c */ /* 0x040fe40003f26270 */
[----:B------:R-:W-:Y:S01]  /*b320*/  ISETP.GE.AND P3, PT, R142, R61, PT ;  /* 0x0000003d8e00720c */ /* 0x000fe20003f66270 */
[----:B------:R-:W-:Y:S01]  /*b330*/  VIADD R142, R0, 0x10 ;  /* 0x00000010008e7836 */ /* 0x000fe20000000000 */
[----:B------:R-:W-:-:S02]  /*b340*/  ISETP.GE.AND P4, PT, R140, R3, PT ;  /* 0x000000038c00720c */ /* 0x000fc40003f86270 */
[----:B------:R-:W-:Y:S01]  /*b350*/  ISETP.GE.AND P5, PT, R140, R61, PT ;  /* 0x0000003d8c00720c */ /* 0x000fe20003fa6270 */
[----:B------:R-:W-:Y:S01]  /*b360*/  VIADD R140, R0, 0x11 ;  /* 0x00000011008c7836 */ /* 0x000fe20000000000 */
[----:B------:R-:W-:Y:S02]  /*b370*/  ISETP.GE.AND P6, PT, R142, R3, PT ;  /* 0x000000038e00720c */ /* 0x000fe40003fc6270 */
[----:B------:R-:W-:Y:S01]  /*b380*/  FSEL R190, R70, -INF , !P0 ;  /* 0xff80000046be7808 */ /* 0x000fe20004000000 */
[----:B------:R-:W-:Y:S01]  /*b390*/  VIADD R70, R0, 0x18 ;  /* 0x0000001800467836 */ /* 0x000fe20000000000 */
[----:B------:R-:W-:Y:S01]  /*b3a0*/  FSEL R182, R56, -INF , !P1 ;  /* 0xff80000038b67808 */ /* 0x000fe20004800000 */
[----:B------:R-:W-:Y:S01]  /*b3b0*/  VIADD R56, R0, 0x19 ;  /* 0x0000001900387836 */ /* 0x000fe20000000000 */
[----:B------:R-:W-:Y:S01]  /*b3c0*/  FSEL R172, R52, -INF , !P6 ;  /* 0xff80000034ac7808 */ /* 0x000fe20007000000 */
[----:B------:R-:W-:Y:S01]  /*b3d0*/  VIADD R52, R0, 0x20 ;  /* 0x0000002000347836 */ /* 0x000fe20000000000 */
[----:B------:R-:W-:-:S02]  /*b3e0*/  ISETP.GE.AND P0, PT, R142, R61, PT ;  /* 0x0000003d8e00720c */ /* 0x000fc40003f06270 */
[----:B------:R-:W-:Y:S02]  /*b3f0*/  ISETP.GE.AND P1, PT, R140, R3, PT ;  /* 0x000000038c00720c */ /* 0x000fe40003f26270 */
[----:B------:R-:W-:Y:S02]  /*b400*/  FSEL R184, R69, -INF , !P2 ;  /* 0xff80000045b87808 */ /* 0x000fe40005000000 */
[----:B------:R-:W-:Y:S02]  /*b410*/  FSEL R192, R58, -INF , !P3 ;  /* 0xff8000003ac07808 */ /* 0x000fe40005800000 */
[----:B------:R-:W-:Y:S02]  /*b420*/  ISETP.GE.AND P2, PT, R140, R61, PT ;  /* 0x0000003d8c00720c */ /* 0x000fe40003f46270 */
[----:B------:R-:W-:Y:S01]  /*b430*/  FSEL R178, R54, -INF , !P0 ;  /* 0xff80000036b27808 */ /* 0x000fe20004000000 */
[----:B------:R-:W-:Y:S01]  /*b440*/  VIADD R54, R0, 0x21 ;  /* 0x0000002100367836 */ /* 0x000fe20000000000 */
[----:B------:R-:W-:-:S02]  /*b450*/  FSEL R166, R53, -INF , !P1 ;  /* 0xff80000035a67808 */ /* 0x000fc40004800000 */
[-C--:B------:R-:W-:Y:S02]  /*b460*/  ISETP.GE.AND P3, PT, R70, R3.reuse, PT ;  /* 0x000000034600720c */ /* 0x080fe40003f66270 */
[----:B------:R-:W-:Y:S02]  /*b470*/  ISETP.GE.AND P1, PT, R52, R3, PT ;  /* 0x000000033400720c */ /* 0x000fe40003f26270 */
[----:B------:R-:W-:Y:S02]  /*b480*/  FSEL R186, R57, -INF , !P4 ;  /* 0xff80000039ba7808 */ /* 0x000fe40006000000 */
[----:B------:R-:W-:Y:S02]  /*b490*/  FSEL R180, R55, -INF , !P2 ;  /* 0xff80000037b47808 */ /* 0x000fe40005000000 */
[----:B------:R-:W-:Y:S02]  /*b4a0*/  FSEL R188, R59, -INF , !P5 ;  /* 0xff8000003bbc7808 */ /* 0x000fe40006800000 */
[----:B------:R-:W-:-:S02]  /*b4b0*/  ISETP.GE.AND P4, PT, R70, R61, PT ;  /* 0x0000003d4600720c */ /* 0x000fc40003f86270 */
[----:B------:R-:W-:Y:S01]  /*b4c0*/  FSEL R168, R48, -INF , !P3 ;  /* 0xff80000030a87808 */ /* 0x000fe20005800000 */
[----:B------:R-:W-:Y:S01]  /*b4d0*/  VIADD R48, R0, 0x29 ;  /* 0x0000002900307836 */ /* 0x000fe20000000000 */
[----:B------:R-:W-:Y:S01]  /*b4e0*/  ISETP.GE.AND P2, PT, R52, R61, PT ;  /* 0x0000003d3400720c */ /* 0x000fe20003f46270 */
[----:B------:R-:W-:Y:S01]  /*b4f0*/  VIADD R52, R0, 0x28 ;  /* 0x0000002800347836 */ /* 0x000fe20000000000 */
[----:B------:R-:W-:Y:S01]  /*b500*/  FSEL R152, R44, -INF , !P1 ;  /* 0xff8000002c987808 */ /* 0x000fe20004800000 */
[----:B------:R-:W-:Y:S01]  /*b510*/  VIADD R44, R0, 0x30 ;  /* 0x00000030002c7836 */ /* 0x000fe20000000000 */
[-C--:B------:R-:W-:Y:S02]  /*b520*/  ISETP.GE.AND P5, PT, R56, R3.reuse, PT ;  /* 0x000000033800720c */ /* 0x080fe40003fa6270 */
[----:B------:R-:W-:Y:S02]  /*b530*/  ISETP.GE.AND P3, PT, R54, R3, PT ;  /* 0x000000033600720c */ /* 0x000fe40003f66270 */
[----:B------:R-:W-:-:S02]  /*b540*/  FSEL R176, R50, -INF , !P4 ;  /* 0xff80000032b07808 */ /* 0x000fc40006000000 */
[-C--:B------:R-:W-:Y:S02]  /*b550*/  ISETP.GE.AND P0, PT, R56, R61.reuse, PT ;  /* 0x0000003d3800720c */ /* 0x080fe40003f06270 */
[----:B------:R-:W-:Y:S02]  /*b560*/  FSEL R170, R49, -INF , !P5 ;  /* 0xff80000031aa7808 */ /* 0x000fe40006800000 */
[----:B------:R-:W-:Y:S02]  /*b570*/  ISETP.GE.AND P4, PT, R54, R61, PT ;  /* 0x0000003d3600720c */ /* 0x000fe40003f86270 */
[----:B------:R-:W-:Y:S01]  /*b580*/  FSEL R164, R46, -INF , !P2 ;  /* 0xff8000002ea47808 */ /* 0x000fe20005000000 */
[----:B------:R-:W-:Y:S01]  /*b590*/  VIADD R46, R0, 0x31 ;  /* 0x00000031002e7836 */ /* 0x000fe20000000000 */
[----:B------:R-:W-:Y:S02]  /*b5a0*/  FSEL R154, R45, -INF , !P3 ;  /* 0xff8000002d9a7808 */ /* 0x000fe40005800000 */
[----:B------:R-:W-:-:S02]  /*b5b0*/  ISETP.GE.AND P5, PT, R52, R3, PT ;  /* 0x000000033400720c */ /* 0x000fc40003fa6270 */
[----:B------:R-:W-:Y:S02]  /*b5c0*/  ISETP.GE.AND P3, PT, R44, R3, PT ;  /* 0x000000032c00720c */ /* 0x000fe40003f66270 */
[----:B------:R-:W-:Y:S02]  /*b5d0*/  FSEL R174, R51, -INF , !P0 ;  /* 0xff80000033ae7808 */ /* 0x000fe40004000000 */
[----:B------:R-:W-:Y:S02]  /*b5e0*/  FSEL R162, R47, -INF , !P4 ;  /* 0xff8000002fa27808 */ /* 0x000fe40006000000 */
[-C--:B------:R-:W-:Y:S02]  /*b5f0*/  ISETP.GE.AND P0, PT, R52, R61.reuse, PT ;  /* 0x0000003d3400720c */ /* 0x080fe40003f06270 */
[----:B------:R-:W-:Y:S01]  /*b600*/  FSEL R140, R40, -INF , !P5 ;  /* 0xff800000288c7808 */ /* 0x000fe20006800000 */
[----:B------:R-:W-:Y:S01]  /*b610*/  VIADD R40, R0, 0x39 ;  /* 0x0000003900287836 */ /* 0x000fe20000000000 */
[----:B------:R-:W-:Y:S01]  /*b620*/  ISETP.GE.AND P4, PT, R44, R61, PT ;  /* 0x0000003d2c00720c */ /* 0x000fe20003f86270 */
[----:B------:R-:W-:Y:S01]  /*b630*/  VIADD R44, R0, 0x38 ;  /* 0x00000038002c7836 */ /* 0x000fe20000000000 */
[----:B------:R-:W-:Y:S01]  /*b640*/  FSEL R249, R36, -INF , !P3 ;  /* 0xff80000024f97808 */ /* 0x000fe20005800000 */
[----:B------:R-:W-:Y:S01]  /*b650*/  VIADD R36, R0, 0x40 ;  /* 0x0000004000247836 */ /* 0x000fe20000000000 */
[----:B------:R-:W-:-:S02]  /*b660*/  ISETP.GE.AND P1, PT, R48, R3, PT ;  /* 0x000000033000720c */ /* 0x000fc40003f26270 */
[----:B------:R-:W-:Y:S02]  /*b670*/  ISETP.GE.AND P5, PT, R46, R3, PT ;  /* 0x000000032e00720c */ /* 0x000fe40003fa6270 */
[----:B------:R-:W-:Y:S02]  /*b680*/  FSEL R158, R42, -INF , !P0 ;  /* 0xff8000002a9e7808 */ /* 0x000fe40004000000 */
[-C--:B------:R-:W-:Y:S02]  /*b690*/  ISETP.GE.AND P2, PT, R48, R61.reuse, PT ;  /* 0x0000003d3000720c */ /* 0x080fe40003f46270 */
        /* <DEDUP_REMOVED lines=44> */
[----:B------:R-:W-:Y:S02]  /*b960*/  ISETP.GE.AND P0, PT, R32, R61, PT ;  /* 0x0000003d2000720c */ /* 0x000fe40003f06270 */
[-C--:B------:R-:W-:Y:S01]  /*b970*/  ISETP.GE.AND P5, PT, R28, R3.reuse, PT ;  /* 0x000000031c00720c */ /* 0x080fe20003fa6270 */
[----:B------:R-:W-:Y:S01]  /*b980*/  LDSM.16.MT88.4 R32, [R209+0x5800] ;  /* 0x00580000d120783b */ /* 0x000fe20000004200 */
[----:B------:R-:W-:Y:S02]  /*b990*/  ISETP.GE.AND P3, PT, R20, R3, PT ;  /* 0x000000031400720c */ /* 0x000fe40003f66270 */
[----:B------:R-:W-:Y:S02]  /*b9a0*/  FSEL R189, R23, -INF , !P4 ;  /* 0xff80000017bd7808 */ /* 0x000fe40006000000 */
[----:B------:R-:W-:Y:S02]  /*b9b0*/  FSEL R241, R27, -INF , !P0 ;  /* 0xff8000001bf17808 */ /* 0x000fe40004000000 */
[----:B------:R-:W-:Y:S01]  /*b9c0*/  FSEL R193, R16, -INF , !P5 ;  /* 0xff80000010c17808 */ /* 0x000fe20006800000 */
[----:B------:R-:W-:Y:S01]  /*b9d0*/  VIADD R16, R0, 0x69 ;  /* 0x0000006900107836 */ /* 0x000fe20000000000 */
[-C--:B------:R-:W-:Y:S01]  /*b9e0*/  ISETP.GE.AND P4, PT, R20, R61.reuse, PT ;  /* 0x0000003d1400720c */ /* 0x080fe20003f86270 */
[----:B------:R-:W-:Y:S01]  /*b9f0*/  VIADD R20, R0, 0x68 ;  /* 0x0000006800147836 */ /* 0x000fe20000000000 */
[----:B------:R-:W-:Y:S01]  /*ba00*/  FSEL R207, R12, -INF , !P3 ;  /* 0xff8000000ccf7808 */ /* 0x000fe20005800000 */
[----:B------:R-:W-:Y:S01]  /*ba10*/  VIADD R12, R0, 0x70 ;  /* 0x00000070000c7836 */ /* 0x000fe20000000000 */
[----:B------:R-:W-:-:S02]  /*ba20*/  ISETP.GE.AND P0, PT, R28, R61, PT ;  /* 0x0000003d1c00720c */ /* 0x000fc40003f06270 */
[C---:B------:R-:W-:Y:S02]  /*ba30*/  ISETP.GE.AND P1, PT, R24.reuse, R3, PT ;  /* 0x000000031800720c */ /* 0x040fe40003f26270 */
[----:B------:R-:W-:Y:S02]  /*ba40*/  ISETP.GE.AND P2, PT, R24, R61, PT ;  /* 0x0000003d1800720c */ /* 0x000fe40003f46270 */
[----:B------:R-:W-:Y:S02]  /*ba50*/  ISETP.GE.AND P5, PT, R22, R3, PT ;  /* 0x000000031600720c */ /* 0x000fe40003fa6270 */
[----:B------:R-:W-:Y:S02]  /*ba60*/  FSEL R231, R18, -INF , !P0 ;  /* 0xff80000012e77808 */ /* 0x000fe40004000000 */
[----:B------:R-:W-:Y:S02]  /*ba70*/  FSEL R199, R17, -INF , !P1 ;  /* 0xff80000011c77808 */ /* 0x000fe40004800000 */
[----:B------:R-:W-:-:S02]  /*ba80*/  FSEL R233, R19, -INF , !P2 ;  /* 0xff80000013e97808 */ /* 0x000fc40005000000 */
[----:B------:R-:W-:Y:S01]  /*ba90*/  FSEL R191, R14, -INF , !P4 ;  /* 0xff8000000ebf7808 */ /* 0x000fe20006000000 */
[----:B------:R-:W-:Y:S01]  /*baa0*/  VIADD R14, R0, 0x71 ;  /* 0x00000071000e7836 */ /* 0x000fe20000000000 */
[----:B------:R-:W-:Y:S02]  /*bab0*/  FSEL R205, R13, -INF , !P5 ;  /* 0xff8000000dcd7808 */ /* 0x000fe40006800000 */
[----:B------:R-:W-:Y:S02]  /*bac0*/  ISETP.GE.AND P0, PT, R22, R61, PT ;  /* 0x0000003d1600720c */ /* 0x000fe40003f06270 */
[C---:B------:R-:W-:Y:S02]  /*bad0*/  ISETP.GE.AND P1, PT, R20.reuse, R3, PT ;  /* 0x000000031400720c */ /* 0x040fe40003f26270 */
[----:B------:R-:W-:Y:S02]  /*bae0*/  ISETP.GE.AND P2, PT, R20, R61, PT ;  /* 0x0000003d1400720c */ /* 0x000fe40003f46270 */
[----:B------:R-:W-:Y:S01]  /*baf0*/  ISETP.GE.AND P5, PT, R12, R3, PT ;  /* 0x000000030c00720c */ /* 0x000fe20003fa6270 */
[----:B------:R-:W-:Y:S01]  /*bb00*/  LDSM.16.MT88.4 R20, [R209+0x5000] ;  /* 0x00500000d114783b */ /* 0x000fe20000004200 */
[----:B------:R-:W-:-:S02]  /*bb10*/  FSEL R227, R15, -INF , !P0 ;  /* 0xff8000000fe37808 */ /* 0x000fc40004000000 */
[----:B------:R-:W-:Y:S01]  /*bb20*/  FSEL R201, R8, -INF , !P1 ;  /* 0xff80000008c97808 */ /* 0x000fe20004800000 */
[----:B------:R-:W-:Y:S01]  /*bb30*/  VIADD R8, R0, 0x79 ;  /* 0x0000007900087836 */ /* 0x000fe20000000000 */
[----:B------:R-:W-:Y:S02]  /*bb40*/  FSEL R225, R10, -INF , !P2 ;  /* 0xff8000000ae17808 */ /* 0x000fe40005000000 */
[----:B------:R-:W-:Y:S01]  /*bb50*/  FSEL R169, R4, -INF , !P5 ;  /* 0xff80000004a97808 */ /* 0x000fe20006800000 */
[----:B------:R-:W-:Y:S01]  /*bb60*/  VIADD R4, R0, 0x80 ;  /* 0x0000008000047836 */ /* 0x000fe20000000000 */
[----:B------:R-:W-:Y:S01]  /*bb70*/  ISETP.GE.AND P0, PT, R12, R61, PT ;  /* 0x0000003d0c00720c */ /* 0x000fe20003f06270 */
        /* <DEDUP_REMOVED lines=9> */
[----:B------:R-:W-:Y:S01]  /*bc10*/  FSEL R183, R6, -INF , !P0 ;  /* 0xff80000006b77808 */ /* 0x000fe20004000000 */
[----:B------:R-:W-:Y:S01]  /*bc20*/  VIADD R6, R0, 0x81 ;  /* 0x0000008100067836 */ /* 0x000fe20000000000 */
[C---:B------:R-:W-:Y:S02]  /*bc30*/  ISETP.GE.AND P1, PT, R4.reuse, R3, PT ;  /* 0x000000030400720c */ /* 0x040fe40003f26270 */
[----:B------:R-:W-:Y:S01]  /*bc40*/  ISETP.GE.AND P2, PT, R4, R61, PT ;  /* 0x0000003d0400720c */ /* 0x000fe20003f46270 */
[----:B------:R-:W-:Y:S01]  /*bc50*/  VIADD R4, R0, 0x88 ;  /* 0x0000008800047836 */ /* 0x000fe20000000000 */
[C---:B------:R-:W-:Y:S02]  /*bc60*/  ISETP.GE.AND P3, PT, R12.reuse, R3, PT ;  /* 0x000000030c00720c */ /* 0x040fe40003f66270 */
[----:B------:R-:W-:Y:S02]  /*bc70*/  ISETP.GE.AND P4, PT, R12, R61, PT ;  /* 0x0000003d0c00720c */ /* 0x000fe40003f86270 */
[----:B------:R-:W-:-:S02]  /*bc80*/  ISETP.GE.AND P5, PT, R8, R3, PT ;  /* 0x000000030800720c */ /* 0x000fc40003fa6270 */
[----:B------:R-:W-:Y:S02]  /*bc90*/  ISETP.GE.AND P0, PT, R8, R61, PT ;  /* 0x0000003d0800720c */ /* 0x000fe40003f06270 */
[----:B------:R-:W-:Y:S02]  /*bca0*/  FSEL R167, R136, -INF , !P3 ;  /* 0xff80000088a77808 */ /* 0x000fe40005800000 */
[----:B------:R-:W-:Y:S02]  /*bcb0*/  FSEL R173, R138, -INF , !P4 ;  /* 0xff8000008aad7808 */ /* 0x000fe40006000000 */
[----:B------:R-:W-:Y:S02]  /*bcc0*/  FSEL R171, R137, -INF , !P5 ;  /* 0xff80000089ab7808 */ /* 0x000fe40006800000 */
[----:B------:R-:W-:Y:S02]  /*bcd0*/  FSEL R179, R139, -INF , !P0 ;  /* 0xff8000008bb37808 */ /* 0x000fe40004000000 */
[----:B------:R-:W-:-:S02]  /*bce0*/  ISETP.GE.AND P3, PT, R6, R3, PT ;  /* 0x000000030600720c */ /* 0x000fc40003f66270 */
[----:B------:R-:W-:Y:S01]  /*bcf0*/  ISETP.GE.AND P4, PT, R6, R61, PT ;  /* 0x0000003d0600720c */ /* 0x000fe20003f86270 */
        /* <DEDUP_REMOVED lines=18> */
[-C--:B------:R-:W-:Y:S02]  /*be20*/  ISETP.GE.AND P5, PT, R6, R3.reuse, PT ;  /* 0x000000030600720c */ /* 0x080fe40003fa6270 */
[C---:B------:R-:W-:Y:S02]  /*be30*/  ISETP.GE.AND P1, PT, R4.reuse, R3, PT ;  /* 0x000000030400720c */ /* 0x040fe40003f26270 */
[-C--:B------:R-:W-:Y:S01]  /*be40*/  ISETP.GE.AND P2, PT, R4, R61.reuse, PT ;  /* 0x0000003d0400720c */ /* 0x080fe20003f46270 */
[----:B------:R-:W-:Y:S01]  /*be50*/  VIADD R4, R0, 0xa0 ;  /* 0x000000a000047836 */ /* 0x000fe20000000000 */
        /* <DEDUP_REMOVED lines=25> */
[C---:B------:R-:W-:Y:S02]  /*bff0*/  ISETP.GE.AND P2, PT, R4.reuse, R3, PT ;  /* 0x000000030400720c */ /* 0x040fe40003f46270 */
[----:B------:R-:W-:Y:S01]  /*c000*/  ISETP.GE.AND P0, PT, R4, R61, PT ;  /* 0x0000003d0400720c */ /* 0x000fe20003f06270 */
        /* <DEDUP_REMOVED lines=23> */
[----:B------:R-:W-:Y:S02]  /*c180*/  FSEL R44, R114, -INF , !P5 ;  /* 0xff800000722c7808 */ /* 0x000fe40006800000 */
[----:B------:R-:W-:Y:S02]  /*c190*/  ISETP.NE.AND P6, PT, R194, RZ, PT ;  /* 0x000000ffc200720c */ /* 0x000fe40003fc5270 */
[----:B------:R-:W-:Y:S02]  /*c1a0*/  ISETP.GE.AND P0, PT, R4, R61, PT ;  /* 0x0000003d0400720c */ /* 0x000fe40003f06270 */
[----:B------:R-:W-:Y:S01]  /*c1b0*/  ISETP.GE.AND P5, PT, R6, R3, PT ;  /* 0x000000030600720c */ /* 0x000fe20003fa6270 */
[----:B------:R-:W-:Y:S01]  /*c1c0*/  VIADD R6, R0, 0xc1 ;  /* 0x000000c100067836 */ /* 0x000fe20000000000 */
[----:B------:R-:W-:-:S02]  /*c1d0*/  FSEL R7, R71, -INF , !P6 ;  /* 0xff80000047077808 */ /* 0x000fc40007000000 */
[----:B------:R-:W-:Y:S02]  /*c1e0*/  P2R R5, PR, RZ, 0x1 ;  /* 0x00000001ff057803 */ /* 0x000fe40000000000 */
[-C--:B------:R-:W-:Y:S02]  /*c1f0*/  ISETP.GE.AND P0, PT, R0, R3.reuse, PT ;  /* 0x000000030000720c */ /* 0x080fe40003f06270 */
[----:B------:R-:W-:Y:S02]  /*c200*/  FSEL R51, R111, -INF , !P3 ;  /* 0xff8000006f337808 */ /* 0x000fe40005800000 */
[-C--:B------:R-:W-:Y:S01]  /*c210*/  ISETP.GE.AND P6, PT, R4, R3.reuse, PT ;  /* 0x000000030400720c */ /* 0x080fe20003fc6270 */
[----:B------:R-:W-:Y:S01]  /*c220*/  VIADD R4, R0, 0xc9 ;  /* 0x000000c900047836 */ /* 0x000fe20000000000 */
[----:B------:R-:W-:Y:S02]  /*c230*/  ISETP.GE.AND P3, PT, R6, R3, PT ;  /* 0x000000030600720c */ /* 0x000fe40003f66270 */
[----:B------:R-:W-:-:S02]  /*c240*/  FSEL R56, R102, -INF , !P2 ;  /* 0xff80000066387808 */ /* 0x000fc40005000000 */
[----:B------:R-:W-:Y:S02]  /*c250*/  ISETP.NE.AND P2, PT, R5, RZ, PT ;  /* 0x000000ff0500720c */ /* 0x000fe40003f45270 */
        /* <DEDUP_REMOVED lines=11> */
[----:B------:R-:W-:-:S02]  /*c310*/  FMNMX3.FTZ R9, R9, R186, R172, !PT ;  /* 0x000000ba09097276 */ /* 0x000fc400078100ac */
[----:B------:R-:W-:Y:S02]  /*c320*/  FSEL R52, R106, -INF , !P4 ;  /* 0xff8000006a347808 */ /* 0x000fe40006000000 */
[C---:B------:R-:W-:Y:S02]  /*c330*/  ISETP.GE.AND P1, PT, R4.reuse, R3, PT ;  /* 0x000000030400720c */ /* 0x040fe40003f26270 */
[-C--:B------:R-:W-:Y:S01]  /*c340*/  ISETP.GE.AND P0, PT, R4, R61.reuse, PT ;  /* 0x0000003d0400720c */ /* 0x080fe20003f06270 */
[----:B------:R-:W-:Y:S01]  /*c350*/  VIADD R4, R0, 0xd1 ;  /* 0x000000d100047836 */ /* 0x000fe20000000000 */
[----:B------:R-:W-:Y:S02]  /*c360*/  ISETP.GE.AND P4, PT, R6, R61, PT ;  /* 0x0000003d0600720c */ /* 0x000fe40003f86270 */
[----:B------:R-:W-:Y:S02]  /*c370*/  FMNMX3.FTZ R11, R11, R174, R164, !PT ;  /* 0x000000ae0b0b7276 */ /* 0x000fe400078100a4 */
[----:B------:R-:W-:-:S02]  /*c380*/  FMNMX3.FTZ R9, R9, R166, R168, !PT ;  /* 0x000000a609097276 */ /* 0x000fc400078100a8 */
[----:B------:R-:W-:Y:S02]  /*c390*/  FSEL R59, R103, -INF , !P4 ;  /* 0xff800000673b7808 */ /* 0x000fe40006000000 */
[----:B------:R-:W-:Y:S02]  /*c3a0*/  FSEL R68, R98, -INF , !P2 ;  /* 0xff80000062447808 */ /* 0x000fe40005000000 */
[C---:B------:R-:W-:Y:S02]  /*c3b0*/  ISETP.GE.AND P4, PT, R4.reuse, R3, PT ;  /* 0x000000030400720c */ /* 0x040fe40003f86270 */
[----:B------:R-:W-:Y:S02]  /*c3c0*/  FMNMX3.FTZ R11, R11, R162, R158, !PT ;  /* 0x000000a20b0b7276 */ /* 0x000fe4000781009e */
        /* <DEDUP_REMOVED lines=16> */
[----:B------:R-:W-:-:S02]  /*c4d0*/  FMNMX3.FTZ R10, R10, R247, R145, !PT ;  /* 0x000000f70a0a7276 */ /* 0x000fc40007810091 */
[----:B------:R-:W-:Y:S02]  /*c4e0*/  FMNMX3.FTZ R8, R8, R243, R175, !PT ;  /* 0x000000f308087276 */ /* 0x000fe400078100af */
[----:B------:R-:W-:Y:S02]  /*c4f0*/  P2R R6, PR, RZ, 0x2 ;  /* 0x00000002ff067803 */ /* 0x000fe40000000000 */
[----:B------:R-:W-:Y:S02]  /*c500*/  FMNMX3.FTZ R10, R10, R245, R239, !PT ;  /* 0x000000f50a0a7276 */ /* 0x000fe400078100ef */
[----:B------:R-:W-:Y:S02]  /*c510*/  FSEL R93, R93, -INF , !P4 ;  /* 0xff8000005d5d7808 */ /* 0x000fe40006000000 */
[----:B------:R-:W-:Y:S02]  /*c520*/  FMNMX3.FTZ R8, R8, R241, R235, !PT ;  /* 0x000000f108087276 */ /* 0x000fe400078100eb */
[----:B------:R-:W-:-:S02]  /*c530*/  ISETP.NE.AND P4, PT, R6, RZ, PT ;  /* 0x000000ff0600720c */ /* 0x000fc40003f85270 */
        /* <DEDUP_REMOVED lines=66> */
[----:B------:R-:W-:Y:S01]  /*c960*/  FSEL R82, R82, -INF , !P1 ;  /* 0xff80000052527808 */ /* 0x000fe20004800000 */
[----:B------:R-:W-:Y:S01]  /*c970*/  VIADD R0, R0, 0xf9 ;  /* 0x000000f900007836 */ /* 0x000fe20000000000 */
[----:B------:R-:W-:Y:S02]  /*c980*/  FMNMX3.FTZ R8, R8, R91, R86, !PT ;  /* 0x0000005b08087276 */ /* 0x000fe40007810056 */
[----:B------:R-:W-:-:S02]  /*c990*/  FMNMX3.FTZ R6, R6, R93, R88, !PT ;  /* 0x0000005d06067276 */ /* 0x000fc40007810058 */
[----:B------:R-:W-:Y:S02]  /*c9a0*/  FSEL R83, R83, -INF , !P0 ;  /* 0xff80000053537808 */ /* 0x000fe40004000000 */
[----:B------:R-:W-:Y:S02]  /*c9b0*/  ISETP.GE.AND P1, PT, R4, R61, PT ;  /* 0x0000003d0400720c */ /* 0x000fe40003f26270 */
[----:B------:R-:W-:Y:S02]  /*c9c0*/  FSEL R78, R78, -INF , !P2 ;  /* 0xff8000004e4e7808 */ /* 0x000fe40005000000 */
[----:B------:R-:W-:Y:S02]  /*c9d0*/  FMNMX3.FTZ R8, R8, R87, R82, !PT ;  /* 0x0000005708087276 */ /* 0x000fe40007810052 */
[----:B------:R-:W-:Y:S02]  /*c9e0*/  FMNMX3.FTZ R6, R6, R89, R84, !PT ;  /* 0x0000005906067276 */ /* 0x000fe40007810054 */
[----:B------:R-:W-:-:S02]  /*c9f0*/  ISETP.GE.AND P0, PT, R0, R61, PT ;  /* 0x0000003d0000720c */ /* 0x000fc40003f06270 */
[----:B------:R-:W-:Y:S02]  /*ca00*/  FSEL R79, R79, -INF , !P3 ;  /* 0xff8000004f4f7808 */ /* 0x000fe40005800000 */
[----:B------:R-:W-:Y:S02]  /*ca10*/  FSEL R74, R74, -INF , !P1 ;  /* 0xff8000004a4a7808 */ /* 0x000fe40004800000 */
[----:B------:R-:W-:Y:S02]  /*ca20*/  FMNMX3.FTZ R8, R8, R83, R78, !PT ;  /* 0x0000005308087276 */ /* 0x000fe4000781004e */
[----:B------:R-:W-:Y:S02]  /*ca30*/  ISETP.GE.AND P1, PT, R4, R3, PT ;  /* 0x000000030400720c */ /* 0x000fe40003f26270 */
[----:B------:R-:W-:Y:S02]  /*ca40*/  FSEL R81, R81, -INF , !P6 ;  /* 0xff80000051517808 */ /* 0x000fe40007000000 */
[----:B------:R-:W-:-:S02]  /*ca50*/  FSEL R76, R76, -INF , !P5 ;  /* 0xff8000004c4c7808 */ /* 0x000fc40006800000 */
[----:B------:R-:W-:Y:S02]  /*ca60*/  FMNMX3.FTZ R6, R6, R85, R80, !PT ;  /* 0x0000005506067276 */ /* 0x000fe40007810050 */
[----:B------:R-:W-:Y:S02]  /*ca70*/  FSEL R75, R75, -INF , !P0 ;  /* 0xff8000004b4b7808 */ /* 0x000fe40004000000 */
[----:B------:R-:W-:Y:S02]  /*ca80*/  FMNMX3.FTZ R4, R8, R79, R74, !PT ;  /* 0x0000004f08047276 */ /* 0x000fe4000781004a */
[----:B------:R-:W-:Y:S02]  /*ca90*/  ISETP.GE.AND P0, PT, R0, R3, PT ;  /* 0x000000030000720c */ /* 0x000fe40003f06270 */
[----:B------:R-:W-:Y:S02]  /*caa0*/  FSEL R77, R77, -INF , !P4 ;  /* 0xff8000004d4d7808 */ /* 0x000fe40006000000 */
[----:B------:R-:W-:-:S02]  /*cab0*/  FSEL R72, R72, -INF , !P1 ;  /* 0xff80000048487808 */ /* 0x000fc40004800000 */
[----:B------:R-:W-:Y:S02]  /*cac0*/  FMNMX3.FTZ R6, R6, R81, R76, !PT ;  /* 0x0000005106067276 */ /* 0x000fe4000781004c */
[----:B------:R-:W-:Y:S02]  /*cad0*/  FMNMX.FTZ R4, R75, R4, !PT ;  /* 0x000000044b047209 */ /* 0x000fe40007810000 */
[----:B------:R-:W-:Y:S02]  /*cae0*/  FSEL R73, R73, -INF , !P0 ;  /* 0xff80000049497808 */ /* 0x000fe40004000000 */
[----:B------:R-:W-:Y:S01]  /*caf0*/  FMNMX3.FTZ R6, R6, R77, R72, !PT ;  /* 0x0000004d06067276 */ /* 0x000fe20007810048 */
[----:B------:R-:W1:Y:S01]  /*cb00*/  SHFL.BFLY PT, R11, R4, 0x2, 0x1f ;  /* 0x0c401f00040b7f89 */ /* 0x000e6200000e0000 */
[----:B------:R-:W-:Y:S02]  /*cb10*/  LOP3.LUT P2, RZ, R224, 0x4, RZ, 0xc0, !PT ;  /* 0x00000004e0ff7812 */ /* 0x000fe4000784c0ff */
[----:B------:R-:W-:-:S05]  /*cb20*/  FMNMX.FTZ R8, R73, R6, !PT ;  /* 0x0000000649087209 */ /* 0x000fca0007810000 */
[----:B------:R-:W3:Y:S01]  /*cb30*/  SHFL.BFLY PT, R9, R8, 0x2, 0x1f ;  /* 0x0c401f0008097f89 */ /* 0x000ee200000e0000 */
[----:B-1----:R-:W-:Y:S01]  /*cb40*/  FMNMX.FTZ R11, R4, R11, !PT ;  /* 0x0000000b040b7209 */ /* 0x002fe20007810000 */
[----:B------:R-:W-:-:S04]  /*cb50*/  VIADD R4, R209, 0x5000 ;  /* 0x00005000d1047836 */ /* 0x000fc80000000000 */
[----:B------:R-:W1:Y:S01]  /*cb60*/  SHFL.BFLY PT, R0, R11, 0x1, 0x1f ;  /* 0x0c201f000b007f89 */ /* 0x000e6200000e0000 */
[----:B------:R-:W-:Y:S01]  /*cb70*/  @P2 VIADD R208, R4, 0xffffffe0 ;  /* 0xffffffe004d02836 */ /* 0x000fe20000000000 */
[----:B---3--:R-:W-:-:S04]  /*cb80*/  FMNMX.FTZ R9, R8, R9, !PT ;  /* 0x0000000908097209 */ /* 0x008fc80007810000 */
[----:B------:R-:W-:Y:S04]  /*cb90*/  LDSM.16.MT88.4 R36, [R208+0x400] ;  /* 0x00040000d024783b */ /* 0x000fe80000004200 */
[----:B------:R-:W3:Y:S04]  /*cba0*/  SHFL.BFLY PT, R6, R9, 0x1, 0x1f ;  /* 0x0c201f0009067f89 */ /* 0x000ee800000e0000 */
[----:B------:R-:W-:Y:S01]  /*cbb0*/  LDSM.16.MT88.4 R28, [R208+0x800] ;  /* 0x00080000d01c783b */ /* 0x000fe20000004200 */
[----:B-1----:R-:W-:-:S04]  /*cbc0*/  FMNMX.FTZ R0, R11, R0, !PT ;  /* 0x000000000b007209 */ /* 0x002fc80007810000 */
[C---:B------:R-:W-:Y:S01]  /*cbd0*/  FSETP.NEU.FTZ.AND P0, PT, R0.reuse, -INF , PT ;  /* 0xff8000000000780b */ /* 0x040fe20003f1d000 */
[----:B--2---:R-:W-:Y:S01]  /*cbe0*/  FMUL.FTZ R92, R0, UR4 ;  /* 0x00000004005c7c20 */ /* 0x004fe20008410000 */
[----:B---3--:R-:W-:-:S04]  /*cbf0*/  FMNMX.FTZ R2, R9, R6, !PT ;  /* 0x0000000609027209 */ /* 0x008fc80007810000 */
[----:B------:R-:W-:Y:S01]  /*cc00*/  FSEL R92, R92, RZ, P0 ;  /* 0x000000ff5c5c7208 */ /* 0x000fe20000000000 */
[----:B------:R-:W-:Y:S01]  /*cc10*/  LDSM.16.MT88.4 R8, [R209+0x5400] ;  /* 0x00540000d108783b */ /* 0x000fe20000004200 */
        /* <DEDUP_REMOVED lines=9> */
[----:B------:R-:W-:Y:S01]  /*ccb0*/  FFMA.FTZ R107, R180, UR4, -R92 ;  /* 0x00000004b46b7c23 */ /* 0x000fe2000801085c */
[--C-:B------:R-:W-:Y:S01]  /*ccc0*/  FFMA.FTZ R139, R5, UR4, -R98.reuse ;  /* 0x00000004058b7c23 */ /* 0x100fe20008010862 */
[--C-:B------:R-:W-:Y:S01]  /*ccd0*/  FFMA.FTZ R128, R184, UR4, -R98.reuse ;  /* 0x00000004b8807c23 */ /* 0x100fe20008010862 */
[----:B------:R-:W1:Y:S01]  /*cce0*/  LDSM.16.MT88.4 R4, [R208] ;  /* 0x00000000d004783b */ /* 0x000e620000004200 */
[--C-:B------:R-:W-:Y:S01]  /*ccf0*/  FFMA.FTZ R120, R182, UR4, -R98.reuse ;  /* 0x00000004b6787c23 */ /* 0x100fe20008010862 */
[----:B------:R-:W-:Y:S01]  /*cd00*/  FFMA.FTZ R115, R186, UR4, -R98 ;  /* 0x00000004ba737c23 */ /* 0x000fe20008010862 */
[----:B------:R-:W2:Y:S01]  /*cd10*/  MUFU.EX2 R137, R137 ;  /* 0x0000008900897308 */ /* 0x000ea20000000800 */
[--C-:B------:R-:W-:Y:S01]  /*cd20*/  FFMA.FTZ R96, R176, UR4, -R92.reuse ;  /* 0x00000004b0607c23 */ /* 0x100fe2000801085c */
[----:B------:R-:W-:Y:S01]  /*cd30*/  FFMA.FTZ R65, R174, UR4, -R92 ;  /* 0x00000004ae417c23 */ /* 0x000fe2000801085c */
[--C-:B------:R-:W-:Y:S01]  /*cd40*/  FFMA.FTZ R109, R172, UR4, -R98.reuse ;  /* 0x00000004ac6d7c23 */ /* 0x100fe20008010862 */
[----:B------:R-:W-:Y:S01]  /*cd50*/  MUFU.EX2 R118, R118 ;  /* 0x0000007600767308 */ /* 0x000fe20000000800 */
[--C-:B------:R-:W-:Y:S01]  /*cd60*/  FFMA.FTZ R108, R166, UR4, -R98.reuse ;  /* 0x00000004a66c7c23 */ /* 0x100fe20008010862 */
[--C-:B------:R-:W-:Y:S01]  /*cd70*/  FFMA.FTZ R99, R168, UR4, -R98.reuse ;  /* 0x00000004a8637c23 */ /* 0x100fe20008010862 */
[----:B------:R-:W-:Y:S01]  /*cd80*/  FFMA.FTZ R100, R170, UR4, -R98 ;  /* 0x00000004aa647c23 */ /* 0x000fe20008010862 */
[----:B------:R-:W3:Y:S01]  /*cd90*/  MUFU.EX2 R111, R111 ;  /* 0x0000006f006f7308 */ /* 0x000ee20000000800 */
        /* <DEDUP_REMOVED lines=21> */
[----:B--2---:R-:W-:Y:S01]  /*cef0*/  F2FP.F16.F32.PACK_AB R12, R128, R139 ;  /* 0x0000008b800c723e */ /* 0x004fe200000000ff */
[--C-:B------:R-:W-:Y:S01]  /*cf00*/  FFMA.FTZ R123, R247, UR4, -R98.reuse ;  /* 0x00000004f77b7c23 */ /* 0x100fe20008010862 */
[----:B------:R-:W2:Y:S01]  /*cf10*/  MUFU.EX2 R107, R107 ;  /* 0x0000006b006b7308 */ /* 0x000ea20000000800 */
[----:B------:R-:W-:Y:S01]  /*cf20*/  FFMA.FTZ R145, R245, UR4, -R98 ;  /* 0x00000004f5917c23 */ /* 0x000fe20008010862 */
[----:B------:R-:W-:Y:S01]  /*cf30*/  FFMA.FTZ R130, R177, UR4, -R92 ;  /* 0x00000004b1827c23 */ /* 0x000fe2000801085c */
        /* <DEDUP_REMOVED lines=12> */
[----:B------:R-:W-:Y:S01]  /*d000*/  FFMA.FTZ R144, R195, UR4, -R98 ;  /* 0x00000004c3907c23 */ /* 0x000fe20008010862 */
[----:B------:R-:W3:Y:S01]  /*d010*/  MUFU.EX2 R108, R108 ;  /* 0x0000006c006c7308 */ /* 0x000ee20000000800 */
[--C-:B------:R-:W-:Y:S01]  /*d020*/  FFMA.FTZ R140, R189, UR4, -R92.reuse ;  /* 0x00000004bd8c7c23 */ /* 0x100fe2000801085c */
        /* <DEDUP_REMOVED lines=16> */
[----:B------:R-:W-:Y:S01]  /*d130*/  FFMA.FTZ R152, R197, UR4, -R92 ;  /* 0x00000004c5987c23 */ /* 0x000fe2000801085c */
[--C-:B------:R-:W-:Y:S01]  /*d140*/  FFMA.FTZ R154, R207, UR4, -R98.reuse ;  /* 0x00000004cf9a7c23 */ /* 0x100fe20008010862 */
        /* <DEDUP_REMOVED lines=13> */
[----:B------:R-:W-:Y:S01]  /*d220*/  FFMA.FTZ R160, R173, UR4, -R92 ;  /* 0x00000004ada07c23 */ /* 0x000fe2000801085c */
[--C-:B------:R-:W-:Y:S01]  /*d230*/  FFMA.FTZ R162, R169, UR4, -R98.reuse ;  /* 0x00000004a9a27c23 */ /* 0x100fe20008010862 */
        /* <DEDUP_REMOVED lines=31> */
[C---:B------:R-:W-:Y:S01]  /*d430*/  HMMA.16816.F32 R24, R36.reuse, R32, R24 ;  /* 0x000000202418723c */ /* 0x040fe20000001818 */
[----:B-1----:R-:W-:Y:S01]  /*d440*/  F2FP.F16.F32.PACK_AB R33, R119, R104 ;  /* 0x000000687721723e */ /* 0x002fe200000000ff */
[----:B------:R-:W-:Y:S01]  /*d450*/  FFMA.FTZ R180, R121, UR4, -R98 ;  /* 0x0000000479b47c23 */ /* 0x000fe20008010862 */
[----:B------:R-:W1:Y:S01]  /*d460*/  MUFU.EX2 R123, R123 ;  /* 0x0000007b007b7308 */ /* 0x000e620000000800 */
[--C-:B------:R-:W-:Y:S01]  /*d470*/  FFMA.FTZ R155, R155, UR4, -R92.reuse ;  /* 0x000000049b9b7c23 */ /* 0x100fe2000801085c */
[----:B------:R-:W-:Y:S01]  /*d480*/  FFMA.FTZ R143, R143, UR4, -R92 ;  /* 0x000000048f8f7c23 */ /* 0x000fe2000801085c */
[--C-:B------:R-:W-:Y:S01]  /*d490*/  FFMA.FTZ R131, R131, UR4, -R98.reuse ;  /* 0x0000000483837c23 */ /* 0x100fe20008010862 */
[----:B------:R-:W-:Y:S01]  /*d4a0*/  MUFU.EX2 R122, R122 ;  /* 0x0000007a007a7308 */ /* 0x000fe20000000800 */
[C---:B------:R-:W-:Y:S01]  /*d4b0*/  HMMA.16816.F32 R20, R36.reuse, R34, R20 ;  /* 0x000000222414723c */ /* 0x040fe20000001814 */
[----:B----4-:R-:W-:Y:S01]  /*d4c0*/  F2FP.F16.F32.PACK_AB R35, R116, R117 ;  /* 0x000000757423723e */ /* 0x010fe200000000ff */
[----:B------:R-:W-:Y:S01]  /*d4d0*/  FFMA.FTZ R125, R125, UR4, -R98 ;  /* 0x000000047d7d7c23 */ /* 0x000fe20008010862 */
[----:B------:R-:W4:Y:S01]  /*d4e0*/  MUFU.EX2 R145, R145 ;  /* 0x0000009100917308 */ /* 0x000f220000000800 */
[--C-:B------:R-:W-:Y:S01]  /*d4f0*/  FFMA.FTZ R41, R41, UR4, -R92.reuse ;  /* 0x0000000429297c23 */ /* 0x100fe2000801085c */
[--C-:B------:R-:W-:Y:S01]  /*d500*/  FFMA.FTZ R43, R43, UR4, -R92.reuse ;  /* 0x000000042b2b7c23 */ /* 0x100fe2000801085c */
[----:B------:R-:W-:Y:S01]  /*d510*/  FFMA.FTZ R47, R47, UR4, -R92 ;  /* 0x000000042f2f7c23 */ /* 0x000fe2000801085c */
[----:B------:R-:W-:Y:S01]  /*d520*/  MUFU.EX2 R130, R130 ;  /* 0x0000008200827308 */ /* 0x000fe20000000800 */
[C---:B------:R-:W-:Y:S01]  /*d530*/  HMMA.16816.F32 R16, R36.reuse, R28, R16 ;  /* 0x0000001c2410723c */ /* 0x040fe20000001810 */
[----:B-1----:R-:W-:Y:S01]  /*d540*/  F2FP.F16.F32.PACK_AB R32, R123, R124 ;  /* 0x0000007c7b20723e */ /* 0x002fe200000000ff */
[----:B------:R-:W-:Y:S01]  /*d550*/  FFMA.FTZ R46, R46, UR4, -R98 ;  /* 0x000000042e2e7c23 */ /* 0x000fe20008010862 */
[----:B------:R-:W1:Y:S01]  /*d560*/  MUFU.EX2 R177, R177 ;  /* 0x000000b100b17308 */ /* 0x000e620000000800 */
[----:B------:R-:W-:Y:S01]  /*d570*/  FADD.FTZ R137, R137, R126 ;  /* 0x0000007e89897221 */ /* 0x000fe20000010000 */
[----:B------:R-:W-:Y:S01]  /*d580*/  FADD.FTZ R139, R139, R128 ;  /* 0x000000808b8b7221 */ /* 0x000fe20000010000 */
        /* <DEDUP_REMOVED lines=49> */
[----:B------:R-:W-:Y:S01]  /*d8a0*/  FADD.FTZ R101, R106, R101 ;  /* 0x000000656a657221 */ /* 0x000fe20000010000 */
[C---:B-----5:R-:W-:Y:S01]  /*d8b0*/  HMMA.16816.F32 R24, R32.reuse, R12, R24 ;  /* 0x0000000c2018723c */ /* 0x060fe20000001818 */
[----:B------:R-:W-:Y:S01]  /*d8c0*/  MUFU.EX2 R193, R193 ;  /* 0x000000c100c17308 */ /* 0x000fe20000000800 */
[----:B------:R-:W-:Y:S01]  /*d8d0*/  FADD.FTZ R113, R112, R113 ;  /* 0x0000007170717221 */ /* 0x000fe20000010000 */
[----:B------:R-:W-:Y:S01]  /*d8e0*/  FADD.FTZ R104, R104, R101 ;  /* 0x0000006568687221 */ /* 0x000fe20000010000 */
[----:B------:R-:W-:Y:S01]  /*d8f0*/  FFMA.FTZ R85, R85, UR4, -R98 ;  /* 0x0000000455557c23 */ /* 0x000fe20008010862 */
[----:B------:R-:W4:Y:S01]  /*d900*/  MUFU.EX2 R146, R146 ;  /* 0x0000009200927308 */ /* 0x000f220000000800 */
        /* <DEDUP_REMOVED lines=8> */
[----:B------:R-:W5:Y:S01]  /*d990*/  MUFU.EX2 R199, R199 ;  /* 0x000000c700c77308 */ /* 0x000f620000000800 */
[----:B------:R-:W-:Y:S01]  /*d9a0*/  FADD.FTZ R122, R122, R123 ;  /* 0x0000007b7a7a7221 */ /* 0x000fe20000010000 */
[C---:B------:R-:W-:Y:S01]  /*d9b0*/  HMMA.16816.F32 R36, R32.reuse, R8, R16 ;  /* 0x000000082024723c */ /* 0x040fe20000001810 */
[----:B------:R-:W5:Y:S01]  /*d9c0*/  LDSM.16.MT88.4 R16, [R209+0x6800] ;  /* 0x00680000d110783b */ /* 0x000f620000004200 */
[----:B------:R-:W-:Y:S01]  /*d9d0*/  MUFU.EX2 R197, R225 ;  /* 0x000000e100c57308 */ /* 0x000fe20000000800 */
[----:B------:R-:W-:Y:S01]  /*d9e0*/  FADD.FTZ R117, R116, R117 ;  /* 0x0000007574757221 */ /* 0x000fe20000010000 */
[----:B------:R-:W-:Y:S01]  /*d9f0*/  FADD.FTZ R122, R145, R122 ;  /* 0x0000007a917a7221 */ /* 0x000fe20000010000 */
[--C-:B------:R-:W-:Y:S01]  /*da00*/  FFMA.FTZ R81, R81, UR4, -R98.reuse ;  /* 0x0000000451517c23 */ /* 0x100fe20008010862 */
[----:B------:R-:W-:Y:S01]  /*da10*/  MUFU.EX2 R152, R152 ;  /* 0x0000009800987308 */ /* 0x000fe20000000800 */
[----:B------:R-:W-:Y:S01]  /*da20*/  FFMA.FTZ R229, R73, UR4, -R98 ;  /* 0x0000000449e57c23 */ /* 0x000fe20008010862 */
[----:B------:R-:W-:Y:S01]  /*da30*/  HMMA.16816.F32 R28, R32, R10, R28 ;  /* 0x0000000a201c723c */ /* 0x000fe2000000181c */
[----:B------:R-:W5:Y:S01]  /*da40*/  LDSM.16.MT88.4 R8, [R208+0x1800] ;  /* 0x00180000d008783b */ /* 0x000f620000004200 */
[----:B--2---:R-:W-:Y:S01]  /*da50*/  F2FP.F16.F32.PACK_AB R33, R140, R189 ;  /* 0x000000bd8c21723e */ /* 0x004fe200000000ff */
[----:B------:R-:W-:Y:S01]  /*da60*/  MUFU.EX2 R154, R154 ;  /* 0x0000009a009a7308 */ /* 0x000fe20000000800 */
[----:B-1----:R-:W-:Y:S01]  /*da70*/  F2FP.F16.F32.PACK_AB R35, R191, R138 ;  /* 0x0000008abf23723e */ /* 0x002fe200000000ff */
[----:B------:R-:W-:Y:S01]  /*da80*/  FADD.FTZ R181, R181, R122 ;  /* 0x0000007ab5b57221 */ /* 0x000fe20000010000 */
[----:B---3--:R-:W-:Y:S01]  /*da90*/  F2FP.F16.F32.PACK_AB R32, R195, R144 ;  /* 0x00000090c320723e */ /* 0x008fe200000000ff */
[----:B------:R-:W1:Y:S01]  /*daa0*/  MUFU.EX2 R201, R205 ;  /* 0x000000cd00c97308 */ /* 0x000e620000000800 */
[----:B----4-:R-:W-:Y:S01]  /*dab0*/  F2FP.F16.F32.PACK_AB R34, R146, R193 ;  /* 0x000000c19222723e */ /* 0x010fe200000000ff */
[----:B------:R-:W-:Y:S01]  /*dac0*/  FADD.FTZ R181, R136, R181 ;  /* 0x000000b588b57221 */ /* 0x000fe20000010000 */
[----:B------:R-:W-:Y:S01]  /*dad0*/  ISETP.GT.AND P0, PT, R64, R213, PT ;  /* 0x000000d54000720c */ /* 0x000fe20003f04270 */
[----:B------:R-:W-:Y:S02]  /*dae0*/  MUFU.EX2 R156, R156 ;  /* 0x0000009c009c7308 */ /* 0x000fe40000000800 */
[----:B------:R-:W-:-:S02]  /*daf0*/  FADD.FTZ R134, R134, R181 ;  /* 0x000000b586867221 */ /* 0x000fc40000010000 */
[----:B------:R-:W-:Y:S01]  /*db00*/  HMMA.16816.F32 R24, R32, R4, R24 ;  /* 0x000000042018723c */ /* 0x000fe20000001818 */
[----:B------:R-:W2:Y:S01]  /*db10*/  MUFU.EX2 R203, R203 ;  /* 0x000000cb00cb7308 */ /* 0x000ea20000000800 */
[----:B------:R-:W-:-:S03]  /*db20*/  FADD.FTZ R187, R187, R134 ;  /* 0x00000086bbbb7221 */ /* 0x000fc60000010000 */
[----:B------:R-:W-:Y:S01]  /*db30*/  MUFU.EX2 R158, R158 ;  /* 0x0000009e009e7308 */ /* 0x000fe20000000800 */
[----:B------:R-:W-:Y:S02]  /*db40*/  FADD.FTZ R144, R144, R187 ;  /* 0x000000bb90907221 */ /* 0x000fe40000010000 */
[----:B------:R-:W-:Y:S01]  /*db50*/  HMMA.16816.F32 R20, R32, R6, R20 ;  /* 0x000000062014723c */ /* 0x000fe20000001814 */
[----:B------:R-:W3:Y:S01]  /*db60*/  LDSM.16.MT88.4 R4, [R209+0x6c00] ;  /* 0x006c0000d104783b */ /* 0x000ee20000004200 */
[----:B------:R-:W4:Y:S01]  /*db70*/  MUFU.EX2 R173, R185 ;  /* 0x000000b900ad7308 */ /* 0x000f220000000800 */
[----:B------:R-:W-:-:S03]  /*db80*/  FADD.FTZ R144, R195, R144 ;  /* 0x00000090c3907221 */ /* 0x000fc60000010000 */
[----:B------:R-:W-:Y:S01]  /*db90*/  MUFU.EX2 R160, R160 ;  /* 0x000000a000a07308 */ /* 0x000fe20000000800 */
[----:B------:R-:W-:Y:S01]  /*dba0*/  FADD.FTZ R193, R193, R144 ;  /* 0x00000090c1c17221 */ /* 0x000fe20000010000 */
[C---:B-----5:R-:W-:Y:S01]  /*dbb0*/  HMMA.16816.F32 R36, R32.reuse, R12, R36 ;  /* 0x0000000c2024723c */ /* 0x060fe20000001824 */
[----:B------:R-:W-:Y:S01]  /*dbc0*/  F2FP.F16.F32.PACK_AB R13, R199, R142 ;  /* 0x0000008ec70d723e */ /* 0x000fe200000000ff */
[----:B------:R-:W5:Y:S01]  /*dbd0*/  MUFU.EX2 R169, R179 ;  /* 0x000000b300a97308 */ /* 0x000f620000000800 */
[----:B-1----:R-:W-:Y:S01]  /*dbe0*/  F2FP.F16.F32.PACK_AB R12, R201, R154 ;  /* 0x0000009ac90c723e */ /* 0x002fe200000000ff */
[----:B------:R-:W-:Y:S02]  /*dbf0*/  FADD.FTZ R193, R146, R193 ;  /* 0x000000c192c17221 */ /* 0x000fe40000010000 */
[----:B------:R-:W-:Y:S02]  /*dc00*/  MUFU.EX2 R162, R162 ;  /* 0x000000a200a27308 */ /* 0x000fe40000000800 */
        /* <DEDUP_REMOVED lines=8> */
[----:B------:R-:W2:Y:S01]  /*dc90*/  MUFU.EX2 R167, R167 ;  /* 0x000000a700a77308 */ /* 0x000ea20000000800 */
[C---:B------:R-:W-:Y:S02]  /*dca0*/  HMMA.16816.F32 R24, R12.reuse, R16, R24 ;  /* 0x000000100c18723c */ /* 0x040fe40000001818 */
[----:B------:R-:W-:Y:S01]  /*dcb0*/  FADD.FTZ R156, R156, R201 ;  /* 0x000000c99c9c7221 */ /* 0x000fe20000010000 */
[----:B------:R-:W-:Y:S03]  /*dcc0*/  MUFU.EX2 R161, R163 ;  /* 0x000000a300a17308 */ /* 0x000fe60000000800 */
[----:B------:R-:W-:Y:S01]  /*dcd0*/  FADD.FTZ R203, R203, R156 ;  /* 0x0000009ccbcb7221 */ /* 0x000fe20000010000 */
[----:B------:R-:W3:Y:S01]  /*dce0*/  MUFU.EX2 R166, R166 ;  /* 0x000000a600a67308 */ /* 0x000ee20000000800 */
[C---:B------:R-:W-:Y:S01]  /*dcf0*/  HMMA.16816.F32 R20, R12.reuse, R18, R20 ;  /* 0x000000120c14723c */ /* 0x040fe20000001814 */
[----:B------:R-:W3:Y:S02]  /*dd00*/  LDSM.16.MT88.4 R16, [R208+0x1c00] ;  /* 0x001c0000d010783b */ /* 0x000ee40000004200 */
[----:B------:R-:W-:Y:S04]  /*dd10*/  MUFU.EX2 R157, R157 ;  /* 0x0000009d009d7308 */ /* 0x000fe80000000800 */
[----:B------:R-:W-:Y:S01]  /*dd20*/  MUFU.EX2 R168, R168 ;  /* 0x000000a800a87308 */ /* 0x000fe20000000800 */
[C---:B------:R-:W-:Y:S03]  /*dd30*/  HMMA.16816.F32 R36, R12.reuse, R8, R36 ;  /* 0x000000080c24723c */ /* 0x040fe60000001824 */
[----:B------:R2:W-:Y:S04]  /*dd40*/  MUFU.EX2 R147, R32 ;  /* 0x0000002000937308 */ /* 0x0005e80000000800 */
[----:B------:R-:W3:Y:S01]  /*dd50*/  MUFU.EX2 R170, R170 ;  /* 0x000000aa00aa7308 */ /* 0x000ee20000000800 */
[----:B------:R-:W-:Y:S01]  /*dd60*/  HMMA.16816.F32 R28, R12, R10, R28 ;  /* 0x0000000a0c1c723c */ /* 0x000fe2000000181c */
[----:B------:R-:W3:Y:S01]  /*dd70*/  LDSM.16.MT88.4 R8, [R209+0x7000] ;  /* 0x00700000d108783b */ /* 0x000ee20000004200 */
[----:B----4-:R-:W-:Y:S01]  /*dd80*/  F2FP.F16.F32.PACK_AB R13, R173, R158 ;  /* 0x0000009ead0d723e */ /* 0x010fe200000000ff */
[----:B------:R-:W-:Y:S01]  /*dd90*/  MUFU.EX2 R133, R133 ;  /* 0x0000008500857308 */ /* 0x000fe20000000800 */
[----:B-----5:R-:W-:-:S02]  /*dda0*/  F2FP.F16.F32.PACK_AB R15, R169, R160 ;  /* 0x000000a0a90f723e */ /* 0x020fc400000000ff */
[----:B-1----:R-:W-:Y:S01]  /*ddb0*/  F2FP.F16.F32.PACK_AB R12, R165, R162 ;  /* 0x000000a2a50c723e */ /* 0x002fe200000000ff */
[----:B------:R-:W1:Y:S01]  /*ddc0*/  MUFU.EX2 R172, R172 ;  /* 0x000000ac00ac7308 */ /* 0x000e620000000800 */
[----:B--2---:R-:W-:Y:S01]  /*ddd0*/  F2FP.F16.F32.PACK_AB R14, R167, R164 ;  /* 0x000000a4a70e723e */ /* 0x004fe200000000ff */
[----:B------:R-:W-:Y:S01]  /*dde0*/  LDSM.16.MT88.4 R32, [R209+0x7400] ;  /* 0x00740000d120783b */ /* 0x000fe20000004200 */
[----:B------:R-:W-:Y:S01]  /*ddf0*/  FADD.FTZ R162, R162, R203 ;  /* 0x000000cba2a27221 */ /* 0x000fe20000010000 */
[----:B------:R-:W-:Y:S03]  /*de00*/  MUFU.EX2 R141, R155 ;  /* 0x0000009b008d7308 */ /* 0x000fe60000000800 */
[----:B------:R-:W-:Y:S01]  /*de10*/  FADD.FTZ R165, R165, R162 ;  /* 0x000000a2a5a57221 */ /* 0x000fe20000010000 */
[----:B---3--:R-:W-:Y:S01]  /*de20*/  HMMA.16816.F32 R24, R12, R4, R24 ;  /* 0x000000040c18723c */ /* 0x008fe20000001818 */
        /* <DEDUP_REMOVED lines=8> */
[----:B------:R-:W-:Y:S01]  /*deb0*/  HMMA.16816.F32 R36, R12, R16, R36 ;  /* 0x000000100c24723c */ /* 0x000fe20000001824 */
        /* <DEDUP_REMOVED lines=32> */
[----:B------:R-:W-:Y:S04]  /*e0c0*/  MUFU.EX2 R80, R80 ;  /* 0x0000005000507308 */ /* 0x000fe80000000800 */
[----:B------:R-:W-:Y:S01]  /*e0d0*/  MUFU.EX2 R81, R81 ;  /* 0x0000005100517308 */ /* 0x000fe20000000800 */
[C---:B------:R-:W-:Y:S01]  /*e0e0*/  HMMA.16816.F32 R20, R4.reuse, R34, R20 ;  /* 0x000000220414723c */ /* 0x040fe20000001814 */
[--C-:B------:R-:W-:Y:S01]  /*e0f0*/  FFMA.FTZ R35, R42, UR4, -R98.reuse ;  /* 0x000000042a237c23 */ /* 0x100fe20008010862 */
[----:B------:R-:W-:Y:S01]  /*e100*/  FFMA.FTZ R42, R45, UR4, -R98 ;  /* 0x000000042d2a7c23 */ /* 0x000fe20008010862 */
[----:B------:R-:W-:Y:S01]  /*e110*/  FFMA.FTZ R45, R48, UR4, -R92 ;  /* 0x00000004302d7c23 */ /* 0x000fe2000801085c */
[--C-:B------:R-:W-:Y:S01]  /*e120*/  FFMA.FTZ R48, R49, UR4, -R98.reuse ;  /* 0x0000000431307c23 */ /* 0x100fe20008010862 */
[--C-:B------:R-:W-:Y:S01]  /*e130*/  FFMA.FTZ R49, R50, UR4, -R98.reuse ;  /* 0x0000000432317c23 */ /* 0x100fe20008010862 */
[----:B------:R-:W-:Y:S01]  /*e140*/  FFMA.FTZ R50, R53, UR4, -R98 ;  /* 0x0000000435327c23 */ /* 0x000fe20008010862 */
[----:B------:R-:W-:Y:S01]  /*e150*/  MUFU.EX2 R35, R35 ;  /* 0x0000002300237308 */ /* 0x000fe20000000800 */
[----:B------:R-:W-:Y:S01]  /*e160*/  HMMA.16816.F32 R24, R4, R32, R24 ;  /* 0x000000200418723c */ /* 0x000fe20000001818 */
[----:B------:R-:W-:Y:S01]  /*e170*/  FFMA.FTZ R33, R44, UR4, -R92 ;  /* 0x000000042c217c23 */ /* 0x000fe2000801085c */
[----:B------:R-:W-:Y:S01]  /*e180*/  FFMA.FTZ R44, R40, UR4, -R98 ;  /* 0x00000004282c7c23 */ /* 0x000fe20008010862 */
[----:B------:R-:W1:Y:S01]  /*e190*/  MUFU.EX2 R32, R43 ;  /* 0x0000002b00207308 */ /* 0x000e620000000800 */
[----:B------:R-:W-:Y:S01]  /*e1a0*/  FFMA.FTZ R53, R68, UR4, -R92 ;  /* 0x0000000444357c23 */ /* 0x000fe2000801085c */
[----:B------:R-:W-:-:S02]  /*e1b0*/  FFMA.FTZ R68, R88, UR4, -R98 ;  /* 0x0000000458447c23 */ /* 0x000fc40008010862 */
[----:B------:R-:W-:Y:S01]  /*e1c0*/  MUFU.EX2 R33, R33 ;  /* 0x0000002100217308 */ /* 0x000fe20000000800 */
[C---:B-----5:R-:W-:Y:S03]  /*e1d0*/  HMMA.16816.F32 R36, R4.reuse, R12, R36 ;  /* 0x0000000c0424723c */ /* 0x060fe60000001824 */
[----:B------:R-:W3:Y:S04]  /*e1e0*/  MUFU.EX2 R40, R47 ;  /* 0x0000002f00287308 */ /* 0x000ee80000000800 */
[----:B------:R-:W4:Y:S01]  /*e1f0*/  MUFU.EX2 R34, R44 ;  /* 0x0000002c00227308 */ /* 0x000f220000000800 */
[----:B------:R-:W-:Y:S01]  /*e200*/  HMMA.16816.F32 R28, R4, R14, R28 ;  /* 0x0000000e041c723c */ /* 0x000fe2000000181c */
[----:B------:R-:W5:Y:S01]  /*e210*/  LDSM.16.MT88.4 R12, [R209+0x7c00] ;  /* 0x007c0000d10c783b */ /* 0x000f620000004200 */
[----:B-1----:R-:W-:Y:S01]  /*e220*/  F2FP.F16.F32.PACK_AB R5, R32, R41 ;  /* 0x000000292005723e */ /* 0x002fe200000000ff */
[----:B------:R-:W-:Y:S04]  /*e230*/  MUFU.EX2 R42, R42 ;  /* 0x0000002a002a7308 */ /* 0x000fe80000000800 */
[----:B------:R-:W1:Y:S01]  /*e240*/  MUFU.EX2 R43, R46 ;  /* 0x0000002e002b7308 */ /* 0x000e620000000800 */
[----:B---3--:R-:W-:Y:S01]  /*e250*/  F2FP.F16.F32.PACK_AB R7, R40, R33 ;  /* 0x000000212807723e */ /* 0x008fe200000000ff */
[----:B------:R-:W-:-:S02]  /*e260*/  FFMA.FTZ R47, R55, UR4, -R92 ;  /* 0x00000004372f7c23 */ /* 0x000fc4000801085c */
[----:B------:R-:W-:Y:S01]  /*e270*/  MUFU.EX2 R45, R45 ;  /* 0x0000002d002d7308 */ /* 0x000fe20000000800 */
[--C-:B------:R-:W-:Y:S01]  /*e280*/  FFMA.FTZ R55, R59, UR4, -R92.reuse ;  /* 0x000000043b377c23 */ /* 0x100fe2000801085c */
[----:B----4-:R-:W-:Y:S01]  /*e290*/  F2FP.F16.F32.PACK_AB R4, R35, R34 ;  /* 0x000000222304723e */ /* 0x010fe200000000ff */
[----:B------:R-:W-:Y:S01]  /*e2a0*/  FFMA.FTZ R44, R51, UR4, -R92 ;  /* 0x00000004332c7c23 */ /* 0x000fe2000801085c */
[----:B------:R-:W-:Y:S01]  /*e2b0*/  FFMA.FTZ R51, R54, UR4, -R98 ;  /* 0x0000000436337c23 */ /* 0x000fe20008010862 */
[----:B------:R3:W-:Y:S01]  /*e2c0*/  MUFU.EX2 R46, R52 ;  /* 0x00000034002e7308 */ /* 0x0007e20000000800 */
[----:B------:R-:W-:Y:S01]  /*e2d0*/  FFMA.FTZ R54, R71, UR4, -R92 ;  /* 0x0000000447367c23 */ /* 0x000fe2000801085c */
[--C-:B------:R-:W-:Y:S01]  /*e2e0*/  FFMA.FTZ R59, R69, UR4, -R98.reuse ;  /* 0x00000004453b7c23 */ /* 0x100fe20008010862 */
[----:B------:R-:W-:Y:S01]  /*e2f0*/  FFMA.FTZ R69, R89, UR4, -R98 ;  /* 0x0000000459457c23 */ /* 0x000fe20008010862 */
[----:B------:R-:W4:Y:S01]  /*e300*/  MUFU.EX2 R44, R44 ;  /* 0x0000002c002c7308 */ /* 0x000f220000000800 */
[----:B-1----:R-:W-:Y:S01]  /*e310*/  F2FP.F16.F32.PACK_AB R6, R43, R42 ;  /* 0x0000002a2b06723e */ /* 0x002fe200000000ff */
[--C-:B------:R-:W-:Y:S01]  /*e320*/  FFMA.FTZ R71, R86, UR4, -R92.reuse ;  /* 0x0000000456477c23 */ /* 0x100fe2000801085c */
[--C-:B------:R-:W-:Y:S01]  /*e330*/  FFMA.FTZ R86, R87, UR4, -R92.reuse ;  /* 0x0000000457567c23 */ /* 0x100fe2000801085c */
[----:B------:R-:W-:Y:S04]  /*e340*/  MUFU.EX2 R47, R47 ;  /* 0x0000002f002f7308 */ /* 0x000fe80000000800 */
[----:B------:R-:W-:Y:S01]  /*e350*/  HMMA.16816.F32 R24, R4, R8, R24 ;  /* 0x000000080418723c */ /* 0x000fe20000001818 */
[----:B------:R-:W-:Y:S01]  /*e360*/  MUFU.EX2 R48, R48 ;  /* 0x0000003000307308 */ /* 0x000fe20000000800 */
[----:B---3--:R-:W-:Y:S01]  /*e370*/  FFMA.FTZ R52, R56, UR4, -R92 ;  /* 0x0000000438347c23 */ /* 0x008fe2000801085c */
[--C-:B------:R-:W-:Y:S01]  /*e380*/  FFMA.FTZ R56, R58, UR4, -R98.reuse ;  /* 0x000000043a387c23 */ /* 0x100fe20008010862 */
[--C-:B------:R-:W-:Y:S01]  /*e390*/  FFMA.FTZ R58, R70, UR4, -R98.reuse ;  /* 0x00000004463a7c23 */ /* 0x100fe20008010862 */
[----:B------:R-:W1:Y:S01]  /*e3a0*/  MUFU.EX2 R49, R49 ;  /* 0x0000003100317308 */ /* 0x000e620000000800 */
[----:B------:R-:W-:-:S02]  /*e3b0*/  FFMA.FTZ R70, R93, UR4, -R98 ;  /* 0x000000045d467c23 */ /* 0x000fc40008010862 */
[C---:B------:R-:W-:Y:S01]  /*e3c0*/  HMMA.16816.F32 R20, R4.reuse, R10, R20 ;  /* 0x0000000a0414723c */ /* 0x040fe20000001814 */
[----:B------:R-:W3:Y:S01]  /*e3d0*/  LDSM.16.MT88.4 R8, [R208+0x2c00] ;  /* 0x002c0000d008783b */ /* 0x000ee20000004200 */
[----:B------:R-:W-:Y:S04]  /*e3e0*/  MUFU.EX2 R50, R50 ;  /* 0x0000003200327308 */ /* 0x000fe80000000800 */
[----:B------:R-:W5:Y:S02]  /*e3f0*/  MUFU.EX2 R51, R51 ;  /* 0x0000003300337308 */ /* 0x000f640000000800 */
[----:B--2---:R-:W-:Y:S01]  /*e400*/  HMMA.16816.F32 R36, R4, R16, R36 ;  /* 0x000000100424723c */ /* 0x004fe20000001824 */
[----:B----4-:R-:W-:Y:S01]  /*e410*/  F2FP.F16.F32.PACK_AB R17, R44, R45 ;  /* 0x0000002d2c11723e */ /* 0x010fe200000000ff */
[----:B------:R-:W-:Y:S01]  /*e420*/  MUFU.EX2 R52, R52 ;  /* 0x0000003400347308 */ /* 0x000fe20000000800 */
[----:B-1----:R-:W-:-:S03]  /*e430*/  F2FP.F16.F32.PACK_AB R16, R49, R48 ;  /* 0x000000303110723e */ /* 0x002fc600000000ff */
[----:B------:R-:W1:Y:S02]  /*e440*/  MUFU.EX2 R55, R55 ;  /* 0x0000003700377308 */ /* 0x000e640000000800 */
[----:B------:R-:W-:Y:S01]  /*e450*/  HMMA.16816.F32 R28, R4, R18, R28 ;  /* 0x00000012041c723c */ /* 0x000fe2000000181c */
[----:B------:R-:W2:Y:S01]  /*e460*/  LDSM.16.MT88.4 R4, [R209+0x8000] ;  /* 0x00800000d104783b */ /* 0x000ea20000004200 */
[----:B------:R-:W-:Y:S01]  /*e470*/  F2FP.F16.F32.PACK_AB R19, R47, R46 ;  /* 0x0000002e2f13723e */ /* 0x000fe200000000ff */
[----:B------:R-:W-:Y:S01]  /*e480*/  MUFU.EX2 R53, R53 ;  /* 0x0000003500357308 */ /* 0x000fe20000000800 */
[----:B-----5:R-:W-:-:S03]  /*e490*/  F2FP.F16.F32.PACK_AB R18, R51, R50 ;  /* 0x000000323312723e */ /* 0x020fc600000000ff */
[----:B------:R-:W-:Y:S04]  /*e4a0*/  MUFU.EX2 R54, R54 ;  /* 0x0000003600367308 */ /* 0x000fe80000000800 */
[----:B------:R-:W4:Y:S01]  /*e4b0*/  MUFU.EX2 R56, R56 ;  /* 0x0000003800387308 */ /* 0x000f220000000800 */
[C---:B------:R-:W-:Y:S03]  /*e4c0*/  HMMA.16816.F32 R24, R16.reuse, R12, R24 ;  /* 0x0000000c1018723c */ /* 0x040fe60000001818 */
[----:B------:R-:W-:Y:S04]  /*e4d0*/  MUFU.EX2 R59, R59 ;  /* 0x0000003b003b7308 */ /* 0x000fe80000000800 */
[----:B------:R-:W5:Y:S01]  /*e4e0*/  MUFU.EX2 R58, R58 ;  /* 0x0000003a003a7308 */ /* 0x000f620000000800 */
[C---:B------:R-:W-:Y:S01]  /*e4f0*/  HMMA.16816.F32 R20, R16.reuse, R14, R20 ;  /* 0x0000000e1014723c */ /* 0x040fe20000001814 */
[----:B------:R-:W2:Y:S02]  /*e500*/  LDSM.16.MT88.4 R12, [R208+0x3000] ;  /* 0x00300000d00c783b */ /* 0x000ea40000004200 */
[----:B------:R-:W-:Y:S04]  /*e510*/  MUFU.EX2 R70, R70 ;  /* 0x0000004600467308 */ /* 0x000fe80000000800 */
[----:B------:R-:W-:Y:S01]  /*e520*/  MUFU.EX2 R68, R68 ;  /* 0x0000004400447308 */ /* 0x000fe20000000800 */
[----:B---3--:R-:W-:Y:S01]  /*e530*/  HMMA.16816.F32 R36, R16, R8, R36 ;  /* 0x000000081024723c */ /* 0x008fe20000001824 */
[----:B-1----:R-:W-:-:S02]  /*e540*/  F2FP.F16.F32.PACK_AB R9, R55, R52 ;  /* 0x000000343709723e */ /* 0x002fc400000000ff */
        /* <DEDUP_REMOVED lines=8> */
[----:B------:R-:W-:Y:S01]  /*e5d0*/  FFMA.FTZ R19, R91, UR4, -R92 ;  /* 0x000000045b137c23 */ /* 0x000fe2000801085c */
[----:B------:R-:W-:Y:S03]  /*e5e0*/  MUFU.EX2 R71, R71 ;  /* 0x0000004700477308 */ /* 0x000fe60000000800 */
[C---:B--2---:R-:W-:Y:S01]  /*e5f0*/  HMMA.16816.F32 R24, R8.reuse, R4, R24 ;  /* 0x000000040818723c */ /* 0x044fe20000001818 */
[----:B------:R-:W-:Y:S01]  /*e600*/  FADD.FTZ R4, R130, R117 ;  /* 0x0000007582047221 */ /* 0x000fe20000010000 */
[----:B------:R-:W-:Y:S03]  /*e610*/  MUFU.EX2 R18, R18 ;  /* 0x0000001200127308 */ /* 0x000fe60000000800 */
[----:B------:R-:W-:Y:S01]  /*e620*/  FADD.FTZ R4, R177, R4 ;  /* 0x00000004b1047221 */ /* 0x000fe20000010000 */
[----:B------:R-:W1:Y:S02]  /*e630*/  MUFU.EX2 R17, R17 ;  /* 0x0000001100117308 */ /* 0x000e640000000800 */
[C---:B------:R-:W-:Y:S01]  /*e640*/  HMMA.16816.F32 R20, R8.reuse, R6, R20 ;  /* 0x000000060814723c */ /* 0x040fe20000001814 */
[----:B------:R-:W-:Y:S01]  /*e650*/  FADD.FTZ R175, R175, R4 ;  /* 0x00000004afaf7221 */ /* 0x000fe20000010000 */
[----:B------:R-:W-:Y:S01]  /*e660*/  MUFU.EX2 R16, R16 ;  /* 0x0000001000107308 */ /* 0x000fe20000000800 */
[----:B------:R-:W2:Y:S02]  /*e670*/  LDSM.16.MT88.4 R4, [R209+0x8400] ;  /* 0x00840000d104783b */ /* 0x000ea40000004200 */
[----:B------:R-:W-:Y:S01]  /*e680*/  FADD.FTZ R132, R132, R175 ;  /* 0x000000af84847221 */ /* 0x000fe20000010000 */
[----:B------:R-:W3:Y:S02]  /*e690*/  MUFU.EX2 R19, R19 ;  /* 0x0000001300137308 */ /* 0x000ee40000000800 */
[C---:B------:R-:W-:Y:S01]  /*e6a0*/  HMMA.16816.F32 R36, R8.reuse, R12, R36 ;  /* 0x0000000c0824723c */ /* 0x040fe20000001824 */
[----:B------:R-:W-:Y:S01]  /*e6b0*/  FADD.FTZ R189, R189, R132 ;  /* 0x00000084bdbd7221 */ /* 0x000fe20000010000 */
[----:B------:R-:W4:Y:S01]  /*e6c0*/  MUFU.EX2 R86, R86 ;  /* 0x0000005600567308 */ /* 0x000f220000000800 */
[----:B------:R-:W-:Y:S02]  /*e6d0*/  LDSM.16.MT88.4 R132, [R209+0x8c00] ;  /* 0x008c0000d184783b */ /* 0x000fe40000004200 */
[----:B------:R-:W-:Y:S01]  /*e6e0*/  FADD.FTZ R189, R140, R189 ;  /* 0x000000bd8cbd7221 */ /* 0x000fe20000010000 */
[----:B------:R-:W-:Y:S02]  /*e6f0*/  MUFU.EX2 R229, R229 ;  /* 0x000000e500e57308 */ /* 0x000fe40000000800 */
[----:B------:R-:W-:Y:S01]  /*e700*/  HMMA.16816.F32 R28, R8, R14, R28 ;  /* 0x0000000e081c723c */ /* 0x000fe2000000181c */
[----:B------:R-:W-:Y:S01]  /*e710*/  FADD.FTZ R138, R138, R189 ;  /* 0x000000bd8a8a7221 */ /* 0x000fe20000010000 */
[----:B------:R-:W5:Y:S01]  /*e720*/  LDSM.16.MT88.4 R12, [R208+0x3400] ;  /* 0x00340000d00c783b */ /* 0x000f620000004200 */
[----:B-1----:R-:W-:-:S02]  /*e730*/  F2FP.F16.F32.PACK_AB R9, R17, R18 ;  /* 0x000000121109723e */ /* 0x002fc400000000ff */
[----:B------:R-:W-:Y:S01]  /*e740*/  FADD.FTZ R191, R191, R138 ;  /* 0x0000008abfbf7221 */ /* 0x000fe20000010000 */
[----:B---3--:R-:W-:Y:S01]  /*e750*/  F2FP.F16.F32.PACK_AB R11, R19, R16 ;  /* 0x00000010130b723e */ /* 0x008fe200000000ff */
[----:B------:R-:W-:Y:S01]  /*e760*/  LDSM.16.MT88.4 R136, [R208+0x3c00] ;  /* 0x003c0000d088783b */ /* 0x000fe20000004200 */
[----:B------:R-:W-:Y:S01]  /*e770*/  F2FP.F16.F32.PACK_AB R8, R70, R65 ;  /* 0x000000414608723e */ /* 0x000fe200000000ff */
[----:B------:R-:W-:Y:S01]  /*e780*/  FADD.FTZ R142, R142, R191 ;  /* 0x000000bf8e8e7221 */ /* 0x000fe20000010000 */
[----:B------:R-:W-:-:S03]  /*e790*/  F2FP.F16.F32.PACK_AB R10, R69, R68 ;  /* 0x00000044450a723e */ /* 0x000fc600000000ff */
[----:B------:R-:W-:-:S04]  /*e7a0*/  FADD.FTZ R142, R199, R142 ;  /* 0x0000008ec78e7221 */ /* 0x000fc80000010000 */
[----:B------:R-:W-:-:S04]  /*e7b0*/  FADD.FTZ R197, R197, R142 ;  /* 0x0000008ec5c57221 */ /* 0x000fc80000010000 */
[----:B------:R-:W-:-:S04]  /*e7c0*/  FADD.FTZ R197, R152, R197 ;  /* 0x000000c598c57221 */ /* 0x000fc80000010000 */
[----:B------:R-:W-:Y:S01]  /*e7d0*/  FADD.FTZ R158, R158, R197 ;  /* 0x000000c59e9e7221 */ /* 0x000fe20000010000 */
[----:B--2---:R-:W-:Y:S03]  /*e7e0*/  HMMA.16816.F32 R24, R8, R4, R24 ;  /* 0x000000040818723c */ /* 0x004fe60000001818 */
[----:B------:R-:W-:-:S04]  /*e7f0*/  FADD.FTZ R173, R173, R158 ;  /* 0x0000009eadad7221 */ /* 0x000fc80000010000 */
[----:B------:R-:W-:Y:S01]  /*e800*/  FADD.FTZ R160, R160, R173 ;  /* 0x000000ada0a07221 */ /* 0x000fe20000010000 */
[----:B------:R-:W-:Y:S01]  /*e810*/  HMMA.16816.F32 R20, R8, R6, R20 ;  /* 0x000000060814723c */ /* 0x000fe20000001814 */
[----:B------:R-:W1:Y:S02]  /*e820*/  LDSM.16.MT88.4 R4, [R209+0x8800] ;  /* 0x00880000d104783b */ /* 0x000e640000004200 */
        /* <DEDUP_REMOVED lines=12> */
[----:B----4-:R-:W-:Y:S01]  /*e8f0*/  F2FP.F16.F32.PACK_AB R13, R86, R71 ;  /* 0x00000047560d723e */ /* 0x010fe200000000ff */
[----:B------:R-:W-:Y:S01]  /*e900*/  FADD.FTZ R35, R35, R34 ;  /* 0x0000002223237221 */ /* 0x000fe20000010000 */
[----:B------:R-:W-:Y:S01]  /*e910*/  FADD.FTZ R141, R141, R168 ;  /* 0x000000a88d8d7221 */ /* 0x000fe20000010000 */
[----:B------:R-:W-:Y:S01]  /*e920*/  F2FP.F16.F32.PACK_AB R15, R83, R82 ;  /* 0x00000052530f723e */ /* 0x000fe200000000ff */
[--C-:B------:R-:W-:Y:S01]  /*e930*/  FFMA.FTZ R34, R74, UR4, -R92.reuse ;  /* 0x000000044a227c23 */ /* 0x100fe2000801085c */
[----:B------:R-:W-:Y:S01]  /*e940*/  FADD.FTZ R42, R42, R35 ;  /* 0x000000232a2a7221 */ /* 0x000fe20000010000 */
[----:B------:R-:W-:Y:S01]  /*e950*/  FADD.FTZ R174, R174, R141 ;  /* 0x0000008daeae7221 */ /* 0x000fe20000010000 */
[----:B------:R-:W-:Y:S01]  /*e960*/  F2FP.F16.F32.PACK_AB R14, R81, R80 ;  /* 0x00000050510e723e */ /* 0x000fe200000000ff */
[----:B------:R-:W-:Y:S01]  /*e970*/  FFMA.FTZ R35, R75, UR4, -R92 ;  /* 0x000000044b237c23 */ /* 0x000fe2000801085c */
[----:B------:R-:W-:Y:S01]  /*e980*/  FADD.FTZ R43, R43, R42 ;  /* 0x0000002a2b2b7221 */ /* 0x000fe20000010000 */
[----:B------:R-:W-:Y:S01]  /*e990*/  FADD.FTZ R127, R127, R174 ;  /* 0x000000ae7f7f7221 */ /* 0x000fe20000010000 */
[----:B------:R-:W-:Y:S01]  /*e9a0*/  FFMA.FTZ R42, R72, UR4, -R98 ;  /* 0x00000004482a7c23 */ /* 0x000fe20008010862 */
[----:B------:R-:W-:Y:S01]  /*e9b0*/  MUFU.EX2 R34, R34 ;  /* 0x0000002200227308 */ /* 0x000fe20000000800 */
[----:B------:R-:W-:Y:S01]  /*e9c0*/  FADD.FTZ R48, R48, R43 ;  /* 0x0000002b30307221 */ /* 0x000fe20000010000 */
[----:B------:R-:W-:-:S02]  /*e9d0*/  FADD.FTZ R176, R176, R127 ;  /* 0x0000007fb0b07221 */ /* 0x000fc40000010000 */
[----:B------:R-:W3:Y:S01]  /*e9e0*/  MUFU.EX2 R35, R35 ;  /* 0x0000002300237308 */ /* 0x000ee20000000800 */
[----:B------:R-:W-:Y:S01]  /*e9f0*/  FADD.FTZ R49, R49, R48 ;  /* 0x0000003031317221 */ /* 0x000fe20000010000 */
[----:B------:R-:W-:Y:S02]  /*ea00*/  FADD.FTZ R41, R41, R176 ;  /* 0x000000b029297221 */ /* 0x000fe40000010000 */
[----:B------:R-:W4:Y:S01]  /*ea10*/  MUFU.EX2 R42, R42 ;  /* 0x0000002a002a7308 */ /* 0x000f220000000800 */
[----:B------:R-:W-:Y:S01]  /*ea20*/  FADD.FTZ R50, R50, R49 ;  /* 0x0000003132327221 */ /* 0x000fe20000010000 */
[----:B------:R-:W-:Y:S01]  /*ea30*/  FADD.FTZ R32, R32, R41 ;  /* 0x0000002920207221 */ /* 0x000fe20000010000 */
[----:B-1----:R-:W-:Y:S01]  /*ea40*/  HMMA.16816.F32 R24, R12, R4, R24 ;  /* 0x000000040c18723c */ /* 0x002fe20000001818 */
[----:B------:R-:W-:Y:S01]  /*ea50*/  FFMA.FTZ R41, R77, UR4, -R98 ;  /* 0x000000044d297c23 */ /* 0x000fe20008010862 */
[----:B------:R-:W-:Y:S01]  /*ea60*/  FADD.FTZ R50, R51, R50 ;  /* 0x0000003233327221 */ /* 0x000fe20000010000 */
[----:B------:R-:W-:Y:S01]  /*ea70*/  FADD.FTZ R33, R33, R32 ;  /* 0x0000002021217221 */ /* 0x000fe20000010000 */
[----:B------:R-:W-:-:S02]  /*ea80*/  FFMA.FTZ R32, R78, UR4, -R92 ;  /* 0x000000044e207c23 */ /* 0x000fc4000801085c */
        /* <DEDUP_REMOVED lines=10> */
[----:B--2---:R-:W-:Y:S01]  /*eb30*/  HMMA.16816.F32 R36, R12, R8, R36 ;  /* 0x000000080c24723c */ /* 0x004fe20000001824 */
[----:B------:R-:W-:Y:S01]  /*eb40*/  MUFU.EX2 R33, R33 ;  /* 0x0000002100217308 */ /* 0x000fe20000000800 */
[----:B------:R-:W-:Y:S01]  /*eb50*/  FADD.FTZ R58, R58, R59 ;  /* 0x0000003b3a3a7221 */ /* 0x000fe20000010000 */
[----:B------:R-:W-:-:S02]  /*eb60*/  FADD.FTZ R46, R46, R45 ;  /* 0x0000002d2e2e7221 */ /* 0x000fc40000010000 */
[----:B------:R-:W1:Y:S01]  /*eb70*/  MUFU.EX2 R40, R40 ;  /* 0x0000002800287308 */ /* 0x000e620000000800 */
[----:B------:R-:W-:Y:S01]  /*eb80*/  FADD.FTZ R9, R65, R58 ;  /* 0x0000003a41097221 */ /* 0x000fe20000010000 */
[----:B------:R-:W-:Y:S01]  /*eb90*/  FADD.FTZ R47, R47, R46 ;  /* 0x0000002e2f2f7221 */ /* 0x000fe20000010000 */
[C---:B------:R-:W-:Y:S01]  /*eba0*/  HMMA.16816.F32 R20, R12.reuse, R6, R20 ;  /* 0x000000060c14723c */ /* 0x040fe20000001814 */
[----:B---3--:R-:W-:Y:S01]  /*ebb0*/  F2FP.F16.F32.PACK_AB R7, R35, R34 ;  /* 0x000000222307723e */ /* 0x008fe200000000ff */
[----:B------:R-:W-:Y:S01]  /*ebc0*/  FADD.FTZ R9, R70, R9 ;  /* 0x0000000946097221 */ /* 0x000fe20000010000 */
[----:B------:R-:W-:Y:S01]  /*ebd0*/  FADD.FTZ R4, R52, R47 ;  /* 0x0000002f34047221 */ /* 0x000fe20000010000 */
[----:B----4-:R-:W-:Y:S02]  /*ebe0*/  F2FP.F16.F32.PACK_AB R6, R229, R42 ;  /* 0x0000002ae506723e */ /* 0x010fe400000000ff */
[----:B------:R-:W-:Y:S01]  /*ebf0*/  FADD.FTZ R68, R68, R9 ;  /* 0x0000000944447221 */ /* 0x000fe20000010000 */
[----:B------:R-:W-:Y:S01]  /*ec00*/  FADD.FTZ R4, R55, R4 ;  /* 0x0000000437047221 */ /* 0x000fe20000010000 */
[----:B------:R-:W-:Y:S02]  /*ec10*/  HMMA.16816.F32 R28, R12, R10, R28 ;  /* 0x0000000a0c1c723c */ /* 0x000fe4000000181c */
[----:B------:R-:W-:Y:S01]  /*ec20*/  FADD.FTZ R69, R69, R68 ;  /* 0x0000004445457221 */ /* 0x000fe20000010000 */
[----:B------:R-:W-:Y:S01]  /*ec30*/  FADD.FTZ R5, R53, R4 ;  /* 0x0000000435057221 */ /* 0x000fe20000010000 */
[----:B-1----:R-:W-:-:S02]  /*ec40*/  F2FP.F16.F32.PACK_AB R4, R41, R40 ;  /* 0x000000282904723e */ /* 0x002fc400000000ff */
[----:B------:R-:W-:Y:S01]  /*ec50*/  FADD.FTZ R84, R84, R69 ;  /* 0x0000004554547221 */ /* 0x000fe20000010000 */
[----:B------:R-:W-:-:S03]  /*ec60*/  FADD.FTZ R5, R54, R5 ;  /* 0x0000000536057221 */ /* 0x000fc60000010000 */
[----:B------:R-:W-:Y:S01]  /*ec70*/  FADD.FTZ R85, R85, R84 ;  /* 0x0000005455557221 */ /* 0x000fe20000010000 */
[----:B------:R-:W-:Y:S01]  /*ec80*/  FADD.FTZ R18, R18, R5 ;  /* 0x0000000512127221 */ /* 0x000fe20000010000 */
[----:B------:R-:W-:Y:S02]  /*ec90*/  F2FP.F16.F32.PACK_AB R5, R33, R32 ;  /* 0x000000202105723e */ /* 0x000fe400000000ff */
        /* <DEDUP_REMOVED lines=17> */
[----:B------:R-:W-:Y:S03]  /*edb0*/  HMMA.16816.F32 R136, R4, R138, R28 ;  /* 0x0000008a0488723c */ /* 0x000fe6000000181c */
[----:B------:R-:W-:-:S04]  /*edc0*/  FADD.FTZ R33, R33, R32 ;  /* 0x0000002021217221 */ /* 0x000fc80000010000 */
[----:B------:R-:W-:-:S04]  /*edd0*/  FADD.FTZ R34, R34, R33 ;  /* 0x0000002122227221 */ /* 0x000fc80000010000 */
[----:B------:R-:W-:Y:S01]  /*ede0*/  FADD.FTZ R228, R35, R34 ;  /* 0x0000002223e47221 */ /* 0x000fe20000010000 */
[----:B------:R-:W-:Y:S08]  /*edf0*/  @!P0 BRA `(.L_x_2301) ;  /* 0x00000050009c8947 */ /* 0x000ff00003800000 */
        /* <DEDUP_REMOVED lines=8> */
[----:B------:R-:W2:Y:S03]  /*ee80*/  LDCU.64 UR8, c[0x0][0x3a8] ;  /* 0x00007500ff0877ac */ /* 0x000ea60008000a00 */
[----:B------:R-:W-:Y:S01]  /*ee90*/  IABS R8, R6 ;  /* 0x0000000600087213 */ /* 0x000fe20000000000 */
[----:B------:R-:W-:-:S05]  /*eea0*/  VIADD R14, R6, 0x100 ;  /* 0x00000100060e7836 */ /* 0x000fca0000000000 */
[----:B------:R-:W-:Y:S02]  /*eeb0*/  IABS R10, R14 ;  /* 0x0000000e000a7213 */ /* 0x000fe40000000000 */
[-C--:B-1----:R-:W-:Y:S02]  /*eec0*/  IABS R4, R5.reuse ;  /* 0x0000000500047213 */ /* 0x082fe40000000000 */
[-C--:B------:R-:W-:Y:S02]  /*eed0*/  LOP3.LUT R6, R6, R5.reuse, RZ, 0x3c, !PT ;  /* 0x0000000506067212 */ /* 0x080fe400078e3cff */
        /* <DEDUP_REMOVED lines=53> */
.L_x_2302:
[----:B------:R-:W-:Y:S01]  /*f230*/  UMOV UR8, URZ ;  /* 0x000000ff00087c82 */ /* 0x000fe20008000000 */
[----:B------:R-:W-:Y:S01]  /*f240*/  IMAD.SHL.U32 R4, R66, 0x100, RZ ;  /* 0x0000010042047824 */ /* 0x000fe200078e00ff */
[----:B------:R-:W-:-:S05]  /*f250*/  IADD3 R5, P0, PT, RZ, -UR8, RZ ;  /* 0x80000008ff057c10 */ /* 0x000fca000ff1e0ff */
[----:B------:R-:W-:-:S05]  /*f260*/  IMAD.X R4, RZ, RZ, ~R4, P0 ;  /* 0x000000ffff047224 */ /* 0x000fca00000e0e04 */
[----:B------:R-:W-:-:S04]  /*f270*/  SHF.R.S64 R5, R5, 0x1f, R4 ;  /* 0x0000001f05057819 */ /* 0x000fc80000001004 */
[----:B------:R-:W-:-:S04]  /*f280*/  IADD3 R220, P0, PT, R5, R220, RZ ;  /* 0x000000dc05dc7210 */ /* 0x000fc80007f1e0ff */
[----:B------:R-:W-:-:S09]  /*f290*/  LEA.HI.X.SX32 R221, R4, R221, 0x1, P0 ;  /* 0x000000dd04dd7211 */ /* 0x000fd200000f0eff */
.L_x_2303:
[C---:B------:R-:W-:Y:S01]  /*f2a0*/  IMAD.SHL.U32 R5, R66.reuse, 0x40, RZ ;  /* 0x0000004042057824 */ /* 0x040fe200078e00ff */
[----:B------:R-:W-:Y:S01]  /*f2b0*/  SHF.L.U64.HI R66, R66, 0x6, R67 ;  /* 0x0000000642427819 */ /* 0x000fe20000010243 */
[----:B------:R-:W-:Y:S01]  /*f2c0*/  @!PT LDS RZ, [RZ] ;  /* 0x00000000fffff984 */ /* 0x000fe20000000800 */
[----:B------:R-:W-:Y:S01]  /*f2d0*/  @!PT LDS RZ, [RZ] ;  /* 0x00000000fffff984 */ /* 0x000fe20000000800 */
[----:B------:R-:W-:Y:S01]  /*f2e0*/  @!PT LDS RZ, [RZ] ;  /* 0x00000000fffff984 */ /* 0x000fe20000000800 */
[----:B------:R-:W-:Y:S01]  /*f2f0*/  LDGSTS.E.BYPASS.LTC128B.128 [R60+0x5000], desc[UR6][R220.64] ;  /* 0x05000000dc3c7fae */ /* 0x000fe2000b981a06 */
[----:B------:R-:W-:Y:S01]  /*f300*/  IMAD R151, R62, 0x100, R151 ;  /* 0x000001003e977824 */ /* 0x000fe200078e0297 */
[----:B------:R-:W-:Y:S02]  /*f310*/  LOP3.LUT R63, R63, 0xfffffffd, RZ, 0xc0, !PT ;  /* 0xfffffffd3f3f7812 */ /* 0x000fe400078ec0ff */
[----:B------:R-:W-:Y:S01]  /*f320*/  IADD3 R6, P0, PT, R5, R220, RZ ;  /* 0x000000dc05067210 */ /* 0x000fe20007f1e0ff */
[----:B------:R-:W-:-:S03]  /*f330*/  VIADD R174, R151, 0xfffffe08 ;  /* 0xfffffe0897ae7836 */ /* 0x000fc60000000000 */
[----:B------:R-:W-:Y:S01]  /*f340*/  IADD3 R10, P1, PT, R6, R5, RZ ;  /* 0x00000005060a7210 */ /* 0x000fe20007f3e0ff */
[----:B------:R-:W-:Y:S01]  /*f350*/  IMAD.X R7, R66, 0x1, R221, P0 ;  /* 0x0000000142077824 */ /* 0x000fe200000e06dd */
[----:B------:R-:W-:Y:S02]  /*f360*/  ISETP.GE.AND P4, PT, R174, R3, PT ;  /* 0x00000003ae00720c */ /* 0x000fe40003f86270 */
[----:B------:R-:W-:Y:S01]  /*f370*/  IADD3 R8, P0, PT, R10, R5, RZ ;  /* 0x000000050a087210 */ /* 0x000fe20007f1e0ff */
[--C-:B------:R-:W-:Y:S01]  /*f380*/  IMAD.X R11, R7, 0x1, R66.reuse, P1 ;  /* 0x00000001070b7824 */ /* 0x100fe200008e0642 */
[----:B------:R1:W-:Y:S01]  /*f390*/  LDGSTS.E.BYPASS.LTC128B.128 [R60+0x5800], desc[UR6][R6.64] ;  /* 0x05800000063c7fae */ /* 0x0003e2000b981a06 */
[----:B------:R-:W-:Y:S02]  /*f3a0*/  ISETP.GE.AND P5, PT, R174, R61, PT ;  /* 0x0000003dae00720c */ /* 0x000fe40003fa6270 */
        /* <DEDUP_REMOVED lines=41> */
[----:B------:R-:W-:Y:S01]  /*f640*/  HMMA.16816.F32 R4, R164, R170, R4 ;  /* 0x000000aaa404723c */ /* 0x000fe20000001804 */
[C---:B------:R-:W-:Y:S01]  /*f650*/  VIADD R170, R151.reuse, 0xfffffe09 ;  /* 0xfffffe0997aa7836 */ /* 0x040fe20000000000 */
[----:B------:R-:W-:Y:S01]  /*f660*/  ISETP.GE.AND P0, PT, R168, R61, PT ;  /* 0x0000003da800720c */ /* 0x000fe20003f06270 */
[----:B------:R-:W-:Y:S01]  /*f670*/  VIADD R168, R151, 0xfffffe01 ;  /* 0xfffffe0197a87836 */ /* 0x000fe20000000000 */
[----:B------:R-:W0:Y:S02]  /*f680*/  LDGDEPBAR ;  /* 0x00000000000079af */ /* 0x000e240000000000 */
[----:B------:R-:W-:-:S02]  /*f690*/  ISETP.GE.AND P6, PT, R170, R3, PT ;  /* 0x00000003aa00720c */ /* 0x000fc40003fc6270 */
[C---:B----4-:R-:W-:Y:S01]  /*f6a0*/  HMMA.16816.F32 R124, R12.reuse, R120, RZ ;  /* 0x000000780c7c723c */ /* 0x050fe200000018ff */
[C---:B------:R-:W-:Y:S02]  /*f6b0*/  ISETP.GE.AND P1, PT, R168.reuse, R3, PT ;  /* 0x00000003a800720c */ /* 0x040fe40003f26270 */
[-C--:B------:R-:W-:Y:S01]  /*f6c0*/  ISETP.GE.AND P3, PT, R168, R61.reuse, PT ;  /* 0x0000003da800720c */ /* 0x080fe20003f66270 */
[C---:B------:R-:W-:Y:S01]  /*f6d0*/  VIADD R168, R151.reuse, 0xfffffe10 ;  /* 0xfffffe1097a87836 */ /* 0x040fe20000000000 */
[----:B------:R-:W-:Y:S01]  /*f6e0*/  FSEL R173, R8, -INF , !P2 ;  /* 0xff80000008ad7808 */ /* 0x000fe20005000000 */
[----:B------:R-:W-:Y:S01]  /*f6f0*/  VIADD R8, R151, 0xfffffe11 ;  /* 0xfffffe1197087836 */ /* 0x000fe20000000000 */
[----:B------:R-:W-:Y:S01]  /*f700*/  ISETP.GE.AND P2, PT, R170, R61, PT ;  /* 0x0000003daa00720c */ /* 0x000fe20003f46270 */
[----:B-----5:R-:W-:Y:S01]  /*f710*/  HMMA.16816.F32 R116, R12, R112, RZ ;  /* 0x000000700c74723c */ /* 0x020fe200000018ff */
[----:B------:R-:W-:Y:S02]  /*f720*/  FSEL R174, R11, -INF , !P3 ;  /* 0xff8000000bae7808 */ /* 0x000fe40005800000 */
[----:B------:R-:W-:-:S02]  /*f730*/  @P6 LOP3.LUT R63, R63, 0x2, RZ, 0xfc, !PT ;  /* 0x000000023f3f6812 */ /* 0x000fc400078efcff */
[----:B------:R-:W-:Y:S02]  /*f740*/  ISETP.GE.AND P6, PT, R168, R3, PT ;  /* 0x00000003a800720c */ /* 0x000fe40003fc6270 */
[----:B------:R-:W-:Y:S01]  /*f750*/  LOP3.LUT R63, R63, 0xfffffffe, RZ, 0xc0, !PT ;  /* 0xfffffffe3f3f7812 */ /* 0x000fe200078ec0ff */
[C---:B------:R-:W-:Y:S01]  /*f760*/  HMMA.16816.F32 R108, R12.reuse, R104, RZ ;  /* 0x000000680c6c723c */ /* 0x040fe200000018ff */
[----:B------:R-:W-:Y:S01]  /*f770*/  FSEL R175, R4, -INF , !P4 ;  /* 0xff80000004af7808 */ /* 0x000fe20006000000 */
[----:B------:R-:W-:Y:S02]  /*f780*/  VIADD R4, R151, 0xfffffe18 ;  /* 0xfffffe1897047836 */ /* 0x000fe40000000000 */
[----:B------:R-:W-:Y:S02]  /*f790*/  @P2 LOP3.LUT R63, R63, 0x1, RZ, 0xfc, !PT ;  /* 0x000000013f3f2812 */ /* 0x000fe400078efcff */
[----:B------:R-:W-:Y:S02]  /*f7a0*/  ISETP.GE.AND P2, PT, R8, R61, PT ;  /* 0x0000003d0800720c */ /* 0x000fe40003f46270 */
[----:B------:R-:W-:Y:S01]  /*f7b0*/  HMMA.16816.F32 R100, R12, R96, RZ ;  /* 0x000000600c64723c */ /* 0x000fe200000018ff */
[----:B------:R-:W-:-:S02]  /*f7c0*/  LOP3.LUT P4, RZ, R63, 0x2, RZ, 0xc0, !PT ;  /* 0x000000023fff7812 */ /* 0x000fc4000788c0ff */
[C---:B------:R-:W-:Y:S02]  /*f7d0*/  ISETP.GE.AND P3, PT, R4.reuse, R3, PT ;  /* 0x000000030400720c */ /* 0x040fe40003f66270 */
[----:B------:R-:W-:Y:S02]  /*f7e0*/  FSEL R176, R5, -INF , !P4 ;  /* 0xff80000005b07808 */ /* 0x000fe40006000000 */
[----:B------:R-:W-:Y:S01]  /*f7f0*/  ISETP.GE.AND P4, PT, R4, R61, PT ;  /* 0x0000003d0400720c */ /* 0x000fe20003f86270 */
[----:B------:R-:W-:Y:S01]  /*f800*/  HMMA.16816.F32 R92, R12, R88, RZ ;  /* 0x000000580c5c723c */ /* 0x000fe200000018ff */
[----:B------:R-:W-:-:S07]  /*f810*/  VIADD R4, R151, 0xfffffe20 ;  /* 0xfffffe2097047836 */ /* 0x000fce0000000000 */
        /* <DEDUP_REMOVED lines=26> */
[----:B------:R-:W-:Y:S01]  /*f9c0*/  FSEL R161, R10, -INF , !P0 ;  /* 0xff8000000aa17808 */ /* 0x000fe20004000000 */
[----:B------:R-:W-:Y:S01]  /*f9d0*/  VIADD R10, R151, 0xfffffe21 ;  /* 0xfffffe21970a7836 */ /* 0x000fe20000000000 */
[----:B------:R-:W-:-:S02]  /*f9e0*/  ISETP.GE.AND P0, PT, R168, R61, PT ;  /* 0x0000003da800720c */ /* 0x000fc40003f06270 */
[----:B------:R-:W2:Y:S01]  /*f9f0*/  LDSM.16.M88.4 R168, [R150+0x1c00] ;  /* 0x001c000096a8783b */ /* 0x000ea20000000200 */
[----:B------:R-:W-:Y:S02]  /*fa00*/  FSEL R160, R9, -INF , !P1 ;  /* 0xff80000009a07808 */ /* 0x000fe40004800000 */
[----:B------:R-:W-:Y:S01]  /*fa10*/  HMMA.16816.F32 R128, R164, R162, R128 ;  /* 0x000000a2a480723c */ /* 0x000fe20000001880 */
[----:B------:R-:W-:Y:S01]  /*fa20*/  ISETP.GE.AND P1, PT, R8, R3, PT ;  /* 0x000000030800720c */ /* 0x000fe20003f26270 */
[----:B------:R-:W-:Y:S01]  /*fa30*/  VIADD R8, R151, 0xfffffe19 ;  /* 0xfffffe1997087836 */ /* 0x000fe20000000000 */
[----:B------:R-:W-:Y:S02]  /*fa40*/  FSEL R162, R6, -INF , !P5 ;  /* 0xff80000006a27808 */ /* 0x000fe40006800000 */
[----:B------:R-:W-:-:S04]  /*fa50*/  LOP3.LUT P5, RZ, R63, 0x1, RZ, 0xc0, !PT ;  /* 0x000000013fff7812 */ /* 0x000fc800078ac0ff */
[----:B------:R-:W-:Y:S02]  /*fa60*/  FSEL R63, R7, -INF , !P5 ;  /* 0xff800000073f7808 */ /* 0x000fe40006800000 */
[----:B------:R-:W-:Y:S02]  /*fa70*/  ISETP.GE.AND P5, PT, R8, R3, PT ;  /* 0x000000030800720c */ /* 0x000fe40003fa6270 */
[----:B------:R-:W-:Y:S02]  /*fa80*/  FSEL R152, R152, -INF , !P6 ;  /* 0xff80000098987808 */ /* 0x000fe40007000000 */
[----:B------:R-:W-:Y:S02]  /*fa90*/  ISETP.GE.AND P6, PT, R8, R61, PT ;  /* 0x0000003d0800720c */ /* 0x000fe40003fc6270 */
[----:B------:R-:W-:Y:S02]  /*faa0*/  P2R R8, PR, RZ, 0x20 ;  /* 0x00000020ff087803 */ /* 0x000fe40000000000 */
[----:B------:R-:W-:-:S02]  /*fab0*/  FSEL R154, R154, -INF , !P0 ;  /* 0xff8000009a9a7808 */ /* 0x000fc40004000000 */
[C---:B------:R-:W-:Y:S02]  /*fac0*/  ISETP.GE.AND P5, PT, R4.reuse, R3, PT ;  /* 0x000000030400720c */ /* 0x040fe40003fa6270 */
[----:B------:R-:W-:Y:S02]  /*fad0*/  ISETP.GE.AND P0, PT, R4, R61, PT ;  /* 0x0000003d0400720c */ /* 0x000fe40003f06270 */
[----:B------:R-:W3:Y:S01]  /*fae0*/  LDSM.16.M88.4 R4, [R150+0x2000] ;  /* 0x002000009604783b */ /* 0x000ee20000000200 */
[----:B-1----:R-:W-:Y:S01]  /*faf0*/  HMMA.16816.F32 R124, R164, R156, R124 ;  /* 0x0000009ca47c723c */ /* 0x002fe2000000187c */
[----:B------:R-:W-:Y:S01]  /*fb00*/  VIADD R156, R151, 0xfffffe29 ;  /* 0xfffffe29979c7836 */ /* 0x000fe20000000000 */
[----:B------:R-:W-:Y:S02]  /*fb10*/  FSEL R153, R153, -INF , !P1 ;  /* 0xff80000099997808 */ /* 0x000fe40004800000 */
[----:B------:R-:W-:Y:S02]  /*fb20*/  FSEL R155, R155, -INF , !P2 ;  /* 0xff8000009b9b7808 */ /* 0x000fe40005000000 */
[----:B------:R-:W-:-:S02]  /*fb30*/  ISETP.GE.AND P1, PT, R10, R3, PT ;  /* 0x000000030a00720c */ /* 0x000fc40003f26270 */
[C---:B------:R-:W-:Y:S01]  /*fb40*/  HMMA.16816.F32 R120, R164.reuse, R158, R120 ;  /* 0x0000009ea478723c */ /* 0x040fe20000001878 */
[----:B------:R-:W-:Y:S01]  /*fb50*/  ISETP.GE.AND P2, PT, R10, R61, PT ;  /* 0x0000003d0a00720c */ /* 0x000fe20003f46270 */
[C---:B------:R-:W-:Y:S01]  /*fb60*/  VIADD R10, R151.reuse, 0xfffffe28 ;  /* 0xfffffe28970a7836 */ /* 0x040fe20000000000 */
[----:B------:R-:W-:Y:S02]  /*fb70*/  FSEL R130, R130, -INF , !P4 ;  /* 0xff80000082827808 */ /* 0x000fe40006000000 */
[----:B------:R-:W-:Y:S01]  /*fb80*/  ISETP.NE.AND P4, PT, R8, RZ, PT ;  /* 0x000000ff0800720c */ /* 0x000fe20003f85270 */
[----:B------:R-:W-:Y:S01]  /*fb90*/  VIADD R8, R151, 0xfffffe30 ;  /* 0xfffffe3097087836 */ /* 0x000fe20000000000 */
[----:B------:R-:W-:Y:S01]  /*fba0*/  FSEL R131, R131, -INF , !P6 ;  /* 0xff80000083837808 */ /* 0x000fe20007000000 */
[----:B--2---:R-:W-:Y:S01]  /*fbb0*/  HMMA.16816.F32 R116, R164, R168, R116 ;  /* 0x000000a8a474723c */ /* 0x004fe20000001874 */
[----:B------:R-:W-:Y:S01]  /*fbc0*/  ISETP.GE.AND P6, PT, R156, R3, PT ;  /* 0x000000039c00720c */ /* 0x000fe20003fc6270 */
[----:B------:R-:W-:Y:S01]  /*fbd0*/  VIADD R168, R151, 0xfffffe31 ;  /* 0xfffffe3197a87836 */ /* 0x000fe20000000000 */
[----:B------:R-:W-:-:S02]  /*fbe0*/  FSEL R128, R128, -INF , !P3 ;  /* 0xff80000080807808 */ /* 0x000fc40005800000 */
[----:B------:R-:W-:Y:S02]  /*fbf0*/  FSEL R129, R129, -INF , !P4 ;  /* 0xff80000081817808 */ /* 0x000fe40006000000 */
[C---:B------:R-:W-:Y:S01]  /*fc00*/  ISETP.GE.AND P3, PT, R10.reuse, R3, PT ;  /* 0x000000030a00720c */ /* 0x040fe20003f66270 */
[----:B------:R-:W-:Y:S01]  /*fc10*/  HMMA.16816.F32 R112, R164, R170, R112 ;  /* 0x000000aaa470723c */ /* 0x000fe20000001870 */
[----:B------:R-:W-:Y:S02]  /*fc20*/  ISETP.GE.AND P4, PT, R10, R61, PT ;  /* 0x0000003d0a00720c */ /* 0x000fe40003f86270 */
[----:B------:R-:W-:Y:S02]  /*fc30*/  FSEL R124, R124, -INF , !P5 ;  /* 0xff8000007c7c7808 */ /* 0x000fe40006800000 */
[----:B------:R-:W-:Y:S02]  /*fc40*/  P2R R158, PR, RZ, 0x40 ;  /* 0x00000040ff9e7803 */ /* 0x000fe40000000000 */
[----:B------:R-:W-:-:S02]  /*fc50*/  FSEL R126, R126, -INF , !P0 ;  /* 0xff8000007e7e7808 */ /* 0x000fc40004000000 */
[C---:B------:R-:W-:Y:S02]  /*fc60*/  ISETP.GE.AND P5, PT, R8.reuse, R3, PT ;  /* 0x000000030800720c */ /* 0x040fe40003fa6270 */
[-C--:B------:R-:W-:Y:S02]  /*fc70*/  ISETP.GE.AND P0, PT, R8, R61.reuse, PT ;  /* 0x0000003d0800720c */ /* 0x080fe40003f06270 */
[----:B------:R-:W-:Y:S01]  /*fc80*/  ISETP.GE.AND P6, PT, R156, R61, PT ;  /* 0x0000003d9c00720c */ /* 0x000fe20003fc6270 */
[----:B------:R-:W1:Y:S01]  /*fc90*/  LDSM.16.M88.4 R8, [R150+0x2400] ;  /* 0x002400009608783b */ /* 0x000e620000000200 */
[----:B------:R-:W-:Y:S01]  /*fca0*/  FSEL R156, R120, -INF , !P3 ;  /* 0xff800000789c7808 */ /* 0x000fe20005800000 */
[C---:B------:R-:W-:Y:S01]  /*fcb0*/  VIADD R120, R151.reuse, 0xfffffe38 ;  /* 0xfffffe3897787836 */ /* 0x040fe20000000000 */
[----:B------:R-:W-:Y:S01]  /*fcc0*/  FSEL R157, R122, -INF , !P4 ;  /* 0xff8000007a9d7808 */ /* 0x000fe20006000000 */
[----:B---3--:R-:W-:Y:S01]  /*fcd0*/  HMMA.16816.F32 R108, R164, R4, R108 ;  /* 0x00000004a46c723c */ /* 0x008fe2000000186c */
[----:B------:R-:W-:Y:S01]  /*fce0*/  ISETP.NE.AND P4, PT, R158, RZ, PT ;  /* 0x000000ff9e00720c */ /* 0x000fe20003f85270 */
[----:B------:R-:W-:Y:S01]  /*fcf0*/  VIADD R4, R151, 0xfffffe41 ;  /* 0xfffffe4197047836 */ /* 0x000fe20000000000 */
[----:B------:R-:W-:-:S02]  /*fd00*/  ISETP.GE.AND P3, PT, R120, R3, PT ;  /* 0x000000037800720c */ /* 0x000fc40003f66270 */
[----:B------:R-:W-:Y:S02]  /*fd10*/  FSEL R159, R121, -INF , !P4 ;  /* 0xff800000799f7808 */ /* 0x000fe40006000000 */
[----:B------:R-:W-:Y:S01]  /*fd20*/  ISETP.GE.AND P4, PT, R120, R61, PT ;  /* 0x0000003d7800720c */ /* 0x000fe20003f86270 */
[----:B------:R-:W-:Y:S01]  /*fd30*/  VIADD R120, R151, 0xfffffe40 ;  /* 0xfffffe4097787836 */ /* 0x000fe20000000000 */
[----:B------:R-:W-:Y:S01]  /*fd40*/  FSEL R125, R125, -INF , !P1 ;  /* 0xff8000007d7d7808 */ /* 0x000fe20004800000 */
[----:B------:R-:W-:Y:S01]  /*fd50*/  HMMA.16816.F32 R104, R164, R6, R104 ;  /* 0x00000006a468723c */ /* 0x000fe20000001868 */
[----:B------:R-:W-:Y:S01]  /*fd60*/  FSEL R127, R127, -INF , !P2 ;  /* 0xff8000007f7f7808 */ /* 0x000fe20005000000 */
        /* <DEDUP_REMOVED lines=9> */
[----:B------:R-:W2:Y:S01]  /*fe00*/  LDSM.16.M88.4 R120, [R150+0x2800] ;  /* 0x002800009678783b */ /* 0x000ea20000000200 */
[----:B------:R-:W-:Y:S02]  /*fe10*/  ISETP.GE.AND P6, PT, R168, R3, PT ;  /* 0x00000003a800720c */ /* 0x000fe40003fc6270 */
[----:B------:R-:W-:-:S02]  /*fe20*/  FSEL R117, R117, -INF , !P1 ;  /* 0xff80000075757808 */ /* 0x000fc40004800000 */
[----:B------:R-:W-:Y:S02]  /*fe30*/  P2R R163, PR, RZ, 0x40 ;  /* 0x00000040ffa37803 */ /* 0x000fe40000000000 */
[----:B------:R-:W-:Y:S02]  /*fe40*/  FSEL R119, R119, -INF , !P2 ;  /* 0xff80000077777808 */ /* 0x000fe40005000000 */
[C---:B------:R-:W-:Y:S01]  /*fe50*/  ISETP.GE.AND P1, PT, R4.reuse, R3, PT ;  /* 0x000000030400720c */ /* 0x040fe20003f26270 */
[----:B-1----:R-:W-:Y:S01]  /*fe60*/  HMMA.16816.F32 R100, R164, R8, R100 ;  /* 0x00000008a464723c */ /* 0x002fe20000001864 */
[----:B------:R-:W-:Y:S01]  /*fe70*/  ISETP.GE.AND P2, PT, R4, R61, PT ;  /* 0x0000003d0400720c */ /* 0x000fe20003f46270 */
[C---:B------:R-:W-:Y:S01]  /*fe80*/  VIADD R4, R151.reuse, 0xfffffe48 ;  /* 0xfffffe4897047836 */ /* 0x040fe20000000000 */
[----:B------:R-:W-:Y:S01]  /*fe90*/  FSEL R114, R114, -INF , !P4 ;  /* 0xff80000072727808 */ /* 0x000fe20006000000 */
[----:B------:R-:W-:Y:S01]  /*fea0*/  VIADD R8, R151, 0xfffffe51 ;  /* 0xfffffe5197087836 */ /* 0x000fe20000000000 */
[----:B------:R-:W-:-:S02]  /*feb0*/  ISETP.NE.AND P4, PT, R163, RZ, PT ;  /* 0x000000ffa300720c */ /* 0x000fc40003f85270 */
[----:B------:R-:W-:Y:S01]  /*fec0*/  ISETP.GE.AND P6, PT, R168, R61, PT ;  /* 0x0000003da800720c */ /* 0x000fe20003fc6270 */
[----:B------:R-:W-:Y:S01]  /*fed0*/  HMMA.16816.F32 R96, R164, R10, R96 ;  /* 0x0000000aa460723c */ /* 0x000fe20000001860 */
[----:B------:R-:W-:Y:S01]  /*fee0*/  FSEL R112, R112, -INF , !P3 ;  /* 0xff80000070707808 */ /* 0x000fe20005800000 */
[----:B------:R-:W-:Y:S01]  /*fef0*/  VIADD R10, R151, 0xfffffe59 ;  /* 0xfffffe59970a7836 */ /* 0x000fe20000000000 */
[----:B------:R-:W-:Y:S01]  /*ff00*/  FSEL R113, R113, -INF , !P4 ;  /* 0xff80000071717808 */ /* 0x000fe20006000000 */
[C---:B------:R-:W-:Y:S01]  /*ff10*/  VIADD R168, R151.reuse, 0xfffffe61 ;  /* 0xfffffe6197a87836 */ /* 0x040fe20000000000 */
[C---:B------:R-:W-:Y:S02]  /*ff20*/  ISETP.GE.AND P3, PT, R4.reuse, R3, PT ;  /* 0x000000030400720c */ /* 0x040fe40003f66270 */
[----:B------:R-:W-:Y:S01]  /*ff30*/  ISETP.GE.AND P4, PT, R4, R61, PT ;  /* 0x0000003d0400720c */ /* 0x000fe20003f86270 */
[----:B------:R-:W-:Y:S01]  /*ff40*/  VIADD R4, R151, 0xfffffe50 ;  /* 0xfffffe5097047836 */ /* 0x000fe20000000000 */
[----:B------:R-:W-:-:S02]  /*ff50*/  FSEL R115, R115, -INF , !P6 ;  /* 0xff80000073737808 */ /* 0x000fc40007000000 */
[----:B------:R-:W-:Y:S02]  /*ff60*/  ISETP.GE.AND P6, PT, R6, R3, PT ;  /* 0x000000030600720c */ /* 0x000fe40003fc6270 */
[----:B------:R-:W-:Y:S02]  /*ff70*/  FSEL R108, R108, -INF , !P5 ;  /* 0xff8000006c6c7808 */ /* 0x000fe40006800000 */
[----:B------:R-:W-:Y:S02]  /*ff80*/  P2R R163, PR, RZ, 0x40 ;  /* 0x00000040ffa37803 */ /* 0x000fe40000000000 */
[----:B------:R-:W-:Y:S02]  /*ff90*/  FSEL R110, R110, -INF , !P0 ;  /* 0xff8000006e6e7808 */ /* 0x000fe40004000000 */
[----:B------:R-:W-:Y:S02]  /*ffa0*/  ISETP.GE.AND P6, PT, R6, R61, PT ;  /* 0x0000003d0600720c */ /* 0x000fe40003fc6270 */
[C---:B------:R-:W-:Y:S01]  /*ffb0*/  ISETP.GE.AND P5, PT, R4.reuse, R3, PT ;  /* 0x000000030400720c */ /* 0x040fe20003fa6270 */
[----:B--2---:R-:W-:Y:S01]  /*ffc0*/  HMMA.16816.F32 R92, R164, R120, R92 ;  /* 0x00000078a45c723c */ /* 0x004fe2000000185c */
[----:B------:R-:W-:-:S02]  /*ffd0*/  ISETP.GE.AND P0, PT, R4, R61, PT ;  /* 0x0000003d0400720c */ /* 0x000fc40003f06270 */
[----:B------:R-:W1:Y:S01]  /*ffe0*/  LDSM.16.M88.4 R4, [R150+0x2c00] ;  /* 0x002c00009604783b */ /* 0x000e620000000200 */
[----:B------:R-:W-:Y:S02]  /*fff0*/  FSEL R109, R109, -INF , !P1 ;  /* 0xff8000006d6d7808 */ /* 0x000fe40004800000 */
[----:B------:R-:W-:Y:S02]  /*10000*/  FSEL R111, R111, -INF , !P2 ;  /* 0xff8000006f6f7808 */ /* 0x000fe40005000000 */
[C---:B------:R-:W-:Y:S01]  /*10010*/  ISETP.GE.AND P1, PT, R8.reuse, R3, PT ;  /* 0x000000030800720c */ /* 0x040fe20003f26270 */
[----:B------:R-:W-:Y:S01]  /*10020*/  HMMA.16816.F32 R88, R164, R122, R88 ;  /* 0x0000007aa458723c */ /* 0x000fe20000001858 */
[----:B------:R-:W-:Y:S01]  /*10030*/  ISETP.GE.AND P2, PT, R8, R61, PT ;  /* 0x0000003d0800720c */ /* 0x000fe20003f46270 */
[----:B------:R-:W-:Y:S01]  /*10040*/  VIADD R8, R151, 0xfffffe58 ;  /* 0xfffffe5897087836 */ /* 0x000fe20000000000 */
[----:B------:R-:W-:Y:S02]  /*10050*/  FSEL R106, R106, -INF , !P4 ;  /* 0xff8000006a6a7808 */ /* 0x000fe40006000000 */
[----:B------:R-:W-:-:S02]  /*10060*/  ISETP.NE.AND P4, PT, R163, RZ, PT ;  /* 0x000000ffa300720c */ /* 0x000fc40003f85270 */
[----:B------:R-:W-:Y:S02]  /*10070*/  FSEL R104, R104, -INF , !P3 ;  /* 0xff80000068687808 */ /* 0x000fe40005800000 */
[----:B------:R-:W-:Y:S02]  /*10080*/  FSEL R105, R105, -INF , !P4 ;  /* 0xff80000069697808 */ /* 0x000fe40006000000 */
[C---:B------:R-:W-:Y:S02]  /*10090*/  ISETP.GE.AND P3, PT, R8.reuse, R3, PT ;  /* 0x000000030800720c */ /* 0x040fe40003f66270 */
[----:B------:R-:W-:Y:S01]  /*100a0*/  ISETP.GE.AND P4, PT, R8, R61, PT ;  /* 0x0000003d0800720c */ /* 0x000fe20003f86270 */
[----:B------:R-:W-:Y:S01]  /*100b0*/  VIADD R8, R151, 0xfffffe60 ;  /* 0xfffffe6097087836 */ /* 0x000fe20000000000 */
[----:B------:R-:W-:Y:S02]  /*100c0*/  FSEL R107, R107, -INF , !P6 ;  /* 0xff8000006b6b7808 */ /* 0x000fe40007000000 */
[----:B------:R-:W-:-:S02]  /*100d0*/  ISETP.GE.AND P6, PT, R10, R3, PT ;  /* 0x000000030a00720c */ /* 0x000fc40003fc6270 */
[----:B------:R-:W-:Y:S02]  /*100e0*/  FSEL R100, R100, -INF , !P5 ;  /* 0xff80000064647808 */ /* 0x000fe40006800000 */
[----:B------:R-:W-:Y:S02]  /*100f0*/  P2R R163, PR, RZ, 0x40 ;  /* 0x00000040ffa37803 */ /* 0x000fe40000000000 */
[----:B------:R-:W-:Y:S02]  /*10100*/  FSEL R102, R102, -INF , !P0 ;  /* 0xff80000066667808 */ /* 0x000fe40004000000 */
[----:B------:R-:W-:Y:S02]  /*10110*/  ISETP.GE.AND P6, PT, R10, R61, PT ;  /* 0x0000003d0a00720c */ /* 0x000fe40003fc6270 */
[C---:B------:R-:W-:Y:S02]  /*10120*/  ISETP.GE.AND P5, PT, R8.reuse, R3, PT ;  /* 0x000000030800720c */ /* 0x040fe40003fa6270 */
[----:B------:R-:W-:-:S02]  /*10130*/  ISETP.GE.AND P0, PT, R8, R61, PT ;  /* 0x0000003d0800720c */ /* 0x000fc40003f06270 */
[----:B------:R-:W2:Y:S01]  /*10140*/  LDSM.16.M88.4 R8, [R150+0x3000] ;  /* 0x003000009608783b */ /* 0x000ea20000000200 */
[----:B------:R-:W-:Y:S01]  /*10150*/  FSEL R120, R96, -INF , !P3 ;  /* 0xff80000060787808 */ /* 0x000fe20005800000 */
[----:B------:R-:W-:Y:S01]  /*10160*/  VIADD R96, R151, 0xfffffe68 ;  /* 0xfffffe6897607836 */ /* 0x000fe20000000000 */
[----:B------:R-:W-:Y:S01]  /*10170*/  FSEL R121, R98, -INF , !P4 ;  /* 0xff80000062797808 */ /* 0x000fe20006000000 */
[C---:B-1----:R-:W-:Y:S01]  /*10180*/  HMMA.16816.F32 R84, R164.reuse, R4, R84 ;  /* 0x00000004a454723c */ /* 0x042fe20000001854 */
[----:B------:R-:W-:Y:S01]  /*10190*/  ISETP.NE.AND P4, PT, R163, RZ, PT ;  /* 0x000000ffa300720c */ /* 0x000fe20003f85270 */
[----:B------:R-:W-:Y:S01]  /*101a0*/  VIADD R4, R151, 0xfffffe71 ;  /* 0xfffffe7197047836 */ /* 0x000fe20000000000 */
[C---:B------:R-:W-:Y:S02]  /*101b0*/  ISETP.GE.AND P3, PT, R96.reuse, R3, PT ;  /* 0x000000036000720c */ /* 0x040fe40003f66270 */
[----:B------:R-:W-:Y:S02]  /*101c0*/  FSEL R123, R97, -INF , !P4 ;  /* 0xff800000617b7808 */ /* 0x000fe40006000000 */
        /* <DEDUP_REMOVED lines=10> */
[----:B------:R-:W-:Y:S02]  /*10270*/  FSEL R94, R94, -INF , !P0 ;  /* 0xff8000005e5e7808 */ /* 0x000fe40004000000 */
[----:B------:R-:W-:Y:S02]  /*10280*/  FSEL R122, R99, -INF , !P6 ;  /* 0xff800000637a7808 */ /* 0x000fe40007000000 */
[C---:B------:R-:W-:Y:S02]  /*10290*/  ISETP.GE.AND P5, PT, R96.reuse, R3, PT ;  /* 0x000000036000720c */ /* 0x040fe40003fa6270 */
[----:B------:R-:W-:-:S02]  /*102a0*/  ISETP.GE.AND P0, PT, R96, R61, PT ;  /* 0x0000003d6000720c */ /* 0x000fc40003f06270 */
[----:B------:R-:W1:Y:S01]  /*102b0*/  LDSM.16.M88.4 R96, [R150+0x3400] ;  /* 0x003400009660783b */ /* 0x000e620000000200 */
[-C--:B------:R-:W-:Y:S02]  /*102c0*/  ISETP.GE.AND P6, PT, R168, R3.reuse, PT ;  /* 0x00000003a800720c */ /* 0x080fe40003fc6270 */
[----:B------:R-:W-:Y:S02]  /*102d0*/  FSEL R93, R93, -INF , !P1 ;  /* 0xff8000005d5d7808 */ /* 0x000fe40004800000 */
[----:B------:R-:W-:Y:S02]  /*102e0*/  P2R R163, PR, RZ, 0x40 ;  /* 0x00000040ffa37803 */ /* 0x000fe40000000000 */
[----:B------:R-:W-:Y:S02]  /*102f0*/  FSEL R95, R95, -INF , !P2 ;  /* 0xff8000005f5f7808 */ /* 0x000fe40005000000 */
[C---:B------:R-:W-:Y:S01]  /*10300*/  ISETP.GE.AND P1, PT, R4.reuse, R3, PT ;  /* 0x000000030400720c */ /* 0x040fe20003f26270 */
[----:B--2---:R-:W-:Y:S01]  /*10310*/  HMMA.16816.F32 R76, R164, R8, R76 ;  /* 0x00000008a44c723c */ /* 0x004fe2000000184c */
        /* <DEDUP_REMOVED lines=21> */
[----:B-1----:R-:W-:Y:S01]  /*10470*/  HMMA.16816.F32 R68, R164, R96, R68 ;  /* 0x00000060a444723c */ /* 0x002fe20000001844 */
        /* <DEDUP_REMOVED lines=99> */
[----:B------:R-:W-:Y:S02]  /*10ab0*/  FSEL R49, R49, -INF , !P1 ;  /* 0xff80000031317808 */ /* 0x000fe40004800000 */
[----:B------:R-:W-:Y:S01]  /*10ac0*/  FSEL R51, R51, -INF , !P2 ;  /* 0xff80000033337808 */ /* 0x000fe20005000000 */
[C---:B-1----:R-:W-:Y:S01]  /*10ad0*/  HMMA.16816.F32 R32, R164.reuse, R4, R32 ;  /* 0x00000004a420723c */ /* 0x042fe20000001820 */
[----:B------:R-:W-:Y:S01]  /*10ae0*/  FSEL R72, R44, -INF , !P3 ;  /* 0xff8000002c487808 */ /* 0x000fe20005800000 */
[C---:B------:R-:W-:Y:S01]  /*10af0*/  VIADD R44, R151.reuse, 0xfffffec8 ;  /* 0xfffffec8972c7836 */ /* 0x040fe20000000000 */
[----:B------:R-:W-:Y:S01]  /*10b00*/  FSEL R73, R46, -INF , !P4 ;  /* 0xff8000002e497808 */ /* 0x000fe20006000000 */
[C---:B------:R-:W-:Y:S01]  /*10b10*/  VIADD R4, R151.reuse, 0xfffffed1 ;  /* 0xfffffed197047836 */ /* 0x040fe20000000000 */
[C---:B------:R-:W-:Y:S02]  /*10b20*/  ISETP.GE.AND P1, PT, R168.reuse, R3, PT ;  /* 0x00000003a800720c */ /* 0x040fe40003f26270 */
[----:B------:R-:W-:Y:S01]  /*10b30*/  ISETP.GE.AND P2, PT, R168, R61, PT ;  /* 0x0000003da800720c */ /* 0x000fe20003f46270 */
[----:B------:R-:W-:Y:S01]  /*10b40*/  VIADD R168, R151, 0xfffffec9 ;  /* 0xfffffec997a87836 */ /* 0x000fe20000000000 */
[----:B------:R-:W-:Y:S01]  /*10b50*/  ISETP.NE.AND P4, PT, R163, RZ, PT ;  /* 0x000000ffa300720c */ /* 0x000fe20003f85270 */
[----:B------:R-:W-:Y:S01]  /*10b60*/  HMMA.16816.F32 R28, R164, R6, R28 ;  /* 0x00000006a41c723c */ /* 0x000fe2000000181c */
[----:B------:R-:W-:Y:S01]  /*10b70*/  ISETP.GE.AND P3, PT, R44, R3, PT ;  /* 0x000000032c00720c */ /* 0x000fe20003f66270 */
[----:B------:R-:W-:Y:S01]  /*10b80*/  VIADD R6, R151, 0xfffffed9 ;  /* 0xfffffed997067836 */ /* 0x000fe20000000000 */
[----:B------:R-:W-:-:S02]  /*10b90*/  FSEL R75, R45, -INF , !P4 ;  /* 0xff8000002d4b7808 */ /* 0x000fc40006000000 */
[-C--:B------:R-:W-:Y:S01]  /*10ba0*/  ISETP.GE.AND P4, PT, R44, R61.reuse, PT ;  /* 0x0000003d2c00720c */ /* 0x080fe20003f86270 */
[----:B------:R-:W-:Y:S01]  /*10bb0*/  VIADD R44, R151, 0xfffffed0 ;  /* 0xfffffed0972c7836 */ /* 0x000fe20000000000 */
[----:B------:R-:W-:Y:S02]  /*10bc0*/  FSEL R40, R40, -INF , !P5 ;  /* 0xff80000028287808 */ /* 0x000fe40006800000 */
[----:B------:R-:W-:Y:S02]  /*10bd0*/  ISETP.GE.AND P5, PT, R168, R61, PT ;  /* 0x0000003da800720c */ /* 0x000fe40003fa6270 */
[----:B------:R-:W-:Y:S02]  /*10be0*/  FSEL R41, R41, -INF , !P1 ;  /* 0xff80000029297808 */ /* 0x000fe40004800000 */
[----:B------:R-:W-:Y:S02]  /*10bf0*/  P2R R5, PR, RZ, 0x20 ;  /* 0x00000020ff057803 */ /* 0x000fe40000000000 */
[----:B------:R-:W-:-:S02]  /*10c00*/  FSEL R74, R47, -INF , !P6 ;  /* 0xff8000002f4a7808 */ /* 0x000fc40007000000 */
[C---:B------:R-:W-:Y:S02]  /*10c10*/  ISETP.GE.AND P5, PT, R44.reuse, R3, PT ;  /* 0x000000032c00720c */ /* 0x040fe40003fa6270 */
[----:B------:R-:W-:Y:S02]  /*10c20*/  ISETP.GE.AND P1, PT, R44, R61, PT ;  /* 0x0000003d2c00720c */ /* 0x000fe40003f26270 */
[----:B------:R-:W1:Y:S01]  /*10c30*/  LDSM.16.M88.4 R44, [R150+0x4c00] ;  /* 0x004c0000962c783b */ /* 0x000e620000000200 */
[----:B------:R-:W-:Y:S01]  /*10c40*/  FSEL R36, R36, -INF , !P3 ;  /* 0xff80000024247808 */ /* 0x000fe20005800000 */
[----:B------:R-:W-:-:S04]  /*10c50*/  DEPBAR.LE SB0, 0x0 ;  /* 0x000080000000791a */ /* 0x000fc80000000000 */
[----:B------:R-:W-:Y:S01]  /*10c60*/  ISETP.NE.AND P3, PT, R5, RZ, PT ;  /* 0x000000ff0500720c */ /* 0x000fe20003f65270 */
[C---:B--2---:R-:W-:Y:S01]  /*10c70*/  HMMA.16816.F32 R24, R164.reuse, R8, R24 ;  /* 0x00000008a418723c */ /* 0x044fe20000001818 */
[----:B------:R-:W-:Y:S01]  /*10c80*/  FSEL R42, R42, -INF , !P0 ;  /* 0xff8000002a2a7808 */ /* 0x000fe20004000000 */
[----:B------:R-:W-:Y:S01]  /*10c90*/  VIADD R8, R151, 0xfffffee1 ;  /* 0xfffffee197087836 */ /* 0x000fe20000000000 */
[----:B------:R-:W-:Y:S02]  /*10ca0*/  FSEL R43, R43, -INF , !P2 ;  /* 0xff8000002b2b7808 */ /* 0x000fe40005000000 */
[C---:B------:R-:W-:Y:S02]  /*10cb0*/  ISETP.GE.AND P2, PT, R4.reuse, R3, PT ;  /* 0x000000030400720c */ /* 0x040fe40003f46270 */
[----:B------:R-:W-:Y:S01]  /*10cc0*/  ISETP.GE.AND P0, PT, R4, R61, PT ;  /* 0x0000003d0400720c */ /* 0x000fe20003f06270 */
[----:B------:R-:W-:Y:S01]  /*10cd0*/  VIADD R4, R151, 0xfffffed8 ;  /* 0xfffffed897047836 */ /* 0x000fe20000000000 */
[----:B------:R-:W-:Y:S01]  /*10ce0*/  ISETP.GE.AND P6, PT, R168, R3, PT ;  /* 0x00000003a800720c */ /* 0x000fe20003fc6270 */
[----:B------:R-:W-:Y:S01]  /*10cf0*/  HMMA.16816.F32 R20, R164, R10, R20 ;  /* 0x0000000aa414723c */ /* 0x000fe20000001814 */
[----:B------:R-:W-:-:S02]  /*10d00*/  FSEL R39, R39, -INF , !P3 ;  /* 0xff80000027277808 */ /* 0x000fc40005800000 */
[-C--:B------:R-:W-:Y:S02]  /*10d10*/  ISETP.GE.AND P3, PT, R6, R3.reuse, PT ;  /* 0x000000030600720c */ /* 0x080fe40003f66270 */
[----:B------:R-:W-:Y:S02]  /*10d20*/  FSEL R38, R38, -INF , !P4 ;  /* 0xff80000026267808 */ /* 0x000fe40006000000 */
[----:B------:R-:W-:Y:S02]  /*10d30*/  FSEL R37, R37, -INF , !P6 ;  /* 0xff80000025257808 */ /* 0x000fe40007000000 */
[C---:B------:R-:W-:Y:S02]  /*10d40*/  ISETP.GE.AND P4, PT, R4.reuse, R3, PT ;  /* 0x000000030400720c */ /* 0x040fe40003f86270 */
[----:B------:R-:W-:Y:S02]  /*10d50*/  ISETP.GE.AND P6, PT, R4, R61, PT ;  /* 0x0000003d0400720c */ /* 0x000fe40003fc6270 */
[----:B------:R-:W-:-:S02]  /*10d60*/  P2R R4, PR, RZ, 0x8 ;  /* 0x00000008ff047803 */ /* 0x000fc40000000000 */
[----:B------:R-:W-:Y:S01]  /*10d70*/  ISETP.GE.AND P3, PT, R6, R61, PT ;  /* 0x0000003d0600720c */ /* 0x000fe20003f66270 */
[----:B------:R-:W-:Y:S01]  /*10d80*/  VIADD R6, R151, 0xfffffee0 ;  /* 0xfffffee097067836 */ /* 0x000fe20000000000 */
[----:B------:R-:W-:Y:S02]  /*10d90*/  FSEL R34, R34, -INF , !P1 ;  /* 0xff80000022227808 */ /* 0x000fe40004800000 */
[----:B------:R-:W-:Y:S02]  /*10da0*/  P2R R7, PR, RZ, 0x8 ;  /* 0x00000008ff077803 */ /* 0x000fe40000000000 */
[----:B------:R-:W-:Y:S02]  /*10db0*/  ISETP.GE.AND P1, PT, R6, R3, PT ;  /* 0x000000030600720c */ /* 0x000fe40003f26270 */
[----:B------:R-:W-:Y:S01]  /*10dc0*/  FSEL R35, R35, -INF , !P0 ;  /* 0xff80000023237808 */ /* 0x000fe20004000000 */
[----:B-1----:R-:W-:Y:S01]  /*10dd0*/  HMMA.16816.F32 R16, R164, R44, R16 ;  /* 0x0000002ca410723c */ /* 0x002fe20000001810 */
[----:B------:R-:W-:-:S02]  /*10de0*/  P2R R5, PR, RZ, 0x2 ;  /* 0x00000002ff057803 */ /* 0x000fc40000000000 */
[----:B------:R-:W-:Y:S01]  /*10df0*/  ISETP.NE.AND P0, PT, R4, RZ, PT ;  /* 0x000000ff0400720c */ /* 0x000fe20003f05270 */
[----:B------:R-:W-:Y:S01]  /*10e00*/  VIADD R4, R151, 0xfffffee9 ;  /* 0xfffffee997047836 */ /* 0x000fe20000000000 */
[----:B------:R-:W-:Y:S02]  /*10e10*/  FSEL R28, R28, -INF , !P4 ;  /* 0xff8000001c1c7808 */ /* 0x000fe40006000000 */
[----:B------:R-:W-:Y:S01]  /*10e20*/  FSEL R30, R30, -INF , !P6 ;  /* 0xff8000001e1e7808 */ /* 0x000fe20007000000 */
[----:B------:R-:W-:Y:S01]  /*10e30*/  HMMA.16816.F32 R12, R164, R46, R12 ;  /* 0x0000002ea40c723c */ /* 0x000fe2000000180c */
[----:B------:R-:W-:Y:S01]  /*10e40*/  BAR.SYNC.DEFER_BLOCKING 0x0 ;  /* 0x0000000000007b1d */ /* 0x000fe20000010000 */
[----:B------:R-:W-:Y:S02]  /*10e50*/  ISETP.NE.AND P4, PT, R7, RZ, PT ;  /* 0x000000ff0700720c */ /* 0x000fe40003f85270 */
[----:B------:R-:W-:Y:S02]  /*10e60*/  ISETP.NE.AND P6, PT, R5, RZ, PT ;  /* 0x000000ff0500720c */ /* 0x000fe40003fc5270 */
[----:B------:R-:W-:-:S02]  /*10e70*/  FSEL R32, R32, -INF , !P5 ;  /* 0xff80000020207808 */ /* 0x000fc40006800000 */
[----:B------:R-:W-:Y:S01]  /*10e80*/  ISETP.GE.AND P5, PT, R6, R61, PT ;  /* 0x0000003d0600720c */ /* 0x000fe20003fa6270 */
[----:B------:R-:W-:Y:S01]  /*10e90*/  VIADD R6, R151, 0xfffffee8 ;  /* 0xfffffee897067836 */ /* 0x000fe20000000000 */
[----:B------:R-:W-:Y:S02]  /*10ea0*/  FSEL R31, R31, -INF , !P4 ;  /* 0xff8000001f1f7808 */ /* 0x000fe40006000000 */
[----:B------:R-:W-:Y:S02]  /*10eb0*/  FSEL R163, R24, -INF , !P6 ;  /* 0xff80000018a37808 */ /* 0x000fe40007000000 */
[C---:B------:R-:W-:Y:S02]  /*10ec0*/  ISETP.GE.AND P4, PT, R4.reuse, R3, PT ;  /* 0x000000030400720c */ /* 0x040fe40003f86270 */
[----:B------:R-:W-:Y:S01]  /*10ed0*/  ISETP.GE.AND P6, PT, R4, R61, PT ;  /* 0x0000003d0400720c */ /* 0x000fe20003fc6270 */
[----:B------:R-:W-:Y:S01]  /*10ee0*/  VIADD R4, R151, 0xfffffef0 ;  /* 0xfffffef097047836 */ /* 0x000fe20000000000 */
[----:B------:R-:W-:-:S02]  /*10ef0*/  FSEL R33, R33, -INF , !P2 ;  /* 0xff80000021217808 */ /* 0x000fc40005000000 */
[----:B------:R-:W-:Y:S02]  /*10f00*/  FSEL R29, R29, -INF , !P0 ;  /* 0xff8000001d1d7808 */ /* 0x000fe40004000000 */
[C---:B------:R-:W-:Y:S02]  /*10f10*/  ISETP.GE.AND P2, PT, R6.reuse, R3, PT ;  /* 0x000000030600720c */ /* 0x040fe40003f46270 */
[----:B------:R-:W-:Y:S01]  /*10f20*/  ISETP.GE.AND P0, PT, R6, R61, PT ;  /* 0x0000003d0600720c */ /* 0x000fe20003f06270 */
[----:B------:R-:W-:Y:S01]  /*10f30*/  VIADD R6, R151, 0xfffffef1 ;  /* 0xfffffef197067836 */ /* 0x000fe20000000000 */
[----:B------:R-:W-:Y:S02]  /*10f40*/  FSEL R44, R26, -INF , !P5 ;  /* 0xff8000001a2c7808 */ /* 0x000fe40006800000 */
[-C--:B------:R-:W-:Y:S02]  /*10f50*/  ISETP.GE.AND P3, PT, R8, R3.reuse, PT ;  /* 0x000000030800720c */ /* 0x080fe40003f66270 */
[----:B------:R-:W-:-:S02]  /*10f60*/  ISETP.GE.AND P5, PT, R4, R3, PT ;  /* 0x000000030400720c */ /* 0x000fc40003fa6270 */
[----:B------:R-:W-:Y:S02]  /*10f70*/  P2R R5, PR, RZ, 0x40 ;  /* 0x00000040ff057803 */ /* 0x000fe40000000000 */
[-C--:B------:R-:W-:Y:S01]  /*10f80*/  ISETP.GE.AND P1, PT, R8, R61.reuse, PT ;  /* 0x0000003d0800720c */ /* 0x080fe20003f26270 */
[----:B------:R-:W-:Y:S01]  /*10f90*/  VIADD R8, R151, 0xfffffef8 ;  /* 0xfffffef897087836 */ /* 0x000fe20000000000 */
[----:B------:R-:W-:Y:S02]  /*10fa0*/  ISETP.GE.AND P6, PT, R4, R61, PT ;  /* 0x0000003d0400720c */ /* 0x000fe40003fc6270 */
[----:B------:R-:W-:Y:S02]  /*10fb0*/  FSEL R46, R22, -INF , !P0 ;  /* 0xff800000162e7808 */ /* 0x000fe40004000000 */
[----:B------:R-:W-:Y:S02]  /*10fc0*/  FSEL R168, R25, -INF , !P3 ;  /* 0xff80000019a87808 */ /* 0x000fe40005800000 */
[----:B------:R-:W-:-:S02]  /*10fd0*/  P2R R4, PR, RZ, 0x20 ;  /* 0x00000020ff047803 */ /* 0x000fc40000000000 */
[----:B------:R-:W-:Y:S02]  /*10fe0*/  ISETP.GT.AND P0, PT, R172, R213, PT ;  /* 0x000000d5ac00720c */ /* 0x000fe40003f04270 */
[C---:B------:R-:W-:Y:S02]  /*10ff0*/  ISETP.GE.AND P3, PT, R6.reuse, R3, PT ;  /* 0x000000030600720c */ /* 0x040fe40003f66270 */
[----:B------:R-:W-:Y:S01]  /*11000*/  ISETP.GE.AND P5, PT, R6, R61, PT ;  /* 0x0000003d0600720c */ /* 0x000fe20003fa6270 */
[----:B------:R-:W-:Y:S01]  /*11010*/  VIADD R6, R151, 0xfffffef9 ;  /* 0xfffffef997067836 */ /* 0x000fe20000000000 */
[----:B------:R-:W-:Y:S02]  /*11020*/  FSEL R45, R27, -INF , !P1 ;  /* 0xff8000001b2d7808 */ /* 0x000fe40004800000 */
[----:B------:R-:W-:Y:S02]  /*11030*/  FSEL R169, R20, -INF , !P2 ;  /* 0xff80000014a97808 */ /* 0x000fe40005000000 */
[----:B------:R-:W-:-:S02]  /*11040*/  ISETP.NE.AND P1, PT, R4, RZ, PT ;  /* 0x000000ff0400720c */ /* 0x000fc40003f25270 */
[----:B------:R-:W-:Y:S02]  /*11050*/  ISETP.NE.AND P2, PT, R5, RZ, PT ;  /* 0x000000ff0500720c */ /* 0x000fe40003f45270 */
[----:B------:R-:W-:Y:S02]  /*11060*/  P2R R4, PR, RZ, 0x8 ;  /* 0x00000008ff047803 */ /* 0x000fe40000000000 */
[----:B------:R-:W-:Y:S02]  /*11070*/  FSEL R164, R21, -INF , !P4 ;  /* 0xff80000015a47808 */ /* 0x000fe40006000000 */
[-C--:B------:R-:W-:Y:S02]  /*11080*/  ISETP.GE.AND P3, PT, R6, R3.reuse, PT ;  /* 0x000000030600720c */ /* 0x080fe40003f66270 */
[----:B------:R-:W-:Y:S02]  /*11090*/  ISETP.GE.AND P4, PT, R8, R3, PT ;  /* 0x000000030800720c */ /* 0x000fe40003f86270 */
[----:B------:R-:W-:-:S02]  /*110a0*/  FSEL R3, R23, -INF , !P2 ;  /* 0xff80000017037808 */ /* 0x000fc40005000000 */
[----:B------:R-:W-:Y:S02]  /*110b0*/  FSEL R47, R16, -INF , !P1 ;  /* 0xff800000102f7808 */ /* 0x000fe40004800000 */
[-C--:B------:R-:W-:Y:S02]  /*110c0*/  ISETP.GE.AND P2, PT, R8, R61.reuse, PT ;  /* 0x0000003d0800720c */ /* 0x080fe40003f46270 */
[----:B------:R-:W-:Y:S02]  /*110d0*/  ISETP.GE.AND P1, PT, R6, R61, PT ;  /* 0x0000003d0600720c */ /* 0x000fe40003f26270 */
[----:B------:R-:W-:Y:S02]  /*110e0*/  FSEL R61, R18, -INF , !P6 ;  /* 0xff800000123d7808 */ /* 0x000fe40007000000 */
[----:B------:R-:W-:Y:S02]  /*110f0*/  ISETP.NE.AND P6, PT, R4, RZ, PT ;  /* 0x000000ff0400720c */ /* 0x000fe40003fc5270 */
        /* <DEDUP_REMOVED lines=9> */
[C---:B------:R-:W-:Y:S01]  /*11190*/  LEA R12, R62.reuse, 0xfffffd00, 0x8 ;  /* 0xfffffd003e0c7811 */ /* 0x040fe200078e40ff */
[----:B------:R-:W2:Y:S01]  /*111a0*/  LDCU.64 UR8, c[0x0][0x3a0] ;  /* 0x00007400ff0877ac */ /* 0x000ea20008000a00 */
[----:B------:R-:W-:Y:S02]  /*111b0*/  LEA R14, R62, 0xfffffe00, 0x8 ;  /* 0xfffffe003e0e7811 */ /* 0x000fe400078e40ff */
        /* <DEDUP_REMOVED lines=31> */
[----:B------:R-:W-:-:S04]  /*113b0*/  @P2 VIADD R10, R10, 0x1 ;  /* 0x000000010a0a2836 */ /* 0x000fc80000000000 */
[----:B------:R-:W-:Y:S01]  /*113c0*/  @P3 IADD3 R11, PT, PT, R11, 0x1, RZ ;  /* 0x000000010b0b3810 */ /* 0x000fe20007ffe0ff */
[----:B------:R-:W-:-:S03]  /*113d0*/  @!P4 IMAD.MOV R10, RZ, RZ, -R10 ;  /* 0x000000ffff0ac224 */ /* 0x000fc600078e0a0a */
        /* <DEDUP_REMOVED lines=23> */
.L_x_2305:
[----:B------:R-:W-:Y:S01]  /*11550*/  UMOV UR8, URZ ;  /* 0x000000ff00087c82 */ /* 0x000fe20008000000 */
[----:B------:R-:W-:Y:S01]  /*11560*/  IMAD.SHL.U32 R4, R148, 0x100, RZ ;  /* 0x0000010094047824 */ /* 0x000fe200078e00ff */
[----:B------:R-:W-:-:S05]  /*11570*/  IADD3 R5, P0, PT, RZ, -UR8, RZ ;  /* 0x80000008ff057c10 */ /* 0x000fca000ff1e0ff */
[----:B------:R-:W-:-:S05]  /*11580*/  IMAD.X R4, RZ, RZ, ~R4, P0 ;  /* 0x000000ffff047224 */ /* 0x000fca00000e0e04 */
[----:B------:R-:W-:-:S04]  /*11590*/  SHF.R.S64 R5, R5, 0x1f, R4 ;  /* 0x0000001f05057819 */ /* 0x000fc80000001004 */
[----:B------:R-:W-:-:S04]  /*115a0*/  IADD3 R218, P0, PT, R5, R218, RZ ;  /* 0x000000da05da7210 */ /* 0x000fc80007f1e0ff */
[----:B------:R-:W-:-:S09]  /*115b0*/  LEA.HI.X.SX32 R219, R4, R219, 0x1, P0 ;  /* 0x000000db04db7211 */ /* 0x000fd200000f0eff */
.L_x_2306:
        /* <DEDUP_REMOVED lines=28> */
.L_x_2304:
        /* <DEDUP_REMOVED lines=87> */
[----:B------:R-:W-:Y:S01]  /*11cf0*/  FMUL.FTZ R173, R11, UR4 ;  /* 0x000000040bad7c20 */ /* 0x000fe20008410000 */
[--C-:B------:R-:W-:Y:S01]  /*11d00*/  FFMA.FTZ R171, R175, UR4, -R149.reuse ;  /* 0x00000004afab7c23 */ /* 0x100fe20008010895 */
[----:B------:R-:W-:Y:S01]  /*11d10*/  FFMA.FTZ R176, R176, UR4, -R149 ;  /* 0x00000004b0b07c23 */ /* 0x000fe20008010895 */
[----:B------:R-:W-:Y:S01]  /*11d20*/  FADD.FTZ R9, R0, -R9 ;  /* 0x8000000900097221 */ /* 0x000fe20000010000 */
[--C-:B------:R-:W-:Y:S01]  /*11d30*/  FFMA.FTZ R161, R161, UR4, -R160.reuse ;  /* 0x00000004a1a17c23 */ /* 0x100fe200080108a0 */
[--C-:B------:R-:W-:Y:S01]  /*11d40*/  FFMA.FTZ R63, R63, UR4, -R160.reuse ;  /* 0x000000043f3f7c23 */ /* 0x100fe200080108a0 */
[--C-:B------:R-:W-:Y:S01]  /*11d50*/  FFMA.FTZ R174, R174, UR4, -R160.reuse ;  /* 0x00000004aeae7c23 */ /* 0x100fe200080108a0 */
[----:B------:R-:W-:Y:S01]  /*11d60*/  FMUL.FTZ R0, R9, UR4 ;  /* 0x0000000409007c20 */ /* 0x000fe20008410000 */
[--C-:B------:R-:W-:Y:S01]  /*11d70*/  FFMA.FTZ R15, R162, UR4, -R160.reuse ;  /* 0x00000004a20f7c23 */ /* 0x100fe200080108a0 */
[----:B------:R-:W2:Y:S01]  /*11d80*/  LDSM.16.MT88.4 R8, [R208] ;  /* 0x00000000d008783b */ /* 0x000ea20000004200 */
        /* <DEDUP_REMOVED lines=58> */
[C---:B-1----:R-:W-:Y:S01]  /*12130*/  HMMA.16816.F32 R144, R12.reuse, R4, R144 ;  /* 0x000000040c90723c */ /* 0x042fe20000001890 */
[-C--:B------:R-:W-:Y:S01]  /*12140*/  FMUL.FTZ R5, R141, R173.reuse ;  /* 0x000000ad8d057220 */ /* 0x080fe20000410000 */
[----:B------:R-:W1:Y:S01]  /*12150*/  MUFU.EX2 R129, R129 ;  /* 0x0000008100817308 */ /* 0x000e620000000800 */
[-C--:B------:R-:W-:Y:S01]  /*12160*/  FMUL.FTZ R4, R140, R173.reuse ;  /* 0x000000ad8c047220 */ /* 0x080fe20000410000 */
[-C--:B------:R-:W-:Y:S01]  /*12170*/  FMUL.FTZ R139, R139, R0.reuse ;  /* 0x000000008b8b7220 */ /* 0x080fe20000410000 */
[--C-:B------:R-:W-:Y:S01]  /*12180*/  FFMA.FTZ R140, R156, UR4, -R149.reuse ;  /* 0x000000049c8c7c23 */ /* 0x100fe20008010895 */
[----:B------:R-:W-:Y:S01]  /*12190*/  MUFU.EX2 R154, R154 ;  /* 0x0000009a009a7308 */ /* 0x000fe20000000800 */
[--C-:B------:R-:W-:Y:S01]  /*121a0*/  FFMA.FTZ R120, R120, UR4, -R149.reuse ;  /* 0x0000000478787c23 */ /* 0x100fe20008010895 */
[C---:B------:R-:W-:Y:S01]  /*121b0*/  HMMA.16816.F32 R132, R12.reuse, R6, R132 ;  /* 0x000000060c84723c */ /* 0x040fe20000001884 */
[-C--:B------:R-:W-:Y:S01]  /*121c0*/  FMUL.FTZ R6, R142, R0.reuse ;  /* 0x000000008e067220 */ /* 0x080fe20000410000 */
[----:B------:R3:W4:Y:S01]  /*121d0*/  MUFU.EX2 R141, R155 ;  /* 0x0000009b008d7308 */ /* 0x0007220000000800 */
[----:B------:R-:W-:Y:S01]  /*121e0*/  FMUL.FTZ R7, R143, R0 ;  /* 0x000000008f077220 */ /* 0x000fe20000410000 */
[--C-:B------:R-:W-:Y:S01]  /*121f0*/  FFMA.FTZ R143, R159, UR4, -R149.reuse ;  /* 0x000000049f8f7c23 */ /* 0x100fe20008010895 */
[--C-:B------:R-:W-:Y:S01]  /*12200*/  FFMA.FTZ R142, R157, UR4, -R160.reuse ;  /* 0x000000049d8e7c23 */ /* 0x100fe200080108a0 */
[----:B------:R-:W-:Y:S01]  /*12210*/  MUFU.EX2 R130, R130 ;  /* 0x0000008200827308 */ /* 0x000fe20000000800 */
[--C-:B------:R-:W-:Y:S01]  /*12220*/  FFMA.FTZ R123, R123, UR4, -R149.reuse ;  /* 0x000000047b7b7c23 */ /* 0x100fe20008010895 */
[C---:B--2---:R-:W-:Y:S01]  /*12230*/  HMMA.16816.F32 R136, R12.reuse, R10, R136 ;  /* 0x0000000a0c88723c */ /* 0x044fe20000001888 */
[----:B-1----:R-:W-:Y:S01]  /*12240*/  F2FP.F16.F32.PACK_AB R10, R129, R128 ;  /* 0x00000080810a723e */ /* 0x002fe200000000ff */
[----:B------:R-:W1:Y:S01]  /*12250*/  MUFU.EX2 R131, R131 ;  /* 0x0000008300837308 */ /* 0x000e620000000800 */
[--C-:B------:R-:W-:Y:S01]  /*12260*/  FFMA.FTZ R102, R102, UR4, -R160.reuse ;  /* 0x0000000466667c23 */ /* 0x100fe200080108a0 */
[--C-:B------:R-:W-:Y:S01]  /*12270*/  FFMA.FTZ R103, R103, UR4, -R160.reuse ;  /* 0x0000000467677c23 */ /* 0x100fe200080108a0 */
[--C-:B------:R-:W-:Y:S01]  /*12280*/  FFMA.FTZ R121, R121, UR4, -R160.reuse ;  /* 0x0000000479797c23 */ /* 0x100fe200080108a0 */
[----:B------:R-:W-:Y:S01]  /*12290*/  MUFU.EX2 R124, R124 ;  /* 0x0000007c007c7308 */ /* 0x000fe20000000800 */
[--C-:B------:R-:W-:Y:S01]  /*122a0*/  FFMA.FTZ R122, R122, UR4, -R160.reuse ;  /* 0x000000047a7a7c23 */ /* 0x100fe200080108a0 */
[----:B------:R-:W-:Y:S01]  /*122b0*/  HMMA.16816.F32 R4, R12, R8, R4 ;  /* 0x000000080c04723c */ /* 0x000fe20000001804 */
[----:B------:R-:W2:Y:S01]  /*122c0*/  LDSM.16.MT88.4 R12, [R209+0x5800] ;  /* 0x00580000d10c783b */ /* 0x000ea20000004200 */
[----:B------:R-:W-:Y:S01]  /*122d0*/  F2FP.F16.F32.PACK_AB R8, R153, R152 ;  /* 0x000000989908723e */ /* 0x000fe200000000ff */
[--C-:B---3--:R-:W-:Y:S01]  /*122e0*/  FFMA.FTZ R155, R117, UR4, -R149.reuse ;  /* 0x00000004759b7c23 */ /* 0x108fe20008010895 */
[----:B----4-:R-:W-:Y:S01]  /*122f0*/  F2FP.F16.F32.PACK_AB R9, R141, R154 ;  /* 0x0000009a8d09723e */ /* 0x010fe200000000ff */
[----:B------:R-:W3:Y:S01]  /*12300*/  MUFU.EX2 R125, R125 ;  /* 0x0000007d007d7308 */ /* 0x000ee20000000800 */
[--C-:B------:R-:W-:Y:S01]  /*12310*/  FFMA.FTZ R92, R92, UR4, -R149.reuse ;  /* 0x000000045c5c7c23 */ /* 0x100fe20008010895 */
[--C-:B------:R-:W-:Y:S01]  /*12320*/  FFMA.FTZ R93, R93, UR4, -R149.reuse ;  /* 0x000000045d5d7c23 */ /* 0x100fe20008010895 */
[----:B-1----:R-:W-:Y:S01]  /*12330*/  F2FP.F16.F32.PACK_AB R11, R131, R130 ;  /* 0x00000082830b723e */ /* 0x002fe200000000ff */
        /* <DEDUP_REMOVED lines=12> */
[----:B------:R-:W1:Y:S01]  /*12400*/  MUFU.EX2 R127, R127 ;  /* 0x0000007f007f7308 */ /* 0x000e620000000800 */
[--C-:B------:R-:W-:Y:S01]  /*12410*/  FFMA.FTZ R80, R80, UR4, -R149.reuse ;  /* 0x0000000450507c23 */ /* 0x100fe20008010895 */
[C---:B------:R-:W-:Y:S01]  /*12420*/  HMMA.16816.F32 R132, R8.reuse, R18, R132 ;  /* 0x000000120884723c */ /* 0x040fe20000001884 */
[----:B------:R-:W4:Y:S01]  /*12430*/  LDSM.16.MT88.4 R16, [R208+0x800] ;  /* 0x00080000d010783b */ /* 0x000f220000004200 */
        /* <DEDUP_REMOVED lines=12> */
[----:B------:R-:W4:Y:S01]  /*12500*/  MUFU.EX2 R155, R155 ;  /* 0x0000009b009b7308 */ /* 0x000f220000000800 */
[--C-:B------:R-:W-:Y:S01]  /*12510*/  FFMA.FTZ R99, R99, UR4, -R149.reuse ;  /* 0x0000000463637c23 */ /* 0x100fe20008010895 */
[----:B------:R-:W-:Y:S01]  /*12520*/  HMMA.16816.F32 R136, R8, R22, R136 ;  /* 0x000000160888723c */ /* 0x000fe20000001888 */
[----:B---3--:R-:W-:Y:S01]  /*12530*/  F2FP.F16.F32.PACK_AB R8, R125, R124 ;  /* 0x0000007c7d08723e */ /* 0x008fe200000000ff */
[----:B------:R-:W3:Y:S01]  /*12540*/  LDSM.16.MT88.4 R20, [R208+0xc00] ;  /* 0x000c0000d014783b */ /* 0x000ee20000004200 */
        /* <DEDUP_REMOVED lines=11> */
[C---:B--2---:R-:W-:Y:S01]  /*12600*/  HMMA.16816.F32 R144, R8.reuse, R12, R144 ;  /* 0x0000000c0890723c */ /* 0x044fe20000001890 */
        /* <DEDUP_REMOVED lines=15> */
[C---:B----4-:R-:W-:Y:S01]  /*12700*/  HMMA.16816.F32 R4, R8.reuse, R16, R4 ;  /* 0x000000100804723c */ /* 0x050fe20000001804 */
[--C-:B------:R-:W-:Y:S01]  /*12710*/  FFMA.FTZ R55, R55, UR4, -R160.reuse ;  /* 0x0000000437377c23 */ /* 0x100fe200080108a0 */
[----:B------:R-:W4:Y:S01]  /*12720*/  MUFU.EX2 R109, R109 ;  /* 0x0000006d006d7308 */ /* 0x000f220000000800 */
[----:B------:R-:W-:Y:S01]  /*12730*/  FFMA.FTZ R57, R57, UR4, -R149 ;  /* 0x0000000439397c23 */ /* 0x000fe20008010895 */
[----:B------:R-:W-:Y:S01]  /*12740*/  FFMA.FTZ R58, R58, UR4, -R160 ;  /* 0x000000043a3a7c23 */ /* 0x000fe200080108a0 */
[----:B------:R-:W-:Y:S01]  /*12750*/  FFMA.FTZ R182, R229, R173, R182 ;  /* 0x000000ade5b67223 */ /* 0x000fe200000100b6 */
[----:B------:R-:W-:Y:S01]  /*12760*/  MUFU.EX2 R104, R104 ;  /* 0x0000006800687308 */ /* 0x000fe20000000800 */
[----:B------:R-:W-:Y:S01]  /*12770*/  FFMA.FTZ R161, R228, R0, R161 ;  /* 0x00000000e4a17223 */ /* 0x000fe200000100a1 */
        /* <DEDUP_REMOVED lines=8> */
[----:B------:R-:W-:Y:S01]  /*12800*/  FADD.FTZ R182, R167, R182 ;  /* 0x000000b6a7b67221 */ /* 0x000fe20000010000 */
[----:B------:R-:W-:Y:S01]  /*12810*/  FADD.FTZ R161, R162, R161 ;  /* 0x000000a1a2a17221 */ /* 0x000fe20000010000 */
[----:B------:R-:W5:Y:S01]  /*12820*/  MUFU.EX2 R111, R111 ;  /* 0x0000006f006f7308 */ /* 0x000f620000000800 */
[--C-:B------:R-:W-:Y:S01]  /*12830*/  FFMA.FTZ R0, R49, UR4, -R149.reuse ;  /* 0x0000000431007c23 */ /* 0x100fe20008010895 */
[--C-:B------:R-:W-:Y:S01]  /*12840*/  FFMA.FTZ R51, R51, UR4, -R160.reuse ;  /* 0x0000000433337c23 */ /* 0x100fe200080108a0 */
[--C-:B------:R-:W-:Y:S01]  /*12850*/  FFMA.FTZ R38, R38, UR4, -R160.reuse ;  /* 0x0000000426267c23 */ /* 0x100fe200080108a0 */
[----:B------:R-:W-:Y:S01]  /*12860*/  MUFU.EX2 R106, R106 ;  /* 0x0000006a006a7308 */ /* 0x000fe20000000800 */
[C---:B------:R-:W-:Y:S01]  /*12870*/  HMMA.16816.F32 R144, R8.reuse, R24, R144 ;  /* 0x000000180890723c */ /* 0x040fe20000001890 */
[--C-:B------:R-:W-:Y:S01]  /*12880*/  FFMA.FTZ R39, R39, UR4, -R160.reuse ;  /* 0x0000000427277c23 */ /* 0x100fe200080108a0 */
[----:B------:R-:W-:Y:S01]  /*12890*/  FFMA.FTZ R34, R34, UR4, -R160 ;  /* 0x0000000422227c23 */ /* 0x000fe200080108a0 */
[----:B------:R-:W2:Y:S01]  /*128a0*/  MUFU.EX2 R107, R107 ;  /* 0x0000006b006b7308 */ /* 0x000ea20000000800 */
[--C-:B------:R-:W-:Y:S01]  /*128b0*/  FFMA.FTZ R166, R166, UR4, -R149.reuse ;  /* 0x00000004a6a67c23 */ /* 0x100fe20008010895 */
[----:B------:R-:W-:Y:S01]  /*128c0*/  FFMA.FTZ R229, R151, UR4, -R149 ;  /* 0x0000000497e57c23 */ /* 0x000fe20008010895 */
[----:B------:R-:W-:Y:S01]  /*128d0*/  ISETP.GT.AND P0, PT, R172, R213, PT ;  /* 0x000000d5ac00720c */ /* 0x000fe20003f04270 */
[----:B------:R-:W-:Y:S01]  /*128e0*/  MUFU.EX2 R100, R100 ;  /* 0x0000006400647308 */ /* 0x000fe20000000800 */
[C---:B------:R-:W-:Y:S01]  /*128f0*/  HMMA.16816.F32 R132, R8.reuse, R26, R132 ;  /* 0x0000001a0884723c */ /* 0x040fe20000001884 */
[----:B------:R-:W-:Y:S02]  /*12900*/  LDSM.16.MT88.4 R24, [R209+0x6800] ;  /* 0x00680000d118783b */ /* 0x000fe40000004200 */
[----:B------:R-:W1:Y:S04]  /*12910*/  MUFU.EX2 R101, R101 ;  /* 0x0000006500657308 */ /* 0x000e680000000800 */
[----:B------:R-:W-:Y:S01]  /*12920*/  MUFU.EX2 R120, R120 ;  /* 0x0000007800787308 */ /* 0x000fe20000000800 */
[----:B---3--:R-:W-:Y:S03]  /*12930*/  HMMA.16816.F32 R4, R8, R20, R4 ;  /* 0x000000140804723c */ /* 0x008fe60000001804 */
[----:B------:R-:W-:Y:S01]  /*12940*/  MUFU.EX2 R123, R123 ;  /* 0x0000007b007b7308 */ /* 0x000fe20000000800 */
[----:B------:R-:W-:-:S03]  /*12950*/  @P0 IADD3 R62, PT, PT, R62, -0x3, RZ ;  /* 0xfffffffd3e3e0810 */ /* 0x000fc60007ffe0ff */
[----:B------:R-:W-:Y:S01]  /*12960*/  MUFU.EX2 R102, R102 ;  /* 0x0000006600667308 */ /* 0x000fe20000000800 */
[----:B------:R-:W-:Y:S01]  /*12970*/  HMMA.16816.F32 R136, R8, R22, R136 ;  /* 0x000000160888723c */ /* 0x000fe20000001888 */
[----:B----4-:R-:W-:Y:S01]  /*12980*/  F2FP.F16.F32.PACK_AB R8, R109, R108 ;  /* 0x0000006c6d08723e */ /* 0x010fe200000000ff */
        /* <DEDUP_REMOVED lines=92> */
[----:B------:R-:W2:Y:S01]  /*12f50*/  LDSM.16.MT88.4 R12, [R209+0x7800] ;  /* 0x00780000d10c783b */ /* 0x000ea20000004200 */
[----:B----4-:R-:W-:-:S02]  /*12f60*/  F2FP.F16.F32.PACK_AB R8, R69, R68 ;  /* 0x000000444508723e */ /* 0x010fc400000000ff */
[----:B------:R-:W-:Y:S02]  /*12f70*/  F2FP.F16.F32.PACK_AB R9, R71, R70 ;  /* 0x000000464709723e */ /* 0x000fe400000000ff */
[----:B------:R-:W-:Y:S02]  /*12f80*/  F2FP.F16.F32.PACK_AB R10, R65, R64 ;  /* 0x00000040410a723e */ /* 0x000fe400000000ff */
[----:B------:R-:W-:-:S07]  /*12f90*/  F2FP.F16.F32.PACK_AB R11, R67, R66 ;  /* 0x00000042430b723e */ /* 0x000fce00000000ff */
        /* <DEDUP_REMOVED lines=28> */
[----:B------:R-:W-:Y:S01]  /*13160*/  HMMA.16816.F32 R144, R8, R12, R144 ;  /* 0x0000000c0890723c */ /* 0x000fe20000001890 */
[----:B------:R-:W-:Y:S01]  /*13170*/  FADD.FTZ R13, R171, R182 ;  /* 0x000000b6ab0d7221 */ /* 0x000fe20000010000 */
[----:B------:R-:W-:Y:S02]  /*13180*/  FADD.FTZ R12, R2, R161 ;  /* 0x000000a1020c7221 */ /* 0x000fe40000010000 */
[----:B------:R1:W2:Y:S01]  /*13190*/  MUFU.EX2 R2, R54 ;  /* 0x0000003600027308 */ /* 0x0002a20000000800 */
[----:B------:R-:W-:Y:S01]  /*131a0*/  FADD.FTZ R13, R176, R13 ;  /* 0x0000000db00d7221 */ /* 0x000fe20000010000 */
[----:B------:R-:W-:-:S02]  /*131b0*/  FADD.FTZ R63, R63, R12 ;  /* 0x0000000c3f3f7221 */ /* 0x000fc40000010000 */
[C---:B------:R-:W-:Y:S01]  /*131c0*/  HMMA.16816.F32 R132, R8.reuse, R14, R132 ;  /* 0x0000000e0884723c */ /* 0x040fe20000001884 */
[----:B------:R-:W-:Y:S01]  /*131d0*/  FADD.FTZ R152, R152, R13 ;  /* 0x0000000d98987221 */ /* 0x000fe20000010000 */
[----:B------:R-:W-:Y:S01]  /*131e0*/  FADD.FTZ R154, R154, R63 ;  /* 0x0000003f9a9a7221 */ /* 0x000fe20000010000 */
[----:B------:R-:W3:Y:S01]  /*131f0*/  LDSM.16.MT88.4 R12, [R208+0x2c00] ;  /* 0x002c0000d00c783b */ /* 0x000ee20000004200 */
[----:B------:R-:W5:Y:S01]  /*13200*/  MUFU.EX2 R50, R50 ;  /* 0x0000003200327308 */ /* 0x000f620000000800 */
[----:B------:R-:W-:Y:S01]  /*13210*/  FADD.FTZ R153, R153, R152 ;  /* 0x0000009899997221 */ /* 0x000fe20000010000 */
[----:B------:R-:W-:Y:S01]  /*13220*/  FADD.FTZ R141, R141, R154 ;  /* 0x0000009a8d8d7221 */ /* 0x000fe20000010000 */
[----:B------:R-:W-:Y:S01]  /*13230*/  FFMA.FTZ R63, R41, UR4, -R149 ;  /* 0x00000004293f7c23 */ /* 0x000fe20008010895 */
[C---:B------:R-:W-:Y:S01]  /*13240*/  HMMA.16816.F32 R4, R8.reuse, R16, R4 ;  /* 0x000000100804723c */ /* 0x040fe20000001804 */
[----:B------:R-:W-:Y:S01]  /*13250*/  FADD.FTZ R128, R128, R153 ;  /* 0x0000009980807221 */ /* 0x000fe20000010000 */
[----:B------:R-:W-:Y:S01]  /*13260*/  FADD.FTZ R130, R130, R141 ;  /* 0x0000008d82827221 */ /* 0x000fe20000010000 */
[--C-:B-1----:R-:W-:Y:S01]  /*13270*/  FFMA.FTZ R54, R40, UR4, -R149.reuse ;  /* 0x0000000428367c23 */ /* 0x102fe20008010895 */
[----:B------:R-:W-:Y:S01]  /*13280*/  FFMA.FTZ R40, R37, UR4, -R149 ;  /* 0x0000000425287c23 */ /* 0x000fe20008010895 */
[----:B------:R-:W-:Y:S01]  /*13290*/  FADD.FTZ R129, R129, R128 ;  /* 0x0000008081817221 */ /* 0x000fe20000010000 */
[----:B------:R-:W-:Y:S01]  /*132a0*/  FADD.FTZ R131, R131, R130 ;  /* 0x0000008283837221 */ /* 0x000fe20000010000 */
[----:B------:R1:W-:Y:S01]  /*132b0*/  MUFU.EX2 R41, R54 ;  /* 0x0000003600297308 */ /* 0x0003e20000000800 */
[----:B------:R-:W-:Y:S01]  /*132c0*/  HMMA.16816.F32 R136, R8, R18, R136 ;  /* 0x000000120888723c */ /* 0x000fe20000001888 */
[----:B------:R-:W-:Y:S01]  /*132d0*/  FADD.FTZ R124, R124, R129 ;  /* 0x000000817c7c7221 */ /* 0x000fe20000010000 */
[----:B------:R-:W-:Y:S01]  /*132e0*/  FADD.FTZ R126, R126, R131 ;  /* 0x000000837e7e7221 */ /* 0x000fe20000010000 */
[----:B------:R-:W-:Y:S01]  /*132f0*/  F2FP.F16.F32.PACK_AB R8, R0, R49 ;  /* 0x000000310008723e */ /* 0x000fe200000000ff */
[----:B------:R-:W3:Y:S01]  /*13300*/  LDSM.16.MT88.4 R16, [R209+0x8000] ;  /* 0x00800000d110783b */ /* 0x000ee20000004200 */
[----:B------:R-:W-:Y:S01]  /*13310*/  FADD.FTZ R125, R125, R124 ;  /* 0x0000007c7d7d7221 */ /* 0x000fe20000010000 */
[----:B------:R-:W-:Y:S01]  /*13320*/  FADD.FTZ R127, R127, R126 ;  /* 0x0000007e7f7f7221 */ /* 0x000fe20000010000 */
[----:B--2---:R-:W-:Y:S01]  /*13330*/  F2FP.F16.F32.PACK_AB R9, R51, R2 ;  /* 0x000000023309723e */ /* 0x004fe200000000ff */
[----:B------:R2:W2:Y:S01]  /*13340*/  MUFU.EX2 R36, R63 ;  /* 0x0000003f00247308 */ /* 0x0004a20000000800 */
[----:B------:R-:W-:Y:S01]  /*13350*/  FADD.FTZ R140, R140, R125 ;  /* 0x0000007d8c8c7221 */ /* 0x000fe20000010000 */
[----:B------:R-:W-:Y:S01]  /*13360*/  FADD.FTZ R142, R142, R127 ;  /* 0x0000007f8e8e7221 */ /* 0x000fe20000010000 */
[----:B------:R-:W-:Y:S01]  /*13370*/  F2FP.F16.F32.PACK_AB R10, R57, R48 ;  /* 0x00000030390a723e */ /* 0x000fe200000000ff */
[----:B------:R-:W-:Y:S01]  /*13380*/  MUFU.EX2 R37, R58 ;  /* 0x0000003a00257308 */ /* 0x000fe20000000800 */
[----:B------:R-:W-:Y:S01]  /*13390*/  FADD.FTZ R143, R143, R140 ;  /* 0x0000008c8f8f7221 */ /* 0x000fe20000010000 */
[----:B------:R-:W-:Y:S01]  /*133a0*/  FADD.FTZ R117, R117, R142 ;  /* 0x0000008e75757221 */ /* 0x000fe20000010000 */
[----:B-----5:R-:W-:Y:S01]  /*133b0*/  F2FP.F16.F32.PACK_AB R11, R59, R50 ;  /* 0x000000323b0b723e */ /* 0x020fe200000000ff */
[----:B------:R-:W-:Y:S01]  /*133c0*/  MUFU.EX2 R40, R40 ;  /* 0x0000002800287308 */ /* 0x000fe20000000800 */
[----:B------:R-:W-:Y:S01]  /*133d0*/  FADD.FTZ R116, R116, R143 ;  /* 0x0000008f74747221 */ /* 0x000fe20000010000 */
[----:B------:R-:W-:Y:S01]  /*133e0*/  FADD.FTZ R118, R118, R117 ;  /* 0x0000007576767221 */ /* 0x000fe20000010000 */
[----:B-1----:R-:W-:-:S02]  /*133f0*/  FFMA.FTZ R54, R169, UR4, -R149 ;  /* 0x00000004a9367c23 */ /* 0x002fc40008010895 */
        /* <DEDUP_REMOVED lines=14> */
[----:B--2---:R-:W-:Y:S01]  /*134e0*/  FFMA.FTZ R63, R163, UR4, -R149 ;  /* 0x00000004a33f7c23 */ /* 0x004fe20008010895 */
[----:B------:R-:W1:Y:S01]  /*134f0*/  MUFU.EX2 R21, R21 ;  /* 0x0000001500157308 */ /* 0x000e620000000800 */
[----:B------:R-:W-:Y:S01]  /*13500*/  FADD.FTZ R109, R109, R108 ;  /* 0x0000006c6d6d7221 */ /* 0x000fe20000010000 */
[----:B------:R-:W-:Y:S01]  /*13510*/  FADD.FTZ R111, R111, R110 ;  /* 0x0000006e6f6f7221 */ /* 0x000fe20000010000 */
[C---:B------:R-:W-:Y:S01]  /*13520*/  HMMA.16816.F32 R136, R8.reuse, R14, R136 ;  /* 0x0000000e0888723c */ /* 0x040fe20000001888 */
[----:B------:R-:W2:Y:S01]  /*13530*/  LDSM.16.MT88.4 R12, [R208+0x3000] ;  /* 0x00300000d00c783b */ /* 0x000ea20000004200 */
[----:B------:R-:W-:Y:S01]  /*13540*/  FADD.FTZ R104, R104, R109 ;  /* 0x0000006d68687221 */ /* 0x000fe20000010000 */
[----:B------:R-:W-:Y:S01]  /*13550*/  FADD.FTZ R106, R106, R111 ;  /* 0x0000006f6a6a7221 */ /* 0x000fe20000010000 */
[----:B------:R-:W-:Y:S01]  /*13560*/  FFMA.FTZ R43, R164, UR4, -R149 ;  /* 0x00000004a42b7c23 */ /* 0x000fe20008010895 */
[----:B------:R-:W-:Y:S01]  /*13570*/  MUFU.EX2 R63, R63 ;  /* 0x0000003f003f7308 */ /* 0x000fe20000000800 */
[----:B------:R-:W-:Y:S01]  /*13580*/  FADD.FTZ R105, R105, R104 ;  /* 0x0000006869697221 */ /* 0x000fe20000010000 */
[----:B------:R-:W-:Y:S01]  /*13590*/  FADD.FTZ R107, R107, R106 ;  /* 0x0000006a6b6b7221 */ /* 0x000fe20000010000 */
[----:B------:R-:W-:Y:S01]  /*135a0*/  HMMA.16816.F32 R132, R8, R22, R132 ;  /* 0x000000160884723c */ /* 0x000fe20000001884 */
[----:B------:R-:W-:Y:S01]  /*135b0*/  F2FP.F16.F32.PACK_AB R8, R36, R41 ;  /* 0x000000292408723e */ /* 0x000fe200000000ff */
[----:B------:R-:W-:Y:S01]  /*135c0*/  FADD.FTZ R100, R100, R105 ;  /* 0x0000006964647221 */ /* 0x000fe20000010000 */
[----:B------:R-:W-:Y:S01]  /*135d0*/  FADD.FTZ R102, R102, R107 ;  /* 0x0000006b66667221 */ /* 0x000fe20000010000 */
[----:B-1----:R-:W-:Y:S01]  /*135e0*/  F2FP.F16.F32.PACK_AB R9, R21, R20 ;  /* 0x000000141509723e */ /* 0x002fe200000000ff */
[--C-:B------:R-:W-:Y:S01]  /*135f0*/  FFMA.FTZ R22, R32, UR4, -R149.reuse ;  /* 0x0000000420167c23 */ /* 0x100fe20008010895 */
        /* <DEDUP_REMOVED lines=14> */
[----:B------:R-:W-:Y:S01]  /*136e0*/  HMMA.16816.F32 R144, R8, R16, R144 ;  /* 0x000000100890723c */ /* 0x000fe20000001890 */
[----:B------:R3:W-:Y:S01]  /*136f0*/  MUFU.EX2 R29, R23 ;  /* 0x00000017001d7308 */ /* 0x0007e20000000800 */
[----:B------:R-:W-:Y:S01]  /*13700*/  FADD.FTZ R93, R93, R92 ;  /* 0x0000005c5d5d7221 */ /* 0x000fe20000010000 */
[----:B------:R-:W-:-:S02]  /*13710*/  FADD.FTZ R95, R95, R94 ;  /* 0x0000005e5f5f7221 */ /* 0x000fc40000010000 */
[----:B------:R-:W4:Y:S01]  /*13720*/  MUFU.EX2 R32, R32 ;  /* 0x0000002000207308 */ /* 0x000f220000000800 */
[----:B------:R-:W-:Y:S01]  /*13730*/  FADD.FTZ R88, R88, R93 ;  /* 0x0000005d58587221 */ /* 0x000fe20000010000 */
[----:B------:R-:W-:Y:S01]  /*13740*/  FADD.FTZ R90, R90, R95 ;  /* 0x0000005f5a5a7221 */ /* 0x000fe20000010000 */
[C---:B------:R-:W-:Y:S01]  /*13750*/  HMMA.16816.F32 R132, R8.reuse, R18, R132 ;  /* 0x000000120884723c */ /* 0x040fe20000001884 */
[----:B------:R-:W5:Y:S01]  /*13760*/  LDSM.16.MT88.4 R16, [R209+0x8400] ;  /* 0x00840000d110783b */ /* 0x000f620000004200 */
[----:B------:R-:W-:Y:S01]  /*13770*/  FADD.FTZ R89, R89, R88 ;  /* 0x0000005859597221 */ /* 0x000fe20000010000 */
[----:B------:R-:W-:Y:S01]  /*13780*/  FADD.FTZ R91, R91, R90 ;  /* 0x0000005a5b5b7221 */ /* 0x000fe20000010000 */
[--C-:B-1----:R-:W-:Y:S01]  /*13790*/  FFMA.FTZ R22, R35, UR4, -R160.reuse ;  /* 0x0000000423167c23 */ /* 0x102fe200080108a0 */
[----:B------:R-:W1:Y:S01]  /*137a0*/  MUFU.EX2 R28, R28 ;  /* 0x0000001c001c7308 */ /* 0x000e620000000800 */
[----:B------:R-:W-:Y:S01]  /*137b0*/  FADD.FTZ R84, R84, R89 ;  /* 0x0000005954547221 */ /* 0x000fe20000010000 */
[----:B------:R-:W-:Y:S01]  /*137c0*/  FADD.FTZ R86, R86, R91 ;  /* 0x0000005b56567221 */ /* 0x000fe20000010000 */
[C---:B--2---:R-:W-:Y:S01]  /*137d0*/  HMMA.16816.F32 R4, R8.reuse, R12, R4 ;  /* 0x0000000c0804723c */ /* 0x044fe20000001804 */
[----:B---3--:R-:W-:Y:S01]  /*137e0*/  FFMA.FTZ R23, R30, UR4, -R160 ;  /* 0x000000041e177c23 */ /* 0x008fe200080108a0 */
[----:B------:R-:W-:Y:S01]  /*137f0*/  FADD.FTZ R85, R85, R84 ;  /* 0x0000005455557221 */ /* 0x000fe20000010000 */
[----:B------:R-:W-:Y:S01]  /*13800*/  FADD.FTZ R87, R87, R86 ;  /* 0x0000005657577221 */ /* 0x000fe20000010000 */
[----:B------:R-:W-:Y:S02]  /*13810*/  MUFU.EX2 R35, R34 ;  /* 0x0000002200237308 */ /* 0x000fe40000000800 */
[----:B------:R-:W-:Y:S01]  /*13820*/  FADD.FTZ R80, R80, R85 ;  /* 0x0000005550507221 */ /* 0x000fe20000010000 */
[----:B------:R-:W-:Y:S01]  /*13830*/  FADD.FTZ R82, R82, R87 ;  /* 0x0000005752527221 */ /* 0x000fe20000010000 */
[----:B------:R-:W-:Y:S01]  /*13840*/  HMMA.16816.F32 R136, R8, R14, R136 ;  /* 0x0000000e0888723c */ /* 0x000fe20000001888 */
[----:B------:R-:W2:Y:S01]  /*13850*/  LDSM.16.MT88.4 R12, [R208+0x3400] ;  /* 0x00340000d00c783b */ /* 0x000ea20000004200 */
[----:B------:R-:W-:Y:S01]  /*13860*/  FADD.FTZ R81, R81, R80 ;  /* 0x0000005051517221 */ /* 0x000fe20000010000 */
[----:B------:R-:W-:Y:S01]  /*13870*/  FADD.FTZ R83, R83, R82 ;  /* 0x0000005253537221 */ /* 0x000fe20000010000 */
[----:B------:R-:W3:Y:S01]  /*13880*/  MUFU.EX2 R30, R22 ;  /* 0x00000016001e7308 */ /* 0x000ee20000000800 */
[----:B----4-:R-:W-:Y:S01]  /*13890*/  F2FP.F16.F32.PACK_AB R8, R32, R33 ;  /* 0x000000212008723e */ /* 0x010fe200000000ff */
[----:B------:R-:W-:Y:S01]  /*138a0*/  FADD.FTZ R76, R76, R81 ;  /* 0x000000514c4c7221 */ /* 0x000fe20000010000 */
[----:B------:R-:W-:Y:S01]  /*138b0*/  FADD.FTZ R78, R78, R83 ;  /* 0x000000534e4e7221 */ /* 0x000fe20000010000 */
[----:B------:R4:W-:Y:S01]  /*138c0*/  MUFU.EX2 R31, R23 ;  /* 0x00000017001f7308 */ /* 0x0009e20000000800 */
[----:B-1----:R-:W-:Y:S01]  /*138d0*/  F2FP.F16.F32.PACK_AB R10, R28, R29 ;  /* 0x0000001d1c0a723e */ /* 0x002fe200000000ff */
[----:B------:R-:W-:Y:S01]  /*138e0*/  FADD.FTZ R77, R77, R76 ;  /* 0x0000004c4d4d7221 */ /* 0x000fe20000010000 */
[----:B------:R-:W-:Y:S01]  /*138f0*/  FADD.FTZ R78, R79, R78 ;  /* 0x0000004e4f4e7221 */ /* 0x000fe20000010000 */
[----:B------:R-:W1:Y:S02]  /*13900*/  MUFU.EX2 R34, R42 ;  /* 0x0000002a00227308 */ /* 0x000e640000000800 */
[----:B------:R-:W-:Y:S01]  /*13910*/  FADD.FTZ R96, R96, R77 ;  /* 0x0000004d60607221 */ /* 0x000fe20000010000 */
[----:B------:R-:W-:Y:S01]  /*13920*/  FADD.FTZ R97, R97, R78 ;  /* 0x0000004e61617221 */ /* 0x000fe20000010000 */
[----:B------:R-:W-:Y:S02]  /*13930*/  MUFU.EX2 R54, R54 ;  /* 0x0000003600367308 */ /* 0x000fe40000000800 */
[----:B------:R-:W-:Y:S01]  /*13940*/  FADD.FTZ R99, R99, R96 ;  /* 0x0000006063637221 */ /* 0x000fe20000010000 */
[----:B------:R-:W-:Y:S01]  /*13950*/  FADD.FTZ R97, R98, R97 ;  /* 0x0000006162617221 */ /* 0x000fe20000010000 */
[----:B---3--:R-:W-:Y:S01]  /*13960*/  F2FP.F16.F32.PACK_AB R9, R30, R35 ;  /* 0x000000231e09723e */ /* 0x008fe200000000ff */
[--C-:B------:R-:W-:Y:S01]  /*13970*/  FFMA.FTZ R22, R44, UR4, -R160.reuse ;  /* 0x000000042c167c23 */ /* 0x100fe200080108a0 */
[----:B------:R-:W-:Y:S01]  /*13980*/  FADD.FTZ R68, R68, R99 ;  /* 0x0000006344447221 */ /* 0x000fe20000010000 */
[----:B------:R-:W-:Y:S01]  /*13990*/  FADD.FTZ R70, R70, R97 ;  /* 0x0000006146467221 */ /* 0x000fe20000010000 */
[--C-:B------:R-:W-:Y:S01]  /*139a0*/  FFMA.FTZ R44, R45, UR4, -R160.reuse ;  /* 0x000000042d2c7c23 */ /* 0x100fe200080108a0 */
[----:B----4-:R-:W-:Y:S01]  /*139b0*/  FFMA.FTZ R23, R46, UR4, -R160 ;  /* 0x000000042e177c23 */ /* 0x010fe200080108a0 */
[----:B------:R-:W-:Y:S01]  /*139c0*/  FADD.FTZ R69, R69, R68 ;  /* 0x0000004445457221 */ /* 0x000fe20000010000 */
[----:B------:R-:W-:Y:S01]  /*139d0*/  FADD.FTZ R71, R71, R70 ;  /* 0x0000004647477221 */ /* 0x000fe20000010000 */
[----:B-1----:R-:W-:Y:S01]  /*139e0*/  F2FP.F16.F32.PACK_AB R11, R34, R31 ;  /* 0x0000001f220b723e */ /* 0x002fe200000000ff */
[----:B------:R1:W-:Y:S01]  /*139f0*/  MUFU.EX2 R45, R22 ;  /* 0x00000016002d7308 */ /* 0x0003e20000000800 */
[----:B------:R-:W-:Y:S01]  /*13a00*/  FADD.FTZ R64, R64, R69 ;  /* 0x0000004540407221 */ /* 0x000fe20000010000 */
[----:B------:R-:W-:Y:S01]  /*13a10*/  FADD.FTZ R66, R66, R71 ;  /* 0x0000004742427221 */ /* 0x000fe20000010000 */
[----:B------:R-:W-:Y:S01]  /*13a20*/  FFMA.FTZ R42, R168, UR4, -R149 ;  /* 0x00000004a82a7c23 */ /* 0x000fe20008010895 */
[----:B------:R-:W-:Y:S01]  /*13a30*/  FFMA.FTZ R46, R3, UR4, -R160 ;  /* 0x00000004032e7c23 */ /* 0x000fe200080108a0 */
[----:B------:R-:W-:Y:S01]  /*13a40*/  FADD.FTZ R65, R65, R64 ;  /* 0x0000004041417221 */ /* 0x000fe20000010000 */
[----:B------:R-:W-:Y:S01]  /*13a50*/  FADD.FTZ R67, R67, R66 ;  /* 0x0000004243437221 */ /* 0x000fe20000010000 */
[C---:B-----5:R-:W-:Y:S01]  /*13a60*/  HMMA.16816.F32 R144, R8.reuse, R16, R144 ;  /* 0x000000100890723c */ /* 0x060fe20000001890 */
[----:B------:R-:W-:Y:S01]  /*13a70*/  MUFU.EX2 R43, R43 ;  /* 0x0000002b002b7308 */ /* 0x000fe20000000800 */
[----:B------:R-:W-:Y:S01]  /*13a80*/  FADD.FTZ R56, R56, R65 ;  /* 0x0000004138387221 */ /* 0x000fe20000010000 */
[----:B------:R-:W-:Y:S01]  /*13a90*/  FADD.FTZ R26, R26, R67 ;  /* 0x000000431a1a7221 */ /* 0x000fe20000010000 */
[----:B------:R-:W-:Y:S01]  /*13aa0*/  MOV R64, R172 ;  /* 0x000000ac00407202 */ /* 0x000fe20000000f00 */
[----:B------:R-:W3:Y:S01]  /*13ab0*/  MUFU.EX2 R42, R42 ;  /* 0x0000002a002a7308 */ /* 0x000ee20000000800 */
[----:B------:R-:W-:Y:S01]  /*13ac0*/  FADD.FTZ R25, R25, R56 ;  /* 0x0000003819197221 */ /* 0x000fe20000010000 */
[----:B------:R-:W-:Y:S01]  /*13ad0*/  FADD.FTZ R27, R27, R26 ;  /* 0x0000001a1b1b7221 */ /* 0x000fe20000010000 */
[C---:B------:R-:W-:Y:S01]  /*13ae0*/  HMMA.16816.F32 R132, R8.reuse, R18, R132 ;  /* 0x000000120884723c */ /* 0x040fe20000001884 */
[----:B------:R-:W4:Y:S01]  /*13af0*/  LDSM.16.MT88.4 R16, [R209+0x8800] ;  /* 0x00880000d110783b */ /* 0x000f220000004200 */
[----:B-1----:R-:W-:Y:S01]  /*13b00*/  FADD.FTZ R22, R24, R25 ;  /* 0x0000001918167221 */ /* 0x002fe20000010000 */
[----:B------:R-:W-:Y:S01]  /*13b10*/  FADD.FTZ R52, R52, R27 ;  /* 0x0000001b34347221 */ /* 0x000fe20000010000 */
[----:B------:R-:W1:Y:S01]  /*13b20*/  MUFU.EX2 R44, R44 ;  /* 0x0000002c002c7308 */ /* 0x000e620000000800 */
[----:B------:R-:W-:Y:S01]  /*13b30*/  FFMA.FTZ R25, R47, UR4, -R149 ;  /* 0x000000042f197c23 */ /* 0x000fe20008010895 */
[----:B------:R-:W-:Y:S01]  /*13b40*/  FADD.FTZ R22, R53, R22 ;  /* 0x0000001635167221 */ /* 0x000fe20000010000 */
[----:B------:R-:W-:Y:S01]  /*13b50*/  FADD.FTZ R55, R55, R52 ;  /* 0x0000003437377221 */ /* 0x000fe20000010000 */
[C---:B--2---:R-:W-:Y:S01]  /*13b60*/  HMMA.16816.F32 R4, R8.reuse, R12, R4 ;  /* 0x0000000c0804723c */ /* 0x044fe20000001804 */
[----:B------:R-:W-:Y:S01]  /*13b70*/  MUFU.EX2 R3, R23 ;  /* 0x0000001700037308 */ /* 0x000fe20000000800 */
[----:B------:R-:W-:Y:S01]  /*13b80*/  FADD.FTZ R49, R49, R22 ;  /* 0x0000001631317221 */ /* 0x000fe20000010000 */
[----:B------:R-:W-:Y:S01]  /*13b90*/  FADD.FTZ R2, R2, R55 ;  /* 0x0000003702027221 */ /* 0x000fe20000010000 */
[----:B---3--:R-:W-:Y:S01]  /*13ba0*/  F2FP.F16.F32.PACK_AB R12, R42, R63 ;  /* 0x0000003f2a0c723e */ /* 0x008fe200000000ff */
        /* <DEDUP_REMOVED lines=16> */
[----:B------:R-:W-:Y:S01]  /*13cb0*/  FFMA.FTZ R24, R178, UR4, -R149 ;  /* 0x00000004b2187c23 */ /* 0x000fe20008010895 */
[----:B------:R-:W-:Y:S01]  /*13cc0*/  FADD.FTZ R36, R36, R41 ;  /* 0x0000002924247221 */ /* 0x000fe20000010000 */
[----:B------:R-:W-:Y:S01]  /*13cd0*/  FFMA.FTZ R26, R165, UR4, -R160 ;  /* 0x00000004a51a7c23 */ /* 0x000fe200080108a0 */
[----:B------:R-:W-:Y:S01]  /*13ce0*/  FADD.FTZ R41, R21, R20 ;  /* 0x0000001415297221 */ /* 0x000fe20000010000 */
[----:B------:R-:W-:Y:S01]  /*13cf0*/  FFMA.FTZ R160, R180, UR4, -R160 ;  /* 0x00000004b4a07c23 */ /* 0x000fe200080108a0 */
[----:B------:R-:W-:Y:S01]  /*13d00*/  FADD.FTZ R47, R37, R36 ;  /* 0x00000024252f7221 */ /* 0x000fe20000010000 */
[----:B------:R-:W1:Y:S01]  /*13d10*/  LDSM.16.MT88.4 R20, [R208+0x3c00] ;  /* 0x003c0000d014783b */ /* 0x000e620000004200 */
[----:B------:R-:W-:Y:S02]  /*13d20*/  MUFU.EX2 R25, R25 ;  /* 0x0000001900197308 */ /* 0x000fe40000000800 */
[----:B------:R-:W-:-:S02]  /*13d30*/  FADD.FTZ R40, R40, R47 ;  /* 0x0000002f28287221 */ /* 0x000fc40000010000 */
[----:B------:R-:W-:Y:S01]  /*13d40*/  MUFU.EX2 R0, R166 ;  /* 0x000000a600007308 */ /* 0x000fe20000000800 */
[C---:B----4-:R-:W-:Y:S01]  /*13d50*/  HMMA.16816.F32 R144, R12.reuse, R16, R144 ;  /* 0x000000100c90723c */ /* 0x050fe20000001890 */
[----:B------:R-:W-:Y:S02]  /*13d60*/  FADD.FTZ R33, R33, R40 ;  /* 0x0000002821217221 */ /* 0x000fe40000010000 */
[----:B------:R-:W-:Y:S02]  /*13d70*/  MUFU.EX2 R27, R27 ;  /* 0x0000001b001b7308 */ /* 0x000fe40000000800 */
[----:B------:R-:W-:Y:S02]  /*13d80*/  FADD.FTZ R32, R32, R33 ;  /* 0x0000002120207221 */ /* 0x000fe40000010000 */
[----:B------:R-:W2:Y:S01]  /*13d90*/  MUFU.EX2 R2, R2 ;  /* 0x0000000200027308 */ /* 0x000ea20000000800 */
[C---:B------:R-:W-:Y:S01]  /*13da0*/  HMMA.16816.F32 R132, R12.reuse, R18, R132 ;  /* 0x000000120c84723c */ /* 0x040fe20000001884 */
[----:B------:R-:W4:Y:S01]  /*13db0*/  LDSM.16.MT88.4 R16, [R209+0x8c00] ;  /* 0x008c0000d110783b */ /* 0x000f220000004200 */
[----:B------:R-:W-:Y:S01]  /*13dc0*/  FADD.FTZ R29, R29, R32 ;  /* 0x000000201d1d7221 */ /* 0x000fe20000010000 */
[----:B------:R-:W5:Y:S03]  /*13dd0*/  MUFU.EX2 R24, R24 ;  /* 0x0000001800187308 */ /* 0x000f660000000800 */
[----:B------:R-:W-:Y:S01]  /*13de0*/  FADD.FTZ R28, R28, R29 ;  /* 0x0000001d1c1c7221 */ /* 0x000fe20000010000 */
[----:B------:R-:W-:Y:S01]  /*13df0*/  MUFU.EX2 R26, R26 ;  /* 0x0000001a001a7308 */ /* 0x000fe20000000800 */
[C---:B---3--:R-:W-:Y:S01]  /*13e00*/  HMMA.16816.F32 R4, R12.reuse, R8, R4 ;  /* 0x000000080c04723c */ /* 0x048fe20000001804 */
[----:B------:R-:W-:Y:S01]  /*13e10*/  FADD.FTZ R8, R38, R41 ;  /* 0x0000002926087221 */ /* 0x000fe20000010000 */
[----:B------:R-:W-:Y:S01]  /*13e20*/  FADD.FTZ R63, R63, R28 ;  /* 0x0000001c3f3f7221 */ /* 0x000fe20000010000 */
[----:B------:R-:W3:Y:S02]  /*13e30*/  MUFU.EX2 R37, R160 ;  /* 0x000000a000257308 */ /* 0x000ee40000000800 */
[----:B------:R-:W-:Y:S01]  /*13e40*/  FADD.FTZ R8, R39, R8 ;  /* 0x0000000827087221 */ /* 0x000fe20000010000 */
[----:B------:R-:W-:Y:S01]  /*13e50*/  FADD.FTZ R63, R42, R63 ;  /* 0x0000003f2a3f7221 */ /* 0x000fe20000010000 */
[----:B--2---:R-:W-:Y:S01]  /*13e60*/  F2FP.F16.F32.PACK_AB R9, R2, R27 ;  /* 0x0000001b0209723e */ /* 0x004fe200000000ff */
[----:B------:R-:W-:Y:S01]  /*13e70*/  HMMA.16816.F32 R136, R12, R10, R136 ;  /* 0x0000000a0c88723c */ /* 0x000fe20000001888 */
[----:B------:R-:W-:Y:S01]  /*13e80*/  FADD.FTZ R35, R35, R8 ;  /* 0x0000000823237221 */ /* 0x000fe20000010000 */
[----:B------:R-:W-:Y:S01]  /*13e90*/  FADD.FTZ R54, R54, R63 ;  /* 0x0000003f36367221 */ /* 0x000fe20000010000 */
[----:B------:R-:W-:-:S02]  /*13ea0*/  F2FP.F16.F32.PACK_AB R8, R0, R25 ;  /* 0x000000190008723e */ /* 0x000fc400000000ff */
[----:B------:R-:W-:Y:S01]  /*13eb0*/  FADD.FTZ R30, R30, R35 ;  /* 0x000000231e1e7221 */ /* 0x000fe20000010000 */
[----:B------:R-:W-:Y:S01]  /*13ec0*/  FADD.FTZ R54, R43, R54 ;  /* 0x000000362b367221 */ /* 0x000fe20000010000 */
[----:B-----5:R-:W-:Y:S02]  /*13ed0*/  F2FP.F16.F32.PACK_AB R10, R229, R24 ;  /* 0x00000018e50a723e */ /* 0x020fe400000000ff */
[----:B------:R-:W-:Y:S01]  /*13ee0*/  FADD.FTZ R31, R31, R30 ;  /* 0x0000001e1f1f7221 */ /* 0x000fe20000010000 */
[----:B------:R-:W-:Y:S01]  /*13ef0*/  FADD.FTZ R25, R25, R54 ;  /* 0x0000003619197221 */ /* 0x000fe20000010000 */
[----:B---3--:R-:W-:Y:S02]  /*13f00*/  F2FP.F16.F32.PACK_AB R11, R37, R26 ;  /* 0x0000001a250b723e */ /* 0x008fe400000000ff */
[----:B------:R-:W-:Y:S01]  /*13f10*/  FADD.FTZ R34, R34, R31 ;  /* 0x0000001f22227221 */ /* 0x000fe20000010000 */
[----:B------:R-:W-:Y:S01]  /*13f20*/  FADD.FTZ R25, R0, R25 ;  /* 0x0000001900197221 */ /* 0x000fe20000010000 */
[----:B------:R-:W-:-:S02]  /*13f30*/  MOV R0, R60 ;  /* 0x0000003c00007202 */ /* 0x000fc40000000f00 */
[----:B------:R-:W-:Y:S01]  /*13f40*/  FADD.FTZ R45, R45, R34 ;  /* 0x000000222d2d7221 */ /* 0x000fe20000010000 */
[----:B------:R-:W-:Y:S01]  /*13f50*/  FADD.FTZ R24, R24, R25 ;  /* 0x0000001918187221 */ /* 0x000fe20000010000 */
[----:B-1----:R-:W-:Y:S01]  /*13f60*/  HMMA.16816.F32 R140, R8, R20, R4 ;  /* 0x00000014088c723c */ /* 0x002fe20000001804 */
[----:B------:R-:W-:Y:S01]  /*13f70*/  @P0 MOV R0, R60 ;  /* 0x0000003c00000202 */ /* 0x000fe20000000f00 */
[----:B------:R-:W-:Y:S01]  /*13f80*/  FADD.FTZ R44, R44, R45 ;  /* 0x0000002d2c2c7221 */ /* 0x000fe20000010000 */
[----:B------:R-:W-:-:S03]  /*13f90*/  FADD.FTZ R229, R229, R24 ;  /* 0x00000018e5e57221 */ /* 0x000fc60000010000 */
[----:B------:R-:W-:Y:S02]  /*13fa0*/  FADD.FTZ R3, R3, R44 ;  /* 0x0000002c03037221 */ /* 0x000fe40000010000 */
[----:B----4-:R-:W-:Y:S02]  /*13fb0*/  HMMA.16816.F32 R144, R8, R16, R144 ;  /* 0x000000100890723c */ /* 0x010fe40000001890 */
[----:B------:R-:W-:-:S04]  /*13fc0*/  FADD.FTZ R46, R46, R3 ;  /* 0x000000032e2e7221 */ /* 0x000fc80000010000 */
[----:B------:R-:W-:Y:S02]  /*13fd0*/  FADD.FTZ R27, R27, R46 ;  /* 0x0000002e1b1b7221 */ /* 0x000fe40000010000 */
[C---:B------:R-:W-:Y:S02]  /*13fe0*/  HMMA.16816.F32 R132, R8.reuse, R18, R132 ;  /* 0x000000120884723c */ /* 0x040fe40000001884 */
[----:B------:R-:W-:Y:S01]  /*13ff0*/  FADD.FTZ R27, R2, R27 ;  /* 0x0000001b021b7221 */ /* 0x000fe20000010000 */
[-C--:B------:R-:W-:Y:S02]  /*14000*/  MOV R2, R148.reuse ;  /* 0x0000009400027202 */ /* 0x080fe40000000f00 */
[----:B------:R-:W-:Y:S01]  /*14010*/  @P0 MOV R2, R148 ;  /* 0x0000009400020202 */ /* 0x000fe20000000f00 */
[----:B------:R-:W-:Y:S02]  /*14020*/  FADD.FTZ R26, R26, R27 ;  /* 0x0000001b1a1a7221 */ /* 0x000fe40000010000 */
[----:B------:R-:W-:Y:S02]  /*14030*/  HMMA.16816.F32 R136, R8, R22, R136 ;  /* 0x000000160888723c */ /* 0x000fe40000001888 */
[----:B------:R-:W-:Y:S01]  /*14040*/  FADD.FTZ R228, R37, R26 ;  /* 0x0000001a25e47221 */ /* 0x000fe20000010000 */
[----:B------:R-:W-:-:S02]  /*14050*/  NOP ;  /* 0x0000000000007918 */ /* 0x000fc40000000000 */
[----:B------:R-:W-:-:S15]  /*14060*/  @P0 BRA `(.L_x_2307) ;  /* 0x0000000000040947 */ /* 0x000fde0003800000 */
.L_x_2301:
[----:B------:R-:W-:-:S07]  /*14070*/  IADD3 R62, PT, PT, R64, -0x1, RZ ;  /* 0xffffffff403e7810 */ /* 0x000fce0007ffe0ff */
.L_x_2307:
        /* <DEDUP_REMOVED lines=16> */
.L_x_2312:
[----:B------:R-:W1:Y:S01]  /*14180*/  S2R R224, SR_TID.X ;  /* 0x0000000000e07919 */ /* 0x000e620000002100 */
[----:B------:R-:W-:Y:S01]  /*14190*/  @!P3 IADD3 R5, P0, PT, RZ, -R225, RZ ;  /* 0x800000e1ff05b210 */ /* 0x000fe20007f1e0ff */
[----:B------:R-:W-:Y:S01]  /*141a0*/  IMAD.MOV.U32 R4, RZ, RZ, R220 ;  /* 0x000000ffff047224 */ /* 0x000fe200078e00dc */
[----:B------:R-:W5:Y:S01]  /*141b0*/  @!P3 LDC R12, c[0x0][0x3c0] ;  /* 0x0000f000ff0cbb82 */ /* 0x000f620000000800 */
[----:B------:R-:W-:Y:S07]  /*141c0*/  DEPBAR.LE SB0, 0x0 ;  /* 0x000080000000791a */ /* 0x000fee0000000000 */
[----:B------:R-:W-:Y:S01]  /*141d0*/  BAR.SYNC.DEFER_BLOCKING 0x0 ;  /* 0x0000000000007b1d */ /* 0x000fe20000010000 */
[----:B------:R-:W-:Y:S02]  /*141e0*/  IMAD.MOV.U32 R2, RZ, RZ, R221 ;  /* 0x000000ffff027224 */ /* 0x000fe400078e00dd */
[----:B-1----:R-:W-:Y:S05]  /*141f0*/  IMAD.SHL.U32 R17, R224, 0x8, RZ ;  /* 0x00000008e0117824 */ /* 0x002fea00078e00ff */
[----:B------:R-:W1:Y:S01]  /*14200*/  LDC R15, c[0x0][0x3c4] ;  /* 0x0000f100ff0f7b82 */ /* 0x000e620000000800 */
[----:B-----5:R-:W-:Y:S04]  /*14210*/  @!P3 IMAD.SHL.U32 R0, R12, 0x100, RZ ;  /* 0x000001000c00b824 */ /* 0x020fe800078e00ff */
[----:B------:R-:W-:Y:S05]  /*14220*/  @!P3 IMAD.X R0, RZ, RZ, ~R0, P0 ;  /* 0x000000ffff00b224 */ /* 0x000fea00000e0e00 */
[----:B------:R-:W-:Y:S04]  /*14230*/  @!P3 SHF.R.S64 R5, R5, 0x1f, R0 ;  /* 0x0000001f0505b819 */ /* 0x000fe80000001000 */
[----:B------:R-:W-:Y:S04]  /*14240*/  @!P3 IADD3 R220, P0, PT, R220, R5, RZ ;  /* 0x00000005dcdcb210 */ /* 0x000fe80007f1e0ff */
[----:B------:R-:W-:Y:S02]  /*14250*/  @!P3 LEA.HI.X.SX32 R221, R0, R221, 0x1, P0 ;  /* 0x000000dd00ddb211 */ /* 0x000fe400000f0eff */
[----:B------:R-:W-:Y:S01]  /*14260*/  LOP3.LUT R0, R224, 0x18, RZ, 0xc0, !PT ;  /* 0x00000018e0007812 */ /* 0x000fe200078ec0ff */
[----:B------:R-:W-:Y:S06]  /*14270*/  @!P3 BRA `(.L_x_2309) ;  /* 0x0000000000f4b947 */ /* 0x000fec0003800000 */
        /* <DEDUP_REMOVED lines=9> */
[-C--:B------:R-:W-:Y:S04]  /*14310*/  LOP3.LUT R7, R7, R6.reuse, RZ, 0x3c, !PT ;  /* 0x0000000607077212 */ /* 0x080fe800078e3cff */
[----:B------:R-:W-:Y:S02]  /*14320*/  ISETP.GE.AND P5, PT, R7, RZ, PT ;  /* 0x000000ff0700720c */ /* 0x000fe40003fa6270 */
[----:B------:R-:W-:Y:S01]  /*14330*/  LOP3.LUT R7, RZ, R6, RZ, 0x33, !PT ;  /* 0x00000006ff077212 */ /* 0x000fe200078e33ff */
        /* <DEDUP_REMOVED lines=49> */
.L_x_2309:
[----:B------:R-:W-:Y:S01]  /*14650*/  LOP3.LUT R0, R0, 0xd8, R17, 0x78, !PT ;  /* 0x000000d800007812 */ /* 0x000fe200078e7811 */
[C---:B------:R-:W-:Y:S01]  /*14660*/  IMAD.SHL.U32 R13, R12.reuse, 0x40, RZ ;  /* 0x000000400c0d7824 */ /* 0x040fe200078e00ff */
[----:B-1----:R-:W-:Y:S01]  /*14670*/  SHF.L.U64.HI R12, R12, 0x6, R15 ;  /* 0x000000060c0c7819 */ /* 0x002fe2000001020f */
[----:B------:R-:W-:Y:S01]  /*14680*/  VIADD R226, R226, 0xffffffff ;  /* 0xffffffffe2e27836 */ /* 0x000fe20000000000 */
[----:B------:R-:W-:Y:S02]  /*14690*/  LOP3.LUT R0, R0, 0x1f20, R17, 0xf8, !PT ;  /* 0x00001f2000007812 */ /* 0x000fe400078ef811 */
[----:B------:R-:W-:Y:S02]  /*146a0*/  IADD3 R14, P0, PT, R13, R220, RZ ;  /* 0x000000dc0d0e7210 */ /* 0x000fe40007f1e0ff */
[----:B------:R-:W-:Y:S02]  /*146b0*/  LEA R151, R0, UR5, 0x1 ;  /* 0x0000000500977c11 */ /* 0x000fe4000f8e08ff */
[-C--:B------:R-:W-:Y:S01]  /*146c0*/  IADD3 R22, P1, PT, R14, R13.reuse, RZ ;  /* 0x0000000d0e167210 */ /* 0x080fe20007f3e0ff */
[----:B------:R-:W-:Y:S02]  /*146d0*/  IMAD.X R15, R12, 0x1, R221, P0 ;  /* 0x000000010c0f7824 */ /* 0x000fe400000e06dd */
[----:B------:R-:W-:Y:S01]  /*146e0*/  @!PT LDS RZ, [RZ] ;  /* 0x00000000fffff984 */ /* 0x000fe20000000800 */
[----:B------:R-:W-:Y:S01]  /*146f0*/  @!PT LDS RZ, [RZ] ;  /* 0x00000000fffff984 */ /* 0x000fe20000000800 */
[----:B------:R-:W-:Y:S01]  /*14700*/  @!PT LDS RZ, [RZ] ;  /* 0x00000000fffff984 */ /* 0x000fe20000000800 */
[----:B------:R-:W-:Y:S01]  /*14710*/  LDGSTS.E.BYPASS.LTC128B.128 [R151+0x5000], desc[UR6][R220.64] ;  /* 0x05000000dc977fae */ /* 0x000fe2000b981a06 */
[-C--:B------:R-:W-:Y:S01]  /*14720*/  IADD3 R20, P0, PT, R22, R13.reuse, RZ ;  /* 0x0000000d16147210 */ /* 0x080fe20007f1e0ff */
[--C-:B------:R-:W-:Y:S03]  /*14730*/  IMAD.X R23, R15, 0x1, R12.reuse, P1 ;  /* 0x000000010f177824 */ /* 0x100fe600008e060c */
[----:B------:R1:W-:Y:S01]  /*14740*/  LDGSTS.E.BYPASS.LTC128B.128 [R151+0x5800], desc[UR6][R14.64] ;  /* 0x058000000e977fae */ /* 0x0003e2000b981a06 */
[-C--:B------:R-:W-:Y:S01]  /*14750*/  IADD3 R18, P1, PT, R20, R13.reuse, RZ ;  /* 0x0000000d14127210 */ /* 0x080fe20007f3e0ff */
[--C-:B------:R-:W-:Y:S03]  /*14760*/  IMAD.X R21, R23, 0x1, R12.reuse, P0 ;  /* 0x0000000117157824 */ /* 0x100fe600000e060c */
        /* <DEDUP_REMOVED lines=10> */
[----:B------:R-:W-:Y:S01]  /*14810*/  IMAD.X R27, R25, 0x1, R12, P0 ;  /* 0x00000001191b7824 */ /* 0x000fe200000e060c */
[----:B------:R-:W-:Y:S03]  /*14820*/  ISETP.GT.AND P0, PT, R226, R213, PT ;  /* 0x000000d5e200720c */ /* 0x000fe60003f04270 */
[----:B------:R-:W-:Y:S05]  /*14830*/  LDGSTS.E.BYPASS.LTC128B.128 [R151+0x8000], desc[UR6][R24.64] ;  /* 0x0800000018977fae */ /* 0x000fea000b981a06 */
[----:B------:R2:W-:Y:S05]  /*14840*/  LDGSTS.E.BYPASS.LTC128B.128 [R151+0x8800], desc[UR6][R26.64] ;  /* 0x088000001a977fae */ /* 0x0005ea000b981a06 */
[----:B------:R-:W-:Y:S05]  /*14850*/  LDSM.16.M88.4 R152, [R212] ;  /* 0x00000000d498783b */ /* 0x000fea0000000200 */
[----:B------:R-:W3:Y:S05]  /*14860*/  LDSM.16.M88.4 R156, [R210+0x1000] ;  /* 0x00100000d29c783b */ /* 0x000eea0000000200 */
[----:B------:R-:W1:Y:S05]  /*14870*/  LDSM.16.M88.4 R160, [R210+0x1400] ;  /* 0x00140000d2a0783b */ /* 0x000e6a0000000200 */
[----:B------:R-:W4:Y:S05]  /*14880*/  LDSM.16.M88.4 R164, [R210+0x1800] ;  /* 0x00180000d2a4783b */ /* 0x000f2a0000000200 */
[----:B------:R-:W0:Y:S05]  /*14890*/  LDGDEPBAR ;  /* 0x00000000000079af */ /* 0x000e2a0000000000 */
[----:B------:R-:W2:Y:S05]  /*148a0*/  LDSM.16.M88.4 R168, [R210+0x1c00] ;  /* 0x001c0000d2a8783b */ /* 0x000eaa0000000200 */
[----:B------:R-:W2:Y:S05]  /*148b0*/  LDSM.16.M88.4 R172, [R210+0x2000] ;  /* 0x00200000d2ac783b */ /* 0x000eaa0000000200 */
[----:B------:R-:W2:Y:S05]  /*148c0*/  LDSM.16.M88.4 R176, [R210+0x2400] ;  /* 0x00240000d2b0783b */ /* 0x000eaa0000000200 */
[----:B------:R-:W-:Y:S05]  /*148d0*/  LDSM.16.M88.4 R180, [R210+0x2c00] ;  /* 0x002c0000d2b4783b */ /* 0x000fea0000000200 */
[----:B------:R-:W-:Y:S01]  /*148e0*/  LDSM.16.M88.4 R72, [R210+0x3000] ;  /* 0x00300000d248783b */ /* 0x000fe20000000200 */
[C---:B---3--:R-:W-:Y:S04]  /*148f0*/  HMMA.16816.F32 R4, R152.reuse, R156, RZ ;  /* 0x0000009c9804723c */ /* 0x048fe800000018ff */
[----:B------:R-:W-:Y:S04]  /*14900*/  LDSM.16.M88.4 R80, [R210+0x3400] ;  /* 0x00340000d250783b */ /* 0x000fe80000000200 */
[C---:B------:R-:W-:Y:S01]  /*14910*/  HMMA.16816.F32 R8, R152.reuse, R158, RZ ;  /* 0x0000009e9808723c */ /* 0x040fe200000018ff */
[----:B------:R-:W3:Y:S05]  /*14920*/  LDSM.16.M88.4 R156, [R210+0x2800] ;  /* 0x00280000d29c783b */ /* 0x000eea0000000200 */
[----:B------:R-:W3:Y:S02]  /*14930*/  LDSM.16.M88.4 R88, [R210+0x3800] ;  /* 0x00380000d258783b */ /* 0x000ee40000000200 */
[C---:B-1----:R-:W-:Y:S03]  /*14940*/  HMMA.16816.F32 R12, R152.reuse, R160, RZ ;  /* 0x000000a0980c723c */ /* 0x042fe600000018ff */
[----:B------:R-:W1:Y:S05]  /*14950*/  LDSM.16.M88.4 R96, [R210+0x3c00] ;  /* 0x003c0000d260783b */ /* 0x000e6a0000000200 */
[C---:B-----5:R-:W-:Y:S01]  /*14960*/  HMMA.16816.F32 R16, R152.reuse, R162, RZ ;  /* 0x000000a29810723c */ /* 0x060fe200000018ff */
[----:B------:R-:W5:Y:S05]  /*14970*/  LDSM.16.M88.4 R104, [R210+0x4000] ;  /* 0x00400000d268783b */ /* 0x000f6a0000000200 */
[----:B------:R-:W5:Y:S02]  /*14980*/  LDSM.16.M88.4 R112, [R210+0x4400] ;  /* 0x00440000d270783b */ /* 0x000f640000000200 */
[C---:B----4-:R-:W-:Y:S03]  /*14990*/  HMMA.16816.F32 R20, R152.reuse, R164, RZ ;  /* 0x000000a49814723c */ /* 0x050fe600000018ff */
[----:B------:R-:W4:Y:S05]  /*149a0*/  LDSM.16.M88.4 R120, [R210+0x4800] ;  /* 0x00480000d278783b */ /* 0x000f2a0000000200 */
[C---:B--2---:R-:W-:Y:S01]  /*149b0*/  HMMA.16816.F32 R24, R152.reuse, R166, RZ ;  /* 0x000000a69818723c */ /* 0x044fe200000018ff */
[----:B------:R-:W2:Y:S05]  /*149c0*/  LDSM.16.M88.4 R128, [R210+0x4c00] ;  /* 0x004c0000d280783b */ /* 0x000eaa0000000200 */
[----:B------:R-:W-:Y:S02]  /*149d0*/  LDSM.16.M88.4 R160, [R211] ;  /* 0x00000000d3a0783b */ /* 0x000fe40000000200 */
[C---:B------:R-:W-:Y:S03]  /*149e0*/  HMMA.16816.F32 R28, R152.reuse, R168, RZ ;  /* 0x000000a8981c723c */ /* 0x040fe600000018ff */
[----:B------:R-:W2:Y:S05]  /*149f0*/  LDSM.16.M88.4 R164, [R150+0x1000] ;  /* 0x0010000096a4783b */ /* 0x000eaa0000000200 */
        /* <DEDUP_REMOVED lines=13> */
[C---:B---3--:R-:W-:Y:S03]  /*14ad0*/  HMMA.16816.F32 R52, R152.reuse, R156, RZ ;  /* 0x0000009c9834723c */ /* 0x048fe600000018ff */
[----:B------:R-:W-:Y:S05]  /*14ae0*/  LDSM.16.M88.4 R204, [R150+0x4800] ;  /* 0x0048000096cc783b */ /* 0x000fea0000000200 */
[C---:B------:R-:W-:Y:S01]  /*14af0*/  HMMA.16816.F32 R56, R152.reuse, R158, RZ ;  /* 0x0000009e9838723c */ /* 0x040fe200000018ff */
[----:B------:R-:W3:Y:S07]  /*14b00*/  LDSM.16.M88.4 R156, [R150+0x1400] ;  /* 0x00140000969c783b */ /* 0x000eee0000000200 */
        /* <DEDUP_REMOVED lines=15> */
[C---:B----4-:R-:W-:Y:S08]  /*14c00*/  HMMA.16816.F32 R116, R152.reuse, R120, RZ ;  /* 0x000000789874723c */ /* 0x050ff000000018ff */
[C---:B------:R-:W-:Y:S08]  /*14c10*/  HMMA.16816.F32 R120, R152.reuse, R122, RZ ;  /* 0x0000007a9878723c */ /* 0x040ff000000018ff */
[C---:B--2---:R-:W-:Y:S08]  /*14c20*/  HMMA.16816.F32 R124, R152.reuse, R128, RZ ;  /* 0x00000080987c723c */ /* 0x044ff000000018ff */
[----:B------:R-:W-:Y:S01]  /*14c30*/  HMMA.16816.F32 R128, R152, R130, RZ ;  /* 0x000000829880723c */ /* 0x000fe200000018ff */
[----:B------:R-:W1:Y:S07]  /*14c40*/  LDSM.16.M88.4 R152, [R150+0x1c00] ;  /* 0x001c00009698783b */ /* 0x000e6e0000000200 */
[C---:B------:R-:W-:Y:S08]  /*14c50*/  HMMA.16816.F32 R4, R160.reuse, R164, R4 ;  /* 0x000000a4a004723c */ /* 0x040ff00000001804 */
[C---:B------:R-:W-:Y:S01]  /*14c60*/  HMMA.16816.F32 R8, R160.reuse, R166, R8 ;  /* 0x000000a6a008723c */ /* 0x040fe20000001808 */
[----:B------:R-:W2:Y:S07]  /*14c70*/  LDSM.16.M88.4 R164, [R150+0x3000] ;  /* 0x0030000096a4783b */ /* 0x000eae0000000200 */
[C---:B---3--:R-:W-:Y:S08]  /*14c80*/  HMMA.16816.F32 R12, R160.reuse, R156, R12 ;  /* 0x0000009ca00c723c */ /* 0x048ff0000000180c */
        /* <DEDUP_REMOVED lines=111> */
.L_x_2311:
        /* <DEDUP_REMOVED lines=28> */
.L_x_2310:
        /* <DEDUP_REMOVED lines=649> */
.L_x_2308:
[----:B------:R-:W1:Y:S01]  /*17dd0*/  SHFL.BFLY PT, R4, R229, 0x2, 0x1f ;  /* 0x0c401f00e5047f89 */ /* 0x000e6200000e0000 */
[C---:B------:R-:W-:Y:S01]  /*17de0*/  SHF.L.U32 R7, R224.reuse, 0x4, RZ ;  /* 0x00000004e0077819 */ /* 0x040fe200000006ff */
[C---:B------:R-:W-:Y:S01]  /*17df0*/  IMAD.SHL.U32 R22, R224.reuse, 0x4, RZ ;  /* 0x00000004e0167824 */ /* 0x040fe200078e00ff */
[----:B------:R-:W-:Y:S01]  /*17e00*/  SHF.L.U32 R6, R224, 0x3, RZ ;  /* 0x00000003e0067819 */ /* 0x000fe200000006ff */
[----:B------:R-:W2:Y:S01]  /*17e10*/  SHFL.BFLY PT, R5, R228, 0x2, 0x1f ;  /* 0x0c401f00e4057f89 */ /* 0x000ea200000e0000 */
[----:B------:R-:W-:Y:S01]  /*17e20*/  SHF.L.U32 R11, R216, 0x5, RZ ;  /* 0x00000005d80b7819 */ /* 0x000fe200000006ff */
[----:B------:R-:W3:Y:S01]  /*17e30*/  S2UR UR8, SR_CTAID.Y ;  /* 0x00000000000879c3 */ /* 0x000ee20000002600 */
[----:B------:R-:W-:-:S07]  /*17e40*/  LOP3.LUT R9, R6, 0xc0, RZ, 0xc0, !PT ;  /* 0x000000c006097812 */ /* 0x000fce00078ec0ff */
[----:B------:R-:W-:Y:S01]  /*17e50*/  BAR.SYNC.DEFER_BLOCKING 0x0 ;  /* 0x0000000000007b1d */ /* 0x000fe20000010000 */
[----:B------:R-:W-:Y:S01]  /*17e60*/  LOP3.LUT R12, R22, 0xd8, RZ, 0xc0, !PT ;  /* 0x000000d8160c7812 */ /* 0x000fe200078ec0ff */
[----:B------:R-:W-:Y:S01]  /*17e70*/  IMAD.MOV R26, RZ, RZ, -R217 ;  /* 0x000000ffff1a7224 */ /* 0x000fe200078e0ad9 */
[----:B------:R-:W-:-:S05]  /*17e80*/  LOP3.LUT P2, RZ, R224, 0x3, RZ, 0xc0, !PT ;  /* 0x00000003e0ff7812 */ /* 0x000fca000784c0ff */
[----:B------:R-:W4:Y:S01]  /*17e90*/  S2UR UR4, SR_CTAID.Z ;  /* 0x00000000000479c3 */ /* 0x000f220000002700 */
[----:B------:R-:W-:Y:S07]  /*17ea0*/  BSSY.RECONVERGENT B0, `(.L_x_2313) ;  /* 0x000005d000007945 */ /* 0x000fee0003800200 */
[----:B------:R-:W3:Y:S01]  /*17eb0*/  LDC.64 R20, c[0x0][0x430] ;  /* 0x00010c00ff147b82 */ /* 0x000ee20000000a00 */
[----:B-1----:R-:W-:Y:S01]  /*17ec0*/  FADD.FTZ R3, R4, R229 ;  /* 0x000000e504037221 */ /* 0x002fe20000010000 */
[----:B------:R-:W-:Y:S01]  /*17ed0*/  SHF.L.U32 R4, R224, 0x1, RZ ;  /* 0x00000001e0047819 */ /* 0x000fe200000006ff */
[----:B--2---:R-:W-:-:S03]  /*17ee0*/  FADD.FTZ R10, R5, R228 ;  /* 0x000000e4050a7221 */ /* 0x004fc60000010000 */
[----:B------:R-:W1:Y:S01]  /*17ef0*/  SHFL.BFLY PT, R24, R3, 0x1, 0x1f ;  /* 0x0c201f0003187f89 */ /* 0x000e6200000e0000 */
[----:B------:R-:W-:Y:S01]  /*17f00*/  LOP3.LUT R4, R4, 0x6, RZ, 0xc0, !PT ;  /* 0x0000000604047812 */ /* 0x000fe200078ec0ff */
[----:B------:R-:W4:Y:S02]  /*17f10*/  LDC R25, c[0x0][0x3e0] ;  /* 0x0000f800ff197b82 */ /* 0x000f240000000800 */
[----:B------:R-:W2:Y:S01]  /*17f20*/  SHFL.BFLY PT, R23, R10, 0x1, 0x1f ;  /* 0x0c201f000a177f89 */ /* 0x000ea200000e0000 */
[----:B------:R-:W-:Y:S02]  /*17f30*/  LOP3.LUT R7, R4, 0x3e00, R7, 0xf8, !PT ;  /* 0x00003e0004077812 */ /* 0x000fe400078ef807 */
[----:B------:R-:W-:Y:S02]  /*17f40*/  LOP3.LUT R4, R22, 0xf04, RZ, 0xc0, !PT ;  /* 0x00000f0416047812 */ /* 0x000fe400078ec0ff */
[----:B------:R-:W-:Y:S02]  /*17f50*/  LOP3.LUT R7, R7, 0x20, R6, 0xf8, !PT ;  /* 0x0000002007077812 */ /* 0x000fe400078ef806 */
[----:B------:R-:W-:Y:S01]  /*17f60*/  LOP3.LUT R4, R4, 0x20, R11, 0xf8, !PT ;  /* 0x0000002004047812 */ /* 0x000fe200078ef80b */
[----:B---3--:R-:W-:-:S02]  /*17f70*/  IMAD R20, R20, UR8, R217 ;  /* 0x0000000814147c24 */ /* 0x008fc4000f8e02d9 */
[----:B-1----:R-:W-:Y:S01]  /*17f80*/  FADD.FTZ R24, R3, R24 ;  /* 0x0000001803187221 */ /* 0x002fe20000010000 */
[----:B------:R-:W-:Y:S01]  /*17f90*/  SHF.R.U32.HI R3, RZ, 0x1, R224 ;  /* 0x00000001ff037819 */ /* 0x000fe200000116e0 */
[----:B----4-:R-:W-:Y:S02]  /*17fa0*/  IMAD R26, R25, R26, UR4 ;  /* 0x00000004191a7e24 */ /* 0x010fe4000f8e021a */
[----:B------:R-:W1:Y:S01]  /*17fb0*/  MUFU.RCP R8, R24 ;  /* 0x0000001800087308 */ /* 0x000e620000001000 */
[----:B--2---:R-:W-:Y:S01]  /*17fc0*/  FADD.FTZ R23, R10, R23 ;  /* 0x000000170a177221 */ /* 0x004fe20000010000 */
[----:B------:R-:W-:Y:S01]  /*17fd0*/  FSETP.NE.FTZ.AND P1, PT, R24, RZ, PT ;  /* 0x000000ff1800720b */ /* 0x000fe20003f35000 */
[----:B------:R-:W-:Y:S01]  /*17fe0*/  IMAD R20, R20, R25, R26 ;  /* 0x0000001914147224 */ /* 0x000fe200078e021a */
[----:B------:R-:W-:Y:S02]  /*17ff0*/  LOP3.LUT R10, R9, 0x18, R224, 0xf8, !PT ;  /* 0x00000018090a7812 */ /* 0x000fe400078ef8e0 */
[----:B------:R-:W-:Y:S01]  /*18000*/  FSETP.NE.FTZ.AND P0, PT, R23, RZ, PT ;  /* 0x000000ff1700720b */ /* 0x000fe20003f15000 */
[----:B------:R-:W-:Y:S01]  /*18010*/  IMAD R20, R20, R21, R214 ;  /* 0x0000001514147224 */ /* 0x000fe200078e02d6 */
[----:B------:R-:W2:Y:S01]  /*18020*/  MUFU.RCP R5, R23 ;  /* 0x0000001700057308 */ /* 0x000ea20000001000 */
[----:B------:R-:W-:-:S02]  /*18030*/  LOP3.LUT R7, R7, R10, RZ, 0xfc, !PT ;  /* 0x0000000a07077212 */ /* 0x000fc400078efcff */
[----:B------:R-:W-:Y:S02]  /*18040*/  LOP3.LUT R9, R12, 0x18, R3, 0x78, !PT ;  /* 0x000000180c097812 */ /* 0x000fe400078e7803 */
[----:B------:R-:W-:Y:S02]  /*18050*/  LEA R7, R7, UR5, 0x2 ;  /* 0x0000000507077c11 */ /* 0x000fe4000f8e10ff */
[----:B------:R-:W-:Y:S01]  /*18060*/  LOP3.LUT R4, R4, R9, RZ, 0xfc, !PT ;  /* 0x0000000904047212 */ /* 0x000fe200078efcff */
[----:B------:R-:W3:Y:S01]  /*18070*/  @P1 LDC R29, c[0x0][0x458] ;  /* 0x00011600ff1d1b82 */ /* 0x000ee20000000800 */
[----:B------:R-:W4:Y:S01]  /*18080*/  @P1 MUFU.LG2 R24, R24 ;  /* 0x0000001800181308 */ /* 0x000f220000000c00 */
[----:B-1----:R-:W-:Y:S02]  /*18090*/  FSEL R8, R8, 1, P1 ;  /* 0x3f80000008087808 */ /* 0x002fe40000800000 */
[----:B------:R-:W-:Y:S01]  /*180a0*/  LEA R30, R4, UR5, 0x2 ;  /* 0x00000005041e7c11 */ /* 0x000fe2000f8e10ff */
[----:B------:R-:W1:Y:S01]  /*180b0*/  LDCU UR5, c[0x0][0x44c] ;  /* 0x00008980ff0577ac */ /* 0x000e620008000800 */
[----:B------:R-:W-:Y:S01]  /*180c0*/  MOV R26, 0xff800000 ;  /* 0xff800000001a7802 */ /* 0x000fe20000000f00 */
        /* <DEDUP_REMOVED lines=16> */
[----:B------:R-:W-:Y:S01]  /*181d0*/  LOP3.LUT R6, R6, 0x40, RZ, 0xc0, !PT ;  /* 0x0000004006067812 */ /* 0x000fe200078ec0ff */
[C---:B------:R-:W-:Y:S01]  /*181e0*/  FMUL.FTZ R138, R5.reuse, R138 ;  /* 0x0000008a058a7220 */ /* 0x040fe20000410000 */
[----:B------:R-:W-:Y:S01]  /*181f0*/  FMUL.FTZ R139, R5, R139 ;  /* 0x0000008b058b7220 */ /* 0x000fe20000410000 */
[C---:B------:R-:W-:Y:S01]  /*18200*/  IMAD.IADD R5, R7.reuse, 0x1, -R8 ;  /* 0x0000000107057824 */ /* 0x040fe200078e0a08 */
[----:B------:R-:W-:Y:S01]  /*18210*/  IADD3 R8, PT, PT, R7, -R6, RZ ;  /* 0x8000000607087210 */ /* 0x000fe20007ffe0ff */
[----:B------:R2:W-:Y:S01]  /*18220*/  STS.64 [R7], R144 ;  /* 0x0000009007007388 */ /* 0x0005e20000000a00 */
[----:B------:R-:W5:Y:S01]  /*18230*/  @P0 LDC R27, c[0x0][0x458] ;  /* 0x00011600ff1b0b82 */ /* 0x000f620000000800 */
[----:B------:R-:W2:Y:S01]  /*18240*/  @P0 MUFU.LG2 R23, R23 ;  /* 0x0000001700170308 */ /* 0x000ea20000000c00 */
[----:B------:R-:W-:Y:S01]  /*18250*/  IADD3 R28, PT, PT, -R6, R5, RZ ;  /* 0x00000005061c7210 */ /* 0x000fe20007ffe1ff */
[----:B------:R2:W-:Y:S01]  /*18260*/  STS.64 [R7+0x400], R146 ;  /* 0x0004009207007388 */ /* 0x0005e20000000a00 */
[----:B----4-:R-:W-:Y:S01]  /*18270*/  @P1 FMUL.FTZ R31, R24, 0.69314718246459960938 ;  /* 0x3f317218181f1820 */ /* 0x010fe20000410000 */
[----:B------:R-:W-:-:S02]  /*18280*/  SHF.R.U32.HI R224, RZ, 0x2, R224 ;  /* 0x00000002ffe07819 */ /* 0x000fc400000116e0 */
[----:B------:R4:W-:Y:S01]  /*18290*/  STS.64 [R8+0x20], R132 ;  /* 0x0000208408007388 */ /* 0x0009e20000000a00 */
[----:B------:R-:W-:Y:S01]  /*182a0*/  LOP3.LUT R3, R3, 0x30, RZ, 0xc0, !PT ;  /* 0x0000003003037812 */ /* 0x000fe200078ec0ff */
[----:B---3--:R-:W-:Y:S01]  /*182b0*/  @P1 FFMA.FTZ R26, R2, R29, R31 ;  /* 0x0000001d021a1223 */ /* 0x008fe2000001001f */
[----:B-1----:R-:W-:Y:S01]  /*182c0*/  IMAD R2, R20, UR5, RZ ;  /* 0x0000000514027c24 */ /* 0x002fe2000f8e02ff */
[----:B------:R4:W-:Y:S01]  /*182d0*/  STS.64 [R8+0x420], R134 ;  /* 0x0004208608007388 */ /* 0x0009e20000000a00 */
[----:B------:R-:W-:Y:S02]  /*182e0*/  MOV R25, 0xff800000 ;  /* 0xff80000000197802 */ /* 0x000fe40000000f00 */
[----:B------:R-:W-:Y:S01]  /*182f0*/  LOP3.LUT R3, R3, 0x7, R224, 0xf8, !PT ;  /* 0x0000000703037812 */ /* 0x000fe200078ef8e0 */
[----:B------:R4:W-:Y:S04]  /*18300*/  STS.64 [R5+0x40], R140 ;  /* 0x0000408c05007388 */ /* 0x0009e80000000a00 */
[----:B------:R4:W-:Y:S01]  /*18310*/  STS.64 [R5+0x440], R142 ;  /* 0x0004408e05007388 */ /* 0x0009e20000000a00 */
[----:B--2---:R-:W-:-:S03]  /*18320*/  @P0 FMUL.FTZ R23, R23, 0.69314718246459960938 ;  /* 0x3f31721817170820 */ /* 0x004fc60000410000 */
[----:B------:R4:W-:Y:S01]  /*18330*/  STS.64 [R28+0x60], R136 ;  /* 0x000060881c007388 */ /* 0x0009e20000000a00 */
[----:B-----5:R-:W-:-:S03]  /*18340*/  @P0 FFMA.FTZ R25, R0, R27, R23 ;  /* 0x0000001b00190223 */ /* 0x020fc60000010017 */
[----:B------:R4:W-:Y:S01]  /*18350*/  STS.64 [R28+0x460], R138 ;  /* 0x0004608a1c007388 */ /* 0x0009e20000000a00 */
[----:B------:R-:W-:Y:S06]  /*18360*/  BAR.SYNC.DEFER_BLOCKING 0x0 ;  /* 0x0000000000007b1d */ /* 0x000fec0000010000 */
[----:B------:R4:W1:Y:S04]  /*18370*/  LDS.128 R16, [R30] ;  /* 0x000000001e107984 */ /* 0x0008680000000c00 */
[----:B------:R4:W2:Y:S04]  /*18380*/  LDS.128 R12, [R30+0x800] ;  /* 0x000800001e0c7984 */ /* 0x0008a80000000c00 */
[----:B------:R4:W3:Y:S04]  /*18390*/  LDS.128 R8, [R30+0x1000] ;  /* 0x001000001e087984 */ /* 0x0008e80000000c00 */
        /* <DEDUP_REMOVED lines=13> */
.L_x_2314:
[----:B------:R-:W-:Y:S05]  /*18470*/  BSYNC.RECONVERGENT B0 ;  /* 0x0000000000007941 */ /* 0x000fea0003800200 */
.L_x_2313:
[----:B------:R-:W5:Y:S01]  /*18480*/  LDCU.64 UR4, c[0x0][0x3f8] ;  /* 0x00007f00ff0477ac */ /* 0x000f620008000a00 */
[----:B------:R-:W-:Y:S01]  /*18490*/  LOP3.LUT R3, R22, 0xffc, RZ, 0xc0, !PT ;  /* 0x00000ffc16037812 */ /* 0x000fe200078ec0ff */
[----:B------:R-:W-:Y:S02]  /*184a0*/  IMAD.IADD R215, R215, 0x1, -R214 ;  /* 0x00000001d7d77824 */ /* 0x000fe400078e0ad6 */
[----:B------:R-:W-:Y:S01]  /*184b0*/  VIADD R20, R216, 0x10 ;  /* 0x00000010d8147836 */ /* 0x000fe20000000000 */
[----:B------:R-:W-:Y:S01]  /*184c0*/  IADD3 R3, P0, PT, R2, R3, RZ ;  /* 0x0000000302037210 */ /* 0x000fe20007f1e0ff */
[C---:B------:R-:W-:Y:S01]  /*184d0*/  VIADD R0, R216.reuse, 0x20 ;  /* 0x00000020d8007836 */ /* 0x040fe20000000000 */
[CC--:B------:R-:W-:Y:S01]  /*184e0*/  ISETP.GE.AND P3, PT, R216.reuse, R215.reuse, PT ;  /* 0x000000d7d800720c */ /* 0x0c0fe20003f66270 */
[----:B------:R-:W-:Y:S01]  /*184f0*/  VIADD R216, R216, 0x30 ;  /* 0x00000030d8d87836 */ /* 0x000fe20000000000 */
[----:B------:R-:W-:Y:S02]  /*18500*/  ISETP.GE.AND P2, PT, R20, R215, PT ;  /* 0x000000d71400720c */ /* 0x000fe40003f46270 */
[----:B------:R-:W-:-:S02]  /*18510*/  LEA.HI.X.SX32 R2, R2, RZ, 0x1, P0 ;  /* 0x000000ff02027211 */ /* 0x000fc400000f0eff */
[----:B------:R-:W-:Y:S02]  /*18520*/  ISETP.GE.AND P1, PT, R0, R215, PT ;  /* 0x000000d70000720c */ /* 0x000fe40003f26270 */
[----:B-----5:R-:W-:-:S04]  /*18530*/  LEA R20, P0, R3, UR4, 0x2 ;  /* 0x0000000403147c11 */ /* 0x020fc8000f8010ff */
[----:B------:R-:W-:Y:S02]  /*18540*/  LEA.HI.X R21, R3, UR5, R2, 0x2, P0 ;  /* 0x0000000503157c11 */ /* 0x000fe400080f1402 */
[----:B------:R-:W-:-:S03]  /*18550*/  ISETP.GE.AND P0, PT, R216, R215, PT ;  /* 0x000000d7d800720c */ /* 0x000fc60003f06270 */
[----:B-1----:R1:W-:Y:S04]  /*18560*/  @!P3 STG.E.128 desc[UR6][R20.64], R16 ;  /* 0x000000101400b986 */ /* 0x0023e8000c101d06 */
[----:B--2---:R1:W-:Y:S04]  /*18570*/  @!P2 STG.E.128 desc[UR6][R20.64+0x800], R12 ;  /* 0x0008000c1400a986 */ /* 0x0043e8000c101d06 */
[----:B---3--:R1:W-:Y:S02]  /*18580*/  @!P1 STG.E.128 desc[UR6][R20.64+0x1000], R8 ;  /* 0x0010000814009986 */ /* 0x0083e4000c101d06 */
[----:B------:R-:W-:Y:S05]  /*18590*/  @P0 EXIT ;  /* 0x000000000000094d */ /* 0x000fea0003800000 */
[----:B------:R-:W-:Y:S01]  /*185a0*/  STG.E.128 desc[UR6][R20.64+0x1800], R4 ;  /* 0x0018000414007986 */ /* 0x000fe2000c101d06 */
[----:B------:R-:W-:Y:S05]  /*185b0*/  EXIT ;  /* 0x000000000000794d */ /* 0x000fea0003800000 */
.L_x_2315:
        /* <DEDUP_REMOVED lines=12> */
.L_x_4898:


//--------------------- .text._ZN5flash24flash_fwd_splitkv_kernelI23Flash_fwd_kernel_traitsILi32ELi64ELi256ELi4ELb0ELb0EN7cutlass6half_tE19Flash_kernel_traitsILi32ELi64ELi256ELi4ES3_EELb1ELb0ELb0ELb0ELb1ELb1ELb1ELb1EEEvNS_16Flash_fwd_paramsE --------------------------
	.section	.text._ZN5flash24flash_fwd_splitkv_kernelI23Flash_fwd_kernel_traitsILi32ELi64ELi256ELi4ELb0ELb0EN7cutlass6half_tE19Flash_kernel_traitsILi32ELi64ELi256ELi4ES3_EELb1ELb0ELb0ELb0ELb1ELb1ELb1ELb1EEEvNS_16Flash_fwd_paramsE,"ax",@progbits
	.align	128
        .global         _ZN5flash24flash_fwd_splitkv_kernelI23Flash_fwd_kernel_traitsILi32ELi64ELi256ELi4ELb0ELb0EN7cutlass6half_tE19Flash_kernel_traitsILi32ELi64ELi256ELi4ES3_EELb1ELb0ELb0ELb0ELb1ELb1ELb1ELb1EEEvNS_16Flash_fwd_paramsE
        .type           _ZN5flash24flash_fwd_splitkv_kernelI23Flash_fwd_kernel_traitsILi32ELi64ELi256ELi4ELb0ELb0EN7cutlass6half_tE19Flash_kernel_traitsILi32ELi64ELi256ELi4ES3_EELb1ELb0ELb0ELb0ELb1ELb1ELb1ELb1EEEvNS_16Flash_fwd_paramsE,@function
        .size           _ZN5flash24flash_fwd_splitkv_kernelI23Flash_fwd_kernel_traitsILi32ELi64ELi256ELi4ELb0ELb0EN7cutlass6half_tE19Flash_kernel_traitsILi32ELi64ELi256ELi4ES3_EELb1ELb0ELb0ELb0ELb1ELb1ELb1ELb1EEEvNS_16Flash_fwd_paramsE,(.L_x_4899 - _ZN5flash24flash_fwd_splitkv_kernelI23Flash_fwd_kernel_traitsILi32ELi64ELi256ELi4ELb0ELb0EN7cutlass6half_tE19Flash_kernel_traitsILi32ELi64ELi256ELi4ES3_EELb1ELb0ELb0ELb0ELb1ELb1ELb1ELb1EEEvNS_16Flash_fwd_paramsE)
        .other          _ZN5flash24flash_fwd_splitkv_kernelI23Flash_fwd_kernel_traitsILi32ELi64ELi256ELi4ELb0ELb0EN7cutlass6half_tE19Flash_kernel_traitsILi32ELi64ELi256ELi4ES3_EELb1ELb0ELb0ELb0ELb1ELb1ELb1ELb1EEEvNS_16Flash_fwd_paramsE,@"STO_CUDA_ENTRY STV_DEFAULT"
_ZN5flash24flash_fwd_splitkv_kernelI23Flash_fwd_kernel_traitsILi32ELi64ELi256ELi4ELb0ELb0EN7cutlass6half_tE19Flash_kernel_traitsILi32ELi64ELi256ELi4ES3_EELb1ELb0ELb0ELb0ELb1ELb1ELb1ELb1EEEvNS_16Flash_fwd_paramsE:
.text._ZN5flash24flash_fwd_splitkv_kernelI23Flash_fwd_kernel_traitsILi32ELi64ELi256ELi4ELb0ELb0EN7cutlass6half_tE19Flash_kernel_traitsILi32ELi64ELi256ELi4ES3_EELb1ELb0ELb0ELb0ELb1ELb1ELb1ELb1EEEvNS_16Flash_fwd_paramsE:
[----:B------:R-:W1:Y:S08]  /*0000*/  LDC R1, c[0x0][0x37c] ;  /* 0x0000df00ff017b82 */ /* 0x000e700000000800 */
[----:B------:R-:W2:Y:S01]  /*0010*/  LDC R6, c[0x0][0x3e0] ;  /* 0x0000f800ff067b82 */ /* 0x000ea20000000800 */
[----:B------:R-:W3:Y:S01]  /*0020*/  LDCU.64 UR8, c[0x0][0x460] ;  /* 0x00008c00ff0877ac */ /* 0x000ee20008000a00 */
[----:B------:R-:W-:-:S02]  /*0030*/  IMAD.MOV.U32 R8, RZ, RZ, -0x1 ;  /* 0xffffffffff087424 */ /* 0x000fc400078e00ff */
[----:B-1----:R-:W-:Y:S01]  /*0040*/  VIADD R1, R1, 0xfffffff0 ;  /* 0xfffffff001017836 */ /* 0x002fe20000000000 */
[----:B------:R-:W1:Y:S03]  /*0050*/  LDCU.64 UR4, c[0x0][0x470] ;  /* 0x00008e00ff0477ac */ /* 0x000e660008000a00 */
[----:B------:R-:W4:Y:S01]  /*0060*/  S2UR UR10, SR_CTAID.Z ;  /* 0x00000000000a79c3 */ /* 0x000f220000002700 */
[----:B------:R-:W1:Y:S07]  /*0070*/  LDCU.64 UR6, c[0x0][0x358] ;  /* 0x00006b00ff0677ac */ /* 0x000e6e0008000a00 */
[----:B------:R-:W1:Y:S01]  /*0080*/  LDC.64 R4, c[0x0][0x460] ;  /* 0x00011800ff047b82 */ /* 0x000e620000000a00 */
[----:B---3--:R-:W-:-:S04]  /*0090*/  ISETP.NE.U32.AND P1, PT, RZ, UR8, PT ;  /* 0x00000008ff007c0c */ /* 0x008fc8000bf25070 */
[----:B------:R-:W-:Y:S01]  /*00a0*/  ISETP.NE.AND.EX P1, PT, RZ, UR9, PT, P1 ;  /* 0x00000009ff007c0c */ /* 0x000fe2000bf25310 */
        /* <DEDUP_REMOVED lines=10> */
[----:B----4-:R-:W-:-:S04]  /*0150*/  IMAD.HI.U32 R172, R0, UR10, RZ ;  /* 0x0000000a00ac7c27 */ /* 0x010fc8000f8e00ff */
[----:B------:R-:W-:-:S04]  /*0160*/  IMAD.MOV R0, RZ, RZ, -R172 ;  /* 0x000000ffff007224 */ /* 0x000fc800078e0aac */
[----:B------:R-:W-:-:S05]  /*0170*/  IMAD R0, R6, R0, UR10 ;  /* 0x0000000a06007e24 */ /* 0x000fca000f8e0200 */
[----:B------:R-:W-:-:S13]  /*0180*/  ISETP.GE.U32.AND P0, PT, R0, R6, PT ;  /* 0x000000060000720c */ /* 0x000fda0003f06070 */
[----:B------:R-:W-:Y:S02]  /*0190*/  @P0 IMAD.IADD R0, R0, 0x1, -R6 ;  /* 0x0000000100000824 */ /* 0x000fe400078e0a06 */
[----:B------:R-:W-:Y:S01]  /*01a0*/  @P0 VIADD R172, R172, 0x1 ;  /* 0x00000001acac0836 */ /* 0x000fe20000000000 */
[----:B------:R-:W-:Y:S02]  /*01b0*/  ISETP.NE.U32.AND P0, PT, RZ, UR8, PT ;  /* 0x00000008ff007c0c */ /* 0x000fe4000bf05070 */
[----:B------:R-:W-:Y:S02]  /*01c0*/  ISETP.GE.U32.AND P2, PT, R0, R6, PT ;  /* 0x000000060000720c */ /* 0x000fe40003f46070 */
[----:B------:R-:W-:Y:S02]  /*01d0*/  ISETP.NE.AND.EX P3, PT, RZ, UR9, PT, P0 ;  /* 0x00000009ff007c0c */ /* 0x000fe4000bf65300 */
[----:B--2---:R-:W-:-:S09]  /*01e0*/  ISETP.NE.U32.AND P0, PT, R2, RZ, PT ;  /* 0x000000ff0200720c */ /* 0x004fd20003f05070 */
[----:B------:R-:W-:Y:S01]  /*01f0*/  @P2 VIADD R172, R172, 0x1 ;  /* 0x00000001acac2836 */ /* 0x000fe20000000000 */
[----:B------:R-:W-:Y:S02]  /*0200*/  @!P4 LOP3.LUT R172, RZ, R6, RZ, 0x33, !PT ;  /* 0x00000006ffacc212 */ /* 0x000fe400078e33ff */
[----:B------:R-:W-:Y:S02]  /*0210*/  ISETP.NE.AND.EX P2, PT, R3, RZ, PT, P0 ;  /* 0x000000ff0300720c */ /* 0x000fe40003f45300 */
[----:B-1----:R-:W-:Y:S01]  /*0220*/  ISETP.NE.U32.AND P0, PT, RZ, UR4, PT ;  /* 0x00000004ff007c0c */ /* 0x002fe2000bf05070 */
[----:B------:R-:W-:-:S03]  /*0230*/  IMAD.WIDE.U32 R4, R172, 0x4, R4 ;  /* 0x00000004ac047825 */ /* 0x000fc600078e0004 */
[----:B------:R-:W-:Y:S01]  /*0240*/  ISETP.NE.AND.EX P5, PT, RZ, UR5, PT, P0 ;  /* 0x00000005ff007c0c */ /* 0x000fe2000bfa5300 */
[----:B------:R-:W-:Y:S01]  /*0250*/  IMAD.SHL.U32 R9, R172, 0x4, RZ ;  /* 0x00000004ac097824 */ /* 0x000fe200078e00ff */
[----:B------:R-:W2:Y:S01]  /*0260*/  @P1 LDG.E R8, desc[UR6][R4.64] ;  /* 0x0000000604081981 */ /* 0x000ea2000c1e1900 */
[----:B------:R-:W-:-:S03]  /*0270*/  SHF.R.U32.HI R7, RZ, 0x1e, R172 ;  /* 0x0000001eff077819 */ /* 0x000fc600000116ac */
[----:B------:R1:W2:Y:S01]  /*0280*/  @P3 LDG.E R0, desc[UR6][R4.64+0x4] ;  /* 0x0000040604003981 */ /* 0x0002a2000c1e1900 */
[C---:B------:R-:W-:Y:S02]  /*0290*/  IADD3 R108, P1, PT, R9.reuse, UR4, RZ ;  /* 0x00000004096c7c10 */ /* 0x040fe4000ff3e0ff */
[----:B------:R-:W-:Y:S02]  /*02a0*/  @P2 IADD3 R46, P0, PT, R9, R2, RZ ;  /* 0x00000002092e2210 */ /* 0x000fe40007f1e0ff */
[----:B------:R-:W-:-:S03]  /*02b0*/  IADD3.X R109, PT, PT, R7, UR5, RZ, P1, !PT ;  /* 0x00000005076d7c10 */ /* 0x000fc60008ffe4ff */
[----:B------:R-:W-:Y:S02]  /*02c0*/  @P2 IMAD.X R47, R7, 0x1, R3, P0 ;  /* 0x00000001072f2824 */ /* 0x000fe400000e0603 */
[----:B------:R-:W3:Y:S01]  /*02d0*/  LDC.64 R2, c[0x0][0x468] ;  /* 0x00011a00ff027b82 */ /* 0x000ee20000000a00 */
[----:B-1----:R-:W-:Y:S01]  /*02e0*/  IMAD.MOV.U32 R4, RZ, RZ, RZ ;  /* 0x000000ffff047224 */ /* 0x002fe200078e00ff */
[----:B------:R-:W1:Y:S01]  /*02f0*/  LDCU.U8 UR4, c[0x0][0x532] ;  /* 0x0000a640ff0477ac */ /* 0x000e620008000000 */
[----:B------:R-:W4:Y:S04]  /*0300*/  S2R R16, SR_CTAID.X ;  /* 0x0000000000107919 */ /* 0x000f280000002500 */
[----:B------:R-:W5:Y:S01]  /*0310*/  @P5 LDG.E R4, desc[UR6][R108.64] ;  /* 0x000000066c045981 */ /* 0x000f62000c1e1900 */
[----:B---3--:R-:W-:Y:S01]  /*0320*/  ISETP.EQ.U32.AND P0, PT, R2, RZ, PT ;  /* 0x000000ff0200720c */ /* 0x008fe20003f02070 */
[----:B------:R-:W3:Y:S02]  /*0330*/  @!P3 LDC R171, c[0x0][0x434] ;  /* 0x00010d00ffabbb82 */ /* 0x000ee40000000800 */
[----:B------:R4:W5:Y:S01]  /*0340*/  @P2 LDG.E R46, desc[UR6][R46.64] ;  /* 0x000000062e2e2981 */ /* 0x000962000c1e1900 */
[----:B-1----:R-:W-:-:S04]  /*0350*/  ISETP.NE.AND P4, PT, RZ, UR4, PT ;  /* 0x00000004ff007c0c */ /* 0x002fc8000bf85270 */
[----:B------:R-:W-:Y:S02]  /*0360*/  ISETP.EQ.OR.EX P1, PT, R3, RZ, !P4, P0 ;  /* 0x000000ff0300720c */ /* 0x000fe40006722700 */
[----:B------:R-:W-:-:S05]  /*0370*/  IADD3 R10, P0, PT, R9, R2, RZ ;  /* 0x00000002090a7210 */ /* 0x000fca0007f1e0ff */
[----:B------:R-:W-:Y:S01]  /*0380*/  IMAD.X R11, R7, 0x1, R3, P0 ;  /* 0x00000001070b7824 */ /* 0x000fe200000e0603 */
[----:B------:R-:W-:-:S04]  /*0390*/  ISETP.NE.U32.AND P0, PT, R2, RZ, PT ;  /* 0x000000ff0200720c */ /* 0x000fc80003f05070 */
[----:B------:R-:W-:-:S13]  /*03a0*/  ISETP.NE.AND.EX P0, PT, R3, RZ, PT, P0 ;  /* 0x000000ff0300720c */ /* 0x000fda0003f05300 */
[----:B----4-:R-:W1:Y:S01]  /*03b0*/  @!P0 LDC R47, c[0x0][0x438] ;  /* 0x00010e00ff2f8b82 */ /* 0x010e620000000800 */
[----:B------:R-:W-:Y:S02]  /*03c0*/  IMAD.MOV.U32 R5, RZ, RZ, -0x1 ;  /* 0xffffffffff057424 */ /* 0x000fe400078e00ff */
[----:B------:R-:W-:-:S04]  /*03d0*/  IMAD.SHL.U32 R170, R16, 0x40, RZ ;  /* 0x0000004010aa7824 */ /* 0x000fc800078e00ff */
[----:B------:R4:W5:Y:S01]  /*03e0*/  @!P1 LDG.E R5, desc[UR6][R10.64] ;  /* 0x000000060a059981 */ /* 0x000962000c1e1900 */
[----:B--2---:R-:W-:Y:S02]  /*03f0*/  @P3 IMAD.IADD R171, R0, 0x1, -R8 ;  /* 0x0000000100ab3824 */ /* 0x004fe400078e0a08 */
[----:B------:R-:W-:-:S04]  /*0400*/  IMAD.MOV R0, RZ, RZ, -R172 ;  /* 0x000000ffff007224 */ /* 0x000fc800078e0aac */
[----:B------:R-:W-:Y:S01]  /*0410*/  IMAD R0, R6, R0, UR10 ;  /* 0x0000000a06007e24 */ /* 0x000fe2000f8e0200 */
[----:B---3--:R-:W-:Y:S01]  /*0420*/  ISETP.GT.AND P1, PT, R171, R170, PT ;  /* 0x000000aaab00720c */ /* 0x008fe20003f24270 */
[----:B-1--4-:R-:W-:-:S12]  /*0430*/  @!P0 BRA `(.L_x_2316) ;  /* 0x00000000000c8947 */ /* 0x012fd80003800000 */
[----:B------:R-:W2:Y:S02]  /*0440*/  @P4 LDG.E R47, desc[UR6][R10.64+0x4] ;  /* 0x000004060a2f4981 */ /* 0x000ea4000c1e1900 */
[----:B--2--5:R-:W-:-:S06]  /*0450*/  @P4 IADD3 R47, PT, PT, R47, -R5, RZ ;  /* 0x800000052f2f4210 */ /* 0x024fcc0007ffe0ff */
[----:B------:R1:W5:Y:S02]  /*0460*/  @!P4 LDG.E R47, desc[UR6][R10.64] ;  /* 0x000000060a2fc981 */ /* 0x000364000c1e1900 */
.L_x_2316:
[----:B------:R-:W-:Y:S05]  /*0470*/  @!P1 EXIT ;  /* 0x000000000000994d */ /* 0x000fea0003800000 */
[----:B-1----:R-:W1:Y:S01]  /*0480*/  LDC R10, c[0x0][0x374] ;  /* 0x0000dd00ff0a7b82 */ /* 0x002e620000000800 */
        /* <DEDUP_REMOVED lines=42> */
[----:B------:R-:W-:Y:S02]  /*0730*/  @!P0 LOP3.LUT R11, RZ, R10, RZ, 0x33, !PT ;  /* 0x0000000aff0b8212 */ /* 0x000fe400078e33ff */
[----:B----4-:R-:W-:Y:S02]  /*0740*/  IADD3 R3, PT, PT, R13, 0x40, R3 ;  /* 0x000000400d037810 */ /* 0x010fe40007ffe003 */
[----:B------:R-:W-:Y:S02]  /*0750*/  SHF.R.S32.HI R13, RZ, 0x1f, R12 ;  /* 0x0000001fff0d7819 */ /* 0x000fe4000001140c */
[----:B------:R-:W-:Y:S01]  /*0760*/  SHF.R.S32.HI R10, RZ, 0x1f, R3 ;  /* 0x0000001fff0a7819 */ /* 0x000fe20000011403 */
[----:B-1----:R-:W-:Y:S01]  /*0770*/  IMAD R169, R11, R2, RZ ;  /* 0x000000020ba97224 */ /* 0x002fe200078e02ff */
[----:B------:R-:W-:-:S02]  /*0780*/  LEA.HI R13, R13, R12, RZ, 0x8 ;  /* 0x0000000c0d0d7211 */ /* 0x000fc400078f40ff */
[----:B------:R-:W-:Y:S02]  /*0790*/  LEA.HI R10, R10, R3, RZ, 0x8 ;  /* 0x000000030a0a7211 */ /* 0x000fe400078f40ff */
[----:B------:R-:W-:Y:S02]  /*07a0*/  SHF.R.S32.HI R13, RZ, 0x8, R13 ;  /* 0x00000008ff0d7819 */ /* 0x000fe4000001140d */
[----:B------:R-:W-:Y:S02]  /*07b0*/  SHF.R.S32.HI R10, RZ, 0x8, R10 ;  /* 0x00000008ff0a7819 */ /* 0x000fe4000001140a */
[----:B------:R-:W-:-:S04]  /*07c0*/  VIADDMNMX R13, R169, R11, R13, PT ;  /* 0x0000000ba90d7246 */ /* 0x000fc8000380010d */
[----:B------:R-:W-:-:S04]  /*07d0*/  VIMNMX R44, PT, PT, R13, R10, PT ;  /* 0x0000000a0d2c7248 */ /* 0x000fc80003fe0100 */
[----:B------:R-:W-:-:S13]  /*07e0*/  ISETP.GE.AND P0, PT, R169, R44, PT ;  /* 0x0000002ca900720c */ /* 0x000fda0003f06270 */
[----:B--2---:R-:W-:Y:S05]  /*07f0*/  @!P0 BRA `(.L_x_2317) ;  /* 0x0000000000b08947 */ /* 0x004fea0003800000 */
[----:B------:R-:W1:Y:S01]  /*0800*/  LDC.64 R4, c[0x0][0x430] ;  /* 0x00010c00ff047b82 */ /* 0x000e620000000a00 */
[----:B------:R-:W2:Y:S01]  /*0810*/  LDCU UR4, c[0x0][0x44c] ;  /* 0x00008980ff0477ac */ /* 0x000ea20008000800 */
[----:B------:R-:W3:Y:S01]  /*0820*/  LDCU.64 UR8, c[0x0][0x3f8] ;  /* 0x00007f00ff0877ac */ /* 0x000ee20008000a00 */
[----:B-1----:R-:W-:-:S04]  /*0830*/  IMAD R4, R2, R4, R172 ;  /* 0x0000000402047224 */ /* 0x002fc800078e02ac */
[----:B------:R-:W-:Y:S01]  /*0840*/  IMAD R4, R4, R6, R0 ;  /* 0x0000000604047224 */ /* 0x000fe200078e0200 */
[----:B------:R-:W-:-:S03]  /*0850*/  SHF.R.U32.HI R6, RZ, 0x3, R51 ;  /* 0x00000003ff067819 */ /* 0x000fc60000011633 */
[--C-:B------:R-:W-:Y:S02]  /*0860*/  IMAD R5, R4, R5, R170.reuse ;  /* 0x0000000504057224 */ /* 0x100fe400078e02aa */
[----:B------:R-:W-:Y:S02]  /*0870*/  IMAD.IADD R170, R171, 0x1, -R170 ;  /* 0x00000001abaa7824 */ /* 0x000fe400078e0aaa */
[----:B--2---:R-:W-:Y:S01]  /*0880*/  IMAD R0, R5, UR4, RZ ;  /* 0x0000000405007c24 */ /* 0x004fe2000f8e02ff */
[----:B------:R-:W1:Y:S01]  /*0890*/  LDCU.64 UR4, c[0x0][0x428] ;  /* 0x00008500ff0477ac */ /* 0x000e620008000a00 */
[C---:B------:R-:W-:Y:S02]  /*08a0*/  VIADD R4, R6.reuse, 0x10 ;  /* 0x0000001006047836 */ /* 0x040fe40000000000 */
[----:B------:R-:W-:Y:S01]  /*08b0*/  VIADD R3, R6, 0x20 ;  /* 0x0000002006037836 */ /* 0x000fe20000000000 */
[C---:B------:R-:W-:Y:S02]  /*08c0*/  LEA R2, P0, R51.reuse, R0, 0x2 ;  /* 0x0000000033027211 */ /* 0x040fe400078010ff */
[----:B------:R-:W-:-:S02]  /*08d0*/  LOP3.LUT P1, R51, R51, 0x7, RZ, 0xc0, !PT ;  /* 0x0000000733337812 */ /* 0x000fc4000782c0ff */
[----:B------:R-:W-:Y:S02]  /*08e0*/  LEA.HI.X.SX32 R0, R0, RZ, 0x1, P0 ;  /* 0x000000ff00007211 */ /* 0x000fe400000f0eff */
[----:B---3--:R-:W-:Y:S02]  /*08f0*/  LEA R8, P0, R2, UR8, 0x2 ;  /* 0x0000000802087c11 */ /* 0x008fe4000f8010ff */
[-C--:B------:R-:W-:Y:S02]  /*0900*/  ISETP.GE.AND P6, PT, R4, R170.reuse, PT ;  /* 0x000000aa0400720c */ /* 0x080fe40003fc6270 */
[----:B------:R-:W-:Y:S01]  /*0910*/  LEA.HI.X R9, R2, UR9, R0, 0x2, P0 ;  /* 0x0000000902097c11 */ /* 0x000fe200080f1400 */
[C---:B------:R-:W-:Y:S01]  /*0920*/  VIADD R0, R6.reuse, 0x30 ;  /* 0x0000003006007836 */ /* 0x040fe20000000000 */
[-C--:B------:R-:W-:Y:S02]  /*0930*/  ISETP.GE.AND P0, PT, R6, R170.reuse, PT ;  /* 0x000000aa0600720c */ /* 0x080fe40003f06270 */
[----:B------:R-:W-:-:S02]  /*0940*/  ISETP.GE.AND P5, PT, R3, R170, PT ;  /* 0x000000aa0300720c */ /* 0x000fc40003fa6270 */
[----:B------:R-:W-:Y:S02]  /*0950*/  ISETP.GE.OR P3, PT, R6, R170, P1 ;  /* 0x000000aa0600720c */ /* 0x000fe40000f66670 */
[C---:B------:R-:W-:Y:S02]  /*0960*/  ISETP.NE.OR P2, PT, R51.reuse, RZ, P6 ;  /* 0x000000ff3300720c */ /* 0x040fe40003745670 */
[----:B------:R-:W-:Y:S01]  /*0970*/  ISETP.NE.OR P1, PT, R51, RZ, P5 ;  /* 0x000000ff3300720c */ /* 0x000fe20002f25670 */
[----:B------:R2:W-:Y:S01]  /*0980*/  @!P6 STG.E.128 desc[UR6][R8.64+0x800], RZ ;  /* 0x000800ff0800e986 */ /* 0x0005e2000c101d06 */
[----:B------:R-:W-:-:S03]  /*0990*/  IADD3 R6, P4, PT, R5, R6, RZ ;  /* 0x0000000605067210 */ /* 0x000fc60007f9e0ff */
[----:B------:R2:W-:Y:S01]  /*09a0*/  @!P0 STG.E.128 desc[UR6][R8.64], RZ ;  /* 0x000000ff08008986 */ /* 0x0005e2000c101d06 */
[----:B------:R-:W-:Y:S02]  /*09b0*/  ISETP.GE.AND P0, PT, R0, R170, PT ;  /* 0x000000aa0000720c */ /* 0x000fe40003f06270 */
[----:B------:R-:W-:Y:S01]  /*09c0*/  LEA.HI.X.SX32 R5, R5, RZ, 0x1, P4 ;  /* 0x000000ff05057211 */ /* 0x000fe200020f0eff */
[----:B------:R-:W-:Y:S01]  /*09d0*/  @!P3 IMAD.MOV.U32 R3, RZ, RZ, -0x800000 ;  /* 0xff800000ff03b424 */ /* 0x000fe200078e00ff */
[C---:B-1----:R-:W-:Y:S01]  /*09e0*/  LEA R4, P4, R6.reuse, UR4, 0x2 ;  /* 0x0000000406047c11 */ /* 0x042fe2000f8810ff */
[----:B------:R-:W-:Y:S01]  /*09f0*/  @!P2 IMAD.MOV.U32 R2, RZ, RZ, -0x800000 ;  /* 0xff800000ff02a424 */ /* 0x000fe200078e00ff */
[----:B------:R2:W-:Y:S01]  /*0a00*/  @!P5 STG.E.128 desc[UR6][R8.64+0x1000], RZ ;  /* 0x001000ff0800d986 */ /* 0x0005e2000c101d06 */
[----:B------:R-:W-:Y:S01]  /*0a10*/  @!P1 IMAD.MOV.U32 R0, RZ, RZ, -0x800000 ;  /* 0xff800000ff009424 */ /* 0x000fe200078e00ff */
[----:B------:R-:W-:-:S05]  /*0a20*/  LEA.HI.X R5, R6, UR5, R5, 0x2, P4 ;  /* 0x0000000506057c11 */ /* 0x000fca000a0f1405 */
        /* <DEDUP_REMOVED lines=9> */
.L_x_2317:
        /* <DEDUP_REMOVED lines=9> */
.L_x_2318:
[----:B------:R-:W-:-:S04]  /*0b50*/  UISETP.NE.U32.AND UP0, UPT, UR12, URZ, UPT ;  /* 0x000000ff0c00728c */ /* 0x000fc8000bf05070 */
[----:B------:R-:W-:-:S09]  /*0b60*/  UISETP.NE.AND.EX UP0, UPT, UR13, URZ, UPT, UP0 ;  /* 0x000000ff0d00728c */ /* 0x000fd2000bf05300 */
        /* <DEDUP_REMOVED lines=41> */
[----:B----4-:R-:W-:Y:S01]  /*0e00*/  IABS R4, R14 ;  /* 0x0000000e00047213 */ /* 0x010fe20000000000 */
[----:B------:R-:W-:Y:S01]  /*0e10*/  IMAD.MOV R2, RZ, RZ, -R2 ;  /* 0x000000ffff027224 */ /* 0x000fe200078e0a02 */
[----:B------:R-:W-:Y:S02]  /*0e20*/  ISETP.NE.AND P2, PT, R14, RZ, PT ;  /* 0x000000ff0e00720c */ /* 0x000fe40003f45270 */
[----:B------:R-:W4:Y:S01]  /*0e30*/  I2F.RP R10, R4 ;  /* 0x00000004000a7306 */ /* 0x000f220000209400 */
[----:B------:R-:W-:Y:S01]  /*0e40*/  IMAD R5, R3, R2, R5 ;  /* 0x0000000203057224 */ /* 0x000fe200078e0205 */
[----:B------:R-:W-:Y:S01]  /*0e50*/  MOV R3, UR15 ;  /* 0x0000000f00037c02 */ /* 0x000fe20008000f00 */
[----:B------:R-:W-:-:S05]  /*0e60*/  IMAD.U32 R2, RZ, RZ, UR14 ;  /* 0x0000000eff027e24 */ /* 0x000fca000f8e00ff */
        /* <DEDUP_REMOVED lines=15> */
[----:B------:R-:W-:Y:S02]  /*0f60*/  ISETP.GE.U32.AND P1, PT, R7, R4, PT ;  /* 0x000000040700720c */ /* 0x000fe40003f26070 */
[-C--:B------:R-:W-:Y:S02]  /*0f70*/  LOP3.LUT R4, R0, R14.reuse, RZ, 0x3c, !PT ;  /* 0x0000000e00047212 */ /* 0x080fe400078e3cff */
[----:B------:R-:W-:Y:S02]  /*0f80*/  LOP3.LUT R14, RZ, R14, RZ, 0x33, !PT ;  /* 0x0000000eff0e7212 */ /* 0x000fe400078e33ff */
[----:B------:R-:W-:Y:S02]  /*0f90*/  ISETP.GE.AND P3, PT, R4, RZ, PT ;  /* 0x000000ff0400720c */ /* 0x000fe40003f66270 */
[----:B------:R-:W-:-:S05]  /*0fa0*/  SHF.R.S32.HI R4, RZ, 0x1f, R5 ;  /* 0x0000001fff047819 */ /* 0x000fca0000011405 */
[----:B------:R-:W-:Y:S01]  /*0fb0*/  @P1 VIADD R9, R9, 0x1 ;  /* 0x0000000109091836 */ /* 0x000fe20000000000 */
        /* <DEDUP_REMOVED lines=14> */
[----:B------:R-:W-:Y:S02]  /*10a0*/  MOV R10, R6 ;  /* 0x00000006000a7202 */ /* 0x000fe40000000f00 */
[----:B------:R-:W-:Y:S01]  /*10b0*/  @!P3 IADD3 R7, PT, PT, -R7, RZ, RZ ;  /* 0x000000ff0707b210 */ /* 0x000fe20007ffe1ff */
[----:B------:R-:W-:-:S03]  /*10c0*/  IMAD R6, R4, R2, RZ ;  /* 0x0000000204067224 */ /* 0x000fc600078e02ff */
[----:B------:R-:W-:Y:S01]  /*10d0*/  SEL R7, R14, R7, !P2 ;  /* 0x000000070e077207 */ /* 0x000fe20005000000 */
[----:B------:R-:W-:Y:S02]  /*10e0*/  IMAD R6, R5, R3, R6 ;  /* 0x0000000305067224 */ /* 0x000fe400078e0206 */
[----:B--2---:R-:W-:Y:S01]  /*10f0*/  IMAD.U32 R70, RZ, RZ, UR4 ;  /* 0x00000004ff467e24 */ /* 0x004fe2000f8e00ff */
[----:B------:R-:W-:Y:S01]  /*1100*/  MOV R71, UR5 ;  /* 0x0000000500477c02 */ /* 0x000fe20008000f00 */
[----:B------:R-:W-:Y:S02]  /*1110*/  IMAD.IADD R13, R13, 0x1, R6 ;  /* 0x000000010d0d7824 */ /* 0x000fe400078e0206 */
[-C--:B------:R-:W-:Y:S02]  /*1120*/  IMAD R4, R4, R70.reuse, RZ ;  /* 0x0000004604047224 */ /* 0x080fe400078e02ff */
[----:B------:R-:W-:-:S04]  /*1130*/  IMAD.WIDE.U32 R10, R5, R70, R10 ;  /* 0x00000046050a7225 */ /* 0x000fc800078e000a */
[----:B------:R-:W-:Y:S01]  /*1140*/  IMAD R4, R5, R71, R4 ;  /* 0x0000004705047224 */ /* 0x000fe200078e0204 */
[----:B------:R-:W-:Y:S01]  /*1150*/  SHF.R.S32.HI R5, RZ, 0x1f, R7 ;  /* 0x0000001fff057819 */ /* 0x000fe20000011407 */
[----:B-1----:R-:W-:-:S03]  /*1160*/  IMAD.WIDE.U32 R12, R7, UR8, R12 ;  /* 0x00000008070c7c25 */ /* 0x002fc6000f8e000c */
[----:B------:R-:W-:Y:S01]  /*1170*/  IADD3 R11, PT, PT, R11, R4, RZ ;  /* 0x000000040b0b7210 */ /* 0x000fe20007ffe0ff */
[C---:B------:R-:W-:Y:S02]  /*1180*/  IMAD R4, R5.reuse, UR8, RZ ;  /* 0x0000000805047c24 */ /* 0x040fe4000f8e02ff */
[----:B------:R-:W-:Y:S02]  /*1190*/  IMAD R5, R5, UR10, RZ ;  /* 0x0000000a05057c24 */ /* 0x000fe4000f8e02ff */
[C---:B------:R-:W-:Y:S02]  /*11a0*/  IMAD R4, R7.reuse, UR9, R4 ;  /* 0x0000000907047c24 */ /* 0x040fe4000f8e0204 */
[C---:B------:R-:W-:Y:S02]  /*11b0*/  IMAD R5, R7.reuse, UR11, R5 ;  /* 0x0000000b07057c24 */ /* 0x040fe4000f8e0205 */
[----:B------:R-:W-:Y:S01]  /*11c0*/  IMAD.WIDE.U32 R18, R7, UR10, R10 ;  /* 0x0000000a07127c25 */ /* 0x000fe2000f8e000a */
[----:B------:R-:W-:-:S03]  /*11d0*/  IADD3 R7, PT, PT, R13, R4, RZ ;  /* 0x000000040d077210 */ /* 0x000fc60007ffe0ff */
[----:B------:R-:W-:Y:S01]  /*11e0*/  IMAD.MOV.U32 R11, RZ, RZ, R12 ;  /* 0x000000ffff0b7224 */ /* 0x000fe200078e000c */
[----:B------:R-:W-:Y:S02]  /*11f0*/  IADD3 R6, PT, PT, R19, R5, RZ ;  /* 0x0000000513067210 */ /* 0x000fe40007ffe0ff */
[----:B------:R-:W-:Y:S01]  /*1200*/  MOV R10, R18 ;  /* 0x00000012000a7202 */ /* 0x000fe20000000f00 */
[----:B------:R-:W-:Y:S06]  /*1210*/  BRA `(.L_x_2320) ;  /* 0x0000000400907947 */ /* 0x000fec0003800000 */
.L_x_2319:
        /* <DEDUP_REMOVED lines=16> */
.L_x_2321:
[----:B------:R-:W2:Y:S01]  /*1320*/  LDC.64 R2, c[0x0][0x3b8] ;  /* 0x0000ee00ff027b82 */ /* 0x000ea20000000a00 */
[----:B------:R-:W-:-:S05]  /*1330*/  IADD3 R10, PT, PT, R4, R5, RZ ;  /* 0x00000005040a7210 */ /* 0x000fca0007ffe0ff */
[C---:B--2---:R-:W-:Y:S02]  /*1340*/  IMAD R18, R10.reuse, R3, RZ ;  /* 0x000000030a127224 */ /* 0x044fe400078e02ff */
[----:B------:R-:W-:-:S05]  /*1350*/  IMAD.WIDE.U32 R10, R10, R2, RZ ;  /* 0x000000020a0a7225 */ /* 0x000fca00078e00ff */
[----:B------:R-:W-:Y:S02]  /*1360*/  IADD3 R18, PT, PT, R11, R18, RZ ;  /* 0x000000120b127210 */ /* 0x000fe40007ffe0ff */
[----:B------:R-:W-:Y:S02]  /*1370*/  MOV R19, R10 ;  /* 0x0000000a00137202 */ /* 0x000fe40000000f00 */
.L_x_2322:
        /* <DEDUP_REMOVED lines=15> */
.L_x_2323:
[----:B------:R-:W2:Y:S01]  /*1470*/  LDC.64 R70, c[0x0][0x3c0] ;  /* 0x0000f000ff467b82 */ /* 0x000ea20000000a00 */
[----:B------:R-:W-:-:S05]  /*1480*/  IADD3 R4, PT, PT, R4, R5, RZ ;  /* 0x0000000504047210 */ /* 0x000fca0007ffe0ff */
[C---:B--2---:R-:W-:Y:S02]  /*1490*/  IMAD R20, R4.reuse, R71, RZ ;  /* 0x0000004704147224 */ /* 0x044fe400078e02ff */
[----:B------:R-:W-:-:S05]  /*14a0*/  IMAD.WIDE.U32 R4, R4, R70, RZ ;  /* 0x0000004604047225 */ /* 0x000fca00078e00ff */
[----:B------:R-:W-:Y:S02]  /*14b0*/  IADD3 R20, PT, PT, R5, R20, RZ ;  /* 0x0000001405147210 */ /* 0x000fe40007ffe0ff */
[----:B------:R-:W-:-:S07]  /*14c0*/  MOV R21, R4 ;  /* 0x0000000400157202 */ /* 0x000fce0000000f00 */
.L_x_2324:
[----:B------:R-:W2:Y:S01]  /*14d0*/  LDC R14, c[0x0][0x3e8] ;  /* 0x0000fa00ff0e7b82 */ /* 0x000ea20000000800 */
[----:B------:R-:W-:Y:S02]  /*14e0*/  LOP3.LUT R21, R21, R20, RZ, 0x3c, !PT ;  /* 0x0000001415157212 */ /* 0x000fe400078e3cff */
[----:B------:R-:W-:Y:S02]  /*14f0*/  CS2R R178, SRZ ;  /* 0x0000000000b27805 */ /* 0x000fe4000001ff00 */
[----:B------:R-:W-:Y:S02]  /*1500*/  LOP3.LUT R19, R19, R18, RZ, 0x3c, !PT ;  /* 0x0000001213137212 */ /* 0x000fe400078e3cff */
[----:B------:R-:W-:Y:S02]  /*1510*/  LOP3.LUT R20, R21, R20, RZ, 0x3c, !PT ;  /* 0x0000001415147212 */ /* 0x000fe400078e3cff */
[----:B------:R-:W-:Y:S02]  /*1520*/  LOP3.LUT R18, R19, R18, RZ, 0x3c, !PT ;  /* 0x0000001213127212 */ /* 0x000fe400078e3cff */
[----:B------:R-:W-:-:S02]  /*1530*/  LOP3.LUT R21, R21, R20, RZ, 0x3c, !PT ;  /* 0x0000001415157212 */ /* 0x000fc400078e3cff */
[----:B------:R-:W-:Y:S02]  /*1540*/  LOP3.LUT R19, R19, R18, RZ, 0x3c, !PT ;  /* 0x0000001213137212 */ /* 0x000fe400078e3cff */
[----:B--2---:R-:W-:Y:S02]  /*1550*/  IABS R4, R14 ;  /* 0x0000000e00047213 */ /* 0x004fe40000000000 */
[----:B------:R-:W-:Y:S02]  /*1560*/  ISETP.NE.AND P2, PT, R14, RZ, PT ;  /* 0x000000ff0e00720c */ /* 0x000fe40003f45270 */
[----:B------:R-:W2:Y:S08]  /*1570*/  I2F.RP R10, R4 ;  /* 0x00000004000a7306 */ /* 0x000eb00000209400 */
[----:B--2---:R-:W2:Y:S02]  /*1580*/  MUFU.RCP R10, R10 ;  /* 0x0000000a000a7308 */ /* 0x004ea40000001000 */
[----:B--2---:R-:W-:-:S06]  /*1590*/  VIADD R10, R10, 0xffffffe ;  /* 0x0ffffffe0a0a7836 */ /* 0x004fcc0000000000 */
[----:B------:R-:W2:Y:S02]  /*15a0*/  F2I.FTZ.U32.TRUNC.NTZ R11, R10 ;  /* 0x0000000a000b7305 */ /* 0x000ea4000021f000 */
[----:B--2---:R-:W-:Y:S01]  /*15b0*/  IMAD.MOV R5, RZ, RZ, -R11 ;  /* 0x000000ffff057224 */ /* 0x004fe200078e0a0b */
[----:B------:R-:W-:-:S03]  /*15c0*/  MOV R10, RZ ;  /* 0x000000ff000a7202 */ /* 0x000fc60000000f00 */
[----:B-----5:R-:W-:Y:S01]  /*15d0*/  IMAD R6, R5, R4, RZ ;  /* 0x0000000405067224 */ /* 0x020fe200078e02ff */
[----:B------:R-:W-:-:S03]  /*15e0*/  IABS R5, R0 ;  /* 0x0000000000057213 */ /* 0x000fc60000000000 */
[----:B------:R-:W-:Y:S01]  /*15f0*/  IMAD.HI.U32 R9, R11, R6, R10 ;  /* 0x000000060b097227 */ /* 0x000fe200078e000a */
[----:B------:R-:W-:-:S03]  /*1600*/  LEA R10, R44, 0xffffff00, 0x8 ;  /* 0xffffff002c0a7811 */ /* 0x000fc600078e40ff */
[----:B------:R-:W-:Y:S01]  /*1610*/  IMAD.MOV.U32 R6, RZ, RZ, R5 ;  /* 0x000000ffff067224 */ /* 0x000fe200078e0005 */
[----:B------:R-:W-:Y:S01]  /*1620*/  SHF.R.S32.HI R11, RZ, 0x1f, R10 ;  /* 0x0000001fff0b7819 */ /* 0x000fe2000001140a */
[----:B------:R-:W-:-:S04]  /*1630*/  IMAD.WIDE.U32 R20, R10, R70, R20 ;  /* 0x000000460a147225 */ /* 0x000fc800078e0014 */
[----:B------:R-:W-:-:S04]  /*1640*/  IMAD.HI.U32 R9, R9, R6, RZ ;  /* 0x0000000609097227 */ /* 0x000fc800078e00ff */
[----:B------:R-:W-:Y:S01]  /*1650*/  IMAD R12, R11, R70, RZ ;  /* 0x000000460b0c7224 */ /* 0x000fe200078e02ff */
[----:B------:R-:W-:Y:S01]  /*1660*/  IADD3 R5, PT, PT, -R9, RZ, RZ ;  /* 0x000000ff09057210 */ /* 0x000fe20007ffe1ff */
[-C--:B------:R-:W-:Y:S02]  /*1670*/  IMAD R11, R11, R2.reuse, RZ ;  /* 0x000000020b0b7224 */ /* 0x080fe400078e02ff */
[----:B------:R-:W-:Y:S02]  /*1680*/  IMAD R12, R10, R71, R12 ;  /* 0x000000470a0c7224 */ /* 0x000fe400078e020c */
[----:B------:R-:W-:Y:S02]  /*1690*/  IMAD R5, R4, R5, R6 ;  /* 0x0000000504057224 */ /* 0x000fe400078e0206 */
[----:B-1----:R-:W1:Y:S01]  /*16a0*/  LDC.64 R6, c[0x0][0x3d8] ;  /* 0x0000f600ff067b82 */ /* 0x002e620000000a00 */
[----:B------:R-:W-:Y:S01]  /*16b0*/  IMAD.WIDE.U32 R18, R10, R2, R18 ;  /* 0x000000020a127225 */ /* 0x000fe200078e0012 */
[----:B------:R-:W-:-:S02]  /*16c0*/  IADD3 R21, PT, PT, R21, R12, RZ ;  /* 0x0000000c15157210 */ /* 0x000fc40007ffe0ff */
[----:B------:R-:W-:Y:S01]  /*16d0*/  ISETP.GT.U32.AND P0, PT, R4, R5, PT ;  /* 0x000000050400720c */ /* 0x000fe20003f04070 */
[----:B------:R-:W-:-:S04]  /*16e0*/  IMAD R11, R10, R3, R11 ;  /* 0x000000030a0b7224 */ /* 0x000fc800078e020b */
[----:B------:R-:W-:-:S08]  /*16f0*/  IMAD.IADD R19, R19, 0x1, R11 ;  /* 0x0000000113137824 */ /* 0x000fd000078e020b */
        /* <DEDUP_REMOVED lines=10> */
[----:B------:R-:W-:-:S04]  /*17a0*/  SEL R10, R14, R13, !P2 ;  /* 0x0000000d0e0a7207 */ /* 0x000fc80005000000 */
[----:B------:R-:W-:Y:S01]  /*17b0*/  SHF.R.S32.HI R12, RZ, 0x1f, R10 ;  /* 0x0000001fff0c7819 */ /* 0x000fe2000001140a */
[----:B-1----:R-:W-:-:S04]  /*17c0*/  IMAD.WIDE.U32 R20, R10, R6, R20 ;  /* 0x000000060a147225 */ /* 0x002fc800078e0014 */
[C---:B------:R-:W-:Y:S02]  /*17d0*/  IMAD R11, R12.reuse, R6, RZ ;  /* 0x000000060c0b7224 */ /* 0x040fe400078e02ff */
[-C--:B--2---:R-:W-:Y:S02]  /*17e0*/  IMAD R12, R12, R4.reuse, RZ ;  /* 0x000000040c0c7224 */ /* 0x084fe400078e02ff */
[C---:B------:R-:W-:Y:S02]  /*17f0*/  IMAD R7, R10.reuse, R7, R11 ;  /* 0x000000070a077224 */ /* 0x040fe400078e020b */
[----:B------:R-:W-:-:S04]  /*1800*/  IMAD.WIDE.U32 R18, R10, R4, R18 ;  /* 0x000000040a127225 */ /* 0x000fc800078e0012 */
[----:B------:R-:W-:Y:S01]  /*1810*/  IMAD R5, R10, R5, R12 ;  /* 0x000000050a057224 */ /* 0x000fe200078e020c */
[----:B------:R-:W-:Y:S01]  /*1820*/  MOV R10, R20 ;  /* 0x00000014000a7202 */ /* 0x000fe20000000f00 */
[----:B------:R-:W-:Y:S01]  /*1830*/  IMAD.IADD R6, R21, 0x1, R7 ;  /* 0x0000000115067824 */ /* 0x000fe200078e0207 */
[----:B------:R-:W-:Y:S01]  /*1840*/  MOV R11, R18 ;  /* 0x00000012000b7202 */ /* 0x000fe20000000f00 */
[----:B------:R-:W-:-:S07]  /*1850*/  IMAD.IADD R7, R19, 0x1, R5 ;  /* 0x0000000113077824 */ /* 0x000fce00078e0205 */
.L_x_2320:
[----:B------:R-:W-:Y:S01]  /*1860*/  IMAD.MOV.U32 R34, RZ, RZ, RZ ;  /* 0x000000ffff227224 */ /* 0x000fe200078e00ff */
[----:B------:R-:W-:Y:S01]  /*1870*/  ISETP.NE.AND P0, PT, R8, -0x1, PT ;  /* 0xffffffff0800780c */ /* 0x000fe20003f05270 */
[----:B------:R-:W1:Y:S01]  /*1880*/  LDC.64 R104, c[0x0][0x3b0] ;  /* 0x0000ec00ff687b82 */ /* 0x000e620000000a00 */
[----:B------:R-:W2:Y:S03]  /*1890*/  LDCU.64 UR4, c[0x0][0x3c8] ;  /* 0x00007900ff0477ac */ /* 0x000ea60008000a00 */
[----:B------:R3:W5:Y:S01]  /*18a0*/  @P5 LDG.E R34, desc[UR6][R108.64] ;  /* 0x000000066c225981 */ /* 0x000762000c1e1900 */
[C---:B------:R-:W-:Y:S01]  /*18b0*/  IMAD.SHL.U32 R52, R51.reuse, 0x8, RZ ;  /* 0x0000000833347824 */ /* 0x040fe200078e00ff */
[----:B------:R-:W-:Y:S01]  /*18c0*/  SHF.R.U32.HI R106, RZ, 0x2, R51 ;  /* 0x00000002ff6a7819 */ /* 0x000fe20000011633 */
[C---:B------:R-:W-:Y:S01]  /*18d0*/  IMAD.SHL.U32 R49, R2.reuse, 0x20, RZ ;  /* 0x0000002002317824 */ /* 0x040fe200078e00ff */
[----:B------:R-:W-:Y:S01]  /*18e0*/  SHF.L.U64.HI R48, R2, 0x5, R3 ;  /* 0x0000000502307819 */ /* 0x000fe20000010203 */
[----:B------:R-:W4:Y:S01]  /*18f0*/  LDCU.64 UR8, c[0x0][0x388] ;  /* 0x00007100ff0877ac */ /* 0x000f220008000a00 */
[----:B------:R-:W-:Y:S01]  /*1900*/  IMAD.SHL.U32 R168, R51, 0x4, RZ ;  /* 0x0000000433a87824 */ /* 0x000fe200078e00ff */
[----:B------:R-:W-:Y:S01]  /*1910*/  LOP3.LUT R179, R179, R178, RZ, 0x3c, !PT ;  /* 0x000000b2b3b37212 */ /* 0x000fe200078e3cff */
[----:B------:R-:W2:Y:S01]  /*1920*/  @!P0 LDC.64 R4, c[0x0][0x398] ;  /* 0x0000e600ff048b82 */ /* 0x000ea20000000a00 */
[----:B------:R-:W-:Y:S01]  /*1930*/  IMAD.MOV.U32 R107, RZ, RZ, RZ ;  /* 0x000000ffff6b7224 */ /* 0x000fe200078e00ff */
[----:B------:R-:W-:-:S02]  /*1940*/  SHF.L.U32 R45, R44, 0x8, RZ ;  /* 0x000000082c2d7819 */ /* 0x000fc400000006ff */
[----:B------:R-:W-:Y:S01]  /*1950*/  LOP3.LUT R100, R168, 0xc, RZ, 0xc0, !PT ;  /* 0x0000000ca8647812 */ /* 0x000fe200078ec0ff */
[----:B------:R-:W-:Y:S01]  /*1960*/  IMAD.WIDE.U32 R16, R16, 0x40, R106 ;  /* 0x0000004010107825 */ /* 0x000fe200078e006a */
[----:B------:R-:W-:Y:S02]  /*1970*/  LOP3.LUT R178, R179, R178, RZ, 0x3c, !PT ;  /* 0x000000b2b3b27212 */ /* 0x000fe400078e3cff */
[----:B------:R-:W-:Y:S01]  /*1980*/  SHF.L.U64.HI R50, R70, 0x5, R71 ;  /* 0x0000000546327819 */ /* 0x000fe20000010247 */
[----:B------:R-:W-:Y:S01]  /*1990*/  VIADD R54, R45, 0xffffff00 ;  /* 0xffffff002d367836 */ /* 0x000fe20000000000 */
[----:B------:R-:W-:Y:S01]  /*19a0*/  SHF.R.U32.HI R173, RZ, 0x3, R51 ;  /* 0x00000003ffad7819 */ /* 0x000fe20000011633 */
[----:B-1----:R-:W-:Y:S01]  /*19b0*/  @P0 IMAD.WIDE.U32 R18, R8, R104, RZ ;  /* 0x0000006808120225 */ /* 0x002fe200078e00ff */
[----:B------:R-:W-:Y:S02]  /*19c0*/  LOP3.LUT R102, R52, 0x20, RZ, 0xc0, !PT ;  /* 0x0000002034667812 */ /* 0x000fe400078ec0ff */
[----:B------:R-:W-:Y:S01]  /*19d0*/  LOP3.LUT R179, R179, R178, RZ, 0x3c, !PT ;  /* 0x000000b2b3b37212 */ /* 0x000fe200078e3cff */
[----:B------:R-:W-:-:S04]  /*19e0*/  IMAD R55, R17, R104, RZ ;  /* 0x0000006811377224 */ /* 0x000fc800078e02ff */
[----:B------:R-:W-:Y:S02]  /*19f0*/  IMAD R55, R16, R105, R55 ;  /* 0x0000006910377224 */ /* 0x000fe400078e0237 */
[----:B--2---:R-:W-:-:S04]  /*1a00*/  @!P0 IMAD.WIDE.U32 R12, R172, R4, RZ ;  /* 0x00000004ac0c8225 */ /* 0x004fc800078e00ff */
[----:B------:R-:W-:Y:S01]  /*1a10*/  @!P0 IMAD.MOV.U32 R4, RZ, RZ, R12 ;  /* 0x000000ffff048224 */ /* 0x000fe200078e000c */
[----:B------:R-:W-:Y:S01]  /*1a20*/  LOP3.LUT R12, R52, 0x18, RZ, 0xc0, !PT ;  /* 0x00000018340c7812 */ /* 0x000fe200078ec0ff */
[----:B------:R-:W-:Y:S01]  /*1a30*/  @!P0 IMAD R5, R172, R5, R13 ;  /* 0x00000005ac058224 */ /* 0x000fe200078e020d */
[----:B------:R-:W-:Y:S01]  /*1a40*/  @P0 MOV R4, R18 ;  /* 0x0000001200040202 */ /* 0x000fe20000000f00 */
[----:B------:R-:W-:Y:S01]  /*1a50*/  @P0 IMAD R5, R8, R105, R19 ;  /* 0x0000006908050224 */ /* 0x000fe200078e0213 */
[----:B------:R-:W-:Y:S02]  /*1a60*/  SHF.R.S32.HI R13, RZ, 0x1f, R0 ;  /* 0x0000001fff0d7819 */ /* 0x000fe40000011400 */
[C---:B------:R-:W-:Y:S02]  /*1a70*/  IADD3 R18, P0, PT, R12.reuse, R4, RZ ;  /* 0x000000040c127210 */ /* 0x040fe40007f1e0ff */
[C---:B------:R-:W-:Y:S01]  /*1a80*/  IADD3 R20, P1, PT, R12.reuse, R11, RZ ;  /* 0x0000000b0c147210 */ /* 0x040fe20007f3e0ff */
[----:B------:R-:W-:Y:S01]  /*1a90*/  IMAD R4, R13, UR4, RZ ;  /* 0x000000040d047c24 */ /* 0x000fe2000f8e02ff */
[----:B------:R-:W1:Y:S01]  /*1aa0*/  LDC R11, c[0x0][0x450] ;  /* 0x00011400ff0b7b82 */ /* 0x000e620000000800 */
[----:B------:R-:W-:Y:S01]  /*1ab0*/  IMAD.X R19, RZ, RZ, R5, P0 ;  /* 0x000000ffff137224 */ /* 0x000fe200000e0605 */
[----:B------:R-:W-:Y:S01]  /*1ac0*/  IADD3 R22, P0, PT, R12, R10, RZ ;  /* 0x0000000a0c167210 */ /* 0x000fe20007f1e0ff */
[----:B------:R-:W-:-:S02]  /*1ad0*/  IMAD.X R21, RZ, RZ, R7, P1 ;  /* 0x000000ffff157224 */ /* 0x000fc400008e0607 */
[C---:B------:R-:W-:Y:S01]  /*1ae0*/  IMAD R4, R0.reuse, UR5, R4 ;  /* 0x0000000500047c24 */ /* 0x040fe2000f8e0204 */
[----:B------:R-:W-:Y:S01]  /*1af0*/  IADD3.X R23, PT, PT, RZ, R6, RZ, P0, !PT ;  /* 0x00000006ff177210 */ /* 0x000fe200007fe4ff */
[----:B------:R-:W-:Y:S01]  /*1b00*/  IMAD.WIDE.U32 R18, R0, UR4, R18 ;  /* 0x0000000400127c25 */ /* 0x000fe2000f8e0012 */
[----:B------:R-:W2:Y:S03]  /*1b10*/  LDCU.64 UR4, c[0x0][0x390] ;  /* 0x00007200ff0477ac */ /* 0x000ea60008000a00 */
[----:B------:R-:W-:-:S04]  /*1b20*/  IMAD.WIDE.U32 R24, R106, R2, R20 ;  /* 0x000000026a187225 */ /* 0x000fc800078e0014 */
[C---:B------:R-:W-:Y:S01]  /*1b30*/  IMAD R0, R106.reuse, R3, R25 ;  /* 0x000000036a007224 */ /* 0x040fe200078e0219 */
[----:B------:R-:W-:Y:S01]  /*1b40*/  SHF.R.S32.HI R3, RZ, 0x1f, R47 ;  /* 0x0000001fff037819 */ /* 0x000fe2000001142f */
[----:B------:R-:W-:-:S03]  /*1b50*/  IMAD.WIDE.U32 R20, R106, R70, R22 ;  /* 0x000000466a147225 */ /* 0x000fc600078e0016 */
[----:B------:R-:W-:Y:S01]  /*1b60*/  LEA.HI R2, R3, R47, RZ, 0x8 ;  /* 0x0000002f03027211 */ /* 0x000fe200078f40ff */
[----:B------:R-:W-:Y:S01]  /*1b70*/  IMAD R7, R106, R71, R21 ;  /* 0x000000476a077224 */ /* 0x000fe200078e0215 */
[----:B------:R-:W-:Y:S01]  /*1b80*/  SHF.L.U64.HI R0, R24, 0x1, R0 ;  /* 0x0000000118007819 */ /* 0x000fe20000010200 */
[----:B------:R-:W-:Y:S01]  /*1b90*/  IMAD.SHL.U32 R8, R20, 0x2, RZ ;  /* 0x0000000214087824 */ /* 0x000fe200078e00ff */
[----:B------:R-:W-:Y:S01]  /*1ba0*/  SHF.R.S32.HI R2, RZ, 0x8, R2 ;  /* 0x00000008ff027819 */ /* 0x000fe20000011402 */
[----:B------:R-:W-:Y:S01]  /*1bb0*/  IMAD.SHL.U32 R6, R24, 0x2, RZ ;  /* 0x0000000218067824 */ /* 0x000fe200078e00ff */
[----:B------:R-:W-:Y:S01]  /*1bc0*/  SHF.L.U64.HI R7, R20, 0x1, R7 ;  /* 0x0000000114077819 */ /* 0x000fe20000010207 */
[----:B------:R-:W-:Y:S01]  /*1bd0*/  IMAD.IADD R5, R19, 0x1, R4 ;  /* 0x0000000113057824 */ /* 0x000fe200078e0204 */
[----:B--2---:R-:W-:Y:S01]  /*1be0*/  IADD3 R8, P0, PT, R8, UR4, RZ ;  /* 0x0000000408087c10 */ /* 0x004fe2000ff1e0ff */
[----:B------:R-:W-:Y:S01]  /*1bf0*/  IMAD.SHL.U32 R70, R70, 0x20, RZ ;  /* 0x0000002046467824 */ /* 0x000fe200078e00ff */
[----:B------:R-:W-:-:S02]  /*1c00*/  VIMNMX R53, PT, PT, R169, R2, !PT ;  /* 0x00000002a9357248 */ /* 0x000fc40007fe0100 */
[----:B-1----:R-:W-:Y:S01]  /*1c10*/  LEA.HI R11, R11, R11, RZ, 0x1 ;  /* 0x0000000b0b0b7211 */ /* 0x002fe200078f08ff */
[----:B------:R-:W-:Y:S01]  /*1c20*/  IMAD.MOV.U32 R177, RZ, RZ, R8 ;  /* 0x000000ffffb17224 */ /* 0x000fe200078e0008 */
[----:B------:R-:W-:Y:S02]  /*1c30*/  IADD3.X R7, PT, PT, R7, UR5, RZ, P0, !PT ;  /* 0x0000000507077c10 */ /* 0x000fe400087fe4ff */
[----:B------:R-:W-:Y:S02]  /*1c40*/  ISETP.GT.AND P0, PT, R44, R53, PT ;  /* 0x000000352c00720c */ /* 0x000fe40003f04270 */
[----:B------:R-:W-:Y:S02]  /*1c50*/  SHF.R.S32.HI R11, RZ, 0x1, R11 ;  /* 0x00000001ff0b7819 */ /* 0x000fe4000001140b */
[----:B------:R-:W-:Y:S02]  /*1c60*/  MOV R4, R18 ;  /* 0x0000001200047202 */ /* 0x000fe40000000f00 */
[----:B----4-:R-:W-:Y:S01]  /*1c70*/  IADD3 R6, P1, PT, R6, UR8, RZ ;  /* 0x0000000806067c10 */ /* 0x010fe2000ff3e0ff */
[----:B------:R-:W-:Y:S01]  /*1c80*/  IMAD R101, R106, R11, R100 ;  /* 0x0000000b6a657224 */ /* 0x000fe200078e0264 */
[----:B------:R-:W-:Y:S01]  /*1c90*/  MOV R176, R7 ;  /* 0x0000000700b07202 */ /* 0x000fe20000000f00 */
[----:B------:R-:W-:Y:S01]  /*1ca0*/  IMAD.WIDE.U32 R104, R16, R104, R4 ;  /* 0x0000006810687225 */ /* 0x000fe200078e0004 */
[----:B------:R-:W-:-:S02]  /*1cb0*/  IADD3.X R0, PT, PT, R0, UR9, RZ, P1, !PT ;  /* 0x0000000900007c10 */ /* 0x000fc40008ffe4ff */
[--C-:B------:R-:W-:Y:S01]  /*1cc0*/  SHF.R.S32.HI R81, RZ, 0x1f, R101.reuse ;  /* 0x0000001fff517819 */ /* 0x100fe20000011465 */
[----:B------:R-:W-:Y:S01]  /*1cd0*/  IMAD.IADD R100, R100, 0x1, R101 ;  /* 0x0000000164647824 */ /* 0x000fe200078e0265 */
[----:B------:R-:W-:Y:S01]  /*1ce0*/  MOV R175, R6 ;  /* 0x0000000600af7202 */ /* 0x000fe20000000f00 */
[----:B------:R-:W-:Y:S02]  /*1cf0*/  IMAD.MOV.U32 R174, RZ, RZ, R0 ;  /* 0x000000ffffae7224 */ /* 0x000fe400078e0000 */
[----:B------:R-:W-:Y:S01]  /*1d00*/  IMAD.IADD R55, R105, 0x1, R55 ;  /* 0x0000000169377824 */ /* 0x000fe200078e0237 */
[----:B------:R-:W-:Y:S01]  /*1d10*/  SHF.R.S32.HI R80, RZ, 0x1f, R100 ;  /* 0x0000001fff507819 */ /* 0x000fe20000011464 */
[----:B---3--:R-:W-:Y:S06]  /*1d20*/  @!P0 BRA `(.L_x_2325) ;  /* 0x0000006800348947 */ /* 0x008fec0003800000 */
[----:B------:R-:W1:Y:S01]  /*1d30*/  LDC.64 R4, c[0x0][0x4a0] ;  /* 0x00012800ff047b82 */ /* 0x000e620000000a00 */
[----:B------:R-:W2:Y:S01]  /*1d40*/  LDCU.128 UR8, c[0x0][0x490] ;  /* 0x00009200ff0877ac */ /* 0x000ea20008000c00 */
[----:B------:R-:W-:Y:S01]  /*1d50*/  IMAD.MOV.U32 R13, RZ, RZ, RZ ;  /* 0x000000ffff0d7224 */ /* 0x000fe200078e00ff */
[----:B-----5:R-:W-:Y:S01]  /*1d60*/  IADD3 R34, PT, PT, R54, R34, RZ ;  /* 0x0000002236227210 */ /* 0x020fe20007ffe0ff */
[----:B------:R-:W-:Y:S01]  /*1d70*/  @!P3 IMAD.MOV R9, RZ, RZ, -R9 ;  /* 0x000000ffff09b224 */ /* 0x000fe200078e0a09 */
[----:B------:R-:W3:Y:S01]  /*1d80*/  LDCU.128 UR16, c[0x0][0x4b0] ;  /* 0x00009600ff1077ac */ /* 0x000ee20008000c00 */
[C---:B------:R-:W-:Y:S01]  /*1d90*/  IMAD R91, R11.reuse, 0x60, RZ ;  /* 0x000000600b5b7824 */ /* 0x040fe200078e02ff */
[C---:B------:R-:W-:Y:S01]  /*1da0*/  SHF.L.U32 R99, R11.reuse, 0x5, RZ ;  /* 0x000000050b637819 */ /* 0x040fe200000006ff */
[----:B------:R-:W4:Y:S01]  /*1db0*/  LDC.64 R2, c[0x0][0x4a8] ;  /* 0x00012a00ff027b82 */ /* 0x000f220000000a00 */
[----:B------:R-:W4:Y:S01]  /*1dc0*/  LDCU.128 UR12, c[0x0][0x4c0] ;  /* 0x00009800ff0c77ac */ /* 0x000f220008000c00 */
[----:B------:R-:W-:Y:S01]  /*1dd0*/  SEL R14, R14, R9, !P2 ;  /* 0x000000090e0e7207 */ /* 0x000fe20005000000 */
[----:B------:R-:W-:Y:S01]  /*1de0*/  IMAD R34, R34, R11, RZ ;  /* 0x0000000b22227224 */ /* 0x000fe200078e02ff */
[----:B------:R-:W-:Y:S01]  /*1df0*/  SHF.R.S32.HI R9, RZ, 0x1f, R47 ;  /* 0x0000001fff097819 */ /* 0x000fe2000001142f */
[----:B------:R-:W4:Y:S01]  /*1e00*/  LDCU.64 UR4, c[0x0][0x488] ;  /* 0x00009100ff0477ac */ /* 0x000f220008000a00 */
[----:B------:R-:W-:Y:S01]  /*1e10*/  SHF.R.S32.HI R20, RZ, 0x1f, R14 ;  /* 0x0000001fff147819 */ /* 0x000fe2000001140e */
[C---:B------:R-:W-:Y:S01]  /*1e20*/  IMAD R90, R11.reuse, 0xa0, RZ ;  /* 0x000000a00b5a7824 */ /* 0x040fe200078e02ff */
[C---:B------:R-:W-:Y:S01]  /*1e30*/  SHF.L.U32 R87, R11.reuse, 0x6, RZ ;  /* 0x000000060b577819 */ /* 0x040fe200000006ff */
[----:B------:R-:W-:Y:S01]  /*1e40*/  UMOV UR21, URZ ;  /* 0x000000ff00157c82 */ /* 0x000fe20008000000 */
[----:B------:R-:W-:Y:S01]  /*1e50*/  IMAD R89, R11, 0xc0, RZ ;  /* 0x000000c00b597824 */ /* 0x000fe200078e02ff */
[----:B------:R-:W-:Y:S01]  /*1e60*/  MOV R57, R8 ;  /* 0x0000000800397202 */ /* 0x000fe20000000f00 */
[----:B--2---:R-:W-:Y:S01]  /*1e70*/  IMAD.WIDE.U32 R16, R172, UR10, R12 ;  /* 0x0000000aac107c25 */ /* 0x004fe2000f8e000c */
[----:B------:R-:W-:Y:S01]  /*1e80*/  MOV R59, R6 ;  /* 0x00000006003b7202 */ /* 0x000fe20000000f00 */
[----:B---3--:R-:W-:-:S02]  /*1e90*/  USHF.L.U64.HI UR20, UR16, 0x6, UR17 ;  /* 0x0000000610147899 */ /* 0x008fc40008010211 */
[----:B-1----:R-:W-:Y:S01]  /*1ea0*/  IMAD.WIDE.U32 R22, R172, R4, R12 ;  /* 0x00000004ac167225 */ /* 0x002fe200078e000c */
[----:B------:R-:W-:Y:S02]  /*1eb0*/  SHF.R.S32.HI R4, RZ, 0x1f, R54 ;  /* 0x0000001fff047819 */ /* 0x000fe40000011436 */
[----:B------:R-:W-:Y:S01]  /*1ec0*/  IADD3 R97, PT, PT, R106, 0x40, RZ ;  /* 0x000000406a617810 */ /* 0x000fe20007ffe0ff */
[----:B------:R-:W-:Y:S01]  /*1ed0*/  IMAD R23, R172, R5, R23 ;  /* 0x00000005ac177224 */ /* 0x000fe200078e0217 */
[----:B------:R-:W-:Y:S01]  /*1ee0*/  IADD3 R95, PT, PT, R106, 0x80, RZ ;  /* 0x000000806a5f7810 */ /* 0x000fe20007ffe0ff */
[----:B------:R-:W-:Y:S01]  /*1ef0*/  IMAD R5, R4, UR16, RZ ;  /* 0x0000001004057c24 */ /* 0x000fe2000f8e02ff */
[----:B------:R-:W-:Y:S01]  /*1f00*/  IADD3 R93, PT, PT, R106, 0xc0, RZ ;  /* 0x000000c06a5d7810 */ /* 0x000fe20007ffe0ff */
[----:B------:R-:W-:Y:S01]  /*1f10*/  IMAD R17, R172, UR11, R17 ;  /* 0x0000000bac117c24 */ /* 0x000fe2000f8e0211 */
[----:B------:R-:W1:Y:S01]  /*1f20*/  LDCU.64 UR10, c[0x0][0x4d0] ;  /* 0x00009a00ff0a77ac */ /* 0x000e620008000a00 */
[----:B----4-:R-:W-:Y:S01]  /*1f30*/  IMAD R4, R4, R2, RZ ;  /* 0x0000000204047224 */ /* 0x010fe200078e02ff */
[----:B------:R-:W-:Y:S01]  /*1f40*/  SHF.L.U64.HI R71, R2, 0x5, R3 ;  /* 0x0000000502477819 */ /* 0x000fe20000010203 */
[----:B------:R-:W-:Y:S01]  /*1f50*/  IMAD R5, R54, UR17, R5 ;  /* 0x0000001136057c24 */ /* 0x000fe2000f8e0205 */
[----:B------:R-:W-:Y:S01]  /*1f60*/  SHF.L.U32 R72, R2, 0x5, RZ ;  /* 0x0000000502487819 */ /* 0x000fe200000006ff */
[----:B------:R-:W-:Y:S01]  /*1f70*/  IMAD.WIDE.U32 R22, R54, UR16, R22 ;  /* 0x0000001036167c25 */ /* 0x000fe2000f8e0016 */
[----:B------:R-:W-:-:S02]  /*1f80*/  MOV R83, R54 ;  /* 0x0000003600537202 */ /* 0x000fc40000000f00 */
[----:B------:R-:W-:Y:S01]  /*1f90*/  SHF.R.S32.HI R79, RZ, 0x1f, R99 ;  /* 0x0000001fff4f7819 */ /* 0x000fe20000011463 */
[C---:B------:R-:W-:Y:S01]  /*1fa0*/  IMAD R4, R54.reuse, R3, R4 ;  /* 0x0000000336047224 */ /* 0x040fe200078e0204 */
[----:B------:R-:W-:Y:S01]  /*1fb0*/  IADD3 R23, PT, PT, R23, R5, RZ ;  /* 0x0000000517177210 */ /* 0x000fe20007ffe0ff */
[----:B------:R-:W-:Y:S01]  /*1fc0*/  IMAD.WIDE.U32 R16, R54, R2, R16 ;  /* 0x0000000236107225 */ /* 0x000fe200078e0010 */
[----:B------:R-:W-:Y:S02]  /*1fd0*/  SHF.R.S32.HI R78, RZ, 0x1f, R87 ;  /* 0x0000001fff4e7819 */ /* 0x000fe40000011457 */
[----:B------:R-:W-:Y:S01]  /*1fe0*/  SHF.R.S32.HI R77, RZ, 0x1f, R91 ;  /* 0x0000001fff4d7819 */ /* 0x000fe2000001145b */
[C---:B------:R-:W-:Y:S01]  /*1ff0*/  IMAD R18, R20.reuse, UR12, RZ ;  /* 0x0000000c14127c24 */ /* 0x040fe2000f8e02ff */
[----:B------:R-:W-:Y:S01]  /*2000*/  SHF.R.S32.HI R75, RZ, 0x1f, R90 ;  /* 0x0000001fff4b7819 */ /* 0x000fe2000001145a */
[----:B------:R-:W-:Y:S01]  /*2010*/  IMAD.IADD R5, R17, 0x1, R4 ;  /* 0x0000000111057824 */ /* 0x000fe200078e0204 */
[----:B------:R-:W-:Y:S01]  /*2020*/  SHF.R.S32.HI R74, RZ, 0x1f, R89 ;  /* 0x0000001fff4a7819 */ /* 0x000fe20000011459 */
[----:B------:R-:W-:Y:S01]  /*2030*/  IMAD.MOV.U32 R4, RZ, RZ, R16 ;  /* 0x000000ffff047224 */ /* 0x000fe200078e0010 */
[----:B------:R-:W-:Y:S01]  /*2040*/  IADD3 R16, P0, PT, -R47, R106, RZ ;  /* 0x0000006a2f107210 */ /* 0x000fe20007f1e1ff */
[----:B------:R-:W-:-:S02]  /*2050*/  IMAD R20, R20, UR18, RZ ;  /* 0x0000001214147c24 */ /* 0x000fc4000f8e02ff */
[C---:B------:R-:W-:Y:S01]  /*2060*/  IMAD R18, R14.reuse, UR13, R18 ;  /* 0x0000000d0e127c24 */ /* 0x040fe2000f8e0212 */
[----:B------:R-:W-:Y:S01]  /*2070*/  IADD3.X R9, PT, PT, RZ, ~R9, RZ, P0, !PT ;  /* 0x80000009ff097210 */ /* 0x000fe200007fe4ff */
[----:B------:R-:W-:Y:S01]  /*2080*/  IMAD.WIDE.U32 R22, R14, UR12, R22 ;  /* 0x0000000c0e167c25 */ /* 0x000fe2000f8e0016 */
[----:B------:R-:W-:Y:S01]  /*2090*/  IADD3 R63, P0, PT, R34, R100, RZ ;  /* 0x00000064223f7210 */ /* 0x000fe20007f1e0ff */
[----:B------:R-:W2:Y:S02]  /*20a0*/  LDCU.64 UR12, c[0x0][0x4e0] ;  /* 0x00009c00ff0c77ac */ /* 0x000ea40008000a00 */
[C---:B------:R-:W-:Y:S02]  /*20b0*/  IMAD R20, R14.reuse, UR19, R20 ;  /* 0x000000130e147c24 */ /* 0x040fe4000f8e0214 */
[----:B------:R-:W-:Y:S01]  /*20c0*/  IMAD.WIDE.U32 R14, R14, UR18, R4 ;  /* 0x000000120e0e7c25 */ /* 0x000fe2000f8e0004 */
[----:B------:R-:W-:Y:S01]  /*20d0*/  SHF.R.S32.HI R4, RZ, 0x1f, R34 ;  /* 0x0000001fff047819 */ /* 0x000fe20000011422 */
[----:B------:R-:W-:Y:S01]  /*20e0*/  USHF.L.U32 UR18, UR16, 0x6, URZ ;  /* 0x0000000610127899 */ /* 0x000fe200080006ff */
[----:B------:R-:W-:Y:S01]  /*20f0*/  IADD3 R34, P1, PT, R34, R101, RZ ;  /* 0x0000006522227210 */ /* 0x000fe20007f3e0ff */
[----:B------:R-:W-:Y:S01]  /*2100*/  IMAD.IADD R19, R23, 0x1, R18 ;  /* 0x0000000117137824 */ /* 0x000fe200078e0212 */
[----:B------:R-:W-:Y:S01]  /*2110*/  IADD3 R21, PT, PT, R15, R20, RZ ;  /* 0x000000140f157210 */ /* 0x000fe20007ffe0ff */
[C---:B------:R-:W-:Y:S01]  /*2120*/  IMAD.X R62, R4.reuse, 0x1, R80, P0 ;  /* 0x00000001043e7824 */ /* 0x040fe200000e0650 */
[----:B------:R-:W-:Y:S01]  /*2130*/  USHF.L.U32 UR19, UR16, 0x8, URZ ;  /* 0x0000000810137899 */ /* 0x000fe200080006ff */
[----:B------:R-:W-:-:S02]  /*2140*/  IMAD.X R4, R4, 0x1, R81, P1 ;  /* 0x0000000104047824 */ /* 0x000fc400008e0651 */
[----:B------:R-:W-:Y:S01]  /*2150*/  IMAD.MOV.U32 R18, RZ, RZ, R22 ;  /* 0x000000ffff127224 */ /* 0x000fe200078e0016 */
[----:B------:R-:W-:Y:S01]  /*2160*/  SHF.L.U64.HI R62, R63, 0x1, R62 ;  /* 0x000000013f3e7819 */ /* 0x000fe2000001023e */
[----:B------:R-:W-:Y:S01]  /*2170*/  IMAD.MOV.U32 R20, RZ, RZ, R14 ;  /* 0x000000ffff147224 */ /* 0x000fe200078e000e */
[C---:B------:R-:W-:Y:S01]  /*2180*/  SHF.L.U64.HI R4, R34.reuse, 0x1, R4 ;  /* 0x0000000122047819 */ /* 0x040fe20000010204 */
[C---:B------:R-:W-:Y:S01]  /*2190*/  IMAD R60, R9.reuse, UR16, RZ ;  /* 0x00000010093c7c24 */ /* 0x040fe2000f8e02ff */
[----:B------:R-:W-:Y:S01]  /*21a0*/  SHF.L.U32 R34, R34, 0x1, RZ ;  /* 0x0000000122227819 */ /* 0x000fe200000006ff */
[----:B------:R-:W-:Y:S01]  /*21b0*/  IMAD.WIDE.U32 R18, R16, UR16, R18 ;  /* 0x0000001010127c25 */ /* 0x000fe2000f8e0012 */
[----:B------:R-:W3:Y:S02]  /*21c0*/  LDCU UR16, c[0x0][0x450] ;  /* 0x00008a00ff1077ac */ /* 0x000ee40008000800 */
[----:B------:R-:W-:Y:S01]  /*21d0*/  IADD3 R14, P0, PT, R34, UR14, RZ ;  /* 0x0000000e220e7c10 */ /* 0x000fe2000ff1e0ff */
[----:B------:R-:W-:Y:S01]  /*21e0*/  IMAD R60, R16, UR17, R60 ;  /* 0x00000011103c7c24 */ /* 0x000fe2000f8e023c */
[----:B------:R-:W4:Y:S01]  /*21f0*/  LDCU.U8 UR17, c[0x0][0x533] ;  /* 0x0000a660ff1177ac */ /* 0x000f220008000000 */
[-C--:B------:R-:W-:Y:S01]  /*2200*/  IMAD R9, R9, R2.reuse, RZ ;  /* 0x0000000209097224 */ /* 0x080fe200078e02ff */
[----:B------:R-:W-:Y:S01]  /*2210*/  IADD3.X R15, PT, PT, R4, UR15, RZ, P0, !PT ;  /* 0x0000000f040f7c10 */ /* 0x000fe200087fe4ff */
[----:B------:R-:W-:Y:S01]  /*2220*/  IMAD.SHL.U32 R63, R63, 0x2, RZ ;  /* 0x000000023f3f7824 */ /* 0x000fe200078e00ff */
[----:B-1----:R-:W-:Y:S01]  /*2230*/  IADD3 R34, P0, PT, R34, UR10, RZ ;  /* 0x0000000a22227c10 */ /* 0x002fe2000ff1e0ff */
[----:B------:R-:W-:Y:S01]  /*2240*/  IMAD R9, R16, R3, R9 ;  /* 0x0000000310097224 */ /* 0x000fe200078e0209 */
[----:B------:R-:W-:Y:S01]  /*2250*/  LEA R61, P3, R18, UR8, 0x1 ;  /* 0x00000008123d7c11 */ /* 0x000fe2000f8608ff */
[----:B------:R-:W-:Y:S01]  /*2260*/  IMAD.WIDE.U32 R16, R16, R2, R20 ;  /* 0x0000000210107225 */ /* 0x000fe200078e0014 */
[----:B------:R-:W-:-:S02]  /*2270*/  IADD3.X R35, PT, PT, R4, UR11, RZ, P0, !PT ;  /* 0x0000000b04237c10 */ /* 0x000fc400087fe4ff */
[----:B------:R-:W-:Y:S01]  /*2280*/  IADD3 R69, P0, PT, RZ, -UR21, RZ ;  /* 0x80000015ff457c10 */ /* 0x000fe2000ff1e0ff */
[----:B------:R-:W-:Y:S01]  /*2290*/  IMAD.SHL.U32 R68, R2, 0x100, RZ ;  /* 0x0000010002447824 */ /* 0x000fe200078e00ff */
[----:B------:R-:W-:Y:S01]  /*22a0*/  IADD3 R65, P1, PT, R63, UR14, RZ ;  /* 0x0000000e3f417c10 */ /* 0x000fe2000ff3e0ff */
[----:B------:R-:W-:Y:S01]  /*22b0*/  IMAD.IADD R9, R17, 0x1, R9 ;  /* 0x0000000111097824 */ /* 0x000fe200078e0209 */
[----:B------:R-:W-:Y:S01]  /*22c0*/  IADD3.X R66, PT, PT, RZ, ~UR19, RZ, P0, !PT ;  /* 0x80000013ff427c10 */ /* 0x000fe200087fe4ff */
[----:B------:R-:W-:Y:S01]  /*22d0*/  IMAD.X R68, RZ, RZ, ~R68, P0 ;  /* 0x000000ffff447224 */ /* 0x000fe200000e0e44 */
[----:B------:R-:W-:Y:S01]  /*22e0*/  LEA R10, P2, R16, UR4, 0x1 ;  /* 0x00000004100a7c11 */ /* 0x000fe2000f8408ff */
[C---:B------:R-:W-:Y:S01]  /*22f0*/  IMAD R88, R11.reuse, 0xe0, RZ ;  /* 0x000000e00b587824 */ /* 0x040fe200078e02ff */
[----:B------:R-:W-:Y:S01]  /*2300*/  IADD3.X R64, PT, PT, R62, UR15, RZ, P1, !PT ;  /* 0x0000000f3e407c10 */ /* 0x000fe20008ffe4ff */
[----:B------:R-:W-:Y:S01]  /*2310*/  IMAD.SHL.U32 R86, R11, 0x80, RZ ;  /* 0x000000800b567824 */ /* 0x000fe200078e00ff */
[----:B------:R-:W-:Y:S01]  /*2320*/  IADD3 R60, PT, PT, R19, R60, RZ ;  /* 0x0000003c133c7210 */ /* 0x000fe20007ffe0ff */
        /* <DEDUP_REMOVED lines=11> */
[----:B------:R-:W-:Y:S01]  /*23e0*/  SHF.R.S32.HI R73, RZ, 0x1f, R88 ;  /* 0x0000001fff497819 */ /* 0x000fe20000011458 */
[C---:B------:R-:W-:Y:S01]  /*23f0*/  IMAD R85, R44.reuse, -0x100, R47 ;  /* 0xffffff002c557824 */ /* 0x040fe200078e022f */
[----:B---3--:R-:W-:Y:S01]  /*2400*/  MOV R16, UR16 ;  /* 0x0000001000107c02 */ /* 0x008fe20008000f00 */
[----:B------:R-:W-:Y:S01]  /*2410*/  IMAD R84, R44, -0x100, R46 ;  /* 0xffffff002c547824 */ /* 0x000fe200078e022e */
[----:B------:R-:W-:Y:S01]  /*2420*/  SHF.R.S32.HI R66, RZ, 0x1f, R66 ;  /* 0x0000001fff427819 */ /* 0x000fe20000011442 */
[----:B------:R-:W-:Y:S01]  /*2430*/  IMAD.MOV.U32 R82, RZ, RZ, R44 ;  /* 0x000000ffff527224 */ /* 0x000fe200078e002c */
[----:B------:R-:W-:Y:S01]  /*2440*/  SHF.R.S32.HI R68, RZ, 0x1f, R68 ;  /* 0x0000001fff447819 */ /* 0x000fe20000011444 */
[----:B------:R-:W1:Y:S01]  /*2450*/  LDCU.64 UR4, c[0x0][0x3b8] ;  /* 0x00007700ff0477ac */ /* 0x000e620008000a00 */
[----:B------:R-:W-:-:S02]  /*2460*/  LEA.HI.X R60, R18, UR9, R60, 0x1, P3 ;  /* 0x00000009123c7c11 */ /* 0x000fc400098f0c3c */
[----:B------:R-:W-:Y:S01]  /*2470*/  IADD3.X R62, PT, PT, R62, UR11, RZ, P1, !PT ;  /* 0x0000000b3e3e7c10 */ /* 0x000fe20008ffe4ff */
[----:B------:R-:W3:Y:S01]  /*2480*/  LDCU.64 UR14, c[0x0][0x3c0] ;  /* 0x00007800ff0e77ac */ /* 0x000ee20008000a00 */
[----:B------:R-:W1:Y:S01]  /*2490*/  LDCU.128 UR8, c[0x0][0x3a0] ;  /* 0x00007400ff0877ac */ /* 0x000e620008000c00 */
[----:B--2-4-:R-:W-:-:S11]  /*24a0*/  UISETP.NE.AND UP0, UPT, UR17, URZ, UPT ;  /* 0x000000ff1100728c */ /* 0x014fd6000bf05270 */
.L_x_2363:
[----:B------:R-:W-:Y:S01]  /*24b0*/  VIADD R84, R84, 0x100 ;  /* 0x0000010054547836 */ /* 0x000fe20000000000 */
[----:B------:R-:W-:Y:S01]  /*24c0*/  LEA R18, P1, R70, R57, 0x1 ;  /* 0x0000003946127211 */ /* 0x000fe200078208ff */
[----:B------:R-:W-:Y:S01]  /*24d0*/  VIADD R85, R85, 0x100 ;  /* 0x0000010055557836 */ /* 0x000fe20000000000 */
[----:B------:R-:W-:Y:S01]  /*24e0*/  BSSY.RECONVERGENT B1, `(.L_x_2326) ;  /* 0x00005b1000017945 */ /* 0x000fe20003800200 */
[----:B------:R-:W-:Y:S01]  /*24f0*/  IMAD.MOV.U32 R103, RZ, RZ, R83 ;  /* 0x000000ffff677224 */ /* 0x000fe200078e0053 */
[----:B------:R-:W-:Y:S01]  /*2500*/  ISETP.GE.AND P0, PT, R106, R84, PT ;  /* 0x000000546a00720c */ /* 0x000fe20003f06270 */
[----:B------:R-:W-:Y:S01]  /*2510*/  VIADD R82, R82, 0xffffffff ;  /* 0xffffffff52527836 */ /* 0x000fe20000000000 */
[----:B------:R-:W-:Y:S01]  /*2520*/  LEA.HI.X R19, R70, R56, R50, 0x1, P1 ;  /* 0x0000003846137211 */ /* 0x000fe200008f0c32 */
[----:B------:R-:W-:Y:S01]  /*2530*/  VIADD R83, R83, 0xffffff00 ;  /* 0xffffff0053537836 */ /* 0x000fe20000000000 */
[-C--:B------:R-:W-:Y:S02]  /*2540*/  ISETP.GE.AND P2, PT, R106, R85.reuse, !P0 ;  /* 0x000000556a00720c */ /* 0x080fe40004746270 */
[CC--:B------:R-:W-:Y:S04]  /*2550*/  ISETP.GE.AND P0, PT, R98.reuse, R84.reuse, PT ;  /* 0x000000546200720c */ /* 0x0c0fe80003f06270 */
        /* <DEDUP_REMOVED lines=8> */
[----:B----4-:R2:W4:Y:S11]  /*25e0*/  @P2 LDG.E.128 R4, desc[UR6][R2.64] ;  /* 0x0000000602042981 */ /* 0x010536000c1e1d00 */
        /* <DEDUP_REMOVED lines=47> */
[----:B------:R-:W-:Y:S11]  /*28e0*/  ISETP.GE.AND P0, PT, R92, R84, PT ;  /* 0x000000545c00720c */ /* 0x000ff60003f06270 */
[----:B------:R-:W2:Y:S02]  /*28f0*/  @P5 LDC.64 R2, c[0x0][0x4b0] ;  /* 0x00012c00ff025b82 */ /* 0x000ea40000000a00 */
[----:B--2---:R-:W-:Y:S02]  /*2900*/  @P5 IMAD R3, R3, 0x140, RZ ;  /* 0x0000014003035824 */ /* 0x004fe400078e02ff */
[----:B------:R-:W-:Y:S04]  /*2910*/  @P5 IMAD.WIDE.U32 R22, R2, 0x140, R24 ;  /* 0x0000014002165825 */ /* 0x000fe800078e0018 */
[----:B------:R-:W-:Y:S01]  /*2920*/  @P5 IMAD.IADD R23, R23, 0x1, R3 ;  /* 0x0000000117175824 */ /* 0x000fe200078e0203 */
[----:B----4-:R2:W-:Y:S01]  /*2930*/  @P1 STG.E.128 desc[UR6][R20.64], R4 ;  /* 0x0000000414001986 */ /* 0x0105e2000c101d06 */
[----:B------:R-:W-:Y:S02]  /*2940*/  ISETP.GE.AND P1, PT, R92, R85, !P0 ;  /* 0x000000555c00720c */ /* 0x000fe40004726270 */
[----:B------:R-:W-:Y:S02]  /*2950*/  ISETP.NE.AND P0, PT, R16, RZ, PT ;  /* 0x000000ff1000720c */ /* 0x000fe40003f05270 */
[----:B------:R-:W-:Y:S09]  /*2960*/  P2R R110, PR, RZ, 0x2 ;  /* 0x00000002ff6e7803 */ /* 0x000ff20000000000 */
[----:B------:R-:W4:Y:S01]  /*2970*/  @P1 LDC.64 R2, c[0x0][0x4b0] ;  /* 0x00012c00ff021b82 */ /* 0x000f220000000a00 */
[----:B--2---:R-:W2:Y:S07]  /*2980*/  @P5 LDG.E.128 R20, desc[UR6][R22.64] ;  /* 0x0000000616145981 */ /* 0x004eae000c1e1d00 */
[----:B------:R-:W5:Y:S01]  /*2990*/  @P5 LDC.64 R4, c[0x0][0x3c0] ;  /* 0x0000f000ff045b82 */ /* 0x000f620000000a00 */
[----:B----4-:R-:W-:Y:S02]  /*29a0*/  @P1 IMAD R3, R3, 0x180, RZ ;  /* 0x0000018003031824 */ /* 0x010fe400078e02ff */
[----:B-----5:R-:W-:Y:S02]  /*29b0*/  @P5 IMAD R5, R5, 0x140, RZ ;  /* 0x0000014005055824 */ /* 0x020fe400078e02ff */
        /* <DEDUP_REMOVED lines=25> */
[----:B------:R-:W2:Y:S01]  /*2b50*/  @P6 LDC.64 R2, c[0x0][0x4a8] ;  /* 0x00012a00ff026b82 */ /* 0x000ea20000000a00 */
[----:B------:R-:W-:Y:S11]  /*2b60*/  ISETP.NE.AND P0, PT, R115, RZ, PT ;  /* 0x000000ff7300720c */ /* 0x000ff60003f05270 */
[----:B------:R-:W-:Y:S02]  /*2b70*/  @!UPT UIADD3 URZ, UPT, UPT, URZ, URZ, URZ ;  /* 0x000000fffffff290 */ /* 0x000fe4000fffe0ff */
[----:B------:R-:W4:Y:S05]  /*2b80*/  @!P0 LDG.E.128 R4, desc[UR6][R22.64] ;  /* 0x0000000616048981 */ /* 0x000f2a000c1e1d00 */
[----:B----4-:R4:W-:Y:S05]  /*2b90*/  @!P0 STG.E.128 desc[UR6][R20.64], R4 ;  /* 0x0000000414008986 */ /* 0x0109ea000c101d06 */
[----:B------:R-:W5:Y:S01]  /*2ba0*/  @!P4 LDG.E.128 R16, desc[UR6][R16.64] ;  /* 0x000000061010c981 */ /* 0x000f62000c1e1d00 */
[----:B----4-:R-:W4:Y:S02]  /*2bb0*/  @!P4 LDC.64 R4, c[0x0][0x3b8] ;  /* 0x0000ee00ff04cb82 */ /* 0x010f240000000a00 */
[C---:B----4-:R-:W-:Y:S04]  /*2bc0*/  @!P4 LEA R6, P0, R4.reuse, R20, 0x6 ;  /* 0x000000140406c211 */ /* 0x050fe800078030ff */
[----:B------:R-:W-:Y:S02]  /*2bd0*/  @!P4 LEA.HI.X R7, R4, R21, R5, 0x6, P0 ;  /* 0x000000150407c211 */ /* 0x000fe400000f3405 */
[C---:B--2---:R-:W-:Y:S04]  /*2be0*/  @P6 LEA R4, P0, R2.reuse, R22, 0x7 ;  /* 0x0000001602046211 */ /* 0x044fe800078038ff */
[----:B------:R-:W-:Y:S02]  /*2bf0*/  @P6 LEA.HI.X R5, R2, R23, R3, 0x7, P0 ;  /* 0x0000001702056211 */ /* 0x000fe400000f3c03 */
[----:B------:R-:W2:Y:S02]  /*2c00*/  @!P3 LDC.64 R2, c[0x0][0x4a8] ;  /* 0x00012a00ff02bb82 */ /* 0x000ea40000000a00 */
[----:B--2---:R-:W-:Y:S01]  /*2c10*/  @!P3 IMAD R3, R3, 0xc0, RZ ;  /* 0x000000c00303b824 */ /* 0x004fe200078e02ff */
[----:B-----5:R2:W-:Y:S05]  /*2c20*/  @!P4 STG.E.128 desc[UR6][R6.64], R16 ;  /* 0x000000100600c986 */ /* 0x0205ea000c101d06 */
[----:B--2---:R2:W4:Y:S01]  /*2c30*/  @P6 LDG.E.128 R16, desc[UR6][R4.64] ;  /* 0x0000000604106981 */ /* 0x004522000c1e1d00 */
[----:B------:R-:W-:Y:S04]  /*2c40*/  @!P3 IMAD.WIDE.U32 R6, R2, 0xc0, R22 ;  /* 0x000000c00206b825 */ /* 0x000fe800078e0016 */
[----:B------:R-:W-:Y:S02]  /*2c50*/  @!P3 IMAD.IADD R7, R7, 0x1, R3 ;  /* 0x000000010707b824 */ /* 0x000fe400078e0203 */
[----:B------:R-:W5:Y:S08]  /*2c60*/  @P2 LDC.64 R2, c[0x0][0x4a8] ;  /* 0x00012a00ff022b82 */ /* 0x000f700000000a00 */
[----:B--2---:R-:W2:Y:S02]  /*2c70*/  @P6 LDC.64 R4, c[0x0][0x3b8] ;  /* 0x0000ee00ff046b82 */ /* 0x004ea40000000a00 */
[C---:B--2---:R-:W-:Y:S04]  /*2c80*/  @P6 LEA R24, P0, R4.reuse, R20, 0x7 ;  /* 0x0000001404186211 */ /* 0x044fe800078038ff */
[----:B------:R-:W-:Y:S02]  /*2c90*/  @P6 LEA.HI.X R25, R4, R21, R5, 0x7, P0 ;  /* 0x0000001504196211 */ /* 0x000fe400000f3c05 */
        /* <DEDUP_REMOVED lines=37> */
.L_x_2327:
[----:B------:R-:W-:Y:S05]  /*2ef0*/  BRA.U !UP0, `(.L_x_2329) ;  /* 0x0000001d08c87547 */ /* 0x000fea000b800000 */
[C---:B------:R-:W-:Y:S01]  /*2f00*/  LEA R36, P0, R72.reuse, R10, 0x1 ;  /* 0x0000000a48247211 */ /* 0x040fe200078008ff */
        /* <DEDUP_REMOVED lines=64> */
.L_x_2331:
[----:B-1-3--:R-:W-:Y:S05]  /*3310*/  BSYNC.RECONVERGENT B0 ;  /* 0x0000000000007941 */ /* 0x00afea0003800200 */
.L_x_2330:
        /* <DEDUP_REMOVED lines=54> */
.L_x_2333:
[----:B------:R-:W-:Y:S05]  /*3680*/  BSYNC.RECONVERGENT B0 ;  /* 0x0000000000007941 */ /* 0x000fea0003800200 */
.L_x_2332:
[----:B------:R-:W-:Y:S04]  /*3690*/  BSSY.RECONVERGENT B0, `(.L_x_2334) ;  /* 0x000003b000007945 */ /* 0x000fe80003800200 */
[----:B------:R-:W-:Y:S05]  /*36a0*/  @P4 BRA `(.L_x_2335) ;  /* 0x0000000000e44947 */ /* 0x000fea0003800000 */
[----:B------:R-:W1:Y:S01]  /*36b0*/  LDC.64 R4, c[0x0][0x4a8] ;  /* 0x00012a00ff047b82 */ /* 0x000e620000000a00 */
[----:B------:R-:W-:Y:S07]  /*36c0*/  ISETP.GE.AND P0, PT, R12, R16, PT ;  /* 0x000000100c00720c */ /* 0x000fee0003f06270 */
[----:B------:R-:W3:Y:S06]  /*36d0*/  LDC.64 R38, c[0x0][0x3b8] ;  /* 0x0000ee00ff267b82 */ /* 0x000eec0000000a00 */
        /* <DEDUP_REMOVED lines=54> */
.L_x_2335:
[----:B------:R-:W-:Y:S05]  /*3a40*/  BSYNC.RECONVERGENT B0 ;  /* 0x0000000000007941 */ /* 0x000fea0003800200 */
.L_x_2334:
[----:B------:R-:W-:Y:S04]  /*3a50*/  BSSY.RECONVERGENT B0, `(.L_x_2336) ;  /* 0x000003b000007945 */ /* 0x000fe80003800200 */
[----:B------:R-:W-:Y:S05]  /*3a60*/  @!P6 BRA `(.L_x_2337) ;  /* 0x0000000000e4e947 */ /* 0x000fea0003800000 */
[----:B------:R-:W1:Y:S01]  /*3a70*/  LDC.64 R4, c[0x0][0x4a8] ;  /* 0x00012a00ff047b82 */ /* 0x000e620000000a00 */
[----:B------:R-:W-:Y:S07]  /*3a80*/  ISETP.GE.AND P0, PT, R12, R16, PT ;  /* 0x000000100c00720c */ /* 0x000fee0003f06270 */
[----:B------:R-:W5:Y:S06]  /*3a90*/  LDC.64 R38, c[0x0][0x3b8] ;  /* 0x0000ee00ff267b82 */ /* 0x000f6c0000000a00 */
[C---:B--2---:R-:W-:Y:S04]  /*3aa0*/  @!P0 IMAD.WIDE R2, R11.reuse, 0x80, R6 ;  /* 0x000000800b028825 */ /* 0x044fe800078e0206 */
[----:B------:R-:W-:Y:S02]  /*3ab0*/  @!P0 IMAD.WIDE R26, R11, 0x80, R28 ;  /* 0x000000800b1a8825 */ /* 0x000fe400078e021c */
[----:B------:R-:W2:Y:S01]  /*3ac0*/  @!P0 LDG.E.64 R2, desc[UR6][R2.64] ;  /* 0x0000000602028981 */ /* 0x000ea2000c1e1b00 */
[C---:B-1-3--:R-:W-:Y:S05]  /*3ad0*/  LEA R20, P1, R4.reuse, R36, 0x7 ;  /* 0x0000002404147211 */ /* 0x04afea00078238ff */
[----:B------:R-:W3:Y:S01]  /*3ae0*/  @!P0 LDG.E.64 R26, desc[UR6][R26.64] ;  /* 0x000000061a1a8981 */ /* 0x000ee2000c1e1b00 */
[----:B------:R-:W-:Y:S06]  /*3af0*/  LEA.HI.X R21, R4, R37, R5, 0x7, P1 ;  /* 0x0000002504157211 */ /* 0x000fec00008f3c05 */
[----:B------:R-:W4:Y:S01]  /*3b00*/  LDG.E.128 R20, desc[UR6][R20.64] ;  /* 0x0000000614147981 */ /* 0x000f22000c1e1d00 */
[--C-:B--2---:R-:W-:Y:S02]  /*3b10*/  @!P0 HADD2.F32 R18, -RZ, R2.reuse.H0_H0 ;  /* 0x20000002ff128230 */ /* 0x104fe40000004100 */
[----:B------:R-:W-:Y:S02]  /*3b20*/  @!P0 HADD2.F32 R8, -RZ, R2.H1_H1 ;  /* 0x30000002ff088230 */ /* 0x000fe40000004100 */
[--C-:B------:R-:W-:Y:S02]  /*3b30*/  @!P0 HADD2.F32 R4, -RZ, R3.reuse.H0_H0 ;  /* 0x20000003ff048230 */ /* 0x100fe40000004100 */
[----:B------:R-:W-:Y:S02]  /*3b40*/  @!P0 HADD2.F32 R5, -RZ, R3.H1_H1 ;  /* 0x30000003ff058230 */ /* 0x000fe40000004100 */
[--C-:B---3--:R-:W-:Y:S02]  /*3b50*/  @!P0 HADD2.F32 R19, -RZ, R26.reuse.H0_H0 ;  /* 0x2000001aff138230 */ /* 0x108fe40000004100 */
        /* <DEDUP_REMOVED lines=35> */
[----:B-----5:R-:W-:Y:S02]  /*3d90*/  LEA R18, P1, R38, R32, 0x7 ;  /* 0x0000002026127211 */ /* 0x020fe400078238ff */
[----:B------:R-:W-:Y:S02]  /*3da0*/  @!P0 F2FP.F16.F32.PACK_AB R3, R3, R19 ;  /* 0x000000130303823e */ /* 0x000fe400000000ff */
[----:B------:R-:W-:Y:S02]  /*3db0*/  @!P0 F2FP.F16.F32.PACK_AB R4, R4, R41 ;  /* 0x000000290404823e */ /* 0x000fe400000000ff */
[----:B------:R-:W-:Y:S02]  /*3dc0*/  LEA.HI.X R19, R38, R33, R39, 0x7, P1 ;  /* 0x0000002126137211 */ /* 0x000fe400008f3c27 */
[----:B------:R-:W-:Y:S02]  /*3dd0*/  @!P0 MOV R22, R3 ;  /* 0x0000000300168202 */ /* 0x000fe40000000f00 */
[----:B------:R-:W-:Y:S05]  /*3de0*/  @!P0 MOV R23, R4 ;  /* 0x0000000400178202 */ /* 0x000fea0000000f00 */
[----:B------:R1:W-:Y:S02]  /*3df0*/  STG.E.128 desc[UR6][R18.64], R20 ;  /* 0x0000001412007986 */ /* 0x0003e4000c101d06 */
.L_x_2337:
[----:B------:R-:W-:Y:S05]  /*3e00*/  BSYNC.RECONVERGENT B0 ;  /* 0x0000000000007941 */ /* 0x000fea0003800200 */
.L_x_2336:
[----:B------:R-:W-:Y:S04]  /*3e10*/  BSSY.RECONVERGENT B0, `(.L_x_2338) ;  /* 0x000003d000007945 */ /* 0x000fe80003800200 */
[----:B------:R-:W-:Y:S05]  /*3e20*/  @P3 BRA `(.L_x_2339) ;  /* 0x0000000000ec3947 */ /* 0x000fea0003800000 */
[----:B--2---:R-:W2:Y:S01]  /*3e30*/  LDC.64 R2, c[0x0][0x4a8] ;  /* 0x00012a00ff027b82 */ /* 0x004ea20000000a00 */
[----:B------:R-:W-:Y:S07]  /*3e40*/  ISETP.GE.AND P0, PT, R12, R16, PT ;  /* 0x000000100c00720c */ /* 0x000fee0003f06270 */
[----:B------:R-:W5:Y:S06]  /*3e50*/  LDC.64 R38, c[0x0][0x3b8] ;  /* 0x0000ee00ff267b82 */ /* 0x000f6c0000000a00 */
[----:B------:R-:W-:Y:S06]  /*3e60*/  @!P0 IMAD.WIDE R26, R11, 0xc0, R28 ;  /* 0x000000c00b1a8825 */ /* 0x000fec00078e021c */
[----:B------:R-:W4:Y:S01]  /*3e70*/  @!P0 LDG.E.64 R26, desc[UR6][R26.64] ;  /* 0x000000061a1a8981 */ /* 0x000f22000c1e1b00 */
[----:B--2---:R-:W-:Y:S04]  /*3e80*/  IMAD.WIDE.U32 R4, R2, 0xc0, R36 ;  /* 0x000000c002047825 */ /* 0x004fe800078e0024 */
[----:B------:R-:W-:Y:S02]  /*3e90*/  IMAD R0, R3, 0xc0, RZ ;  /* 0x000000c003007824 */ /* 0x000fe400078e02ff */
[----:B------:R-:W-:Y:S03]  /*3ea0*/  @!P0 IMAD.WIDE R2, R11, 0xc0, R6 ;  /* 0x000000c00b028825 */ /* 0x000fe600078e0206 */
[----:B------:R-:W-:Y:S01]  /*3eb0*/  IADD3 R5, PT, PT, R0, R5, RZ ;  /* 0x0000000500057210 */ /* 0x000fe20007ffe0ff */
[----:B-----5:R-:W-:Y:S02]  /*3ec0*/  IMAD R39, R39, 0xc0, RZ ;  /* 0x000000c027277824 */ /* 0x020fe400078e02ff */
[----:B------:R-:W2:Y:S06]  /*3ed0*/  @!P0 LDG.E.64 R2, desc[UR6][R2.64] ;  /* 0x0000000602028981 */ /* 0x000eac000c1e1b00 */
[----:B-1-3--:R1:W3:Y:S01]  /*3ee0*/  LDG.E.128 R20, desc[UR6][R4.64] ;  /* 0x0000000604147981 */ /* 0x00a2e2000c1e1d00 */
[--C-:B----4-:R-:W-:Y:S02]  /*3ef0*/  @!P0 HADD2.F32 R19, -RZ, R26.reuse.H0_H0 ;  /* 0x2000001aff138230 */ /* 0x110fe40000004100 */
        /* <DEDUP_REMOVED lines=46> */
.L_x_2339:
[----:B------:R-:W-:Y:S05]  /*41e0*/  BSYNC.RECONVERGENT B0 ;  /* 0x0000000000007941 */ /* 0x000fea0003800200 */
.L_x_2338:
[----:B------:R-:W-:Y:S01]  /*41f0*/  ISETP.NE.AND P0, PT, R111, RZ, PT ;  /* 0x000000ff6f00720c */ /* 0x000fe20003f05270 */
[----:B------:R-:W-:Y:S11]  /*4200*/  BSSY.RECONVERGENT B0, `(.L_x_2340) ;  /* 0x000003c000007945 */ /* 0x000ff60003800200 */
[----:B------:R-:W-:Y:S01]  /*4210*/  @!UPT UIADD3 URZ, UPT, UPT, URZ, URZ, URZ ;  /* 0x000000fffffff290 */ /* 0x000fe2000fffe0ff */
        /* <DEDUP_REMOVED lines=58> */
.L_x_2341:
[----:B------:R-:W-:Y:S05]  /*45c0*/  BSYNC.RECONVERGENT B0 ;  /* 0x0000000000007941 */ /* 0x000fea0003800200 */
.L_x_2340:
[----:B------:R-:W-:Y:S04]  /*45d0*/  BSSY.RECONVERGENT B0, `(.L_x_2342) ;  /* 0x000003d000007945 */ /* 0x000fe80003800200 */
[----:B------:R-:W-:Y:S05]  /*45e0*/  @!P5 BRA `(.L_x_2343) ;  /* 0x0000000000ecd947 */ /* 0x000fea0003800000 */
        /* <DEDUP_REMOVED lines=59> */
.L_x_2343:
[----:B------:R-:W-:Y:S05]  /*49a0*/  BSYNC.RECONVERGENT B0 ;  /* 0x0000000000007941 */ /* 0x000fea0003800200 */
.L_x_2342:
        /* <DEDUP_REMOVED lines=63> */
.L_x_2345:
[----:B------:R-:W-:Y:S05]  /*4da0*/  BSYNC.RECONVERGENT B0 ;  /* 0x0000000000007941 */ /* 0x000fea0003800200 */
.L_x_2344:
[----:B-1----:R-:W1:Y:S01]  /*4db0*/  LDC R16, c[0x0][0x450] ;  /* 0x00011400ff107b82 */ /* 0x002e620000000800 */
[----:B----4-:R-:W-:Y:S05]  /*4dc0*/  IMAD.U32 R30, R30, -0x80, RZ ;  /* 0xffffff801e1e7824 */ /* 0x010fea00078e00ff */
[C---:B------:R-:W-:Y:S02]  /*4dd0*/  LEA R14, P1, R30.reuse, R14, 0x1 ;  /* 0x0000000e1e0e7211 */ /* 0x040fe400078208ff */
[C---:B------:R-:W-:Y:S02]  /*4de0*/  LEA R34, P0, R30.reuse, R34, 0x1 ;  /* 0x000000221e227211 */ /* 0x040fe400078008ff */
[C---:B------:R-:W-:Y:S02]  /*4df0*/  LEA.HI.X.SX32 R15, R30.reuse, R15, 0x1, P1 ;  /* 0x0000000f1e0f7211 */ /* 0x040fe400008f0eff */
[----:B------:R-:W-:Y:S01]  /*4e00*/  LEA.HI.X.SX32 R35, R30, R35, 0x1, P0 ;  /* 0x000000231e237211 */ /* 0x000fe200000f0eff */
[----:B------:R-:W-:Y:S05]  /*4e10*/  BRA `(.L_x_2328) ;  /* 0x0000003000747947 */ /* 0x000fea0003800000 */
.L_x_2329:
[----:B--2---:R-:W-:Y:S01]  /*4e20*/  LEA.HI R19, R16, R16, RZ, 0x1 ;  /* 0x0000001010137211 */ /* 0x004fe200078f08ff */
[----:B------:R-:W-:Y:S01]  /*4e30*/  BSSY.RECONVERGENT B0, `(.L_x_2346) ;  /* 0x0000064000007945 */ /* 0x000fe20003800200 */
[C---:B------:R-:W-:Y:S02]  /*4e40*/  LEA R20, P0, R72.reuse, R10, 0x1 ;  /* 0x0000000a48147211 */ /* 0x040fe400078008ff */
        /* <DEDUP_REMOVED lines=11> */
[----:B------:R-:W-:Y:S02]  /*4f00*/  PLOP3.LUT P2, PT, PT, PT, PT, 0x80, 0x8 ;  /* 0x000000000008781c */ /* 0x000fe40003f4f070 */
[----:B------:R-:W-:Y:S05]  /*4f10*/  MOV R8, R10 ;  /* 0x0000000a00087202 */ /* 0x000fea0000000f00 */
[----:B------:R-:W2:Y:S04]  /*4f20*/  LDG.E.128 R40, desc[UR6][R8.64] ;  /* 0x0000000608287981 */ /* 0x000ea8000c1e1d00 */
[----:B------:R-:W-:Y:S02]  /*4f30*/  @!P0 SEL R2, R19, RZ, P1 ;  /* 0x000000ff13028207 */ /* 0x000fe40000800000 */
[----:B------:R-:W-:Y:S02]  /*4f40*/  @!P0 SEL R0, R114, RZ, P1 ;  /* 0x000000ff72008207 */ /* 0x000fe40000800000 */
[----:B------:R-:W-:Y:S02]  /*4f50*/  @!P0 SHF.L.U32 R28, R2, 0x1, RZ ;  /* 0x00000001021c8819 */ /* 0x000fe400000006ff */
[----:B------:R-:W-:Y:S02]  /*4f60*/  @!P0 PLOP3.LUT P2, PT, P1, PT, PT, 0x80, 0x8 ;  /* 0x000000000008881c */ /* 0x000fe40000f4f070 */
[----:B------:R-:W-:Y:S02]  /*4f70*/  @!P0 IADD3 R4, P1, PT, R28, R63, RZ ;  /* 0x0000003f1c048210 */ /* 0x000fe40007f3e0ff */
[----:B------:R-:W-:Y:S04]  /*4f80*/  @!P0 SHF.L.U64.HI R0, R2, 0x1, R0 ;  /* 0x0000000102008819 */ /* 0x000fe80000010200 */
[----:B------:R-:W-:Y:S02]  /*4f90*/  @!P0 IADD3.X R5, PT, PT, R0, R62, RZ, P1, !PT ;  /* 0x0000003e00058210 */ /* 0x000fe40000ffe4ff */
[----:B------:R-:W-:Y:S04]  /*4fa0*/  @!P0 IADD3 R28, P1, PT, R28, R65, RZ ;  /* 0x000000411c1c8210 */ /* 0x000fe80007f3e0ff */
[----:B------:R-:W4:Y:S01]  /*4fb0*/  @!P0 LDG.E.128 R4, desc[UR6][R4.64] ;  /* 0x0000000604048981 */ /* 0x000f22000c1e1d00 */
[----:B------:R-:W-:Y:S07]  /*4fc0*/  @!P0 IADD3.X R29, PT, PT, R0, R64, RZ, P1, !PT ;  /* 0x00000040001d8210 */ /* 0x000fee0000ffe4ff */
[----:B------:R-:W5:Y:S01]  /*4fd0*/  @!P0 LDG.E.128 R36, desc[UR6][R28.64] ;  /* 0x000000061c248981 */ /* 0x000f62000c1e1d00 */
[--C-:B----4-:R-:W-:Y:S01]  /*4fe0*/  @!P0 HADD2.F32 R0, -RZ, R4.reuse.H0_H0 ;  /* 0x20000004ff008230 */ /* 0x110fe20000004100 */
[----:B--2---:R-:W-:Y:S01]  /*4ff0*/  @!P0 MOV R33, R41 ;  /* 0x0000002900218202 */ /* 0x004fe20000000f00 */
[----:B------:R-:W-:Y:S02]  /*5000*/  @!P0 HADD2.F32 R2, -RZ, R4.H1_H1 ;  /* 0x30000004ff028230 */ /* 0x000fe40000004100 */
[--C-:B------:R-:W-:Y:S02]  /*5010*/  @!P0 HADD2.F32 R3, -RZ, R5.reuse.H0_H0 ;  /* 0x20000005ff038230 */ /* 0x100fe40000004100 */
        /* <DEDUP_REMOVED lines=31> */
[----:B------:R-:W-:Y:S02]  /*5210*/  @!P0 HADD2.F32 R28, -RZ, R37.H1_H1 ;  /* 0x30000025ff1c8230 */ /* 0x000fe40000004100 */
[----:B------:R-:W-:Y:S01]  /*5220*/  @!P0 FMUL.FTZ R6, R6, R24 ;  /* 0x0000001806068220 */ /* 0x000fe20000410000 */
[----:B------:R-:W-:Y:S02]  /*5230*/  @!P0 HADD2.F32 R26, -RZ, R33.H0_H0 ;  /* 0x20000021ff1a8230 */ /* 0x000fe40000004100 */
[----:B------:R-:W-:Y:S01]  /*5240*/  @!P0 FMUL.FTZ R7, R27, R23 ;  /* 0x000000171b078220 */ /* 0x000fe20000410000 */
[----:B------:R-:W-:Y:S01]  /*5250*/  @!P0 FMUL.FTZ R8, R8, R22 ;  /* 0x0000001608088220 */ /* 0x000fe20000410000 */
[--C-:B------:R-:W-:Y:S02]  /*5260*/  @!P0 HADD2.F32 R24, -RZ, R25.reuse.H1_H1 ;  /* 0x30000019ff188230 */ /* 0x100fe40000004100 */
[--C-:B------:R-:W-:Y:S02]  /*5270*/  @!P0 HADD2.F32 R23, -RZ, R36.reuse.H0_H0 ;  /* 0x20000024ff178230 */ /* 0x100fe40000004100 */
        /* <DEDUP_REMOVED lines=31> */
.L_x_2347:
[----:B-1-3--:R-:W-:Y:S05]  /*5470*/  BSYNC.RECONVERGENT B0 ;  /* 0x0000000000007941 */ /* 0x00afea0003800200 */
.L_x_2346:
[----:B------:R-:W-:Y:S01]  /*5480*/  ISETP.NE.AND P0, PT, R115, RZ, PT ;  /* 0x000000ff7300720c */ /* 0x000fe20003f05270 */
[----:B------:R-:W-:Y:S01]  /*5490*/  BSSY.RECONVERGENT B0, `(.L_x_2348) ;  /* 0x000005b000007945 */ /* 0x000fe20003800200 */
[----:B------:R-:W1:Y:S11]  /*54a0*/  LDC R115, c[0x0][0x450] ;  /* 0x00011400ff737b82 */ /* 0x000e760000000800 */
[----:B------:R-:W-:Y:S05]  /*54b0*/  @P0 BRA `(.L_x_2349) ;  /* 0x0000000400600947 */ /* 0x000fea0003800000 */
[C---:B------:R-:W-:Y:S01]  /*54c0*/  ISETP.GE.AND P0, PT, R12.reuse, R16, PT ;  /* 0x000000100c00720c */ /* 0x040fe20003f06270 */
[----:B--2---:R-:W2:Y:S01]  /*54d0*/  LDG.E.128 R40, desc[UR6][R20.64] ;  /* 0x0000000614287981 */ /* 0x004ea2000c1e1d00 */
[----:B------:R-:W-:Y:S02]  /*54e0*/  ISETP.GE.U32.AND P2, PT, R12, R18, PT ;  /* 0x000000120c00720c */ /* 0x000fe40003f46070 */
[----:B------:R-:W-:Y:S09]  /*54f0*/  PLOP3.LUT P1, PT, PT, PT, PT, 0x80, 0x8 ;  /* 0x000000000008781c */ /* 0x000ff20003f2f070 */
[----:B------:R-:W-:Y:S02]  /*5500*/  @!P0 SEL R2, R19, RZ, P2 ;  /* 0x000000ff13028207 */ /* 0x000fe40001000000 */
[----:B------:R-:W-:Y:S02]  /*5510*/  @!P0 PLOP3.LUT P1, PT, P2, PT, PT, 0x80, 0x8 ;  /* 0x000000000008881c */ /* 0x000fe4000172f070 */
        /* <DEDUP_REMOVED lines=9> */
[----:B------:R-:W-:Y:S07]  /*55b0*/  @!P0 IADD3.X R27, PT, PT, R0, R64, RZ, P2, !PT ;  /* 0x00000040001b8210 */ /* 0x000fee00017fe4ff */
[----:B------:R-:W4:Y:S01]  /*55c0*/  @!P0 LDG.E.128 R36, desc[UR6][R26.64] ;  /* 0x000000061a248981 */ /* 0x000f22000c1e1d00 */
[--C-:B---3--:R-:W-:Y:S01]  /*55d0*/  @!P0 HADD2.F32 R0, -RZ, R4.reuse.H0_H0 ;  /* 0x20000004ff008230 */ /* 0x108fe20000004100 */
        /* <DEDUP_REMOVED lines=15> */
[--C-:B----4-:R-:W-:Y:S01]  /*56d0*/  @!P0 HADD2.F32 R31, -RZ, R39.reuse.H0_H0 ;  /* 0x20000027ff1f8230 */ /* 0x110fe20000004100 */
        /* <DEDUP_REMOVED lines=54> */
.L_x_2349:
[----:B------:R-:W-:Y:S05]  /*5a40*/  BSYNC.RECONVERGENT B0 ;  /* 0x0000000000007941 */ /* 0x000fea0003800200 */
.L_x_2348:
[----:B------:R-:W-:Y:S04]  /*5a50*/  BSSY.RECONVERGENT B0, `(.L_x_2350) ;  /* 0x0000060000007945 */ /* 0x000fe80003800200 */
[----:B------:R-:W-:Y:S05]  /*5a60*/  @P4 BRA `(.L_x_2351) ;  /* 0x0000000400784947 */ /* 0x000fea0003800000 */
[----:B------:R-:W2:Y:S01]  /*5a70*/  LDC.64 R4, c[0x0][0x4a8] ;  /* 0x00012a00ff047b82 */ /* 0x000ea20000000a00 */
[C---:B------:R-:W-:Y:S02]  /*5a80*/  ISETP.GE.AND P0, PT, R12.reuse, R16, PT ;  /* 0x000000100c00720c */ /* 0x040fe40003f06270 */
[----:B------:R-:W-:Y:S11]  /*5a90*/  ISETP.GE.U32.AND P2, PT, R12, R18, PT ;  /* 0x000000120c00720c */ /* 0x000ff60003f46070 */
[----:B------:R-:W-:Y:S02]  /*5aa0*/  @!P0 SEL R0, R114, RZ, P2 ;  /* 0x000000ff72008207 */ /* 0x000fe40001000000 */
[C---:B--2---:R-:W-:Y:S04]  /*5ab0*/  LEA R2, P1, R4.reuse, R20, 0x6 ;  /* 0x0000001404027211 */ /* 0x044fe800078230ff */
[----:B------:R-:W-:Y:S02]  /*5ac0*/  LEA.HI.X R3, R4, R21, R5, 0x6, P1 ;  /* 0x0000001504037211 */ /* 0x000fe400008f3405 */
[----:B------:R-:W-:Y:S02]  /*5ad0*/  @!P0 SEL R4, R19, RZ, P2 ;  /* 0x000000ff13048207 */ /* 0x000fe40001000000 */
[----:B------:R-:W-:Y:S01]  /*5ae0*/  PLOP3.LUT P1, PT, PT, PT, PT, 0x80, 0x8 ;  /* 0x000000000008781c */ /* 0x000fe20003f2f070 */
[----:B---3--:R-:W2:Y:S01]  /*5af0*/  LDG.E.128 R40, desc[UR6][R2.64] ;  /* 0x0000000602287981 */ /* 0x008ea2000c1e1d00 */
[----:B------:R-:W-:Y:S02]  /*5b00*/  @!P0 PLOP3.LUT P1, PT, P2, PT, PT, 0x80, 0x8 ;  /* 0x000000000008881c */ /* 0x000fe4000172f070 */
[----:B------:R-:W-:Y:S04]  /*5b10*/  @!P0 IADD3 R4, P2, PT, R87, R4, RZ ;  /* 0x0000000457048210 */ /* 0x000fe80007f5e0ff */
[----:B------:R-:W-:Y:S02]  /*5b20*/  @!P0 IADD3.X R0, PT, PT, R78, R0, RZ, P2, !PT ;  /* 0x000000004e008210 */ /* 0x000fe400017fe4ff */
[C---:B------:R-:W-:Y:S02]  /*5b30*/  @!P0 SHF.L.U32 R22, R4.reuse, 0x1, RZ ;  /* 0x0000000104168819 */ /* 0x040fe400000006ff */
[----:B------:R-:W-:Y:S01]  /*5b40*/  @!P0 SHF.L.U64.HI R0, R4, 0x1, R0 ;  /* 0x0000000104008819 */ /* 0x000fe20000010200 */
[----:B------:R-:W-:Y:S01]  /*5b50*/  @!P0 IMAD.WIDE R4, R17, 0x2, R2 ;  /* 0x0000000211048825 */ /* 0x000fe200078e0202 */
[----:B------:R-:W-:Y:S04]  /*5b60*/  @!P0 IADD3 R116, P2, PT, R22, R63, RZ ;  /* 0x0000003f16748210 */ /* 0x000fe80007f5e0ff */
[----:B------:R-:W-:Y:S01]  /*5b70*/  @!P0 IADD3.X R117, PT, PT, R0, R62, RZ, P2, !PT ;  /* 0x0000003e00758210 */ /* 0x000fe200017fe4ff */
[----:B------:R-:W3:Y:S01]  /*5b80*/  @!P0 LDG.E.128 R4, desc[UR6][R4.64] ;  /* 0x0000000604048981 */ /* 0x000ee2000c1e1d00 */
[----:B------:R-:W-:Y:S04]  /*5b90*/  @!P0 IADD3 R22, P2, PT, R22, R65, RZ ;  /* 0x0000004116168210 */ /* 0x000fe80007f5e0ff */
[----:B------:R-:W-:Y:S03]  /*5ba0*/  @!P0 IADD3.X R23, PT, PT, R0, R64, RZ, P2, !PT ;  /* 0x0000004000178210 */ /* 0x000fe600017fe4ff */
[----:B------:R-:W4:Y:S08]  /*5bb0*/  @!P0 LDG.E.128 R116, desc[UR6][R116.64] ;  /* 0x0000000674748981 */ /* 0x000f30000c1e1d00 */
[----:B------:R5:W5:Y:S01]  /*5bc0*/  @!P0 LDG.E.128 R36, desc[UR6][R22.64] ;  /* 0x0000000616248981 */ /* 0x000b62000c1e1d00 */
[----:B--2---:R-:W-:Y:S02]  /*5bd0*/  @!P0 MOV R32, R41 ;  /* 0x0000002900208202 */ /* 0x004fe40000000f00 */
[----:B------:R-:W-:Y:S01]  /*5be0*/  @!P0 MOV R33, R43 ;  /* 0x0000002b00218202 */ /* 0x000fe20000000f00 */
[--C-:B---3--:R-:W-:Y:S02]  /*5bf0*/  @!P0 HADD2.F32 R0, -RZ, R4.reuse.H0_H0 ;  /* 0x20000004ff008230 */ /* 0x108fe40000004100 */
[----:B------:R-:W-:Y:S02]  /*5c00*/  @!P0 HADD2.F32 R2, -RZ, R4.H1_H1 ;  /* 0x30000004ff028230 */ /* 0x000fe40000004100 */
[--C-:B------:R-:W-:Y:S02]  /*5c10*/  @!P0 HADD2.F32 R3, -RZ, R5.reuse.H0_H0 ;  /* 0x20000005ff038230 */ /* 0x100fe40000004100 */
[----:B------:R-:W-:Y:S02]  /*5c20*/  @!P0 HADD2.F32 R4, -RZ, R5.H1_H1 ;  /* 0x30000005ff048230 */ /* 0x000fe40000004100 */
[--C-:B----4-:R-:W-:Y:S02]  /*5c30*/  @!P0 HADD2.F32 R29, -RZ, R116.reuse.H0_H0 ;  /* 0x20000074ff1d8230 */ /* 0x110fe40000004100 */
[--C-:B------:R-:W-:Y:S02]  /*5c40*/  @!P0 HADD2.F32 R26, -RZ, R117.reuse.H1_H1 ;  /* 0x30000075ff1a8230 */ /* 0x100fe40000004100 */
[----:B------:R-:W-:Y:S02]  /*5c50*/  @!P0 HADD2.F32 R28, -RZ, R116.H1_H1 ;  /* 0x30000074ff1c8230 */ /* 0x000fe40000004100 */
[----:B------:R-:W-:Y:S01]  /*5c60*/  @!P1 FADD.FTZ R29, -R29, -RZ ;  /* 0x800000ff1d1d9221 */ /* 0x000fe20000010100 */
[----:B------:R-:W-:Y:S02]  /*5c70*/  @!P0 HADD2.F32 R27, -RZ, R117.H0_H0 ;  /* 0x20000075ff1b8230 */ /* 0x000fe40000004100 */
[----:B------:R-:W-:Y:S01]  /*5c80*/  @!P1 FADD.FTZ R26, -R26, -RZ ;  /* 0x800000ff1a1a9221 */ /* 0x000fe20000010100 */
[----:B------:R-:W-:Y:S01]  /*5c90*/  @!P0 HADD2.F32 R24, -RZ, R118.H1_H1 ;  /* 0x30000076ff188230 */ /* 0x000fe20000004100 */
[----:B------:R-:W2:Y:S01]  /*5ca0*/  LDC.64 R116, c[0x0][0x3b8] ;  /* 0x0000ee00ff747b82 */ /* 0x000ea20000000a00 */
[--C-:B------:R-:W-:Y:S02]  /*5cb0*/  @!P0 HADD2.F32 R5, -RZ, R6.reuse.H0_H0 ;  /* 0x20000006ff058230 */ /* 0x100fe40000004100 */
[----:B------:R-:W-:Y:S01]  /*5cc0*/  @!P1 FADD.FTZ R28, -R28, -RZ ;  /* 0x800000ff1c1c9221 */ /* 0x000fe20000010100 */
[----:B------:R-:W-:Y:S02]  /*5cd0*/  @!P0 HADD2.F32 R6, -RZ, R6.H1_H1 ;  /* 0x30000006ff068230 */ /* 0x000fe40000004100 */
[----:B------:R-:W-:Y:S01]  /*5ce0*/  @!P1 FADD.FTZ R24, -R24, -RZ ;  /* 0x800000ff18189221 */ /* 0x000fe20000010100 */
[--C-:B-----5:R-:W-:Y:S02]  /*5cf0*/  @!P0 HADD2.F32 R23, -RZ, R7.reuse.H0_H0 ;  /* 0x20000007ff178230 */ /* 0x120fe40000004100 */
[----:B------:R-:W-:Y:S01]  /*5d00*/  @!P1 FADD.FTZ R27, -R27, -RZ ;  /* 0x800000ff1b1b9221 */ /* 0x000fe20000010100 */
        /* <DEDUP_REMOVED lines=18> */
[----:B------:R-:W-:Y:S01]  /*5e30*/  @!P0 FMUL.FTZ R2, R2, R28 ;  /* 0x0000001c02028220 */ /* 0x000fe20000410000 */
[----:B------:R-:W-:Y:S01]  /*5e40*/  @!P0 FMUL.FTZ R5, R5, R25 ;  /* 0x0000001905058220 */ /* 0x000fe20000410000 */
[----:B------:R-:W-:Y:S01]  /*5e50*/  @!P0 HADD2.F32 R25, -RZ, R36.H1_H1 ;  /* 0x30000024ff198230 */ /* 0x000fe20000004100 */
[----:B------:R-:W-:Y:S01]  /*5e60*/  @!P0 MOV R36, R42 ;  /* 0x0000002a00248202 */ /* 0x000fe20000000f00 */
[----:B------:R-:W-:Y:S01]  /*5e70*/  @!P0 FFMA.FTZ R0, R22, R23, R0 ;  /* 0x0000001716008223 */ /* 0x000fe20000010000 */
[--C-:B------:R-:W-:Y:S02]  /*5e80*/  @!P0 HADD2.F32 R22, -RZ, R32.reuse.H0_H0 ;  /* 0x20000020ff168230 */ /* 0x100fe40000004100 */
[----:B------:R-:W-:Y:S01]  /*5e90*/  @!P0 FMUL.FTZ R3, R3, R27 ;  /* 0x0000001b03038220 */ /* 0x000fe20000410000 */
[--C-:B------:R-:W-:Y:S02]  /*5ea0*/  @!P0 HADD2.F32 R26, -RZ, R37.reuse.H0_H0 ;  /* 0x20000025ff1a8230 */ /* 0x100fe40000004100 */
[----:B------:R-:W-:Y:S01]  /*5eb0*/  @!P0 FFMA.FTZ R2, R24, R25, R2 ;  /* 0x0000001918028223 */ /* 0x000fe20000010002 */
[----:B------:R-:W-:Y:S02]  /*5ec0*/  @!P0 HADD2.F32 R23, -RZ, R32.H1_H1 ;  /* 0x30000020ff178230 */ /* 0x000fe40000004100 */
[----:B------:R-:W-:Y:S02]  /*5ed0*/  @!P0 HADD2.F32 R27, -RZ, R37.H1_H1 ;  /* 0x30000025ff1b8230 */ /* 0x000fe40000004100 */
[----:B------:R-:W-:Y:S01]  /*5ee0*/  @!P0 FFMA.FTZ R3, R22, R26, R3 ;  /* 0x0000001a16038223 */ /* 0x000fe20000010003 */
[----:B------:R-:W-:Y:S01]  /*5ef0*/  @!P0 F2FP.F16.F32.PACK_AB R0, R2, R0 ;  /* 0x000000000200823e */ /* 0x000fe200000000ff */
[----:B------:R-:W-:Y:S02]  /*5f00*/  @!P0 HADD2.F32 R22, -RZ, R36.H0_H0 ;  /* 0x20000024ff168230 */ /* 0x000fe40000004100 */
[----:B------:R-:W-:Y:S01]  /*5f10*/  @!P0 HADD2.F32 R28, -RZ, R38.H0_H0 ;  /* 0x20000026ff1c8230 */ /* 0x000fe20000004100 */
[----:B------:R-:W-:Y:S01]  /*5f20*/  @!P0 MOV R40, R0 ;  /* 0x0000000000288202 */ /* 0x000fe20000000f00 */
[----:B------:R-:W-:Y:S02]  /*5f30*/  @!P0 HADD2.F32 R24, -RZ, R36.H1_H1 ;  /* 0x30000024ff188230 */ /* 0x000fe40000004100 */
[----:B------:R-:W-:Y:S01]  /*5f40*/  @!P0 FFMA.FTZ R4, R23, R27, R4 ;  /* 0x0000001b17048223 */ /* 0x000fe20000010004 */
[--C-:B------:R-:W-:Y:S02]  /*5f50*/  @!P0 HADD2.F32 R25, -RZ, R33.reuse.H0_H0 ;  /* 0x20000021ff198230 */ /* 0x100fe40000004100 */
[----:B------:R-:W-:Y:S01]  /*5f60*/  @!P0 FFMA.FTZ R5, R22, R28, R5 ;  /* 0x0000001c16058223 */ /* 0x000fe20000010005 */
[----:B--2---:R-:W-:Y:S01]  /*5f70*/  LEA R22, P1, R116, R112, 0x6 ;  /* 0x0000007074167211 */ /* 0x004fe200078230ff */
[----:B------:R-:W-:Y:S01]  /*5f80*/  @!P0 HADD2.F32 R23, -RZ, R33.H1_H1 ;  /* 0x30000021ff178230 */ /* 0x000fe20000004100 */
[----:B------:R-:W-:Y:S01]  /*5f90*/  @!P0 F2FP.F16.F32.PACK_AB R3, R4, R3 ;  /* 0x000000030403823e */ /* 0x000fe200000000ff */
[----:B------:R-:W-:Y:S02]  /*5fa0*/  @!P0 HADD2.F32 R31, -RZ, R39.H1_H1 ;  /* 0x30000027ff1f8230 */ /* 0x000fe40000004100 */
[----:B------:R-:W-:Y:S01]  /*5fb0*/  @!P0 FFMA.FTZ R6, R24, R29, R6 ;  /* 0x0000001d18068223 */ /* 0x000fe20000010006 */
[----:B------:R-:W-:Y:S01]  /*5fc0*/  @!P0 FFMA.FTZ R7, R25, R30, R7 ;  /* 0x0000001e19078223 */ /* 0x000fe20000010007 */
[----:B------:R-:W-:Y:S01]  /*5fd0*/  @!P0 MOV R41, R3 ;  /* 0x0000000300298202 */ /* 0x000fe20000000f00 */
[----:B------:R-:W-:Y:S02]  /*5fe0*/  @!P0 FFMA.FTZ R8, R23, R31, R8 ;  /* 0x0000001f17088223 */ /* 0x000fe40000010008 */
[----:B------:R-:W-:Y:S02]  /*5ff0*/  @!P0 F2FP.F16.F32.PACK_AB R5, R6, R5 ;  /* 0x000000050605823e */ /* 0x000fe400000000ff */
[----:B------:R-:W-:Y:S02]  /*6000*/  LEA.HI.X R23, R116, R113, R117, 0x6, P1 ;  /* 0x0000007174177211 */ /* 0x000fe400008f3475 */
[----:B------:R-:W-:Y:S02]  /*6010*/  @!P0 F2FP.F16.F32.PACK_AB R7, R8, R7 ;  /* 0x000000070807823e */ /* 0x000fe400000000ff */
[----:B------:R-:W-:Y:S02]  /*6020*/  @!P0 MOV R42, R5 ;  /* 0x00000005002a8202 */ /* 0x000fe40000000f00 */
[----:B------:R-:W-:Y:S05]  /*6030*/  @!P0 MOV R43, R7 ;  /* 0x00000007002b8202 */ /* 0x000fea0000000f00 */
[----:B------:R4:W-:Y:S02]  /*6040*/  STG.E.128 desc[UR6][R22.64], R40 ;  /* 0x0000002816007986 */ /* 0x0009e4000c101d06 */
.L_x_2351:
[----:B------:R-:W-:Y:S05]  /*6050*/  BSYNC.RECONVERGENT B0 ;  /* 0x0000000000007941 */ /* 0x000fea0003800200 */
.L_x_2350:
[----:B------:R-:W-:Y:S04]  /*6060*/  BSSY.RECONVERGENT B0, `(.L_x_2352) ;  /* 0x0000060000007945 */ /* 0x000fe80003800200 */
[----:B------:R-:W-:Y:S05]  /*6070*/  @!P6 BRA `(.L_x_2353) ;  /* 0x000000040078e947 */ /* 0x000fea0003800000 */
[----:B------:R-:W2:Y:S01]  /*6080*/  LDC.64 R4, c[0x0][0x4a8] ;  /* 0x00012a00ff047b82 */ /* 0x000ea20000000a00 */
[C---:B------:R-:W-:Y:S02]  /*6090*/  ISETP.GE.AND P0, PT, R12.reuse, R16, PT ;  /* 0x000000100c00720c */ /* 0x040fe40003f06270 */
[----:B------:R-:W-:Y:S11]  /*60a0*/  ISETP.GE.U32.AND P2, PT, R12, R18, PT ;  /* 0x000000120c00720c */ /* 0x000ff60003f46070 */
[----:B------:R-:W-:Y:S02]  /*60b0*/  @!P0 SEL R6, R19, RZ, P2 ;  /* 0x000000ff13068207 */ /* 0x000fe40001000000 */
[----:B------:R-:W-:Y:S02]  /*60c0*/  @!P0 SEL R0, R114, RZ, P2 ;  /* 0x000000ff72008207 */ /* 0x000fe40001000000 */
[C---:B--2---:R-:W-:Y:S04]  /*60d0*/  LEA R2, P1, R4.reuse, R20, 0x7 ;  /* 0x0000001404027211 */ /* 0x044fe800078238ff */
[----:B------:R-:W-:Y:S02]  /*60e0*/  LEA.HI.X R3, R4, R21, R5, 0x7, P1 ;  /* 0x0000001504037211 */ /* 0x000fe400008f3c05 */
[----:B------:R-:W-:Y:S01]  /*60f0*/  @!P0 IADD3 R6, P1, PT, R91, R6, RZ ;  /* 0x000000065b068210 */ /* 0x000fe20007f3e0ff */
[----:B------:R-:W-:Y:S03]  /*6100*/  @!P0 IMAD.WIDE R4, R17, 0x2, R2 ;  /* 0x0000000211048825 */ /* 0x000fe600078e0202 */
[----:B----4-:R-:W-:Y:S01]  /*6110*/  @!P0 SHF.L.U32 R22, R6, 0x1, RZ ;  /* 0x0000000106168819 */ /* 0x010fe200000006ff */
[----:B---3--:R-:W2:Y:S01]  /*6120*/  LDG.E.128 R40, desc[UR6][R2.64] ;  /* 0x0000000602287981 */ /* 0x008ea2000c1e1d00 */
[----:B------:R-:W-:Y:S02]  /*6130*/  @!P0 IADD3.X R0, PT, PT, R77, R0, RZ, P1, !PT ;  /* 0x000000004d008210 */ /* 0x000fe40000ffe4ff */
[----:B------:R-:W-:Y:S02]  /*6140*/  @!P0 IADD3 R116, P1, PT, R22, R63, RZ ;  /* 0x0000003f16748210 */ /* 0x000fe40007f3e0ff */
[----:B------:R-:W-:Y:S03]  /*6150*/  @!P0 SHF.L.U64.HI R0, R6, 0x1, R0 ;  /* 0x0000000106008819 */ /* 0x000fe60000010200 */
[----:B------:R-:W3:Y:S01]  /*6160*/  @!P0 LDG.E.128 R4, desc[UR6][R4.64] ;  /* 0x0000000604048981 */ /* 0x000ee2000c1e1d00 */
[----:B------:R-:W-:Y:S02]  /*6170*/  @!P0 IADD3.X R117, PT, PT, R0, R62, RZ, P1, !PT ;  /* 0x0000003e00758210 */ /* 0x000fe40000ffe4ff */
[----:B------:R-:W-:Y:S04]  /*6180*/  @!P0 IADD3 R22, P1, PT, R22, R65, RZ ;  /* 0x0000004116168210 */ /* 0x000fe80007f3e0ff */
[----:B------:R-:W-:Y:S01]  /*6190*/  @!P0 IADD3.X R23, PT, PT, R0, R64, RZ, P1, !PT ;  /* 0x0000004000178210 */ /* 0x000fe20000ffe4ff */
[----:B------:R-:W4:Y:S01]  /*61a0*/  @!P0 LDG.E.128 R116, desc[UR6][R116.64] ;  /* 0x0000000674748981 */ /* 0x000f22000c1e1d00 */
[----:B------:R-:W-:Y:S02]  /*61b0*/  PLOP3.LUT P1, PT, PT, PT, PT, 0x80, 0x8 ;  /* 0x000000000008781c */ /* 0x000fe40003f2f070 */
[----:B------:R-:W-:Y:S05]  /*61c0*/  @!P0 PLOP3.LUT P1, PT, P2, PT, PT, 0x80, 0x8 ;  /* 0x000000000008881c */ /* 0x000fea000172f070 */
        /* <DEDUP_REMOVED lines=73> */
.L_x_2353:
[----:B------:R-:W-:Y:S05]  /*6660*/  BSYNC.RECONVERGENT B0 ;  /* 0x0000000000007941 */ /* 0x000fea0003800200 */
.L_x_2352:
[----:B------:R-:W-:Y:S04]  /*6670*/  BSSY.RECONVERGENT B0, `(.L_x_2354) ;  /* 0x0000062000007945 */ /* 0x000fe80003800200 */
[----:B------:R-:W-:Y:S05]  /*6680*/  @P3 BRA `(.L_x_2355) ;  /* 0x0000000400803947 */ /* 0x000fea0003800000 */
[----:B------:R-:W5:Y:S01]  /*6690*/  LDC.64 R4, c[0x0][0x4a8] ;  /* 0x00012a00ff047b82 */ /* 0x000f620000000a00 */
[C---:B------:R-:W-:Y:S02]  /*66a0*/  ISETP.GE.AND P0, PT, R12.reuse, R16, PT ;  /* 0x000000100c00720c */ /* 0x040fe40003f06270 */
[----:B------:R-:W-:Y:S11]  /*66b0*/  ISETP.GE.U32.AND P2, PT, R12, R18, PT ;  /* 0x000000120c00720c */ /* 0x000ff60003f46070 */
[----:B------:R-:W-:Y:S02]  /*66c0*/  @!P0 SEL R6, R19, RZ, P2 ;  /* 0x000000ff13068207 */ /* 0x000fe40001000000 */
[----:B------:R-:W-:Y:S02]  /*66d0*/  @!P0 SEL R0, R114, RZ, P2 ;  /* 0x000000ff72008207 */ /* 0x000fe40001000000 */
[----:B------:R-:W-:Y:S04]  /*66e0*/  @!P0 IADD3 R6, P1, PT, R86, R6, RZ ;  /* 0x0000000656068210 */ /* 0x000fe80007f3e0ff */
[----:B--2-4-:R-:W-:Y:S01]  /*66f0*/  @!P0 SHF.L.U32 R22, R6, 0x1, RZ ;  /* 0x0000000106168819 */ /* 0x014fe200000006ff */
[----:B-----5:R-:W-:Y:S01]  /*6700*/  IMAD.WIDE.U32 R2, R4, 0xc0, R20 ;  /* 0x000000c004027825 */ /* 0x020fe200078e0014 */
[----:B------:R-:W-:Y:S02]  /*6710*/  @!P0 IADD3.X R0, PT, PT, R76, R0, RZ, P1, !PT ;  /* 0x000000004c008210 */ /* 0x000fe40000ffe4ff */
[----:B------:R-:W-:Y:S01]  /*6720*/  @!P0 IADD3 R116, P1, PT, R22, R63, RZ ;  /* 0x0000003f16748210 */ /* 0x000fe20007f3e0ff */
[----:B------:R-:W-:Y:S01]  /*6730*/  IMAD R5, R5, 0xc0, RZ ;  /* 0x000000c005057824 */ /* 0x000fe200078e02ff */
[----:B------:R-:W-:Y:S04]  /*6740*/  @!P0 SHF.L.U64.HI R0, R6, 0x1, R0 ;  /* 0x0000000106008819 */ /* 0x000fe80000010200 */
[----:B------:R-:W-:Y:S02]  /*6750*/  IADD3 R3, PT, PT, R5, R3, RZ ;  /* 0x0000000305037210 */ /* 0x000fe40007ffe0ff */
[----:B------:R-:W-:Y:S02]  /*6760*/  @!P0 IADD3.X R117, PT, PT, R0, R62, RZ, P1, !PT ;  /* 0x0000003e00758210 */ /* 0x000fe40000ffe4ff */
[----:B------:R-:W-:Y:S01]  /*6770*/  @!P0 IADD3 R22, P1, PT, R22, R65, RZ ;  /* 0x0000004116168210 */ /* 0x000fe20007f3e0ff */
[----:B------:R-:W-:Y:S01]  /*6780*/  @!P0 IMAD.WIDE R4, R17, 0x2, R2 ;  /* 0x0000000211048825 */ /* 0x000fe200078e0202 */
[----:B---3--:R-:W2:Y:S02]  /*6790*/  LDG.E.128 R40, desc[UR6][R2.64] ;  /* 0x0000000602287981 */ /* 0x008ea4000c1e1d00 */
[----:B------:R-:W-:Y:S02]  /*67a0*/  @!P0 IADD3.X R23, PT, PT, R0, R64, RZ, P1, !PT ;  /* 0x0000004000178210 */ /* 0x000fe40000ffe4ff */
[----:B------:R-:W-:Y:S02]  /*67b0*/  PLOP3.LUT P1, PT, PT, PT, PT, 0x80, 0x8 ;  /* 0x000000000008781c */ /* 0x000fe40003f2f070 */
[----:B------:R-:W-:Y:S02]  /*67c0*/  @!P0 PLOP3.LUT P1, PT, P2, PT, PT, 0x80, 0x8 ;  /* 0x000000000008881c */ /* 0x000fe4000172f070 */
[----:B------:R-:W3:Y:S08]  /*67d0*/  @!P0 LDG.E.128 R116, desc[UR6][R116.64] ;  /* 0x0000000674748981 */ /* 0x000ef0000c1e1d00 */
[----:B------:R-:W4:Y:S08]  /*67e0*/  @!P0 LDG.E.128 R4, desc[UR6][R4.64] ;  /* 0x0000000604048981 */ /* 0x000f30000c1e1d00 */
[----:B------:R5:W5:Y:S01]  /*67f0*/  @!P0 LDG.E.128 R36, desc[UR6][R22.64] ;  /* 0x0000000616248981 */ /* 0x000b62000c1e1d00 */
[----:B--2---:R-:W-:Y:S02]  /*6800*/  @!P0 MOV R32, R41 ;  /* 0x0000002900208202 */ /* 0x004fe40000000f00 */
[----:B------:R-:W-:Y:S01]  /*6810*/  @!P0 MOV R33, R43 ;  /* 0x0000002b00218202 */ /* 0x000fe20000000f00 */
[--C-:B---3--:R-:W-:Y:S02]  /*6820*/  @!P0 HADD2.F32 R29, -RZ, R116.reuse.H0_H0 ;  /* 0x20000074ff1d8230 */ /* 0x108fe40000004100 */
[----:B------:R-:W-:Y:S02]  /*6830*/  @!P0 HADD2.F32 R28, -RZ, R116.H1_H1 ;  /* 0x30000074ff1c8230 */ /* 0x000fe40000004100 */
[--C-:B------:R-:W-:Y:S02]  /*6840*/  @!P0 HADD2.F32 R27, -RZ, R117.reuse.H0_H0 ;  /* 0x20000075ff1b8230 */ /* 0x100fe40000004100 */
[----:B------:R-:W-:Y:S01]  /*6850*/  @!P1 FADD.FTZ R29, -R29, -RZ ;  /* 0x800000ff1d1d9221 */ /* 0x000fe20000010100 */
[----:B------:R-:W-:Y:S02]  /*6860*/  @!P0 HADD2.F32 R26, -RZ, R117.H1_H1 ;  /* 0x30000075ff1a8230 */ /* 0x000fe40000004100 */
[----:B------:R-:W-:Y:S01]  /*6870*/  @!P1 FADD.FTZ R28, -R28, -RZ ;  /* 0x800000ff1c1c9221 */ /* 0x000fe20000010100 */
[----:B------:R-:W-:Y:S01]  /*6880*/  @!P0 HADD2.F32 R24, -RZ, R118.H1_H1 ;  /* 0x30000076ff188230 */ /* 0x000fe20000004100 */
[----:B------:R-:W2:Y:S01]  /*6890*/  LDC.64 R116, c[0x0][0x3b8] ;  /* 0x0000ee00ff747b82 */ /* 0x000ea20000000a00 */
[--C-:B----4-:R-:W-:Y:S02]  /*68a0*/  @!P0 HADD2.F32 R0, -RZ, R4.reuse.H0_H0 ;  /* 0x20000004ff008230 */ /* 0x110fe40000004100 */
[----:B------:R-:W-:Y:S01]  /*68b0*/  @!P1 FADD.FTZ R26, -R26, -RZ ;  /* 0x800000ff1a1a9221 */ /* 0x000fe20000010100 */
[----:B------:R-:W-:Y:S02]  /*68c0*/  @!P0 HADD2.F32 R2, -RZ, R4.H1_H1 ;  /* 0x30000004ff028230 */ /* 0x000fe40000004100 */
[----:B------:R-:W-:Y:S01]  /*68d0*/  @!P1 FADD.FTZ R24, -R24, -RZ ;  /* 0x800000ff18189221 */ /* 0x000fe20000010100 */
[--C-:B------:R-:W-:Y:S02]  /*68e0*/  @!P0 HADD2.F32 R3, -RZ, R5.reuse.H0_H0 ;  /* 0x20000005ff038230 */ /* 0x100fe40000004100 */
[----:B------:R-:W-:Y:S01]  /*68f0*/  @!P0 FMUL.FTZ R0, R0, R29 ;  /* 0x0000001d00008220 */ /* 0x000fe20000410000 */
[----:B------:R-:W-:Y:S02]  /*6900*/  @!P0 HADD2.F32 R4, -RZ, R5.H1_H1 ;  /* 0x30000005ff048230 */ /* 0x000fe40000004100 */
[----:B------:R-:W-:Y:S01]  /*6910*/  @!P0 FMUL.FTZ R2, R2, R28 ;  /* 0x0000001c02028220 */ /* 0x000fe20000410000 */
[--C-:B------:R-:W-:Y:S02]  /*6920*/  @!P0 HADD2.F32 R5, -RZ, R6.reuse.H0_H0 ;  /* 0x20000006ff058230 */ /* 0x100fe40000004100 */
[----:B------:R-:W-:Y:S01]  /*6930*/  @!P1 FADD.FTZ R27, -R27, -RZ ;  /* 0x800000ff1b1b9221 */ /* 0x000fe20000010100 */
[----:B------:R-:W-:Y:S02]  /*6940*/  @!P0 HADD2.F32 R6, -RZ, R6.H1_H1 ;  /* 0x30000006ff068230 */ /* 0x000fe40000004100 */
[----:B------:R-:W-:Y:S01]  /*6950*/  @!P0 FMUL.FTZ R4, R4, R26 ;  /* 0x0000001a04048220 */ /* 0x000fe20000410000 */
[--C-:B-----5:R-:W-:Y:S02]  /*6960*/  @!P0 HADD2.F32 R23, -RZ, R7.reuse.H0_H0 ;  /* 0x20000007ff178230 */ /* 0x120fe40000004100 */
        /* <DEDUP_REMOVED lines=8> */
[--C-:B------:R-:W-:Y:S02]  /*69f0*/  @!P0 HADD2.F32 R26, -RZ, R37.reuse.H0_H0 ;  /* 0x20000025ff1a8230 */ /* 0x100fe40000004100 */
        /* <DEDUP_REMOVED lines=8> */
[----:B------:R-:W-:Y:S01]  /*6a80*/  @!P0 FMUL.FTZ R5, R5, R25 ;  /* 0x0000001905058220 */ /* 0x000fe20000410000 */
[----:B------:R-:W-:Y:S02]  /*6a90*/  @!P0 HADD2.F32 R24, -RZ, R24.H1_H1 ;  /* 0x30000018ff188230 */ /* 0x000fe40000004100 */
[----:B------:R-:W-:Y:S01]  /*6aa0*/  @!P0 HADD2.F32 R25, -RZ, R36.H1_H1 ;  /* 0x30000024ff198230 */ /* 0x000fe20000004100 */
[----:B------:R-:W-:Y:S01]  /*6ab0*/  @!P0 MOV R36, R42 ;  /* 0x0000002a00248202 */ /* 0x000fe20000000f00 */
[----:B------:R-:W-:Y:S02]  /*6ac0*/  @!P0 HADD2.F32 R29, -RZ, R38.H1_H1 ;  /* 0x30000026ff1d8230 */ /* 0x000fe40000004100 */
[----:B------:R-:W-:Y:S01]  /*6ad0*/  @!P0 FFMA.FTZ R0, R22, R23, R0 ;  /* 0x0000001716008223 */ /* 0x000fe20000010000 */
[--C-:B------:R-:W-:Y:S02]  /*6ae0*/  @!P0 HADD2.F32 R22, -RZ, R32.reuse.H0_H0 ;  /* 0x20000020ff168230 */ /* 0x100fe40000004100 */
[----:B------:R-:W-:Y:S01]  /*6af0*/  @!P0 FFMA.FTZ R2, R24, R25, R2 ;  /* 0x0000001918028223 */ /* 0x000fe20000010002 */
[----:B------:R-:W-:Y:S02]  /*6b00*/  @!P0 HADD2.F32 R23, -RZ, R32.H1_H1 ;  /* 0x30000020ff178230 */ /* 0x000fe40000004100 */
[--C-:B------:R-:W-:Y:S02]  /*6b10*/  @!P0 HADD2.F32 R24, -RZ, R36.reuse.H0_H0 ;  /* 0x20000024ff188230 */ /* 0x100fe40000004100 */
[----:B------:R-:W-:Y:S01]  /*6b20*/  @!P0 FFMA.FTZ R3, R22, R26, R3 ;  /* 0x0000001a16038223 */ /* 0x000fe20000010003 */
[----:B------:R-:W-:Y:S01]  /*6b30*/  @!P0 F2FP.F16.F32.PACK_AB R0, R2, R0 ;  /* 0x000000000200823e */ /* 0x000fe200000000ff */
[----:B------:R-:W-:Y:S02]  /*6b40*/  @!P0 HADD2.F32 R25, -RZ, R36.H1_H1 ;  /* 0x30000024ff198230 */ /* 0x000fe40000004100 */
[----:B------:R-:W-:Y:S01]  /*6b50*/  @!P0 FFMA.FTZ R4, R23, R27, R4 ;  /* 0x0000001b17048223 */ /* 0x000fe20000010004 */
[----:B------:R-:W-:Y:S01]  /*6b60*/  @!P0 HADD2.F32 R30, -RZ, R39.H0_H0 ;  /* 0x20000027ff1e8230 */ /* 0x000fe20000004100 */
[----:B------:R-:W-:Y:S01]  /*6b70*/  @!P0 MOV R40, R0 ;  /* 0x0000000000288202 */ /* 0x000fe20000000f00 */
[----:B------:R-:W-:Y:S02]  /*6b80*/  @!P0 HADD2.F32 R22, -RZ, R33.H0_H0 ;  /* 0x20000021ff168230 */ /* 0x000fe40000004100 */
[----:B------:R-:W-:Y:S01]  /*6b90*/  @!P0 FFMA.FTZ R5, R24, R28, R5 ;  /* 0x0000001c18058223 */ /* 0x000fe20000010005 */
[----:B------:R-:W-:Y:S01]  /*6ba0*/  @!P0 F2FP.F16.F32.PACK_AB R3, R4, R3 ;  /* 0x000000030403823e */ /* 0x000fe200000000ff */
[----:B------:R-:W-:Y:S02]  /*6bb0*/  @!P0 HADD2.F32 R31, -RZ, R39.H1_H1 ;  /* 0x30000027ff1f8230 */ /* 0x000fe40000004100 */
[----:B------:R-:W-:Y:S01]  /*6bc0*/  @!P0 FFMA.FTZ R6, R25, R29, R6 ;  /* 0x0000001d19068223 */ /* 0x000fe20000010006 */
[----:B------:R-:W-:Y:S01]  /*6bd0*/  @!P0 HADD2.F32 R23, -RZ, R33.H1_H1 ;  /* 0x30000021ff178230 */ /* 0x000fe20000004100 */
[----:B------:R-:W-:Y:S01]  /*6be0*/  @!P0 MOV R41, R3 ;  /* 0x0000000300298202 */ /* 0x000fe20000000f00 */
[----:B------:R-:W-:Y:S01]  /*6bf0*/  @!P0 FFMA.FTZ R7, R22, R30, R7 ;  /* 0x0000001e16078223 */ /* 0x000fe20000010007 */
[----:B--2---:R-:W-:Y:S01]  /*6c00*/  IMAD.WIDE.U32 R24, R116, 0xc0, R112 ;  /* 0x000000c074187825 */ /* 0x004fe200078e0070 */
[----:B------:R-:W-:Y:S03]  /*6c10*/  @!P0 F2FP.F16.F32.PACK_AB R5, R6, R5 ;  /* 0x000000050605823e */ /* 0x000fe600000000ff */
[----:B------:R-:W-:Y:S01]  /*6c20*/  @!P0 FFMA.FTZ R8, R23, R31, R8 ;  /* 0x0000001f17088223 */ /* 0x000fe20000010008 */
[----:B------:R-:W-:Y:S01]  /*6c30*/  IMAD R117, R117, 0xc0, RZ ;  /* 0x000000c075757824 */ /* 0x000fe200078e02ff */
[----:B------:R-:W-:Y:S03]  /*6c40*/  @!P0 MOV R42, R5 ;  /* 0x00000005002a8202 */ /* 0x000fe60000000f00 */
[----:B------:R-:W-:Y:S02]  /*6c50*/  @!P0 F2FP.F16.F32.PACK_AB R7, R8, R7 ;  /* 0x000000070807823e */ /* 0x000fe400000000ff */
[----:B------:R-:W-:Y:S02]  /*6c60*/  IADD3 R25, PT, PT, R117, R25, RZ ;  /* 0x0000001975197210 */ /* 0x000fe40007ffe0ff */
[----:B------:R-:W-:Y:S05]  /*6c70*/  @!P0 MOV R43, R7 ;  /* 0x00000007002b8202 */ /* 0x000fea0000000f00 */
[----:B------:R2:W-:Y:S02]  /*6c80*/  STG.E.128 desc[UR6][R24.64], R40 ;  /* 0x0000002818007986 */ /* 0x0005e4000c101d06 */
.L_x_2355:
[----:B------:R-:W-:Y:S05]  /*6c90*/  BSYNC.RECONVERGENT B0 ;  /* 0x0000000000007941 */ /* 0x000fea0003800200 */
.L_x_2354:
[----:B------:R-:W-:Y:S01]  /*6ca0*/  ISETP.NE.AND P0, PT, R111, RZ, PT ;  /* 0x000000ff6f00720c */ /* 0x000fe20003f05270 */
[----:B------:R-:W-:Y:S11]  /*6cb0*/  BSSY.RECONVERGENT B0, `(.L_x_2356) ;  /* 0x0000061000007945 */ /* 0x000ff60003800200 */
[----:B------:R-:W-:Y:S01]  /*6cc0*/  @!UPT UIADD3 URZ, UPT, UPT, URZ, URZ, URZ ;  /* 0x000000fffffff290 */ /* 0x000fe2000fffe0ff */
[----:B------:R-:W-:Y:S05]  /*6cd0*/  @!P0 BRA `(.L_x_2357) ;  /* 0x0000000400788947 */ /* 0x000fea0003800000 */
[----:B------:R-:W2:Y:S01]  /*6ce0*/  LDC.64 R4, c[0x0][0x4a8] ;  /* 0x00012a00ff047b82 */ /* 0x000ea20000000a00 */
[C---:B------:R-:W-:Y:S02]  /*6cf0*/  ISETP.GE.AND P0, PT, R12.reuse, R16, PT ;  /* 0x000000100c00720c */ /* 0x040fe40003f06270 */
[----:B------:R-:W-:Y:S11]  /*6d00*/  ISETP.GE.U32.AND P2, PT, R12, R18, PT ;  /* 0x000000120c00720c */ /* 0x000ff60003f46070 */
[----:B------:R-:W-:Y:S02]  /*6d10*/  @!P0 SEL R0, R19, RZ, P2 ;  /* 0x000000ff13008207 */ /* 0x000fe40001000000 */
[----:B------:R-:W-:Y:S02]  /*6d20*/  @!P0 SEL R6, R114, RZ, P2 ;  /* 0x000000ff72068207 */ /* 0x000fe40001000000 */
[----:B------:R-:W-:Y:S04]  /*6d30*/  @!P0 IADD3 R0, P1, PT, R90, R0, RZ ;  /* 0x000000005a008210 */ /* 0x000fe80007f3e0ff */
[----:B------:R-:W-:Y:S02]  /*6d40*/  @!P0 IADD3.X R6, PT, PT, R75, R6, RZ, P1, !PT ;  /* 0x000000064b068210 */ /* 0x000fe40000ffe4ff */
[----:B--2---:R-:W-:Y:S02]  /*6d50*/  LEA R2, P3, R4, R20, 0x8 ;  /* 0x0000001404027211 */ /* 0x004fe400078640ff */
[----:B----4-:R-:W-:Y:S02]  /*6d60*/  @!P0 SHF.L.U32 R22, R0, 0x1, RZ ;  /* 0x0000000100168819 */ /* 0x010fe400000006ff */
[----:B------:R-:W-:Y:S02]  /*6d70*/  LEA.HI.X R3, R4, R21, R5, 0x8, P3 ;  /* 0x0000001504037211 */ /* 0x000fe400018f4405 */
[----:B------:R-:W-:Y:S02]  /*6d80*/  @!P0 SHF.L.U64.HI R0, R0, 0x1, R6 ;  /* 0x0000000100008819 */ /* 0x000fe40000010206 */
[----:B------:R-:W-:Y:S01]  /*6d90*/  @!P0 IADD3 R116, P1, PT, R22, R63, RZ ;  /* 0x0000003f16748210 */ /* 0x000fe20007f3e0ff */
[----:B------:R-:W-:Y:S01]  /*6da0*/  @!P0 IMAD.WIDE R4, R17, 0x2, R2 ;  /* 0x0000000211048825 */ /* 0x000fe200078e0202 */
[----:B---3--:R-:W2:Y:S02]  /*6db0*/  LDG.E.128 R40, desc[UR6][R2.64] ;  /* 0x0000000602287981 */ /* 0x008ea4000c1e1d00 */
[----:B------:R-:W-:Y:S02]  /*6dc0*/  @!P0 IADD3.X R117, PT, PT, R0, R62, RZ, P1, !PT ;  /* 0x0000003e00758210 */ /* 0x000fe40000ffe4ff */
[----:B------:R-:W-:Y:S04]  /*6dd0*/  @!P0 IADD3 R22, P1, PT, R22, R65, RZ ;  /* 0x0000004116168210 */ /* 0x000fe80007f3e0ff */
[----:B------:R-:W3:Y:S01]  /*6de0*/  @!P0 LDG.E.128 R116, desc[UR6][R116.64] ;  /* 0x0000000674748981 */ /* 0x000ee2000c1e1d00 */
[----:B------:R-:W-:Y:S02]  /*6df0*/  @!P0 IADD3.X R23, PT, PT, R0, R64, RZ, P1, !PT ;  /* 0x0000004000178210 */ /* 0x000fe40000ffe4ff */
[----:B------:R-:W-:Y:S02]  /*6e00*/  PLOP3.LUT P1, PT, PT, PT, PT, 0x80, 0x8 ;  /* 0x000000000008781c */ /* 0x000fe40003f2f070 */
[----:B------:R-:W-:Y:S03]  /*6e10*/  @!P0 PLOP3.LUT P1, PT, P2, PT, PT, 0x80, 0x8 ;  /* 0x000000000008881c */ /* 0x000fe6000172f070 */
[----:B------:R-:W4:Y:S08]  /*6e20*/  @!P0 LDG.E.128 R4, desc[UR6][R4.64] ;  /* 0x0000000604048981 */ /* 0x000f30000c1e1d00 */
[----:B------:R5:W5:Y:S01]  /*6e30*/  @!P0 LDG.E.128 R36, desc[UR6][R22.64] ;  /* 0x0000000616248981 */ /* 0x000b62000c1e1d00 */
[----:B--2---:R-:W-:Y:S02]  /*6e40*/  @!P0 MOV R32, R41 ;  /* 0x0000002900208202 */ /* 0x004fe40000000f00 */
[----:B------:R-:W-:Y:S01]  /*6e50*/  @!P0 MOV R33, R43 ;  /* 0x0000002b00218202 */ /* 0x000fe20000000f00 */
[--C-:B---3--:R-:W-:Y:S02]  /*6e60*/  @!P0 HADD2.F32 R29, -RZ, R116.reuse.H0_H0 ;  /* 0x20000074ff1d8230 */ /* 0x108fe40000004100 */
[--C-:B------:R-:W-:Y:S02]  /*6e70*/  @!P0 HADD2.F32 R26, -RZ, R117.reuse.H1_H1 ;  /* 0x30000075ff1a8230 */ /* 0x100fe40000004100 */
[----:B------:R-:W-:Y:S02]  /*6e80*/  @!P0 HADD2.F32 R28, -RZ, R116.H1_H1 ;  /* 0x30000074ff1c8230 */ /* 0x000fe40000004100 */
[----:B------:R-:W-:Y:S01]  /*6e90*/  @!P1 FADD.FTZ R29, -R29, -RZ ;  /* 0x800000ff1d1d9221 */ /* 0x000fe20000010100 */
[----:B------:R-:W-:Y:S02]  /*6ea0*/  @!P0 HADD2.F32 R27, -RZ, R117.H0_H0 ;  /* 0x20000075ff1b8230 */ /* 0x000fe40000004100 */
        /* <DEDUP_REMOVED lines=27> */
[----:B------:R-:W-:Y:S01]  /*7060*/  @!P0 FMUL.FTZ R7, R23, R7 ;  /* 0x0000000717078220 */ /* 0x000fe20000410000 */
[----:B------:R-:W-:Y:S02]  /*7070*/  @!P0 HADD2.F32 R23, -RZ, R36.H0_H0 ;  /* 0x20000024ff178230 */ /* 0x000fe40000004100 */
[----:B------:R-:W-:Y:S01]  /*7080*/  @!P0 FMUL.FTZ R8, R22, R8 ;  /* 0x0000000816088220 */ /* 0x000fe20000410000 */
[--C-:B------:R-:W-:Y:S02]  /*7090*/  @!P0 HADD2.F32 R22, -RZ, R24.reuse.H0_H0 ;  /* 0x20000018ff168230 */ /* 0x100fe40000004100 */
[----:B------:R-:W-:Y:S01]  /*70a0*/  @!P1 FADD.FTZ R25, -R25, -RZ ;  /* 0x800000ff19199221 */ /* 0x000fe20000010100 */
[----:B------:R-:W-:Y:S02]  /*70b0*/  @!P0 HADD2.F32 R24, -RZ, R24.H1_H1 ;  /* 0x30000018ff188230 */ /* 0x000fe40000004100 */
[----:B------:R-:W-:Y:S02]  /*70c0*/  @!P0 HADD2.F32 R28, -RZ, R38.H0_H0 ;  /* 0x20000026ff1c8230 */ /* 0x000fe40000004100 */
[----:B------:R-:W-:Y:S01]  /*70d0*/  @!P0 FMUL.FTZ R5, R5, R25 ;  /* 0x0000001905058220 */ /* 0x000fe20000410000 */
[----:B------:R-:W-:Y:S01]  /*70e0*/  @!P0 HADD2.F32 R25, -RZ, R36.H1_H1 ;  /* 0x30000024ff198230 */ /* 0x000fe20000004100 */
[----:B------:R-:W-:Y:S01]  /*70f0*/  @!P0 MOV R36, R42 ;  /* 0x0000002a00248202 */ /* 0x000fe20000000f00 */
[----:B------:R-:W-:Y:S01]  /*7100*/  @!P0 FFMA.FTZ R0, R22, R23, R0 ;  /* 0x0000001716008223 */ /* 0x000fe20000010000 */
[--C-:B------:R-:W-:Y:S02]  /*7110*/  @!P0 HADD2.F32 R22, -RZ, R32.reuse.H0_H0 ;  /* 0x20000020ff168230 */ /* 0x100fe40000004100 */
[----:B------:R-:W-:Y:S02]  /*7120*/  @!P0 HADD2.F32 R23, -RZ, R32.H1_H1 ;  /* 0x30000020ff178230 */ /* 0x000fe40000004100 */
[----:B------:R-:W-:Y:S01]  /*7130*/  @!P0 FFMA.FTZ R2, R24, R25, R2 ;  /* 0x0000001918028223 */ /* 0x000fe20000010002 */
[----:B------:R-:W-:Y:S02]  /*7140*/  @!P0 HADD2.F32 R29, -RZ, R38.H1_H1 ;  /* 0x30000026ff1d8230 */ /* 0x000fe40000004100 */
[----:B------:R-:W-:Y:S01]  /*7150*/  @!P0 FFMA.FTZ R3, R22, R26, R3 ;  /* 0x0000001a16038223 */ /* 0x000fe20000010003 */
[--C-:B------:R-:W-:Y:S02]  /*7160*/  @!P0 HADD2.F32 R22, -RZ, R36.reuse.H0_H0 ;  /* 0x20000024ff168230 */ /* 0x100fe40000004100 */
[----:B------:R-:W-:Y:S01]  /*7170*/  @!P0 FFMA.FTZ R4, R23, R27, R4 ;  /* 0x0000001b17048223 */ /* 0x000fe20000010004 */
[----:B------:R-:W-:Y:S01]  /*7180*/  @!P0 F2FP.F16.F32.PACK_AB R0, R2, R0 ;  /* 0x000000000200823e */ /* 0x000fe200000000ff */
[----:B------:R-:W-:Y:S02]  /*7190*/  @!P0 HADD2.F32 R24, -RZ, R36.H1_H1 ;  /* 0x30000024ff188230 */ /* 0x000fe40000004100 */
[----:B------:R-:W-:Y:S01]  /*71a0*/  @!P0 HADD2.F32 R30, -RZ, R39.H0_H0 ;  /* 0x20000027ff1e8230 */ /* 0x000fe20000004100 */
[----:B------:R-:W-:Y:S01]  /*71b0*/  @!P0 F2FP.F16.F32.PACK_AB R3, R4, R3 ;  /* 0x000000030403823e */ /* 0x000fe200000000ff */
[--C-:B------:R-:W-:Y:S01]  /*71c0*/  @!P0 HADD2.F32 R25, -RZ, R33.reuse.H0_H0 ;  /* 0x20000021ff198230 */ /* 0x100fe20000004100 */
[----:B------:R-:W-:Y:S01]  /*71d0*/  @!P0 MOV R40, R0 ;  /* 0x0000000000288202 */ /* 0x000fe20000000f00 */
[----:B------:R-:W-:Y:S01]  /*71e0*/  @!P0 HADD2.F32 R23, -RZ, R33.H1_H1 ;  /* 0x30000021ff178230 */ /* 0x000fe20000004100 */
[----:B------:R-:W-:Y:S01]  /*71f0*/  @!P0 MOV R41, R3 ;  /* 0x0000000300298202 */ /* 0x000fe20000000f00 */
[----:B------:R-:W-:Y:S02]  /*7200*/  @!P0 HADD2.F32 R31, -RZ, R39.H1_H1 ;  /* 0x30000027ff1f8230 */ /* 0x000fe40000004100 */
[----:B------:R-:W-:Y:S01]  /*7210*/  @!P0 FFMA.FTZ R5, R22, R28, R5 ;  /* 0x0000001c16058223 */ /* 0x000fe20000010005 */
[----:B--2---:R-:W-:Y:S01]  /*7220*/  LEA R22, P1, R116, R112, 0x8 ;  /* 0x0000007074167211 */ /* 0x004fe200078240ff */
[----:B------:R-:W-:Y:S01]  /*7230*/  @!P0 FFMA.FTZ R6, R24, R29, R6 ;  /* 0x0000001d18068223 */ /* 0x000fe20000010006 */
[----:B------:R-:W-:Y:S01]  /*7240*/  @!P0 FFMA.FTZ R7, R25, R30, R7 ;  /* 0x0000001e19078223 */ /* 0x000fe20000010007 */
[----:B------:R-:W-:Y:S01]  /*7250*/  @!P0 FFMA.FTZ R8, R23, R31, R8 ;  /* 0x0000001f17088223 */ /* 0x000fe20000010008 */
[----:B------:R-:W-:Y:S02]  /*7260*/  LEA.HI.X R23, R116, R113, R117, 0x8, P1 ;  /* 0x0000007174177211 */ /* 0x000fe400008f4475 */
[----:B------:R-:W-:Y:S02]  /*7270*/  @!P0 F2FP.F16.F32.PACK_AB R5, R6, R5 ;  /* 0x000000050605823e */ /* 0x000fe400000000ff */
[----:B------:R-:W-:Y:S02]  /*7280*/  @!P0 F2FP.F16.F32.PACK_AB R7, R8, R7 ;  /* 0x000000070807823e */ /* 0x000fe400000000ff */
[----:B------:R-:W-:Y:S02]  /*7290*/  @!P0 MOV R42, R5 ;  /* 0x00000005002a8202 */ /* 0x000fe40000000f00 */
[----:B------:R-:W-:Y:S05]  /*72a0*/  @!P0 MOV R43, R7 ;  /* 0x00000007002b8202 */ /* 0x000fea0000000f00 */
[----:B------:R2:W-:Y:S02]  /*72b0*/  STG.E.128 desc[UR6][R22.64], R40 ;  /* 0x0000002816007986 */ /* 0x0005e4000c101d06 */
.L_x_2357:
[----:B------:R-:W-:Y:S05]  /*72c0*/  BSYNC.RECONVERGENT B0 ;  /* 0x0000000000007941 */ /* 0x000fea0003800200 */
.L_x_2356:
[----:B------:R-:W-:Y:S04]  /*72d0*/  BSSY.RECONVERGENT B0, `(.L_x_2358) ;  /* 0x0000062000007945 */ /* 0x000fe80003800200 */
[----:B------:R-:W-:Y:S05]  /*72e0*/  @!P5 BRA `(.L_x_2359) ;  /* 0x000000040080d947 */ /* 0x000fea0003800000 */
        /* <DEDUP_REMOVED lines=96> */
.L_x_2359:
[----:B------:R-:W-:Y:S05]  /*78f0*/  BSYNC.RECONVERGENT B0 ;  /* 0x0000000000007941 */ /* 0x000fea0003800200 */
.L_x_2358:
[----:B------:R-:W-:Y:S01]  /*7900*/  ISETP.NE.AND P0, PT, R110, RZ, PT ;  /* 0x000000ff6e00720c */ /* 0x000fe20003f05270 */
[----:B------:R-:W-:Y:S11]  /*7910*/  BSSY.RECONVERGENT B0, `(.L_x_2360) ;  /* 0x0000063000007945 */ /* 0x000ff60003800200 */
[----:B------:R-:W-:Y:S01]  /*7920*/  @!UPT UIADD3 URZ, UPT, UPT, URZ, URZ, URZ ;  /* 0x000000fffffff290 */ /* 0x000fe2000fffe0ff */
[----:B------:R-:W-:Y:S05]  /*7930*/  @!P0 BRA `(.L_x_2361) ;  /* 0x0000000400808947 */ /* 0x000fea0003800000 */
[----:B--2---:R-:W2:Y:S01]  /*7940*/  LDC.64 R2, c[0x0][0x4a8] ;  /* 0x00012a00ff027b82 */ /* 0x004ea20000000a00 */
[C---:B------:R-:W-:Y:S02]  /*7950*/  ISETP.GE.AND P0, PT, R12.reuse, R16, PT ;  /* 0x000000100c00720c */ /* 0x040fe40003f06270 */
[----:B------:R-:W-:Y:S01]  /*7960*/  ISETP.GE.U32.AND P2, PT, R12, R18, PT ;  /* 0x000000120c00720c */ /* 0x000fe20003f46070 */
[----:B--2---:R-:W-:Y:S04]  /*7970*/  IMAD.WIDE.U32 R20, R2, 0x180, R20 ;  /* 0x0000018002147825 */ /* 0x004fe800078e0014 */
[----:B------:R-:W-:Y:S06]  /*7980*/  IMAD R0, R3, 0x180, RZ ;  /* 0x0000018003007824 */ /* 0x000fec00078e02ff */
        /* <DEDUP_REMOVED lines=8> */
[----:B------:R-:W-:Y:S02]  /*7a10*/  @!P0 IADD3 R36, P1, PT, R2, R63, RZ ;  /* 0x0000003f02248210 */ /* 0x000fe40007f3e0ff */
[----:B------:R-:W-:Y:S03]  /*7a20*/  @!P0 SHF.L.U64.HI R0, R3, 0x1, R0 ;  /* 0x0000000103008819 */ /* 0x000fe60000010200 */
[----:B------:R-:W5:Y:S01]  /*7a30*/  @!P0 LDG.E.128 R4, desc[UR6][R4.64] ;  /* 0x0000000604048981 */ /* 0x000f62000c1e1d00 */
[----:B------:R-:W-:Y:S02]  /*7a40*/  @!P0 IADD3.X R37, PT, PT, R0, R62, RZ, P1, !PT ;  /* 0x0000003e00258210 */ /* 0x000fe40000ffe4ff */
[----:B------:R-:W-:Y:S04]  /*7a50*/  @!P0 IADD3 R2, P1, PT, R2, R65, RZ ;  /* 0x0000004102028210 */ /* 0x000fe80007f3e0ff */
[----:B------:R-:W-:Y:S01]  /*7a60*/  @!P0 IADD3.X R3, PT, PT, R0, R64, RZ, P1, !PT ;  /* 0x0000004000038210 */ /* 0x000fe20000ffe4ff */
[----:B------:R-:W4:Y:S01]  /*7a70*/  @!P0 LDG.E.128 R36, desc[UR6][R36.64] ;  /* 0x0000000624248981 */ /* 0x000f22000c1e1d00 */
[----:B------:R-:W-:Y:S02]  /*7a80*/  PLOP3.LUT P1, PT, PT, PT, PT, 0x80, 0x8 ;  /* 0x000000000008781c */ /* 0x000fe40003f2f070 */
[----:B------:R-:W-:Y:S05]  /*7a90*/  @!P0 PLOP3.LUT P1, PT, P2, PT, PT, 0x80, 0x8 ;  /* 0x000000000008881c */ /* 0x000fea000172f070 */
[----:B------:R1:W3:Y:S01]  /*7aa0*/  @!P0 LDG.E.128 R24, desc[UR6][R2.64] ;  /* 0x0000000602188981 */ /* 0x0002e2000c1e1d00 */
[----:B--2---:R-:W-:Y:S01]  /*7ab0*/  @!P0 MOV R32, R29 ;  /* 0x0000001d00208202 */ /* 0x004fe20000000f00 */
[--C-:B-----5:R-:W-:Y:S02]  /*7ac0*/  @!P0 HADD2.F32 R0, -RZ, R4.reuse.H0_H0 ;  /* 0x20000004ff008230 */ /* 0x120fe40000004100 */
[----:B-1----:R-:W-:Y:S02]  /*7ad0*/  @!P0 HADD2.F32 R2, -RZ, R4.H1_H1 ;  /* 0x30000004ff028230 */ /* 0x002fe40000004100 */
[--C-:B------:R-:W-:Y:S02]  /*7ae0*/  @!P0 HADD2.F32 R3, -RZ, R5.reuse.H0_H0 ;  /* 0x20000005ff038230 */ /* 0x100fe40000004100 */
[----:B------:R-:W-:Y:S02]  /*7af0*/  @!P0 HADD2.F32 R4, -RZ, R5.H1_H1 ;  /* 0x30000005ff048230 */ /* 0x000fe40000004100 */
[--C-:B----4-:R-:W-:Y:S02]  /*7b00*/  @!P0 HADD2.F32 R23, -RZ, R36.reuse.H0_H0 ;  /* 0x20000024ff178230 */ /* 0x110fe40000004100 */
        /* <DEDUP_REMOVED lines=21> */
[--C-:B---3--:R-:W-:Y:S02]  /*7c60*/  @!P0 HADD2.F32 R21, -RZ, R25.reuse.H1_H1 ;  /* 0x30000019ff158230 */ /* 0x108fe40000004100 */
[----:B------:R-:W-:Y:S01]  /*7c70*/  @!P1 FADD.FTZ R8, -R8, -RZ ;  /* 0x800000ff08089221 */ /* 0x000fe20000010100 */
[----:B------:R-:W-:Y:S02]  /*7c80*/  @!P0 HADD2.F32 R23, -RZ, R26.H1_H1 ;  /* 0x3000001aff178230 */ /* 0x000fe40000004100 */
[----:B------:R-:W-:Y:S01]  /*7c90*/  @!P1 FADD.FTZ R20, -R20, -RZ ;  /* 0x800000ff14149221 */ /* 0x000fe20000010100 */
[----:B------:R-:W-:Y:S01]  /*7ca0*/  @!P1 FADD.FTZ R19, -R19, -RZ ;  /* 0x800000ff13139221 */ /* 0x000fe20000010100 */
[----:B------:R-:W-:Y:S01]  /*7cb0*/  @!P0 FMUL.FTZ R7, R17, R7 ;  /* 0x0000000711078220 */ /* 0x000fe20000410000 */
[----:B------:R-:W-:Y:S02]  /*7cc0*/  @!P0 HADD2.F32 R17, -RZ, R24.H0_H0 ;  /* 0x20000018ff118230 */ /* 0x000fe40000004100 */
        /* <DEDUP_REMOVED lines=8> */
[----:B------:R-:W-:Y:S01]  /*7d50*/  @!P0 FMUL.FTZ R2, R2, R22 ;  /* 0x0000001602028220 */ /* 0x000fe20000410000 */
[--C-:B------:R-:W-:Y:S02]  /*7d60*/  @!P0 HADD2.F32 R24, -RZ, R27.reuse.H0_H0 ;  /* 0x2000001bff188230 */ /* 0x100fe40000004100 */
[----:B------:R-:W-:Y:S01]  /*7d70*/  @!P0 HADD2.F32 R25, -RZ, R27.H1_H1 ;  /* 0x3000001bff198230 */ /* 0x000fe20000004100 */
[----:B------:R-:W-:Y:S01]  /*7d80*/  @!P0 MOV R27, R30 ;  /* 0x0000001e001b8202 */ /* 0x000fe20000000f00 */
[----:B------:R-:W-:Y:S01]  /*7d90*/  @!P0 HADD2.F32 R22, -RZ, R26.H0_H0 ;  /* 0x2000001aff168230 */ /* 0x000fe20000004100 */
[----:B------:R-:W-:Y:S01]  /*7da0*/  @!P0 MOV R26, R31 ;  /* 0x0000001f001a8202 */ /* 0x000fe20000000f00 */
        /* <DEDUP_REMOVED lines=8> */
[--C-:B------:R-:W-:Y:S01]  /*7e30*/  @!P0 HADD2.F32 R16, -RZ, R26.reuse.H0_H0 ;  /* 0x2000001aff108230 */ /* 0x100fe20000004100 */
[----:B------:R-:W-:Y:S01]  /*7e40*/  @!P0 MOV R28, R0 ;  /* 0x00000000001c8202 */ /* 0x000fe20000000f00 */
[----:B------:R-:W-:Y:S02]  /*7e50*/  @!P0 HADD2.F32 R17, -RZ, R26.H1_H1 ;  /* 0x3000001aff118230 */ /* 0x000fe40000004100 */
[----:B------:R-:W-:Y:S01]  /*7e60*/  @!P0 FFMA.FTZ R5, R18, R22, R5 ;  /* 0x0000001612058223 */ /* 0x000fe20000010005 */
[----:B------:R-:W-:Y:S01]  /*7e70*/  @!P0 F2FP.F16.F32.PACK_AB R3, R4, R3 ;  /* 0x000000030403823e */ /* 0x000fe200000000ff */
[----:B------:R-:W-:Y:S01]  /*7e80*/  @!P0 FFMA.FTZ R6, R19, R23, R6 ;  /* 0x0000001713068223 */ /* 0x000fe20000010006 */
[----:B------:R-:W-:Y:S01]  /*7e90*/  @!P0 FFMA.FTZ R7, R16, R24, R7 ;  /* 0x0000001810078223 */ /* 0x000fe20000010007 */
[----:B------:R-:W-:Y:S01]  /*7ea0*/  @!P0 FFMA.FTZ R8, R17, R25, R8 ;  /* 0x0000001911088223 */ /* 0x000fe20000010008 */
[----:B------:R-:W-:Y:S01]  /*7eb0*/  @!P0 MOV R29, R3 ;  /* 0x00000003001d8202 */ /* 0x000fe20000000f00 */
[----:B-1----:R-:W-:Y:S01]  /*7ec0*/  IMAD.WIDE.U32 R112, R36, 0x180, R112 ;  /* 0x0000018024707825 */ /* 0x002fe200078e0070 */
[----:B------:R-:W-:Y:S02]  /*7ed0*/  @!P0 F2FP.F16.F32.PACK_AB R5, R6, R5 ;  /* 0x000000050605823e */ /* 0x000fe400000000ff */
[----:B------:R-:W-:Y:S01]  /*7ee0*/  @!P0 F2FP.F16.F32.PACK_AB R7, R8, R7 ;  /* 0x000000070807823e */ /* 0x000fe200000000ff */
[----:B------:R-:W-:Y:S01]  /*7ef0*/  IMAD R37, R37, 0x180, RZ ;  /* 0x0000018025257824 */ /* 0x000fe200078e02ff */
[----:B------:R-:W-:Y:S02]  /*7f00*/  @!P0 MOV R30, R5 ;  /* 0x00000005001e8202 */ /* 0x000fe40000000f00 */
[----:B------:R-:W-:Y:S02]  /*7f10*/  @!P0 MOV R31, R7 ;  /* 0x00000007001f8202 */ /* 0x000fe40000000f00 */
[----:B------:R-:W-:Y:S05]  /*7f20*/  IADD3 R113, PT, PT, R37, R113, RZ ;  /* 0x0000007125717210 */ /* 0x000fea0007ffe0ff */
[----:B------:R1:W-:Y:S02]  /*7f30*/  STG.E.128 desc[UR6][R112.64], R28 ;  /* 0x0000001c70007986 */ /* 0x0003e4000c101d06 */
.L_x_2361:
[----:B------:R-:W-:Y:S05]  /*7f40*/  BSYNC.RECONVERGENT B0 ;  /* 0x0000000000007941 */ /* 0x000fea0003800200 */
.L_x_2360:
[----:B------:R-:W-:Y:S01]  /*7f50*/  MOV R5, R64 ;  /* 0x0000004000057202 */ /* 0x000fe20000000f00 */
[----:B------:R-:W3:Y:S01]  /*7f60*/  LDC R16, c[0x0][0x450] ;  /* 0x00011400ff107b82 */ /* 0x000ee20000000800 */
[----:B--2---:R-:W-:Y:S01]  /*7f70*/  MOV R3, R62 ;  /* 0x0000003e00037202 */ /* 0x004fe20000000f00 */
[----:B-1----:R-:W-:Y:S02]  /*7f80*/  IMAD.U32 R115, R115, -0x80, RZ ;  /* 0xffffff8073737824 */ /* 0x002fe400078e00ff */
[----:B------:R-:W-:Y:S02]  /*7f90*/  IMAD.MOV.U32 R4, RZ, RZ, R65 ;  /* 0x000000ffff047224 */ /* 0x000fe400078e0041 */
[----:B------:R-:W-:Y:S03]  /*7fa0*/  IMAD.MOV.U32 R2, RZ, RZ, R63 ;  /* 0x000000ffff027224 */ /* 0x000fe600078e003f */
[C---:B------:R-:W-:Y:S02]  /*7fb0*/  LEA R65, P1, R115.reuse, R4, 0x1 ;  /* 0x0000000473417211 */ /* 0x040fe400078208ff */
[C---:B------:R-:W-:Y:S02]  /*7fc0*/  LEA R63, P0, R115.reuse, R2, 0x1 ;  /* 0x00000002733f7211 */ /* 0x040fe400078008ff */
[C---:B------:R-:W-:Y:S02]  /*7fd0*/  LEA.HI.X.SX32 R64, R115.reuse, R5, 0x1, P1 ;  /* 0x0000000573407211 */ /* 0x040fe400008f0eff */
[----:B------:R-:W-:Y:S09]  /*7fe0*/  LEA.HI.X.SX32 R62, R115, R3, 0x1, P0 ;  /* 0x00000003733e7211 */ /* 0x000ff200000f0eff */
.L_x_2328:
[----:B-1-3--:R-:W-:Y:S05]  /*7ff0*/  BSYNC.RECONVERGENT B1 ;  /* 0x0000000000017941 */ /* 0x00afea0003800200 */
.L_x_2326:
        /* <DEDUP_REMOVED lines=11> */
[C---:B------:R-:W-:Y:S02]  /*80b0*/  @!P0 SHF.R.S64 R4, R3.reuse, 0x1f, R2 ;  /* 0x0000001f03048819 */ /* 0x040fe40000001002 */
        /* <DEDUP_REMOVED lines=78> */
.L_x_2362:
[----:B------:R-:W-:Y:S02]  /*85a0*/  ISETP.GT.AND P0, PT, R82, R53, PT ;  /* 0x000000355200720c */ /* 0x000fe40003f04270 */
[----:B------:R-:W-:Y:S02]  /*85b0*/  IADD3 R61, P2, PT, R61, R67, RZ ;  /* 0x000000433d3d7210 */ /* 0x000fe40007f5e0ff */
[----:B------:R-:W-:Y:S03]  /*85c0*/  IADD3 R10, P1, PT, R10, R69, RZ ;  /* 0x000000450a0a7210 */ /* 0x000fe60007f3e0ff */
[----:B------:R-:W-:Y:S02]  /*85d0*/  IMAD.X R60, R60, 0x1, R66, P2 ;  /* 0x000000013c3c7824 */ /* 0x000fe400010e0642 */
[----:B------:R-:W-:Y:S04]  /*85e0*/  IMAD.X R9, R9, 0x1, R68, P1 ;  /* 0x0000000109097824 */ /* 0x000fe800008e0644 */
[----:B------:R-:W-:Y:S05]  /*85f0*/  @P0 BRA `(.L_x_2363) ;  /* 0xffffff9c00ac0947 */ /* 0x000fea000383ffff */
.L_x_2325:
[----:B------:R-:W1:Y:S01]  /*8600*/  LDC R0, c[0x0][0x450] ;  /* 0x00011400ff007b82 */ /* 0x000e620000000800 */
[----:B------:R-:W-:Y:S01]  /*8610*/  LOP3.LUT R4, R52, 0xd8, RZ, 0xc0, !PT ;  /* 0x000000d834047812 */ /* 0x000fe200078ec0ff */
[----:B------:R-:W-:Y:S01]  /*8620*/  UMOV UR4, 0x400 ;  /* 0x0000040000047882 */ /* 0x000fe20000000000 */
[----:B-----5:R-:W-:Y:S01]  /*8630*/  LOP3.LUT R34, R102, 0x1f00, R52, 0xf8, !PT ;  /* 0x00001f0066227812 */ /* 0x020fe200078ef834 */
        /* <DEDUP_REMOVED lines=25> */
.L_x_2367:
[----:B------:R-:W-:Y:S05]  /*87d0*/  BSYNC.RECONVERGENT B0 ;  /* 0x0000000000007941 */ /* 0x000fea0003800200 */
.L_x_2366:
        /* <DEDUP_REMOVED lines=8> */
.L_x_2365:
        /* <DEDUP_REMOVED lines=36> */
[----:B------:R3:W2:Y:S01]  /*8aa0*/  LDG.E.64 R2, desc[UR6][R16.64] ;  /* 0x0000000610027981 */ /* 0x0006a2000c1e1b00 */
[----:B-----5:R-:W-:Y:S02]  /*8ab0*/  MOV R7, R11 ;  /* 0x0000000b00077202 */ /* 0x020fe40000000f00 */
[----:B------:R-:W-:Y:S02]  /*8ac0*/  MOV R20, R9 ;  /* 0x0000000900147202 */ /* 0x000fe40000000f00 */
[----:B------:R-:W-:Y:S01]  /*8ad0*/  MOV R18, R10 ;  /* 0x0000000a00127202 */ /* 0x000fe20000000f00 */
[----:B----4-:R-:W-:-:S02]  /*8ae0*/  HADD2.F32 R22, -RZ, R7.H0_H0 ;  /* 0x20000007ff167230 */ /* 0x010fc40000004100 */
[--C-:B------:R-:W-:Y:S02]  /*8af0*/  HADD2.F32 R19, -RZ, R20.reuse.H0_H0 ;  /* 0x20000014ff137230 */ /* 0x100fe40000004100 */
[----:B------:R-:W-:Y:S02]  /*8b00*/  HADD2.F32 R20, -RZ, R20.H1_H1 ;  /* 0x30000014ff147230 */ /* 0x000fe40000004100 */
[----:B---3--:R-:W-:Y:S02]  /*8b10*/  HADD2.F32 R17, -RZ, R7.H1_H1 ;  /* 0x30000007ff117230 */ /* 0x008fe40000004100 */
[----:B--2---:R-:W-:Y:S02]  /*8b20*/  HADD2.F32 R11, -RZ, R5.H1_H1 ;  /* 0x30000005ff0b7230 */ /* 0x004fe40000004100 */
[----:B------:R-:W-:Y:S02]  /*8b30*/  HADD2.F32 R9, -RZ, R3.H1_H1 ;  /* 0x30000003ff097230 */ /* 0x000fe40000004100 */
        /* <DEDUP_REMOVED lines=33> */
.L_x_2373:
[----:B------:R-:W-:Y:S05]  /*8d50*/  BSYNC.RECONVERGENT B0 ;  /* 0x0000000000007941 */ /* 0x000fea0003800200 */
.L_x_2372:
[----:B-----5:R2:W-:Y:S02]  /*8d60*/  STS.128 [R34], R8 ;  /* 0x0000000822007388 */ /* 0x0205e40000000c00 */
.L_x_2371:
[----:B------:R-:W-:Y:S05]  /*8d70*/  BSYNC.RECONVERGENT B1 ;  /* 0x0000000000017941 */ /* 0x000fea0003800200 */
.L_x_2370:
        /* <DEDUP_REMOVED lines=24> */
[----:B------:R-:W-:Y:S01]  /*8f00*/  HADD2.F32 R13, -RZ, R14.H0_H0 ;  /* 0x2000000eff0d7230 */ /* 0x000fe20000004100 */
[----:B------:R-:W-:Y:S01]  /*8f10*/  MOV R12, R10 ;  /* 0x0000000a000c7202 */ /* 0x000fe20000000f00 */
[----:B------:R-:W-:-:S02]  /*8f20*/  HADD2.F32 R11, -RZ, R0.H1_H1 ;  /* 0x30000000ff0b7230 */ /* 0x000fc40000004100 */
        /* <DEDUP_REMOVED lines=33> */
[----:B------:R-:W-:Y:S02]  /*9140*/  MOV R8, R9 ;  /* 0x0000000900087202 */ /* 0x000fe40000000f00 */
[----:B------:R-:W-:Y:S02]  /*9150*/  F2FP.F16.F32.PACK_AB R11, R11, R0 ;  /* 0x000000000b0b723e */ /* 0x000fe400000000ff */
[----:B------:R-:W-:Y:S02]  /*9160*/  MOV R9, R14 ;  /* 0x0000000e00097202 */ /* 0x000fe40000000f00 */
[----:B------:R-:W-:Y:S02]  /*9170*/  MOV R10, R7 ;  /* 0x00000007000a7202 */ /* 0x000fe40000000f00 */
.L_x_2375:
[----:B------:R-:W-:Y:S05]  /*9180*/  BSYNC.RECONVERGENT B0 ;  /* 0x0000000000007941 */ /* 0x000fea0003800200 */
.L_x_2374:
[----:B-----5:R2:W-:Y:S01]  /*9190*/  STS.128 [R34+0x800], R8 ;  /* 0x0008000822007388 */ /* 0x0205e20000000c00 */
[----:B------:R-:W-:Y:S05]  /*91a0*/  BRA `(.L_x_2368) ;  /* 0x0000000c001c7947 */ /* 0x000fea0003800000 */
.L_x_2369:
        /* <DEDUP_REMOVED lines=33> */
[----:B-----5:R-:W-:Y:S02]  /*93c0*/  MOV R29, R20 ;  /* 0x00000014001d7202 */ /* 0x020fe40000000f00 */
[----:B------:R-:W-:Y:S02]  /*93d0*/  MOV R20, R23 ;  /* 0x0000001700147202 */ /* 0x000fe40000000f00 */
[----:B------:R-:W-:Y:S01]  /*93e0*/  MOV R23, R22 ;  /* 0x0000001600177202 */ /* 0x000fe20000000f00 */
[--C-:B---3--:R-:W-:Y:S02]  /*93f0*/  HADD2.F32 R22, -RZ, R16.reuse.H0_H0 ;  /* 0x20000010ff167230 */ /* 0x108fe40000004100 */
[----:B------:R-:W-:Y:S02]  /*9400*/  HADD2.F32 R30, -RZ, R16.H1_H1 ;  /* 0x30000010ff1e7230 */ /* 0x000fe40000004100 */
[----:B------:R-:W-:-:S02]  /*9410*/  HADD2.F32 R16, -RZ, R17.H0_H0 ;  /* 0x20000011ff107230 */ /* 0x000fc40000004100 */
[----:B------:R-:W-:Y:S02]  /*9420*/  HADD2.F32 R31, -RZ, R17.H1_H1 ;  /* 0x30000011ff1f7230 */ /* 0x000fe40000004100 */
[--C-:B------:R-:W-:Y:S02]  /*9430*/  HADD2.F32 R17, -RZ, R18.reuse.H0_H0 ;  /* 0x20000012ff117230 */ /* 0x100fe40000004100 */
[----:B------:R-:W-:Y:S02]  /*9440*/  HADD2.F32 R32, -RZ, R18.H1_H1 ;  /* 0x30000012ff207230 */ /* 0x000fe40000004100 */
[--C-:B------:R-:W-:Y:S02]  /*9450*/  HADD2.F32 R18, -RZ, R19.reuse.H0_H0 ;  /* 0x20000013ff127230 */ /* 0x100fe40000004100 */
[----:B------:R-:W-:Y:S02]  /*9460*/  HADD2.F32 R33, -RZ, R19.H1_H1 ;  /* 0x30000013ff217230 */ /* 0x000fe40000004100 */
[----:B--2---:R-:W-:-:S02]  /*9470*/  HADD2.F32 R19, -RZ, R4.H0_H0 ;  /* 0x20000004ff137230 */ /* 0x004fc40000004100 */
[----:B------:R-:W-:Y:S02]  /*9480*/  HADD2.F32 R35, -RZ, R4.H1_H1 ;  /* 0x30000004ff237230 */ /* 0x000fe40000004100 */
[--C-:B------:R-:W-:Y:S02]  /*9490*/  HADD2.F32 R4, -RZ, R5.reuse.H0_H0 ;  /* 0x20000005ff047230 */ /* 0x100fe40000004100 */
[----:B------:R-:W-:Y:S02]  /*94a0*/  HADD2.F32 R36, -RZ, R5.H1_H1 ;  /* 0x30000005ff247230 */ /* 0x000fe40000004100 */
[--C-:B------:R-:W-:Y:S02]  /*94b0*/  HADD2.F32 R5, -RZ, R6.reuse.H0_H0 ;  /* 0x20000006ff057230 */ /* 0x100fe40000004100 */
[----:B------:R-:W-:Y:S02]  /*94c0*/  HADD2.F32 R37, -RZ, R6.H1_H1 ;  /* 0x30000006ff257230 */ /* 0x000fe40000004100 */
[----:B------:R-:W-:-:S02]  /*94d0*/  HADD2.F32 R6, -RZ, R7.H0_H0 ;  /* 0x20000007ff067230 */ /* 0x000fc40000004100 */
        /* <DEDUP_REMOVED lines=10> */
[----:B------:R-:W-:-:S02]  /*9580*/  HADD2.F32 R4, -RZ, R29.H0_H0 ;  /* 0x2000001dff047230 */ /* 0x000fc40000004100 */
[----:B------:R-:W-:Y:S01]  /*9590*/  @!P0 FADD.FTZ R35, -R35, -RZ ;  /* 0x800000ff23238221 */ /* 0x000fe20000010100 */
[----:B----4-:R-:W-:Y:S02]  /*95a0*/  HADD2.F32 R5, -RZ, R8.H0_H0 ;  /* 0x20000008ff057230 */ /* 0x010fe40000004100 */
[----:B------:R-:W-:Y:S01]  /*95b0*/  FMUL.FTZ R22, R22, R19 ;  /* 0x0000001316167220 */ /* 0x000fe20000410000 */
[----:B------:R-:W-:Y:S02]  /*95c0*/  HADD2.F32 R6, -RZ, R21.H0_H0 ;  /* 0x20000015ff067230 */ /* 0x000fe40000004100 */
[--C-:B------:R-:W-:Y:S02]  /*95d0*/  HADD2.F32 R7, -RZ, R9.reuse.H0_H0 ;  /* 0x20000009ff077230 */ /* 0x100fe40000004100 */
[----:B------:R-:W-:Y:S01]  /*95e0*/  @!P0 FADD.FTZ R37, -R37, -RZ ;  /* 0x800000ff25258221 */ /* 0x000fe20000010100 */
[----:B------:R-:W-:Y:S01]  /*95f0*/  @!P0 FADD.FTZ R36, -R36, -RZ ;  /* 0x800000ff24248221 */ /* 0x000fe20000010100 */
[----:B------:R-:W-:Y:S01]  /*9600*/  FMUL.FTZ R30, R30, R35 ;  /* 0x000000231e1e7220 */ /* 0x000fe20000410000 */
[----:B------:R-:W-:-:S02]  /*9610*/  HADD2.F32 R19, -RZ, R9.H1_H1 ;  /* 0x30000009ff137230 */ /* 0x000fc40000004100 */
[----:B------:R-:W-:Y:S01]  /*9620*/  FFMA.FTZ R4, R4, R5, R22 ;  /* 0x0000000504047223 */ /* 0x000fe20000010016 */
[--C-:B------:R-:W-:Y:S02]  /*9630*/  HADD2.F32 R9, -RZ, R10.reuse.H0_H0 ;  /* 0x2000000aff097230 */ /* 0x100fe40000004100 */
[----:B------:R-:W-:Y:S01]  /*9640*/  FFMA.FTZ R6, R6, R7, R16 ;  /* 0x0000000706067223 */ /* 0x000fe20000010010 */
[----:B------:R-:W-:Y:S02]  /*9650*/  HADD2.F32 R35, -RZ, R10.H1_H1 ;  /* 0x3000000aff237230 */ /* 0x000fe40000004100 */
[----:B------:R-:W-:Y:S02]  /*9660*/  HADD2.F32 R5, -RZ, R23.H0_H0 ;  /* 0x20000017ff057230 */ /* 0x000fe40000004100 */
[----:B------:R-:W-:Y:S01]  /*9670*/  FMUL.FTZ R32, R32, R37 ;  /* 0x0000002520207220 */ /* 0x000fe20000410000 */
[----:B------:R-:W-:Y:S02]  /*9680*/  HADD2.F32 R10, -RZ, R11.H0_H0 ;  /* 0x2000000bff0a7230 */ /* 0x000fe40000004100 */
[----:B------:R-:W-:-:S02]  /*9690*/  HADD2.F32 R23, -RZ, R23.H1_H1 ;  /* 0x30000017ff177230 */ /* 0x000fc40000004100 */
[----:B------:R-:W-:Y:S02]  /*96a0*/  HADD2.F32 R7, -RZ, R20.H0_H0 ;  /* 0x20000014ff077230 */ /* 0x000fe40000004100 */
[----:B------:R-:W-:Y:S01]  /*96b0*/  FMUL.FTZ R31, R31, R36 ;  /* 0x000000241f1f7220 */ /* 0x000fe20000410000 */
[----:B------:R-:W-:Y:S02]  /*96c0*/  HADD2.F32 R29, -RZ, R29.H1_H1 ;  /* 0x3000001dff1d7230 */ /* 0x000fe40000004100 */
        /* <DEDUP_REMOVED lines=18> */
.L_x_2379:
[----:B------:R-:W-:Y:S05]  /*97f0*/  BSYNC.RECONVERGENT B0 ;  /* 0x0000000000007941 */ /* 0x000fea0003800200 */
.L_x_2378:
[----:B-----5:R2:W-:Y:S02]  /*9800*/  STS.128 [R34], R20 ;  /* 0x0000001422007388 */ /* 0x0205e40000000c00 */
.L_x_2377:
[----:B------:R-:W-:Y:S05]  /*9810*/  BSYNC.RECONVERGENT B1 ;  /* 0x0000000000017941 */ /* 0x000fea0003800200 */
.L_x_2376:
[----:B--2---:R-:W-:-:S04]  /*9820*/  IADD3 R20, PT, PT, R106, 0x20, RZ ;  /* 0x000000206a147810 */ /* 0x004fc80007ffe0ff */
        /* <DEDUP_REMOVED lines=13> */
[----:B------:R-:W-:Y:S01]  /*9900*/  SHF.R.S32.HI R24, RZ, 0x1f, R24 ;  /* 0x0000001fff187819 */ /* 0x000fe20000011418 */
[----:B------:R-:W2:Y:S01]  /*9910*/  LDG.E.128 R12, desc[UR6][R12.64] ;  /* 0x000000060c0c7981 */ /* 0x000ea2000c1e1d00 */
[----:B------:R-:W-:Y:S02]  /*9920*/  SHF.L.U32 R0, R2, 0x1, RZ ;  /* 0x0000000102007819 */ /* 0x000fe400000006ff */
[----:B------:R-:W-:-:S04]  /*9930*/  IADD3.X R3, PT, PT, R3, R80, R24, P2, P1 ;  /* 0x0000005003037210 */ /* 0x000fc800017e2418 */
[----:B------:R-:W-:Y:S02]  /*9940*/  SHF.L.U64.HI R2, R2, 0x1, R3 ;  /* 0x0000000102027819 */ /* 0x000fe40000010203 */
[----:B-1----:R-:W-:-:S04]  /*9950*/  IADD3 R4, P1, PT, R0, UR8, RZ ;  /* 0x0000000800047c10 */ /* 0x002fc8000ff3e0ff */
[----:B------:R-:W-:Y:S01]  /*9960*/  IADD3.X R5, PT, PT, R2, UR9, RZ, P1, !PT ;  /* 0x0000000902057c10 */ /* 0x000fe20008ffe4ff */
[----:B------:R-:W1:Y:S05]  /*9970*/  LDCU.64 UR8, c[0x0][0x4c8] ;  /* 0x00009900ff0877ac */ /* 0x000e6a0008000a00 */
[----:B------:R-:W3:Y:S01]  /*9980*/  LDG.E.128 R4, desc[UR6][R4.64] ;  /* 0x0000000604047981 */ /* 0x000ee2000c1e1d00 */
[----:B-1----:R-:W-:-:S04]  /*9990*/  IADD3 R8, P1, PT, R0, UR8, RZ ;  /* 0x0000000800087c10 */ /* 0x002fc8000ff3e0ff */
[----:B------:R-:W-:-:S06]  /*99a0*/  IADD3.X R9, PT, PT, R2, UR9, RZ, P1, !PT ;  /* 0x0000000902097c10 */ /* 0x000fcc0008ffe4ff */
[----:B------:R-:W3:Y:S01]  /*99b0*/  LDG.E.128 R8, desc[UR6][R8.64] ;  /* 0x0000000608087981 */ /* 0x000ee2000c1e1d00 */
[----:B-----5:R-:W-:Y:S02]  /*99c0*/  MOV R0, R17 ;  /* 0x0000001100007202 */ /* 0x020fe40000000f00 */
[----:B------:R-:W-:Y:S02]  /*99d0*/  MOV R3, R16 ;  /* 0x0000001000037202 */ /* 0x000fe40000000f00 */
[----:B------:R-:W-:Y:S02]  /*99e0*/  MOV R17, R18 ;  /* 0x0000001200117202 */ /* 0x000fe40000000f00 */
[----:B------:R-:W-:Y:S01]  /*99f0*/  MOV R2, R19 ;  /* 0x0000001300027202 */ /* 0x000fe20000000f00 */
[--C-:B--2---:R-:W-:Y:S02]  /*9a00*/  HADD2.F32 R16, -RZ, R12.reuse.H0_H0 ;  /* 0x2000000cff107230 */ /* 0x104fe40000004100 */
[----:B------:R-:W-:-:S02]  /*9a10*/  HADD2.F32 R18, -RZ, R12.H1_H1 ;  /* 0x3000000cff127230 */ /* 0x000fc40000004100 */
[--C-:B------:R-:W-:Y:S02]  /*9a20*/  HADD2.F32 R12, -RZ, R13.reuse.H0_H0 ;  /* 0x2000000dff0c7230 */ /* 0x100fe40000004100 */
[----:B------:R-:W-:Y:S02]  /*9a30*/  HADD2.F32 R19, -RZ, R13.H1_H1 ;  /* 0x3000000dff137230 */ /* 0x000fe40000004100 */
[--C-:B------:R-:W-:Y:S02]  /*9a40*/  HADD2.F32 R13, -RZ, R14.reuse.H0_H0 ;  /* 0x2000000eff0d7230 */ /* 0x100fe40000004100 */
[----:B------:R-:W-:Y:S02]  /*9a50*/  HADD2.F32 R21, -RZ, R14.H1_H1 ;  /* 0x3000000eff157230 */ /* 0x000fe40000004100 */
[--C-:B------:R-:W-:Y:S02]  /*9a60*/  HADD2.F32 R14, -RZ, R15.reuse.H0_H0 ;  /* 0x2000000fff0e7230 */ /* 0x100fe40000004100 */
[----:B----4-:R-:W-:-:S02]  /*9a70*/  HADD2.F32 R22, -RZ, R15.H1_H1 ;  /* 0x3000000fff167230 */ /* 0x010fc40000004100 */
        /* <DEDUP_REMOVED lines=17> */
[----:B------:R-:W-:Y:S02]  /*9b90*/  HADD2.F32 R6, -RZ, R3.H1_H1 ;  /* 0x30000003ff067230 */ /* 0x000fe40000004100 */
[----:B------:R-:W-:Y:S01]  /*9ba0*/  FMUL.FTZ R22, R22, R7 ;  /* 0x0000000716167220 */ /* 0x000fe20000410000 */
[----:B------:R-:W-:Y:S02]  /*9bb0*/  HADD2.F32 R3, -RZ, R8.H0_H0 ;  /* 0x20000008ff037230 */ /* 0x000fe40000004100 */
[----:B------:R-:W-:Y:S01]  /*9bc0*/  @!P0 FADD.FTZ R23, -R23, -RZ ;  /* 0x800000ff17178221 */ /* 0x000fe20000010100 */
[----:B------:R-:W-:Y:S01]  /*9bd0*/  FMUL.FTZ R16, R16, R15 ;  /* 0x0000000f10107220 */ /* 0x000fe20000410000 */
[----:B------:R-:W-:Y:S02]  /*9be0*/  HADD2.F32 R5, -RZ, R0.H0_H0 ;  /* 0x20000000ff057230 */ /* 0x000fe40000004100 */
[----:B------:R-:W-:-:S02]  /*9bf0*/  HADD2.F32 R7, -RZ, R9.H0_H0 ;  /* 0x20000009ff077230 */ /* 0x000fc40000004100 */
[----:B------:R-:W-:Y:S01]  /*9c00*/  @!P0 FADD.FTZ R24, -R24, -RZ ;  /* 0x800000ff18188221 */ /* 0x000fe20000010100 */
[----:B------:R-:W-:Y:S01]  /*9c10*/  FMUL.FTZ R18, R18, R23 ;  /* 0x0000001712127220 */ /* 0x000fe20000410000 */
[----:B------:R-:W-:Y:S01]  /*9c20*/  @!P0 FADD.FTZ R25, -R25, -RZ ;  /* 0x800000ff19198221 */ /* 0x000fe20000010100 */
[----:B------:R-:W-:Y:S02]  /*9c30*/  HADD2.F32 R15, -RZ, R9.H1_H1 ;  /* 0x30000009ff0f7230 */ /* 0x000fe40000004100 */
[----:B------:R-:W-:Y:S01]  /*9c40*/  FFMA.FTZ R3, R4, R3, R16 ;  /* 0x0000000304037223 */ /* 0x000fe20000010010 */
[--C-:B------:R-:W-:Y:S02]  /*9c50*/  HADD2.F32 R9, -RZ, R10.reuse.H0_H0 ;  /* 0x2000000aff097230 */ /* 0x100fe40000004100 */
[----:B------:R-:W-:Y:S01]  /*9c60*/  FFMA.FTZ R5, R5, R7, R12 ;  /* 0x0000000705057223 */ /* 0x000fe2000001000c */
[----:B------:R-:W-:Y:S02]  /*9c70*/  HADD2.F32 R23, -RZ, R10.H1_H1 ;  /* 0x3000000aff177230 */ /* 0x000fe40000004100 */
[----:B------:R-:W-:-:S02]  /*9c80*/  HADD2.F32 R4, -RZ, R0.H1_H1 ;  /* 0x30000000ff047230 */ /* 0x000fc40000004100 */
        /* <DEDUP_REMOVED lines=22> */
[----:B------:R-:W-:Y:S02]  /*9df0*/  MOV R19, R2 ;  /* 0x0000000200137202 */ /* 0x000fe40000000f00 */
.L_x_2381:
[----:B------:R-:W-:Y:S05]  /*9e00*/  BSYNC.RECONVERGENT B0 ;  /* 0x0000000000007941 */ /* 0x000fea0003800200 */
.L_x_2380:
[----:B-----5:R3:W-:Y:S02]  /*9e10*/  STS.128 [R34+0x800], R16 ;  /* 0x0008001022007388 */ /* 0x0207e40000000c00 */
.L_x_2368:
[----:B------:R-:W-:Y:S05]  /*9e20*/  BSYNC.RECONVERGENT B2 ;  /* 0x0000000000027941 */ /* 0x000fea0003800200 */
.L_x_2364:
[----:B------:R-:W5:Y:S01]  /*9e30*/  LDC.64 R32, c[0x0][0x3b8] ;  /* 0x0000ee00ff207b82 */ /* 0x000f620000000a00 */
[----:B------:R-:W-:Y:S01]  /*9e40*/  IADD3 R54, PT, PT, -R54, R46, RZ ;  /* 0x0000002e36367210 */ /* 0x000fe20007ffe1ff */
[----:B------:R-:W3:Y:S01]  /*9e50*/  S2R R180, SR_TID.X ;  /* 0x0000000000b47919 */ /* 0x000ee20000002100 */
[C---:B-1----:R-:W-:Y:S01]  /*9e60*/  IADD3 R4, PT, PT, R106.reuse, 0x40, RZ ;  /* 0x000000406a047810 */ /* 0x042fe20007ffe0ff */
[----:B------:R-:W1:Y:S01]  /*9e70*/  LDCU.64 UR10, c[0x0][0x508] ;  /* 0x0000a100ff0a77ac */ /* 0x000e620008000a00 */
[-C--:B------:R-:W-:Y:S02]  /*9e80*/  ISETP.GE.AND P6, PT, R106, R54.reuse, PT ;  /* 0x000000366a00720c */ /* 0x080fe40003fc6270 */
[-C--:B------:R-:W-:Y:S02]  /*9e90*/  ISETP.GE.AND P3, PT, R4, R54.reuse, PT ;  /* 0x000000360400720c */ /* 0x080fe40003f66270 */
[----:B------:R-:W-:Y:S02]  /*9ea0*/  ISETP.GE.AND P1, PT, R20, R54, PT ;  /* 0x000000361400720c */ /* 0x000fe40003f26270 */
[----:B------:R-:W-:-:S02]  /*9eb0*/  LEA R6, P0, R49, R175, 0x1 ;  /* 0x000000af31067211 */ /* 0x000fc400078008ff */
[C---:B------:R-:W-:Y:S02]  /*9ec0*/  IADD3 R5, PT, PT, R106.reuse, 0x80, RZ ;  /* 0x000000806a057810 */ /* 0x040fe40007ffe0ff */
[-C--:B------:R-:W-:Y:S02]  /*9ed0*/  LEA.HI.X R7, R49, R174.reuse, R48, 0x1, P0 ;  /* 0x000000ae31077211 */ /* 0x080fe400000f0c30 */
[----:B------:R-:W-:Y:S01]  /*9ee0*/  IADD3 R0, PT, PT, R106, 0xe0, RZ ;  /* 0x000000e06a007810 */ /* 0x000fe20007ffe0ff */
[----:B------:R-:W1:Y:S01]  /*9ef0*/  LDC.64 R48, c[0x0][0x3c0] ;  /* 0x0000f000ff307b82 */ /* 0x000e620000000a00 */
[----:B--2---:R-:W-:Y:S02]  /*9f00*/  @!P6 MOV R2, R175 ;  /* 0x000000af0002e202 */ /* 0x004fe40000000f00 */
[----:B------:R-:W-:Y:S02]  /*9f10*/  @!P6 MOV R3, R174 ;  /* 0x000000ae0003e202 */ /* 0x000fe40000000f00 */
[-C--:B------:R-:W-:Y:S01]  /*9f20*/  ISETP.GE.AND P2, PT, R5, R54.reuse, PT ;  /* 0x000000360500720c */ /* 0x080fe20003f46270 */
[----:B-----5:R-:W-:Y:S01]  /*9f30*/  IMAD.WIDE.U32 R10, R32, 0x40, RZ ;  /* 0x00000040200a7825 */ /* 0x020fe200078e00ff */
[----:B------:R-:W-:Y:S01]  /*9f40*/  SHF.L.U32 R8, R33, 0x6, RZ ;  /* 0x0000000621087819 */ /* 0x000fe200000006ff */
[----:B------:R-:W-:Y:S01]  /*9f50*/  @!PT LDS RZ, [RZ] ;  /* 0x00000000fffff984 */ /* 0x000fe20000000800 */
[----:B------:R-:W-:Y:S01]  /*9f60*/  @!PT LDS RZ, [RZ] ;  /* 0x00000000fffff984 */ /* 0x000fe20000000800 */
[----:B------:R-:W-:Y:S01]  /*9f70*/  @!PT LDS RZ, [RZ] ;  /* 0x00000000fffff984 */ /* 0x000fe20000000800 */
[----:B------:R2:W-:Y:S01]  /*9f80*/  @!P6 LDGSTS.E.BYPASS.LTC128B.128 [R34+0x1000], desc[UR6][R2.64] ;  /* 0x010000000222efae */ /* 0x0005e2000b981a06 */
[----:B------:R-:W-:-:S02]  /*9f90*/  ISETP.GE.AND P0, PT, R0, R54, PT ;  /* 0x000000360000720c */ /* 0x000fc40003f06270 */
[----:B------:R-:W-:Y:S01]  /*9fa0*/  @!P3 IADD3 R10, P5, PT, R6, R10, RZ ;  /* 0x0000000a060ab210 */ /* 0x000fe20007fbe0ff */
[----:B------:R-:W-:Y:S01]  /*9fb0*/  @!P1 LDGSTS.E.BYPASS.LTC128B.128 [R34+0x1800], desc[UR6][R6.64] ;  /* 0x0180000006229fae */ /* 0x000fe2000b981a06 */
[----:B----4-:R-:W-:Y:S02]  /*9fc0*/  SHF.L.U32 R40, R173, 0x8, RZ ;  /* 0x00000008ad287819 */ /* 0x010fe400000006ff */
[----:B------:R-:W-:Y:S02]  /*9fd0*/  @!P3 IADD3.X R11, PT, PT, R7, R11, R8, P5, !PT ;  /* 0x0000000b070bb210 */ /* 0x000fe40002ffe408 */
[----:B------:R-:W-:Y:S02]  /*9fe0*/  LOP3.LUT R40, R40, 0x100, RZ, 0xc0, !PT ;  /* 0x0000010028287812 */ /* 0x000fe400078ec0ff */
[-C--:B---3--:R-:W-:Y:S01]  /*9ff0*/  @!P2 MOV R16, R6.reuse ;  /* 0x000000060010a202 */ /* 0x088fe20000000f00 */
[----:B------:R3:W-:Y:S01]  /*a000*/  @!P3 LDGSTS.E.BYPASS.LTC128B.128 [R34+0x2000], desc[UR6][R10.64] ;  /* 0x020000000a22bfae */ /* 0x0007e2000b981a06 */
[----:B------:R-:W-:Y:S01]  /*a010*/  @!P2 MOV R17, R7 ;  /* 0x000000070011a202 */ /* 0x000fe20000000f00 */
[----:B------:R-:W-:Y:S01]  /*a020*/  @!P0 IMAD R8, R33, 0x180, RZ ;  /* 0x0000018021088824 */ /* 0x000fe200078e02ff */
[----:B------:R-:W-:-:S02]  /*a030*/  @!P0 MOV R12, R6 ;  /* 0x00000006000c8202 */ /* 0x000fc40000000f00 */
[----:B------:R-:W-:Y:S01]  /*a040*/  @!P0 MOV R13, R7 ;  /* 0x00000007000d8202 */ /* 0x000fe20000000f00 */
[----:B------:R-:W-:Y:S01]  /*a050*/  @!P2 IMAD.WIDE.U32 R16, R32, 0xc0, R16 ;  /* 0x000000c02010a825 */ /* 0x000fe200078e0010 */
[----:B------:R-:W-:-:S03]  /*a060*/  LOP3.LUT R35, R35, 0xfffffffd, RZ, 0xc0, !PT ;  /* 0xfffffffd23237812 */ /* 0x000fc600078ec0ff */
[----:B------:R-:W-:Y:S01]  /*a070*/  @!P0 IMAD.WIDE.U32 R12, R32, 0x180, R12 ;  /* 0x00000180200c8825 */ /* 0x000fe200078e000c */
[C---:B--2---:R-:W-:Y:S02]  /*a080*/  IADD3 R2, PT, PT, R106.reuse, 0xc0, RZ ;  /* 0x000000c06a027810 */ /* 0x044fe40007ffe0ff */
[----:B------:R-:W-:Y:S02]  /*a090*/  IADD3 R3, PT, PT, R106, 0x60, RZ ;  /* 0x000000606a037810 */ /* 0x000fe40007ffe0ff */
[-C--:B------:R-:W-:Y:S02]  /*a0a0*/  ISETP.GE.AND P1, PT, R2, R54.reuse, PT ;  /* 0x000000360200720c */ /* 0x080fe40003f26270 */
[----:B------:R-:W-:Y:S02]  /*a0b0*/  ISETP.GE.AND P4, PT, R3, R54, PT ;  /* 0x000000360300720c */ /* 0x000fe40003f86270 */
[----:B------:R-:W-:-:S04]  /*a0c0*/  IADD3 R106, PT, PT, R106, 0xa0, RZ ;  /* 0x000000a06a6a7810 */ /* 0x000fc80007ffe0ff */
[----:B------:R-:W-:Y:S01]  /*a0d0*/  ISETP.GE.AND P3, PT, R106, R54, PT ;  /* 0x000000366a00720c */ /* 0x000fe20003f66270 */
[----:B---3--:R-:W-:-:S04]  /*a0e0*/  @!P2 IMAD R10, R33, 0xc0, RZ ;  /* 0x000000c0210aa824 */ /* 0x008fc800078e02ff */
[-C--:B------:R-:W-:Y:S01]  /*a0f0*/  @!P1 MOV R14, R6.reuse ;  /* 0x00000006000e9202 */ /* 0x080fe20000000f00 */
[----:B------:R-:W-:Y:S01]  /*a100*/  @!P1 IMAD R9, R33, 0x140, RZ ;  /* 0x0000014021099824 */ /* 0x000fe200078e02ff */
[----:B------:R-:W-:Y:S02]  /*a110*/  @!P1 MOV R15, R7 ;  /* 0x00000007000f9202 */ /* 0x000fe40000000f00 */
[-C--:B------:R-:W-:Y:S02]  /*a120*/  @!P4 LEA R18, P5, R32, R6.reuse, 0x7 ;  /* 0x000000062012c211 */ /* 0x080fe400078a38ff */
[----:B------:R-:W-:Y:S01]  /*a130*/  @!P2 IADD3 R11, PT, PT, R10, R17, RZ ;  /* 0x000000110a0ba210 */ /* 0x000fe20007ffe0ff */
[C---:B------:R-:W-:Y:S01]  /*a140*/  @!P1 IMAD.WIDE.U32 R14, R32.reuse, 0x140, R14 ;  /* 0x00000140200e9825 */ /* 0x040fe200078e000e */
[C---:B------:R-:W-:Y:S02]  /*a150*/  @!P4 LEA.HI.X R19, R32.reuse, R7, R33, 0x7, P5 ;  /* 0x000000072013c211 */ /* 0x040fe400028f3c21 */
[----:B------:R-:W-:-:S02]  /*a160*/  @!P3 LEA R6, P5, R32, R6, 0x8 ;  /* 0x000000062006b211 */ /* 0x000fc400078a40ff */
[----:B------:R-:W-:Y:S01]  /*a170*/  @!P2 MOV R10, R16 ;  /* 0x00000010000aa202 */ /* 0x000fe20000000f00 */
[----:B------:R-:W-:Y:S01]  /*a180*/  @!P4 LDGSTS.E.BYPASS.LTC128B.128 [R34+0x2800], desc[UR6][R18.64] ;  /* 0x028000001222cfae */ /* 0x000fe2000b981a06 */
[----:B------:R-:W-:Y:S02]  /*a190*/  @!P1 IADD3 R15, PT, PT, R9, R15, RZ ;  /* 0x0000000f090f9210 */ /* 0x000fe40007ffe0ff */
[----:B------:R-:W-:Y:S01]  /*a1a0*/  @!P3 LEA.HI.X R7, R32, R7, R33, 0x8, P5 ;  /* 0x000000072007b211 */ /* 0x000fe200028f4421 */
[----:B------:R2:W-:Y:S01]  /*a1b0*/  @!P2 LDGSTS.E.BYPASS.LTC128B.128 [R34+0x3000], desc[UR6][R10.64] ;  /* 0x030000000a22afae */ /* 0x0005e2000b981a06 */
[----:B------:R-:W-:Y:S02]  /*a1c0*/  @!P0 IADD3 R9, PT, PT, R8, R13, RZ ;  /* 0x0000000d08098210 */ /* 0x000fe40007ffe0ff */
[----:B------:R-:W-:Y:S01]  /*a1d0*/  @!P0 MOV R8, R12 ;  /* 0x0000000c00088202 */ /* 0x000fe20000000f00 */
[----:B------:R3:W-:Y:S01]  /*a1e0*/  @!P3 LDGSTS.E.BYPASS.LTC128B.128 [R34+0x3800], desc[UR6][R6.64] ;  /* 0x038000000622bfae */ /* 0x0007e2000b981a06 */
[----:B------:R-:W-:-:S02]  /*a1f0*/  ISETP.GE.AND P5, PT, R4, R54, PT ;  /* 0x000000360400720c */ /* 0x000fc40003fa6270 */
[-C--:B------:R-:W-:Y:S01]  /*a200*/  ISETP.GE.AND P2, PT, R5, R54.reuse, PT ;  /* 0x000000360500720c */ /* 0x080fe20003f46270 */
[----:B------:R4:W-:Y:S01]  /*a210*/  @!P1 LDGSTS.E.BYPASS.LTC128B.128 [R34+0x4000], desc[UR6][R14.64] ;  /* 0x040000000e229fae */ /* 0x0009e2000b981a06 */
[-C--:B------:R-:W-:Y:S02]  /*a220*/  ISETP.GE.AND P1, PT, R20, R54.reuse, PT ;  /* 0x000000361400720c */ /* 0x080fe40003f26270 */
[C---:B------:R-:W-:Y:S01]  /*a230*/  SHF.L.U32 R5, R180.reuse, 0x5, RZ ;  /* 0x00000005b4057819 */ /* 0x040fe200000006ff */
[----:B------:R5:W-:Y:S01]  /*a240*/  @!P0 LDGSTS.E.BYPASS.LTC128B.128 [R34+0x4800], desc[UR6][R8.64] ;  /* 0x0480000008228fae */ /* 0x000be2000b981a06 */
[----:B------:R-:W-:Y:S02]  /*a250*/  SHF.L.U32 R4, R180, 0x4, RZ ;  /* 0x00000004b4047819 */ /* 0x000fe400000006ff */
[-C--:B------:R-:W-:Y:S01]  /*a260*/  ISETP.GE.AND P4, PT, R3, R54.reuse, PT ;  /* 0x000000360300720c */ /* 0x080fe20003f86270 */
[----:B------:R-:W0:Y:S01]  /*a270*/  LDGDEPBAR ;  /* 0x00000000000079af */ /* 0x000e220000000000 */
[----:B------:R-:W-:-:S02]  /*a280*/  ISETP.GE.AND P3, PT, R106, R54, PT ;  /* 0x000000366a00720c */ /* 0x000fc40003f66270 */
[----:B------:R-:W-:Y:S01]  /*a290*/  LOP3.LUT R40, R40, 0x20, R5, 0xf8, !PT ;  /* 0x0000002028287812 */ /* 0x000fe200078ef805 */
[----:B-1----:R-:W-:-:S03]  /*a2a0*/  @!P2 IMAD R12, R49, 0xc0, RZ ;  /* 0x000000c0310ca824 */ /* 0x002fc600078e02ff */
[----:B------:R-:W-:Y:S02]  /*a2b0*/  LOP3.LUT R167, R40, 0x3e00, R4, 0xf8, !PT ;  /* 0x00003e0028a77812 */ /* 0x000fe400078ef804 */
[-C--:B--2---:R-:W-:Y:S02]  /*a2c0*/  @!P6 MOV R10, R177.reuse ;  /* 0x000000b1000ae202 */ /* 0x084fe40000000f00 */
[----:B------:R-:W-:Y:S02]  /*a2d0*/  @!P6 MOV R11, R176 ;  /* 0x000000b0000be202 */ /* 0x000fe40000000f00 */
[----:B---3--:R-:W-:-:S04]  /*a2e0*/  LEA R6, P0, R70, R177, 0x1 ;  /* 0x000000b146067211 */ /* 0x008fc800078008ff */
[----:B------:R-:W-:Y:S01]  /*a2f0*/  LEA.HI.X R7, R70, R176, R50, 0x1, P0 ;  /* 0x000000b046077211 */ /* 0x000fe200000f0c32 */
[----:B----4-:R-:W-:Y:S01]  /*a300*/  IMAD.WIDE.U32 R14, R48, 0x40, RZ ;  /* 0x00000040300e7825 */ /* 0x010fe200078e00ff */
[----:B------:R-:W-:Y:S02]  /*a310*/  ISETP.GE.AND P0, PT, R0, R54, PT ;  /* 0x000000360000720c */ /* 0x000fe40003f06270 */
[----:B-----5:R-:W-:Y:S01]  /*a320*/  P2R R8, PR, RZ, 0x2 ;  /* 0x00000002ff087803 */ /* 0x020fe20000000000 */
[----:B------:R-:W-:-:S04]  /*a330*/  DEPBAR.LE SB0, 0x0 ;  /* 0x000080000000791a */ /* 0x000fc80000000000 */
[----:B------:R-:W-:Y:S01]  /*a340*/  BAR.SYNC.DEFER_BLOCKING 0x0 ;  /* 0x0000000000007b1d */ /* 0x000fe20000010000 */
[----:B------:R-:W-:Y:S02]  /*a350*/  ISETP.GE.AND P1, PT, R2, R54, PT ;  /* 0x000000360200720c */ /* 0x000fe40003f26270 */
[----:B------:R-:W-:Y:S02]  /*a360*/  LOP3.LUT R9, R180, 0x8, RZ, 0xc0, !PT ;  /* 0x00000008b4097812 */ /* 0x000fe400078ec0ff */
[----:B------:R-:W-:Y:S02]  /*a370*/  LOP3.LUT R0, R4, 0x100, RZ, 0xc0, !PT ;  /* 0x0000010004007812 */ /* 0x000fe400078ec0ff */
[----:B------:R-:W-:Y:S02]  /*a380*/  LOP3.LUT R9, R9, 0xc0, R5, 0xf8, !PT ;  /* 0x000000c009097812 */ /* 0x000fe400078ef805 */
[----:B------:R-:W-:Y:S02]  /*a390*/  @!P0 MOV R2, R6 ;  /* 0x0000000600028202 */ /* 0x000fe40000000f00 */
[----:B------:R-:W-:-:S02]  /*a3a0*/  @!P0 MOV R3, R7 ;  /* 0x0000000700038202 */ /* 0x000fc40000000f00 */
[----:B------:R-:W-:Y:S02]  /*a3b0*/  LOP3.LUT R0, R0, 0x20, R5, 0xf8, !PT ;  /* 0x0000002000007812 */ /* 0x000fe400078ef805 */
[-C--:B------:R-:W-:Y:S01]  /*a3c0*/  @!P1 MOV R16, R6.reuse ;  /* 0x0000000600109202 */ /* 0x080fe20000000f00 */
[C---:B------:R-:W-:Y:S01]  /*a3d0*/  @!P0 IMAD.WIDE.U32 R2, R48.reuse, 0x180, R2 ;  /* 0x0000018030028825 */ /* 0x040fe200078e0002 */
[----:B------:R-:W-:Y:S02]  /*a3e0*/  @!P1 MOV R17, R7 ;  /* 0x0000000700119202 */ /* 0x000fe40000000f00 */
[----:B------:R-:W-:Y:S02]  /*a3f0*/  LOP3.LUT R165, R9, 0x18, R168, 0x78, !PT ;  /* 0x0000001809a57812 */ /* 0x000fe400078e78a8 */
[----:B------:R-:W-:Y:S01]  /*a400*/  @!P2 MOV R18, R6 ;  /* 0x000000060012a202 */ /* 0x000fe20000000f00 */
[----:B------:R-:W-:Y:S01]  /*a410*/  @!P1 IMAD.WIDE.U32 R16, R48, 0x140, R16 ;  /* 0x0000014030109825 */ /* 0x000fe200078e0010 */
[----:B------:R-:W-:Y:S01]  /*a420*/  LOP3.LUT R165, R0, R165, RZ, 0xfc, !PT ;  /* 0x000000a500a57212 */ /* 0x000fe200078efcff */
[----:B------:R-:W-:Y:S01]  /*a430*/  @!PT LDS RZ, [RZ] ;  /* 0x00000000fffff984 */ /* 0x000fe20000000800 */
[----:B------:R-:W-:Y:S01]  /*a440*/  @!PT LDS RZ, [RZ] ;  /* 0x00000000fffff984 */ /* 0x000fe20000000800 */
[----:B------:R-:W-:Y:S01]  /*a450*/  @!PT LDS RZ, [RZ] ;  /* 0x00000000fffff984 */ /* 0x000fe20000000800 */
[----:B------:R1:W-:Y:S01]  /*a460*/  @!P6 LDGSTS.E.BYPASS.LTC128B.128 [R34+0x5000], desc[UR6][R10.64] ;  /* 0x050000000a22efae */ /* 0x0003e2000b981a06 */
[----:B------:R-:W-:-:S02]  /*a470*/  SHF.L.U32 R0, R49, 0x6, RZ ;  /* 0x0000000631007819 */ /* 0x000fc400000006ff */
[----:B------:R-:W-:Y:S01]  /*a480*/  @!P2 MOV R19, R7 ;  /* 0x000000070013a202 */ /* 0x000fe20000000f00 */
[----:B------:R-:W-:Y:S01]  /*a490*/  @P6 STS.128 [R34+0x5000], RZ ;  /* 0x005000ff22006388 */ /* 0x000fe20000000c00 */
[----:B------:R-:W-:Y:S01]  /*a4a0*/  ISETP.NE.AND P6, PT, R8, RZ, PT ;  /* 0x000000ff0800720c */ /* 0x000fe20003fc5270 */
[----:B------:R-:W-:Y:S01]  /*a4b0*/  @!P0 IMAD R8, R49, 0x180, RZ ;  /* 0x0000018031088824 */ /* 0x000fe200078e02ff */
[----:B------:R-:W-:Y:S01]  /*a4c0*/  LOP3.LUT R5, R5, 0xc0, RZ, 0xc0, !PT ;  /* 0x000000c005057812 */ /* 0x000fe200078ec0ff */
[----:B------:R-:W-:Y:S01]  /*a4d0*/  @!P2 IMAD.WIDE.U32 R18, R48, 0xc0, R18 ;  /* 0x000000c03012a825 */ /* 0x000fe200078e0012 */
[----:B------:R-:W-:Y:S02]  /*a4e0*/  LEA R165, R165, UR5, 0x1 ;  /* 0x00000005a5a57c11 */ /* 0x000fe4000f8e08ff */
[----:B------:R-:W-:Y:S02]  /*a4f0*/  @!P0 IADD3 R9, PT, PT, R8, R3, RZ ;  /* 0x0000000308098210 */ /* 0x000fe40007ffe0ff */
[----:B------:R-:W-:-:S02]  /*a500*/  SHF.R.U32.HI R3, RZ, 0x1, R180 ;  /* 0x00000001ff037819 */ /* 0x000fc400000116b4 */
[----:B------:R-:W-:Y:S02]  /*a510*/  @!P0 MOV R8, R2 ;  /* 0x0000000200088202 */ /* 0x000fe40000000f00 */
[----:B------:R-:W-:Y:S01]  /*a520*/  LOP3.LUT R2, R5, 0x8, R3, 0xf8, !PT ;  /* 0x0000000805027812 */ /* 0x000fe200078ef803 */
[----:B------:R-:W-:Y:S01]  /*a530*/  @P6 STS.128 [R34+0x5800], RZ ;  /* 0x005800ff22006388 */ /* 0x000fe20000000c00 */
[----:B------:R-:W-:Y:S02]  /*a540*/  @!P2 IADD3 R13, PT, PT, R12, R19, RZ ;  /* 0x000000130c0da210 */ /* 0x000fe40007ffe0ff */
[----:B------:R-:W-:Y:S01]  /*a550*/  LOP3.LUT R2, R2, 0x18, R168, 0x78, !PT ;  /* 0x0000001802027812 */ /* 0x000fe200078e78a8 */
[----:B------:R-:W-:Y:S01]  /*a560*/  @!PT LDS RZ, [RZ] ;  /* 0x00000000fffff984 */ /* 0x000fe20000000800 */
[----:B------:R-:W-:Y:S01]  /*a570*/  @!PT LDS RZ, [RZ] ;  /* 0x00000000fffff984 */ /* 0x000fe20000000800 */
[----:B------:R-:W-:Y:S01]  /*a580*/  @!PT LDS RZ, [RZ] ;  /* 0x00000000fffff984 */ /* 0x000fe20000000800 */
[----:B------:R2:W-:Y:S01]  /*a590*/  @!P6 LDGSTS.E.BYPASS.LTC128B.128 [R34+0x5800], desc[UR6][R6.64] ;  /* 0x058000000622efae */ /* 0x0005e2000b981a06 */
[----:B------:R-:W-:Y:S02]  /*a5a0*/  @!P5 IADD3 R14, P6, PT, R6, R14, RZ ;  /* 0x0000000e060ed210 */ /* 0x000fe40007fde0ff */
[----:B------:R-:W-:Y:S01]  /*a5b0*/  @!P2 MOV R12, R18 ;  /* 0x00000012000ca202 */ /* 0x000fe20000000f00 */
[----:B------:R-:W-:Y:S01]  /*a5c0*/  @P5 STS.128 [R34+0x6000], RZ ;  /* 0x006000ff22005388 */ /* 0x000fe20000000c00 */
[----:B-1----:R-:W-:Y:S01]  /*a5d0*/  @!P1 IMAD R10, R49, 0x140, RZ ;  /* 0x00000140310a9824 */ /* 0x002fe200078e02ff */
[----:B------:R-:W-:-:S02]  /*a5e0*/  @!P5 IADD3.X R15, PT, PT, R7, R15, R0, P6, !PT ;  /* 0x0000000f070fd210 */ /* 0x000fc400037fe400 */
[----:B------:R-:W-:Y:S02]  /*a5f0*/  LOP3.LUT R167, R167, R2, RZ, 0xfc, !PT ;  /* 0x00000002a7a77212 */ /* 0x000fe400078efcff */
[----:B------:R-:W-:Y:S01]  /*a600*/  @!P1 IADD3 R11, PT, PT, R10, R17, RZ ;  /* 0x000000110a0b9210 */ /* 0x000fe20007ffe0ff */
[----:B------:R-:W-:Y:S01]  /*a610*/  @!PT LDS RZ, [RZ] ;  /* 0x00000000fffff984 */ /* 0x000fe20000000800 */
[----:B------:R-:W-:Y:S01]  /*a620*/  @!PT LDS RZ, [RZ] ;  /* 0x00000000fffff984 */ /* 0x000fe20000000800 */
[----:B------:R-:W-:Y:S01]  /*a630*/  @!PT LDS RZ, [RZ] ;  /* 0x00000000fffff984 */ /* 0x000fe20000000800 */
[----:B------:R-:W-:Y:S01]  /*a640*/  @!P5 LDGSTS.E.BYPASS.LTC128B.128 [R34+0x6000], desc[UR6][R14.64] ;  /* 0x060000000e22dfae */ /* 0x000fe2000b981a06 */
[----:B------:R-:W-:Y:S02]  /*a650*/  @!P1 MOV R10, R16 ;  /* 0x00000010000a9202 */ /* 0x000fe40000000f00 */
[C---:B------:R-:W-:Y:S01]  /*a660*/  @!P4 LEA R16, P6, R48.reuse, R6, 0x7 ;  /* 0x000000063010c211 */ /* 0x040fe200078c38ff */
[----:B------:R-:W-:Y:S01]  /*a670*/  @P4 STS.128 [R34+0x6800], RZ ;  /* 0x006800ff22004388 */ /* 0x000fe20000000c00 */
[----:B------:R-:W-:Y:S02]  /*a680*/  LEA R167, R167, UR5, 0x1 ;  /* 0x00000005a7a77c11 */ /* 0x000fe4000f8e08ff */
[----:B------:R-:W-:-:S02]  /*a690*/  @!P4 LEA.HI.X R17, R48, R7, R49, 0x7, P6 ;  /* 0x000000073011c211 */ /* 0x000fc400030f3c31 */
[----:B------:R-:W-:Y:S02]  /*a6a0*/  MOV R0, 0x20 ;  /* 0x0000002000007802 */ /* 0x000fe40000000f00 */
[----:B------:R-:W-:Y:S01]  /*a6b0*/  LOP3.LUT P6, RZ, R180, 0x4, RZ, 0xc0, !PT ;  /* 0x00000004b4ff7812 */ /* 0x000fe200078cc0ff */
[----:B------:R-:W-:Y:S01]  /*a6c0*/  @!PT LDS RZ, [RZ] ;  /* 0x00000000fffff984 */ /* 0x000fe20000000800 */
[----:B------:R-:W-:Y:S01]  /*a6d0*/  @!PT LDS RZ, [RZ] ;  /* 0x00000000fffff984 */ /* 0x000fe20000000800 */
[----:B------:R-:W-:Y:S01]  /*a6e0*/  @!PT LDS RZ, [RZ] ;  /* 0x00000000fffff984 */ /* 0x000fe20000000800 */
[----:B------:R-:W-:Y:S01]  /*a6f0*/  @!P4 LDGSTS.E.BYPASS.LTC128B.128 [R34+0x6800], desc[UR6][R16.64] ;  /* 0x068000001022cfae */ /* 0x000fe2000b981a06 */
[----:B------:R-:W-:Y:S02]  /*a700*/  LOP3.LUT R3, R3, 0x1f0, RZ, 0xc0, !PT ;  /* 0x000001f003037812 */ /* 0x000fe400078ec0ff */
[----:B------:R-:W-:Y:S01]  /*a710*/  SEL R0, R0, 0xffffffe0, !P6 ;  /* 0xffffffe000007807 */ /* 0x000fe20007000000 */
[----:B------:R-:W-:Y:S01]  /*a720*/  @P2 STS.128 [R34+0x7000], RZ ;  /* 0x007000ff22002388 */ /* 0x000fe20000000c00 */
[C---:B--2---:R-:W-:Y:S02]  /*a730*/  @!P3 LEA R6, P5, R48.reuse, R6, 0x8 ;  /* 0x000000063006b211 */ /* 0x044fe400078a40ff */
[----:B------:R-:W-:Y:S01]  /*a740*/  IADD3 R166, PT, PT, R167, R0, RZ ;  /* 0x00000000a7a67210 */ /* 0x000fe20007ffe0ff */
[----:B------:R-:W-:Y:S01]  /*a750*/  @!PT LDS RZ, [RZ] ;  /* 0x00000000fffff984 */ /* 0x000fe20000000800 */
[----:B------:R-:W-:Y:S01]  /*a760*/  @!PT LDS RZ, [RZ] ;  /* 0x00000000fffff984 */ /* 0x000fe20000000800 */
[----:B------:R-:W-:Y:S01]  /*a770*/  @!PT LDS RZ, [RZ] ;  /* 0x00000000fffff984 */ /* 0x000fe20000000800 */
[----:B------:R1:W-:Y:S01]  /*a780*/  @!P2 LDGSTS.E.BYPASS.LTC128B.128 [R34+0x7000], desc[UR6][R12.64] ;  /* 0x070000000c22afae */ /* 0x0003e2000b981a06 */
[----:B------:R-:W-:-:S02]  /*a790*/  @!P3 LEA.HI.X R7, R48, R7, R49, 0x8, P5 ;  /* 0x000000073007b211 */ /* 0x000fc400028f4431 */
[----:B------:R-:W-:Y:S01]  /*a7a0*/  IADD3 R150, PT, PT, R0, R165, RZ ;  /* 0x000000a500967210 */ /* 0x000fe20007ffe0ff */
[----:B------:R-:W-:Y:S01]  /*a7b0*/  @P3 STS.128 [R34+0x7800], RZ ;  /* 0x007800ff22003388 */ /* 0x000fe20000000c00 */
[----:B------:R-:W-:-:S03]  /*a7c0*/  @P6 LOP3.LUT R35, R35, 0x2, RZ, 0xfc, !PT ;  /* 0x0000000223236812 */ /* 0x000fc600078efcff */
        /* <DEDUP_REMOVED lines=14> */
[----:B-1----:R-:W-:Y:S04]  /*a8b0*/  LDSM.16.M88.4 R12, [R165+0x1000] ;  /* 0x00100000a50c783b */ /* 0x002fe80000000200 */
[----:B------:R-:W-:Y:S04]  /*a8c0*/  LDSM.16.M88.4 R20, [R166] ;  /* 0x00000000a614783b */ /* 0x000fe80000000200 */
[----:B--2---:R-:W1:Y:S04]  /*a8d0*/  LDSM.16.M88.4 R4, [R167] ;  /* 0x00000000a704783b */ /* 0x004e680000000200 */
[----:B------:R-:W2:Y:S04]  /*a8e0*/  LDSM.16.M88.4 R16, [R150+0x1000] ;  /* 0x001000009610783b */ /* 0x000ea80000000200 */
[----:B------:R-:W-:Y:S04]  /*a8f0*/  LDSM.16.M88.4 R24, [R150+0x1400] ;  /* 0x001400009618783b */ /* 0x000fe80000000200 */
[----:B------:R-:W-:Y:S04]  /*a900*/  LDSM.16.M88.4 R28, [R165+0x1800] ;  /* 0x00180000a51c783b */ /* 0x000fe80000000200 */
[----:B---3--:R-:W3:Y:S04]  /*a910*/  LDSM.16.M88.4 R8, [R165+0x1400] ;  /* 0x00140000a508783b */ /* 0x008ee80000000200 */
[----:B------:R-:W4:Y:S04]  /*a920*/  LDSM.16.M88.4 R52, [R150+0x1800] ;  /* 0x001800009634783b */ /* 0x000f280000000200 */
[----:B------:R-:W0:Y:S01]  /*a930*/  LDGDEPBAR ;  /* 0x00000000000079af */ /* 0x000e220000000000 */
[C---:B-1----:R-:W-:Y:S08]  /*a940*/  HMMA.16816.F32 R36, R4.reuse, R12, RZ ;  /* 0x0000000c0424723c */ /* 0x042ff000000018ff */
[----:B------:R-:W-:-:S12]  /*a950*/  HMMA.16816.F32 R12, R4, R14, RZ ;  /* 0x0000000e040c723c */ /* 0x000fd800000018ff */
[C---:B--2---:R-:W-:Y:S08]  /*a960*/  HMMA.16816.F32 R36, R20.reuse, R16, R36 ;  /* 0x000000101424723c */ /* 0x044ff00000001824 */
[----:B------:R-:W-:Y:S08]  /*a970*/  HMMA.16816.F32 R12, R20, R18, R12 ;  /* 0x00000012140c723c */ /* 0x000ff0000000180c */
[C---:B---3--:R-:W-:Y:S03]  /*a980*/  HMMA.16816.F32 R16, R4.reuse, R8, RZ ;  /* 0x000000080410723c */ /* 0x048fe600000018ff */
        /* <DEDUP_REMOVED lines=12> */
[----:B------:R-:W3:Y:S05]  /*aa50*/  MUFU.TANH R70, R13 ;  /* 0x0000000d00467308 */ /* 0x000eea0000002400 */
        /* <DEDUP_REMOVED lines=15> */
[C---:B----4-:R-:W-:Y:S01]  /*ab50*/  HMMA.16816.F32 R24, R20.reuse, R52, R24 ;  /* 0x000000341418723c */ /* 0x050fe20000001818 */
[----:B-----5:R-:W4:Y:S06]  /*ab60*/  LDSM.16.M88.4 R12, [R165+0x1c00] ;  /* 0x001c0000a50c783b */ /* 0x020f2c0000000200 */
        /* <DEDUP_REMOVED lines=16> */
[C---:B----4-:R-:W-:Y:S07]  /*ac70*/  HMMA.16816.F32 R16, R4.reuse, R12, RZ ;  /* 0x0000000c0410723c */ /* 0x050fee00000018ff */
[----:B------:R-:W4:Y:S01]  /*ac80*/  MUFU.TANH R61, R10 ;  /* 0x0000000a003d7308 */ /* 0x000f220000002400 */
        /* <DEDUP_REMOVED lines=20> */
[----:B---3--:R-:W3:Y:S07]  /*add0*/  LDSM.16.M88.4 R24, [R150+0x2000] ;  /* 0x002000009618783b */ /* 0x008eee0000000200 */
        /* <DEDUP_REMOVED lines=88> */
[C---:B---3--:R-:W-:Y:S06]  /*b360*/  HMMA.16816.F32 R12, R4.reuse, R36, RZ ;  /* 0x00000024040c723c */ /* 0x048fec00000018ff */
[----:B------:R3:W1:Y:S02]  /*b370*/  MUFU.TANH R153, R27 ;  /* 0x0000001b00997308 */ /* 0x0006640000002400 */
[----:B------:R-:W-:Y:S06]  /*b380*/  HMMA.16816.F32 R36, R4, R38, RZ ;  /* 0x000000260424723c */ /* 0x000fec00000018ff */
[----:B------:R-:W1:Y:S08]  /*b390*/  MUFU.TANH R192, R28 ;  /* 0x0000001c00c07308 */ /* 0x000e700000002400 */
[----:B------:R-:W1:Y:S01]  /*b3a0*/  MUFU.TANH R198, R29 ;  /* 0x0000001d00c67308 */ /* 0x000e620000002400 */
[----:B---3--:R-:W3:Y:S07]  /*b3b0*/  LDSM.16.M88.4 R24, [R165+0x3400] ;  /* 0x00340000a518783b */ /* 0x008eee0000000200 */
        /* <DEDUP_REMOVED lines=77> */
[----:B----4-:R-:W4:Y:S03]  /*b890*/  LDSM.16.M88.4 R28, [R150+0x4000] ;  /* 0x00400000961c783b */ /* 0x010f260000000200 */
        /* <DEDUP_REMOVED lines=69> */
[----:B------:R-:W-:Y:S01]  /*bcf0*/  FMUL.FTZ R39, R39, UR11 ;  /* 0x0000000b27277c20 */ /* 0x000fe20008410000 */
[----:B------:R-:W1:Y:S01]  /*bd00*/  MUFU.TANH R0, R0 ;  /* 0x0000000000007308 */ /* 0x000e620000002400 */
[C---:B--2---:R-:W-:Y:S07]  /*bd10*/  HMMA.16816.F32 R16, R4.reuse, R24, RZ ;  /* 0x000000180410723c */ /* 0x044fee00000018ff */
[----:B------:R-:W2:Y:S01]  /*bd20*/  MUFU.TANH R8, R8 ;  /* 0x0000000800087308 */ /* 0x000ea20000002400 */
[----:B------:R-:W-:Y:S07]  /*bd30*/  HMMA.16816.F32 R4, R4, R26, RZ ;  /* 0x0000001a0404723c */ /* 0x000fee00000018ff */
        /* <DEDUP_REMOVED lines=16> */
[----:B------:R3:W1:Y:S08]  /*be40*/  MUFU.TANH R23, R4 ;  /* 0x0000000400177308 */ /* 0x0006700000002400 */
[----:B------:R-:W1:Y:S01]  /*be50*/  MUFU.TANH R15, R15 ;  /* 0x0000000f000f7308 */ /* 0x000e620000002400 */
[----:B-----5:R-:W5:Y:S07]  /*be60*/  S2R R16, SR_CTAID.X ;  /* 0x0000000000107919 */ /* 0x020f6e0000002500 */
[----:B------:R-:W1:Y:S01]  /*be70*/  MUFU.TANH R14, R14 ;  /* 0x0000000e000e7308 */ /* 0x000e620000002400 */
[----:B---3--:R-:W-:-:S04]  /*be80*/  SHF.R.U32.HI R4, RZ, 0x2, R180 ;  /* 0x00000002ff047819 */ /* 0x008fc800000116b4 */
[----:B------:R-:W-:-:S03]  /*be90*/  LOP3.LUT R4, R4, 0x7, RZ, 0xc0, !PT ;  /* 0x0000000704047812 */ /* 0x000fc600078ec0ff */
[----:B------:R3:W1:Y:S08]  /*bea0*/  MUFU.TANH R203, R38 ;  /* 0x0000002600cb7308 */ /* 0x0006700000002400 */
[----:B------:R3:W1:Y:S08]  /*beb0*/  MUFU.TANH R202, R39 ;  /* 0x0000002700ca7308 */ /* 0x0006700000002400 */
[----:B------:R3:W1:Y:S01]  /*bec0*/  MUFU.TANH R20, R17 ;  /* 0x0000001100147308 */ /* 0x0006620000002400 */
[----:B-----5:R-:W-:-:S02]  /*bed0*/  LEA R16, R16, R3, 0x6 ;  /* 0x0000000310107211 */ /* 0x020fc400078e30ff */
[----:B------:R-:W-:Y:S02]  /*bee0*/  IADD3 R3, PT, PT, R44, -0x1, RZ ;  /* 0xffffffff2c037810 */ /* 0x000fe40007ffe0ff */
[----:B------:R-:W-:Y:S01]  /*bef0*/  IADD3 R4, PT, PT, -R171, R4, R16 ;  /* 0x00000004ab047210 */ /* 0x000fe20007ffe110 */
[----:B------:R-:W-:Y:S01]  /*bf00*/  BAR.SYNC.DEFER_BLOCKING 0x0 ;  /* 0x0000000000007b1d */ /* 0x000fe20000010000 */
[----:B------:R-:W-:Y:S02]  /*bf10*/  ISETP.GT.AND P0, PT, R3, R169, PT ;  /* 0x000000a90300720c */ /* 0x000fe40003f04270 */
[----:B------:R-:W-:-:S03]  /*bf20*/  IADD3 R4, PT, PT, R4, UR10, R46 ;  /* 0x0000000a04047c10 */ /* 0x000fc6000fffe02e */
[----:B------:R3:W1:Y:S01]  /*bf30*/  MUFU.TANH R207, R18 ;  /* 0x0000001200cf7308 */ /* 0x0006620000002400 */
[C-C-:B------:R-:W-:Y:S02]  /*bf40*/  VIADDMNMX R47, R4.reuse, 0x1, R46.reuse, PT ;  /* 0x00000001042f7846 */ /* 0x140fe4000380012e */
[----:B------:R-:W-:-:S05]  /*bf50*/  VIADDMNMX R46, R4, 0x9, R46, PT ;  /* 0x00000009042e7846 */ /* 0x000fca000380012e */
[----:B------:R3:W1:Y:S08]  /*bf60*/  MUFU.TANH R206, R19 ;  /* 0x0000001300ce7308 */ /* 0x0006700000002400 */
[----:B------:R3:W1:Y:S08]  /*bf70*/  MUFU.TANH R22, R5 ;  /* 0x0000000500167308 */ /* 0x0006700000002400 */
[----:B------:R3:W1:Y:S08]  /*bf80*/  MUFU.TANH R209, R6 ;  /* 0x0000000600d17308 */ /* 0x0006700000002400 */
[----:B------:R3:W1:Y:S01]  /*bf90*/  MUFU.TANH R208, R7 ;  /* 0x0000000700d07308 */ /* 0x0006620000002400 */
[----:B--2-4-:R-:W-:Y:S05]  /*bfa0*/  @!P0 BRA `(.L_x_2382) ;  /* 0x0000000400988947 */ /* 0x014fea0003800000 */
[----:B------:R-:W-:-:S04]  /*bfb0*/  UISETP.NE.U32.AND UP0, UPT, UR12, URZ, UPT ;  /* 0x000000ff0c00728c */ /* 0x000fc8000bf05070 */
[----:B------:R-:W-:-:S09]  /*bfc0*/  UISETP.NE.AND.EX UP0, UPT, UR13, URZ, UPT, UP0 ;  /* 0x000000ff0d00728c */ /* 0x000fd2000bf05300 */
[----:B------:R-:W-:Y:S05]  /*bfd0*/  BRA.U UP0, `(.L_x_2383) ;  /* 0x0000000100207547 */ /* 0x000fea000b800000 */
[----:B------:R-:W-:Y:S01]  /*bfe0*/  UMOV UR4, URZ ;  /* 0x000000ff00047c82 */ /* 0x000fe20008000000 */
[----:B------:R-:W-:Y:S01]  /*bff0*/  IMAD.SHL.U32 R4, R32, 0x100, RZ ;  /* 0x0000010020047824 */ /* 0x000fe200078e00ff */
[----:B---3--:R-:W-:-:S05]  /*c000*/  IADD3 R5, P0, PT, RZ, -UR4, RZ ;  /* 0x80000004ff057c10 */ /* 0x008fca000ff1e0ff */
[----:B------:R-:W-:-:S05]  /*c010*/  IMAD.X R4, RZ, RZ, ~R4, P0 ;  /* 0x000000ffff047224 */ /* 0x000fca00000e0e04 */
[----:B------:R-:W-:-:S04]  /*c020*/  SHF.R.S64 R5, R5, 0x1f, R4 ;  /* 0x0000001f05057819 */ /* 0x000fc80000001004 */
[----:B------:R-:W-:-:S04]  /*c030*/  IADD3 R175, P0, PT, R5, R175, RZ ;  /* 0x000000af05af7210 */ /* 0x000fc80007f1e0ff */
[----:B------:R-:W-:Y:S01]  /*c040*/  LEA.HI.X.SX32 R174, R4, R174, 0x1, P0 ;  /* 0x000000ae04ae7211 */ /* 0x000fe200000f0eff */
[----:B------:R-:W-:Y:S08]  /*c050*/  BRA `(.L_x_2384) ;  /* 0x0000000000f47947 */ /* 0x000ff00003800000 */
.L_x_2383:
[----:B---3--:R-:W2:Y:S01]  /*c060*/  LDC R5, c[0x0][0x4f0] ;  /* 0x00013c00ff057b82 */ /* 0x008ea20000000800 */
[----:B------:R-:W-:Y:S01]  /*c070*/  IADD3 R19, PT, PT, R45, -0x200, RZ ;  /* 0xfffffe002d137810 */ /* 0x000fe20007ffe0ff */
[----:B------:R-:W-:Y:S01]  /*c080*/  IMAD.SHL.U32 R24, R3, 0x100, RZ ;  /* 0x0000010003187824 */ /* 0x000fe200078e00ff */
        /* <DEDUP_REMOVED lines=57> */
[----:B------:R-:W-:-:S07]  /*c420*/  LEA.HI.X R174, R16, R174, R5, 0x1, P0 ;  /* 0x000000ae10ae7211 */ /* 0x000fce00000f0c05 */
.L_x_2384:
        /* <DEDUP_REMOVED lines=20> */
[----:B--2---:R-:W-:-:S04]  /*c570*/  IADD3 R6, P0, PT, R16, R5, RZ ;  /* 0x0000000510067210 */ /* 0x004fc80007f1e0ff */
[----:B---3--:R-:W-:Y:S01]  /*c580*/  IADD3 R28, P1, PT, R6, R5, RZ ;  /* 0x00000005061c7210 */ /* 0x008fe20007f3e0ff */
[----:B------:R-:W-:-:S03]  /*c590*/  IMAD.X R7, R17, 0x1, R4, P0 ;  /* 0x0000000111077824 */ /* 0x000fc600000e0604 */
[----:B----4-:R-:W-:Y:S02]  /*c5a0*/  IADD3 R24, P0, PT, R28, R5, RZ ;  /* 0x000000051c187210 */ /* 0x010fe40007f1e0ff */
[----:B------:R2:W-:Y:S01]  /*c5b0*/  LDGSTS.E.BYPASS.LTC128B.128 [R34+0x3800], desc[UR6][R6.64] ;  /* 0x0380000006227fae */ /* 0x0005e2000b981a06 */
[----:B------:R-:W-:-:S05]  /*c5c0*/  IADD3.X R29, PT, PT, R7, R4, RZ, P1, !PT ;  /* 0x00000004071d7210 */ /* 0x000fca0000ffe4ff */
[----:B------:R-:W-:Y:S01]  /*c5d0*/  IMAD.X R25, R29, 0x1, R4, P0 ;  /* 0x000000011d197824 */ /* 0x000fe200000e0604 */
[----:B------:R2:W-:Y:S04]  /*c5e0*/  LDGSTS.E.BYPASS.LTC128B.128 [R34+0x4000], desc[UR6][R28.64] ;  /* 0x040000001c227fae */ /* 0x0005e8000b981a06 */
[----:B------:R2:W-:Y:S04]  /*c5f0*/  LDGSTS.E.BYPASS.LTC128B.128 [R34+0x4800], desc[UR6][R24.64] ;  /* 0x0480000018227fae */ /* 0x0005e8000b981a06 */
[----:B-1----:R-:W0:Y:S02]  /*c600*/  LDGDEPBAR ;  /* 0x00000000000079af */ /* 0x002e240000000000 */
.L_x_2382:
[----:B------:R-:W-:Y:S01]  /*c610*/  IMAD.SHL.U32 R50, R180, 0x2, RZ ;  /* 0x00000002b4327824 */ /* 0x000fe200078e00ff */
[----:B------:R-:W-:Y:S01]  /*c620*/  LOP3.LUT R35, R35, 0xfffffffe, RZ, 0xc0, !PT ;  /* 0xfffffffe23237812 */ /* 0x000fe200078ec0ff */
[----:B------:R-:W4:Y:S03]  /*c630*/  LDCU UR4, c[0x0][0x45c] ;  /* 0x00008b80ff0477ac */ /* 0x000f260008000800 */
[----:B------:R-:W-:-:S05]  /*c640*/  LOP3.LUT R50, R50, 0x6, RZ, 0xc0, !PT ;  /* 0x0000000632327812 */ /* 0x000fca00078ec0ff */
[----:B------:R-:W-:-:S04]  /*c650*/  IMAD R210, R3, 0x100, R50 ;  /* 0x0000010003d27824 */ /* 0x000fc800078e0232 */
[C---:B------:R-:W-:Y:S01]  /*c660*/  VIADD R4, R210.reuse, 0x1 ;  /* 0x00000001d2047836 */ /* 0x040fe20000000000 */
[CC--:B------:R-:W-:Y:S01]  /*c670*/  ISETP.GE.AND P1, PT, R210.reuse, R46.reuse, PT ;  /* 0x0000002ed200720c */ /* 0x0c0fe20003f26270 */
[C---:B---3--:R-:W-:Y:S02]  /*c680*/  VIADD R5, R210.reuse, 0x8 ;  /* 0x00000008d2057836 */ /* 0x048fe40000000000 */
[----:B------:R-:W-:Y:S01]  /*c690*/  VIADD R16, R210, 0x19 ;  /* 0x00000019d2107836 */ /* 0x000fe20000000000 */
[-C--:B------:R-:W-:Y:S01]  /*c6a0*/  ISETP.GE.AND P2, PT, R4, R47.reuse, PT ;  /* 0x0000002f0400720c */ /* 0x080fe20003f46270 */
[----:B--2---:R-:W-:Y:S01]  /*c6b0*/  VIADD R6, R210, 0x11 ;  /* 0x00000011d2067836 */ /* 0x004fe20000000000 */
        /* <DEDUP_REMOVED lines=9> */
[----:B------:R-:W-:Y:S01]  /*c750*/  VIADD R28, R210, 0x28 ;  /* 0x00000028d21c7836 */ /* 0x000fe20000000000 */
[----:B-1----:R-:W-:Y:S01]  /*c760*/  FSEL R4, R74, -INF , !P2 ;  /* 0xff8000004a047808 */ /* 0x002fe20005000000 */
[C---:B------:R-:W-:Y:S01]  /*c770*/  VIADD R29, R210.reuse, 0x29 ;  /* 0x00000029d21d7836 */ /* 0x040fe20000000000 */
[-C--:B------:R-:W-:Y:S01]  /*c780*/  ISETP.GE.AND P2, PT, R5, R47.reuse, PT ;  /* 0x0000002f0500720c */ /* 0x080fe20003f46270 */
[----:B------:R-:W-:Y:S01]  /*c790*/  VIADD R36, R210, 0x31 ;  /* 0x00000031d2247836 */ /* 0x000fe20000000000 */
[----:B------:R-:W-:Y:S01]  /*c7a0*/  FSEL R7, R68, -INF , !P6 ;  /* 0xff80000044077808 */ /* 0x000fe20007000000 */
[----:B------:R-:W-:Y:S01]  /*c7b0*/  VIADD R30, R210, 0x30 ;  /* 0x00000030d21e7836 */ /* 0x000fe20000000000 */
[----:B------:R-:W-:-:S02]  /*c7c0*/  ISETP.GE.AND P6, PT, R16, R47, PT ;  /* 0x0000002f1000720c */ /* 0x000fc40003fc6270 */
[----:B------:R-:W-:Y:S02]  /*c7d0*/  FSEL R21, R73, -INF , !P1 ;  /* 0xff80000049157808 */ /* 0x000fe40004800000 */
[----:B------:R-:W-:Y:S02]  /*c7e0*/  FSEL R204, R72, -INF , !P0 ;  /* 0xff80000048cc7808 */ /* 0x000fe40004000000 */
[----:B------:R-:W-:Y:S02]  /*c7f0*/  ISETP.GE.AND P1, PT, R5, R46, PT ;  /* 0x0000002e0500720c */ /* 0x000fe40003f26270 */
[----:B------:R-:W-:Y:S02]  /*c800*/  FSEL R205, R69, -INF , !P4 ;  /* 0xff80000045cd7808 */ /* 0x000fe40006000000 */
[----:B------:R-:W-:Y:S02]  /*c810*/  @P2 LOP3.LUT R35, R35, 0x1, RZ, 0xfc, !PT ;  /* 0x0000000123232812 */ /* 0x000fe400078efcff */
[----:B------:R-:W-:-:S02]  /*c820*/  ISETP.GE.AND P2, PT, R6, R47, PT ;  /* 0x0000002f0600720c */ /* 0x000fc40003f46270 */
[-C--:B------:R-:W-:Y:S02]  /*c830*/  ISETP.GE.AND P0, PT, R6, R46.reuse, PT ;  /* 0x0000002e0600720c */ /* 0x080fe40003f06270 */
[----:B------:R-:W-:Y:S02]  /*c840*/  FSEL R5, R71, -INF , !P3 ;  /* 0xff80000047057808 */ /* 0x000fe40005800000 */
[----:B------:R-:W-:Y:S02]  /*c850*/  LOP3.LUT P4, RZ, R35, 0x1, RZ, 0xc0, !PT ;  /* 0x0000000123ff7812 */ /* 0x000fe4000788c0ff */
[----:B------:R-:W-:Y:S02]  /*c860*/  FSEL R6, R70, -INF , !P5 ;  /* 0xff80000046067808 */ /* 0x000fe40006800000 */
[C---:B------:R-:W-:Y:S02]  /*c870*/  ISETP.GE.AND P3, PT, R17.reuse, R47, PT ;  /* 0x0000002f1100720c */ /* 0x040fe40003f66270 */
[----:B------:R-:W-:Y:S01]  /*c880*/  ISETP.GE.AND P5, PT, R17, R46, PT ;  /* 0x0000002e1100720c */ /* 0x000fe20003fa6270 */
[----:B------:R-:W-:Y:S01]  /*c890*/  VIADD R17, R210, 0x20 ;  /* 0x00000020d2117836 */ /* 0x000fe20000000000 */
[----:B------:R-:W-:-:S02]  /*c8a0*/  LOP3.LUT R35, R35, 0xfffffffe, RZ, 0xc0, !PT ;  /* 0xfffffffe23237812 */ /* 0x000fc400078ec0ff */
[----:B------:R-:W-:Y:S02]  /*c8b0*/  FSEL R27, R65, -INF , !P1 ;  /* 0xff800000411b7808 */ /* 0x000fe40004800000 */
[----:B------:R-:W-:Y:S02]  /*c8c0*/  @P6 LOP3.LUT R35, R35, 0x1, RZ, 0xfc, !PT ;  /* 0x0000000123236812 */ /* 0x000fe400078efcff */
[C---:B------:R-:W-:Y:S02]  /*c8d0*/  ISETP.GE.AND P6, PT, R17.reuse, R47, PT ;  /* 0x0000002f1100720c */ /* 0x040fe40003fc6270 */
[----:B------:R-:W-:Y:S02]  /*c8e0*/  ISETP.GE.AND P1, PT, R17, R46, PT ;  /* 0x0000002e1100720c */ /* 0x000fe40003f26270 */
[----:B------:R-:W-:Y:S02]  /*c8f0*/  FSEL R17, R63, -INF , !P3 ;  /* 0xff8000003f117808 */ /* 0x000fe40005800000 */
[----:B------:R-:W-:-:S02]  /*c900*/  FSEL R19, R67, -INF , !P4 ;  /* 0xff80000043137808 */ /* 0x000fc40006000000 */
[----:B------:R-:W-:Y:S02]  /*c910*/  LOP3.LUT P3, RZ, R35, 0x1, RZ, 0xc0, !PT ;  /* 0x0000000123ff7812 */ /* 0x000fe4000786c0ff */
[-C--:B------:R-:W-:Y:S02]  /*c920*/  ISETP.GE.AND P4, PT, R16, R46.reuse, PT ;  /* 0x0000002e1000720c */ /* 0x080fe40003f86270 */
[----:B------:R-:W-:Y:S02]  /*c930*/  FSEL R16, R66, -INF , !P2 ;  /* 0xff80000042107808 */ /* 0x000fe40005000000 */
[----:B------:R-:W-:Y:S02]  /*c940*/  FSEL R39, R64, -INF , !P0 ;  /* 0xff80000040277808 */ /* 0x000fe40004000000 */
[C---:B------:R-:W-:Y:S02]  /*c950*/  ISETP.GE.AND P2, PT, R18.reuse, R47, PT ;  /* 0x0000002f1200720c */ /* 0x040fe40003f46270 */
[----:B------:R-:W-:-:S02]  /*c960*/  ISETP.GE.AND P0, PT, R18, R46, PT ;  /* 0x0000002e1200720c */ /* 0x000fc40003f06270 */
[----:B------:R-:W-:Y:S02]  /*c970*/  FSEL R18, R62, -INF , !P3 ;  /* 0xff8000003e127808 */ /* 0x000fe40005800000 */
[----:B------:R-:W-:Y:S02]  /*c980*/  ISETP.GE.AND P3, PT, R28, R47, PT ;  /* 0x0000002f1c00720c */ /* 0x000fe40003f66270 */
[----:B------:R-:W-:Y:S02]  /*c990*/  LOP3.LUT R35, R35, 0xfffffffe, RZ, 0xc0, !PT ;  /* 0xfffffffe23237812 */ /* 0x000fe400078ec0ff */
[----:B------:R-:W-:Y:S02]  /*c9a0*/  FSEL R24, R60, -INF , !P4 ;  /* 0xff8000003c187808 */ /* 0x000fe40006000000 */
[----:B------:R-:W-:Y:S02]  /*c9b0*/  ISETP.GE.AND P4, PT, R28, R46, PT ;  /* 0x0000002e1c00720c */ /* 0x000fe40003f86270 */
[----:B------:R-:W-:-:S02]  /*c9c0*/  FSEL R28, R59, -INF , !P6 ;  /* 0xff8000003b1c7808 */ /* 0x000fc40007000000 */
[-C--:B------:R-:W-:Y:S02]  /*c9d0*/  ISETP.GE.AND P6, PT, R29, R47.reuse, PT ;  /* 0x0000002f1d00720c */ /* 0x080fe40003fc6270 */
[----:B------:R-:W-:Y:S02]  /*c9e0*/  FSEL R25, R61, -INF , !P5 ;  /* 0xff8000003d197808 */ /* 0x000fe40006800000 */
[----:B------:R-:W-:Y:S02]  /*c9f0*/  @P3 LOP3.LUT R35, R35, 0x1, RZ, 0xfc, !PT ;  /* 0x0000000123233812 */ /* 0x000fe400078efcff */
[----:B------:R-:W-:Y:S02]  /*ca00*/  ISETP.GE.AND P3, PT, R29, R46, PT ;  /* 0x0000002e1d00720c */ /* 0x000fe40003f66270 */
[----:B------:R-:W-:Y:S02]  /*ca10*/  FSEL R29, R58, -INF , !P2 ;  /* 0xff8000003a1d7808 */ /* 0x000fe40005000000 */
[----:B------:R-:W-:-:S02]  /*ca20*/  ISETP.GE.AND P2, PT, R36, R47, PT ;  /* 0x0000002f2400720c */ /* 0x000fc40003f46270 */
[----:B------:R-:W-:Y:S02]  /*ca30*/  FSEL R38, R57, -INF , !P1 ;  /* 0xff80000039267808 */ /* 0x000fe40004800000 */
[----:B------:R-:W-:Y:S02]  /*ca40*/  FSEL R37, R56, -INF , !P0 ;  /* 0xff80000038257808 */ /* 0x000fe40004000000 */
[C---:B------:R-:W-:Y:S02]  /*ca50*/  LOP3.LUT P1, RZ, R35.reuse, 0x1, RZ, 0xc0, !PT ;  /* 0x0000000123ff7812 */ /* 0x040fe4000782c0ff */
[C---:B------:R-:W-:Y:S02]  /*ca60*/  ISETP.GE.AND P5, PT, R30.reuse, R47, PT ;  /* 0x0000002f1e00720c */ /* 0x040fe40003fa6270 */
[----:B------:R-:W-:Y:S01]  /*ca70*/  ISETP.GE.AND P0, PT, R30, R46, PT ;  /* 0x0000002e1e00720c */ /* 0x000fe20003f06270 */
[----:B------:R-:W-:Y:S01]  /*ca80*/  VIADD R30, R210, 0x38 ;  /* 0x00000038d21e7836 */ /* 0x000fe20000000000 */
[----:B------:R-:W-:-:S02]  /*ca90*/  LOP3.LUT R35, R35, 0xfffffffe, RZ, 0xc0, !PT ;  /* 0xfffffffe23237812 */ /* 0x000fc400078ec0ff */
[----:B------:R-:W-:Y:S01]  /*caa0*/  FSEL R31, R53, -INF , !P4 ;  /* 0xff800000351f7808 */ /* 0x000fe20006000000 */
[----:B------:R-:W-:Y:S01]  /*cab0*/  VIADD R53, R210, 0x39 ;  /* 0x00000039d2357836 */ /* 0x000fe20000000000 */
[----:B------:R-:W-:Y:S02]  /*cac0*/  FSEL R105, R55, -INF , !P1 ;  /* 0xff80000037697808 */ /* 0x000fe40004800000 */
[----:B------:R-:W-:Y:S02]  /*cad0*/  @P2 LOP3.LUT R35, R35, 0x1, RZ, 0xfc, !PT ;  /* 0x0000000123232812 */ /* 0x000fe400078efcff */
[-C--:B------:R-:W-:Y:S02]  /*cae0*/  ISETP.GE.AND P1, PT, R36, R46.reuse, PT ;  /* 0x0000002e2400720c */ /* 0x080fe40003f26270 */
[C---:B------:R-:W-:Y:S02]  /*caf0*/  ISETP.GE.AND P4, PT, R30.reuse, R47, PT ;  /* 0x0000002f1e00720c */ /* 0x040fe40003f86270 */
[----:B------:R-:W-:-:S02]  /*cb00*/  ISETP.GE.AND P2, PT, R30, R46, PT ;  /* 0x0000002e1e00720c */ /* 0x000fc40003f46270 */
[----:B------:R-:W-:Y:S01]  /*cb10*/  FSEL R36, R52, -INF , !P3 ;  /* 0xff80000034247808 */ /* 0x000fe20005800000 */
[----:B------:R-:W-:Y:S01]  /*cb20*/  VIADD R52, R210, 0x40 ;  /* 0x00000040d2347836 */ /* 0x000fe20000000000 */
[----:B------:R-:W-:Y:S01]  /*cb30*/  FSEL R30, R42, -INF , !P0 ;  /* 0xff8000002a1e7808 */ /* 0x000fe20004000000 */
[C---:B------:R-:W-:Y:S01]  /*cb40*/  VIADD R42, R210.reuse, 0x48 ;  /* 0x00000048d22a7836 */ /* 0x040fe20000000000 */
[----:B------:R-:W-:Y:S01]  /*cb50*/  FSEL R103, R51, -INF , !P5 ;  /* 0xff80000033677808 */ /* 0x000fe20006800000 */
[----:B------:R-:W-:Y:S01]  /*cb60*/  VIADD R51, R210, 0x41 ;  /* 0x00000041d2337836 */ /* 0x000fe20000000000 */
[C---:B------:R-:W-:Y:S02]  /*cb70*/  ISETP.GE.AND P3, PT, R53.reuse, R47, PT ;  /* 0x0000002f3500720c */ /* 0x040fe40003f66270 */
[----:B------:R-:W-:Y:S02]  /*cb80*/  ISETP.GE.AND P0, PT, R53, R46, PT ;  /* 0x0000002e3500720c */ /* 0x000fe40003f06270 */
[----:B------:R-:W-:-:S02]  /*cb90*/  FSEL R119, R76, -INF , !P3 ;  /* 0xff8000004c777808 */ /* 0x000fc40005800000 */
[----:B------:R-:W-:Y:S02]  /*cba0*/  FSEL R104, R78, -INF , !P0 ;  /* 0xff8000004e687808 */ /* 0x000fe40004000000 */
[----:B------:R-:W-:Y:S02]  /*cbb0*/  FSEL R113, R75, -INF , !P4 ;  /* 0xff8000004b717808 */ /* 0x000fe40006000000 */
[----:B------:R-:W-:Y:S02]  /*cbc0*/  FSEL R200, R77, -INF , !P2 ;  /* 0xff8000004dc87808 */ /* 0x000fe40005000000 */
[CC--:B------:R-:W-:Y:S02]  /*cbd0*/  ISETP.GE.AND P3, PT, R42.reuse, R47.reuse, PT ;  /* 0x0000002f2a00720c */ /* 0x0c0fe40003f66270 */
[----:B------:R-:W-:Y:S01]  /*cbe0*/  ISETP.GE.AND P0, PT, R42, R46, PT ;  /* 0x0000002e2a00720c */ /* 0x000fe20003f06270 */
[C---:B------:R-:W-:Y:S01]  /*cbf0*/  VIADD R42, R210.reuse, 0x50 ;  /* 0x00000050d22a7836 */ /* 0x040fe20000000000 */
        /* <DEDUP_REMOVED lines=42> */
[----:B------:R-:W-:Y:S01]  /*cea0*/  ISETP.GE.AND P2, PT, R42, R46, PT ;  /* 0x0000002e2a00720c */ /* 0x000fe20003f46270 */
[----:B------:R-:W-:Y:S01]  /*ceb0*/  VIADD R42, R210, 0x70 ;  /* 0x00000070d22a7836 */ /* 0x000fe20000000000 */
[----:B------:R-:W-:Y:S02]  /*cec0*/  LOP3.LUT P6, RZ, R35, 0x1, RZ, 0xc0, !PT ;  /* 0x0000000123ff7812 */ /* 0x000fe400078cc0ff */
        /* <DEDUP_REMOVED lines=82> */
[----:B------:R-:W-:Y:S02]  /*d3f0*/  FSEL R181, R181, -INF , !P3 ;  /* 0xff800000b5b57808 */ /* 0x000fe40005800000 */
[----:B------:R-:W-:-:S02]  /*d400*/  FSEL R155, R155, -INF , !P4 ;  /* 0xff8000009b9b7808 */ /* 0x000fc40006000000 */
[C---:B------:R-:W-:Y:S02]  /*d410*/  LOP3.LUT P3, RZ, R35.reuse, 0x1, RZ, 0xc0, !PT ;  /* 0x0000000123ff7812 */ /* 0x040fe4000786c0ff */
[C---:B------:R-:W-:Y:S02]  /*d420*/  ISETP.GE.AND P5, PT, R42.reuse, R47, PT ;  /* 0x0000002f2a00720c */ /* 0x040fe40003fa6270 */
[----:B------:R-:W-:Y:S01]  /*d430*/  ISETP.GE.AND P4, PT, R42, R46, PT ;  /* 0x0000002e2a00720c */ /* 0x000fe20003f86270 */
[----:B------:R-:W-:Y:S01]  /*d440*/  VIADD R42, R210, 0xb0 ;  /* 0x000000b0d22a7836 */ /* 0x000fe20000000000 */
[----:B------:R-:W-:Y:S02]  /*d450*/  LOP3.LUT R35, R35, 0xfffffffe, RZ, 0xc0, !PT ;  /* 0xfffffffe23237812 */ /* 0x000fe400078ec0ff */
[----:B------:R-:W-:Y:S02]  /*d460*/  FSEL R133, R133, -INF , !P1 ;  /* 0xff80000085857808 */ /* 0x000fe40004800000 */
[----:B------:R-:W-:-:S02]  /*d470*/  @P2 LOP3.LUT R35, R35, 0x1, RZ, 0xfc, !PT ;  /* 0x0000000123232812 */ /* 0x000fc400078efcff */
[----:B------:R-:W-:Y:S02]  /*d480*/  FSEL R127, R127, -INF , !P6 ;  /* 0xff8000007f7f7808 */ /* 0x000fe40007000000 */
[C---:B------:R-:W-:Y:S02]  /*d490*/  ISETP.GE.AND P6, PT, R42.reuse, R47, PT ;  /* 0x0000002f2a00720c */ /* 0x040fe40003fc6270 */
[-C--:B------:R-:W-:Y:S01]  /*d4a0*/  ISETP.GE.AND P1, PT, R42, R46.reuse, PT ;  /* 0x0000002e2a00720c */ /* 0x080fe20003f26270 */
[----:B------:R-:W-:Y:S01]  /*d4b0*/  VIADD R42, R210, 0xb8 ;  /* 0x000000b8d22a7836 */ /* 0x000fe20000000000 */
[----:B------:R-:W-:Y:S02]  /*d4c0*/  FSEL R130, R130, -INF , !P3 ;  /* 0xff80000082827808 */ /* 0x000fe40005800000 */
[----:B------:R-:W-:Y:S02]  /*d4d0*/  FSEL R126, R126, -INF , !P5 ;  /* 0xff8000007e7e7808 */ /* 0x000fe40006800000 */
[----:B------:R-:W-:Y:S01]  /*d4e0*/  ISETP.GE.AND P3, PT, R41, R46, PT ;  /* 0x0000002e2900720c */ /* 0x000fe20003f66270 */
[----:B------:R-:W-:Y:S01]  /*d4f0*/  VIADD R41, R210, 0xb1 ;  /* 0x000000b1d2297836 */ /* 0x000fe20000000000 */
[----:B------:R-:W-:-:S02]  /*d500*/  LOP3.LUT P5, RZ, R35, 0x1, RZ, 0xc0, !PT ;  /* 0x0000000123ff7812 */ /* 0x000fc400078ac0ff */
[----:B------:R-:W-:Y:S02]  /*d510*/  FSEL R129, R129, -INF , !P4 ;  /* 0xff80000081817808 */ /* 0x000fe40006000000 */
[-C--:B------:R-:W-:Y:S02]  /*d520*/  ISETP.GE.AND P4, PT, R42, R47.reuse, PT ;  /* 0x0000002f2a00720c */ /* 0x080fe40003f86270 */
[----:B------:R-:W-:Y:S02]  /*d530*/  FSEL R125, R125, -INF , !P5 ;  /* 0xff8000007d7d7808 */ /* 0x000fe40006800000 */
[----:B------:R-:W-:Y:S02]  /*d540*/  FSEL R132, R132, -INF , !P0 ;  /* 0xff80000084847808 */ /* 0x000fe40004000000 */
        /* <DEDUP_REMOVED lines=11> */
[----:B------:R-:W-:-:S02]  /*d600*/  LOP3.LUT R35, R35, 0xfffffffe, RZ, 0xc0, !PT ;  /* 0xfffffffe23237812 */ /* 0x000fc400078ec0ff */
[-C--:B------:R-:W-:Y:S02]  /*d610*/  ISETP.GE.AND P6, PT, R41, R47.reuse, PT ;  /* 0x0000002f2900720c */ /* 0x080fe40003fc6270 */
[----:B------:R-:W-:Y:S02]  /*d620*/  @P4 LOP3.LUT R35, R35, 0x1, RZ, 0xfc, !PT ;  /* 0x0000000123234812 */ /* 0x000fe400078efcff */
[----:B------:R-:W-:Y:S02]  /*d630*/  FSEL R98, R98, -INF , !P6 ;  /* 0xff80000062627808 */ /* 0x000fe40007000000 */
[----:B------:R-:W-:Y:S02]  /*d640*/  ISETP.GE.AND P6, PT, R42, R47, PT ;  /* 0x0000002f2a00720c */ /* 0x000fe40003fc6270 */
[----:B------:R-:W-:Y:S02]  /*d650*/  FSEL R120, R120, -INF , !P1 ;  /* 0xff80000078787808 */ /* 0x000fe40004800000 */
[----:B------:R-:W-:Y:S01]  /*d660*/  ISETP.GE.AND P4, PT, R41, R46, PT ;  /* 0x0000002e2900720c */ /* 0x000fe20003f86270 */
[----:B------:R-:W-:Y:S01]  /*d670*/  VIADD R41, R210, 0xc1 ;  /* 0x000000c1d2297836 */ /* 0x000fe20000000000 */
[----:B------:R-:W-:-:S02]  /*d680*/  LOP3.LUT P1, RZ, R35, 0x1, RZ, 0xc0, !PT ;  /* 0x0000000123ff7812 */ /* 0x000fc4000782c0ff */
[----:B------:R-:W-:Y:S02]  /*d690*/  FSEL R106, R106, -INF , !P2 ;  /* 0xff8000006a6a7808 */ /* 0x000fe40005000000 */
[----:B------:R-:W-:Y:S02]  /*d6a0*/  FSEL R99, R99, -INF , !P1 ;  /* 0xff80000063637808 */ /* 0x000fe40004800000 */
[C---:B------:R-:W-:Y:S02]  /*d6b0*/  ISETP.GE.AND P1, PT, R41.reuse, R47, PT ;  /* 0x0000002f2900720c */ /* 0x040fe40003f26270 */
[----:B------:R-:W-:Y:S01]  /*d6c0*/  ISETP.GE.AND P2, PT, R41, R46, PT ;  /* 0x0000002e2900720c */ /* 0x000fe20003f46270 */
[----:B------:R-:W-:Y:S01]  /*d6d0*/  VIADD R41, R210, 0xc9 ;  /* 0x000000c9d2297836 */ /* 0x000fe20000000000 */
[----:B------:R-:W-:Y:S02]  /*d6e0*/  LOP3.LUT R35, R35, 0xfffffffe, RZ, 0xc0, !PT ;  /* 0xfffffffe23237812 */ /* 0x000fe400078ec0ff */
[----:B------:R-:W-:-:S02]  /*d6f0*/  FSEL R92, R108, -INF , !P0 ;  /* 0xff8000006c5c7808 */ /* 0x000fc40004000000 */
[----:B------:R-:W-:Y:S02]  /*d700*/  FMNMX3.FTZ R51, R21, R204, R205, !PT ;  /* 0x000000cc15337276 */ /* 0x000fe400078100cd */
[-C--:B------:R-:W-:Y:S02]  /*d710*/  ISETP.GE.AND P0, PT, R210, R47.reuse, PT ;  /* 0x0000002fd200720c */ /* 0x080fe40003f06270 */
[----:B------:R-:W-:Y:S02]  /*d720*/  FSEL R111, R111, -INF , !P4 ;  /* 0xff8000006f6f7808 */ /* 0x000fe40006000000 */
[----:B------:R-:W-:Y:S02]  /*d730*/  @P6 LOP3.LUT R35, R35, 0x1, RZ, 0xfc, !PT ;  /* 0x0000000123236812 */ /* 0x000fe400078efcff */
[----:B------:R-:W-:Y:S02]  /*d740*/  FSEL R117, R117, -INF , !P5 ;  /* 0xff80000075757808 */ /* 0x000fe40006800000 */
[----:B------:R-:W-:-:S02]  /*d750*/  ISETP.GE.AND P6, PT, R41, R47, PT ;  /* 0x0000002f2900720c */ /* 0x000fc40003fc6270 */
[-C--:B------:R-:W-:Y:S02]  /*d760*/  ISETP.GE.AND P4, PT, R41, R46.reuse, PT ;  /* 0x0000002e2900720c */ /* 0x080fe40003f86270 */
[----:B------:R-:W-:Y:S02]  /*d770*/  FMNMX3.FTZ R51, R51, R7, R27, !PT ;  /* 0x0000000733337276 */ /* 0x000fe4000781001b */
[----:B------:R-:W-:Y:S01]  /*d780*/  ISETP.GE.AND P5, PT, R42, R46, PT ;  /* 0x0000002e2a00720c */ /* 0x000fe20003fa6270 */
[----:B------:R-:W-:Y:S01]  /*d790*/  VIADD R42, R210, 0xd0 ;  /* 0x000000d0d22a7836 */ /* 0x000fe20000000000 */
[----:B------:R-:W-:Y:S01]  /*d7a0*/  FSEL R41, R0, -INF , !P0 ;  /* 0xff80000000297808 */ /* 0x000fe20004000000 */
[----:B------:R-:W-:Y:S01]  /*d7b0*/  VIADD R0, R210, 0xd1 ;  /* 0x000000d1d2007836 */ /* 0x000fe20000000000 */
[----:B------:R-:W-:Y:S02]  /*d7c0*/  FMNMX3.FTZ R51, R51, R39, R25, !PT ;  /* 0x0000002733337276 */ /* 0x000fe40007810019 */
[----:B------:R-:W-:-:S02]  /*d7d0*/  FMNMX3.FTZ R43, R41, R4, R5, !PT ;  /* 0x00000004292b7276 */ /* 0x000fc40007810005 */
        /* <DEDUP_REMOVED lines=8> */
[----:B------:R-:W-:Y:S02]  /*d860*/  FSEL R91, R102, -INF , !P2 ;  /* 0xff800000665b7808 */ /* 0x000fe40005000000 */
[----:B------:R-:W-:Y:S02]  /*d870*/  LOP3.LUT P2, RZ, R35, 0x1, RZ, 0xc0, !PT ;  /* 0x0000000123ff7812 */ /* 0x000fe4000784c0ff */
        /* <DEDUP_REMOVED lines=11> */
[----:B------:R-:W-:Y:S02]  /*d930*/  ISETP.GE.AND P5, PT, R0, R47, PT ;  /* 0x0000002f0000720c */ /* 0x000fe40003fa6270 */
[----:B------:R-:W-:Y:S02]  /*d940*/  FMNMX3.FTZ R42, R42, R136, R135, !PT ;  /* 0x000000882a2a7276 */ /* 0x000fe40007810087 */
[----:B------:R-:W-:Y:S02]  /*d950*/  FMNMX3.FTZ R43, R43, R114, R113, !PT ;  /* 0x000000722b2b7276 */ /* 0x000fe40007810071 */
[----:B------:R-:W-:-:S02]  /*d960*/  FMNMX3.FTZ R42, R42, R139, R143, !PT ;  /* 0x0000008b2a2a7276 */ /* 0x000fc4000781008f */
[----:B------:R-:W-:Y:S02]  /*d970*/  FMNMX3.FTZ R43, R43, R119, R134, !PT ;  /* 0x000000772b2b7276 */ /* 0x000fe40007810086 */
[----:B------:R-:W-:Y:S02]  /*d980*/  LOP3.LUT R35, R35, 0xfffffffe, RZ, 0xc0, !PT ;  /* 0xfffffffe23237812 */ /* 0x000fe400078ec0ff */
[----:B------:R-:W-:Y:S02]  /*d990*/  FMNMX3.FTZ R42, R42, R142, R141, !PT ;  /* 0x0000008e2a2a7276 */ /* 0x000fe4000781008d */
[----:B------:R-:W-:Y:S02]  /*d9a0*/  FMNMX3.FTZ R43, R43, R137, R138, !PT ;  /* 0x000000892b2b7276 */ /* 0x000fe4000781008a */
[----:B------:R-:W-:Y:S02]  /*d9b0*/  @P5 LOP3.LUT R35, R35, 0x1, RZ, 0xfc, !PT ;  /* 0x0000000123235812 */ /* 0x000fe400078efcff */
[----:B------:R-:W-:-:S02]  /*d9c0*/  FMNMX3.FTZ R42, R42, R149, R145, !PT ;  /* 0x000000952a2a7276 */ /* 0x000fc40007810091 */
[----:B------:R-:W-:Y:S02]  /*d9d0*/  FMNMX3.FTZ R43, R43, R140, R144, !PT ;  /* 0x0000008c2b2b7276 */ /* 0x000fe40007810090 */
[----:B------:R-:W-:Y:S02]  /*d9e0*/  FSEL R63, R124, -INF , !P1 ;  /* 0xff8000007c3f7808 */ /* 0x000fe40004800000 */
[----:B------:R-:W-:Y:S02]  /*d9f0*/  LOP3.LUT P1, RZ, R35, 0x1, RZ, 0xc0, !PT ;  /* 0x0000000123ff7812 */ /* 0x000fe4000782c0ff */
[----:B------:R-:W-:Y:S02]  /*da00*/  FMNMX3.FTZ R42, R42, R163, R154, !PT ;  /* 0x000000a32a2a7276 */ /* 0x000fe4000781009a */
[----:B------:R-:W-:Y:S02]  /*da10*/  FMNMX3.FTZ R43, R43, R146, R147, !PT ;  /* 0x000000922b2b7276 */ /* 0x000fe40007810093 */
[----:B------:R-:W-:-:S02]  /*da20*/  FSEL R89, R116, -INF , !P4 ;  /* 0xff80000074597808 */ /* 0x000fc40006000000 */
        /* <DEDUP_REMOVED lines=63> */
[C---:B------:R-:W-:Y:S01]  /*de20*/  VIADD R0, R210.reuse, 0xf8 ;  /* 0x000000f8d2007836 */ /* 0x040fe20000000000 */
[----:B------:R-:W-:Y:S01]  /*de30*/  FSEL R58, R11, -INF , !P1 ;  /* 0xff8000000b3a7808 */ /* 0x000fe20004800000 */
[----:B------:R-:W-:Y:S01]  /*de40*/  VIADD R210, R210, 0xf9 ;  /* 0x000000f9d2d27836 */ /* 0x000fe20000000000 */
        /* <DEDUP_REMOVED lines=9> */
[----:B------:R-:W-:-:S02]  /*dee0*/  FSEL R53, R209, -INF , !P1 ;  /* 0xff800000d1357808 */ /* 0x000fc40004800000 */
[----:B------:R-:W-:Y:S02]  /*def0*/  FMNMX3.FTZ R9, R9, R56, R55, !PT ;  /* 0x0000003809097276 */ /* 0x000fe40007810037 */
[----:B------:R-:W-:Y:S02]  /*df00*/  FMNMX3.FTZ R8, R8, R72, R71, !PT ;  /* 0x0000004808087276 */ /* 0x000fe40007810047 */
[----:B------:R-:W-:Y:S02]  /*df10*/  ISETP.GE.AND P1, PT, R0, R47, PT ;  /* 0x0000002f0000720c */ /* 0x000fe40003f26270 */
[----:B------:R-:W-:Y:S02]  /*df20*/  FSEL R52, R208, -INF , !P0 ;  /* 0xff800000d0347808 */ /* 0x000fe40004000000 */
[----:B------:R-:W-:Y:S02]  /*df30*/  FMNMX3.FTZ R0, R9, R54, R53, !PT ;  /* 0x0000003609007276 */ /* 0x000fe40007810035 */
[----:B------:R-:W-:-:S02]  /*df40*/  FSEL R68, R14, -INF , !P6 ;  /* 0xff8000000e447808 */ /* 0x000fc40007000000 */
        /* <DEDUP_REMOVED lines=10> */
[----:B------:R-:W-:Y:S02]  /*dff0*/  LOP3.LUT R164, R2, R40, RZ, 0xfc, !PT ;  /* 0x0000002802a47212 */ /* 0x000fe400078efcff */
[----:B------:R-:W-:Y:S02]  /*e000*/  FMNMX.FTZ R8, R64, R8, !PT ;  /* 0x0000000840087209 */ /* 0x000fe40007810000 */
[----:B------:R-:W-:-:S02]  /*e010*/  LOP3.LUT P2, RZ, R180, 0x4, RZ, 0xc0, !PT ;  /* 0x00000004b4ff7812 */ /* 0x000fc4000784c0ff */
[----:B------:R-:W-:Y:S01]  /*e020*/  LEA R164, R164, UR5, 0x1 ;  /* 0x00000005a4a47c11 */ /* 0x000fe2000f8e08ff */
[----:B------:R-:W2:Y:S04]  /*e030*/  SHFL.BFLY PT, R9, R8, 0x2, 0x1f ;  /* 0x0c401f0008097f89 */ /* 0x000ea800000e0000 */
[----:B------:R-:W-:Y:S01]  /*e040*/  VIADD R151, R164, 0x5020 ;  /* 0x00005020a4977836 */ /* 0x000fe20000000000 */
[----:B-1----:R-:W-:-:S05]  /*e050*/  FMNMX.FTZ R10, R0, R10, !PT ;  /* 0x0000000a000a7209 */ /* 0x002fca0007810000 */
[----:B------:R-:W1:Y:S01]  /*e060*/  SHFL.BFLY PT, R0, R10, 0x1, 0x1f ;  /* 0x0c201f000a007f89 */ /* 0x000e6200000e0000 */
[----:B--2---:R-:W-:-:S05]  /*e070*/  FMNMX.FTZ R9, R8, R9, !PT ;  /* 0x0000000908097209 */ /* 0x004fca0007810000 */
[----:B------:R-:W2:Y:S01]  /*e080*/  SHFL.BFLY PT, R8, R9, 0x1, 0x1f ;  /* 0x0c201f0009087f89 */ /* 0x000ea200000e0000 */
[----:B-1----:R-:W-:-:S04]  /*e090*/  FMNMX.FTZ R0, R10, R0, !PT ;  /* 0x000000000a007209 */ /* 0x002fc80007810000 */
[C---:B------:R-:W-:Y:S01]  /*e0a0*/  FSETP.NEU.FTZ.AND P0, PT, R0.reuse, -INF , PT ;  /* 0xff8000000000780b */ /* 0x040fe20003f1d000 */
[----:B----4-:R-:W-:-:S05]  /*e0b0*/  FMUL.FTZ R51, R0, UR4 ;  /* 0x0000000400337c20 */ /* 0x010fca0008410000 */
[----:B------:R-:W-:-:S05]  /*e0c0*/  FSEL R51, R51, RZ, P0 ;  /* 0x000000ff33337208 */ /* 0x000fca0000000000 */
[--C-:B------:R-:W-:Y:S01]  /*e0d0*/  FFMA.FTZ R122, R21, UR4, -R51.reuse ;  /* 0x00000004157a7c23 */ /* 0x100fe20008010833 */
[----:B--2---:R-:W-:Y:S01]  /*e0e0*/  FMNMX.FTZ R2, R9, R8, !PT ;  /* 0x0000000809027209 */ /* 0x004fe20007810000 */
        /* <DEDUP_REMOVED lines=76> */
[C---:B---3--:R-:W-:Y:S01]  /*e5b0*/  HMMA.16816.F32 R16, R12.reuse, R4, RZ ;  /* 0x000000040c10723c */ /* 0x048fe200000018ff */
[----:B------:R-:W-:Y:S01]  /*e5c0*/  F2FP.F16.F32.PACK_AB R5, R100, R108 ;  /* 0x0000006c6405723e */ /* 0x000fe200000000ff */
[----:B------:R-:W-:Y:S01]  /*e5d0*/  FFMA.FTZ R133, R133, UR4, -R51 ;  /* 0x0000000485857c23 */ /* 0x000fe20008010833 */
[----:B-1----:R-:W-:Y:S01]  /*e5e0*/  F2FP.F16.F32.PACK_AB R4, R101, R102 ;  /* 0x000000666504723e */ /* 0x002fe200000000ff */
[----:B------:R-:W1:Y:S01]  /*e5f0*/  MUFU.EX2 R80, R80 ;  /* 0x0000005000507308 */ /* 0x000e620000000800 */
[----:B------:R-:W-:Y:S01]  /*e600*/  FFMA.FTZ R130, R130, UR4, -R82 ;  /* 0x0000000482827c23 */ /* 0x000fe20008010852 */
[----:B------:R-:W-:Y:S01]  /*e610*/  FADD.FTZ R121, R122, R121 ;  /* 0x000000797a797221 */ /* 0x000fe20000010000 */
[----:B------:R-:W-:Y:S01]  /*e620*/  FADD.FTZ R123, R124, R123 ;  /* 0x0000007b7c7b7221 */ /* 0x000fe20000010000 */
[----:B------:R-:W-:Y:S01]  /*e630*/  HMMA.16816.F32 R12, R12, R6, RZ ;  /* 0x000000060c0c723c */ /* 0x000fe200000018ff */
[----:B------:R-:W-:Y:S01]  /*e640*/  F2FP.F16.F32.PACK_AB R7, R84, R93 ;  /* 0x0000005d5407723e */ /* 0x000fe200000000ff */
[----:B------:R-:W-:Y:S01]  /*e650*/  MUFU.EX2 R79, R79 ;  /* 0x0000004f004f7308 */ /* 0x000fe20000000800 */
[----:B-----5:R-:W-:Y:S01]  /*e660*/  F2FP.F16.F32.PACK_AB R6, R85, R94 ;  /* 0x0000005e5506723e */ /* 0x020fe200000000ff */
[----:B------:R-:W-:Y:S01]  /*e670*/  FADD.FTZ R121, R112, R121 ;  /* 0x0000007970797221 */ /* 0x000fe20000010000 */
[--C-:B------:R-:W-:Y:S01]  /*e680*/  FFMA.FTZ R112, R111, UR4, -R51.reuse ;  /* 0x000000046f707c23 */ /* 0x100fe20008010833 */
[----:B------:R-:W3:Y:S01]  /*e690*/  MUFU.EX2 R87, R87 ;  /* 0x0000005700577308 */ /* 0x000ee20000000800 */
        /* <DEDUP_REMOVED lines=17> */
[--C-:B------:R-:W-:Y:S01]  /*e7b0*/  FFMA.FTZ R76, R76, UR4, -R82.reuse ;  /* 0x000000044c4c7c23 */ /* 0x100fe20008010852 */
[----:B------:R-:W-:Y:S01]  /*e7c0*/  FADD.FTZ R101, R101, R123 ;  /* 0x0000007b65657221 */ /* 0x000fe20000010000 */
[C---:B----4-:R-:W-:Y:S01]  /*e7d0*/  HMMA.16816.F32 R16, R4.reuse, R40, R16 ;  /* 0x000000280410723c */ /* 0x050fe20000001810 */
        /* <DEDUP_REMOVED lines=14> */
[--C-:B------:R-:W-:Y:S01]  /*e8c0*/  FFMA.FTZ R59, R59, UR4, -R51.reuse ;  /* 0x000000043b3b7c23 */ /* 0x100fe20008010833 */
[----:B------:R-:W4:Y:S01]  /*e8d0*/  MUFU.EX2 R104, R200 ;  /* 0x000000c800687308 */ /* 0x000f220000000800 */
[----:B------:R-:W-:Y:S01]  /*e8e0*/  FADD.FTZ R94, R88, R94 ;  /* 0x0000005e585e7221 */ /* 0x000fe20000010000 */
[----:B------:R-:W-:Y:S01]  /*e8f0*/  FFMA.FTZ R71, R71, UR4, -R82 ;  /* 0x0000000447477c23 */ /* 0x000fe20008010852 */
[----:B------:R-:W-:Y:S01]  /*e900*/  FFMA.FTZ R53, R53, UR4, -R51 ;  /* 0x0000000435357c23 */ /* 0x000fe20008010833 */
[----:B------:R-:W-:Y:S01]  /*e910*/  MUFU.EX2 R115, R115 ;  /* 0x0000007300737308 */ /* 0x000fe20000000800 */
[C---:B-1----:R-:W-:Y:S01]  /*e920*/  F2FP.F16.F32.PACK_AB R40, R97.reuse, R88 ;  /* 0x000000586128723e */ /* 0x042fe200000000ff */
[----:B------:R-:W-:Y:S01]  /*e930*/  FADD.FTZ R94, R97, R94 ;  /* 0x0000005e615e7221 */ /* 0x000fe20000010000 */
[----:B------:R-:W-:Y:S01]  /*e940*/  FFMA.FTZ R65, R65, UR4, -R82 ;  /* 0x0000000441417c23 */ /* 0x000fe20008010852 */
[----:B------:R-:W1:Y:S01]  /*e950*/  MUFU.EX2 R114, R114 ;  /* 0x0000007200727308 */ /* 0x000e620000000800 */
[----:B------:R-:W-:Y:S01]  /*e960*/  ISETP.GT.AND P0, PT, R3, R169, PT ;  /* 0x000000a90300720c */ /* 0x000fe20003f04270 */
        /* <DEDUP_REMOVED lines=173> */
[----:B-----5:R-:W2:Y:S03]  /*f440*/  LDSM.16.MT88.4 R12, [R151+0x2400] ;  /* 0x00240000970c783b */ /* 0x020ea60000004200 */
[----:B------:R-:W-:-:S02]  /*f450*/  FADD.FTZ R184, R183, R184 ;  /* 0x000000b8b7b87221 */ /* 0x000fc40000010000 */
[----:B------:R-:W-:Y:S01]  /*f460*/  HMMA.16816.F32 R24, R16, R8, R24 ;  /* 0x000000081018723c */ /* 0x000fe20000001818 */
[----:B------:R-:W-:Y:S01]  /*f470*/  F2FP.F16.F32.PACK_AB R9, R181, R187 ;  /* 0x000000bbb509723e */ /* 0x000fe200000000ff */
[----:B------:R-:W-:Y:S01]  /*f480*/  FADD.FTZ R184, R182, R184 ;  /* 0x000000b8b6b87221 */ /* 0x000fe20000010000 */
[----:B-1----:R-:W-:-:S03]  /*f490*/  F2FP.F16.F32.PACK_AB R8, R156, R157 ;  /* 0x0000009d9c08723e */ /* 0x002fc600000000ff */
[----:B------:R-:W-:Y:S02]  /*f4a0*/  FADD.FTZ R184, R157, R184 ;  /* 0x000000b89db87221 */ /* 0x000fe40000010000 */
[C---:B------:R-:W-:Y:S01]  /*f4b0*/  HMMA.16816.F32 R20, R16.reuse, R10, R20 ;  /* 0x0000000a1014723c */ /* 0x040fe20000001814 */
[----:B------:R-:W-:Y:S01]  /*f4c0*/  F2FP.F16.F32.PACK_AB R11, R162, R161 ;  /* 0x000000a1a20b723e */ /* 0x000fe200000000ff */
[----:B------:R-:W-:Y:S01]  /*f4d0*/  FADD.FTZ R156, R156, R184 ;  /* 0x000000b89c9c7221 */ /* 0x000fe20000010000 */
[----:B------:R-:W-:Y:S01]  /*f4e0*/  F2FP.F16.F32.PACK_AB R10, R195, R155 ;  /* 0x0000009bc30a723e */ /* 0x000fe200000000ff */
[--C-:B------:R-:W-:Y:S02]  /*f4f0*/  FFMA.FTZ R184, R52, UR4, -R51.reuse ;  /* 0x0000000434b87c23 */ /* 0x100fe40008010833 */
[----:B------:R-:W-:Y:S02]  /*f500*/  FADD.FTZ R156, R155, R156 ;  /* 0x0000009c9b9c7221 */ /* 0x000fe40000010000 */
[C---:B------:R-:W-:Y:S02]  /*f510*/  HMMA.16816.F32 R40, R16.reuse, R4, R40 ;  /* 0x000000041028723c */ /* 0x040fe40000001828 */
[----:B------:R-:W-:Y:S01]  /*f520*/  FADD.FTZ R195, R195, R156 ;  /* 0x0000009cc3c37221 */ /* 0x000fe20000010000 */
[----:B------:R-:W-:Y:S05]  /*f530*/  MUFU.EX2 R184, R184 ;  /* 0x000000b800b87308 */ /* 0x000fea0000000800 */
[----:B------:R-:W-:Y:S01]  /*f540*/  HMMA.16816.F32 R28, R16, R6, R28 ;  /* 0x00000006101c723c */ /* 0x000fe2000000181c */
[----:B------:R-:W1:Y:S01]  /*f550*/  LDSM.16.MT88.4 R4, [R164+0x7800] ;  /* 0x00780000a404783b */ /* 0x000e620000004200 */
[----:B------:R-:W-:-:S02]  /*f560*/  FFMA.FTZ R16, R132, UR4, -R51 ;  /* 0x0000000484107c23 */ /* 0x000fc40008010833 */
        /* <DEDUP_REMOVED lines=45> */
[----:B------:R-:W-:Y:S01]  /*f840*/  FFMA.FTZ R12, R90, UR4, -R51 ;  /* 0x000000045a0c7c23 */ /* 0x000fe20008010833 */
        /* <DEDUP_REMOVED lines=59> */
[----:B------:R-:W-:-:S03]  /*fc00*/  FADD.FTZ R143, R143, R136 ;  /* 0x000000888f8f7221 */ /* 0x000fc60000010000 */
[----:B------:R-:W-:Y:S01]  /*fc10*/  MUFU.EX2 R61, R61 ;  /* 0x0000003d003d7308 */ /* 0x000fe20000000800 */
[----:B------:R-:W-:-:S03]  /*fc20*/  FADD.FTZ R143, R142, R143 ;  /* 0x0000008f8e8f7221 */ /* 0x000fc60000010000 */
[----:B------:R-:W5:Y:S01]  /*fc30*/  MUFU.EX2 R63, R63 ;  /* 0x0000003f003f7308 */ /* 0x000f620000000800 */
[----:B------:R-:W-:Y:S01]  /*fc40*/  FADD.FTZ R143, R141, R143 ;  /* 0x0000008f8d8f7221 */ /* 0x000fe20000010000 */
[----:B---3--:R-:W-:Y:S02]  /*fc50*/  FADD.FTZ R80, R60, R80 ;  /* 0x000000503c507221 */ /* 0x008fe40000010000 */
[----:B------:R3:W1:Y:S01]  /*fc60*/  MUFU.EX2 R70, R71 ;  /* 0x0000004700467308 */ /* 0x0006620000000800 */
[----:B------:R-:W-:Y:S01]  /*fc70*/  FADD.FTZ R143, R145, R143 ;  /* 0x0000008f918f7221 */ /* 0x000fe20000010000 */
[C---:B--2---:R-:W-:Y:S03]  /*fc80*/  HMMA.16816.F32 R40, R4.reuse, R8, R40 ;  /* 0x000000080428723c */ /* 0x044fe60000001828 */
[----:B------:R-:W-:Y:S02]  /*fc90*/  FADD.FTZ R144, R144, R143 ;  /* 0x0000008f90907221 */ /* 0x000fe40000010000 */
[----:B------:R-:W-:Y:S02]  /*fca0*/  LDSM.16.MT88.4 R140, [R164+0x8c00] ;  /* 0x008c0000a48c783b */ /* 0x000fe40000004200 */
        /* <DEDUP_REMOVED lines=11> */
[----:B------:R-:W-:Y:S01]  /*fd60*/  FADD.FTZ R62, R62, R80 ;  /* 0x000000503e3e7221 */ /* 0x000fe20000010000 */
[----:B------:R-:W-:-:S03]  /*fd70*/  FADD.FTZ R190, R190, R153 ;  /* 0x00000099bebe7221 */ /* 0x000fc60000010000 */
[----:B------:R-:W-:Y:S01]  /*fd80*/  FADD.FTZ R62, R61, R62 ;  /* 0x0000003e3d3e7221 */ /* 0x000fe20000010000 */
        /* <DEDUP_REMOVED lines=14> */
[----:B------:R-:W-:-:S02]  /*fe70*/  FADD.FTZ R189, R189, R193 ;  /* 0x000000c1bdbd7221 */ /* 0x000fc40000010000 */
[----:B------:R-:W3:Y:S01]  /*fe80*/  MUFU.EX2 R71, R72 ;  /* 0x0000004800477308 */ /* 0x000ee20000000800 */
[----:B-1----:R-:W-:Y:S01]  /*fe90*/  FFMA.FTZ R59, R56, UR4, -R51 ;  /* 0x00000004383b7c23 */ /* 0x002fe20008010833 */
[----:B------:R-:W-:Y:S02]  /*fea0*/  FADD.FTZ R189, R188, R189 ;  /* 0x000000bdbcbd7221 */ /* 0x000fe40000010000 */
[----:B------:R1:W-:Y:S02]  /*feb0*/  MUFU.EX2 R56, R13 ;  /* 0x0000000d00387308 */ /* 0x0003e40000000800 */
[----:B------:R-:W-:Y:S01]  /*fec0*/  FADD.FTZ R189, R185, R189 ;  /* 0x000000bdb9bd7221 */ /* 0x000fe20000010000 */
[----:B------:R-:W-:Y:S01]  /*fed0*/  FFMA.FTZ R185, R64, UR4, -R82 ;  /* 0x0000000440b97c23 */ /* 0x000fe20008010852 */
[----:B--2---:R-:W-:Y:S01]  /*fee0*/  HMMA.16816.F32 R40, R4, R8, R40 ;  /* 0x000000080428723c */ /* 0x004fe20000001828 */
[----:B------:R-:W2:Y:S01]  /*fef0*/  MUFU.EX2 R59, R59 ;  /* 0x0000003b003b7308 */ /* 0x000ea20000000800 */
[----:B------:R-:W-:Y:S01]  /*ff00*/  FADD.FTZ R189, R187, R189 ;  /* 0x000000bdbbbd7221 */ /* 0x000fe20000010000 */
[----:B----4-:R-:W-:-:S02]  /*ff10*/  F2FP.F16.F32.PACK_AB R9, R57, R58 ;  /* 0x0000003a3909723e */ /* 0x010fc400000000ff */
[----:B------:R-:W-:Y:S01]  /*ff20*/  F2FP.F16.F32.PACK_AB R8, R69, R70 ;  /* 0x000000464508723e */ /* 0x000fe200000000ff */
[----:B------:R-:W-:Y:S01]  /*ff30*/  FADD.FTZ R181, R181, R189 ;  /* 0x000000bdb5b57221 */ /* 0x000fe20000010000 */
[----:B------:R-:W-:Y:S01]  /*ff40*/  MUFU.EX2 R185, R185 ;  /* 0x000000b900b97308 */ /* 0x000fe20000000800 */
[----:B------:R-:W-:Y:S01]  /*ff50*/  HMMA.16816.F32 R28, R4, R10, R28 ;  /* 0x0000000a041c723c */ /* 0x000fe2000000181c */
[----:B------:R-:W4:Y:S01]  /*ff60*/  LDSM.16.MT88.4 R4, [R151+0x3800] ;  /* 0x003800009704783b */ /* 0x000f220000004200 */
[----:B------:R-:W-:Y:S01]  /*ff70*/  FADD.FTZ R181, R161, R181 ;  /* 0x000000b5a1b57221 */ /* 0x000fe20000010000 */
[----:B---3--:R-:W-:Y:S01]  /*ff80*/  F2FP.F16.F32.PACK_AB R10, R71, R68 ;  /* 0x00000044470a723e */ /* 0x008fe200000000ff */
[----:B------:R-:W-:Y:S01]  /*ff90*/  FADD.FTZ R69, R69, R63 ;  /* 0x0000003f45457221 */ /* 0x000fe20000010000 */
[----:B-1----:R-:W1:Y:S01]  /*ffa0*/  LDSM.16.MT88.4 R12, [R164+0x8800] ;  /* 0x00880000a40c783b */ /* 0x002e620000004200 */
[----:B------:R-:W-:Y:S01]  /*ffb0*/  FADD.FTZ R162, R162, R181 ;  /* 0x000000b5a2a27221 */ /* 0x000fe20000010000 */
[----:B--2---:R-:W-:Y:S01]  /*ffc0*/  F2FP.F16.F32.PACK_AB R11, R59, R56 ;  /* 0x000000383b0b723e */ /* 0x004fe200000000ff */
[----:B------:R-:W-:-:S02]  /*ffd0*/  FADD.FTZ R69, R68, R69 ;  /* 0x0000004544457221 */ /* 0x000fc40000010000 */
[----:B------:R-:W-:Y:S02]  /*ffe0*/  FADD.FTZ R162, R132, R162 ;  /* 0x000000a284a27221 */ /* 0x000fe40000010000 */
[----:B------:R-:W2:Y:S01]  /*fff0*/  LDSM.16.MT88.4 R132, [R151+0x3c00] ;  /* 0x003c00009784783b */ /* 0x000ea20000004200 */
[----:B------:R-:W-:Y:S01]  /*10000*/  FADD.FTZ R71, R71, R69 ;  /* 0x0000004547477221 */ /* 0x000fe20000010000 */
        /* <DEDUP_REMOVED lines=11> */
[----:B------:R-:W3:Y:S02]  /*100c0*/  MUFU.EX2 R37, R65 ;  /* 0x0000004100257308 */ /* 0x000ee40000000800 */
        /* <DEDUP_REMOVED lines=14> */
[----:B---3--:R-:W-:Y:S01]  /*101b0*/  F2FP.F16.F32.PACK_AB R6, R185, R37 ;  /* 0x00000025b906723e */ /* 0x008fe200000000ff */
[----:B------:R-:W3:Y:S02]  /*101c0*/  MUFU.EX2 R15, R15 ;  /* 0x0000000f000f7308 */ /* 0x000ee40000000800 */
[----:B------:R-:W-:-:S02]  /*101d0*/  FADD.FTZ R18, R18, R17 ;  /* 0x0000001112127221 */ /* 0x000fc40000010000 */
[----:B------:R-:W4:Y:S02]  /*101e0*/  MUFU.EX2 R14, R53 ;  /* 0x00000035000e7308 */ /* 0x000f240000000800 */
[----:B------:R-:W-:-:S04]  /*101f0*/  FADD.FTZ R18, R58, R18 ;  /* 0x000000123a127221 */ /* 0x000fc80000010000 */
[----:B------:R-:W-:Y:S01]  /*10200*/  FADD.FTZ R57, R57, R18 ;  /* 0x0000001239397221 */ /* 0x000fe20000010000 */
[----:B-1----:R-:W-:-:S03]  /*10210*/  F2FP.F16.F32.PACK_AB R5, R13, R12 ;  /* 0x0000000c0d05723e */ /* 0x002fc600000000ff */
[----:B------:R-:W-:Y:S01]  /*10220*/  FADD.FTZ R57, R56, R57 ;  /* 0x0000003938397221 */ /* 0x000fe20000010000 */
[----:B---3--:R-:W-:Y:S01]  /*10230*/  FADD.FTZ R71, R15, R71 ;  /* 0x000000470f477221 */ /* 0x008fe20000010000 */
[----:B------:R-:W-:Y:S02]  /*10240*/  F2FP.F16.F32.PACK_AB R4, R36, R15 ;  /* 0x0000000f2404723e */ /* 0x000fe400000000ff */
[----:B------:R-:W-:Y:S01]  /*10250*/  FADD.FTZ R59, R59, R57 ;  /* 0x000000393b3b7221 */ /* 0x000fe20000010000 */
[----:B----4-:R-:W-:Y:S01]  /*10260*/  F2FP.F16.F32.PACK_AB R7, R184, R14 ;  /* 0x0000000eb807723e */ /* 0x010fe200000000ff */
        /* <DEDUP_REMOVED lines=8> */
[C---:B--2---:R-:W-:Y:S08]  /*102f0*/  HMMA.16816.F32 R136, R4.reuse, R132, R40 ;  /* 0x000000840488723c */ /* 0x044ff00000001828 */
[C---:B------:R-:W-:Y:S08]  /*10300*/  HMMA.16816.F32 R140, R4.reuse, R142, R20 ;  /* 0x0000008e048c723c */ /* 0x040ff00000001814 */
        /* <DEDUP_REMOVED lines=71> */
.L_x_2386:
[----:B------:R-:W-:Y:S01]  /*10780*/  UMOV UR8, URZ ;  /* 0x000000ff00087c82 */ /* 0x000fe20008000000 */
[----:B------:R-:W-:Y:S01]  /*10790*/  IMAD.SHL.U32 R4, R48, 0x100, RZ ;  /* 0x0000010030047824 */ /* 0x000fe200078e00ff */
[----:B------:R-:W-:-:S05]  /*107a0*/  IADD3 R5, P0, PT, RZ, -UR8, RZ ;  /* 0x80000008ff057c10 */ /* 0x000fca000ff1e0ff */
[----:B------:R-:W-:-:S05]  /*107b0*/  IMAD.X R4, RZ, RZ, ~R4, P0 ;  /* 0x000000ffff047224 */ /* 0x000fca00000e0e04 */
[----:B------:R-:W-:-:S04]  /*107c0*/  SHF.R.S64 R5, R5, 0x1f, R4 ;  /* 0x0000001f05057819 */ /* 0x000fc80000001004 */
[----:B------:R-:W-:-:S04]  /*107d0*/  IADD3 R177, P0, PT, R5, R177, RZ ;  /* 0x000000b105b17210 */ /* 0x000fc80007f1e0ff */
[----:B------:R-:W-:-:S09]  /*107e0*/  LEA.HI.X.SX32 R176, R4, R176, 0x1, P0 ;  /* 0x000000b004b07211 */ /* 0x000fd200000f0eff */
.L_x_2387:
[C---:B------:R-:W-:Y:S01]  /*107f0*/  IMAD.SHL.U32 R4, R48.reuse, 0x40, RZ ;  /* 0x0000004030047824 */ /* 0x040fe200078e00ff */
[----:B------:R-:W-:Y:S01]  /*10800*/  SHF.L.U64.HI R48, R48, 0x6, R49 ;  /* 0x0000000630307819 */ /* 0x000fe20000010231 */
[----:B------:R-:W-:Y:S01]  /*10810*/  IMAD.MOV.U32 R8, RZ, RZ, R177 ;  /* 0x000000ffff087224 */ /* 0x000fe200078e00b1 */
[----:B------:R-:W-:Y:S01]  /*10820*/  LOP3.LUT R35, R35, 0xfffffffd, RZ, 0xc0, !PT ;  /* 0xfffffffd23237812 */ /* 0x000fe200078ec0ff */
[----:B------:R-:W-:Y:S01]  /*10830*/  IMAD.MOV.U32 R9, RZ, RZ, R176 ;  /* 0x000000ffff097224 */ /* 0x000fe200078e00b0 */
[----:B------:R-:W-:Y:S01]  /*10840*/  IADD3 R6, P0, PT, R4, R177, RZ ;  /* 0x000000b104067210 */ /* 0x000fe20007f1e0ff */
[----:B------:R-:W-:-:S03]  /*10850*/  IMAD R40, R44, 0x100, R50 ;  /* 0x000001002c287824 */ /* 0x000fc600078e0232 */
        /* <DEDUP_REMOVED lines=293> */
[C---:B------:R-:W-:Y:S01]  /*11ab0*/  VIADD R21, R40.reuse, 0xfffffe21 ;  /* 0xfffffe2128157836 */ /* 0x040fe20000000000 */
[----:B--2---:R-:W-:Y:S01]  /*11ac0*/  HMMA.16816.F32 R16, R12, R28, R16 ;  /* 0x0000001c0c10723c */ /* 0x004fe20000001810 */
[----:B------:R-:W-:Y:S01]  /*11ad0*/  FSEL R97, R97, -INF , !P2 ;  /* 0xff80000061617808 */ /* 0x000fe20005000000 */
[----:B------:R-:W-:Y:S01]  /*11ae0*/  VIADD R29, R40, 0xfffffe29 ;  /* 0xfffffe29281d7836 */ /* 0x000fe20000000000 */
        /* <DEDUP_REMOVED lines=26> */
[C---:B------:R-:W-:Y:S01]  /*11c90*/  VIADD R29, R40.reuse, 0xfffffe31 ;  /* 0xfffffe31281d7836 */ /* 0x040fe20000000000 */
        /* <DEDUP_REMOVED lines=20> */
[C---:B------:R-:W-:Y:S01]  /*11de0*/  VIADD R8, R40.reuse, 0xfffffe39 ;  /* 0xfffffe3928087836 */ /* 0x040fe20000000000 */
        /* <DEDUP_REMOVED lines=62> */
[----:B------:R3:W-:Y:S01]  /*121d0*/  MUFU.TANH R80, R8 ;  /* 0x0000000800507308 */ /* 0x0007e20000002400 */
        /* <DEDUP_REMOVED lines=15> */
[----:B------:R3:W4:Y:S01]  /*122d0*/  MUFU.TANH R60, R10 ;  /* 0x0000000a003c7308 */ /* 0x0007220000002400 */
[----:B------:R-:W2:Y:S01]  /*122e0*/  LDSM.16.M88.4 R16, [R165+0x4400] ;  /* 0x00440000a510783b */ /* 0x000ea20000000200 */
[----:B------:R-:W-:-:S02]  /*122f0*/  FSEL R201, R201, -INF , !P1 ;  /* 0xff800000c9c97808 */ /* 0x000fc40004800000 */
[----:B------:R-:W-:Y:S02]  /*12300*/  FSEL R196, R196, -INF , !P2 ;  /* 0xff800000c4c47808 */ /* 0x000fe40005000000 */
[C---:B------:R-:W-:Y:S02]  /*12310*/  ISETP.GE.AND P1, PT, R8.reuse, R47, PT ;  /* 0x0000002f0800720c */ /* 0x040fe40003f26270 */
[----:B-1----:R-:W-:Y:S01]  /*12320*/  HMMA.16816.F32 R20, R12, R24, R20 ;  /* 0x000000180c14723c */ /* 0x002fe20000001814 */
[----:B------:R-:W-:Y:S01]  /*12330*/  ISETP.GE.AND P2, PT, R8, R46, PT ;  /* 0x0000002e0800720c */ /* 0x000fe20003f46270 */
[----:B------:R-:W-:Y:S01]  /*12340*/  VIADD R24, R40, 0xfffffe68 ;  /* 0xfffffe6828187836 */ /* 0x000fe20000000000 */
        /* <DEDUP_REMOVED lines=32> */
[----:B--2---:R-:W-:Y:S01]  /*12550*/  HMMA.16816.F32 R24, R4, R16, RZ ;  /* 0x000000100418723c */ /* 0x004fe200000018ff */
[----:B------:R-:W-:Y:S01]  /*12560*/  FSEL R188, R188, -INF , !P4 ;  /* 0xff800000bcbc7808 */ /* 0x000fe20006000000 */
[----:B------:R-:W-:Y:S01]  /*12570*/  VIADD R21, R40, 0xfffffe78 ;  /* 0xfffffe7828157836 */ /* 0x000fe20000000000 */
[----:B------:R-:W-:Y:S01]  /*12580*/  ISETP.NE.AND P4, PT, R20, RZ, PT ;  /* 0x000000ff1400720c */ /* 0x000fe20003f85270 */
[----:B------:R-:W-:Y:S01]  /*12590*/  VIADD R17, R40, 0xfffffe79 ;  /* 0xfffffe7928117836 */ /* 0x000fe20000000000 */
[----:B------:R-:W-:Y:S01]  /*125a0*/  FSEL R192, R192, -INF , !P3 ;  /* 0xff800000c0c07808 */ /* 0x000fe20005800000 */
[----:B------:R-:W-:Y:S01]  /*125b0*/  VIADD R16, R40, 0xfffffe80 ;  /* 0xfffffe8028107836 */ /* 0x000fe20000000000 */
[----:B------:R-:W-:Y:S01]  /*125c0*/  FSEL R191, R191, -INF , !P4 ;  /* 0xff800000bfbf7808 */ /* 0x000fe20006000000 */
[----:B------:R-:W2:Y:S01]  /*125d0*/  MUFU.TANH R78, R78 ;  /* 0x0000004e004e7308 */ /* 0x000ea20000002400 */
        /* <DEDUP_REMOVED lines=20> */
[C---:B------:R-:W-:Y:S01]  /*12720*/  VIADD R29, R40.reuse, 0xfffffe89 ;  /* 0xfffffe89281d7836 */ /* 0x040fe20000000000 */
[----:B------:R-:W-:Y:S01]  /*12730*/  FSEL R183, R183, -INF , !P1 ;  /* 0xff800000b7b77808 */ /* 0x000fe20004800000 */
[----:B------:R-:W-:Y:S01]  /*12740*/  VIADD R28, R40, 0xfffffe90 ;  /* 0xfffffe90281c7836 */ /* 0x000fe20000000000 */
[----:B------:R-:W-:-:S02]  /*12750*/  FSEL R162, R162, -INF , !P2 ;  /* 0xff800000a2a27808 */ /* 0x000fc40005000000 */
[-C--:B------:R-:W-:Y:S01]  /*12760*/  ISETP.GE.AND P6, PT, R17, R46.reuse, PT ;  /* 0x0000002e1100720c */ /* 0x080fe20003fc6270 */
[----:B------:R-:W2:Y:S01]  /*12770*/  MUFU.TANH R76, R76 ;  /* 0x0000004c004c7308 */ /* 0x000ea20000002400 */
        /* <DEDUP_REMOVED lines=22> */
[----:B-----5:R-:W-:Y:S01]  /*128e0*/  VIADD R24, R40, 0xfffffe91 ;  /* 0xfffffe9128187836 */ /* 0x020fe20000000000 */
        /* <DEDUP_REMOVED lines=13> */
[----:B------:R-:W2:Y:S01]  /*129c0*/  MUFU.TANH R55, R55 ;  /* 0x0000003700377308 */ /* 0x000ea20000002400 */
        /* <DEDUP_REMOVED lines=14> */
[----:B-----5:R-:W3:Y:S01]  /*12ab0*/  LDSM.16.M88.4 R24, [R165+0x4c00] ;  /* 0x004c0000a518783b */ /* 0x020ee20000000200 */
        /* <DEDUP_REMOVED lines=17> */
[----:B------:R-:W-:Y:S01]  /*12bd0*/  MUFU.TANH R77, R77 ;  /* 0x0000004d004d7308 */ /* 0x000fe20000002400 */
        /* <DEDUP_REMOVED lines=18> */
[----:B------:R-:W2:Y:S01]  /*12d00*/  MUFU.TANH R75, R75 ;  /* 0x0000004b004b7308 */ /* 0x000ea20000002400 */
[----:B------:R-:W-:Y:S01]  /*12d10*/  ISETP.GE.AND P0, PT, R9, R46, PT ;  /* 0x0000002e0900720c */ /* 0x000fe20003f06270 */
[----:B------:R-:W-:Y:S01]  /*12d20*/  VIADD R9, R40, 0xfffffeb1 ;  /* 0xfffffeb128097836 */ /* 0x000fe20000000000 */
[----:B------:R-:W-:Y:S01]  /*12d30*/  FSEL R107, R107, -INF , !P1 ;  /* 0xff8000006b6b7808 */ /* 0x000fe20004800000 */
[----:B------:R-:W-:Y:S01]  /*12d40*/  FMUL.FTZ R31, R31, UR11 ;  /* 0x0000000b1f1f7c20 */ /* 0x000fe20008410000 */
[----:B------:R-:W-:Y:S01]  /*12d50*/  FSEL R100, R100, -INF , !P2 ;  /* 0xff80000064647808 */ /* 0x000fe20005000000 */
[----:B------:R-:W-:-:S04]  /*12d60*/  DEPBAR.LE SB0, 0x0 ;  /* 0x000080000000791a */ /* 0x000fc80000000000 */
[----:B------:R-:W-:Y:S01]  /*12d70*/  FSEL R99, R99, -INF , !P4 ;  /* 0xff80000063637808 */ /* 0x000fe20006000000 */
[----:B-----5:R-:W-:Y:S01]  /*12d80*/  VIADD R28, R40, 0xfffffeb9 ;  /* 0xfffffeb9281c7836 */ /* 0x020fe20000000000 */
[CC--:B------:R-:W-:Y:S01]  /*12d90*/  ISETP.GE.AND P1, PT, R9.reuse, R47.reuse, PT ;  /* 0x0000002f0900720c */ /* 0x0c0fe20003f26270 */
[----:B------:R-:W5:Y:S01]  /*12da0*/  MUFU.TANH R50, R30 ;  /* 0x0000001e00327308 */ /* 0x000f620000002400 */
[-C--:B------:R-:W-:Y:S02]  /*12db0*/  ISETP.GE.AND P2, PT, R9, R46.reuse, PT ;  /* 0x0000002e0900720c */ /* 0x080fe40003f46270 */
[----:B------:R-:W-:Y:S01]  /*12dc0*/  ISETP.NE.AND P4, PT, R8, RZ, PT ;  /* 0x000000ff0800720c */ /* 0x000fe20003f85270 */
[----:B------:R-:W-:Y:S01]  /*12dd0*/  FMUL.FTZ R20, R20, UR11 ;  /* 0x0000000b14147c20 */ /* 0x000fe20008410000 */
[C---:B---3--:R-:W-:Y:S01]  /*12de0*/  HMMA.16816.F32 R8, R4.reuse, R24, RZ ;  /* 0x000000180408723c */ /* 0x048fe200000018ff */
[----:B------:R-:W-:Y:S01]  /*12df0*/  FSEL R98, R98, -INF , !P6 ;  /* 0xff80000062627808 */ /* 0x000fe20007000000 */
[----:B------:R-:W-:Y:S01]  /*12e00*/  VIADD R25, R40, 0xfffffec1 ;  /* 0xfffffec128197836 */ /* 0x000fe20000000000 */
[-C--:B------:R-:W-:Y:S01]  /*12e10*/  ISETP.GE.AND P6, PT, R28, R47.reuse, PT ;  /* 0x0000002f1c00720c */ /* 0x080fe20003fc6270 */
[----:B------:R3:W-:Y:S01]  /*12e20*/  MUFU.TANH R68, R20 ;  /* 0x0000001400447308 */ /* 0x0007e20000002400 */
[----:B------:R-:W-:Y:S01]  /*12e30*/  FSEL R104, R104, -INF , !P4 ;  /* 0xff80000068687808 */ /* 0x000fe20006000000 */
[----:B------:R-:W-:Y:S01]  /*12e40*/  FMUL.FTZ R21, R21, UR11 ;  /* 0x0000000b15157c20 */ /* 0x000fe20008410000 */
[----:B------:R-:W-:Y:S01]  /*12e50*/  P2R R24, PR, RZ, 0x40 ;  /* 0x00000040ff187803 */ /* 0x000fe20000000000 */
[----:B------:R-:W-:Y:S01]  /*12e60*/  HMMA.16816.F32 R4, R4, R26, RZ ;  /* 0x0000001a0404723c */ /* 0x000fe200000018ff */
[-C--:B------:R-:W-:Y:S01]  /*12e70*/  ISETP.GE.AND P6, PT, R28, R46.reuse, PT ;  /* 0x0000002e1c00720c */ /* 0x080fe20003fc6270 */
[----:B------:R-:W-:Y:S01]  /*12e80*/  VIADD R28, R40, 0xfffffec0 ;  /* 0xfffffec0281c7836 */ /* 0x000fe20000000000 */
[----:B------:R-:W-:Y:S01]  /*12e90*/  ISETP.GE.AND P4, PT, R29, R46, PT ;  /* 0x0000002e1d00720c */ /* 0x000fe20003f86270 */
[----:B------:R-:W5:Y:S01]  /*12ea0*/  MUFU.TANH R51, R51 ;  /* 0x0000003300337308 */ /* 0x000f620000002400 */
[----:B------:R-:W-:Y:S01]  /*12eb0*/  FSEL R90, R90, -INF , !P5 ;  /* 0xff8000005a5a7808 */ /* 0x000fe20006800000 */
[----:B------:R-:W-:Y:S01]  /*12ec0*/  FMUL.FTZ R22, R22, UR11 ;  /* 0x0000000b16167c20 */ /* 0x000fe20008410000 */
[----:B------:R-:W-:Y:S01]  /*12ed0*/  ISETP.GE.AND P5, PT, R28, R47, PT ;  /* 0x0000002f1c00720c */ /* 0x000fe20003fa6270 */
[----:B------:R-:W-:Y:S01]  /*12ee0*/  FMUL.FTZ R23, R23, UR11 ;  /* 0x0000000b17177c20 */ /* 0x000fe20008410000 */
[----:B------:R-:W-:-:S02]  /*12ef0*/  FSEL R105, R105, -INF , !P3 ;  /* 0xff80000069697808 */ /* 0x000fc40005800000 */
[----:B----4-:R-:W-:Y:S01]  /*12f00*/  FSEL R60, R60, -INF , !P4 ;  /* 0xff8000003c3c7808 */ /* 0x010fe20006000000 */
[C---:B-1----:R-:W-:Y:S01]  /*12f10*/  HMMA.16816.F32 R8, R12.reuse, R16, R8 ;  /* 0x000000100c08723c */ /* 0x042fe20000001808 */
[C---:B------:R-:W-:Y:S01]  /*12f20*/  VIADD R16, R40.reuse, 0xfffffec9 ;  /* 0xfffffec928107836 */ /* 0x040fe20000000000 */
[----:B------:R-:W-:Y:S01]  /*12f30*/  ISETP.GE.AND P3, PT, R29, R47, PT ;  /* 0x0000002f1d00720c */ /* 0x000fe20003f66270 */
[----:B------:R-:W-:Y:S01]  /*12f40*/  VIADD R17, R40, 0xfffffec8 ;  /* 0xfffffec828117836 */ /* 0x000fe20000000000 */
[----:B------:R-:W-:Y:S01]  /*12f50*/  ISETP.NE.AND P4, PT, R24, RZ, PT ;  /* 0x000000ff1800720c */ /* 0x000fe20003f85270 */
[----:B---3--:R-:W-:Y:S01]  /*12f60*/  VIADD R20, R40, 0xfffffed8 ;  /* 0xfffffed828147836 */ /* 0x008fe20000000000 */
[----:B--2---:R-:W-:Y:S01]  /*12f70*/  FSEL R78, R78, -INF , !P5 ;  /* 0xff8000004e4e7808 */ /* 0x004fe20006800000 */
[----:B------:R1:W-:Y:S01]  /*12f80*/  MUFU.TANH R67, R21 ;  /* 0x0000001500437308 */ /* 0x0003e20000002400 */
[----:B------:R-:W-:Y:S01]  /*12f90*/  ISETP.GE.AND P5, PT, R16, R46, PT ;  /* 0x0000002e1000720c */ /* 0x000fe20003fa6270 */
[----:B------:R-:W-:Y:S01]  /*12fa0*/  HMMA.16816.F32 R4, R12, R18, R4 ;  /* 0x000000120c04723c */ /* 0x000fe20000001804 */
[----:B------:R-:W-:Y:S01]  /*12fb0*/  FSEL R80, R80, -INF , !P3 ;  /* 0xff80000050507808 */ /* 0x000fe20005800000 */
[----:B------:R-:W-:Y:S01]  /*12fc0*/  VIADD R12, R40, 0xfffffed9 ;  /* 0xfffffed9280c7836 */ /* 0x000fe20000000000 */
[----:B------:R-:W-:-:S02]  /*12fd0*/  FSEL R79, R79, -INF , !P4 ;  /* 0xff8000004f4f7808 */ /* 0x000fc40006000000 */
[CC--:B------:R-:W-:Y:S01]  /*12fe0*/  ISETP.GE.AND P3, PT, R17.reuse, R47.reuse, PT ;  /* 0x0000002f1100720c */ /* 0x0c0fe20003f66270 */
[----:B------:R-:W2:Y:S01]  /*12ff0*/  MUFU.TANH R69, R69 ;  /* 0x0000004500457308 */ /* 0x000ea20000002400 */
[-C--:B------:R-:W-:Y:S02]  /*13000*/  ISETP.GE.AND P4, PT, R17, R46.reuse, PT ;  /* 0x0000002e1100720c */ /* 0x080fe40003f86270 */
[----:B------:R-:W-:Y:S01]  /*13010*/  P2R R17, PR, RZ, 0x20 ;  /* 0x00000020ff117803 */ /* 0x000fe20000000000 */
[----:B------:R-:W-:Y:S01]  /*13020*/  FMUL.FTZ R8, R8, UR11 ;  /* 0x0000000b08087c20 */ /* 0x000fe20008410000 */
[----:B------:R-:W-:Y:S01]  /*13030*/  FSEL R76, R76, -INF , !P3 ;  /* 0xff8000004c4c7808 */ /* 0x000fe20005800000 */
[----:B------:R-:W-:Y:S01]  /*13040*/  FMUL.FTZ R10, R10, UR11 ;  /* 0x0000000b0a0a7c20 */ /* 0x000fe20008410000 */
[----:B------:R-:W-:Y:S01]  /*13050*/  ISETP.NE.AND P3, PT, R17, RZ, PT ;  /* 0x000000ff1100720c */ /* 0x000fe20003f65270 */
[----:B------:R3:W-:Y:S01]  /*13060*/  MUFU.TANH R66, R8 ;  /* 0x0000000800427308 */ /* 0x0007e20000002400 */
[----:B------:R-:W-:Y:S01]  /*13070*/  LOP3.LUT R35, R35, 0xfffffffb, RZ, 0xc0, !PT ;  /* 0xfffffffb23237812 */ /* 0x000fe200078ec0ff */
[----:B-1----:R-:W-:Y:S01]  /*13080*/  VIADD R21, R40, 0xfffffed1 ;  /* 0xfffffed128157836 */ /* 0x002fe20000000000 */
[----:B------:R-:W-:Y:S01]  /*13090*/  FSEL R55, R55, -INF , !P3 ;  /* 0xff80000037377808 */ /* 0x000fe20005800000 */
[----:B------:R-:W-:Y:S01]  /*130a0*/  FMUL.FTZ R9, R9, UR11 ;  /* 0x0000000b09097c20 */ /* 0x000fe20008410000 */
[-C--:B------:R-:W-:Y:S01]  /*130b0*/  ISETP.GE.AND P3, PT, R12, R47.reuse, PT ;  /* 0x0000002f0c00720c */ /* 0x080fe20003f66270 */
[----:B------:R-:W-:Y:S01]  /*130c0*/  FMUL.FTZ R64, R4, UR11 ;  /* 0x0000000b04407c20 */ /* 0x000fe20008410000 */
[----:B------:R-:W-:Y:S01]  /*130d0*/  FSEL R59, R59, -INF , !P6 ;  /* 0xff8000003b3b7808 */ /* 0x000fe20007000000 */
[----:B------:R-:W-:Y:S01]  /*130e0*/  VIADD R4, R40, 0xfffffee9 ;  /* 0xfffffee928047836 */ /* 0x000fe20000000000 */
[----:B------:R-:W-:Y:S01]  /*130f0*/  FSEL R81, R81, -INF , !P1 ;  /* 0xff80000051517808 */ /* 0x000fe20004800000 */
[----:B------:R-:W-:Y:S01]  /*13100*/  FMUL.FTZ R63, R5, UR11 ;  /* 0x0000000b053f7c20 */ /* 0x000fe20008410000 */
[-C--:B------:R-:W-:Y:S01]  /*13110*/  ISETP.GE.AND P6, PT, R16, R47.reuse, PT ;  /* 0x0000002f1000720c */ /* 0x080fe20003fc6270 */
[C---:B------:R-:W-:Y:S01]  /*13120*/  VIADD R16, R40.reuse, 0xfffffed0 ;  /* 0xfffffed028107836 */ /* 0x040fe20000000000 */
[----:B------:R-:W-:Y:S01]  /*13130*/  ISETP.GE.AND P1, PT, R25, R47, PT ;  /* 0x0000002f1900720c */ /* 0x000fe20003f26270 */
[C---:B------:R-:W-:Y:S01]  /*13140*/  VIADD R5, R40.reuse, 0xfffffef0 ;  /* 0xfffffef028057836 */ /* 0x040fe20000000000 */
[----:B------:R-:W-:Y:S01]  /*13150*/  FSEL R75, R75, -INF , !P6 ;  /* 0xff8000004b4b7808 */ /* 0x000fe20007000000 */
[----:B------:R-:W1:Y:S01]  /*13160*/  MUFU.TANH R49, R31 ;  /* 0x0000001f00317308 */ /* 0x000e620000002400 */
[----:B------:R-:W-:Y:S01]  /*13170*/  FSEL R77, R77, -INF , !P1 ;  /* 0xff8000004d4d7808 */ /* 0x000fe20004800000 */
[----:B---3--:R-:W-:Y:S01]  /*13180*/  VIADD R8, R40, 0xfffffee0 ;  /* 0xfffffee028087836 */ /* 0x008fe20000000000 */
[----:B------:R-:W-:Y:S01]  /*13190*/  @P3 LOP3.LUT R35, R35, 0x4, RZ, 0xfc, !PT ;  /* 0x0000000423233812 */ /* 0x000fe200078efcff */
[----:B------:R-:W-:Y:S01]  /*131a0*/  FMUL.FTZ R11, R11, UR11 ;  /* 0x0000000b0b0b7c20 */ /* 0x000fe20008410000 */
[-C--:B------:R-:W-:Y:S01]  /*131b0*/  ISETP.GE.AND P3, PT, R12, R46.reuse, PT ;  /* 0x0000002e0c00720c */ /* 0x080fe20003f66270 */
[----:B------:R-:W-:Y:S01]  /*131c0*/  FMUL.FTZ R6, R6, UR11 ;  /* 0x0000000b06067c20 */ /* 0x000fe20008410000 */
[----:B------:R-:W-:Y:S01]  /*131d0*/  ISETP.GE.AND P1, PT, R16, R46, PT ;  /* 0x0000002e1000720c */ /* 0x000fe20003f26270 */
[----:B------:R-:W3:Y:S01]  /*131e0*/  MUFU.TANH R48, R22 ;  /* 0x0000001600307308 */ /* 0x000ee20000002400 */
[----:B------:R-:W-:Y:S01]  /*131f0*/  LOP3.LUT R35, R35, 0xfffffffd, RZ, 0xc0, !PT ;  /* 0xfffffffd23237812 */ /* 0x000fe200078ec0ff */
[----:B------:R-:W-:Y:S01]  /*13200*/  FMUL.FTZ R7, R7, UR11 ;  /* 0x0000000b07077c20 */ /* 0x000fe20008410000 */
[----:B------:R-:W-:-:S02]  /*13210*/  FSEL R54, R54, -INF , !P1 ;  /* 0xff80000036367808 */ /* 0x000fc40004800000 */
[----:B------:R-:W-:Y:S02]  /*13220*/  ISETP.GE.AND P1, PT, R8, R47, PT ;  /* 0x0000002f0800720c */ /* 0x000fe40003f26270 */
[-C--:B------:R-:W-:Y:S01]  /*13230*/  ISETP.GE.AND P6, PT, R20, R46.reuse, PT ;  /* 0x0000002e1400720c */ /* 0x080fe20003fc6270 */
[----:B------:R4:W-:Y:S01]  /*13240*/  MUFU.TANH R65, R9 ;  /* 0x0000000900417308 */ /* 0x0009e20000002400 */
[----:B------:R-:W-:Y:S02]  /*13250*/  FSEL R62, R62, -INF , !P0 ;  /* 0xff8000003e3e7808 */ /* 0x000fe40004000000 */
[----:B------:R-:W-:Y:S02]  /*13260*/  @P3 LOP3.LUT R35, R35, 0x2, RZ, 0xfc, !PT ;  /* 0x0000000223233812 */ /* 0x000fe400078efcff */
[----:B------:R-:W-:Y:S02]  /*13270*/  FSEL R52, R52, -INF , !P6 ;  /* 0xff80000034347808 */ /* 0x000fe40007000000 */
[----:B------:R-:W-:Y:S01]  /*13280*/  LOP3.LUT R35, R35, 0xfffffffe, RZ, 0xc0, !PT ;  /* 0xfffffffe23237812 */ /* 0x000fe200078ec0ff */
[----:B------:R-:W-:Y:S01]  /*13290*/  MUFU.TANH R45, R11 ;  /* 0x0000000b002d7308 */ /* 0x000fe20000002400 */
[----:B------:R-:W-:-:S02]  /*132a0*/  ISETP.GE.AND P0, PT, R28, R46, PT ;  /* 0x0000002e1c00720c */ /* 0x000fc40003f06270 */
[----:B------:R-:W-:Y:S02]  /*132b0*/  @P1 LOP3.LUT R35, R35, 0x1, RZ, 0xfc, !PT ;  /* 0x0000000123231812 */ /* 0x000fe400078efcff */
[----:B------:R-:W-:Y:S02]  /*132c0*/  ISETP.GE.AND P5, PT, R16, R47, PT ;  /* 0x0000002f1000720c */ /* 0x000fe40003fa6270 */
[----:B------:R-:W-:Y:S01]  /*132d0*/  LOP3.LUT P6, RZ, R35, 0x1, RZ, 0xc0, !PT ;  /* 0x0000000123ff7812 */ /* 0x000fe200078cc0ff */
[----:B------:R-:W3:Y:S01]  /*132e0*/  MUFU.TANH R16, R23 ;  /* 0x0000001700107308 */ /* 0x000ee20000002400 */
[----:B------:R-:W-:Y:S01]  /*132f0*/  FSEL R56, R56, -INF , !P4 ;  /* 0xff80000038387808 */ /* 0x000fe20006000000 */
[----:B----4-:R-:W-:Y:S01]  /*13300*/  VIADD R9, R40, 0xfffffee8 ;  /* 0xfffffee828097836 */ /* 0x010fe20000000000 */
[----:B------:R-:W-:Y:S02]  /*13310*/  FSEL R70, R70, -INF , !P6 ;  /* 0xff80000046467808 */ /* 0x000fe40007000000 */
[----:B------:R-:W-:-:S02]  /*13320*/  ISETP.GE.AND P6, PT, R4, R46, PT ;  /* 0x0000002e0400720c */ /* 0x000fc40003fc6270 */
[----:B------:R-:W-:Y:S01]  /*13330*/  ISETP.GE.AND P4, PT, R20, R47, PT ;  /* 0x0000002f1400720c */ /* 0x000fe20003f86270 */
[----:B------:R-:W-:Y:S01]  /*13340*/  MUFU.TANH R64, R64 ;  /* 0x0000004000407308 */ /* 0x000fe20000002400 */
[----:B------:R-:W-:Y:S02]  /*13350*/  FSEL R58, R58, -INF , !P0 ;  /* 0xff8000003a3a7808 */ /* 0x000fe40004000000 */
[----:B------:R-:W-:Y:S01]  /*13360*/  FSEL R74, R74, -INF , !P5 ;  /* 0xff8000004a4a7808 */ /* 0x000fe20006800000 */
[----:B------:R-:W-:Y:S01]  /*13370*/  BAR.SYNC.DEFER_BLOCKING 0x0 ;  /* 0x0000000000007b1d */ /* 0x000fe20000010000 */
[-C--:B------:R-:W-:Y:S02]  /*13380*/  ISETP.GE.AND P0, PT, R21, R46.reuse, PT ;  /* 0x0000002e1500720c */ /* 0x080fe40003f06270 */
[----:B------:R-:W-:Y:S02]  /*13390*/  ISETP.GE.AND P5, PT, R8, R46, PT ;  /* 0x0000002e0800720c */ /* 0x000fe40003fa6270 */
[----:B------:R-:W-:Y:S01]  /*133a0*/  FSEL R72, R72, -INF , !P4 ;  /* 0xff80000048487808 */ /* 0x000fe20006000000 */
[----:B------:R4:W3:Y:S01]  /*133b0*/  MUFU.TANH R8, R10 ;  /* 0x0000000a00087308 */ /* 0x0008e20000002400 */
[----:B------:R-:W-:-:S02]  /*133c0*/  LOP3.LUT P4, RZ, R35, 0x2, RZ, 0xc0, !PT ;  /* 0x0000000223ff7812 */ /* 0x000fc4000788c0ff */
[----:B------:R-:W-:Y:S02]  /*133d0*/  FSEL R53, R53, -INF , !P0 ;  /* 0xff80000035357808 */ /* 0x000fe40004000000 */
[----:B-----5:R-:W-:Y:S02]  /*133e0*/  FSEL R50, R50, -INF , !P5 ;  /* 0xff80000032327808 */ /* 0x020fe40006800000 */
[----:B------:R-:W-:Y:S01]  /*133f0*/  LOP3.LUT P0, RZ, R35, 0x4, RZ, 0xc0, !PT ;  /* 0x0000000423ff7812 */ /* 0x000fe2000780c0ff */
[----:B------:R-:W5:Y:S01]  /*13400*/  MUFU.TANH R63, R63 ;  /* 0x0000003f003f7308 */ /* 0x000f620000002400 */
[----:B------:R-:W-:Y:S02]  /*13410*/  ISETP.GE.AND P5, PT, R5, R47, PT ;  /* 0x0000002f0500720c */ /* 0x000fe40003fa6270 */
[----:B------:R-:W-:Y:S02]  /*13420*/  LOP3.LUT R35, R35, 0xfffffffe, RZ, 0xc0, !PT ;  /* 0xfffffffe23237812 */ /* 0x000fe400078ec0ff */
[----:B------:R-:W-:-:S02]  /*13430*/  FSEL R51, R51, -INF , !P4 ;  /* 0xff80000033337808 */ /* 0x000fc40006000000 */
[-C--:B------:R-:W-:Y:S01]  /*13440*/  ISETP.GE.AND P4, PT, R4, R47.reuse, PT ;  /* 0x0000002f0400720c */ /* 0x080fe20003f86270 */
[C---:B------:R-:W-:Y:S01]  /*13450*/  VIADD R4, R40.reuse, 0xfffffef1 ;  /* 0xfffffef128047836 */ /* 0x040fe20000000000 */
[----:B------:R-:W-:Y:S01]  /*13460*/  @P6 LOP3.LUT R35, R35, 0x1, RZ, 0xfc, !PT ;  /* 0x0000000123236812 */ /* 0x000fe200078efcff */
[----:B----4-:R-:W-:Y:S01]  /*13470*/  VIADD R10, R40, 0xfffffee1 ;  /* 0xfffffee1280a7836 */ /* 0x010fe20000000000 */
[----:B------:R-:W-:Y:S01]  /*13480*/  FSEL R61, R61, -INF , !P2 ;  /* 0xff8000003d3d7808 */ /* 0x000fe20005000000 */
[----:B------:R-:W4:Y:S01]  /*13490*/  MUFU.TANH R43, R6 ;  /* 0x00000006002b7308 */ /* 0x000f220000002400 */
[----:B------:R-:W-:Y:S02]  /*134a0*/  LOP3.LUT R35, R35, 0xfffffffb, RZ, 0xc0, !PT ;  /* 0xfffffffb23237812 */ /* 0x000fe400078ec0ff */
[----:B------:R-:W-:Y:S02]  /*134b0*/  ISETP.GE.AND P3, PT, R10, R47, PT ;  /* 0x0000002f0a00720c */ /* 0x000fe40003f66270 */
[----:B------:R-:W-:-:S02]  /*134c0*/  ISETP.GE.AND P2, PT, R25, R46, PT ;  /* 0x0000002e1900720c */ /* 0x000fc40003f46270 */
[----:B--2---:R-:W-:Y:S01]  /*134d0*/  FSEL R69, R69, -INF , !P3 ;  /* 0xff80000045457808 */ /* 0x004fe20005800000 */
[----:B------:R-:W2:Y:S01]  /*134e0*/  MUFU.TANH R42, R7 ;  /* 0x00000007002a7308 */ /* 0x000ea20000002400 */
[-C--:B------:R-:W-:Y:S02]  /*134f0*/  ISETP.GE.AND P3, PT, R4, R47.reuse, PT ;  /* 0x0000002f0400720c */ /* 0x080fe40003f66270 */
[----:B------:R-:W-:Y:S02]  /*13500*/  ISETP.GE.AND P1, PT, R10, R46, PT ;  /* 0x0000002e0a00720c */ /* 0x000fe40003f26270 */
[----:B------:R-:W-:Y:S02]  /*13510*/  @P5 LOP3.LUT R35, R35, 0x4, RZ, 0xfc, !PT ;  /* 0x0000000423235812 */ /* 0x000fe400078efcff */
[----:B------:R-:W-:Y:S02]  /*13520*/  FSEL R57, R57, -INF , !P2 ;  /* 0xff80000039397808 */ /* 0x000fe40005000000 */
[----:B------:R-:W-:-:S02]  /*13530*/  ISETP.GE.AND P2, PT, R21, R47, PT ;  /* 0x0000002f1500720c */ /* 0x000fc40003f46270 */
[----:B------:R-:W-:Y:S02]  /*13540*/  FSEL R71, R71, -INF , !P0 ;  /* 0xff80000047477808 */ /* 0x000fe40004000000 */
[----:B-1----:R-:W-:Y:S02]  /*13550*/  FSEL R49, R49, -INF , !P1 ;  /* 0xff80000031317808 */ /* 0x002fe40004800000 */
[----:B------:R-:W-:Y:S02]  /*13560*/  ISETP.GE.AND P0, PT, R9, R46, PT ;  /* 0x0000002e0900720c */ /* 0x000fe40003f06270 */
[C---:B------:R-:W-:Y:S02]  /*13570*/  LOP3.LUT P1, RZ, R35.reuse, 0x4, RZ, 0xc0, !PT ;  /* 0x0000000423ff7812 */ /* 0x040fe4000782c0ff */
[----:B------:R-:W-:Y:S02]  /*13580*/  LOP3.LUT R35, R35, 0xfffffffd, RZ, 0xc0, !PT ;  /* 0xfffffffd23237812 */ /* 0x000fe400078ec0ff */
[----:B------:R-:W-:-:S02]  /*13590*/  FSEL R73, R73, -INF , !P2 ;  /* 0xff80000049497808 */ /* 0x000fc40005000000 */
[----:B------:R-:W-:Y:S02]  /*135a0*/  ISETP.GE.AND P2, PT, R9, R47, PT ;  /* 0x0000002f0900720c */ /* 0x000fe40003f46270 */
[----:B---3--:R-:W-:Y:S02]  /*135b0*/  FSEL R48, R48, -INF , !P0 ;  /* 0xff80000030307808 */ /* 0x008fe40004000000 */
[----:B------:R-:W-:Y:S02]  /*135c0*/  @P3 LOP3.LUT R35, R35, 0x2, RZ, 0xfc, !PT ;  /* 0x0000000223233812 */ /* 0x000fe400078efcff */
[----:B------:R-:W-:Y:S01]  /*135d0*/  ISETP.GE.AND P5, PT, R4, R46, PT ;  /* 0x0000002e0400720c */ /* 0x000fe20003fa6270 */
[C---:B------:R-:W-:Y:S01]  /*135e0*/  VIADD R4, R40.reuse, 0xfffffef9 ;  /* 0xfffffef928047836 */ /* 0x040fe20000000000 */
[----:B------:R-:W-:Y:S01]  /*135f0*/  ISETP.GT.AND P0, PT, R3, R169, PT ;  /* 0x000000a90300720c */ /* 0x000fe20003f04270 */
[----:B------:R-:W-:Y:S01]  /*13600*/  VIADD R40, R40, 0xfffffef8 ;  /* 0xfffffef828287836 */ /* 0x000fe20000000000 */
[----:B------:R-:W-:-:S02]  /*13610*/  FSEL R68, R68, -INF , !P2 ;  /* 0xff80000044447808 */ /* 0x000fc40005000000 */
[----:B------:R-:W-:Y:S02]  /*13620*/  LOP3.LUT P2, RZ, R35, 0x1, RZ, 0xc0, !PT ;  /* 0x0000000123ff7812 */ /* 0x000fe4000784c0ff */
[----:B------:R-:W-:Y:S02]  /*13630*/  ISETP.GE.AND P6, PT, R5, R46, PT ;  /* 0x0000002e0500720c */ /* 0x000fe40003fc6270 */
        /* <DEDUP_REMOVED lines=8> */
[----:B------:R-:W-:Y:S02]  /*136c0*/  LOP3.LUT P6, RZ, R35, 0x2, RZ, 0xc0, !PT ;  /* 0x0000000223ff7812 */ /* 0x000fe400078cc0ff */
[----:B------:R-:W-:-:S02]  /*136d0*/  FSEL R45, R45, -INF , !P5 ;  /* 0xff8000002d2d7808 */ /* 0x000fc40006800000 */
[----:B------:R-:W-:Y:S02]  /*136e0*/  FSEL R65, R65, -INF , !P6 ;  /* 0xff80000041417808 */ /* 0x000fe40007000000 */
[----:B-----5:R-:W-:Y:S02]  /*136f0*/  FSEL R63, R63, -INF , !P3 ;  /* 0xff8000003f3f7808 */ /* 0x020fe40005800000 */
[----:B------:R-:W-:Y:S02]  /*13700*/  FSEL R64, R64, -INF , !P4 ;  /* 0xff80000040407808 */ /* 0x000fe40006000000 */
[----:B----4-:R-:W-:Y:S02]  /*13710*/  FSEL R43, R43, -INF , !P2 ;  /* 0xff8000002b2b7808 */ /* 0x010fe40005000000 */
[----:B--2---:R-:W-:Y:S01]  /*13720*/  FSEL R42, R42, -INF , !P1 ;  /* 0xff8000002a2a7808 */ /* 0x004fe20004800000 */
[----:B------:R-:W-:Y:S06]  /*13730*/  @!P0 BRA `(.L_x_2388) ;  /* 0x0000000400948947 */ /* 0x000fec0003800000 */
[----:B------:R-:W-:Y:S05]  /*13740*/  BRA.U !UP0, `(.L_x_2389) ;  /* 0x0000000108fc7547 */ /* 0x000fea000b800000 */
[----:B------:R-:W1:Y:S01]  /*13750*/  LDC R8, c[0x0][0x4f0] ;  /* 0x00013c00ff087b82 */ /* 0x000e620000000800 */
[----:B------:R-:W-:Y:S01]  /*13760*/  SHF.L.U32 R9, R44, 0x8, RZ ;  /* 0x000000082c097819 */ /* 0x000fe200000006ff */
[----:B------:R-:W2:Y:S04]  /*13770*/  LDCU.64 UR8, c[0x0][0x3a0] ;  /* 0x00007400ff0877ac */ /* 0x000ea80008000a00 */
[C---:B------:R-:W-:Y:S01]  /*13780*/  VIADD R13, R9.reuse, 0xfffffd00 ;  /* 0xfffffd00090d7836 */ /* 0x040fe20000000000 */
[----:B------:R-:W-:-:S04]  /*13790*/  IADD3 R9, PT, PT, R9, -0x200, RZ ;  /* 0xfffffe0009097810 */ /* 0x000fc80007ffe0ff */
[----:B------:R-:W-:Y:S02]  /*137a0*/  IABS R11, R13 ;  /* 0x0000000d000b7213 */ /* 0x000fe40000000000 */
[----:B------:R-:W-:Y:S02]  /*137b0*/  IABS R6, R9 ;  /* 0x0000000900067213 */ /* 0x000fe40000000000 */
[-C--:B-1----:R-:W-:Y:S02]  /*137c0*/  IABS R7, R8.reuse ;  /* 0x0000000800077213 */ /* 0x082fe40000000000 */
[-C--:B------:R-:W-:Y:S02]  /*137d0*/  LOP3.LUT R13, R13, R8.reuse, RZ, 0x3c, !PT ;  /* 0x000000080d0d7212 */ /* 0x080fe400078e3cff */
[----:B------:R-:W1:Y:S01]  /*137e0*/  I2F.RP R14, R7 ;  /* 0x00000007000e7306 */ /* 0x000e620000209400 */
[----:B------:R-:W-:Y:S02]  /*137f0*/  LOP3.LUT R9, R9, R8, RZ, 0x3c, !PT ;  /* 0x0000000809097212 */ /* 0x000fe400078e3cff */
[----:B------:R-:W-:-:S02]  /*13800*/  ISETP.GE.AND P5, PT, R13, RZ, PT ;  /* 0x000000ff0d00720c */ /* 0x000fc40003fa6270 */
        /* <DEDUP_REMOVED lines=51> */
.L_x_2389:
[----:B------:R-:W-:Y:S01]  /*13b40*/  UMOV UR8, URZ ;  /* 0x000000ff00087c82 */ /* 0x000fe20008000000 */
[----:B------:R-:W-:Y:S01]  /*13b50*/  IMAD.SHL.U32 R4, R32, 0x100, RZ ;  /* 0x0000010020047824 */ /* 0x000fe200078e00ff */
[----:B------:R-:W-:-:S05]  /*13b60*/  IADD3 R5, P0, PT, RZ, -UR8, RZ ;  /* 0x80000008ff057c10 */ /* 0x000fca000ff1e0ff */
[----:B------:R-:W-:-:S05]  /*13b70*/  IMAD.X R4, RZ, RZ, ~R4, P0 ;  /* 0x000000ffff047224 */ /* 0x000fca00000e0e04 */
[----:B------:R-:W-:-:S04]  /*13b80*/  SHF.R.S64 R5, R5, 0x1f, R4 ;  /* 0x0000001f05057819 */ /* 0x000fc80000001004 */
[----:B------:R-:W-:-:S04]  /*13b90*/  IADD3 R175, P0, PT, R5, R175, RZ ;  /* 0x000000af05af7210 */ /* 0x000fc80007f1e0ff */
[----:B------:R-:W-:-:S09]  /*13ba0*/  LEA.HI.X.SX32 R174, R4, R174, 0x1, P0 ;  /* 0x000000ae04ae7211 */ /* 0x000fd200000f0eff */
.L_x_2390:
        /* <DEDUP_REMOVED lines=30> */
.L_x_2388:
        /* <DEDUP_REMOVED lines=636> */
[-C--:B------:R-:W-:Y:S02]  /*16550*/  MOV R2, R41.reuse ;  /* 0x0000002900027202 */ /* 0x080fe40000000f00 */
        /* <DEDUP_REMOVED lines=17> */
.L_x_2385:
[----:B------:R-:W-:-:S07]  /*16670*/  IADD3 R44, PT, PT, R3, -0x1, RZ ;  /* 0xffffffff032c7810 */ /* 0x000fce0007ffe0ff */
.L_x_2391:
        /* <DEDUP_REMOVED lines=17> */
.L_x_2396:
        /* <DEDUP_REMOVED lines=12> */
[----:B------:R-:W-:Y:S02]  /*16850*/  @!P3 IADD3 R177, P0, PT, R177, R4, RZ ;  /* 0x00000004b1b1b210 */ /* 0x000fe40007f1e0ff */
[----:B------:R-:W-:Y:S02]  /*16860*/  LOP3.LUT R4, R180, 0x18, RZ, 0xc0, !PT ;  /* 0x00000018b4047812 */ /* 0x000fe400078ec0ff */
        /* <DEDUP_REMOVED lines=56> */
[----:B------:R-:W-:Y:S01]  /*16bf0*/  IMAD.WIDE.U32 R12, R9, UR10, R12 ;  /* 0x0000000a090c7c25 */ /* 0x000fe2000f8e000c */
[----:B------:R-:W-:Y:S02]  /*16c00*/  SHF.R.S32.HI R3, RZ, 0x1f, R9 ;  /* 0x0000001fff037819 */ /* 0x000fe40000011409 */
[C---:B------:R-:W-:Y:S03]  /*16c10*/  LEA R177, P0, R12.reuse, R7, 0x1 ;  /* 0x000000070cb17211 */ /* 0x040fe600078008ff */
[----:B------:R-:W-:Y:S04]  /*16c20*/  IMAD R3, R3, UR10, RZ ;  /* 0x0000000a03037c24 */ /* 0x000fe8000f8e02ff */
[----:B------:R-:W-:Y:S04]  /*16c30*/  IMAD R3, R9, UR11, R3 ;  /* 0x0000000b09037c24 */ /* 0x000fe8000f8e0203 */
[----:B------:R-:W-:Y:S05]  /*16c40*/  IMAD.IADD R3, R13, 0x1, R3 ;  /* 0x000000010d037824 */ /* 0x000fea00078e0203 */
[----:B------:R-:W-:Y:S07]  /*16c50*/  LEA.HI.X R176, R12, R6, R3, 0x1, P0 ;  /* 0x000000060cb07211 */ /* 0x000fee00000f0c03 */
.L_x_2393:
[--C-:B------:R-:W-:Y:S02]  /*16c60*/  LOP3.LUT R4, R4, 0xd8, R5.reuse, 0x78, !PT ;  /* 0x000000d804047812 */ /* 0x100fe400078e7805 */
[C---:B------:R-:W-:Y:S02]  /*16c70*/  SHF.L.U32 R3, R2.reuse, 0x6, RZ ;  /* 0x0000000602037819 */ /* 0x040fe400000006ff */
[----:B-1----:R-:W-:Y:S02]  /*16c80*/  SHF.L.U64.HI R2, R2, 0x6, R0 ;  /* 0x0000000602027819 */ /* 0x002fe40000010200 */
[-C--:B------:R-:W-:Y:S02]  /*16c90*/  IADD3 R6, P0, PT, R3, R177.reuse, RZ ;  /* 0x000000b103067210 */ /* 0x080fe40007f1e0ff */
[----:B------:R-:W-:Y:S02]  /*16ca0*/  LOP3.LUT R0, R4, 0x1f20, R5, 0xf8, !PT ;  /* 0x00001f2004007812 */ /* 0x000fe400078ef805 */
        /* <DEDUP_REMOVED lines=21> */
[-C--:B-----5:R-:W-:Y:S04]  /*16e00*/  IADD3 R6, P1, PT, R4, R3.reuse, RZ ;  /* 0x0000000304067210 */ /* 0x0a0fe80007f3e0ff */
[-C--:B------:R-:W-:Y:S03]  /*16e10*/  IADD3.X R7, PT, PT, R5, R2.reuse, RZ, P1, !PT ;  /* 0x0000000205077210 */ /* 0x080fe60000ffe4ff */
[----:B------:R-:W-:Y:S01]  /*16e20*/  LDGSTS.E.BYPASS.LTC128B.128 [R0+0x7800], desc[UR6][R4.64] ;  /* 0x0780000004007fae */ /* 0x000fe2000b981a06 */
[----:B--2---:R-:W-:Y:S04]  /*16e30*/  IADD3 R12, P0, PT, R6, R3, RZ ;  /* 0x00000003060c7210 */ /* 0x004fe80007f1e0ff */
        /* <DEDUP_REMOVED lines=73> */
[----:B--2---:R1:W-:Y:S01]  /*172d0*/  STL [R1], R2 ;  /* 0x0000000201007387 */ /* 0x0043e20000100800 */
        /* <DEDUP_REMOVED lines=27> */
[----:B------:R-:W3:Y:S01]  /*17490*/  MUFU.TANH R16, R16 ;  /* 0x0000001000107308 */ /* 0x000ee20000002400 */
[----:B------:R-:W-:Y:S01]  /*174a0*/  FMUL.FTZ R23, R23, UR12 ;  /* 0x0000000c17177c20 */ /* 0x000fe20008410000 */
[----:B------:R-:W-:Y:S01]  /*174b0*/  FMUL.FTZ R25, R25, UR12 ;  /* 0x0000000c19197c20 */ /* 0x000fe20008410000 */
[----:B------:R-:W-:Y:S01]  /*174c0*/  FMUL.FTZ R26, R26, UR12 ;  /* 0x0000000c1a1a7c20 */ /* 0x000fe20008410000 */
[----:B------:R-:W-:Y:S06]  /*174d0*/  FMUL.FTZ R27, R27, UR12 ;  /* 0x0000000c1b1b7c20 */ /* 0x000fec0008410000 */
[----:B------:R-:W4:Y:S01]  /*174e0*/  MUFU.TANH R239, R20 ;  /* 0x0000001400ef7308 */ /* 0x000f220000002400 */
[----:B------:R-:W-:Y:S01]  /*174f0*/  FMUL.FTZ R24, R24, UR12 ;  /* 0x0000000c18187c20 */ /* 0x000fe20008410000 */
[----:B-1----:R-:W1:Y:S08]  /*17500*/  LDSM.16.M88.4 R8, [R150+0x1c00] ;  /* 0x001c00009608783b */ /* 0x002e700000000200 */
[----:B------:R-:W1:Y:S01]  /*17510*/  MUFU.TANH R236, R25 ;  /* 0x0000001900ec7308 */ /* 0x000e620000002400 */
[----:B--2---:R-:W-:Y:S09]  /*17520*/  STL [R1+0xc], R2 ;  /* 0x00000c0201007387 */ /* 0x004ff20000100800 */
[----:B------:R-:W2:Y:S10]  /*17530*/  MUFU.TANH R238, R26 ;  /* 0x0000001a00ee7308 */ /* 0x000eb40000002400 */
[----:B------:R5:W1:Y:S10]  /*17540*/  MUFU.TANH R240, R27 ;  /* 0x0000001b00f07308 */ /* 0x000a740000002400 */
[----:B------:R-:W2:Y:S10]  /*17550*/  MUFU.TANH R241, R21 ;  /* 0x0000001500f17308 */ /* 0x000eb40000002400 */
[----:B------:R-:W2:Y:S01]  /*17560*/  MUFU.TANH R226, R22 ;  /* 0x0000001600e27308 */ /* 0x000ea20000002400 */
[C---:B-1----:R-:W-:Y:S09]  /*17570*/  HMMA.16816.F32 R28, R156.reuse, R8, R28 ;  /* 0x000000089c1c723c */ /* 0x042ff2000000181c */
[----:B------:R-:W1:Y:S01]  /*17580*/  MUFU.TANH R17, R17 ;  /* 0x0000001100117308 */ /* 0x000e620000002400 */
[C---:B------:R-:W-:Y:S01]  /*17590*/  HMMA.16816.F32 R32, R156.reuse, R10, R32 ;  /* 0x0000000a9c20723c */ /* 0x040fe20000001820 */
[----:B------:R-:W3:Y:S08]  /*175a0*/  LDSM.16.M88.4 R8, [R150+0x2400] ;  /* 0x002400009608783b */ /* 0x000ef00000000200 */
[----:B------:R-:W1:Y:S01]  /*175b0*/  MUFU.TANH R230, R23 ;  /* 0x0000001700e67308 */ /* 0x000e620000002400 */
[C---:B------:R-:W-:Y:S03]  /*175c0*/  HMMA.16816.F32 R36, R156.reuse, R4, R36 ;  /* 0x000000049c24723c */ /* 0x040fe60000001824 */
[----:B------:R-:W-:Y:S01]  /*175d0*/  FMUL.FTZ R28, R28, UR12 ;  /* 0x0000000c1c1c7c20 */ /* 0x000fe20008410000 */
[----:B------:R-:W-:Y:S01]  /*175e0*/  FMUL.FTZ R29, R29, UR12 ;  /* 0x0000000c1d1d7c20 */ /* 0x000fe20008410000 */
[----:B------:R-:W-:Y:S04]  /*175f0*/  FMUL.FTZ R30, R30, UR12 ;  /* 0x0000000c1e1e7c20 */ /* 0x000fe80008410000 */
[----:B------:R-:W1:Y:S01]  /*17600*/  MUFU.TANH R242, R24 ;  /* 0x0000001800f27308 */ /* 0x000e620000002400 */
        /* <DEDUP_REMOVED lines=18> */
[C---:B---3--:R-:W-:Y:S08]  /*17730*/  HMMA.16816.F32 R44, R156.reuse, R8, R44 ;  /* 0x000000089c2c723c */ /* 0x048ff0000000182c */
[----:B------:R-:W3:Y:S01]  /*17740*/  MUFU.TANH R229, R31 ;  /* 0x0000001f00e57308 */ /* 0x000ee20000002400 */
        /* <DEDUP_REMOVED lines=85> */
[C---:B----4-:R-:W-:Y:S09]  /*17ca0*/  HMMA.16816.F32 R100, R156.reuse, R4, R100 ;  /* 0x000000049c64723c */ /* 0x050ff20000001864 */
[----:B------:R-:W4:Y:S01]  /*17cb0*/  MUFU.TANH R195, R69 ;  /* 0x0000004500c37308 */ /* 0x000f220000002400 */
[C---:B------:R-:W-:Y:S01]  /*17cc0*/  HMMA.16816.F32 R104, R156.reuse, R6, R104 ;  /* 0x000000069c68723c */ /* 0x040fe20000001868 */
[----:B------:R-:W2:Y:S08]  /*17cd0*/  LDSM.16.M88.4 R4, [R150+0x4800] ;  /* 0x004800009604783b */ /* 0x000eb00000000200 */
[----:B------:R3:W1:Y:S10]  /*17ce0*/  MUFU.TANH R196, R70 ;  /* 0x0000004600c47308 */ /* 0x0006740000002400 */
[----:B------:R4:W1:Y:S10]  /*17cf0*/  MUFU.TANH R194, R71 ;  /* 0x0000004700c27308 */ /* 0x0008740000002400 */
[----:B------:R1:W1:Y:S01]  /*17d00*/  MUFU.TANH R192, R72 ;  /* 0x0000004800c07308 */ /* 0x0002620000002400 */
[----:B---3--:R-:W-:Y:S01]  /*17d10*/  FMUL.FTZ R70, R106, UR12 ;  /* 0x0000000c6a467c20 */ /* 0x008fe20008410000 */
[C---:B-----5:R-:W-:Y:S08]  /*17d20*/  HMMA.16816.F32 R108, R156.reuse, R8, R108 ;  /* 0x000000089c6c723c */ /* 0x060ff0000000186c */
[----:B------:R3:W3:Y:S01]  /*17d30*/  MUFU.TANH R193, R73 ;  /* 0x0000004900c17308 */ /* 0x0006e20000002400 */
[----:B----4-:R-:W-:Y:S01]  /*17d40*/  FMUL.FTZ R71, R107, UR12 ;  /* 0x0000000c6b477c20 */ /* 0x010fe20008410000 */
[C---:B------:R-:W-:Y:S08]  /*17d50*/  HMMA.16816.F32 R112, R156.reuse, R10, R112 ;  /* 0x0000000a9c70723c */ /* 0x040ff00000001870 */
[----:B------:R4:W4:Y:S01]  /*17d60*/  MUFU.TANH R190, R74 ;  /* 0x0000004a00be7308 */ /* 0x0009220000002400 */
[----:B------:R-:W5:Y:S01]  /*17d70*/  LDSM.16.M88.4 R8, [R150+0x4c00] ;  /* 0x004c00009608783b */ /* 0x000f620000000200 */
[----:B------:R-:W-:Y:S04]  /*17d80*/  DEPBAR.LE SB0, 0x0 ;  /* 0x000080000000791a */ /* 0x000fe80000000000 */
[----:B-1----:R-:W-:Y:S01]  /*17d90*/  FMUL.FTZ R72, R104, UR12 ;  /* 0x0000000c68487c20 */ /* 0x002fe20008410000 */
[C---:B--2---:R-:W-:Y:S03]  /*17da0*/  HMMA.16816.F32 R116, R156.reuse, R4, R116 ;  /* 0x000000049c74723c */ /* 0x044fe60000001874 */
[----:B------:R1:W2:Y:S01]  /*17db0*/  MUFU.TANH R191, R75 ;  /* 0x0000004b00bf7308 */ /* 0x0002a20000002400 */
[----:B------:R-:W-:Y:S01]  /*17dc0*/  BAR.SYNC.DEFER_BLOCKING 0x0 ;  /* 0x0000000000007b1d */ /* 0x000fe20000010000 */
[----:B---3--:R-:W-:Y:S01]  /*17dd0*/  FMUL.FTZ R73, R105, UR12 ;  /* 0x0000000c69497c20 */ /* 0x008fe20008410000 */
[----:B------:R-:W-:Y:S01]  /*17de0*/  FMUL.FTZ R65, R108, UR12 ;  /* 0x0000000c6c417c20 */ /* 0x000fe20008410000 */
[----:B------:R-:W-:Y:S01]  /*17df0*/  FMUL.FTZ R68, R109, UR12 ;  /* 0x0000000c6d447c20 */ /* 0x000fe20008410000 */
[C---:B------:R-:W-:Y:S05]  /*17e00*/  HMMA.16816.F32 R120, R156.reuse, R6, R120 ;  /* 0x000000069c78723c */ /* 0x040fea0000001878 */
[----:B------:R3:W2:Y:S01]  /*17e10*/  MUFU.TANH R189, R76 ;  /* 0x0000004c00bd7308 */ /* 0x0006a20000002400 */
[----:B----4-:R-:W-:Y:S01]  /*17e20*/  FMUL.FTZ R74, R103, UR12 ;  /* 0x0000000c674a7c20 */ /* 0x010fe20008410000 */
[----:B------:R-:W-:Y:S01]  /*17e30*/  FMUL.FTZ R69, R110, UR12 ;  /* 0x0000000c6e457c20 */ /* 0x000fe20008410000 */
[----:B------:R-:W-:Y:S01]  /*17e40*/  FMUL.FTZ R67, R111, UR12 ;  /* 0x0000000c6f437c20 */ /* 0x000fe20008410000 */
[----:B------:R-:W-:Y:S01]  /*17e50*/  FMUL.FTZ R64, R112, UR12 ;  /* 0x0000000c70407c20 */ /* 0x000fe20008410000 */
[----:B------:R-:W-:Y:S01]  /*17e60*/  FMUL.FTZ R66, R113, UR12 ;  /* 0x0000000c71427c20 */ /* 0x000fe20008410000 */
[----:B------:R-:W-:Y:S04]  /*17e70*/  FMUL.FTZ R60, R114, UR12 ;  /* 0x0000000c723c7c20 */ /* 0x000fe80008410000 */
[----:B------:R4:W2:Y:S01]  /*17e80*/  MUFU.TANH R187, R77 ;  /* 0x0000004d00bb7308 */ /* 0x0008a20000002400 */
[----:B------:R-:W-:Y:S01]  /*17e90*/  FMUL.FTZ R62, R115, UR12 ;  /* 0x0000000c733e7c20 */ /* 0x000fe20008410000 */
[----:B-1----:R-:W-:Y:S01]  /*17ea0*/  FMUL.FTZ R75, R101, UR12 ;  /* 0x0000000c654b7c20 */ /* 0x002fe20008410000 */
[----:B------:R-:W-:Y:S01]  /*17eb0*/  FMUL.FTZ R59, R116, UR12 ;  /* 0x0000000c743b7c20 */ /* 0x000fe20008410000 */
[----:B------:R-:W-:Y:S01]  /*17ec0*/  FMUL.FTZ R61, R117, UR12 ;  /* 0x0000000c753d7c20 */ /* 0x000fe20008410000 */
[----:B------:R-:W-:Y:S01]  /*17ed0*/  FMUL.FTZ R56, R118, UR12 ;  /* 0x0000000c76387c20 */ /* 0x000fe20008410000 */
[----:B------:R-:W-:Y:S04]  /*17ee0*/  FMUL.FTZ R57, R119, UR12 ;  /* 0x0000000c77397c20 */ /* 0x000fe80008410000 */
[----:B------:R1:W1:Y:S01]  /*17ef0*/  MUFU.TANH R188, R78 ;  /* 0x0000004e00bc7308 */ /* 0x0002620000002400 */
[----:B---3--:R-:W-:Y:S01]  /*17f00*/  FMUL.FTZ R76, R102, UR12 ;  /* 0x0000000c664c7c20 */ /* 0x008fe20008410000 */
[----:B------:R-:W-:Y:S01]  /*17f10*/  FMUL.FTZ R55, R120, UR12 ;  /* 0x0000000c78377c20 */ /* 0x000fe20008410000 */
[----:B------:R-:W-:Y:S01]  /*17f20*/  FMUL.FTZ R52, R121, UR12 ;  /* 0x0000000c79347c20 */ /* 0x000fe20008410000 */
[----:B------:R-:W-:Y:S01]  /*17f30*/  FMUL.FTZ R53, R122, UR12 ;  /* 0x0000000c7a357c20 */ /* 0x000fe20008410000 */
[----:B------:R-:W-:Y:S05]  /*17f40*/  FMUL.FTZ R51, R123, UR12 ;  /* 0x0000000c7b337c20 */ /* 0x000fea0008410000 */
[----:B------:R3:W2:Y:S01]  /*17f50*/  MUFU.TANH R186, R79 ;  /* 0x0000004f00ba7308 */ /* 0x0006a20000002400 */
[C---:B-----5:R-:W-:Y:S03]  /*17f60*/  HMMA.16816.F32 R124, R156.reuse, R8, R124 ;  /* 0x000000089c7c723c */ /* 0x060fe6000000187c */
[----:B----4-:R-:W-:Y:S06]  /*17f70*/  FMUL.FTZ R77, R100, UR12 ;  /* 0x0000000c644d7c20 */ /* 0x010fec0008410000 */
[----:B------:R4:W2:Y:S01]  /*17f80*/  MUFU.TANH R162, R80 ;  /* 0x0000005000a27308 */ /* 0x0008a20000002400 */
[----:B------:R-:W-:Y:S03]  /*17f90*/  HMMA.16816.F32 R128, R156, R10, R128 ;  /* 0x0000000a9c80723c */ /* 0x000fe60000001880 */
[----:B-1----:R-:W-:Y:S06]  /*17fa0*/  FMUL.FTZ R78, R98, UR12 ;  /* 0x0000000c624e7c20 */ /* 0x002fec0008410000 */
[----:B------:R1:W1:Y:S01]  /*17fb0*/  MUFU.TANH R163, R81 ;  /* 0x0000005100a37308 */ /* 0x0002620000002400 */
[----:B---3--:R-:W-:Y:S01]  /*17fc0*/  FMUL.FTZ R79, R99, UR12 ;  /* 0x0000000c634f7c20 */ /* 0x008fe20008410000 */
        /* <DEDUP_REMOVED lines=10> */
[----:B------:R4:W2:Y:S01]  /*18070*/  MUFU.TANH R161, R83 ;  /* 0x0000005300a17308 */ /* 0x0008a20000002400 */
[----:B-1----:R-:W-:Y:S09]  /*18080*/  FMUL.FTZ R81, R97, UR12 ;  /* 0x0000000c61517c20 */ /* 0x002ff20008410000 */
[----:B------:R1:W1:Y:S01]  /*18090*/  MUFU.TANH R155, R84 ;  /* 0x00000054009b7308 */ /* 0x0002620000002400 */
[----:B---3--:R-:W-:Y:S09]  /*180a0*/  FMUL.FTZ R82, R95, UR12 ;  /* 0x0000000c5f527c20 */ /* 0x008ff20008410000 */
[----:B------:R3:W2:Y:S01]  /*180b0*/  MUFU.TANH R153, R85 ;  /* 0x0000005500997308 */ /* 0x0006a20000002400 */
[----:B----4-:R-:W-:Y:S09]  /*180c0*/  FMUL.FTZ R83, R93, UR12 ;  /* 0x0000000c5d537c20 */ /* 0x010ff20008410000 */
[----:B------:R4:W2:Y:S01]  /*180d0*/  MUFU.TANH R154, R86 ;  /* 0x00000056009a7308 */ /* 0x0008a20000002400 */
[----:B-1----:R-:W-:Y:S09]  /*180e0*/  FMUL.FTZ R84, R94, UR12 ;  /* 0x0000000c5e547c20 */ /* 0x002ff20008410000 */
[----:B------:R1:W1:Y:S01]  /*180f0*/  MUFU.TANH R152, R87 ;  /* 0x0000005700987308 */ /* 0x0002620000002400 */
[----:B---3--:R-:W-:Y:S09]  /*18100*/  FMUL.FTZ R85, R92, UR12 ;  /* 0x0000000c5c557c20 */ /* 0x008ff20008410000 */
[----:B------:R3:W2:Y:S01]  /*18110*/  MUFU.TANH R219, R35 ;  /* 0x0000002300db7308 */ /* 0x0006a20000002400 */
[----:B----4-:R-:W-:Y:S09]  /*18120*/  FMUL.FTZ R86, R90, UR12 ;  /* 0x0000000c5a567c20 */ /* 0x010ff20008410000 */
[----:B------:R3:W4:Y:S01]  /*18130*/  MUFU.TANH R231, R36 ;  /* 0x0000002400e77308 */ /* 0x0007220000002400 */
        /* <DEDUP_REMOVED lines=138> */
.L_x_2395:
        /* <DEDUP_REMOVED lines=9> */
[----:B------:R-:W-:Y:S01]  /*18a70*/  IMAD.X R7, R2, 0x1, R174, P0 ;  /* 0x0000000102077824 */ /* 0x000fe200000e06ae */
[-C--:B------:R-:W-:Y:S04]  /*18a80*/  IADD3 R14, P1, PT, R6, R5.reuse, RZ ;  /* 0x00000005060e7210 */ /* 0x080fe80007f3e0ff */
[----:B------:R3:W-:Y:S01]  /*18a90*/  LDGSTS.E.BYPASS.LTC128B.128 [R0+0x1800], desc[UR6][R6.64] ;  /* 0x0180000006007fae */ /* 0x0007e2000b981a06 */
[--C-:B------:R-:W-:Y:S01]  /*18aa0*/  IMAD.X R15, R7, 0x1, R2.reuse, P1 ;  /* 0x00000001070f7824 */ /* 0x100fe200008e0602 */
[-C--:B------:R-:W-:Y:S04]  /*18ab0*/  IADD3 R12, P0, PT, R14, R5.reuse, RZ ;  /* 0x000000050e0c7210 */ /* 0x080fe80007f1e0ff */
[----:B------:R4:W-:Y:S01]  /*18ac0*/  LDGSTS.E.BYPASS.LTC128B.128 [R0+0x2000], desc[UR6][R14.64] ;  /* 0x020000000e007fae */ /* 0x0009e2000b981a06 */
[-C--:B------:R-:W-:Y:S02]  /*18ad0*/  IADD3 R10, P1, PT, R12, R5.reuse, RZ ;  /* 0x000000050c0a7210 */ /* 0x080fe40007f3e0ff */
[-C--:B------:R-:W-:Y:S05]  /*18ae0*/  IADD3.X R13, PT, PT, R15, R2.reuse, RZ, P0, !PT ;  /* 0x000000020f0d7210 */ /* 0x080fea00007fe4ff */
[----:B------:R4:W-:Y:S01]  /*18af0*/  LDGSTS.E.BYPASS.LTC128B.128 [R0+0x2800], desc[UR6][R12.64] ;  /* 0x028000000c007fae */ /* 0x0009e2000b981a06 */
[--C-:B------:R-:W-:Y:S05]  /*18b00*/  IMAD.X R11, R13, 0x1, R2.reuse, P1 ;  /* 0x000000010d0b7824 */ /* 0x100fea00008e0602 */
[----:B------:R4:W-:Y:S01]  /*18b10*/  LDGSTS.E.BYPASS.LTC128B.128 [R0+0x3000], desc[UR6][R10.64] ;  /* 0x030000000a007fae */ /* 0x0009e2000b981a06 */
[-C--:B--2---:R-:W-:Y:S04]  /*18b20*/  IADD3 R8, P0, PT, R10, R5.reuse, RZ ;  /* 0x000000050a087210 */ /* 0x084fe80007f1e0ff */
[-C--:B------:R-:W-:Y:S01]  /*18b30*/  IADD3 R4, P1, PT, R8, R5.reuse, RZ ;  /* 0x0000000508047210 */ /* 0x080fe20007f3e0ff */
[--C-:B------:R-:W-:Y:S03]  /*18b40*/  IMAD.X R9, R11, 0x1, R2.reuse, P0 ;  /* 0x000000010b097824 */ /* 0x100fe600000e0602 */
[----:B---3--:R-:W-:Y:S02]  /*18b50*/  IADD3 R6, P0, PT, R4, R5, RZ ;  /* 0x0000000504067210 */ /* 0x008fe40007f1e0ff */
[----:B------:R4:W-:Y:S01]  /*18b60*/  LDGSTS.E.BYPASS.LTC128B.128 [R0+0x3800], desc[UR6][R8.64] ;  /* 0x0380000008007fae */ /* 0x0009e2000b981a06 */
[----:B------:R-:W-:Y:S05]  /*18b70*/  IADD3.X R5, PT, PT, R9, R2, RZ, P1, !PT ;  /* 0x0000000209057210 */ /* 0x000fea0000ffe4ff */
[----:B------:R4:W-:Y:S01]  /*18b80*/  LDGSTS.E.BYPASS.LTC128B.128 [R0+0x4000], desc[UR6][R4.64] ;  /* 0x0400000004007fae */ /* 0x0009e2000b981a06 */
[----:B------:R-:W-:Y:S05]  /*18b90*/  IMAD.X R7, R5, 0x1, R2, P0 ;  /* 0x0000000105077824 */ /* 0x000fea00000e0602 */
[----:B------:R4:W-:Y:S04]  /*18ba0*/  LDGSTS.E.BYPASS.LTC128B.128 [R0+0x4800], desc[UR6][R6.64] ;  /* 0x0480000006007fae */ /* 0x0009e8000b981a06 */
[----:B------:R-:W0:Y:S02]  /*18bb0*/  LDGDEPBAR ;  /* 0x00000000000079af */ /* 0x000e240000000000 */
.L_x_2394:
[----:B----4-:R-:W2:Y:S01]  /*18bc0*/  LDL.LU R9, [R1] ;  /* 0x0000000001097983 */ /* 0x010ea20000300800 */
[----:B------:R-:W-:Y:S02]  /*18bd0*/  FMNMX3.FTZ R2, R148, R251, R245, !PT ;  /* 0x000000fb94027276 */ /* 0x000fe400078100f5 */
[----:B------:R-:W-:Y:S01]  /*18be0*/  FMNMX3.FTZ R0, R149, R248, R250, !PT ;  /* 0x000000f895007276 */ /* 0x000fe200078100fa */
[----:B------:R-:W2:Y:S01]  /*18bf0*/  LDL.LU R8, [R1+0x4] ;  /* 0x0000040001087983 */ /* 0x000ea20000300800 */
[----:B------:R-:W-:Y:S03]  /*18c00*/  IADD3 R183, PT, PT, R183, -0x100, RZ ;  /* 0xffffff00b7b77810 */ /* 0x000fe60007ffe0ff */
[----:B------:R-:W3:Y:S04]  /*18c10*/  LDL.LU R7, [R1+0x8] ;  /* 0x0000080001077983 */ /* 0x000ee80000300800 */
[----:B------:R-:W3:Y:S04]  /*18c20*/  LDL.LU R6, [R1+0xc] ;  /* 0x00000c0001067983 */ /* 0x000ee80000300800 */
[----:B------:R-:W-:Y:S08]  /*18c30*/  LDSM.16.MT88.4 R12, [R164+0x5000] ;  /* 0x00500000a40c783b */ /* 0x000ff00000004200 */
        /* <DEDUP_REMOVED lines=78> */
[----:B------:R-:W-:Y:S01]  /*19120*/  FMUL.FTZ R63, R2, UR4 ;  /* 0x00000004023f7c20 */ /* 0x000fe20008410000 */
[----:B------:R-:W-:Y:S01]  /*19130*/  FSEL R58, R58, RZ, P0 ;  /* 0x000000ff3a3a7208 */ /* 0x000fe20000000000 */
[----:B------:R-:W-:Y:S01]  /*19140*/  FADD.FTZ R24, -R2, R148 ;  /* 0x0000009402187221 */ /* 0x000fe20000010100 */
[----:B------:R-:W-:Y:S01]  /*19150*/  FMUL.FTZ R23, R23, UR4 ;  /* 0x0000000417177c20 */ /* 0x000fe20008410000 */
[----:B------:R-:W-:Y:S02]  /*19160*/  ISETP.GT.AND P0, PT, R182, R169, PT ;  /* 0x000000a9b600720c */ /* 0x000fe40003f04270 */
[----:B------:R-:W-:Y:S01]  /*19170*/  FSEL R63, R63, RZ, P1 ;  /* 0x000000ff3f3f7208 */ /* 0x000fe20000800000 */
[----:B------:R-:W-:Y:S01]  /*19180*/  FMUL.FTZ R24, R24, UR4 ;  /* 0x0000000418187c20 */ /* 0x000fe20008410000 */
[--C-:B------:R-:W-:Y:S01]  /*19190*/  FFMA.FTZ R99, R248, UR4, -R58.reuse ;  /* 0x00000004f8637c23 */ /* 0x100fe2000801083a */
        /* <DEDUP_REMOVED lines=10> */
[--C-:B------:R-:W-:Y:S01]  /*19240*/  FFMA.FTZ R105, R247, UR4, -R58.reuse ;  /* 0x00000004f7697c23 */ /* 0x100fe2000801083a */
[--C-:B------:R-:W-:Y:S07]  /*19250*/  FFMA.FTZ R102, R243, UR4, -R58.reuse ;  /* 0x00000004f3667c23 */ /* 0x100fee000801083a */
[----:B------:R-:W3:Y:S01]  /*19260*/  MUFU.EX2 R94, R94 ;  /* 0x0000005e005e7308 */ /* 0x000ee20000000800 */
[--C-:B------:R-:W-:Y:S01]  /*19270*/  FFMA.FTZ R98, R16, UR4, -R58.reuse ;  /* 0x0000000410627c23 */ /* 0x100fe2000801083a */
[C---:B-1----:R-:W-:Y:S01]  /*19280*/  FMUL.FTZ R6, R23.reuse, R146 ;  /* 0x0000009217067220 */ /* 0x042fe20000410000 */
[C---:B------:R-:W-:Y:S07]  /*19290*/  FMUL.FTZ R7, R23.reuse, R147 ;  /* 0x0000009317077220 */ /* 0x040fee0000410000 */
[----:B------:R-:W-:Y:S01]  /*192a0*/  MUFU.EX2 R96, R96 ;  /* 0x0000006000607308 */ /* 0x000fe20000000800 */
[C---:B------:R-:W-:Y:S01]  /*192b0*/  FMUL.FTZ R10, R23.reuse, R142 ;  /* 0x0000008e170a7220 */ /* 0x040fe20000410000 */
[C---:B--2---:R-:W-:Y:S01]  /*192c0*/  FMUL.FTZ R4, R24.reuse, R144 ;  /* 0x0000009018047220 */ /* 0x044fe20000410000 */
[C---:B------:R-:W-:Y:S07]  /*192d0*/  FMUL.FTZ R5, R24.reuse, R145 ;  /* 0x0000009118057220 */ /* 0x040fee0000410000 */
[----:B------:R-:W1:Y:S01]  /*192e0*/  MUFU.EX2 R91, R91 ;  /* 0x0000005b005b7308 */ /* 0x000e620000000800 */
[C---:B------:R-:W-:Y:S01]  /*192f0*/  FMUL.FTZ R8, R24.reuse, R140 ;  /* 0x0000008c18087220 */ /* 0x040fe20000410000 */
[----:B------:R-:W-:Y:S01]  /*19300*/  FMUL.FTZ R9, R24, R141 ;  /* 0x0000008d18097220 */ /* 0x000fe20000410000 */
[----:B------:R-:W-:Y:S07]  /*19310*/  FMUL.FTZ R11, R23, R143 ;  /* 0x0000008f170b7220 */ /* 0x000fee0000410000 */
        /* <DEDUP_REMOVED lines=9> */
[C---:B------:R-:W-:Y:S01]  /*193b0*/  FMUL.FTZ R16, R24.reuse, R132 ;  /* 0x0000008418107220 */ /* 0x040fe20000410000 */
[----:B-1----:R-:W-:Y:S01]  /*193c0*/  F2FP.F16.F32.PACK_AB R28, R91, R96 ;  /* 0x000000605b1c723e */ /* 0x002fe200000000ff */
        /* <DEDUP_REMOVED lines=268> */
[----:B------:R-:W-:Y:S07]  /*1a490*/  MOV R149, R0 ;  /* 0x0000000000957202 */ /* 0x000fee0000000f00 */
        /* <DEDUP_REMOVED lines=255> */
.L_x_2392:
[----:B------:R-:W1:Y:S01]  /*1b490*/  SHFL.BFLY PT, R4, R185, 0x2, 0x1f ;  /* 0x0c401f00b9047f89 */ /* 0x000e6200000e0000 */
[C---:B------:R-:W-:Y:S01]  /*1b4a0*/  SHF.L.U32 R10, R180.reuse, 0x1, RZ ;  /* 0x00000001b40a7819 */ /* 0x040fe200000006ff */
[C---:B------:R-:W-:Y:S01]  /*1b4b0*/  IMAD.SHL.U32 R7, R180.reuse, 0x10, RZ ;  /* 0x00000010b4077824 */ /* 0x040fe200078e00ff */
[----:B------:R-:W-:Y:S01]  /*1b4c0*/  SHF.L.U32 R6, R180, 0x3, RZ ;  /* 0x00000003b4067819 */ /* 0x000fe200000006ff */
[----:B------:R-:W2:Y:S01]  /*1b4d0*/  SHFL.BFLY PT, R3, R184, 0x2, 0x1f ;  /* 0x0c401f00b8037f89 */ /* 0x000ea200000e0000 */
[----:B------:R-:W-:Y:S01]  /*1b4e0*/  LOP3.LUT R10, R10, 0x6, RZ, 0xc0, !PT ;  /* 0x000000060a0a7812 */ /* 0x000fe200078ec0ff */
[----:B------:R-:W3:Y:S01]  /*1b4f0*/  S2UR UR8, SR_CTAID.Y ;  /* 0x00000000000879c3 */ /* 0x000ee20000002600 */
[----:B------:R-:W-:-:S07]  /*1b500*/  LOP3.LUT R9, R168, 0xd8, RZ, 0xc0, !PT ;  /* 0x000000d8a8097812 */ /* 0x000fce00078ec0ff */
[----:B------:R-:W-:Y:S01]  /*1b510*/  BAR.SYNC.DEFER_BLOCKING 0x0 ;  /* 0x0000000000007b1d */ /* 0x000fe20000010000 */
[----:B------:R-:W-:Y:S02]  /*1b520*/  LOP3.LUT R7, R10, 0x3e00, R7, 0xf8, !PT ;  /* 0x00003e000a077812 */ /* 0x000fe400078ef807 */
[----:B------:R-:W-:Y:S02]  /*1b530*/  LOP3.LUT R10, R6, 0xc0, RZ, 0xc0, !PT ;  /* 0x000000c0060a7812 */ /* 0x000fe400078ec0ff */
[----:B------:R-:W-:-:S03]  /*1b540*/  LOP3.LUT R7, R7, 0x20, R6, 0xf8, !PT ;  /* 0x0000002007077812 */ /* 0x000fc600078ef806 */
[----:B------:R-:W4:Y:S01]  /*1b550*/  S2UR UR4, SR_CTAID.Z ;  /* 0x00000000000479c3 */ /* 0x000f220000002700 */
[--C-:B------:R-:W-:Y:S01]  /*1b560*/  LOP3.LUT R10, R10, 0x18, R180.reuse, 0xf8, !PT ;  /* 0x000000180a0a7812 */ /* 0x100fe200078ef8b4 */
[----:B------:R-:W-:Y:S01]  /*1b570*/  BSSY.RECONVERGENT B0, `(.L_x_2397) ;  /* 0x000005d000007945 */ /* 0x000fe20003800200 */
[----:B------:R-:W-:Y:S02]  /*1b580*/  SHF.L.U32 R11, R173, 0x5, RZ ;  /* 0x00000005ad0b7819 */ /* 0x000fe400000006ff */
[----:B------:R-:W-:Y:S02]  /*1b590*/  LOP3.LUT R7, R7, R10, RZ, 0xfc, !PT ;  /* 0x0000000a07077212 */ /* 0x000fe400078efcff */
[----:B------:R-:W-:Y:S01]  /*1b5a0*/  SHF.R.U32.HI R24, RZ, 0x1, R180 ;  /* 0x00000001ff187819 */ /* 0x000fe200000116b4 */
[----:B------:R-:W3:Y:S01]  /*1b5b0*/  LDC.64 R20, c[0x0][0x430] ;  /* 0x00010c00ff147b82 */ /* 0x000ee20000000a00 */
[----:B------:R-:W-:Y:S01]  /*1b5c0*/  LEA R7, R7, UR5, 0x2 ;  /* 0x0000000507077c11 */ /* 0x000fe2000f8e10ff */
[----:B-1----:R-:W-:Y:S01]  /*1b5d0*/  FADD.FTZ R185, R4, R185 ;  /* 0x000000b904b97221 */ /* 0x002fe20000010000 */
[----:B------:R-:W-:-:S02]  /*1b5e0*/  LOP3.LUT R9, R9, 0x18, R24, 0x78, !PT ;  /* 0x0000001809097812 */ /* 0x000fc400078e7818 */
[C---:B------:R-:W-:Y:S01]  /*1b5f0*/  LOP3.LUT P2, RZ, R180.reuse, 0x3, RZ, 0xc0, !PT ;  /* 0x00000003b4ff7812 */ /* 0x040fe2000784c0ff */
[----:B--2---:R-:W-:Y:S01]  /*1b600*/  FADD.FTZ R184, R3, R184 ;  /* 0x000000b803b87221 */ /* 0x004fe20000010000 */
[----:B------:R-:W1:Y:S01]  /*1b610*/  SHFL.BFLY PT, R23, R185, 0x1, 0x1f ;  /* 0x0c201f00b9177f89 */ /* 0x000e6200000e0000 */
[----:B------:R-:W-:Y:S01]  /*1b620*/  SHF.L.U32 R3, R180, 0x2, RZ ;  /* 0x00000002b4037819 */ /* 0x000fe200000006ff */
[----:B------:R-:W4:Y:S01]  /*1b630*/  LDC R25, c[0x0][0x3e0] ;  /* 0x0000f800ff197b82 */ /* 0x000f220000000800 */
[----:B------:R-:W-:Y:S01]  /*1b640*/  SHF.R.U32.HI R180, RZ, 0x2, R180 ;  /* 0x00000002ffb47819 */ /* 0x000fe200000116b4 */
[----:B------:R-:W2:Y:S01]  /*1b650*/  SHFL.BFLY PT, R22, R184, 0x1, 0x1f ;  /* 0x0c201f00b8167f89 */ /* 0x000ea200000e0000 */
[----:B------:R-:W-:Y:S02]  /*1b660*/  LOP3.LUT R4, R3, 0x4, RZ, 0xc0, !PT ;  /* 0x0000000403047812 */ /* 0x000fe400078ec0ff */
[----:B------:R-:W-:Y:S02]  /*1b670*/  LOP3.LUT R24, R24, 0x30, RZ, 0xc0, !PT ;  /* 0x0000003018187812 */ /* 0x000fe400078ec0ff */
[----:B------:R-:W-:-:S02]  /*1b680*/  LOP3.LUT R4, R4, 0xf00, R3, 0xf8, !PT ;  /* 0x00000f0004047812 */ /* 0x000fc400078ef803 */
[----:B------:R-:W-:Y:S02]  /*1b690*/  LOP3.LUT R24, R24, 0x7, R180, 0xf8, !PT ;  /* 0x0000000718187812 */ /* 0x000fe400078ef8b4 */
[----:B------:R-:W-:-:S04]  /*1b6a0*/  LOP3.LUT R4, R4, 0x20, R11, 0xf8, !PT ;  /* 0x0000002004047812 */ /* 0x000fc800078ef80b */
[----:B------:R-:W-:Y:S01]  /*1b6b0*/  LOP3.LUT R4, R4, R9, RZ, 0xfc, !PT ;  /* 0x0000000904047212 */ /* 0x000fe200078efcff */
[----:B---3--:R-:W-:-:S03]  /*1b6c0*/  IMAD R20, R20, UR8, R172 ;  /* 0x0000000814147c24 */ /* 0x008fc6000f8e02ac */
[----:B------:R-:W-:Y:S01]  /*1b6d0*/  LEA R4, R4, UR5, 0x2 ;  /* 0x0000000504047c11 */ /* 0x000fe2000f8e10ff */
[----:B------:R-:W3:Y:S01]  /*1b6e0*/  LDCU UR5, c[0x0][0x44c] ;  /* 0x00008980ff0577ac */ /* 0x000ee20008000800 */
[----:B-1----:R-:W-:-:S04]  /*1b6f0*/  FADD.FTZ R23, R185, R23 ;  /* 0x00000017b9177221 */ /* 0x002fc80000010000 */
[----:B------:R-:W1:Y:S01]  /*1b700*/  MUFU.RCP R8, R23 ;  /* 0x0000001700087308 */ /* 0x000e620000001000 */
[----:B--2---:R-:W-:Y:S01]  /*1b710*/  FADD.FTZ R22, R184, R22 ;  /* 0x00000016b8167221 */ /* 0x004fe20000010000 */
[----:B------:R-:W-:-:S04]  /*1b720*/  FSETP.NE.FTZ.AND P1, PT, R23, RZ, PT ;  /* 0x000000ff1700720b */ /* 0x000fc80003f35000 */
[----:B------:R-:W-:Y:S02]  /*1b730*/  FSETP.NE.FTZ.AND P0, PT, R22, RZ, PT ;  /* 0x000000ff1600720b */ /* 0x000fe40003f15000 */
[----:B------:R-:W2:Y:S07]  /*1b740*/  MUFU.RCP R5, R22 ;  /* 0x0000001600057308 */ /* 0x000eae0000001000 */
[----:B------:R-:W5:Y:S01]  /*1b750*/  @P1 LDC R26, c[0x0][0x458] ;  /* 0x00011600ff1a1b82 */ /* 0x000f620000000800 */
[----:B------:R4:W3:Y:S01]  /*1b760*/  @P1 MUFU.LG2 R27, R23 ;  /* 0x00000017001b1308 */ /* 0x0008e20000000c00 */
        /* <DEDUP_REMOVED lines=11> */
[----:B--2---:R-:W-:Y:S01]  /*1b820*/  FSEL R5, R5, 1, P0 ;  /* 0x3f80000005057808 */ /* 0x004fe20000000000 */
[----:B----4-:R-:W2:Y:S01]  /*1b830*/  @P0 LDC R23, c[0x0][0x458] ;  /* 0x00011600ff170b82 */ /* 0x010ea20000000800 */
[----:B------:R-:W-:Y:S01]  /*1b840*/  LOP3.LUT R6, R6, 0x40, RZ, 0xc0, !PT ;  /* 0x0000004006067812 */ /* 0x000fe200078ec0ff */
[----:B------:R-:W-:Y:S01]  /*1b850*/  IMAD.IADD R8, R7, 0x1, -R8 ;  /* 0x0000000107087824 */ /* 0x000fe200078e0a08 */
[----:B------:R4:W4:Y:S01]  /*1b860*/  @P0 MUFU.LG2 R28, R22 ;  /* 0x00000016001c0308 */ /* 0x0009220000000c00 */
        /* <DEDUP_REMOVED lines=11> */
[----:B---3--:R-:W-:-:S02]  /*1b920*/  @P1 FMUL.FTZ R27, R27, 0.69314718246459960938 ;  /* 0x3f3172181b1b1820 */ /* 0x008fc40000410000 */
[----:B------:R1:W-:Y:S04]  /*1b930*/  STS.64 [R5+0x20], R140 ;  /* 0x0000208c05007388 */ /* 0x0003e80000000a00 */
[----:B------:R1:W-:Y:S01]  /*1b940*/  STS.64 [R5+0x420], R142 ;  /* 0x0004208e05007388 */ /* 0x0003e20000000a00 */
[----:B----4-:R-:W-:Y:S02]  /*1b950*/  IMAD.MOV R22, RZ, RZ, -R172 ;  /* 0x000000ffff167224 */ /* 0x010fe400078e0aac */
[----:B------:R-:W-:Y:S01]  /*1b960*/  @P0 FMUL.FTZ R28, R28, 0.69314718246459960938 ;  /* 0x3f3172181c1c0820 */ /* 0x000fe20000410000 */
[----:B------:R1:W-:Y:S01]  /*1b970*/  STS.64 [R8+0x40], R136 ;  /* 0x0000408808007388 */ /* 0x0003e20000000a00 */
[----:B------:R-:W-:-:S03]  /*1b980*/  IMAD R22, R25, R22, UR4 ;  /* 0x0000000419167e24 */ /* 0x000fc6000f8e0216 */
[----:B------:R1:W-:Y:S01]  /*1b990*/  STS.64 [R8+0x440], R138 ;  /* 0x0004408a08007388 */ /* 0x0003e20000000a00 */
[----:B------:R-:W-:Y:S01]  /*1b9a0*/  IMAD R20, R20, R25, R22 ;  /* 0x0000001914147224 */ /* 0x000fe200078e0216 */
[----:B------:R-:W-:Y:S01]  /*1b9b0*/  MOV R25, 0xff800000 ;  /* 0xff80000000197802 */ /* 0x000fe20000000f00 */
[----:B-----5:R-:W-:Y:S01]  /*1b9c0*/  @P1 FFMA.FTZ R25, R2, R26, R27 ;  /* 0x0000001a02191223 */ /* 0x020fe2000001001b */
[----:B------:R1:W-:Y:S01]  /*1b9d0*/  STS.64 [R6+0x60], R132 ;  /* 0x0000608406007388 */ /* 0x0003e20000000a00 */
[----:B------:R-:W-:Y:S01]  /*1b9e0*/  IMAD R20, R20, R21, R170 ;  /* 0x0000001514147224 */ /* 0x000fe200078e02aa */
[----:B------:R-:W-:Y:S01]  /*1b9f0*/  MOV R22, 0xff800000 ;  /* 0xff80000000167802 */ /* 0x000fe20000000f00 */
[----:B--2---:R-:W-:Y:S01]  /*1ba00*/  @P0 FFMA.FTZ R22, R0, R23, R28 ;  /* 0x0000001700160223 */ /* 0x004fe2000001001c */
[----:B------:R1:W-:Y:S01]  /*1ba10*/  STS.64 [R6+0x460], R134 ;  /* 0x0004608606007388 */ /* 0x0003e20000000a00 */
[----:B------:R-:W-:Y:S01]  /*1ba20*/  IMAD R2, R20, UR5, RZ ;  /* 0x0000000514027c24 */ /* 0x000fe2000f8e02ff */
[----:B------:R-:W-:Y:S06]  /*1ba30*/  BAR.SYNC.DEFER_BLOCKING 0x0 ;  /* 0x0000000000007b1d */ /* 0x000fec0000010000 */
[----:B------:R1:W2:Y:S04]  /*1ba40*/  LDS.128 R16, [R4] ;  /* 0x0000000004107984 */ /* 0x0002a80000000c00 */
[----:B------:R1:W3:Y:S04]  /*1ba50*/  LDS.128 R12, [R4+0x800] ;  /* 0x00080000040c7984 */ /* 0x0002e80000000c00 */
[----:B------:R1:W4:Y:S04]  /*1ba60*/  LDS.128 R8, [R4+0x1000] ;  /* 0x0010000004087984 */ /* 0x0003280000000c00 */
[----:B------:R-:W1:Y:S01]  /*1ba70*/  LDS.128 R4, [R4+0x1800] ;  /* 0x0018000004047984 */ /* 0x000e620000000c00 */
[----:B------:R-:W-:Y:S05]  /*1ba80*/  @P2 BRA `(.L_x_2398) ;  /* 0x00000000002c2947 */ /* 0x000fea0003800000 */
[----:B------:R-:W5:Y:S01]  /*1ba90*/  LDCU.64 UR4, c[0x0][0x428] ;  /* 0x00008500ff0477ac */ /* 0x000f620008000a00 */
[----:B------:R-:W-:Y:S01]  /*1baa0*/  IMAD.IADD R0, R171, 0x1, -R170 ;  /* 0x00000001ab007824 */ /* 0x000fe200078e0aaa */
[----:B------:R-:W-:Y:S01]  /*1bab0*/  IADD3 R21, P0, PT, R20, R24, RZ ;  /* 0x0000001814157210 */ /* 0x000fe20007f1e0ff */
[----:B------:R-:W-:-:S03]  /*1bac0*/  VIADD R23, R24, 0x8 ;  /* 0x0000000818177836 */ /* 0x000fc60000000000 */
[-C--:B------:R-:W-:Y:S02]  /*1bad0*/  ISETP.GE.AND P2, PT, R24, R0.reuse, PT ;  /* 0x000000001800720c */ /* 0x080fe40003f46270 */
[----:B------:R-:W-:Y:S02]  /*1bae0*/  ISETP.GE.AND P1, PT, R23, R0, PT ;  /* 0x000000001700720c */ /* 0x000fe40003f26270 */
[----:B------:R-:W-:Y:S02]  /*1baf0*/  LEA.HI.X.SX32 R20, R20, RZ, 0x1, P0 ;  /* 0x000000ff14147211 */ /* 0x000fe400000f0eff */
[----:B-----5:R-:W-:-:S04]  /*1bb00*/  LEA R26, P0, R21, UR4, 0x2 ;  /* 0x00000004151a7c11 */ /* 0x020fc8000f8010ff */
[----:B------:R-:W-:-:S05]  /*1bb10*/  LEA.HI.X R27, R21, UR5, R20, 0x2, P0 ;  /* 0x00000005151b7c11 */ /* 0x000fca00080f1414 */
[----:B------:R1:W-:Y:S04]  /*1bb20*/  @!P2 STG.E desc[UR6][R26.64], R25 ;  /* 0x000000191a00a986 */ /* 0x0003e8000c101906 */
[----:B------:R1:W-:Y:S02]  /*1bb30*/  @!P1 STG.E desc[UR6][R26.64+0x20], R22 ;  /* 0x000020161a009986 */ /* 0x0003e4000c101906 */
.L_x_2398:
[----:B------:R-:W-:Y:S05]  /*1bb40*/  BSYNC.RECONVERGENT B0 ;  /* 0x0000000000007941 */ /* 0x000fea0003800200 */
.L_x_2397:
[----:B------:R-:W1:Y:S01]  /*1bb50*/  LDCU.64 UR4, c[0x0][0x3f8] ;  /* 0x00007f00ff0477ac */ /* 0x000e620008000a00 */
[----:B------:R-:W-:Y:S01]  /*1bb60*/  LOP3.LUT R20, R3, 0xffc, RZ, 0xc0, !PT ;  /* 0x00000ffc03147812 */ /* 0x000fe200078ec0ff */
[----:B------:R-:W-:Y:S02]  /*1bb70*/  IMAD.IADD R170, R171, 0x1, -R170 ;  /* 0x00000001abaa7824 */ /* 0x000fe400078e0aaa */
[C---:B------:R-:W-:Y:S01]  /*1bb80*/  VIADD R3, R173.reuse, 0x10 ;  /* 0x00000010ad037836 */ /* 0x040fe20000000000 */
[C---:B------:R-:W-:Y:S01]  /*1bb90*/  IADD3 R20, P0, PT, R2.reuse, R20, RZ ;  /* 0x0000001402147210 */ /* 0x040fe20007f1e0ff */
[C---:B------:R-:W-:Y:S01]  /*1bba0*/  VIADD R0, R173.reuse, 0x20 ;  /* 0x00000020ad007836 */ /* 0x040fe20000000000 */
[CC--:B------:R-:W-:Y:S01]  /*1bbb0*/  ISETP.GE.AND P3, PT, R173.reuse, R170.reuse, PT ;  /* 0x000000aaad00720c */ /* 0x0c0fe20003f66270 */
[----:B------:R-:W-:Y:S01]  /*1bbc0*/  VIADD R173, R173, 0x30 ;  /* 0x00000030adad7836 */ /* 0x000fe20000000000 */
[----:B------:R-:W-:Y:S02]  /*1bbd0*/  LEA.HI.X.SX32 R2, R2, RZ, 0x1, P0 ;  /* 0x000000ff02027211 */ /* 0x000fe400000f0eff */
[----:B------:R-:W-:-:S02]  /*1bbe0*/  ISETP.GE.AND P2, PT, R3, R170, PT ;  /* 0x000000aa0300720c */ /* 0x000fc40003f46270 */
[----:B------:R-:W-:Y:S02]  /*1bbf0*/  ISETP.GE.AND P1, PT, R0, R170, PT ;  /* 0x000000aa0000720c */ /* 0x000fe40003f26270 */
[----:B-1----:R-:W-:-:S04]  /*1bc00*/  LEA R22, P0, R20, UR4, 0x2 ;  /* 0x0000000414167c11 */ /* 0x002fc8000f8010ff */
[----:B------:R-:W-:Y:S02]  /*1bc10*/  LEA.HI.X R23, R20, UR5, R2, 0x2, P0 ;  /* 0x0000000514177c11 */ /* 0x000fe400080f1402 */
[----:B------:R-:W-:-:S03]  /*1bc20*/  ISETP.GE.AND P0, PT, R173, R170, PT ;  /* 0x000000aaad00720c */ /* 0x000fc60003f06270 */
[----:B--2---:R1:W-:Y:S04]  /*1bc30*/  @!P3 STG.E.128 desc[UR6][R22.64], R16 ;  /* 0x000000101600b986 */ /* 0x0043e8000c101d06 */
[----:B---3--:R1:W-:Y:S04]  /*1bc40*/  @!P2 STG.E.128 desc[UR6][R22.64+0x800], R12 ;  /* 0x0008000c1600a986 */ /* 0x0083e8000c101d06 */
[----:B----4-:R1:W-:Y:S02]  /*1bc50*/  @!P1 STG.E.128 desc[UR6][R22.64+0x1000], R8 ;  /* 0x0010000816009986 */ /* 0x0103e4000c101d06 */
[----:B------:R-:W-:Y:S05]  /*1bc60*/  @P0 EXIT ;  /* 0x000000000000094d */ /* 0x000fea0003800000 */
[----:B------:R-:W-:Y:S01]  /*1bc70*/  STG.E.128 desc[UR6][R22.64+0x1800], R4 ;  /* 0x0018000416007986 */ /* 0x000fe2000c101d06 */
[----:B------:R-:W-:Y:S05]  /*1bc80*/  EXIT ;  /* 0x000000000000794d */ /* 0x000fea0003800000 */
.L_x_2399:
        /* <DEDUP_REMOVED lines=15> */
.L_x_4899:


//--------------------- .text._ZN5flash24flash_fwd_splitkv_kernelI23Flash_fwd_kernel_traitsILi32ELi64ELi256ELi4ELb0ELb0EN7cutlass6half_tE19Flash_kernel_traitsILi32ELi64ELi256ELi4ES3_EELb1ELb0ELb1ELb0ELb0ELb0ELb1ELb1EEEvNS_16Flash_fwd_paramsE --------------------------
	.section	.text._ZN5flash24flash_fwd_splitkv_kernelI23Flash_fwd_kernel_traitsILi32ELi64ELi256ELi4ELb0ELb0EN7cutlass6half_tE19Flash_kernel_traitsILi32ELi64ELi256ELi4ES3_EELb1ELb0ELb1ELb0ELb0ELb0ELb1ELb1EEEvNS_16Flash_fwd_paramsE,"ax",@progbits
	.align	128
        .global         _ZN5flash24flash_fwd_splitkv_kernelI23Flash_fwd_kernel_traitsILi32ELi64ELi256ELi4ELb0ELb0EN7cutlass6half_tE19Flash_kernel_traitsILi32ELi64ELi256ELi4ES3_EELb1ELb0ELb1ELb0ELb0ELb0ELb1ELb1EEEvNS_16Flash_fwd_paramsE
        .type           _ZN5flash24flash_fwd_splitkv_kernelI23Flash_fwd_kernel_traitsILi32ELi64ELi256ELi4ELb0ELb0EN7cutlass6half_tE19Flash_kernel_traitsILi32ELi64ELi256ELi4ES3_EELb1ELb0ELb1ELb0ELb0ELb0ELb1ELb1EEEvNS_16Flash_fwd_paramsE,@function
        .size           _ZN5flash24flash_fwd_splitkv_kernelI23Flash_fwd_kernel_traitsILi32ELi64ELi256ELi4ELb0ELb0EN7cutlass6half_tE19Flash_kernel_traitsILi32ELi64ELi256ELi4ES3_EELb1ELb0ELb1ELb0ELb0ELb0ELb1ELb1EEEvNS_16Flash_fwd_paramsE,(.L_x_4900 - _ZN5flash24flash_fwd_splitkv_kernelI23Flash_fwd_kernel_traitsILi32ELi64ELi256ELi4ELb0ELb0EN7cutlass6half_tE19Flash_kernel_traitsILi32ELi64ELi256ELi4ES3_EELb1ELb0ELb1ELb0ELb0ELb0ELb1ELb1EEEvNS_16Flash_fwd_paramsE)
        .other          _ZN5flash24flash_fwd_splitkv_kernelI23Flash_fwd_kernel_traitsILi32ELi64ELi256ELi4ELb0ELb0EN7cutlass6half_tE19Flash_kernel_traitsILi32ELi64ELi256ELi4ES3_EELb1ELb0ELb1ELb0ELb0ELb0ELb1ELb1EEEvNS_16Flash_fwd_paramsE,@"STO_CUDA_ENTRY STV_DEFAULT"
_ZN5flash24flash_fwd_splitkv_kernelI23Flash_fwd_kernel_traitsILi32ELi64ELi256ELi4ELb0ELb0EN7cutlass6half_tE19Flash_kernel_traitsILi32ELi64ELi256ELi4ES3_EELb1ELb0ELb1ELb0ELb0ELb0ELb1ELb1EEEvNS_16Flash_fwd_paramsE:
.text._ZN5flash24flash_fwd_splitkv_kernelI23Flash_fwd_kernel_traitsILi32ELi64ELi256ELi4ELb0ELb0EN7cutlass6half_tE19Flash_kernel_traitsILi32ELi64ELi256ELi4ES3_EELb1ELb0ELb1ELb0ELb0ELb0ELb1ELb1EEEvNS_16Flash_fwd_paramsE:
[----:B------:R-:W-:Y:S01]  /*0000*/  LDC R1, c[0x0][0x37c] ;  /* 0x0000df00ff017b82 */ /* 0x000fe20000000800 */
[----:B------:R-:W1:Y:S07]  /*0010*/  LDCU UR12, c[0x0][0x3e0] ;  /* 0x00007c00ff0c77ac */ /* 0x000e6e0008000800 */
[----:B------:R-:W2:Y:S01]  /*0020*/  S2UR UR26, SR_CTAID.Z ;  /* 0x00000000001a79c3 */ /* 0x000ea20000002700 */
[----:B------:R-:W3:Y:S01]  /*0030*/  LDCU.64 UR10, c[0x0][0x460] ;  /* 0x00008c00ff0a77ac */ /* 0x000ee20008000a00 */
[----:B------:R-:W4:Y:S01]  /*0040*/  LDCU.U8 UR13, c[0x0][0x532] ;  /* 0x0000a640ff0d77ac */ /* 0x000f220008000000 */
[----:B------:R-:W5:Y:S01]  /*0050*/  LDCU.64 UR16, c[0x0][0x460] ;  /* 0x00008c00ff1077ac */ /* 0x000f620008000a00 */
[----:B-1----:R-:W1:Y:S01]  /*0060*/  I2F.U32.RP R2, UR12 ;  /* 0x0000000c00027d06 */ /* 0x002e620008209000 */
[----:B------:R-:W-:-:S02]  /*0070*/  UISETP.NE.U32.AND UP0, UPT, UR12, URZ, UPT ;  /* 0x000000ff0c00728c */ /* 0x000fc4000bf05070 */
[----:B---3--:R-:W-:Y:S01]  /*0080*/  UISETP.NE.U32.AND UP2, UPT, UR10, URZ, UPT ;  /* 0x000000ff0a00728c */ /* 0x008fe2000bf45070 */
[----:B------:R-:W-:-:S03]  /*0090*/  ISETP.NE.U32.AND P0, PT, RZ, UR10, PT ;  /* 0x0000000aff007c0c */ /* 0x000fc6000bf05070 */
[----:B------:R-:W-:Y:S01]  /*00a0*/  UISETP.NE.AND.EX UP2, UPT, UR11, URZ, UPT, UP2 ;  /* 0x000000ff0b00728c */ /* 0x000fe2000bf45320 */
[----:B------:R-:W-:-:S05]  /*00b0*/  ISETP.NE.AND.EX P2, PT, RZ, UR11, PT, P0 ;  /* 0x0000000bff007c0c */ /* 0x000fca000bf45300 */
[----:B------:R-:W-:Y:S01]  /*00c0*/  PLOP3.LUT P1, PT, PT, PT, UP2, 0x80, 0x8 ;  /* 0x000000000008781c */ /* 0x000fe20003f2f028 */
[----:B-1----:R-:W1:Y:S02]  /*00d0*/  MUFU.RCP R0, R2 ;  /* 0x0000000200007308 */ /* 0x002e640000001000 */
[----:B-1----:R-:W-:-:S06]  /*00e0*/  VIADD R0, R0, 0xffffffe ;  /* 0x0ffffffe00007836 */ /* 0x002fcc0000000000 */
[----:B------:R-:W1:Y:S02]  /*00f0*/  F2I.FTZ.U32.TRUNC.NTZ R0, R0 ;  /* 0x0000000000007305 */ /* 0x000e64000021f000 */
[----:B-1----:R-:W-:-:S13]  /*0100*/  R2UR UR5, R0 ;  /* 0x00000000000572ca */ /* 0x002fda00000e0000 */
[----:B------:R-:W-:-:S04]  /*0110*/  UIADD3 UR4, UPT, UPT, URZ, -UR5, URZ ;  /* 0x80000005ff047290 */ /* 0x000fc8000fffe0ff */
[----:B------:R-:W-:-:S03]  /*0120*/  UIMAD UR6, UR4, UR12, URZ ;  /* 0x0000000c040672a4 */ /* 0x000fc6000f8e02ff */
[----:B------:R-:W-:Y:S02]  /*0130*/  UMOV UR4, URZ ;  /* 0x000000ff00047c82 */ /* 0x000fe40008000000 */
[----:B------:R-:W-:Y:S02]  /*0140*/  UIMAD.WIDE.U32 UR6, UR5, UR6, UR4 ;  /* 0x00000006050672a5 */ /* 0x000fe4000f8e0004 */
[----:B------:R-:W1:Y:S02]  /*0150*/  LDCU.64 UR4, c[0x0][0x468] ;  /* 0x00008d00ff0477ac */ /* 0x000e640008000a00 */
[----:B--2---:R-:W-:-:S04]  /*0160*/  UIMAD.WIDE.U32 UR22, UR7, UR26, URZ ;  /* 0x0000001a071672a5 */ /* 0x004fc8000f8e00ff */
[----:B------:R-:W-:-:S03]  /*0170*/  UIADD3 UR8, UPT, UPT, -UR23, URZ, URZ ;  /* 0x000000ff17087290 */ /* 0x000fc6000fffe1ff */
[----:B------:R-:W2:Y:S01]  /*0180*/  LDCU.64 UR6, c[0x0][0x358] ;  /* 0x00006b00ff0677ac */ /* 0x000ea20008000a00 */
[----:B------:R-:W-:-:S04]  /*0190*/  UIMAD UR8, UR12, UR8, UR26 ;  /* 0x000000080c0872a4 */ /* 0x000fc8000f8e021a */
[----:B------:R-:W-:Y:S02]  /*01a0*/  UISETP.GE.U32.AND UP3, UPT, UR8, UR12, UPT ;  /* 0x0000000c0800728c */ /* 0x000fe4000bf66070 */
[----:B-1----:R-:W-:-:S09]  /*01b0*/  UISETP.EQ.U32.AND UP4, UPT, UR4, URZ, UPT ;  /* 0x000000ff0400728c */ /* 0x002fd2000bf82070 */
[----:B------:R-:W-:Y:S02]  /*01c0*/  @UP3 UIADD3 UR8, UPT, UPT, UR8, -UR12, URZ ;  /* 0x8000000c08083290 */ /* 0x000fe4000fffe0ff */
[----:B------:R-:W-:Y:S02]  /*01d0*/  @UP3 UIADD3 UR23, UPT, UPT, UR23, 0x1, URZ ;  /* 0x0000000117173890 */ /* 0x000fe4000fffe0ff */
[----:B------:R-:W-:Y:S02]  /*01e0*/  UISETP.GE.U32.AND UP1, UPT, UR8, UR12, UPT ;  /* 0x0000000c0800728c */ /* 0x000fe4000bf26070 */
[----:B----4-:R-:W-:-:S04]  /*01f0*/  UISETP.NE.AND UP3, UPT, UR13, URZ, UPT ;  /* 0x000000ff0d00728c */ /* 0x010fc8000bf65270 */
[----:B------:R-:W-:Y:S01]  /*0200*/  UISETP.EQ.OR.EX UP4, UPT, UR5, URZ, !UP3, UP4 ;  /* 0x000000ff0500728c */ /* 0x000fe2000df82740 */
[----:B------:R-:W1:Y:S04]  /*0210*/  LDCU.64 UR8, c[0x0][0x470] ;  /* 0x00008e00ff0877ac */ /* 0x000e680008000a00 */
[----:B------:R-:W-:Y:S02]  /*0220*/  @UP1 UIADD3 UR23, UPT, UPT, UR23, 0x1, URZ ;  /* 0x0000000117171890 */ /* 0x000fe4000fffe0ff */
[----:B------:R-:W-:-:S04]  /*0230*/  @!UP0 ULOP3.LUT UR23, URZ, UR12, URZ, 0x33, !UPT ;  /* 0x0000000cff178292 */ /* 0x000fc8000f8e33ff */
[----:B------:R-:W-:Y:S02]  /*0240*/  USHF.L.U32 UR15, UR23, 0x2, URZ ;  /* 0x00000002170f7899 */ /* 0x000fe400080006ff */
[----:B------:R-:W-:Y:S02]  /*0250*/  USHF.R.U32.HI UR14, URZ, 0x1e, UR23 ;  /* 0x0000001eff0e7899 */ /* 0x000fe40008011617 */
[----:B------:R-:W-:Y:S02]  /*0260*/  UIADD3 UR10, UP1, UPT, UR15, UR4, URZ ;  /* 0x000000040f0a7290 */ /* 0x000fe4000ff3e0ff */
[----:B-----5:R-:W-:Y:S01]  /*0270*/  UIMAD.WIDE.U32 UR16, UR23, 0x4, UR16 ;  /* 0x00000004171078a5 */ /* 0x020fe2000f8e0010 */
[----:B-1----:R-:W-:Y:S01]  /*0280*/  ISETP.NE.U32.AND P0, PT, RZ, UR8, PT ;  /* 0x00000008ff007c0c */ /* 0x002fe2000bf05070 */
[----:B------:R-:W-:Y:S02]  /*0290*/  UIADD3 UR8, UP0, UPT, UR15, UR8, URZ ;  /* 0x000000080f087290 */ /* 0x000fe4000ff1e0ff */
[----:B------:R-:W-:Y:S01]  /*02a0*/  UIADD3.X UR11, UPT, UPT, UR14, UR5, URZ, UP1, !UPT ;  /* 0x000000050e0b7290 */ /* 0x000fe20008ffe4ff */
[----:B------:R-:W-:Y:S01]  /*02b0*/  ISETP.NE.AND.EX P3, PT, RZ, UR9, PT, P0 ;  /* 0x00000009ff007c0c */ /* 0x000fe2000bf65300 */
[----:B------:R-:W-:Y:S01]  /*02c0*/  UIADD3.X UR9, UPT, UPT, UR14, UR9, URZ, UP0, !UPT ;  /* 0x000000090e097290 */ /* 0x000fe200087fe4ff */
[----:B------:R-:W-:Y:S01]  /*02d0*/  PLOP3.LUT P0, PT, PT, PT, UP4, 0x80, 0x8 ;  /* 0x000000000008781c */ /* 0x000fe20003f0f048 */
[----:B------:R-:W-:-:S02]  /*02e0*/  IMAD.U32 R8, RZ, RZ, UR16 ;  /* 0x00000010ff087e24 */ /* 0x000fc4000f8e00ff */
[----:B------:R-:W-:Y:S02]  /*02f0*/  IMAD.U32 R9, RZ, RZ, UR17 ;  /* 0x00000011ff097e24 */ /* 0x000fe4000f8e00ff */
[----:B------:R-:W-:Y:S02]  /*0300*/  IMAD.U32 R6, RZ, RZ, UR10 ;  /* 0x0000000aff067e24 */ /* 0x000fe4000f8e00ff */
[----:B------:R-:W-:Y:S01]  /*0310*/  IMAD.U32 R122, RZ, RZ, UR8 ;  /* 0x00000008ff7a7e24 */ /* 0x000fe2000f8e00ff */
[----:B--2---:R-:W2:Y:S01]  /*0320*/  @P2 LDG.E R4, desc[UR6][R8.64] ;  /* 0x0000000608042981 */ /* 0x004ea2000c1e1900 */
[----:B------:R-:W-:Y:S02]  /*0330*/  IMAD.U32 R7, RZ, RZ, UR11 ;  /* 0x0000000bff077e24 */ /* 0x000fe4000f8e00ff */
[----:B------:R-:W-:Y:S01]  /*0340*/  IMAD.U32 R123, RZ, RZ, UR9 ;  /* 0x00000009ff7b7e24 */ /* 0x000fe2000f8e00ff */
[----:B------:R-:W3:Y:S04]  /*0350*/  @P1 LDG.E R0, desc[UR6][R8.64+0x4] ;  /* 0x0000040608001981 */ /* 0x000ee8000c1e1900 */
[----:B------:R-:W4:Y:S04]  /*0360*/  @!P0 LDG.E R3, desc[UR6][R6.64] ;  /* 0x0000000606038981 */ /* 0x000f28000c1e1900 */
[----:B------:R-:W5:Y:S01]  /*0370*/  @P3 LDG.E R2, desc[UR6][R122.64] ;  /* 0x000000067a023981 */ /* 0x000f62000c1e1900 */
[----:B------:R-:W-:Y:S01]  /*0380*/  UISETP.NE.U32.AND UP0, UPT, UR4, URZ, UPT ;  /* 0x000000ff0400728c */ /* 0x000fe2000bf05070 */
[----:B------:R-:W1:Y:S01]  /*0390*/  S2UR UR4, SR_CTAID.X ;  /* 0x00000000000479c3 */ /* 0x000e620000002500 */
[----:B------:R-:W-:Y:S01]  /*03a0*/  UMOV UR11, 0xffffffff ;  /* 0xffffffff000b7882 */ /* 0x000fe20000000000 */
[----:B------:R-:W-:Y:S01]  /*03b0*/  UMOV UR10, URZ ;  /* 0x000000ff000a7c82 */ /* 0x000fe20008000000 */
[----:B------:R-:W-:-:S02]  /*03c0*/  UISETP.NE.AND.EX UP0, UPT, UR5, URZ, UPT, UP0 ;  /* 0x000000ff0500728c */ /* 0x000fc4000bf05300 */
[----:B------:R-:W-:Y:S01]  /*03d0*/  UIADD3 UR9, UPT, UPT, -UR23, URZ, URZ ;  /* 0x000000ff17097290 */ /* 0x000fe2000fffe1ff */
[----:B------:R-:W-:Y:S02]  /*03e0*/  UMOV UR5, 0xffffffff ;  /* 0xffffffff00057882 */ /* 0x000fe40000000000 */
[----:B------:R-:W1:Y:S01]  /*03f0*/  S2UR UR13, SR_CTAID.Y ;  /* 0x00000000000d79c3 */ /* 0x000e620000002600 */
[----:B------:R-:W1:Y:S01]  /*0400*/  @!UP2 LDCU UR21, c[0x0][0x434] ;  /* 0x00008680ff15a7ac */ /* 0x000e620008000800 */
[----:B------:R-:W-:-:S04]  /*0410*/  UIMAD UR26, UR12, UR9, UR26 ;  /* 0x000000090c1a72a4 */ /* 0x000fc8000f8e021a */
[----:B------:R-:W1:Y:S01]  /*0420*/  @!UP0 LDCU UR24, c[0x0][0x438] ;  /* 0x00008700ff1887ac */ /* 0x000e620008000800 */
[----:B--2---:R-:W-:Y:S02]  /*0430*/  @P2 R2UR UR5, R4 ;  /* 0x00000000040522ca */ /* 0x004fe400000e0000 */
[----:B---3--:R-:W-:Y:S02]  /*0440*/  @P1 R2UR UR8, R0 ;  /* 0x00000000000812ca */ /* 0x008fe400000e0000 */
[----:B----4-:R-:W-:Y:S02]  /*0450*/  @!P0 R2UR UR11, R3 ;  /* 0x00000000030b82ca */ /* 0x010fe400000e0000 */
[----:B-----5:R-:W-:-:S09]  /*0460*/  @P3 R2UR UR10, R2 ;  /* 0x00000000020a32ca */ /* 0x020fd200000e0000 */
        /* <DEDUP_REMOVED lines=8> */
.L_x_2400:
        /* <DEDUP_REMOVED lines=11> */
[----:B------:R-:W-:Y:S02]  /*05a0*/  USHF.L.U32 UR25, UR4, 0x6, URZ ;  /* 0x0000000604197899 */ /* 0x000fe400080006ff */
[----:B------:R-:W-:Y:S02]  /*05b0*/  UIADD3 UR24, UPT, UPT, UR24, -UR10, URZ ;  /* 0x8000000a18187290 */ /* 0x000fe4000fffe0ff */
[----:B------:R-:W-:Y:S02]  /*05c0*/  UISETP.GT.AND UP1, UPT, UR21, UR25, UPT ;  /* 0x000000191500728c */ /* 0x000fe4000bf24270 */
[----:B---3--:R-:W-:-:S04]  /*05d0*/  @!UP2 UISETP.NE.U32.AND UP0, UPT, UR8, URZ, UPT ;  /* 0x000000ff0800a28c */ /* 0x008fc8000bf05070 */
[----:B------:R-:W-:-:S04]  /*05e0*/  @!UP2 UISETP.NE.AND.EX UP0, UPT, UR9, URZ, UPT, UP0 ;  /* 0x000000ff0900a28c */ /* 0x000fc8000bf05300 */
[----:B-1----:R-:W-:Y:S01]  /*05f0*/  @!UP2 USEL UR16, UR16, URZ, UP0 ;  /* 0x000000ff1010a287 */ /* 0x002fe20008000000 */
[----:B--2---:R-:W-:Y:S02]  /*0600*/  @P0 R2UR UR22, R0 ;  /* 0x00000000001602ca */ /* 0x004fe400000e0000 */
[----:B------:R-:W-:-:S11]  /*0610*/  PLOP3.LUT P0, PT, PT, PT, UP1, 0x80, 0x8 ;  /* 0x000000000008781c */ /* 0x000fd60003f0f018 */
[----:B------:R-:W-:Y:S02]  /*0620*/  @UP2 UIADD3 UR22, UPT, UPT, UR22, -UR10, URZ ;  /* 0x8000000a16162290 */ /* 0x000fe4000fffe0ff */
[----:B------:R-:W-:Y:S01]  /*0630*/  @!UP2 UIADD3 UR22, UPT, UPT, UR24, UR16, URZ ;  /* 0x000000101816a290 */ /* 0x000fe2000fffe0ff */
[----:B------:R-:W-:Y:S11]  /*0640*/  @!P0 EXIT ;  /* 0x000000000000894d */ /* 0x000ff60003800000 */
[----:B------:R-:W1:Y:S01]  /*0650*/  LDCU UR17, c[0x0][0x374] ;  /* 0x00006e80ff1177ac */ /* 0x000e620008000800 */
[----:B------:R-:W2:Y:S01]  /*0660*/  LDC R0, c[0x0][0x374] ;  /* 0x0000dd00ff007b82 */ /* 0x000ea20000000800 */
[----:B------:R-:W3:Y:S01]  /*0670*/  S2R R67, SR_TID.X ;  /* 0x0000000000437919 */ /* 0x000ee20000002100 */
[----:B------:R-:W4:Y:S01]  /*0680*/  LDCU UR9, c[0x0][0x438] ;  /* 0x00008700ff0977ac */ /* 0x000f220008000800 */
[----:B------:R-:W-:Y:S01]  /*0690*/  UMOV UR28, URZ ;  /* 0x000000ff001c7c82 */ /* 0x000fe20008000000 */
        /* <DEDUP_REMOVED lines=10> */
[----:B------:R-:W-:-:S04]  /*0740*/  ULEA.HI.SX32 UR18, UR8, UR17, 0x18 ;  /* 0x0000001108127291 */ /* 0x000fc8000f8fc2ff */
        /* <DEDUP_REMOVED lines=12> */
[----:B------:R-:W-:-:S03]  /*0810*/  UIMAD.WIDE.U32 UR28, UR29, UR8, UR28 ;  /* 0x000000081d1c72a5 */ /* 0x000fc6000f8e001c */
[----:B------:R-:W-:-:S04]  /*0820*/  R2UR UR8, R0 ;  /* 0x00000000000872ca */ /* 0x000fc800000e0000 */
[----:B------:R-:W-:Y:S02]  /*0830*/  UMOV UR19, UR29 ;  /* 0x0000001d00137c82 */ /* 0x000fe40008000000 */
[----:B------:R-:W-:-:S07]  /*0840*/  UIMAD.WIDE.U32 UR28, UR19, UR9, URZ ;  /* 0x00000009131c72a5 */ /* 0x000fce000f8e00ff */
[----:B------:R-:W-:Y:S02]  /*0850*/  UMOV UR19, UR29 ;  /* 0x0000001d00137c82 */ /* 0x000fe40008000000 */
[----:B------:R-:W-:Y:S01]  /*0860*/  UIMAD UR8, UR19, UR8, UR9 ;  /* 0x00000008130872a4 */ /* 0x000fe2000f8e0209 */
[----:B------:R-:W1:Y:S03]  /*0870*/  LDCU UR9, c[0x0][0x508] ;  /* 0x0000a100ff0977ac */ /* 0x000e660008000800 */
[----:B------:R-:W-:-:S11]  /*0880*/  UISETP.GT.U32.AND UP0, UPT, UR16, UR8, UPT ;  /* 0x000000081000728c */ /* 0x000fd6000bf04070 */
[----:B------:R-:W-:Y:S02]  /*0890*/  @!UP0 UIADD3 UR8, UPT, UPT, UR8, -UR16, URZ ;  /* 0x8000001008088290 */ /* 0x000fe4000fffe0ff */
[----:B------:R-:W-:Y:S02]  /*08a0*/  @!UP0 UIADD3 UR19, UPT, UPT, UR19, 0x1, URZ ;  /* 0x0000000113138890 */ /* 0x000fe4000fffe0ff */
[----:B------:R-:W-:Y:S02]  /*08b0*/  UISETP.GE.U32.AND UP2, UPT, UR8, UR16, UPT ;  /* 0x000000100800728c */ /* 0x000fe4000bf46070 */
[----:B------:R-:W-:Y:S02]  /*08c0*/  UIADD3 UR8, UPT, UPT, UR22, 0xff, URZ ;  /* 0x000000ff16087890 */ /* 0x000fe4000fffe0ff */
[----:B------:R-:W-:Y:S02]  /*08d0*/  UISETP.GE.AND UP0, UPT, UR18, URZ, UPT ;  /* 0x000000ff1200728c */ /* 0x000fe4000bf06270 */
[----:B------:R-:W-:-:S02]  /*08e0*/  USHF.R.S32.HI UR16, URZ, 0x1f, UR8 ;  /* 0x0000001fff107899 */ /* 0x000fc40008011408 */
[----:B-1----:R-:W-:Y:S02]  /*08f0*/  UIADD3 UR9, UPT, UPT, UR8, UR9, UR4 ;  /* 0x0000000908097290 */ /* 0x002fe4000fffe004 */
[----:B------:R-:W-:Y:S02]  /*0900*/  ULEA.HI UR16, UR16, UR8, URZ, 0x8 ;  /* 0x0000000810107291 */ /* 0x000fe4000f8f40ff */
[----:B------:R-:W-:Y:S02]  /*0910*/  @UP2 UIADD3 UR19, UPT, UPT, UR19, 0x1, URZ ;  /* 0x0000000113132890 */ /* 0x000fe4000fffe0ff */
[----:B------:R-:W-:Y:S02]  /*0920*/  USHF.R.S32.HI UR16, URZ, 0x8, UR16 ;  /* 0x00000008ff107899 */ /* 0x000fe40008011410 */
[----:B------:R-:W-:Y:S02]  /*0930*/  @!UP0 UIADD3 UR19, UPT, UPT, -UR19, URZ, URZ ;  /* 0x000000ff13138290 */ /* 0x000fe4000fffe1ff */
[----:B------:R-:W-:-:S02]  /*0940*/  @!UP1 ULOP3.LUT UR19, URZ, UR17, URZ, 0x33, !UPT ;  /* 0x00000011ff139292 */ /* 0x000fc4000f8e33ff */
        /* <DEDUP_REMOVED lines=21> */
[----:B------:R-:W4:Y:S01]  /*0aa0*/  LDCU.64 UR10, c[0x0][0x3f8] ;  /* 0x00007f00ff0a77ac */ /* 0x000f220008000a00 */
[----:B-1----:R-:W-:-:S02]  /*0ab0*/  UIMAD UR8, UR13, UR8, UR23 ;  /* 0x000000080d0872a4 */ /* 0x002fc4000f8e0217 */
[----:B------:R-:W-:Y:S02]  /*0ac0*/  UIADD3 UR13, UPT, UPT, -UR25, UR21, URZ ;  /* 0x00000015190d7290 */ /* 0x000fe4000fffe1ff */
[----:B------:R-:W-:-:S04]  /*0ad0*/  UIMAD UR12, UR8, UR12, UR26 ;  /* 0x0000000c080c72a4 */ /* 0x000fc8000f8e021a */
[----:B------:R-:W-:Y:S01]  /*0ae0*/  UIMAD UR12, UR12, UR9, UR25 ;  /* 0x000000090c0c72a4 */ /* 0x000fe2000f8e0219 */
[----:B---3--:R-:W-:Y:S01]  /*0af0*/  ISETP.GE.AND P3, PT, R2, UR5, PT ;  /* 0x0000000502007c0c */ /* 0x008fe2000bf66270 */
[C---:B------:R-:W-:Y:S01]  /*0b00*/  VIADD R2, R3.reuse, 0x20 ;  /* 0x0000002003027836 */ /* 0x040fe20000000000 */
[----:B------:R-:W1:Y:S01]  /*0b10*/  LDCU.64 UR8, c[0x0][0x428] ;  /* 0x00008500ff0877ac */ /* 0x000e620008000a00 */
[C---:B------:R-:W-:Y:S02]  /*0b20*/  ISETP.GE.OR P1, PT, R4.reuse, UR13, P2 ;  /* 0x0000000d04007c0c */ /* 0x040fe40009726670 */
[C---:B------:R-:W-:Y:S01]  /*0b30*/  ISETP.GE.OR P4, PT, R3.reuse, UR13, P3 ;  /* 0x0000000d03007c0c */ /* 0x040fe20009f86670 */
[----:B--2---:R-:W-:Y:S01]  /*0b40*/  UIMAD UR14, UR12, UR14, URZ ;  /* 0x0000000e0c0e72a4 */ /* 0x004fe2000f8e02ff */
[----:B------:R-:W-:Y:S01]  /*0b50*/  ISETP.GE.OR P5, PT, R4, UR13, P3 ;  /* 0x0000000d04007c0c */ /* 0x000fe20009fa6670 */
[----:B------:R-:W-:Y:S01]  /*0b60*/  VIADD R4, R3, 0x30 ;  /* 0x0000003003047836 */ /* 0x000fe20000000000 */
[----:B------:R-:W-:-:S03]  /*0b70*/  ISETP.GE.OR P6, PT, R2, UR13, P3 ;  /* 0x0000000d02007c0c */ /* 0x000fc60009fc6670 */
[----:B------:R-:W-:Y:S01]  /*0b80*/  IMAD.U32 R0, RZ, RZ, UR14 ;  /* 0x0000000eff007e24 */ /* 0x000fe2000f8e00ff */
[----:B------:R-:W-:-:S04]  /*0b90*/  IADD3 R5, P0, PT, R5, UR14, RZ ;  /* 0x0000000e05057c10 */ /* 0x000fc8000ff1e0ff */
[----:B------:R-:W-:Y:S02]  /*0ba0*/  LEA.HI.X.SX32 R0, R0, RZ, 0x1, P0 ;  /* 0x000000ff00007211 */ /* 0x000fe400000f0eff */
[----:B----4-:R-:W-:-:S04]  /*0bb0*/  LEA R8, P0, R5, UR10, 0x2 ;  /* 0x0000000a05087c11 */ /* 0x010fc8000f8010ff */
[----:B------:R-:W-:Y:S01]  /*0bc0*/  LEA.HI.X R9, R5, UR11, R0, 0x2, P0 ;  /* 0x0000000b05097c11 */ /* 0x000fe200080f1400 */
[----:B------:R-:W-:Y:S01]  /*0bd0*/  IMAD.U32 R0, RZ, RZ, UR12 ;  /* 0x0000000cff007e24 */ /* 0x000fe2000f8e00ff */
[----:B------:R-:W-:Y:S02]  /*0be0*/  ISETP.GE.OR P0, PT, R2, UR13, P2 ;  /* 0x0000000d02007c0c */ /* 0x000fe40009706670 */
[----:B------:R-:W-:Y:S01]  /*0bf0*/  P2R R2, PR, RZ, 0x40 ;  /* 0x00000040ff027803 */ /* 0x000fe20000000000 */
[----:B------:R2:W-:Y:S01]  /*0c00*/  @!P4 STG.E.128 desc[UR6][R8.64], RZ ;  /* 0x000000ff0800c986 */ /* 0x0005e2000c101d06 */
[C---:B------:R-:W-:Y:S02]  /*0c10*/  ISETP.GE.OR P4, PT, R3.reuse, UR13, P2 ;  /* 0x0000000d03007c0c */ /* 0x040fe40009786670 */
[----:B------:R-:W-:Y:S01]  /*0c20*/  ISETP.GE.OR P6, PT, R4, UR13, P3 ;  /* 0x0000000d04007c0c */ /* 0x000fe20009fc6670 */
[----:B------:R2:W-:Y:S01]  /*0c30*/  @!P5 STG.E.128 desc[UR6][R8.64+0x800], RZ ;  /* 0x000800ff0800d986 */ /* 0x0005e2000c101d06 */
[----:B------:R-:W-:-:S04]  /*0c40*/  IADD3 R3, P5, PT, R3, UR12, RZ ;  /* 0x0000000c03037c10 */ /* 0x000fc8000ffbe0ff */
[----:B------:R-:W-:Y:S02]  /*0c50*/  LEA.HI.X.SX32 R0, R0, RZ, 0x1, P5 ;  /* 0x000000ff00007211 */ /* 0x000fe400028f0eff */
[----:B------:R-:W-:Y:S01]  /*0c60*/  ISETP.NE.AND P5, PT, R2, RZ, PT ;  /* 0x000000ff0200720c */ /* 0x000fe20003fa5270 */
[----:B------:R-:W-:Y:S01]  /*0c70*/  @!P1 IMAD.MOV.U32 R2, RZ, RZ, -0x800000 ;  /* 0xff800000ff029424 */ /* 0x000fe200078e00ff */
[----:B-1----:R-:W-:-:S03]  /*0c80*/  LEA R6, P3, R3, UR8, 0x2 ;  /* 0x0000000803067c11 */ /* 0x002fc6000f8610ff */
[----:B------:R2:W-:Y:S01]  /*0c90*/  @!P6 STG.E.128 desc[UR6][R8.64+0x1800], RZ ;  /* 0x001800ff0800e986 */ /* 0x0005e2000c101d06 */
[----:B------:R-:W-:Y:S01]  /*0ca0*/  LEA.HI.X R7, R3, UR9, R0, 0x2, P3 ;  /* 0x0000000903077c11 */ /* 0x000fe200098f1400 */
[----:B------:R-:W-:Y:S02]  /*0cb0*/  @!P0 IMAD.MOV.U32 R0, RZ, RZ, -0x800000 ;  /* 0xff800000ff008424 */ /* 0x000fe400078e00ff */
[----:B------:R-:W-:-:S04]  /*0cc0*/  @!P4 IMAD.MOV.U32 R3, RZ, RZ, -0x800000 ;  /* 0xff800000ff03c424 */ /* 0x000fc800078e00ff */
[----:B------:R2:W-:Y:S04]  /*0cd0*/  @!P5 STG.E.128 desc[UR6][R8.64+0x1000], RZ ;  /* 0x001000ff0800d986 */ /* 0x0005e8000c101d06 */
[----:B------:R2:W-:Y:S01]  /*0ce0*/  @!P0 STG.E desc[UR6][R6.64+0x80], R0 ;  /* 0x0000800006008986 */ /* 0x0005e2000c101906 */
[----:B------:R-:W-:-:S03]  /*0cf0*/  ISETP.GE.OR P0, PT, R4, UR13, P2 ;  /* 0x0000000d04007c0c */ /* 0x000fc60009706670 */
[----:B------:R2:W-:Y:S04]  /*0d00*/  @!P4 STG.E desc[UR6][R6.64], R3 ;  /* 0x000000030600c986 */ /* 0x0005e8000c101906 */
[----:B------:R2:W-:Y:S06]  /*0d10*/  @!P1 STG.E desc[UR6][R6.64+0x40], R2 ;  /* 0x0000400206009986 */ /* 0x0005ec000c101906 */
[----:B------:R-:W-:Y:S05]  /*0d20*/  @P0 EXIT ;  /* 0x000000000000094d */ /* 0x000fea0003800000 */
[----:B--2---:R-:W-:-:S05]  /*0d30*/  MOV R3, 0xff800000 ;  /* 0xff80000000037802 */ /* 0x004fca0000000f00 */
[----:B------:R-:W-:Y:S01]  /*0d40*/  STG.E desc[UR6][R6.64+0xc0], R3 ;  /* 0x0000c00306007986 */ /* 0x000fe2000c101906 */
[----:B------:R-:W-:Y:S05]  /*0d50*/  EXIT ;  /* 0x000000000000794d */ /* 0x000fea0003800000 */
.L_x_2401:
[----:B------:R-:W1:Y:S01]  /*0d60*/  LDCU.64 UR8, c[0x0][0x4d8] ;  /* 0x00009b00ff0877ac */ /* 0x000e620008000a00 */
[----:B------:R-:W-:Y:S01]  /*0d70*/  MOV R7, UR23 ;  /* 0x0000001700077c02 */ /* 0x000fe20008000f00 */
[----:B------:R-:W2:Y:S01]  /*0d80*/  LDCU.64 UR12, c[0x0][0x4e0] ;  /* 0x00009c00ff0c77ac */ /* 0x000ea20008000a00 */
[----:B-1----:R-:W-:-:S04]  /*0d90*/  UISETP.NE.U32.AND UP0, UPT, UR8, URZ, UPT ;  /* 0x000000ff0800728c */ /* 0x002fc8000bf05070 */
[----:B------:R-:W-:-:S09]  /*0da0*/  UISETP.NE.AND.EX UP0, UPT, UR9, URZ, UPT, UP0 ;  /* 0x000000ff0900728c */ /* 0x000fd2000bf05300 */
[----:B--2---:R-:W-:Y:S05]  /*0db0*/  BRA.U !UP0, `(.L_x_2402) ;  /* 0x0000000108147547 */ /* 0x004fea000b800000 */
[----:B------:R-:W-:-:S04]  /*0dc0*/  UIADD3 UR8, UP0, UPT, UR15, UR8, URZ ;  /* 0x000000080f087290 */ /* 0x000fc8000ff1e0ff */
[----:B------:R-:W-:Y:S02]  /*0dd0*/  UIADD3.X UR9, UPT, UPT, UR14, UR9, URZ, UP0, !UPT ;  /* 0x000000090e097290 */ /* 0x000fe400087fe4ff */
[----:B------:R-:W-:-:S04]  /*0de0*/  MOV R2, UR8 ;  /* 0x0000000800027c02 */ /* 0x000fc80008000f00 */
[----:B------:R-:W-:-:S05]  /*0df0*/  MOV R3, UR9 ;  /* 0x0000000900037c02 */ /* 0x000fca0008000f00 */
[----:B------:R1:W5:Y:S02]  /*0e00*/  LDG.E R7, desc[UR6][R2.64] ;  /* 0x0000000602077981 */ /* 0x000364000c1e1900 */
.L_x_2402:
[----:B------:R-:W-:-:S04]  /*0e10*/  UISETP.NE.U32.AND UP0, UPT, UR12, URZ, UPT ;  /* 0x000000ff0c00728c */ /* 0x000fc8000bf05070 */
[----:B------:R-:W-:-:S09]  /*0e20*/  UISETP.NE.AND.EX UP0, UPT, UR13, URZ, UPT, UP0 ;  /* 0x000000ff0d00728c */ /* 0x000fd2000bf05300 */
[----:B------:R-:W-:Y:S05]  /*0e30*/  BRA.U !UP0, `(.L_x_2403) ;  /* 0x0000000508a47547 */ /* 0x000fea000b800000 */
[----:B-1----:R-:W1:Y:S01]  /*0e40*/  LDC R3, c[0x0][0x4f0] ;  /* 0x00013c00ff037b82 */ /* 0x002e620000000800 */
[----:B------:R-:W-:Y:S01]  /*0e50*/  ULEA UR18, UR4, 0xffffff00, 0x8 ;  /* 0xffffff0004127891 */ /* 0x000fe2000f8e40ff */
[----:B------:R-:W-:Y:S01]  /*0e60*/  IMAD.MOV.U32 R6, RZ, RZ, RZ ;  /* 0x000000ffff067224 */ /* 0x000fe200078e00ff */
[----:B------:R-:W2:Y:S04]  /*0e70*/  LDCU.64 UR8, c[0x0][0x4e8] ;  /* 0x00009d00ff0877ac */ /* 0x000ea80008000a00 */
[----:B------:R-:W-:Y:S01]  /*0e80*/  MOV R0, UR18 ;  /* 0x0000001200007c02 */ /* 0x000fe20008000f00 */
[----:B------:R-:W3:Y:S01]  /*0e90*/  LDC R16, c[0x0][0x3e8] ;  /* 0x0000fa00ff107b82 */ /* 0x000ee20000000800 */
[----:B------:R-:W4:Y:S02]  /*0ea0*/  LDCU.64 UR16, c[0x0][0x3b8] ;  /* 0x00007700ff1077ac */ /* 0x000f240008000a00 */
[----:B------:R-:W-:Y:S01]  /*0eb0*/  IABS R0, R0 ;  /* 0x0000000000007213 */ /* 0x000fe20000000000 */
[----:B------:R-:W4:Y:S01]  /*0ec0*/  LDCU.64 UR14, c[0x0][0x3c0] ;  /* 0x00007800ff0e77ac */ /* 0x000f220008000a00 */
[----:B--2---:R-:W-:Y:S01]  /*0ed0*/  UIMAD.WIDE.U32 UR10, UR23, UR8, URZ ;  /* 0x00000008170a72a5 */ /* 0x004fe2000f8e00ff */
[----:B-1----:R-:W-:-:S03]  /*0ee0*/  IABS R4, R3 ;  /* 0x0000000300047213 */ /* 0x002fc60000000000 */
[----:B------:R-:W-:Y:S02]  /*0ef0*/  UIMAD UR9, UR23, UR9, UR11 ;  /* 0x00000009170972a4 */ /* 0x000fe4000f8e020b */
[----:B------:R-:W-:Y:S01]  /*0f00*/  ULEA UR8, UP0, UR10, UR12, 0x2 ;  /* 0x0000000c0a087291 */ /* 0x000fe2000f8010ff */
[----:B------:R-:W1:Y:S03]  /*0f10*/  I2F.RP R9, R4 ;  /* 0x0000000400097306 */ /* 0x000e660000209400 */
[----:B------:R-:W-:Y:S02]  /*0f20*/  ULEA.HI.X UR9, UR10, UR13, UR9, 0x2, UP0 ;  /* 0x0000000d0a097291 */ /* 0x000fe400080f1409 */
[----:B------:R-:W-:Y:S01]  /*0f30*/  IMAD.U32 R218, RZ, RZ, UR8 ;  /* 0x00000008ffda7e24 */ /* 0x000fe2000f8e00ff */
[----:B------:R-:W2:Y:S03]  /*0f40*/  LDCU.64 UR10, c[0x0][0x3a0] ;  /* 0x00007400ff0a77ac */ /* 0x000ea60008000a00 */
[----:B------:R-:W-:-:S05]  /*0f50*/  MOV R219, UR9 ;  /* 0x0000000900db7c02 */ /* 0x000fca0008000f00 */
[----:B------:R-:W2:Y:S01]  /*0f60*/  LDCU.64 UR8, c[0x0][0x3a8] ;  /* 0x00007500ff0877ac */ /* 0x000ea20008000a00 */
[----:B-1----:R-:W1:Y:S02]  /*0f70*/  MUFU.RCP R8, R9 ;  /* 0x0000000900087308 */ /* 0x002e640000001000 */
[----:B-1----:R-:W-:-:S06]  /*0f80*/  IADD3 R8, PT, PT, R8, 0xffffffe, RZ ;  /* 0x0ffffffe08087810 */ /* 0x002fcc0007ffe0ff */
[----:B-----5:R-:W1:Y:S02]  /*0f90*/  F2I.FTZ.U32.TRUNC.NTZ R7, R8 ;  /* 0x0000000800077305 */ /* 0x020e64000021f000 */
        /* <DEDUP_REMOVED lines=15> */
[----:B------:R-:W-:-:S05]  /*1090*/  @!P0 LOP3.LUT R6, RZ, R3, RZ, 0x33, !PT ;  /* 0x00000003ff068212 */ /* 0x000fca00078e33ff */
[----:B------:R-:W-:-:S05]  /*10a0*/  IMAD.WIDE R12, R6, 0x4, R218 ;  /* 0x00000004060c7825 */ /* 0x000fca00078e02da */
[----:B------:R-:W2:Y:S01]  /*10b0*/  LDG.E R4, desc[UR6][R12.64] ;  /* 0x000000060c047981 */ /* 0x000ea2000c1e1900 */
[----:B---3--:R-:W-:Y:S01]  /*10c0*/  IABS R2, R16 ;  /* 0x0000001000027213 */ /* 0x008fe20000000000 */
[----:B------:R-:W-:Y:S01]  /*10d0*/  IMAD.U32 R0, RZ, RZ, UR26 ;  /* 0x0000001aff007e24 */ /* 0x000fe2000f8e00ff */
[----:B------:R-:W-:Y:S02]  /*10e0*/  MOV R8, RZ ;  /* 0x000000ff00087202 */ /* 0x000fe40000000f00 */
[----:B------:R-:W1:Y:S01]  /*10f0*/  I2F.RP R10, R2 ;  /* 0x00000002000a7306 */ /* 0x000e620000209400 */
[----:B------:R-:W-:Y:S02]  /*1100*/  IADD3 R6, PT, PT, -R6, RZ, RZ ;  /* 0x000000ff06067210 */ /* 0x000fe40007ffe1ff */
[----:B------:R-:W-:-:S03]  /*1110*/  IABS R0, R0 ;  /* 0x0000000000007213 */ /* 0x000fc60000000000 */
[----:B------:R-:W-:Y:S02]  /*1120*/  IMAD R6, R3, R6, UR18 ;  /* 0x0000001203067e24 */ /* 0x000fe4000f8e0206 */
[----:B------:R-:W-:Y:S02]  /*1130*/  IMAD.MOV.U32 R7, RZ, RZ, R0 ;  /* 0x000000ffff077224 */ /* 0x000fe400078e0000 */
[----:B----4-:R-:W-:Y:S01]  /*1140*/  IMAD.U32 R3, RZ, RZ, UR15 ;  /* 0x0000000fff037e24 */ /* 0x010fe2000f8e00ff */
[----:B-1----:R-:W1:Y:S02]  /*1150*/  MUFU.RCP R9, R10 ;  /* 0x0000000a00097308 */ /* 0x002e640000001000 */
[----:B-1----:R-:W-:-:S06]  /*1160*/  VIADD R9, R9, 0xffffffe ;  /* 0x0ffffffe09097836 */ /* 0x002fcc0000000000 */
[----:B------:R-:W1:Y:S02]  /*1170*/  F2I.FTZ.U32.TRUNC.NTZ R9, R9 ;  /* 0x0000000900097305 */ /* 0x000e64000021f000 */
[----:B-1----:R-:W-:-:S05]  /*1180*/  IADD3 R5, PT, PT, RZ, -R9, RZ ;  /* 0x80000009ff057210 */ /* 0x002fca0007ffe0ff */
[----:B------:R-:W-:-:S04]  /*1190*/  IMAD R5, R5, R2, RZ ;  /* 0x0000000205057224 */ /* 0x000fc800078e02ff */
[----:B------:R-:W-:-:S06]  /*11a0*/  IMAD.HI.U32 R8, R9, R5, R8 ;  /* 0x0000000509087227 */ /* 0x000fcc00078e0008 */
[----:B------:R-:W-:-:S05]  /*11b0*/  IMAD.HI.U32 R0, R8, R7, RZ ;  /* 0x0000000708007227 */ /* 0x000fca00078e00ff */
[----:B------:R-:W-:-:S05]  /*11c0*/  IADD3 R5, PT, PT, -R0, RZ, RZ ;  /* 0x000000ff00057210 */ /* 0x000fca0007ffe1ff */
[----:B------:R-:W-:-:S05]  /*11d0*/  IMAD R7, R2, R5, R7 ;  /* 0x0000000502077224 */ /* 0x000fca00078e0207 */
[----:B------:R-:W-:-:S13]  /*11e0*/  ISETP.GT.U32.AND P0, PT, R2, R7, PT ;  /* 0x000000070200720c */ /* 0x000fda0003f04070 */
[----:B------:R-:W-:Y:S01]  /*11f0*/  @!P0 IADD3 R7, PT, PT, R7, -R2, RZ ;  /* 0x8000000207078210 */ /* 0x000fe20007ffe0ff */
[----:B------:R-:W-:-:S03]  /*1200*/  @!P0 VIADD R0, R0, 0x1 ;  /* 0x0000000100008836 */ /* 0x000fc60000000000 */
[----:B------:R-:W-:Y:S02]  /*1210*/  ISETP.GE.U32.AND P1, PT, R7, R2, PT ;  /* 0x000000020700720c */ /* 0x000fe40003f26070 */
[----:B------:R-:W-:-:S04]  /*1220*/  LOP3.LUT R2, R16, UR26, RZ, 0x3c, !PT ;  /* 0x0000001a10027c12 */ /* 0x000fc8000f8e3cff */
[----:B------:R-:W-:Y:S02]  /*1230*/  ISETP.GE.AND P0, PT, R2, RZ, PT ;  /* 0x000000ff0200720c */ /* 0x000fe40003f06270 */
[----:B------:R-:W-:-:S05]  /*1240*/  MOV R2, UR14 ;  /* 0x0000000e00027c02 */ /* 0x000fca0008000f00 */
[----:B------:R-:W-:Y:S02]  /*1250*/  @P1 IADD3 R0, PT, PT, R0, 0x1, RZ ;  /* 0x0000000100001810 */ /* 0x000fe40007ffe0ff */
[----:B------:R-:W-:Y:S02]  /*1260*/  ISETP.NE.AND P1, PT, R16, RZ, PT ;  /* 0x000000ff1000720c */ /* 0x000fe40003f25270 */
[----:B------:R-:W-:Y:S02]  /*1270*/  LOP3.LUT R16, RZ, R16, RZ, 0x33, !PT ;  /* 0x00000010ff107212 */ /* 0x000fe400078e33ff */
[----:B--2---:R-:W-:Y:S01]  /*1280*/  SHF.R.S32.HI R5, RZ, 0x1f, R4 ;  /* 0x0000001fff057819 */ /* 0x004fe20000011404 */
[----:B------:R-:W-:-:S04]  /*1290*/  IMAD.WIDE.U32 R8, R4, UR10, RZ ;  /* 0x0000000a04087c25 */ /* 0x000fc8000f8e00ff */
[C---:B------:R-:W-:Y:S02]  /*12a0*/  IMAD R7, R5.reuse, UR10, RZ ;  /* 0x0000000a05077c24 */ /* 0x040fe4000f8e02ff */
[----:B------:R-:W-:Y:S02]  /*12b0*/  IMAD R5, R5, UR8, RZ ;  /* 0x0000000805057c24 */ /* 0x000fe4000f8e02ff */
[C---:B------:R-:W-:Y:S01]  /*12c0*/  IMAD R12, R4.reuse, UR11, R7 ;  /* 0x0000000b040c7c24 */ /* 0x040fe2000f8e0207 */
[----:B------:R-:W-:Y:S01]  /*12d0*/  SHF.R.S32.HI R7, RZ, 0x1f, R6 ;  /* 0x0000001fff077819 */ /* 0x000fe20000011406 */
[C---:B------:R-:W-:Y:S02]  /*12e0*/  IMAD R10, R4.reuse, UR9, R5 ;  /* 0x00000009040a7c24 */ /* 0x040fe4000f8e0205 */
[----:B------:R-:W-:Y:S01]  /*12f0*/  IMAD.WIDE.U32 R4, R4, UR8, RZ ;  /* 0x0000000804047c25 */ /* 0x000fe2000f8e00ff */
[----:B------:R-:W-:Y:S01]  /*1300*/  IADD3 R13, PT, PT, R9, R12, RZ ;  /* 0x0000000c090d7210 */ /* 0x000fe20007ffe0ff */
[----:B------:R-:W1:Y:S01]  /*1310*/  LDCU.128 UR8, c[0x0][0x3d0] ;  /* 0x00007a00ff0877ac */ /* 0x000e620008000c00 */
[----:B------:R-:W-:Y:S01]  /*1320*/  MOV R12, R8 ;  /* 0x00000008000c7202 */ /* 0x000fe20000000f00 */
[----:B------:R-:W-:Y:S01]  /*1330*/  IMAD.IADD R11, R5, 0x1, R10 ;  /* 0x00000001050b7824 */ /* 0x000fe200078e020a */
[----:B------:R-:W-:Y:S01]  /*1340*/  MOV R5, UR17 ;  /* 0x0000001100057c02 */ /* 0x000fe20008000f00 */
[----:B------:R-:W-:-:S02]  /*1350*/  IMAD.MOV.U32 R9, RZ, RZ, R0 ;  /* 0x000000ffff097224 */ /* 0x000fc400078e0000 */
[----:B------:R-:W-:Y:S01]  /*1360*/  IMAD.MOV.U32 R10, RZ, RZ, R4 ;  /* 0x000000ffff0a7224 */ /* 0x000fe200078e0004 */
[----:B------:R-:W-:Y:S02]  /*1370*/  MOV R4, UR16 ;  /* 0x0000001000047c02 */ /* 0x000fe40008000f00 */
[----:B------:R-:W-:Y:S01]  /*1380*/  @!P0 IADD3 R9, PT, PT, -R9, RZ, RZ ;  /* 0x000000ff09098210 */ /* 0x000fe20007ffe1ff */
[----:B------:R-:W-:-:S03]  /*1390*/  IMAD.WIDE.U32 R10, R6, R2, R10 ;  /* 0x00000002060a7225 */ /* 0x000fc600078e000a */
[----:B------:R-:W-:Y:S01]  /*13a0*/  SEL R9, R16, R9, !P1 ;  /* 0x0000000910097207 */ /* 0x000fe20004800000 */
[C---:B------:R-:W-:Y:S02]  /*13b0*/  IMAD R8, R7.reuse, R4, RZ ;  /* 0x0000000407087224 */ /* 0x040fe400078e02ff */
[----:B------:R-:W-:Y:S02]  /*13c0*/  IMAD R7, R7, R2, RZ ;  /* 0x0000000207077224 */ /* 0x000fe400078e02ff */
[C---:B------:R-:W-:Y:S02]  /*13d0*/  IMAD R8, R6.reuse, R5, R8 ;  /* 0x0000000506087224 */ /* 0x040fe400078e0208 */
[----:B------:R-:W-:-:S04]  /*13e0*/  IMAD.WIDE.U32 R12, R6, R4, R12 ;  /* 0x00000004060c7225 */ /* 0x000fc800078e000c */
[----:B------:R-:W-:Y:S01]  /*13f0*/  IMAD R7, R6, R3, R7 ;  /* 0x0000000306077224 */ /* 0x000fe200078e0207 */
[----:B------:R-:W-:Y:S02]  /*1400*/  SHF.R.S32.HI R6, RZ, 0x1f, R9 ;  /* 0x0000001fff067819 */ /* 0x000fe40000011409 */
[----:B------:R-:W-:Y:S02]  /*1410*/  IADD3 R13, PT, PT, R13, R8, RZ ;  /* 0x000000080d0d7210 */ /* 0x000fe40007ffe0ff */
[----:B------:R-:W-:Y:S01]  /*1420*/  IADD3 R11, PT, PT, R11, R7, RZ ;  /* 0x000000070b0b7210 */ /* 0x000fe20007ffe0ff */
[C---:B-1----:R-:W-:Y:S02]  /*1430*/  IMAD R8, R6.reuse, UR8, RZ ;  /* 0x0000000806087c24 */ /* 0x042fe4000f8e02ff */
[----:B------:R-:W-:Y:S02]  /*1440*/  IMAD R6, R6, UR10, RZ ;  /* 0x0000000a06067c24 */ /* 0x000fe4000f8e02ff */
[----:B------:R-:W-:-:S02]  /*1450*/  IMAD R8, R9, UR9, R8 ;  /* 0x0000000909087c24 */ /* 0x000fc4000f8e0208 */
[----:B------:R-:W-:-:S04]  /*1460*/  IMAD.WIDE.U32 R12, R9, UR8, R12 ;  /* 0x00000008090c7c25 */ /* 0x000fc8000f8e000c */
[C---:B------:R-:W-:Y:S02]  /*1470*/  IMAD R7, R9.reuse, UR11, R6 ;  /* 0x0000000b09077c24 */ /* 0x040fe4000f8e0206 */
[----:B------:R-:W-:-:S04]  /*1480*/  IMAD.WIDE.U32 R10, R9, UR10, R10 ;  /* 0x0000000a090a7c25 */ /* 0x000fc8000f8e000a */
[----:B------:R-:W-:Y:S01]  /*1490*/  IMAD.IADD R6, R13, 0x1, R8 ;  /* 0x000000010d067824 */ /* 0x000fe200078e0208 */
[----:B------:R-:W-:Y:S02]  /*14a0*/  MOV R8, R12 ;  /* 0x0000000c00087202 */ /* 0x000fe40000000f00 */
[----:B------:R-:W-:Y:S01]  /*14b0*/  IADD3 R7, PT, PT, R11, R7, RZ ;  /* 0x000000070b077210 */ /* 0x000fe20007ffe0ff */
[----:B------:R-:W-:Y:S06]  /*14c0*/  BRA `(.L_x_2404) ;  /* 0x0000000400787947 */ /* 0x000fec0003800000 */
.L_x_2403:
[----:B------:R-:W-:-:S09]  /*14d0*/  UISETP.NE.AND UP0, UPT, UR11, -0x1, UPT ;  /* 0xffffffff0b00788c */ /* 0x000fd2000bf05270 */
[----:B------:R-:W-:Y:S05]  /*14e0*/  BRA.U UP0, `(.L_x_2405) ;  /* 0x0000000100347547 */ /* 0x000fea000b800000 */
[----:B------:R-:W1:Y:S01]  /*14f0*/  LDC.64 R4, c[0x0][0x3b8] ;  /* 0x0000ee00ff047b82 */ /* 0x000e620000000a00 */
[----:B------:R-:W2:Y:S01]  /*1500*/  LDCU.64 UR8, c[0x0][0x3a0] ;  /* 0x00007400ff0877ac */ /* 0x000ea20008000a00 */
[----:B-----5:R-:W-:Y:S01]  /*1510*/  SHF.R.S32.HI R0, RZ, 0x1f, R7 ;  /* 0x0000001fff007819 */ /* 0x020fe20000011407 */
[----:B------:R-:W-:-:S04]  /*1520*/  USHF.R.S32.HI UR14, URZ, 0x1f, UR10 ;  /* 0x0000001fff0e7899 */ /* 0x000fc8000801140a */
[----:B--2---:R-:W-:-:S04]  /*1530*/  IMAD R0, R0, UR8, RZ ;  /* 0x0000000800007c24 */ /* 0x004fc8000f8e02ff */
[----:B------:R-:W-:Y:S02]  /*1540*/  IMAD R0, R7, UR9, R0 ;  /* 0x0000000907007c24 */ /* 0x000fe4000f8e0200 */
[C---:B-1----:R-:W-:Y:S02]  /*1550*/  IMAD R2, R4.reuse, UR14, RZ ;  /* 0x0000000e04027c24 */ /* 0x042fe4000f8e02ff */
[----:B------:R-:W-:-:S04]  /*1560*/  IMAD.WIDE.U32 R8, R4, UR10, RZ ;  /* 0x0000000a04087c25 */ /* 0x000fc8000f8e00ff */
[----:B------:R-:W-:-:S05]  /*1570*/  IMAD R2, R5, UR10, R2 ;  /* 0x0000000a05027c24 */ /* 0x000fca000f8e0202 */
[----:B------:R-:W-:-:S03]  /*1580*/  IADD3 R9, PT, PT, R9, R2, RZ ;  /* 0x0000000209097210 */ /* 0x000fc60007ffe0ff */
[----:B------:R-:W-:-:S05]  /*1590*/  IMAD.WIDE.U32 R14, R7, UR8, R8 ;  /* 0x00000008070e7c25 */ /* 0x000fca000f8e0008 */
[----:B------:R-:W-:Y:S01]  /*15a0*/  IADD3 R15, PT, PT, R15, R0, RZ ;  /* 0x000000000f0f7210 */ /* 0x000fe20007ffe0ff */
[----:B------:R-:W-:Y:S05]  /*15b0*/  BRA `(.L_x_2406) ;  /* 0x0000000000187947 */ /* 0x000fea0003800000 */
.L_x_2405:
[----:B------:R-:W2:Y:S01]  /*15c0*/  LDC.64 R4, c[0x0][0x3b8] ;  /* 0x0000ee00ff047b82 */ /* 0x000ea20000000a00 */
[----:B------:R-:W-:-:S06]  /*15d0*/  UIADD3 UR8, UPT, UPT, UR10, UR11, URZ ;  /* 0x0000000b0a087290 */ /* 0x000fcc000fffe0ff */
[----:B--2---:R-:W-:Y:S02]  /*15e0*/  IMAD R15, R5, UR8, RZ ;  /* 0x00000008050f7c24 */ /* 0x004fe4000f8e02ff */
[----:B-1----:R-:W-:-:S05]  /*15f0*/  IMAD.WIDE.U32 R2, R4, UR8, RZ ;  /* 0x0000000804027c25 */ /* 0x002fca000f8e00ff */
[----:B------:R-:W-:Y:S02]  /*1600*/  IADD3 R15, PT, PT, R3, R15, RZ ;  /* 0x0000000f030f7210 */ /* 0x000fe40007ffe0ff */
[----:B------:R-:W-:Y:S02]  /*1610*/  MOV R14, R2 ;  /* 0x00000002000e7202 */ /* 0x000fe40000000f00 */
.L_x_2406:
        /* <DEDUP_REMOVED lines=13> */
[----:B------:R-:W-:Y:S06]  /*16f0*/  BRA `(.L_x_2408) ;  /* 0x0000000000147947 */ /* 0x000fec0003800000 */
.L_x_2407:
[----:B------:R-:W1:Y:S01]  /*1700*/  LDC.64 R2, c[0x0][0x3c0] ;  /* 0x0000f000ff027b82 */ /* 0x000e620000000a00 */
[----:B------:R-:W-:-:S06]  /*1710*/  UIADD3 UR10, UPT, UPT, UR10, UR11, URZ ;  /* 0x0000000b0a0a7290 */ /* 0x000fcc000fffe0ff */
[----:B-1---5:R-:W-:Y:S02]  /*1720*/  IMAD R7, R3, UR10, RZ ;  /* 0x0000000a03077c24 */ /* 0x022fe4000f8e02ff */
[----:B------:R-:W-:-:S05]  /*1730*/  IMAD.WIDE.U32 R8, R2, UR10, RZ ;  /* 0x0000000a02087c25 */ /* 0x000fca000f8e00ff */
[----:B------:R-:W-:-:S07]  /*1740*/  IADD3 R7, PT, PT, R9, R7, RZ ;  /* 0x0000000709077210 */ /* 0x000fce0007ffe0ff */
.L_x_2408:
[----:B------:R-:W1:Y:S01]  /*1750*/  LDC R16, c[0x0][0x3e8] ;  /* 0x0000fa00ff107b82 */ /* 0x000e620000000800 */
[----:B------:R-:W-:Y:S01]  /*1760*/  MOV R0, UR26 ;  /* 0x0000001a00007c02 */ /* 0x000fe20008000f00 */
[----:B------:R-:W-:Y:S01]  /*1770*/  IMAD.MOV.U32 R10, RZ, RZ, RZ ;  /* 0x000000ffff0a7224 */ /* 0x000fe200078e00ff */
[----:B------:R-:W-:Y:S01]  /*1780*/  MOV R18, R8 ;  /* 0x0000000800127202 */ /* 0x000fe20000000f00 */
[----:B------:R-:W-:Y:S01]  /*1790*/  ULEA UR8, UR4, 0xffffff00, 0x8 ;  /* 0xffffff0004087891 */ /* 0x000fe2000f8e40ff */
[----:B------:R-:W-:Y:S02]  /*17a0*/  IABS R0, R0 ;  /* 0x0000000000007213 */ /* 0x000fe40000000000 */
[----:B------:R-:W-:Y:S02]  /*17b0*/  CS2R R218, SRZ ;  /* 0x0000000000da7805 */ /* 0x000fe4000001ff00 */
[----:B------:R-:W-:Y:S01]  /*17c0*/  MOV R19, R7 ;  /* 0x0000000700137202 */ /* 0x000fe20000000f00 */
[----:B------:R-:W-:Y:S01]  /*17d0*/  USHF.R.S32.HI UR9, URZ, 0x1f, UR8 ;  /* 0x0000001fff097899 */ /* 0x000fe20008011408 */
[----:B------:R-:W-:-:S04]  /*17e0*/  IMAD.WIDE.U32 R14, R4, UR8, R14 ;  /* 0x00000008040e7c25 */ /* 0x000fc8000f8e000e */
[----:B------:R-:W-:Y:S01]  /*17f0*/  IMAD.WIDE.U32 R18, R2, UR8, R18 ;  /* 0x0000000802127c25 */ /* 0x000fe2000f8e0012 */
[----:B-1----:R-:W-:-:S04]  /*1800*/  IABS R6, R16 ;  /* 0x0000001000067213 */ /* 0x002fc80000000000 */
[----:B------:R-:W1:Y:S08]  /*1810*/  I2F.RP R12, R6 ;  /* 0x00000006000c7306 */ /* 0x000e700000209400 */
[----:B-1----:R-:W1:Y:S02]  /*1820*/  MUFU.RCP R11, R12 ;  /* 0x0000000c000b7308 */ /* 0x002e640000001000 */
[----:B-1----:R-:W-:Y:S01]  /*1830*/  IADD3 R11, PT, PT, R11, 0xffffffe, RZ ;  /* 0x0ffffffe0b0b7810 */ /* 0x002fe20007ffe0ff */
[----:B------:R-:W-:-:S05]  /*1840*/  IMAD R12, R2, UR9, RZ ;  /* 0x00000009020c7c24 */ /* 0x000fca000f8e02ff */
[----:B------:R-:W1:Y:S02]  /*1850*/  F2I.FTZ.U32.TRUNC.NTZ R11, R11 ;  /* 0x0000000b000b7305 */ /* 0x000e64000021f000 */
[----:B-1----:R-:W-:-:S04]  /*1860*/  IMAD.MOV R9, RZ, RZ, -R11 ;  /* 0x000000ffff097224 */ /* 0x002fc800078e0a0b */
[----:B------:R-:W-:-:S04]  /*1870*/  IMAD R9, R9, R6, RZ ;  /* 0x0000000609097224 */ /* 0x000fc800078e02ff */
[----:B------:R-:W-:Y:S01]  /*1880*/  IMAD.HI.U32 R9, R11, R9, R10 ;  /* 0x000000090b097227 */ /* 0x000fe200078e000a */
[----:B------:R-:W-:-:S03]  /*1890*/  MOV R10, R0 ;  /* 0x00000000000a7202 */ /* 0x000fc60000000f00 */
[----:B------:R-:W-:Y:S02]  /*18a0*/  IMAD R11, R3, UR8, R12 ;  /* 0x00000008030b7c24 */ /* 0x000fe4000f8e020c */
[----:B------:R-:W-:-:S04]  /*18b0*/  IMAD.HI.U32 R0, R9, R10, RZ ;  /* 0x0000000a09007227 */ /* 0x000fc800078e00ff */
[----:B------:R-:W-:Y:S02]  /*18c0*/  IMAD.MOV R9, RZ, RZ, -R0 ;  /* 0x000000ffff097224 */ /* 0x000fe400078e0a00 */
[----:B------:R-:W-:Y:S02]  /*18d0*/  IMAD.IADD R19, R19, 0x1, R11 ;  /* 0x0000000113137824 */ /* 0x000fe400078e020b */
[----:B------:R-:W-:Y:S02]  /*18e0*/  IMAD R9, R6, R9, R10 ;  /* 0x0000000906097224 */ /* 0x000fe400078e020a */
[----:B------:R-:W-:-:S03]  /*18f0*/  IMAD R10, R4, UR9, RZ ;  /* 0x00000009040a7c24 */ /* 0x000fc6000f8e02ff */
[----:B------:R-:W-:Y:S01]  /*1900*/  ISETP.GT.U32.AND P0, PT, R6, R9, PT ;  /* 0x000000090600720c */ /* 0x000fe20003f04070 */
[----:B------:R-:W-:-:S05]  /*1910*/  IMAD R10, R5, UR8, R10 ;  /* 0x00000008050a7c24 */ /* 0x000fca000f8e020a */
[----:B------:R-:W-:-:S07]  /*1920*/  IADD3 R15, PT, PT, R15, R10, RZ ;  /* 0x0000000a0f0f7210 */ /* 0x000fce0007ffe0ff */
[----:B------:R-:W-:Y:S01]  /*1930*/  @!P0 IADD3 R9, PT, PT, R9, -R6, RZ ;  /* 0x8000000609098210 */ /* 0x000fe20007ffe0ff */
[----:B------:R-:W-:-:S03]  /*1940*/  @!P0 VIADD R0, R0, 0x1 ;  /* 0x0000000100008836 */ /* 0x000fc60000000000 */
[----:B------:R-:W-:Y:S02]  /*1950*/  ISETP.GE.U32.AND P1, PT, R9, R6, PT ;  /* 0x000000060900720c */ /* 0x000fe40003f26070 */
[----:B------:R-:W-:Y:S01]  /*1960*/  LOP3.LUT R6, R16, UR26, RZ, 0x3c, !PT ;  /* 0x0000001a10067c12 */ /* 0x000fe2000f8e3cff */
[----:B------:R-:W1:Y:S03]  /*1970*/  LDC.64 R8, c[0x0][0x3d8] ;  /* 0x0000f600ff087b82 */ /* 0x000e660000000a00 */
[----:B------:R-:W-:-:S05]  /*1980*/  ISETP.GE.AND P0, PT, R6, RZ, PT ;  /* 0x000000ff0600720c */ /* 0x000fca0003f06270 */
[----:B------:R-:W2:Y:S02]  /*1990*/  LDC.64 R6, c[0x0][0x3d0] ;  /* 0x0000f400ff067b82 */ /* 0x000ea40000000a00 */
[----:B------:R-:W-:Y:S01]  /*19a0*/  @P1 VIADD R0, R0, 0x1 ;  /* 0x0000000100001836 */ /* 0x000fe20000000000 */
[----:B------:R-:W-:Y:S02]  /*19b0*/  ISETP.NE.AND P1, PT, R16, RZ, PT ;  /* 0x000000ff1000720c */ /* 0x000fe40003f25270 */
[----:B------:R-:W-:Y:S02]  /*19c0*/  LOP3.LUT R16, RZ, R16, RZ, 0x33, !PT ;  /* 0x00000010ff107212 */ /* 0x000fe400078e33ff */
[----:B------:R-:W-:-:S04]  /*19d0*/  MOV R13, R0 ;  /* 0x00000000000d7202 */ /* 0x000fc80000000f00 */
[----:B------:R-:W-:-:S04]  /*19e0*/  @!P0 IADD3 R13, PT, PT, -R13, RZ, RZ ;  /* 0x000000ff0d0d8210 */ /* 0x000fc80007ffe1ff */
[----:B------:R-:W-:-:S04]  /*19f0*/  SEL R12, R16, R13, !P1 ;  /* 0x0000000d100c7207 */ /* 0x000fc80004800000 */
[----:B------:R-:W-:Y:S01]  /*1a00*/  SHF.R.S32.HI R11, RZ, 0x1f, R12 ;  /* 0x0000001fff0b7819 */ /* 0x000fe2000001140c */
[----:B-1----:R-:W-:-:S04]  /*1a10*/  IMAD.WIDE.U32 R18, R12, R8, R18 ;  /* 0x000000080c127225 */ /* 0x002fc800078e0012 */
[C---:B------:R-:W-:Y:S02]  /*1a20*/  IMAD R10, R11.reuse, R8, RZ ;  /* 0x000000080b0a7224 */ /* 0x040fe400078e02ff */
[-C--:B--2---:R-:W-:Y:S02]  /*1a30*/  IMAD R11, R11, R6.reuse, RZ ;  /* 0x000000060b0b7224 */ /* 0x084fe400078e02ff */
[----:B------:R-:W-:-:S04]  /*1a40*/  IMAD.WIDE.U32 R14, R12, R6, R14 ;  /* 0x000000060c0e7225 */ /* 0x000fc800078e000e */
[C---:B------:R-:W-:Y:S01]  /*1a50*/  IMAD R11, R12.reuse, R7, R11 ;  /* 0x000000070c0b7224 */ /* 0x040fe200078e020b */
[----:B------:R-:W-:Y:S01]  /*1a60*/  MOV R8, R14 ;  /* 0x0000000e00087202 */ /* 0x000fe20000000f00 */
[----:B------:R-:W-:Y:S01]  /*1a70*/  IMAD R9, R12, R9, R10 ;  /* 0x000000090c097224 */ /* 0x000fe200078e020a */
[----:B------:R-:W-:Y:S02]  /*1a80*/  MOV R10, R18 ;  /* 0x00000012000a7202 */ /* 0x000fe40000000f00 */
[----:B------:R-:W-:Y:S01]  /*1a90*/  IADD3 R6, PT, PT, R15, R11, RZ ;  /* 0x0000000b0f067210 */ /* 0x000fe20007ffe0ff */
[----:B------:R-:W-:-:S07]  /*1aa0*/  IMAD.IADD R7, R19, 0x1, R9 ;  /* 0x0000000113077824 */ /* 0x000fce00078e0209 */
.L_x_2404:
[----:B------:R-:W-:Y:S01]  /*1ab0*/  UISETP.NE.AND UP0, UPT, UR5, -0x1, UPT ;  /* 0xffffffff0500788c */ /* 0x000fe2000bf05270 */
[----:B------:R-:W-:Y:S01]  /*1ac0*/  IMAD.MOV.U32 R56, RZ, RZ, RZ ;  /* 0x000000ffff387224 */ /* 0x000fe200078e00ff */
[----:B------:R-:W1:Y:S01]  /*1ad0*/  LDCU.64 UR14, c[0x0][0x3b0] ;  /* 0x00007600ff0e77ac */ /* 0x000e620008000a00 */
[----:B------:R-:W2:Y:S01]  /*1ae0*/  LDCU.64 UR8, c[0x0][0x3c8] ;  /* 0x00007900ff0877ac */ /* 0x000ea20008000a00 */
[----:B------:R-:W-:-:S03]  /*1af0*/  IMAD.SHL.U32 R68, R67, 0x8, RZ ;  /* 0x0000000843447824 */ /* 0x000fc600078e00ff */
[----:B------:R3:W5:Y:S01]  /*1b00*/  @P3 LDG.E R56, desc[UR6][R122.64] ;  /* 0x000000067a383981 */ /* 0x000762000c1e1900 */
[----:B------:R-:W4:Y:S01]  /*1b10*/  LDC R11, c[0x0][0x450] ;  /* 0x00011400ff0b7b82 */ /* 0x000f220000000800 */
[----:B------:R-:W-:Y:S01]  /*1b20*/  USHF.R.S32.HI UR29, URZ, 0x1f, UR26 ;  /* 0x0000001fff1d7899 */ /* 0x000fe2000801141a */
[----:B------:R-:W-:Y:S01]  /*1b30*/  SHF.R.U32.HI R118, RZ, 0x2, R67 ;  /* 0x00000002ff767819 */ /* 0x000fe20000011643 */
[----:B------:R-:W3:Y:S01]  /*1b40*/  @!UP0 LDCU.64 UR10, c[0x0][0x398] ;  /* 0x00007300ff0a87ac */ /* 0x000ee20008000a00 */
[----:B------:R-:W-:Y:S01]  /*1b50*/  LOP3.LUT R12, R68, 0x18, RZ, 0xc0, !PT ;  /* 0x00000018440c7812 */ /* 0x000fe200078ec0ff */
[----:B------:R-:W4:Y:S01]  /*1b60*/  S2R R121, SR_CTAID.X ;  /* 0x0000000000797919 */ /* 0x000f220000002500 */
[----:B------:R-:W-:Y:S01]  /*1b70*/  IMAD.SHL.U32 R110, R67, 0x4, RZ ;  /* 0x00000004436e7824 */ /* 0x000fe200078e00ff */
[----:B------:R-:W-:Y:S01]  /*1b80*/  USHF.L.U32 UR27, UR4, 0x8, URZ ;  /* 0x00000008041b7899 */ /* 0x000fe200080006ff */
[C---:B------:R-:W-:Y:S01]  /*1b90*/  IADD3 R14, P3, PT, R12.reuse, R8, RZ ;  /* 0x000000080c0e7210 */ /* 0x040fe20007f7e0ff */
[----:B------:R-:W-:Y:S01]  /*1ba0*/  IMAD.MOV.U32 R119, RZ, RZ, RZ ;  /* 0x000000ffff777224 */ /* 0x000fe200078e00ff */
[----:B------:R-:W-:Y:S01]  /*1bb0*/  IADD3 R8, P2, PT, R12, R10, RZ ;  /* 0x0000000a0c087210 */ /* 0x000fe20007f5e0ff */
[----:B-1----:R-:W-:Y:S01]  /*1bc0*/  @UP0 UIMAD.WIDE.U32 UR16, UR5, UR14, URZ ;  /* 0x0000000e051002a5 */ /* 0x002fe2000f8e00ff */
[----:B------:R-:W-:Y:S01]  /*1bd0*/  IADD3.X R15, PT, PT, RZ, R6, RZ, P3, !PT ;  /* 0x00000006ff0f7210 */ /* 0x000fe20001ffe4ff */
[----:B------:R-:W-:Y:S01]  /*1be0*/  IMAD.SHL.U32 R65, R4, 0x20, RZ ;  /* 0x0000002004417824 */ /* 0x000fe200078e00ff */
[----:B------:R-:W-:Y:S01]  /*1bf0*/  IADD3.X R9, PT, PT, RZ, R7, RZ, P2, !PT ;  /* 0x00000007ff097210 */ /* 0x000fe200017fe4ff */
[----:B--2---:R-:W-:Y:S01]  /*1c00*/  IMAD.U32 R6, RZ, RZ, UR8 ;  /* 0x00000008ff067e24 */ /* 0x004fe2000f8e00ff */
[----:B------:R-:W-:Y:S01]  /*1c10*/  LOP3.LUT R110, R110, 0xc, RZ, 0xc0, !PT ;  /* 0x0000000c6e6e7812 */ /* 0x000fe200078ec0ff */
[----:B------:R-:W-:Y:S01]  /*1c20*/  IMAD.WIDE.U32 R14, R118, R4, R14 ;  /* 0x00000004760e7225 */ /* 0x000fe200078e000e */
[----:B------:R-:W-:Y:S01]  /*1c30*/  SHF.L.U64.HI R66, R4, 0x5, R5 ;  /* 0x0000000504427819 */ /* 0x000fe20000010205 */
[----:B------:R-:W-:Y:S01]  /*1c40*/  UIADD3 UR28, UPT, UPT, UR27, -0x100, URZ ;  /* 0xffffff001b1c7890 */ /* 0x000fe2000fffe0ff */
[----:B------:R-:W-:Y:S01]  /*1c50*/  SHF.L.U64.HI R64, R2, 0x5, R3 ;  /* 0x0000000502407819 */ /* 0x000fe20000010203 */
[----:B---3--:R-:W-:Y:S01]  /*1c60*/  @!UP0 UIMAD.WIDE.U32 UR18, UR23, UR10, URZ ;  /* 0x0000000a171282a5 */ /* 0x008fe2000f8e00ff */
[----:B------:R-:W-:Y:S01]  /*1c70*/  IMAD.WIDE.U32 R8, R118, R2, R8 ;  /* 0x0000000276087225 */ /* 0x000fe200078e0008 */
[----:B------:R-:W-:-:S02]  /*1c80*/  SHF.L.U32 R59, R2, 0x5, RZ ;  /* 0x00000005023b7819 */ /* 0x000fc400000006ff */
[----:B------:R-:W-:Y:S01]  /*1c90*/  @!UP0 UIMAD UR11, UR23, UR11, UR19 ;  /* 0x0000000b170b82a4 */ /* 0x000fe2000f8e0213 */
[----:B----4-:R-:W-:Y:S01]  /*1ca0*/  LEA.HI R11, R11, R11, RZ, 0x1 ;  /* 0x0000000b0b0b7211 */ /* 0x010fe200078f08ff */
[----:B------:R-:W-:Y:S01]  /*1cb0*/  @UP0 UIMAD UR11, UR5, UR15, UR17 ;  /* 0x0000000f050b02a4 */ /* 0x000fe2000f8e0211 */
[----:B------:R-:W-:Y:S01]  /*1cc0*/  IMAD R73, R118, R5, R15 ;  /* 0x0000000576497224 */ /* 0x000fe200078e020f */
[----:B------:R-:W-:Y:S01]  /*1cd0*/  @!UP0 UMOV UR10, UR18 ;  /* 0x00000012000a8c82 */ /* 0x000fe20008000000 */
[----:B------:R-:W-:Y:S01]  /*1ce0*/  @UP0 UMOV UR10, UR16 ;  /* 0x00000010000a0c82 */ /* 0x000fe20008000000 */
[----:B------:R-:W-:Y:S01]  /*1cf0*/  UIMAD UR5, UR29, UR8, URZ ;  /* 0x000000081d0572a4 */ /* 0x000fe2000f8e02ff */
[----:B------:R-:W-:Y:S01]  /*1d00*/  IADD3 R18, P4, PT, R12, UR10, RZ ;  /* 0x0000000a0c127c10 */ /* 0x000fe2000ff9e0ff */
[----:B------:R-:W-:Y:S01]  /*1d10*/  IMAD.SHL.U32 R72, R14, 0x2, RZ ;  /* 0x000000020e487824 */ /* 0x000fe200078e00ff */
[----:B------:R-:W-:Y:S01]  /*1d20*/  SHF.R.S32.HI R11, RZ, 0x1, R11 ;  /* 0x00000001ff0b7819 */ /* 0x000fe2000001140b */
[----:B------:R-:W-:Y:S01]  /*1d30*/  UIMAD UR5, UR26, UR9, UR5 ;  /* 0x000000091a0572a4 */ /* 0x000fe2000f8e0205 */
[----:B------:R-:W-:Y:S01]  /*1d40*/  IMAD R71, R118, R3, R9 ;  /* 0x0000000376477224 */ /* 0x000fe200078e0209 */
[----:B------:R-:W1:Y:S01]  /*1d50*/  LDCU.64 UR8, c[0x0][0x390] ;  /* 0x00007200ff0877ac */ /* 0x000e620008000a00 */
[----:B------:R-:W-:Y:S01]  /*1d60*/  IMAD.X R19, RZ, RZ, UR11, P4 ;  /* 0x0000000bff137e24 */ /* 0x000fe2000a0e06ff */
[----:B------:R-:W-:Y:S01]  /*1d70*/  SHF.L.U32 R70, R8, 0x1, RZ ;  /* 0x0000000108467819 */ /* 0x000fe200000006ff */
[----:B------:R-:W-:Y:S01]  /*1d80*/  IMAD.WIDE.U32 R120, R121, 0x40, R118 ;  /* 0x0000004079787825 */ /* 0x000fe200078e0076 */
[----:B------:R-:W2:Y:S01]  /*1d90*/  LDCU.64 UR10, c[0x0][0x388] ;  /* 0x00007100ff0a77ac */ /* 0x000ea20008000a00 */
[----:B------:R-:W-:-:S02]  /*1da0*/  SHF.L.U64.HI R73, R14, 0x1, R73 ;  /* 0x000000010e497819 */ /* 0x000fc40000010249 */
[----:B------:R-:W-:Y:S01]  /*1db0*/  IMAD.WIDE.U32 R6, R6, UR26, R18 ;  /* 0x0000001a06067c25 */ /* 0x000fe2000f8e0012 */
[----:B------:R-:W-:Y:S02]  /*1dc0*/  SHF.L.U64.HI R71, R8, 0x1, R71 ;  /* 0x0000000108477819 */ /* 0x000fe40000010247 */
[----:B------:R-:W-:Y:S01]  /*1dd0*/  SHF.R.U32.HI R112, RZ, 0x1, R67 ;  /* 0x00000001ff707819 */ /* 0x000fe20000011643 */
[----:B------:R-:W-:Y:S01]  /*1de0*/  VIADD R7, R7, UR5 ;  /* 0x0000000507077c36 */ /* 0x000fe20008000000 */
[----:B------:R-:W-:Y:S01]  /*1df0*/  USHF.R.S32.HI UR5, URZ, 0x1f, UR24 ;  /* 0x0000001fff057899 */ /* 0x000fe20008011418 */
[----:B------:R-:W-:Y:S01]  /*1e00*/  IMAD R69, R121, UR14, RZ ;  /* 0x0000000e79457c24 */ /* 0x000fe2000f8e02ff */
[----:B------:R-:W-:Y:S01]  /*1e10*/  LOP3.LUT R113, R68, 0x20, RZ, 0xc0, !PT ;  /* 0x0000002044717812 */ /* 0x000fe200078ec0ff */
[----:B------:R-:W-:Y:S01]  /*1e20*/  IMAD R111, R118, R11, R110 ;  /* 0x0000000b766f7224 */ /* 0x000fe200078e026e */
[----:B------:R-:W-:Y:S01]  /*1e30*/  ULEA.HI UR5, UR5, UR24, URZ, 0x8 ;  /* 0x0000001805057291 */ /* 0x000fe2000f8f40ff */
[----:B------:R-:W-:Y:S01]  /*1e40*/  IMAD R69, R120, UR15, R69 ;  /* 0x0000000f78457c24 */ /* 0x000fe2000f8e0245 */
[----:B-1----:R-:W-:Y:S01]  /*1e50*/  IADD3 R70, P2, PT, R70, UR8, RZ ;  /* 0x0000000846467c10 */ /* 0x002fe2000ff5e0ff */
[----:B------:R-:W-:Y:S01]  /*1e60*/  IMAD.WIDE.U32 R120, R120, UR14, R6 ;  /* 0x0000000e78787c25 */ /* 0x000fe2000f8e0006 */
[----:B------:R-:W-:Y:S01]  /*1e70*/  USHF.R.S32.HI UR5, URZ, 0x8, UR5 ;  /* 0x00000008ff057899 */ /* 0x000fe20008011405 */
[----:B------:R-:W-:-:S02]  /*1e80*/  SHF.R.S32.HI R94, RZ, 0x1f, R111 ;  /* 0x0000001fff5e7819 */ /* 0x000fc4000001146f */
[----:B--2---:R-:W-:Y:S01]  /*1e90*/  IADD3 R72, P3, PT, R72, UR10, RZ ;  /* 0x0000000a48487c10 */ /* 0x004fe2000ff7e0ff */
[----:B------:R-:W-:Y:S01]  /*1ea0*/  UISETP.LT.AND UP0, UPT, UR20, UR5, UPT ;  /* 0x000000051400728c */ /* 0x000fe2000bf01270 */
[----:B------:R-:W-:Y:S01]  /*1eb0*/  IADD3.X R71, PT, PT, R71, UR9, RZ, P2, !PT ;  /* 0x0000000947477c10 */ /* 0x000fe200097fe4ff */
[----:B------:R-:W-:Y:S01]  /*1ec0*/  IMAD.IADD R110, R110, 0x1, R111 ;  /* 0x000000016e6e7824 */ /* 0x000fe200078e026f */
[----:B------:R-:W-:Y:S01]  /*1ed0*/  IADD3.X R73, PT, PT, R73, UR11, RZ, P3, !PT ;  /* 0x0000000b49497c10 */ /* 0x000fe20009ffe4ff */
[----:B------:R-:W-:Y:S01]  /*1ee0*/  USEL UR5, UR20, UR5, !UP0 ;  /* 0x0000000514057287 */ /* 0x000fe2000c000000 */
[----:B------:R-:W-:Y:S01]  /*1ef0*/  IMAD.MOV.U32 R198, RZ, RZ, R72 ;  /* 0x000000ffffc67224 */ /* 0x000fe200078e0048 */
[----:B------:R-:W-:Y:S01]  /*1f00*/  MOV R216, R70 ;  /* 0x0000004600d87202 */ /* 0x000fe20000000f00 */
[----:B------:R-:W-:Y:S01]  /*1f10*/  IMAD.MOV.U32 R217, RZ, RZ, R71 ;  /* 0x000000ffffd97224 */ /* 0x000fe200078e0047 */
[----:B------:R-:W-:Y:S01]  /*1f20*/  UISETP.GT.AND UP0, UPT, UR4, UR5, UPT ;  /* 0x000000050400728c */ /* 0x000fe2000bf04270 */
[----:B------:R-:W-:Y:S01]  /*1f30*/  SHF.R.S32.HI R93, RZ, 0x1f, R110 ;  /* 0x0000001fff5d7819 */ /* 0x000fe2000001146e */
[----:B------:R-:W-:Y:S01]  /*1f40*/  IMAD.MOV.U32 R197, RZ, RZ, R73 ;  /* 0x000000ffffc57224 */ /* 0x000fe200078e0049 */
[----:B------:R-:W-:-:S06]  /*1f50*/  IADD3 R69, PT, PT, R121, R69, RZ ;  /* 0x0000004579457210 */ /* 0x000fcc0007ffe0ff */
[----:B------:R-:W-:Y:S05]  /*1f60*/  BRA.U !UP0, `(.L_x_2409) ;  /* 0x0000006908807547 */ /* 0x000fea000b800000 */
[----:B------:R-:W1:Y:S01]  /*1f70*/  LDC.64 R4, c[0x0][0x4a0] ;  /* 0x00012800ff047b82 */ /* 0x000e620000000a00 */
[----:B------:R-:W2:Y:S01]  /*1f80*/  LDCU.128 UR8, c[0x0][0x490] ;  /* 0x00009200ff0877ac */ /* 0x000ea20008000c00 */
[----:B------:R-:W-:Y:S01]  /*1f90*/  IMAD.MOV.U32 R13, RZ, RZ, RZ ;  /* 0x000000ffff0d7224 */ /* 0x000fe200078e00ff */
[C---:B------:R-:W-:Y:S01]  /*1fa0*/  SHF.L.U32 R95, R11.reuse, 0x7, RZ ;  /* 0x000000070b5f7819 */ /* 0x040fe200000006ff */
[----:B------:R-:W-:Y:S01]  /*1fb0*/  @!P0 IMAD.MOV R0, RZ, RZ, -R0 ;  /* 0x000000ffff008224 */ /* 0x000fe200078e0a00 */
[----:B------:R-:W3:Y:S01]  /*1fc0*/  LDCU.128 UR16, c[0x0][0x4b0] ;  /* 0x00009600ff1077ac */ /* 0x000ee20008000c00 */
[----:B-----5:R-:W-:Y:S01]  /*1fd0*/  VIADD R56, R56, UR28 ;  /* 0x0000001c38387c36 */ /* 0x020fe20008000000 */
[----:B------:R-:W-:Y:S01]  /*1fe0*/  IADD3 R107, PT, PT, R118, 0x40, RZ ;  /* 0x00000040766b7810 */ /* 0x000fe20007ffe0ff */
[----:B------:R-:W4:Y:S01]  /*1ff0*/  LDC.64 R2, c[0x0][0x4a8] ;  /* 0x00012a00ff027b82 */ /* 0x000f220000000a00 */
[----:B------:R-:W4:Y:S01]  /*2000*/  LDCU.128 UR12, c[0x0][0x4c0] ;  /* 0x00009800ff0c77ac */ /* 0x000f220008000c00 */
[----:B------:R-:W-:Y:S01]  /*2010*/  SEL R16, R16, R0, !P1 ;  /* 0x0000000010107207 */ /* 0x000fe20004800000 */
[----:B------:R-:W-:Y:S01]  /*2020*/  IMAD R56, R56, R11, RZ ;  /* 0x0000000b38387224 */ /* 0x000fe200078e02ff */
[C---:B------:R-:W-:Y:S01]  /*2030*/  IADD3 R104, PT, PT, R118.reuse, 0xa0, RZ ;  /* 0x000000a076687810 */ /* 0x040fe20007ffe0ff */
[----:B------:R-:W-:Y:S01]  /*2040*/  USHF.R.S32.HI UR30, URZ, 0x1f, UR28 ;  /* 0x0000001fff1e7899 */ /* 0x000fe2000801141c */
[C---:B------:R-:W-:Y:S01]  /*2050*/  IMAD.SHL.U32 R109, R11.reuse, 0x20, RZ ;  /* 0x000000200b6d7824 */ /* 0x040fe200078e00ff */
[----:B------:R-:W4:Y:S01]  /*2060*/  LDCU UR35, c[0x0][0x440] ;  /* 0x00008800ff2377ac */ /* 0x000f220008000800 */
[C---:B------:R-:W-:Y:S01]  /*2070*/  IMAD R101, R11.reuse, 0x60, RZ ;  /* 0x000000600b657824 */ /* 0x040fe200078e02ff */
[----:B------:R-:W-:Y:S01]  /*2080*/  IADD3 R102, PT, PT, R118, 0xe0, RZ ;  /* 0x000000e076667810 */ /* 0x000fe20007ffe0ff */
[C---:B------:R-:W-:Y:S01]  /*2090*/  IMAD R100, R11.reuse, 0xa0, RZ ;  /* 0x000000a00b647824 */ /* 0x040fe200078e02ff */
[----:B--2---:R-:W-:Y:S01]  /*20a0*/  MOV R7, UR10 ;  /* 0x0000000a00077c02 */ /* 0x004fe20008000f00 */
[----:B------:R-:W-:Y:S01]  /*20b0*/  IMAD.U32 R0, RZ, RZ, UR11 ;  /* 0x0000000bff007e24 */ /* 0x000fe2000f8e00ff */
[----:B------:R-:W2:Y:S01]  /*20c0*/  LDCU UR33, c[0x0][0x440] ;  /* 0x00008800ff2177ac */ /* 0x000ea20008000800 */
[----:B------:R-:W-:Y:S01]  /*20d0*/  IMAD R99, R11, 0xc0, RZ ;  /* 0x000000c00b637824 */ /* 0x000fe200078e02ff */
[----:B------:R-:W-:Y:S01]  /*20e0*/  SHF.R.S32.HI R92, RZ, 0x1f, R109 ;  /* 0x0000001fff5c7819 */ /* 0x000fe2000001146d */
[----:B-1----:R-:W-:Y:S01]  /*20f0*/  IMAD.WIDE.U32 R8, R4, UR23, R12 ;  /* 0x0000001704087c25 */ /* 0x002fe2000f8e000c */
[----:B---3--:R-:W-:Y:S01]  /*2100*/  UIMAD UR10, UR30, UR16, URZ ;  /* 0x000000101e0a72a4 */ /* 0x008fe2000f8e02ff */
[----:B------:R-:W-:Y:S01]  /*2110*/  SHF.R.S32.HI R90, RZ, 0x1f, R101 ;  /* 0x0000001fff5a7819 */ /* 0x000fe20000011465 */
[----:B------:R-:W1:Y:S01]  /*2120*/  LDCU UR34, c[0x0][0x450] ;  /* 0x00008a00ff2277ac */ /* 0x000e620008000800 */
[----:B------:R-:W-:Y:S01]  /*2130*/  IMAD R9, R5, UR23, R9 ;  /* 0x0000001705097c24 */ /* 0x000fe2000f8e0209 */
[----:B------:R-:W-:Y:S01]  /*2140*/  SHF.R.S32.HI R5, RZ, 0x1f, R16 ;  /* 0x0000001fff057819 */ /* 0x000fe20000011410 */
[----:B------:R-:W-:Y:S01]  /*2150*/  IMAD.U32 R4, RZ, RZ, UR16 ;  /* 0x00000010ff047e24 */ /* 0x000fe2000f8e00ff */
[----:B------:R-:W-:Y:S01]  /*2160*/  UIMAD UR10, UR28, UR17, UR10 ;  /* 0x000000111c0a72a4 */ /* 0x000fe2000f8e020a */
[----:B------:R-:W-:Y:S01]  /*2170*/  IMAD.WIDE.U32 R18, R7, UR23, R12 ;  /* 0x0000001707127c25 */ /* 0x000fe2000f8e000c */
[----:B------:R-:W3:Y:S01]  /*2180*/  LDCU.U8 UR36, c[0x0][0x533] ;  /* 0x0000a660ff2477ac */ /* 0x000ee20008000000 */
[----:B----4-:R-:W-:-:S02]  /*2190*/  SHF.L.U32 R82, R2, 0x8, RZ ;  /* 0x0000000802527819 */ /* 0x010fc400000006ff */
[----:B------:R-:W-:Y:S01]  /*21a0*/  IMAD.WIDE.U32 R8, R4, UR28, R8 ;  /* 0x0000001c04087c25 */ /* 0x000fe2000f8e0008 */
[----:B------:R-:W-:Y:S01]  /*21b0*/  IADD3 R4, P0, PT, R118, -UR24, RZ ;  /* 0x8000001876047c10 */ /* 0x000fe2000ff1e0ff */
[----:B------:R-:W-:Y:S01]  /*21c0*/  UMOV UR37, URZ ;  /* 0x000000ff00257c82 */ /* 0x000fe20008000000 */
[----:B------:R-:W-:Y:S01]  /*21d0*/  SHF.L.U64.HI R84, R2, 0x5, R3 ;  /* 0x0000000502547819 */ /* 0x000fe20000010203 */
[----:B------:R-:W-:Y:S01]  /*21e0*/  IMAD R7, R5, UR12, RZ ;  /* 0x0000000c05077c24 */ /* 0x000fe2000f8e02ff */
[----:B------:R-:W-:Y:S01]  /*21f0*/  IADD3 R9, PT, PT, R9, UR10, RZ ;  /* 0x0000000a09097c10 */ /* 0x000fe2000fffe0ff */
[----:B------:R-:W-:Y:S01]  /*2200*/  IMAD R19, R0, UR23, R19 ;  /* 0x0000001700137c24 */ /* 0x000fe2000f8e0213 */
[----:B------:R-:W-:Y:S01]  /*2210*/  USHF.R.S32.HI UR10, URZ, 0x1f, UR24 ;  /* 0x0000001fff0a7899 */ /* 0x000fe20008011418 */
[----:B------:R-:W-:Y:S01]  /*2220*/  IMAD R0, R2, UR30, RZ ;  /* 0x0000001e02007c24 */ /* 0x000fe2000f8e02ff */
[----:B------:R-:W-:Y:S01]  /*2230*/  USHF.L.U32 UR30, UR16, 0x8, URZ ;  /* 0x00000008101e7899 */ /* 0x000fe200080006ff */
[C---:B------:R-:W-:Y:S01]  /*2240*/  IMAD R6, R16.reuse, UR13, R7 ;  /* 0x0000000d10067c24 */ /* 0x040fe2000f8e0207 */
[----:B------:R-:W-:Y:S01]  /*2250*/  SHF.R.S32.HI R89, RZ, 0x1f, R95 ;  /* 0x0000001fff597819 */ /* 0x000fe2000001145f */
[----:B------:R-:W-:Y:S01]  /*2260*/  IMAD.WIDE.U32 R8, R16, UR12, R8 ;  /* 0x0000000c10087c25 */ /* 0x000fe2000f8e0008 */
[----:B------:R-:W4:Y:S01]  /*2270*/  LDCU.64 UR12, c[0x0][0x4d0] ;  /* 0x00009a00ff0c77ac */ /* 0x000f220008000a00 */
[----:B------:R-:W-:-:S02]  /*2280*/  SHF.R.S32.HI R88, RZ, 0x1f, R100 ;  /* 0x0000001fff587819 */ /* 0x000fc40000011464 */
[----:B------:R-:W-:Y:S01]  /*2290*/  IMAD R5, R5, UR18, RZ ;  /* 0x0000001205057c24 */ /* 0x000fe2000f8e02ff */
[----:B------:R-:W-:Y:S01]  /*22a0*/  SHF.R.S32.HI R87, RZ, 0x1f, R99 ;  /* 0x0000001fff577819 */ /* 0x000fe20000011463 */
[----:B------:R-:W-:Y:S01]  /*22b0*/  IMAD R0, R3, UR28, R0 ;  /* 0x0000001c03007c24 */ /* 0x000fe2000f8e0200 */
[----:B------:R-:W-:Y:S01]  /*22c0*/  UIMAD UR31, UR4, -0x100, UR24 ;  /* 0xffffff00041f78a4 */ /* 0x000fe2000f8e0218 */
[----:B------:R-:W-:Y:S01]  /*22d0*/  IMAD.WIDE.U32 R18, R2, UR28, R18 ;  /* 0x0000001c02127c25 */ /* 0x000fe2000f8e0012 */
[----:B------:R-:W-:Y:S02]  /*22e0*/  UIMAD UR32, UR4, -0x100, UR22 ;  /* 0xffffff00042078a4 */ /* 0x000fe4000f8e0216 */
[----:B---3--:R-:W-:Y:S01]  /*22f0*/  UISETP.NE.AND UP1, UPT, UR36, URZ, UPT ;  /* 0x000000ff2400728c */ /* 0x008fe2000bf25270 */
[----:B------:R-:W-:Y:S01]  /*2300*/  IMAD.IADD R7, R9, 0x1, R6 ;  /* 0x0000000109077824 */ /* 0x000fe200078e0206 */
[----:B------:R-:W-:Y:S01]  /*2310*/  MOV R6, R8 ;  /* 0x0000000800067202 */ /* 0x000fe20000000f00 */
[----:B------:R-:W-:Y:S01]  /*2320*/  IMAD.X R9, RZ, RZ, ~UR10, P0 ;  /* 0x8000000aff097e24 */ /* 0x000fe200080e06ff */
[----:B------:R-:W-:Y:S01]  /*2330*/  IADD3 R76, P0, PT, R56, R110, RZ ;  /* 0x0000006e384c7210 */ /* 0x000fe20007f1e0ff */
[----:B------:R-:W-:Y:S01]  /*2340*/  IMAD R14, R16, UR19, R5 ;  /* 0x00000013100e7c24 */ /* 0x000fe2000f8e0205 */
[----:B------:R-:W-:Y:S01]  /*2350*/  SHF.R.S32.HI R5, RZ, 0x1f, R56 ;  /* 0x0000001fff057819 */ /* 0x000fe20000011438 */
[----:B------:R-:W-:Y:S01]  /*2360*/  IMAD.IADD R19, R19, 0x1, R0 ;  /* 0x0000000113137824 */ /* 0x000fe200078e0200 */
[----:B------:R-:W-:Y:S01]  /*2370*/  IADD3 R56, P1, PT, R56, R111, RZ ;  /* 0x0000006f38387210 */ /* 0x000fe20007f3e0ff */
[----:B------:R-:W-:Y:S01]  /*2380*/  IMAD R75, R9, UR16, RZ ;  /* 0x00000010094b7c24 */ /* 0x000fe2000f8e02ff */
[----:B------:R-:W3:Y:S01]  /*2390*/  LDCU.64 UR10, c[0x0][0x488] ;  /* 0x00009100ff0a77ac */ /* 0x000ee20008000a00 */
[----:B------:R-:W-:Y:S01]  /*23a0*/  IMAD.WIDE.U32 R16, R16, UR18, R18 ;  /* 0x0000001210107c25 */ /* 0x000fe2000f8e0012 */
[----:B------:R-:W-:-:S03]  /*23b0*/  USHF.L.U64.HI UR18, UR16, 0x6, UR17 ;  /* 0x0000000610127899 */ /* 0x000fc60008010211 */
[C---:B------:R-:W-:Y:S01]  /*23c0*/  IMAD.X R77, R5.reuse, 0x1, R93, P0 ;  /* 0x00000001054d7824 */ /* 0x040fe200000e065d */
[----:B------:R-:W-:Y:S01]  /*23d0*/  IADD3.X R5, PT, PT, R5, R94, RZ, P1, !PT ;  /* 0x0000005e05057210 */ /* 0x000fe20000ffe4ff */
[----:B------:R-:W-:Y:S01]  /*23e0*/  IMAD R9, R9, R2, RZ ;  /* 0x0000000209097224 */ /* 0x000fe200078e02ff */
[----:B------:R-:W-:Y:S01]  /*23f0*/  IADD3 R15, PT, PT, R17, R14, RZ ;  /* 0x0000000e110f7210 */ /* 0x000fe20007ffe0ff */
[----:B------:R-:W-:Y:S01]  /*2400*/  IMAD.MOV.U32 R14, RZ, RZ, R16 ;  /* 0x000000ffff0e7224 */ /* 0x000fe200078e0010 */
[C---:B------:R-:W-:Y:S01]  /*2410*/  SHF.L.U64.HI R0, R56.reuse, 0x1, R5 ;  /* 0x0000000138007819 */ /* 0x040fe20000010205 */
[----:B------:R-:W-:Y:S01]  /*2420*/  IMAD.SHL.U32 R56, R56, 0x2, RZ ;  /* 0x0000000238387824 */ /* 0x000fe200078e00ff */
[----:B------:R-:W-:Y:S01]  /*2430*/  SHF.L.U64.HI R77, R76, 0x1, R77 ;  /* 0x000000014c4d7819 */ /* 0x000fe2000001024d */
[C---:B------:R-:W-:Y:S01]  /*2440*/  IMAD R75, R4.reuse, UR17, R75 ;  /* 0x00000011044b7c24 */ /* 0x040fe2000f8e024b */
[----:B-1----:R-:W-:Y:S01]  /*2450*/  MOV R17, UR34 ;  /* 0x0000002200117c02 */ /* 0x002fe20008000f00 */
[C---:B------:R-:W-:Y:S01]  /*2460*/  IMAD.WIDE.U32 R6, R4.reuse, UR16, R6 ;  /* 0x0000001004067c25 */ /* 0x040fe2000f8e0006 */
[----:B------:R-:W-:Y:S01]  /*2470*/  USHF.L.U32 UR19, UR16, 0x6, URZ ;  /* 0x0000000610137899 */ /* 0x000fe200080006ff */
[----:B------:R-:W1:Y:S02]  /*2480*/  LDCU.64 UR16, c[0x0][0x3c0] ;  /* 0x00007800ff1077ac */ /* 0x000e640008000a00 */
[----:B------:R-:W-:Y:S01]  /*2490*/  IMAD R9, R4, R3, R9 ;  /* 0x0000000304097224 */ /* 0x000fe200078e0209 */
[----:B------:R-:W-:Y:S01]  /*24a0*/  LEA R74, P2, R6, UR8, 0x1 ;  /* 0x00000008064a7c11 */ /* 0x000fe2000f8408ff */
[----:B------:R-:W-:Y:S01]  /*24b0*/  IMAD.WIDE.U32 R4, R4, R2, R14 ;  /* 0x0000000204047225 */ /* 0x000fe200078e000e */
[----:B------:R-:W-:-:S02]  /*24c0*/  IADD3 R14, P0, PT, R56, UR14, RZ ;  /* 0x0000000e380e7c10 */ /* 0x000fc4000ff1e0ff */
[----:B------:R-:W-:Y:S01]  /*24d0*/  IADD3 R75, PT, PT, R7, R75, RZ ;  /* 0x0000004b074b7210 */ /* 0x000fe20007ffe0ff */
[----:B------:R-:W-:Y:S01]  /*24e0*/  IMAD.SHL.U32 R76, R76, 0x2, RZ ;  /* 0x000000024c4c7824 */ /* 0x000fe200078e00ff */
[----:B------:R-:W-:Y:S01]  /*24f0*/  IADD3.X R15, PT, PT, R0, UR15, RZ, P0, !PT ;  /* 0x0000000f000f7c10 */ /* 0x000fe200087fe4ff */
[----:B------:R-:W-:Y:S01]  /*2500*/  IMAD.IADD R9, R5, 0x1, R9 ;  /* 0x0000000105097824 */ /* 0x000fe200078e0209 */
[----:B----4-:R-:W-:Y:S01]  /*2510*/  IADD3 R56, P0, PT, R56, UR12, RZ ;  /* 0x0000000c38387c10 */ /* 0x010fe2000ff1e0ff */
[C---:B------:R-:W-:Y:S01]  /*2520*/  IMAD R98, R11.reuse, 0xe0, RZ ;  /* 0x000000e00b627824 */ /* 0x040fe200078e02ff */
[----:B------:R-:W-:Y:S01]  /*2530*/  IADD3 R78, P1, PT, R76, UR14, RZ ;  /* 0x0000000e4c4e7c10 */ /* 0x000fe2000ff3e0ff */
[----:B------:R-:W-:Y:S01]  /*2540*/  IMAD.SHL.U32 R97, R11, 0x40, RZ ;  /* 0x000000400b617824 */ /* 0x000fe200078e00ff */
[----:B------:R-:W-:Y:S01]  /*2550*/  IADD3.X R57, PT, PT, R0, UR13, RZ, P0, !PT ;  /* 0x0000000d00397c10 */ /* 0x000fe200087fe4ff */
[----:B------:R-:W-:Y:S01]  /*2560*/  IMAD.SHL.U32 R85, R2, 0x20, RZ ;  /* 0x0000002002557824 */ /* 0x000fe200078e00ff */
[----:B------:R-:W-:Y:S01]  /*2570*/  IADD3 R83, P0, PT, RZ, -UR37, RZ ;  /* 0x80000025ff537c10 */ /* 0x000fe2000ff1e0ff */
[C---:B------:R-:W-:Y:S01]  /*2580*/  VIADD R108, R118.reuse, 0x20 ;  /* 0x00000020766c7836 */ /* 0x040fe20000000000 */
[C---:B------:R-:W-:Y:S01]  /*2590*/  IADD3.X R79, PT, PT, R77.reuse, UR15, RZ, P1, !PT ;  /* 0x0000000f4d4f7c10 */ /* 0x040fe20008ffe4ff */
[----:B------:R-:W-:Y:S01]  /*25a0*/  VIADD R106, R118, 0x60 ;  /* 0x00000060766a7836 */ /* 0x000fe20000000000 */
[----:B------:R-:W-:Y:S01]  /*25b0*/  LEA.HI.X R75, R6, UR9, R75, 0x1, P2 ;  /* 0x00000009064b7c11 */ /* 0x000fe200090f0c4b */
[----:B------:R-:W-:Y:S01]  /*25c0*/  IMAD.X R82, RZ, RZ, ~R82, P0 ;  /* 0x000000ffff527224 */ /* 0x000fe200000e0e52 */
[----:B---3--:R-:W-:Y:S01]  /*25d0*/  LEA R10, P2, R4, UR10, 0x1 ;  /* 0x0000000a040a7c11 */ /* 0x008fe2000f8408ff */
[----:B------:R-:W-:Y:S01]  /*25e0*/  VIADD R105, R118, 0x80 ;  /* 0x0000008076697836 */ /* 0x000fe20000000000 */
[----:B------:R-:W-:Y:S01]  /*25f0*/  IADD3 R76, P1, PT, R76, UR12, RZ ;  /* 0x0000000c4c4c7c10 */ /* 0x000fe2000ff3e0ff */
[----:B------:R-:W-:Y:S01]  /*2600*/  VIADD R103, R118, 0xc0 ;  /* 0x000000c076677836 */ /* 0x000fe20000000000 */
[----:B------:R-:W-:Y:S01]  /*2610*/  IADD3.X R80, PT, PT, RZ, ~UR30, RZ, P0, !PT ;  /* 0x8000001eff507c10 */ /* 0x000fe200087fe4ff */
[----:B------:R-:W-:Y:S01]  /*2620*/  IMAD.U32 R96, RZ, RZ, UR28 ;  /* 0x0000001cff607e24 */ /* 0x000fe2000f8e00ff */
[----:B------:R-:W-:Y:S01]  /*2630*/  LEA.HI.X R9, R4, UR11, R9, 0x1, P2 ;  /* 0x0000000b04097c11 */ /* 0x000fe200090f0c09 */
[----:B------:R-:W3:Y:S01]  /*2640*/  LDCU.64 UR14, c[0x0][0x3b8] ;  /* 0x00007700ff0e77ac */ /* 0x000ee20008000a00 */
[----:B------:R-:W-:-:S02]  /*2650*/  IADD3.X R77, PT, PT, R77, UR13, RZ, P1, !PT ;  /* 0x0000000d4d4d7c10 */ /* 0x000fc40008ffe4ff */
[C---:B------:R-:W-:Y:S01]  /*2660*/  ISETP.GE.AND P2, PT, R12.reuse, UR35, PT ;  /* 0x000000230c007c0c */ /* 0x040fe2000bf46270 */
[----:B------:R-:W4:Y:S01]  /*2670*/  LDCU.64 UR12, c[0x0][0x4e0] ;  /* 0x00009c00ff0c77ac */ /* 0x000f220008000a00 */
[----:B--2---:R-:W-:Y:S02]  /*2680*/  ISETP.GE.AND P1, PT, R12, UR33, PT ;  /* 0x000000210c007c0c */ /* 0x004fe4000bf26270 */
[C---:B------:R-:W-:Y:S01]  /*2690*/  SHF.R.S64 R81, R83.reuse, 0x1f, R80 ;  /* 0x0000001f53517819 */ /* 0x040fe20000001050 */
[----:B------:R-:W2:Y:S01]  /*26a0*/  LDCU.128 UR8, c[0x0][0x3a0] ;  /* 0x00007400ff0877ac */ /* 0x000ea20008000c00 */
[----:B------:R-:W-:Y:S02]  /*26b0*/  SHF.R.S64 R83, R83, 0x1f, R82 ;  /* 0x0000001f53537819 */ /* 0x000fe40000001052 */
[----:B------:R-:W-:Y:S01]  /*26c0*/  P2R R115, PR, RZ, 0x4 ;  /* 0x00000004ff737803 */ /* 0x000fe20000000000 */
[----:B------:R-:W-:Y:S01]  /*26d0*/  UMOV UR30, UR4 ;  /* 0x00000004001e7c82 */ /* 0x000fe20008000000 */
[----:B------:R-:W-:-:S02]  /*26e0*/  P2R R114, PR, RZ, 0x2 ;  /* 0x00000002ff727803 */ /* 0x000fc40000000000 */
[----:B------:R-:W-:Y:S02]  /*26f0*/  SHF.R.S32.HI R91, RZ, 0x1f, R97 ;  /* 0x0000001fff5b7819 */ /* 0x000fe40000011461 */
[----:B------:R-:W-:Y:S02]  /*2700*/  SHF.R.S32.HI R86, RZ, 0x1f, R98 ;  /* 0x0000001fff567819 */ /* 0x000fe40000011462 */
[----:B------:R-:W-:Y:S02]  /*2710*/  SHF.R.S32.HI R80, RZ, 0x1f, R80 ;  /* 0x0000001fff507819 */ /* 0x000fe40000011450 */
[----:B-1-3--:R-:W-:-:S07]  /*2720*/  SHF.R.S32.HI R82, RZ, 0x1f, R82 ;  /* 0x0000001fff527819 */ /* 0x00afce0000011452 */
.L_x_2447:
[----:B------:R-:W-:Y:S01]  /*2730*/  ISETP.NE.AND P0, PT, R115, RZ, PT ;  /* 0x000000ff7300720c */ /* 0x000fe20003f05270 */
[----:B------:R-:W-:Y:S01]  /*2740*/  UIADD3 UR32, UPT, UPT, UR32, 0x100, URZ ;  /* 0x0000010020207890 */ /* 0x000fe2000fffe0ff */
[----:B------:R-:W-:Y:S01]  /*2750*/  ISETP.NE.AND P5, PT, R114, RZ, PT ;  /* 0x000000ff7200720c */ /* 0x000fe20003fa5270 */
[----:B------:R-:W-:Y:S01]  /*2760*/  UIADD3 UR31, UPT, UPT, UR31, 0x100, URZ ;  /* 0x000001001f1f7890 */ /* 0x000fe2000fffe0ff */
[----:B------:R-:W-:Y:S01]  /*2770*/  BSSY.RECONVERGENT B1, `(.L_x_2410) ;  /* 0x00005bf000017945 */ /* 0x000fe20003800200 */
[----:B------:R-:W-:Y:S01]  /*2780*/  UIADD3 UR30, UPT, UPT, UR30, -0x1, URZ ;  /* 0xffffffff1e1e7890 */ /* 0x000fe2000fffe0ff */
[----:B------:R-:W-:Y:S01]  /*2790*/  P2R R115, PR, RZ, 0x20 ;  /* 0x00000020ff737803 */ /* 0x000fe20000000000 */
[----:B------:R-:W-:Y:S01]  /*27a0*/  IMAD.MOV.U32 R116, RZ, RZ, R96 ;  /* 0x000000ffff747224 */ /* 0x000fe200078e0060 */
[----:B------:R-:W-:Y:S01]  /*27b0*/  ISETP.GE.OR P2, PT, R118, UR32, P0 ;  /* 0x0000002076007c0c */ /* 0x000fe20008746670 */
[----:B------:R-:W-:Y:S01]  /*27c0*/  VIADD R96, R96, 0xffffff00 ;  /* 0xffffff0060607836 */ /* 0x000fe20000000000 */
[----:B------:R-:W-:Y:S02]  /*27d0*/  ISETP.GE.OR P1, PT, R108, UR32, P0 ;  /* 0x000000206c007c0c */ /* 0x000fe40008726670 */
[----:B------:R-:W-:Y:S02]  /*27e0*/  ISETP.LT.OR P2, PT, R118, UR31, P2 ;  /* 0x0000001f76007c0c */ /* 0x000fe40009741670 */
[C---:B------:R-:W-:Y:S02]  /*27f0*/  ISETP.GE.OR P0, PT, R107.reuse, UR32, P5 ;  /* 0x000000206b007c0c */ /* 0x040fe4000af06670 */
[----:B------:R-:W-:Y:S02]  /*2800*/  ISETP.LT.OR P4, PT, R108, UR31, P1 ;  /* 0x0000001f6c007c0c */ /* 0x000fe40008f81670 */
[----:B------:R-:W-:Y:S02]  /*2810*/  ISETP.LT.OR P6, PT, R107, UR31, P0 ;  /* 0x0000001f6b007c0c */ /* 0x000fe400087c1670 */
[C---:B------:R-:W-:Y:S02]  /*2820*/  ISETP.GE.OR P0, PT, R106.reuse, UR32, P5 ;  /* 0x000000206a007c0c */ /* 0x040fe4000af06670 */
[----:B------:R-:W-:Y:S02]  /*2830*/  P2R R55, PR, RZ, 0x10 ;  /* 0x00000010ff377803 */ /* 0x000fe40000000000 */
[----:B------:R-:W-:Y:S01]  /*2840*/  ISETP.LT.OR P3, PT, R106, UR31, P0 ;  /* 0x0000001f6a007c0c */ /* 0x000fe20008761670 */
[----:B---3--:R-:W3:Y:S01]  /*2850*/  @!P2 LDG.E.128 R28, desc[UR6][R74.64] ;  /* 0x000000064a1ca981 */ /* 0x008ee2000c1e1d00 */
[C---:B------:R-:W-:Y:S02]  /*2860*/  LEA R18, P0, R59.reuse, R70, 0x1 ;  /* 0x000000463b127211 */ /* 0x040fe400078008ff */
[----:B------:R-:W-:Y:S02]  /*2870*/  P2R R128, PR, RZ, 0x8 ;  /* 0x00000008ff807803 */ /* 0x000fe40000000000 */
[----:B------:R-:W-:Y:S01]  /*2880*/  LEA.HI.X R19, R59, R71, R64, 0x1, P0 ;  /* 0x000000473b137211 */ /* 0x000fe200000f0c40 */
[----:B------:R-:W1:Y:S01]  /*2890*/  @!P6 LDC.64 R6, c[0x0][0x3c0] ;  /* 0x0000f000ff06eb82 */ /* 0x000e620000000a00 */
[----:B------:R-:W-:Y:S02]  /*28a0*/  ISETP.NE.AND P1, PT, R128, RZ, PT ;  /* 0x000000ff8000720c */ /* 0x000fe40003f25270 */
[----:B------:R-:W-:Y:S05]  /*28b0*/  P2R R0, PR, RZ, 0x4 ;  /* 0x00000004ff007803 */ /* 0x000fea0000000000 */
[----:B------:R-:W5:Y:S08]  /*28c0*/  @!P3 LDC.64 R4, c[0x0][0x4b0] ;  /* 0x00012c00ff04bb82 */ /* 0x000f700000000a00 */
[----:B------:R-:W2:Y:S01]  /*28d0*/  @!P3 LDC.64 R2, c[0x0][0x3c0] ;  /* 0x0000f000ff02bb82 */ /* 0x000ea20000000a00 */
[----:B---3--:R-:W-:Y:S01]  /*28e0*/  @!P2 STG.E.128 desc[UR6][R70.64], R28 ;  /* 0x0000001c4600a986 */ /* 0x008fe2000c101d06 */
[----:B-1----:R-:W-:Y:S02]  /*28f0*/  @!P6 LEA R40, P0, R6, R18, 0x6 ;  /* 0x000000120628e211 */ /* 0x002fe400078030ff */
[----:B------:R-:W-:Y:S02]  /*2900*/  ISETP.GE.AND P2, PT, R102, UR31, PT ;  /* 0x0000001f66007c0c */ /* 0x000fe4000bf46270 */
[----:B------:R-:W-:Y:S02]  /*2910*/  @!P6 LEA.HI.X R41, R6, R19, R7, 0x6, P0 ;  /* 0x000000130629e211 */ /* 0x000fe400000f3407 */
[----:B------:R-:W-:Y:S04]  /*2920*/  IADD3 R32, P0, PT, R74, UR19, RZ ;  /* 0x000000134a207c10 */ /* 0x000fe8000ff1e0ff */
[----:B------:R-:W-:Y:S02]  /*2930*/  IADD3.X R33, PT, PT, R75, UR18, RZ, P0, !PT ;  /* 0x000000124b217c10 */ /* 0x000fe400087fe4ff */
[C---:B-----5:R-:W-:Y:S03]  /*2940*/  @!P3 LEA R20, P0, R4.reuse, R32, 0x7 ;  /* 0x000000200414b211 */ /* 0x060fe600078038ff */
[----:B------:R-:W3:Y:S01]  /*2950*/  @!P4 LDG.E.128 R24, desc[UR6][R32.64] ;  /* 0x000000062018c981 */ /* 0x000ee2000c1e1d00 */
[----:B------:R-:W-:Y:S02]  /*2960*/  @!P3 LEA.HI.X R21, R4, R33, R5, 0x7, P0 ;  /* 0x000000210415b211 */ /* 0x000fe400000f3c05 */
[C---:B--2---:R-:W-:Y:S04]  /*2970*/  @!P3 LEA R38, P0, R2.reuse, R18, 0x7 ;  /* 0x000000120226b211 */ /* 0x044fe800078038ff */
[----:B------:R-:W-:Y:S02]  /*2980*/  @!P3 LEA.HI.X R39, R2, R19, R3, 0x7, P0 ;  /* 0x000000130227b211 */ /* 0x000fe400000f3c03 */
[C---:B------:R-:W-:Y:S04]  /*2990*/  ISETP.GE.OR P0, PT, R104.reuse, UR32, P5 ;  /* 0x0000002068007c0c */ /* 0x040fe8000af06670 */
[----:B------:R-:W-:Y:S04]  /*29a0*/  ISETP.LT.OR P3, PT, R104, UR31, P0 ;  /* 0x0000001f68007c0c */ /* 0x000fe80008761670 */
[----:B------:R-:W-:Y:S09]  /*29b0*/  P2R R117, PR, RZ, 0x8 ;  /* 0x00000008ff757803 */ /* 0x000ff20000000000 */
        /* <DEDUP_REMOVED lines=8> */
[C---:B------:R-:W-:Y:S01]  /*2a40*/  ISETP.GE.OR P0, PT, R105.reuse, UR32, P5 ;  /* 0x0000002069007c0c */ /* 0x040fe2000af06670 */
[----:B---3--:R1:W-:Y:S03]  /*2a50*/  @!P4 STG.E.128 desc[UR6][R18.64], R24 ;  /* 0x000000181200c986 */ /* 0x0083e6000c101d06 */
[----:B------:R-:W-:Y:S02]  /*2a60*/  ISETP.LT.OR P4, PT, R105, UR31, P0 ;  /* 0x0000001f69007c0c */ /* 0x000fe40008781670 */
[C---:B------:R-:W-:Y:S01]  /*2a70*/  ISETP.GE.OR P0, PT, R103.reuse, UR32, P5 ;  /* 0x0000002067007c0c */ /* 0x040fe2000af06670 */
[----:B------:R-:W2:Y:S03]  /*2a80*/  @!P6 LDG.E.128 R4, desc[UR6][R42.64] ;  /* 0x000000062a04e981 */ /* 0x000ea6000c1e1d00 */
[----:B------:R-:W-:Y:S02]  /*2a90*/  ISETP.LT.OR P5, PT, R103, UR31, P0 ;  /* 0x0000001f67007c0c */ /* 0x000fe400087a1670 */
[----:B------:R-:W-:Y:S05]  /*2aa0*/  ISETP.GE.AND P0, PT, R102, UR32, PT ;  /* 0x0000002066007c0c */ /* 0x000fea000bf06270 */
[----:B------:R-:W3:Y:S02]  /*2ab0*/  @!P4 LDC.64 R2, c[0x0][0x4b0] ;  /* 0x00012c00ff02cb82 */ /* 0x000ee40000000a00 */
        /* <DEDUP_REMOVED lines=22> */
[----:B------:R-:W-:Y:S02]  /*2c20*/  ISETP.GE.OR P3, PT, R12, UR33, P0 ;  /* 0x000000210c007c0c */ /* 0x000fe40008766670 */
[----:B------:R-:W-:Y:S03]  /*2c30*/  ISETP.NE.AND P0, PT, R17, RZ, PT ;  /* 0x000000ff1100720c */ /* 0x000fe60003f05270 */
[----:B------:R-:W2:Y:S01]  /*2c40*/  @!P5 LDG.E.128 R20, desc[UR6][R20.64] ;  /* 0x000000061414d981 */ /* 0x000ea2000c1e1d00 */
[----:B------:R-:W-:Y:S11]  /*2c50*/  ISETP.LT.OR P1, PT, R102, UR31, P3 ;  /* 0x0000001f66007c0c */ /* 0x000ff60009f21670 */
[----:B------:R-:W-:Y:S02]  /*2c60*/  @!UPT UIADD3 URZ, UPT, UPT, URZ, URZ, URZ ;  /* 0x000000fffffff290 */ /* 0x000fe4000fffe0ff */
[----:B------:R-:W1:Y:S02]  /*2c70*/  @!P1 LDC.64 R2, c[0x0][0x4b0] ;  /* 0x00012c00ff029b82 */ /* 0x000e640000000a00 */
[----:B-1----:R-:W-:Y:S02]  /*2c80*/  @!P1 IMAD R3, R3, 0x180, RZ ;  /* 0x0000018003039824 */ /* 0x002fe400078e02ff */
[----:B------:R-:W-:Y:S04]  /*2c90*/  @!P1 IMAD.WIDE.U32 R32, R2, 0x180, R32 ;  /* 0x0000018002209825 */ /* 0x000fe800078e0020 */
[----:B------:R-:W-:Y:S02]  /*2ca0*/  @!P1 IMAD.IADD R33, R33, 0x1, R3 ;  /* 0x0000000121219824 */ /* 0x000fe400078e0203 */
[----:B------:R-:W1:Y:S02]  /*2cb0*/  @!P1 LDC.64 R2, c[0x0][0x3c0] ;  /* 0x0000f000ff029b82 */ /* 0x000e640000000a00 */
[----:B-1----:R-:W-:Y:S01]  /*2cc0*/  @!P1 IMAD.WIDE.U32 R18, R2, 0x180, R18 ;  /* 0x0000018002129825 */ /* 0x002fe200078e0012 */
[----:B------:R-:W-:Y:S02]  /*2cd0*/  P2R R2, PR, RZ, 0x4 ;  /* 0x00000004ff027803 */ /* 0x000fe40000000000 */
[----:B------:R-:W-:Y:S01]  /*2ce0*/  ISETP.NE.AND P2, PT, R0, RZ, PT ;  /* 0x000000ff0000720c */ /* 0x000fe20003f45270 */
[----:B------:R-:W-:Y:S04]  /*2cf0*/  @!P1 IMAD R3, R3, 0x180, RZ ;  /* 0x0000018003039824 */ /* 0x000fe800078e02ff */
[----:B------:R-:W-:Y:S01]  /*2d00*/  @!P1 IMAD.IADD R19, R19, 0x1, R3 ;  /* 0x0000000113139824 */ /* 0x000fe200078e0203 */
[----:B--2---:R1:W-:Y:S06]  /*2d10*/  @!P5 STG.E.128 desc[UR6][R6.64], R20 ;  /* 0x000000140600d986 */ /* 0x0043ec000c101d06 */
[----:B-1----:R-:W2:Y:S06]  /*2d20*/  @!P1 LDG.E.128 R4, desc[UR6][R32.64] ;  /* 0x0000000620049981 */ /* 0x002eac000c1e1d00 */
[----:B--2---:R1:W-:Y:S01]  /*2d30*/  @!P1 STG.E.128 desc[UR6][R18.64], R4 ;  /* 0x0000000412009986 */ /* 0x0043e2000c101d06 */
[----:B------:R-:W-:Y:S05]  /*2d40*/  @P0 BRA `(.L_x_2411) ;  /* 0x0000000400180947 */ /* 0x000fea0003800000 */
[----:B------:R-:W2:Y:S01]  /*2d50*/  @!P6 LDC.64 R2, c[0x0][0x4a8] ;  /* 0x00012a00ff02eb82 */ /* 0x000ea20000000a00 */
[----:B------:R-:W-:Y:S01]  /*2d60*/  @!P2 IMAD.MOV.U32 R8, RZ, RZ, R10 ;  /* 0x000000ffff08a224 */ /* 0x000fe200078e000a */
[----:B------:R-:W-:Y:S01]  /*2d70*/  LEA R32, P0, R85, R10, 0x1 ;  /* 0x0000000a55207211 */ /* 0x000fe200078008ff */
[----:B------:R-:W-:Y:S01]  /*2d80*/  IMAD.MOV.U32 R17, RZ, RZ, RZ ;  /* 0x000000ffff117224 */ /* 0x000fe200078e00ff */
[----:B------:R-:W-:Y:S02]  /*2d90*/  ISETP.NE.AND P3, PT, R117, RZ, PT ;  /* 0x000000ff7500720c */ /* 0x000fe40003f65270 */
[----:B-1----:R-:W3:Y:S01]  /*2da0*/  @!P2 LDG.E.128 R4, desc[UR6][R8.64] ;  /* 0x000000060804a981 */ /* 0x002ee2000c1e1d00 */
[----:B------:R-:W-:Y:S02]  /*2db0*/  LEA.HI.X R33, R85, R9, R84, 0x1, P0 ;  /* 0x0000000955217211 */ /* 0x000fe400000f0c54 */
[C---:B------:R-:W-:Y:S04]  /*2dc0*/  LEA R18, P0, R65.reuse, R72, 0x1 ;  /* 0x0000004841127211 */ /* 0x040fe800078008ff */
[----:B------:R-:W-:Y:S01]  /*2dd0*/  LEA.HI.X R19, R65, R73, R66, 0x1, P0 ;  /* 0x0000004941137211 */ /* 0x000fe200000f0c42 */
[----:B---3--:R1:W-:Y:S01]  /*2de0*/  @!P2 STG.E.128 desc[UR6][R72.64], R4 ;  /* 0x000000044800a986 */ /* 0x0083e2000c101d06 */
[----:B--2---:R-:W-:Y:S02]  /*2df0*/  @!P6 LEA R28, P0, R2, R32, 0x6 ;  /* 0x00000020021ce211 */ /* 0x004fe400078030ff */
[----:B------:R-:W-:Y:S02]  /*2e00*/  ISETP.NE.AND P2, PT, R128, RZ, PT ;  /* 0x000000ff8000720c */ /* 0x000fe40003f45270 */
[----:B------:R-:W-:Y:S02]  /*2e10*/  @!P6 LEA.HI.X R29, R2, R33, R3, 0x6, P0 ;  /* 0x00000021021de211 */ /* 0x000fe400000f3403 */
[----:B------:R-:W2:Y:S02]  /*2e20*/  @!P6 LDC.64 R2, c[0x0][0x3b8] ;  /* 0x0000ee00ff02eb82 */ /* 0x000ea40000000a00 */
[C---:B--2---:R-:W-:Y:S04]  /*2e30*/  @!P6 LEA R34, P0, R2.reuse, R18, 0x6 ;  /* 0x000000120222e211 */ /* 0x044fe800078030ff */
[----:B------:R-:W-:Y:S03]  /*2e40*/  @!P6 LEA.HI.X R35, R2, R19, R3, 0x6, P0 ;  /* 0x000000130223e211 */ /* 0x000fe600000f3403 */
[----:B------:R-:W2:Y:S01]  /*2e50*/  @!P2 LDC.64 R2, c[0x0][0x4a8] ;  /* 0x00012a00ff02ab82 */ /* 0x000ea20000000a00 */
[----:B------:R-:W-:Y:S11]  /*2e60*/  ISETP.NE.AND P0, PT, R55, RZ, PT ;  /* 0x000000ff3700720c */ /* 0x000ff60003f05270 */
[----:B------:R-:W-:Y:S02]  /*2e70*/  @!UPT UIADD3 URZ, UPT, UPT, URZ, URZ, URZ ;  /* 0x000000fffffff290 */ /* 0x000fe4000fffe0ff */
[----:B------:R-:W3:Y:S05]  /*2e80*/  @!P0 LDG.E.128 R24, desc[UR6][R32.64] ;  /* 0x0000000620188981 */ /* 0x000eea000c1e1d00 */
[----:B---3--:R-:W-:Y:S01]  /*2e90*/  @!P0 STG.E.128 desc[UR6][R18.64], R24 ;  /* 0x0000001812008986 */ /* 0x008fe2000c101d06 */
[C---:B--2---:R-:W-:Y:S04]  /*2ea0*/  @!P2 LEA R20, P0, R2.reuse, R32, 0x7 ;  /* 0x000000200214a211 */ /* 0x044fe800078038ff */
[----:B------:R-:W2:Y:S01]  /*2eb0*/  @!P6 LDG.E.128 R28, desc[UR6][R28.64] ;  /* 0x000000061c1ce981 */ /* 0x000ea2000c1e1d00 */
        /* <DEDUP_REMOVED lines=33> */
[----:B------:R-:W3:Y:S05]  /*30d0*/  @!P5 LDG.E.128 R4, desc[UR6][R6.64] ;  /* 0x000000060604d981 */ /* 0x000eea000c1e1d00 */
[----:B---3--:R2:W-:Y:S01]  /*30e0*/  @!P5 STG.E.128 desc[UR6][R24.64], R4 ;  /* 0x000000041800d986 */ /* 0x0085e2000c101d06 */
[----:B------:R-:W-:Y:S05]  /*30f0*/  @P1 BRA `(.L_x_2412) ;  /* 0x0000005000981947 */ /* 0x000fea0003800000 */
[----:B------:R-:W1:Y:S02]  /*3100*/  LDC.64 R2, c[0x0][0x4a8] ;  /* 0x00012a00ff027b82 */ /* 0x000e640000000a00 */
[----:B-1----:R-:W-:Y:S04]  /*3110*/  IMAD.WIDE.U32 R32, R2, 0x180, R32 ;  /* 0x0000018002207825 */ /* 0x002fe800078e0020 */
[----:B------:R-:W-:Y:S05]  /*3120*/  IMAD R3, R3, 0x180, RZ ;  /* 0x0000018003037824 */ /* 0x000fea00078e02ff */
[----:B------:R-:W-:Y:S02]  /*3130*/  IADD3 R33, PT, PT, R33, R3, RZ ;  /* 0x0000000321217210 */ /* 0x000fe40007ffe0ff */
[----:B------:R-:W1:Y:S03]  /*3140*/  LDC.64 R2, c[0x0][0x3b8] ;  /* 0x0000ee00ff027b82 */ /* 0x000e660000000a00 */
[----:B--2---:R-:W2:Y:S01]  /*3150*/  LDG.E.128 R4, desc[UR6][R32.64] ;  /* 0x0000000620047981 */ /* 0x004ea2000c1e1d00 */
[----:B-1----:R-:W-:Y:S02]  /*3160*/  IMAD R3, R3, 0x180, RZ ;  /* 0x0000018003037824 */ /* 0x002fe400078e02ff */
[----:B------:R-:W-:Y:S05]  /*3170*/  IMAD.WIDE.U32 R18, R2, 0x180, R18 ;  /* 0x0000018002127825 */ /* 0x000fea00078e0012 */
[----:B------:R-:W-:Y:S05]  /*3180*/  IADD3 R19, PT, PT, R19, R3, RZ ;  /* 0x0000000313137210 */ /* 0x000fea0007ffe0ff */
[----:B--2---:R1:W-:Y:S01]  /*3190*/  STG.E.128 desc[UR6][R18.64], R4 ;  /* 0x0000000412007986 */ /* 0x0043e2000c101d06 */
[----:B------:R-:W-:Y:S05]  /*31a0*/  BRA `(.L_x_2412) ;  /* 0x00000050006c7947 */ /* 0x000fea0003800000 */
.L_x_2411:
[----:B------:R-:W-:Y:S05]  /*31b0*/  BRA.U !UP1, `(.L_x_2413) ;  /* 0x0000001d09f07547 */ /* 0x000fea000b800000 */
[----:B------:R-:W-:Y:S01]  /*31c0*/  ISETP.NE.AND P0, PT, R2, RZ, PT ;  /* 0x000000ff0200720c */ /* 0x000fe20003f05270 */
[----:B------:R-:W2:Y:S01]  /*31d0*/  LDC R38, c[0x0][0x450] ;  /* 0x00011400ff267b82 */ /* 0x000ea20000000800 */
[C---:B------:R-:W-:Y:S01]  /*31e0*/  SHF.L.U64.HI R3, R109.reuse, 0x1, R92 ;  /* 0x000000016d037819 */ /* 0x040fe2000001025c */
[----:B-1----:R-:W-:Y:S01]  /*31f0*/  IMAD.SHL.U32 R5, R109, 0x2, RZ ;  /* 0x000000026d057824 */ /* 0x002fe200078e00ff */
[----:B------:R-:W-:Y:S01]  /*3200*/  PLOP3.LUT P3, PT, P3, P0, PT, 0xf2, 0x2f ;  /* 0x00000000002f781c */ /* 0x000fe20001f61e72 */
[----:B------:R-:W-:Y:S01]  /*3210*/  BSSY.RECONVERGENT B0, `(.L_x_2414) ;  /* 0x0000040000007945 */ /* 0x000fe20003800200 */
        /* <DEDUP_REMOVED lines=9> */
[C---:B------:R-:W-:Y:S04]  /*32b0*/  ISETP.GE.OR P0, PT, R118.reuse, UR32, P1 ;  /* 0x0000002076007c0c */ /* 0x040fe80008f06670 */
[----:B------:R-:W-:Y:S11]  /*32c0*/  ISETP.LT.OR P0, PT, R118, UR31, P0 ;  /* 0x0000001f76007c0c */ /* 0x000ff60008701670 */
[----:B------:R-:W-:Y:S02]  /*32d0*/  @!UPT UIADD3 URZ, UPT, UPT, URZ, URZ, URZ ;  /* 0x000000fffffff290 */ /* 0x000fe4000fffe0ff */
[----:B------:R-:W-:Y:S05]  /*32e0*/  @P0 BRA `(.L_x_2415) ;  /* 0x0000000000c80947 */ /* 0x000fea0003800000 */
[----:B------:R-:W-:Y:S02]  /*32f0*/  ISETP.GE.AND P0, PT, R12, R17, PT ;  /* 0x000000110c00720c */ /* 0x000fe40003f06270 */
[----:B------:R-:W-:Y:S05]  /*3300*/  MOV R8, R10 ;  /* 0x0000000a00087202 */ /* 0x000fea0000000f00 */
[----:B------:R-:W3:Y:S08]  /*3310*/  LDG.E.128 R20, desc[UR6][R8.64] ;  /* 0x0000000608147981 */ /* 0x000ef0000c1e1d00 */
[----:B------:R-:W5:Y:S06]  /*3320*/  @!P0 LDG.E.64 R34, desc[UR6][R56.64] ;  /* 0x0000000638228981 */ /* 0x000f6c000c1e1b00 */
[----:B------:R-:W2:Y:S01]  /*3330*/  @!P0 LDG.E.64 R18, desc[UR6][R14.64] ;  /* 0x000000060e128981 */ /* 0x000ea2000c1e1b00 */
[--C-:B-----5:R-:W-:Y:S01]  /*3340*/  @!P0 HADD2.F32 R29, -RZ, R34.reuse.H0_H0 ;  /* 0x20000022ff1d8230 */ /* 0x120fe20000004100 */
[----:B---3--:R-:W-:Y:S01]  /*3350*/  @!P0 MOV R25, R20 ;  /* 0x0000001400198202 */ /* 0x008fe20000000f00 */
[----:B------:R-:W-:Y:S01]  /*3360*/  @!P0 HADD2.F32 R28, -RZ, R35.H0_H0 ;  /* 0x20000023ff1c8230 */ /* 0x000fe20000004100 */
[----:B------:R-:W-:Y:S01]  /*3370*/  @!P0 MOV R16, R21 ;  /* 0x0000001500108202 */ /* 0x000fe20000000f00 */
[----:B------:R-:W-:Y:S02]  /*3380*/  @!P0 HADD2.F32 R33, -RZ, R34.H1_H1 ;  /* 0x30000022ff218230 */ /* 0x000fe40000004100 */
[--C-:B------:R-:W-:Y:S02]  /*3390*/  @!P0 HADD2.F32 R27, -RZ, R25.reuse.H1_H1 ;  /* 0x30000019ff1b8230 */ /* 0x100fe40000004100 */
[--C-:B--2---:R-:W-:Y:S02]  /*33a0*/  @!P0 HADD2.F32 R24, -RZ, R18.reuse.H0_H0 ;  /* 0x20000012ff188230 */ /* 0x104fe40000004100 */
        /* <DEDUP_REMOVED lines=38> */
.L_x_2415:
[----:B----4-:R-:W-:Y:S05]  /*3610*/  BSYNC.RECONVERGENT B0 ;  /* 0x0000000000007941 */ /* 0x010fea0003800200 */
.L_x_2414:
[----:B------:R-:W-:Y:S01]  /*3620*/  ISETP.NE.AND P0, PT, R55, RZ, PT ;  /* 0x000000ff3700720c */ /* 0x000fe20003f05270 */
[----:B------:R-:W-:Y:S11]  /*3630*/  BSSY.RECONVERGENT B0, `(.L_x_2416) ;  /* 0x0000035000007945 */ /* 0x000ff60003800200 */
[----:B------:R-:W-:Y:S01]  /*3640*/  @!UPT UIADD3 URZ, UPT, UPT, URZ, URZ, URZ ;  /* 0x000000fffffff290 */ /* 0x000fe2000fffe0ff */
[----:B------:R-:W-:Y:S05]  /*3650*/  @P0 BRA `(.L_x_2417) ;  /* 0x0000000000c80947 */ /* 0x000fea0003800000 */
[----:B------:R-:W-:Y:S01]  /*3660*/  ISETP.GE.AND P0, PT, R12, R17, PT ;  /* 0x000000110c00720c */ /* 0x000fe20003f06270 */
[----:B-1----:R-:W3:Y:S11]  /*3670*/  LDG.E.128 R20, desc[UR6][R42.64] ;  /* 0x000000062a147981 */ /* 0x002ef6000c1e1d00 */
[----:B------:R-:W-:Y:S01]  /*3680*/  @!UPT UIADD3 URZ, UPT, UPT, URZ, URZ, URZ ;  /* 0x000000fffffff290 */ /* 0x000fe2000fffe0ff */
[----:B------:R-:W4:Y:S06]  /*3690*/  @!P0 LDG.E.64 R32, desc[UR6][R36.64] ;  /* 0x0000000624208981 */ /* 0x000f2c000c1e1b00 */
[----:B------:R-:W5:Y:S01]  /*36a0*/  @!P0 LDG.E.64 R18, desc[UR6][R6.64] ;  /* 0x0000000606128981 */ /* 0x000f62000c1e1b00 */
[--C-:B----4-:R-:W-:Y:S01]  /*36b0*/  @!P0 HADD2.F32 R27, -RZ, R32.reuse.H0_H0 ;  /* 0x20000020ff1b8230 */ /* 0x110fe20000004100 */
[----:B---3--:R-:W-:Y:S01]  /*36c0*/  @!P0 MOV R24, R20 ;  /* 0x0000001400188202 */ /* 0x008fe20000000f00 */
        /* <DEDUP_REMOVED lines=43> */
.L_x_2417:
[----:B------:R-:W-:Y:S05]  /*3980*/  BSYNC.RECONVERGENT B0 ;  /* 0x0000000000007941 */ /* 0x000fea0003800200 */
.L_x_2416:
[----:B------:R-:W-:Y:S04]  /*3990*/  BSSY.RECONVERGENT B0, `(.L_x_2418) ;  /* 0x000003c000007945 */ /* 0x000fe80003800200 */
[----:B------:R-:W-:Y:S05]  /*39a0*/  @P6 BRA `(.L_x_2419) ;  /* 0x0000000000e86947 */ /* 0x000fea0003800000 */
[----:B------:R-:W4:Y:S02]  /*39b0*/  LDC.64 R44, c[0x0][0x4a8] ;  /* 0x00012a00ff2c7b82 */ /* 0x000f240000000a00 */
        /* <DEDUP_REMOVED lines=8> */
[C---:B------:R-:W-:Y:S04]  /*3a40*/  @!P0 IMAD.WIDE R34, R11.reuse, 0x40, R36 ;  /* 0x000000400b228825 */ /* 0x040fe800078e0224 */
[----:B------:R-:W-:Y:S02]  /*3a50*/  @!P0 IMAD.WIDE R26, R11, 0x40, R6 ;  /* 0x000000400b1a8825 */ /* 0x000fe400078e0206 */
[----:B------:R-:W4:Y:S06]  /*3a60*/  @!P0 LDG.E.64 R34, desc[UR6][R34.64] ;  /* 0x0000000622228981 */ /* 0x000f2c000c1e1b00 */
[----:B------:R1:W5:Y:S01]  /*3a70*/  @!P0 LDG.E.64 R18, desc[UR6][R26.64] ;  /* 0x000000061a128981 */ /* 0x000362000c1e1b00 */
[----:B---3--:R-:W-:Y:S02]  /*3a80*/  @!P0 MOV R24, R20 ;  /* 0x0000001400188202 */ /* 0x008fe40000000f00 */
        /* <DEDUP_REMOVED lines=44> */
.L_x_2419:
[----:B------:R-:W-:Y:S05]  /*3d50*/  BSYNC.RECONVERGENT B0 ;  /* 0x0000000000007941 */ /* 0x000fea0003800200 */
.L_x_2418:
[----:B------:R-:W-:Y:S01]  /*3d60*/  ISETP.NE.AND P0, PT, R128, RZ, PT ;  /* 0x000000ff8000720c */ /* 0x000fe20003f05270 */
[----:B------:R-:W-:Y:S11]  /*3d70*/  BSSY.RECONVERGENT B0, `(.L_x_2420) ;  /* 0x000003d000007945 */ /* 0x000ff60003800200 */
[----:B------:R-:W-:Y:S01]  /*3d80*/  @!UPT UIADD3 URZ, UPT, UPT, URZ, URZ, URZ ;  /* 0x000000fffffff290 */ /* 0x000fe2000fffe0ff */
[----:B------:R-:W-:Y:S05]  /*3d90*/  @P0 BRA `(.L_x_2421) ;  /* 0x0000000000e80947 */ /* 0x000fea0003800000 */
[----:B----4-:R-:W4:Y:S08]  /*3da0*/  LDC.64 R46, c[0x0][0x4a8] ;  /* 0x00012a00ff2e7b82 */ /* 0x010f300000000a00 */
[----:B------:R-:W5:Y:S01]  /*3db0*/  LDC.64 R44, c[0x0][0x3b8] ;  /* 0x0000ee00ff2c7b82 */ /* 0x000f620000000a00 */
[C---:B----4-:R-:W-:Y:S04]  /*3dc0*/  LEA R48, P0, R46.reuse, R42, 0x7 ;  /* 0x0000002a2e307211 */ /* 0x050fe800078038ff */
[----:B------:R-:W-:Y:S02]  /*3dd0*/  LEA.HI.X R49, R46, R43, R47, 0x7, P0 ;  /* 0x0000002b2e317211 */ /* 0x000fe400000f3c2f */
[C---:B-----5:R-:W-:Y:S03]  /*3de0*/  LEA R46, P0, R44.reuse, R40, 0x7 ;  /* 0x000000282c2e7211 */ /* 0x060fe600078038ff */
[----:B-1-3--:R-:W3:Y:S01]  /*3df0*/  LDG.E.128 R20, desc[UR6][R48.64] ;  /* 0x0000000630147981 */ /* 0x00aee2000c1e1d00 */
        /* <DEDUP_REMOVED lines=52> */
.L_x_2421:
[----:B------:R-:W-:Y:S05]  /*4140*/  BSYNC.RECONVERGENT B0 ;  /* 0x0000000000007941 */ /* 0x000fea0003800200 */
.L_x_2420:
[----:B------:R-:W-:Y:S04]  /*4150*/  BSSY.RECONVERGENT B0, `(.L_x_2422) ;  /* 0x000003e000007945 */ /* 0x000fe80003800200 */
[----:B------:R-:W-:Y:S05]  /*4160*/  @P4 BRA `(.L_x_2423) ;  /* 0x0000000000f04947 */ /* 0x000fea0003800000 */
[----:B------:R-:W1:Y:S01]  /*4170*/  LDC.64 R44, c[0x0][0x4a8] ;  /* 0x00012a00ff2c7b82 */ /* 0x000e620000000a00 */
[----:B------:R-:W-:Y:S11]  /*4180*/  ISETP.GE.AND P0, PT, R12, R17, PT ;  /* 0x000000110c00720c */ /* 0x000ff60003f06270 */
[----:B------:R-:W-:Y:S02]  /*4190*/  @!UPT UIADD3 URZ, UPT, UPT, URZ, URZ, URZ ;  /* 0x000000fffffff290 */ /* 0x000fe4000fffe0ff */
[C---:B------:R-:W-:Y:S04]  /*41a0*/  @!P0 IMAD.WIDE R34, R11.reuse, 0xc0, R36 ;  /* 0x000000c00b228825 */ /* 0x040fe800078e0224 */
[----:B------:R-:W-:Y:S02]  /*41b0*/  @!P0 IMAD.WIDE R26, R11, 0xc0, R6 ;  /* 0x000000c00b1a8825 */ /* 0x000fe400078e0206 */
[----:B------:R-:W5:Y:S02]  /*41c0*/  @!P0 LDG.E.64 R34, desc[UR6][R34.64] ;  /* 0x0000000622228981 */ /* 0x000f64000c1e1b00 */
[----:B-1--4-:R-:W-:Y:S04]  /*41d0*/  IMAD.WIDE.U32 R46, R44, 0xc0, R42 ;  /* 0x000000c02c2e7825 */ /* 0x012fe800078e002a */
[----:B------:R-:W4:Y:S01]  /*41e0*/  @!P0 LDG.E.64 R18, desc[UR6][R26.64] ;  /* 0x000000061a128981 */ /* 0x000f22000c1e1b00 */
[----:B------:R-:W-:Y:S05]  /*41f0*/  IMAD R45, R45, 0xc0, RZ ;  /* 0x000000c02d2d7824 */ /* 0x000fea00078e02ff */
[----:B------:R-:W-:Y:S02]  /*4200*/  IADD3 R47, PT, PT, R45, R47, RZ ;  /* 0x0000002f2d2f7210 */ /* 0x000fe40007ffe0ff */
[----:B------:R-:W1:Y:S03]  /*4210*/  LDC.64 R44, c[0x0][0x3b8] ;  /* 0x0000ee00ff2c7b82 */ /* 0x000e660000000a00 */
[----:B---3--:R-:W3:Y:S01]  /*4220*/  LDG.E.128 R20, desc[UR6][R46.64] ;  /* 0x000000062e147981 */ /* 0x008ee2000c1e1d00 */
[----:B-1----:R-:W-:Y:S02]  /*4230*/  IMAD R45, R45, 0xc0, RZ ;  /* 0x000000c02d2d7824 */ /* 0x002fe400078e02ff */
        /* <DEDUP_REMOVED lines=10> */
[----:B---3--:R-:W-:Y:S02]  /*42e0*/  @!P0 MOV R24, R20 ;  /* 0x0000001400188202 */ /* 0x008fe40000000f00 */
        /* <DEDUP_REMOVED lines=36> */
.L_x_2423:
[----:B------:R-:W-:Y:S05]  /*4530*/  BSYNC.RECONVERGENT B0 ;  /* 0x0000000000007941 */ /* 0x000fea0003800200 */
.L_x_2422:
[----:B------:R-:W-:Y:S01]  /*4540*/  ISETP.NE.AND P0, PT, R117, RZ, PT ;  /* 0x000000ff7500720c */ /* 0x000fe20003f05270 */
[----:B------:R-:W-:Y:S11]  /*4550*/  BSSY.RECONVERGENT B0, `(.L_x_2424) ;  /* 0x000003d000007945 */ /* 0x000ff60003800200 */
[----:B------:R-:W-:Y:S01]  /*4560*/  @!UPT UIADD3 URZ, UPT, UPT, URZ, URZ, URZ ;  /* 0x000000fffffff290 */ /* 0x000fe2000fffe0ff */
[----:B------:R-:W-:Y:S05]  /*4570*/  @P0 BRA `(.L_x_2425) ;  /* 0x0000000000e80947 */ /* 0x000fea0003800000 */
[----:B------:R-:W1:Y:S01]  /*4580*/  LDC.64 R44, c[0x0][0x4a8] ;  /* 0x00012a00ff2c7b82 */ /* 0x000e620000000a00 */
[----:B------:R-:W-:Y:S11]  /*4590*/  ISETP.GE.AND P0, PT, R12, R17, PT ;  /* 0x000000110c00720c */ /* 0x000ff60003f06270 */
[----:B------:R-:W-:Y:S02]  /*45a0*/  @!UPT UIADD3 URZ, UPT, UPT, URZ, URZ, URZ ;  /* 0x000000fffffff290 */ /* 0x000fe4000fffe0ff */
[C---:B------:R-:W-:Y:S04]  /*45b0*/  @!P0 IMAD.WIDE R34, R11.reuse, 0x100, R36 ;  /* 0x000001000b228825 */ /* 0x040fe800078e0224 */
[----:B------:R-:W-:Y:S02]  /*45c0*/  @!P0 IMAD.WIDE R26, R11, 0x100, R6 ;  /* 0x000001000b1a8825 */ /* 0x000fe400078e0206 */
[----:B------:R-:W5:Y:S01]  /*45d0*/  @!P0 LDG.E.64 R34, desc[UR6][R34.64] ;  /* 0x0000000622228981 */ /* 0x000f62000c1e1b00 */
[C---:B-1--4-:R-:W-:Y:S05]  /*45e0*/  LEA R46, P1, R44.reuse, R42, 0x8 ;  /* 0x0000002a2c2e7211 */ /* 0x052fea00078240ff */
[----:B------:R-:W4:Y:S01]  /*45f0*/  @!P0 LDG.E.64 R18, desc[UR6][R26.64] ;  /* 0x000000061a128981 */ /* 0x000f22000c1e1b00 */
[----:B------:R-:W-:Y:S02]  /*4600*/  LEA.HI.X R47, R44, R43, R45, 0x8, P1 ;  /* 0x0000002b2c2f7211 */ /* 0x000fe400008f442d */
[----:B------:R-:W1:Y:S03]  /*4610*/  LDC.64 R44, c[0x0][0x3b8] ;  /* 0x0000ee00ff2c7b82 */ /* 0x000e660000000a00 */
[----:B---3--:R-:W3:Y:S01]  /*4620*/  LDG.E.128 R20, desc[UR6][R46.64] ;  /* 0x000000062e147981 */ /* 0x008ee2000c1e1d00 */
[C---:B-1----:R-:W-:Y:S04]  /*4630*/  LEA R50, P1, R44.reuse, R40, 0x8 ;  /* 0x000000282c327211 */ /* 0x042fe800078240ff */
        /* <DEDUP_REMOVED lines=8> */
[----:B---3--:R-:W-:Y:S01]  /*46c0*/  @!P0 MOV R24, R20 ;  /* 0x0000001400188202 */ /* 0x008fe20000000f00 */
        /* <DEDUP_REMOVED lines=37> */
.L_x_2425:
[----:B------:R-:W-:Y:S05]  /*4920*/  BSYNC.RECONVERGENT B0 ;  /* 0x0000000000007941 */ /* 0x000fea0003800200 */
.L_x_2424:
        /* <DEDUP_REMOVED lines=62> */
.L_x_2427:
[----:B------:R-:W-:Y:S05]  /*4d10*/  BSYNC.RECONVERGENT B0 ;  /* 0x0000000000007941 */ /* 0x000fea0003800200 */
.L_x_2426:
[----:B------:R-:W-:Y:S04]  /*4d20*/  BSSY.RECONVERGENT B0, `(.L_x_2428) ;  /* 0x000003e000007945 */ /* 0x000fe80003800200 */
[----:B------:R-:W-:Y:S05]  /*4d30*/  @P3 BRA `(.L_x_2429) ;  /* 0x0000000000f03947 */ /* 0x000fea0003800000 */
[----:B------:R-:W5:Y:S01]  /*4d40*/  LDC.64 R34, c[0x0][0x4a8] ;  /* 0x00012a00ff227b82 */ /* 0x000f620000000a00 */
[----:B------:R-:W-:Y:S11]  /*4d50*/  ISETP.GE.AND P0, PT, R12, R17, PT ;  /* 0x000000110c00720c */ /* 0x000ff60003f06270 */
[----:B------:R-:W-:Y:S02]  /*4d60*/  @!UPT UIADD3 URZ, UPT, UPT, URZ, URZ, URZ ;  /* 0x000000fffffff290 */ /* 0x000fe4000fffe0ff */
[C---:B------:R-:W-:Y:S04]  /*4d70*/  @!P0 IMAD.WIDE R36, R11.reuse, 0x180, R36 ;  /* 0x000001800b248825 */ /* 0x040fe800078e0224 */
[----:B------:R-:W-:Y:S02]  /*4d80*/  @!P0 IMAD.WIDE R6, R11, 0x180, R6 ;  /* 0x000001800b068825 */ /* 0x000fe400078e0206 */
[----:B------:R-:W2:Y:S02]  /*4d90*/  @!P0 LDG.E.64 R36, desc[UR6][R36.64] ;  /* 0x0000000624248981 */ /* 0x000ea4000c1e1b00 */
[----:B-----5:R-:W-:Y:S04]  /*4da0*/  IMAD.WIDE.U32 R42, R34, 0x180, R42 ;  /* 0x00000180222a7825 */ /* 0x020fe800078e002a */
[----:B------:R-:W1:Y:S01]  /*4db0*/  @!P0 LDG.E.64 R6, desc[UR6][R6.64] ;  /* 0x0000000606068981 */ /* 0x000e62000c1e1b00 */
[----:B------:R-:W-:Y:S05]  /*4dc0*/  IMAD R35, R35, 0x180, RZ ;  /* 0x0000018023237824 */ /* 0x000fea00078e02ff */
[----:B------:R-:W-:Y:S02]  /*4dd0*/  IADD3 R43, PT, PT, R35, R43, RZ ;  /* 0x0000002b232b7210 */ /* 0x000fe40007ffe0ff */
[----:B------:R-:W5:Y:S03]  /*4de0*/  LDC.64 R34, c[0x0][0x3b8] ;  /* 0x0000ee00ff227b82 */ /* 0x000f660000000a00 */
[----:B------:R-:W4:Y:S01]  /*4df0*/  LDG.E.128 R16, desc[UR6][R42.64] ;  /* 0x000000062a107981 */ /* 0x000f22000c1e1d00 */
[----:B-----5:R-:W-:Y:S02]  /*4e00*/  IMAD R35, R35, 0x180, RZ ;  /* 0x0000018023237824 */ /* 0x020fe400078e02ff */
[----:B---3--:R-:W-:Y:S05]  /*4e10*/  IMAD.WIDE.U32 R40, R34, 0x180, R40 ;  /* 0x0000018022287825 */ /* 0x008fea00078e0028 */
[----:B------:R-:W-:Y:S01]  /*4e20*/  IADD3 R41, PT, PT, R35, R41, RZ ;  /* 0x0000002923297210 */ /* 0x000fe20007ffe0ff */
[--C-:B--2---:R-:W-:Y:S02]  /*4e30*/  @!P0 HADD2.F32 R27, -RZ, R36.reuse.H0_H0 ;  /* 0x20000024ff1b8230 */ /* 0x104fe40000004100 */
        /* <DEDUP_REMOVED lines=44> */
.L_x_2429:
[----:B------:R-:W-:Y:S05]  /*5100*/  BSYNC.RECONVERGENT B0 ;  /* 0x0000000000007941 */ /* 0x000fea0003800200 */
.L_x_2428:
[----:B-1----:R-:W1:Y:S01]  /*5110*/  LDC R17, c[0x0][0x450] ;  /* 0x00011400ff117b82 */ /* 0x002e620000000800 */
[----:B--2---:R-:W-:Y:S05]  /*5120*/  IMAD.U32 R3, R38, -0x80, RZ ;  /* 0xffffff8026037824 */ /* 0x004fea00078e00ff */
[C---:B------:R-:W-:Y:S02]  /*5130*/  LEA R14, P1, R3.reuse, R14, 0x1 ;  /* 0x0000000e030e7211 */ /* 0x040fe400078208ff */
[C---:B------:R-:W-:Y:S02]  /*5140*/  LEA R56, P0, R3.reuse, R56, 0x1 ;  /* 0x0000003803387211 */ /* 0x040fe400078008ff */
[C---:B------:R-:W-:Y:S02]  /*5150*/  LEA.HI.X.SX32 R15, R3.reuse, R15, 0x1, P1 ;  /* 0x0000000f030f7211 */ /* 0x040fe400008f0eff */
[----:B------:R-:W-:Y:S01]  /*5160*/  LEA.HI.X.SX32 R57, R3, R57, 0x1, P0 ;  /* 0x0000003903397211 */ /* 0x000fe200000f0eff */
[----:B------:R-:W-:Y:S05]  /*5170*/  BRA `(.L_x_2412) ;  /* 0x0000003000787947 */ /* 0x000fea0003800000 */
.L_x_2413:
[----:B------:R-:W-:Y:S01]  /*5180*/  LEA R22, P0, R85, R10, 0x1 ;  /* 0x0000000a55167211 */ /* 0x000fe200078008ff */
[----:B------:R-:W-:Y:S01]  /*5190*/  BSSY.RECONVERGENT B0, `(.L_x_2430) ;  /* 0x0000065000007945 */ /* 0x000fe20003800200 */
[----:B------:R-:W-:Y:S02]  /*51a0*/  ISETP.NE.AND P1, PT, R115, RZ, PT ;  /* 0x000000ff7300720c */ /* 0x000fe40003f25270 */
[----:B------:R-:W-:Y:S02]  /*51b0*/  LEA.HI.X R23, R85, R9, R84, 0x1, P0 ;  /* 0x0000000955177211 */ /* 0x000fe400000f0c54 */
[----:B------:R-:W-:Y:S02]  /*51c0*/  LEA R124, P0, R65, R72, 0x1 ;  /* 0x00000048417c7211 */ /* 0x000fe400078008ff */
[----:B------:R-:W-:Y:S02]  /*51d0*/  LEA.HI R16, R17, R17, RZ, 0x1 ;  /* 0x0000001111107211 */ /* 0x000fe400078f08ff */
[----:B------:R-:W-:Y:S02]  /*51e0*/  LEA.HI.X R125, R65, R73, R66, 0x1, P0 ;  /* 0x00000049417d7211 */ /* 0x000fe400000f0c42 */
[C---:B------:R-:W-:Y:S02]  /*51f0*/  ISETP.GE.OR P0, PT, R118.reuse, UR32, P1 ;  /* 0x0000002076007c0c */ /* 0x040fe40008f06670 */
[----:B------:R-:W-:Y:S02]  /*5200*/  SHF.R.S32.HI R16, RZ, 0x1, R16 ;  /* 0x00000001ff107819 */ /* 0x000fe40000011410 */
[----:B------:R-:W-:Y:S02]  /*5210*/  ISETP.LT.OR P0, PT, R118, UR31, P0 ;  /* 0x0000001f76007c0c */ /* 0x000fe40008701670 */
        /* <DEDUP_REMOVED lines=92> */
.L_x_2431:
[----:B----4-:R-:W-:Y:S05]  /*57e0*/  BSYNC.RECONVERGENT B0 ;  /* 0x0000000000007941 */ /* 0x010fea0003800200 */
.L_x_2430:
        /* <DEDUP_REMOVED lines=93> */
.L_x_2433:
[----:B------:R-:W-:Y:S05]  /*5dc0*/  BSYNC.RECONVERGENT B0 ;  /* 0x0000000000007941 */ /* 0x000fea0003800200 */
.L_x_2432:
[----:B------:R-:W-:Y:S04]  /*5dd0*/  BSSY.RECONVERGENT B0, `(.L_x_2434) ;  /* 0x0000061000007945 */ /* 0x000fe80003800200 */
[----:B------:R-:W-:Y:S05]  /*5de0*/  @P6 BRA `(.L_x_2435) ;  /* 0x00000004007c6947 */ /* 0x000fea0003800000 */
[----:B------:R-:W4:Y:S01]  /*5df0*/  LDC.64 R132, c[0x0][0x4a8] ;  /* 0x00012a00ff847b82 */ /* 0x000f220000000a00 */
[----:B------:R-:W-:Y:S02]  /*5e00*/  ISETP.GE.U32.AND P2, PT, R12, R21, PT ;  /* 0x000000150c00720c */ /* 0x000fe40003f46070 */
[----:B------:R-:W-:Y:S05]  /*5e10*/  PLOP3.LUT P1, PT, PT, PT, PT, 0x80, 0x8 ;  /* 0x000000000008781c */ /* 0x000fea0003f2f070 */
        /* <DEDUP_REMOVED lines=92> */
.L_x_2435:
[----:B------:R-:W-:Y:S05]  /*63e0*/  BSYNC.RECONVERGENT B0 ;  /* 0x0000000000007941 */ /* 0x000fea0003800200 */
.L_x_2434:
[----:B------:R-:W-:Y:S01]  /*63f0*/  ISETP.NE.AND P0, PT, R128, RZ, PT ;  /* 0x000000ff8000720c */ /* 0x000fe20003f05270 */
[----:B------:R-:W-:Y:S11]  /*6400*/  BSSY.RECONVERGENT B0, `(.L_x_2436) ;  /* 0x0000061000007945 */ /* 0x000ff60003800200 */
[----:B------:R-:W-:Y:S01]  /*6410*/  @!UPT UIADD3 URZ, UPT, UPT, URZ, URZ, URZ ;  /* 0x000000fffffff290 */ /* 0x000fe2000fffe0ff */
[----:B------:R-:W-:Y:S05]  /*6420*/  @P0 BRA `(.L_x_2437) ;  /* 0x0000000400780947 */ /* 0x000fea0003800000 */
[----:B-1-34-:R-:W1:Y:S01]  /*6430*/  LDC.64 R60, c[0x0][0x4a8] ;  /* 0x00012a00ff3c7b82 */ /* 0x01ae620000000a00 */
[C---:B------:R-:W-:Y:S02]  /*6440*/  ISETP.GE.AND P0, PT, R12.reuse, R17, PT ;  /* 0x000000110c00720c */ /* 0x040fe40003f06270 */
[----:B------:R-:W-:Y:S02]  /*6450*/  ISETP.GE.U32.AND P2, PT, R12, R21, PT ;  /* 0x000000150c00720c */ /* 0x000fe40003f46070 */
[C---:B-1----:R-:W-:Y:S04]  /*6460*/  LEA R36, P1, R60.reuse, R22, 0x7 ;  /* 0x000000163c247211 */ /* 0x042fe800078238ff */
[----:B------:R-:W-:Y:S05]  /*6470*/  LEA.HI.X R37, R60, R23, R61, 0x7, P1 ;  /* 0x000000173c257211 */ /* 0x000fea00008f3c3d */
[----:B------:R-:W-:Y:S02]  /*6480*/  @!P0 SEL R60, R16, RZ, P2 ;  /* 0x000000ff103c8207 */ /* 0x000fe40001000000 */
[----:B------:R-:W-:Y:S01]  /*6490*/  PLOP3.LUT P1, PT, PT, PT, PT, 0x80, 0x8 ;  /* 0x000000000008781c */ /* 0x000fe20003f2f070 */
[----:B------:R-:W-:Y:S01]  /*64a0*/  @!P0 IMAD.WIDE R34, R19, 0x2, R36 ;  /* 0x0000000213228825 */ /* 0x000fe200078e0224 */
[----:B------:R-:W-:Y:S01]  /*64b0*/  @!P0 PLOP3.LUT P1, PT, P2, PT, PT, 0x80, 0x8 ;  /* 0x000000000008881c */ /* 0x000fe2000172f070 */
[----:B------:R-:W3:Y:S01]  /*64c0*/  LDG.E.128 R52, desc[UR6][R36.64] ;  /* 0x0000000624347981 */ /* 0x000ee2000c1e1d00 */
[----:B------:R-:W-:Y:S02]  /*64d0*/  @!P0 SEL R61, R126, RZ, P2 ;  /* 0x000000ff7e3d8207 */ /* 0x000fe40001000000 */
[----:B------:R-:W-:Y:S04]  /*64e0*/  @!P0 IADD3 R63, P2, PT, R101, R60, RZ ;  /* 0x0000003c653f8210 */ /* 0x000fe80007f5e0ff */
[----:B------:R-:W-:Y:S01]  /*64f0*/  @!P0 IADD3.X R60, PT, PT, R90, R61, RZ, P2, !PT ;  /* 0x0000003d5a3c8210 */ /* 0x000fe200017fe4ff */
[----:B------:R-:W4:Y:S01]  /*6500*/  @!P0 LDG.E.128 R24, desc[UR6][R34.64] ;  /* 0x0000000622188981 */ /* 0x000f22000c1e1d00 */
[C---:B------:R-:W-:Y:S02]  /*6510*/  @!P0 SHF.L.U32 R61, R63.reuse, 0x1, RZ ;  /* 0x000000013f3d8819 */ /* 0x040fe400000006ff */
[----:B------:R-:W-:Y:S02]  /*6520*/  @!P0 SHF.L.U64.HI R60, R63, 0x1, R60 ;  /* 0x000000013f3c8819 */ /* 0x000fe4000001023c */
[C---:B------:R-:W-:Y:S04]  /*6530*/  @!P0 IADD3 R128, P2, PT, R61.reuse, R76, RZ ;  /* 0x0000004c3d808210 */ /* 0x040fe80007f5e0ff */
[C---:B------:R-:W-:Y:S02]  /*6540*/  @!P0 IADD3.X R129, PT, PT, R60.reuse, R77, RZ, P2, !PT ;  /* 0x0000004d3c818210 */ /* 0x040fe400017fe4ff */
[----:B------:R-:W-:Y:S04]  /*6550*/  @!P0 IADD3 R40, P2, PT, R61, R78, RZ ;  /* 0x0000004e3d288210 */ /* 0x000fe80007f5e0ff */
[----:B------:R-:W-:Y:S02]  /*6560*/  @!P0 IADD3.X R41, PT, PT, R60, R79, RZ, P2, !PT ;  /* 0x0000004f3c298210 */ /* 0x000fe400017fe4ff */
[----:B------:R-:W5:Y:S08]  /*6570*/  @!P0 LDG.E.128 R60, desc[UR6][R128.64] ;  /* 0x00000006803c8981 */ /* 0x000f70000c1e1d00 */
        /* <DEDUP_REMOVED lines=30> */
[----:B------:R-:W-:Y:S01]  /*6760*/  @!P0 FMUL.FTZ R2, R32, R39 ;  /* 0x0000002720028220 */ /* 0x000fe20000410000 */
[--C-:B------:R-:W-:Y:S02]  /*6770*/  @!P0 HADD2.F32 R45, -RZ, R50.reuse.H0_H0 ;  /* 0x20000032ff2d8230 */ /* 0x100fe40000004100 */
[----:B------:R-:W-:Y:S01]  /*6780*/  @!P0 FMUL.FTZ R3, R30, R37 ;  /* 0x000000251e038220 */ /* 0x000fe20000410000 */
[----:B------:R-:W-:Y:S01]  /*6790*/  @!P0 HADD2.F32 R46, -RZ, R50.H1_H1 ;  /* 0x30000032ff2e8230 */ /* 0x000fe20000004100 */
[----:B------:R-:W-:Y:S01]  /*67a0*/  @!P0 MOV R50, R54 ;  /* 0x0000003600328202 */ /* 0x000fe20000000f00 */
[--C-:B------:R-:W-:Y:S02]  /*67b0*/  @!P0 HADD2.F32 R38, -RZ, R58.reuse.H0_H0 ;  /* 0x2000003aff268230 */ /* 0x100fe40000004100 */
[----:B------:R-:W-:Y:S01]  /*67c0*/  @!P1 FADD.FTZ R31, -R31, -RZ ;  /* 0x800000ff1f1f9221 */ /* 0x000fe20000010100 */
[----:B------:R-:W-:Y:S02]  /*67d0*/  @!P0 HADD2.F32 R18, -RZ, R63.H1_H1 ;  /* 0x3000003fff128230 */ /* 0x000fe40000004100 */
[----:B------:R-:W-:Y:S01]  /*67e0*/  @!P1 FADD.FTZ R29, -R29, -RZ ;  /* 0x800000ff1d1d9221 */ /* 0x000fe20000010100 */
[----:B------:R-:W-:Y:S01]  /*67f0*/  @!P0 HADD2.F32 R44, -RZ, R49.H1_H1 ;  /* 0x30000031ff2c8230 */ /* 0x000fe20000004100 */
[----:B------:R-:W-:Y:S01]  /*6800*/  @!P0 MOV R49, R55 ;  /* 0x0000003700318202 */ /* 0x000fe20000000f00 */
[----:B------:R-:W-:Y:S02]  /*6810*/  @!P0 HADD2.F32 R41, -RZ, R58.H1_H1 ;  /* 0x3000003aff298230 */ /* 0x000fe40000004100 */
[----:B------:R-:W-:Y:S01]  /*6820*/  @!P0 FFMA.FTZ R2, R43, R40, R2 ;  /* 0x000000282b028223 */ /* 0x000fe20000010002 */
[----:B------:R-:W-:Y:S01]  /*6830*/  @!P0 FMUL.FTZ R4, R28, R35 ;  /* 0x000000231c048220 */ /* 0x000fe20000410000 */
[----:B------:R-:W-:Y:S01]  /*6840*/  @!P1 FADD.FTZ R25, -R25, -RZ ;  /* 0x800000ff19199221 */ /* 0x000fe20000010100 */
[----:B------:R-:W-:Y:S01]  /*6850*/  @!P0 FFMA.FTZ R3, R38, R42, R3 ;  /* 0x0000002a26038223 */ /* 0x000fe20000010003 */
[----:B------:R-:W-:Y:S01]  /*6860*/  @!P1 FADD.FTZ R18, -R18, -RZ ;  /* 0x800000ff12129221 */ /* 0x000fe20000010100 */
[----:B-1----:R-:W-:Y:S01]  /*6870*/  LEA R130, P1, R60, R124, 0x7 ;  /* 0x0000007c3c827211 */ /* 0x002fe200078238ff */
[--C-:B------:R-:W-:Y:S01]  /*6880*/  @!P0 HADD2.F32 R38, -RZ, R50.reuse.H0_H0 ;  /* 0x20000032ff268230 */ /* 0x100fe20000004100 */
[----:B------:R-:W-:Y:S01]  /*6890*/  @!P0 F2FP.F16.F32.PACK_AB R62, R2, R0 ;  /* 0x00000000023e823e */ /* 0x000fe200000000ff */
[----:B------:R-:W-:Y:S01]  /*68a0*/  @!P0 FMUL.FTZ R5, R24, R31 ;  /* 0x0000001f18058220 */ /* 0x000fe20000410000 */
[----:B------:R-:W-:Y:S01]  /*68b0*/  LEA.HI.X R131, R60, R125, R61, 0x7, P1 ;  /* 0x0000007d3c837211 */ /* 0x000fe200008f3c3d */
[----:B------:R-:W-:Y:S01]  /*68c0*/  @!P0 HADD2.F32 R43, -RZ, R50.H1_H1 ;  /* 0x30000032ff2b8230 */ /* 0x000fe20000004100 */
[----:B------:R-:W-:Y:S01]  /*68d0*/  @!P0 MOV R52, R62 ;  /* 0x0000003e00348202 */ /* 0x000fe20000000f00 */
        /* <DEDUP_REMOVED lines=19> */
.L_x_2437:
[----:B------:R-:W-:Y:S05]  /*6a10*/  BSYNC.RECONVERGENT B0 ;  /* 0x0000000000007941 */ /* 0x000fea0003800200 */
.L_x_2436:
[----:B------:R-:W-:Y:S04]  /*6a20*/  BSSY.RECONVERGENT B0, `(.L_x_2438) ;  /* 0x0000062000007945 */ /* 0x000fe80003800200 */
[----:B------:R-:W-:Y:S05]  /*6a30*/  @P4 BRA `(.L_x_2439) ;  /* 0x0000000400804947 */ /* 0x000fea0003800000 */
[----:B-1-34-:R-:W1:Y:S01]  /*6a40*/  LDC.64 R60, c[0x0][0x4a8] ;  /* 0x00012a00ff3c7b82 */ /* 0x01ae620000000a00 */
        /* <DEDUP_REMOVED lines=10> */
[----:B------:R-:W3:Y:S01]  /*6af0*/  LDG.E.128 R48, desc[UR6][R34.64] ;  /* 0x0000000622307981 */ /* 0x000ee2000c1e1d00 */
[----:B------:R-:W-:Y:S02]  /*6b00*/  @!P0 IADD3.X R58, PT, PT, R89, R58, RZ, P1, !PT ;  /* 0x0000003a593a8210 */ /* 0x000fe40000ffe4ff */
[----:B------:R-:W-:Y:S02]  /*6b10*/  @!P0 IADD3 R62, P1, PT, R55, R76, RZ ;  /* 0x0000004c373e8210 */ /* 0x000fe40007f3e0ff */
[----:B------:R-:W-:Y:S03]  /*6b20*/  @!P0 SHF.L.U64.HI R58, R61, 0x1, R58 ;  /* 0x000000013d3a8819 */ /* 0x000fe6000001023a */
        /* <DEDUP_REMOVED lines=81> */
.L_x_2439:
[----:B------:R-:W-:Y:S05]  /*7040*/  BSYNC.RECONVERGENT B0 ;  /* 0x0000000000007941 */ /* 0x000fea0003800200 */
.L_x_2438:
[----:B------:R-:W-:Y:S01]  /*7050*/  ISETP.NE.AND P1, PT, R117, RZ, PT ;  /* 0x000000ff7500720c */ /* 0x000fe20003f25270 */
[----:B------:R-:W-:Y:S01]  /*7060*/  BSSY.RECONVERGENT B0, `(.L_x_2440) ;  /* 0x0000063000007945 */ /* 0x000fe20003800200 */
[----:B------:R-:W-:Y:S04]  /*7070*/  ISETP.NE.AND P0, PT, R115, RZ, PT ;  /* 0x000000ff7300720c */ /* 0x000fe80003f05270 */
[C---:B------:R-:W-:Y:S04]  /*7080*/  ISETP.GE.OR P0, PT, R102.reuse, UR32, P0 ;  /* 0x0000002066007c0c */ /* 0x040fe80008706670 */
[----:B------:R-:W-:Y:S03]  /*7090*/  ISETP.LT.OR P3, PT, R102, UR31, P0 ;  /* 0x0000001f66007c0c */ /* 0x000fe60008761670 */
[----:B------:R-:W-:Y:S10]  /*70a0*/  @P1 BRA `(.L_x_2441) ;  /* 0x0000000400781947 */ /* 0x000ff40003800000 */
        /* <DEDUP_REMOVED lines=94> */
.L_x_2441:
[----:B------:R-:W-:Y:S05]  /*7690*/  BSYNC.RECONVERGENT B0 ;  /* 0x0000000000007941 */ /* 0x000fea0003800200 */
.L_x_2440:
        /* <DEDUP_REMOVED lines=98> */
.L_x_2443:
[----:B------:R-:W-:Y:S05]  /*7cc0*/  BSYNC.RECONVERGENT B0 ;  /* 0x0000000000007941 */ /* 0x000fea0003800200 */
.L_x_2442:
[----:B------:R-:W-:Y:S04]  /*7cd0*/  BSSY.RECONVERGENT B0, `(.L_x_2444) ;  /* 0x0000062000007945 */ /* 0x000fe80003800200 */
[----:B------:R-:W-:Y:S05]  /*7ce0*/  @P3 BRA `(.L_x_2445) ;  /* 0x0000000400803947 */ /* 0x000fea0003800000 */
[----:B-1----:R-:W1:Y:S01]  /*7cf0*/  LDC.64 R52, c[0x0][0x4a8] ;  /* 0x00012a00ff347b82 */ /* 0x002e620000000a00 */
[C---:B------:R-:W-:Y:S02]  /*7d00*/  ISETP.GE.AND P0, PT, R12.reuse, R17, PT ;  /* 0x000000110c00720c */ /* 0x040fe40003f06270 */
[----:B------:R-:W-:Y:S01]  /*7d10*/  ISETP.GE.U32.AND P2, PT, R12, R21, PT ;  /* 0x000000150c00720c */ /* 0x000fe20003f46070 */
[----:B-1----:R-:W-:Y:S04]  /*7d20*/  IMAD.WIDE.U32 R22, R52, 0x180, R22 ;  /* 0x0000018034167825 */ /* 0x002fe800078e0016 */
[----:B------:R-:W-:Y:S06]  /*7d30*/  IMAD R51, R53, 0x180, RZ ;  /* 0x0000018035337824 */ /* 0x000fec00078e02ff */
        /* <DEDUP_REMOVED lines=9> */
[C---:B------:R-:W-:Y:S01]  /*7dd0*/  @!P0 IADD3 R54, P1, PT, R51.reuse, R76, RZ ;  /* 0x0000004c33368210 */ /* 0x040fe20007f3e0ff */
[----:B------:R-:W2:Y:S03]  /*7de0*/  @!P0 LDG.E.128 R16, desc[UR6][R16.64] ;  /* 0x0000000610108981 */ /* 0x000ea6000c1e1d00 */
[C---:B------:R-:W-:Y:S02]  /*7df0*/  @!P0 IADD3.X R55, PT, PT, R58.reuse, R77, RZ, P1, !PT ;  /* 0x0000004d3a378210 */ /* 0x040fe40000ffe4ff */
[----:B------:R-:W-:Y:S04]  /*7e00*/  @!P0 IADD3 R34, P1, PT, R51, R78, RZ ;  /* 0x0000004e33228210 */ /* 0x000fe80007f3e0ff */
[----:B------:R-:W3:Y:S01]  /*7e10*/  @!P0 LDG.E.128 R52, desc[UR6][R54.64] ;  /* 0x0000000636348981 */ /* 0x000ee2000c1e1d00 */
[----:B------:R-:W-:Y:S02]  /*7e20*/  @!P0 IADD3.X R35, PT, PT, R58, R79, RZ, P1, !PT ;  /* 0x0000004f3a238210 */ /* 0x000fe40000ffe4ff */
[----:B------:R-:W-:Y:S02]  /*7e30*/  PLOP3.LUT P1, PT, PT, PT, PT, 0x80, 0x8 ;  /* 0x000000000008781c */ /* 0x000fe40003f2f070 */
[----:B------:R-:W-:Y:S03]  /*7e40*/  @!P0 PLOP3.LUT P1, PT, P2, PT, PT, 0x80, 0x8 ;  /* 0x000000000008881c */ /* 0x000fe6000172f070 */
        /* <DEDUP_REMOVED lines=11> */
[----:B------:R-:W-:Y:S02]  /*7f00*/  @!P0 HADD2.F32 R21, -RZ, R18.H0_H0 ;  /* 0x20000012ff158230 */ /* 0x000fe40000004100 */
        /* <DEDUP_REMOVED lines=10> */
[----:B------:R-:W-:Y:S02]  /*7fb0*/  @!P0 HADD2.F32 R20, -RZ, R18.H1_H1 ;  /* 0x30000012ff148230 */ /* 0x000fe40000004100 */
        /* <DEDUP_REMOVED lines=29> */
[----:B------:R-:W-:Y:S01]  /*8190*/  @!P0 FFMA.FTZ R4, R35, R39, R4 ;  /* 0x0000002723048223 */ /* 0x000fe20000010004 */
        /* <DEDUP_REMOVED lines=21> */
.L_x_2445:
[----:B------:R-:W-:Y:S05]  /*82f0*/  BSYNC.RECONVERGENT B0 ;  /* 0x0000000000007941 */ /* 0x000fea0003800200 */
.L_x_2444:
[----:B------:R-:W1:Y:S01]  /*8300*/  LDC R17, c[0x0][0x450] ;  /* 0x00011400ff117b82 */ /* 0x000e620000000800 */
[----:B--2---:R-:W-:Y:S05]  /*8310*/  IMAD.U32 R127, R127, -0x80, RZ ;  /* 0xffffff807f7f7824 */ /* 0x004fea00078e00ff */
[C---:B------:R-:W-:Y:S02]  /*8320*/  LEA R78, P1, R127.reuse, R78, 0x1 ;  /* 0x0000004e7f4e7211 */ /* 0x040fe400078208ff */
[C---:B------:R-:W-:Y:S02]  /*8330*/  LEA R76, P0, R127.reuse, R76, 0x1 ;  /* 0x0000004c7f4c7211 */ /* 0x040fe400078008ff */
[C---:B------:R-:W-:Y:S02]  /*8340*/  LEA.HI.X.SX32 R79, R127.reuse, R79, 0x1, P1 ;  /* 0x0000004f7f4f7211 */ /* 0x040fe400008f0eff */
[----:B------:R-:W-:Y:S09]  /*8350*/  LEA.HI.X.SX32 R77, R127, R77, 0x1, P0 ;  /* 0x0000004d7f4d7211 */ /* 0x000ff200000f0eff */
.L_x_2412:
[----:B----4-:R-:W-:Y:S05]  /*8360*/  BSYNC.RECONVERGENT B1 ;  /* 0x0000000000017941 */ /* 0x010fea0003800200 */
.L_x_2410:
        /* <DEDUP_REMOVED lines=11> */
[C---:B-12---:R-:W-:Y:S02]  /*8420*/  @!P0 SHF.R.S64 R5, R3.reuse, 0x1f, R2 ;  /* 0x0000001f03058819 */ /* 0x046fe40000001002 */
[----:B------:R-:W-:Y:S02]  /*8430*/  @!P0 SHF.R.S64 R3, R3, 0x1f, R0 ;  /* 0x0000001f03038819 */ /* 0x000fe40000001000 */
[----:B------:R-:W-:Y:S02]  /*8440*/  @!P0 IADD3 R70, P2, PT, R5, R70, RZ ;  /* 0x0000004605468210 */ /* 0x000fe40007f5e0ff */
[----:B------:R-:W-:Y:S02]  /*8450*/  @!P0 IADD3 R72, P1, PT, R3, R72, RZ ;  /* 0x0000004803488210 */ /* 0x000fe40007f3e0ff */
[----:B------:R-:W-:Y:S02]  /*8460*/  @!P0 LEA.HI.X.SX32 R71, R2, R71, 0x1, P2 ;  /* 0x0000004702478211 */ /* 0x000fe400010f0eff */
[----:B------:R-:W-:Y:S01]  /*8470*/  @!P0 LEA.HI.X.SX32 R73, R0, R73, 0x1, P1 ;  /* 0x0000004900498211 */ /* 0x000fe200008f0eff */
[----:B------:R-:W-:Y:S08]  /*8480*/  @!P0 BRA `(.L_x_2446) ;  /* 0x0000000400208947 */ /* 0x000ff00003800000 */
[----:B------:R-:W-:Y:S09]  /*8490*/  UISETP.GT.AND UP0, UPT, UR30, UR5, UPT ;  /* 0x000000051e00728c */ /* 0x000ff2000bf04270 */
[----:B------:R-:W-:Y:S05]  /*84a0*/  BRA.U !UP0, `(.L_x_2446) ;  /* 0x0000000508187547 */ /* 0x000fea000b800000 */
[----:B------:R-:W1:Y:S01]  /*84b0*/  LDC R3, c[0x0][0x4f0] ;  /* 0x00013c00ff037b82 */ /* 0x000e620000000800 */
[----:B------:R-:W-:Y:S02]  /*84c0*/  IABS R16, R116 ;  /* 0x0000007400107213 */ /* 0x000fe40000000000 */
[-C--:B-1----:R-:W-:Y:S02]  /*84d0*/  IABS R6, R3.reuse ;  /* 0x0000000300067213 */ /* 0x082fe40000000000 */
[----:B------:R-:W-:Y:S02]  /*84e0*/  LOP3.LUT R2, RZ, R3, RZ, 0x33, !PT ;  /* 0x00000003ff027212 */ /* 0x000fe400078e33ff */
[----:B------:R-:W1:Y:S10]  /*84f0*/  I2F.RP R18, R6 ;  /* 0x0000000600127306 */ /* 0x000e740000209400 */
[----:B-1----:R-:W3:Y:S02]  /*8500*/  MUFU.RCP R8, R18 ;  /* 0x0000001200087308 */ /* 0x002ee40000001000 */
[----:B---3--:R-:W-:Y:S08]  /*8510*/  VIADD R20, R8, 0xffffffe ;  /* 0x0ffffffe08147836 */ /* 0x008ff00000000000 */
        /* <DEDUP_REMOVED lines=63> */
.L_x_2446:
[----:B------:R-:W-:Y:S01]  /*8910*/  UISETP.GT.AND UP0, UPT, UR30, UR5, UPT ;  /* 0x000000051e00728c */ /* 0x000fe2000bf04270 */
[----:B------:R-:W-:Y:S02]  /*8920*/  IADD3 R74, P1, PT, R74, R81, RZ ;  /* 0x000000514a4a7210 */ /* 0x000fe40007f3e0ff */
[----:B------:R-:W-:Y:S03]  /*8930*/  IADD3 R10, P0, PT, R10, R83, RZ ;  /* 0x000000530a0a7210 */ /* 0x000fe60007f1e0ff */
[----:B------:R-:W-:Y:S02]  /*8940*/  IMAD.X R75, R75, 0x1, R80, P1 ;  /* 0x000000014b4b7824 */ /* 0x000fe400008e0650 */
[----:B------:R-:W-:Y:S01]  /*8950*/  IMAD.X R9, R9, 0x1, R82, P0 ;  /* 0x0000000109097824 */ /* 0x000fe200000e0652 */
[----:B------:R-:W-:Y:S07]  /*8960*/  BRA.U UP0, `(.L_x_2447) ;  /* 0xffffff9d00707547 */ /* 0x000fee000b83ffff */
.L_x_2409:
        /* <DEDUP_REMOVED lines=8> */
[----:B------:R-:W4:Y:S08]  /*89f0*/  LDC.64 R2, c[0x0][0x3b0] ;  /* 0x0000ec00ff027b82 */ /* 0x000f300000000a00 */
[----:B------:R-:W-:Y:S01]  /*8a00*/  BAR.SYNC.DEFER_BLOCKING 0x0 ;  /* 0x0000000000007b1d */ /* 0x000fe20000010000 */
[----:B-1----:R-:W-:Y:S01]  /*8a10*/  ISETP.NE.AND P0, PT, R15, RZ, PT ;  /* 0x000000ff0f00720c */ /* 0x002fe20003f05270 */
[----:B--2---:R-:W-:Y:S01]  /*8a20*/  ULEA UR5, UR5, UR8, 0x18 ;  /* 0x0000000805057291 */ /* 0x004fe2000f8ec0ff */
[C---:B----4-:R-:W-:Y:S01]  /*8a30*/  SHF.L.U64.HI R3, R2.reuse, 0x5, R3 ;  /* 0x0000000502037819 */ /* 0x050fe20000010203 */
[----:B------:R-:W-:-:S04]  /*8a40*/  IMAD.SHL.U32 R0, R2, 0x20, RZ ;  /* 0x0000002002007824 */ /* 0x000fc800078e00ff */
[----:B------:R-:W-:-:S06]  /*8a50*/  LEA R2, R4, UR5, 0x1 ;  /* 0x0000000504027c11 */ /* 0x000fcc000f8e08ff */
[----:B------:R-:W-:Y:S05]  /*8a60*/  @P0 BRA `(.L_x_2449) ;  /* 0x00000000007c0947 */ /* 0x000fea0003800000 */
[----:B------:R-:W1:Y:S01]  /*8a70*/  LDCU.64 UR8, c[0x0][0x380] ;  /* 0x00007000ff0877ac */ /* 0x000e620008000a00 */
[----:B------:R-:W-:Y:S01]  /*8a80*/  BSSY.RECONVERGENT B0, `(.L_x_2450) ;  /* 0x000000f000007945 */ /* 0x000fe20003800200 */
[----:B------:R-:W-:-:S06]  /*8a90*/  UIADD3 UR10, UPT, UPT, -UR25, UR21, URZ ;  /* 0x00000015190a7290 */ /* 0x000fcc000fffe1ff */
[----:B------:R-:W-:Y:S02]  /*8aa0*/  ISETP.GE.AND P1, PT, R118, UR10, PT ;  /* 0x0000000a76007c0c */ /* 0x000fe4000bf26270 */
        /* <DEDUP_REMOVED lines=11> */
.L_x_2452:
[----:B------:R1:W-:Y:S02]  /*8b60*/  STS.128 [R2], RZ ;  /* 0x000000ff02007388 */ /* 0x0003e40000000c00 */
.L_x_2451:
[----:B------:R-:W-:Y:S05]  /*8b70*/  BSYNC.RECONVERGENT B0 ;  /* 0x0000000000007941 */ /* 0x000fea0003800200 */
.L_x_2450:
[----:B------:R-:W-:-:S04]  /*8b80*/  IADD3 R29, PT, PT, R118, 0x20, RZ ;  /* 0x00000020761d7810 */ /* 0x000fc80007ffe0ff */
[----:B------:R-:W-:-:S13]  /*8b90*/  ISETP.GE.AND P0, PT, R29, UR10, PT ;  /* 0x0000000a1d007c0c */ /* 0x000fda000bf06270 */
[----:B------:R-:W-:Y:S05]  /*8ba0*/  @P0 BRA `(.L_x_2453) ;  /* 0x00000014008c0947 */ /* 0x000fea0003800000 */
[----:B------:R-:W4:Y:S02]  /*8bb0*/  LDCU UR8, c[0x0][0x440] ;  /* 0x00008800ff0877ac */ /* 0x000f240008000800 */
[----:B----4-:R-:W-:-:S13]  /*8bc0*/  ISETP.GE.AND P0, PT, R12, UR8, PT ;  /* 0x000000080c007c0c */ /* 0x010fda000bf06270 */
[----:B------:R4:W-:Y:S01]  /*8bd0*/  @P0 STS.128 [R2+0x800], RZ ;  /* 0x000800ff02000388 */ /* 0x0009e20000000c00 */
[----:B------:R-:W-:Y:S05]  /*8be0*/  @P0 BRA `(.L_x_2453) ;  /* 0x00000014007c0947 */ /* 0x000fea0003800000 */
[----:B--2---:R-:W-:-:S04]  /*8bf0*/  LEA R4, P0, R0, R4, 0x1 ;  /* 0x0000000400047211 */ /* 0x004fc800078008ff */
[----:B------:R-:W-:-:S05]  /*8c00*/  LEA.HI.X R5, R0, R5, R3, 0x1, P0 ;  /* 0x0000000500057211 */ /* 0x000fca00000f0c03 */
[----:B------:R-:W-:Y:S01]  /*8c10*/  @!PT LDS RZ, [RZ] ;  /* 0x00000000fffff984 */ /* 0x000fe20000000800 */
[----:B------:R-:W-:Y:S01]  /*8c20*/  @!PT LDS RZ, [RZ] ;  /* 0x00000000fffff984 */ /* 0x000fe20000000800 */
[----:B------:R-:W-:Y:S01]  /*8c30*/  @!PT LDS RZ, [RZ] ;  /* 0x00000000fffff984 */ /* 0x000fe20000000800 */
[----:B------:R2:W-:Y:S01]  /*8c40*/  LDGSTS.E.BYPASS.LTC128B.128 [R2+0x800], desc[UR6][R4.64] ;  /* 0x0080000004027fae */ /* 0x0005e2000b981a06 */
[----:B------:R-:W-:Y:S05]  /*8c50*/  BRA `(.L_x_2453) ;  /* 0x0000001400607947 */ /* 0x000fea0003800000 */
.L_x_2449:
[----:B------:R-:W1:Y:S02]  /*8c60*/  LDCU.64 UR8, c[0x0][0x470] ;  /* 0x00008e00ff0877ac */ /* 0x000e640008000a00 */
[----:B-1----:R-:W-:-:S04]  /*8c70*/  ISETP.NE.U32.AND P0, PT, RZ, UR8, PT ;  /* 0x00000008ff007c0c */ /* 0x002fc8000bf05070 */
[----:B------:R-:W-:Y:S01]  /*8c80*/  ISETP.NE.AND.EX P0, PT, RZ, UR9, PT, P0 ;  /* 0x00000009ff007c0c */ /* 0x000fe2000bf05300 */
[----:B------:R-:W-:Y:S01]  /*8c90*/  UMOV UR11, URZ ;  /* 0x000000ff000b7c82 */ /* 0x000fe20008000000 */
[----:B------:R-:W1:Y:S01]  /*8ca0*/  LDCU.U8 UR10, c[0x0][0x533] ;  /* 0x0000a660ff0a77ac */ /* 0x000e620008000000 */
[----:B------:R-:W2:Y:S10]  /*8cb0*/  LDCU.64 UR8, c[0x0][0x380] ;  /* 0x00007000ff0877ac */ /* 0x000eb40008000a00 */
[----:B------:R-:W4:Y:S01]  /*8cc0*/  @P0 LDG.E R122, desc[UR6][R122.64] ;  /* 0x000000067a7a0981 */ /* 0x000f22000c1e1900 */
[----:B------:R-:W-:Y:S01]  /*8cd0*/  IMAD.SHL.U32 R25, R11, 0x20, RZ ;  /* 0x000000200b197824 */ /* 0x000fe200078e00ff */
[----:B-1----:R-:W-:Y:S01]  /*8ce0*/  UISETP.NE.AND UP0, UPT, UR10, URZ, UPT ;  /* 0x000000ff0a00728c */ /* 0x002fe2000bf05270 */
[----:B----4-:R-:W-:-:S02]  /*8cf0*/  @P0 R2UR UR11, R122 ;  /* 0x000000007a0b02ca */ /* 0x010fc400000e0000 */
[----:B--2---:R-:W-:-:S04]  /*8d00*/  LEA R26, P0, R120, UR8, 0x1 ;  /* 0x00000008781a7c11 */ /* 0x004fc8000f8008ff */
[----:B------:R-:W-:-:S07]  /*8d10*/  LEA.HI.X R27, R120, UR9, R69, 0x1, P0 ;  /* 0x00000009781b7c11 */ /* 0x000fce00080f0c45 */
[----:B------:R-:W-:-:S06]  /*8d20*/  UIADD3 UR11, UPT, UPT, UR11, UR24, UR25 ;  /* 0x000000180b0b7290 */ /* 0x000fcc000fffe019 */
[----:B------:R-:W-:-:S05]  /*8d30*/  IMAD R4, R11, UR11, RZ ;  /* 0x0000000b0b047c24 */ /* 0x000fca000f8e02ff */
[-C--:B------:R-:W-:Y:S02]  /*8d40*/  IADD3 R14, P2, PT, R111, R4.reuse, RZ ;  /* 0x000000046f0e7210 */ /* 0x080fe40007f5e0ff */
[----:B------:R-:W-:Y:S02]  /*8d50*/  IADD3 R110, P1, PT, R110, R4, RZ ;  /* 0x000000046e6e7210 */ /* 0x000fe40007f3e0ff */
[----:B------:R-:W-:-:S05]  /*8d60*/  SHF.R.S32.HI R4, RZ, 0x1f, R4 ;  /* 0x0000001fff047819 */ /* 0x000fca0000011404 */
[--C-:B------:R-:W-:Y:S02]  /*8d70*/  IMAD.X R94, R94, 0x1, R4.reuse, P2 ;  /* 0x000000015e5e7824 */ /* 0x100fe400010e0604 */
[----:B------:R-:W-:Y:S01]  /*8d80*/  IMAD.X R93, R93, 0x1, R4, P1 ;  /* 0x000000015d5d7824 */ /* 0x000fe200008e0604 */
[----:B------:R-:W-:Y:S06]  /*8d90*/  BRA.U !UP0, `(.L_x_2454) ;  /* 0x0000000908087547 */ /* 0x000fec000b800000 */
[----:B------:R-:W-:Y:S01]  /*8da0*/  UIADD3 UR14, UPT, UPT, -UR25, UR21, URZ ;  /* 0x00000015190e7290 */ /* 0x000fe2000fffe1ff */
[----:B------:R-:W-:Y:S05]  /*8db0*/  BSSY.RECONVERGENT B1, `(.L_x_2455) ;  /* 0x000003f000017945 */ /* 0x000fea0003800200 */
[----:B------:R-:W-:-:S13]  /*8dc0*/  ISETP.GE.AND P0, PT, R118, UR14, PT ;  /* 0x0000000e76007c0c */ /* 0x000fda000bf06270 */
        /* <DEDUP_REMOVED lines=18> */
[--C-:B-----5:R-:W-:Y:S02]  /*8ef0*/  HADD2.F32 R20, -RZ, R9.reuse.H0_H0 ;  /* 0x20000009ff147230 */ /* 0x120fe40000004100 */
[----:B------:R-:W-:Y:S02]  /*8f00*/  HADD2.F32 R21, -RZ, R9.H1_H1 ;  /* 0x30000009ff157230 */ /* 0x000fe40000004100 */
[--C-:B------:R-:W-:Y:S01]  /*8f10*/  HADD2.F32 R18, -RZ, R11.reuse.H1_H1 ;  /* 0x3000000bff127230 */ /* 0x100fe20000004100 */
[----:B------:R-:W-:Y:S01]  /*8f20*/  MOV R19, R10 ;  /* 0x0000000a00137202 */ /* 0x000fe20000000f00 */
[----:B---3--:R-:W-:-:S02]  /*8f30*/  HADD2.F32 R22, -RZ, R11.H0_H0 ;  /* 0x2000000bff167230 */ /* 0x008fc40000004100 */
[----:B--2---:R-:W-:Y:S02]  /*8f40*/  HADD2.F32 R16, -RZ, R7.H1_H1 ;  /* 0x30000007ff107230 */ /* 0x004fe40000004100 */
[----:B----4-:R-:W-:Y:S02]  /*8f50*/  HADD2.F32 R9, -RZ, R5.H1_H1 ;  /* 0x30000005ff097230 */ /* 0x010fe40000004100 */
        /* <DEDUP_REMOVED lines=18> */
[----:B------:R-:W-:Y:S02]  /*9080*/  HADD2.F32 R20, -RZ, R19.H0_H0 ;  /* 0x20000013ff147230 */ /* 0x000fe40000004100 */
[----:B------:R-:W-:Y:S01]  /*9090*/  FMUL.FTZ R19, R9, R6 ;  /* 0x0000000609137220 */ /* 0x000fe20000410000 */
[C---:B------:R-:W-:Y:S01]  /*90a0*/  FMUL.FTZ R9, R16.reuse, R5 ;  /* 0x0000000510097220 */ /* 0x040fe20000410000 */
[----:B------:R-:W-:-:S03]  /*90b0*/  FMUL.FTZ R16, R16, R7 ;  /* 0x0000000710107220 */ /* 0x000fc60000410000 */
[C---:B------:R-:W-:Y:S01]  /*90c0*/  FFMA.FTZ R9, R20.reuse, R7, -R9 ;  /* 0x0000000714097223 */ /* 0x040fe20000010809 */
[----:B------:R-:W-:Y:S01]  /*90d0*/  FFMA.FTZ R16, R20, R5, R16 ;  /* 0x0000000514107223 */ /* 0x000fe20000010010 */
[C---:B------:R-:W-:Y:S01]  /*90e0*/  FFMA.FTZ R8, R17.reuse, R6, -R8 ;  /* 0x0000000611087223 */ /* 0x040fe20000010808 */
[----:B------:R-:W-:Y:S01]  /*90f0*/  FFMA.FTZ R19, R17, R4, R19 ;  /* 0x0000000411137223 */ /* 0x000fe20000010013 */
[----:B------:R-:W-:Y:S02]  /*9100*/  F2FP.F16.F32.PACK_AB R10, R10, R23 ;  /* 0x000000170a0a723e */ /* 0x000fe400000000ff */
[----:B------:R-:W-:Y:S02]  /*9110*/  F2FP.F16.F32.PACK_AB R16, R16, R9 ;  /* 0x000000091010723e */ /* 0x000fe400000000ff */
[----:B------:R-:W-:Y:S02]  /*9120*/  MOV R9, R10 ;  /* 0x0000000a00097202 */ /* 0x000fe40000000f00 */
[----:B------:R-:W-:-:S02]  /*9130*/  F2FP.F16.F32.PACK_AB R11, R18, R11 ;  /* 0x0000000b120b723e */ /* 0x000fc400000000ff */
[----:B------:R-:W-:Y:S02]  /*9140*/  F2FP.F16.F32.PACK_AB R8, R19, R8 ;  /* 0x000000081308723e */ /* 0x000fe400000000ff */
[----:B------:R-:W-:Y:S02]  /*9150*/  MOV R10, R16 ;  /* 0x00000010000a7202 */ /* 0x000fe40000000f00 */
.L_x_2459:
[----:B------:R-:W-:Y:S05]  /*9160*/  BSYNC.RECONVERGENT B0 ;  /* 0x0000000000007941 */ /* 0x000fea0003800200 */
.L_x_2458:
[----:B-----5:R2:W-:Y:S01]  /*9170*/  STS.128 [R2], R8 ;  /* 0x0000000802007388 */ /* 0x0205e20000000c00 */
[----:B------:R-:W-:Y:S05]  /*9180*/  BRA `(.L_x_2456) ;  /* 0x0000000000047947 */ /* 0x000fea0003800000 */
.L_x_2457:
[----:B------:R4:W-:Y:S02]  /*9190*/  STS.128 [R2], RZ ;  /* 0x000000ff02007388 */ /* 0x0009e40000000c00 */
.L_x_2456:
[----:B------:R-:W-:Y:S05]  /*91a0*/  BSYNC.RECONVERGENT B1 ;  /* 0x0000000000017941 */ /* 0x000fea0003800200 */
.L_x_2455:
[----:B------:R-:W-:-:S04]  /*91b0*/  IADD3 R29, PT, PT, R118, 0x20, RZ ;  /* 0x00000020761d7810 */ /* 0x000fc80007ffe0ff */
[----:B------:R-:W-:-:S13]  /*91c0*/  ISETP.GE.AND P0, PT, R29, UR14, PT ;  /* 0x0000000e1d007c0c */ /* 0x000fda000bf06270 */
[----:B------:R-:W-:Y:S05]  /*91d0*/  @P0 BRA `(.L_x_2453) ;  /* 0x0000001000000947 */ /* 0x000fea0003800000 */
[----:B------:R-:W1:Y:S02]  /*91e0*/  LDCU UR8, c[0x0][0x440] ;  /* 0x00008800ff0877ac */ /* 0x000e640008000800 */
[----:B-1----:R-:W-:-:S13]  /*91f0*/  ISETP.GE.AND P0, PT, R12, UR8, PT ;  /* 0x000000080c007c0c */ /* 0x002fda000bf06270 */
        /* <DEDUP_REMOVED lines=20> */
[----:B-----5:R-:W-:Y:S01]  /*9340*/  MOV R15, R10 ;  /* 0x0000000a000f7202 */ /* 0x020fe20000000f00 */
[--C-:B---3--:R-:W-:Y:S02]  /*9350*/  HADD2.F32 R20, -RZ, R9.reuse.H1_H1 ;  /* 0x30000009ff147230 */ /* 0x108fe40000004100 */
[----:B------:R-:W-:Y:S02]  /*9360*/  HADD2.F32 R16, -RZ, R9.H0_H0 ;  /* 0x20000009ff107230 */ /* 0x000fe40000004100 */
[----:B------:R-:W-:-:S02]  /*9370*/  HADD2.F32 R14, -RZ, R11.H1_H1 ;  /* 0x3000000bff0e7230 */ /* 0x000fc40000004100 */
[----:B------:R-:W-:Y:S02]  /*9380*/  HADD2.F32 R17, -RZ, R11.H0_H0 ;  /* 0x2000000bff117230 */ /* 0x000fe40000004100 */
[----:B--2---:R-:W-:Y:S02]  /*9390*/  HADD2.F32 R3, -RZ, R4.H1_H1 ;  /* 0x30000004ff037230 */ /* 0x004fe40000004100 */
[----:B------:R-:W-:Y:S02]  /*93a0*/  HADD2.F32 R0, -RZ, R5.H1_H1 ;  /* 0x30000005ff007230 */ /* 0x000fe40000004100 */
[--C-:B----4-:R-:W-:Y:S02]  /*93b0*/  HADD2.F32 R10, -RZ, R6.reuse.H1_H1 ;  /* 0x30000006ff0a7230 */ /* 0x110fe40000004100 */
        /* <DEDUP_REMOVED lines=29> */
.L_x_2461:
[----:B------:R-:W-:Y:S05]  /*9590*/  BSYNC.RECONVERGENT B0 ;  /* 0x0000000000007941 */ /* 0x000fea0003800200 */
.L_x_2460:
[----:B-----5:R2:W-:Y:S01]  /*95a0*/  STS.128 [R2+0x800], R8 ;  /* 0x0008000802007388 */ /* 0x0205e20000000c00 */
[----:B------:R-:W-:Y:S05]  /*95b0*/  BRA `(.L_x_2453) ;  /* 0x0000000c00087947 */ /* 0x000fea0003800000 */
.L_x_2454:
[----:B------:R-:W-:Y:S01]  /*95c0*/  UIADD3 UR10, UPT, UPT, -UR25, UR21, URZ ;  /* 0x00000015190a7290 */ /* 0x000fe2000fffe1ff */
[----:B------:R-:W-:Y:S01]  /*95d0*/  LEA.HI R14, R15, R15, RZ, 0x1 ;  /* 0x0000000f0f0e7211 */ /* 0x000fe200078f08ff */
[----:B------:R-:W-:Y:S01]  /*95e0*/  BSSY.RECONVERGENT B1, `(.L_x_2462) ;  /* 0x0000063000017945 */ /* 0x000fe20003800200 */
[----:B------:R-:W-:Y:S02]  /*95f0*/  SHF.R.U32.HI R5, RZ, 0x1, R15 ;  /* 0x00000001ff057819 */ /* 0x000fe4000001160f */
[----:B------:R-:W-:Y:S02]  /*9600*/  SHF.R.S32.HI R14, RZ, 0x1, R14 ;  /* 0x00000001ff0e7819 */ /* 0x000fe4000001140e */
[----:B------:R-:W-:Y:S02]  /*9610*/  ISETP.GE.AND P0, PT, R118, UR10, PT ;  /* 0x0000000a76007c0c */ /* 0x000fe4000bf06270 */
[----:B------:R-:W-:Y:S01]  /*9620*/  ISETP.GE.U32.AND P1, PT, R12, R5, PT ;  /* 0x000000050c00720c */ /* 0x000fe20003f26070 */
[----:B------:R-:W-:-:S05]  /*9630*/  IMAD.MOV R14, RZ, RZ, -R14 ;  /* 0x000000ffff0e7224 */ /* 0x000fca00078e0a0e */
[----:B------:R-:W-:Y:S02]  /*9640*/  SEL R28, R5, R14, !P1 ;  /* 0x0000000e051c7207 */ /* 0x000fe40004800000 */
[----:B------:R-:W-:-:S03]  /*9650*/  SHF.R.S32.HI R24, RZ, 0x1f, R14 ;  /* 0x0000001fff187819 */ /* 0x000fc6000001140e */
[----:B------:R-:W-:Y:S05]  /*9660*/  @P0 BRA `(.L_x_2463) ;  /* 0x0000000400680947 */ /* 0x000fea0003800000 */
        /* <DEDUP_REMOVED lines=25> */
[----:B-----5:R-:W-:Y:S01]  /*9800*/  MOV R29, R22 ;  /* 0x00000016001d7202 */ /* 0x020fe20000000f00 */
        /* <DEDUP_REMOVED lines=24> */
[----:B----4-:R-:W-:-:S02]  /*9990*/  HADD2.F32 R4, -RZ, R8.H0_H0 ;  /* 0x20000008ff047230 */ /* 0x010fc40000004100 */
[----:B------:R-:W-:Y:S01]  /*99a0*/  FMUL.FTZ R18, R18, R5 ;  /* 0x0000000512127220 */ /* 0x000fe20000410000 */
[----:B------:R-:W-:Y:S01]  /*99b0*/  FMUL.FTZ R33, R33, R6 ;  /* 0x0000000621217220 */ /* 0x000fe20000410000 */
[----:B------:R-:W-:Y:S02]  /*99c0*/  HADD2.F32 R19, -RZ, R20.H1_H1 ;  /* 0x30000014ff137230 */ /* 0x000fe40000004100 */
[----:B------:R-:W-:Y:S01]  /*99d0*/  @!P1 FADD.FTZ R34, -R34, -RZ ;  /* 0x800000ff22229221 */ /* 0x000fe20000010100 */
[----:B------:R-:W-:Y:S02]  /*99e0*/  HADD2.F32 R8, -RZ, R8.H1_H1 ;  /* 0x30000008ff087230 */ /* 0x000fe40000004100 */
[----:B------:R-:W-:Y:S01]  /*99f0*/  FMUL.FTZ R30, R30, R37 ;  /* 0x000000251e1e7220 */ /* 0x000fe20000410000 */
[----:B------:R-:W-:Y:S02]  /*9a00*/  HADD2.F32 R5, -RZ, R20.H0_H0 ;  /* 0x20000014ff057230 */ /* 0x000fe40000004100 */
[----:B------:R-:W-:Y:S01]  /*9a10*/  FMUL.FTZ R16, R16, R35 ;  /* 0x0000002310107220 */ /* 0x000fe20000410000 */
[----:B------:R-:W-:-:S02]  /*9a20*/  HADD2.F32 R7, -RZ, R21.H0_H0 ;  /* 0x20000015ff077230 */ /* 0x000fc40000004100 */
[--C-:B------:R-:W-:Y:S02]  /*9a30*/  HADD2.F32 R6, -RZ, R9.reuse.H0_H0 ;  /* 0x20000009ff067230 */ /* 0x100fe40000004100 */
[----:B------:R-:W-:Y:S01]  /*9a40*/  @!P1 FADD.FTZ R39, -R39, -RZ ;  /* 0x800000ff27279221 */ /* 0x000fe20000010100 */
[----:B------:R-:W-:Y:S01]  /*9a50*/  FMUL.FTZ R31, R31, R34 ;  /* 0x000000221f1f7220 */ /* 0x000fe20000410000 */
[----:B------:R-:W-:Y:S01]  /*9a60*/  FFMA.FTZ R19, R19, R8, R30 ;  /* 0x0000000813137223 */ /* 0x000fe2000001001e */
[----:B------:R-:W-:Y:S02]  /*9a70*/  HADD2.F32 R34, -RZ, R9.H1_H1 ;  /* 0x30000009ff227230 */ /* 0x000fe40000004100 */
[----:B------:R-:W-:Y:S01]  /*9a80*/  FFMA.FTZ R4, R5, R4, R22 ;  /* 0x0000000405047223 */ /* 0x000fe20000010016 */
[--C-:B------:R-:W-:Y:S02]  /*9a90*/  HADD2.F32 R20, -RZ, R10.reuse.H0_H0 ;  /* 0x2000000aff147230 */ /* 0x100fe40000004100 */
[----:B------:R-:W-:Y:S01]  /*9aa0*/  FFMA.FTZ R6, R7, R6, R16 ;  /* 0x0000000607067223 */ /* 0x000fe20000010010 */
[----:B------:R-:W-:-:S02]  /*9ab0*/  HADD2.F32 R35, -RZ, R10.H1_H1 ;  /* 0x3000000aff237230 */ /* 0x000fc40000004100 */
[----:B------:R-:W-:Y:S02]  /*9ac0*/  HADD2.F32 R8, -RZ, R29.H0_H0 ;  /* 0x2000001dff087230 */ /* 0x000fe40000004100 */
[----:B------:R-:W-:Y:S01]  /*9ad0*/  FMUL.FTZ R32, R32, R39 ;  /* 0x0000002720207220 */ /* 0x000fe20000410000 */
[--C-:B------:R-:W-:Y:S02]  /*9ae0*/  HADD2.F32 R9, -RZ, R11.reuse.H0_H0 ;  /* 0x2000000bff097230 */ /* 0x100fe40000004100 */
[----:B------:R-:W-:Y:S02]  /*9af0*/  HADD2.F32 R10, -RZ, R11.H1_H1 ;  /* 0x3000000bff0a7230 */ /* 0x000fe40000004100 */
[----:B------:R-:W-:Y:S02]  /*9b00*/  HADD2.F32 R16, -RZ, R21.H1_H1 ;  /* 0x30000015ff107230 */ /* 0x000fe40000004100 */
[----:B------:R-:W-:Y:S02]  /*9b10*/  HADD2.F32 R29, -RZ, R29.H1_H1 ;  /* 0x3000001dff1d7230 */ /* 0x000fe40000004100 */
[----:B------:R-:W-:-:S02]  /*9b20*/  HADD2.F32 R5, -RZ, R23.H0_H0 ;  /* 0x20000017ff057230 */ /* 0x000fc40000004100 */
[----:B------:R-:W-:Y:S02]  /*9b30*/  HADD2.F32 R22, -RZ, R23.H1_H1 ;  /* 0x30000017ff167230 */ /* 0x000fe40000004100 */
        /* <DEDUP_REMOVED lines=9> */
.L_x_2466:
[----:B------:R-:W-:Y:S05]  /*9bd0*/  BSYNC.RECONVERGENT B0 ;  /* 0x0000000000007941 */ /* 0x000fea0003800200 */
.L_x_2465:
[----:B-----5:R2:W-:Y:S01]  /*9be0*/  STS.128 [R2], R20 ;  /* 0x0000001402007388 */ /* 0x0205e20000000c00 */
[----:B------:R-:W-:Y:S05]  /*9bf0*/  BRA `(.L_x_2463) ;  /* 0x0000000000047947 */ /* 0x000fea0003800000 */
.L_x_2464:
[----:B------:R4:W-:Y:S02]  /*9c00*/  STS.128 [R2], RZ ;  /* 0x000000ff02007388 */ /* 0x0009e40000000c00 */
.L_x_2463:
[----:B------:R-:W-:Y:S05]  /*9c10*/  BSYNC.RECONVERGENT B1 ;  /* 0x0000000000017941 */ /* 0x000fea0003800200 */
.L_x_2462:
[----:B------:R-:W-:-:S04]  /*9c20*/  IADD3 R29, PT, PT, R118, 0x20, RZ ;  /* 0x00000020761d7810 */ /* 0x000fc80007ffe0ff */
[----:B------:R-:W-:-:S13]  /*9c30*/  ISETP.GE.AND P0, PT, R29, UR10, PT ;  /* 0x0000000a1d007c0c */ /* 0x000fda000bf06270 */
        /* <DEDUP_REMOVED lines=25> */
[----:B--2---:R-:W-:-:S04]  /*9dd0*/  IADD3 R8, P0, PT, R0, UR8, RZ ;  /* 0x0000000800087c10 */ /* 0x004fc8000ff1e0ff */
[----:B------:R-:W-:-:S06]  /*9de0*/  IADD3.X R9, PT, PT, R3, UR9, RZ, P0, !PT ;  /* 0x0000000903097c10 */ /* 0x000fcc00087fe4ff */
[----:B------:R-:W2:Y:S01]  /*9df0*/  LDG.E.128 R8, desc[UR6][R8.64] ;  /* 0x0000000608087981 */ /* 0x000ea2000c1e1d00 */
[--C-:B---3--:R-:W-:Y:S02]  /*9e00*/  HADD2.F32 R15, -RZ, R19.reuse.H0_H0 ;  /* 0x20000013ff0f7230 */ /* 0x108fe40000004100 */
[----:B------:R-:W-:Y:S02]  /*9e10*/  HADD2.F32 R24, -RZ, R19.H1_H1 ;  /* 0x30000013ff187230 */ /* 0x000fe40000004100 */
[----:B------:R-:W-:Y:S02]  /*9e20*/  HADD2.F32 R0, -RZ, R16.H0_H0 ;  /* 0x20000010ff007230 */ /* 0x000fe40000004100 */
[----:B------:R-:W-:Y:S02]  /*9e30*/  HADD2.F32 R3, -RZ, R17.H0_H0 ;  /* 0x20000011ff037230 */ /* 0x000fe40000004100 */
[----:B------:R-:W-:Y:S02]  /*9e40*/  HADD2.F32 R14, -RZ, R18.H0_H0 ;  /* 0x20000012ff0e7230 */ /* 0x000fe40000004100 */
[----:B------:R-:W-:-:S02]  /*9e50*/  HADD2.F32 R16, -RZ, R16.H1_H1 ;  /* 0x30000010ff107230 */ /* 0x000fc40000004100 */
        /* <DEDUP_REMOVED lines=17> */
[----:B--2---:R-:W-:-:S02]  /*9f70*/  HADD2.F32 R4, -RZ, R8.H0_H0 ;  /* 0x20000008ff047230 */ /* 0x004fc40000004100 */
[----:B------:R-:W-:Y:S01]  /*9f80*/  FMUL.FTZ R14, R14, R5 ;  /* 0x000000050e0e7220 */ /* 0x000fe20000410000 */
[----:B------:R-:W-:Y:S02]  /*9f90*/  HADD2.F32 R19, -RZ, R8.H1_H1 ;  /* 0x30000008ff137230 */ /* 0x000fe40000004100 */
[----:B------:R-:W-:Y:S01]  /*9fa0*/  FMUL.FTZ R24, R24, R7 ;  /* 0x0000000718187220 */ /* 0x000fe20000410000 */
[----:B-----5:R-:W-:Y:S02]  /*9fb0*/  HADD2.F32 R6, -RZ, R21.H0_H0 ;  /* 0x20000015ff067230 */ /* 0x020fe40000004100 */
[----:B------:R-:W-:Y:S02]  /*9fc0*/  HADD2.F32 R8, -RZ, R9.H0_H0 ;  /* 0x20000009ff087230 */ /* 0x000fe40000004100 */
[----:B------:R-:W-:Y:S01]  /*9fd0*/  FMUL.FTZ R16, R16, R25 ;  /* 0x0000001910107220 */ /* 0x000fe20000410000 */
[--C-:B------:R-:W-:Y:S02]  /*9fe0*/  HADD2.F32 R5, -RZ, R20.reuse.H0_H0 ;  /* 0x20000014ff057230 */ /* 0x100fe40000004100 */
[----:B------:R-:W-:-:S02]  /*9ff0*/  HADD2.F32 R7, -RZ, R20.H1_H1 ;  /* 0x30000014ff077230 */ /* 0x000fc40000004100 */
[----:B------:R-:W-:Y:S01]  /*a000*/  @!P1 FADD.FTZ R26, -R26, -RZ ;  /* 0x800000ff1a1a9221 */ /* 0x000fe20000010100 */
[----:B------:R-:W-:Y:S02]  /*a010*/  HADD2.F32 R17, -RZ, R17.H1_H1 ;  /* 0x30000011ff117230 */ /* 0x000fe40000004100 */
[----:B------:R-:W-:Y:S01]  /*a020*/  @!P1 FADD.FTZ R27, -R27, -RZ ;  /* 0x800000ff1b1b9221 */ /* 0x000fe20000010100 */
[----:B------:R-:W-:Y:S02]  /*a030*/  HADD2.F32 R18, -RZ, R18.H1_H1 ;  /* 0x30000012ff127230 */ /* 0x000fe40000004100 */
[----:B------:R-:W-:Y:S01]  /*a040*/  FFMA.FTZ R3, R6, R8, R3 ;  /* 0x0000000806037223 */ /* 0x000fe20000010003 */
        /* <DEDUP_REMOVED lines=9> */
[----:B------:R-:W-:Y:S01]  /*a0e0*/  FMUL.FTZ R18, R18, R27 ;  /* 0x0000001b12127220 */ /* 0x000fe20000410000 */
[----:B------:R-:W-:-:S02]  /*a0f0*/  HADD2.F32 R4, -RZ, R21.H1_H1 ;  /* 0x30000015ff047230 */ /* 0x000fc40000004100 */
[--C-:B------:R-:W-:Y:S02]  /*a100*/  HADD2.F32 R5, -RZ, R22.reuse.H0_H0 ;  /* 0x20000016ff057230 */ /* 0x100fe40000004100 */
[----:B------:R-:W-:Y:S02]  /*a110*/  HADD2.F32 R19, -RZ, R22.H1_H1 ;  /* 0x30000016ff137230 */ /* 0x000fe40000004100 */
        /* <DEDUP_REMOVED lines=10> */
.L_x_2468:
[----:B------:R-:W-:Y:S05]  /*a1c0*/  BSYNC.RECONVERGENT B0 ;  /* 0x0000000000007941 */ /* 0x000fea0003800200 */
.L_x_2467:
[----:B-----5:R3:W-:Y:S02]  /*a1d0*/  STS.128 [R2+0x800], R20 ;  /* 0x0008001402007388 */ /* 0x0207e40000000c00 */
.L_x_2453:
[----:B------:R-:W-:Y:S05]  /*a1e0*/  BSYNC.RECONVERGENT B2 ;  /* 0x0000000000027941 */ /* 0x000fea0003800200 */
.L_x_2448:
[----:B------:R-:W-:Y:S01]  /*a1f0*/  UIADD3 UR28, UPT, UPT, -UR28, UR22, URZ ;  /* 0x000000161c1c7290 */ /* 0x000fe2000fffe1ff */
[----:B------:R-:W-:Y:S05]  /*a200*/  BSSY.RECONVERGENT B0, `(.L_x_2469) ;  /* 0x000000d000007945 */ /* 0x000fea0003800200 */
[----:B------:R-:W-:-:S13]  /*a210*/  ISETP.GE.AND P2, PT, R118, UR28, PT ;  /* 0x0000001c76007c0c */ /* 0x000fda000bf46270 */
        /* <DEDUP_REMOVED lines=10> */
.L_x_2471:
[----:B------:R1:W-:Y:S02]  /*a2c0*/  STS.128 [R2+0x1000], RZ ;  /* 0x001000ff02007388 */ /* 0x0003e40000000c00 */
.L_x_2470:
[----:B------:R-:W-:Y:S05]  /*a2d0*/  BSYNC.RECONVERGENT B0 ;  /* 0x0000000000007941 */ /* 0x000fea0003800200 */
.L_x_2469:
[----:B------:R-:W-:Y:S01]  /*a2e0*/  ISETP.GE.AND P1, PT, R29, UR28, PT ;  /* 0x0000001c1d007c0c */ /* 0x000fe2000bf26270 */
[----:B------:R-:W-:Y:S01]  /*a2f0*/  BSSY.RECONVERGENT B0, `(.L_x_2472) ;  /* 0x000000d000007945 */ /* 0x000fe20003800200 */
[----:B--2---:R-:W-:-:S04]  /*a300*/  LEA R10, P0, R65, R198, 0x1 ;  /* 0x000000c6410a7211 */ /* 0x004fc800078008ff */
        /* <DEDUP_REMOVED lines=10> */
.L_x_2474:
[----:B------:R2:W-:Y:S02]  /*a3b0*/  STS.128 [R2+0x1800], RZ ;  /* 0x001800ff02007388 */ /* 0x0005e40000000c00 */
.L_x_2473:
[----:B------:R-:W-:Y:S05]  /*a3c0*/  BSYNC.RECONVERGENT B0 ;  /* 0x0000000000007941 */ /* 0x000fea0003800200 */
.L_x_2472:
[----:B------:R-:W-:Y:S01]  /*a3d0*/  IADD3 R3, PT, PT, R118, 0x40, RZ ;  /* 0x0000004076037810 */ /* 0x000fe20007ffe0ff */
[----:B------:R-:W-:Y:S03]  /*a3e0*/  BSSY.RECONVERGENT B0, `(.L_x_2475) ;  /* 0x000000f000007945 */ /* 0x000fe60003800200 */
[----:B------:R-:W-:-:S13]  /*a3f0*/  ISETP.GE.AND P0, PT, R3, UR28, PT ;  /* 0x0000001c03007c0c */ /* 0x000fda000bf06270 */
        /* <DEDUP_REMOVED lines=12> */
.L_x_2477:
[----:B------:R1:W-:Y:S02]  /*a4c0*/  STS.128 [R2+0x2000], RZ ;  /* 0x002000ff02007388 */ /* 0x0003e40000000c00 */
.L_x_2476:
[----:B------:R-:W-:Y:S05]  /*a4d0*/  BSYNC.RECONVERGENT B0 ;  /* 0x0000000000007941 */ /* 0x000fea0003800200 */
.L_x_2475:
[----:B-1----:R-:W-:Y:S01]  /*a4e0*/  IADD3 R6, PT, PT, R118, 0x60, RZ ;  /* 0x0000006076067810 */ /* 0x002fe20007ffe0ff */
        /* <DEDUP_REMOVED lines=14> */
.L_x_2480:
[----:B------:R1:W-:Y:S02]  /*a5d0*/  STS.128 [R2+0x2800], RZ ;  /* 0x002800ff02007388 */ /* 0x0003e40000000c00 */
.L_x_2479:
[----:B------:R-:W-:Y:S05]  /*a5e0*/  BSYNC.RECONVERGENT B0 ;  /* 0x0000000000007941 */ /* 0x000fea0003800200 */
.L_x_2478:
[----:B------:R-:W-:Y:S01]  /*a5f0*/  IADD3 R7, PT, PT, R118, 0x80, RZ ;  /* 0x0000008076077810 */ /* 0x000fe20007ffe0ff */
[----:B------:R-:W-:Y:S03]  /*a600*/  BSSY.RECONVERGENT B0, `(.L_x_2481) ;  /* 0x0000012000007945 */ /* 0x000fe60003800200 */
[----:B------:R-:W-:-:S13]  /*a610*/  ISETP.GE.AND P0, PT, R7, UR28, PT ;  /* 0x0000001c07007c0c */ /* 0x000fda000bf06270 */
        /* <DEDUP_REMOVED lines=15> */
.L_x_2483:
[----:B------:R1:W-:Y:S02]  /*a710*/  STS.128 [R2+0x3000], RZ ;  /* 0x003000ff02007388 */ /* 0x0003e40000000c00 */
.L_x_2482:
[----:B------:R-:W-:Y:S05]  /*a720*/  BSYNC.RECONVERGENT B0 ;  /* 0x0000000000007941 */ /* 0x000fea0003800200 */
.L_x_2481:
        /* <DEDUP_REMOVED lines=15> */
.L_x_2486:
[----:B------:R1:W-:Y:S02]  /*a820*/  STS.128 [R2+0x3800], RZ ;  /* 0x003800ff02007388 */ /* 0x0003e40000000c00 */
.L_x_2485:
[----:B------:R-:W-:Y:S05]  /*a830*/  BSYNC.RECONVERGENT B0 ;  /* 0x0000000000007941 */ /* 0x000fea0003800200 */
.L_x_2484:
        /* <DEDUP_REMOVED lines=18> */
.L_x_2489:
[----:B------:R1:W-:Y:S02]  /*a960*/  STS.128 [R2+0x4000], RZ ;  /* 0x004000ff02007388 */ /* 0x0003e40000000c00 */
.L_x_2488:
[----:B------:R-:W-:Y:S05]  /*a970*/  BSYNC.RECONVERGENT B0 ;  /* 0x0000000000007941 */ /* 0x000fea0003800200 */
.L_x_2487:
[----:B-1----:R-:W-:Y:S01]  /*a980*/  IADD3 R14, PT, PT, R118, 0xe0, RZ ;  /* 0x000000e0760e7810 */ /* 0x002fe20007ffe0ff */
[----:B------:R-:W-:Y:S03]  /*a990*/  BSSY.RECONVERGENT B0, `(.L_x_2490) ;  /* 0x0000010000007945 */ /* 0x000fe60003800200 */
[----:B------:R-:W-:-:S13]  /*a9a0*/  ISETP.GE.AND P0, PT, R14, UR28, PT ;  /* 0x0000001c0e007c0c */ /* 0x000fda000bf06270 */
[----:B------:R-:W-:Y:S05]  /*a9b0*/  @P0 BRA `(.L_x_2491) ;  /* 0x0000000000340947 */ /* 0x000fea0003800000 */
[----:B------:R-:W1:Y:S02]  /*a9c0*/  LDCU UR8, c[0x0][0x440] ;  /* 0x00008800ff0877ac */ /* 0x000e640008000800 */
[----:B-1----:R-:W-:-:S13]  /*a9d0*/  ISETP.GE.AND P0, PT, R12, UR8, PT ;  /* 0x000000080c007c0c */ /* 0x002fda000bf06270 */
[----:B------:R-:W-:Y:S05]  /*a9e0*/  @P0 BRA `(.L_x_2492) ;  /* 0x0000000000240947 */ /* 0x000fea0003800000 */
[----:B------:R-:W2:Y:S02]  /*a9f0*/  LDC.64 R4, c[0x0][0x3b8] ;  /* 0x0000ee00ff047b82 */ /* 0x000ea40000000a00 */
        /* <DEDUP_REMOVED lines=8> */
.L_x_2492:
[----:B------:R1:W-:Y:S02]  /*aa80*/  STS.128 [R2+0x4800], RZ ;  /* 0x004800ff02007388 */ /* 0x0003e40000000c00 */
.L_x_2491:
[----:B------:R-:W-:Y:S05]  /*aa90*/  BSYNC.RECONVERGENT B0 ;  /* 0x0000000000007941 */ /* 0x000fea0003800200 */
.L_x_2490:
[----:B------:R-:W2:Y:S01]  /*aaa0*/  LDCU.64 UR10, c[0x0][0x540] ;  /* 0x0000a800ff0a77ac */ /* 0x000ea20008000a00 */
[----:B------:R-:W0:Y:S01]  /*aab0*/  LDGDEPBAR ;  /* 0x00000000000079af */ /* 0x000e220000000000 */
[----:B------:R-:W3:Y:S01]  /*aac0*/  LDCU.64 UR8, c[0x0][0x538] ;  /* 0x0000a700ff0877ac */ /* 0x000ee20008000a00 */
[----:B------:R-:W-:Y:S01]  /*aad0*/  UMOV UR14, UR26 ;  /* 0x0000001a000e7c82 */ /* 0x000fe20008000000 */
[----:B------:R-:W-:Y:S02]  /*aae0*/  UMOV UR15, UR29 ;  /* 0x0000001d000f7c82 */ /* 0x000fe40008000000 */
[----:B--2---:R-:W-:-:S04]  /*aaf0*/  UIMAD.WIDE.U32 UR14, UR23, UR10, UR14 ;  /* 0x0000000a170e72a5 */ /* 0x004fc8000f8e000e */
[----:B------:R-:W-:Y:S02]  /*ab00*/  UIMAD UR11, UR23, UR11, UR15 ;  /* 0x0000000b170b72a4 */ /* 0x000fe4000f8e020f */
[----:B---3--:R-:W-:Y:S01]  /*ab10*/  ULEA UR8, UP0, UR14, UR8, 0x2 ;  /* 0x000000080e087291 */ /* 0x008fe2000f8010ff */
[----:B------:R-:W-:Y:S01]  /*ab20*/  IMAD.U32 R4, RZ, RZ, UR25 ;  /* 0x00000019ff047e24 */ /* 0x000fe2000f8e00ff */
[----:B------:R-:W-:Y:S01]  /*ab30*/  LOP3.LUT R5, R112, 0x1f0, RZ, 0xc0, !PT ;  /* 0x000001f070057812 */ /* 0x000fe200078ec0ff */
[----:B------:R-:W-:-:S04]  /*ab40*/  DEPBAR.LE SB0, 0x0 ;  /* 0x000080000000791a */ /* 0x000fc80000000000 */
[----:B------:R-:W-:Y:S01]  /*ab50*/  ULEA.HI.X UR9, UR14, UR9, UR11, 0x2, UP0 ;  /* 0x000000090e097291 */ /* 0x000fe200080f140b */
[----:B-1----:R-:W-:-:S03]  /*ab60*/  IMAD.U32 R10, RZ, RZ, UR8 ;  /* 0x00000008ff0a7e24 */ /* 0x002fc6000f8e00ff */
[----:B------:R-:W1:Y:S02]  /*ab70*/  LDCU UR8, c[0x0][0x458] ;  /* 0x00008b00ff0877ac */ /* 0x000e640008000800 */
[----:B------:R-:W-:-:S05]  /*ab80*/  IMAD.U32 R11, RZ, RZ, UR9 ;  /* 0x00000009ff0b7e24 */ /* 0x000fca000f8e00ff */
[----:B------:R-:W2:Y:S01]  /*ab90*/  LDCU UR9, c[0x0][0x508] ;  /* 0x0000a100ff0977ac */ /* 0x000ea20008000800 */
[----:B------:R-:W3:Y:S01]  /*aba0*/  LDG.E R11, desc[UR6][R10.64] ;  /* 0x000000060a0b7981 */ /* 0x000ee2000c1e1900 */
[----:B------:R-:W-:Y:S01]  /*abb0*/  IADD3 R4, PT, PT, R5, 0x1, R4 ;  /* 0x0000000105047810 */ /* 0x000fe20007ffe004 */
[----:B------:R-:W-:Y:S01]  /*abc0*/  BSSY.RECONVERGENT B0, `(.L_x_2493) ;  /* 0x0000015000007945 */ /* 0x000fe20003800200 */
[----:B------:R-:W-:-:S04]  /*abd0*/  LOP3.LUT R119, R118, 0x7, RZ, 0xc0, !PT ;  /* 0x0000000776777812 */ /* 0x000fc800078ec0ff */
[----:B------:R-:W-:Y:S01]  /*abe0*/  IADD3 R119, PT, PT, R4, -UR21, R119 ;  /* 0x8000001504777c10 */ /* 0x000fe2000fffe077 */
[----:B-1----:R-:W3:Y:S01]  /*abf0*/  MUFU.RCP R0, UR8 ;  /* 0x0000000800007d08 */ /* 0x002ee20008001000 */
[----:B--2---:R-:W-:-:S05]  /*ac00*/  IMAD.U32 R196, RZ, RZ, UR9 ;  /* 0x00000009ffc47e24 */ /* 0x004fca000f8e00ff */
[----:B------:R-:W-:Y:S01]  /*ac10*/  IADD3 R196, PT, PT, R119, UR22, R196 ;  /* 0x0000001677c47c10 */ /* 0x000fe2000fffe0c4 */
[----:B------:R-:W-:Y:S01]  /*ac20*/  BAR.SYNC.DEFER_BLOCKING 0x0 ;  /* 0x0000000000007b1d */ /* 0x000fe20000010000 */
[----:B---3--:R-:W-:-:S05]  /*ac30*/  FMUL.FTZ R0, R11, R0 ;  /* 0x000000000b007220 */ /* 0x008fca0000410000 */
        /* <DEDUP_REMOVED lines=10> */
.L_x_2495:
[----:B------:R2:W-:Y:S01]  /*ace0*/  STS.128 [R2+0x5000], RZ ;  /* 0x005000ff02007388 */ /* 0x0005e20000000c00 */
[----:B------:R-:W-:Y:S05]  /*acf0*/  BRA `(.L_x_2496) ;  /* 0x0000000000047947 */ /* 0x000fea0003800000 */
.L_x_2494:
[----:B------:R1:W-:Y:S02]  /*ad00*/  STS.128 [R2+0x5000], RZ ;  /* 0x005000ff02007388 */ /* 0x0003e40000000c00 */
.L_x_2496:
[----:B------:R-:W-:Y:S05]  /*ad10*/  BSYNC.RECONVERGENT B0 ;  /* 0x0000000000007941 */ /* 0x000fea0003800200 */
.L_x_2493:
[----:B------:R-:W-:Y:S01]  /*ad20*/  ISETP.GE.AND P0, PT, R29, UR28, PT ;  /* 0x0000001c1d007c0c */ /* 0x000fe2000bf06270 */
[----:B------:R-:W-:Y:S01]  /*ad30*/  BSSY.RECONVERGENT B0, `(.L_x_2497) ;  /* 0x000000e000007945 */ /* 0x000fe20003800200 */
[----:B------:R-:W-:-:S04]  /*ad40*/  LEA R10, P1, R59, R216, 0x1 ;  /* 0x000000d83b0a7211 */ /* 0x000fc800078208ff */
[----:B------:R-:W-:-:S07]  /*ad50*/  LEA.HI.X R11, R59, R217, R64, 0x1, P1 ;  /* 0x000000d93b0b7211 */ /* 0x000fce00008f0c40 */
[----:B------:R1:W-:Y:S01]  /*ad60*/  @P0 STS.128 [R2+0x5800], RZ ;  /* 0x005800ff02000388 */ /* 0x0003e20000000c00 */
        /* <DEDUP_REMOVED lines=9> */
.L_x_2499:
[----:B------:R2:W-:Y:S02]  /*ae00*/  STS.128 [R2+0x5800], RZ ;  /* 0x005800ff02007388 */ /* 0x0005e40000000c00 */
.L_x_2498:
[----:B------:R-:W-:Y:S05]  /*ae10*/  BSYNC.RECONVERGENT B0 ;  /* 0x0000000000007941 */ /* 0x000fea0003800200 */
.L_x_2497:
[----:B------:R-:W-:Y:S01]  /*ae20*/  ISETP.GE.AND P0, PT, R3, UR28, PT ;  /* 0x0000001c03007c0c */ /* 0x000fe2000bf06270 */
[----:B------:R-:W-:-:S12]  /*ae30*/  BSSY.RECONVERGENT B0, `(.L_x_2500) ;  /* 0x000000f000007945 */ /* 0x000fd80003800200 */
[----:B------:R1:W-:Y:S01]  /*ae40*/  @P0 STS.128 [R2+0x6000], RZ ;  /* 0x006000ff02000388 */ /* 0x0003e20000000c00 */
        /* <DEDUP_REMOVED lines=12> */
.L_x_2502:
[----:B------:R2:W-:Y:S02]  /*af10*/  STS.128 [R2+0x6000], RZ ;  /* 0x006000ff02007388 */ /* 0x0005e40000000c00 */
.L_x_2501:
[----:B------:R-:W-:Y:S05]  /*af20*/  BSYNC.RECONVERGENT B0 ;  /* 0x0000000000007941 */ /* 0x000fea0003800200 */
.L_x_2500:
        /* <DEDUP_REMOVED lines=15> */
.L_x_2505:
[----:B------:R2:W-:Y:S02]  /*b020*/  STS.128 [R2+0x6800], RZ ;  /* 0x006800ff02007388 */ /* 0x0005e40000000c00 */
.L_x_2504:
[----:B------:R-:W-:Y:S05]  /*b030*/  BSYNC.RECONVERGENT B0 ;  /* 0x0000000000007941 */ /* 0x000fea0003800200 */
.L_x_2503:
[----:B------:R-:W-:Y:S01]  /*b040*/  ISETP.GE.AND P0, PT, R7, UR28, PT ;  /* 0x0000001c07007c0c */ /* 0x000fe2000bf06270 */
[----:B------:R-:W-:-:S12]  /*b050*/  BSSY.RECONVERGENT B0, `(.L_x_2506) ;  /* 0x0000012000007945 */ /* 0x000fd80003800200 */
[----:B------:R1:W-:Y:S01]  /*b060*/  @P0 STS.128 [R2+0x7000], RZ ;  /* 0x007000ff02000388 */ /* 0x0003e20000000c00 */
        /* <DEDUP_REMOVED lines=15> */
.L_x_2508:
[----:B------:R2:W-:Y:S02]  /*b160*/  STS.128 [R2+0x7000], RZ ;  /* 0x007000ff02007388 */ /* 0x0005e40000000c00 */
.L_x_2507:
[----:B------:R-:W-:Y:S05]  /*b170*/  BSYNC.RECONVERGENT B0 ;  /* 0x0000000000007941 */ /* 0x000fea0003800200 */
.L_x_2506:
        /* <DEDUP_REMOVED lines=15> */
.L_x_2511:
[----:B------:R2:W-:Y:S02]  /*b270*/  STS.128 [R2+0x7800], RZ ;  /* 0x007800ff02007388 */ /* 0x0005e40000000c00 */
.L_x_2510:
[----:B------:R-:W-:Y:S05]  /*b280*/  BSYNC.RECONVERGENT B0 ;  /* 0x0000000000007941 */ /* 0x000fea0003800200 */
.L_x_2509:
        /* <DEDUP_REMOVED lines=18> */
.L_x_2514:
[----:B------:R2:W-:Y:S02]  /*b3b0*/  STS.128 [R2+0x8000], RZ ;  /* 0x008000ff02007388 */ /* 0x0005e40000000c00 */
.L_x_2513:
[----:B------:R-:W-:Y:S05]  /*b3c0*/  BSYNC.RECONVERGENT B0 ;  /* 0x0000000000007941 */ /* 0x000fea0003800200 */
.L_x_2512:
        /* <DEDUP_REMOVED lines=16> */
.L_x_2517:
[----:B------:R2:W-:Y:S02]  /*b4d0*/  STS.128 [R2+0x8800], RZ ;  /* 0x008800ff02007388 */ /* 0x0005e40000000c00 */
.L_x_2516:
[----:B------:R-:W-:Y:S05]  /*b4e0*/  BSYNC.RECONVERGENT B0 ;  /* 0x0000000000007941 */ /* 0x000fea0003800200 */
.L_x_2515:
[----:B------:R-:W3:Y:S01]  /*b4f0*/  S2R R189, SR_TID.X ;  /* 0x0000000000bd7919 */ /* 0x000ee20000002100 */
[----:B------:R-:W-:Y:S01]  /*b500*/  LOP3.LUT R0, R0, 0xfffffffd, RZ, 0xc0, !PT ;  /* 0xfffffffd00007812 */ /* 0x000fe200078ec0ff */
[----:B------:R-:W-:Y:S01]  /*b510*/  UIADD3 UR10, UPT, UPT, UR4, -0x1, URZ ;  /* 0xffffffff040a7890 */ /* 0x000fe2000fffe0ff */
[----:B------:R-:W0:Y:S01]  /*b520*/  LDGDEPBAR ;  /* 0x00000000000079af */ /* 0x000e220000000000 */
[----:B------:R-:W-:Y:S02]  /*b530*/  UIADD3 UR9, UPT, UPT, UR4, -0x1, URZ ;  /* 0xffffffff04097890 */ /* 0x000fe4000fffe0ff */
[----:B------:R-:W-:Y:S02]  /*b540*/  USHF.L.U32 UR10, UR10, 0x8, URZ ;  /* 0x000000080a0a7899 */ /* 0x000fe400080006ff */
[----:B------:R-:W-:Y:S01]  /*b550*/  UISETP.GT.AND UP0, UPT, UR9, UR20, UPT ;  /* 0x000000140900728c */ /* 0x000fe2000bf04270 */
[----:B---3--:R-:W-:Y:S01]  /*b560*/  SHF.R.U32.HI R188, RZ, 0x1, R189 ;  /* 0x00000001ffbc7819 */ /* 0x008fe200000116bd */
[C---:B------:R-:W-:Y:S01]  /*b570*/  IMAD.SHL.U32 R199, R189.reuse, 0x20, RZ ;  /* 0x00000020bdc77824 */ /* 0x040fe200078e00ff */
[C---:B------:R-:W-:Y:S01]  /*b580*/  LOP3.LUT R4, R189.reuse, 0x8, RZ, 0xc0, !PT ;  /* 0x00000008bd047812 */ /* 0x040fe200078ec0ff */
[C---:B------:R-:W-:Y:S01]  /*b590*/  IMAD.SHL.U32 R195, R189.reuse, 0x10, RZ ;  /* 0x00000010bdc37824 */ /* 0x040fe200078e00ff */
[----:B--2---:R-:W-:Y:S01]  /*b5a0*/  LOP3.LUT R6, R188, 0x8, RZ, 0xc0, !PT ;  /* 0x00000008bc067812 */ /* 0x004fe200078ec0ff */
[C---:B------:R-:W-:Y:S01]  /*b5b0*/  IMAD.SHL.U32 R3, R189.reuse, 0x4, RZ ;  /* 0x00000004bd037824 */ /* 0x040fe200078e00ff */
[----:B------:R-:W-:Y:S01]  /*b5c0*/  LOP3.LUT R191, R4, 0xc0, R199, 0xf8, !PT ;  /* 0x000000c004bf7812 */ /* 0x000fe200078ef8c7 */
[----:B------:R-:W-:Y:S01]  /*b5d0*/  IMAD.SHL.U32 R221, R189, 0x8, RZ ;  /* 0x00000008bddd7824 */ /* 0x000fe200078e00ff */
[----:B-1--4-:R-:W-:-:S02]  /*b5e0*/  LOP3.LUT R2, R195, 0x100, RZ, 0xc0, !PT ;  /* 0x00000100c3027812 */ /* 0x012fc400078ec0ff */
[----:B------:R-:W-:Y:S02]  /*b5f0*/  LOP3.LUT R194, R3, 0x18, RZ, 0xc0, !PT ;  /* 0x0000001803c27812 */ /* 0x000fe400078ec0ff */
[----:B------:R-:W-:Y:S02]  /*b600*/  LOP3.LUT R190, R195, 0x3e00, RZ, 0xc0, !PT ;  /* 0x00003e00c3be7812 */ /* 0x000fe400078ec0ff */
[--C-:B------:R-:W-:Y:S02]  /*b610*/  LOP3.LUT R7, R6, 0xc0, R199.reuse, 0xf8, !PT ;  /* 0x000000c006077812 */ /* 0x100fe400078ef8c7 */
[--C-:B------:R-:W-:Y:S02]  /*b620*/  LOP3.LUT R2, R2, 0x20, R199.reuse, 0xf8, !PT ;  /* 0x0000002002027812 */ /* 0x100fe400078ef8c7 */
[----:B------:R-:W-:Y:S02]  /*b630*/  LOP3.LUT R5, R190, 0x120, R199, 0xf8, !PT ;  /* 0x00000120be057812 */ /* 0x000fe400078ef8c7 */
[----:B------:R-:W-:-:S02]  /*b640*/  LOP3.LUT R192, R7, R194, RZ, 0x3c, !PT ;  /* 0x000000c207c07212 */ /* 0x000fc400078e3cff */
[----:B------:R-:W-:Y:S01]  /*b650*/  LOP3.LUT R191, R2, R191, R194, 0xf6, !PT ;  /* 0x000000bf02bf7212 */ /* 0x000fe200078ef6c2 */
[----:B------:R-:W-:Y:S01]  /*b660*/  IMAD.MOV.U32 R2, RZ, RZ, 0x20 ;  /* 0x00000020ff027424 */ /* 0x000fe200078e00ff */
[----:B------:R-:W-:Y:S02]  /*b670*/  LOP3.LUT R5, R5, R192, RZ, 0xfc, !PT ;  /* 0x000000c005057212 */ /* 0x000fe400078efcff */
[----:B------:R-:W-:Y:S02]  /*b680*/  LEA R25, R191, UR5, 0x1 ;  /* 0x00000005bf197c11 */ /* 0x000fe4000f8e08ff */
[----:B------:R-:W-:Y:S02]  /*b690*/  LEA R27, R5, UR5, 0x1 ;  /* 0x00000005051b7c11 */ /* 0x000fe4000f8e08ff */
[C---:B------:R-:W-:Y:S01]  /*b6a0*/  LOP3.LUT P0, RZ, R189.reuse, 0x4, RZ, 0xc0, !PT ;  /* 0x00000004bdff7812 */ /* 0x040fe2000780c0ff */
[----:B------:R-:W-:Y:S01]  /*b6b0*/  LDSM.16.M88.4 R12, [R25+0x1000] ;  /* 0x00100000190c783b */ /* 0x000fe20000000200 */
[----:B------:R-:W-:-:S02]  /*b6c0*/  LOP3.LUT R220, R189, 0x18, RZ, 0xc0, !PT ;  /* 0x00000018bddc7812 */ /* 0x000fc400078ec0ff */
[----:B------:R-:W-:Y:S01]  /*b6d0*/  SHF.R.U32.HI R223, RZ, 0x3, R189 ;  /* 0x00000003ffdf7819 */ /* 0x000fe200000116bd */
[----:B------:R-:W1:Y:S04]  /*b6e0*/  LDSM.16.M88.4 R20, [R27] ;  /* 0x000000001b14783b */ /* 0x000e680000000200 */
[----:B------:R-:W2:Y:S04]  /*b6f0*/  LDSM.16.M88.4 R4, [R25+0x1400] ;  /* 0x001400001904783b */ /* 0x000ea80000000200 */
[----:B------:R-:W-:Y:S01]  /*b700*/  @P0 LOP3.LUT R0, R0, 0x2, RZ, 0xfc, !PT ;  /* 0x0000000200000812 */ /* 0x000fe200078efcff */
[----:B------:R-:W3:Y:S01]  /*b710*/  LDSM.16.M88.4 R120, [R25+0x1c00] ;  /* 0x001c00001978783b */ /* 0x000ee20000000200 */
[----:B------:R-:W-:-:S03]  /*b720*/  SEL R0, R2, 0xffffffe0, !P0 ;  /* 0xffffffe002007807 */ /* 0x000fc60004000000 */
[----:B------:R-:W-:Y:S02]  /*b730*/  LDSM.16.M88.4 R128, [R25+0x1800] ;  /* 0x001800001980783b */ /* 0x000fe40000000200 */
[----:B------:R-:W-:Y:S02]  /*b740*/  IMAD.IADD R28, R27, 0x1, R0 ;  /* 0x000000011b1c7824 */ /* 0x000fe400078e0200 */
[----:B------:R-:W-:Y:S01]  /*b750*/  IMAD.IADD R2, R0, 0x1, R25 ;  /* 0x0000000100027824 */ /* 0x000fe200078e0219 */
[----:B------:R-:W-:Y:S04]  /*b760*/  LDSM.16.M88.4 R112, [R25+0x2000] ;  /* 0x002000001970783b */ /* 0x000fe80000000200 */
[----:B------:R-:W-:Y:S04]  /*b770*/  LDSM.16.M88.4 R140, [R2+0x1000] ;  /* 0x00100000028c783b */ /* 0x000fe80000000200 */
[----:B------:R-:W4:Y:S04]  /*b780*/  LDSM.16.M88.4 R28, [R28] ;  /* 0x000000001c1c783b */ /* 0x000f280000000200 */
        /* <DEDUP_REMOVED lines=11> */
[----:B-----5:R-:W2:Y:S01]  /*b840*/  LDSM.16.M88.4 R56, [R25+0x3c00] ;  /* 0x003c00001938783b */ /* 0x020ea20000000200 */
[C---:B------:R-:W-:Y:S03]  /*b850*/  HMMA.16816.F32 R4, R20.reuse, R6, RZ ;  /* 0x000000061404723c */ /* 0x040fe600000018ff */
[----:B------:R-:W2:Y:S04]  /*b860*/  LDSM.16.M88.4 R48, [R25+0x4000] ;  /* 0x004000001930783b */ /* 0x000ea80000000200 */
[----:B------:R-:W2:Y:S01]  /*b870*/  LDSM.16.M88.4 R40, [R25+0x4400] ;  /* 0x004400001928783b */ /* 0x000ea20000000200 */
[C---:B---3--:R-:W-:Y:S03]  /*b880*/  HMMA.16816.F32 R124, R20.reuse, R120, RZ ;  /* 0x00000078147c723c */ /* 0x048fe600000018ff */
[----:B------:R-:W3:Y:S04]  /*b890*/  LDSM.16.M88.4 R32, [R25+0x4800] ;  /* 0x004800001920783b */ /* 0x000ee80000000200 */
[----:B------:R-:W3:Y:S01]  /*b8a0*/  LDSM.16.M88.4 R144, [R25+0x4c00] ;  /* 0x004c00001990783b */ /* 0x000ee20000000200 */
[----:B------:R-:W-:Y:S03]  /*b8b0*/  HMMA.16816.F32 R120, R20, R122, RZ ;  /* 0x0000007a1478723c */ /* 0x000fe600000018ff */
[----:B------:R-:W-:Y:S04]  /*b8c0*/  LDSM.16.M88.4 R160, [R2+0x3000] ;  /* 0x0030000002a0783b */ /* 0x000fe80000000200 */
        /* <DEDUP_REMOVED lines=14> */
[----:B------:R-:W-:Y:S05]  /*b9b0*/  LDSM.16.M88.4 R148, [R2+0x3c00] ;  /* 0x003c00000294783b */ /* 0x000fea0000000200 */
[----:B------:R-:W-:Y:S01]  /*b9c0*/  HMMA.16816.F32 R120, R28, R182, R120 ;  /* 0x000000b61c78723c */ /* 0x000fe20000001878 */
[----:B------:R-:W4:Y:S07]  /*b9d0*/  LDSM.16.M88.4 R180, [R2+0x4c00] ;  /* 0x004c000002b4783b */ /* 0x000f2e0000000200 */
[C---:B------:R-:W-:Y:S08]  /*b9e0*/  HMMA.16816.F32 R132, R20.reuse, R128, RZ ;  /* 0x000000801484723c */ /* 0x040ff000000018ff */
[C---:B------:R-:W-:Y:S08]  /*b9f0*/  HMMA.16816.F32 R116, R20.reuse, R112, RZ ;  /* 0x000000701474723c */ /* 0x040ff000000018ff */
[C---:B------:R-:W-:Y:S08]  /*ba00*/  HMMA.16816.F32 R108, R20.reuse, R104, RZ ;  /* 0x00000068146c723c */ /* 0x040ff000000018ff */
[C---:B-1----:R-:W-:Y:S08]  /*ba10*/  HMMA.16816.F32 R100, R20.reuse, R96, RZ ;  /* 0x000000601464723c */ /* 0x042ff000000018ff */
        /* <DEDUP_REMOVED lines=24> */
[----:B----4-:R-:W-:Y:S01]  /*bba0*/  HMMA.16816.F32 R44, R28, R140, R44 ;  /* 0x0000008c1c2c723c */ /* 0x010fe2000000182c */
[----:B------:R-:W-:-:S05]  /*bbb0*/  IMAD.SHL.U32 R140, R189, 0x2, RZ ;  /* 0x00000002bd8c7824 */ /* 0x000fca00078e00ff */
[----:B------:R-:W-:Y:S02]  /*bbc0*/  LOP3.LUT R140, R140, 0x6, RZ, 0xc0, !PT ;  /* 0x000000068c8c7812 */ /* 0x000fe400078ec0ff */
[C---:B------:R-:W-:Y:S08]  /*bbd0*/  HMMA.16816.F32 R80, R28.reuse, R162, R80 ;  /* 0x000000a21c50723c */ /* 0x040ff00000001850 */
[----:B------:R-:W-:Y:S01]  /*bbe0*/  HMMA.16816.F32 R36, R28, R136, R36 ;  /* 0x000000881c24723c */ /* 0x000fe20000001824 */
[----:B------:R-:W-:Y:S01]  /*bbf0*/  IMAD.MOV.U32 R137, RZ, RZ, 0x8 ;  /* 0x00000008ff897424 */ /* 0x000fe200078e00ff */
[----:B------:R-:W-:-:S04]  /*bc00*/  LOP3.LUT R136, R221, 0x1f20, RZ, 0xc0, !PT ;  /* 0x00001f20dd887812 */ /* 0x000fc800078ec0ff */
[----:B-1----:R-:W-:Y:S02]  /*bc10*/  VIADDMNMX R2, R196, R137, UR22, PT ;  /* 0x00000016c4027e46 */ /* 0x002fe4000b800189 */
[----:B------:R-:W-:Y:S01]  /*bc20*/  HMMA.16816.F32 R84, R28, R160, R84 ;  /* 0x000000a01c54723c */ /* 0x000fe20000001854 */
[----:B------:R-:W-:-:S07]  /*bc30*/  LOP3.LUT R193, R136, R193, RZ, 0xfc, !PT ;  /* 0x000000c188c17212 */ /* 0x000fce00078efcff */
[----:B------:R-:W-:Y:S01]  /*bc40*/  HMMA.16816.F32 R32, R28, R138, R32 ;  /* 0x0000008a1c20723c */ /* 0x000fe20000001820 */
[----:B------:R-:W-:-:S04]  /*bc50*/  LOP3.LUT R139, R140, UR10, RZ, 0xfc, !PT ;  /* 0x0000000a8c8b7c12 */ /* 0x000fc8000f8efcff */
[C---:B------:R-:W-:Y:S02]  /*bc60*/  LOP3.LUT R141, R139.reuse, 0x81, RZ, 0xfc, !PT ;  /* 0x000000818b8d7812 */ /* 0x040fe400078efcff */
[----:B------:R-:W-:Y:S01]  /*bc70*/  LOP3.LUT R137, R139, 0x88, RZ, 0xfc, !PT ;  /* 0x000000888b897812 */ /* 0x000fe200078efcff */
[C---:B------:R-:W-:Y:S01]  /*bc80*/  HMMA.16816.F32 R20, R28.reuse, R182, R20 ;  /* 0x000000b61c14723c */ /* 0x040fe20000001814 */
[-C--:B------:R-:W-:Y:S02]  /*bc90*/  ISETP.GE.AND P1, PT, R141, R2.reuse, PT ;  /* 0x000000028d00720c */ /* 0x080fe40003f26270 */
[----:B------:R-:W-:Y:S02]  /*bca0*/  I2FP.F32.S32 R136, R141 ;  /* 0x0000008d00887245 */ /* 0x000fe40000201400 */
[----:B------:R-:W-:Y:S02]  /*bcb0*/  I2FP.F32.S32 R141, R137 ;  /* 0x00000089008d7245 */ /* 0x000fe40000201400 */
[----:B------:R-:W-:Y:S01]  /*bcc0*/  ISETP.GE.AND P0, PT, R137, R2, PT ;  /* 0x000000028900720c */ /* 0x000fe20003f06270 */
[----:B------:R-:W-:Y:S01]  /*bcd0*/  HMMA.16816.F32 R132, R28, R184, R132 ;  /* 0x000000b81c84723c */ /* 0x000fe20000001884 */
[----:B------:R-:W-:Y:S01]  /*bce0*/  VIMNMX R184, PT, PT, R196, UR22, PT ;  /* 0x00000016c4b87c48 */ /* 0x000fe2000bfe0100 */
[----:B------:R-:W-:Y:S01]  /*bcf0*/  FFMA.FTZ R80, R141, UR8, R80 ;  /* 0x000000088d507c23 */ /* 0x000fe20008010050 */
[----:B------:R-:W-:Y:S01]  /*bd00*/  LOP3.LUT R141, R139, 0x1, RZ, 0xfc, !PT ;  /* 0x000000018b8d7812 */ /* 0x000fe200078efcff */
[----:B------:R-:W-:Y:S01]  /*bd10*/  FFMA.FTZ R87, R136, UR8, R87 ;  /* 0x0000000888577c23 */ /* 0x000fe20008010057 */
[----:B------:R-:W-:-:S02]  /*bd20*/  ISETP.GE.AND P2, PT, R137, R184, PT ;  /* 0x000000b88900720c */ /* 0x000fc40003f46270 */
[----:B------:R-:W-:Y:S01]  /*bd30*/  I2FP.F32.S32 R137, R137 ;  /* 0x0000008900897245 */ /* 0x000fe20000201400 */
[C---:B------:R-:W-:Y:S01]  /*bd40*/  HMMA.16816.F32 R128, R28.reuse, R186, R128 ;  /* 0x000000ba1c80723c */ /* 0x040fe20000001880 */
[----:B------:R-:W-:Y:S02]  /*bd50*/  ISETP.GE.AND P6, PT, R141, R184, PT ;  /* 0x000000b88d00720c */ /* 0x000fe40003fc6270 */
[----:B------:R-:W-:Y:S01]  /*bd60*/  FSEL R87, R87, -INF , !P1 ;  /* 0xff80000057577808 */ /* 0x000fe20004800000 */
[----:B------:R-:W-:Y:S01]  /*bd70*/  FFMA.FTZ R137, R137, UR8, R82 ;  /* 0x0000000889897c23 */ /* 0x000fe20008010052 */
[----:B------:R-:W-:Y:S02]  /*bd80*/  FSEL R82, R80, -INF , !P2 ;  /* 0xff80000050527808 */ /* 0x000fe40005000000 */
[----:B------:R-:W-:Y:S01]  /*bd90*/  ISETP.GE.AND P5, PT, R141, R2, PT ;  /* 0x000000028d00720c */ /* 0x000fe20003fa6270 */
[----:B------:R-:W-:Y:S01]  /*bda0*/  HMMA.16816.F32 R116, R28, R176, R116 ;  /* 0x000000b01c74723c */ /* 0x000fe20000001874 */
[----:B------:R-:W-:-:S07]  /*bdb0*/  FSEL R80, R137, -INF , !P0 ;  /* 0xff80000089507808 */ /* 0x000fce0004000000 */
        /* <DEDUP_REMOVED lines=15> */
[----:B------:R-:W-:Y:S01]  /*beb0*/  HMMA.16816.F32 R40, R28, R142, R40 ;  /* 0x0000008e1c28723c */ /* 0x000fe20000001828 */
[----:B------:R-:W-:-:S07]  /*bec0*/  LOP3.LUT R143, R139, 0x10, RZ, 0xfc, !PT ;  /* 0x000000108b8f7812 */ /* 0x000fce00078efcff */
[----:B------:R-:W-:Y:S01]  /*bed0*/  HMMA.16816.F32 R24, R28, R180, R24 ;  /* 0x000000b41c18723c */ /* 0x000fe20000001818 */
[C---:B------:R-:W-:Y:S02]  /*bee0*/  LOP3.LUT R31, R139.reuse, 0xf8, RZ, 0xfc, !PT ;  /* 0x000000f88b1f7812 */ /* 0x040fe400078efcff */
[----:B------:R-:W-:Y:S01]  /*bef0*/  LOP3.LUT R29, R139, 0x8, RZ, 0xfc, !PT ;  /* 0x000000088b1d7812 */ /* 0x000fe200078efcff */
[----:B------:R-:W-:Y:S01]  /*bf00*/  BAR.SYNC.DEFER_BLOCKING 0x0 ;  /* 0x0000000000007b1d */ /* 0x000fe20000010000 */
[C---:B------:R-:W-:Y:S02]  /*bf10*/  ISETP.GE.AND P3, PT, R31.reuse, R184, PT ;  /* 0x000000b81f00720c */ /* 0x040fe40003f66270 */
[----:B------:R-:W-:Y:S02]  /*bf20*/  ISETP.GE.AND P4, PT, R31, R2, PT ;  /* 0x000000021f00720c */ /* 0x000fe40003f86270 */
[----:B------:R-:W-:Y:S02]  /*bf30*/  I2FP.F32.S32 R31, R31 ;  /* 0x0000001f001f7245 */ /* 0x000fe40000201400 */
[----:B------:R-:W-:-:S02]  /*bf40*/  I2FP.F32.S32 R30, R141 ;  /* 0x0000008d001e7245 */ /* 0x000fc40000201400 */
[----:B------:R-:W-:Y:S01]  /*bf50*/  P2R R28, PR, RZ, 0x40 ;  /* 0x00000040ff1c7803 */ /* 0x000fe20000000000 */
[----:B------:R-:W-:Y:S01]  /*bf60*/  FFMA.FTZ R20, R31, UR8, R20 ;  /* 0x000000081f147c23 */ /* 0x000fe20008010014 */
[C---:B------:R-:W-:Y:S01]  /*bf70*/  ISETP.GE.AND P6, PT, R29.reuse, R184, PT ;  /* 0x000000b81d00720c */ /* 0x040fe20003fc6270 */
[C---:B------:R-:W-:Y:S01]  /*bf80*/  FFMA.FTZ R142, R30.reuse, UR8, R17 ;  /* 0x000000081e8e7c23 */ /* 0x040fe20008010011 */
[----:B------:R-:W-:Y:S01]  /*bf90*/  ISETP.GE.AND P1, PT, R29, R2, PT ;  /* 0x000000021d00720c */ /* 0x000fe20003f26270 */
[----:B------:R-:W-:Y:S01]  /*bfa0*/  FFMA.FTZ R19, R30, UR8, R19 ;  /* 0x000000081e137c23 */ /* 0x000fe20008010013 */
[----:B------:R-:W-:Y:S01]  /*bfb0*/  I2FP.F32.S32 R29, R29 ;  /* 0x0000001d001d7245 */ /* 0x000fe20000201400 */
[----:B------:R-:W-:Y:S01]  /*bfc0*/  FFMA.FTZ R22, R31, UR8, R22 ;  /* 0x000000081f167c23 */ /* 0x000fe20008010016 */
[----:B------:R-:W-:Y:S02]  /*bfd0*/  FSEL R137, R20, -INF , !P3 ;  /* 0xff80000014897808 */ /* 0x000fe40005800000 */
[----:B------:R-:W-:Y:S01]  /*bfe0*/  ISETP.NE.AND P3, PT, R28, RZ, PT ;  /* 0x000000ff1c00720c */ /* 0x000fe20003f65270 */
[C---:B------:R-:W-:Y:S01]  /*bff0*/  FFMA.FTZ R147, R29.reuse, UR8, R12 ;  /* 0x000000081d937c23 */ /* 0x040fe2000801000c */
[----:B------:R-:W-:Y:S01]  /*c000*/  FFMA.FTZ R12, R29, UR8, R14 ;  /* 0x000000081d0c7c23 */ /* 0x000fe2000801000e */
[----:B------:R-:W-:-:S02]  /*c010*/  LOP3.LUT R29, R139, 0x9, RZ, 0xfc, !PT ;  /* 0x000000098b1d7812 */ /* 0x000fc400078efcff */
[----:B------:R-:W-:Y:S02]  /*c020*/  FSEL R142, R142, -INF , !P3 ;  /* 0xff8000008e8e7808 */ /* 0x000fe40005800000 */
[----:B------:R-:W-:Y:S02]  /*c030*/  ISETP.GE.AND P3, PT, R143, R184, PT ;  /* 0x000000b88f00720c */ /* 0x000fe40003f66270 */
[----:B------:R-:W-:Y:S02]  /*c040*/  FSEL R138, R19, -INF , !P5 ;  /* 0xff800000138a7808 */ /* 0x000fe40006800000 */
[----:B------:R-:W-:Y:S02]  /*c050*/  LOP3.LUT R17, R139, 0x11, RZ, 0xfc, !PT ;  /* 0x000000118b117812 */ /* 0x000fe400078efcff */
[----:B------:R-:W-:Y:S02]  /*c060*/  I2FP.F32.S32 R14, R29 ;  /* 0x0000001d000e7245 */ /* 0x000fe40000201400 */
[----:B------:R-:W-:-:S02]  /*c070*/  P2R R19, PR, RZ, 0x8 ;  /* 0x00000008ff137803 */ /* 0x000fc40000000000 */
[----:B------:R-:W-:Y:S01]  /*c080*/  FSEL R136, R22, -INF , !P4 ;  /* 0xff80000016887808 */ /* 0x000fe20006000000 */
[----:B------:R-:W-:Y:S01]  /*c090*/  FFMA.FTZ R15, R14, UR8, R15 ;  /* 0x000000080e0f7c23 */ /* 0x000fe2000801000f */
[----:B------:R-:W-:Y:S02]  /*c0a0*/  ISETP.GE.AND P4, PT, R143, R2, PT ;  /* 0x000000028f00720c */ /* 0x000fe40003f86270 */
[----:B------:R-:W-:Y:S02]  /*c0b0*/  FSEL R12, R12, -INF , !P1 ;  /* 0xff8000000c0c7808 */ /* 0x000fe40004800000 */
[----:B------:R-:W-:Y:S02]  /*c0c0*/  I2FP.F32.S32 R143, R143 ;  /* 0x0000008f008f7245 */ /* 0x000fe40000201400 */
[----:B------:R-:W-:Y:S01]  /*c0d0*/  ISETP.NE.AND P1, PT, R19, RZ, PT ;  /* 0x000000ff1300720c */ /* 0x000fe20003f25270 */
[----:B------:R-:W-:Y:S01]  /*c0e0*/  FFMA.FTZ R19, R14, UR8, R13 ;  /* 0x000000080e137c23 */ /* 0x000fe2000801000d */
[----:B------:R-:W-:Y:S01]  /*c0f0*/  I2FP.F32.S32 R20, R17 ;  /* 0x0000001100147245 */ /* 0x000fe20000201400 */
[----:B------:R-:W-:Y:S01]  /*c100*/  FFMA.FTZ R14, R143, UR8, R8 ;  /* 0x000000088f0e7c23 */ /* 0x000fe20008010008 */
[----:B------:R-:W-:Y:S01]  /*c110*/  ISETP.GE.AND P2, PT, R29, R184, PT ;  /* 0x000000b81d00720c */ /* 0x000fe20003f46270 */
[----:B------:R-:W-:Y:S01]  /*c120*/  FFMA.FTZ R143, R143, UR8, R10 ;  /* 0x000000088f8f7c23 */ /* 0x000fe2000801000a */
[----:B------:R-:W-:Y:S01]  /*c130*/  ISETP.GE.AND P0, PT, R29, R2, PT ;  /* 0x000000021d00720c */ /* 0x000fe20003f06270 */
[----:B------:R-:W-:Y:S01]  /*c140*/  FFMA.FTZ R8, R20, UR8, R9 ;  /* 0x0000000814087c23 */ /* 0x000fe20008010009 */
[----:B------:R-:W-:-:S02]  /*c150*/  FSEL R147, R147, -INF , !P6 ;  /* 0xff80000093937808 */ /* 0x000fc40007000000 */
[----:B------:R-:W-:Y:S02]  /*c160*/  LOP3.LUT R29, R139, 0x19, RZ, 0xfc, !PT ;  /* 0x000000198b1d7812 */ /* 0x000fe400078efcff */
[C---:B------:R-:W-:Y:S02]  /*c170*/  ISETP.GE.AND P6, PT, R17.reuse, R184, PT ;  /* 0x000000b81100720c */ /* 0x040fe40003fc6270 */
[----:B------:R-:W-:Y:S01]  /*c180*/  ISETP.GE.AND P3, PT, R17, R2, PT ;  /* 0x000000021100720c */ /* 0x000fe20003f66270 */
[----:B------:R-:W-:Y:S01]  /*c190*/  FFMA.FTZ R17, R20, UR8, R11 ;  /* 0x0000000814117c23 */ /* 0x000fe2000801000b */
[----:B------:R-:W-:Y:S02]  /*c1a0*/  FSEL R11, R19, -INF , !P2 ;  /* 0xff800000130b7808 */ /* 0x000fe40005000000 */
[----:B------:R-:W-:Y:S02]  /*c1b0*/  LOP3.LUT R31, R139, 0x18, RZ, 0xfc, !PT ;  /* 0x000000188b1f7812 */ /* 0x000fe400078efcff */
[----:B------:R-:W-:-:S02]  /*c1c0*/  ISETP.GE.AND P2, PT, R29, R184, PT ;  /* 0x000000b81d00720c */ /* 0x000fc40003f46270 */
[----:B------:R-:W-:Y:S02]  /*c1d0*/  LOP3.LUT R13, R139, 0x20, RZ, 0xfc, !PT ;  /* 0x000000208b0d7812 */ /* 0x000fe400078efcff */
[----:B------:R-:W-:Y:S02]  /*c1e0*/  FSEL R9, R15, -INF , !P0 ;  /* 0xff8000000f097808 */ /* 0x000fe40004000000 */
[----:B------:R-:W-:Y:S02]  /*c1f0*/  I2FP.F32.S32 R15, R31 ;  /* 0x0000001f000f7245 */ /* 0x000fe40000201400 */
[----:B------:R-:W-:Y:S02]  /*c200*/  FSEL R10, R14, -INF , !P1 ;  /* 0xff8000000e0a7808 */ /* 0x000fe40004800000 */
[----:B------:R-:W-:Y:S01]  /*c210*/  FSEL R143, R143, -INF , !P4 ;  /* 0xff8000008f8f7808 */ /* 0x000fe20006000000 */
[C---:B------:R-:W-:Y:S01]  /*c220*/  FFMA.FTZ R4, R15.reuse, UR8, R4 ;  /* 0x000000080f047c23 */ /* 0x040fe20008010004 */
[----:B------:R-:W-:Y:S01]  /*c230*/  P2R R19, PR, RZ, 0x4 ;  /* 0x00000004ff137803 */ /* 0x000fe20000000000 */
[----:B------:R-:W-:Y:S01]  /*c240*/  FFMA.FTZ R6, R15, UR8, R6 ;  /* 0x000000080f067c23 */ /* 0x000fe20008010006 */
[----:B------:R-:W-:-:S02]  /*c250*/  I2FP.F32.S32 R14, R29 ;  /* 0x0000001d000e7245 */ /* 0x000fc40000201400 */
[C---:B------:R-:W-:Y:S02]  /*c260*/  ISETP.GE.AND P4, PT, R13.reuse, R184, PT ;  /* 0x000000b80d00720c */ /* 0x040fe40003f86270 */
[----:B------:R-:W-:Y:S01]  /*c270*/  ISETP.GE.AND P2, PT, R13, R2, PT ;  /* 0x000000020d00720c */ /* 0x000fe20003f46270 */
[----:B------:R-:W-:Y:S01]  /*c280*/  FFMA.FTZ R5, R14, UR8, R5 ;  /* 0x000000080e057c23 */ /* 0x000fe20008010005 */
[----:B------:R-:W-:Y:S02]  /*c290*/  I2FP.F32.S32 R13, R13 ;  /* 0x0000000d000d7245 */ /* 0x000fe40000201400 */
[----:B------:R-:W-:Y:S02]  /*c2a0*/  FSEL R8, R8, -INF , !P6 ;  /* 0xff80000008087808 */ /* 0x000fe40007000000 */
[----:B------:R-:W-:Y:S01]  /*c2b0*/  ISETP.NE.AND P6, PT, R19, RZ, PT ;  /* 0x000000ff1300720c */ /* 0x000fe20003fc5270 */
[----:B------:R-:W-:Y:S01]  /*c2c0*/  FFMA.FTZ R19, R14, UR8, R7 ;  /* 0x000000080e137c23 */ /* 0x000fe20008010007 */
[----:B------:R-:W-:Y:S01]  /*c2d0*/  ISETP.GE.AND P5, PT, R31, R184, PT ;  /* 0x000000b81f00720c */ /* 0x000fe20003fa6270 */
[----:B------:R-:W-:Y:S01]  /*c2e0*/  FFMA.FTZ R28, R13, UR8, R134 ;  /* 0x000000080d1c7c23 */ /* 0x000fe20008010086 */
[----:B------:R-:W-:Y:S01]  /*c2f0*/  ISETP.GE.AND P1, PT, R29, R2, PT ;  /* 0x000000021d00720c */ /* 0x000fe20003f26270 */
[----:B------:R-:W-:Y:S01]  /*c300*/  FFMA.FTZ R29, R13, UR8, R132 ;  /* 0x000000080d1d7c23 */ /* 0x000fe20008010084 */
[----:B------:R-:W-:-:S02]  /*c310*/  LOP3.LUT R7, R139, 0x29, RZ, 0xfc, !PT ;  /* 0x000000298b077812 */ /* 0x000fc400078efcff */
[C---:B------:R-:W-:Y:S02]  /*c320*/  LOP3.LUT R13, R139.reuse, 0x28, RZ, 0xfc, !PT ;  /* 0x000000288b0d7812 */ /* 0x040fe400078efcff */
[----:B------:R-:W-:Y:S02]  /*c330*/  LOP3.LUT R15, R139, 0x21, RZ, 0xfc, !PT ;  /* 0x000000218b0f7812 */ /* 0x000fe400078efcff */
[----:B------:R-:W-:Y:S02]  /*c340*/  FSEL R14, R4, -INF , !P5 ;  /* 0xff800000040e7808 */ /* 0x000fe40006800000 */
[----:B------:R-:W-:Y:S02]  /*c350*/  FSEL R145, R5, -INF , !P6 ;  /* 0xff80000005917808 */ /* 0x000fe40007000000 */
[----:B------:R-:W-:Y:S02]  /*c360*/  I2FP.F32.S32 R4, R7 ;  /* 0x0000000700047245 */ /* 0x000fe40000201400 */
[----:B------:R-:W-:-:S02]  /*c370*/  I2FP.F32.S32 R5, R13 ;  /* 0x0000000d00057245 */ /* 0x000fc40000201400 */
[----:B------:R-:W-:Y:S01]  /*c380*/  I2FP.F32.S32 R30, R15 ;  /* 0x0000000f001e7245 */ /* 0x000fe20000201400 */
[C---:B------:R-:W-:Y:S01]  /*c390*/  FFMA.FTZ R129, R4.reuse, UR8, R129 ;  /* 0x0000000804817c23 */ /* 0x040fe20008010081 */
[----:B------:R-:W-:Y:S01]  /*c3a0*/  ISETP.GE.AND P0, PT, R31, R2, PT ;  /* 0x000000021f00720c */ /* 0x000fe20003f06270 */
[----:B------:R-:W-:Y:S01]  /*c3b0*/  FFMA.FTZ R131, R4, UR8, R131 ;  /* 0x0000000804837c23 */ /* 0x000fe20008010083 */
[----:B------:R-:W-:Y:S01]  /*c3c0*/  FSEL R19, R19, -INF , !P1 ;  /* 0xff80000013137808 */ /* 0x000fe20004800000 */
[----:B------:R-:W-:Y:S01]  /*c3d0*/  FFMA.FTZ R128, R5, UR8, R128 ;  /* 0x0000000805807c23 */ /* 0x000fe20008010080 */
[----:B------:R-:W-:Y:S01]  /*c3e0*/  FSEL R29, R29, -INF , !P4 ;  /* 0xff8000001d1d7808 */ /* 0x000fe20006000000 */
[----:B------:R-:W-:Y:S01]  /*c3f0*/  FFMA.FTZ R130, R5, UR8, R130 ;  /* 0x0000000805827c23 */ /* 0x000fe20008010082 */
[----:B------:R-:W-:Y:S01]  /*c400*/  FSEL R28, R28, -INF , !P2 ;  /* 0xff8000001c1c7808 */ /* 0x000fe20005000000 */
[C---:B------:R-:W-:Y:S01]  /*c410*/  FFMA.FTZ R31, R30.reuse, UR8, R133 ;  /* 0x000000081e1f7c23 */ /* 0x040fe20008010085 */
[C---:B------:R-:W-:Y:S01]  /*c420*/  ISETP.GE.AND P5, PT, R13.reuse, R184, PT ;  /* 0x000000b80d00720c */ /* 0x040fe20003fa6270 */
[----:B------:R-:W-:Y:S01]  /*c430*/  FFMA.FTZ R30, R30, UR8, R135 ;  /* 0x000000081e1e7c23 */ /* 0x000fe20008010087 */
[----:B------:R-:W-:-:S02]  /*c440*/  ISETP.GE.AND P1, PT, R13, R2, PT ;  /* 0x000000020d00720c */ /* 0x000fc40003f26270 */
[C---:B------:R-:W-:Y:S02]  /*c450*/  ISETP.GE.AND P4, PT, R7.reuse, R184, PT ;  /* 0x000000b80700720c */ /* 0x040fe40003f86270 */
[----:B------:R-:W-:Y:S02]  /*c460*/  ISETP.GE.AND P2, PT, R7, R2, PT ;  /* 0x000000020700720c */ /* 0x000fe40003f46270 */
[C---:B------:R-:W-:Y:S02]  /*c470*/  LOP3.LUT R13, R139.reuse, 0x31, RZ, 0xfc, !PT ;  /* 0x000000318b0d7812 */ /* 0x040fe400078efcff */
[----:B------:R-:W-:Y:S02]  /*c480*/  LOP3.LUT R5, R139, 0x38, RZ, 0xfc, !PT ;  /* 0x000000388b057812 */ /* 0x000fe400078efcff */
[----:B------:R-:W-:Y:S02]  /*c490*/  FSEL R17, R17, -INF , !P3 ;  /* 0xff80000011117808 */ /* 0x000fe40005800000 */
[----:B------:R-:W-:-:S02]  /*c4a0*/  FSEL R141, R6, -INF , !P0 ;  /* 0xff800000068d7808 */ /* 0x000fc40004000000 */
[C---:B------:R-:W-:Y:S02]  /*c4b0*/  ISETP.GE.AND P3, PT, R15.reuse, R184, PT ;  /* 0x000000b80f00720c */ /* 0x040fe40003f66270 */
[----:B------:R-:W-:Y:S02]  /*c4c0*/  ISETP.GE.AND P0, PT, R15, R2, PT ;  /* 0x000000020f00720c */ /* 0x000fe40003f06270 */
[----:B------:R-:W-:Y:S02]  /*c4d0*/  FSEL R250, R129, -INF , !P4 ;  /* 0xff80000081fa7808 */ /* 0x000fe40006000000 */
[----:B------:R-:W-:Y:S02]  /*c4e0*/  FSEL R236, R131, -INF , !P2 ;  /* 0xff80000083ec7808 */ /* 0x000fe40005000000 */
[----:B------:R-:W-:Y:S02]  /*c4f0*/  LOP3.LUT R7, R139, 0x30, RZ, 0xfc, !PT ;  /* 0x000000308b077812 */ /* 0x000fe400078efcff */
[----:B------:R-:W-:-:S02]  /*c500*/  I2FP.F32.S32 R4, R13 ;  /* 0x0000000d00047245 */ /* 0x000fc40000201400 */
[C---:B------:R-:W-:Y:S02]  /*c510*/  ISETP.GE.AND P4, PT, R5.reuse, R184, PT ;  /* 0x000000b80500720c */ /* 0x040fe40003f86270 */
[----:B------:R-:W-:Y:S01]  /*c520*/  ISETP.GE.AND P2, PT, R5, R2, PT ;  /* 0x000000020500720c */ /* 0x000fe20003f46270 */
[C---:B------:R-:W-:Y:S01]  /*c530*/  FFMA.FTZ R125, R4.reuse, UR8, R125 ;  /* 0x00000008047d7c23 */ /* 0x040fe2000801007d */
[----:B------:R-:W-:Y:S01]  /*c540*/  I2FP.F32.S32 R5, R5 ;  /* 0x0000000500057245 */ /* 0x000fe20000201400 */
[----:B------:R-:W-:Y:S01]  /*c550*/  FFMA.FTZ R127, R4, UR8, R127 ;  /* 0x00000008047f7c23 */ /* 0x000fe2000801007f */
[----:B------:R-:W-:Y:S02]  /*c560*/  FSEL R31, R31, -INF , !P3 ;  /* 0xff8000001f1f7808 */ /* 0x000fe40005800000 */
[----:B------:R-:W-:Y:S01]  /*c570*/  FSEL R30, R30, -INF , !P0 ;  /* 0xff8000001e1e7808 */ /* 0x000fe20004000000 */
[----:B------:R-:W-:Y:S01]  /*c580*/  FFMA.FTZ R120, R5, UR8, R120 ;  /* 0x0000000805787c23 */ /* 0x000fe20008010078 */
[----:B------:R-:W-:Y:S01]  /*c590*/  ISETP.GE.AND P3, PT, R7, R184, PT ;  /* 0x000000b80700720c */ /* 0x000fe20003f66270 */
[----:B------:R-:W-:Y:S01]  /*c5a0*/  FFMA.FTZ R122, R5, UR8, R122 ;  /* 0x00000008057a7c23 */ /* 0x000fe2000801007a */
[----:B------:R-:W-:-:S02]  /*c5b0*/  ISETP.GE.AND P0, PT, R7, R2, PT ;  /* 0x000000020700720c */ /* 0x000fc40003f06270 */
[----:B------:R-:W-:Y:S02]  /*c5c0*/  I2FP.F32.S32 R7, R7 ;  /* 0x0000000700077245 */ /* 0x000fe40000201400 */
[----:B------:R-:W-:Y:S02]  /*c5d0*/  FSEL R252, R128, -INF , !P5 ;  /* 0xff80000080fc7808 */ /* 0x000fe40006800000 */
[----:B------:R-:W-:Y:S01]  /*c5e0*/  FSEL R242, R130, -INF , !P1 ;  /* 0xff80000082f27808 */ /* 0x000fe20004800000 */
[----:B------:R-:W-:Y:S01]  /*c5f0*/  FFMA.FTZ R124, R7, UR8, R124 ;  /* 0x00000008077c7c23 */ /* 0x000fe2000801007c */
[----:B------:R-:W-:Y:S01]  /*c600*/  ISETP.GE.AND P5, PT, R13, R184, PT ;  /* 0x000000b80d00720c */ /* 0x000fe20003fa6270 */
[----:B------:R-:W-:Y:S01]  /*c610*/  FFMA.FTZ R126, R7, UR8, R126 ;  /* 0x00000008077e7c23 */ /* 0x000fe2000801007e */
[----:B------:R-:W-:Y:S02]  /*c620*/  ISETP.GE.AND P1, PT, R13, R2, PT ;  /* 0x000000020d00720c */ /* 0x000fe40003f26270 */
[----:B------:R-:W-:-:S02]  /*c630*/  LOP3.LUT R13, R139, 0x39, RZ, 0xfc, !PT ;  /* 0x000000398b0d7812 */ /* 0x000fc400078efcff */
[----:B------:R-:W-:Y:S02]  /*c640*/  LOP3.LUT R5, R139, 0x40, RZ, 0xfc, !PT ;  /* 0x000000408b057812 */ /* 0x000fe400078efcff */
[----:B------:R-:W-:Y:S02]  /*c650*/  FSEL R246, R125, -INF , !P5 ;  /* 0xff8000007df67808 */ /* 0x000fe40006800000 */
[----:B------:R-:W-:Y:S02]  /*c660*/  FSEL R130, R127, -INF , !P1 ;  /* 0xff8000007f827808 */ /* 0x000fe40004800000 */
[----:B------:R-:W-:Y:S02]  /*c670*/  LOP3.LUT R7, R139, 0x41, RZ, 0xfc, !PT ;  /* 0x000000418b077812 */ /* 0x000fe400078efcff */
[----:B------:R-:W-:Y:S02]  /*c680*/  I2FP.F32.S32 R6, R13 ;  /* 0x0000000d00067245 */ /* 0x000fe40000201400 */
[----:B------:R-:W-:-:S02]  /*c690*/  ISETP.GE.AND P5, PT, R5, R184, PT ;  /* 0x000000b80500720c */ /* 0x000fc40003fa6270 */
[----:B------:R-:W-:Y:S01]  /*c6a0*/  ISETP.GE.AND P1, PT, R5, R2, PT ;  /* 0x000000020500720c */ /* 0x000fe20003f26270 */
[C---:B------:R-:W-:Y:S01]  /*c6b0*/  FFMA.FTZ R121, R6.reuse, UR8, R121 ;  /* 0x0000000806797c23 */ /* 0x040fe20008010079 */
[----:B------:R-:W-:Y:S01]  /*c6c0*/  I2FP.F32.S32 R5, R5 ;  /* 0x0000000500057245 */ /* 0x000fe20000201400 */
[----:B------:R-:W-:Y:S01]  /*c6d0*/  FFMA.FTZ R123, R6, UR8, R123 ;  /* 0x00000008067b7c23 */ /* 0x000fe2000801007b */
[----:B------:R-:W-:Y:S02]  /*c6e0*/  FSEL R240, R120, -INF , !P4 ;  /* 0xff80000078f07808 */ /* 0x000fe40006000000 */
[----:B------:R-:W-:Y:S01]  /*c6f0*/  FSEL R144, R122, -INF , !P2 ;  /* 0xff8000007a907808 */ /* 0x000fe20005000000 */
[C---:B------:R-:W-:Y:S01]  /*c700*/  FFMA.FTZ R116, R5.reuse, UR8, R116 ;  /* 0x0000000805747c23 */ /* 0x040fe20008010074 */
[----:B------:R-:W-:Y:S01]  /*c710*/  I2FP.F32.S32 R4, R7 ;  /* 0x0000000700047245 */ /* 0x000fe20000201400 */
[----:B------:R-:W-:Y:S01]  /*c720*/  FFMA.FTZ R118, R5, UR8, R118 ;  /* 0x0000000805767c23 */ /* 0x000fe20008010076 */
[----:B------:R-:W-:-:S02]  /*c730*/  FSEL R248, R124, -INF , !P3 ;  /* 0xff8000007cf87808 */ /* 0x000fc40005800000 */
[----:B------:R-:W-:Y:S01]  /*c740*/  FSEL R230, R126, -INF , !P0 ;  /* 0xff8000007ee67808 */ /* 0x000fe20004000000 */
[C---:B------:R-:W-:Y:S01]  /*c750*/  FFMA.FTZ R117, R4.reuse, UR8, R117 ;  /* 0x0000000804757c23 */ /* 0x040fe20008010075 */
[C---:B------:R-:W-:Y:S01]  /*c760*/  ISETP.GE.AND P4, PT, R7.reuse, R184, PT ;  /* 0x000000b80700720c */ /* 0x040fe20003f86270 */
[----:B------:R-:W-:Y:S01]  /*c770*/  FFMA.FTZ R119, R4, UR8, R119 ;  /* 0x0000000804777c23 */ /* 0x000fe20008010077 */
[----:B------:R-:W-:Y:S02]  /*c780*/  ISETP.GE.AND P2, PT, R7, R2, PT ;  /* 0x000000020700720c */ /* 0x000fe40003f46270 */
[C---:B------:R-:W-:Y:S02]  /*c790*/  ISETP.GE.AND P3, PT, R13.reuse, R184, PT ;  /* 0x000000b80d00720c */ /* 0x040fe40003f66270 */
[----:B------:R-:W-:Y:S02]  /*c7a0*/  ISETP.GE.AND P0, PT, R13, R2, PT ;  /* 0x000000020d00720c */ /* 0x000fe40003f06270 */
[----:B------:R-:W-:-:S02]  /*c7b0*/  LOP3.LUT R7, R139, 0x89, RZ, 0xfc, !PT ;  /* 0x000000898b077812 */ /* 0x000fc400078efcff */
[----:B------:R-:W-:Y:S02]  /*c7c0*/  LOP3.LUT R5, R139, 0x48, RZ, 0xfc, !PT ;  /* 0x000000488b057812 */ /* 0x000fe400078efcff */
        /* <DEDUP_REMOVED lines=8> */
[----:B------:R-:W-:-:S02]  /*c850*/  LOP3.LUT R13, R139, 0x49, RZ, 0xfc, !PT ;  /* 0x000000498b0d7812 */ /* 0x000fc400078efcff */
[----:B------:R-:W-:Y:S01]  /*c860*/  FSEL R160, R116, -INF , !P5 ;  /* 0xff80000074a07808 */ /* 0x000fe20006800000 */
[C---:B------:R-:W-:Y:S01]  /*c870*/  FFMA.FTZ R112, R5.reuse, UR8, R112 ;  /* 0x0000000805707c23 */ /* 0x040fe20008010070 */
[----:B------:R-:W-:Y:S01]  /*c880*/  FSEL R156, R118, -INF , !P1 ;  /* 0xff800000769c7808 */ /* 0x000fe20004800000 */
[----:B------:R-:W-:Y:S01]  /*c890*/  FFMA.FTZ R114, R5, UR8, R114 ;  /* 0x0000000805727c23 */ /* 0x000fe20008010072 */
[----:B------:R-:W-:Y:S02]  /*c8a0*/  FSEL R158, R117, -INF , !P4 ;  /* 0xff800000759e7808 */ /* 0x000fe40006000000 */
[----:B------:R-:W-:Y:S02]  /*c8b0*/  FSEL R150, R119, -INF , !P2 ;  /* 0xff80000077967808 */ /* 0x000fe40005000000 */
[C---:B------:R-:W-:Y:S02]  /*c8c0*/  ISETP.GE.AND P5, PT, R13.reuse, R184, PT ;  /* 0x000000b80d00720c */ /* 0x040fe40003fa6270 */
[----:B------:R-:W-:-:S02]  /*c8d0*/  ISETP.GE.AND P1, PT, R13, R2, PT ;  /* 0x000000020d00720c */ /* 0x000fc40003f26270 */
[----:B------:R-:W-:Y:S02]  /*c8e0*/  I2FP.F32.S32 R6, R13 ;  /* 0x0000000d00067245 */ /* 0x000fe40000201400 */
[C---:B------:R-:W-:Y:S02]  /*c8f0*/  ISETP.GE.AND P4, PT, R7.reuse, R184, PT ;  /* 0x000000b80700720c */ /* 0x040fe40003f86270 */
[----:B------:R-:W-:Y:S01]  /*c900*/  ISETP.GE.AND P2, PT, R7, R2, PT ;  /* 0x000000020700720c */ /* 0x000fe20003f46270 */
[C---:B------:R-:W-:Y:S01]  /*c910*/  FFMA.FTZ R115, R6.reuse, UR8, R115 ;  /* 0x0000000806737c23 */ /* 0x040fe20008010073 */
[C---:B------:R-:W-:Y:S01]  /*c920*/  LOP3.LUT R13, R139.reuse, 0x91, RZ, 0xfc, !PT ;  /* 0x000000918b0d7812 */ /* 0x040fe200078efcff */
[----:B------:R-:W-:Y:S01]  /*c930*/  FFMA.FTZ R113, R6, UR8, R113 ;  /* 0x0000000806717c23 */ /* 0x000fe20008010071 */
[C---:B------:R-:W-:Y:S02]  /*c940*/  LOP3.LUT R5, R139.reuse, 0x98, RZ, 0xfc, !PT ;  /* 0x000000988b057812 */ /* 0x040fe400078efcff */
[----:B------:R-:W-:-:S02]  /*c950*/  LOP3.LUT R7, R139, 0x90, RZ, 0xfc, !PT ;  /* 0x000000908b077812 */ /* 0x000fc400078efcff */
        /* <DEDUP_REMOVED lines=8> */
[----:B------:R-:W-:-:S02]  /*c9e0*/  FSEL R148, R112, -INF , !P3 ;  /* 0xff80000070947808 */ /* 0x000fc40005800000 */
[----:B------:R-:W-:Y:S02]  /*c9f0*/  FSEL R154, R114, -INF , !P0 ;  /* 0xff800000729a7808 */ /* 0x000fe40004000000 */
[C---:B------:R-:W-:Y:S02]  /*ca00*/  ISETP.GE.AND P3, PT, R7.reuse, R184, PT ;  /* 0x000000b80700720c */ /* 0x040fe40003f66270 */
[----:B------:R-:W-:Y:S02]  /*ca10*/  ISETP.GE.AND P0, PT, R7, R2, PT ;  /* 0x000000020700720c */ /* 0x000fe40003f06270 */
[----:B------:R-:W-:Y:S02]  /*ca20*/  I2FP.F32.S32 R7, R7 ;  /* 0x0000000700077245 */ /* 0x000fe40000201400 */
[----:B------:R-:W-:Y:S01]  /*ca30*/  FSEL R152, R115, -INF , !P1 ;  /* 0xff80000073987808 */ /* 0x000fe20004800000 */
[----:B------:R-:W-:Y:S01]  /*ca40*/  FFMA.FTZ R115, R5, UR8, R72 ;  /* 0x0000000805737c23 */ /* 0x000fe20008010048 */
[----:B------:R-:W-:Y:S01]  /*ca50*/  FSEL R146, R113, -INF , !P5 ;  /* 0xff80000071927808 */ /* 0x000fe20006800000 */
        /* <DEDUP_REMOVED lines=11> */
[----:B------:R-:W-:-:S02]  /*cb10*/  ISETP.GE.AND P5, PT, R5, R184, PT ;  /* 0x000000b80500720c */ /* 0x000fc40003fa6270 */
[----:B------:R-:W-:Y:S01]  /*cb20*/  ISETP.GE.AND P1, PT, R5, R2, PT ;  /* 0x000000020500720c */ /* 0x000fe20003f26270 */
[C---:B------:R-:W-:Y:S01]  /*cb30*/  FFMA.FTZ R122, R4.reuse, UR8, R73 ;  /* 0x00000008047a7c23 */ /* 0x040fe20008010049 */
[----:B------:R-:W-:Y:S01]  /*cb40*/  I2FP.F32.S32 R5, R5 ;  /* 0x0000000500057245 */ /* 0x000fe20000201400 */
[----:B------:R-:W-:Y:S01]  /*cb50*/  FFMA.FTZ R75, R4, UR8, R75 ;  /* 0x00000008044b7c23 */ /* 0x000fe2000801004b */
[----:B------:R-:W-:Y:S02]  /*cb60*/  I2FP.F32.S32 R20, R7 ;  /* 0x0000000700147245 */ /* 0x000fe40000201400 */
[----:B------:R-:W-:Y:S01]  /*cb70*/  FSEL R126, R76, -INF , !P3 ;  /* 0xff8000004c7e7808 */ /* 0x000fe20005800000 */
[C---:B------:R-:W-:Y:S01]  /*cb80*/  FFMA.FTZ R73, R5.reuse, UR8, R68 ;  /* 0x0000000805497c23 */ /* 0x040fe20008010044 */
[----:B------:R-:W-:Y:S01]  /*cb90*/  FSEL R74, R78, -INF , !P0 ;  /* 0xff8000004e4a7808 */ /* 0x000fe20004000000 */
[----:B------:R-:W-:Y:S01]  /*cba0*/  FFMA.FTZ R4, R5, UR8, R70 ;  /* 0x0000000805047c23 */ /* 0x000fe20008010046 */
[----:B------:R-:W-:Y:S01]  /*cbb0*/  FSEL R115, R115, -INF , !P4 ;  /* 0xff80000073737808 */ /* 0x000fe20006000000 */
[----:B------:R-:W-:Y:S01]  /*cbc0*/  FFMA.FTZ R6, R20, UR8, R69 ;  /* 0x0000000814067c23 */ /* 0x000fe20008010045 */
[----:B------:R-:W-:Y:S01]  /*cbd0*/  FSEL R72, R72, -INF , !P2 ;  /* 0xff80000048487808 */ /* 0x000fe20005000000 */
[----:B------:R-:W-:Y:S01]  /*cbe0*/  FFMA.FTZ R68, R20, UR8, R71 ;  /* 0x0000000814447c23 */ /* 0x000fe20008010047 */
[----:B------:R-:W-:-:S02]  /*cbf0*/  ISETP.GE.AND P3, PT, R13, R184, PT ;  /* 0x000000b80d00720c */ /* 0x000fc40003f66270 */
[----:B------:R-:W-:Y:S02]  /*cc00*/  ISETP.GE.AND P0, PT, R13, R2, PT ;  /* 0x000000020d00720c */ /* 0x000fe40003f06270 */
[C---:B------:R-:W-:Y:S02]  /*cc10*/  ISETP.GE.AND P4, PT, R7.reuse, R184, PT ;  /* 0x000000b80700720c */ /* 0x040fe40003f86270 */
[----:B------:R-:W-:Y:S02]  /*cc20*/  ISETP.GE.AND P2, PT, R7, R2, PT ;  /* 0x000000020700720c */ /* 0x000fe40003f46270 */
[C---:B------:R-:W-:Y:S02]  /*cc30*/  LOP3.LUT R13, R139.reuse, 0xa9, RZ, 0xfc, !PT ;  /* 0x000000a98b0d7812 */ /* 0x040fe400078efcff */
[C---:B------:R-:W-:Y:S02]  /*cc40*/  LOP3.LUT R5, R139.reuse, 0xb0, RZ, 0xfc, !PT ;  /* 0x000000b08b057812 */ /* 0x040fe400078efcff */
[----:B------:R-:W-:-:S02]  /*cc50*/  LOP3.LUT R7, R139, 0xa8, RZ, 0xfc, !PT ;  /* 0x000000a88b077812 */ /* 0x000fc400078efcff */
[----:B------:R-:W-:Y:S02]  /*cc60*/  FSEL R69, R4, -INF , !P1 ;  /* 0xff80000004457808 */ /* 0x000fe40004800000 */
[----:B------:R-:W-:Y:S02]  /*cc70*/  FSEL R71, R6, -INF , !P4 ;  /* 0xff80000006477808 */ /* 0x000fe40006000000 */
[----:B------:R-:W-:Y:S02]  /*cc80*/  FSEL R68, R68, -INF , !P2 ;  /* 0xff80000044447808 */ /* 0x000fe40005000000 */
[----:B------:R-:W-:Y:S02]  /*cc90*/  I2FP.F32.S32 R4, R13 ;  /* 0x0000000d00047245 */ /* 0x000fe40000201400 */
[C---:B------:R-:W-:Y:S02]  /*cca0*/  ISETP.GE.AND P4, PT, R5.reuse, R184, PT ;  /* 0x000000b80500720c */ /* 0x040fe40003f86270 */
[----:B------:R-:W-:-:S02]  /*ccb0*/  ISETP.GE.AND P2, PT, R5, R2, PT ;  /* 0x000000020500720c */ /* 0x000fc40003f46270 */
[----:B------:R-:W-:Y:S02]  /*ccc0*/  I2FP.F32.S32 R5, R5 ;  /* 0x0000000500057245 */ /* 0x000fe40000201400 */
[----:B------:R-:W-:Y:S02]  /*ccd0*/  FSEL R122, R122, -INF , !P3 ;  /* 0xff8000007a7a7808 */ /* 0x000fe40005800000 */
[----:B------:R-:W-:Y:S01]  /*cce0*/  FSEL R70, R75, -INF , !P0 ;  /* 0xff8000004b467808 */ /* 0x000fe20004000000 */
[C---:B------:R-:W-:Y:S01]  /*ccf0*/  FFMA.FTZ R75, R4.reuse, UR8, R65 ;  /* 0x00000008044b7c23 */ /* 0x040fe20008010041 */
[C---:B------:R-:W-:Y:S01]  /*cd00*/  ISETP.GE.AND P3, PT, R7.reuse, R184, PT ;  /* 0x000000b80700720c */ /* 0x040fe20003f66270 */
[----:B------:R-:W-:Y:S01]  /*cd10*/  FFMA.FTZ R65, R4, UR8, R67 ;  /* 0x0000000804417c23 */ /* 0x000fe20008010043 */
[----:B------:R-:W-:Y:S01]  /*cd20*/  ISETP.GE.AND P0, PT, R7, R2, PT ;  /* 0x000000020700720c */ /* 0x000fe20003f06270 */
[C---:B------:R-:W-:Y:S01]  /*cd30*/  FFMA.FTZ R6, R5.reuse, UR8, R60 ;  /* 0x0000000805067c23 */ /* 0x040fe2000801003c */
[----:B------:R-:W-:Y:S01]  /*cd40*/  I2FP.F32.S32 R7, R7 ;  /* 0x0000000700077245 */ /* 0x000fe20000201400 */
[----:B------:R-:W-:Y:S01]  /*cd50*/  FFMA.FTZ R60, R5, UR8, R62 ;  /* 0x00000008053c7c23 */ /* 0x000fe2000801003e */
[----:B------:R-:W-:-:S02]  /*cd60*/  FSEL R73, R73, -INF , !P5 ;  /* 0xff80000049497808 */ /* 0x000fc40006800000 */
[----:B------:R-:W-:Y:S01]  /*cd70*/  ISETP.GE.AND P5, PT, R13, R184, PT ;  /* 0x000000b80d00720c */ /* 0x000fe20003fa6270 */
[----:B------:R-:W-:Y:S01]  /*cd80*/  FFMA.FTZ R64, R7, UR8, R64 ;  /* 0x0000000807407c23 */ /* 0x000fe20008010040 */
[----:B------:R-:W-:Y:S01]  /*cd90*/  ISETP.GE.AND P1, PT, R13, R2, PT ;  /* 0x000000020d00720c */ /* 0x000fe20003f26270 */
[----:B------:R-:W-:Y:S01]  /*cda0*/  FFMA.FTZ R66, R7, UR8, R66 ;  /* 0x0000000807427c23 */ /* 0x000fe20008010042 */
[C---:B------:R-:W-:Y:S02]  /*cdb0*/  LOP3.LUT R13, R139.reuse, 0xb1, RZ, 0xfc, !PT ;  /* 0x000000b18b0d7812 */ /* 0x040fe400078efcff */
[C---:B------:R-:W-:Y:S02]  /*cdc0*/  LOP3.LUT R5, R139.reuse, 0xb8, RZ, 0xfc, !PT ;  /* 0x000000b88b057812 */ /* 0x040fe400078efcff */
[----:B------:R-:W-:Y:S02]  /*cdd0*/  LOP3.LUT R7, R139, 0xb9, RZ, 0xfc, !PT ;  /* 0x000000b98b077812 */ /* 0x000fe400078efcff */
[----:B------:R-:W-:-:S02]  /*cde0*/  FSEL R75, R75, -INF , !P5 ;  /* 0xff8000004b4b7808 */ /* 0x000fc40006800000 */
[----:B------:R-:W-:Y:S02]  /*cdf0*/  FSEL R65, R65, -INF , !P1 ;  /* 0xff80000041417808 */ /* 0x000fe40004800000 */
[----:B------:R-:W-:Y:S02]  /*ce00*/  I2FP.F32.S32 R4, R13 ;  /* 0x0000000d00047245 */ /* 0x000fe40000201400 */
[C---:B------:R-:W-:Y:S02]  /*ce10*/  ISETP.GE.AND P5, PT, R5.reuse, R184, PT ;  /* 0x000000b80500720c */ /* 0x040fe40003fa6270 */
[----:B------:R-:W-:Y:S01]  /*ce20*/  ISETP.GE.AND P1, PT, R5, R2, PT ;  /* 0x000000020500720c */ /* 0x000fe20003f26270 */
[----:B------:R-:W-:Y:S01]  /*ce30*/  FFMA.FTZ R63, R4, UR8, R63 ;  /* 0x00000008043f7c23 */ /* 0x000fe2000801003f */
[----:B------:R-:W-:Y:S02]  /*ce40*/  I2FP.F32.S32 R5, R5 ;  /* 0x0000000500057245 */ /* 0x000fe40000201400 */
[----:B------:R-:W-:-:S02]  /*ce50*/  I2FP.F32.S32 R20, R7 ;  /* 0x0000000700147245 */ /* 0x000fc40000201400 */
[----:B------:R-:W-:Y:S01]  /*ce60*/  FSEL R67, R66, -INF , !P0 ;  /* 0xff80000042437808 */ /* 0x000fe20004000000 */
[----:B------:R-:W-:Y:S01]  /*ce70*/  FFMA.FTZ R66, R4, UR8, R61 ;  /* 0x0000000804427c23 */ /* 0x000fe2000801003d */
[C---:B------:R-:W-:Y:S01]  /*ce80*/  FFMA.FTZ R61, R5.reuse, UR8, R56 ;  /* 0x00000008053d7c23 */ /* 0x040fe20008010038 */
[----:B------:R-:W-:Y:S01]  /*ce90*/  FSEL R64, R64, -INF , !P3 ;  /* 0xff80000040407808 */ /* 0x000fe20005800000 */
[----:B------:R-:W-:Y:S01]  /*cea0*/  FFMA.FTZ R4, R5, UR8, R58 ;  /* 0x0000000805047c23 */ /* 0x000fe2000801003a */
[----:B------:R-:W-:Y:S01]  /*ceb0*/  FSEL R60, R60, -INF , !P2 ;  /* 0xff8000003c3c7808 */ /* 0x000fe20005000000 */
[----:B------:R-:W-:Y:S01]  /*cec0*/  FFMA.FTZ R56, R20, UR8, R59 ;  /* 0x0000000814387c23 */ /* 0x000fe2000801003b */
[C---:B------:R-:W-:Y:S02]  /*ced0*/  ISETP.GE.AND P3, PT, R13.reuse, R184, PT ;  /* 0x000000b80d00720c */ /* 0x040fe40003f66270 */
[-C--:B------:R-:W-:Y:S02]  /*cee0*/  ISETP.GE.AND P0, PT, R13, R2.reuse, PT ;  /* 0x000000020d00720c */ /* 0x080fe40003f06270 */
[----:B------:R-:W-:-:S02]  /*cef0*/  ISETP.GE.AND P2, PT, R7, R2, PT ;  /* 0x000000020700720c */ /* 0x000fc40003f46270 */
[C---:B------:R-:W-:Y:S02]  /*cf00*/  LOP3.LUT R13, R139.reuse, 0xc1, RZ, 0xfc, !PT ;  /* 0x000000c18b0d7812 */ /* 0x040fe400078efcff */
[----:B------:R-:W-:Y:S02]  /*cf10*/  LOP3.LUT R5, R139, 0xc8, RZ, 0xfc, !PT ;  /* 0x000000c88b057812 */ /* 0x000fe400078efcff */
[----:B------:R-:W-:Y:S01]  /*cf20*/  FSEL R62, R6, -INF , !P4 ;  /* 0xff800000063e7808 */ /* 0x000fe20006000000 */
[----:B------:R-:W-:Y:S01]  /*cf30*/  FFMA.FTZ R6, R20, UR8, R57 ;  /* 0x0000000814067c23 */ /* 0x000fe20008010039 */
[----:B------:R-:W-:Y:S02]  /*cf40*/  ISETP.GE.AND P4, PT, R7, R184, PT ;  /* 0x000000b80700720c */ /* 0x000fe40003f86270 */
[----:B------:R-:W-:Y:S02]  /*cf50*/  LOP3.LUT R7, R139, 0xc0, RZ, 0xfc, !PT ;  /* 0x000000c08b077812 */ /* 0x000fe400078efcff */
[----:B------:R-:W-:-:S02]  /*cf60*/  FSEL R61, R61, -INF , !P5 ;  /* 0xff8000003d3d7808 */ /* 0x000fc40006800000 */
[----:B------:R-:W-:Y:S02]  /*cf70*/  FSEL R57, R4, -INF , !P1 ;  /* 0xff80000004397808 */ /* 0x000fe40004800000 */
[----:B------:R-:W-:Y:S02]  /*cf80*/  FSEL R56, R56, -INF , !P2 ;  /* 0xff80000038387808 */ /* 0x000fe40005000000 */
[----:B------:R-:W-:Y:S02]  /*cf90*/  I2FP.F32.S32 R4, R13 ;  /* 0x0000000d00047245 */ /* 0x000fe40000201400 */
[C---:B------:R-:W-:Y:S02]  /*cfa0*/  ISETP.GE.AND P5, PT, R5.reuse, R184, PT ;  /* 0x000000b80500720c */ /* 0x040fe40003fa6270 */
[----:B------:R-:W-:Y:S02]  /*cfb0*/  ISETP.GE.AND P2, PT, R5, R2, PT ;  /* 0x000000020500720c */ /* 0x000fe40003f46270 */
[----:B------:R-:W-:-:S02]  /*cfc0*/  I2FP.F32.S32 R5, R5 ;  /* 0x0000000500057245 */ /* 0x000fc40000201400 */
[----:B------:R-:W-:Y:S02]  /*cfd0*/  FSEL R66, R66, -INF , !P3 ;  /* 0xff80000042427808 */ /* 0x000fe40005800000 */
[----:B------:R-:W-:Y:S01]  /*cfe0*/  FSEL R58, R63, -INF , !P0 ;  /* 0xff8000003f3a7808 */ /* 0x000fe20004000000 */
[C---:B------:R-:W-:Y:S01]  /*cff0*/  FFMA.FTZ R63, R4.reuse, UR8, R53 ;  /* 0x00000008043f7c23 */ /* 0x040fe20008010035 */
[C---:B------:R-:W-:Y:S01]  /*d000*/  ISETP.GE.AND P3, PT, R7.reuse, R184, PT ;  /* 0x000000b80700720c */ /* 0x040fe20003f66270 */
[----:B------:R-:W-:Y:S01]  /*d010*/  FFMA.FTZ R53, R4, UR8, R55 ;  /* 0x0000000804357c23 */ /* 0x000fe20008010037 */
[----:B------:R-:W-:Y:S02]  /*d020*/  ISETP.GE.AND P0, PT, R7, R2, PT ;  /* 0x000000020700720c */ /* 0x000fe40003f06270 */
[----:B------:R-:W-:Y:S02]  /*d030*/  I2FP.F32.S32 R7, R7 ;  /* 0x0000000700077245 */ /* 0x000fe40000201400 */
[----:B------:R-:W-:Y:S01]  /*d040*/  FSEL R59, R6, -INF , !P4 ;  /* 0xff800000063b7808 */ /* 0x000fe20006000000 */
[----:B------:R-:W-:Y:S01]  /*d050*/  FFMA.FTZ R6, R5, UR8, R48 ;  /* 0x0000000805067c23 */ /* 0x000fe20008010030 */
[----:B------:R-:W-:Y:S01]  /*d060*/  ISETP.GE.AND P6, PT, R13, R184, PT ;  /* 0x000000b80d00720c */ /* 0x000fe20003fc6270 */
[----:B------:R-:W-:Y:S01]  /*d070*/  FFMA.FTZ R48, R5, UR8, R50 ;  /* 0x0000000805307c23 */ /* 0x000fe20008010032 */
[----:B------:R-:W-:Y:S01]  /*d080*/  ISETP.GE.AND P1, PT, R13, R2, PT ;  /* 0x000000020d00720c */ /* 0x000fe20003f26270 */
[----:B------:R-:W-:Y:S01]  /*d090*/  FFMA.FTZ R52, R7, UR8, R52 ;  /* 0x0000000807347c23 */ /* 0x000fe20008010034 */
[----:B------:R-:W-:Y:S01]  /*d0a0*/  LOP3.LUT R13, R139, 0xc9, RZ, 0xfc, !PT ;  /* 0x000000c98b0d7812 */ /* 0x000fe200078efcff */
[----:B------:R-:W-:Y:S01]  /*d0b0*/  FFMA.FTZ R54, R7, UR8, R54 ;  /* 0x0000000807367c23 */ /* 0x000fe20008010036 */
[----:B------:R-:W-:-:S02]  /*d0c0*/  LOP3.LUT R5, R139, 0xd0, RZ, 0xfc, !PT ;  /* 0x000000d08b057812 */ /* 0x000fc400078efcff */
[----:B------:R-:W-:Y:S02]  /*d0d0*/  LOP3.LUT R7, R139, 0xd1, RZ, 0xfc, !PT ;  /* 0x000000d18b077812 */ /* 0x000fe400078efcff */
[----:B------:R-:W-:Y:S02]  /*d0e0*/  FSEL R63, R63, -INF , !P6 ;  /* 0xff8000003f3f7808 */ /* 0x000fe40007000000 */
[----:B------:R-:W-:Y:S02]  /*d0f0*/  FSEL R53, R53, -INF , !P1 ;  /* 0xff80000035357808 */ /* 0x000fe40004800000 */
[----:B------:R-:W-:Y:S02]  /*d100*/  I2FP.F32.S32 R4, R13 ;  /* 0x0000000d00047245 */ /* 0x000fe40000201400 */
[C---:B------:R-:W-:Y:S02]  /*d110*/  ISETP.GE.AND P6, PT, R5.reuse, R184, PT ;  /* 0x000000b80500720c */ /* 0x040fe40003fc6270 */
[----:B------:R-:W-:Y:S01]  /*d120*/  ISETP.GE.AND P1, PT, R5, R2, PT ;  /* 0x000000020500720c */ /* 0x000fe20003f26270 */
[----:B------:R-:W-:Y:S01]  /*d130*/  FFMA.FTZ R51, R4, UR8, R51 ;  /* 0x0000000804337c23 */ /* 0x000fe20008010033 */
[----:B------:R-:W-:-:S02]  /*d140*/  I2FP.F32.S32 R5, R5 ;  /* 0x0000000500057245 */ /* 0x000fc40000201400 */
[----:B------:R-:W-:Y:S02]  /*d150*/  I2FP.F32.S32 R20, R7 ;  /* 0x0000000700147245 */ /* 0x000fe40000201400 */
[----:B------:R-:W-:Y:S01]  /*d160*/  FSEL R55, R54, -INF , !P0 ;  /* 0xff80000036377808 */ /* 0x000fe20004000000 */
[----:B------:R-:W-:Y:S01]  /*d170*/  FFMA.FTZ R54, R4, UR8, R49 ;  /* 0x0000000804367c23 */ /* 0x000fe20008010031 */
        /* <DEDUP_REMOVED lines=8> */
[----:B------:R-:W-:-:S02]  /*d200*/  ISETP.GE.AND P5, PT, R7, R184, PT ;  /* 0x000000b80700720c */ /* 0x000fc40003fa6270 */
[----:B------:R-:W-:Y:S02]  /*d210*/  ISETP.GE.AND P3, PT, R7, R2, PT ;  /* 0x000000020700720c */ /* 0x000fe40003f66270 */
[C---:B------:R-:W-:Y:S02]  /*d220*/  LOP3.LUT R7, R139.reuse, 0xd8, RZ, 0xfc, !PT ;  /* 0x000000d88b077812 */ /* 0x040fe400078efcff */
        /* <DEDUP_REMOVED lines=8> */
[----:B------:R-:W-:Y:S02]  /*d2b0*/  FSEL R44, R44, -INF , !P3 ;  /* 0xff8000002c2c7808 */ /* 0x000fe40005800000 */
[----:B------:R-:W-:-:S02]  /*d2c0*/  I2FP.F32.S32 R7, R7 ;  /* 0x0000000700077245 */ /* 0x000fc40000201400 */
[----:B------:R-:W-:Y:S02]  /*d2d0*/  I2FP.F32.S32 R4, R13 ;  /* 0x0000000d00047245 */ /* 0x000fe40000201400 */
[----:B------:R-:W-:Y:S01]  /*d2e0*/  ISETP.GE.AND P5, PT, R5, R184, PT ;  /* 0x000000b80500720c */ /* 0x000fe20003fa6270 */
[----:B------:R-:W-:Y:S01]  /*d2f0*/  FFMA.FTZ R42, R7, UR8, R42 ;  /* 0x00000008072a7c23 */ /* 0x000fe2000801002a */
[----:B------:R-:W-:Y:S01]  /*d300*/  ISETP.GE.AND P3, PT, R5, R2, PT ;  /* 0x000000020500720c */ /* 0x000fe20003f66270 */
[C---:B------:R-:W-:Y:S01]  /*d310*/  FFMA.FTZ R51, R4.reuse, UR8, R41 ;  /* 0x0000000804337c23 */ /* 0x040fe20008010029 */
[----:B------:R-:W-:Y:S01]  /*d320*/  I2FP.F32.S32 R5, R5 ;  /* 0x0000000500057245 */ /* 0x000fe20000201400 */
[----:B------:R-:W-:Y:S01]  /*d330*/  FFMA.FTZ R41, R4, UR8, R43 ;  /* 0x0000000804297c23 */ /* 0x000fe2000801002b */
[----:B------:R-:W-:Y:S01]  /*d340*/  FSEL R49, R49, -INF , !P6 ;  /* 0xff80000031317808 */ /* 0x000fe20007000000 */
[----:B------:R-:W-:Y:S01]  /*d350*/  FFMA.FTZ R40, R7, UR8, R40 ;  /* 0x0000000807287c23 */ /* 0x000fe20008010028 */
[----:B------:R-:W-:Y:S01]  /*d360*/  ISETP.GE.AND P6, PT, R13, R184, PT ;  /* 0x000000b80d00720c */ /* 0x000fe20003fc6270 */
[C---:B------:R-:W-:Y:S01]  /*d370*/  FFMA.FTZ R36, R5.reuse, UR8, R36 ;  /* 0x0000000805247c23 */ /* 0x040fe20008010024 */
[----:B------:R-:W-:Y:S01]  /*d380*/  FFMA.FTZ R38, R5, UR8, R38 ;  /* 0x0000000805267c23 */ /* 0x000fe20008010026 */
[----:B------:R-:W-:-:S02]  /*d390*/  FSEL R48, R48, -INF , !P2 ;  /* 0xff80000030307808 */ /* 0x000fc40005000000 */
[----:B------:R-:W-:Y:S02]  /*d3a0*/  LOP3.LUT R5, R139, 0xe8, RZ, 0xfc, !PT ;  /* 0x000000e88b057812 */ /* 0x000fe400078efcff */
[----:B------:R-:W-:Y:S02]  /*d3b0*/  ISETP.GE.AND P2, PT, R13, R2, PT ;  /* 0x000000020d00720c */ /* 0x000fe40003f46270 */
[----:B------:R-:W-:Y:S02]  /*d3c0*/  LOP3.LUT R13, R139, 0xe1, RZ, 0xfc, !PT ;  /* 0x000000e18b0d7812 */ /* 0x000fe400078efcff */
[----:B------:R-:W-:Y:S02]  /*d3d0*/  FSEL R43, R42, -INF , !P0 ;  /* 0xff8000002a2b7808 */ /* 0x000fe40004000000 */
[----:B------:R-:W-:Y:S02]  /*d3e0*/  FSEL R51, R51, -INF , !P6 ;  /* 0xff80000033337808 */ /* 0x000fe40007000000 */
[----:B------:R-:W-:-:S02]  /*d3f0*/  ISETP.GE.AND P6, PT, R5, R184, PT ;  /* 0x000000b80500720c */ /* 0x000fc40003fc6270 */
[----:B------:R-:W-:Y:S02]  /*d400*/  ISETP.GE.AND P0, PT, R5, R2, PT ;  /* 0x000000020500720c */ /* 0x000fe40003f06270 */
[----:B------:R-:W-:Y:S02]  /*d410*/  I2FP.F32.S32 R5, R5 ;  /* 0x0000000500057245 */ /* 0x000fe40000201400 */
[----:B------:R-:W-:Y:S02]  /*d420*/  I2FP.F32.S32 R20, R13 ;  /* 0x0000000d00147245 */ /* 0x000fe40000201400 */
[----:B------:R-:W-:Y:S01]  /*d430*/  LOP3.LUT R7, R139, 0xe9, RZ, 0xfc, !PT ;  /* 0x000000e98b077812 */ /* 0x000fe200078efcff */
[C---:B------:R-:W-:Y:S01]  /*d440*/  FFMA.FTZ R32, R5.reuse, UR8, R32 ;  /* 0x0000000805207c23 */ /* 0x040fe20008010020 */
[----:B------:R-:W-:Y:S01]  /*d450*/  FFMA.FTZ R34, R5, UR8, R34 ;  /* 0x0000000805227c23 */ /* 0x000fe20008010022 */
[----:B------:R-:W-:Y:S01]  /*d460*/  FSEL R76, R40, -INF , !P4 ;  /* 0xff800000284c7808 */ /* 0x000fe20006000000 */
[C---:B------:R-:W-:Y:S01]  /*d470*/  FFMA.FTZ R37, R20.reuse, UR8, R37 ;  /* 0x0000000814257c23 */ /* 0x040fe20008010025 */
[----:B------:R-:W-:Y:S01]  /*d480*/  LOP3.LUT R5, R139, 0xf0, RZ, 0xfc, !PT ;  /* 0x000000f08b057812 */ /* 0x000fe200078efcff */
[----:B------:R-:W-:Y:S01]  /*d490*/  FFMA.FTZ R39, R20, UR8, R39 ;  /* 0x0000000814277c23 */ /* 0x000fe20008010027 */
[----:B------:R-:W-:-:S02]  /*d4a0*/  ISETP.GE.AND P4, PT, R13, R184, PT ;  /* 0x000000b80d00720c */ /* 0x000fc40003f86270 */
[----:B------:R-:W-:Y:S02]  /*d4b0*/  I2FP.F32.S32 R6, R7 ;  /* 0x0000000700067245 */ /* 0x000fe40000201400 */
[----:B------:R-:W-:Y:S02]  /*d4c0*/  P2R R4, PR, RZ, 0x40 ;  /* 0x00000040ff047803 */ /* 0x000fe40000000000 */
[----:B------:R-:W-:Y:S01]  /*d4d0*/  FSEL R41, R41, -INF , !P2 ;  /* 0xff80000029297808 */ /* 0x000fe20005000000 */
[----:B------:R-:W-:Y:S01]  /*d4e0*/  FFMA.FTZ R33, R6, UR8, R33 ;  /* 0x0000000806217c23 */ /* 0x000fe20008010021 */
[----:B------:R-:W-:Y:S01]  /*d4f0*/  FSEL R42, R36, -INF , !P5 ;  /* 0xff800000242a7808 */ /* 0x000fe20006800000 */
[----:B------:R-:W-:Y:S01]  /*d500*/  FFMA.FTZ R35, R6, UR8, R35 ;  /* 0x0000000806237c23 */ /* 0x000fe20008010023 */
[C---:B------:R-:W-:Y:S02]  /*d510*/  ISETP.GE.AND P5, PT, R5.reuse, R184, PT ;  /* 0x000000b80500720c */ /* 0x040fe40003fa6270 */
[----:B------:R-:W-:-:S02]  /*d520*/  ISETP.GE.AND P2, PT, R5, R2, PT ;  /* 0x000000020500720c */ /* 0x000fc40003f46270 */
[----:B------:R-:W-:Y:S02]  /*d530*/  FSEL R114, R37, -INF , !P4 ;  /* 0xff80000025727808 */ /* 0x000fe40006000000 */
[----:B------:R-:W-:Y:S02]  /*d540*/  I2FP.F32.S32 R5, R5 ;  /* 0x0000000500057245 */ /* 0x000fe40000201400 */
[----:B------:R-:W-:Y:S02]  /*d550*/  ISETP.GE.AND P1, PT, R13, R2, PT ;  /* 0x000000020d00720c */ /* 0x000fe40003f26270 */
[----:B------:R-:W-:Y:S01]  /*d560*/  FSEL R40, R38, -INF , !P3 ;  /* 0xff80000026287808 */ /* 0x000fe20005800000 */
[C---:B------:R-:W-:Y:S01]  /*d570*/  FFMA.FTZ R24, R5.reuse, UR8, R24 ;  /* 0x0000000805187c23 */ /* 0x040fe20008010018 */
[----:B------:R-:W-:Y:S01]  /*d580*/  ISETP.NE.AND P4, PT, R4, RZ, PT ;  /* 0x000000ff0400720c */ /* 0x000fe20003f85270 */
[----:B------:R-:W-:Y:S01]  /*d590*/  FFMA.FTZ R26, R5, UR8, R26 ;  /* 0x00000008051a7c23 */ /* 0x000fe2000801001a */
[----:B------:R-:W-:-:S02]  /*d5a0*/  ISETP.GE.AND P6, PT, R7, R184, PT ;  /* 0x000000b80700720c */ /* 0x000fc40003fc6270 */
[----:B------:R-:W-:Y:S02]  /*d5b0*/  ISETP.GE.AND P3, PT, R7, R2, PT ;  /* 0x000000020700720c */ /* 0x000fe40003f66270 */
[C---:B------:R-:W-:Y:S02]  /*d5c0*/  LOP3.LUT R13, R139.reuse, 0xf1, RZ, 0xfc, !PT ;  /* 0x000000f18b0d7812 */ /* 0x040fe400078efcff */
[----:B------:R-:W-:Y:S02]  /*d5d0*/  LOP3.LUT R7, R139, 0xf9, RZ, 0xfc, !PT ;  /* 0x000000f98b077812 */ /* 0x000fe400078efcff */
[----:B------:R-:W-:Y:S02]  /*d5e0*/  FSEL R112, R39, -INF , !P1 ;  /* 0xff80000027707808 */ /* 0x000fe40004800000 */
[----:B------:R-:W-:Y:S02]  /*d5f0*/  FSEL R113, R32, -INF , !P4 ;  /* 0xff80000020717808 */ /* 0x000fe40006000000 */
[----:B------:R-:W-:-:S02]  /*d600*/  ISETP.GE.AND P4, PT, R13, R184, PT ;  /* 0x000000b80d00720c */ /* 0x000fc40003f86270 */
[----:B------:R-:W-:Y:S02]  /*d610*/  FSEL R79, R34, -INF , !P0 ;  /* 0xff800000224f7808 */ /* 0x000fe40004000000 */
[----:B------:R-:W-:Y:S02]  /*d620*/  ISETP.GE.AND P1, PT, R13, R2, PT ;  /* 0x000000020d00720c */ /* 0x000fe40003f26270 */
[----:B------:R-:W-:Y:S02]  /*d630*/  I2FP.F32.S32 R6, R13 ;  /* 0x0000000d00067245 */ /* 0x000fe40000201400 */
[----:B------:R-:W-:Y:S02]  /*d640*/  FSEL R83, R33, -INF , !P6 ;  /* 0xff80000021537808 */ /* 0x000fe40007000000 */
[C---:B------:R-:W-:Y:S01]  /*d650*/  ISETP.GE.AND P6, PT, R7.reuse, R184, PT ;  /* 0x000000b80700720c */ /* 0x040fe20003fc6270 */
[C---:B------:R-:W-:Y:S01]  /*d660*/  FFMA.FTZ R25, R6.reuse, UR8, R25 ;  /* 0x0000000806197c23 */ /* 0x040fe20008010019 */
[----:B------:R-:W-:Y:S01]  /*d670*/  ISETP.GE.AND P0, PT, R7, R2, PT ;  /* 0x000000020700720c */ /* 0x000fe20003f06270 */
[----:B------:R-:W-:Y:S01]  /*d680*/  FFMA.FTZ R27, R6, UR8, R27 ;  /* 0x00000008061b7c23 */ /* 0x000fe2000801001b */
[----:B------:R-:W-:-:S02]  /*d690*/  I2FP.F32.S32 R4, R7 ;  /* 0x0000000700047245 */ /* 0x000fc40000201400 */
[C---:B------:R-:W-:Y:S02]  /*d6a0*/  LOP3.LUT R13, R139.reuse, 0x50, RZ, 0xfc, !PT ;  /* 0x000000508b0d7812 */ /* 0x040fe400078efcff */
[----:B------:R-:W-:Y:S01]  /*d6b0*/  LOP3.LUT R7, R139, 0x58, RZ, 0xfc, !PT ;  /* 0x000000588b077812 */ /* 0x000fe200078efcff */
[----:B------:R-:W-:Y:S01]  /*d6c0*/  FFMA.FTZ R21, R4, UR8, R21 ;  /* 0x0000000804157c23 */ /* 0x000fe20008010015 */
[----:B------:R-:W-:Y:S01]  /*d6d0*/  FSEL R120, R24, -INF , !P5 ;  /* 0xff80000018787808 */ /* 0x000fe20006800000 */
[----:B------:R-:W-:Y:S01]  /*d6e0*/  FFMA.FTZ R23, R4, UR8, R23 ;  /* 0x0000000804177c23 */ /* 0x000fe20008010017 */
[----:B------:R-:W-:Y:S02]  /*d6f0*/  ISETP.GE.AND P5, PT, R13, R184, PT ;  /* 0x000000b80d00720c */ /* 0x000fe40003fa6270 */
[----:B------:R-:W-:Y:S02]  /*d700*/  FSEL R119, R26, -INF , !P2 ;  /* 0xff8000001a777808 */ /* 0x000fe40005000000 */
[----:B------:R-:W-:-:S02]  /*d710*/  I2FP.F32.S32 R13, R13 ;  /* 0x0000000d000d7245 */ /* 0x000fc40000201400 */
[-C--:B------:R-:W-:Y:S02]  /*d720*/  ISETP.GE.AND P2, PT, R7, R184.reuse, PT ;  /* 0x000000b80700720c */ /* 0x080fe40003f46270 */
[----:B------:R-:W-:Y:S01]  /*d730*/  I2FP.F32.S32 R7, R7 ;  /* 0x0000000700077245 */ /* 0x000fe20000201400 */
[----:B------:R-:W-:Y:S01]  /*d740*/  FFMA.FTZ R108, R13, UR8, R108 ;  /* 0x000000080d6c7c23 */ /* 0x000fe2000801006c */
[C---:B------:R-:W-:Y:S02]  /*d750*/  LOP3.LUT R5, R139.reuse, 0x60, RZ, 0xfc, !PT ;  /* 0x000000608b057812 */ /* 0x040fe400078efcff */
[----:B------:R-:W-:Y:S01]  /*d760*/  LOP3.LUT R15, R139, 0x59, RZ, 0xfc, !PT ;  /* 0x000000598b0f7812 */ /* 0x000fe200078efcff */
[----:B------:R-:W-:Y:S01]  /*d770*/  FFMA.FTZ R104, R7, UR8, R104 ;  /* 0x0000000807687c23 */ /* 0x000fe20008010068 */
[----:B------:R-:W-:Y:S02]  /*d780*/  FSEL R118, R25, -INF , !P4 ;  /* 0xff80000019767808 */ /* 0x000fe40006000000 */
[----:B------:R-:W-:-:S02]  /*d790*/  ISETP.GE.AND P4, PT, R5, R184, PT ;  /* 0x000000b80500720c */ /* 0x000fc40003f86270 */
[C---:B------:R-:W-:Y:S02]  /*d7a0*/  LOP3.LUT R7, R139.reuse, 0x68, RZ, 0xfc, !PT ;  /* 0x000000688b077812 */ /* 0x040fe400078efcff */
[----:B------:R-:W-:Y:S02]  /*d7b0*/  I2FP.F32.S32 R5, R5 ;  /* 0x0000000500057245 */ /* 0x000fe40000201400 */
[----:B------:R-:W-:Y:S02]  /*d7c0*/  I2FP.F32.S32 R4, R15 ;  /* 0x0000000f00047245 */ /* 0x000fe40000201400 */
[----:B------:R-:W-:Y:S01]  /*d7d0*/  LOP3.LUT R33, R139, 0x51, RZ, 0xfc, !PT ;  /* 0x000000518b217812 */ /* 0x000fe200078efcff */
[----:B------:R-:W-:Y:S01]  /*d7e0*/  FFMA.FTZ R214, R5, UR8, R100 ;  /* 0x0000000805d67c23 */ /* 0x000fe20008010064 */
[----:B------:R-:W-:Y:S01]  /*d7f0*/  FSEL R238, R108, -INF , !P5 ;  /* 0xff8000006cee7808 */ /* 0x000fe20006800000 */
[----:B------:R-:W-:Y:S01]  /*d800*/  FFMA.FTZ R105, R4, UR8, R105 ;  /* 0x0000000804697c23 */ /* 0x000fe20008010069 */
[----:B------:R-:W-:-:S02]  /*d810*/  FSEL R116, R21, -INF , !P6 ;  /* 0xff80000015747808 */ /* 0x000fc40007000000 */
[-C--:B------:R-:W-:Y:S02]  /*d820*/  ISETP.GE.AND P5, PT, R7, R184.reuse, PT ;  /* 0x000000b80700720c */ /* 0x080fe40003fa6270 */
[----:B------:R-:W-:Y:S02]  /*d830*/  LOP3.LUT R21, R139, 0x61, RZ, 0xfc, !PT ;  /* 0x000000618b157812 */ /* 0x000fe400078efcff */
[----:B------:R-:W-:Y:S02]  /*d840*/  I2FP.F32.S32 R7, R7 ;  /* 0x0000000700077245 */ /* 0x000fe40000201400 */
[----:B------:R-:W-:Y:S02]  /*d850*/  I2FP.F32.S32 R6, R33 ;  /* 0x0000002100067245 */ /* 0x000fe40000201400 */
[----:B------:R-:W-:Y:S01]  /*d860*/  FSEL R117, R27, -INF , !P1 ;  /* 0xff8000001b757808 */ /* 0x000fe20004800000 */
[----:B------:R-:W-:Y:S01]  /*d870*/  FFMA.FTZ R96, R7, UR8, R96 ;  /* 0x0000000807607c23 */ /* 0x000fe20008010060 */
[----:B------:R-:W-:Y:S01]  /*d880*/  LOP3.LUT R5, R139, 0x70, RZ, 0xfc, !PT ;  /* 0x000000708b057812 */ /* 0x000fe200078efcff */
[----:B------:R-:W-:Y:S01]  /*d890*/  FFMA.FTZ R109, R6, UR8, R109 ;  /* 0x00000008066d7c23 */ /* 0x000fe2000801006d */
[----:B------:R-:W-:-:S02]  /*d8a0*/  ISETP.GE.AND P1, PT, R15, R184, PT ;  /* 0x000000b80f00720c */ /* 0x000fc40003f26270 */
[----:B------:R-:W-:Y:S02]  /*d8b0*/  LOP3.LUT R13, R139, 0x71, RZ, 0xfc, !PT ;  /* 0x000000718b0d7812 */ /* 0x000fe400078efcff */
[----:B------:R-:W-:Y:S02]  /*d8c0*/  FSEL R100, R23, -INF , !P0 ;  /* 0xff80000017647808 */ /* 0x000fe40004000000 */
[----:B------:R-:W-:Y:S02]  /*d8d0*/  I2FP.F32.S32 R20, R21 ;  /* 0x0000001500147245 */ /* 0x000fe40000201400 */
[-C--:B------:R-:W-:Y:S02]  /*d8e0*/  ISETP.GE.AND P0, PT, R21, R184.reuse, PT ;  /* 0x000000b81500720c */ /* 0x080fe40003f06270 */
[----:B------:R-:W-:Y:S01]  /*d8f0*/  FSEL R226, R104, -INF , !P2 ;  /* 0xff80000068e27808 */ /* 0x000fe20005000000 */
[----:B------:R-:W-:Y:S01]  /*d900*/  FFMA.FTZ R101, R20, UR8, R101 ;  /* 0x0000000814657c23 */ /* 0x000fe20008010065 */
[----:B------:R-:W-:-:S02]  /*d910*/  ISETP.GE.AND P2, PT, R5, R184, PT ;  /* 0x000000b80500720c */ /* 0x000fc40003f46270 */
[C---:B------:R-:W-:Y:S02]  /*d920*/  LOP3.LUT R21, R139.reuse, 0x79, RZ, 0xfc, !PT ;  /* 0x000000798b157812 */ /* 0x040fe400078efcff */
[----:B------:R-:W-:Y:S02]  /*d930*/  LOP3.LUT R7, R139, 0x80, RZ, 0xfc, !PT ;  /* 0x000000808b077812 */ /* 0x000fe400078efcff */
[----:B------:R-:W-:Y:S02]  /*d940*/  FSEL R78, R35, -INF , !P3 ;  /* 0xff800000234e7808 */ /* 0x000fe40005800000 */
[----:B------:R-:W-:Y:S02]  /*d950*/  I2FP.F32.S32 R5, R5 ;  /* 0x0000000500057245 */ /* 0x000fe40000201400 */
[----:B------:R-:W-:Y:S02]  /*d960*/  FSEL R224, R105, -INF , !P1 ;  /* 0xff80000069e07808 */ /* 0x000fe40004800000 */
[----:B------:R-:W-:Y:S01]  /*d970*/  ISETP.GE.AND P3, PT, R33, R184, PT ;  /* 0x000000b82100720c */ /* 0x000fe20003f66270 */
[----:B------:R-:W-:Y:S01]  /*d980*/  FFMA.FTZ R92, R5, UR8, R92 ;  /* 0x00000008055c7c23 */ /* 0x000fe2000801005c */
[----:B------:R-:W-:-:S02]  /*d990*/  LOP3.LUT R15, R139, 0x69, RZ, 0xfc, !PT ;  /* 0x000000698b0f7812 */ /* 0x000fc400078efcff */
[-C--:B------:R-:W-:Y:S02]  /*d9a0*/  ISETP.GE.AND P1, PT, R13, R184.reuse, PT ;  /* 0x000000b80d00720c */ /* 0x080fe40003f26270 */
[----:B------:R-:W-:Y:S02]  /*d9b0*/  I2FP.F32.S32 R4, R13 ;  /* 0x0000000d00047245 */ /* 0x000fe40000201400 */
[----:B------:R-:W-:Y:S02]  /*d9c0*/  LOP3.LUT R13, R139, 0x78, RZ, 0xfc, !PT ;  /* 0x000000788b0d7812 */ /* 0x000fe400078efcff */
[----:B------:R-:W-:Y:S01]  /*d9d0*/  FSEL R214, R214, -INF , !P4 ;  /* 0xff800000d6d67808 */ /* 0x000fe20006000000 */
[----:B------:R-:W-:Y:S01]  /*d9e0*/  FFMA.FTZ R93, R4, UR8, R93 ;  /* 0x00000008045d7c23 */ /* 0x000fe2000801005d */
[----:B------:R-:W-:Y:S02]  /*d9f0*/  I2FP.F32.S32 R20, R21 ;  /* 0x0000001500147245 */ /* 0x000fe40000201400 */
[----:B------:R-:W-:-:S02]  /*da00*/  ISETP.GE.AND P4, PT, R7, R184, PT ;  /* 0x000000b80700720c */ /* 0x000fc40003f86270 */
[----:B------:R-:W-:Y:S01]  /*da10*/  I2FP.F32.S32 R7, R7 ;  /* 0x0000000700077245 */ /* 0x000fe20000201400 */
[----:B------:R-:W-:Y:S01]  /*da20*/  FFMA.FTZ R89, R20, UR8, R89 ;  /* 0x0000000814597c23 */ /* 0x000fe20008010059 */
[----:B------:R-:W-:Y:S02]  /*da30*/  FSEL R234, R109, -INF , !P3 ;  /* 0xff8000006dea7808 */ /* 0x000fe40005800000 */
[----:B------:R-:W-:Y:S01]  /*da40*/  I2FP.F32.S32 R6, R15 ;  /* 0x0000000f00067245 */ /* 0x000fe20000201400 */
[----:B------:R-:W-:Y:S01]  /*da50*/  FFMA.FTZ R84, R7, UR8, R84 ;  /* 0x0000000807547c23 */ /* 0x000fe20008010054 */
[-C--:B------:R-:W-:Y:S02]  /*da60*/  ISETP.GE.AND P3, PT, R15, R184.reuse, PT ;  /* 0x000000b80f00720c */ /* 0x080fe40003f66270 */
[----:B------:R-:W-:Y:S01]  /*da70*/  LOP3.LUT R5, R139, 0x50, RZ, 0xfc, !PT ;  /* 0x000000508b057812 */ /* 0x000fe200078efcff */
[----:B------:R-:W-:Y:S01]  /*da80*/  FFMA.FTZ R97, R6, UR8, R97 ;  /* 0x0000000806617c23 */ /* 0x000fe20008010061 */
[----:B------:R-:W-:-:S02]  /*da90*/  ISETP.GE.AND P6, PT, R13, R184, PT ;  /* 0x000000b80d00720c */ /* 0x000fc40003fc6270 */
[----:B------:R-:W-:Y:S02]  /*daa0*/  LOP3.LUT R15, R139, 0x81, RZ, 0xfc, !PT ;  /* 0x000000818b0f7812 */ /* 0x000fe400078efcff */
[----:B------:R-:W-:Y:S02]  /*dab0*/  I2FP.F32.S32 R13, R13 ;  /* 0x0000000d000d7245 */ /* 0x000fe40000201400 */
[----:B------:R-:W-:Y:S02]  /*dac0*/  FSEL R206, R101, -INF , !P0 ;  /* 0xff80000065ce7808 */ /* 0x000fe40004000000 */
[----:B------:R-:W-:Y:S01]  /*dad0*/  ISETP.GE.AND P0, PT, R21, R184, PT ;  /* 0x000000b81500720c */ /* 0x000fe20003f06270 */
[----:B------:R-:W-:Y:S01]  /*dae0*/  FFMA.FTZ R88, R13, UR8, R88 ;  /* 0x000000080d587c23 */ /* 0x000fe20008010058 */
[----:B------:R-:W-:Y:S02]  /*daf0*/  P2R R4, PR, RZ, 0x10 ;  /* 0x00000010ff047803 */ /* 0x000fe40000000000 */
[----:B------:R-:W-:-:S02]  /*db00*/  LOP3.LUT R21, R139, 0x51, RZ, 0xfc, !PT ;  /* 0x000000518b157812 */ /* 0x000fc400078efcff */
[----:B------:R-:W-:Y:S02]  /*db10*/  ISETP.GE.AND P4, PT, R5, R2, PT ;  /* 0x000000020500720c */ /* 0x000fe40003f86270 */
[----:B------:R-:W-:Y:S02]  /*db20*/  LOP3.LUT R7, R139, 0x60, RZ, 0xfc, !PT ;  /* 0x000000608b077812 */ /* 0x000fe400078efcff */
[----:B------:R-:W-:Y:S02]  /*db30*/  I2FP.F32.S32 R6, R15 ;  /* 0x0000000f00067245 */ /* 0x000fe40000201400 */
[----:B------:R-:W-:Y:S02]  /*db40*/  I2FP.F32.S32 R5, R5 ;  /* 0x0000000500057245 */ /* 0x000fe40000201400 */
[----:B------:R-:W-:Y:S01]  /*db50*/  FSEL R202, R93, -INF , !P1 ;  /* 0xff8000005dca7808 */ /* 0x000fe20004800000 */
[----:B------:R-:W-:Y:S01]  /*db60*/  FFMA.FTZ R85, R6, UR8, R85 ;  /* 0x0000000806557c23 */ /* 0x000fe20008010055 */
[----:B------:R-:W-:Y:S01]  /*db70*/  ISETP.NE.AND P1, PT, R4, RZ, PT ;  /* 0x000000ff0400720c */ /* 0x000fe20003f25270 */
[----:B------:R-:W-:Y:S01]  /*db80*/  FFMA.FTZ R110, R5, UR8, R110 ;  /* 0x00000008056e7c23 */ /* 0x000fe2000801006e */
[----:B------:R-:W-:-:S02]  /*db90*/  FSEL R164, R96, -INF , !P5 ;  /* 0xff80000060a47808 */ /* 0x000fc40006800000 */
[----:B------:R-:W-:Y:S02]  /*dba0*/  LOP3.LUT R13, R139, 0x59, RZ, 0xfc, !PT ;  /* 0x000000598b0d7812 */ /* 0x000fe400078efcff */
[----:B------:R-:W-:Y:S02]  /*dbb0*/  I2FP.F32.S32 R4, R21 ;  /* 0x0000001500047245 */ /* 0x000fe40000201400 */
[----:B------:R-:W-:Y:S02]  /*dbc0*/  FSEL R176, R89, -INF , !P0 ;  /* 0xff80000059b07808 */ /* 0x000fe40004000000 */
[----:B------:R-:W-:Y:S01]  /*dbd0*/  ISETP.GE.AND P5, PT, R15, R184, PT ;  /* 0x000000b80f00720c */ /* 0x000fe20003fa6270 */
[----:B------:R-:W-:Y:S01]  /*dbe0*/  FFMA.FTZ R4, R4, UR8, R111 ;  /* 0x0000000804047c23 */ /* 0x000fe2000801006f */
[----:B------:R-:W-:Y:S02]  /*dbf0*/  ISETP.GE.AND P0, PT, R7, R2, PT ;  /* 0x000000020700720c */ /* 0x000fe40003f06270 */
[----:B------:R-:W-:-:S02]  /*dc00*/  LOP3.LUT R15, R139, 0x58, RZ, 0xfc, !PT ;  /* 0x000000588b0f7812 */ /* 0x000fc400078efcff */
[----:B------:R-:W-:Y:S02]  /*dc10*/  FSEL R180, R92, -INF , !P2 ;  /* 0xff8000005cb47808 */ /* 0x000fe40005000000 */
[----:B------:R-:W-:Y:S02]  /*dc20*/  ISETP.GE.AND P2, PT, R13, R2, PT ;  /* 0x000000020d00720c */ /* 0x000fe40003f46270 */
[----:B------:R-:W-:Y:S02]  /*dc30*/  I2FP.F32.S32 R6, R13 ;  /* 0x0000000d00067245 */ /* 0x000fe40000201400 */
[----:B------:R-:W-:Y:S02]  /*dc40*/  FSEL R162, R97, -INF , !P3 ;  /* 0xff80000061a27808 */ /* 0x000fe40005800000 */
[----:B------:R-:W-:Y:S01]  /*dc50*/  FSEL R178, R88, -INF , !P6 ;  /* 0xff80000058b27808 */ /* 0x000fe20007000000 */
[----:B------:R-:W-:Y:S01]  /*dc60*/  FFMA.FTZ R6, R6, UR8, R107 ;  /* 0x0000000806067c23 */ /* 0x000fe2000801006b */
[----:B------:R-:W-:-:S02]  /*dc70*/  P2R R13, PR, RZ, 0x1 ;  /* 0x00000001ff0d7803 */ /* 0x000fc40000000000 */
[-C--:B------:R-:W-:Y:S02]  /*dc80*/  ISETP.GE.AND P3, PT, R21, R2.reuse, PT ;  /* 0x000000021500720c */ /* 0x080fe40003f66270 */
[----:B------:R-:W-:Y:S02]  /*dc90*/  ISETP.GE.AND P6, PT, R15, R2, PT ;  /* 0x000000020f00720c */ /* 0x000fe40003fc6270 */
[C---:B------:R-:W-:Y:S02]  /*dca0*/  LOP3.LUT R25, R139.reuse, 0x68, RZ, 0xfc, !PT ;  /* 0x000000688b197812 */ /* 0x040fe400078efcff */
[----:B------:R-:W-:Y:S02]  /*dcb0*/  LOP3.LUT R5, R139, 0x61, RZ, 0xfc, !PT ;  /* 0x000000618b057812 */ /* 0x000fe400078efcff */
[----:B------:R-:W-:Y:S02]  /*dcc0*/  I2FP.F32.S32 R15, R15 ;  /* 0x0000000f000f7245 */ /* 0x000fe40000201400 */
[----:B------:R-:W-:-:S02]  /*dcd0*/  I2FP.F32.S32 R7, R7 ;  /* 0x0000000700077245 */ /* 0x000fc40000201400 */
[----:B------:R-:W-:Y:S01]  /*dce0*/  LOP3.LUT R23, R139, 0x69, RZ, 0xfc, !PT ;  /* 0x000000698b177812 */ /* 0x000fe200078efcff */
[----:B------:R-:W-:Y:S01]  /*dcf0*/  FFMA.FTZ R15, R15, UR8, R106 ;  /* 0x000000080f0f7c23 */ /* 0x000fe2000801006a */
[----:B------:R-:W-:Y:S01]  /*dd00*/  FSEL R232, R110, -INF , !P4 ;  /* 0xff8000006ee87808 */ /* 0x000fe20006000000 */
[----:B------:R-:W-:Y:S01]  /*dd10*/  FFMA.FTZ R7, R7, UR8, R102 ;  /* 0x0000000807077c23 */ /* 0x000fe20008010066 */
[----:B------:R-:W-:Y:S02]  /*dd20*/  ISETP.NE.AND P4, PT, R13, RZ, PT ;  /* 0x000000ff0d00720c */ /* 0x000fe40003f85270 */
[----:B------:R-:W-:Y:S02]  /*dd30*/  FSEL R174, R84, -INF , !P1 ;  /* 0xff80000054ae7808 */ /* 0x000fe40004800000 */
[----:B------:R-:W-:Y:S02]  /*dd40*/  I2FP.F32.S32 R13, R25 ;  /* 0x00000019000d7245 */ /* 0x000fe40000201400 */
[----:B------:R-:W-:-:S02]  /*dd50*/  FSEL R228, R4, -INF , !P3 ;  /* 0xff80000004e47808 */ /* 0x000fc40005800000 */
[----:B------:R-:W-:Y:S01]  /*dd60*/  ISETP.GE.AND P1, PT, R5, R2, PT ;  /* 0x000000020500720c */ /* 0x000fe20003f26270 */
[----:B------:R-:W-:Y:S01]  /*dd70*/  FFMA.FTZ R13, R13, UR8, R98 ;  /* 0x000000080d0d7c23 */ /* 0x000fe20008010062 */
        /* <DEDUP_REMOVED lines=8> */
[-C--:B------:R-:W-:Y:S02]  /*de00*/  ISETP.GE.AND P5, PT, R5, R2.reuse, PT ;  /* 0x000000020500720c */ /* 0x080fe40003fa6270 */
[----:B------:R-:W-:Y:S02]  /*de10*/  I2FP.F32.S32 R6, R5 ;  /* 0x0000000500067245 */ /* 0x000fe40000201400 */
[----:B------:R-:W-:Y:S02]  /*de20*/  LOP3.LUT R21, R139, 0x70, RZ, 0xfc, !PT ;  /* 0x000000708b157812 */ /* 0x000fe400078efcff */
[----:B------:R-:W-:Y:S01]  /*de30*/  ISETP.GE.AND P3, PT, R23, R2, PT ;  /* 0x000000021700720c */ /* 0x000fe20003f66270 */
[----:B------:R-:W-:Y:S01]  /*de40*/  FFMA.FTZ R95, R6, UR8, R95 ;  /* 0x00000008065f7c23 */ /* 0x000fe2000801005f */
[----:B------:R-:W-:-:S02]  /*de50*/  FSEL R212, R15, -INF , !P6 ;  /* 0xff8000000fd47808 */ /* 0x000fc40007000000 */
[----:B------:R-:W-:Y:S02]  /*de60*/  FSEL R208, R7, -INF , !P4 ;  /* 0xff80000007d07808 */ /* 0x000fe40006000000 */
[C---:B------:R-:W-:Y:S02]  /*de70*/  LOP3.LUT R5, R139.reuse, 0x80, RZ, 0xfc, !PT ;  /* 0x000000808b057812 */ /* 0x040fe400078efcff */
[C---:B------:R-:W-:Y:S02]  /*de80*/  ISETP.GE.AND P2, PT, R139.reuse, R184, PT ;  /* 0x000000b88b00720c */ /* 0x040fe40003f46270 */
[C---:B------:R-:W-:Y:S02]  /*de90*/  LOP3.LUT R15, R139.reuse, 0x78, RZ, 0xfc, !PT ;  /* 0x000000788b0f7812 */ /* 0x040fe400078efcff */
[----:B------:R-:W-:Y:S02]  /*dea0*/  LOP3.LUT R7, R139, 0x79, RZ, 0xfc, !PT ;  /* 0x000000798b077812 */ /* 0x000fe400078efcff */
[----:B------:R-:W-:-:S02]  /*deb0*/  FSEL R204, R13, -INF , !P0 ;  /* 0xff8000000dcc7808 */ /* 0x000fc40004000000 */
[-C--:B------:R-:W-:Y:S02]  /*dec0*/  ISETP.GE.AND P6, PT, R21, R2.reuse, PT ;  /* 0x000000021500720c */ /* 0x080fe40003fc6270 */
[-C--:B------:R-:W-:Y:S02]  /*ded0*/  ISETP.GE.AND P4, PT, R139, R2.reuse, PT ;  /* 0x000000028b00720c */ /* 0x080fe40003f86270 */
[----:B------:R-:W-:Y:S02]  /*dee0*/  FSEL R168, R4, -INF , !P3 ;  /* 0xff80000004a87808 */ /* 0x000fe40005800000 */
[----:B------:R-:W-:Y:S02]  /*def0*/  ISETP.GE.AND P0, PT, R5, R2, PT ;  /* 0x000000020500720c */ /* 0x000fe40003f06270 */
[----:B------:R-:W-:Y:S02]  /*df00*/  I2FP.F32.S32 R21, R21 ;  /* 0x0000001500157245 */ /* 0x000fe40000201400 */
[----:B------:R-:W-:-:S02]  /*df10*/  P2R R6, PR, RZ, 0x4 ;  /* 0x00000004ff067803 */ /* 0x000fc40000000000 */
[----:B------:R-:W-:Y:S01]  /*df20*/  I2FP.F32.S32 R139, R139 ;  /* 0x0000008b008b7245 */ /* 0x000fe20000201400 */
[----:B------:R-:W-:Y:S01]  /*df30*/  FFMA.FTZ R21, R21, UR8, R94 ;  /* 0x0000000815157c23 */ /* 0x000fe2000801005e */
[----:B------:R-:W-:Y:S02]  /*df40*/  I2FP.F32.S32 R13, R15 ;  /* 0x0000000f000d7245 */ /* 0x000fe40000201400 */
[----:B------:R-:W-:Y:S01]  /*df50*/  I2FP.F32.S32 R4, R7 ;  /* 0x0000000700047245 */ /* 0x000fe20000201400 */
[----:B------:R-:W-:Y:S01]  /*df60*/  FFMA.FTZ R16, R139, UR8, R16 ;  /* 0x000000088b107c23 */ /* 0x000fe20008010010 */
[----:B------:R-:W-:Y:S01]  /*df70*/  I2FP.F32.S32 R5, R5 ;  /* 0x0000000500057245 */ /* 0x000fe20000201400 */
[----:B------:R-:W-:Y:S01]  /*df80*/  FFMA.FTZ R90, R13, UR8, R90 ;  /* 0x000000080d5a7c23 */ /* 0x000fe2000801005a */
[----:B------:R-:W-:Y:S01]  /*df90*/  ISETP.NE.AND P3, PT, R6, RZ, PT ;  /* 0x000000ff0600720c */ /* 0x000fe20003f65270 */
[----:B------:R-:W-:Y:S01]  /*dfa0*/  FFMA.FTZ R91, R4, UR8, R91 ;  /* 0x00000008045b7c23 */ /* 0x000fe2000801005b */
[----:B------:R-:W-:Y:S01]  /*dfb0*/  FSEL R166, R20, -INF , !P1 ;  /* 0xff80000014a67808 */ /* 0x000fe20004800000 */
[----:B------:R-:W-:Y:S01]  /*dfc0*/  FFMA.FTZ R86, R5, UR8, R86 ;  /* 0x0000000805567c23 */ /* 0x000fe20008010056 */
[----:B------:R-:W-:Y:S01]  /*dfd0*/  FFMA.FTZ R6, R139, UR8, R18 ;  /* 0x000000088b067c23 */ /* 0x000fe20008010012 */
[----:B------:R-:W-:-:S02]  /*dfe0*/  ISETP.GE.AND P2, PT, R15, R2, PT ;  /* 0x000000020f00720c */ /* 0x000fc40003f46270 */
[----:B------:R-:W-:Y:S02]  /*dff0*/  ISETP.GE.AND P1, PT, R7, R2, PT ;  /* 0x000000020700720c */ /* 0x000fe40003f26270 */
[----:B------:R-:W-:Y:S02]  /*e000*/  FSEL R200, R21, -INF , !P6 ;  /* 0xff80000015c87808 */ /* 0x000fe40007000000 */
[----:B------:R-:W-:Y:S02]  /*e010*/  LOP3.LUT R84, R221, 0x18, RZ, 0xc0, !PT ;  /* 0x00000018dd547812 */ /* 0x000fe400078ec0ff */
[----:B------:R-:W-:Y:S02]  /*e020*/  LEA R135, R193, UR5, 0x1 ;  /* 0x00000005c1877c11 */ /* 0x000fe4000f8e08ff */
[----:B------:R-:W-:Y:S02]  /*e030*/  FSEL R196, R95, -INF , !P5 ;  /* 0xff8000005fc47808 */ /* 0x000fe40006800000 */
[----:B------:R-:W-:-:S02]  /*e040*/  FSEL R186, R90, -INF , !P2 ;  /* 0xff8000005aba7808 */ /* 0x000fc40005000000 */
        /* <DEDUP_REMOVED lines=18> */
.L_x_2519:
        /* <DEDUP_REMOVED lines=29> */
[----:B------:R-:W-:-:S02]  /*e340*/  LOP3.LUT R4, R7, UR11, RZ, 0x3c, !PT ;  /* 0x0000000b07047c12 */ /* 0x000fc4000f8e3cff */
[----:B------:R-:W-:Y:S01]  /*e350*/  LOP3.LUT R5, R7, UR10, RZ, 0x3c, !PT ;  /* 0x0000000a07057c12 */ /* 0x000fe2000f8e3cff */
[----:B------:R-:W1:Y:S01]  /*e360*/  LDCU.64 UR10, c[0x0][0x3a0] ;  /* 0x00007400ff0a77ac */ /* 0x000e620008000a00 */
[----:B------:R-:W-:Y:S02]  /*e370*/  ISETP.GE.AND P4, PT, R4, RZ, PT ;  /* 0x000000ff0400720c */ /* 0x000fe40003f86270 */
[----:B------:R-:W-:Y:S02]  /*e380*/  ISETP.GE.AND P5, PT, R5, RZ, PT ;  /* 0x000000ff0500720c */ /* 0x000fe40003fa6270 */
[----:B------:R-:W-:Y:S01]  /*e390*/  ISETP.NE.AND P0, PT, R7, RZ, PT ;  /* 0x000000ff0700720c */ /* 0x000fe20003f05270 */
[----:B------:R-:W-:Y:S01]  /*e3a0*/  @P2 VIADD R20, R20, 0x1 ;  /* 0x0000000114142836 */ /* 0x000fe20000000000 */
[----:B------:R-:W2:Y:S01]  /*e3b0*/  LDC.64 R4, c[0x0][0x3b8] ;  /* 0x0000ee00ff047b82 */ /* 0x000ea20000000a00 */
[----:B------:R-:W-:-:S06]  /*e3c0*/  @P3 IADD3 R21, PT, PT, R21, 0x1, RZ ;  /* 0x0000000115153810 */ /* 0x000fcc0007ffe0ff */
        /* <DEDUP_REMOVED lines=11> */
[----:B--2---:R-:W-:-:S04]  /*e480*/  IMAD R20, R13, R4, RZ ;  /* 0x000000040d147224 */ /* 0x004fc800078e02ff */
[C---:B------:R-:W-:Y:S02]  /*e490*/  IMAD R5, R7.reuse, R5, R20 ;  /* 0x0000000507057224 */ /* 0x040fe400078e0214 */
[----:B------:R-:W-:-:S04]  /*e4a0*/  IMAD.WIDE.U32 R20, R7, R4, RZ ;  /* 0x0000000407147225 */ /* 0x000fc800078e00ff */
[----:B------:R-:W-:Y:S01]  /*e4b0*/  IMAD.IADD R21, R21, 0x1, R5 ;  /* 0x0000000115157824 */ /* 0x000fe200078e0205 */
[----:B---3--:R-:W-:-:S04]  /*e4c0*/  IADD3 R15, PT, PT, R18, -R15, RZ ;  /* 0x8000000f120f7210 */ /* 0x008fc80007ffe0ff */
[----:B------:R-:W-:Y:S01]  /*e4d0*/  SHF.R.S32.HI R7, RZ, 0x1f, R15 ;  /* 0x0000001fff077819 */ /* 0x000fe2000001140f */
[----:B-1----:R-:W-:-:S04]  /*e4e0*/  IMAD.WIDE.U32 R20, R15, UR10, R20 ;  /* 0x0000000a0f147c25 */ /* 0x002fc8000f8e0014 */
[----:B------:R-:W-:Y:S01]  /*e4f0*/  IMAD R18, R7, UR10, RZ ;  /* 0x0000000a07127c24 */ /* 0x000fe2000f8e02ff */
[----:B------:R-:W-:-:S03]  /*e500*/  LEA R198, P0, R20, R198, 0x1 ;  /* 0x000000c614c67211 */ /* 0x000fc600078008ff */
[----:B------:R-:W-:-:S05]  /*e510*/  IMAD R18, R15, UR11, R18 ;  /* 0x0000000b0f127c24 */ /* 0x000fca000f8e0212 */
[----:B------:R-:W-:-:S04]  /*e520*/  IADD3 R18, PT, PT, R21, R18, RZ ;  /* 0x0000001215127210 */ /* 0x000fc80007ffe0ff */
[----:B------:R-:W-:-:S07]  /*e530*/  LEA.HI.X R197, R20, R197, R18, 0x1, P0 ;  /* 0x000000c514c57211 */ /* 0x000fce00000f0c12 */
.L_x_2520:
        /* <DEDUP_REMOVED lines=62> */
.L_x_2518:
[----:B-1----:R-:W-:Y:S01]  /*e920*/  FMNMX3.FTZ R5, R16, R142, R147, !PT ;  /* 0x0000008e10057276 */ /* 0x002fe20007810093 */
        /* <DEDUP_REMOVED lines=65> */
[----:B------:R-:W-:Y:S01]  /*ed40*/  SHF.L.U32 R5, R223, 0x8, RZ ;  /* 0x00000008df057819 */ /* 0x000fe200000006ff */
[----:B------:R-:W2:Y:S04]  /*ed50*/  SHFL.BFLY PT, R7, R18, 0x2, 0x1f ;  /* 0x0c401f0012077f89 */ /* 0x000ea800000e0000 */
[----:B------:R-:W3:Y:S01]  /*ed60*/  SHFL.BFLY PT, R4, R13, 0x2, 0x1f ;  /* 0x0c401f000d047f89 */ /* 0x000ee200000e0000 */
[----:B--2---:R-:W-:-:S02]  /*ed70*/  FMNMX.FTZ R7, R18, R7, !PT ;  /* 0x0000000712077209 */ /* 0x004fc40007810000 */
[----:B------:R-:W-:Y:S02]  /*ed80*/  LOP3.LUT R18, R5, 0x100, RZ, 0xc0, !PT ;  /* 0x0000010005127812 */ /* 0x000fe400078ec0ff */
[----:B---3--:R-:W-:Y:S01]  /*ed90*/  FMNMX.FTZ R4, R13, R4, !PT ;  /* 0x000000040d047209 */ /* 0x008fe20007810000 */
[----:B------:R-:W2:Y:S01]  /*eda0*/  SHFL.BFLY PT, R132, R7, 0x1, 0x1f ;  /* 0x0c201f0007847f89 */ /* 0x000ea200000e0000 */
[----:B------:R-:W-:-:S03]  /*edb0*/  LOP3.LUT R5, R18, 0x20, R199, 0xf8, !PT ;  /* 0x0000002012057812 */ /* 0x000fc600078ef8c7 */
[----:B------:R-:W3:Y:S01]  /*edc0*/  SHFL.BFLY PT, R133, R4, 0x1, 0x1f ;  /* 0x0c201f0004857f89 */ /* 0x000ee200000e0000 */
[----:B------:R-:W-:-:S04]  /*edd0*/  LOP3.LUT R134, R192, R5, RZ, 0xfc, !PT ;  /* 0x00000005c0867212 */ /* 0x000fc800078efcff */
[----:B------:R-:W-:-:S04]  /*ede0*/  LEA R89, R134, UR5, 0x1 ;  /* 0x0000000586597c11 */ /* 0x000fc8000f8e08ff */
[----:B------:R-:W-:Y:S01]  /*edf0*/  IADD3 R85, PT, PT, R0, R89, RZ ;  /* 0x0000005900557210 */ /* 0x000fe20007ffe0ff */
[----:B------:R-:W4:Y:S04]  /*ee00*/  LDSM.16.MT88.4 R20, [R89+0x5000] ;  /* 0x005000005914783b */ /* 0x000f280000004200 */
[----:B------:R-:W-:Y:S04]  /*ee10*/  LDSM.16.MT88.4 R36, [R85+0x5400] ;  /* 0x005400005524783b */ /* 0x000fe80000004200 */
[----:B------:R-:W-:Y:S01]  /*ee20*/  LDSM.16.MT88.4 R32, [R89+0x5800] ;  /* 0x005800005920783b */ /* 0x000fe20000004200 */
[----:B--2---:R-:W-:-:S02]  /*ee30*/  FMNMX.FTZ R132, R7, R132, !PT ;  /* 0x0000008407847209 */ /* 0x004fc40007810000 */
        /* <DEDUP_REMOVED lines=43> */
[----:B-----5:R-:W5:Y:S01]  /*f0f0*/  LDSM.16.MT88.4 R8, [R89+0x5400] ;  /* 0x005400005908783b */ /* 0x020f620000004200 */
        /* <DEDUP_REMOVED lines=15> */
[----:B------:R-:W-:Y:S01]  /*f1f0*/  FFMA.FTZ R143, R146, UR10, -R97 ;  /* 0x0000000a928f7c23 */ /* 0x000fe20008010861 */
[--C-:B------:R-:W-:Y:S01]  /*f200*/  FFMA.FTZ R147, R150, UR10, -R91.reuse ;  /* 0x0000000a96937c23 */ /* 0x100fe2000801085b */
[----:B------:R-:W-:Y:S01]  /*f210*/  MUFU.EX2 R99, R99 ;  /* 0x0000006300637308 */ /* 0x000fe20000000800 */
[C---:B----4-:R-:W-:Y:S01]  /*f220*/  HMMA.16816.F32 R24, R12.reuse, R20, RZ ;  /* 0x000000140c18723c */ /* 0x050fe200000018ff */
[--C-:B------:R-:W-:Y:S01]  /*f230*/  FFMA.FTZ R145, R154, UR10, -R91.reuse ;  /* 0x0000000a9a917c23 */ /* 0x100fe2000801085b */
[----:B------:R-:W-:Y:S01]  /*f240*/  FFMA.FTZ R152, R152, UR10, -R91 ;  /* 0x0000000a98987c23 */ /* 0x000fe2000801085b */
[----:B------:R-:W3:Y:S01]  /*f250*/  MUFU.EX2 R96, R96 ;  /* 0x0000006000607308 */ /* 0x000ee20000000800 */
        /* <DEDUP_REMOVED lines=10> */
[----:B------:R-:W-:Y:S01]  /*f300*/  FFMA.FTZ R157, R210, UR10, -R91 ;  /* 0x0000000ad29d7c23 */ /* 0x000fe2000801085b */
        /* <DEDUP_REMOVED lines=16> */
[----:B------:R-:W-:Y:S01]  /*f410*/  FFMA.FTZ R208, R208, UR10, -R91 ;  /* 0x0000000ad0d07c23 */ /* 0x000fe2000801085b */
[--C-:B------:R-:W-:Y:S01]  /*f420*/  FFMA.FTZ R165, R180, UR10, -R97.reuse ;  /* 0x0000000ab4a57c23 */ /* 0x100fe20008010861 */
[----:B------:R-:W-:Y:S01]  /*f430*/  FFMA.FTZ R167, R176, UR10, -R97 ;  /* 0x0000000ab0a77c23 */ /* 0x000fe20008010861 */
[C---:B-----5:R-:W-:Y:S01]  /*f440*/  HMMA.16816.F32 R24, R4.reuse, R8, R24 ;  /* 0x000000080418723c */ /* 0x060fe20000001818 */
[----:B------:R-:W-:Y:S01]  /*f450*/  MUFU.EX2 R104, R104 ;  /* 0x0000006800687308 */ /* 0x000fe20000000800 */
[--C-:B------:R-:W-:Y:S01]  /*f460*/  FFMA.FTZ R169, R200, UR10, -R91.reuse ;  /* 0x0000000ac8a97c23 */ /* 0x100fe2000801085b */
        /* <DEDUP_REMOVED lines=36> */
[--C-:B------:R-:W-:Y:S01]  /*f6b0*/  FFMA.FTZ R69, R69, UR10, -R91.reuse ;  /* 0x0000000a45457c23 */ /* 0x100fe2000801085b */
[----:B------:R-:W-:Y:S01]  /*f6c0*/  FFMA.FTZ R67, R67, UR10, -R91 ;  /* 0x0000000a43437c23 */ /* 0x000fe2000801085b */
[----:B------:R-:W-:Y:S01]  /*f6d0*/  FFMA.FTZ R62, R62, UR10, -R97 ;  /* 0x0000000a3e3e7c23 */ /* 0x000fe20008010861 */
        /* <DEDUP_REMOVED lines=12> */
[----:B------:R-:W-:Y:S01]  /*f7a0*/  MUFU.EX2 R143, R143 ;  /* 0x0000008f008f7308 */ /* 0x000fe20000000800 */
[----:B------:R-:W-:Y:S01]  /*f7b0*/  FADD.FTZ R92, R92, R125 ;  /* 0x0000007d5c5c7221 */ /* 0x000fe20000010000 */
[----:B------:R-:W-:Y:S01]  /*f7c0*/  FFMA.FTZ R63, R63, UR10, -R97 ;  /* 0x0000000a3f3f7c23 */ /* 0x000fe20008010861 */
[----:B------:R-:W-:Y:S01]  /*f7d0*/  FADD.FTZ R86, R86, R123 ;  /* 0x0000007b56567221 */ /* 0x000fe20000010000 */
[----:B------:R1:W-:Y:S01]  /*f7e0*/  MUFU.EX2 R150, R156 ;  /* 0x0000009c00967308 */ /* 0x0003e20000000800 */
[----:B------:R-:W-:Y:S01]  /*f7f0*/  HMMA.16816.F32 R28, R36, R30, R12 ;  /* 0x0000001e241c723c */ /* 0x000fe2000000180c */
[----:B----4-:R-:W-:Y:S01]  /*f800*/  F2FP.F16.F32.PACK_AB R35, R144, R127 ;  /* 0x0000007f9023723e */ /* 0x010fe200000000ff */
[----:B------:R-:W4:Y:S01]  /*f810*/  LDSM.16.MT88.4 R12, [R89+0x6000] ;  /* 0x00600000590c783b */ /* 0x000f220000004200 */
[--C-:B------:R-:W-:Y:S01]  /*f820*/  FFMA.FTZ R36, R148, UR10, -R97.reuse ;  /* 0x0000000a94247c23 */ /* 0x100fe20008010861 */
[----:B------:R-:W-:Y:S01]  /*f830*/  MUFU.EX2 R147, R147 ;  /* 0x0000009300937308 */ /* 0x000fe20000000800 */
[----:B------:R-:W-:Y:S01]  /*f840*/  FADD.FTZ R95, R95, R92 ;  /* 0x0000005c5f5f7221 */ /* 0x000fe20000010000 */
[----:B------:R-:W-:Y:S01]  /*f850*/  FFMA.FTZ R50, R50, UR10, -R97 ;  /* 0x0000000a32327c23 */ /* 0x000fe20008010861 */
[----:B------:R-:W-:Y:S01]  /*f860*/  FFMA.FTZ R48, R48, UR10, -R91 ;  /* 0x0000000a30307c23 */ /* 0x000fe2000801085b */
[C---:B---3--:R-:W-:Y:S01]  /*f870*/  HMMA.16816.F32 R24, R32.reuse, R8, R24 ;  /* 0x000000082018723c */ /* 0x048fe20000001818 */
[----:B------:R3:W5:Y:S01]  /*f880*/  MUFU.EX2 R148, R158 ;  /* 0x0000009e00947308 */ /* 0x0007620000000800 */
[----:B------:R-:W-:Y:S01]  /*f890*/  FADD.FTZ R90, R90, R95 ;  /* 0x0000005f5a5a7221 */ /* 0x000fe20000010000 */
[--C-:B------:R-:W-:Y:S01]  /*f8a0*/  FFMA.FTZ R47, R47, UR10, -R97.reuse ;  /* 0x0000000a2f2f7c23 */ /* 0x100fe20008010861 */
[--C-:B------:R-:W-:Y:S01]  /*f8b0*/  FFMA.FTZ R51, R51, UR10, -R97.reuse ;  /* 0x0000000a33337c23 */ /* 0x100fe20008010861 */
[----:B------:R-:W5:Y:S01]  /*f8c0*/  MUFU.EX2 R146, R36 ;  /* 0x0000002400927308 */ /* 0x000f620000000800 */
[----:B-1----:R-:W-:Y:S01]  /*f8d0*/  FFMA.FTZ R156, R224, UR10, -R97 ;  /* 0x0000000ae09c7c23 */ /* 0x002fe20008010861 */
[----:B------:R-:W-:Y:S01]  /*f8e0*/  FADD.FTZ R93, R93, R90 ;  /* 0x0000005a5d5d7221 */ /* 0x000fe20000010000 */
[C---:B------:R-:W-:Y:S01]  /*f8f0*/  HMMA.16816.F32 R20, R32.reuse, R10, R20 ;  /* 0x0000000a2014723c */ /* 0x040fe20000001814 */
[----:B------:R-:W1:Y:S01]  /*f900*/  LDSM.16.MT88.4 R8, [R85+0x6000] ;  /* 0x006000005508783b */ /* 0x000e620000004200 */
[----:B------:R-:W-:Y:S01]  /*f910*/  MUFU.EX2 R145, R145 ;  /* 0x0000009100917308 */ /* 0x000fe20000000800 */
[----:B------:R-:W-:Y:S01]  /*f920*/  FADD.FTZ R88, R88, R93 ;  /* 0x0000005d58587221 */ /* 0x000fe20000010000 */
[--C-:B------:R-:W-:Y:S01]  /*f930*/  FFMA.FTZ R42, R42, UR10, -R97.reuse ;  /* 0x0000000a2a2a7c23 */ /* 0x100fe20008010861 */
[----:B------:R-:W-:Y:S01]  /*f940*/  FFMA.FTZ R83, R83, UR10, -R97 ;  /* 0x0000000a53537c23 */ /* 0x000fe20008010861 */
[----:B------:R-:W4:Y:S01]  /*f950*/  MUFU.EX2 R152, R152 ;  /* 0x0000009800987308 */ /* 0x000f220000000800 */
[--C-:B---3--:R-:W-:Y:S01]  /*f960*/  FFMA.FTZ R158, R212, UR10, -R91.reuse ;  /* 0x0000000ad49e7c23 */ /* 0x108fe2000801085b */
[----:B--2---:R-:W-:Y:S01]  /*f970*/  HMMA.16816.F32 R16, R32, R4, R16 ;  /* 0x000000042010723c */ /* 0x004fe20000001810 */
[--C-:B------:R-:W-:Y:S01]  /*f980*/  FFMA.FTZ R119, R119, UR10, -R91.reuse ;  /* 0x0000000a77777c23 */ /* 0x100fe2000801085b */
[----:B------:R-:W-:Y:S01]  /*f990*/  MUFU.EX2 R154, R154 ;  /* 0x0000009a009a7308 */ /* 0x000fe20000000800 */
[----:B------:R-:W-:Y:S01]  /*f9a0*/  FFMA.FTZ R136, R136, UR10, -R91 ;  /* 0x0000000a88887c23 */ /* 0x000fe2000801085b */
[----:B------:R-:W-:-:S02]  /*f9b0*/  FFMA.FTZ R118, R118, UR10, -R97 ;  /* 0x0000000a76767c23 */ /* 0x000fc40008010861 */
[----:B------:R-:W2:Y:S02]  /*f9c0*/  MUFU.EX2 R151, R151 ;  /* 0x0000009700977308 */ /* 0x000ea40000000800 */
[----:B------:R-:W-:Y:S01]  /*f9d0*/  HMMA.16816.F32 R28, R32, R6, R28 ;  /* 0x00000006201c723c */ /* 0x000fe2000000181c */
[----:B------:R-:W3:Y:S01]  /*f9e0*/  LDSM.16.MT88.4 R4, [R89+0x6400] ;  /* 0x006400005904783b */ /* 0x000ee20000004200 */
[----:B-----5:R-:W-:Y:S01]  /*f9f0*/  F2FP.F16.F32.PACK_AB R32, R148, R141 ;  /* 0x0000008d9420723e */ /* 0x020fe200000000ff */
[----:B------:R-:W-:Y:S01]  /*fa00*/  MUFU.EX2 R149, R149 ;  /* 0x0000009500957308 */ /* 0x000fe20000000800 */
[----:B------:R-:W-:Y:S02]  /*fa10*/  F2FP.F16.F32.PACK_AB R33, R147, R150 ;  /* 0x000000969321723e */ /* 0x000fe400000000ff */
[----:B------:R-:W-:Y:S01]  /*fa20*/  F2FP.F16.F32.PACK_AB R34, R143, R146 ;  /* 0x000000928f22723e */ /* 0x000fe200000000ff */
[----:B------:R-:W-:Y:S01]  /*fa30*/  MUFU.EX2 R156, R156 ;  /* 0x0000009c009c7308 */ /* 0x000fe20000000800 */
[----:B----4-:R-:W-:-:S03]  /*fa40*/  F2FP.F16.F32.PACK_AB R35, R152, R145 ;  /* 0x000000919823723e */ /* 0x010fc600000000ff */
[----:B------:R-:W-:Y:S04]  /*fa50*/  MUFU.EX2 R153, R153 ;  /* 0x0000009900997308 */ /* 0x000fe80000000800 */
[C---:B------:R-:W-:Y:S01]  /*fa60*/  HMMA.16816.F32 R24, R32.reuse, R12, R24 ;  /* 0x0000000c2018723c */ /* 0x040fe20000001818 */
[----:B------:R-:W4:Y:S04]  /*fa70*/  MUFU.EX2 R160, R160 ;  /* 0x000000a000a07308 */ /* 0x000f280000000800 */
[----:B------:R-:W-:Y:S03]  /*fa80*/  MUFU.EX2 R158, R158 ;  /* 0x0000009e009e7308 */ /* 0x000fe60000000800 */
[C---:B------:R-:W-:Y:S01]  /*fa90*/  HMMA.16816.F32 R20, R32.reuse, R14, R20 ;  /* 0x0000000e2014723c */ /* 0x040fe20000001814 */
[----:B------:R-:W5:Y:S01]  /*faa0*/  LDSM.16.MT88.4 R12, [R85+0x6400] ;  /* 0x00640000550c783b */ /* 0x000f620000004200 */
[----:B------:R-:W3:Y:S04]  /*fab0*/  MUFU.EX2 R157, R157 ;  /* 0x0000009d009d7308 */ /* 0x000ee80000000800 */
[----:B------:R-:W-:Y:S02]  /*fac0*/  MUFU.EX2 R155, R155 ;  /* 0x0000009b009b7308 */ /* 0x000fe40000000800 */
[C---:B-1----:R-:W-:Y:S01]  /*fad0*/  HMMA.16816.F32 R36, R32.reuse, R8, R16 ;  /* 0x000000082024723c */ /* 0x042fe20000001810 */
[----:B------:R-:W1:Y:S01]  /*fae0*/  LDSM.16.MT88.4 R16, [R89+0x6800] ;  /* 0x006800005910783b */ /* 0x000e620000004200 */
[----:B------:R-:W-:Y:S01]  /*faf0*/  FFMA.FTZ R8, R164, UR10, -R97 ;  /* 0x0000000aa4087c23 */ /* 0x000fe20008010861 */
[----:B------:R-:W-:Y:S04]  /*fb00*/  MUFU.EX2 R159, R159 ;  /* 0x0000009f009f7308 */ /* 0x000fe80000000800 */
[----:B------:R3:W-:Y:S01]  /*fb10*/  MUFU.EX2 R162, R8 ;  /* 0x0000000800a27308 */ /* 0x0007e20000000800 */
[----:B------:R-:W-:Y:S01]  /*fb20*/  HMMA.16816.F32 R28, R32, R10, R28 ;  /* 0x0000000a201c723c */ /* 0x000fe2000000181c */
[----:B--2---:R-:W-:-:S02]  /*fb30*/  F2FP.F16.F32.PACK_AB R32, R151, R154 ;  /* 0x0000009a9720723e */ /* 0x004fc400000000ff */
[----:B----4-:R-:W-:Y:S01]  /*fb40*/  F2FP.F16.F32.PACK_AB R33, R160, R153 ;  /* 0x00000099a021723e */ /* 0x010fe200000000ff */
[----:B------:R-:W2:Y:S01]  /*fb50*/  MUFU.EX2 R164, R206 ;  /* 0x000000ce00a47308 */ /* 0x000ea20000000800 */
[----:B------:R-:W-:Y:S02]  /*fb60*/  F2FP.F16.F32.PACK_AB R34, R156, R149 ;  /* 0x000000959c22723e */ /* 0x000fe400000000ff */
[----:B---3--:R-:W-:Y:S01]  /*fb70*/  F2FP.F16.F32.PACK_AB R35, R157, R158 ;  /* 0x0000009e9d23723e */ /* 0x008fe200000000ff */
[----:B------:R3:W-:Y:S04]  /*fb80*/  MUFU.EX2 R166, R208 ;  /* 0x000000d000a67308 */ /* 0x0007e80000000800 */
[----:B------:R-:W4:Y:S01]  /*fb90*/  MUFU.EX2 R163, R163 ;  /* 0x000000a300a37308 */ /* 0x000f220000000800 */
[----:B------:R-:W1:Y:S01]  /*fba0*/  LDSM.16.MT88.4 R8, [R85+0x6800] ;  /* 0x006800005508783b */ /* 0x000e620000004200 */
[C---:B------:R-:W-:Y:S02]  /*fbb0*/  HMMA.16816.F32 R24, R32.reuse, R4, R24 ;  /* 0x000000042018723c */ /* 0x040fe40000001818 */
[----:B------:R-:W-:Y:S04]  /*fbc0*/  MUFU.EX2 R161, R161 ;  /* 0x000000a100a17308 */ /* 0x000fe80000000800 */
[----:B------:R-:W4:Y:S02]  /*fbd0*/  MUFU.EX2 R168, R168 ;  /* 0x000000a800a87308 */ /* 0x000f240000000800 */
[C---:B------:R-:W-:Y:S01]  /*fbe0*/  HMMA.16816.F32 R20, R32.reuse, R6, R20 ;  /* 0x000000062014723c */ /* 0x040fe20000001814 */
[----:B------:R-:W1:Y:S01]  /*fbf0*/  LDSM.16.MT88.4 R4, [R89+0x6c00] ;  /* 0x006c00005904783b */ /* 0x000e620000004200 */
[----:B------:R-:W-:Y:S03]  /*fc00*/  MUFU.EX2 R165, R165 ;  /* 0x000000a500a57308 */ /* 0x000fe60000000800 */
[----:B---3--:R-:W-:Y:S01]  /*fc10*/  LDSM.16.MT88.4 R208, [R89+0x8c00] ;  /* 0x008c000059d0783b */ /* 0x008fe20000004200 */
[----:B------:R-:W-:Y:S02]  /*fc20*/  MUFU.EX2 R167, R167 ;  /* 0x000000a700a77308 */ /* 0x000fe40000000800 */
[----:B-----5:R-:W-:Y:S01]  /*fc30*/  HMMA.16816.F32 R36, R32, R12, R36 ;  /* 0x0000000c2024723c */ /* 0x020fe20000001824 */
[----:B--2---:R-:W-:Y:S01]  /*fc40*/  F2FP.F16.F32.PACK_AB R12, R164, R155 ;  /* 0x0000009ba40c723e */ /* 0x004fe200000000ff */
[----:B------:R-:W-:Y:S01]  /*fc50*/  MUFU.EX2 R169, R169 ;  /* 0x000000a900a97308 */ /* 0x000fe20000000800 */
[----:B----4-:R-:W-:-:S03]  /*fc60*/  F2FP.F16.F32.PACK_AB R13, R163, R166 ;  /* 0x000000a6a30d723e */ /* 0x010fc600000000ff */
[----:B------:R-:W-:Y:S02]  /*fc70*/  MUFU.EX2 R180, R180 ;  /* 0x000000b400b47308 */ /* 0x000fe40000000800 */
[----:B------:R-:W-:Y:S01]  /*fc80*/  HMMA.16816.F32 R28, R32, R14, R28 ;  /* 0x0000000e201c723c */ /* 0x000fe2000000181c */
[----:B------:R-:W-:Y:S01]  /*fc90*/  F2FP.F16.F32.PACK_AB R14, R159, R162 ;  /* 0x000000a29f0e723e */ /* 0x000fe200000000ff */
[----:B------:R-:W-:Y:S01]  /*fca0*/  FFMA.FTZ R32, R178, UR10, -R97 ;  /* 0x0000000ab2207c23 */ /* 0x000fe20008010861 */
[----:B------:R-:W-:Y:S01]  /*fcb0*/  F2FP.F16.F32.PACK_AB R15, R168, R161 ;  /* 0x000000a1a80f723e */ /* 0x000fe200000000ff */
[----:B------:R-:W2:Y:S04]  /*fcc0*/  MUFU.EX2 R178, R202 ;  /* 0x000000ca00b27308 */ /* 0x000ea80000000800 */
[----:B------:R3:W4:Y:S02]  /*fcd0*/  MUFU.EX2 R176, R32 ;  /* 0x0000002000b07308 */ /* 0x0007240000000800 */
[C---:B-1----:R-:W-:Y:S02]  /*fce0*/  HMMA.16816.F32 R24, R12.reuse, R16, R24 ;  /* 0x000000100c18723c */ /* 0x042fe40000001818 */
[----:B------:R-:W-:Y:S04]  /*fcf0*/  MUFU.EX2 R171, R171 ;  /* 0x000000ab00ab7308 */ /* 0x000fe80000000800 */
[----:B------:R-:W1:Y:S02]  /*fd00*/  MUFU.EX2 R182, R182 ;  /* 0x000000b600b67308 */ /* 0x000e640000000800 */
[----:B------:R-:W-:Y:S01]  /*fd10*/  HMMA.16816.F32 R20, R12, R18, R20 ;  /* 0x000000120c14723c */ /* 0x000fe20000001814 */
[----:B------:R-:W5:Y:S01]  /*fd20*/  LDSM.16.MT88.4 R16, [R85+0x6c00] ;  /* 0x006c00005510783b */ /* 0x000f620000004200 */
[----:B------:R1:W-:Y:S01]  /*fd30*/  MUFU.EX2 R170, R174 ;  /* 0x000000ae00aa7308 */ /* 0x0003e20000000800 */
[----:B---3--:R-:W-:Y:S01]  /*fd40*/  FFMA.FTZ R32, R172, UR10, -R91 ;  /* 0x0000000aac207c23 */ /* 0x008fe2000801085b */
[----:B------:R-:W-:-:S02]  /*fd50*/  FFMA.FTZ R172, R124, UR10, -R97 ;  /* 0x0000000a7cac7c23 */ /* 0x000fc40008010861 */
[----:B------:R-:W3:Y:S01]  /*fd60*/  MUFU.EX2 R173, R173 ;  /* 0x000000ad00ad7308 */ /* 0x000ee20000000800 */
[----:B------:R-:W-:Y:S01]  /*fd70*/  LDSM.16.MT88.4 R200, [R85+0x8c00] ;  /* 0x008c000055c8783b */ /* 0x000fe20000004200 */
[----:B------:R-:W-:Y:S01]  /*fd80*/  HMMA.16816.F32 R36, R12, R8, R36 ;  /* 0x000000080c24723c */ /* 0x000fe20000001824 */
[----:B--2---:R-:W-:Y:S01]  /*fd90*/  F2FP.F16.F32.PACK_AB R8, R178, R165 ;  /* 0x000000a5b208723e */ /* 0x004fe200000000ff */
[----:B------:R-:W-:Y:S01]  /*fda0*/  MUFU.EX2 R82, R82 ;  /* 0x0000005200527308 */ /* 0x000fe20000000800 */
[----:B------:R-:W-:-:S03]  /*fdb0*/  F2FP.F16.F32.PACK_AB R9, R180, R169 ;  /* 0x000000a9b409723e */ /* 0x000fc600000000ff */
[----:B------:R-:W-:Y:S02]  /*fdc0*/  MUFU.EX2 R175, R175 ;  /* 0x000000af00af7308 */ /* 0x000fe40000000800 */
[----:B------:R-:W-:Y:S01]  /*fdd0*/  HMMA.16816.F32 R28, R12, R10, R28 ;  /* 0x0000000a0c1c723c */ /* 0x000fe2000000181c */
[----:B------:R-:W2:Y:S01]  /*fde0*/  LDSM.16.MT88.4 R12, [R89+0x7000] ;  /* 0x00700000590c783b */ /* 0x000ea20000004200 */
[----:B----4-:R-:W-:Y:S01]  /*fdf0*/  F2FP.F16.F32.PACK_AB R10, R167, R176 ;  /* 0x000000b0a70a723e */ /* 0x010fe200000000ff */
[----:B-1----:R-:W-:Y:S01]  /*fe00*/  FFMA.FTZ R174, R81, UR10, -R91 ;  /* 0x0000000a51ae7c23 */ /* 0x002fe2000801085b */
[----:B------:R-:W-:Y:S01]  /*fe10*/  F2FP.F16.F32.PACK_AB R11, R182, R171 ;  /* 0x000000abb60b723e */ /* 0x000fe200000000ff */
[----:B------:R1:W-:Y:S04]  /*fe20*/  MUFU.EX2 R87, R32 ;  /* 0x0000002000577308 */ /* 0x0003e80000000800 */
[----:B------:R-:W4:Y:S02]  /*fe30*/  MUFU.EX2 R80, R128 ;  /* 0x0000008000507308 */ /* 0x000f240000000800 */
[C---:B------:R-:W-:Y:S02]  /*fe40*/  HMMA.16816.F32 R24, R8.reuse, R4, R24 ;  /* 0x000000040818723c */ /* 0x040fe40000001818 */
[----:B------:R3:W-:Y:S04]  /*fe50*/  MUFU.EX2 R81, R179 ;  /* 0x000000b300517308 */ /* 0x0007e80000000800 */
[----:B------:R-:W4:Y:S02]  /*fe60*/  MUFU.EX2 R124, R174 ;  /* 0x000000ae007c7308 */ /* 0x000f240000000800 */
[C---:B------:R-:W-:Y:S01]  /*fe70*/  HMMA.16816.F32 R20, R8.reuse, R6, R20 ;  /* 0x000000060814723c */ /* 0x040fe20000001814 */
[----:B------:R-:W2:Y:S01]  /*fe80*/  LDSM.16.MT88.4 R4, [R85+0x7000] ;  /* 0x007000005504783b */ /* 0x000ea20000004200 */
[----:B------:R-:W-:Y:S03]  /*fe90*/  MUFU.EX2 R126, R126 ;  /* 0x0000007e007e7308 */ /* 0x000fe60000000800 */
[----:B-1----:R-:W1:Y:S01]  /*fea0*/  LDSM.16.MT88.4 R32, [R89+0x7400] ;  /* 0x007400005920783b */ /* 0x002e620000004200 */
[----:B------:R-:W-:Y:S02]  /*feb0*/  MUFU.EX2 R177, R177 ;  /* 0x000000b100b17308 */ /* 0x000fe40000000800 */
[C---:B-----5:R-:W-:Y:S01]  /*fec0*/  HMMA.16816.F32 R36, R8.reuse, R16, R36 ;  /* 0x000000100824723c */ /* 0x060fe20000001824 */
[----:B------:R-:W-:Y:S01]  /*fed0*/  FFMA.FTZ R16, R115, UR10, -R97 ;  /* 0x0000000a73107c23 */ /* 0x000fe20008010861 */
[----:B---3--:R-:W-:Y:S01]  /*fee0*/  FFMA.FTZ R179, R70, UR10, -R91 ;  /* 0x0000000a46b37c23 */ /* 0x008fe2000801085b */
[----:B------:R-:W3:Y:S04]  /*fef0*/  MUFU.EX2 R115, R172 ;  /* 0x000000ac00737308 */ /* 0x000ee80000000800 */
[----:B------:R5:W-:Y:S01]  /*ff00*/  MUFU.EX2 R122, R16 ;  /* 0x00000010007a7308 */ /* 0x000be20000000800 */
[----:B------:R-:W-:Y:S01]  /*ff10*/  HMMA.16816.F32 R28, R8, R18, R28 ;  /* 0x00000012081c723c */ /* 0x000fe2000000181c */
[----:B------:R-:W-:-:S02]  /*ff20*/  F2FP.F16.F32.PACK_AB R8, R173, R170 ;  /* 0x000000aaad08723e */ /* 0x000fc400000000ff */
[----:B----4-:R-:W-:Y:S01]  /*ff30*/  F2FP.F16.F32.PACK_AB R9, R80, R87 ;  /* 0x000000575009723e */ /* 0x010fe200000000ff */
[----:B------:R-:W-:Y:S01]  /*ff40*/  MUFU.EX2 R74, R74 ;  /* 0x0000004a004a7308 */ /* 0x000fe20000000800 */
[----:B------:R-:W-:Y:S02]  /*ff50*/  F2FP.F16.F32.PACK_AB R10, R175, R82 ;  /* 0x00000052af0a723e */ /* 0x000fe400000000ff */
[----:B------:R-:W-:Y:S01]  /*ff60*/  F2FP.F16.F32.PACK_AB R11, R124, R81 ;  /* 0x000000517c0b723e */ /* 0x000fe200000000ff */
[----:B------:R-:W4:Y:S04]  /*ff70*/  MUFU.EX2 R77, R77 ;  /* 0x0000004d004d7308 */ /* 0x000f280000000800 */
[----:B------:R3:W-:Y:S01]  /*ff80*/  MUFU.EX2 R70, R72 ;  /* 0x0000004800467308 */ /* 0x0007e20000000800 */
[----:B-----5:R-:W5:Y:S01]  /*ff90*/  LDSM.16.MT88.4 R16, [R85+0x7400] ;  /* 0x007400005510783b */ /* 0x020f620000004200 */
[C---:B--2---:R-:W-:Y:S01]  /*ffa0*/  HMMA.16816.F32 R24, R8.reuse, R12, R24 ;  /* 0x0000000c0818723c */ /* 0x044fe20000001818 */
[--C-:B------:R-:W-:Y:S01]  /*ffb0*/  FFMA.FTZ R12, R71, UR10, -R97.reuse ;  /* 0x0000000a470c7c23 */ /* 0x100fe20008010861 */
[----:B------:R-:W2:Y:S04]  /*ffc0*/  MUFU.EX2 R179, R179 ;  /* 0x000000b300b37308 */ /* 0x000ea80000000800 */
[----:B------:R1:W-:Y:S02]  /*ffd0*/  MUFU.EX2 R71, R73 ;  /* 0x0000004900477308 */ /* 0x0003e40000000800 */
[----:B------:R-:W-:Y:S02]  /*ffe0*/  HMMA.16816.F32 R20, R8, R14, R20 ;  /* 0x0000000e0814723c */ /* 0x000fe40000001814 */
[----:B------:R-:W-:Y:S01]  /*fff0*/  MUFU.EX2 R62, R62 ;  /* 0x0000003e003e7308 */ /* 0x000fe20000000800 */
[--C-:B---3--:R-:W-:Y:S01]  /*10000*/  FFMA.FTZ R72, R66, UR10, -R97.reuse ;  /* 0x0000000a42487c23 */ /* 0x108fe20008010861 */
[----:B------:R-:W-:-:S02]  /*10010*/  FFMA.FTZ R66, R59, UR10, -R97 ;  /* 0x0000000a3b427c23 */ /* 0x000fc40008010861 */
[----:B------:R-:W-:Y:S02]  /*10020*/  MUFU.EX2 R52, R52 ;  /* 0x0000003400347308 */ /* 0x000fe40000000800 */
[C---:B------:R-:W-:Y:S01]  /*10030*/  HMMA.16816.F32 R36, R8.reuse, R4, R36 ;  /* 0x000000040824723c */ /* 0x040fe20000001824 */
[----:B------:R-:W-:Y:S01]  /*10040*/  F2FP.F16.F32.PACK_AB R4, R115, R126 ;  /* 0x0000007e7304723e */ /* 0x000fe200000000ff */
[----:B------:R-:W-:Y:S01]  /*10050*/  MUFU.EX2 R63, R63 ;  /* 0x0000003f003f7308 */ /* 0x000fe20000000800 */
[----:B----4-:R-:W-:Y:S01]  /*10060*/  F2FP.F16.F32.PACK_AB R5, R77, R74 ;  /* 0x0000004a4d05723e */ /* 0x010fe200000000ff */
[----:B-1----:R-:W-:Y:S02]  /*10070*/  FFMA.FTZ R73, R57, UR10, -R91 ;  /* 0x0000000a39497c23 */ /* 0x002fe4000801085b */
[----:B------:R-:W-:Y:S02]  /*10080*/  MUFU.EX2 R50, R50 ;  /* 0x0000003200327308 */ /* 0x000fe40000000800 */
[----:B------:R-:W-:Y:S01]  /*10090*/  HMMA.16816.F32 R28, R8, R6, R28 ;  /* 0x00000006081c723c */ /* 0x000fe2000000181c */
[----:B------:R-:W1:Y:S01]  /*100a0*/  LDSM.16.MT88.4 R8, [R89+0x7800] ;  /* 0x007800005908783b */ /* 0x000e620000004200 */
[----:B------:R-:W-:Y:S01]  /*100b0*/  F2FP.F16.F32.PACK_AB R6, R177, R122 ;  /* 0x0000007ab106723e */ /* 0x000fe200000000ff */
[----:B------:R-:W-:Y:S01]  /*100c0*/  MUFU.EX2 R47, R47 ;  /* 0x0000002f002f7308 */ /* 0x000fe20000000800 */
[----:B--2---:R-:W-:-:S03]  /*100d0*/  F2FP.F16.F32.PACK_AB R7, R179, R70 ;  /* 0x00000046b307723e */ /* 0x004fc600000000ff */
[----:B------:R-:W-:Y:S04]  /*100e0*/  MUFU.EX2 R42, R42 ;  /* 0x0000002a002a7308 */ /* 0x000fe80000000800 */
[----:B------:R-:W-:Y:S01]  /*100f0*/  HMMA.16816.F32 R24, R4, R32, R24 ;  /* 0x000000200418723c */ /* 0x000fe20000001818 */
[----:B------:R2:W3:Y:S01]  /*10100*/  MUFU.EX2 R32, R12 ;  /* 0x0000000c00207308 */ /* 0x0004e20000000800 */
[--C-:B------:R-:W-:Y:S01]  /*10110*/  FFMA.FTZ R33, R64, UR10, -R97.reuse ;  /* 0x0000000a40217c23 */ /* 0x100fe20008010861 */
[----:B------:R-:W-:-:S05]  /*10120*/  FFMA.FTZ R64, R75, UR10, -R97 ;  /* 0x0000000a4b407c23 */ /* 0x000fca0008010861 */
[C---:B------:R-:W-:Y:S01]  /*10130*/  HMMA.16816.F32 R20, R4.reuse, R34, R20 ;  /* 0x000000220414723c */ /* 0x040fe20000001814 */
[--C-:B------:R-:W-:Y:S01]  /*10140*/  FFMA.FTZ R35, R68, UR10, -R91.reuse ;  /* 0x0000000a44237c23 */ /* 0x100fe2000801085b */
[----:B------:R-:W-:Y:S01]  /*10150*/  FFMA.FTZ R68, R65, UR10, -R91 ;  /* 0x0000000a41447c23 */ /* 0x000fe2000801085b */
[----:B------:R-:W-:Y:S01]  /*10160*/  MUFU.EX2 R33, R33 ;  /* 0x0000002100217308 */ /* 0x000fe20000000800 */
[----:B--2---:R-:W2:Y:S03]  /*10170*/  LDSM.16.MT88.4 R12, [R85+0x7800] ;  /* 0x00780000550c783b */ /* 0x004ea60000004200 */
[----:B------:R-:W4:Y:S01]  /*10180*/  MUFU.EX2 R64, R64 ;  /* 0x0000004000407308 */ /* 0x000f220000000800 */
[C---:B-----5:R-:W-:Y:S03]  /*10190*/  HMMA.16816.F32 R36, R4.reuse, R16, R36 ;  /* 0x000000100424723c */ /* 0x060fe60000001824 */
[----:B------:R5:W-:Y:S04]  /*101a0*/  MUFU.EX2 R34, R69 ;  /* 0x0000004500227308 */ /* 0x000be80000000800 */
[----:B------:R-:W1:Y:S01]  /*101b0*/  MUFU.EX2 R35, R35 ;  /* 0x0000002300237308 */ /* 0x000e620000000800 */
[----:B------:R-:W-:Y:S01]  /*101c0*/  HMMA.16816.F32 R28, R4, R18, R28 ;  /* 0x00000012041c723c */ /* 0x000fe2000000181c */
[----:B------:R-:W2:Y:S01]  /*101d0*/  LDSM.16.MT88.4 R16, [R89+0x7c00] ;  /* 0x007c00005910783b */ /* 0x000ea20000004200 */
[----:B---3--:R-:W-:Y:S01]  /*101e0*/  F2FP.F16.F32.PACK_AB R4, R32, R71 ;  /* 0x000000472004723e */ /* 0x008fe200000000ff */
[----:B------:R3:W-:Y:S01]  /*101f0*/  MUFU.EX2 R65, R67 ;  /* 0x0000004300417308 */ /* 0x0007e20000000800 */
[----:B----4-:R-:W-:-:S03]  /*10200*/  F2FP.F16.F32.PACK_AB R6, R64, R33 ;  /* 0x000000214006723e */ /* 0x010fc600000000ff */
[----:B------:R-:W4:Y:S01]  /*10210*/  MUFU.EX2 R68, R68 ;  /* 0x0000004400447308 */ /* 0x000f220000000800 */
[----:B-----5:R-:W-:-:S03]  /*10220*/  FFMA.FTZ R69, R61, UR10, -R97 ;  /* 0x0000000a3d457c23 */ /* 0x020fc60008010861 */
[----:B------:R5:W2:Y:S01]  /*10230*/  MUFU.EX2 R61, R72 ;  /* 0x00000048003d7308 */ /* 0x000aa20000000800 */
[----:B-1----:R-:W-:-:S03]  /*10240*/  F2FP.F16.F32.PACK_AB R5, R35, R34 ;  /* 0x000000222305723e */ /* 0x002fc600000000ff */
[----:B------:R1:W-:Y:S01]  /*10250*/  MUFU.EX2 R59, R69 ;  /* 0x00000045003b7308 */ /* 0x0003e20000000800 */
[----:B---3--:R-:W-:-:S03]  /*10260*/  FFMA.FTZ R67, R60, UR10, -R91 ;  /* 0x0000000a3c437c23 */ /* 0x008fc6000801085b */
[----:B------:R3:W-:Y:S01]  /*10270*/  MUFU.EX2 R60, R66 ;  /* 0x00000042003c7308 */ /* 0x0007e20000000800 */
[----:B----4-:R-:W-:Y:S01]  /*10280*/  F2FP.F16.F32.PACK_AB R7, R68, R65 ;  /* 0x000000414407723e */ /* 0x010fe200000000ff */
[--C-:B-----5:R-:W-:Y:S02]  /*10290*/  FFMA.FTZ R72, R58, UR10, -R91.reuse ;  /* 0x0000000a3a487c23 */ /* 0x120fe4000801085b */
[----:B------:R-:W-:Y:S04]  /*102a0*/  MUFU.EX2 R58, R67 ;  /* 0x00000043003a7308 */ /* 0x000fe80000000800 */
[----:B------:R-:W-:Y:S01]  /*102b0*/  HMMA.16816.F32 R24, R4, R8, R24 ;  /* 0x000000080418723c */ /* 0x000fe20000001818 */
[----:B-1----:R-:W-:Y:S01]  /*102c0*/  FADD.FTZ R69, R99, R86 ;  /* 0x0000005663457221 */ /* 0x002fe20000010000 */
[----:B------:R-:W1:Y:S01]  /*102d0*/  MUFU.EX2 R57, R72 ;  /* 0x0000004800397308 */ /* 0x000e620000000800 */
[----:B---3--:R-:W-:-:S02]  /*102e0*/  FFMA.FTZ R66, R56, UR10, -R91 ;  /* 0x0000000a38427c23 */ /* 0x008fc4000801085b */
[----:B------:R-:W-:Y:S01]  /*102f0*/  FADD.FTZ R69, R96, R69 ;  /* 0x0000004560457221 */ /* 0x000fe20000010000 */
[----:B------:R-:W-:Y:S02]  /*10300*/  MUFU.EX2 R56, R73 ;  /* 0x0000004900387308 */ /* 0x000fe40000000800 */
[C---:B------:R-:W-:Y:S01]  /*10310*/  HMMA.16816.F32 R20, R4.reuse, R10, R20 ;  /* 0x0000000a0414723c */ /* 0x040fe20000001814 */
[----:B------:R-:W3:Y:S01]  /*10320*/  LDSM.16.MT88.4 R8, [R85+0x7c00] ;  /* 0x007c00005508783b */ /* 0x000ee20000004200 */
[----:B------:R-:W-:Y:S01]  /*10330*/  FADD.FTZ R94, R94, R69 ;  /* 0x000000455e5e7221 */ /* 0x000fe20000010000 */
[----:B------:R-:W4:Y:S01]  /*10340*/  MUFU.EX2 R67, R66 ;  /* 0x0000004200437308 */ /* 0x000f220000000800 */
[----:B------:R-:W-:Y:S01]  /*10350*/  FFMA.FTZ R69, R54, UR10, -R97 ;  /* 0x0000000a36457c23 */ /* 0x000fe20008010861 */
[----:B------:R-:W-:Y:S01]  /*10360*/  FFMA.FTZ R54, R55, UR10, -R91 ;  /* 0x0000000a37367c23 */ /* 0x000fe2000801085b */
[----:B------:R-:W-:Y:S02]  /*10370*/  FADD.FTZ R101, R101, R94 ;  /* 0x0000005e65657221 */ /* 0x000fe40000010000 */
[----:B--2---:R-:W-:Y:S01]  /*10380*/  HMMA.16816.F32 R36, R4, R12, R36 ;  /* 0x0000000c0424723c */ /* 0x004fe20000001824 */
[----:B------:R-:W-:Y:S01]  /*10390*/  F2FP.F16.F32.PACK_AB R12, R61, R62 ;  /* 0x0000003e3d0c723e */ /* 0x000fe200000000ff */
[----:B------:R-:W-:Y:S01]  /*103a0*/  FADD.FTZ R104, R104, R101 ;  /* 0x0000006568687221 */ /* 0x000fe20000010000 */
[----:B-1----:R-:W-:Y:S01]  /*103b0*/  F2FP.F16.F32.PACK_AB R13, R57, R58 ;  /* 0x0000003a390d723e */ /* 0x002fe200000000ff */
[----:B------:R1:W-:Y:S01]  /*103c0*/  MUFU.EX2 R55, R69 ;  /* 0x0000004500377308 */ /* 0x0003e20000000800 */
[----:B------:R-:W-:Y:S01]  /*103d0*/  FFMA.FTZ R72, R112, UR10, -R91 ;  /* 0x0000000a70487c23 */ /* 0x000fe2000801085b */
[----:B------:R-:W-:-:S02]  /*103e0*/  FADD.FTZ R104, R111, R104 ;  /* 0x000000686f687221 */ /* 0x000fc40000010000 */
[----:B------:R-:W-:Y:S01]  /*103f0*/  HMMA.16816.F32 R28, R4, R14, R28 ;  /* 0x0000000e041c723c */ /* 0x000fe2000000181c */
[----:B------:R-:W-:Y:S01]  /*10400*/  F2FP.F16.F32.PACK_AB R14, R60, R59 ;  /* 0x0000003b3c0e723e */ /* 0x000fe200000000ff */
[----:B------:R-:W2:Y:S01]  /*10410*/  LDSM.16.MT88.4 R4, [R89+0x8000] ;  /* 0x008000005904783b */ /* 0x000ea20000004200 */
[----:B----4-:R-:W-:Y:S01]  /*10420*/  F2FP.F16.F32.PACK_AB R15, R67, R56 ;  /* 0x00000038430f723e */ /* 0x010fe200000000ff */
[----:B------:R-:W-:Y:S01]  /*10430*/  FADD.FTZ R109, R109, R104 ;  /* 0x000000686d6d7221 */ /* 0x000fe20000010000 */
[----:B------:R-:W-:Y:S01]  /*10440*/  FFMA.FTZ R66, R43, UR10, -R91 ;  /* 0x0000000a2b427c23 */ /* 0x000fe2000801085b */
[----:B------:R-:W-:Y:S02]  /*10450*/  MUFU.EX2 R72, R72 ;  /* 0x0000004800487308 */ /* 0x000fe40000000800 */
[----:B------:R-:W-:Y:S02]  /*10460*/  FADD.FTZ R109, R106, R109 ;  /* 0x0000006d6a6d7221 */ /* 0x000fe40000010000 */
[C---:B------:R-:W-:Y:S01]  /*10470*/  HMMA.16816.F32 R24, R12.reuse, R16, R24 ;  /* 0x000000100c18723c */ /* 0x040fe20000001818 */
[----:B------:R-:W-:Y:S01]  /*10480*/  FFMA.FTZ R16, R53, UR10, -R91 ;  /* 0x0000000a35107c23 */ /* 0x000fe2000801085b */
[----:B------:R-:W-:Y:S01]  /*10490*/  FADD.FTZ R53, R103, R88 ;  /* 0x0000005867357221 */ /* 0x000fe20000010000 */
[----:B------:R4:W-:Y:S01]  /*104a0*/  MUFU.EX2 R17, R54 ;  /* 0x0000003600117308 */ /* 0x0009e20000000800 */
[----:B------:R-:W-:Y:S01]  /*104b0*/  FADD.FTZ R130, R130, R109 ;  /* 0x0000006d82827221 */ /* 0x000fe20000010000 */
[----:B-1----:R-:W-:Y:S01]  /*104c0*/  FFMA.FTZ R69, R78, UR10, -R91 ;  /* 0x0000000a4e457c23 */ /* 0x002fe2000801085b */
[----:B------:R-:W-:Y:S01]  /*104d0*/  FADD.FTZ R53, R102, R53 ;  /* 0x0000003566357221 */ /* 0x000fe20000010000 */
[----:B------:R-:W1:Y:S01]  /*104e0*/  MUFU.EX2 R16, R16 ;  /* 0x0000001000107308 */ /* 0x000e620000000800 */
[C---:B------:R-:W-:Y:S01]  /*104f0*/  HMMA.16816.F32 R20, R12.reuse, R18, R20 ;  /* 0x000000120c14723c */ /* 0x040fe20000001814 */
[----:B------:R-:W-:Y:S01]  /*10500*/  FFMA.FTZ R18, R46, UR10, -R91 ;  /* 0x0000000a2e127c23 */ /* 0x000fe2000801085b */
[----:B------:R-:W-:Y:S01]  /*10510*/  FADD.FTZ R98, R98, R53 ;  /* 0x0000003562627221 */ /* 0x000fe20000010000 */
[----:B------:R-:W-:Y:S01]  /*10520*/  MUFU.EX2 R19, R48 ;  /* 0x0000003000137308 */ /* 0x000fe20000000800 */
[----:B------:R-:W-:Y:S01]  /*10530*/  FADD.FTZ R130, R129, R130 ;  /* 0x0000008281827221 */ /* 0x000fe20000010000 */
[----:B------:R-:W-:Y:S01]  /*10540*/  FFMA.FTZ R46, R76, UR10, -R97 ;  /* 0x0000000a4c2e7c23 */ /* 0x000fe20008010861 */
[----:B------:R-:W-:Y:S01]  /*10550*/  FADD.FTZ R98, R107, R98 ;  /* 0x000000626b627221 */ /* 0x000fe20000010000 */
[----:B------:R-:W5:Y:S01]  /*10560*/  MUFU.EX2 R18, R18 ;  /* 0x0000001200127308 */ /* 0x000f620000000800 */
[C---:B---3--:R-:W-:Y:S01]  /*10570*/  HMMA.16816.F32 R36, R12.reuse, R8, R36 ;  /* 0x000000080c24723c */ /* 0x048fe20000001824 */
[----:B------:R-:W-:Y:S01]  /*10580*/  F2FP.F16.F32.PACK_AB R8, R63, R52 ;  /* 0x000000343f08723e */ /* 0x000fe200000000ff */
[----:B------:R-:W-:Y:S01]  /*10590*/  FADD.FTZ R105, R105, R98 ;  /* 0x0000006269697221 */ /* 0x000fe20000010000 */
[----:B------:R-:W-:Y:S01]  /*105a0*/  FADD.FTZ R127, R127, R130 ;  /* 0x000000827f7f7221 */ /* 0x000fe20000010000 */
[----:B----4-:R-:W-:Y:S01]  /*105b0*/  FFMA.FTZ R54, R41, UR10, -R91 ;  /* 0x0000000a29367c23 */ /* 0x010fe2000801085b */
[----:B-1----:R-:W-:Y:S01]  /*105c0*/  F2FP.F16.F32.PACK_AB R9, R16, R17 ;  /* 0x000000111009723e */ /* 0x002fe200000000ff */
[----:B------:R-:W-:Y:S01]  /*105d0*/  FADD.FTZ R110, R110, R105 ;  /* 0x000000696e6e7221 */ /* 0x000fe20000010000 */
[----:B------:R-:W-:Y:S01]  /*105e0*/  FADD.FTZ R127, R144, R127 ;  /* 0x0000007f907f7221 */ /* 0x000fe20000010000 */
[----:B------:R-:W-:Y:S01]  /*105f0*/  HMMA.16816.F32 R28, R12, R10, R28 ;  /* 0x0000000a0c1c723c */ /* 0x000fe2000000181c */
[----:B------:R-:W-:Y:S01]  /*10600*/  F2FP.F16.F32.PACK_AB R10, R55, R50 ;  /* 0x00000032370a723e */ /* 0x000fe200000000ff */
[----:B------:R-:W-:Y:S01]  /*10610*/  FADD.FTZ R121, R121, R110 ;  /* 0x0000006e79797221 */ /* 0x000fe20000010000 */
[----:B------:R-:W-:Y:S01]  /*10620*/  FADD.FTZ R150, R150, R127 ;  /* 0x0000007f96967221 */ /* 0x000fe20000010000 */
[----:B------:R-:W1:Y:S01]  /*10630*/  LDSM.16.MT88.4 R12, [R85+0x8000] ;  /* 0x00800000550c783b */ /* 0x000e620000004200 */
[----:B-----5:R-:W-:Y:S01]  /*10640*/  F2FP.F16.F32.PACK_AB R11, R18, R19 ;  /* 0x00000013120b723e */ /* 0x020fe200000000ff */
[----:B------:R-:W-:Y:S01]  /*10650*/  FADD.FTZ R108, R108, R121 ;  /* 0x000000796c6c7221 */ /* 0x000fe20000010000 */
[----:B------:R-:W-:Y:S01]  /*10660*/  FADD.FTZ R150, R147, R150 ;  /* 0x0000009693967221 */ /* 0x000fe20000010000 */
[----:B------:R-:W-:Y:S01]  /*10670*/  FFMA.FTZ R48, R49, UR10, -R97 ;  /* 0x0000000a31307c23 */ /* 0x000fe20008010861 */
[--C-:B------:R-:W-:Y:S01]  /*10680*/  FFMA.FTZ R49, R45, UR10, -R91.reuse ;  /* 0x0000000a2d317c23 */ /* 0x100fe2000801085b */
[----:B------:R-:W-:Y:S01]  /*10690*/  FFMA.FTZ R53, R44, UR10, -R91 ;  /* 0x0000000a2c357c23 */ /* 0x000fe2000801085b */
[----:B------:R-:W-:Y:S01]  /*106a0*/  FADD.FTZ R145, R145, R150 ;  /* 0x0000009691917221 */ /* 0x000fe20000010000 */
[----:B--2---:R-:W-:Y:S01]  /*106b0*/  HMMA.16816.F32 R24, R8, R4, R24 ;  /* 0x000000040818723c */ /* 0x004fe20000001818 */
[----:B------:R-:W-:Y:S01]  /*106c0*/  FADD.FTZ R5, R141, R108 ;  /* 0x0000006c8d057221 */ /* 0x000fe20000010000 */
[----:B------:R-:W2:Y:S01]  /*106d0*/  MUFU.EX2 R48, R48 ;  /* 0x0000003000307308 */ /* 0x000ea20000000800 */
[----:B------:R-:W-:-:S02]  /*106e0*/  FADD.FTZ R152, R152, R145 ;  /* 0x0000009198987221 */ /* 0x000fc40000010000 */
[----:B------:R-:W-:Y:S01]  /*106f0*/  FADD.FTZ R5, R148, R5 ;  /* 0x0000000594057221 */ /* 0x000fe20000010000 */
[----:B------:R-:W-:Y:S01]  /*10700*/  MUFU.EX2 R46, R46 ;  /* 0x0000002e002e7308 */ /* 0x000fe20000000800 */
[----:B------:R-:W-:Y:S01]  /*10710*/  FADD.FTZ R153, R153, R152 ;  /* 0x0000009899997221 */ /* 0x000fe20000010000 */
[----:B------:R-:W-:Y:S01]  /*10720*/  HMMA.16816.F32 R20, R8, R6, R20 ;  /* 0x000000060814723c */ /* 0x000fe20000001814 */
[----:B------:R-:W-:Y:S01]  /*10730*/  FADD.FTZ R146, R146, R5 ;  /* 0x0000000592927221 */ /* 0x000fe20000010000 */
[----:B------:R3:W-:Y:S01]  /*10740*/  MUFU.EX2 R45, R51 ;  /* 0x00000033002d7308 */ /* 0x0007e20000000800 */
[----:B------:R-:W-:Y:S01]  /*10750*/  FADD.FTZ R153, R160, R153 ;  /* 0x00000099a0997221 */ /* 0x000fe20000010000 */
[----:B------:R-:W4:Y:S01]  /*10760*/  LDSM.16.MT88.4 R4, [R89+0x8400] ;  /* 0x008400005904783b */ /* 0x000f220000004200 */
[----:B------:R-:W-:Y:S01]  /*10770*/  FADD.FTZ R143, R143, R146 ;  /* 0x000000928f8f7221 */ /* 0x000fe20000010000 */
[----:B------:R5:W-:Y:S01]  /*10780*/  MUFU.EX2 R44, R49 ;  /* 0x00000031002c7308 */ /* 0x000be20000000800 */
[----:B------:R-:W-:-:S02]  /*10790*/  FADD.FTZ R158, R158, R153 ;  /* 0x000000999e9e7221 */ /* 0x000fc40000010000 */
[----:B------:R-:W-:Y:S01]  /*107a0*/  FADD.FTZ R154, R154, R143 ;  /* 0x0000008f9a9a7221 */ /* 0x000fe20000010000 */
[----:B------:R2:W2:Y:S01]  /*107b0*/  MUFU.EX2 R43, R53 ;  /* 0x00000035002b7308 */ /* 0x0004a20000000800 */
[----:B------:R-:W-:Y:S02]  /*107c0*/  FADD.FTZ R157, R157, R158 ;  /* 0x0000009e9d9d7221 */ /* 0x000fe40000010000 */
[----:B------:R-:W-:Y:S01]  /*107d0*/  FADD.FTZ R154, R151, R154 ;  /* 0x0000009a979a7221 */ /* 0x000fe20000010000 */
[----:B------:R2:W-:Y:S01]  /*107e0*/  MUFU.EX2 R41, R66 ;  /* 0x0000004200297308 */ /* 0x0005e20000000800 */
[----:B------:R-:W-:Y:S01]  /*107f0*/  FADD.FTZ R166, R166, R157 ;  /* 0x0000009da6a67221 */ /* 0x000fe20000010000 */
[--C-:B---3--:R-:W-:Y:S01]  /*10800*/  FFMA.FTZ R51, R114, UR10, -R97.reuse ;  /* 0x0000000a72337c23 */ /* 0x108fe20008010861 */
[----:B------:R-:W-:Y:S01]  /*10810*/  FADD.FTZ R149, R149, R154 ;  /* 0x0000009a95957221 */ /* 0x000fe20000010000 */
[----:B------:R-:W3:Y:S01]  /*10820*/  MUFU.EX2 R54, R54 ;  /* 0x0000003600367308 */ /* 0x000ee20000000800 */
[----:B------:R-:W-:Y:S01]  /*10830*/  FADD.FTZ R166, R163, R166 ;  /* 0x000000a6a3a67221 */ /* 0x000fe20000010000 */
[----:B-----5:R-:W-:Y:S01]  /*10840*/  FFMA.FTZ R49, R113, UR10, -R97 ;  /* 0x0000000a71317c23 */ /* 0x020fe20008010861 */
[----:B------:R-:W-:Y:S01]  /*10850*/  FADD.FTZ R156, R156, R149 ;  /* 0x000000959c9c7221 */ /* 0x000fe20000010000 */
[----:B------:R-:W-:Y:S01]  /*10860*/  MUFU.EX2 R51, R51 ;  /* 0x0000003300337308 */ /* 0x000fe20000000800 */
[----:B------:R-:W-:Y:S01]  /*10870*/  FADD.FTZ R161, R161, R166 ;  /* 0x000000a6a1a17221 */ /* 0x000fe20000010000 */
[C---:B-1----:R-:W-:Y:S01]  /*10880*/  HMMA.16816.F32 R36, R8.reuse, R12, R36 ;  /* 0x0000000c0824723c */ /* 0x042fe20000001824 */
[----:B------:R-:W-:Y:S01]  /*10890*/  FADD.FTZ R155, R155, R156 ;  /* 0x0000009c9b9b7221 */ /* 0x000fe20000010000 */
[----:B--2---:R-:W-:Y:S01]  /*108a0*/  FFMA.FTZ R53, R40, UR10, -R91 ;  /* 0x0000000a28357c23 */ /* 0x004fe2000801085b */
[----:B------:R-:W-:Y:S01]  /*108b0*/  FADD.FTZ R168, R168, R161 ;  /* 0x000000a1a8a87221 */ /* 0x000fe20000010000 */
[----:B------:R-:W-:Y:S01]  /*108c0*/  FFMA.FTZ R66, R79, UR10, -R91 ;  /* 0x0000000a4f427c23 */ /* 0x000fe2000801085b */
[----:B------:R-:W-:Y:S01]  /*108d0*/  FADD.FTZ R155, R164, R155 ;  /* 0x0000009ba49b7221 */ /* 0x000fe20000010000 */
[----:B------:R-:W-:Y:S01]  /*108e0*/  MUFU.EX2 R49, R49 ;  /* 0x0000003100317308 */ /* 0x000fe20000000800 */
[----:B------:R-:W-:Y:S01]  /*108f0*/  FADD.FTZ R169, R169, R168 ;  /* 0x000000a8a9a97221 */ /* 0x000fe20000010000 */
[----:B------:R-:W-:Y:S01]  /*10900*/  HMMA.16816.F32 R28, R8, R14, R28 ;  /* 0x0000000e081c723c */ /* 0x000fe2000000181c */
[----:B------:R-:W-:Y:S01]  /*10910*/  FADD.FTZ R162, R162, R155 ;  /* 0x0000009ba2a27221 */ /* 0x000fe20000010000 */
[----:B------:R-:W1:Y:S01]  /*10920*/  LDSM.16.MT88.4 R12, [R85+0x8400] ;  /* 0x00840000550c783b */ /* 0x000e620000004200 */
[----:B------:R-:W-:Y:S01]  /*10930*/  FADD.FTZ R180, R180, R169 ;  /* 0x000000a9b4b47221 */ /* 0x000fe20000010000 */
[----:B------:R-:W-:Y:S01]  /*10940*/  F2FP.F16.F32.PACK_AB R8, R47, R48 ;  /* 0x000000302f08723e */ /* 0x000fe200000000ff */
        /* <DEDUP_REMOVED lines=9> */
[----:B------:R-:W-:Y:S01]  /*109e0*/  FADD.FTZ R87, R87, R182 ;  /* 0x000000b657577221 */ /* 0x000fe20000010000 */
[----:B------:R-:W2:Y:S01]  /*109f0*/  MUFU.EX2 R53, R53 ;  /* 0x0000003500357308 */ /* 0x000ea20000000800 */
[----:B------:R-:W-:Y:S01]  /*10a00*/  FADD.FTZ R176, R176, R165 ;  /* 0x000000a5b0b07221 */ /* 0x000fe20000010000 */
[C---:B----4-:R-:W-:Y:S01]  /*10a10*/  HMMA.16816.F32 R24, R8.reuse, R4, R24 ;  /* 0x000000040818723c */ /* 0x050fe20000001818 */
[----:B------:R-:W-:Y:S01]  /*10a20*/  FADD.FTZ R80, R80, R87 ;  /* 0x0000005750507221 */ /* 0x000fe20000010000 */
[----:B------:R-:W-:Y:S01]  /*10a30*/  MUFU.EX2 R66, R66 ;  /* 0x0000004200427308 */ /* 0x000fe20000000800 */
[----:B------:R-:W-:Y:S02]  /*10a40*/  FADD.FTZ R167, R167, R176 ;  /* 0x000000b0a7a77221 */ /* 0x000fe40000010000 */
[----:B------:R-:W-:Y:S01]  /*10a50*/  FADD.FTZ R81, R81, R80 ;  /* 0x0000005051517221 */ /* 0x000fe20000010000 */
[----:B------:R-:W3:Y:S01]  /*10a60*/  MUFU.EX2 R69, R69 ;  /* 0x0000004500457308 */ /* 0x000ee20000000800 */
[----:B------:R-:W-:Y:S01]  /*10a70*/  FADD.FTZ R170, R170, R167 ;  /* 0x000000a7aaaa7221 */ /* 0x000fe20000010000 */
[----:B------:R-:W-:Y:S01]  /*10a80*/  HMMA.16816.F32 R20, R8, R6, R20 ;  /* 0x000000060814723c */ /* 0x000fe20000001814 */
[----:B------:R-:W-:Y:S01]  /*10a90*/  FADD.FTZ R81, R124, R81 ;  /* 0x000000517c517221 */ /* 0x000fe20000010000 */
[----:B------:R-:W4:Y:S01]  /*10aa0*/  LDSM.16.MT88.4 R4, [R89+0x8800] ;  /* 0x008800005904783b */ /* 0x000f220000004200 */
[----:B------:R-:W-:-:S02]  /*10ab0*/  FADD.FTZ R173, R173, R170 ;  /* 0x000000aaadad7221 */ /* 0x000fc40000010000 */
[----:B------:R-:W-:Y:S02]  /*10ac0*/  FADD.FTZ R74, R74, R81 ;  /* 0x000000514a4a7221 */ /* 0x000fe40000010000 */
[----:B------:R-:W-:Y:S02]  /*10ad0*/  FADD.FTZ R82, R82, R173 ;  /* 0x000000ad52527221 */ /* 0x000fe40000010000 */
[----:B------:R-:W-:Y:S02]  /*10ae0*/  FADD.FTZ R77, R77, R74 ;  /* 0x0000004a4d4d7221 */ /* 0x000fe40000010000 */
[----:B------:R-:W-:Y:S02]  /*10af0*/  FADD.FTZ R175, R175, R82 ;  /* 0x00000052afaf7221 */ /* 0x000fe40000010000 */
[----:B------:R-:W-:Y:S02]  /*10b00*/  FADD.FTZ R70, R70, R77 ;  /* 0x0000004d46467221 */ /* 0x000fe40000010000 */
[----:B------:R-:W-:Y:S01]  /*10b10*/  FADD.FTZ R126, R126, R175 ;  /* 0x000000af7e7e7221 */ /* 0x000fe20000010000 */
[----:B-1----:R-:W-:Y:S01]  /*10b20*/  HMMA.16816.F32 R36, R8, R12, R36 ;  /* 0x0000000c0824723c */ /* 0x002fe20000001824 */
[----:B------:R-:W-:Y:S01]  /*10b30*/  FADD.FTZ R179, R179, R70 ;  /* 0x00000046b3b37221 */ /* 0x000fe20000010000 */
[----:B--2---:R-:W-:Y:S01]  /*10b40*/  F2FP.F16.F32.PACK_AB R13, R72, R53 ;  /* 0x00000035480d723e */ /* 0x004fe200000000ff */
[----:B------:R-:W-:-:S02]  /*10b50*/  FADD.FTZ R115, R115, R126 ;  /* 0x0000007e73737221 */ /* 0x000fc40000010000 */
[----:B------:R-:W-:Y:S02]  /*10b60*/  FADD.FTZ R34, R34, R179 ;  /* 0x000000b322227221 */ /* 0x000fe40000010000 */
[----:B------:R-:W-:Y:S01]  /*10b70*/  FADD.FTZ R12, R122, R115 ;  /* 0x000000737a0c7221 */ /* 0x000fe20000010000 */
[----:B------:R-:W-:Y:S01]  /*10b80*/  HMMA.16816.F32 R28, R8, R14, R28 ;  /* 0x0000000e081c723c */ /* 0x000fe2000000181c */
[----:B------:R-:W1:Y:S01]  /*10b90*/  LDSM.16.MT88.4 R8, [R85+0x8800] ;  /* 0x008800005508783b */ /* 0x000e620000004200 */
[----:B------:R-:W-:Y:S01]  /*10ba0*/  F2FP.F16.F32.PACK_AB R14, R40, R49 ;  /* 0x00000031280e723e */ /* 0x000fe200000000ff */
[----:B------:R-:W-:Y:S01]  /*10bb0*/  FADD.FTZ R12, R177, R12 ;  /* 0x0000000cb10c7221 */ /* 0x000fe20000010000 */
[----:B---3--:R-:W-:-:S03]  /*10bc0*/  F2FP.F16.F32.PACK_AB R15, R69, R66 ;  /* 0x00000042450f723e */ /* 0x008fc600000000ff */
[----:B------:R-:W-:Y:S01]  /*10bd0*/  FADD.FTZ R71, R71, R12 ;  /* 0x0000000c47477221 */ /* 0x000fe20000010000 */
[----:B------:R-:W-:-:S03]  /*10be0*/  F2FP.F16.F32.PACK_AB R12, R51, R42 ;  /* 0x0000002a330c723e */ /* 0x000fc600000000ff */
[----:B------:R-:W-:Y:S01]  /*10bf0*/  FADD.FTZ R70, R32, R71 ;  /* 0x0000004720467221 */ /* 0x000fe20000010000 */
[----:B------:R-:W-:Y:S01]  /*10c00*/  FADD.FTZ R32, R35, R34 ;  /* 0x0000002223207221 */ /* 0x000fe20000010000 */
[--C-:B------:R-:W-:Y:S01]  /*10c10*/  FFMA.FTZ R34, R137, UR10, -R97.reuse ;  /* 0x0000000a89227c23 */ /* 0x100fe20008010861 */
[--C-:B------:R-:W-:Y:S01]  /*10c20*/  FFMA.FTZ R35, R116, UR10, -R97.reuse ;  /* 0x0000000a74237c23 */ /* 0x100fe20008010861 */
[----:B------:R-:W-:Y:S01]  /*10c30*/  FADD.FTZ R33, R33, R70 ;  /* 0x0000004621217221 */ /* 0x000fe20000010000 */
[----:B------:R-:W-:Y:S01]  /*10c40*/  FADD.FTZ R65, R65, R32 ;  /* 0x0000002041417221 */ /* 0x000fe20000010000 */
[----:B------:R-:W-:Y:S01]  /*10c50*/  FFMA.FTZ R32, R120, UR10, -R97 ;  /* 0x0000000a78207c23 */ /* 0x000fe20008010861 */
[C---:B----4-:R-:W-:Y:S01]  /*10c60*/  HMMA.16816.F32 R24, R12.reuse, R4, R24 ;  /* 0x000000040c18723c */ /* 0x050fe20000001818 */
[----:B------:R-:W-:Y:S01]  /*10c70*/  FADD.FTZ R33, R64, R33 ;  /* 0x0000002140217221 */ /* 0x000fe20000010000 */
[----:B------:R-:W-:Y:S01]  /*10c80*/  FADD.FTZ R65, R68, R65 ;  /* 0x0000004144417221 */ /* 0x000fe20000010000 */
[----:B------:R-:W-:Y:S02]  /*10c90*/  MUFU.EX2 R34, R34 ;  /* 0x0000002200227308 */ /* 0x000fe40000000800 */
[----:B------:R-:W-:Y:S01]  /*10ca0*/  FADD.FTZ R62, R62, R33 ;  /* 0x000000213e3e7221 */ /* 0x000fe20000010000 */
[----:B------:R-:W-:Y:S01]  /*10cb0*/  FADD.FTZ R58, R58, R65 ;  /* 0x000000413a3a7221 */ /* 0x000fe20000010000 */
[----:B------:R-:W-:Y:S01]  /*10cc0*/  MUFU.EX2 R32, R32 ;  /* 0x0000002000207308 */ /* 0x000fe20000000800 */
[C---:B------:R-:W-:Y:S01]  /*10cd0*/  HMMA.16816.F32 R20, R12.reuse, R6, R20 ;  /* 0x000000060c14723c */ /* 0x040fe20000001814 */
[----:B------:R-:W-:Y:S01]  /*10ce0*/  FADD.FTZ R62, R61, R62 ;  /* 0x0000003e3d3e7221 */ /* 0x000fe20000010000 */
[----:B------:R-:W-:Y:S01]  /*10cf0*/  FADD.FTZ R57, R57, R58 ;  /* 0x0000003a39397221 */ /* 0x000fe20000010000 */
[----:B------:R-:W2:Y:S02]  /*10d00*/  MUFU.EX2 R33, R118 ;  /* 0x0000007600217308 */ /* 0x000ea40000000800 */
[----:B------:R-:W-:Y:S01]  /*10d10*/  FADD.FTZ R59, R59, R62 ;  /* 0x0000003e3b3b7221 */ /* 0x000fe20000010000 */
[----:B------:R-:W-:Y:S01]  /*10d20*/  FADD.FTZ R4, R56, R57 ;  /* 0x0000003938047221 */ /* 0x000fe20000010000 */
[--C-:B------:R-:W-:Y:S01]  /*10d30*/  FFMA.FTZ R57, R117, UR10, -R91.reuse ;  /* 0x0000000a75397c23 */ /* 0x100fe2000801085b */
[----:B------:R-:W-:Y:S01]  /*10d40*/  FFMA.FTZ R91, R100, UR10, -R91 ;  /* 0x0000000a645b7c23 */ /* 0x000fe2000801085b */
[----:B------:R-:W-:Y:S01]  /*10d50*/  FADD.FTZ R59, R60, R59 ;  /* 0x0000003b3c3b7221 */ /* 0x000fe20000010000 */
[----:B------:R-:W-:Y:S01]  /*10d60*/  FADD.FTZ R4, R67, R4 ;  /* 0x0000000443047221 */ /* 0x000fe20000010000 */
[----:B------:R-:W3:Y:S02]  /*10d70*/  MUFU.EX2 R35, R35 ;  /* 0x0000002300237308 */ /* 0x000ee40000000800 */
[----:B------:R-:W-:Y:S01]  /*10d80*/  FADD.FTZ R52, R52, R59 ;  /* 0x0000003b34347221 */ /* 0x000fe20000010000 */
[----:B------:R-:W-:Y:S01]  /*10d90*/  FADD.FTZ R5, R17, R4 ;  /* 0x0000000411057221 */ /* 0x000fe20000010000 */
[C---:B-1----:R-:W-:Y:S01]  /*10da0*/  HMMA.16816.F32 R28, R12.reuse, R10, R28 ;  /* 0x0000000a0c1c723c */ /* 0x042fe2000000181c */
[----:B------:R-:W-:Y:S01]  /*10db0*/  MUFU.EX2 R56, R119 ;  /* 0x0000007700387308 */ /* 0x000fe20000000800 */
[----:B------:R-:W-:Y:S01]  /*10dc0*/  FADD.FTZ R63, R63, R52 ;  /* 0x000000343f3f7221 */ /* 0x000fe20000010000 */
[----:B------:R-:W-:Y:S01]  /*10dd0*/  FADD.FTZ R16, R16, R5 ;  /* 0x0000000510107221 */ /* 0x000fe20000010000 */
[----:B--2---:R-:W-:Y:S01]  /*10de0*/  F2FP.F16.F32.PACK_AB R4, R33, R32 ;  /* 0x000000202104723e */ /* 0x004fe200000000ff */
[----:B------:R-:W1:Y:S01]  /*10df0*/  MUFU.EX2 R57, R57 ;  /* 0x0000003900397308 */ /* 0x000e620000000800 */
[----:B------:R-:W-:Y:S01]  /*10e00*/  FADD.FTZ R50, R50, R63 ;  /* 0x0000003f32327221 */ /* 0x000fe20000010000 */
[----:B------:R-:W-:Y:S01]  /*10e10*/  FADD.FTZ R19, R19, R16 ;  /* 0x0000001013137221 */ /* 0x000fe20000010000 */
[----:B------:R-:W-:Y:S01]  /*10e20*/  HMMA.16816.F32 R36, R12, R8, R36 ;  /* 0x000000080c24723c */ /* 0x000fe20000001824 */
[----:B------:R-:W-:Y:S01]  /*10e30*/  MUFU.EX2 R17, R136 ;  /* 0x0000008800117308 */ /* 0x000fe20000000800 */
[----:B------:R-:W-:Y:S01]  /*10e40*/  FADD.FTZ R55, R55, R50 ;  /* 0x0000003237377221 */ /* 0x000fe20000010000 */
[----:B------:R-:W-:Y:S01]  /*10e50*/  FADD.FTZ R19, R18, R19 ;  /* 0x0000001312137221 */ /* 0x000fe20000010000 */
[----:B---3--:R-:W-:Y:S01]  /*10e60*/  F2FP.F16.F32.PACK_AB R6, R35, R34 ;  /* 0x000000222306723e */ /* 0x008fe200000000ff */
[----:B------:R-:W2:Y:S01]  /*10e70*/  MUFU.EX2 R8, R91 ;  /* 0x0000005b00087308 */ /* 0x000ea20000000800 */
        /* <DEDUP_REMOVED lines=29> */
[----:B------:R-:W-:Y:S01]  /*11050*/  HMMA.16816.F32 R200, R4, R202, R28 ;  /* 0x000000ca04c8723c */ /* 0x000fe2000000181c */
[----:B------:R-:W-:-:S04]  /*11060*/  NOP ;  /* 0x0000000000007918 */ /* 0x000fc80000000000 */
[----:B------:R-:W-:-:S15]  /*11070*/  BRA.U !UP0, `(.L_x_2521) ;  /* 0x00000065081c7547 */ /* 0x000fde000b800000 */
[----:B------:R-:W-:-:S04]  /*11080*/  DEPBAR.LE SB0, 0x0 ;  /* 0x000080000000791a */ /* 0x000fc80000000000 */
[----:B------:R-:W-:Y:S02]  /*11090*/  UISETP.NE.U32.AND UP0, UPT, UR12, URZ, UPT ;  /* 0x000000ff0c00728c */ /* 0x000fe4000bf05070 */
[----:B------:R-:W-:Y:S02]  /*110a0*/  UIADD3 UR9, UPT, UPT, UR4, -0x2, URZ ;  /* 0xfffffffe04097890 */ /* 0x000fe4000fffe0ff */
[----:B------:R-:W-:Y:S01]  /*110b0*/  UISETP.NE.AND.EX UP0, UPT, UR13, URZ, UPT, UP0 ;  /* 0x000000ff0d00728c */ /* 0x000fe2000bf05300 */
[----:B------:R-:W-:Y:S08]  /*110c0*/  BAR.SYNC.DEFER_BLOCKING 0x0 ;  /* 0x0000000000007b1d */ /* 0x000ff00000010000 */
[----:B------:R-:W-:Y:S05]  /*110d0*/  BRA.U !UP0, `(.L_x_2522) ;  /* 0x0000000508007547 */ /* 0x000fea000b800000 */
[----:B------:R-:W1:Y:S01]  /*110e0*/  LDC R5, c[0x0][0x4f0] ;  /* 0x00013c00ff057b82 */ /* 0x000e620000000800 */
[----:B------:R-:W-:Y:S02]  /*110f0*/  USHF.L.U32 UR9, UR9, 0x8, URZ ;  /* 0x0000000809097899 */ /* 0x000fe400080006ff */
[----:B------:R-:W-:Y:S01]  /*11100*/  UIADD3 UR27, UPT, UPT, UR27, -0x100, URZ ;  /* 0xffffff001b1b7890 */ /* 0x000fe2000fffe0ff */
[----:B------:R-:W2:Y:S03]  /*11110*/  LDCU.64 UR14, c[0x0][0x3c0] ;  /* 0x00007800ff0e77ac */ /* 0x000ea60008000a00 */
[----:B------:R-:W-:Y:S02]  /*11120*/  MOV R6, UR9 ;  /* 0x0000000900067c02 */ /* 0x000fe40008000f00 */
[----:B------:R-:W-:Y:S01]  /*11130*/  IMAD.U32 R8, RZ, RZ, UR27 ;  /* 0x0000001bff087e24 */ /* 0x000fe2000f8e00ff */
[----:B------:R-:W3:Y:S01]  /*11140*/  LDCU.64 UR10, c[0x0][0x3a8] ;  /* 0x00007500ff0a77ac */ /* 0x000ee20008000a00 */
[----:B------:R-:W-:-:S03]  /*11150*/  IABS R6, R6 ;  /* 0x0000000600067213 */ /* 0x000fc60000000000 */
[----:B------:R-:W-:Y:S02]  /*11160*/  IABS R8, R8 ;  /* 0x0000000800087213 */ /* 0x000fe40000000000 */
[----:B-1----:R-:W-:-:S04]  /*11170*/  IABS R4, R5 ;  /* 0x0000000500047213 */ /* 0x002fc80000000000 */
[----:B------:R-:W1:Y:S08]  /*11180*/  I2F.RP R7, R4 ;  /* 0x0000000400077306 */ /* 0x000e700000209400 */
        /* <DEDUP_REMOVED lines=53> */
.L_x_2522:
        /* <DEDUP_REMOVED lines=8> */
.L_x_2523:
        /* <DEDUP_REMOVED lines=10> */
[----:B------:R-:W-:-:S02]  /*11600*/  SHF.R.U32.HI R223, RZ, 0x3, R189 ;  /* 0x00000003ffdf7819 */ /* 0x000fc400000116bd */
[----:B------:R-:W-:Y:S02]  /*11610*/  IADD3 R6, P0, PT, R216, UR11, RZ ;  /* 0x0000000bd8067c10 */ /* 0x000fe4000ff1e0ff */
[----:B------:R-:W-:Y:S01]  /*11620*/  LOP3.LUT R5, R199, R5, R194, 0xf6, !PT ;  /* 0x00000005c7057212 */ /* 0x000fe200078ef6c2 */
[----:B-1----:R-:W-:-:S03]  /*11630*/  USHF.L.U64.HI UR9, UR14, 0x6, UR9 ;  /* 0x000000060e097899 */ /* 0x002fc60008010209 */
[----:B------:R-:W-:Y:S02]  /*11640*/  LEA R5, R5, UR5, 0x1 ;  /* 0x0000000505057c11 */ /* 0x000fe4000f8e08ff */
        /* <DEDUP_REMOVED lines=43> */
[----:B------:R-:W-:Y:S01]  /*11900*/  @!P6 LDGSTS.E.BYPASS.LTC128B.128 [R135+0x7800], desc[UR6][R14.64] ;  /* 0x078000000e87efae */ /* 0x000fe2000b981a06 */
[----:B------:R-:W-:-:S03]  /*11910*/  UIADD3 UR9, UPT, UPT, UR4, -0x2, URZ ;  /* 0xfffffffe04097890 */ /* 0x000fc6000fffe0ff */
[----:B------:R-:W-:Y:S01]  /*11920*/  @P6 STS.128 [R135+0x7800], RZ ;  /* 0x007800ff87006388 */ /* 0x000fe20000000c00 */
[----:B------:R-:W-:-:S03]  /*11930*/  UISETP.GT.AND UP1, UPT, UR9, UR20, UPT ;  /* 0x000000140900728c */ /* 0x000fc6000bf24270 */
        /* <DEDUP_REMOVED lines=31> */
[C---:B------:R-:W-:Y:S03]  /*11b30*/  HMMA.16816.F32 R80, R176.reuse, R82, RZ ;  /* 0x00000052b050723c */ /* 0x040fe600000018ff */
        /* <DEDUP_REMOVED lines=15> */
[----:B------:R-:W0:Y:S05]  /*11c30*/  LDGDEPBAR ;  /* 0x00000000000079af */ /* 0x000e2a0000000000 */
[C---:B------:R-:W-:Y:S08]  /*11c40*/  HMMA.16816.F32 R60, R176.reuse, R56, RZ ;  /* 0x00000038b03c723c */ /* 0x040ff000000018ff */
        /* <DEDUP_REMOVED lines=22> */
[----:B------:R-:W-:Y:S01]  /*11db0*/  HMMA.16816.F32 R68, R172, R140, R68 ;  /* 0x0000008cac44723c */ /* 0x000fe20000001844 */
[----:B------:R-:W-:-:S02]  /*11dc0*/  IMAD.SHL.U32 R140, R189, 0x2, RZ ;  /* 0x00000002bd8c7824 */ /* 0x000fc400078e00ff */
[----:B------:R-:W-:-:S03]  /*11dd0*/  IMAD.U32 R141, RZ, RZ, UR4 ;  /* 0x00000004ff8d7e24 */ /* 0x000fc6000f8e00ff */
[----:B------:R-:W-:Y:S02]  /*11de0*/  LOP3.LUT R140, R140, 0x6, RZ, 0xc0, !PT ;  /* 0x000000068c8c7812 */ /* 0x000fe400078ec0ff */
[C---:B------:R-:W-:Y:S08]  /*11df0*/  HMMA.16816.F32 R124, R172.reuse, R168, R124 ;  /* 0x000000a8ac7c723c */ /* 0x040ff0000000187c */
[----:B--2---:R-:W-:Y:S01]  /*11e00*/  HMMA.16816.F32 R80, R172, R150, R80 ;  /* 0x00000096ac50723c */ /* 0x004fe20000001850 */
[----:B------:R-:W-:-:S04]  /*11e10*/  IMAD R150, R141, 0x100, R140 ;  /* 0x000001008d967824 */ /* 0x000fc800078e028c */
[C---:B------:R-:W-:Y:S02]  /*11e20*/  VIADD R141, R150.reuse, 0xfffffe00 ;  /* 0xfffffe00968d7836 */ /* 0x040fe40000000000 */
[C---:B------:R-:W-:Y:S01]  /*11e30*/  VIADD R235, R150.reuse, 0xfffffe18 ;  /* 0xfffffe1896eb7836 */ /* 0x040fe20000000000 */
[C---:B------:R-:W-:Y:S01]  /*11e40*/  HMMA.16816.F32 R176, R172.reuse, R130, R176 ;  /* 0x00000082acb0723c */ /* 0x040fe200000018b0 */
[C---:B------:R-:W-:Y:S01]  /*11e50*/  VIADD R131, R150.reuse, 0xfffffef9 ;  /* 0xfffffef996837836 */ /* 0x040fe20000000000 */
[C---:B------:R-:W-:Y:S01]  /*11e60*/  ISETP.GE.AND P2, PT, R141.reuse, R184, PT ;  /* 0x000000b88d00720c */ /* 0x040fe20003f46270 */
[----:B------:R-:W-:Y:S01]  /*11e70*/  VIADD R151, R150, 0xfffffe28 ;  /* 0xfffffe2896977836 */ /* 0x000fe20000000000 */
[----:B------:R-:W-:Y:S02]  /*11e80*/  ISETP.GE.AND P1, PT, R141, R2, PT ;  /* 0x000000028d00720c */ /* 0x000fe40003f26270 */
[C---:B------:R-:W-:Y:S02]  /*11e90*/  ISETP.GE.AND P0, PT, R131.reuse, R184, PT ;  /* 0x000000b88300720c */ /* 0x040fe40003f06270 */
[----:B------:R-:W-:Y:S01]  /*11ea0*/  HMMA.16816.F32 R120, R172, R170, R120 ;  /* 0x000000aaac78723c */ /* 0x000fe20000001878 */
[----:B------:R-:W-:-:S02]  /*11eb0*/  ISETP.GE.AND P5, PT, R131, R2, PT ;  /* 0x000000028300720c */ /* 0x000fc40003fa6270 */
[----:B------:R-:W-:-:S05]  /*11ec0*/  I2FP.F32.S32 R187, R151 ;  /* 0x0000009700bb7245 */ /* 0x000fca0000201400 */
[----:B------:R-:W-:Y:S01]  /*11ed0*/  HMMA.16816.F32 R96, R172, R158, R96 ;  /* 0x0000009eac60723c */ /* 0x000fe20000001860 */
[----:B------:R-:W-:Y:S02]  /*11ee0*/  I2FP.F32.S32 R158, R131 ;  /* 0x00000083009e7245 */ /* 0x000fe40000201400 */
[----:B------:R-:W-:-:S03]  /*11ef0*/  I2FP.F32.S32 R131, R141 ;  /* 0x0000008d00837245 */ /* 0x000fc60000201400 */
[----:B------:R-:W-:Y:S02]  /*11f00*/  FFMA.FTZ R0, R158, UR8, R177 ;  /* 0x000000089e007c23 */ /* 0x000fe400080100b1 */
[C---:B------:R-:W-:Y:S01]  /*11f10*/  HMMA.16816.F32 R52, R172.reuse, R136, R52 ;  /* 0x00000088ac34723c */ /* 0x040fe20000001834 */
[----:B------:R-:W-:Y:S01]  /*11f20*/  I2FP.F32.S32 R137, R141 ;  /* 0x0000008d00897245 */ /* 0x000fe20000201400 */
[----:B------:R-:W-:Y:S01]  /*11f30*/  FFMA.FTZ R126, R131, UR8, R126 ;  /* 0x00000008837e7c23 */ /* 0x000fe2000801007e */
[----:B------:R-:W-:Y:S01]  /*11f40*/  VIADD R131, R150, 0xfffffe08 ;  /* 0xfffffe0896837836 */ /* 0x000fe20000000000 */
[----:B------:R-:W-:Y:S01]  /*11f50*/  FSEL R0, R0, -INF , !P0 ;  /* 0xff80000000007808 */ /* 0x000fe20004000000 */
[C---:B------:R-:W-:Y:S02]  /*11f60*/  VIADD R141, R150.reuse, 0xfffffe38 ;  /* 0xfffffe38968d7836 */ /* 0x040fe40000000000 */
[----:B------:R-:W-:Y:S01]  /*11f70*/  FFMA.FTZ R124, R137, UR8, R124 ;  /* 0x00000008897c7c23 */ /* 0x000fe2000801007c */
[----:B------:R-:W-:Y:S01]  /*11f80*/  HMMA.16816.F32 R48, R172, R138, R48 ;  /* 0x0000008aac30723c */ /* 0x000fe20000001830 */
[----:B------:R-:W-:Y:S01]  /*11f90*/  VIADD R139, R150, 0xfffffe01 ;  /* 0xfffffe01968b7836 */ /* 0x000fe20000000000 */
[----:B------:R-:W-:-:S02]  /*11fa0*/  I2FP.F32.S32 R137, R131 ;  /* 0x0000008300897245 */ /* 0x000fc40000201400 */
[----:B------:R-:W-:Y:S02]  /*11fb0*/  I2FP.F32.S32 R159, R141 ;  /* 0x0000008d009f7245 */ /* 0x000fe40000201400 */
[-C--:B------:R-:W-:Y:S02]  /*11fc0*/  ISETP.GE.AND P3, PT, R139, R184.reuse, PT ;  /* 0x000000b88b00720c */ /* 0x080fe40003f66270 */
[----:B------:R-:W-:Y:S01]  /*11fd0*/  HMMA.16816.F32 R92, R172, R152, R92 ;  /* 0x00000098ac5c723c */ /* 0x000fe2000000185c */
[----:B------:R-:W-:Y:S01]  /*11fe0*/  FSEL R152, R124, -INF , !P2 ;  /* 0xff8000007c987808 */ /* 0x000fe20005000000 */
[----:B------:R-:W-:Y:S01]  /*11ff0*/  FFMA.FTZ R159, R159, UR8, R96 ;  /* 0x000000089f9f7c23 */ /* 0x000fe20008010060 */
[----:B------:R-:W-:Y:S02]  /*12000*/  ISETP.GE.AND P2, PT, R131, R184, PT ;  /* 0x000000b88300720c */ /* 0x000fe40003f46270 */
[----:B------:R-:W-:-:S03]  /*12010*/  ISETP.GE.AND P0, PT, R139, R2, PT ;  /* 0x000000028b00720c */ /* 0x000fc60003f06270 */
[C---:B------:R-:W-:Y:S01]  /*12020*/  HMMA.16816.F32 R72, R172.reuse, R146, R72 ;  /* 0x00000092ac48723c */ /* 0x040fe20000001848 */
[----:B------:R-:W-:Y:S01]  /*12030*/  FSEL R146, R126, -INF , !P1 ;  /* 0xff8000007e927808 */ /* 0x000fe20004800000 */
[----:B------:R-:W-:Y:S01]  /*12040*/  VIADD R147, R150, 0xfffffe30 ;  /* 0xfffffe3096937836 */ /* 0x000fe20000000000 */
[----:B------:R-:W-:Y:S02]  /*12050*/  ISETP.GE.AND P1, PT, R131, R2, PT ;  /* 0x000000028300720c */ /* 0x000fe40003f26270 */
[----:B------:R-:W-:Y:S02]  /*12060*/  I2FP.F32.S32 R131, R131 ;  /* 0x0000008300837245 */ /* 0x000fe40000201400 */
[----:B------:R-:W-:Y:S01]  /*12070*/  I2FP.F32.S32 R153, R147 ;  /* 0x0000009300997245 */ /* 0x000fe20000201400 */
[----:B------:R-:W-:Y:S01]  /*12080*/  HMMA.16816.F32 R116, R172, R164, R116 ;  /* 0x000000a4ac74723c */ /* 0x000fe20000001874 */
[----:B------:R-:W-:Y:S01]  /*12090*/  I2FP.F32.S32 R164, R139 ;  /* 0x0000008b00a47245 */ /* 0x000fe20000201400 */
[----:B------:R-:W-:-:S04]  /*120a0*/  FFMA.FTZ R122, R131, UR8, R122 ;  /* 0x00000008837a7c23 */ /* 0x000fc8000801007a */
[----:B------:R-:W-:Y:S01]  /*120b0*/  FFMA.FTZ R164, R164, UR8, R125 ;  /* 0x00000008a4a47c23 */ /* 0x000fe2000801007d */
[----:B------:R-:W-:Y:S01]  /*120c0*/  VIADD R125, R150, 0xfffffe10 ;  /* 0xfffffe10967d7836 */ /* 0x000fe20000000000 */
[----:B------:R-:W-:Y:S01]  /*120d0*/  HMMA.16816.F32 R76, R172, R144, R76 ;  /* 0x00000090ac4c723c */ /* 0x000fe2000000184c */
[----:B------:R-:W-:Y:S02]  /*120e0*/  I2FP.F32.S32 R144, R139 ;  /* 0x0000008b00907245 */ /* 0x000fe40000201400 */
[----:B------:R-:W-:-:S03]  /*120f0*/  FSEL R164, R164, -INF , !P3 ;  /* 0xff800000a4a47808 */ /* 0x000fc60005800000 */
[----:B------:R-:W-:Y:S01]  /*12100*/  FFMA.FTZ R144, R144, UR8, R127 ;  /* 0x0000000890907c23 */ /* 0x000fe2000801007f */
[----:B------:R-:W-:Y:S01]  /*12110*/  VIADD R127, R150, 0xfffffe09 ;  /* 0xfffffe09967f7836 */ /* 0x000fe20000000000 */
[C---:B------:R-:W-:Y:S01]  /*12120*/  HMMA.16816.F32 R108, R172.reuse, R160, R108 ;  /* 0x000000a0ac6c723c */ /* 0x040fe2000000186c */
[----:B------:R-:W-:Y:S02]  /*12130*/  FFMA.FTZ R160, R137, UR8, R120 ;  /* 0x0000000889a07c23 */ /* 0x000fe40008010078 */
        /* <DEDUP_REMOVED lines=9> */
[C---:B------:R-:W-:Y:S01]  /*121d0*/  ISETP.GE.AND P2, PT, R125.reuse, R184, PT ;  /* 0x000000b87d00720c */ /* 0x040fe20003f46270 */
[C---:B------:R-:W-:Y:S01]  /*121e0*/  HMMA.16816.F32 R64, R172.reuse, R142, R64 ;  /* 0x0000008eac40723c */ /* 0x040fe20000001840 */
[----:B------:R-:W-:Y:S01]  /*121f0*/  FSEL R142, R122, -INF , !P1 ;  /* 0xff8000007a8e7808 */ /* 0x000fe20004800000 */
[----:B------:R-:W-:Y:S01]  /*12200*/  FFMA.FTZ R123, R120, UR8, R123 ;  /* 0x00000008787b7c23 */ /* 0x000fe2000801007b */
[-C--:B------:R-:W-:Y:S01]  /*12210*/  I2FP.F32.S32 R127, R125.reuse ;  /* 0x0000007d007f7245 */ /* 0x080fe20000201400 */
[----:B------:R-:W-:Y:S01]  /*12220*/  VIADD R121, R150, 0xfffffe11 ;  /* 0xfffffe1196797836 */ /* 0x000fe20000000000 */
[----:B------:R-:W-:Y:S02]  /*12230*/  ISETP.GE.AND P1, PT, R125, R2, PT ;  /* 0x000000027d00720c */ /* 0x000fe40003f26270 */
[----:B------:R-:W-:Y:S01]  /*12240*/  I2FP.F32.S32 R125, R125 ;  /* 0x0000007d007d7245 */ /* 0x000fe20000201400 */
[----:B------:R-:W-:Y:S01]  /*12250*/  HMMA.16816.F32 R112, R172, R166, R112 ;  /* 0x000000a6ac70723c */ /* 0x000fe20000001870 */
[----:B------:R-:W-:Y:S01]  /*12260*/  FFMA.FTZ R136, R127, UR8, R116 ;  /* 0x000000087f887c23 */ /* 0x000fe20008010074 */
[----:B------:R-:W-:Y:S01]  /*12270*/  FSEL R162, R162, -INF , !P3 ;  /* 0xff800000a2a27808 */ /* 0x000fe20005800000 */
[----:B------:R-:W-:Y:S01]  /*12280*/  FFMA.FTZ R187, R187, UR8, R104 ;  /* 0x00000008bbbb7c23 */ /* 0x000fe20008010068 */
[----:B------:R-:W-:Y:S01]  /*12290*/  FFMA.FTZ R118, R125, UR8, R118 ;  /* 0x000000087d767c23 */ /* 0x000fe20008010076 */
[----:B------:R-:W-:-:S02]  /*122a0*/  ISETP.GE.AND P3, PT, R121, R184, PT ;  /* 0x000000b87900720c */ /* 0x000fc40003f66270 */
[-C--:B------:R-:W-:Y:S01]  /*122b0*/  I2FP.F32.S32 R138, R121.reuse ;  /* 0x00000079008a7245 */ /* 0x080fe20000201400 */
[C---:B------:R-:W-:Y:S01]  /*122c0*/  HMMA.16816.F32 R84, R172.reuse, R148, R84 ;  /* 0x00000094ac54723c */ /* 0x040fe20000001854 */
[----:B------:R-:W-:Y:S02]  /*122d0*/  FSEL R148, R123, -INF , !P0 ;  /* 0xff8000007b947808 */ /* 0x000fe40004000000 */
        /* <DEDUP_REMOVED lines=9> */
[-C--:B------:R-:W-:Y:S02]  /*12370*/  I2FP.F32.S32 R121, R235.reuse ;  /* 0x000000eb00797245 */ /* 0x080fe40000201400 */
[----:B------:R-:W-:Y:S01]  /*12380*/  ISETP.GE.AND P1, PT, R235, R2, PT ;  /* 0x00000002eb00720c */ /* 0x000fe20003f26270 */
[C---:B------:R-:W-:Y:S01]  /*12390*/  HMMA.16816.F32 R88, R172.reuse, R154, R88 ;  /* 0x0000009aac58723c */ /* 0x040fe20000001858 */
[----:B------:R-:W-:Y:S01]  /*123a0*/  I2FP.F32.S32 R235, R235 ;  /* 0x000000eb00eb7245 */ /* 0x000fe20000201400 */
[----:B------:R-:W-:Y:S01]  /*123b0*/  FFMA.FTZ R130, R121, UR8, R112 ;  /* 0x0000000879827c23 */ /* 0x000fe20008010070 */
[----:B------:R-:W-:Y:S02]  /*123c0*/  I2FP.F32.S32 R199, R163 ;  /* 0x000000a300c77245 */ /* 0x000fe40000201400 */
[----:B------:R-:W-:Y:S01]  /*123d0*/  I2FP.F32.S32 R112, R117 ;  /* 0x0000007500707245 */ /* 0x000fe20000201400 */
[----:B------:R-:W-:Y:S01]  /*123e0*/  FFMA.FTZ R235, R235, UR8, R114 ;  /* 0x00000008ebeb7c23 */ /* 0x000fe20008010072 */
[----:B------:R-:W-:Y:S01]  /*123f0*/  FSEL R130, R130, -INF , !P2 ;  /* 0xff80000082827808 */ /* 0x000fe20005000000 */
[----:B------:R-:W-:Y:S01]  /*12400*/  FFMA.FTZ R199, R199, UR8, R108 ;  /* 0x00000008c7c77c23 */ /* 0x000fe2000801006c */
[----:B------:R-:W-:Y:S01]  /*12410*/  ISETP.GE.AND P2, PT, R163, R184, PT ;  /* 0x000000b8a300720c */ /* 0x000fe20003f46270 */
[----:B------:R-:W-:Y:S01]  /*12420*/  FFMA.FTZ R115, R112, UR8, R115 ;  /* 0x0000000870737c23 */ /* 0x000fe20008010073 */
[----:B------:R-:W-:Y:S01]  /*12430*/  FSEL R235, R235, -INF , !P1 ;  /* 0xff800000ebeb7808 */ /* 0x000fe20004800000 */
[----:B------:R-:W-:Y:S01]  /*12440*/  FFMA.FTZ R153, R153, UR8, R100 ;  /* 0x0000000899997c23 */ /* 0x000fe20008010064 */
[----:B------:R-:W-:Y:S01]  /*12450*/  ISETP.GE.AND P1, PT, R163, R2, PT ;  /* 0x00000002a300720c */ /* 0x000fe20003f26270 */
[----:B------:R-:W-:Y:S01]  /*12460*/  HMMA.16816.F32 R4, R172, R128, R4 ;  /* 0x00000080ac04723c */ /* 0x000fe20000001804 */
[----:B------:R-:W-:-:S02]  /*12470*/  I2FP.F32.S32 R163, R163 ;  /* 0x000000a300a37245 */ /* 0x000fc40000201400 */
[----:B------:R-:W-:Y:S02]  /*12480*/  I2FP.F32.S32 R114, R117 ;  /* 0x0000007500727245 */ /* 0x000fe40000201400 */
[----:B------:R-:W-:Y:S01]  /*12490*/  FSEL R199, R199, -INF , !P2 ;  /* 0xff800000c7c77808 */ /* 0x000fe20005000000 */
[----:B------:R-:W-:Y:S01]  /*124a0*/  FFMA.FTZ R163, R163, UR8, R110 ;  /* 0x00000008a3a37c23 */ /* 0x000fe2000801006e */
[----:B------:R-:W-:Y:S01]  /*124b0*/  ISETP.GE.AND P2, PT, R151, R184, PT ;  /* 0x000000b89700720c */ /* 0x000fe20003f46270 */
[----:B------:R-:W-:Y:S01]  /*124c0*/  FFMA.FTZ R251, R114, UR8, R113 ;  /* 0x0000000872fb7c23 */ /* 0x000fe20008010071 */
[----:B------:R-:W-:Y:S01]  /*124d0*/  VIADD R113, R150, 0xfffffe21 ;  /* 0xfffffe2196717836 */ /* 0x000fe20000000000 */
[----:B------:R-:W-:Y:S02]  /*124e0*/  FSEL R138, R138, -INF , !P3 ;  /* 0xff8000008a8a7808 */ /* 0x000fe40005800000 */
[----:B------:R-:W-:Y:S02]  /*124f0*/  FSEL R163, R163, -INF , !P1 ;  /* 0xff800000a3a37808 */ /* 0x000fe40004800000 */
[----:B------:R-:W-:-:S02]  /*12500*/  ISETP.GE.AND P1, PT, R151, R2, PT ;  /* 0x000000029700720c */ /* 0x000fc40003f26270 */
[----:B------:R-:W-:Y:S02]  /*12510*/  I2FP.F32.S32 R110, R113 ;  /* 0x00000071006e7245 */ /* 0x000fe40000201400 */
[----:B------:R-:W-:Y:S02]  /*12520*/  I2FP.F32.S32 R151, R151 ;  /* 0x0000009700977245 */ /* 0x000fe40000201400 */
[----:B------:R-:W-:Y:S01]  /*12530*/  FSEL R187, R187, -INF , !P2 ;  /* 0xff800000bbbb7808 */ /* 0x000fe20005000000 */
[----:B------:R-:W-:Y:S01]  /*12540*/  FFMA.FTZ R195, R110, UR8, R109 ;  /* 0x000000086ec37c23 */ /* 0x000fe2000801006d */
[----:B------:R-:W-:Y:S02]  /*12550*/  VIADD R109, R150, 0xfffffe29 ;  /* 0xfffffe29966d7836 */ /* 0x000fe40000000000 */
[----:B------:R-:W-:Y:S01]  /*12560*/  FFMA.FTZ R151, R151, UR8, R106 ;  /* 0x0000000897977c23 */ /* 0x000fe2000801006a */
[----:B------:R-:W-:Y:S02]  /*12570*/  ISETP.GE.AND P2, PT, R147, R184, PT ;  /* 0x000000b89300720c */ /* 0x000fe40003f46270 */
[----:B------:R-:W-:-:S02]  /*12580*/  FSEL R241, R119, -INF , !P0 ;  /* 0xff80000077f17808 */ /* 0x000fc40004000000 */
[----:B------:R-:W-:Y:S02]  /*12590*/  FSEL R151, R151, -INF , !P1 ;  /* 0xff80000097977808 */ /* 0x000fe40004800000 */
[----:B------:R-:W-:Y:S02]  /*125a0*/  I2FP.F32.S32 R106, R109 ;  /* 0x0000006d006a7245 */ /* 0x000fe40000201400 */
[----:B------:R-:W-:Y:S02]  /*125b0*/  ISETP.GE.AND P1, PT, R147, R2, PT ;  /* 0x000000029300720c */ /* 0x000fe40003f26270 */
[----:B------:R-:W-:Y:S01]  /*125c0*/  I2FP.F32.S32 R147, R147 ;  /* 0x0000009300937245 */ /* 0x000fe20000201400 */
[----:B------:R-:W-:Y:S01]  /*125d0*/  FFMA.FTZ R191, R106, UR8, R105 ;  /* 0x000000086abf7c23 */ /* 0x000fe20008010069 */
[----:B------:R-:W-:Y:S01]  /*125e0*/  VIADD R105, R150, 0xfffffe31 ;  /* 0xfffffe3196697836 */ /* 0x000fe20000000000 */
[----:B------:R-:W-:Y:S02]  /*125f0*/  I2FP.F32.S32 R108, R113 ;  /* 0x00000071006c7245 */ /* 0x000fe40000201400 */
[----:B------:R-:W-:Y:S01]  /*12600*/  FFMA.FTZ R147, R147, UR8, R102 ;  /* 0x0000000893937c23 */ /* 0x000fe20008010066 */
[----:B------:R-:W-:-:S02]  /*12610*/  ISETP.GE.AND P3, PT, R117, R184, PT ;  /* 0x000000b87500720c */ /* 0x000fc40003f66270 */
[----:B------:R-:W-:Y:S01]  /*12620*/  ISETP.GE.AND P0, PT, R117, R2, PT ;  /* 0x000000027500720c */ /* 0x000fe20003f06270 */
[----:B------:R-:W-:Y:S01]  /*12630*/  FFMA.FTZ R111, R108, UR8, R111 ;  /* 0x000000086c6f7c23 */ /* 0x000fe2000801006f */
[----:B------:R-:W-:Y:S02]  /*12640*/  I2FP.F32.S32 R100, R105 ;  /* 0x0000006900647245 */ /* 0x000fe40000201400 */
[----:B------:R-:W-:Y:S02]  /*12650*/  FSEL R153, R153, -INF , !P2 ;  /* 0xff80000099997808 */ /* 0x000fe40005000000 */
[----:B------:R-:W-:Y:S01]  /*12660*/  FSEL R147, R147, -INF , !P1 ;  /* 0xff80000093937808 */ /* 0x000fe20004800000 */
[----:B------:R-:W-:Y:S01]  /*12670*/  FFMA.FTZ R145, R100, UR8, R103 ;  /* 0x0000000864917c23 */ /* 0x000fe20008010067 */
[----:B------:R-:W-:Y:S01]  /*12680*/  FSEL R251, R251, -INF , !P3 ;  /* 0xff800000fbfb7808 */ /* 0x000fe20005800000 */
[----:B------:R-:W-:Y:S01]  /*12690*/  VIADD R103, R150, 0xfffffe39 ;  /* 0xfffffe3996677836 */ /* 0x000fe20000000000 */
[----:B------:R-:W-:-:S02]  /*126a0*/  FSEL R239, R115, -INF , !P0 ;  /* 0xff80000073ef7808 */ /* 0x000fc40004000000 */
[----:B------:R-:W-:Y:S02]  /*126b0*/  I2FP.F32.S32 R104, R109 ;  /* 0x0000006d00687245 */ /* 0x000fe40000201400 */
[C---:B------:R-:W-:Y:S02]  /*126c0*/  ISETP.GE.AND P2, PT, R141.reuse, R184, PT ;  /* 0x000000b88d00720c */ /* 0x040fe40003f46270 */
[----:B------:R-:W-:Y:S01]  /*126d0*/  ISETP.GE.AND P1, PT, R141, R2, PT ;  /* 0x000000028d00720c */ /* 0x000fe20003f26270 */
[----:B------:R-:W-:Y:S01]  /*126e0*/  FFMA.FTZ R107, R104, UR8, R107 ;  /* 0x00000008686b7c23 */ /* 0x000fe2000801006b */
[C---:B------:R-:W-:Y:S02]  /*126f0*/  ISETP.GE.AND P3, PT, R113.reuse, R184, PT ;  /* 0x000000b87100720c */ /* 0x040fe40003f66270 */
[----:B------:R-:W-:Y:S02]  /*12700*/  ISETP.GE.AND P0, PT, R113, R2, PT ;  /* 0x000000027100720c */ /* 0x000fe40003f06270 */
[----:B------:R-:W-:-:S02]  /*12710*/  I2FP.F32.S32 R102, R105 ;  /* 0x0000006900667245 */ /* 0x000fc40000201400 */
[----:B------:R-:W-:Y:S02]  /*12720*/  I2FP.F32.S32 R141, R141 ;  /* 0x0000008d008d7245 */ /* 0x000fe40000201400 */
[----:B------:R-:W-:Y:S01]  /*12730*/  FSEL R195, R195, -INF , !P3 ;  /* 0xff800000c3c37808 */ /* 0x000fe20005800000 */
[----:B------:R-:W-:Y:S01]  /*12740*/  FFMA.FTZ R165, R102, UR8, R101 ;  /* 0x0000000866a57c23 */ /* 0x000fe20008010065 */
[----:B------:R-:W-:Y:S01]  /*12750*/  FSEL R169, R111, -INF , !P0 ;  /* 0xff8000006fa97808 */ /* 0x000fe20004000000 */
[----:B------:R-:W-:Y:S01]  /*12760*/  FFMA.FTZ R141, R141, UR8, R98 ;  /* 0x000000088d8d7c23 */ /* 0x000fe20008010062 */
[C---:B------:R-:W-:Y:S01]  /*12770*/  ISETP.GE.AND P3, PT, R109.reuse, R184, PT ;  /* 0x000000b86d00720c */ /* 0x040fe20003f66270 */
[----:B------:R-:W-:Y:S01]  /*12780*/  VIADD R101, R150, 0xfffffe40 ;  /* 0xfffffe4096657836 */ /* 0x000fe20000000000 */
[----:B------:R-:W-:Y:S02]  /*12790*/  ISETP.GE.AND P0, PT, R109, R2, PT ;  /* 0x000000026d00720c */ /* 0x000fe40003f06270 */
[----:B------:R-:W-:-:S02]  /*127a0*/  FSEL R191, R191, -INF , !P3 ;  /* 0xff800000bfbf7808 */ /* 0x000fc40005800000 */
[----:B------:R-:W-:Y:S02]  /*127b0*/  FSEL R155, R107, -INF , !P0 ;  /* 0xff8000006b9b7808 */ /* 0x000fe40004000000 */
[-C--:B------:R-:W-:Y:S02]  /*127c0*/  I2FP.F32.S32 R98, R103.reuse ;  /* 0x0000006700627245 */ /* 0x080fe40000201400 */
[----:B------:R-:W-:Y:S02]  /*127d0*/  I2FP.F32.S32 R96, R103 ;  /* 0x0000006700607245 */ /* 0x000fe40000201400 */
[C---:B------:R-:W-:Y:S01]  /*127e0*/  ISETP.GE.AND P3, PT, R105.reuse, R184, PT ;  /* 0x000000b86900720c */ /* 0x040fe20003f66270 */
[----:B------:R-:W-:Y:S01]  /*127f0*/  FFMA.FTZ R157, R98, UR8, R97 ;  /* 0x00000008629d7c23 */ /* 0x000fe20008010061 */
[----:B------:R-:W-:Y:S01]  /*12800*/  ISETP.GE.AND P0, PT, R105, R2, PT ;  /* 0x000000026900720c */ /* 0x000fe20003f06270 */
[----:B------:R-:W-:Y:S01]  /*12810*/  FFMA.FTZ R143, R96, UR8, R99 ;  /* 0x00000008608f7c23 */ /* 0x000fe20008010063 */
[----:B------:R-:W-:Y:S01]  /*12820*/  FSEL R159, R159, -INF , !P2 ;  /* 0xff8000009f9f7808 */ /* 0x000fe20005000000 */
[C---:B------:R-:W-:Y:S01]  /*12830*/  VIADD R99, R150.reuse, 0xfffffe41 ;  /* 0xfffffe4196637836 */ /* 0x040fe20000000000 */
[----:B------:R-:W-:Y:S01]  /*12840*/  FSEL R141, R141, -INF , !P1 ;  /* 0xff8000008d8d7808 */ /* 0x000fe20004800000 */
[----:B------:R-:W-:Y:S01]  /*12850*/  VIADD R97, R150, 0xfffffe48 ;  /* 0xfffffe4896617836 */ /* 0x000fe20000000000 */
[----:B------:R-:W-:-:S02]  /*12860*/  ISETP.GE.AND P2, PT, R101, R184, PT ;  /* 0x000000b86500720c */ /* 0x000fc40003f46270 */
[-C--:B------:R-:W-:Y:S02]  /*12870*/  I2FP.F32.S32 R137, R101.reuse ;  /* 0x0000006500897245 */ /* 0x080fe40000201400 */
[----:B------:R-:W-:Y:S02]  /*12880*/  ISETP.GE.AND P1, PT, R101, R2, PT ;  /* 0x000000026500720c */ /* 0x000fe40003f26270 */
[----:B------:R-:W-:Y:S01]  /*12890*/  I2FP.F32.S32 R101, R101 ;  /* 0x0000006500657245 */ /* 0x000fe20000201400 */
[----:B------:R-:W-:Y:S01]  /*128a0*/  FFMA.FTZ R137, R137, UR8, R92 ;  /* 0x0000000889897c23 */ /* 0x000fe2000801005c */
[----:B------:R-:W-:Y:S02]  /*128b0*/  FSEL R165, R165, -INF , !P3 ;  /* 0xff800000a5a57808 */ /* 0x000fe40005800000 */
[----:B------:R-:W-:Y:S01]  /*128c0*/  FSEL R145, R145, -INF , !P0 ;  /* 0xff80000091917808 */ /* 0x000fe20004000000 */
[----:B------:R-:W-:Y:S01]  /*128d0*/  FFMA.FTZ R92, R101, UR8, R94 ;  /* 0x00000008655c7c23 */ /* 0x000fe2000801005e */
[C---:B------:R-:W-:Y:S01]  /*128e0*/  ISETP.GE.AND P3, PT, R103.reuse, R184, PT ;  /* 0x000000b86700720c */ /* 0x040fe20003f66270 */
[----:B------:R-:W-:Y:S01]  /*128f0*/  VIADD R101, R150, 0xfffffe58 ;  /* 0xfffffe5896657836 */ /* 0x000fe20000000000 */
[----:B------:R-:W-:-:S02]  /*12900*/  ISETP.GE.AND P0, PT, R103, R2, PT ;  /* 0x000000026700720c */ /* 0x000fc40003f06270 */
[----:B------:R-:W-:Y:S02]  /*12910*/  FSEL R157, R157, -INF , !P3 ;  /* 0xff8000009d9d7808 */ /* 0x000fe40005800000 */
[----:B------:R-:W-:Y:S02]  /*12920*/  FSEL R143, R143, -INF , !P0 ;  /* 0xff8000008f8f7808 */ /* 0x000fe40004000000 */
[C---:B------:R-:W-:Y:S02]  /*12930*/  ISETP.GE.AND P3, PT, R99.reuse, R184, PT ;  /* 0x000000b86300720c */ /* 0x040fe40003f66270 */
[----:B------:R-:W-:Y:S02]  /*12940*/  ISETP.GE.AND P0, PT, R99, R2, PT ;  /* 0x000000026300720c */ /* 0x000fe40003f06270 */
[-C--:B------:R-:W-:Y:S02]  /*12950*/  I2FP.F32.S32 R96, R99.reuse ;  /* 0x0000006300607245 */ /* 0x080fe40000201400 */
[----:B------:R-:W-:-:S02]  /*12960*/  I2FP.F32.S32 R94, R99 ;  /* 0x00000063005e7245 */ /* 0x000fc40000201400 */
[-C--:B------:R-:W-:Y:S01]  /*12970*/  I2FP.F32.S32 R99, R97.reuse ;  /* 0x0000006100637245 */ /* 0x080fe20000201400 */
[----:B------:R-:W-:Y:S01]  /*12980*/  FFMA.FTZ R139, R96, UR8, R93 ;  /* 0x00000008608b7c23 */ /* 0x000fe2000801005d */
[----:B------:R-:W-:Y:S01]  /*12990*/  FSEL R137, R137, -INF , !P2 ;  /* 0xff80000089897808 */ /* 0x000fe20005000000 */
[----:B------:R-:W-:Y:S01]  /*129a0*/  FFMA.FTZ R95, R94, UR8, R95 ;  /* 0x000000085e5f7c23 */ /* 0x000fe2000801005f */
[----:B------:R-:W-:Y:S01]  /*129b0*/  FSEL R92, R92, -INF , !P1 ;  /* 0xff8000005c5c7808 */ /* 0x000fe20004800000 */
[----:B------:R-:W-:Y:S01]  /*129c0*/  FFMA.FTZ R94, R99, UR8, R88 ;  /* 0x00000008635e7c23 */ /* 0x000fe20008010058 */
[C---:B------:R-:W-:Y:S01]  /*129d0*/  ISETP.GE.AND P2, PT, R97.reuse, R184, PT ;  /* 0x000000b86100720c */ /* 0x040fe20003f46270 */
[----:B------:R-:W-:Y:S01]  /*129e0*/  VIADD R99, R150, 0xfffffe49 ;  /* 0xfffffe4996637836 */ /* 0x000fe20000000000 */
[----:B------:R-:W-:Y:S02]  /*129f0*/  ISETP.GE.AND P1, PT, R97, R2, PT ;  /* 0x000000026100720c */ /* 0x000fe40003f26270 */
[----:B------:R-:W-:-:S02]  /*12a00*/  I2FP.F32.S32 R97, R97 ;  /* 0x0000006100617245 */ /* 0x000fc40000201400 */
[-C--:B------:R-:W-:Y:S02]  /*12a10*/  I2FP.F32.S32 R88, R99.reuse ;  /* 0x0000006300587245 */ /* 0x080fe40000201400 */
[----:B------:R-:W-:Y:S01]  /*12a20*/  FSEL R139, R139, -INF , !P3 ;  /* 0xff8000008b8b7808 */ /* 0x000fe20005800000 */
[----:B------:R-:W-:Y:S01]  /*12a30*/  FFMA.FTZ R93, R97, UR8, R90 ;  /* 0x00000008615d7c23 */ /* 0x000fe2000801005a */
[----:B------:R-:W-:Y:S01]  /*12a40*/  VIADD R97, R150, 0xfffffe50 ;  /* 0xfffffe5096617836 */ /* 0x000fe20000000000 */
[----:B------:R-:W-:Y:S01]  /*12a50*/  I2FP.F32.S32 R90, R99 ;  /* 0x00000063005a7245 */ /* 0x000fe20000201400 */
[----:B------:R-:W-:Y:S01]  /*12a60*/  FFMA.FTZ R91, R88, UR8, R91 ;  /* 0x00000008585b7c23 */ /* 0x000fe2000801005b */
[----:B------:R-:W-:Y:S02]  /*12a70*/  FSEL R95, R95, -INF , !P0 ;  /* 0xff8000005f5f7808 */ /* 0x000fe40004000000 */
[C---:B------:R-:W-:Y:S01]  /*12a80*/  ISETP.GE.AND P3, PT, R99.reuse, R184, PT ;  /* 0x000000b86300720c */ /* 0x040fe20003f66270 */
[----:B------:R-:W-:Y:S01]  /*12a90*/  FFMA.FTZ R131, R90, UR8, R89 ;  /* 0x000000085a837c23 */ /* 0x000fe20008010059 */
[----:B------:R-:W-:Y:S01]  /*12aa0*/  ISETP.GE.AND P0, PT, R99, R2, PT ;  /* 0x000000026300720c */ /* 0x000fe20003f06270 */
[----:B------:R-:W-:Y:S01]  /*12ab0*/  VIADD R89, R150, 0xfffffe51 ;  /* 0xfffffe5196597836 */ /* 0x000fe20000000000 */
[----:B------:R-:W-:-:S02]  /*12ac0*/  FSEL R94, R94, -INF , !P2 ;  /* 0xff8000005e5e7808 */ /* 0x000fc40005000000 */
[----:B------:R-:W-:Y:S02]  /*12ad0*/  FSEL R93, R93, -INF , !P1 ;  /* 0xff8000005d5d7808 */ /* 0x000fe40004800000 */
[C---:B------:R-:W-:Y:S02]  /*12ae0*/  ISETP.GE.AND P2, PT, R97.reuse, R184, PT ;  /* 0x000000b86100720c */ /* 0x040fe40003f46270 */
[-C--:B------:R-:W-:Y:S02]  /*12af0*/  I2FP.F32.S32 R99, R97.reuse ;  /* 0x0000006100637245 */ /* 0x080fe40000201400 */
[----:B------:R-:W-:Y:S02]  /*12b00*/  ISETP.GE.AND P1, PT, R97, R2, PT ;  /* 0x000000026100720c */ /* 0x000fe40003f26270 */
[----:B------:R-:W-:Y:S01]  /*12b10*/  I2FP.F32.S32 R97, R97 ;  /* 0x0000006100617245 */ /* 0x000fe20000201400 */
[----:B------:R-:W-:Y:S01]  /*12b20*/  FFMA.FTZ R96, R99, UR8, R84 ;  /* 0x0000000863607c23 */ /* 0x000fe20008010054 */
[----:B------:R-:W-:-:S02]  /*12b30*/  FSEL R131, R131, -INF , !P3 ;  /* 0xff80000083837808 */ /* 0x000fc40005800000 */
[----:B------:R-:W-:Y:S01]  /*12b40*/  ISETP.GE.AND P3, PT, R89, R184, PT ;  /* 0x000000b85900720c */ /* 0x000fe20003f66270 */
[----:B------:R-:W-:Y:S01]  /*12b50*/  FFMA.FTZ R84, R97, UR8, R86 ;  /* 0x0000000861547c23 */ /* 0x000fe20008010056 */
[----:B------:R-:W-:Y:S02]  /*12b60*/  FSEL R86, R91, -INF , !P0 ;  /* 0xff8000005b567808 */ /* 0x000fe40004000000 */
[----:B------:R-:W-:Y:S02]  /*12b70*/  ISETP.GE.AND P0, PT, R89, R2, PT ;  /* 0x000000025900720c */ /* 0x000fe40003f06270 */
[-C--:B------:R-:W-:Y:S02]  /*12b80*/  I2FP.F32.S32 R100, R89.reuse ;  /* 0x0000005900647245 */ /* 0x080fe40000201400 */
[----:B------:R-:W-:Y:S02]  /*12b90*/  I2FP.F32.S32 R98, R89 ;  /* 0x0000005900627245 */ /* 0x000fe40000201400 */
[----:B------:R-:W1:Y:S01]  /*12ba0*/  LDSM.16.M88.4 R88, [R185+0x3800] ;  /* 0x00380000b958783b */ /* 0x000e620000000200 */
[----:B------:R-:W-:Y:S01]  /*12bb0*/  FSEL R96, R96, -INF , !P2 ;  /* 0xff80000060607808 */ /* 0x000fe20005000000 */
[----:B------:R-:W-:Y:S01]  /*12bc0*/  FFMA.FTZ R99, R100, UR8, R85 ;  /* 0x0000000864637c23 */ /* 0x000fe20008010055 */
[----:B------:R-:W-:Y:S01]  /*12bd0*/  FSEL R84, R84, -INF , !P1 ;  /* 0xff80000054547808 */ /* 0x000fe20004800000 */
[----:B------:R-:W-:Y:S01]  /*12be0*/  FFMA.FTZ R87, R98, UR8, R87 ;  /* 0x0000000862577c23 */ /* 0x000fe20008010057 */
[----:B------:R-:W-:Y:S01]  /*12bf0*/  ISETP.GE.AND P2, PT, R101, R184, PT ;  /* 0x000000b86500720c */ /* 0x000fe20003f46270 */
[----:B------:R-:W-:Y:S01]  /*12c00*/  VIADD R85, R150, 0xfffffe59 ;  /* 0xfffffe5996557836 */ /* 0x000fe20000000000 */
[----:B------:R-:W-:-:S02]  /*12c10*/  I2FP.F32.S32 R97, R101 ;  /* 0x0000006500617245 */ /* 0x000fc40000201400 */
[----:B------:R-:W-:Y:S02]  /*12c20*/  ISETP.GE.AND P1, PT, R101, R2, PT ;  /* 0x000000026500720c */ /* 0x000fe40003f26270 */
[----:B------:R-:W-:Y:S01]  /*12c30*/  I2FP.F32.S32 R101, R101 ;  /* 0x0000006500657245 */ /* 0x000fe20000201400 */
[----:B------:R-:W-:Y:S01]  /*12c40*/  FFMA.FTZ R97, R97, UR8, R80 ;  /* 0x0000000861617c23 */ /* 0x000fe20008010050 */
[----:B------:R-:W-:Y:S02]  /*12c50*/  FSEL R99, R99, -INF , !P3 ;  /* 0xff80000063637808 */ /* 0x000fe40005800000 */
[----:B------:R-:W-:Y:S01]  /*12c60*/  FSEL R87, R87, -INF , !P0 ;  /* 0xff80000057577808 */ /* 0x000fe20004000000 */
[----:B------:R-:W-:Y:S01]  /*12c70*/  FFMA.FTZ R82, R101, UR8, R82 ;  /* 0x0000000865527c23 */ /* 0x000fe20008010052 */
[----:B------:R-:W-:Y:S01]  /*12c80*/  VIADD R101, R150, 0xfffffe60 ;  /* 0xfffffe6096657836 */ /* 0x000fe20000000000 */
[-C--:B------:R-:W-:Y:S02]  /*12c90*/  I2FP.F32.S32 R100, R85.reuse ;  /* 0x0000005500647245 */ /* 0x080fe40000201400 */
[----:B------:R-:W-:-:S02]  /*12ca0*/  I2FP.F32.S32 R80, R85 ;  /* 0x0000005500507245 */ /* 0x000fc40000201400 */
[C---:B------:R-:W-:Y:S01]  /*12cb0*/  ISETP.GE.AND P3, PT, R85.reuse, R184, PT ;  /* 0x000000b85500720c */ /* 0x040fe20003f66270 */
[----:B------:R-:W-:Y:S01]  /*12cc0*/  FFMA.FTZ R100, R100, UR8, R81 ;  /* 0x0000000864647c23 */ /* 0x000fe20008010051 */
[----:B------:R-:W-:Y:S01]  /*12cd0*/  ISETP.GE.AND P0, PT, R85, R2, PT ;  /* 0x000000025500720c */ /* 0x000fe20003f06270 */
[----:B------:R-:W-:Y:S01]  /*12ce0*/  FFMA.FTZ R83, R80, UR8, R83 ;  /* 0x0000000850537c23 */ /* 0x000fe20008010053 */
[----:B------:R-:W-:Y:S01]  /*12cf0*/  FSEL R97, R97, -INF , !P2 ;  /* 0xff80000061617808 */ /* 0x000fe20005000000 */
[----:B------:R-:W-:Y:S01]  /*12d00*/  VIADD R81, R150, 0xfffffe61 ;  /* 0xfffffe6196517836 */ /* 0x000fe20000000000 */
[----:B------:R-:W-:Y:S02]  /*12d10*/  FSEL R85, R82, -INF , !P1 ;  /* 0xff80000052557808 */ /* 0x000fe40004800000 */
[----:B------:R-:W-:Y:S02]  /*12d20*/  ISETP.GE.AND P2, PT, R101, R184, PT ;  /* 0x000000b86500720c */ /* 0x000fe40003f46270 */
[----:B------:R-:W-:-:S02]  /*12d30*/  I2FP.F32.S32 R103, R101 ;  /* 0x0000006500677245 */ /* 0x000fc40000201400 */
[----:B------:R-:W-:Y:S02]  /*12d40*/  ISETP.GE.AND P1, PT, R101, R2, PT ;  /* 0x000000026500720c */ /* 0x000fe40003f26270 */
[----:B------:R-:W-:Y:S01]  /*12d50*/  I2FP.F32.S32 R101, R101 ;  /* 0x0000006500657245 */ /* 0x000fe20000201400 */
[----:B------:R-:W-:Y:S01]  /*12d60*/  FFMA.FTZ R98, R103, UR8, R76 ;  /* 0x0000000867627c23 */ /* 0x000fe2000801004c */
[----:B------:R-:W-:Y:S01]  /*12d70*/  FSEL R100, R100, -INF , !P3 ;  /* 0xff80000064647808 */ /* 0x000fe20005800000 */
[C---:B------:R-:W-:Y:S01]  /*12d80*/  VIADD R103, R150.reuse, 0xfffffea1 ;  /* 0xfffffea196677836 */ /* 0x040fe20000000000 */
[----:B------:R-:W-:Y:S01]  /*12d90*/  ISETP.GE.AND P3, PT, R81, R184, PT ;  /* 0x000000b85100720c */ /* 0x000fe20003f66270 */
[----:B------:R-:W-:Y:S01]  /*12da0*/  FFMA.FTZ R76, R101, UR8, R78 ;  /* 0x00000008654c7c23 */ /* 0x000fe2000801004e */
[----:B------:R-:W-:Y:S01]  /*12db0*/  FSEL R78, R83, -INF , !P0 ;  /* 0xff800000534e7808 */ /* 0x000fe20004000000 */
[C---:B------:R-:W-:Y:S01]  /*12dc0*/  VIADD R101, R150.reuse, 0xfffffe91 ;  /* 0xfffffe9196657836 */ /* 0x040fe20000000000 */
[----:B------:R-:W-:Y:S01]  /*12dd0*/  ISETP.GE.AND P0, PT, R81, R2, PT ;  /* 0x000000025100720c */ /* 0x000fe20003f06270 */
[----:B-1----:R-:W-:Y:S01]  /*12de0*/  HMMA.16816.F32 R44, R172, R88, R44 ;  /* 0x00000058ac2c723c */ /* 0x002fe2000000182c */
[-C--:B------:R-:W-:Y:S01]  /*12df0*/  I2FP.F32.S32 R106, R81.reuse ;  /* 0x00000051006a7245 */ /* 0x080fe20000201400 */
[----:B------:R-:W-:Y:S01]  /*12e00*/  VIADD R89, R150, 0xfffffe98 ;  /* 0xfffffe9896597836 */ /* 0x000fe20000000000 */
[----:B------:R-:W-:-:S02]  /*12e10*/  I2FP.F32.S32 R102, R81 ;  /* 0x0000005100667245 */ /* 0x000fc40000201400 */
[----:B------:R-:W1:Y:S01]  /*12e20*/  LDSM.16.M88.4 R80, [R185+0x3c00] ;  /* 0x003c0000b950783b */ /* 0x000e620000000200 */
[----:B------:R-:W-:Y:S01]  /*12e30*/  I2FP.F32.S32 R104, R101 ;  /* 0x0000006500687245 */ /* 0x000fe20000201400 */
[----:B------:R-:W-:Y:S01]  /*12e40*/  FFMA.FTZ R77, R106, UR8, R77 ;  /* 0x000000086a4d7c23 */ /* 0x000fe2000801004d */
[----:B------:R-:W-:Y:S01]  /*12e50*/  FFMA.FTZ R102, R102, UR8, R79 ;  /* 0x0000000866667c23 */ /* 0x000fe2000801004f */
[----:B------:R-:W-:Y:S01]  /*12e60*/  FSEL R98, R98, -INF , !P2 ;  /* 0xff80000062627808 */ /* 0x000fe20005000000 */
[----:B------:R-:W-:Y:S01]  /*12e70*/  HMMA.16816.F32 R40, R172, R90, R40 ;  /* 0x0000005aac28723c */ /* 0x000fe20000001828 */
[----:B------:R-:W-:Y:S01]  /*12e80*/  FFMA.FTZ R53, R104, UR8, R53 ;  /* 0x0000000868357c23 */ /* 0x000fe20008010035 */
[----:B------:R-:W-:Y:S01]  /*12e90*/  FSEL R76, R76, -INF , !P1 ;  /* 0xff8000004c4c7808 */ /* 0x000fe20004800000 */
[----:B------:R-:W-:Y:S01]  /*12ea0*/  FFMA.FTZ R104, R104, UR8, R55 ;  /* 0x0000000868687c23 */ /* 0x000fe20008010037 */
[C---:B------:R-:W-:Y:S02]  /*12eb0*/  ISETP.GE.AND P2, PT, R101.reuse, R184, PT ;  /* 0x000000b86500720c */ /* 0x040fe40003f46270 */
[----:B------:R-:W-:Y:S01]  /*12ec0*/  ISETP.GE.AND P1, PT, R101, R2, PT ;  /* 0x000000026500720c */ /* 0x000fe20003f26270 */
[----:B------:R-:W-:Y:S01]  /*12ed0*/  VIADD R101, R150, 0xfffffe99 ;  /* 0xfffffe9996657836 */ /* 0x000fe20000000000 */
[----:B------:R-:W-:-:S02]  /*12ee0*/  FSEL R79, R77, -INF , !P3 ;  /* 0xff8000004d4f7808 */ /* 0x000fc40005800000 */
[----:B------:R-:W-:Y:S02]  /*12ef0*/  FSEL R55, R102, -INF , !P0 ;  /* 0xff80000066377808 */ /* 0x000fe40004000000 */
[C---:B------:R-:W-:Y:S02]  /*12f00*/  ISETP.GE.AND P3, PT, R89.reuse, R184, PT ;  /* 0x000000b85900720c */ /* 0x040fe40003f66270 */
[----:B------:R-:W-:Y:S02]  /*12f10*/  ISETP.GE.AND P0, PT, R89, R2, PT ;  /* 0x000000025900720c */ /* 0x000fe40003f06270 */
[----:B------:R-:W-:Y:S02]  /*12f20*/  I2FP.F32.S32 R89, R89 ;  /* 0x0000005900597245 */ /* 0x000fe40000201400 */
[----:B------:R-:W-:Y:S02]  /*12f30*/  I2FP.F32.S32 R88, R101 ;  /* 0x0000006500587245 */ /* 0x000fe40000201400 */
[----:B------:R-:W-:Y:S01]  /*12f40*/  FSEL R77, R53, -INF , !P2 ;  /* 0xff800000354d7808 */ /* 0x000fe20005000000 */
[C---:B------:R-:W-:Y:S01]  /*12f50*/  FFMA.FTZ R48, R89.reuse, UR8, R48 ;  /* 0x0000000859307c23 */ /* 0x040fe20008010030 */
[----:B------:R-:W-:Y:S01]  /*12f60*/  FSEL R53, R104, -INF , !P1 ;  /* 0xff80000068357808 */ /* 0x000fe20004800000 */
[----:B------:R-:W-:Y:S01]  /*12f70*/  FFMA.FTZ R89, R89, UR8, R50 ;  /* 0x0000000859597c23 */ /* 0x000fe20008010032 */
[C---:B------:R-:W-:Y:S01]  /*12f80*/  ISETP.GE.AND P2, PT, R101.reuse, R184, PT ;  /* 0x000000b86500720c */ /* 0x040fe20003f46270 */
[----:B------:R-:W-:Y:S01]  /*12f90*/  FFMA.FTZ R90, R88, UR8, R49 ;  /* 0x00000008585a7c23 */ /* 0x000fe20008010031 */
[----:B------:R-:W-:Y:S01]  /*12fa0*/  ISETP.GE.AND P1, PT, R101, R2, PT ;  /* 0x000000026500720c */ /* 0x000fe20003f26270 */
[----:B------:R-:W-:-:S02]  /*12fb0*/  VIADD R101, R150, 0xfffffea0 ;  /* 0xfffffea096657836 */ /* 0x000fc40000000000 */
[----:B------:R-:W-:Y:S01]  /*12fc0*/  FFMA.FTZ R88, R88, UR8, R51 ;  /* 0x0000000858587c23 */ /* 0x000fe20008010033 */
[----:B------:R-:W-:Y:S02]  /*12fd0*/  FSEL R91, R48, -INF , !P3 ;  /* 0xff800000305b7808 */ /* 0x000fe40005800000 */
[----:B------:R-:W2:Y:S01]  /*12fe0*/  LDSM.16.M88.4 R48, [R185+0x4000] ;  /* 0x00400000b930783b */ /* 0x000ea20000000200 */
[----:B------:R-:W-:Y:S02]  /*12ff0*/  FSEL R89, R89, -INF , !P0 ;  /* 0xff80000059597808 */ /* 0x000fe40004000000 */
        /* <DEDUP_REMOVED lines=8> */
[----:B------:R-:W-:Y:S01]  /*13080*/  FFMA.FTZ R80, R101, UR8, R46 ;  /* 0x0000000865507c23 */ /* 0x000fe2000801002e */
[C---:B------:R-:W-:Y:S01]  /*13090*/  FFMA.FTZ R46, R102.reuse, UR8, R45 ;  /* 0x00000008662e7c23 */ /* 0x040fe2000801002d */
[----:B------:R-:W-:Y:S01]  /*130a0*/  FFMA.FTZ R102, R102, UR8, R47 ;  /* 0x0000000866667c23 */ /* 0x000fe2000801002f */
[----:B------:R-:W-:Y:S01]  /*130b0*/  VIADD R101, R150, 0xfffffea9 ;  /* 0xfffffea996657836 */ /* 0x000fe20000000000 */
[----:B------:R-:W-:Y:S01]  /*130c0*/  FSEL R47, R44, -INF , !P3 ;  /* 0xff8000002c2f7808 */ /* 0x000fe20005800000 */
[----:B------:R-:W-:Y:S01]  /*130d0*/  HMMA.16816.F32 R32, R172, R82, R32 ;  /* 0x00000052ac20723c */ /* 0x000fe20000001820 */
[----:B------:R-:W-:-:S02]  /*130e0*/  FSEL R45, R80, -INF , !P0 ;  /* 0xff800000502d7808 */ /* 0x000fc40004000000 */
[C---:B------:R-:W-:Y:S02]  /*130f0*/  ISETP.GE.AND P3, PT, R81.reuse, R184, PT ;  /* 0x000000b85100720c */ /* 0x040fe40003f66270 */
[----:B------:R-:W-:Y:S02]  /*13100*/  ISETP.GE.AND P0, PT, R81, R2, PT ;  /* 0x000000025100720c */ /* 0x000fe40003f06270 */
[----:B------:R-:W-:Y:S02]  /*13110*/  I2FP.F32.S32 R81, R81 ;  /* 0x0000005100517245 */ /* 0x000fe40000201400 */
[----:B------:R-:W-:Y:S02]  /*13120*/  I2FP.F32.S32 R80, R101 ;  /* 0x0000006500507245 */ /* 0x000fe40000201400 */
[----:B------:R-:W-:Y:S01]  /*13130*/  FSEL R88, R88, -INF , !P1 ;  /* 0xff80000058587808 */ /* 0x000fe20004800000 */
[----:B------:R-:W-:Y:S01]  /*13140*/  FFMA.FTZ R40, R81, UR8, R40 ;  /* 0x0000000851287c23 */ /* 0x000fe20008010028 */
[C---:B------:R-:W-:Y:S01]  /*13150*/  ISETP.GE.AND P2, PT, R103.reuse, R184, PT ;  /* 0x000000b86700720c */ /* 0x040fe20003f46270 */
[C---:B------:R-:W-:Y:S01]  /*13160*/  FFMA.FTZ R82, R80.reuse, UR8, R41 ;  /* 0x0000000850527c23 */ /* 0x040fe20008010029 */
[----:B------:R-:W-:Y:S01]  /*13170*/  ISETP.GE.AND P1, PT, R103, R2, PT ;  /* 0x000000026700720c */ /* 0x000fe20003f26270 */
[----:B------:R-:W-:Y:S01]  /*13180*/  FFMA.FTZ R81, R81, UR8, R42 ;  /* 0x0000000851517c23 */ /* 0x000fe2000801002a */
[----:B------:R-:W-:Y:S01]  /*13190*/  FFMA.FTZ R80, R80, UR8, R43 ;  /* 0x0000000850507c23 */ /* 0x000fe2000801002b */
[----:B------:R-:W-:Y:S01]  /*131a0*/  FSEL R83, R40, -INF , !P3 ;  /* 0xff80000028537808 */ /* 0x000fe20005800000 */
[----:B------:R-:W-:Y:S01]  /*131b0*/  VIADD R103, R150, 0xfffffeb1 ;  /* 0xfffffeb196677836 */ /* 0x000fe20000000000 */
[----:B------:R-:W1:Y:S01]  /*131c0*/  LDSM.16.M88.4 R40, [R185+0x4400] ;  /* 0x00440000b928783b */ /* 0x000e620000000200 */
[----:B------:R-:W-:Y:S01]  /*131d0*/  FSEL R46, R46, -INF , !P2 ;  /* 0xff8000002e2e7808 */ /* 0x000fe20005000000 */
[----:B--2---:R-:W-:Y:S01]  /*131e0*/  HMMA.16816.F32 R28, R172, R48, R28 ;  /* 0x00000030ac1c723c */ /* 0x004fe2000000181c */
[----:B------:R-:W-:-:S02]  /*131f0*/  FSEL R44, R102, -INF , !P1 ;  /* 0xff800000662c7808 */ /* 0x000fc40004800000 */
[C---:B------:R-:W-:Y:S02]  /*13200*/  ISETP.GE.AND P2, PT, R101.reuse, R184, PT ;  /* 0x000000b86500720c */ /* 0x040fe40003f46270 */
[----:B------:R-:W-:Y:S01]  /*13210*/  ISETP.GE.AND P1, PT, R101, R2, PT ;  /* 0x000000026500720c */ /* 0x000fe20003f26270 */
[----:B------:R-:W-:Y:S01]  /*13220*/  VIADD R101, R150, 0xfffffeb0 ;  /* 0xfffffeb096657836 */ /* 0x000fe20000000000 */
[----:B------:R-:W-:Y:S01]  /*13230*/  FSEL R81, R81, -INF , !P0 ;  /* 0xff80000051517808 */ /* 0x000fe20004000000 */
[----:B------:R-:W-:Y:S01]  /*13240*/  HMMA.16816.F32 R24, R172, R50, R24 ;  /* 0x00000032ac18723c */ /* 0x000fe20000001818 */
[----:B------:R-:W-:Y:S02]  /*13250*/  I2FP.F32.S32 R102, R103 ;  /* 0x0000006700667245 */ /* 0x000fe40000201400 */
[C---:B------:R-:W-:Y:S02]  /*13260*/  ISETP.GE.AND P3, PT, R101.reuse, R184, PT ;  /* 0x000000b86500720c */ /* 0x040fe40003f66270 */
[----:B------:R-:W-:-:S02]  /*13270*/  ISETP.GE.AND P0, PT, R101, R2, PT ;  /* 0x000000026500720c */ /* 0x000fc40003f06270 */
[----:B------:R-:W-:Y:S02]  /*13280*/  I2FP.F32.S32 R101, R101 ;  /* 0x0000006500657245 */ /* 0x000fe40000201400 */
[----:B------:R-:W-:Y:S02]  /*13290*/  FSEL R82, R82, -INF , !P2 ;  /* 0xff80000052527808 */ /* 0x000fe40005000000 */
[----:B------:R-:W-:Y:S01]  /*132a0*/  ISETP.GE.AND P2, PT, R103, R184, PT ;  /* 0x000000b86700720c */ /* 0x000fe20003f46270 */
[C---:B------:R-:W-:Y:S01]  /*132b0*/  FFMA.FTZ R48, R101.reuse, UR8, R36 ;  /* 0x0000000865307c23 */ /* 0x040fe20008010024 */
[----:B------:R-:W-:Y:S01]  /*132c0*/  FFMA.FTZ R49, R101, UR8, R38 ;  /* 0x0000000865317c23 */ /* 0x000fe20008010026 */
[----:B------:R-:W-:Y:S02]  /*132d0*/  VIADD R101, R150, 0xfffffeb8 ;  /* 0xfffffeb896657836 */ /* 0x000fe40000000000 */
[C---:B------:R-:W-:Y:S01]  /*132e0*/  FFMA.FTZ R36, R102.reuse, UR8, R37 ;  /* 0x0000000866247c23 */ /* 0x040fe20008010025 */
[----:B------:R-:W-:Y:S01]  /*132f0*/  FFMA.FTZ R38, R102, UR8, R39 ;  /* 0x0000000866267c23 */ /* 0x000fe20008010027 */
[----:B------:R-:W-:Y:S01]  /*13300*/  VIADD R39, R150, 0xfffffeb9 ;  /* 0xfffffeb996277836 */ /* 0x000fe20000000000 */
[----:B------:R-:W-:-:S02]  /*13310*/  FSEL R102, R48, -INF , !P3 ;  /* 0xff80000030667808 */ /* 0x000fc40005800000 */
[----:B------:R-:W-:Y:S02]  /*13320*/  I2FP.F32.S32 R37, R101 ;  /* 0x0000006500257245 */ /* 0x000fe40000201400 */
[----:B------:R-:W-:Y:S02]  /*13330*/  FSEL R49, R49, -INF , !P0 ;  /* 0xff80000031317808 */ /* 0x000fe40004000000 */
[----:B------:R-:W-:Y:S01]  /*13340*/  ISETP.GE.AND P3, PT, R101, R184, PT ;  /* 0x000000b86500720c */ /* 0x000fe20003f66270 */
[----:B------:R-:W-:Y:S01]  /*13350*/  FFMA.FTZ R32, R37, UR8, R32 ;  /* 0x0000000825207c23 */ /* 0x000fe20008010020 */
[-C--:B------:R-:W-:Y:S01]  /*13360*/  ISETP.GE.AND P0, PT, R101, R2.reuse, PT ;  /* 0x000000026500720c */ /* 0x080fe20003f06270 */
[----:B------:R-:W-:Y:S01]  /*13370*/  FFMA.FTZ R34, R37, UR8, R34 ;  /* 0x0000000825227c23 */ /* 0x000fe20008010022 */
[----:B------:R-:W-:Y:S01]  /*13380*/  FSEL R80, R80, -INF , !P1 ;  /* 0xff80000050507808 */ /* 0x000fe20004800000 */
[----:B------:R-:W-:Y:S01]  /*13390*/  VIADD R37, R150, 0xfffffec0 ;  /* 0xfffffec096257836 */ /* 0x000fe20000000000 */
[----:B------:R-:W-:Y:S01]  /*133a0*/  FSEL R101, R36, -INF , !P2 ;  /* 0xff80000024657808 */ /* 0x000fe20005000000 */
[----:B-1----:R-:W-:Y:S01]  /*133b0*/  HMMA.16816.F32 R20, R172, R40, R20 ;  /* 0x00000028ac14723c */ /* 0x002fe20000001814 */
[----:B------:R-:W-:-:S02]  /*133c0*/  ISETP.GE.AND P1, PT, R103, R2, PT ;  /* 0x000000026700720c */ /* 0x000fc40003f26270 */
[----:B------:R-:W-:Y:S02]  /*133d0*/  I2FP.F32.S32 R36, R39 ;  /* 0x0000002700247245 */ /* 0x000fe40000201400 */
[----:B------:R-:W-:Y:S02]  /*133e0*/  FSEL R48, R38, -INF , !P1 ;  /* 0xff80000026307808 */ /* 0x000fe40004800000 */
[----:B------:R-:W-:Y:S01]  /*133f0*/  FSEL R104, R32, -INF , !P3 ;  /* 0xff80000020687808 */ /* 0x000fe20005800000 */
[----:B------:R-:W-:Y:S01]  /*13400*/  FFMA.FTZ R103, R36, UR8, R33 ;  /* 0x0000000824677c23 */ /* 0x000fe20008010021 */
[----:B------:R-:W-:Y:S01]  /*13410*/  FSEL R51, R34, -INF , !P0 ;  /* 0xff80000022337808 */ /* 0x000fe20004000000 */
[----:B------:R-:W-:Y:S01]  /*13420*/  FFMA.FTZ R50, R36, UR8, R35 ;  /* 0x0000000824327c23 */ /* 0x000fe20008010023 */
[C---:B------:R-:W-:Y:S01]  /*13430*/  ISETP.GE.AND P2, PT, R39.reuse, R184, PT ;  /* 0x000000b82700720c */ /* 0x040fe20003f46270 */
[----:B------:R-:W1:Y:S01]  /*13440*/  LDSM.16.M88.4 R32, [R185+0x4800] ;  /* 0x00480000b920783b */ /* 0x000e620000000200 */
[----:B------:R-:W-:Y:S01]  /*13450*/  ISETP.GE.AND P1, PT, R39, R2, PT ;  /* 0x000000022700720c */ /* 0x000fe20003f26270 */
[----:B------:R-:W-:Y:S01]  /*13460*/  VIADD R39, R150, 0xfffffec1 ;  /* 0xfffffec196277836 */ /* 0x000fe20000000000 */
[C---:B------:R-:W-:Y:S01]  /*13470*/  ISETP.GE.AND P3, PT, R37.reuse, R184, PT ;  /* 0x000000b82500720c */ /* 0x040fe20003f66270 */
[----:B------:R-:W-:Y:S01]  /*13480*/  HMMA.16816.F32 R16, R172, R42, R16 ;  /* 0x0000002aac10723c */ /* 0x000fe20000001810 */
[----:B------:R-:W-:-:S02]  /*13490*/  ISETP.GE.AND P0, PT, R37, R2, PT ;  /* 0x000000022500720c */ /* 0x000fc40003f06270 */
[----:B------:R-:W-:Y:S02]  /*134a0*/  I2FP.F32.S32 R37, R37 ;  /* 0x0000002500257245 */ /* 0x000fe40000201400 */
[----:B------:R-:W-:Y:S02]  /*134b0*/  I2FP.F32.S32 R36, R39 ;  /* 0x0000002700247245 */ /* 0x000fe40000201400 */
[----:B------:R-:W-:Y:S01]  /*134c0*/  FSEL R103, R103, -INF , !P2 ;  /* 0xff80000067677808 */ /* 0x000fe20005000000 */
        /* <DEDUP_REMOVED lines=8> */
[----:B------:R-:W-:Y:S02]  /*13550*/  I2FP.F32.S32 R28, R31 ;  /* 0x0000001f001c7245 */ /* 0x000fe40000201400 */
[----:B------:R-:W-:Y:S01]  /*13560*/  ISETP.GE.AND P3, PT, R37, R184, PT ;  /* 0x000000b82500720c */ /* 0x000fe20003f66270 */
[C---:B------:R-:W-:Y:S01]  /*13570*/  FFMA.FTZ R24, R29.reuse, UR8, R24 ;  /* 0x000000081d187c23 */ /* 0x040fe20008010018 */
[----:B------:R-:W-:Y:S01]  /*13580*/  FFMA.FTZ R26, R29, UR8, R26 ;  /* 0x000000081d1a7c23 */ /* 0x000fe2000801001a */
[----:B------:R-:W-:Y:S02]  /*13590*/  VIADD R29, R150, 0xfffffed0 ;  /* 0xfffffed0961d7836 */ /* 0x000fe40000000000 */
[C---:B------:R-:W-:Y:S01]  /*135a0*/  FFMA.FTZ R107, R28.reuse, UR8, R25 ;  /* 0x000000081c6b7c23 */ /* 0x040fe20008010019 */
[----:B------:R-:W-:Y:S01]  /*135b0*/  FFMA.FTZ R42, R28, UR8, R27 ;  /* 0x000000081c2a7c23 */ /* 0x000fe2000801001b */
[----:B------:R-:W-:Y:S01]  /*135c0*/  FSEL R41, R30, -INF , !P0 ;  /* 0xff8000001e297808 */ /* 0x000fe20004000000 */
[----:B------:R-:W-:Y:S01]  /*135d0*/  VIADD R27, R150, 0xfffffed1 ;  /* 0xfffffed1961b7836 */ /* 0x000fe20000000000 */
[----:B------:R-:W-:-:S02]  /*135e0*/  I2FP.F32.S32 R25, R29 ;  /* 0x0000001d00197245 */ /* 0x000fc40000201400 */
[----:B------:R-:W-:Y:S02]  /*135f0*/  ISETP.GE.AND P0, PT, R37, R2, PT ;  /* 0x000000022500720c */ /* 0x000fe40003f06270 */
[----:B------:R-:W-:Y:S01]  /*13600*/  FSEL R50, R50, -INF , !P1 ;  /* 0xff80000032327808 */ /* 0x000fe20004800000 */
[C---:B------:R-:W-:Y:S01]  /*13610*/  FFMA.FTZ R20, R25.reuse, UR8, R20 ;  /* 0x0000000819147c23 */ /* 0x040fe20008010014 */
[----:B------:R-:W-:Y:S01]  /*13620*/  FSEL R108, R24, -INF , !P3 ;  /* 0xff800000186c7808 */ /* 0x000fe20005800000 */
[----:B------:R-:W-:Y:S01]  /*13630*/  FFMA.FTZ R22, R25, UR8, R22 ;  /* 0x0000000819167c23 */ /* 0x000fe20008010016 */
[C---:B------:R-:W-:Y:S01]  /*13640*/  ISETP.GE.AND P2, PT, R39.reuse, R184, PT ;  /* 0x000000b82700720c */ /* 0x040fe20003f46270 */
[----:B------:R-:W-:Y:S01]  /*13650*/  VIADD R25, R150, 0xfffffed8 ;  /* 0xfffffed896197836 */ /* 0x000fe20000000000 */
[----:B------:R-:W-:Y:S01]  /*13660*/  ISETP.GE.AND P1, PT, R39, R2, PT ;  /* 0x000000022700720c */ /* 0x000fe20003f26270 */
[----:B-1----:R-:W-:Y:S01]  /*13670*/  HMMA.16816.F32 R12, R172, R32, R12 ;  /* 0x00000020ac0c723c */ /* 0x002fe2000000180c */
[----:B------:R-:W-:-:S02]  /*13680*/  FSEL R43, R26, -INF , !P0 ;  /* 0xff8000001a2b7808 */ /* 0x000fc40004000000 */
[----:B------:R-:W-:Y:S02]  /*13690*/  I2FP.F32.S32 R24, R27 ;  /* 0x0000001b00187245 */ /* 0x000fe40000201400 */
[C---:B------:R-:W-:Y:S02]  /*136a0*/  ISETP.GE.AND P3, PT, R29.reuse, R184, PT ;  /* 0x000000b81d00720c */ /* 0x040fe40003f66270 */
[----:B------:R-:W-:Y:S01]  /*136b0*/  ISETP.GE.AND P0, PT, R29, R2, PT ;  /* 0x000000021d00720c */ /* 0x000fe20003f06270 */
[C---:B------:R-:W-:Y:S01]  /*136c0*/  FFMA.FTZ R111, R24.reuse, UR8, R21 ;  /* 0x00000008186f7c23 */ /* 0x040fe20008010015 */
[----:B------:R-:W-:Y:S01]  /*136d0*/  FSEL R105, R105, -INF , !P2 ;  /* 0xff80000069697808 */ /* 0x000fe20005000000 */
[----:B------:R-:W-:Y:S01]  /*136e0*/  FFMA.FTZ R109, R24, UR8, R23 ;  /* 0x00000008186d7c23 */ /* 0x000fe20008010017 */
[----:B------:R-:W-:Y:S01]  /*136f0*/  FSEL R40, R40, -INF , !P1 ;  /* 0xff80000028287808 */ /* 0x000fe20004800000 */
[----:B------:R-:W-:Y:S01]  /*13700*/  HMMA.16816.F32 R8, R172, R34, R8 ;  /* 0x00000022ac08723c */ /* 0x000fe20000001808 */
[----:B------:R-:W-:-:S02]  /*13710*/  ISETP.GE.AND P2, PT, R31, R184, PT ;  /* 0x000000b81f00720c */ /* 0x000fc40003f46270 */
[----:B------:R-:W-:Y:S02]  /*13720*/  ISETP.GE.AND P1, PT, R31, R2, PT ;  /* 0x000000021f00720c */ /* 0x000fe40003f26270 */
[----:B------:R-:W-:Y:S02]  /*13730*/  FSEL R112, R20, -INF , !P3 ;  /* 0xff80000014707808 */ /* 0x000fe40005800000 */
[----:B------:R-:W-:Y:S02]  /*13740*/  FSEL R110, R22, -INF , !P0 ;  /* 0xff800000166e7808 */ /* 0x000fe40004000000 */
[----:B------:R-:W1:Y:S01]  /*13750*/  LDSM.16.M88.4 R20, [R185+0x3000] ;  /* 0x00300000b914783b */ /* 0x000e620000000200 */
[----:B------:R-:W-:Y:S01]  /*13760*/  FSEL R107, R107, -INF , !P2 ;  /* 0xff8000006b6b7808 */ /* 0x000fe20005000000 */
[----:B------:R-:W-:-:S04]  /*13770*/  DEPBAR.LE SB0, 0x0 ;  /* 0x000080000000791a */ /* 0x000fc80000000000 */
[----:B------:R-:W-:Y:S01]  /*13780*/  FSEL R42, R42, -INF , !P1 ;  /* 0xff8000002a2a7808 */ /* 0x000fe20004800000 */
[----:B------:R-:W-:Y:S01]  /*13790*/  BAR.SYNC.DEFER_BLOCKING 0x0 ;  /* 0x0000000000007b1d */ /* 0x000fe20000010000 */
[C---:B------:R-:W-:Y:S02]  /*137a0*/  ISETP.GE.AND P2, PT, R27.reuse, R184, PT ;  /* 0x000000b81b00720c */ /* 0x040fe40003f46270 */
[----:B------:R-:W-:Y:S01]  /*137b0*/  ISETP.GE.AND P1, PT, R27, R2, PT ;  /* 0x000000021b00720c */ /* 0x000fe20003f26270 */
[----:B------:R-:W-:Y:S01]  /*137c0*/  VIADD R27, R150, 0xfffffed9 ;  /* 0xfffffed9961b7836 */ /* 0x000fe20000000000 */
[C---:B------:R-:W-:Y:S02]  /*137d0*/  ISETP.GE.AND P3, PT, R25.reuse, R184, PT ;  /* 0x000000b81900720c */ /* 0x040fe40003f66270 */
[----:B------:R-:W-:Y:S02]  /*137e0*/  ISETP.GE.AND P0, PT, R25, R2, PT ;  /* 0x000000021900720c */ /* 0x000fe40003f06270 */
[----:B------:R-:W-:-:S02]  /*137f0*/  I2FP.F32.S32 R25, R25 ;  /* 0x0000001900197245 */ /* 0x000fc40000201400 */
[----:B------:R-:W-:Y:S02]  /*13800*/  I2FP.F32.S32 R24, R27 ;  /* 0x0000001b00187245 */ /* 0x000fe40000201400 */
[----:B------:R-:W-:Y:S01]  /*13810*/  FSEL R111, R111, -INF , !P2 ;  /* 0xff8000006f6f7808 */ /* 0x000fe20005000000 */
[C---:B------:R-:W-:Y:S01]  /*13820*/  FFMA.FTZ R16, R25.reuse, UR8, R16 ;  /* 0x0000000819107c23 */ /* 0x040fe20008010010 */
[----:B------:R-:W-:Y:S01]  /*13830*/  FFMA.FTZ R18, R25, UR8, R18 ;  /* 0x0000000819127c23 */ /* 0x000fe20008010012 */
[----:B------:R-:W-:Y:S01]  /*13840*/  FFMA.FTZ R113, R24, UR8, R19 ;  /* 0x0000000818717c23 */ /* 0x000fe20008010013 */
[----:B------:R-:W-:Y:S02]  /*13850*/  VIADD R25, R150, 0xfffffee0 ;  /* 0xfffffee096197836 */ /* 0x000fe40000000000 */
        /* <DEDUP_REMOVED lines=8> */
[----:B------:R-:W-:Y:S01]  /*138e0*/  FFMA.FTZ R117, R16, UR8, R15 ;  /* 0x0000000810757c23 */ /* 0x000fe2000801000f */
[----:B------:R-:W-:Y:S02]  /*138f0*/  VIADD R17, R150, 0xfffffee8 ;  /* 0xfffffee896117836 */ /* 0x000fe40000000000 */
[----:B------:R-:W-:Y:S01]  /*13900*/  FFMA.FTZ R119, R16, UR8, R13 ;  /* 0x0000000810777c23 */ /* 0x000fe2000801000d */
[----:B------:R-:W-:Y:S01]  /*13910*/  VIADD R15, R150, 0xfffffee9 ;  /* 0xfffffee9960f7836 */ /* 0x000fe20000000000 */
[----:B------:R-:W-:Y:S01]  /*13920*/  FSEL R120, R12, -INF , !P3 ;  /* 0xff8000000c787808 */ /* 0x000fe20005800000 */
[----:B-1----:R-:W-:Y:S01]  /*13930*/  HMMA.16816.F32 R56, R172, R22, R56 ;  /* 0x00000016ac38723c */ /* 0x002fe20000001838 */
[----:B------:R-:W-:-:S02]  /*13940*/  I2FP.F32.S32 R13, R17 ;  /* 0x00000011000d7245 */ /* 0x000fc40000201400 */
[----:B------:R-:W-:Y:S02]  /*13950*/  I2FP.F32.S32 R12, R15 ;  /* 0x0000000f000c7245 */ /* 0x000fe40000201400 */
[----:B------:R-:W-:Y:S01]  /*13960*/  FSEL R109, R109, -INF , !P1 ;  /* 0xff8000006d6d7808 */ /* 0x000fe20004800000 */
[----:B------:R-:W-:Y:S01]  /*13970*/  FFMA.FTZ R8, R13, UR8, R8 ;  /* 0x000000080d087c23 */ /* 0x000fe20008010008 */
[----:B------:R-:W-:Y:S01]  /*13980*/  ISETP.GE.AND P2, PT, R27, R184, PT ;  /* 0x000000b81b00720c */ /* 0x000fe20003f46270 */
[----:B------:R-:W-:Y:S01]  /*13990*/  FFMA.FTZ R10, R13, UR8, R10 ;  /* 0x000000080d0a7c23 */ /* 0x000fe2000801000a */
[----:B------:R-:W-:Y:S01]  /*139a0*/  ISETP.GE.AND P1, PT, R27, R2, PT ;  /* 0x000000021b00720c */ /* 0x000fe20003f26270 */
[----:B------:R-:W-:Y:S01]  /*139b0*/  FFMA.FTZ R121, R12, UR8, R11 ;  /* 0x000000080c797c23 */ /* 0x000fe2000801000b */
[----:B------:R-:W-:Y:S01]  /*139c0*/  FSEL R114, R18, -INF , !P0 ;  /* 0xff80000012727808 */ /* 0x000fe20004000000 */
[C---:B------:R-:W-:Y:S01]  /*139d0*/  VIADD R13, R150.reuse, 0xfffffef0 ;  /* 0xfffffef0960d7836 */ /* 0x040fe20000000000 */
[----:B------:R-:W-:Y:S01]  /*139e0*/  FSEL R115, R115, -INF , !P2 ;  /* 0xff80000073737808 */ /* 0x000fe20005000000 */
[----:B------:R-:W-:Y:S01]  /*139f0*/  VIADD R11, R150, 0xfffffef1 ;  /* 0xfffffef1960b7836 */ /* 0x000fe20000000000 */
[----:B------:R-:W-:Y:S01]  /*13a00*/  FSEL R113, R113, -INF , !P1 ;  /* 0xff80000071717808 */ /* 0x000fe20004800000 */
[----:B------:R-:W-:Y:S01]  /*13a10*/  FFMA.FTZ R123, R12, UR8, R9 ;  /* 0x000000080c7b7c23 */ /* 0x000fe20008010009 */
[----:B------:R-:W-:Y:S01]  /*13a20*/  ISETP.GE.AND P3, PT, R17, R184, PT ;  /* 0x000000b81100720c */ /* 0x000fe20003f66270 */
[----:B------:R-:W-:Y:S01]  /*13a30*/  HMMA.16816.F32 R60, R172, R20, R60 ;  /* 0x00000014ac3c723c */ /* 0x000fe2000000183c */
[----:B------:R-:W-:-:S02]  /*13a40*/  ISETP.GE.AND P0, PT, R25, R2, PT ;  /* 0x000000021900720c */ /* 0x000fc40003f06270 */
[C---:B------:R-:W-:Y:S02]  /*13a50*/  ISETP.GE.AND P2, PT, R19.reuse, R184, PT ;  /* 0x000000b81300720c */ /* 0x040fe40003f46270 */
[----:B------:R-:W-:Y:S02]  /*13a60*/  ISETP.GE.AND P1, PT, R19, R2, PT ;  /* 0x000000021300720c */ /* 0x000fe40003f26270 */
[----:B------:R-:W-:Y:S02]  /*13a70*/  FSEL R124, R8, -INF , !P3 ;  /* 0xff800000087c7808 */ /* 0x000fe40005800000 */
[----:B------:R-:W-:Y:S02]  /*13a80*/  FSEL R118, R14, -INF , !P0 ;  /* 0xff8000000e767808 */ /* 0x000fe40004000000 */
[----:B------:R-:W-:Y:S02]  /*13a90*/  FSEL R119, R119, -INF , !P2 ;  /* 0xff80000077777808 */ /* 0x000fe40005000000 */
[----:B------:R-:W-:-:S02]  /*13aa0*/  FSEL R117, R117, -INF , !P1 ;  /* 0xff80000075757808 */ /* 0x000fc40004800000 */
[----:B------:R-:W-:Y:S02]  /*13ab0*/  I2FP.F32.S32 R9, R13 ;  /* 0x0000000d00097245 */ /* 0x000fe40000201400 */
[----:B------:R-:W-:Y:S02]  /*13ac0*/  I2FP.F32.S32 R8, R11 ;  /* 0x0000000b00087245 */ /* 0x000fe40000201400 */
[----:B------:R-:W-:Y:S01]  /*13ad0*/  ISETP.GE.AND P0, PT, R17, R2, PT ;  /* 0x000000021100720c */ /* 0x000fe20003f06270 */
[----:B------:R-:W-:Y:S01]  /*13ae0*/  FFMA.FTZ R4, R9, UR8, R4 ;  /* 0x0000000809047c23 */ /* 0x000fe20008010004 */
[----:B------:R-:W-:Y:S01]  /*13af0*/  ISETP.GE.AND P2, PT, R15, R184, PT ;  /* 0x000000b80f00720c */ /* 0x000fe20003f46270 */
[----:B------:R-:W-:Y:S01]  /*13b00*/  FFMA.FTZ R6, R9, UR8, R6 ;  /* 0x0000000809067c23 */ /* 0x000fe20008010006 */
[----:B------:R-:W-:Y:S01]  /*13b10*/  ISETP.GE.AND P1, PT, R15, R2, PT ;  /* 0x000000020f00720c */ /* 0x000fe20003f26270 */
[----:B------:R-:W-:Y:S01]  /*13b20*/  FFMA.FTZ R5, R8, UR8, R5 ;  /* 0x0000000808057c23 */ /* 0x000fe20008010005 */
[----:B------:R-:W-:Y:S01]  /*13b30*/  FSEL R122, R10, -INF , !P0 ;  /* 0xff8000000a7a7808 */ /* 0x000fe20004000000 */
[----:B------:R-:W-:Y:S01]  /*13b40*/  FFMA.FTZ R125, R8, UR8, R7 ;  /* 0x00000008087d7c23 */ /* 0x000fe20008010007 */
[----:B------:R-:W-:Y:S01]  /*13b50*/  FSEL R123, R123, -INF , !P2 ;  /* 0xff8000007b7b7808 */ /* 0x000fe20005000000 */
[C---:B------:R-:W-:Y:S01]  /*13b60*/  VIADD R9, R150.reuse, 0xfffffe89 ;  /* 0xfffffe8996097836 */ /* 0x040fe20000000000 */
[----:B------:R-:W-:Y:S01]  /*13b70*/  FSEL R121, R121, -INF , !P1 ;  /* 0xff80000079797808 */ /* 0x000fe20004800000 */
[----:B------:R-:W-:Y:S01]  /*13b80*/  VIADD R7, R150, 0xfffffe68 ;  /* 0xfffffe6896077836 */ /* 0x000fe20000000000 */
        /* <DEDUP_REMOVED lines=10> */
[-C--:B------:R-:W-:Y:S02]  /*13c30*/  I2FP.F32.S32 R4, R9.reuse ;  /* 0x0000000900047245 */ /* 0x080fe40000201400 */
[----:B------:R-:W-:Y:S02]  /*13c40*/  I2FP.F32.S32 R6, R9 ;  /* 0x0000000900067245 */ /* 0x000fe40000201400 */
[C---:B------:R-:W-:Y:S01]  /*13c50*/  ISETP.GE.AND P4, PT, R7.reuse, R184, PT ;  /* 0x000000b80700720c */ /* 0x040fe20003f86270 */
[----:B------:R-:W-:Y:S01]  /*13c60*/  FFMA.FTZ R4, R4, UR8, R57 ;  /* 0x0000000804047c23 */ /* 0x000fe20008010039 */
[----:B------:R-:W-:Y:S01]  /*13c70*/  I2FP.F32.S32 R5, R7 ;  /* 0x0000000700057245 */ /* 0x000fe20000201400 */
[----:B------:R-:W-:Y:S01]  /*13c80*/  FFMA.FTZ R6, R6, UR8, R59 ;  /* 0x0000000806067c23 */ /* 0x000fe2000801003b */
[----:B------:R-:W-:-:S02]  /*13c90*/  ISETP.GE.AND P1, PT, R7, R2, PT ;  /* 0x000000020700720c */ /* 0x000fc40003f26270 */
[----:B------:R-:W-:Y:S01]  /*13ca0*/  I2FP.F32.S32 R7, R7 ;  /* 0x0000000700077245 */ /* 0x000fe20000201400 */
[----:B------:R-:W-:Y:S01]  /*13cb0*/  FFMA.FTZ R72, R5, UR8, R72 ;  /* 0x0000000805487c23 */ /* 0x000fe20008010048 */
[C---:B------:R-:W-:Y:S01]  /*13cc0*/  ISETP.GE.AND P3, PT, R9.reuse, R184, PT ;  /* 0x000000b80900720c */ /* 0x040fe20003f66270 */
[C---:B------:R-:W-:Y:S01]  /*13cd0*/  VIADD R5, R150.reuse, 0xfffffe70 ;  /* 0xfffffe7096057836 */ /* 0x040fe20000000000 */
[----:B------:R-:W-:Y:S01]  /*13ce0*/  ISETP.GE.AND P0, PT, R9, R2, PT ;  /* 0x000000020900720c */ /* 0x000fe20003f06270 */
[----:B------:R-:W-:Y:S02]  /*13cf0*/  VIADD R9, R150, 0xfffffe69 ;  /* 0xfffffe6996097836 */ /* 0x000fe40000000000 */
[----:B------:R-:W-:Y:S01]  /*13d00*/  FFMA.FTZ R7, R7, UR8, R74 ;  /* 0x0000000807077c23 */ /* 0x000fe2000801004a */
[----:B------:R-:W-:Y:S02]  /*13d10*/  FSEL R171, R4, -INF , !P3 ;  /* 0xff80000004ab7808 */ /* 0x000fe40005800000 */
[----:B------:R-:W-:-:S02]  /*13d20*/  FSEL R149, R6, -INF , !P0 ;  /* 0xff80000006957808 */ /* 0x000fc40004000000 */
[C---:B------:R-:W-:Y:S02]  /*13d30*/  ISETP.GE.AND P2, PT, R9.reuse, R184, PT ;  /* 0x000000b80900720c */ /* 0x040fe40003f46270 */
[----:B------:R-:W-:Y:S02]  /*13d40*/  ISETP.GE.AND P0, PT, R9, R2, PT ;  /* 0x000000020900720c */ /* 0x000fe40003f06270 */
[-C--:B------:R-:W-:Y:S02]  /*13d50*/  I2FP.F32.S32 R4, R9.reuse ;  /* 0x0000000900047245 */ /* 0x080fe40000201400 */
[----:B------:R-:W-:Y:S02]  /*13d60*/  I2FP.F32.S32 R6, R9 ;  /* 0x0000000900067245 */ /* 0x000fe40000201400 */
[----:B------:R-:W-:Y:S01]  /*13d70*/  FSEL R247, R7, -INF , !P1 ;  /* 0xff80000007f77808 */ /* 0x000fe20004800000 */
[----:B------:R-:W-:Y:S01]  /*13d80*/  FFMA.FTZ R4, R4, UR8, R73 ;  /* 0x0000000804047c23 */ /* 0x000fe20008010049 */
[C---:B------:R-:W-:Y:S01]  /*13d90*/  ISETP.GE.AND P3, PT, R5.reuse, R184, PT ;  /* 0x000000b80500720c */ /* 0x040fe20003f66270 */
[----:B------:R-:W-:Y:S01]  /*13da0*/  FFMA.FTZ R6, R6, UR8, R75 ;  /* 0x0000000806067c23 */ /* 0x000fe2000801004b */
[----:B------:R-:W-:Y:S01]  /*13db0*/  I2FP.F32.S32 R9, R5 ;  /* 0x0000000500097245 */ /* 0x000fe20000201400 */
[----:B------:R-:W-:Y:S01]  /*13dc0*/  VIADD R7, R150, 0xfffffe71 ;  /* 0xfffffe7196077836 */ /* 0x000fe20000000000 */
[----:B------:R-:W-:-:S02]  /*13dd0*/  ISETP.GE.AND P1, PT, R5, R2, PT ;  /* 0x000000020500720c */ /* 0x000fc40003f26270 */
[----:B------:R-:W-:Y:S01]  /*13de0*/  I2FP.F32.S32 R5, R5 ;  /* 0x0000000500057245 */ /* 0x000fe20000201400 */
[----:B------:R-:W-:Y:S01]  /*13df0*/  FFMA.FTZ R9, R9, UR8, R68 ;  /* 0x0000000809097c23 */ /* 0x000fe20008010044 */
[----:B------:R-:W-:Y:S02]  /*13e00*/  FSEL R154, R4, -INF , !P2 ;  /* 0xff800000049a7808 */ /* 0x000fe40005000000 */
[----:B------:R-:W-:Y:S01]  /*13e10*/  FSEL R249, R6, -INF , !P0 ;  /* 0xff80000006f97808 */ /* 0x000fe20004000000 */
[----:B------:R-:W-:Y:S01]  /*13e20*/  FFMA.FTZ R70, R5, UR8, R70 ;  /* 0x0000000805467c23 */ /* 0x000fe20008010046 */
[----:B------:R-:W-:Y:S01]  /*13e30*/  VIADD R5, R150, 0xfffffe78 ;  /* 0xfffffe7896057836 */ /* 0x000fe20000000000 */
        /* <DEDUP_REMOVED lines=8> */
[C---:B------:R-:W-:Y:S02]  /*13ec0*/  ISETP.GE.AND P3, PT, R5.reuse, R184, PT ;  /* 0x000000b80500720c */ /* 0x040fe40003f66270 */
[----:B------:R-:W-:Y:S02]  /*13ed0*/  I2FP.F32.S32 R7, R5 ;  /* 0x0000000500077245 */ /* 0x000fe40000201400 */
[----:B------:R-:W-:-:S02]  /*13ee0*/  ISETP.GE.AND P1, PT, R5, R2, PT ;  /* 0x000000020500720c */ /* 0x000fc40003f26270 */
[----:B------:R-:W-:Y:S01]  /*13ef0*/  I2FP.F32.S32 R5, R5 ;  /* 0x0000000500057245 */ /* 0x000fe20000201400 */
[----:B------:R-:W-:Y:S01]  /*13f00*/  FFMA.FTZ R64, R7, UR8, R64 ;  /* 0x0000000807407c23 */ /* 0x000fe20008010040 */
[----:B------:R-:W-:Y:S01]  /*13f10*/  VIADD R7, R150, 0xfffffe80 ;  /* 0xfffffe8096077836 */ /* 0x000fe20000000000 */
[----:B------:R-:W-:Y:S02]  /*13f20*/  FSEL R237, R4, -INF , !P2 ;  /* 0xff80000004ed7808 */ /* 0x000fe40005000000 */
[----:B------:R-:W-:Y:S01]  /*13f30*/  FFMA.FTZ R66, R5, UR8, R66 ;  /* 0x0000000805427c23 */ /* 0x000fe20008010042 */
[----:B------:R-:W-:Y:S01]  /*13f40*/  VIADD R5, R150, 0xfffffe81 ;  /* 0xfffffe8196057836 */ /* 0x000fe20000000000 */
[----:B------:R-:W-:Y:S02]  /*13f50*/  FSEL R227, R6, -INF , !P0 ;  /* 0xff80000006e37808 */ /* 0x000fe40004000000 */
[C---:B------:R-:W-:Y:S02]  /*13f60*/  ISETP.GE.AND P2, PT, R7.reuse, R184, PT ;  /* 0x000000b80700720c */ /* 0x040fe40003f46270 */
[----:B------:R-:W-:-:S02]  /*13f70*/  ISETP.GE.AND P0, PT, R7, R2, PT ;  /* 0x000000020700720c */ /* 0x000fc40003f06270 */
[-C--:B------:R-:W-:Y:S02]  /*13f80*/  I2FP.F32.S32 R9, R7.reuse ;  /* 0x0000000700097245 */ /* 0x080fe40000201400 */
[----:B------:R-:W-:Y:S02]  /*13f90*/  I2FP.F32.S32 R7, R7 ;  /* 0x0000000700077245 */ /* 0x000fe40000201400 */
[----:B------:R-:W-:Y:S01]  /*13fa0*/  I2FP.F32.S32 R6, R5 ;  /* 0x0000000500067245 */ /* 0x000fe20000201400 */
[----:B------:R-:W-:Y:S01]  /*13fb0*/  FFMA.FTZ R9, R9, UR8, R60 ;  /* 0x0000000809097c23 */ /* 0x000fe2000801003c */
[----:B------:R-:W-:Y:S01]  /*13fc0*/  FSEL R231, R64, -INF , !P3 ;  /* 0xff80000040e77808 */ /* 0x000fe20005800000 */
[----:B------:R-:W-:Y:S01]  /*13fd0*/  FFMA.FTZ R7, R7, UR8, R62 ;  /* 0x0000000807077c23 */ /* 0x000fe2000801003e */
[----:B------:R-:W-:Y:S01]  /*13fe0*/  FSEL R225, R66, -INF , !P1 ;  /* 0xff80000042e17808 */ /* 0x000fe20004800000 */
[----:B------:R-:W-:Y:S01]  /*13ff0*/  FFMA.FTZ R6, R6, UR8, R63 ;  /* 0x0000000806067c23 */ /* 0x000fe2000801003f */
[----:B------:R-:W-:-:S02]  /*14000*/  ISETP.GE.AND P3, PT, R5, R184, PT ;  /* 0x000000b80500720c */ /* 0x000fc40003f66270 */
[----:B------:R-:W-:Y:S02]  /*14010*/  I2FP.F32.S32 R4, R5 ;  /* 0x0000000500047245 */ /* 0x000fe40000201400 */
[----:B------:R-:W-:Y:S01]  /*14020*/  ISETP.GE.AND P1, PT, R5, R2, PT ;  /* 0x000000020500720c */ /* 0x000fe20003f26270 */
[----:B------:R-:W-:Y:S01]  /*14030*/  VIADD R5, R150, 0xfffffe90 ;  /* 0xfffffe9096057836 */ /* 0x000fe20000000000 */
[----:B------:R-:W-:Y:S01]  /*14040*/  FSEL R156, R72, -INF , !P4 ;  /* 0xff800000489c7808 */ /* 0x000fe20006000000 */
[----:B------:R-:W-:Y:S01]  /*14050*/  FFMA.FTZ R4, R4, UR8, R61 ;  /* 0x0000000804047c23 */ /* 0x000fe2000801003d */
[----:B------:R-:W-:Y:S02]  /*14060*/  FSEL R185, R9, -INF , !P2 ;  /* 0xff80000009b97808 */ /* 0x000fe40005000000 */
[----:B------:R-:W-:Y:S02]  /*14070*/  FSEL R175, R7, -INF , !P0 ;  /* 0xff80000007af7808 */ /* 0x000fe40004000000 */
[----:B------:R-:W-:-:S02]  /*14080*/  FSEL R173, R6, -INF , !P1 ;  /* 0xff80000006ad7808 */ /* 0x000fc40004800000 */
[C---:B------:R-:W-:Y:S02]  /*14090*/  ISETP.GE.AND P2, PT, R11.reuse, R184, PT ;  /* 0x000000b80b00720c */ /* 0x040fe40003f46270 */
[----:B------:R-:W-:Y:S02]  /*140a0*/  ISETP.GE.AND P0, PT, R11, R2, PT ;  /* 0x000000020b00720c */ /* 0x000fe40003f06270 */
[----:B------:R-:W-:Y:S02]  /*140b0*/  I2FP.F32.S32 R7, R11 ;  /* 0x0000000b00077245 */ /* 0x000fe40000201400 */
[----:B------:R-:W-:Y:S02]  /*140c0*/  ISETP.GE.AND P4, PT, R5, R184, PT ;  /* 0x000000b80500720c */ /* 0x000fe40003f86270 */
[----:B------:R-:W-:Y:S01]  /*140d0*/  I2FP.F32.S32 R9, R5 ;  /* 0x0000000500097245 */ /* 0x000fe20000201400 */
[----:B------:R-:W-:Y:S01]  /*140e0*/  FFMA.FTZ R7, R7, UR8, R56 ;  /* 0x0000000807077c23 */ /* 0x000fe20008010038 */
[----:B------:R-:W-:-:S02]  /*140f0*/  ISETP.GE.AND P1, PT, R5, R2, PT ;  /* 0x000000020500720c */ /* 0x000fc40003f26270 */
[----:B------:R-:W-:Y:S01]  /*14100*/  I2FP.F32.S32 R11, R11 ;  /* 0x0000000b000b7245 */ /* 0x000fe20000201400 */
[----:B------:R-:W-:Y:S01]  /*14110*/  FFMA.FTZ R52, R9, UR8, R52 ;  /* 0x0000000809347c23 */ /* 0x000fe20008010034 */
[----:B------:R-:W-:Y:S01]  /*14120*/  I2FP.F32.S32 R5, R5 ;  /* 0x0000000500057245 */ /* 0x000fe20000201400 */
[----:B------:R-:W-:Y:S01]  /*14130*/  VIADD R9, R150, 0xfffffef8 ;  /* 0xfffffef896097836 */ /* 0x000fe20000000000 */
[----:B------:R-:W-:Y:S01]  /*14140*/  FSEL R183, R4, -INF , !P3 ;  /* 0xff80000004b77808 */ /* 0x000fe20005800000 */
[----:B------:R-:W-:Y:S01]  /*14150*/  FFMA.FTZ R11, R11, UR8, R58 ;  /* 0x000000080b0b7c23 */ /* 0x000fe2000801003a */
[----:B------:R-:W-:Y:S01]  /*14160*/  I2FP.F32.S32 R4, R13 ;  /* 0x0000000d00047245 */ /* 0x000fe20000201400 */
[----:B------:R-:W-:Y:S01]  /*14170*/  FFMA.FTZ R5, R5, UR8, R54 ;  /* 0x0000000805057c23 */ /* 0x000fe20008010036 */
[----:B------:R-:W-:Y:S02]  /*14180*/  ISETP.GE.AND P3, PT, R9, R184, PT ;  /* 0x000000b80900720c */ /* 0x000fe40003f66270 */
[----:B------:R-:W-:Y:S01]  /*14190*/  FSEL R167, R11, -INF , !P0 ;  /* 0xff8000000ba77808 */ /* 0x000fe20004000000 */
[----:B------:R-:W-:Y:S01]  /*141a0*/  FFMA.FTZ R4, R4, UR8, R65 ;  /* 0x0000000804047c23 */ /* 0x000fe20008010041 */
[----:B------:R-:W-:-:S02]  /*141b0*/  FSEL R161, R5, -INF , !P1 ;  /* 0xff80000005a17808 */ /* 0x000fc40004800000 */
[-C--:B------:R-:W-:Y:S02]  /*141c0*/  ISETP.GE.AND P0, PT, R9, R2.reuse, PT ;  /* 0x000000020900720c */ /* 0x080fe40003f06270 */
[-C--:B------:R-:W-:Y:S02]  /*141d0*/  I2FP.F32.S32 R5, R9.reuse ;  /* 0x0000000900057245 */ /* 0x080fe40000201400 */
[----:B------:R-:W-:Y:S02]  /*141e0*/  I2FP.F32.S32 R9, R9 ;  /* 0x0000000900097245 */ /* 0x000fe40000201400 */
[----:B------:R-:W-:Y:S01]  /*141f0*/  I2FP.F32.S32 R6, R13 ;  /* 0x0000000d00067245 */ /* 0x000fe20000201400 */
[----:B------:R-:W-:Y:S01]  /*14200*/  FFMA.FTZ R5, R5, UR8, R176 ;  /* 0x0000000805057c23 */ /* 0x000fe200080100b0 */
[----:B------:R-:W-:Y:S01]  /*14210*/  ISETP.GE.AND P1, PT, R13, R2, PT ;  /* 0x000000020d00720c */ /* 0x000fe20003f26270 */
[----:B------:R-:W-:Y:S01]  /*14220*/  FFMA.FTZ R2, R158, UR8, R179 ;  /* 0x000000089e027c23 */ /* 0x000fe200080100b3 */
[----:B------:R-:W-:Y:S01]  /*14230*/  FSEL R181, R7, -INF , !P2 ;  /* 0xff80000007b57808 */ /* 0x000fe20005000000 */
[----:B------:R-:W-:Y:S01]  /*14240*/  FFMA.FTZ R9, R9, UR8, R178 ;  /* 0x0000000809097c23 */ /* 0x000fe200080100b2 */
        /* <DEDUP_REMOVED lines=12> */
[----:B------:R-:W-:Y:S01]  /*14310*/  USHF.L.U32 UR5, UR4, 0x8, URZ ;  /* 0x0000000804057899 */ /* 0x000fe200080006ff */
[----:B------:R-:W3:Y:S03]  /*14320*/  LDCU.64 UR10, c[0x0][0x3a0] ;  /* 0x00007400ff0a77ac */ /* 0x000ee60008000a00 */
        /* <DEDUP_REMOVED lines=29> */
[-C--:B------:R-:W-:Y:S02]  /*14500*/  ISETP.GE.U32.AND P4, PT, R9, R6.reuse, PT ;  /* 0x000000060900720c */ /* 0x080fe40003f86070 */
[C---:B------:R-:W-:Y:S02]  /*14510*/  ISETP.NE.AND P0, PT, R8.reuse, RZ, PT ;  /* 0x000000ff0800720c */ /* 0x040fe40003f05270 */
[----:B------:R-:W-:Y:S02]  /*14520*/  ISETP.GE.U32.AND P2, PT, R7, R6, PT ;  /* 0x000000060700720c */ /* 0x000fe40003f46070 */
[----:B------:R-:W-:Y:S01]  /*14530*/  LOP3.LUT R6, R8, UR6, RZ, 0x3c, !PT ;  /* 0x0000000608067c12 */ /* 0x000fe2000f8e3cff */
[----:B------:R-:W2:Y:S01]  /*14540*/  LDCU.64 UR6, c[0x0][0x3b8] ;  /* 0x00007700ff0677ac */ /* 0x000ea20008000a00 */
[----:B------:R-:W-:-:S02]  /*14550*/  LOP3.LUT R7, RZ, R8, RZ, 0x33, !PT ;  /* 0x00000008ff077212 */ /* 0x000fc400078e33ff */
[----:B------:R-:W-:-:S03]  /*14560*/  ISETP.GE.AND P3, PT, R6, RZ, PT ;  /* 0x000000ff0600720c */ /* 0x000fc60003f66270 */
[----:B------:R-:W-:-:S04]  /*14570*/  @P4 IADD3 R11, PT, PT, R11, 0x1, RZ ;  /* 0x000000010b0b4810 */ /* 0x000fc80007ffe0ff */
[----:B------:R-:W-:-:S04]  /*14580*/  @P2 VIADD R5, R5, 0x1 ;  /* 0x0000000105052836 */ /* 0x000fc80000000000 */
[----:B------:R-:W-:Y:S02]  /*14590*/  @!P5 IMAD.MOV R5, RZ, RZ, -R5 ;  /* 0x000000ffff05d224 */ /* 0x000fe400078e0a05 */
[----:B------:R-:W-:-:S04]  /*145a0*/  @!P3 IADD3 R11, PT, PT, -R11, RZ, RZ ;  /* 0x000000ff0b0bb210 */ /* 0x000fc80007ffe1ff */
[C---:B------:R-:W-:Y:S02]  /*145b0*/  SEL R6, R7.reuse, R11, !P0 ;  /* 0x0000000b07067207 */ /* 0x040fe40004000000 */
[----:B------:R-:W-:-:S03]  /*145c0*/  SEL R7, R7, R5, !P0 ;  /* 0x0000000507077207 */ /* 0x000fc60004000000 */
[----:B------:R-:W-:-:S04]  /*145d0*/  IMAD.WIDE R10, R6, 0x4, R218 ;  /* 0x00000004060a7825 */ /* 0x000fc800078e02da */
[C---:B------:R-:W-:Y:S01]  /*145e0*/  IMAD.WIDE R12, R7.reuse, 0x4, R218 ;  /* 0x00000004070c7825 */ /* 0x040fe200078e02da */
[----:B-1----:R1:W4:Y:S04]  /*145f0*/  LDG.E R5, desc[UR14][R10.64] ;  /* 0x0000000e0a057981 */ /* 0x002328000c1e1900 */
[----:B------:R-:W4:Y:S01]  /*14600*/  LDG.E R4, desc[UR14][R12.64] ;  /* 0x0000000e0c047981 */ /* 0x000f22000c1e1900 */
[----:B------:R-:W-:-:S05]  /*14610*/  IADD3 R7, PT, PT, R7, -R6, RZ ;  /* 0x8000000607077210 */ /* 0x000fca0007ffe0ff */
[----:B------:R-:W-:Y:S02]  /*14620*/  IMAD R7, R7, R8, -0x100 ;  /* 0xffffff0007077424 */ /* 0x000fe400078e0208 */
[----:B--2---:R-:W-:-:S03]  /*14630*/  IMAD.U32 R8, RZ, RZ, UR6 ;  /* 0x00000006ff087e24 */ /* 0x004fc6000f8e00ff */
[----:B------:R-:W-:-:S05]  /*14640*/  SHF.R.S32.HI R9, RZ, 0x1f, R7 ;  /* 0x0000001fff097819 */ /* 0x000fca0000011407 */
[----:B------:R-:W-:-:S04]  /*14650*/  IMAD R6, R9, R8, RZ ;  /* 0x0000000809067224 */ /* 0x000fc800078e02ff */
[C---:B------:R-:W-:Y:S02]  /*14660*/  IMAD R6, R7.reuse, UR7, R6 ;  /* 0x0000000707067c24 */ /* 0x040fe4000f8e0206 */
[----:B-1----:R-:W-:-:S04]  /*14670*/  IMAD.WIDE.U32 R10, R7, R8, RZ ;  /* 0x00000008070a7225 */ /* 0x002fc800078e00ff */
[----:B------:R-:W-:Y:S01]  /*14680*/  IMAD.IADD R11, R11, 0x1, R6 ;  /* 0x000000010b0b7824 */ /* 0x000fe200078e0206 */
[----:B----4-:R-:W-:-:S04]  /*14690*/  IADD3 R4, PT, PT, R5, -R4, RZ ;  /* 0x8000000405047210 */ /* 0x010fc80007ffe0ff */
        /* <DEDUP_REMOVED lines=8> */
.L_x_2525:
        /* <DEDUP_REMOVED lines=8> */
.L_x_2526:
[----:B------:R-:W2:Y:S01]  /*147a0*/  LDC R7, c[0x0][0x3bc] ;  /* 0x0000ef00ff077b82 */ /* 0x000ea20000000800 */
[C---:B------:R-:W-:Y:S02]  /*147b0*/  IMAD.SHL.U32 R5, R8.reuse, 0x20, RZ ;  /* 0x0000002008057824 */ /* 0x040fe400078e00ff */
[----:B------:R-:W-:Y:S02]  /*147c0*/  IMAD.SHL.U32 R4, R8, 0x40, RZ ;  /* 0x0000004008047824 */ /* 0x000fe400078e00ff */
[----:B------:R-:W-:Y:S01]  /*147d0*/  @!P6 IMAD.MOV.U32 R196, RZ, RZ, R198 ;  /* 0x000000ffffc4e224 */ /* 0x000fe200078e00c6 */
[----:B------:R-:W-:-:S04]  /*147e0*/  LEA R10, P0, R5, R198, 0x1 ;  /* 0x000000c6050a7211 */ /* 0x000fc800078008ff */
        /* <DEDUP_REMOVED lines=56> */
.L_x_2524:
[----:B-1----:R-:W-:Y:S01]  /*14b70*/  FMNMX3.FTZ R5, R133, R146, R144, !PT ;  /* 0x0000009285057276 */ /* 0x002fe20007810090 */
[----:B------:R-:W1:Y:S01]  /*14b80*/  S2UR UR5, SR_CgaCtaId ;  /* 0x00000000000579c3 */ /* 0x000e620000008800 */
[----:B------:R-:W-:Y:S01]  /*14b90*/  FMNMX3.FTZ R7, R132, R152, R164, !PT ;  /* 0x0000009884077276 */ /* 0x000fe200078100a4 */
[----:B------:R-:W2:Y:S01]  /*14ba0*/  LDCU UR6, c[0x0][0x45c] ;  /* 0x00008b80ff0677ac */ /* 0x000ea20008000800 */
[----:B------:R-:W-:Y:S02]  /*14bb0*/  FMNMX3.FTZ R4, R5, R142, R148, !PT ;  /* 0x0000008e05047276 */ /* 0x000fe40007810094 */
[----:B------:R-:W-:Y:S01]  /*14bc0*/  FMNMX3.FTZ R7, R7, R160, R162, !PT ;  /* 0x000000a007077276 */ /* 0x000fe200078100a2 */
[----:B------:R-:W-:Y:S01]  /*14bd0*/  UMOV UR7, 0x400 ;  /* 0x0000040000077882 */ /* 0x000fe20000000000 */
[----:B------:R-:W-:Y:S01]  /*14be0*/  FMNMX3.FTZ R4, R4, R245, R241, !PT ;  /* 0x000000f504047276 */ /* 0x000fe200078100f1 */
[----:B------:R-:W-:Y:S01]  /*14bf0*/  UISETP.GT.AND UP0, UPT, UR9, UR20, UPT ;  /* 0x000000140900728c */ /* 0x000fe2000bf04270 */
[----:B------:R-:W-:-:S02]  /*14c00*/  FMNMX3.FTZ R6, R7, R136, R138, !PT ;  /* 0x0000008807067276 */ /* 0x000fc4000781008a */
[----:B------:R-:W-:Y:S02]  /*14c10*/  FMNMX3.FTZ R4, R4, R235, R239, !PT ;  /* 0x000000eb04047276 */ /* 0x000fe400078100ef */
[----:B------:R-:W-:Y:S02]  /*14c20*/  FMNMX3.FTZ R6, R6, R130, R251, !PT ;  /* 0x0000008206067276 */ /* 0x000fe400078100fb */
[----:B------:R-:W-:Y:S02]  /*14c30*/  FMNMX3.FTZ R4, R4, R163, R169, !PT ;  /* 0x000000a304047276 */ /* 0x000fe400078100a9 */
[----:B------:R-:W-:Y:S02]  /*14c40*/  FMNMX3.FTZ R6, R6, R199, R195, !PT ;  /* 0x000000c706067276 */ /* 0x000fe400078100c3 */
[----:B------:R-:W-:Y:S01]  /*14c50*/  FMNMX3.FTZ R4, R4, R151, R155, !PT ;  /* 0x0000009704047276 */ /* 0x000fe2000781009b */
[----:B------:R-:W-:Y:S01]  /*14c60*/  @UP0 UIADD3 UR16, UPT, UPT, UR4, -0x3, URZ ;  /* 0xfffffffd04100890 */ /* 0x000fe2000fffe0ff */
[----:B------:R-:W-:-:S02]  /*14c70*/  FMNMX3.FTZ R6, R6, R187, R191, !PT ;  /* 0x000000bb06067276 */ /* 0x000fc400078100bf */
[----:B------:R-:W-:Y:S01]  /*14c80*/  FMNMX3.FTZ R4, R4, R147, R145, !PT ;  /* 0x0000009304047276 */ /* 0x000fe20007810091 */
[----:B-1----:R-:W-:Y:S01]  /*14c90*/  ULEA UR5, UR5, UR7, 0x18 ;  /* 0x0000000705057291 */ /* 0x002fe2000f8ec0ff */
        /* <DEDUP_REMOVED lines=53> */
[----:B------:R-:W-:-:S03]  /*14ff0*/  LEA R62, R134, UR5, 0x1 ;  /* 0x00000005863e7c11 */ /* 0x000fc6000f8e08ff */
[----:B------:R-:W3:Y:S01]  /*15000*/  SHFL.BFLY PT, R7, R6, 0x2, 0x1f ;  /* 0x0c401f0006077f89 */ /* 0x000ee200000e0000 */
[----:B------:R-:W-:-:S03]  /*15010*/  IADD3 R71, PT, PT, R62, 0x5020, RZ ;  /* 0x000050203e477810 */ /* 0x000fc60007ffe0ff */
[----:B------:R-:W-:Y:S04]  /*15020*/  LDSM.16.MT88.4 R16, [R62+0x5000] ;  /* 0x005000003e10783b */ /* 0x000fe80000004200 */
[----:B------:R-:W-:Y:S01]  /*15030*/  LDSM.16.MT88.4 R20, [R62+0x5400] ;  /* 0x005400003e14783b */ /* 0x000fe20000004200 */
[----:B-1----:R-:W-:Y:S02]  /*15040*/  FMNMX.FTZ R5, R4, R5, !PT ;  /* 0x0000000504057209 */ /* 0x002fe40007810000 */
[----:B---3--:R-:W-:-:S03]  /*15050*/  FMNMX.FTZ R7, R6, R7, !PT ;  /* 0x0000000706077209 */ /* 0x008fc60007810000 */
[----:B------:R-:W1:Y:S04]  /*15060*/  SHFL.BFLY PT, R52, R5, 0x1, 0x1f ;  /* 0x0c201f0005347f89 */ /* 0x000e6800000e0000 */
[----:B------:R-:W3:Y:S01]  /*15070*/  SHFL.BFLY PT, R54, R7, 0x1, 0x1f ;  /* 0x0c201f0007367f89 */ /* 0x000ee200000e0000 */
[----:B-1----:R-:W-:-:S04]  /*15080*/  FMNMX.FTZ R52, R5, R52, !PT ;  /* 0x0000003405347209 */ /* 0x002fc80007810000 */
[C---:B------:R-:W-:Y:S01]  /*15090*/  FSETP.NEU.FTZ.AND P0, PT, R52.reuse, -INF , PT ;  /* 0xff8000003400780b */ /* 0x040fe20003f1d000 */
[C---:B--2---:R-:W-:Y:S01]  /*150a0*/  FMUL.FTZ R56, R52.reuse, UR6 ;  /* 0x0000000634387c20 */ /* 0x044fe20008410000 */
        /* <DEDUP_REMOVED lines=37> */
[----:B------:R-:W-:Y:S01]  /*15300*/  FFMA.FTZ R134, R187, UR6, -R60 ;  /* 0x00000006bb867c23 */ /* 0x000fe2000801083c */
[----:B------:R-:W-:Y:S01]  /*15310*/  MUFU.EX2 R64, R64 ;  /* 0x0000004000407308 */ /* 0x000fe20000000800 */
[--C-:B------:R-:W-:Y:S01]  /*15320*/  FFMA.FTZ R138, R163, UR6, -R56.reuse ;  /* 0x00000006a38a7c23 */ /* 0x100fe20008010838 */
        /* <DEDUP_REMOVED lines=11> */
[--C-:B------:R-:W-:Y:S01]  /*153e0*/  FFMA.FTZ R141, R141, UR6, -R56.reuse ;  /* 0x000000068d8d7c23 */ /* 0x100fe20008010838 */
[----:B------:R-:W-:Y:S01]  /*153f0*/  FFMA.FTZ R150, R143, UR6, -R56 ;  /* 0x000000068f967c23 */ /* 0x000fe20008010838 */
[--C-:B------:R-:W-:Y:S01]  /*15400*/  FFMA.FTZ R165, R165, UR6, -R60.reuse ;  /* 0x00000006a5a57c23 */ /* 0x100fe2000801083c */
[----:B------:R-:W5:Y:S01]  /*15410*/  MUFU.EX2 R70, R70 ;  /* 0x0000004600467308 */ /* 0x000f620000000800 */
[----:B------:R-:W-:Y:S01]  /*15420*/  FFMA.FTZ R157, R157, UR6, -R60 ;  /* 0x000000069d9d7c23 */ /* 0x000fe2000801083c */
[----:B---3--:R-:W-:Y:S01]  /*15430*/  F2FP.F16.F32.PACK_AB R9, R63, R64 ;  /* 0x000000403f09723e */ /* 0x008fe200000000ff */
[----:B------:R-:W-:Y:S01]  /*15440*/  FFMA.FTZ R152, R147, UR6, -R56 ;  /* 0x0000000693987c23 */ /* 0x000fe20008010838 */
[----:B------:R-:W3:Y:S01]  /*15450*/  MUFU.EX2 R69, R69 ;  /* 0x0000004500457308 */ /* 0x000ee20000000800 */
[--C-:B------:R-:W-:Y:S01]  /*15460*/  FFMA.FTZ R137, R137, UR6, -R60.reuse ;  /* 0x0000000689897c23 */ /* 0x100fe2000801083c */
        /* <DEDUP_REMOVED lines=31> */
[----:B------:R-:W-:Y:S01]  /*15660*/  FFMA.FTZ R143, R154, UR6, -R60 ;  /* 0x000000069a8f7c23 */ /* 0x000fe2000801083c */
[--C-:B------:R-:W-:Y:S01]  /*15670*/  FFMA.FTZ R154, R55, UR6, -R56.reuse ;  /* 0x00000006379a7c23 */ /* 0x100fe20008010838 */
[----:B------:R-:W-:Y:S01]  /*15680*/  MUFU.EX2 R130, R130 ;  /* 0x0000008200827308 */ /* 0x000fe20000000800 */
[----:B------:R-:W-:Y:S01]  /*15690*/  FFMA.FTZ R247, R247, UR6, -R56 ;  /* 0x00000006f7f77c23 */ /* 0x000fe20008010838 */
[----:B---3--:R-:W-:Y:S01]  /*156a0*/  F2FP.F16.F32.PACK_AB R34, R74, R75 ;  /* 0x0000004b4a22723e */ /* 0x008fe200000000ff */
[C---:B-1----:R-:W-:Y:S01]  /*156b0*/  HMMA.16816.F32 R24, R8.reuse, R4, R24 ;  /* 0x000000040818723c */ /* 0x042fe20000001818 */
[----:B------:R-:W1:Y:S01]  /*156c0*/  MUFU.EX2 R133, R133 ;  /* 0x0000008500857308 */ /* 0x000e620000000800 */
[----:B------:R-:W-:Y:S01]  /*156d0*/  FFMA.FTZ R163, R243, UR6, -R60 ;  /* 0x00000006f3a37c23 */ /* 0x000fe2000801083c */
[--C-:B------:R-:W-:Y:S01]  /*156e0*/  FFMA.FTZ R162, R229, UR6, -R56.reuse ;  /* 0x00000006e5a27c23 */ /* 0x100fe20008010838 */
[----:B------:R-:W-:Y:S01]  /*156f0*/  FFMA.FTZ R164, R225, UR6, -R56 ;  /* 0x00000006e1a47c23 */ /* 0x000fe20008010838 */
[----:B------:R-:W-:Y:S01]  /*15700*/  MUFU.EX2 R136, R136 ;  /* 0x0000008800887308 */ /* 0x000fe20000000800 */
[--C-:B------:R-:W-:Y:S01]  /*15710*/  FFMA.FTZ R166, R185, UR6, -R60.reuse ;  /* 0x00000006b9a67c23 */ /* 0x100fe2000801083c */
[----:B-----5:R-:W-:Y:S01]  /*15720*/  F2FP.F16.F32.PACK_AB R33, R132, R129 ;  /* 0x000000818421723e */ /* 0x020fe200000000ff */
[----:B------:R-:W-:Y:S01]  /*15730*/  HMMA.16816.F32 R8, R8, R6, R200 ;  /* 0x000000060808723c */ /* 0x000fe200000018c8 */
[----:B------:R-:W3:Y:S01]  /*15740*/  LDSM.16.MT88.4 R4, [R62+0x5800] ;  /* 0x005800003e04783b */ /* 0x000ee20000004200 */
[----:B------:R-:W4:Y:S01]  /*15750*/  MUFU.EX2 R135, R135 ;  /* 0x0000008700877308 */ /* 0x000f220000000800 */
[--C-:B------:R-:W-:Y:S01]  /*15760*/  FFMA.FTZ R168, R181, UR6, -R60.reuse ;  /* 0x00000006b5a87c23 */ /* 0x100fe2000801083c */
[----:B------:R-:W-:Y:S01]  /*15770*/  FFMA.FTZ R171, R171, UR6, -R60 ;  /* 0x00000006abab7c23 */ /* 0x000fe2000801083c */
[--C-:B------:R-:W-:Y:S01]  /*15780*/  FFMA.FTZ R172, R175, UR6, -R56.reuse ;  /* 0x00000006afac7c23 */ /* 0x100fe20008010838 */
[----:B------:R-:W-:Y:S01]  /*15790*/  MUFU.EX2 R134, R134 ;  /* 0x0000008600867308 */ /* 0x000fe20000000800 */
[----:B-1----:R-:W-:Y:S01]  /*157a0*/  F2FP.F16.F32.PACK_AB R35, R133, R130 ;  /* 0x000000828523723e */ /* 0x002fe200000000ff */
[--C-:B------:R-:W-:Y:S01]  /*157b0*/  FFMA.FTZ R174, R149, UR6, -R56.reuse ;  /* 0x0000000695ae7c23 */ /* 0x100fe20008010838 */
[--C-:B------:R-:W-:Y:S01]  /*157c0*/  FFMA.FTZ R173, R173, UR6, -R56.reuse ;  /* 0x00000006adad7c23 */ /* 0x100fe20008010838 */
[----:B------:R-:W-:Y:S01]  /*157d0*/  MUFU.EX2 R153, R191 ;  /* 0x000000bf00997308 */ /* 0x000fe20000000800 */
[----:B------:R-:W-:Y:S01]  /*157e0*/  FFMA.FTZ R175, R167, UR6, -R56 ;  /* 0x00000006a7af7c23 */ /* 0x000fe20008010838 */
[--C-:B------:R-:W-:Y:S01]  /*157f0*/  FFMA.FTZ R170, R177, UR6, -R60.reuse ;  /* 0x00000006b1aa7c23 */ /* 0x100fe2000801083c */
[----:B------:R-:W-:Y:S01]  /*15800*/  FFMA.FTZ R77, R77, UR6, -R60 ;  /* 0x000000064d4d7c23 */ /* 0x000fe2000801083c */
[C---:B------:R-:W-:Y:S01]  /*15810*/  HMMA.16816.F32 R12, R32.reuse, R20, R12 ;  /* 0x00000014200c723c */ /* 0x040fe2000000180c */
[----:B------:R-:W-:Y:S01]  /*15820*/  MUFU.EX2 R138, R138 ;  /* 0x0000008a008a7308 */ /* 0x000fe20000000800 */
[--C-:B------:R-:W-:Y:S01]  /*15830*/  FFMA.FTZ R176, R53, UR6, -R56.reuse ;  /* 0x0000000635b07c23 */ /* 0x100fe20008010838 */
[----:B------:R-:W-:Y:S01]  /*15840*/  FFMA.FTZ R161, R161, UR6, -R56 ;  /* 0x00000006a1a17c23 */ /* 0x000fe20008010838 */
[----:B------:R-:W-:Y:S01]  /*15850*/  FFMA.FTZ R47, R47, UR6, -R60 ;  /* 0x000000062f2f7c23 */ /* 0x000fe2000801083c */
[----:B------:R1:W5:Y:S01]  /*15860*/  MUFU.EX2 R151, R169 ;  /* 0x000000a900977308 */ /* 0x0003620000000800 */
[----:B------:R-:W-:Y:S01]  /*15870*/  FFMA.FTZ R64, R193, R69, R64 ;  /* 0x00000045c1407223 */ /* 0x000fe20000010040 */
[--C-:B------:R-:W-:Y:S01]  /*15880*/  FFMA.FTZ R104, R104, UR6, -R60.reuse ;  /* 0x0000000668687c23 */ /* 0x100fe2000801083c */
[C---:B------:R-:W-:Y:S01]  /*15890*/  HMMA.16816.F32 R16, R32.reuse, R22, R16 ;  /* 0x000000162010723c */ /* 0x040fe20000001810 */
[----:B------:R-:W3:Y:S01]  /*158a0*/  LDSM.16.MT88.4 R20, [R71+0x800] ;  /* 0x000800004714783b */ /* 0x000ee20000004200 */
[----:B------:R5:W-:Y:S01]  /*158b0*/  MUFU.EX2 R155, R148 ;  /* 0x00000094009b7308 */ /* 0x000be20000000800 */
[--C-:B------:R-:W-:Y:S01]  /*158c0*/  FFMA.FTZ R103, R103, UR6, -R60.reuse ;  /* 0x0000000667677c23 */ /* 0x100fe2000801083c */
[----:B------:R-:W-:Y:S01]  /*158d0*/  FFMA.FTZ R107, R107, UR6, -R60 ;  /* 0x000000066b6b7c23 */ /* 0x000fe2000801083c */
[--C-:B------:R-:W-:Y:S01]  /*158e0*/  FFMA.FTZ R40, R40, UR6, -R56.reuse ;  /* 0x0000000628287c23 */ /* 0x100fe20008010838 */
[----:B------:R-:W5:Y:S01]  /*158f0*/  MUFU.EX2 R144, R144 ;  /* 0x0000009000907308 */ /* 0x000f620000000800 */
[--C-:B------:R-:W-:Y:S01]  /*15900*/  FFMA.FTZ R113, R113, UR6, -R56.reuse ;  /* 0x0000000671717c23 */ /* 0x100fe20008010838 */
[C---:B--2---:R-:W-:Y:S01]  /*15910*/  HMMA.16816.F32 R36, R32.reuse, R28, R24 ;  /* 0x0000001c2024723c */ /* 0x044fe20000001818 */
[----:B------:R-:W2:Y:S01]  /*15920*/  LDSM.16.MT88.4 R24, [R62+0x5c00] ;  /* 0x005c00003e18783b */ /* 0x000ea20000004200 */
[----:B------:R-:W-:Y:S01]  /*15930*/  MUFU.EX2 R142, R142 ;  /* 0x0000008e008e7308 */ /* 0x000fe20000000800 */
[----:B-1----:R-:W-:Y:S01]  /*15940*/  FFMA.FTZ R169, R179, UR6, -R56 ;  /* 0x00000006b3a97c23 */ /* 0x002fe20008010838 */
[--C-:B------:R-:W-:Y:S01]  /*15950*/  FFMA.FTZ R179, R183, UR6, -R60.reuse ;  /* 0x00000006b7b37c23 */ /* 0x100fe2000801083c */
[----:B------:R-:W-:Y:S01]  /*15960*/  FFMA.FTZ R123, R123, UR6, -R60 ;  /* 0x000000067b7b7c23 */ /* 0x000fe2000801083c */
[----:B------:R1:W3:Y:S01]  /*15970*/  MUFU.EX2 R159, R165 ;  /* 0x000000a5009f7308 */ /* 0x0002e20000000800 */
[--C-:B------:R-:W-:Y:S01]  /*15980*/  FFMA.FTZ R122, R122, UR6, -R56.reuse ;  /* 0x000000067a7a7c23 */ /* 0x100fe20008010838 */
[----:B------:R-:W-:Y:S01]  /*15990*/  HMMA.16816.F32 R28, R32, R30, R8 ;  /* 0x0000001e201c723c */ /* 0x000fe20000001808 */
[----:B----4-:R-:W-:Y:S01]  /*159a0*/  F2FP.F16.F32.PACK_AB R32, R135, R136 ;  /* 0x000000888720723e */ /* 0x010fe200000000ff */
[----:B------:R-:W4:Y:S01]  /*159b0*/  LDSM.16.MT88.4 R8, [R71+0xc00] ;  /* 0x000c00004708783b */ /* 0x000f220000004200 */
[----:B-----5:R-:W-:Y:S01]  /*159c0*/  F2FP.F16.F32.PACK_AB R33, R151, R138 ;  /* 0x0000008a9721723e */ /* 0x020fe200000000ff */
[--C-:B------:R-:W-:Y:S01]  /*159d0*/  FFMA.FTZ R148, R145, UR6, -R56.reuse ;  /* 0x0000000691947c23 */ /* 0x100fe20008010838 */
[----:B------:R-:W-:Y:S01]  /*159e0*/  F2FP.F16.F32.PACK_AB R34, R153, R134 ;  /* 0x000000869922723e */ /* 0x000fe200000000ff */
[----:B------:R-:W-:Y:S01]  /*159f0*/  MUFU.EX2 R146, R146 ;  /* 0x0000009200927308 */ /* 0x000fe20000000800 */
[----:B------:R-:W-:Y:S01]  /*15a00*/  F2FP.F16.F32.PACK_AB R35, R144, R155 ;  /* 0x0000009b9023723e */ /* 0x000fe200000000ff */
[----:B------:R-:W-:Y:S01]  /*15a10*/  LDSM.16.MT88.4 R208, [R62+0x8c00] ;  /* 0x008c00003ed0783b */ /* 0x000fe20000004200 */
[----:B------:R-:W-:Y:S01]  /*15a20*/  FFMA.FTZ R193, R2, UR6, -R56 ;  /* 0x0000000602c17c23 */ /* 0x000fe20008010838 */
[----:B------:R5:W-:Y:S01]  /*15a30*/  MUFU.EX2 R147, R157 ;  /* 0x0000009d00937308 */ /* 0x000be20000000800 */
[----:B------:R-:W-:Y:S01]  /*15a40*/  FFMA.FTZ R127, R127, UR6, -R60 ;  /* 0x000000067f7f7c23 */ /* 0x000fe2000801083c */
[--C-:B-1----:R-:W-:Y:S01]  /*15a50*/  FFMA.FTZ R165, R227, UR6, -R56.reuse ;  /* 0x00000006e3a57c23 */ /* 0x102fe20008010838 */
[----:B------:R-:W-:Y:S01]  /*15a60*/  LDSM.16.MT88.4 R200, [R71+0x3c00] ;  /* 0x003c000047c8783b */ /* 0x000fe20000004200 */
[----:B------:R1:W-:Y:S01]  /*15a70*/  MUFU.EX2 R145, R152 ;  /* 0x0000009800917308 */ /* 0x0003e20000000800 */
[C---:B---3--:R-:W-:Y:S01]  /*15a80*/  HMMA.16816.F32 R12, R32.reuse, R4, R12 ;  /* 0x00000004200c723c */ /* 0x048fe2000000180c */
[--C-:B------:R-:W-:Y:S01]  /*15a90*/  FFMA.FTZ R57, R57, UR6, -R56.reuse ;  /* 0x0000000639397c23 */ /* 0x100fe20008010838 */
[----:B------:R-:W-:Y:S01]  /*15aa0*/  PLOP3.LUT P0, PT, PT, PT, UP0, 0x80, 0x8 ;  /* 0x000000000008781c */ /* 0x000fe20003f0f008 */
[----:B------:R-:W3:Y:S04]  /*15ab0*/  MUFU.EX2 R148, R148 ;  /* 0x0000009400947308 */ /* 0x000ee80000000800 */
[----:B------:R-:W-:Y:S01]  /*15ac0*/  MUFU.EX2 R141, R141 ;  /* 0x0000008d008d7308 */ /* 0x000fe20000000800 */
[----:B------:R-:W-:Y:S01]  /*15ad0*/  HMMA.16816.F32 R16, R32, R6, R16 ;  /* 0x000000062010723c */ /* 0x000fe20000001810 */
[----:B------:R-:W4:Y:S01]  /*15ae0*/  LDSM.16.MT88.4 R4, [R62+0x6000] ;  /* 0x006000003e04783b */ /* 0x000f220000004200 */
[--C-:B-----5:R-:W-:Y:S01]  /*15af0*/  FFMA.FTZ R157, R76, UR6, -R56.reuse ;  /* 0x000000064c9d7c23 */ /* 0x120fe20008010838 */
[----:B------:R-:W5:Y:S01]  /*15b00*/  MUFU.EX2 R150, R150 ;  /* 0x0000009600967308 */ /* 0x000f620000000800 */
[----:B-1----:R-:W-:-:S03]  /*15b10*/  FFMA.FTZ R152, R95, UR6, -R56 ;  /* 0x000000065f987c23 */ /* 0x002fc60008010838 */
[----:B------:R-:W-:Y:S01]  /*15b20*/  MUFU.EX2 R137, R137 ;  /* 0x0000008900897308 */ /* 0x000fe20000000800 */
[C---:B------:R-:W-:Y:S01]  /*15b30*/  HMMA.16816.F32 R36, R32.reuse, R20, R36 ;  /* 0x000000142024723c */ /* 0x040fe20000001824 */
[----:B------:R-:W-:Y:S02]  /*15b40*/  F2FP.F16.F32.PACK_AB R20, R159, R142 ;  /* 0x0000008e9f14723e */ /* 0x000fe400000000ff */
[----:B---3--:R-:W-:Y:S01]  /*15b50*/  F2FP.F16.F32.PACK_AB R21, R148, R145 ;  /* 0x000000919415723e */ /* 0x008fe200000000ff */
[----:B------:R-:W-:Y:S04]  /*15b60*/  MUFU.EX2 R152, R152 ;  /* 0x0000009800987308 */ /* 0x000fe80000000800 */
[----:B------:R-:W-:Y:S01]  /*15b70*/  HMMA.16816.F32 R28, R32, R22, R28 ;  /* 0x00000016201c723c */ /* 0x000fe2000000181c */
[--C-:B------:R-:W-:Y:S01]  /*15b80*/  FFMA.FTZ R35, R93, UR6, -R56.reuse ;  /* 0x000000065d237c23 */ /* 0x100fe20008010838 */
[----:B------:R-:W-:Y:S01]  /*15b90*/  F2FP.F16.F32.PACK_AB R22, R147, R146 ;  /* 0x000000929316723e */ /* 0x000fe200000000ff */
[----:B------:R-:W-:Y:S01]  /*15ba0*/  FFMA.FTZ R93, R86, UR6, -R56 ;  /* 0x00000006565d7c23 */ /* 0x000fe20008010838 */
[----:B-----5:R-:W-:Y:S01]  /*15bb0*/  F2FP.F16.F32.PACK_AB R23, R150, R141 ;  /* 0x0000008d9617723e */ /* 0x020fe200000000ff */
[--C-:B------:R-:W-:Y:S01]  /*15bc0*/  FFMA.FTZ R34, R94, UR6, -R60.reuse ;  /* 0x000000065e227c23 */ /* 0x100fe2000801083c */
[----:B------:R-:W-:Y:S01]  /*15bd0*/  FFMA.FTZ R33, R131, UR6, -R60 ;  /* 0x0000000683217c23 */ /* 0x000fe2000801083c */
[----:B------:R-:W-:Y:S01]  /*15be0*/  FFMA.FTZ R32, R92, UR6, -R56 ;  /* 0x000000065c207c23 */ /* 0x000fe20008010838 */
[----:B------:R1:W3:Y:S03]  /*15bf0*/  MUFU.EX2 R94, R139 ;  /* 0x0000008b005e7308 */ /* 0x0002e60000000800 */
[C---:B--2---:R-:W-:Y:S01]  /*15c00*/  HMMA.16816.F32 R12, R20.reuse, R24, R12 ;  /* 0x00000018140c723c */ /* 0x044fe2000000180c */
[----:B------:R2:W-:Y:S04]  /*15c10*/  MUFU.EX2 R131, R34 ;  /* 0x0000002200837308 */ /* 0x0005e80000000800 */
[----:B------:R5:W-:Y:S03]  /*15c20*/  MUFU.EX2 R92, R33 ;  /* 0x00000021005c7308 */ /* 0x000be60000000800 */
[----:B------:R-:W-:Y:S01]  /*15c30*/  HMMA.16816.F32 R16, R20, R26, R16 ;  /* 0x0000001a1410723c */ /* 0x000fe20000001810 */
[----:B------:R-:W5:Y:S01]  /*15c40*/  MUFU.EX2 R95, R32 ;  /* 0x00000020005f7308 */ /* 0x000f620000000800 */
[----:B------:R-:W5:Y:S01]  /*15c50*/  LDSM.16.MT88.4 R24, [R71+0x1000] ;  /* 0x001000004718783b */ /* 0x000f620000004200 */
[--C-:B-1----:R-:W-:Y:S01]  /*15c60*/  FFMA.FTZ R139, R99, UR6, -R60.reuse ;  /* 0x00000006638b7c23 */ /* 0x102fe2000801083c */
[--C-:B------:R-:W-:Y:S01]  /*15c70*/  FFMA.FTZ R99, R97, UR6, -R60.reuse ;  /* 0x0000000661637c23 */ /* 0x100fe2000801083c */
[----:B------:R-:W-:Y:S01]  /*15c80*/  MUFU.EX2 R86, R35 ;  /* 0x0000002300567308 */ /* 0x000fe20000000800 */
[----:B--2---:R-:W-:-:S02]  /*15c90*/  FFMA.FTZ R34, R98, UR6, -R60 ;  /* 0x0000000662227c23 */ /* 0x004fc4000801083c */
[C---:B----4-:R-:W-:Y:S01]  /*15ca0*/  HMMA.16816.F32 R36, R20.reuse, R8, R36 ;  /* 0x000000081424723c */ /* 0x050fe20000001824 */
[----:B------:R-:W1:Y:S01]  /*15cb0*/  MUFU.EX2 R93, R93 ;  /* 0x0000005d005d7308 */ /* 0x000e620000000800 */
[----:B---3--:R-:W-:Y:S01]  /*15cc0*/  F2FP.F16.F32.PACK_AB R8, R94, R137 ;  /* 0x000000895e08723e */ /* 0x008fe200000000ff */
[----:B-----5:R-:W-:Y:S02]  /*15cd0*/  FFMA.FTZ R33, R84, UR6, -R56 ;  /* 0x0000000654217c23 */ /* 0x020fe40008010838 */
[----:B------:R-:W-:Y:S01]  /*15ce0*/  MUFU.EX2 R96, R96 ;  /* 0x0000006000607308 */ /* 0x000fe20000000800 */
[----:B------:R-:W-:Y:S02]  /*15cf0*/  F2FP.F16.F32.PACK_AB R9, R152, R95 ;  /* 0x0000005f9809723e */ /* 0x000fe400000000ff */
[----:B------:R-:W-:Y:S01]  /*15d00*/  HMMA.16816.F32 R28, R20, R10, R28 ;  /* 0x0000000a141c723c */ /* 0x000fe2000000181c */
[----:B------:R-:W-:Y:S01]  /*15d10*/  F2FP.F16.F32.PACK_AB R10, R92, R131 ;  /* 0x000000835c0a723e */ /* 0x000fe200000000ff */
[----:B------:R-:W2:Y:S01]  /*15d20*/  LDSM.16.MT88.4 R20, [R62+0x6400] ;  /* 0x006400003e14783b */ /* 0x000ea20000004200 */
[----:B------:R-:W-:Y:S01]  /*15d30*/  FFMA.FTZ R32, R100, UR6, -R60 ;  /* 0x0000000664207c23 */ /* 0x000fe2000801083c */
[----:B------:R-:W-:Y:S01]  /*15d40*/  FFMA.FTZ R100, R87, UR6, -R56 ;  /* 0x0000000657647c23 */ /* 0x000fe20008010838 */
[----:B------:R3:W4:Y:S01]  /*15d50*/  MUFU.EX2 R97, R139 ;  /* 0x0000008b00617308 */ /* 0x0007220000000800 */
[----:B-1----:R-:W-:-:S03]  /*15d60*/  F2FP.F16.F32.PACK_AB R11, R93, R86 ;  /* 0x000000565d0b723e */ /* 0x002fc600000000ff */
[----:B------:R-:W-:Y:S04]  /*15d70*/  MUFU.EX2 R99, R99 ;  /* 0x0000006300637308 */ /* 0x000fe80000000800 */
[----:B------:R-:W-:Y:S01]  /*15d80*/  MUFU.EX2 R98, R32 ;  /* 0x0000002000627308 */ /* 0x000fe20000000800 */
[----:B------:R-:W-:Y:S03]  /*15d90*/  HMMA.16816.F32 R12, R8, R4, R12 ;  /* 0x00000004080c723c */ /* 0x000fe6000000180c */
[----:B------:R-:W-:Y:S01]  /*15da0*/  MUFU.EX2 R87, R33 ;  /* 0x0000002100577308 */ /* 0x000fe20000000800 */
[----:B---3--:R-:W-:Y:S01]  /*15db0*/  FFMA.FTZ R139, R156, UR6, -R60 ;  /* 0x000000069c8b7c23 */ /* 0x008fe2000801083c */
[----:B------:R-:W-:-:S02]  /*15dc0*/  FFMA.FTZ R156, R249, UR6, -R56 ;  /* 0x00000006f99c7c23 */ /* 0x000fc40008010838 */
[----:B------:R-:W1:Y:S01]  /*15dd0*/  MUFU.EX2 R100, R100 ;  /* 0x0000006400647308 */ /* 0x000e620000000800 */
[C---:B------:R-:W-:Y:S01]  /*15de0*/  HMMA.16816.F32 R16, R8.reuse, R6, R16 ;  /* 0x000000060810723c */ /* 0x040fe20000001810 */
[----:B------:R-:W3:Y:S02]  /*15df0*/  LDSM.16.MT88.4 R4, [R71+0x1400] ;  /* 0x001400004704783b */ /* 0x000ee40000004200 */
[----:B------:R5:W-:Y:S04]  /*15e00*/  MUFU.EX2 R78, R160 ;  /* 0x000000a0004e7308 */ /* 0x000be80000000800 */
[----:B------:R-:W2:Y:S01]  /*15e10*/  MUFU.EX2 R79, R158 ;  /* 0x0000009e004f7308 */ /* 0x000ea20000000800 */
[----:B------:R-:W-:Y:S01]  /*15e20*/  HMMA.16816.F32 R36, R8, R24, R36 ;  /* 0x000000180824723c */ /* 0x000fe20000001824 */
[----:B----4-:R-:W-:-:S02]  /*15e30*/  F2FP.F16.F32.PACK_AB R24, R97, R96 ;  /* 0x000000606118723e */ /* 0x010fc400000000ff */
[----:B------:R4:W-:Y:S01]  /*15e40*/  MUFU.EX2 R84, R34 ;  /* 0x0000002200547308 */ /* 0x0009e20000000800 */
[----:B-1----:R-:W-:-:S03]  /*15e50*/  F2FP.F16.F32.PACK_AB R25, R100, R87 ;  /* 0x000000576419723e */ /* 0x002fc600000000ff */
[----:B------:R-:W-:Y:S01]  /*15e60*/  MUFU.EX2 R76, R143 ;  /* 0x0000008f004c7308 */ /* 0x000fe20000000800 */
[----:B------:R-:W-:Y:S01]  /*15e70*/  HMMA.16816.F32 R28, R8, R26, R28 ;  /* 0x0000001a081c723c */ /* 0x000fe2000000181c */
[----:B------:R-:W1:Y:S01]  /*15e80*/  LDSM.16.MT88.4 R8, [R71+0x1800] ;  /* 0x001800004708783b */ /* 0x000e620000004200 */
[----:B------:R-:W-:Y:S01]  /*15e90*/  F2FP.F16.F32.PACK_AB R26, R98, R99 ;  /* 0x00000063621a723e */ /* 0x000fe200000000ff */
[----:B------:R-:W3:Y:S01]  /*15ea0*/  MUFU.EX2 R85, R85 ;  /* 0x0000005500557308 */ /* 0x000ee20000000800 */
[--C-:B-----5:R-:W-:Y:S01]  /*15eb0*/  FFMA.FTZ R160, R231, UR6, -R60.reuse ;  /* 0x00000006e7a07c23 */ /* 0x120fe2000801083c */
[----:B--2---:R-:W-:Y:S01]  /*15ec0*/  F2FP.F16.F32.PACK_AB R27, R79, R78 ;  /* 0x0000004e4f1b723e */ /* 0x004fe200000000ff */
[----:B------:R-:W-:Y:S01]  /*15ed0*/  FFMA.FTZ R158, R237, UR6, -R60 ;  /* 0x00000006ed9e7c23 */ /* 0x000fe2000801083c */
[----:B------:R-:W2:Y:S01]  /*15ee0*/  MUFU.EX2 R139, R139 ;  /* 0x0000008b008b7308 */ /* 0x000ea20000000800 */
[----:B----4-:R-:W4:Y:S03]  /*15ef0*/  LDSM.16.MT88.4 R32, [R62+0x6800] ;  /* 0x006800003e20783b */ /* 0x010f260000004200 */
[----:B------:R5:W-:Y:S01]  /*15f00*/  MUFU.EX2 R55, R157 ;  /* 0x0000009d00377308 */ /* 0x000be20000000800 */
[----:B------:R-:W-:Y:S03]  /*15f10*/  HMMA.16816.F32 R12, R24, R20, R12 ;  /* 0x00000014180c723c */ /* 0x000fe6000000180c */
[----:B------:R-:W5:Y:S01]  /*15f20*/  MUFU.EX2 R154, R154 ;  /* 0x0000009a009a7308 */ /* 0x000f620000000800 */
[----:B---3--:R-:W-:-:S03]  /*15f30*/  F2FP.F16.F32.PACK_AB R20, R85, R84 ;  /* 0x000000545514723e */ /* 0x008fc600000000ff */
[----:B------:R-:W-:Y:S01]  /*15f40*/  MUFU.EX2 R143, R247 ;  /* 0x000000f7008f7308 */ /* 0x000fe20000000800 */
[----:B------:R-:W-:Y:S01]  /*15f50*/  HMMA.16816.F32 R16, R24, R22, R16 ;  /* 0x000000161810723c */ /* 0x000fe20000001810 */
[----:B--2---:R-:W-:Y:S02]  /*15f60*/  F2FP.F16.F32.PACK_AB R22, R76, R139 ;  /* 0x0000008b4c16723e */ /* 0x004fe400000000ff */
[----:B------:R-:W2:Y:S01]  /*15f70*/  MUFU.EX2 R156, R156 ;  /* 0x0000009c009c7308 */ /* 0x000ea20000000800 */
[----:B-----5:R-:W-:-:S03]  /*15f80*/  FFMA.FTZ R157, R233, UR6, -R60 ;  /* 0x00000006e99d7c23 */ /* 0x020fc6000801083c */
[----:B------:R-:W-:Y:S01]  /*15f90*/  MUFU.EX2 R158, R158 ;  /* 0x0000009e009e7308 */ /* 0x000fe20000000800 */
[C---:B------:R-:W-:Y:S01]  /*15fa0*/  HMMA.16816.F32 R36, R24.reuse, R4, R36 ;  /* 0x000000041824723c */ /* 0x040fe20000001824 */
[----:B------:R-:W-:Y:S02]  /*15fb0*/  F2FP.F16.F32.PACK_AB R21, R154, R55 ;  /* 0x000000379a15723e */ /* 0x000fe400000000ff */
[----:B------:R-:W3:Y:S04]  /*15fc0*/  MUFU.EX2 R157, R157 ;  /* 0x0000009d009d7308 */ /* 0x000ee80000000800 */
[----:B------:R-:W-:Y:S01]  /*15fd0*/  MUFU.EX2 R160, R160 ;  /* 0x000000a000a07308 */ /* 0x000fe20000000800 */
[----:B------:R-:W-:Y:S01]  /*15fe0*/  HMMA.16816.F32 R28, R24, R6, R28 ;  /* 0x00000006181c723c */ /* 0x000fe2000000181c */
[----:B------:R-:W5:Y:S01]  /*15ff0*/  LDSM.16.MT88.4 R4, [R62+0x6c00] ;  /* 0x006c00003e04783b */ /* 0x000f620000004200 */
[----:B--2---:R-:W-:Y:S01]  /*16000*/  F2FP.F16.F32.PACK_AB R23, R156, R143 ;  /* 0x0000008f9c17723e */ /* 0x004fe200000000ff */
[----:B------:R-:W-:Y:S02]  /*16010*/  MUFU.EX2 R163, R163 ;  /* 0x000000a300a37308 */ /* 0x000fe40000000800 */
[----:B------:R-:W2:Y:S02]  /*16020*/  LDSM.16.MT88.4 R24, [R71+0x1c00] ;  /* 0x001c00004718783b */ /* 0x000ea40000004200 */
[----:B------:R-:W-:Y:S04]  /*16030*/  MUFU.EX2 R162, R162 ;  /* 0x000000a200a27308 */ /* 0x000fe80000000800 */
[----:B------:R-:W3:Y:S01]  /*16040*/  MUFU.EX2 R165, R165 ;  /* 0x000000a500a57308 */ /* 0x000ee20000000800 */
[C---:B-1----:R-:W-:Y:S03]  /*16050*/  HMMA.16816.F32 R36, R20.reuse, R8, R36 ;  /* 0x000000081424723c */ /* 0x042fe60000001824 */
[----:B------:R-:W-:Y:S04]  /*16060*/  MUFU.EX2 R164, R164 ;  /* 0x000000a400a47308 */ /* 0x000fe80000000800 */
[----:B------:R-:W1:Y:S01]  /*16070*/  MUFU.EX2 R169, R169 ;  /* 0x000000a900a97308 */ /* 0x000e620000000800 */
[C---:B----4-:R-:W-:Y:S03]  /*16080*/  HMMA.16816.F32 R12, R20.reuse, R32, R12 ;  /* 0x00000020140c723c */ /* 0x050fe6000000180c */
[----:B------:R-:W-:Y:S04]  /*16090*/  MUFU.EX2 R166, R166 ;  /* 0x000000a600a67308 */ /* 0x000fe80000000800 */
[----:B------:R-:W4:Y:S01]  /*160a0*/  MUFU.EX2 R179, R179 ;  /* 0x000000b300b37308 */ /* 0x000f220000000800 */
[C---:B------:R-:W-:Y:S01]  /*160b0*/  HMMA.16816.F32 R16, R20.reuse, R34, R16 ;  /* 0x000000221410723c */ /* 0x040fe20000001810 */
[----:B------:R-:W-:Y:S02]  /*160c0*/  LDSM.16.MT88.4 R32, [R62+0x7400] ;  /* 0x007400003e20783b */ /* 0x000fe40000004200 */
[----:B------:R-:W-:Y:S04]  /*160d0*/  MUFU.EX2 R168, R168 ;  /* 0x000000a800a87308 */ /* 0x000fe80000000800 */
[----:B------:R-:W-:Y:S01]  /*160e0*/  MUFU.EX2 R171, R171 ;  /* 0x000000ab00ab7308 */ /* 0x000fe20000000800 */
[----:B------:R-:W-:Y:S01]  /*160f0*/  HMMA.16816.F32 R28, R20, R10, R28 ;  /* 0x0000000a141c723c */ /* 0x000fe2000000181c */
[----:B------:R-:W4:Y:S01]  /*16100*/  LDSM.16.MT88.4 R8, [R62+0x7000] ;  /* 0x007000003e08783b */ /* 0x000f220000004200 */
[----:B---3--:R-:W-:Y:S01]  /*16110*/  F2FP.F16.F32.PACK_AB R20, R158, R157 ;  /* 0x0000009d9e14723e */ /* 0x008fe200000000ff */
[----:B------:R-:W-:Y:S01]  /*16120*/  MUFU.EX2 R172, R172 ;  /* 0x000000ac00ac7308 */ /* 0x000fe20000000800 */
[----:B------:R-:W-:-:S02]  /*16130*/  F2FP.F16.F32.PACK_AB R21, R165, R162 ;  /* 0x000000a2a515723e */ /* 0x000fc400000000ff */
[----:B------:R-:W-:Y:S01]  /*16140*/  F2FP.F16.F32.PACK_AB R22, R163, R160 ;  /* 0x000000a0a316723e */ /* 0x000fe200000000ff */
[----:B------:R3:W4:Y:S01]  /*16150*/  MUFU.EX2 R167, R173 ;  /* 0x000000ad00a77308 */ /* 0x0007220000000800 */
[----:B-1----:R-:W-:-:S03]  /*16160*/  F2FP.F16.F32.PACK_AB R23, R169, R164 ;  /* 0x000000a4a917723e */ /* 0x002fc600000000ff */
[----:B------:R-:W-:Y:S04]  /*16170*/  MUFU.EX2 R149, R175 ;  /* 0x000000af00957308 */ /* 0x000fe80000000800 */
[C---:B-----5:R-:W-:Y:S01]  /*16180*/  HMMA.16816.F32 R12, R20.reuse, R4, R12 ;  /* 0x00000004140c723c */ /* 0x060fe2000000180c */
[----:B------:R-:W1:Y:S04]  /*16190*/  MUFU.EX2 R174, R174 ;  /* 0x000000ae00ae7308 */ /* 0x000e680000000800 */
[----:B------:R-:W-:Y:S01]  /*161a0*/  MUFU.EX2 R170, R170 ;  /* 0x000000aa00aa7308 */ /* 0x000fe20000000800 */
[--C-:B---3--:R-:W-:Y:S01]  /*161b0*/  FFMA.FTZ R173, R89, UR6, -R56.reuse ;  /* 0x0000000659ad7c23 */ /* 0x108fe20008010838 */
[----:B------:R-:W-:Y:S01]  /*161c0*/  FFMA.FTZ R89, R88, UR6, -R56 ;  /* 0x0000000658597c23 */ /* 0x000fe20008010838 */
[C---:B------:R-:W-:Y:S01]  /*161d0*/  HMMA.16816.F32 R16, R20.reuse, R6, R16 ;  /* 0x000000061410723c */ /* 0x040fe20000001810 */
[----:B------:R-:W3:Y:S01]  /*161e0*/  LDSM.16.MT88.4 R4, [R71+0x2000] ;  /* 0x002000004704783b */ /* 0x000ee20000004200 */
[----:B------:R-:W5:Y:S04]  /*161f0*/  MUFU.EX2 R77, R77 ;  /* 0x0000004d004d7308 */ /* 0x000f680000000800 */
[----:B------:R-:W-:Y:S02]  /*16200*/  MUFU.EX2 R53, R161 ;  /* 0x000000a100357308 */ /* 0x000fe40000000800 */
[C---:B--2---:R-:W-:Y:S01]  /*16210*/  HMMA.16816.F32 R36, R20.reuse, R24, R36 ;  /* 0x000000181424723c */ /* 0x044fe20000001824 */
[--C-:B------:R-:W-:Y:S01]  /*16220*/  FFMA.FTZ R24, R91, UR6, -R60.reuse ;  /* 0x000000065b187c23 */ /* 0x100fe2000801083c */
[----:B------:R-:W-:Y:S01]  /*16230*/  FFMA.FTZ R91, R90, UR6, -R60 ;  /* 0x000000065a5b7c23 */ /* 0x000fe2000801083c */
[----:B------:R-:W2:Y:S04]  /*16240*/  MUFU.EX2 R176, R176 ;  /* 0x000000b000b07308 */ /* 0x000ea80000000800 */
[----:B------:R5:W-:Y:S01]  /*16250*/  MUFU.EX2 R90, R24 ;  /* 0x00000018005a7308 */ /* 0x000be20000000800 */
[----:B------:R-:W-:Y:S01]  /*16260*/  HMMA.16816.F32 R28, R20, R26, R28 ;  /* 0x0000001a141c723c */ /* 0x000fe2000000181c */
[----:B----4-:R-:W-:-:S02]  /*16270*/  F2FP.F16.F32.PACK_AB R20, R179, R166 ;  /* 0x000000a6b314723e */ /* 0x010fc400000000ff */
[----:B------:R-:W-:Y:S01]  /*16280*/  F2FP.F16.F32.PACK_AB R21, R167, R172 ;  /* 0x000000aca715723e */ /* 0x000fe200000000ff */
[----:B------:R-:W4:Y:S01]  /*16290*/  MUFU.EX2 R91, R91 ;  /* 0x0000005b005b7308 */ /* 0x000f220000000800 */
        /* <DEDUP_REMOVED lines=9> */
[----:B------:R-:W5:Y:S07]  /*16330*/  LDSM.16.MT88.4 R8, [R62+0x7800] ;  /* 0x007800003e08783b */ /* 0x000f6e0000004200 */
[----:B---3--:R-:W-:Y:S01]  /*16340*/  HMMA.16816.F32 R36, R20, R4, R36 ;  /* 0x000000041424723c */ /* 0x008fe20000001824 */
[----:B------:R-:W-:-:S02]  /*16350*/  F2FP.F16.F32.PACK_AB R4, R77, R170 ;  /* 0x000000aa4d04723e */ /* 0x000fc400000000ff */
[----:B--2---:R-:W-:-:S05]  /*16360*/  F2FP.F16.F32.PACK_AB R5, R176, R53 ;  /* 0x00000035b005723e */ /* 0x004fca00000000ff */
[----:B------:R-:W-:Y:S01]  /*16370*/  HMMA.16816.F32 R28, R20, R6, R28 ;  /* 0x00000006141c723c */ /* 0x000fe2000000181c */
[----:B----4-:R-:W-:Y:S01]  /*16380*/  F2FP.F16.F32.PACK_AB R6, R91, R90 ;  /* 0x0000005a5b06723e */ /* 0x010fe200000000ff */
[--C-:B------:R-:W-:Y:S01]  /*16390*/  FFMA.FTZ R20, R46, UR6, -R60.reuse ;  /* 0x000000062e147c23 */ /* 0x100fe2000801083c */
[----:B-1----:R-:W-:Y:S01]  /*163a0*/  F2FP.F16.F32.PACK_AB R7, R89, R88 ;  /* 0x000000585907723e */ /* 0x002fe200000000ff */
[----:B------:R1:W-:Y:S06]  /*163b0*/  MUFU.EX2 R46, R47 ;  /* 0x0000002f002e7308 */ /* 0x0003ec0000000800 */
[----:B------:R-:W-:Y:S01]  /*163c0*/  HMMA.16816.F32 R12, R4, R32, R12 ;  /* 0x00000020040c723c */ /* 0x000fe2000000180c */
[----:B------:R2:W3:Y:S01]  /*163d0*/  MUFU.EX2 R33, R20 ;  /* 0x0000001400217308 */ /* 0x0004e20000000800 */
[--C-:B------:R-:W-:Y:S01]  /*163e0*/  FFMA.FTZ R32, R83, UR6, -R60.reuse ;  /* 0x0000000653207c23 */ /* 0x100fe2000801083c */
[----:B------:R-:W-:Y:S01]  /*163f0*/  FFMA.FTZ R83, R82, UR6, -R60 ;  /* 0x0000000652537c23 */ /* 0x000fe2000801083c */
[----:B------:R-:W-:-:S03]  /*16400*/  FFMA.FTZ R82, R45, UR6, -R56 ;  /* 0x000000062d527c23 */ /* 0x000fc60008010838 */
[----:B------:R-:W-:Y:S01]  /*16410*/  MUFU.EX2 R45, R83 ;  /* 0x00000053002d7308 */ /* 0x000fe20000000800 */
[C---:B------:R-:W-:Y:S01]  /*16420*/  HMMA.16816.F32 R16, R4.reuse, R34, R16 ;  /* 0x000000220410723c */ /* 0x040fe20000001810 */
[--C-:B------:R-:W-:Y:S01]  /*16430*/  FFMA.FTZ R35, R44, UR6, -R56.reuse ;  /* 0x000000062c237c23 */ /* 0x100fe20008010838 */
[--C-:B------:R-:W-:Y:S01]  /*16440*/  FFMA.FTZ R44, R81, UR6, -R56.reuse ;  /* 0x00000006512c7c23 */ /* 0x100fe20008010838 */
[--C-:B-1----:R-:W-:Y:S01]  /*16450*/  FFMA.FTZ R47, R80, UR6, -R56.reuse ;  /* 0x00000006502f7c23 */ /* 0x102fe20008010838 */
[----:B------:R-:W1:Y:S01]  /*16460*/  MUFU.EX2 R32, R32 ;  /* 0x0000002000207308 */ /* 0x000e620000000800 */
[----:B------:R-:W-:Y:S01]  /*16470*/  FFMA.FTZ R80, R49, UR6, -R56 ;  /* 0x0000000631507c23 */ /* 0x000fe20008010838 */
[----:B--2---:R-:W2:Y:S02]  /*16480*/  LDSM.16.MT88.4 R20, [R71+0x2800] ;  /* 0x002800004714783b */ /* 0x004ea40000004200 */
[----:B------:R-:W-:Y:S01]  /*16490*/  MUFU.EX2 R34, R82 ;  /* 0x0000005200227308 */ /* 0x000fe20000000800 */
[----:B-----5:R-:W-:Y:S01]  /*164a0*/  HMMA.16816.F32 R36, R4, R24, R36 ;  /* 0x000000180424723c */ /* 0x020fe20000001824 */
[----:B------:R-:W-:Y:S01]  /*164b0*/  FFMA.FTZ R25, R192, R70, R61 ;  /* 0x00000046c0197223 */ /* 0x000fe2000001003d */
[--C-:B------:R-:W-:Y:S01]  /*164c0*/  FFMA.FTZ R70, R102, UR6, -R60.reuse ;  /* 0x0000000666467c23 */ /* 0x100fe2000801083c */
[----:B------:R-:W4:Y:S01]  /*164d0*/  MUFU.EX2 R35, R35 ;  /* 0x0000002300237308 */ /* 0x000f220000000800 */
[----:B------:R-:W-:Y:S01]  /*164e0*/  FFMA.FTZ R61, R101, UR6, -R60 ;  /* 0x00000006653d7c23 */ /* 0x000fe2000801083c */
[----:B------:R-:W-:-:S02]  /*164f0*/  FADD.FTZ R69, R58, R25 ;  /* 0x000000193a457221 */ /* 0x000fc40000010000 */
[----:B------:R-:W-:Y:S01]  /*16500*/  MUFU.EX2 R44, R44 ;  /* 0x0000002c002c7308 */ /* 0x000fe20000000800 */
[----:B------:R-:W-:Y:S01]  /*16510*/  HMMA.16816.F32 R28, R4, R26, R28 ;  /* 0x0000001a041c723c */ /* 0x000fe2000000181c */
[----:B---3--:R-:W-:Y:S01]  /*16520*/  F2FP.F16.F32.PACK_AB R4, R33, R46 ;  /* 0x0000002e2104723e */ /* 0x008fe200000000ff */
[----:B------:R-:W3:Y:S01]  /*16530*/  LDSM.16.MT88.4 R24, [R62+0x7c00] ;  /* 0x007c00003e18783b */ /* 0x000ee20000004200 */
[----:B------:R-:W5:Y:S01]  /*16540*/  MUFU.EX2 R47, R47 ;  /* 0x0000002f002f7308 */ /* 0x000f620000000800 */
[----:B-1----:R-:W-:Y:S01]  /*16550*/  F2FP.F16.F32.PACK_AB R6, R45, R32 ;  /* 0x000000202d06723e */ /* 0x002fe200000000ff */
[----:B------:R-:W-:Y:S01]  /*16560*/  FADD.FTZ R66, R66, R69 ;  /* 0x0000004542427221 */ /* 0x000fe20000010000 */
[----:B------:R-:W-:Y:S01]  /*16570*/  FFMA.FTZ R69, R51, UR6, -R56 ;  /* 0x0000000633457c23 */ /* 0x000fe20008010838 */
[----:B------:R-:W-:Y:S01]  /*16580*/  MUFU.EX2 R70, R70 ;  /* 0x0000004600467308 */ /* 0x000fe20000000800 */
[----:B----4-:R-:W-:Y:S01]  /*16590*/  F2FP.F16.F32.PACK_AB R5, R35, R34 ;  /* 0x000000222305723e */ /* 0x010fe200000000ff */
[----:B------:R-:W-:-:S02]  /*165a0*/  FADD.FTZ R65, R65, R66 ;  /* 0x0000004241417221 */ /* 0x000fc40000010000 */
[----:B------:R-:W1:Y:S01]  /*165b0*/  MUFU.EX2 R61, R61 ;  /* 0x0000003d003d7308 */ /* 0x000e620000000800 */
[--C-:B------:R-:W-:Y:S01]  /*165c0*/  FFMA.FTZ R66, R108, UR6, -R60.reuse ;  /* 0x000000066c427c23 */ /* 0x100fe2000801083c */
[----:B------:R-:W-:Y:S02]  /*165d0*/  FADD.FTZ R72, R72, R65 ;  /* 0x0000004148487221 */ /* 0x000fe40000010000 */
[----:B------:R-:W-:Y:S01]  /*165e0*/  MUFU.EX2 R58, R104 ;  /* 0x00000068003a7308 */ /* 0x000fe20000000800 */
[----:B------:R-:W-:Y:S01]  /*165f0*/  FFMA.FTZ R65, R106, UR6, -R60 ;  /* 0x000000066a417c23 */ /* 0x000fe2000801083c */
[----:B-----5:R-:W-:Y:S02]  /*16600*/  F2FP.F16.F32.PACK_AB R7, R47, R44 ;  /* 0x0000002c2f07723e */ /* 0x020fe400000000ff */
[----:B------:R-:W-:Y:S04]  /*16610*/  MUFU.EX2 R49, R103 ;  /* 0x0000006700317308 */ /* 0x000fe80000000800 */
[----:B------:R-:W-:Y:S01]  /*16620*/  MUFU.EX2 R65, R65 ;  /* 0x0000004100417308 */ /* 0x000fe20000000800 */
[----:B------:R-:W-:Y:S01]  /*16630*/  HMMA.16816.F32 R12, R4, R8, R12 ;  /* 0x00000008040c723c */ /* 0x000fe2000000180c */
[----:B------:R-:W-:Y:S01]  /*16640*/  FADD.FTZ R8, R63, R64 ;  /* 0x000000403f087221 */ /* 0x000fe20000010000 */
[--C-:B------:R-:W-:Y:S01]  /*16650*/  FFMA.FTZ R63, R50, UR6, -R56.reuse ;  /* 0x00000006323f7c23 */ /* 0x100fe20008010838 */
[----:B------:R-:W-:Y:S01]  /*16660*/  FFMA.FTZ R64, R48, UR6, -R56 ;  /* 0x0000000630407c23 */ /* 0x000fe20008010838 */
[----:B------:R-:W-:Y:S01]  /*16670*/  MUFU.EX2 R50, R69 ;  /* 0x0000004500327308 */ /* 0x000fe20000000800 */
[----:B------:R-:W-:-:S03]  /*16680*/  FADD.FTZ R67, R67, R8 ;  /* 0x0000000843437221 */ /* 0x000fc60000010000 */
        /* <DEDUP_REMOVED lines=8> */
[----:B------:R-:W4:Y:S01]  /*16710*/  MUFU.EX2 R63, R63 ;  /* 0x0000003f003f7308 */ /* 0x000f220000000800 */
[----:B------:R-:W-:Y:S01]  /*16720*/  FADD.FTZ R21, R132, R21 ;  /* 0x0000001584157221 */ /* 0x000fe20000010000 */
[C---:B------:R-:W-:Y:S01]  /*16730*/  HMMA.16816.F32 R16, R4.reuse, R10, R16 ;  /* 0x0000000a0410723c */ /* 0x040fe20000001810 */
[----:B------:R-:W5:Y:S01]  /*16740*/  LDSM.16.MT88.4 R8, [R71+0x2c00] ;  /* 0x002c00004708783b */ /* 0x000f620000004200 */
[----:B------:R-:W-:Y:S01]  /*16750*/  FADD.FTZ R75, R74, R75 ;  /* 0x0000004b4a4b7221 */ /* 0x000fe20000010000 */
[----:B------:R-:W-:Y:S01]  /*16760*/  FADD.FTZ R130, R130, R21 ;  /* 0x0000001582827221 */ /* 0x000fe20000010000 */
[----:B------:R-:W-:Y:S01]  /*16770*/  MUFU.EX2 R66, R66 ;  /* 0x0000004200427308 */ /* 0x000fe20000000800 */
[----:B------:R-:W-:Y:S01]  /*16780*/  FFMA.FTZ R72, R110, UR6, -R56 ;  /* 0x000000066e487c23 */ /* 0x000fe20008010838 */
[----:B------:R-:W-:Y:S01]  /*16790*/  FADD.FTZ R136, R136, R75 ;  /* 0x0000004b88887221 */ /* 0x000fe20000010000 */
[----:B------:R-:W-:Y:S01]  /*167a0*/  FADD.FTZ R133, R133, R130 ;  /* 0x0000008285857221 */ /* 0x000fe20000010000 */
[----:B------:R-:W-:Y:S01]  /*167b0*/  HMMA.16816.F32 R28, R4, R22, R28 ;  /* 0x00000016041c723c */ /* 0x000fe2000000181c */
[----:B------:R-:W5:Y:S01]  /*167c0*/  LDSM.16.MT88.4 R20, [R62+0x8000] ;  /* 0x008000003e14783b */ /* 0x000f620000004200 */
[----:B-1----:R-:W-:Y:S01]  /*167d0*/  F2FP.F16.F32.PACK_AB R4, R61, R70 ;  /* 0x000000463d04723e */ /* 0x002fe200000000ff */
[----:B------:R-:W-:Y:S01]  /*167e0*/  FADD.FTZ R138, R138, R133 ;  /* 0x000000858a8a7221 */ /* 0x000fe20000010000 */
[----:B--2---:R-:W-:Y:S01]  /*167f0*/  F2FP.F16.F32.PACK_AB R5, R51, R48 ;  /* 0x000000303305723e */ /* 0x004fe200000000ff */
[----:B------:R-:W-:Y:S01]  /*16800*/  FADD.FTZ R135, R135, R136 ;  /* 0x0000008887877221 */ /* 0x000fe20000010000 */
[----:B------:R-:W-:Y:S01]  /*16810*/  F2FP.F16.F32.PACK_AB R6, R49, R58 ;  /* 0x0000003a3106723e */ /* 0x000fe200000000ff */
[----:B------:R-:W-:Y:S01]  /*16820*/  FFMA.FTZ R64, R105, UR6, -R60 ;  /* 0x0000000669407c23 */ /* 0x000fe2000801083c */
[----:B----4-:R-:W-:Y:S01]  /*16830*/  F2FP.F16.F32.PACK_AB R7, R63, R50 ;  /* 0x000000323f07723e */ /* 0x010fe200000000ff */
[----:B------:R-:W-:Y:S01]  /*16840*/  FADD.FTZ R134, R134, R135 ;  /* 0x0000008786867221 */ /* 0x000fe20000010000 */
[--C-:B------:R-:W-:Y:S01]  /*16850*/  FFMA.FTZ R69, R109, UR6, -R56.reuse ;  /* 0x000000066d457c23 */ /* 0x100fe20008010838 */
[----:B------:R-:W-:Y:S01]  /*16860*/  FFMA.FTZ R68, R114, UR6, -R56 ;  /* 0x0000000672447c23 */ /* 0x000fe20008010838 */
[----:B------:R-:W-:Y:S01]  /*16870*/  MUFU.EX2 R67, R67 ;  /* 0x0000004300437308 */ /* 0x000fe20000000800 */
[----:B------:R-:W-:Y:S01]  /*16880*/  FADD.FTZ R153, R153, R134 ;  /* 0x0000008699997221 */ /* 0x000fe20000010000 */
[----:B------:R-:W-:Y:S01]  /*16890*/  FFMA.FTZ R75, R124, UR6, -R60 ;  /* 0x000000067c4b7c23 */ /* 0x000fe2000801083c */
[C---:B---3--:R-:W-:Y:S01]  /*168a0*/  HMMA.16816.F32 R12, R4.reuse, R24, R12 ;  /* 0x00000018040c723c */ /* 0x048fe2000000180c */
[--C-:B------:R-:W-:Y:S01]  /*168b0*/  FFMA.FTZ R24, R41, UR6, -R56.reuse ;  /* 0x0000000629187c23 */ /* 0x100fe20008010838 */
[----:B------:R-:W-:Y:S01]  /*168c0*/  FFMA.FTZ R41, R42, UR6, -R56 ;  /* 0x000000062a297c23 */ /* 0x000fe20008010838 */
[----:B------:R-:W-:Y:S01]  /*168d0*/  FADD.FTZ R42, R151, R138 ;  /* 0x0000008a972a7221 */ /* 0x000fe20000010000 */
[----:B------:R-:W1:Y:S01]  /*168e0*/  MUFU.EX2 R64, R64 ;  /* 0x0000004000407308 */ /* 0x000e620000000800 */
[----:B------:R-:W-:Y:S01]  /*168f0*/  FADD.FTZ R142, R142, R153 ;  /* 0x000000998e8e7221 */ /* 0x000fe20000010000 */
[----:B------:R-:W-:Y:S01]  /*16900*/  FFMA.FTZ R80, R121, UR6, -R56 ;  /* 0x0000000679507c23 */ /* 0x000fe20008010838 */
[----:B------:R-:W-:Y:S01]  /*16910*/  FADD.FTZ R155, R155, R42 ;  /* 0x0000002a9b9b7221 */ /* 0x000fe20000010000 */
[C---:B------:R-:W-:Y:S01]  /*16920*/  HMMA.16816.F32 R16, R4.reuse, R26, R16 ;  /* 0x0000001a0410723c */ /* 0x040fe20000001810 */
        /* <DEDUP_REMOVED lines=11> */
[C---:B-----5:R-:W-:Y:S01]  /*169e0*/  HMMA.16816.F32 R36, R4.reuse, R8, R36 ;  /* 0x000000080424723c */ /* 0x060fe20000001824 */
[----:B------:R-:W-:Y:S01]  /*169f0*/  FADD.FTZ R146, R147, R146 ;  /* 0x0000009293927221 */ /* 0x000fe20000010000 */
[----:B------:R-:W-:Y:S01]  /*16a00*/  MUFU.EX2 R26, R26 ;  /* 0x0000001a001a7308 */ /* 0x000fe20000000800 */
[----:B------:R-:W-:Y:S01]  /*16a10*/  FADD.FTZ R141, R141, R148 ;  /* 0x000000948d8d7221 */ /* 0x000fe20000010000 */
[----:B------:R-:W-:Y:S01]  /*16a20*/  MOV R133, R52 ;  /* 0x0000003400857202 */ /* 0x000fe20000000f00 */
[----:B------:R-:W-:Y:S01]  /*16a30*/  FADD.FTZ R137, R137, R146 ;  /* 0x0000009289897221 */ /* 0x000fe20000010000 */
[----:B------:R-:W4:Y:S01]  /*16a40*/  MUFU.EX2 R41, R41 ;  /* 0x0000002900297308 */ /* 0x000f220000000800 */
[----:B------:R-:W-:Y:S01]  /*16a50*/  FADD.FTZ R150, R150, R141 ;  /* 0x0000008d96967221 */ /* 0x000fe20000010000 */
[----:B------:R-:W-:Y:S01]  /*16a60*/  HMMA.16816.F32 R28, R4, R10, R28 ;  /* 0x0000000a041c723c */ /* 0x000fe2000000181c */
[----:B-1----:R-:W-:Y:S01]  /*16a70*/  F2FP.F16.F32.PACK_AB R4, R64, R65 ;  /* 0x000000414004723e */ /* 0x002fe200000000ff */
[----:B------:R-:W-:Y:S01]  /*16a80*/  FADD.FTZ R94, R94, R137 ;  /* 0x000000895e5e7221 */ /* 0x000fe20000010000 */
[----:B--2---:R-:W-:Y:S01]  /*16a90*/  F2FP.F16.F32.PACK_AB R6, R25, R66 ;  /* 0x000000421906723e */ /* 0x004fe200000000ff */
[----:B------:R-:W1:Y:S01]  /*16aa0*/  LDSM.16.MT88.4 R8, [R71+0x3000] ;  /* 0x003000004708783b */ /* 0x000e620000004200 */
[----:B---3--:R-:W-:Y:S01]  /*16ab0*/  F2FP.F16.F32.PACK_AB R5, R27, R24 ;  /* 0x000000181b05723e */ /* 0x008fe200000000ff */
[----:B------:R-:W-:Y:S01]  /*16ac0*/  FADD.FTZ R131, R131, R94 ;  /* 0x0000005e83837221 */ /* 0x000fe20000010000 */
[----:B------:R-:W-:Y:S01]  /*16ad0*/  FFMA.FTZ R40, R111, UR6, -R60 ;  /* 0x000000066f287c23 */ /* 0x000fe2000801083c */
[----:B------:R-:W-:Y:S01]  /*16ae0*/  MUFU.EX2 R43, R43 ;  /* 0x0000002b002b7308 */ /* 0x000fe20000000800 */
[----:B------:R-:W-:Y:S01]  /*16af0*/  MOV R132, R54 ;  /* 0x0000003600847202 */ /* 0x000fe20000000f00 */
[----:B------:R-:W-:Y:S01]  /*16b00*/  FADD.FTZ R131, R92, R131 ;  /* 0x000000835c837221 */ /* 0x000fe20000010000 */
[----:B------:R-:W-:Y:S01]  /*16b10*/  @P0 MOV R133, R52 ;  /* 0x0000003400850202 */ /* 0x000fe20000000f00 */
[----:B------:R-:W-:Y:S01]  /*16b20*/  MUFU.EX2 R42, R42 ;  /* 0x0000002a002a7308 */ /* 0x000fe20000000800 */
[----:B----4-:R-:W-:Y:S01]  /*16b30*/  F2FP.F16.F32.PACK_AB R7, R41, R26 ;  /* 0x0000001a2907723e */ /* 0x010fe200000000ff */
[----:B------:R-:W-:Y:S01]  /*16b40*/  FADD.FTZ R96, R96, R131 ;  /* 0x0000008360607221 */ /* 0x000fe20000010000 */
[----:B------:R-:W-:Y:S01]  /*16b50*/  @P0 MOV R132, R54 ;  /* 0x0000003600840202 */ /* 0x000fe20000000f00 */
[----:B------:R-:W2:Y:S02]  /*16b60*/  MUFU.EX2 R40, R40 ;  /* 0x0000002800287308 */ /* 0x000ea40000000800 */
[----:B------:R-:W-:-:S02]  /*16b70*/  FADD.FTZ R96, R97, R96 ;  /* 0x0000006061607221 */ /* 0x000fc40000010000 */
[C---:B------:R-:W-:Y:S01]  /*16b80*/  HMMA.16816.F32 R12, R4.reuse, R20, R12 ;  /* 0x00000014040c723c */ /* 0x040fe2000000180c */
[----:B------:R-:W-:Y:S01]  /*16b90*/  FADD.FTZ R21, R95, R150 ;  /* 0x000000965f157221 */ /* 0x000fe20000010000 */
[----:B------:R-:W-:Y:S01]  /*16ba0*/  FADD.FTZ R99, R99, R96 ;  /* 0x0000006063637221 */ /* 0x000fe20000010000 */
[----:B------:R-:W-:Y:S02]  /*16bb0*/  MUFU.EX2 R72, R72 ;  /* 0x0000004800487308 */ /* 0x000fe40000000800 */
[----:B------:R-:W-:Y:S01]  /*16bc0*/  FADD.FTZ R21, R152, R21 ;  /* 0x0000001598157221 */ /* 0x000fe20000010000 */
[----:B------:R-:W-:Y:S01]  /*16bd0*/  FADD.FTZ R99, R98, R99 ;  /* 0x0000006362637221 */ /* 0x000fe20000010000 */
[----:B------:R-:W3:Y:S01]  /*16be0*/  MUFU.EX2 R69, R69 ;  /* 0x0000004500457308 */ /* 0x000ee20000000800 */
[----:B------:R-:W-:Y:S01]  /*16bf0*/  HMMA.16816.F32 R16, R4, R22, R16 ;  /* 0x000000160410723c */ /* 0x000fe20000001810 */
[----:B------:R-:W-:Y:S01]  /*16c00*/  FADD.FTZ R86, R86, R21 ;  /* 0x0000001556567221 */ /* 0x000fe20000010000 */
[----:B------:R-:W-:Y:S01]  /*16c10*/  FADD.FTZ R74, R84, R99 ;  /* 0x00000063544a7221 */ /* 0x000fe20000010000 */
[----:B------:R-:W4:Y:S01]  /*16c20*/  LDSM.16.MT88.4 R20, [R62+0x8400] ;  /* 0x008400003e14783b */ /* 0x000f220000004200 */
[----:B------:R-:W-:Y:S01]  /*16c30*/  MUFU.EX2 R68, R68 ;  /* 0x0000004400447308 */ /* 0x000fe20000000800 */
[----:B------:R-:W-:Y:S01]  /*16c40*/  FADD.FTZ R86, R93, R86 ;  /* 0x000000565d567221 */ /* 0x000fe20000010000 */
[----:B------:R-:W-:-:S02]  /*16c50*/  FADD.FTZ R74, R85, R74 ;  /* 0x0000004a554a7221 */ /* 0x000fc40000010000 */
[----:B------:R-:W-:Y:S01]  /*16c60*/  MUFU.EX2 R75, R75 ;  /* 0x0000004b004b7308 */ /* 0x000fe20000000800 */
[----:B------:R-:W-:Y:S01]  /*16c70*/  FADD.FTZ R87, R87, R86 ;  /* 0x0000005657577221 */ /* 0x000fe20000010000 */
[----:B------:R-:W-:Y:S02]  /*16c80*/  FADD.FTZ R139, R139, R74 ;  /* 0x0000004a8b8b7221 */ /* 0x000fe40000010000 */
[----:B------:R-:W-:Y:S01]  /*16c90*/  MUFU.EX2 R80, R80 ;  /* 0x0000005000507308 */ /* 0x000fe20000000800 */
[----:B------:R-:W-:Y:S01]  /*16ca0*/  FADD.FTZ R87, R100, R87 ;  /* 0x0000005764577221 */ /* 0x000fe20000010000 */
[----:B------:R-:W-:Y:S01]  /*16cb0*/  FADD.FTZ R76, R76, R139 ;  /* 0x0000008b4c4c7221 */ /* 0x000fe20000010000 */
[----:B-1----:R-:W-:Y:S02]  /*16cc0*/  HMMA.16816.F32 R36, R4, R8, R36 ;  /* 0x000000080424723c */ /* 0x002fe40000001824 */
[----:B------:R-:W-:-:S04]  /*16cd0*/  FADD.FTZ R78, R78, R87 ;  /* 0x000000574e4e7221 */ /* 0x000fc80000010000 */
[----:B------:R-:W-:Y:S01]  /*16ce0*/  FADD.FTZ R78, R79, R78 ;  /* 0x0000004e4f4e7221 */ /* 0x000fe20000010000 */
[----:B------:R-:W-:Y:S01]  /*16cf0*/  FFMA.FTZ R79, R117, UR6, -R56 ;  /* 0x00000006754f7c23 */ /* 0x000fe20008010838 */
[----:B------:R-:W-:Y:S02]  /*16d00*/  HMMA.16816.F32 R28, R4, R10, R28 ;  /* 0x0000000a041c723c */ /* 0x000fe4000000181c */
[----:B------:R-:W-:Y:S01]  /*16d10*/  FADD.FTZ R73, R55, R78 ;  /* 0x0000004e37497221 */ /* 0x000fe20000010000 */
[----:B------:R-:W1:Y:S01]  /*16d20*/  LDSM.16.MT88.4 R8, [R71+0x3400] ;  /* 0x003400004708783b */ /* 0x000e620000004200 */
[----:B------:R-:W5:Y:S01]  /*16d30*/  MUFU.EX2 R55, R113 ;  /* 0x0000007100377308 */ /* 0x000f620000000800 */
[----:B--2---:R-:W-:Y:S01]  /*16d40*/  F2FP.F16.F32.PACK_AB R4, R40, R43 ;  /* 0x0000002b2804723e */ /* 0x004fe200000000ff */
        /* <DEDUP_REMOVED lines=13> */
[----:B------:R-:W-:Y:S01]  /*16e20*/  FADD.FTZ R163, R163, R160 ;  /* 0x000000a0a3a37221 */ /* 0x000fe20000010000 */
[----:B-----5:R-:W-:Y:S01]  /*16e30*/  F2FP.F16.F32.PACK_AB R7, R55, R68 ;  /* 0x000000443707723e */ /* 0x020fe200000000ff */
[----:B------:R-:W-:Y:S01]  /*16e40*/  MUFU.EX2 R78, R78 ;  /* 0x0000004e004e7308 */ /* 0x000fe20000000800 */
[----:B------:R-:W-:Y:S01]  /*16e50*/  FADD.FTZ R165, R165, R162 ;  /* 0x000000a2a5a57221 */ /* 0x000fe20000010000 */
[----:B------:R-:W-:-:S02]  /*16e60*/  FADD.FTZ R166, R166, R163 ;  /* 0x000000a3a6a67221 */ /* 0x000fc40000010000 */
[----:B------:R-:W2:Y:S01]  /*16e70*/  MUFU.EX2 R73, R73 ;  /* 0x0000004900497308 */ /* 0x000ea20000000800 */
[----:B------:R-:W-:Y:S01]  /*16e80*/  FADD.FTZ R164, R164, R165 ;  /* 0x000000a5a4a47221 */ /* 0x000fe20000010000 */
[----:B------:R-:W-:Y:S01]  /*16e90*/  FADD.FTZ R179, R179, R166 ;  /* 0x000000a6b3b37221 */ /* 0x000fe20000010000 */
[----:B----4-:R-:W-:Y:S01]  /*16ea0*/  HMMA.16816.F32 R12, R4, R20, R12 ;  /* 0x00000014040c723c */ /* 0x010fe2000000180c */
[----:B------:R-:W3:Y:S01]  /*16eb0*/  MUFU.EX2 R79, R79 ;  /* 0x0000004f004f7308 */ /* 0x000ee20000000800 */
[----:B------:R-:W-:Y:S01]  /*16ec0*/  FADD.FTZ R169, R169, R164 ;  /* 0x000000a4a9a97221 */ /* 0x000fe20000010000 */
[----:B------:R-:W-:-:S03]  /*16ed0*/  FADD.FTZ R168, R168, R179 ;  /* 0x000000b3a8a87221 */ /* 0x000fc60000010000 */
[----:B------:R-:W-:Y:S01]  /*16ee0*/  FADD.FTZ R74, R172, R169 ;  /* 0x000000a9ac4a7221 */ /* 0x000fe20000010000 */
[----:B------:R-:W-:Y:S01]  /*16ef0*/  FADD.FTZ R171, R171, R168 ;  /* 0x000000a8abab7221 */ /* 0x000fe20000010000 */
[----:B------:R-:W-:Y:S01]  /*16f00*/  HMMA.16816.F32 R16, R4, R22, R16 ;  /* 0x000000160410723c */ /* 0x000fe20000001810 */
[----:B------:R-:W4:Y:S01]  /*16f10*/  LDSM.16.MT88.4 R20, [R62+0x8800] ;  /* 0x008800003e14783b */ /* 0x000f220000004200 */
        /* <DEDUP_REMOVED lines=15> */
[----:B------:R-:W5:Y:S01]  /*17010*/  MUFU.EX2 R53, R122 ;  /* 0x0000007a00357308 */ /* 0x000f620000000800 */
[----:B---3--:R-:W-:Y:S01]  /*17020*/  F2FP.F16.F32.PACK_AB R9, R79, R78 ;  /* 0x0000004e4f09723e */ /* 0x008fe200000000ff */
[----:B------:R-:W-:Y:S01]  /*17030*/  FADD.FTZ R88, R88, R77 ;  /* 0x0000004d58587221 */ /* 0x000fe20000010000 */
[----:B------:R-:W-:Y:S01]  /*17040*/  FADD.FTZ R33, R33, R46 ;  /* 0x0000002e21217221 */ /* 0x000fe20000010000 */
[----:B-1----:R-:W-:-:S02]  /*17050*/  F2FP.F16.F32.PACK_AB R10, R74, R75 ;  /* 0x0000004b4a0a723e */ /* 0x002fc400000000ff */
[----:B------:R-:W-:Y:S01]  /*17060*/  FADD.FTZ R89, R89, R88 ;  /* 0x0000005859597221 */ /* 0x000fe20000010000 */
[----:B------:R-:W-:Y:S01]  /*17070*/  FADD.FTZ R32, R32, R33 ;  /* 0x0000002120207221 */ /* 0x000fe20000010000 */
[----:B------:R-:W-:Y:S02]  /*17080*/  FFMA.FTZ R33, R125, UR6, -R56 ;  /* 0x000000067d217c23 */ /* 0x000fe40008010838 */
[----:B------:R-:W-:Y:S01]  /*17090*/  FADD.FTZ R34, R34, R89 ;  /* 0x0000005922227221 */ /* 0x000fe20000010000 */
[----:B------:R-:W-:-:S03]  /*170a0*/  FADD.FTZ R45, R45, R32 ;  /* 0x000000202d2d7221 */ /* 0x000fc60000010000 */
[----:B------:R-:W-:Y:S01]  /*170b0*/  FADD.FTZ R35, R35, R34 ;  /* 0x0000002223237221 */ /* 0x000fe20000010000 */
[----:B------:R-:W-:Y:S01]  /*170c0*/  FADD.FTZ R70, R70, R45 ;  /* 0x0000002d46467221 */ /* 0x000fe20000010000 */
[----:B-----5:R-:W-:Y:S01]  /*170d0*/  F2FP.F16.F32.PACK_AB R11, R80, R53 ;  /* 0x00000035500b723e */ /* 0x020fe200000000ff */
[----:B------:R-:W-:Y:S01]  /*170e0*/  MUFU.EX2 R33, R33 ;  /* 0x0000002100217308 */ /* 0x000fe20000000800 */
[----:B------:R-:W-:Y:S01]  /*170f0*/  FADD.FTZ R44, R44, R35 ;  /* 0x000000232c2c7221 */ /* 0x000fe20000010000 */
[----:B------:R-:W-:-:S03]  /*17100*/  FADD.FTZ R61, R61, R70 ;  /* 0x000000463d3d7221 */ /* 0x000fc60000010000 */
[----:B------:R-:W-:Y:S01]  /*17110*/  FADD.FTZ R47, R47, R44 ;  /* 0x0000002c2f2f7221 */ /* 0x000fe20000010000 */
[----:B------:R-:W-:Y:S01]  /*17120*/  FADD.FTZ R58, R58, R61 ;  /* 0x0000003d3a3a7221 */ /* 0x000fe20000010000 */
[C---:B----4-:R-:W-:Y:S01]  /*17130*/  HMMA.16816.F32 R12, R8.reuse, R20, R12 ;  /* 0x00000014080c723c */ /* 0x050fe2000000180c */
        /* <DEDUP_REMOVED lines=13> */
[C---:B--2---:R-:W-:Y:S01]  /*17210*/  HMMA.16816.F32 R36, R8.reuse, R4, R36 ;  /* 0x000000040824723c */ /* 0x044fe20000001824 */
[----:B------:R-:W-:Y:S01]  /*17220*/  FADD.FTZ R4, R66, R35 ;  /* 0x0000002342047221 */ /* 0x000fe20000010000 */
[----:B------:R-:W-:Y:S01]  /*17230*/  FADD.FTZ R24, R24, R63 ;  /* 0x0000003f18187221 */ /* 0x000fe20000010000 */
[----:B------:R-:W1:Y:S02]  /*17240*/  MUFU.EX2 R0, R127 ;  /* 0x0000007f00007308 */ /* 0x000e640000000800 */
[----:B------:R-:W-:Y:S01]  /*17250*/  FADD.FTZ R4, R25, R4 ;  /* 0x0000000419047221 */ /* 0x000fe20000010000 */
[----:B------:R-:W-:Y:S01]  /*17260*/  FADD.FTZ R27, R27, R24 ;  /* 0x000000181b1b7221 */ /* 0x000fe20000010000 */
[----:B------:R-:W-:Y:S01]  /*17270*/  MUFU.EX2 R20, R20 ;  /* 0x0000001400147308 */ /* 0x000fe20000000800 */
[----:B------:R-:W-:Y:S01]  /*17280*/  HMMA.16816.F32 R28, R8, R6, R28 ;  /* 0x00000006081c723c */ /* 0x000fe2000000181c */
[----:B------:R-:W-:Y:S01]  /*17290*/  FADD.FTZ R43, R43, R4 ;  /* 0x000000042b2b7221 */ /* 0x000fe20000010000 */
[----:B------:R-:W-:Y:S01]  /*172a0*/  FADD.FTZ R26, R26, R27 ;  /* 0x0000001b1a1a7221 */ /* 0x000fe20000010000 */
[----:B------:R-:W2:Y:S01]  /*172b0*/  MUFU.EX2 R23, R60 ;  /* 0x0000003c00177308 */ /* 0x000ea20000000800 */
[----:B------:R-:W-:Y:S01]  /*172c0*/  F2FP.F16.F32.PACK_AB R7, R193, R2 ;  /* 0x00000002c107723e */ /* 0x000fe200000000ff */
[----:B------:R-:W-:Y:S01]  /*172d0*/  FADD.FTZ R40, R40, R43 ;  /* 0x0000002b28287221 */ /* 0x000fe20000010000 */
[----:B------:R-:W-:Y:S01]  /*172e0*/  FADD.FTZ R41, R41, R26 ;  /* 0x0000001a29297221 */ /* 0x000fe20000010000 */
[----:B------:R-:W3:Y:S02]  /*172f0*/  MUFU.EX2 R22, R22 ;  /* 0x0000001600167308 */ /* 0x000ee40000000800 */
[----:B------:R-:W-:Y:S01]  /*17300*/  FADD.FTZ R67, R67, R40 ;  /* 0x0000002843437221 */ /* 0x000fe20000010000 */
[----:B------:R-:W-:Y:S01]  /*17310*/  FADD.FTZ R72, R72, R41 ;  /* 0x0000002948487221 */ /* 0x000fe20000010000 */
[----:B-1----:R-:W-:-:S02]  /*17320*/  F2FP.F16.F32.PACK_AB R4, R0, R21 ;  /* 0x000000150004723e */ /* 0x002fc400000000ff */
[----:B------:R-:W-:Y:S01]  /*17330*/  FADD.FTZ R67, R42, R67 ;  /* 0x000000432a437221 */ /* 0x000fe20000010000 */
[----:B------:R-:W-:-:S03]  /*17340*/  FADD.FTZ R69, R69, R72 ;  /* 0x0000004845457221 */ /* 0x000fc60000010000 */
[----:B------:R-:W-:Y:S01]  /*17350*/  FADD.FTZ R76, R76, R67 ;  /* 0x000000434c4c7221 */ /* 0x000fe20000010000 */
[----:B------:R-:W-:Y:S01]  /*17360*/  FADD.FTZ R68, R68, R69 ;  /* 0x0000004544447221 */ /* 0x000fe20000010000 */
[----:B--2---:R-:W-:Y:S02]  /*17370*/  F2FP.F16.F32.PACK_AB R6, R23, R20 ;  /* 0x000000141706723e */ /* 0x004fe400000000ff */
[----:B---3--:R-:W-:Y:S01]  /*17380*/  F2FP.F16.F32.PACK_AB R5, R33, R22 ;  /* 0x000000162105723e */ /* 0x008fe200000000ff */
        /* <DEDUP_REMOVED lines=21> */
[----:B------:R-:W-:-:S15]  /*174e0*/  BRA.U UP0, `(.L_x_2527) ;  /* 0x0000000100047547 */ /* 0x000fde000b800000 */
.L_x_2521:
[----:B------:R-:W-:-:S12]  /*174f0*/  UIADD3 UR16, UPT, UPT, UR9, -0x1, URZ ;  /* 0xffffffff09107890 */ /* 0x000fd8000fffe0ff */
.L_x_2527:
[----:B------:R-:W-:Y:S01]  /*17500*/  UISETP.GE.AND UP0, UPT, UR16, UR20, UPT ;  /* 0x000000141000728c */ /* 0x000fe2000bf06270 */
[----:B------:R-:W1:Y:S08]  /*17510*/  LDCU.64 UR14, c[0x0][0x358] ;  /* 0x00006b00ff0e77ac */ /* 0x000e700008000a00 */
[----:B------:R-:W-:Y:S05]  /*17520*/  BRA.U !UP0, `(.L_x_2528) ;  /* 0x0000005108f87547 */ /* 0x000fea000b800000 */
[----:B------:R-:W2:Y:S01]  /*17530*/  S2UR UR5, SR_CgaCtaId ;  /* 0x00000000000579c3 */ /* 0x000ea20000008800 */
[----:B------:R-:W-:Y:S01]  /*17540*/  USHF.L.U32 UR17, UR16, 0x8, URZ ;  /* 0x0000000810117899 */ /* 0x000fe200080006ff */
[----:B------:R-:W-:Y:S01]  /*17550*/  IMAD.MOV.U32 R196, RZ, RZ, R133 ;  /* 0x000000ffffc47224 */ /* 0x000fe200078e0085 */
[----:B------:R-:W-:Y:S01]  /*17560*/  UISETP.NE.U32.AND UP0, UPT, UR12, URZ, UPT ;  /* 0x000000ff0c00728c */ /* 0x000fe2000bf05070 */
[----:B------:R-:W-:Y:S01]  /*17570*/  MOV R195, R132 ;  /* 0x0000008400c37202 */ /* 0x000fe20000000f00 */
[----:B------:R-:W-:Y:S01]  /*17580*/  IMAD.MOV.U32 R222, RZ, RZ, RZ ;  /* 0x000000ffffde7224 */ /* 0x000fe200078e00ff */
[----:B------:R-:W-:Y:S01]  /*17590*/  UMOV UR9, 0x400 ;  /* 0x0000040000097882 */ /* 0x000fe20000000000 */
[----:B------:R-:W-:Y:S01]  /*175a0*/  UISETP.NE.AND.EX UP0, UPT, UR13, URZ, UPT, UP0 ;  /* 0x000000ff0d00728c */ /* 0x000fe2000bf05300 */
[----:B------:R-:W-:Y:S01]  /*175b0*/  IMAD.U32 R3, RZ, RZ, UR17 ;  /* 0x00000011ff037e24 */ /* 0x000fe2000f8e00ff */
[----:B------:R-:W3:Y:S04]  /*175c0*/  LDCU UR12, c[0x0][0x440] ;  /* 0x00008800ff0c77ac */ /* 0x000ee80008000800 */
[----:B------:R-:W-:Y:S01]  /*175d0*/  PLOP3.LUT P3, PT, PT, PT, UP0, 0x80, 0x8 ;  /* 0x000000000008781c */ /* 0x000fe20003f6f008 */
[----:B------:R-:W4:Y:S01]  /*175e0*/  LDCU UR4, c[0x0][0x45c] ;  /* 0x00008b80ff0477ac */ /* 0x000f220008000800 */
[----:B------:R-:W-:Y:S01]  /*175f0*/  LOP3.LUT R194, R3, 0x80, R140, 0xfe, !PT ;  /* 0x0000008003c27812 */ /* 0x000fe200078efe8c */
[----:B------:R-:W1:Y:S01]  /*17600*/  LDCU.64 UR6, c[0x0][0x3a0] ;  /* 0x00007400ff0677ac */ /* 0x000e620008000a00 */
[----:B------:R-:W1:Y:S01]  /*17610*/  LDCU.64 UR10, c[0x0][0x3a8] ;  /* 0x00007500ff0a77ac */ /* 0x000e620008000a00 */
[----:B------:R-:W-:-:S02]  /*17620*/  UIADD3 UR16, UPT, UPT, UR16, 0x1, URZ ;  /* 0x0000000110107890 */ /* 0x000fc4000fffe0ff */
[----:B------:R-:W-:Y:S02]  /*17630*/  UIADD3 UR17, UPT, UPT, UR17, 0x100, URZ ;  /* 0x0000010011117890 */ /* 0x000fe4000fffe0ff */
[----:B--2---:R-:W-:-:S12]  /*17640*/  ULEA UR5, UR5, UR9, 0x18 ;  /* 0x0000000905057291 */ /* 0x004fd8000f8ec0ff */
.L_x_2532:
        /* <DEDUP_REMOVED lines=9> */
[C---:B------:R-:W-:Y:S01]  /*176e0*/  IMAD.SHL.U32 R221, R189.reuse, 0x8, RZ ;  /* 0x00000008bddd7824 */ /* 0x040fe200078e00ff */
[----:B------:R-:W-:Y:S01]  /*176f0*/  SHF.R.U32.HI R188, RZ, 0x1, R189 ;  /* 0x00000001ffbc7819 */ /* 0x000fe200000116bd */
[C---:B------:R-:W-:Y:S02]  /*17700*/  IMAD.SHL.U32 R4, R189.reuse, 0x10, RZ ;  /* 0x00000010bd047824 */ /* 0x040fe400078e00ff */
[----:B------:R-:W-:Y:S01]  /*17710*/  IMAD.SHL.U32 R191, R189, 0x20, RZ ;  /* 0x00000020bdbf7824 */ /* 0x000fe200078e00ff */
[----:B------:R-:W-:Y:S01]  /*17720*/  LOP3.LUT R223, R221, 0xd8, RZ, 0xc0, !PT ;  /* 0x000000d8dddf7812 */ /* 0x000fe200078ec0ff */
[----:B------:R-:W-:Y:S01]  /*17730*/  IMAD.SHL.U32 R3, R189, 0x4, RZ ;  /* 0x00000004bd037824 */ /* 0x000fe200078e00ff */
[----:B------:R-:W-:Y:S02]  /*17740*/  LOP3.LUT R6, R221, 0x1f20, RZ, 0xc0, !PT ;  /* 0x00001f20dd067812 */ /* 0x000fe400078ec0ff */
[----:B------:R-:W-:Y:S02]  /*17750*/  LOP3.LUT R223, R223, R220, RZ, 0x3c, !PT ;  /* 0x000000dcdfdf7212 */ /* 0x000fe400078e3cff */
[----:B------:R-:W-:Y:S02]  /*17760*/  LOP3.LUT R0, R4, 0x100, RZ, 0xc0, !PT ;  /* 0x0000010004007812 */ /* 0x000fe400078ec0ff */
[----:B------:R-:W-:Y:S01]  /*17770*/  LOP3.LUT R223, R6, R223, RZ, 0xfc, !PT ;  /* 0x000000df06df7212 */ /* 0x000fe200078efcff */
[----:B-----5:R-:W-:Y:S01]  /*17780*/  @!P3 IMAD.SHL.U32 R6, R224, 0x100, RZ ;  /* 0x00000100e006b824 */ /* 0x020fe200078e00ff */
[----:B------:R-:W-:Y:S02]  /*17790*/  LOP3.LUT R2, R191, 0xc0, RZ, 0xc0, !PT ;  /* 0x000000c0bf027812 */ /* 0x000fe400078ec0ff */
[----:B------:R-:W-:Y:S01]  /*177a0*/  LOP3.LUT R5, R3, 0x18, RZ, 0xc0, !PT ;  /* 0x0000001803057812 */ /* 0x000fe200078ec0ff */
[----:B------:R-:W-:Y:S01]  /*177b0*/  @!P3 IMAD.X R6, RZ, RZ, ~R6, P0 ;  /* 0x000000ffff06b224 */ /* 0x000fe200000e0e06 */
[----:B------:R-:W-:Y:S02]  /*177c0*/  LOP3.LUT R0, R0, 0x20, R191, 0xf8, !PT ;  /* 0x0000002000007812 */ /* 0x000fe400078ef8bf */
[----:B------:R-:W-:Y:S02]  /*177d0*/  LOP3.LUT R2, R2, 0x8, R189, 0xf8, !PT ;  /* 0x0000000802027812 */ /* 0x000fe400078ef8bd */
[----:B------:R-:W-:Y:S02]  /*177e0*/  @!P3 SHF.R.S64 R7, R7, 0x1f, R6 ;  /* 0x0000001f0707b819 */ /* 0x000fe40000001006 */
[----:B------:R-:W-:Y:S02]  /*177f0*/  LOP3.LUT R199, R221, 0x18, RZ, 0xc0, !PT ;  /* 0x00000018ddc77812 */ /* 0x000fe400078ec0ff */
[----:B------:R-:W-:Y:S02]  /*17800*/  @!P3 IADD3 R216, P0, PT, R216, R7, RZ ;  /* 0x00000007d8d8b210 */ /* 0x000fe40007f1e0ff */
[----:B------:R-:W-:Y:S02]  /*17810*/  LOP3.LUT R2, R0, R2, R5, 0xf6, !PT ;  /* 0x0000000200027212 */ /* 0x000fe400078ef605 */
[----:B------:R-:W-:Y:S02]  /*17820*/  @!P3 LEA.HI.X.SX32 R217, R6, R217, 0x1, P0 ;  /* 0x000000d906d9b211 */ /* 0x000fe400000f0eff */
[----:B---3--:R-:W-:Y:S02]  /*17830*/  ISETP.GE.AND P1, PT, R199, UR12, PT ;  /* 0x0000000cc7007c0c */ /* 0x008fe4000bf26270 */
[----:B------:R-:W-:Y:S01]  /*17840*/  LOP3.LUT R0, R188, 0x8, RZ, 0xc0, !PT ;  /* 0x00000008bc007812 */ /* 0x000fe200078ec0ff */
[----:B-1----:R-:W-:Y:S10]  /*17850*/  @!P3 BRA `(.L_x_2529) ;  /* 0x0000000000f8b947 */ /* 0x002ff40003800000 */
        /* <DEDUP_REMOVED lines=24> */
[----:B------:R-:W-:Y:S02]  /*179e0*/  ISETP.GT.U32.AND P2, PT, R15, R19, PT ;  /* 0x000000130f00720c */ /* 0x000fe40003f44070 */
[----:B------:R-:W-:Y:S09]  /*179f0*/  ISETP.GE.AND P4, PT, R16, RZ, PT ;  /* 0x000000ff1000720c */ /* 0x000ff20003f86270 */
[----:B------:R-:W-:Y:S02]  /*17a00*/  @!P0 IMAD.IADD R17, R17, 0x1, -R15 ;  /* 0x0000000111118824 */ /* 0x000fe400078e0a0f */
[-C--:B------:R-:W-:Y:S01]  /*17a10*/  @!P2 IADD3 R19, PT, PT, R19, -R15.reuse, RZ ;  /* 0x8000000f1313a210 */ /* 0x080fe20007ffe0ff */
[----:B------:R-:W-:Y:S02]  /*17a20*/  @!P2 VIADD R10, R10, 0x1 ;  /* 0x000000010a0aa836 */ /* 0x000fe40000000000 */
[-C--:B------:R-:W-:Y:S01]  /*17a30*/  ISETP.GE.U32.AND P5, PT, R17, R15.reuse, PT ;  /* 0x0000000f1100720c */ /* 0x080fe20003fa6070 */
[----:B------:R-:W-:Y:S01]  /*17a40*/  @!P0 VIADD R12, R12, 0x1 ;  /* 0x000000010c0c8836 */ /* 0x000fe20000000000 */
[----:B------:R-:W-:Y:S02]  /*17a50*/  ISETP.GE.U32.AND P6, PT, R19, R15, PT ;  /* 0x0000000f1300720c */ /* 0x000fe40003fc6070 */
[C---:B------:R-:W-:Y:S02]  /*17a60*/  LOP3.LUT R15, R8.reuse, UR9, RZ, 0x3c, !PT ;  /* 0x00000009080f7c12 */ /* 0x040fe4000f8e3cff */
[----:B------:R-:W-:Y:S02]  /*17a70*/  ISETP.NE.AND P0, PT, R8, RZ, PT ;  /* 0x000000ff0800720c */ /* 0x000fe40003f05270 */
[----:B------:R-:W-:Y:S05]  /*17a80*/  ISETP.GE.AND P2, PT, R15, RZ, PT ;  /* 0x000000ff0f00720c */ /* 0x000fea0003f46270 */
[----:B------:R-:W-:Y:S02]  /*17a90*/  @P5 IADD3 R12, PT, PT, R12, 0x1, RZ ;  /* 0x000000010c0c5810 */ /* 0x000fe40007ffe0ff */
[----:B------:R-:W-:Y:S05]  /*17aa0*/  @P6 VIADD R10, R10, 0x1 ;  /* 0x000000010a0a6836 */ /* 0x000fea0000000000 */
        /* <DEDUP_REMOVED lines=25> */
.L_x_2529:
[----:B------:R-:W-:Y:S01]  /*17c40*/  LEA R76, R2, UR5, 0x1 ;  /* 0x00000005024c7c11 */ /* 0x000fe2000f8e08ff */
[C---:B------:R-:W-:Y:S01]  /*17c50*/  IMAD.SHL.U32 R229, R224.reuse, 0x40, RZ ;  /* 0x00000040e0e57824 */ /* 0x040fe200078e00ff */
[----:B------:R-:W-:Y:S01]  /*17c60*/  LEA R225, R223, UR5, 0x1 ;  /* 0x00000005dfe17c11 */ /* 0x000fe2000f8e08ff */
[----:B------:R-:W-:Y:S01]  /*17c70*/  IMAD.MOV.U32 R45, RZ, RZ, 0x20 ;  /* 0x00000020ff2d7424 */ /* 0x000fe200078e00ff */
[----:B------:R-:W-:Y:S01]  /*17c80*/  SHF.L.U64.HI R224, R224, 0x6, R227 ;  /* 0x00000006e0e07819 */ /* 0x000fe200000102e3 */
[----:B------:R-:W-:Y:S01]  /*17c90*/  UIADD3 UR16, UPT, UPT, UR16, -0x1, URZ ;  /* 0xffffffff10107890 */ /* 0x000fe2000fffe0ff */
[----:B------:R-:W-:Y:S01]  /*17ca0*/  IADD3 R226, P0, PT, R229, R216, RZ ;  /* 0x000000d8e5e27210 */ /* 0x000fe20007f1e0ff */
[----:B------:R-:W-:Y:S01]  /*17cb0*/  @!PT LDS RZ, [RZ] ;  /* 0x00000000fffff984 */ /* 0x000fe20000000800 */
[----:B------:R-:W-:Y:S01]  /*17cc0*/  @!PT LDS RZ, [RZ] ;  /* 0x00000000fffff984 */ /* 0x000fe20000000800 */
[----:B------:R-:W-:Y:S01]  /*17cd0*/  @!PT LDS RZ, [RZ] ;  /* 0x00000000fffff984 */ /* 0x000fe20000000800 */
[----:B------:R-:W-:Y:S01]  /*17ce0*/  @!P1 LDGSTS.E.BYPASS.LTC128B.128 [R225+0x5000], desc[UR14][R216.64] ;  /* 0x05000000d8e19fae */ /* 0x000fe2000b981a0e */
[----:B------:R-:W-:Y:S01]  /*17cf0*/  LOP3.LUT R190, R4, 0x3e00, RZ, 0xc0, !PT ;  /* 0x00003e0004be7812 */ /* 0x000fe200078ec0ff */
[----:B------:R-:W-:Y:S01]  /*17d00*/  UISETP.GT.AND UP0, UPT, UR16, UR20, UPT ;  /* 0x000000141000728c */ /* 0x000fe2000bf04270 */
[-C--:B------:R-:W-:Y:S02]  /*17d10*/  IADD3 R236, P2, PT, R226, R229.reuse, RZ ;  /* 0x000000e5e2ec7210 */ /* 0x080fe40007f5e0ff */
[----:B------:R-:W-:Y:S01]  /*17d20*/  @P1 STS.128 [R225+0x5000], RZ ;  /* 0x005000ffe1001388 */ /* 0x000fe20000000c00 */
[----:B------:R-:W-:Y:S01]  /*17d30*/  IMAD.X R227, R224, 0x1, R217, P0 ;  /* 0x00000001e0e37824 */ /* 0x000fe200000e06d9 */
[--C-:B------:R-:W-:Y:S02]  /*17d40*/  LOP3.LUT R0, R0, 0xc0, R191.reuse, 0xf8, !PT ;  /* 0x000000c000007812 */ /* 0x100fe400078ef8bf */
[----:B------:R-:W-:Y:S01]  /*17d50*/  IADD3 R234, P0, PT, R236, R229, RZ ;  /* 0x000000e5ecea7210 */ /* 0x000fe20007f1e0ff */
[--C-:B------:R-:W-:Y:S01]  /*17d60*/  IMAD.X R237, R227, 0x1, R224.reuse, P2 ;  /* 0x00000001e3ed7824 */ /* 0x100fe200010e06e0 */
[----:B------:R-:W-:Y:S01]  /*17d70*/  @!PT LDS RZ, [RZ] ;  /* 0x00000000fffff984 */ /* 0x000fe20000000800 */
[----:B------:R-:W-:Y:S01]  /*17d80*/  @!PT LDS RZ, [RZ] ;  /* 0x00000000fffff984 */ /* 0x000fe20000000800 */
[----:B------:R-:W-:Y:S01]  /*17d90*/  @!PT LDS RZ, [RZ] ;  /* 0x00000000fffff984 */ /* 0x000fe20000000800 */
[----:B------:R1:W-:Y:S01]  /*17da0*/  @!P1 LDGSTS.E.BYPASS.LTC128B.128 [R225+0x5800], desc[UR14][R226.64] ;  /* 0x05800000e2e19fae */ /* 0x0003e2000b981a0e */
[----:B------:R-:W-:Y:S02]  /*17db0*/  LOP3.LUT R0, R0, R5, RZ, 0x3c, !PT ;  /* 0x0000000500007212 */ /* 0x000fe400078e3cff */
[-C--:B------:R-:W-:Y:S02]  /*17dc0*/  IADD3 R232, P2, PT, R234, R229.reuse, RZ ;  /* 0x000000e5eae87210 */ /* 0x080fe40007f5e0ff */
[----:B------:R-:W-:Y:S01]  /*17dd0*/  @P1 STS.128 [R225+0x5800], RZ ;  /* 0x005800ffe1001388 */ /* 0x000fe20000000c00 */
[--C-:B------:R-:W-:Y:S01]  /*17de0*/  IMAD.X R235, R237, 0x1, R224.reuse, P0 ;  /* 0x00000001edeb7824 */ /* 0x100fe200000e06e0 */
[----:B------:R-:W-:Y:S03]  /*17df0*/  LOP3.LUT R5, R190, 0x120, R191, 0xf8, !PT ;  /* 0x00000120be057812 */ /* 0x000fe600078ef8bf */
[----:B------:R-:W-:Y:S01]  /*17e00*/  @!PT LDS RZ, [RZ] ;  /* 0x00000000fffff984 */ /* 0x000fe20000000800 */
[----:B------:R-:W-:Y:S01]  /*17e10*/  @!PT LDS RZ, [RZ] ;  /* 0x00000000fffff984 */ /* 0x000fe20000000800 */
[----:B------:R-:W-:Y:S01]  /*17e20*/  @!PT LDS RZ, [RZ] ;  /* 0x00000000fffff984 */ /* 0x000fe20000000800 */
[----:B------:R2:W-:Y:S01]  /*17e30*/  @!P1 LDGSTS.E.BYPASS.LTC128B.128 [R225+0x6000], desc[UR14][R236.64] ;  /* 0x06000000ece19fae */ /* 0x0005e2000b981a0e */
        /* <DEDUP_REMOVED lines=10> */
[----:B------:R2:W-:Y:S01]  /*17ee0*/  @!P1 LDGSTS.E.BYPASS.LTC128B.128 [R225+0x6800], desc[UR14][R234.64] ;  /* 0x06800000eae19fae */ /* 0x0005e2000b981a0e */
[----:B------:R-:W-:Y:S04]  /*17ef0*/  SHF.R.U32.HI R223, RZ, 0x3, R189 ;  /* 0x00000003ffdf7819 */ /* 0x000fe800000116bd */
[----:B------:R-:W-:Y:S05]  /*17f00*/  @P1 STS.128 [R225+0x6800], RZ ;  /* 0x006800ffe1001388 */ /* 0x000fea0000000c00 */
[----:B------:R-:W-:Y:S01]  /*17f10*/  @!PT LDS RZ, [RZ] ;  /* 0x00000000fffff984 */ /* 0x000fe20000000800 */
[----:B------:R-:W-:Y:S01]  /*17f20*/  @!PT LDS RZ, [RZ] ;  /* 0x00000000fffff984 */ /* 0x000fe20000000800 */
[----:B------:R-:W-:Y:S01]  /*17f30*/  @!PT LDS RZ, [RZ] ;  /* 0x00000000fffff984 */ /* 0x000fe20000000800 */
[----:B------:R2:W-:Y:S01]  /*17f40*/  @!P1 LDGSTS.E.BYPASS.LTC128B.128 [R225+0x7000], desc[UR14][R232.64] ;  /* 0x07000000e8e19fae */ /* 0x0005e2000b981a0e */
[----:B-1----:R-:W-:Y:S04]  /*17f50*/  @!P1 IADD3 R226, P0, PT, R228, R229, RZ ;  /* 0x000000e5e4e29210 */ /* 0x002fe80007f1e0ff */
[----:B------:R-:W-:Y:S01]  /*17f60*/  @P1 STS.128 [R225+0x7000], RZ ;  /* 0x007000ffe1001388 */ /* 0x000fe20000000c00 */
[--C-:B------:R-:W-:Y:S04]  /*17f70*/  IMAD.X R229, R231, 0x1, R224.reuse, P2 ;  /* 0x00000001e7e57824 */ /* 0x100fe800010e06e0 */
[----:B------:R-:W-:Y:S01]  /*17f80*/  @!PT LDS RZ, [RZ] ;  /* 0x00000000fffff984 */ /* 0x000fe20000000800 */
[----:B------:R-:W-:Y:S01]  /*17f90*/  @!PT LDS RZ, [RZ] ;  /* 0x00000000fffff984 */ /* 0x000fe20000000800 */
[----:B------:R-:W-:Y:S01]  /*17fa0*/  @!PT LDS RZ, [RZ] ;  /* 0x00000000fffff984 */ /* 0x000fe20000000800 */
[----:B------:R2:W-:Y:S01]  /*17fb0*/  @!P1 LDGSTS.E.BYPASS.LTC128B.128 [R225+0x7800], desc[UR14][R230.64] ;  /* 0x07800000e6e19fae */ /* 0x0005e2000b981a0e */
[----:B------:R-:W-:Y:S04]  /*17fc0*/  @!P1 IMAD.X R227, R229, 0x1, R224, P0 ;  /* 0x00000001e5e39824 */ /* 0x000fe800000e06e0 */
        /* <DEDUP_REMOVED lines=10> */
[----:B------:R-:W-:Y:S01]  /*18070*/  @P1 STS.128 [R225+0x8800], RZ ;  /* 0x008800ffe1001388 */ /* 0x000fe20000000c00 */
[----:B------:R-:W-:Y:S04]  /*18080*/  LOP3.LUT P1, RZ, R189, 0x4, RZ, 0xc0, !PT ;  /* 0x00000004bdff7812 */ /* 0x000fe8000782c0ff */
[----:B------:R-:W0:Y:S01]  /*18090*/  LDGDEPBAR ;  /* 0x00000000000079af */ /* 0x000e220000000000 */
[----:B------:R-:W-:Y:S04]  /*180a0*/  SEL R45, R45, 0xffffffe0, !P1 ;  /* 0xffffffe02d2d7807 */ /* 0x000fe80004800000 */
[----:B------:R1:W-:Y:S01]  /*180b0*/  LDSM.16.M88.4 R128, [R2] ;  /* 0x000000000280783b */ /* 0x0003e20000000200 */
[----:B------:R-:W-:Y:S04]  /*180c0*/  IMAD.IADD R84, R2, 0x1, R45 ;  /* 0x0000000102547824 */ /* 0x000fe800078e022d */
        /* <DEDUP_REMOVED lines=21> */
[----:B------:R5:W4:Y:S02]  /*18220*/  LDSM.16.M88.4 R148, [R76+0x4c00] ;  /* 0x004c00004c94783b */ /* 0x000b240000000200 */
        /* <DEDUP_REMOVED lines=17> */
[C---:B-----5:R-:W-:Y:S01]  /*18340*/  HMMA.16816.F32 R76, R128.reuse, R80, RZ ;  /* 0x00000050804c723c */ /* 0x060fe200000018ff */
[----:B------:R-:W5:Y:S05]  /*18350*/  LDSM.16.M88.4 R160, [R2+0x3400] ;  /* 0x0034000002a0783b */ /* 0x000f6a0000000200 */
[----:B------:R-:W5:Y:S02]  /*18360*/  LDSM.16.M88.4 R156, [R2+0x3800] ;  /* 0x00380000029c783b */ /* 0x000f640000000200 */
[C---:B------:R-:W-:Y:S03]  /*18370*/  HMMA.16816.F32 R84, R128.reuse, R88, RZ ;  /* 0x000000588054723c */ /* 0x040fe600000018ff */
        /* <DEDUP_REMOVED lines=45> */
[C---:B------:R-:W-:Y:S08]  /*18650*/  HMMA.16816.F32 R84, R132.reuse, R156, R84 ;  /* 0x0000009c8454723c */ /* 0x040ff00000001854 */
[C---:B------:R-:W-:Y:S08]  /*18660*/  HMMA.16816.F32 R88, R132.reuse, R158, R88 ;  /* 0x0000009e8458723c */ /* 0x040ff00000001858 */
[C---:B------:R-:W-:Y:S08]  /*18670*/  HMMA.16816.F32 R92, R132.reuse, R152, R92 ;  /* 0x00000098845c723c */ /* 0x040ff0000000185c */
        /* <DEDUP_REMOVED lines=10> */
[----:B------:R-:W-:Y:S11]  /*18720*/  BRA.U !UP0, `(.L_x_2530) ;  /* 0x0000000908347547 */ /* 0x000ff6000b800000 */
[----:B------:R-:W-:Y:S01]  /*18730*/  ISETP.GE.AND P2, PT, R199, UR12, PT ;  /* 0x0000000cc7007c0c */ /* 0x000fe2000bf46270 */
        /* <DEDUP_REMOVED lines=16> */
[----:B------:R-:W-:Y:S04]  /*18840*/  UIADD3 UR13, UPT, UPT, UR17, -0x200, URZ ;  /* 0xfffffe00110d7890 */ /* 0x000fe8000fffe0ff */
[----:B------:R-:W-:Y:S04]  /*18850*/  MOV R140, UR9 ;  /* 0x00000009008c7c02 */ /* 0x000fe80008000f00 */
[----:B------:R-:W-:Y:S02]  /*18860*/  IABS R140, R140 ;  /* 0x0000008c008c7213 */ /* 0x000fe40000000000 */
        /* <DEDUP_REMOVED lines=21> */
[----:B------:R-:W-:Y:S03]  /*189c0*/  @!P4 VIADD R135, R135, 0x1 ;  /* 0x000000018787c836 */ /* 0x000fe60000000000 */
[-C--:B------:R-:W-:Y:S01]  /*189d0*/  ISETP.GE.U32.AND P5, PT, R140, R136.reuse, PT ;  /* 0x000000888c00720c */ /* 0x080fe20003fa6070 */
[----:B------:R-:W-:Y:S01]  /*189e0*/  @!P0 VIADD R137, R137, 0x1 ;  /* 0x0000000189898836 */ /* 0x000fe20000000000 */
[-C--:B------:R-:W-:Y:S02]  /*189f0*/  @!P0 IADD3 R138, PT, PT, R138, -R136.reuse, RZ ;  /* 0x800000888a8a8210 */ /* 0x080fe40007ffe0ff */
[----:B------:R-:W-:Y:S02]  /*18a00*/  P2R R140, PR, RZ, 0x20 ;  /* 0x00000020ff8c7803 */ /* 0x000fe40000000000 */
[----:B------:R-:W-:Y:S02]  /*18a10*/  ISETP.GE.U32.AND P6, PT, R138, R136, PT ;  /* 0x000000888a00720c */ /* 0x000fe40003fc6070 */
[C---:B------:R-:W-:Y:S02]  /*18a20*/  LOP3.LUT R136, R133.reuse, UR13, RZ, 0x3c, !PT ;  /* 0x0000000d85887c12 */ /* 0x040fe4000f8e3cff */
[----:B------:R-:W-:Y:S02]  /*18a30*/  ISETP.NE.AND P0, PT, R140, RZ, PT ;  /* 0x000000ff8c00720c */ /* 0x000fe40003f05270 */
[----:B------:R-:W-:Y:S01]  /*18a40*/  LOP3.LUT R138, R133, UR9, RZ, 0x3c, !PT ;  /* 0x00000009858a7c12 */ /* 0x000fe2000f8e3cff */
[----:B------:R-:W1:Y:S01]  /*18a50*/  LDC.64 R140, c[0x0][0x3b8] ;  /* 0x0000ee00ff8c7b82 */ /* 0x000e620000000a00 */
[----:B------:R-:W-:Y:S02]  /*18a60*/  ISETP.GE.AND P5, PT, R136, RZ, PT ;  /* 0x000000ff8800720c */ /* 0x000fe40003fa6270 */
[----:B------:R-:W-:Y:S03]  /*18a70*/  ISETP.GE.AND P4, PT, R138, RZ, PT ;  /* 0x000000ff8a00720c */ /* 0x000fe60003f86270 */
[----:B------:R-:W-:Y:S04]  /*18a80*/  @P6 IADD3 R137, PT, PT, R137, 0x1, RZ ;  /* 0x0000000189896810 */ /* 0x000fe80007ffe0ff */
[----:B------:R-:W-:Y:S01]  /*18a90*/  @P0 VIADD R135, R135, 0x1 ;  /* 0x0000000187870836 */ /* 0x000fe20000000000 */
[----:B------:R-:W-:Y:S03]  /*18aa0*/  ISETP.NE.AND P0, PT, R133, RZ, PT ;  /* 0x000000ff8500720c */ /* 0x000fe60003f05270 */
        /* <DEDUP_REMOVED lines=25> */
.L_x_2531:
        /* <DEDUP_REMOVED lines=60> */
.L_x_2530:
[C---:B-1----:R-:W-:Y:S01]  /*19000*/  IADD3 R139, PT, PT, R194.reuse, -0x80, RZ ;  /* 0xffffff80c28b7810 */ /* 0x042fe20007ffe0ff */
[----:B------:R-:W-:Y:S01]  /*19010*/  UISETP.GT.AND UP0, UPT, UR16, UR20, UPT ;  /* 0x000000141000728c */ /* 0x000fe2000bf04270 */
[C---:B------:R-:W-:Y:S01]  /*19020*/  IADD3 R136, PT, PT, R194.reuse, -0x7f, RZ ;  /* 0xffffff81c2887810 */ /* 0x040fe20007ffe0ff */
[----:B------:R-:W-:Y:S01]  /*19030*/  UIADD3 UR17, UPT, UPT, UR17, -0x100, URZ ;  /* 0xffffff0011117890 */ /* 0x000fe2000fffe0ff */
[----:B------:R-:W-:Y:S02]  /*19040*/  I2FP.F32.S32 R139, R139 ;  /* 0x0000008b008b7245 */ /* 0x000fe40000201400 */
[C---:B------:R-:W-:Y:S02]  /*19050*/  IADD3 R133, PT, PT, R194.reuse, -0x78, RZ ;  /* 0xffffff88c2857810 */ /* 0x040fe40007ffe0ff */
        /* <DEDUP_REMOVED lines=166> */
[----:B------:R-:W-:Y:S02]  /*19ac0*/  IADD3 R134, PT, PT, R194, 0x30, RZ ;  /* 0x00000030c2867810 */ /* 0x000fe40007ffe0ff */
[----:B------:R-:W-:Y:S01]  /*19ad0*/  I2FP.F32.S32 R2, R135 ;  /* 0x0000008700027245 */ /* 0x000fe20000201400 */
[----:B------:R-:W-:Y:S01]  /*19ae0*/  FFMA.FTZ R88, R133, UR8, R88 ;  /* 0x0000000885587c23 */ /* 0x000fe20008010058 */
[----:B------:R-:W-:Y:S01]  /*19af0*/  FMNMX3.FTZ R135, R195, R4, R5, !PT ;  /* 0x00000004c3877276 */ /* 0x000fe20007810005 */
[----:B------:R-:W-:Y:S01]  /*19b00*/  FFMA.FTZ R90, R133, UR8, R90 ;  /* 0x00000008855a7c23 */ /* 0x000fe2000801005a */
[----:B------:R-:W-:Y:S01]  /*19b10*/  I2FP.F32.S32 R133, R134 ;  /* 0x0000008600857245 */ /* 0x000fe20000201400 */
[----:B------:R-:W-:Y:S01]  /*19b20*/  FFMA.FTZ R89, R2, UR8, R89 ;  /* 0x0000000802597c23 */ /* 0x000fe20008010059 */
[----:B------:R-:W-:Y:S01]  /*19b30*/  FMNMX3.FTZ R137, R196, R6, R7, !PT ;  /* 0x00000006c4897276 */ /* 0x000fe20007810007 */
[----:B------:R-:W-:Y:S01]  /*19b40*/  FFMA.FTZ R91, R2, UR8, R91 ;  /* 0x00000008025b7c23 */ /* 0x000fe2000801005b */
[----:B------:R-:W-:Y:S01]  /*19b50*/  FMNMX3.FTZ R135, R135, R8, R9, !PT ;  /* 0x0000000887877276 */ /* 0x000fe20007810009 */
[C---:B------:R-:W-:Y:S01]  /*19b60*/  FFMA.FTZ R92, R133.reuse, UR8, R92 ;  /* 0x00000008855c7c23 */ /* 0x040fe2000801005c */
[C---:B------:R-:W-:Y:S01]  /*19b70*/  IADD3 R2, PT, PT, R194.reuse, 0x38, RZ ;  /* 0x00000038c2027810 */ /* 0x040fe20007ffe0ff */
[----:B------:R-:W-:Y:S01]  /*19b80*/  FFMA.FTZ R94, R133, UR8, R94 ;  /* 0x00000008855e7c23 */ /* 0x000fe2000801005e */
[----:B------:R-:W-:Y:S02]  /*19b90*/  IADD3 R134, PT, PT, R194, 0x39, RZ ;  /* 0x00000039c2867810 */ /* 0x000fe40007ffe0ff */
[----:B------:R-:W-:Y:S02]  /*19ba0*/  FMNMX3.FTZ R137, R137, R10, R11, !PT ;  /* 0x0000000a89897276 */ /* 0x000fe4000781000b */
[----:B------:R-:W-:Y:S02]  /*19bb0*/  FMNMX3.FTZ R135, R135, R12, R13, !PT ;  /* 0x0000000c87877276 */ /* 0x000fe4000781000d */
[----:B------:R-:W-:Y:S02]  /*19bc0*/  I2FP.F32.S32 R133, R2 ;  /* 0x0000000200857245 */ /* 0x000fe40000201400 */
        /* <DEDUP_REMOVED lines=13> */
[----:B------:R-:W-:Y:S02]  /*19ca0*/  I2FP.F32.S32 R132, R132 ;  /* 0x0000008400847245 */ /* 0x000fe40000201400 */
[----:B------:R-:W-:Y:S02]  /*19cb0*/  FMNMX3.FTZ R135, R135, R36, R37, !PT ;  /* 0x0000002487877276 */ /* 0x000fe40007810025 */
[----:B------:R-:W-:Y:S01]  /*19cc0*/  FMNMX3.FTZ R134, R134, R38, R39, !PT ;  /* 0x0000002686867276 */ /* 0x000fe20007810027 */
[C---:B------:R-:W-:Y:S01]  /*19cd0*/  FFMA.FTZ R93, R132.reuse, UR8, R93 ;  /* 0x00000008845d7c23 */ /* 0x040fe2000801005d */
        /* <DEDUP_REMOVED lines=14> */
[C---:B------:R-:W-:Y:S01]  /*19dc0*/  IADD3 R2, PT, PT, R194.reuse, 0x41, RZ ;  /* 0x00000041c2027810 */ /* 0x040fe20007ffe0ff */
[----:B------:R-:W-:Y:S01]  /*19dd0*/  FFMA.FTZ R102, R133, UR8, R102 ;  /* 0x0000000885667c23 */ /* 0x000fe20008010066 */
[----:B------:R-:W-:Y:S02]  /*19de0*/  FMNMX3.FTZ R135, R135, R52, R53, !PT ;  /* 0x0000003487877276 */ /* 0x000fe40007810035 */
[----:B------:R-:W-:Y:S02]  /*19df0*/  IADD3 R133, PT, PT, R194, 0x48, RZ ;  /* 0x00000048c2857810 */ /* 0x000fe40007ffe0ff */
[----:B------:R-:W-:Y:S02]  /*19e00*/  FMNMX3.FTZ R134, R134, R54, R55, !PT ;  /* 0x0000003686867276 */ /* 0x000fe40007810037 */
[----:B------:R-:W-:Y:S02]  /*19e10*/  I2FP.F32.S32 R2, R2 ;  /* 0x0000000200027245 */ /* 0x000fe40000201400 */
[----:B------:R-:W-:Y:S02]  /*19e20*/  FMNMX3.FTZ R135, R135, R56, R57, !PT ;  /* 0x0000003887877276 */ /* 0x000fe40007810039 */
[----:B------:R-:W-:Y:S01]  /*19e30*/  I2FP.F32.S32 R133, R133 ;  /* 0x0000008500857245 */ /* 0x000fe20000201400 */
[----:B------:R-:W-:Y:S01]  /*19e40*/  FFMA.FTZ R101, R2, UR8, R101 ;  /* 0x0000000802657c23 */ /* 0x000fe20008010065 */
        /* <DEDUP_REMOVED lines=9> */
[----:B------:R-:W-:Y:S01]  /*19ee0*/  FFMA.FTZ R105, R2, UR8, R105 ;  /* 0x0000000802697c23 */ /* 0x000fe20008010069 */
[----:B------:R-:W-:Y:S01]  /*19ef0*/  IADD3 R133, PT, PT, R194, 0x50, RZ ;  /* 0x00000050c2857810 */ /* 0x000fe20007ffe0ff */
[----:B------:R-:W-:Y:S01]  /*19f00*/  FFMA.FTZ R107, R2, UR8, R107 ;  /* 0x00000008026b7c23 */ /* 0x000fe2000801006b */
[----:B------:R-:W-:Y:S02]  /*19f10*/  FMNMX3.FTZ R134, R134, R66, R67, !PT ;  /* 0x0000004286867276 */ /* 0x000fe40007810043 */
        /* <DEDUP_REMOVED lines=24> */
[----:B------:R-:W-:Y:S01]  /*1a0a0*/  FFMA.FTZ R113, R2, UR8, R113 ;  /* 0x0000000802717c23 */ /* 0x000fe20008010071 */
[----:B------:R-:W-:Y:S01]  /*1a0b0*/  IADD3 R132, PT, PT, R194, 0x61, RZ ;  /* 0x00000061c2847810 */ /* 0x000fe20007ffe0ff */
[----:B------:R-:W-:Y:S01]  /*1a0c0*/  FFMA.FTZ R115, R2, UR8, R115 ;  /* 0x0000000802737c23 */ /* 0x000fe20008010073 */
[----:B------:R-:W-:Y:S02]  /*1a0d0*/  I2FP.F32.S32 R133, R133 ;  /* 0x0000008500857245 */ /* 0x000fe40000201400 */
[----:B------:R-:W-:Y:S02]  /*1a0e0*/  FMNMX3.FTZ R135, R135, R88, R89, !PT ;  /* 0x0000005887877276 */ /* 0x000fe40007810059 */
[----:B------:R-:W-:Y:S01]  /*1a0f0*/  FMNMX3.FTZ R134, R134, R90, R91, !PT ;  /* 0x0000005a86867276 */ /* 0x000fe2000781005b */
[C---:B------:R-:W-:Y:S01]  /*1a100*/  FFMA.FTZ R116, R133.reuse, UR8, R116 ;  /* 0x0000000885747c23 */ /* 0x040fe20008010074 */
[----:B------:R-:W-:Y:S01]  /*1a110*/  I2FP.F32.S32 R2, R132 ;  /* 0x0000008400027245 */ /* 0x000fe20000201400 */
[----:B------:R-:W-:Y:S01]  /*1a120*/  FFMA.FTZ R118, R133, UR8, R118 ;  /* 0x0000000885767c23 */ /* 0x000fe20008010076 */
[----:B------:R-:W-:Y:S02]  /*1a130*/  FMNMX3.FTZ R135, R135, R92, R93, !PT ;  /* 0x0000005c87877276 */ /* 0x000fe4000781005d */
[----:B------:R-:W-:Y:S01]  /*1a140*/  IADD3 R133, PT, PT, R194, 0x68, RZ ;  /* 0x00000068c2857810 */ /* 0x000fe20007ffe0ff */
[----:B------:R-:W-:Y:S01]  /*1a150*/  FFMA.FTZ R117, R2, UR8, R117 ;  /* 0x0000000802757c23 */ /* 0x000fe20008010075 */
        /* <DEDUP_REMOVED lines=25> */
[----:B------:R-:W-:Y:S02]  /*1a2f0*/  IADD3 R132, PT, PT, R194, 0x79, RZ ;  /* 0x00000079c2847810 */ /* 0x000fe40007ffe0ff */
[----:B------:R-:W-:Y:S01]  /*1a300*/  I2FP.F32.S32 R133, R133 ;  /* 0x0000008500857245 */ /* 0x000fe20000201400 */
        /* <DEDUP_REMOVED lines=15> */
[----:B------:R-:W-:Y:S01]  /*1a400*/  SHF.L.U32 R134, R223, 0x8, RZ ;  /* 0x00000008df867819 */ /* 0x000fe200000006ff */
[----:B------:R-:W-:Y:S01]  /*1a410*/  SHFL.BFLY PT, R133, R138, 0x2, 0x1f ;  /* 0x0c401f008a857f89 */ /* 0x000fe200000e0000 */
[----:B------:R-:W-:Y:S02]  /*1a420*/  FMNMX3.FTZ R137, R2, R130, R131, !PT ;  /* 0x0000008202897276 */ /* 0x000fe40007810083 */
[----:B------:R-:W-:Y:S02]  /*1a430*/  LOP3.LUT R134, R134, 0x100, RZ, 0xc0, !PT ;  /* 0x0000010086867812 */ /* 0x000fe400078ec0ff */
[----:B------:R-:W-:Y:S03]  /*1a440*/  IADD3 R194, PT, PT, R194, -0x100, RZ ;  /* 0xffffff00c2c27810 */ /* 0x000fe60007ffe0ff */
[----:B------:R-:W1:Y:S01]  /*1a450*/  SHFL.BFLY PT, R2, R137, 0x2, 0x1f ;  /* 0x0c401f0089027f89 */ /* 0x000e6200000e0000 */
[----:B------:R-:W-:Y:S02]  /*1a460*/  LOP3.LUT R191, R134, 0x20, R191, 0xf8, !PT ;  /* 0x0000002086bf7812 */ /* 0x000fe400078ef8bf */
[----:B-1----:R-:W-:Y:S02]  /*1a470*/  FMNMX.FTZ R135, R137, R2, !PT ;  /* 0x0000000289877209 */ /* 0x002fe40007810000 */
[----:B------:R-:W-:Y:S02]  /*1a480*/  FMNMX.FTZ R140, R138, R133, !PT ;  /* 0x000000858a8c7209 */ /* 0x000fe40007810000 */
[----:B------:R-:W-:Y:S01]  /*1a490*/  LOP3.LUT R138, R0, R191, RZ, 0xfc, !PT ;  /* 0x000000bf008a7212 */ /* 0x000fe200078efcff */
[----:B------:R-:W-:Y:S03]  /*1a4a0*/  SHFL.BFLY PT, R2, R135, 0x1, 0x1f ;  /* 0x0c201f0087027f89 */ /* 0x000fe600000e0000 */
[----:B------:R-:W-:Y:S05]  /*1a4b0*/  LEA R138, R138, UR5, 0x1 ;  /* 0x000000058a8a7c11 */ /* 0x000fea000f8e08ff */
[----:B------:R-:W1:Y:S01]  /*1a4c0*/  SHFL.BFLY PT, R133, R140, 0x1, 0x1f ;  /* 0x0c201f008c857f89 */ /* 0x000e6200000e0000 */
[----:B------:R-:W-:Y:S02]  /*1a4d0*/  IADD3 R150, PT, PT, R138, 0x5020, RZ ;  /* 0x000050208a967810 */ /* 0x000fe40007ffe0ff */
[----:B-1----:R-:W-:Y:S02]  /*1a4e0*/  FMNMX.FTZ R132, R140, R133, !PT ;  /* 0x000000858c847209 */ /* 0x002fe40007810000 */
[----:B------:R-:W-:Y:S03]  /*1a4f0*/  FMNMX.FTZ R133, R135, R2, !PT ;  /* 0x0000000287857209 */ /* 0x000fe60007810000 */
[----:B------:R-:W1:Y:S01]  /*1a500*/  LDSM.16.MT88.4 R140, [R138+0x5000] ;  /* 0x005000008a8c783b */ /* 0x000e620000004200 */
[C---:B------:R-:W-:Y:S01]  /*1a510*/  FSETP.NEU.FTZ.AND P0, PT, R132.reuse, -INF , PT ;  /* 0xff8000008400780b */ /* 0x040fe20003f1d000 */
[C---:B------:R-:W-:Y:S01]  /*1a520*/  FADD.FTZ R134, -R132.reuse, R195 ;  /* 0x000000c384867221 */ /* 0x040fe20000010100 */
[----:B------:R-:W-:Y:S01]  /*1a530*/  FMUL.FTZ R2, R132, UR4 ;  /* 0x0000000484027c20 */ /* 0x000fe20008410000 */
[C---:B------:R-:W-:Y:S01]  /*1a540*/  FADD.FTZ R0, -R133.reuse, R196 ;  /* 0x000000c485007221 */ /* 0x040fe20000010100 */
[----:B------:R-:W-:Y:S01]  /*1a550*/  MOV R195, R132 ;  /* 0x0000008400c37202 */ /* 0x000fe20000000f00 */
[----:B------:R-:W-:Y:S01]  /*1a560*/  FMUL.FTZ R135, R134, UR4 ;  /* 0x0000000486877c20 */ /* 0x000fe20008410000 */
[----:B------:R-:W-:Y:S01]  /*1a570*/  MOV R196, R133 ;  /* 0x0000008500c47202 */ /* 0x000fe20000000f00 */
[----:B------:R-:W-:Y:S01]  /*1a580*/  FMUL.FTZ R137, R0, UR4 ;  /* 0x0000000400897c20 */ /* 0x000fe20008410000 */
[----:B------:R-:W-:Y:S01]  /*1a590*/  FSEL R134, R2, RZ, P0 ;  /* 0x000000ff02867208 */ /* 0x000fe20000000000 */
[C---:B------:R-:W-:Y:S01]  /*1a5a0*/  FMUL.FTZ R2, R133.reuse, UR4 ;  /* 0x0000000485027c20 */ /* 0x040fe20008410000 */
[----:B------:R-:W-:Y:S01]  /*1a5b0*/  FSETP.NEU.FTZ.AND P0, PT, R133, -INF , PT ;  /* 0xff8000008500780b */ /* 0x000fe20003f1d000 */
[----:B------:R-:W2:Y:S02]  /*1a5c0*/  MUFU.EX2 R135, R135 ;  /* 0x0000008700877308 */ /* 0x000ea40000000800 */
[--C-:B------:R-:W-:Y:S01]  /*1a5d0*/  FFMA.FTZ R0, R4, UR4, -R134.reuse ;  /* 0x0000000404007c23 */ /* 0x100fe20008010886 */
[----:B------:R-:W-:Y:S07]  /*1a5e0*/  FSEL R4, R2, RZ, P0 ;  /* 0x000000ff02047208 */ /* 0x000fee0000000000 */
[----:B------:R-:W3:Y:S01]  /*1a5f0*/  MUFU.EX2 R137, R137 ;  /* 0x0000008900897308 */ /* 0x000ee20000000800 */
        /* <DEDUP_REMOVED lines=8> */
[----:B------:R-:W4:Y:S01]  /*1a680*/  MUFU.EX2 R5, R5 ;  /* 0x0000000500057308 */ /* 0x000f220000000800 */
[----:B------:R-:W-:Y:S01]  /*1a690*/  IADD3 R8, PT, PT, R138, 0x5000, RZ ;  /* 0x000050008a087810 */ /* 0x000fe20007ffe0ff */
[C---:B--2---:R-:W-:Y:S01]  /*1a6a0*/  FMUL.FTZ R212, R135.reuse, R212 ;  /* 0x000000d487d47220 */ /* 0x044fe20000410000 */
[----:B------:R-:W-:Y:S07]  /*1a6b0*/  FMUL.FTZ R213, R135, R213 ;  /* 0x000000d587d57220 */ /* 0x000fee0000410000 */
[----:B------:R-:W-:Y:S01]  /*1a6c0*/  MUFU.EX2 R151, R151 ;  /* 0x0000009700977308 */ /* 0x000fe20000000800 */
[----:B------:R-:W-:Y:S01]  /*1a6d0*/  @P1 IADD3 R150, PT, PT, R8, -0x20, RZ ;  /* 0xffffffe008961810 */ /* 0x000fe20007ffe0ff */
[C---:B---3--:R-:W-:Y:S01]  /*1a6e0*/  FMUL.FTZ R214, R137.reuse, R214 ;  /* 0x000000d689d67220 */ /* 0x048fe20000410000 */
[----:B------:R-:W-:Y:S07]  /*1a6f0*/  FMUL.FTZ R215, R137, R215 ;  /* 0x000000d789d77220 */ /* 0x000fee0000410000 */
[----:B------:R-:W-:Y:S01]  /*1a700*/  MUFU.EX2 R148, R148 ;  /* 0x0000009400947308 */ /* 0x000fe20000000800 */
[C---:B------:R-:W-:Y:S01]  /*1a710*/  FMUL.FTZ R208, R135.reuse, R208 ;  /* 0x000000d087d07220 */ /* 0x040fe20000410000 */
[----:B------:R-:W2:Y:S01]  /*1a720*/  LDSM.16.MT88.4 R8, [R150] ;  /* 0x000000009608783b */ /* 0x000ea20000004200 */
[----:B------:R-:W-:Y:S07]  /*1a730*/  FMUL.FTZ R209, R135, R209 ;  /* 0x000000d187d17220 */ /* 0x000fee0000410000 */
[----:B------:R-:W3:Y:S01]  /*1a740*/  MUFU.EX2 R149, R149 ;  /* 0x0000009500957308 */ /* 0x000ee20000000800 */
[----:B------:R-:W-:Y:S01]  /*1a750*/  FMUL.FTZ R210, R137, R210 ;  /* 0x000000d289d27220 */ /* 0x000fe20000410000 */
[----:B----4-:R-:W-:Y:S01]  /*1a760*/  F2FP.F16.F32.PACK_AB R144, R5, R0 ;  /* 0x000000000590723e */ /* 0x010fe200000000ff */
[----:B------:R-:W-:Y:S07]  /*1a770*/  FMUL.FTZ R211, R137, R211 ;  /* 0x000000d389d37220 */ /* 0x000fee0000410000 */
[----:B------:R-:W4:Y:S01]  /*1a780*/  MUFU.EX2 R6, R6 ;  /* 0x0000000600067308 */ /* 0x000f220000000800 */
[--C-:B------:R-:W-:Y:S01]  /*1a790*/  FFMA.FTZ R152, R12, UR4, -R134.reuse ;  /* 0x000000040c987c23 */ /* 0x100fe20008010886 */
[--C-:B------:R-:W-:Y:S01]  /*1a7a0*/  FFMA.FTZ R153, R13, UR4, -R134.reuse ;  /* 0x000000040d997c23 */ /* 0x100fe20008010886 */
[--C-:B------:R-:W-:Y:S07]  /*1a7b0*/  FFMA.FTZ R154, R16, UR4, -R134.reuse ;  /* 0x00000004109a7c23 */ /* 0x100fee0008010886 */
[----:B------:R-:W-:Y:S01]  /*1a7c0*/  MUFU.EX2 R2, R2 ;  /* 0x0000000200027308 */ /* 0x000fe20000000800 */
[----:B------:R-:W-:Y:S01]  /*1a7d0*/  FFMA.FTZ R155, R17, UR4, -R134 ;  /* 0x00000004119b7c23 */ /* 0x000fe20008010886 */
[--C-:B------:R-:W-:Y:S01]  /*1a7e0*/  FFMA.FTZ R156, R14, UR4, -R4.reuse ;  /* 0x000000040e9c7c23 */ /* 0x100fe20008010804 */
[--C-:B------:R-:W-:Y:S07]  /*1a7f0*/  FFMA.FTZ R157, R15, UR4, -R4.reuse ;  /* 0x000000040f9d7c23 */ /* 0x100fee0008010804 */
[----:B------:R-:W5:Y:S01]  /*1a800*/  MUFU.EX2 R7, R7 ;  /* 0x0000000700077308 */ /* 0x000f620000000800 */
[----:B------:R-:W2:Y:S01]  /*1a810*/  LDSM.16.MT88.4 R12, [R150+0x400] ;  /* 0x00040000960c783b */ /* 0x000ea20000004200 */
[----:B---3--:R-:W-:Y:S01]  /*1a820*/  F2FP.F16.F32.PACK_AB R146, R149, R148 ;  /* 0x000000949592723e */ /* 0x008fe200000000ff */
[--C-:B------:R-:W-:Y:S01]  /*1a830*/  FFMA.FTZ R158, R18, UR4, -R4.reuse ;  /* 0x00000004129e7c23 */ /* 0x100fe20008010804 */
[----:B------:R-:W-:Y:S01]  /*1a840*/  FFMA.FTZ R159, R19, UR4, -R4 ;  /* 0x00000004139f7c23 */ /* 0x000fe20008010804 */
[--C-:B------:R-:W-:Y:S01]  /*1a850*/  FFMA.FTZ R20, R20, UR4, -R134.reuse ;  /* 0x0000000414147c23 */ /* 0x100fe20008010886 */
[----:B----4-:R-:W-:Y:S01]  /*1a860*/  F2FP.F16.F32.PACK_AB R147, R6, R151 ;  /* 0x000000970693723e */ /* 0x010fe200000000ff */
[----:B------:R-:W-:Y:S01]  /*1a870*/  FFMA.FTZ R25, R25, UR4, -R134 ;  /* 0x0000000419197c23 */ /* 0x000fe20008010886 */
[--C-:B------:R-:W-:Y:S01]  /*1a880*/  FFMA.FTZ R160, R23, UR4, -R4.reuse ;  /* 0x0000000417a07c23 */ /* 0x100fe20008010804 */
[----:B------:R-:W-:Y:S01]  /*1a890*/  LDSM.16.MT88.4 R16, [R138+0x5800] ;  /* 0x005800008a10783b */ /* 0x000fe20000004200 */
[----:B------:R-:W-:Y:S01]  /*1a8a0*/  FFMA.FTZ R161, R27, UR4, -R4 ;  /* 0x000000041ba17c23 */ /* 0x000fe20008010804 */
[----:B------:R-:W-:Y:S01]  /*1a8b0*/  MUFU.EX2 R152, R152 ;  /* 0x0000009800987308 */ /* 0x000fe20000000800 */
[C---:B------:R-:W-:Y:S01]  /*1a8c0*/  FFMA.FTZ R0, R135.reuse, R192, R0 ;  /* 0x000000c087007223 */ /* 0x040fe20000010000 */
[----:B------:R-:W-:Y:S01]  /*1a8d0*/  FMUL.FTZ R204, R135, R204 ;  /* 0x000000cc87cc7220 */ /* 0x000fe20000410000 */
[----:B-----5:R-:W-:Y:S07]  /*1a8e0*/  F2FP.F16.F32.PACK_AB R145, R7, R2 ;  /* 0x000000020791723e */ /* 0x020fee00000000ff */
[----:B------:R-:W-:Y:S01]  /*1a8f0*/  MUFU.EX2 R156, R156 ;  /* 0x0000009c009c7308 */ /* 0x000fe20000000800 */
[----:B------:R-:W-:Y:S01]  /*1a900*/  FMUL.FTZ R205, R135, R205 ;  /* 0x000000cd87cd7220 */ /* 0x000fe20000410000 */
[C---:B------:R-:W-:Y:S01]  /*1a910*/  FMUL.FTZ R206, R137.reuse, R206 ;  /* 0x000000ce89ce7220 */ /* 0x040fe20000410000 */
[----:B------:R-:W-:Y:S07]  /*1a920*/  FMUL.FTZ R207, R137, R207 ;  /* 0x000000cf89cf7220 */ /* 0x000fee0000410000 */
[----:B------:R-:W3:Y:S01]  /*1a930*/  MUFU.EX2 R153, R153 ;  /* 0x0000009900997308 */ /* 0x000ee20000000800 */
[C---:B------:R-:W-:Y:S01]  /*1a940*/  FMUL.FTZ R200, R135.reuse, R200 ;  /* 0x000000c887c87220 */ /* 0x040fe20000410000 */
[C---:B-1----:R-:W-:Y:S08]  /*1a950*/  HMMA.16816.F32 R212, R144.reuse, R140, R212 ;  /* 0x0000008c90d4723c */ /* 0x042ff000000018d4 */
[----:B------:R-:W-:Y:S01]  /*1a960*/  MUFU.EX2 R154, R154 ;  /* 0x0000009a009a7308 */ /* 0x000fe20000000800 */
[----:B------:R-:W-:Y:S09]  /*1a970*/  FMUL.FTZ R201, R135, R201 ;  /* 0x000000c987c97220 */ /* 0x000ff20000410000 */
[----:B------:R-:W1:Y:S01]  /*1a980*/  MUFU.EX2 R155, R155 ;  /* 0x0000009b009b7308 */ /* 0x000e620000000800 */
[C---:B------:R-:W-:Y:S01]  /*1a990*/  FMUL.FTZ R202, R137.reuse, R202 ;  /* 0x000000ca89ca7220 */ /* 0x040fe20000410000 */
[C---:B------:R-:W-:Y:S01]  /*1a9a0*/  HMMA.16816.F32 R208, R144.reuse, R142, R208 ;  /* 0x0000008e90d0723c */ /* 0x040fe200000018d0 */
[----:B------:R-:W4:Y:S07]  /*1a9b0*/  LDSM.16.MT88.4 R140, [R138+0x5400] ;  /* 0x005400008a8c783b */ /* 0x000f2e0000004200 */
[----:B------:R-:W5:Y:S01]  /*1a9c0*/  MUFU.EX2 R157, R157 ;  /* 0x0000009d009d7308 */ /* 0x000f620000000800 */
[----:B------:R-:W-:Y:S01]  /*1a9d0*/  FMUL.FTZ R203, R137, R203 ;  /* 0x000000cb89cb7220 */ /* 0x000fe20000410000 */
[----:B------:R-:W-:Y:S01]  /*1a9e0*/  FFMA.FTZ R67, R67, UR4, -R4 ;  /* 0x0000000443437c23 */ /* 0x000fe20008010804 */
[----:B------:R-:W-:Y:S07]  /*1a9f0*/  FFMA.FTZ R2, R137, R193, R2 ;  /* 0x000000c189027223 */ /* 0x000fee0000010002 */
[----:B------:R-:W-:Y:S01]  /*1aa00*/  MUFU.EX2 R158, R158 ;  /* 0x0000009e009e7308 */ /* 0x000fe20000000800 */
[--C-:B------:R-:W-:Y:S01]  /*1aa10*/  FFMA.FTZ R96, R96, UR4, -R134.reuse ;  /* 0x0000000460607c23 */ /* 0x100fe20008010886 */
[C---:B--2---:R-:W-:Y:S08]  /*1aa20*/  HMMA.16816.F32 R204, R144.reuse, R8, R204 ;  /* 0x0000000890cc723c */ /* 0x044ff000000018cc */
[----:B------:R-:W2:Y:S01]  /*1aa30*/  MUFU.EX2 R159, R159 ;  /* 0x0000009f009f7308 */ /* 0x000ea20000000800 */
[----:B---3--:R-:W-:Y:S01]  /*1aa40*/  F2FP.F16.F32.PACK_AB R8, R153, R152 ;  /* 0x000000989908723e */ /* 0x008fe200000000ff */
[--C-:B------:R-:W-:Y:S01]  /*1aa50*/  FFMA.FTZ R28, R28, UR4, -R134.reuse ;  /* 0x000000041c1c7c23 */ /* 0x100fe20008010886 */
[--C-:B------:R-:W-:Y:S07]  /*1aa60*/  FFMA.FTZ R32, R32, UR4, -R134.reuse ;  /* 0x0000000420207c23 */ /* 0x100fee0008010886 */
[----:B------:R-:W-:Y:S01]  /*1aa70*/  MUFU.EX2 R67, R67 ;  /* 0x0000004300437308 */ /* 0x000fe20000000800 */
[--C-:B------:R-:W-:Y:S01]  /*1aa80*/  FFMA.FTZ R33, R33, UR4, -R134.reuse ;  /* 0x0000000421217c23 */ /* 0x100fe20008010886 */
[----:B------:R-:W-:Y:S08]  /*1aa90*/  HMMA.16816.F32 R200, R144, R10, R200 ;  /* 0x0000000a90c8723c */ /* 0x000ff000000018c8 */
[----:B------:R3:W-:Y:S01]  /*1aaa0*/  MUFU.EX2 R144, R20 ;  /* 0x0000001400907308 */ /* 0x0007e20000000800 */
[----:B-1----:R-:W-:Y:S01]  /*1aab0*/  F2FP.F16.F32.PACK_AB R10, R155, R154 ;  /* 0x0000009a9b0a723e */ /* 0x002fe200000000ff */
[--C-:B------:R-:W-:Y:S01]  /*1aac0*/  FFMA.FTZ R145, R21, UR4, -R134.reuse ;  /* 0x0000000415917c23 */ /* 0x100fe20008010886 */
[----:B-----5:R-:W-:Y:S01]  /*1aad0*/  F2FP.F16.F32.PACK_AB R9, R157, R156 ;  /* 0x0000009c9d09723e */ /* 0x020fe200000000ff */
[--C-:B------:R-:W-:Y:S06]  /*1aae0*/  FFMA.FTZ R146, R24, UR4, -R134.reuse ;  /* 0x0000000418927c23 */ /* 0x100fec0008010886 */
[----:B------:R-:W-:Y:S01]  /*1aaf0*/  MUFU.EX2 R28, R28 ;  /* 0x0000001c001c7308 */ /* 0x000fe20000000800 */
[----:B--2---:R-:W-:Y:S01]  /*1ab00*/  F2FP.F16.F32.PACK_AB R11, R159, R158 ;  /* 0x0000009e9f0b723e */ /* 0x004fe200000000ff */
[----:B------:R-:W-:Y:S01]  /*1ab10*/  FFMA.FTZ R147, R29, UR4, -R134 ;  /* 0x000000041d937c23 */ /* 0x000fe20008010886 */
[--C-:B------:R-:W-:Y:S07]  /*1ab20*/  FFMA.FTZ R30, R30, UR4, -R4.reuse ;  /* 0x000000041e1e7c23 */ /* 0x100fee0008010804 */
[----:B------:R-:W1:Y:S01]  /*1ab30*/  MUFU.EX2 R145, R145 ;  /* 0x0000009100917308 */ /* 0x000e620000000800 */
[--C-:B------:R-:W-:Y:S01]  /*1ab40*/  FFMA.FTZ R31, R31, UR4, -R4.reuse ;  /* 0x000000041f1f7c23 */ /* 0x100fe20008010804 */
[--C-:B------:R-:W-:Y:S01]  /*1ab50*/  FFMA.FTZ R34, R34, UR4, -R4.reuse ;  /* 0x0000000422227c23 */ /* 0x100fe20008010804 */
[----:B------:R-:W-:Y:S01]  /*1ab60*/  FFMA.FTZ R35, R35, UR4, -R4 ;  /* 0x0000000423237c23 */ /* 0x000fe20008010804 */
[C---:B------:R-:W-:Y:S06]  /*1ab70*/  HMMA.16816.F32 R204, R8.reuse, R12, R204 ;  /* 0x0000000c08cc723c */ /* 0x040fec00000018cc */
[----:B------:R-:W-:Y:S10]  /*1ab80*/  MUFU.EX2 R146, R146 ;  /* 0x0000009200927308 */ /* 0x000ff40000000800 */
[----:B------:R-:W-:Y:S01]  /*1ab90*/  MUFU.EX2 R29, R161 ;  /* 0x000000a1001d7308 */ /* 0x000fe20000000800 */
[--C-:B------:R-:W-:Y:S01]  /*1aba0*/  FFMA.FTZ R36, R36, UR4, -R134.reuse ;  /* 0x0000000424247c23 */ /* 0x100fe20008010886 */
[--C-:B------:R-:W-:Y:S01]  /*1abb0*/  FFMA.FTZ R37, R37, UR4, -R134.reuse ;  /* 0x0000000425257c23 */ /* 0x100fe20008010886 */
[C---:B------:R-:W-:Y:S01]  /*1abc0*/  HMMA.16816.F32 R200, R8.reuse, R14, R200 ;  /* 0x0000000e08c8723c */ /* 0x040fe200000018c8 */
[----:B------:R-:W-:Y:S06]  /*1abd0*/  LDSM.16.MT88.4 R12, [R150+0xc00] ;  /* 0x000c0000960c783b */ /* 0x000fec0000004200 */
[----:B------:R-:W-:Y:S01]  /*1abe0*/  MUFU.EX2 R147, R147 ;  /* 0x0000009300937308 */ /* 0x000fe20000000800 */
[--C-:B------:R-:W-:Y:S01]  /*1abf0*/  FFMA.FTZ R40, R40, UR4, -R134.reuse ;  /* 0x0000000428287c23 */ /* 0x100fe20008010886 */
[----:B------:R-:W-:Y:S01]  /*1ac00*/  FFMA.FTZ R41, R41, UR4, -R134 ;  /* 0x0000000429297c23 */ /* 0x000fe20008010886 */
[--C-:B------:R-:W-:Y:S07]  /*1ac10*/  FFMA.FTZ R38, R38, UR4, -R4.reuse ;  /* 0x0000000426267c23 */ /* 0x100fee0008010804 */
[----:B------:R-:W-:Y:S01]  /*1ac20*/  MUFU.EX2 R32, R32 ;  /* 0x0000002000207308 */ /* 0x000fe20000000800 */
[--C-:B------:R-:W-:Y:S01]  /*1ac30*/  FFMA.FTZ R39, R39, UR4, -R4.reuse ;  /* 0x0000000427277c23 */ /* 0x100fe20008010804 */
[C---:B----4-:R-:W-:Y:S08]  /*1ac40*/  HMMA.16816.F32 R212, R8.reuse, R140, R212 ;  /* 0x0000008c08d4723c */ /* 0x050ff000000018d4 */
[----:B------:R2:W4:Y:S01]  /*1ac50*/  MUFU.EX2 R141, R25 ;  /* 0x00000019008d7308 */ /* 0x0005220000000800 */
[--C-:B------:R-:W-:Y:S01]  /*1ac60*/  FFMA.FTZ R140, R22, UR4, -R4.reuse ;  /* 0x00000004168c7c23 */ /* 0x100fe20008010804 */
[--C-:B------:R-:W-:Y:S01]  /*1ac70*/  FFMA.FTZ R42, R42, UR4, -R4.reuse ;  /* 0x000000042a2a7c23 */ /* 0x100fe20008010804 */
[----:B---3--:R-:W3:Y:S07]  /*1ac80*/  LDSM.16.MT88.4 R20, [R150+0x800] ;  /* 0x000800009614783b */ /* 0x008eee0000004200 */
[----:B------:R-:W-:Y:S01]  /*1ac90*/  MUFU.EX2 R33, R33 ;  /* 0x0000002100217308 */ /* 0x000fe20000000800 */
[--C-:B------:R-:W-:Y:S01]  /*1aca0*/  FFMA.FTZ R43, R43, UR4, -R4.reuse ;  /* 0x000000042b2b7c23 */ /* 0x100fe20008010804 */
[----:B------:R-:W-:Y:S08]  /*1acb0*/  HMMA.16816.F32 R208, R8, R142, R208 ;  /* 0x0000008e08d0723c */ /* 0x000ff000000018d0 */
[----:B------:R-:W-:Y:S01]  /*1acc0*/  MUFU.EX2 R140, R140 ;  /* 0x0000008c008c7308 */ /* 0x000fe20000000800 */
[----:B------:R-:W-:Y:S01]  /*1acd0*/  FFMA.FTZ R142, R26, UR4, -R4 ;  /* 0x000000041a8e7c23 */ /* 0x000fe20008010804 */
[----:B-1----:R-:W-:Y:S01]  /*1ace0*/  F2FP.F16.F32.PACK_AB R8, R145, R144 ;  /* 0x000000909108723e */ /* 0x002fe200000000ff */
[--C-:B------:R-:W-:Y:S07]  /*1acf0*/  FFMA.FTZ R44, R44, UR4, -R134.reuse ;  /* 0x000000042c2c7c23 */ /* 0x100fee0008010886 */
[----:B------:R-:W1:Y:S01]  /*1ad00*/  MUFU.EX2 R143, R160 ;  /* 0x000000a0008f7308 */ /* 0x000e620000000800 */
[--C-:B------:R-:W-:Y:S01]  /*1ad10*/  FFMA.FTZ R45, R45, UR4, -R134.reuse ;  /* 0x000000042d2d7c23 */ /* 0x100fe20008010886 */
[----:B--2---:R-:W2:Y:S01]  /*1ad20*/  LDSM.16.MT88.4 R24, [R138+0x5c00] ;  /* 0x005c00008a18783b */ /* 0x004ea20000004200 */
[----:B----4-:R-:W-:Y:S07]  /*1ad30*/  F2FP.F16.F32.PACK_AB R10, R141, R146 ;  /* 0x000000928d0a723e */ /* 0x010fee00000000ff */
[----:B------:R-:W4:Y:S01]  /*1ad40*/  MUFU.EX2 R142, R142 ;  /* 0x0000008e008e7308 */ /* 0x000f220000000800 */
[--C-:B------:R-:W-:Y:S01]  /*1ad50*/  FFMA.FTZ R48, R48, UR4, -R134.reuse ;  /* 0x0000000430307c23 */ /* 0x100fe20008010886 */
[----:B------:R-:W-:Y:S01]  /*1ad60*/  FFMA.FTZ R49, R49, UR4, -R134 ;  /* 0x0000000431317c23 */ /* 0x000fe20008010886 */
[----:B------:R-:W-:Y:S07]  /*1ad70*/  FFMA.FTZ R161, R50, UR4, -R4 ;  /* 0x0000000432a17c23 */ /* 0x000fee0008010804 */
[----:B------:R-:W-:Y:S01]  /*1ad80*/  MUFU.EX2 R30, R30 ;  /* 0x0000001e001e7308 */ /* 0x000fe20000000800 */
[--C-:B------:R-:W-:Y:S01]  /*1ad90*/  FFMA.FTZ R53, R53, UR4, -R134.reuse ;  /* 0x0000000435357c23 */ /* 0x100fe20008010886 */
[--C-:B------:R-:W-:Y:S01]  /*1ada0*/  FFMA.FTZ R56, R56, UR4, -R134.reuse ;  /* 0x0000000438387c23 */ /* 0x100fe20008010886 */
[----:B------:R-:W-:Y:S07]  /*1adb0*/  FFMA.FTZ R57, R57, UR4, -R134 ;  /* 0x0000000439397c23 */ /* 0x000fee0008010886 */
[----:B------:R-:W5:Y:S01]  /*1adc0*/  MUFU.EX2 R31, R31 ;  /* 0x0000001f001f7308 */ /* 0x000f620000000800 */
[--C-:B------:R-:W-:Y:S01]  /*1add0*/  FFMA.FTZ R54, R54, UR4, -R4.reuse ;  /* 0x0000000436367c23 */ /* 0x100fe20008010804 */
[----:B-1----:R-:W-:Y:S01]  /*1ade0*/  F2FP.F16.F32.PACK_AB R9, R143, R140 ;  /* 0x0000008c8f09723e */ /* 0x002fe200000000ff */
[--C-:B------:R-:W-:Y:S07]  /*1adf0*/  FFMA.FTZ R160, R47, UR4, -R4.reuse ;  /* 0x000000042fa07c23 */ /* 0x100fee0008010804 */
[----:B------:R-:W-:Y:S01]  /*1ae00*/  MUFU.EX2 R34, R34 ;  /* 0x0000002200227308 */ /* 0x000fe20000000800 */
[--C-:B------:R-:W-:Y:S01]  /*1ae10*/  FFMA.FTZ R55, R55, UR4, -R4.reuse ;  /* 0x0000000437377c23 */ /* 0x100fe20008010804 */
[----:B----4-:R-:W-:Y:S01]  /*1ae20*/  F2FP.F16.F32.PACK_AB R11, R29, R142 ;  /* 0x0000008e1d0b723e */ /* 0x010fe200000000ff */
[--C-:B------:R-:W-:Y:S07]  /*1ae30*/  FFMA.FTZ R58, R58, UR4, -R4.reuse ;  /* 0x000000043a3a7c23 */ /* 0x100fee0008010804 */
[----:B------:R-:W1:Y:S01]  /*1ae40*/  MUFU.EX2 R35, R35 ;  /* 0x0000002300237308 */ /* 0x000e620000000800 */
[----:B------:R-:W-:Y:S01]  /*1ae50*/  FFMA.FTZ R59, R59, UR4, -R4 ;  /* 0x000000043b3b7c23 */ /* 0x000fe20008010804 */
[--C-:B------:R-:W-:Y:S01]  /*1ae60*/  FFMA.FTZ R60, R60, UR4, -R134.reuse ;  /* 0x000000043c3c7c23 */ /* 0x100fe20008010886 */
[--C-:B------:R-:W-:Y:S07]  /*1ae70*/  FFMA.FTZ R61, R61, UR4, -R134.reuse ;  /* 0x000000043d3d7c23 */ /* 0x100fee0008010886 */
[----:B------:R-:W-:Y:S01]  /*1ae80*/  MUFU.EX2 R36, R36 ;  /* 0x0000002400247308 */ /* 0x000fe20000000800 */
[C---:B------:R-:W-:Y:S09]  /*1ae90*/  HMMA.16816.F32 R212, R8.reuse, R16, R212 ;  /* 0x0000001008d4723c */ /* 0x040ff200000018d4 */
[----:B------:R-:W4:Y:S01]  /*1aea0*/  MUFU.EX2 R37, R37 ;  /* 0x0000002500257308 */ /* 0x000f220000000800 */
[--C-:B------:R-:W-:Y:S01]  /*1aeb0*/  FFMA.FTZ R64, R64, UR4, -R134.reuse ;  /* 0x0000000440407c23 */ /* 0x100fe20008010886 */
[----:B------:R-:W-:Y:S01]  /*1aec0*/  FFMA.FTZ R65, R65, UR4, -R134 ;  /* 0x0000000441417c23 */ /* 0x000fe20008010886 */
[--C-:B------:R-:W-:Y:S07]  /*1aed0*/  FFMA.FTZ R62, R62, UR4, -R4.reuse ;  /* 0x000000043e3e7c23 */ /* 0x100fee0008010804 */
[----:B------:R-:W-:Y:S01]  /*1aee0*/  MUFU.EX2 R40, R40 ;  /* 0x0000002800287308 */ /* 0x000fe20000000800 */
[C---:B------:R-:W-:Y:S01]  /*1aef0*/  HMMA.16816.F32 R208, R8.reuse, R18, R208 ;  /* 0x0000001208d0723c */ /* 0x040fe200000018d0 */
[----:B------:R-:W4:Y:S08]  /*1af00*/  LDSM.16.MT88.4 R16, [R138+0x6000] ;  /* 0x006000008a10783b */ /* 0x000f300000004200 */
[----:B------:R-:W4:Y:S01]  /*1af10*/  MUFU.EX2 R41, R41 ;  /* 0x0000002900297308 */ /* 0x000f220000000800 */
[--C-:B------:R-:W-:Y:S01]  /*1af20*/  FFMA.FTZ R63, R63, UR4, -R4.reuse ;  /* 0x000000043f3f7c23 */ /* 0x100fe20008010804 */
[----:B------:R-:W-:Y:S01]  /*1af30*/  FFMA.FTZ R66, R66, UR4, -R4 ;  /* 0x0000000442427c23 */ /* 0x000fe20008010804 */
[--C-:B------:R-:W-:Y:S07]  /*1af40*/  FFMA.FTZ R68, R68, UR4, -R134.reuse ;  /* 0x0000000444447c23 */ /* 0x100fee0008010886 */
[----:B------:R-:W-:Y:S01]  /*1af50*/  MUFU.EX2 R38, R38 ;  /* 0x0000002600267308 */ /* 0x000fe20000000800 */
[C---:B---3--:R-:W-:Y:S09]  /*1af60*/  HMMA.16816.F32 R204, R8.reuse, R20, R204 ;  /* 0x0000001408cc723c */ /* 0x048ff200000018cc */
[----:B------:R-:W3:Y:S01]  /*1af70*/  MUFU.EX2 R39, R39 ;  /* 0x0000002700277308 */ /* 0x000ee20000000800 */
[--C-:B------:R-:W-:Y:S01]  /*1af80*/  FFMA.FTZ R69, R69, UR4, -R134.reuse ;  /* 0x0000000445457c23 */ /* 0x100fe20008010886 */
[--C-:B------:R-:W-:Y:S01]  /*1af90*/  FFMA.FTZ R72, R72, UR4, -R134.reuse ;  /* 0x0000000448487c23 */ /* 0x100fe20008010886 */
[--C-:B------:R-:W-:Y:S07]  /*1afa0*/  FFMA.FTZ R73, R73, UR4, -R134.reuse ;  /* 0x0000000449497c23 */ /* 0x100fee0008010886 */
[----:B------:R-:W-:Y:S01]  /*1afb0*/  MUFU.EX2 R42, R42 ;  /* 0x0000002a002a7308 */ /* 0x000fe20000000800 */
[----:B------:R-:W-:Y:S01]  /*1afc0*/  HMMA.16816.F32 R200, R8, R22, R200 ;  /* 0x0000001608c8723c */ /* 0x000fe200000018c8 */
[----:B------:R-:W3:Y:S02]  /*1afd0*/  LDSM.16.MT88.4 R20, [R150+0x1000] ;  /* 0x001000009614783b */ /* 0x000ee40000004200 */
[----:B------:R-:W-:Y:S06]  /*1afe0*/  F2FP.F16.F32.PACK_AB R8, R147, R28 ;  /* 0x0000001c9308723e */ /* 0x000fec00000000ff */
[----:B------:R-:W3:Y:S01]  /*1aff0*/  MUFU.EX2 R43, R43 ;  /* 0x0000002b002b7308 */ /* 0x000ee20000000800 */
[----:B------:R-:W-:Y:S01]  /*1b000*/  F2FP.F16.F32.PACK_AB R10, R33, R32 ;  /* 0x00000020210a723e */ /* 0x000fe200000000ff */
[--C-:B------:R-:W-:Y:S01]  /*1b010*/  FFMA.FTZ R77, R77, UR4, -R134.reuse ;  /* 0x000000044d4d7c23 */ /* 0x100fe20008010886 */
[----:B-----5:R-:W-:Y:S07]  /*1b020*/  F2FP.F16.F32.PACK_AB R9, R31, R30 ;  /* 0x0000001e1f09723e */ /* 0x020fee00000000ff */
[----:B------:R-:W-:Y:S01]  /*1b030*/  MUFU.EX2 R44, R44 ;  /* 0x0000002c002c7308 */ /* 0x000fe20000000800 */
[----:B-1----:R-:W-:Y:S01]  /*1b040*/  F2FP.F16.F32.PACK_AB R11, R35, R34 ;  /* 0x00000022230b723e */ /* 0x002fe200000000ff */
[--C-:B------:R-:W-:Y:S01]  /*1b050*/  FFMA.FTZ R80, R80, UR4, -R134.reuse ;  /* 0x0000000450507c23 */ /* 0x100fe20008010886 */
[----:B------:R-:W-:Y:S07]  /*1b060*/  FFMA.FTZ R81, R81, UR4, -R134 ;  /* 0x0000000451517c23 */ /* 0x000fee0008010886 */
[----:B------:R-:W1:Y:S01]  /*1b070*/  MUFU.EX2 R45, R45 ;  /* 0x0000002d002d7308 */ /* 0x000e620000000800 */
[--C-:B------:R-:W-:Y:S01]  /*1b080*/  FFMA.FTZ R78, R78, UR4, -R4.reuse ;  /* 0x000000044e4e7c23 */ /* 0x100fe20008010804 */
[--C-:B------:R-:W-:Y:S01]  /*1b090*/  FFMA.FTZ R79, R79, UR4, -R4.reuse ;  /* 0x000000044f4f7c23 */ /* 0x100fe20008010804 */
[----:B------:R-:W-:Y:S01]  /*1b0a0*/  FFMA.FTZ R82, R82, UR4, -R4 ;  /* 0x0000000452527c23 */ /* 0x000fe20008010804 */
[C---:B--2---:R-:W-:Y:S06]  /*1b0b0*/  HMMA.16816.F32 R212, R8.reuse, R24, R212 ;  /* 0x0000001808d4723c */ /* 0x044fec00000018d4 */
[----:B------:R-:W-:Y:S01]  /*1b0c0*/  MUFU.EX2 R48, R48 ;  /* 0x0000003000307308 */ /* 0x000fe20000000800 */
[----:B------:R-:W-:Y:S01]  /*1b0d0*/  FFMA.FTZ R25, R52, UR4, -R134 ;  /* 0x0000000434197c23 */ /* 0x000fe20008010886 */
[--C-:B------:R-:W-:Y:S08]  /*1b0e0*/  FFMA.FTZ R24, R46, UR4, -R4.reuse ;  /* 0x000000042e187c23 */ /* 0x100ff00008010804 */
[----:B------:R-:W2:Y:S01]  /*1b0f0*/  MUFU.EX2 R49, R49 ;  /* 0x0000003100317308 */ /* 0x000ea20000000800 */
[--C-:B------:R-:W-:Y:S01]  /*1b100*/  FFMA.FTZ R52, R51, UR4, -R4.reuse ;  /* 0x0000000433347c23 */ /* 0x100fe20008010804 */
[----:B------:R-:W-:Y:S01]  /*1b110*/  FFMA.FTZ R83, R83, UR4, -R4 ;  /* 0x0000000453537c23 */ /* 0x000fe20008010804 */
[C---:B------:R-:W-:Y:S07]  /*1b120*/  HMMA.16816.F32 R208, R8.reuse, R26, R208 ;  /* 0x0000001a08d0723c */ /* 0x040fee00000018d0 */
[----:B------:R-:W-:Y:S01]  /*1b130*/  MUFU.EX2 R46, R25 ;  /* 0x00000019002e7308 */ /* 0x000fe20000000800 */
[----:B------:R-:W-:Y:S01]  /*1b140*/  FFMA.FTZ R84, R84, UR4, -R134 ;  /* 0x0000000454547c23 */ /* 0x000fe20008010886 */
[----:B------:R-:W-:Y:S08]  /*1b150*/  FFMA.FTZ R94, R94, UR4, -R4 ;  /* 0x000000045e5e7c23 */ /* 0x000ff00008010804 */
[----:B------:R-:W-:Y:S01]  /*1b160*/  MUFU.EX2 R47, R24 ;  /* 0x00000018002f7308 */ /* 0x000fe20000000800 */
[--C-:B------:R-:W-:Y:S01]  /*1b170*/  FFMA.FTZ R125, R125, UR4, -R134.reuse ;  /* 0x000000047d7d7c23 */ /* 0x100fe20008010886 */
[----:B------:R-:W-:Y:S01]  /*1b180*/  FFMA.FTZ R128, R128, UR4, -R134 ;  /* 0x0000000480807c23 */ /* 0x000fe20008010886 */
[C---:B------:R-:W-:Y:S07]  /*1b190*/  HMMA.16816.F32 R204, R8.reuse, R12, R204 ;  /* 0x0000000c08cc723c */ /* 0x040fee00000018cc */
[----:B------:R5:W2:Y:S10]  /*1b1a0*/  MUFU.EX2 R50, R160 ;  /* 0x000000a000327308 */ /* 0x000ab40000000800 */
[----:B------:R1:W-:Y:S01]  /*1b1b0*/  MUFU.EX2 R51, R161 ;  /* 0x000000a100337308 */ /* 0x0003e20000000800 */
[----:B------:R-:W-:Y:S01]  /*1b1c0*/  HMMA.16816.F32 R200, R8, R14, R200 ;  /* 0x0000000e08c8723c */ /* 0x000fe200000018c8 */
[----:B------:R-:W2:Y:S08]  /*1b1d0*/  LDSM.16.MT88.4 R12, [R138+0x6400] ;  /* 0x006400008a0c783b */ /* 0x000eb00000004200 */
[----:B------:R-:W2:Y:S01]  /*1b1e0*/  MUFU.EX2 R52, R52 ;  /* 0x0000003400347308 */ /* 0x000ea20000000800 */
[----:B----4-:R-:W-:Y:S02]  /*1b1f0*/  F2FP.F16.F32.PACK_AB R8, R37, R36 ;  /* 0x000000242508723e */ /* 0x010fe400000000ff */
[----:B------:R-:W-:Y:S07]  /*1b200*/  F2FP.F16.F32.PACK_AB R10, R41, R40 ;  /* 0x00000028290a723e */ /* 0x000fee00000000ff */
[----:B------:R-:W4:Y:S01]  /*1b210*/  MUFU.EX2 R53, R53 ;  /* 0x0000003500357308 */ /* 0x000f220000000800 */
[----:B---3--:R-:W-:Y:S01]  /*1b220*/  F2FP.F16.F32.PACK_AB R9, R39, R38 ;  /* 0x000000262709723e */ /* 0x008fe200000000ff */
[--C-:B-----5:R-:W-:Y:S01]  /*1b230*/  FFMA.FTZ R160, R71, UR4, -R4.reuse ;  /* 0x0000000447a07c23 */ /* 0x120fe20008010804 */
[----:B------:R-:W-:Y:S01]  /*1b240*/  F2FP.F16.F32.PACK_AB R11, R43, R42 ;  /* 0x0000002a2b0b723e */ /* 0x000fe200000000ff */
[----:B------:R-:W-:Y:S06]  /*1b250*/  LDSM.16.MT88.4 R24, [R138+0x6800] ;  /* 0x006800008a18783b */ /* 0x000fec0000004200 */
[----:B------:R-:W-:Y:S01]  /*1b260*/  MUFU.EX2 R56, R56 ;  /* 0x0000003800387308 */ /* 0x000fe20000000800 */
[----:B-1----:R-:W-:Y:S09]  /*1b270*/  FFMA.FTZ R161, R74, UR4, -R4 ;  /* 0x000000044aa17c23 */ /* 0x002ff20008010804 */
[----:B------:R-:W1:Y:S01]  /*1b280*/  MUFU.EX2 R57, R57 ;  /* 0x0000003900397308 */ /* 0x000e620000000800 */
[C---:B------:R-:W-:Y:S09]  /*1b290*/  HMMA.16816.F32 R212, R8.reuse, R16, R212 ;  /* 0x0000001008d4723c */ /* 0x040ff200000018d4 */
[----:B------:R-:W-:Y:S10]  /*1b2a0*/  MUFU.EX2 R54, R54 ;  /* 0x0000003600367308 */ /* 0x000ff40000000800 */
[----:B------:R-:W3:Y:S01]  /*1b2b0*/  MUFU.EX2 R55, R55 ;  /* 0x0000003700377308 */ /* 0x000ee20000000800 */
[C---:B------:R-:W-:Y:S01]  /*1b2c0*/  HMMA.16816.F32 R208, R8.reuse, R18, R208 ;  /* 0x0000001208d0723c */ /* 0x040fe200000018d0 */
[----:B------:R-:W5:Y:S08]  /*1b2d0*/  LDSM.16.MT88.4 R16, [R150+0x1400] ;  /* 0x001400009610783b */ /* 0x000f700000004200 */
        /* <DEDUP_REMOVED lines=9> */
[----:B--2---:R-:W-:Y:S02]  /*1b370*/  F2FP.F16.F32.PACK_AB R10, R49, R48 ;  /* 0x00000030310a723e */ /* 0x004fe400000000ff */
[----:B------:R-:W-:Y:S07]  /*1b380*/  F2FP.F16.F32.PACK_AB R9, R50, R47 ;  /* 0x0000002f3209723e */ /* 0x000fee00000000ff */
[----:B------:R-:W2:Y:S01]  /*1b390*/  MUFU.EX2 R65, R65 ;  /* 0x0000004100417308 */ /* 0x000ea20000000800 */
[----:B------:R-:W-:Y:S09]  /*1b3a0*/  F2FP.F16.F32.PACK_AB R11, R52, R51 ;  /* 0x00000033340b723e */ /* 0x000ff200000000ff */
[----:B------:R-:W-:Y:S01]  /*1b3b0*/  MUFU.EX2 R62, R62 ;  /* 0x0000003e003e7308 */ /* 0x000fe20000000800 */
[C---:B------:R-:W-:Y:S09]  /*1b3c0*/  HMMA.16816.F32 R212, R8.reuse, R12, R212 ;  /* 0x0000000c08d4723c */ /* 0x040ff200000018d4 */
[----:B------:R-:W2:Y:S10]  /*1b3d0*/  MUFU.EX2 R63, R63 ;  /* 0x0000003f003f7308 */ /* 0x000eb40000000800 */
[----:B------:R-:W2:Y:S01]  /*1b3e0*/  MUFU.EX2 R66, R66 ;  /* 0x0000004200427308 */ /* 0x000ea20000000800 */
[C---:B------:R-:W-:Y:S01]  /*1b3f0*/  HMMA.16816.F32 R208, R8.reuse, R14, R208 ;  /* 0x0000000e08d0723c */ /* 0x040fe200000018d0 */
[----:B------:R-:W2:Y:S08]  /*1b400*/  LDSM.16.MT88.4 R12, [R138+0x6c00] ;  /* 0x006c00008a0c783b */ /* 0x000eb00000004200 */
[----:B------:R-:W-:Y:S10]  /*1b410*/  MUFU.EX2 R68, R68 ;  /* 0x0000004400447308 */ /* 0x000ff40000000800 */
[----:B------:R-:W2:Y:S01]  /*1b420*/  MUFU.EX2 R69, R69 ;  /* 0x0000004500457308 */ /* 0x000ea20000000800 */
[C---:B-----5:R-:W-:Y:S09]  /*1b430*/  HMMA.16816.F32 R204, R8.reuse, R16, R204 ;  /* 0x0000001008cc723c */ /* 0x060ff200000018cc */
[----:B------:R-:W-:Y:S10]  /*1b440*/  MUFU.EX2 R72, R72 ;  /* 0x0000004800487308 */ /* 0x000ff40000000800 */
[----:B------:R-:W5:Y:S01]  /*1b450*/  MUFU.EX2 R73, R73 ;  /* 0x0000004900497308 */ /* 0x000f620000000800 */
[----:B------:R-:W-:Y:S01]  /*1b460*/  HMMA.16816.F32 R200, R8, R18, R200 ;  /* 0x0000001208c8723c */ /* 0x000fe200000018c8 */
[----:B------:R-:W5:Y:S08]  /*1b470*/  LDSM.16.MT88.4 R16, [R150+0x1c00] ;  /* 0x001c00009610783b */ /* 0x000f700000004200 */
[----:B------:R-:W-:Y:S01]  /*1b480*/  MUFU.EX2 R74, R160 ;  /* 0x000000a0004a7308 */ /* 0x000fe20000000800 */
[----:B----4-:R-:W-:Y:S02]  /*1b490*/  F2FP.F16.F32.PACK_AB R8, R53, R46 ;  /* 0x0000002e3508723e */ /* 0x010fe400000000ff */
[----:B-1----:R-:W-:Y:S07]  /*1b4a0*/  F2FP.F16.F32.PACK_AB R10, R57, R56 ;  /* 0x00000038390a723e */ /* 0x002fee00000000ff */
[----:B------:R-:W-:Y:S01]  /*1b4b0*/  MUFU.EX2 R77, R77 ;  /* 0x0000004d004d7308 */ /* 0x000fe20000000800 */
[----:B---3--:R-:W-:Y:S02]  /*1b4c0*/  F2FP.F16.F32.PACK_AB R9, R55, R54 ;  /* 0x000000363709723e */ /* 0x008fe400000000ff */
[----:B------:R-:W-:Y:S07]  /*1b4d0*/  F2FP.F16.F32.PACK_AB R11, R59, R58 ;  /* 0x0000003a3b0b723e */ /* 0x000fee00000000ff */
        /* <DEDUP_REMOVED lines=10> */
[----:B------:R1:W3:Y:S01]  /*1b580*/  MUFU.EX2 R71, R24 ;  /* 0x0000001800477308 */ /* 0x0002e20000000800 */
[C---:B------:R-:W-:Y:S09]  /*1b590*/  HMMA.16816.F32 R204, R8.reuse, R20, R204 ;  /* 0x0000001408cc723c */ /* 0x040ff200000018cc */
[----:B------:R-:W-:Y:S10]  /*1b5a0*/  MUFU.EX2 R75, R161 ;  /* 0x000000a1004b7308 */ /* 0x000ff40000000800 */
[----:B------:R-:W4:Y:S01]  /*1b5b0*/  MUFU.EX2 R76, R76 ;  /* 0x0000004c004c7308 */ /* 0x000f220000000800 */
[----:B------:R-:W-:Y:S01]  /*1b5c0*/  HMMA.16816.F32 R200, R8, R22, R200 ;  /* 0x0000001608c8723c */ /* 0x000fe200000018c8 */
[----:B------:R-:W4:Y:S08]  /*1b5d0*/  LDSM.16.MT88.4 R20, [R138+0x7000] ;  /* 0x007000008a14783b */ /* 0x000f300000004200 */
[----:B------:R-:W-:Y:S01]  /*1b5e0*/  MUFU.EX2 R82, R82 ;  /* 0x0000005200527308 */ /* 0x000fe20000000800 */
[----:B------:R-:W-:Y:S02]  /*1b5f0*/  F2FP.F16.F32.PACK_AB R8, R61, R60 ;  /* 0x0000003c3d08723e */ /* 0x000fe400000000ff */
[----:B--2---:R-:W-:Y:S07]  /*1b600*/  F2FP.F16.F32.PACK_AB R10, R65, R64 ;  /* 0x00000040410a723e */ /* 0x004fee00000000ff */
[----:B------:R-:W2:Y:S01]  /*1b610*/  MUFU.EX2 R83, R83 ;  /* 0x0000005300537308 */ /* 0x000ea20000000800 */
[----:B------:R-:W-:Y:S02]  /*1b620*/  F2FP.F16.F32.PACK_AB R9, R63, R62 ;  /* 0x0000003e3f09723e */ /* 0x000fe400000000ff */
[----:B------:R-:W-:Y:S01]  /*1b630*/  F2FP.F16.F32.PACK_AB R11, R67, R66 ;  /* 0x00000042430b723e */ /* 0x000fe200000000ff */
[----:B-1----:R-:W-:Y:S06]  /*1b640*/  LDSM.16.MT88.4 R24, [R138+0x7400] ;  /* 0x007400008a18783b */ /* 0x002fec0000004200 */
[----:B------:R-:W-:Y:S01]  /*1b650*/  MUFU.EX2 R84, R84 ;  /* 0x0000005400547308 */ /* 0x000fe20000000800 */
[C---:B------:R-:W-:Y:S08]  /*1b660*/  HMMA.16816.F32 R212, R8.reuse, R12, R212 ;  /* 0x0000000c08d4723c */ /* 0x040ff000000018d4 */
[C---:B------:R-:W-:Y:S01]  /*1b670*/  HMMA.16816.F32 R208, R8.reuse, R14, R208 ;  /* 0x0000000e08d0723c */ /* 0x040fe200000018d0 */
[----:B------:R-:W1:Y:S07]  /*1b680*/  LDSM.16.MT88.4 R12, [R150+0x2000] ;  /* 0x00200000960c783b */ /* 0x000e6e0000004200 */
[C---:B-----5:R-:W-:Y:S08]  /*1b690*/  HMMA.16816.F32 R204, R8.reuse, R16, R204 ;  /* 0x0000001008cc723c */ /* 0x060ff000000018cc */
[----:B------:R-:W-:Y:S01]  /*1b6a0*/  HMMA.16816.F32 R200, R8, R18, R200 ;  /* 0x0000001208c8723c */ /* 0x000fe200000018c8 */
[----:B------:R-:W5:Y:S02]  /*1b6b0*/  LDSM.16.MT88.4 R16, [R150+0x2400] ;  /* 0x002400009610783b */ /* 0x000f640000004200 */
[----:B------:R-:W-:Y:S02]  /*1b6c0*/  F2FP.F16.F32.PACK_AB R8, R69, R68 ;  /* 0x000000444508723e */ /* 0x000fe400000000ff */
[----:B------:R-:W-:Y:S02]  /*1b6d0*/  F2FP.F16.F32.PACK_AB R10, R73, R72 ;  /* 0x00000048490a723e */ /* 0x000fe400000000ff */
[----:B---3--:R-:W-:Y:S02]  /*1b6e0*/  F2FP.F16.F32.PACK_AB R9, R74, R71 ;  /* 0x000000474a09723e */ /* 0x008fe400000000ff */
[----:B----4-:R-:W-:Y:S07]  /*1b6f0*/  F2FP.F16.F32.PACK_AB R11, R76, R75 ;  /* 0x0000004b4c0b723e */ /* 0x010fee00000000ff */
        /* <DEDUP_REMOVED lines=15> */
[----:B--2---:R-:W-:Y:S07]  /*1b7f0*/  F2FP.F16.F32.PACK_AB R11, R83, R82 ;  /* 0x00000052530b723e */ /* 0x004fee00000000ff */
[C---:B------:R-:W-:Y:S01]  /*1b800*/  HMMA.16816.F32 R212, R8.reuse, R24, R212 ;  /* 0x0000001808d4723c */ /* 0x040fe200000018d4 */
[----:B------:R2:W3:Y:S02]  /*1b810*/  MUFU.EX2 R25, R20 ;  /* 0x0000001400197308 */ /* 0x0004e40000000800 */
[----:B------:R-:W-:Y:S01]  /*1b820*/  FFMA.FTZ R24, R88, UR4, -R134 ;  /* 0x0000000458187c23 */ /* 0x000fe20008010886 */
[--C-:B------:R-:W-:Y:S01]  /*1b830*/  FFMA.FTZ R88, R86, UR4, -R4.reuse ;  /* 0x0000000456587c23 */ /* 0x100fe20008010804 */
[----:B------:R-:W-:Y:S01]  /*1b840*/  FFMA.FTZ R86, R90, UR4, -R4 ;  /* 0x000000045a567c23 */ /* 0x000fe20008010804 */
[----:B------:R-:W-:Y:S02]  /*1b850*/  FFMA.FTZ R90, R101, UR4, -R134 ;  /* 0x00000004655a7c23 */ /* 0x000fe40008010886 */
[C---:B------:R-:W-:Y:S03]  /*1b860*/  HMMA.16816.F32 R208, R8.reuse, R26, R208 ;  /* 0x0000001a08d0723c */ /* 0x040fe600000018d0 */
[----:B------:R-:W4:Y:S01]  /*1b870*/  MUFU.EX2 R24, R24 ;  /* 0x0000001800187308 */ /* 0x000f220000000800 */
[--C-:B------:R-:W-:Y:S01]  /*1b880*/  FFMA.FTZ R27, R87, UR4, -R4.reuse ;  /* 0x00000004571b7c23 */ /* 0x100fe20008010804 */
[--C-:B------:R-:W-:Y:S08]  /*1b890*/  FFMA.FTZ R87, R91, UR4, -R4.reuse ;  /* 0x000000045b577c23 */ /* 0x100ff00008010804 */
[----:B------:R1:W-:Y:S01]  /*1b8a0*/  MUFU.EX2 R26, R88 ;  /* 0x00000058001a7308 */ /* 0x0003e20000000800 */
[----:B------:R-:W-:Y:S01]  /*1b8b0*/  FFMA.FTZ R91, R99, UR4, -R4 ;  /* 0x00000004635b7c23 */ /* 0x000fe20008010804 */
[----:B--2---:R-:W2:Y:S01]  /*1b8c0*/  LDSM.16.MT88.4 R20, [R150+0x2800] ;  /* 0x002800009614783b */ /* 0x004ea20000004200 */
[C---:B-----5:R-:W-:Y:S07]  /*1b8d0*/  HMMA.16816.F32 R204, R8.reuse, R16, R204 ;  /* 0x0000001008cc723c */ /* 0x060fee00000018cc */
[----:B------:R-:W5:Y:S01]  /*1b8e0*/  MUFU.EX2 R27, R27 ;  /* 0x0000001b001b7308 */ /* 0x000f620000000800 */
        /* <DEDUP_REMOVED lines=10> */
[----:B----4-:R-:W-:Y:S01]  /*1b990*/  F2FP.F16.F32.PACK_AB R10, R85, R24 ;  /* 0x00000018550a723e */ /* 0x010fe200000000ff */
[----:B------:R-:W-:Y:S01]  /*1b9a0*/  FADD.FTZ R149, R149, R148 ;  /* 0x0000009495957221 */ /* 0x000fe20000010000 */
[----:B-----5:R-:W-:Y:S01]  /*1b9b0*/  F2FP.F16.F32.PACK_AB R9, R27, R26 ;  /* 0x0000001a1b09723e */ /* 0x020fe200000000ff */
[--C-:B------:R-:W-:Y:S03]  /*1b9c0*/  FFMA.FTZ R7, R97, UR4, -R134.reuse ;  /* 0x0000000461077c23 */ /* 0x100fe60008010886 */
[----:B------:R-:W-:Y:S01]  /*1b9d0*/  MUFU.EX2 R0, R0 ;  /* 0x0000000000007308 */ /* 0x000fe20000000800 */
[----:B------:R-:W-:Y:S01]  /*1b9e0*/  FADD.FTZ R152, R152, R149 ;  /* 0x0000009598987221 */ /* 0x000fe20000010000 */
[--C-:B------:R-:W-:Y:S01]  /*1b9f0*/  FFMA.FTZ R93, R100, UR4, -R134.reuse ;  /* 0x00000004645d7c23 */ /* 0x100fe20008010886 */
[----:B------:R-:W-:Y:S07]  /*1ba00*/  FFMA.FTZ R92, R104, UR4, -R134 ;  /* 0x00000004685c7c23 */ /* 0x000fee0008010886 */
[----:B------:R1:W-:Y:S01]  /*1ba10*/  MUFU.EX2 R2, R96 ;  /* 0x0000006000027308 */ /* 0x0003e20000000800 */
[----:B------:R-:W-:Y:S01]  /*1ba20*/  FADD.FTZ R153, R153, R152 ;  /* 0x0000009899997221 */ /* 0x000fe20000010000 */
[----:B--2---:R-:W-:Y:S01]  /*1ba30*/  F2FP.F16.F32.PACK_AB R11, R87, R86 ;  /* 0x00000056570b723e */ /* 0x004fe200000000ff */
[--C-:B------:R-:W-:Y:S07]  /*1ba40*/  FFMA.FTZ R97, R103, UR4, -R4.reuse ;  /* 0x0000000467617c23 */ /* 0x100fee0008010804 */
[----:B------:R-:W2:Y:S01]  /*1ba50*/  MUFU.EX2 R5, R5 ;  /* 0x0000000500057308 */ /* 0x000ea20000000800 */
[----:B------:R-:W-:Y:S01]  /*1ba60*/  FFMA.FTZ R99, R107, UR4, -R4 ;  /* 0x000000046b637c23 */ /* 0x000fe20008010804 */
[----:B------:R-:W-:Y:S08]  /*1ba70*/  FADD.FTZ R154, R154, R153 ;  /* 0x000000999a9a7221 */ /* 0x000ff00000010000 */
[----:B------:R-:W3:Y:S01]  /*1ba80*/  MUFU.EX2 R7, R7 ;  /* 0x0000000700077308 */ /* 0x000ee20000000800 */
[C---:B------:R-:W-:Y:S03]  /*1ba90*/  HMMA.16816.F32 R212, R8.reuse, R12, R212 ;  /* 0x0000000c08d4723c */ /* 0x040fe600000018d4 */
[----:B------:R-:W-:Y:S01]  /*1baa0*/  FADD.FTZ R13, R151, R88 ;  /* 0x00000058970d7221 */ /* 0x000fe20000010000 */
[----:B------:R-:W-:Y:S05]  /*1bab0*/  FADD.FTZ R155, R155, R154 ;  /* 0x0000009a9b9b7221 */ /* 0x000fea0000010000 */
[----:B------:R4:W5:Y:S01]  /*1bac0*/  MUFU.EX2 R88, R94 ;  /* 0x0000005e00587308 */ /* 0x0009620000000800 */
[--C-:B-1----:R-:W-:Y:S01]  /*1bad0*/  FFMA.FTZ R96, R106, UR4, -R4.reuse ;  /* 0x000000046a607c23 */ /* 0x102fe20008010804 */
[----:B------:R-:W-:Y:S01]  /*1bae0*/  FADD.FTZ R13, R6, R13 ;  /* 0x0000000d060d7221 */ /* 0x000fe20000010000 */
[C---:B------:R-:W-:Y:S07]  /*1baf0*/  HMMA.16816.F32 R208, R8.reuse, R14, R208 ;  /* 0x0000000e08d0723c */ /* 0x040fee00000018d0 */
[----:B------:R-:W-:Y:S01]  /*1bb00*/  MUFU.EX2 R91, R91 ;  /* 0x0000005b005b7308 */ /* 0x000fe20000000800 */
[----:B------:R-:W-:Y:S01]  /*1bb10*/  FADD.FTZ R156, R156, R13 ;  /* 0x0000000d9c9c7221 */ /* 0x000fe20000010000 */
[----:B------:R-:W-:Y:S01]  /*1bb20*/  FADD.FTZ R144, R144, R155 ;  /* 0x0000009b90907221 */ /* 0x000fe20000010000 */
[----:B------:R-:W1:Y:S01]  /*1bb30*/  LDSM.16.MT88.4 R12, [R150+0x2c00] ;  /* 0x002c0000960c783b */ /* 0x000e620000004200 */
[----:B------:R-:W-:Y:S01]  /*1bb40*/  FFMA.FTZ R6, R98, UR4, -R4 ;  /* 0x0000000462067c23 */ /* 0x000fe20008010804 */
[----:B------:R-:W-:Y:S01]  /*1bb50*/  FADD.FTZ R157, R157, R156 ;  /* 0x0000009c9d9d7221 */ /* 0x000fe20000010000 */
[C---:B------:R-:W-:Y:S04]  /*1bb60*/  HMMA.16816.F32 R204, R8.reuse, R20, R204 ;  /* 0x0000001408cc723c */ /* 0x040fe800000018cc */
[----:B------:R-:W-:Y:S01]  /*1bb70*/  MUFU.EX2 R93, R93 ;  /* 0x0000005d005d7308 */ /* 0x000fe20000000800 */
[----:B------:R-:W-:Y:S01]  /*1bb80*/  FADD.FTZ R158, R158, R157 ;  /* 0x0000009d9e9e7221 */ /* 0x000fe20000010000 */
[----:B------:R-:W-:Y:S08]  /*1bb90*/  FADD.FTZ R145, R145, R144 ;  /* 0x0000009091917221 */ /* 0x000ff00000010000 */
[----:B------:R-:W1:Y:S01]  /*1bba0*/  MUFU.EX2 R6, R6 ;  /* 0x0000000600067308 */ /* 0x000e620000000800 */
[----:B----4-:R-:W-:Y:S01]  /*1bbb0*/  FFMA.FTZ R94, R102, UR4, -R4 ;  /* 0x00000004665e7c23 */ /* 0x010fe20008010804 */
[----:B------:R-:W-:Y:S01]  /*1bbc0*/  FADD.FTZ R159, R159, R158 ;  /* 0x0000009e9f9f7221 */ /* 0x000fe20000010000 */
[----:B------:R-:W-:Y:S01]  /*1bbd0*/  HMMA.16816.F32 R200, R8, R22, R200 ;  /* 0x0000001608c8723c */ /* 0x000fe200000018c8 */
[----:B------:R-:W4:Y:S06]  /*1bbe0*/  LDSM.16.MT88.4 R20, [R138+0x8000] ;  /* 0x008000008a14783b */ /* 0x000f2c0000004200 */
[----:B------:R-:W4:Y:S01]  /*1bbf0*/  MUFU.EX2 R90, R90 ;  /* 0x0000005a005a7308 */ /* 0x000f220000000800 */
[----:B------:R-:W-:Y:S01]  /*1bc00*/  FADD.FTZ R140, R140, R159 ;  /* 0x0000009f8c8c7221 */ /* 0x000fe20000010000 */
[----:B------:R-:W-:Y:S01]  /*1bc10*/  FADD.FTZ R146, R146, R145 ;  /* 0x0000009192927221 */ /* 0x000fe20000010000 */
[----:B--2---:R-:W-:Y:S07]  /*1bc20*/  F2FP.F16.F32.PACK_AB R8, R0, R5 ;  /* 0x000000050008723e */ /* 0x004fee00000000ff */
[----:B------:R-:W2:Y:S01]  /*1bc30*/  MUFU.EX2 R92, R92 ;  /* 0x0000005c005c7308 */ /* 0x000ea20000000800 */
[----:B------:R-:W-:Y:S01]  /*1bc40*/  FADD.FTZ R143, R143, R140 ;  /* 0x0000008c8f8f7221 */ /* 0x000fe20000010000 */
[----:B------:R-:W-:Y:S01]  /*1bc50*/  FADD.FTZ R141, R141, R146 ;  /* 0x000000928d8d7221 */ /* 0x000fe20000010000 */
[----:B---3--:R-:W-:Y:S07]  /*1bc60*/  F2FP.F16.F32.PACK_AB R10, R7, R2 ;  /* 0x00000002070a723e */ /* 0x008fee00000000ff */
[----:B------:R-:W-:Y:S01]  /*1bc70*/  MUFU.EX2 R94, R94 ;  /* 0x0000005e005e7308 */ /* 0x000fe20000000800 */
[----:B------:R-:W-:Y:S01]  /*1bc80*/  FADD.FTZ R142, R142, R143 ;  /* 0x0000008f8e8e7221 */ /* 0x000fe20000010000 */
[----:B------:R-:W-:Y:S01]  /*1bc90*/  FADD.FTZ R28, R28, R141 ;  /* 0x0000008d1c1c7221 */ /* 0x000fe20000010000 */
[----:B-----5:R-:W-:Y:S07]  /*1bca0*/  F2FP.F16.F32.PACK_AB R9, R89, R88 ;  /* 0x000000585909723e */ /* 0x020fee00000000ff */
[----:B------:R-:W3:Y:S01]  /*1bcb0*/  MUFU.EX2 R97, R97 ;  /* 0x0000006100617308 */ /* 0x000ee20000000800 */
[----:B------:R-:W-:Y:S01]  /*1bcc0*/  FADD.FTZ R29, R29, R142 ;  /* 0x0000008e1d1d7221 */ /* 0x000fe20000010000 */
[----:B------:R-:W-:Y:S01]  /*1bcd0*/  FADD.FTZ R147, R147, R28 ;  /* 0x0000001c93937221 */ /* 0x000fe20000010000 */
[----:B-1----:R-:W-:Y:S07]  /*1bce0*/  F2FP.F16.F32.PACK_AB R11, R91, R6 ;  /* 0x000000065b0b723e */ /* 0x002fee00000000ff */
[----:B------:R-:W-:Y:S01]  /*1bcf0*/  MUFU.EX2 R96, R96 ;  /* 0x0000006000607308 */ /* 0x000fe20000000800 */
[----:B------:R-:W-:Y:S01]  /*1bd00*/  FADD.FTZ R30, R30, R29 ;  /* 0x0000001d1e1e7221 */ /* 0x000fe20000010000 */
[----:B------:R-:W-:Y:S01]  /*1bd10*/  FADD.FTZ R32, R32, R147 ;  /* 0x0000009320207221 */ /* 0x000fe20000010000 */
[----:B------:R-:W-:Y:S07]  /*1bd20*/  FFMA.FTZ R29, R111, UR4, -R4 ;  /* 0x000000046f1d7c23 */ /* 0x000fee0008010804 */
[----:B------:R-:W1:Y:S01]  /*1bd30*/  MUFU.EX2 R99, R99 ;  /* 0x0000006300637308 */ /* 0x000e620000000800 */
[----:B------:R-:W-:Y:S01]  /*1bd40*/  FADD.FTZ R31, R31, R30 ;  /* 0x0000001e1f1f7221 */ /* 0x000fe20000010000 */
[C---:B------:R-:W-:Y:S03]  /*1bd50*/  HMMA.16816.F32 R212, R8.reuse, R16, R212 ;  /* 0x0000001008d4723c */ /* 0x040fe600000018d4 */
[----:B------:R-:W-:Y:S01]  /*1bd60*/  FADD.FTZ R34, R34, R31 ;  /* 0x0000001f22227221 */ /* 0x000fe20000010000 */
[----:B------:R-:W-:Y:S04]  /*1bd70*/  FADD.FTZ R33, R33, R32 ;  /* 0x0000002021217221 */ /* 0x000fe80000010000 */
[----:B------:R-:W-:Y:S01]  /*1bd80*/  MUFU.EX2 R29, R29 ;  /* 0x0000001d001d7308 */ /* 0x000fe20000000800 */
[----:B------:R-:W-:Y:S01]  /*1bd90*/  FFMA.FTZ R30, R110, UR4, -R4 ;  /* 0x000000046e1e7c23 */ /* 0x000fe20008010804 */
[----:B------:R-:W-:Y:S01]  /*1bda0*/  FADD.FTZ R35, R35, R34 ;  /* 0x0000002223237221 */ /* 0x000fe20000010000 */
[C---:B------:R-:W-:Y:S03]  /*1bdb0*/  HMMA.16816.F32 R204, R8.reuse, R12, R204 ;  /* 0x0000000c08cc723c */ /* 0x040fe600000018cc */
[----:B------:R-:W-:Y:S01]  /*1bdc0*/  FADD.FTZ R36, R36, R33 ;  /* 0x0000002124247221 */ /* 0x000fe20000010000 */
[----:B------:R-:W-:Y:S03]  /*1bdd0*/  FADD.FTZ R38, R38, R35 ;  /* 0x0000002326267221 */ /* 0x000fe60000010000 */
[----:B------:R-:W5:Y:S01]  /*1bde0*/  MUFU.EX2 R30, R30 ;  /* 0x0000001e001e7308 */ /* 0x000f620000000800 */
[----:B------:R-:W-:Y:S01]  /*1bdf0*/  FFMA.FTZ R28, R114, UR4, -R4 ;  /* 0x00000004721c7c23 */ /* 0x000fe20008010804 */
[----:B------:R-:W-:Y:S01]  /*1be00*/  FADD.FTZ R37, R37, R36 ;  /* 0x0000002425257221 */ /* 0x000fe20000010000 */
[C---:B------:R-:W-:Y:S01]  /*1be10*/  HMMA.16816.F32 R200, R8.reuse, R14, R200 ;  /* 0x0000000e08c8723c */ /* 0x040fe200000018c8 */
[----:B------:R-:W5:Y:S02]  /*1be20*/  LDSM.16.MT88.4 R12, [R150+0x3000] ;  /* 0x00300000960c783b */ /* 0x000f640000004200 */
[----:B------:R-:W-:Y:S04]  /*1be30*/  FADD.FTZ R39, R39, R38 ;  /* 0x0000002627277221 */ /* 0x000fe80000010000 */
[----:B------:R-:W-:Y:S01]  /*1be40*/  MUFU.EX2 R28, R28 ;  /* 0x0000001c001c7308 */ /* 0x000fe20000000800 */
[----:B------:R-:W-:Y:S01]  /*1be50*/  FFMA.FTZ R31, R115, UR4, -R4 ;  /* 0x00000004731f7c23 */ /* 0x000fe20008010804 */
[--C-:B------:R-:W-:Y:S01]  /*1be60*/  FFMA.FTZ R32, R116, UR4, -R134.reuse ;  /* 0x0000000474207c23 */ /* 0x100fe20008010886 */
[----:B------:R-:W-:Y:S01]  /*1be70*/  FFMA.FTZ R35, R117, UR4, -R134 ;  /* 0x0000000475237c23 */ /* 0x000fe20008010886 */
[----:B------:R-:W-:Y:S01]  /*1be80*/  HMMA.16816.F32 R208, R8, R18, R208 ;  /* 0x0000001208d0723c */ /* 0x000fe200000018d0 */
[----:B------:R-:W5:Y:S02]  /*1be90*/  LDSM.16.MT88.4 R16, [R138+0x8400] ;  /* 0x008400008a10783b */ /* 0x000f640000004200 */
[----:B------:R-:W-:Y:S01]  /*1bea0*/  FADD.FTZ R40, R40, R37 ;  /* 0x0000002528287221 */ /* 0x000fe20000010000 */
[----:B------:R-:W-:Y:S01]  /*1beb0*/  FADD.FTZ R42, R42, R39 ;  /* 0x000000272a2a7221 */ /* 0x000fe20000010000 */
[----:B----4-:R-:W-:Y:S01]  /*1bec0*/  F2FP.F16.F32.PACK_AB R8, R90, R93 ;  /* 0x0000005d5a08723e */ /* 0x010fe200000000ff */
[----:B------:R-:W4:Y:S01]  /*1bed0*/  MUFU.EX2 R31, R31 ;  /* 0x0000001f001f7308 */ /* 0x000f220000000800 */
[----:B------:R-:W-:Y:S01]  /*1bee0*/  FADD.FTZ R41, R41, R40 ;  /* 0x0000002829297221 */ /* 0x000fe20000010000 */
[----:B------:R-:W-:Y:S01]  /*1bef0*/  FADD.FTZ R42, R43, R42 ;  /* 0x0000002a2b2a7221 */ /* 0x000fe20000010000 */
[----:B--2---:R-:W-:Y:S07]  /*1bf00*/  F2FP.F16.F32.PACK_AB R10, R95, R92 ;  /* 0x0000005c5f0a723e */ /* 0x004fee00000000ff */
[----:B------:R-:W-:Y:S01]  /*1bf10*/  MUFU.EX2 R32, R32 ;  /* 0x0000002000207308 */ /* 0x000fe20000000800 */
[----:B------:R-:W-:Y:S01]  /*1bf20*/  FADD.FTZ R44, R44, R41 ;  /* 0x000000292c2c7221 */ /* 0x000fe20000010000 */
[----:B------:R-:W-:Y:S01]  /*1bf30*/  FADD.FTZ R47, R47, R42 ;  /* 0x0000002a2f2f7221 */ /* 0x000fe20000010000 */
[----:B---3--:R-:W-:Y:S07]  /*1bf40*/  F2FP.F16.F32.PACK_AB R9, R97, R94 ;  /* 0x0000005e6109723e */ /* 0x008fee00000000ff */
[----:B------:R-:W-:Y:S01]  /*1bf50*/  MUFU.EX2 R35, R35 ;  /* 0x0000002300237308 */ /* 0x000fe20000000800 */
[----:B-1----:R-:W-:Y:S01]  /*1bf60*/  F2FP.F16.F32.PACK_AB R11, R99, R96 ;  /* 0x00000060630b723e */ /* 0x002fe200000000ff */
[----:B------:R-:W-:Y:S01]  /*1bf70*/  FADD.FTZ R50, R50, R47 ;  /* 0x0000002f32327221 */ /* 0x000fe20000010000 */
[----:B------:R-:W-:Y:S01]  /*1bf80*/  FADD.FTZ R45, R45, R44 ;  /* 0x0000002c2d2d7221 */ /* 0x000fe20000010000 */
[--C-:B------:R-:W-:Y:S01]  /*1bf90*/  FFMA.FTZ R33, R120, UR4, -R134.reuse ;  /* 0x0000000478217c23 */ /* 0x100fe20008010886 */
[----:B------:R-:W-:Y:S01]  /*1bfa0*/  FFMA.FTZ R34, R121, UR4, -R134 ;  /* 0x0000000479227c23 */ /* 0x000fe20008010886 */
[----:B------:R-:W-:Y:S01]  /*1bfb0*/  FADD.FTZ R51, R51, R50 ;  /* 0x0000003233337221 */ /* 0x000fe20000010000 */
[----:B------:R-:W-:Y:S01]  /*1bfc0*/  FADD.FTZ R48, R48, R45 ;  /* 0x0000002d30307221 */ /* 0x000fe20000010000 */
[C---:B------:R-:W-:Y:S02]  /*1bfd0*/  HMMA.16816.F32 R212, R8.reuse, R20, R212 ;  /* 0x0000001408d4723c */ /* 0x040fe400000018d4 */
[----:B------:R-:W-:Y:S01]  /*1bfe0*/  MUFU.EX2 R33, R33 ;  /* 0x0000002100217308 */ /* 0x000fe20000000800 */
[--C-:B------:R-:W-:Y:S01]  /*1bff0*/  FFMA.FTZ R21, R109, UR4, -R134.reuse ;  /* 0x000000046d157c23 */ /* 0x100fe20008010886 */
[----:B------:R-:W-:Y:S01]  /*1c000*/  FFMA.FTZ R20, R112, UR4, -R134 ;  /* 0x0000000470147c23 */ /* 0x000fe20008010886 */
[--C-:B------:R-:W-:Y:S07]  /*1c010*/  FFMA.FTZ R37, R118, UR4, -R4.reuse ;  /* 0x0000000476257c23 */ /* 0x100fee0008010804 */
[----:B------:R-:W-:Y:S01]  /*1c020*/  MUFU.EX2 R34, R34 ;  /* 0x0000002200227308 */ /* 0x000fe20000000800 */
[----:B------:R-:W-:Y:S01]  /*1c030*/  FFMA.FTZ R36, R119, UR4, -R4 ;  /* 0x0000000477247c23 */ /* 0x000fe20008010804 */
[C---:B------:R-:W-:Y:S08]  /*1c040*/  HMMA.16816.F32 R208, R8.reuse, R22, R208 ;  /* 0x0000001608d0723c */ /* 0x040ff000000018d0 */
[----:B------:R-:W-:Y:S01]  /*1c050*/  MUFU.EX2 R21, R21 ;  /* 0x0000001500157308 */ /* 0x000fe20000000800 */
[--C-:B------:R-:W-:Y:S01]  /*1c060*/  FFMA.FTZ R22, R108, UR4, -R134.reuse ;  /* 0x000000046c167c23 */ /* 0x100fe20008010886 */
[----:B------:R-:W-:Y:S01]  /*1c070*/  FFMA.FTZ R23, R113, UR4, -R134 ;  /* 0x0000000471177c23 */ /* 0x000fe20008010886 */
[----:B------:R-:W-:Y:S01]  /*1c080*/  FADD.FTZ R51, R52, R51 ;  /* 0x0000003334337221 */ /* 0x000fe20000010000 */
[----:B------:R-:W-:Y:S06]  /*1c090*/  FADD.FTZ R49, R49, R48 ;  /* 0x0000003031317221 */ /* 0x000fec0000010000 */
[----:B------:R-:W-:Y:S01]  /*1c0a0*/  MUFU.EX2 R20, R20 ;  /* 0x0000001400147308 */ /* 0x000fe20000000800 */
[C---:B-----5:R-:W-:Y:S03]  /*1c0b0*/  HMMA.16816.F32 R204, R8.reuse, R12, R204 ;  /* 0x0000000c08cc723c */ /* 0x060fe600000018cc */
[----:B------:R-:W-:Y:S01]  /*1c0c0*/  FADD.FTZ R54, R54, R51 ;  /* 0x0000003336367221 */ /* 0x000fe20000010000 */
[----:B------:R-:W-:Y:S05]  /*1c0d0*/  FADD.FTZ R46, R46, R49 ;  /* 0x000000312e2e7221 */ /* 0x000fea0000010000 */
[----:B------:R-:W1:Y:S01]  /*1c0e0*/  MUFU.EX2 R22, R22 ;  /* 0x0000001600167308 */ /* 0x000e620000000800 */
[----:B------:R-:W-:Y:S01]  /*1c0f0*/  FFMA.FTZ R38, R122, UR4, -R4 ;  /* 0x000000047a267c23 */ /* 0x000fe20008010804 */
[----:B------:R-:W-:Y:S01]  /*1c100*/  FADD.FTZ R55, R55, R54 ;  /* 0x0000003637377221 */ /* 0x000fe20000010000 */
[----:B------:R-:W-:Y:S07]  /*1c110*/  HMMA.16816.F32 R200, R8, R14, R200 ;  /* 0x0000000e08c8723c */ /* 0x000fee00000018c8 */
[----:B------:R-:W2:Y:S01]  /*1c120*/  MUFU.EX2 R23, R23 ;  /* 0x0000001700177308 */ /* 0x000ea20000000800 */
[----:B------:R-:W3:Y:S01]  /*1c130*/  LDSM.16.MT88.4 R12, [R150+0x3400] ;  /* 0x00340000960c783b */ /* 0x000ee20000004200 */
[----:B------:R-:W-:Y:S01]  /*1c140*/  FADD.FTZ R53, R53, R46 ;  /* 0x0000002e35357221 */ /* 0x000fe20000010000 */
[----:B------:R-:W-:Y:S01]  /*1c150*/  FADD.FTZ R58, R58, R55 ;  /* 0x000000373a3a7221 */ /* 0x000fe20000010000 */
[----:B------:R-:W-:Y:S01]  /*1c160*/  F2FP.F16.F32.PACK_AB R9, R29, R30 ;  /* 0x0000001e1d09723e */ /* 0x000fe200000000ff */
[----:B------:R-:W-:Y:S01]  /*1c170*/  FFMA.FTZ R39, R123, UR4, -R4 ;  /* 0x000000047b277c23 */ /* 0x000fe20008010804 */
[----:B------:R-:W-:Y:S01]  /*1c180*/  FADD.FTZ R56, R56, R53 ;  /* 0x0000003538387221 */ /* 0x000fe20000010000 */
[----:B------:R-:W-:Y:S01]  /*1c190*/  FADD.FTZ R59, R59, R58 ;  /* 0x0000003a3b3b7221 */ /* 0x000fe20000010000 */
[----:B----4-:R-:W-:Y:S02]  /*1c1a0*/  F2FP.F16.F32.PACK_AB R11, R31, R28 ;  /* 0x0000001c1f0b723e */ /* 0x010fe400000000ff */
[----:B------:R-:W-:Y:S01]  /*1c1b0*/  MUFU.EX2 R37, R37 ;  /* 0x0000002500257308 */ /* 0x000fe20000000800 */
[----:B------:R-:W-:Y:S01]  /*1c1c0*/  FADD.FTZ R57, R57, R56 ;  /* 0x0000003839397221 */ /* 0x000fe20000010000 */
[----:B-1----:R-:W-:Y:S01]  /*1c1d0*/  F2FP.F16.F32.PACK_AB R8, R21, R22 ;  /* 0x000000161508723e */ /* 0x002fe200000000ff */
[----:B------:R-:W-:Y:S07]  /*1c1e0*/  FADD.FTZ R62, R62, R59 ;  /* 0x0000003b3e3e7221 */ /* 0x000fee0000010000 */
[----:B------:R-:W1:Y:S01]  /*1c1f0*/  MUFU.EX2 R36, R36 ;  /* 0x0000002400247308 */ /* 0x000e620000000800 */
[----:B--2---:R-:W-:Y:S01]  /*1c200*/  F2FP.F16.F32.PACK_AB R10, R23, R20 ;  /* 0x00000014170a723e */ /* 0x004fe200000000ff */
[----:B------:R-:W-:Y:S01]  /*1c210*/  FADD.FTZ R60, R60, R57 ;  /* 0x000000393c3c7221 */ /* 0x000fe20000010000 */
[----:B------:R-:W-:Y:S07]  /*1c220*/  FADD.FTZ R63, R63, R62 ;  /* 0x0000003e3f3f7221 */ /* 0x000fee0000010000 */
[----:B------:R-:W-:Y:S01]  /*1c230*/  MUFU.EX2 R38, R38 ;  /* 0x0000002600267308 */ /* 0x000fe20000000800 */
[----:B------:R-:W-:Y:S01]  /*1c240*/  FADD.FTZ R61, R61, R60 ;  /* 0x0000003c3d3d7221 */ /* 0x000fe20000010000 */
[C---:B------:R-:W-:Y:S08]  /*1c250*/  HMMA.16816.F32 R212, R8.reuse, R16, R212 ;  /* 0x0000001008d4723c */ /* 0x040ff000000018d4 */
[----:B------:R-:W2:Y:S01]  /*1c260*/  MUFU.EX2 R39, R39 ;  /* 0x0000002700277308 */ /* 0x000ea20000000800 */
[----:B------:R-:W-:Y:S01]  /*1c270*/  FADD.FTZ R16, R66, R63 ;  /* 0x0000003f42107221 */ /* 0x000fe20000010000 */
[----:B------:R-:W-:Y:S03]  /*1c280*/  FADD.FTZ R64, R64, R61 ;  /* 0x0000003d40407221 */ /* 0x000fe60000010000 */
[----:B------:R-:W-:Y:S01]  /*1c290*/  FADD.FTZ R16, R67, R16 ;  /* 0x0000001043107221 */ /* 0x000fe20000010000 */
[C---:B------:R-:W-:Y:S03]  /*1c2a0*/  HMMA.16816.F32 R208, R8.reuse, R18, R208 ;  /* 0x0000001208d0723c */ /* 0x040fe600000018d0 */
[----:B------:R-:W-:Y:S01]  /*1c2b0*/  FADD.FTZ R65, R65, R64 ;  /* 0x0000004041417221 */ /* 0x000fe20000010000 */
[----:B------:R-:W-:Y:S02]  /*1c2c0*/  FADD.FTZ R71, R71, R16 ;  /* 0x0000001047477221 */ /* 0x000fe40000010000 */
[----:B------:R-:W4:Y:S01]  /*1c2d0*/  LDSM.16.MT88.4 R16, [R138+0x8800] ;  /* 0x008800008a10783b */ /* 0x000f220000004200 */
[----:B------:R-:W-:Y:S01]  /*1c2e0*/  FADD.FTZ R68, R68, R65 ;  /* 0x0000004144447221 */ /* 0x000fe20000010000 */
[----:B------:R-:W-:Y:S03]  /*1c2f0*/  FADD.FTZ R74, R74, R71 ;  /* 0x000000474a4a7221 */ /* 0x000fe60000010000 */
[----:B------:R-:W-:Y:S01]  /*1c300*/  FADD.FTZ R69, R69, R68 ;  /* 0x0000004445457221 */ /* 0x000fe20000010000 */
[C---:B---3--:R-:W-:Y:S03]  /*1c310*/  HMMA.16816.F32 R204, R8.reuse, R12, R204 ;  /* 0x0000000c08cc723c */ /* 0x048fe600000018cc */
[----:B------:R-:W-:Y:S01]  /*1c320*/  FADD.FTZ R72, R72, R69 ;  /* 0x0000004548487221 */ /* 0x000fe20000010000 */
[----:B------:R-:W-:Y:S01]  /*1c330*/  FADD.FTZ R75, R75, R74 ;  /* 0x0000004a4b4b7221 */ /* 0x000fe20000010000 */
[----:B------:R-:W-:Y:S02]  /*1c340*/  F2FP.F16.F32.PACK_AB R12, R35, R32 ;  /* 0x00000020230c723e */ /* 0x000fe400000000ff */
[----:B------:R-:W-:Y:S01]  /*1c350*/  FADD.FTZ R73, R73, R72 ;  /* 0x0000004849497221 */ /* 0x000fe20000010000 */
[----:B------:R-:W-:Y:S01]  /*1c360*/  HMMA.16816.F32 R200, R8, R14, R200 ;  /* 0x0000000e08c8723c */ /* 0x000fe200000018c8 */
[----:B------:R-:W3:Y:S02]  /*1c370*/  LDSM.16.MT88.4 R8, [R150+0x3800] ;  /* 0x003800009608783b */ /* 0x000ee40000004200 */
[----:B------:R-:W-:Y:S01]  /*1c380*/  FADD.FTZ R75, R76, R75 ;  /* 0x0000004b4c4b7221 */ /* 0x000fe20000010000 */
[----:B------:R-:W-:Y:S01]  /*1c390*/  FADD.FTZ R70, R70, R73 ;  /* 0x0000004946467221 */ /* 0x000fe20000010000 */
[----:B------:R-:W-:Y:S02]  /*1c3a0*/  F2FP.F16.F32.PACK_AB R14, R34, R33 ;  /* 0x00000021220e723e */ /* 0x000fe400000000ff */
[----:B------:R-:W-:Y:S01]  /*1c3b0*/  FADD.FTZ R78, R78, R75 ;  /* 0x0000004b4e4e7221 */ /* 0x000fe20000010000 */
[----:B------:R-:W-:Y:S01]  /*1c3c0*/  FADD.FTZ R77, R77, R70 ;  /* 0x000000464d4d7221 */ /* 0x000fe20000010000 */
[----:B-1----:R-:W-:Y:S01]  /*1c3d0*/  F2FP.F16.F32.PACK_AB R13, R36, R37 ;  /* 0x00000025240d723e */ /* 0x002fe200000000ff */
[----:B------:R-:W-:Y:S01]  /*1c3e0*/  LDSM.16.MT88.4 R148, [R150+0x3c00] ;  /* 0x003c00009694783b */ /* 0x000fe20000004200 */
[----:B------:R-:W-:Y:S01]  /*1c3f0*/  FADD.FTZ R79, R79, R78 ;  /* 0x0000004e4f4f7221 */ /* 0x000fe20000010000 */
[----:B------:R-:W-:Y:S01]  /*1c400*/  FADD.FTZ R80, R80, R77 ;  /* 0x0000004d50507221 */ /* 0x000fe20000010000 */
[----:B--2---:R-:W-:Y:S02]  /*1c410*/  F2FP.F16.F32.PACK_AB R15, R39, R38 ;  /* 0x00000026270f723e */ /* 0x004fe400000000ff */
[----:B------:R-:W-:Y:S01]  /*1c420*/  FADD.FTZ R82, R82, R79 ;  /* 0x0000004f52527221 */ /* 0x000fe20000010000 */
[----:B------:R-:W-:Y:S03]  /*1c430*/  FADD.FTZ R81, R81, R80 ;  /* 0x0000005051517221 */ /* 0x000fe60000010000 */
[----:B------:R-:W-:Y:S01]  /*1c440*/  FADD.FTZ R83, R83, R82 ;  /* 0x0000005253537221 */ /* 0x000fe20000010000 */
[----:B------:R-:W-:Y:S03]  /*1c450*/  FADD.FTZ R84, R84, R81 ;  /* 0x0000005154547221 */ /* 0x000fe60000010000 */
[----:B------:R-:W-:Y:S01]  /*1c460*/  FADD.FTZ R26, R26, R83 ;  /* 0x000000531a1a7221 */ /* 0x000fe20000010000 */
[----:B------:R-:W-:Y:S01]  /*1c470*/  FADD.FTZ R25, R25, R84 ;  /* 0x0000005419197221 */ /* 0x000fe20000010000 */
[C---:B----4-:R-:W-:Y:S05]  /*1c480*/  HMMA.16816.F32 R212, R12.reuse, R16, R212 ;  /* 0x000000100cd4723c */ /* 0x050fea00000018d4 */
[----:B------:R-:W-:Y:S01]  /*1c490*/  FADD.FTZ R27, R27, R26 ;  /* 0x0000001a1b1b7221 */ /* 0x000fe20000010000 */
[----:B------:R-:W-:Y:S01]  /*1c4a0*/  FADD.FTZ R24, R24, R25 ;  /* 0x0000001918187221 */ /* 0x000fe20000010000 */
[----:B------:R-:W-:Y:S01]  /*1c4b0*/  FFMA.FTZ R25, R126, UR4, -R4 ;  /* 0x000000047e197c23 */ /* 0x000fe20008010804 */
[C---:B------:R-:W-:Y:S03]  /*1c4c0*/  HMMA.16816.F32 R208, R12.reuse, R18, R208 ;  /* 0x000000120cd0723c */ /* 0x040fe600000018d0 */
[----:B------:R-:W-:Y:S01]  /*1c4d0*/  FADD.FTZ R24, R85, R24 ;  /* 0x0000001855187221 */ /* 0x000fe20000010000 */
[----:B------:R-:W-:Y:S01]  /*1c4e0*/  FADD.FTZ R86, R86, R27 ;  /* 0x0000001b56567221 */ /* 0x000fe20000010000 */
[----:B------:R-:W-:Y:S02]  /*1c4f0*/  MUFU.EX2 R25, R25 ;  /* 0x0000001900197308 */ /* 0x000fe40000000800 */
[----:B------:R-:W-:Y:S01]  /*1c500*/  FADD.FTZ R17, R5, R24 ;  /* 0x0000001805117221 */ /* 0x000fe20000010000 */
[C---:B---3--:R-:W-:Y:S03]  /*1c510*/  HMMA.16816.F32 R204, R12.reuse, R8, R204 ;  /* 0x000000080ccc723c */ /* 0x048fe600000018cc */
[----:B------:R-:W-:Y:S01]  /*1c520*/  FADD.FTZ R17, R0, R17 ;  /* 0x0000001100117221 */ /* 0x000fe20000010000 */
[----:B------:R-:W-:Y:S01]  /*1c530*/  FADD.FTZ R87, R87, R86 ;  /* 0x0000005657577221 */ /* 0x000fe20000010000 */
[--C-:B------:R-:W-:Y:S01]  /*1c540*/  FFMA.FTZ R5, R124, UR4, -R134.reuse ;  /* 0x000000047c057c23 */ /* 0x100fe20008010886 */
[----:B------:R-:W-:Y:S01]  /*1c550*/  FFMA.FTZ R134, R129, UR4, -R134 ;  /* 0x0000000481867c23 */ /* 0x000fe20008010886 */
[----:B------:R-:W-:Y:S01]  /*1c560*/  FADD.FTZ R24, R2, R17 ;  /* 0x0000001102187221 */ /* 0x000fe20000010000 */
[----:B------:R-:W-:Y:S01]  /*1c570*/  FADD.FTZ R88, R88, R87 ;  /* 0x0000005758587221 */ /* 0x000fe20000010000 */
[----:B------:R-:W-:Y:S01]  /*1c580*/  HMMA.16816.F32 R200, R12, R10, R200 ;  /* 0x0000000a0cc8723c */ /* 0x000fe200000018c8 */
[----:B------:R-:W1:Y:S01]  /*1c590*/  LDSM.16.MT88.4 R16, [R138+0x8c00] ;  /* 0x008c00008a10783b */ /* 0x000e620000004200 */
[----:B------:R-:W-:Y:S01]  /*1c5a0*/  MUFU.EX2 R5, R5 ;  /* 0x0000000500057308 */ /* 0x000fe20000000800 */
[----:B------:R-:W-:Y:S01]  /*1c5b0*/  FADD.FTZ R89, R89, R88 ;  /* 0x0000005859597221 */ /* 0x000fe20000010000 */
[----:B------:R-:W-:Y:S08]  /*1c5c0*/  FADD.FTZ R24, R7, R24 ;  /* 0x0000001807187221 */ /* 0x000ff00000010000 */
[----:B------:R-:W2:Y:S01]  /*1c5d0*/  MUFU.EX2 R0, R125 ;  /* 0x0000007d00007308 */ /* 0x000ea20000000800 */
[----:B------:R-:W-:Y:S01]  /*1c5e0*/  FADD.FTZ R6, R6, R89 ;  /* 0x0000005906067221 */ /* 0x000fe20000010000 */
[----:B------:R-:W-:Y:S01]  /*1c5f0*/  FADD.FTZ R93, R93, R24 ;  /* 0x000000185d5d7221 */ /* 0x000fe20000010000 */
[----:B------:R-:W-:Y:S07]  /*1c600*/  FFMA.FTZ R24, R130, UR4, -R4 ;  /* 0x0000000482187c23 */ /* 0x000fee0008010804 */
[----:B------:R-:W-:Y:S01]  /*1c610*/  MUFU.EX2 R2, R128 ;  /* 0x0000008000027308 */ /* 0x000fe20000000800 */
[----:B------:R-:W-:Y:S01]  /*1c620*/  FADD.FTZ R91, R91, R6 ;  /* 0x000000065b5b7221 */ /* 0x000fe20000010000 */
[----:B------:R-:W-:Y:S01]  /*1c630*/  FADD.FTZ R93, R90, R93 ;  /* 0x0000005d5a5d7221 */ /* 0x000fe20000010000 */
[--C-:B------:R-:W-:Y:S01]  /*1c640*/  FFMA.FTZ R6, R127, UR4, -R4.reuse ;  /* 0x000000047f067c23 */ /* 0x100fe20008010804 */
[----:B------:R-:W-:Y:S01]  /*1c650*/  FFMA.FTZ R4, R131, UR4, -R4 ;  /* 0x0000000483047c23 */ /* 0x000fe20008010804 */
[----:B------:R-:W-:Y:S01]  /*1c660*/  FADD.FTZ R94, R94, R91 ;  /* 0x0000005b5e5e7221 */ /* 0x000fe20000010000 */
[----:B------:R-:W-:Y:S04]  /*1c670*/  FADD.FTZ R92, R92, R93 ;  /* 0x0000005d5c5c7221 */ /* 0x000fe80000010000 */
[----:B------:R-:W3:Y:S01]  /*1c680*/  MUFU.EX2 R7, R134 ;  /* 0x0000008600077308 */ /* 0x000ee20000000800 */
[----:B------:R-:W-:Y:S01]  /*1c690*/  FADD.FTZ R97, R97, R94 ;  /* 0x0000005e61617221 */ /* 0x000fe20000010000 */
[----:B------:R-:W-:Y:S08]  /*1c6a0*/  FADD.FTZ R95, R95, R92 ;  /* 0x0000005c5f5f7221 */ /* 0x000ff00000010000 */
[----:B------:R4:W-:Y:S01]  /*1c6b0*/  MUFU.EX2 R193, R4 ;  /* 0x0000000400c17308 */ /* 0x0009e20000000800 */
[----:B--2---:R-:W-:Y:S01]  /*1c6c0*/  F2FP.F16.F32.PACK_AB R8, R0, R5 ;  /* 0x000000050008723e */ /* 0x004fe200000000ff */
[----:B------:R-:W-:Y:S01]  /*1c6d0*/  FADD.FTZ R96, R96, R97 ;  /* 0x0000006160607221 */ /* 0x000fe20000010000 */
[----:B------:R-:W-:Y:S07]  /*1c6e0*/  FADD.FTZ R22, R22, R95 ;  /* 0x0000005f16167221 */ /* 0x000fee0000010000 */
[----:B------:R-:W2:Y:S01]  /*1c6f0*/  MUFU.EX2 R6, R6 ;  /* 0x0000000600067308 */ /* 0x000ea20000000800 */
[----:B------:R-:W-:Y:S01]  /*1c700*/  FADD.FTZ R99, R99, R96 ;  /* 0x0000006063637221 */ /* 0x000fe20000010000 */
[----:B------:R-:W-:Y:S08]  /*1c710*/  FADD.FTZ R21, R21, R22 ;  /* 0x0000001615157221 */ /* 0x000ff00000010000 */
[----:B------:R-:W5:Y:S01]  /*1c720*/  MUFU.EX2 R24, R24 ;  /* 0x0000001800187308 */ /* 0x000f620000000800 */
[----:B------:R-:W-:Y:S01]  /*1c730*/  FADD.FTZ R30, R30, R99 ;  /* 0x000000631e1e7221 */ /* 0x000fe20000010000 */
[----:B------:R-:W-:Y:S01]  /*1c740*/  FADD.FTZ R20, R20, R21 ;  /* 0x0000001514147221 */ /* 0x000fe20000010000 */
[----:B---3--:R-:W-:Y:S02]  /*1c750*/  F2FP.F16.F32.PACK_AB R10, R7, R2 ;  /* 0x00000002070a723e */ /* 0x008fe400000000ff */
[----:B------:R-:W-:Y:S01]  /*1c760*/  FADD.FTZ R29, R29, R30 ;  /* 0x0000001e1d1d7221 */ /* 0x000fe20000010000 */
[----:B------:R-:W-:Y:S03]  /*1c770*/  FADD.FTZ R23, R23, R20 ;  /* 0x0000001417177221 */ /* 0x000fe60000010000 */
[----:B------:R-:W-:Y:S01]  /*1c780*/  FADD.FTZ R28, R28, R29 ;  /* 0x0000001d1c1c7221 */ /* 0x000fe20000010000 */
[----:B----4-:R-:W-:Y:S01]  /*1c790*/  FADD.FTZ R4, R32, R23 ;  /* 0x0000001720047221 */ /* 0x010fe20000010000 */
[----:B--2---:R-:W-:Y:S02]  /*1c7a0*/  F2FP.F16.F32.PACK_AB R9, R6, R25 ;  /* 0x000000190609723e */ /* 0x004fe400000000ff */
[----:B------:R-:W-:Y:S01]  /*1c7b0*/  FADD.FTZ R28, R31, R28 ;  /* 0x0000001c1f1c7221 */ /* 0x000fe20000010000 */
[----:B-----5:R-:W-:Y:S01]  /*1c7c0*/  F2FP.F16.F32.PACK_AB R11, R193, R24 ;  /* 0x00000018c10b723e */ /* 0x020fe200000000ff */
        /* <DEDUP_REMOVED lines=19> */
[----:B------:R-:W-:Y:S11]  /*1c900*/  BRA.U UP0, `(.L_x_2532) ;  /* 0xffffffad00507547 */ /* 0x000ff6000b83ffff */
.L_x_2528:
[----:B------:R-:W2:Y:S01]  /*1c910*/  SHFL.BFLY PT, R0, R193, 0x2, 0x1f ;  /* 0x0c401f00c1007f89 */ /* 0x000ea200000e0000 */
[----:B------:R-:W-:Y:S01]  /*1c920*/  LOP3.LUT R220, R220, 0xc0, R221, 0xf8, !PT ;  /* 0x000000c0dcdc7812 */ /* 0x000fe200078ef8dd */
[----:B------:R-:W-:Y:S01]  /*1c930*/  S2UR UR6, SR_CTAID.Y ;  /* 0x00000000000679c3 */ /* 0x000fe20000002600 */
[----:B------:R-:W-:Y:S01]  /*1c940*/  LOP3.LUT R9, R3, 0xd8, RZ, 0xc0, !PT ;  /* 0x000000d803097812 */ /* 0x000fe200078ec0ff */
[----:B------:R-:W3:Y:S01]  /*1c950*/  SHFL.BFLY PT, R5, R192, 0x2, 0x1f ;  /* 0x0c401f00c0057f89 */ /* 0x000ee200000e0000 */
[----:B------:R-:W4:Y:S01]  /*1c960*/  LDCU UR9, c[0x0][0x3e0] ;  /* 0x00007c00ff0977ac */ /* 0x000f220008000800 */
[----:B------:R-:W-:Y:S01]  /*1c970*/  LOP3.LUT P2, RZ, R189, 0x3, RZ, 0xc0, !PT ;  /* 0x00000003bdff7812 */ /* 0x000fe2000784c0ff */
[----:B------:R-:W-:Y:S01]  /*1c980*/  BSSY.RECONVERGENT B0, `(.L_x_2533) ;  /* 0x000005b000007945 */ /* 0x000fe20003800200 */
[----:B------:R-:W-:Y:S01]  /*1c990*/  MOV R15, 0xff800000 ;  /* 0xff800000000f7802 */ /* 0x000fe20000000f00 */
[----:B------:R-:W5:Y:S01]  /*1c9a0*/  LDCU UR7, c[0x0][0x44c] ;  /* 0x00008980ff0777ac */ /* 0x000f620008000800 */
[----:B------:R-:W4:Y:S01]  /*1c9b0*/  S2UR UR11, SR_CTAID.Z ;  /* 0x00000000000b79c3 */ /* 0x000f220000002700 */
[----:B------:R-:W-:Y:S01]  /*1c9c0*/  MOV R14, 0xff800000 ;  /* 0xff800000000e7802 */ /* 0x000fe20000000f00 */
[----:B------:R-:W-:-:S06]  /*1c9d0*/  UIADD3 UR10, UPT, UPT, -UR23, URZ, URZ ;  /* 0x000000ff170a7290 */ /* 0x000fcc000fffe1ff */
[----:B------:R-:W1:Y:S01]  /*1c9e0*/  S2UR UR8, SR_CTAID.X ;  /* 0x00000000000879c3 */ /* 0x000e620000002500 */
[----:B--2---:R-:W-:Y:S01]  /*1c9f0*/  FADD.FTZ R7, R0, R193 ;  /* 0x000000c100077221 */ /* 0x004fe20000010000 */
[----:B---3--:R-:W-:-:S04]  /*1ca00*/  FADD.FTZ R8, R5, R192 ;  /* 0x000000c005087221 */ /* 0x008fc80000010000 */
[----:B------:R-:W2:Y:S04]  /*1ca10*/  SHFL.BFLY PT, R0, R7, 0x1, 0x1f ;  /* 0x0c201f0007007f89 */ /* 0x000ea800000e0000 */
[----:B------:R-:W3:Y:S01]  /*1ca20*/  SHFL.BFLY PT, R5, R8, 0x1, 0x1f ;  /* 0x0c201f0008057f89 */ /* 0x000ee200000e0000 */
[----:B----4-:R-:W-:Y:S02]  /*1ca30*/  UIMAD UR10, UR9, UR10, UR11 ;  /* 0x0000000a090a72a4 */ /* 0x010fe4000f8e020b */
[----:B-1----:R-:W-:Y:S01]  /*1ca40*/  USHF.L.U32 UR8, UR8, 0x6, URZ ;  /* 0x0000000608087899 */ /* 0x002fe200080006ff */
[----:B--2---:R-:W-:Y:S01]  /*1ca50*/  FADD.FTZ R0, R7, R0 ;  /* 0x0000000007007221 */ /* 0x004fe20000010000 */
[----:B---3--:R-:W-:-:S03]  /*1ca60*/  FADD.FTZ R2, R8, R5 ;  /* 0x0000000508027221 */ /* 0x008fc60000010000 */
[----:B------:R-:W1:Y:S01]  /*1ca70*/  MUFU.RCP R4, R0 ;  /* 0x0000000000047308 */ /* 0x000e620000001000 */
[----:B------:R-:W-:Y:S01]  /*1ca80*/  SHF.L.U32 R5, R189, 0x1, RZ ;  /* 0x00000001bd057819 */ /* 0x000fe200000006ff */
[----:B------:R-:W-:Y:S01]  /*1ca90*/  BAR.SYNC.DEFER_BLOCKING 0x0 ;  /* 0x0000000000007b1d */ /* 0x000fe20000010000 */
[----:B------:R-:W-:Y:S02]  /*1caa0*/  FSETP.NE.FTZ.AND P0, PT, R0, RZ, PT ;  /* 0x000000ff0000720b */ /* 0x000fe40003f15000 */
[----:B------:R-:W-:Y:S02]  /*1cab0*/  LOP3.LUT R190, R190, 0x6, R5, 0xf8, !PT ;  /* 0x00000006bebe7812 */ /* 0x000fe400078ef805 */
[----:B------:R-:W-:Y:S01]  /*1cac0*/  FSETP.NE.FTZ.AND P1, PT, R2, RZ, PT ;  /* 0x000000ff0200720b */ /* 0x000fe20003f35000 */
[----:B------:R-:W2:Y:S01]  /*1cad0*/  MUFU.RCP R6, R2 ;  /* 0x0000000200067308 */ /* 0x000ea20000001000 */
[----:B------:R-:W-:Y:S02]  /*1cae0*/  LOP3.LUT R5, R190, 0x20, R221, 0xf8, !PT ;  /* 0x00000020be057812 */ /* 0x000fe400078ef8dd */
[----:B------:R-:W-:-:S02]  /*1caf0*/  SHF.R.U32.HI R189, RZ, 0x2, R189 ;  /* 0x00000002ffbd7819 */ /* 0x000fc400000116bd */
[----:B------:R-:W-:-:S03]  /*1cb00*/  LOP3.LUT R5, R5, R220, RZ, 0xfc, !PT ;  /* 0x000000dc05057212 */ /* 0x000fc600078efcff */
[----:B------:R-:W3:Y:S01]  /*1cb10*/  @P0 MUFU.LG2 R0, R0 ;  /* 0x0000000000000308 */ /* 0x000ee20000000c00 */
[----:B------:R-:W-:Y:S02]  /*1cb20*/  LEA R5, R5, UR5, 0x2 ;  /* 0x0000000505057c11 */ /* 0x000fe4000f8e10ff */
[----:B-1----:R-:W-:-:S05]  /*1cb30*/  FSEL R4, R4, 1, P0 ;  /* 0x3f80000004047808 */ /* 0x002fca0000000000 */
[C---:B------:R-:W-:Y:S01]  /*1cb40*/  FMUL.FTZ R214, R4.reuse, R214 ;  /* 0x000000d604d67220 */ /* 0x040fe20000410000 */
[----:B------:R-:W-:Y:S01]  /*1cb50*/  FMUL.FTZ R215, R4, R215 ;  /* 0x000000d704d77220 */ /* 0x000fe20000410000 */
[----:B--2---:R-:W-:Y:S01]  /*1cb60*/  FSEL R6, R6, 1, P1 ;  /* 0x3f80000006067808 */ /* 0x004fe20000800000 */
[C---:B------:R-:W-:Y:S01]  /*1cb70*/  FMUL.FTZ R210, R4.reuse, R210 ;  /* 0x000000d204d27220 */ /* 0x040fe20000410000 */
        /* <DEDUP_REMOVED lines=17> */
[----:B------:R-:W1:Y:S01]  /*1cc90*/  @P1 MUFU.LG2 R2, R2 ;  /* 0x0000000200021308 */ /* 0x000e620000000c00 */
[----:B------:R-:W-:Y:S01]  /*1cca0*/  IADD3 R7, PT, PT, R5, -R6, RZ ;  /* 0x8000000605077210 */ /* 0x000fe20007ffe0ff */
[----:B------:R-:W-:Y:S01]  /*1ccb0*/  STS.64 [R5+0x400], R214 ;  /* 0x000400d605007388 */ /* 0x000fe20000000a00 */
[----:B------:R-:W-:Y:S01]  /*1ccc0*/  IADD3 R12, PT, PT, -R6, R13, RZ ;  /* 0x0000000d060c7210 */ /* 0x000fe20007ffe1ff */
[----:B---3--:R-:W-:Y:S01]  /*1ccd0*/  @P0 FMUL.FTZ R0, R0, 0.69314718246459960938 ;  /* 0x3f31721800000820 */ /* 0x008fe20000410000 */
        /* <DEDUP_REMOVED lines=8> */
[----:B------:R-:W2:Y:S03]  /*1cd60*/  LDCU.64 UR4, c[0x0][0x430] ;  /* 0x00008600ff0477ac */ /* 0x000ea60008000a00 */
[----:B------:R3:W-:Y:S01]  /*1cd70*/  STS.64 [R13+0x440], R206 ;  /* 0x000440ce0d007388 */ /* 0x0007e20000000a00 */
[----:B-1----:R-:W-:-:S03]  /*1cd80*/  @P1 FMUL.FTZ R17, R2, 0.69314718246459960938 ;  /* 0x3f31721802111820 */ /* 0x002fc60000410000 */
[----:B------:R-:W-:Y:S04]  /*1cd90*/  STS.64 [R12+0x60], R200 ;  /* 0x000060c80c007388 */ /* 0x000fe80000000a00 */
[----:B------:R1:W-:Y:S01]  /*1cda0*/  STS.64 [R12+0x460], R202 ;  /* 0x000460ca0c007388 */ /* 0x0003e20000000a00 */
[----:B------:R-:W-:Y:S01]  /*1cdb0*/  BAR.SYNC.DEFER_BLOCKING 0x0 ;  /* 0x0000000000007b1d */ /* 0x000fe20000010000 */
[----:B--2---:R-:W-:-:S04]  /*1cdc0*/  UIMAD UR4, UR6, UR4, UR23 ;  /* 0x00000004060472a4 */ /* 0x004fc8000f8e0217 */
[----:B------:R-:W-:-:S04]  /*1cdd0*/  UIMAD UR4, UR4, UR9, UR10 ;  /* 0x00000009040472a4 */ /* 0x000fc8000f8e020a */
[----:B------:R-:W-:Y:S01]  /*1cde0*/  UIMAD UR6, UR4, UR5, UR8 ;  /* 0x00000005040672a4 */ /* 0x000fe2000f8e0208 */
[----:B---3--:R-:W2:Y:S03]  /*1cdf0*/  @P1 LDC R13, c[0x0][0x458] ;  /* 0x00011600ff0d1b82 */ /* 0x008ea60000000800 */
[----:B-----5:R-:W-:-:S05]  /*1ce00*/  UIMAD UR7, UR6, UR7, URZ ;  /* 0x00000007060772a4 */ /* 0x020fca000f8e02ff */
[----:B-1----:R-:W1:Y:S01]  /*1ce10*/  @P0 LDC R12, c[0x0][0x458] ;  /* 0x00011600ff0c0b82 */ /* 0x002e620000000800 */
[----:B------:R3:W4:Y:S04]  /*1ce20*/  LDS.128 R8, [R21] ;  /* 0x0000000015087984 */ /* 0x0007280000000c00 */
[----:B------:R3:W1:Y:S01]  /*1ce30*/  LDS.128 R4, [R21+0x800] ;  /* 0x0008000015047984 */ /* 0x0006620000000c00 */
[----:B--2---:R-:W-:Y:S01]  /*1ce40*/  @P1 FFMA.FTZ R15, R132, R13, R17 ;  /* 0x0000000d840f1223 */ /* 0x004fe20000010011 */
[----:B-1----:R-:W-:Y:S01]  /*1ce50*/  @P0 FFMA.FTZ R14, R133, R12, R0 ;  /* 0x0000000c850e0223 */ /* 0x002fe20000010000 */
[----:B---34-:R-:W-:Y:S06]  /*1ce60*/  @P2 BRA `(.L_x_2534) ;  /* 0x0000000000302947 */ /* 0x018fec0003800000 */
[----:B------:R-:W1:Y:S01]  /*1ce70*/  LDCU.64 UR4, c[0x0][0x428] ;  /* 0x00008500ff0477ac */ /* 0x000e620008000a00 */
[C---:B------:R-:W-:Y:S01]  /*1ce80*/  VIADD R12, R188.reuse, 0x8 ;  /* 0x00000008bc0c7836 */ /* 0x040fe20000000000 */
[----:B------:R-:W-:Y:S01]  /*1ce90*/  IADD3 R2, P0, PT, R188, UR6, RZ ;  /* 0x00000006bc027c10 */ /* 0x000fe2000ff1e0ff */
[----:B------:R-:W-:Y:S01]  /*1cea0*/  IMAD.U32 R0, RZ, RZ, UR6 ;  /* 0x00000006ff007e24 */ /* 0x000fe2000f8e00ff */
[----:B------:R-:W-:-:S04]  /*1ceb0*/  UIADD3 UR9, UPT, UPT, -UR8, UR21, URZ ;  /* 0x0000001508097290 */ /* 0x000fc8000fffe1ff */
[----:B------:R-:W-:Y:S02]  /*1cec0*/  LEA.HI.X.SX32 R13, R0, RZ, 0x1, P0 ;  /* 0x000000ff000d7211 */ /* 0x000fe400000f0eff */
[----:B------:R-:W-:Y:S02]  /*1ced0*/  ISETP.GE.AND P2, PT, R188, UR9, PT ;  /* 0x00000009bc007c0c */ /* 0x000fe4000bf46270 */
[----:B------:R-:W-:Y:S02]  /*1cee0*/  ISETP.GE.AND P1, PT, R12, UR9, PT ;  /* 0x000000090c007c0c */ /* 0x000fe4000bf26270 */
[----:B-1----:R-:W-:-:S04]  /*1cef0*/  LEA R12, P0, R2, UR4, 0x2 ;  /* 0x00000004020c7c11 */ /* 0x002fc8000f8010ff */
[----:B------:R-:W-:-:S05]  /*1cf00*/  LEA.HI.X R13, R2, UR5, R13, 0x2, P0 ;  /* 0x00000005020d7c11 */ /* 0x000fca00080f140d */
[----:B------:R1:W-:Y:S04]  /*1cf10*/  @!P2 STG.E desc[UR14][R12.64], R15 ;  /* 0x0000000f0c00a986 */ /* 0x0003e8000c10190e */
[----:B------:R1:W-:Y:S02]  /*1cf20*/  @!P1 STG.E desc[UR14][R12.64+0x20], R14 ;  /* 0x0000200e0c009986 */ /* 0x0003e4000c10190e */
.L_x_2534:
[----:B------:R-:W-:Y:S05]  /*1cf30*/  BSYNC.RECONVERGENT B0 ;  /* 0x0000000000007941 */ /* 0x000fea0003800200 */
.L_x_2533:
[----:B------:R-:W2:Y:S01]  /*1cf40*/  LDS.128 R16, [R21+0x1000] ;  /* 0x0010000015107984 */ /* 0x000ea20000000c00 */
[----:B------:R-:W3:Y:S01]  /*1cf50*/  LDCU UR10, c[0x0][0x440] ;  /* 0x00008800ff0a77ac */ /* 0x000ee20008000800 */
[----:B------:R-:W-:Y:S01]  /*1cf60*/  LOP3.LUT R0, R3, 0x1c, RZ, 0xc0, !PT ;  /* 0x0000001c03007812 */ /* 0x000fe200078ec0ff */
[C---:B------:R-:W-:Y:S01]  /*1cf70*/  VIADD R2, R223.reuse, 0x20 ;  /* 0x00000020df027836 */ /* 0x040fe20000000000 */
[----:B-1----:R1:W4:Y:S01]  /*1cf80*/  LDS.128 R12, [R21+0x1800] ;  /* 0x00180000150c7984 */ /* 0x0023220000000c00 */
[----:B------:R-:W5:Y:S01]  /*1cf90*/  LDCU.64 UR4, c[0x0][0x3f8] ;  /* 0x00007f00ff0477ac */ /* 0x000f620008000a00 */
[----:B------:R-:W-:Y:S01]  /*1cfa0*/  LOP3.LUT R20, R0, 0xfe0, R3, 0xf8, !PT ;  /* 0x00000fe000147812 */ /* 0x000fe200078ef803 */
[----:B------:R-:W-:Y:S01]  /*1cfb0*/  VIADD R3, R223, 0x10 ;  /* 0x00000010df037836 */ /* 0x000fe20000000000 */
[----:B------:R-:W-:Y:S02]  /*1cfc0*/  UIADD3 UR9, UPT, UPT, -UR8, UR21, URZ ;  /* 0x0000001508097290 */ /* 0x000fe4000fffe1ff */
[----:B------:R-:W-:-:S02]  /*1cfd0*/  IADD3 R20, P1, PT, R20, UR7, RZ ;  /* 0x0000000714147c10 */ /* 0x000fc4000ff3e0ff */
[----:B---3--:R-:W-:Y:S01]  /*1cfe0*/  ISETP.GE.AND P0, PT, R0, UR10, PT ;  /* 0x0000000a00007c0c */ /* 0x008fe2000bf06270 */
        /* <DEDUP_REMOVED lines=11> */
[----:B--2---:R1:W-:Y:S01]  /*1d0a0*/  @!P2 STG.E.128 desc[UR14][R2.64+0x1000], R16 ;  /* 0x001000100200a986 */ /* 0x0043e2000c101d0e */
[----:B----4-:R-:W-:Y:S05]  /*1d0b0*/  @P0 EXIT ;  /* 0x000000000000094d */ /* 0x010fea0003800000 */
[----:B------:R-:W-:Y:S01]  /*1d0c0*/  STG.E.128 desc[UR14][R2.64+0x1800], R12 ;  /* 0x0018000c02007986 */ /* 0x000fe2000c101d0e */
[----:B------:R-:W-:Y:S05]  /*1d0d0*/  EXIT ;  /* 0x000000000000794d */ /* 0x000fea0003800000 */
.L_x_2535:
        /* <DEDUP_REMOVED lines=10> */
.L_x_4900:


//--------------------- .text._ZN5flash24flash_fwd_splitkv_kernelI23Flash_fwd_kernel_traitsILi32ELi64ELi256ELi4ELb0ELb0EN7cutlass6half_tE19Flash_kernel_traitsILi32ELi64ELi256ELi4ES3_EELb1ELb0ELb1ELb0ELb0ELb1ELb1ELb1EEEvNS_16Flash_fwd_paramsE --------------------------
	.section	.text._ZN5flash24flash_fwd_splitkv_kernelI23Flash_fwd_kernel_traitsILi32ELi64ELi256ELi4ELb0ELb0EN7cutlass6half_tE19Flash_kernel_traitsILi32ELi64ELi256ELi4ES3_EELb1ELb0ELb1ELb0ELb0ELb1ELb1ELb1EEEvNS_16Flash_fwd_paramsE,"ax",@progbits
	.align	128
        .global         _ZN5flash24flash_fwd_splitkv_kernelI23Flash_fwd_kernel_traitsILi32ELi64ELi256ELi4ELb0ELb0EN7cutlass6half_tE19Flash_kernel_traitsILi32ELi64ELi256ELi4ES3_EELb1ELb0ELb1ELb0ELb0ELb1ELb1ELb1EEEvNS_16Flash_fwd_paramsE
        .type           _ZN5flash24flash_fwd_splitkv_kernelI23Flash_fwd_kernel_traitsILi32ELi64ELi256ELi4ELb0ELb0EN7cutlass6half_tE19Flash_kernel_traitsILi32ELi64ELi256ELi4ES3_EELb1ELb0ELb1ELb0ELb0ELb1ELb1ELb1EEEvNS_16Flash_fwd_paramsE,@function
        .size           _ZN5flash24flash_fwd_splitkv_kernelI23Flash_fwd_kernel_traitsILi32ELi64ELi256ELi4ELb0ELb0EN7cutlass6half_tE19Flash_kernel_traitsILi32ELi64ELi256ELi4ES3_EELb1ELb0ELb1ELb0ELb0ELb1ELb1ELb1EEEvNS_16Flash_fwd_paramsE,(.L_x_4901 - _ZN5flash24flash_fwd_splitkv_kernelI23Flash_fwd_kernel_traitsILi32ELi64ELi256ELi4ELb0ELb0EN7cutlass6half_tE19Flash_kernel_traitsILi32ELi64ELi256ELi4ES3_EELb1ELb0ELb1ELb0ELb0ELb1ELb1ELb1EEEvNS_16Flash_fwd_paramsE)
        .other          _ZN5flash24flash_fwd_splitkv_kernelI23Flash_fwd_kernel_traitsILi32ELi64ELi256ELi4ELb0ELb0EN7cutlass6half_tE19Flash_kernel_traitsILi32ELi64ELi256ELi4ES3_EELb1ELb0ELb1ELb0ELb0ELb1ELb1ELb1EEEvNS_16Flash_fwd_paramsE,@"STO_CUDA_ENTRY STV_DEFAULT"
_ZN5flash24flash_fwd_splitkv_kernelI23Flash_fwd_kernel_traitsILi32ELi64ELi256ELi4ELb0ELb0EN7cutlass6half_tE19Flash_kernel_traitsILi32ELi64ELi256ELi4ES3_EELb1ELb0ELb1ELb0ELb0ELb1ELb1ELb1EEEvNS_16Flash_fwd_paramsE:
.text._ZN5flash24flash_fwd_splitkv_kernelI23Flash_fwd_kernel_traitsILi32ELi64ELi256ELi4ELb0ELb0EN7cutlass6half_tE19Flash_kernel_traitsILi32ELi64ELi256ELi4ES3_EELb1ELb0ELb1ELb0ELb0ELb1ELb1ELb1EEEvNS_16Flash_fwd_paramsE:
        /* <DEDUP_REMOVED lines=31> */
[----:B----4-:R-:W-:-:S04]  /*01f0*/  UISETP.NE.AND UP3, UPT, UR13, URZ, UPT ;  /* 0x000000ff0d00728c */ /* 0x010fc8000bf65270 */
[----:B------:R-:W-:Y:S01]  /*0200*/  UISETP.EQ.OR.EX UP4, UPT, UR7, URZ, !UP3, UP4 ;  /* 0x000000ff0700728c */ /* 0x000fe2000df82740 */
[----:B------:R-:W2:Y:S04]  /*0210*/  LDCU.64 UR8, c[0x0][0x470] ;  /* 0x00008e00ff0877ac */ /* 0x000ea80008000a00 */
[----:B------:R-:W-:Y:S02]  /*0220*/  @UP1 UIADD3 UR23, UPT, UPT, UR23, 0x1, URZ ;  /* 0x0000000117171890 */ /* 0x000fe4000fffe0ff */
[----:B------:R-:W-:-:S04]  /*0230*/  @!UP0 ULOP3.LUT UR23, URZ, UR12, URZ, 0x33, !UPT ;  /* 0x0000000cff178292 */ /* 0x000fc8000f8e33ff */
[----:B------:R-:W-:Y:S02]  /*0240*/  USHF.L.U32 UR11, UR23, 0x2, URZ ;  /* 0x00000002170b7899 */ /* 0x000fe400080006ff */
[----:B-----5:R-:W-:Y:S02]  /*0250*/  UIMAD.WIDE.U32 UR14, UR23, 0x4, UR14 ;  /* 0x00000004170e78a5 */ /* 0x020fe4000f8e000e */
[----:B------:R-:W-:Y:S02]  /*0260*/  USHF.R.U32.HI UR10, URZ, 0x1e, UR23 ;  /* 0x0000001eff0a7899 */ /* 0x000fe40008011617 */
[----:B------:R-:W-:Y:S01]  /*0270*/  UIADD3 UR13, UP1, UPT, UR11, UR6, URZ ;  /* 0x000000060b0d7290 */ /* 0x000fe2000ff3e0ff */
[----:B--2---:R-:W-:Y:S01]  /*0280*/  ISETP.NE.U32.AND P0, PT, RZ, UR8, PT ;  /* 0x00000008ff007c0c */ /* 0x004fe2000bf05070 */
[----:B------:R-:W-:Y:S01]  /*0290*/  UIADD3 UR8, UP0, UPT, UR11, UR8, URZ ;  /* 0x000000080b087290 */ /* 0x000fe2000ff1e0ff */
[----:B------:R-:W-:Y:S01]  /*02a0*/  IMAD.U32 R8, RZ, RZ, UR14 ;  /* 0x0000000eff087e24 */ /* 0x000fe2000f8e00ff */
[----:B------:R-:W-:Y:S01]  /*02b0*/  UIADD3.X UR14, UPT, UPT, UR10, UR7, URZ, UP1, !UPT ;  /* 0x000000070a0e7290 */ /* 0x000fe20008ffe4ff */
[----:B------:R-:W-:Y:S01]  /*02c0*/  ISETP.NE.AND.EX P3, PT, RZ, UR9, PT, P0 ;  /* 0x00000009ff007c0c */ /* 0x000fe2000bf65300 */
[----:B------:R-:W-:Y:S01]  /*02d0*/  UIADD3.X UR9, UPT, UPT, UR10, UR9, URZ, UP0, !UPT ;  /* 0x000000090a097290 */ /* 0x000fe200087fe4ff */
[----:B------:R-:W-:Y:S01]  /*02e0*/  PLOP3.LUT P0, PT, PT, PT, UP4, 0x80, 0x8 ;  /* 0x000000000008781c */ /* 0x000fe20003f0f048 */
[----:B------:R-:W-:-:S02]  /*02f0*/  IMAD.U32 R9, RZ, RZ, UR15 ;  /* 0x0000000fff097e24 */ /* 0x000fc4000f8e00ff */
[----:B------:R-:W-:Y:S02]  /*0300*/  IMAD.U32 R6, RZ, RZ, UR13 ;  /* 0x0000000dff067e24 */ /* 0x000fe4000f8e00ff */
[----:B------:R-:W-:Y:S01]  /*0310*/  IMAD.U32 R122, RZ, RZ, UR8 ;  /* 0x00000008ff7a7e24 */ /* 0x000fe2000f8e00ff */
[----:B-1----:R-:W2:Y:S01]  /*0320*/  @P2 LDG.E R4, desc[UR4][R8.64] ;  /* 0x0000000408042981 */ /* 0x002ea2000c1e1900 */
[----:B------:R-:W-:Y:S02]  /*0330*/  IMAD.U32 R7, RZ, RZ, UR14 ;  /* 0x0000000eff077e24 */ /* 0x000fe4000f8e00ff */
[----:B------:R-:W-:Y:S01]  /*0340*/  IMAD.U32 R123, RZ, RZ, UR9 ;  /* 0x00000009ff7b7e24 */ /* 0x000fe2000f8e00ff */
[----:B------:R-:W3:Y:S04]  /*0350*/  @P1 LDG.E R0, desc[UR4][R8.64+0x4] ;  /* 0x0000040408001981 */ /* 0x000ee8000c1e1900 */
[----:B------:R-:W4:Y:S04]  /*0360*/  @!P0 LDG.E R3, desc[UR4][R6.64] ;  /* 0x0000000406038981 */ /* 0x000f28000c1e1900 */
[----:B------:R-:W5:Y:S01]  /*0370*/  @P3 LDG.E R2, desc[UR4][R122.64] ;  /* 0x000000047a023981 */ /* 0x000f62000c1e1900 */
        /* <DEDUP_REMOVED lines=23> */
.L_x_2536:
        /* <DEDUP_REMOVED lines=92> */
[----:B-1----:R-:W-:-:S04]  /*0ab0*/  UIMAD UR6, UR13, UR6, UR23 ;  /* 0x000000060d0672a4 */ /* 0x002fc8000f8e0217 */
[----:B------:R-:W-:-:S04]  /*0ac0*/  UIMAD UR12, UR6, UR12, UR28 ;  /* 0x0000000c060c72a4 */ /* 0x000fc8000f8e021c */
[----:B------:R-:W-:Y:S01]  /*0ad0*/  UIMAD UR12, UR12, UR7, UR26 ;  /* 0x000000070c0c72a4 */ /* 0x000fe2000f8e021a */
[----:B---3--:R-:W-:Y:S01]  /*0ae0*/  ISETP.GE.AND P3, PT, R2, UR10, PT ;  /* 0x0000000a02007c0c */ /* 0x008fe2000bf66270 */
[----:B------:R-:W-:Y:S02]  /*0af0*/  VIADD R2, R3, 0x20 ;  /* 0x0000002003027836 */ /* 0x000fe40000000000 */
[----:B--2---:R-:W-:Y:S02]  /*0b00*/  UIMAD UR6, UR12, UR11, URZ ;  /* 0x0000000b0c0672a4 */ /* 0x004fe4000f8e02ff */
[----:B------:R-:W-:-:S04]  /*0b10*/  UIADD3 UR11, UPT, UPT, -UR26, UR21, URZ ;  /* 0x000000151a0b7290 */ /* 0x000fc8000fffe1ff */
[----:B------:R-:W-:Y:S01]  /*0b20*/  IMAD.U32 R0, RZ, RZ, UR6 ;  /* 0x00000006ff007e24 */ /* 0x000fe2000f8e00ff */
[----:B------:R-:W-:Y:S02]  /*0b30*/  IADD3 R5, P0, PT, R5, UR6, RZ ;  /* 0x0000000605057c10 */ /* 0x000fe4000ff1e0ff */
[----:B------:R-:W-:Y:S02]  /*0b40*/  ISETP.GE.OR P4, PT, R3, UR11, P3 ;  /* 0x0000000b03007c0c */ /* 0x000fe40009f86670 */
[----:B------:R-:W-:Y:S01]  /*0b50*/  ISETP.GE.OR P5, PT, R4, UR11, P3 ;  /* 0x0000000b04007c0c */ /* 0x000fe20009fa6670 */
[----:B------:R-:W1:Y:S01]  /*0b60*/  LDCU.64 UR6, c[0x0][0x428] ;  /* 0x00008500ff0677ac */ /* 0x000e620008000a00 */
[----:B------:R-:W-:Y:S02]  /*0b70*/  LEA.HI.X.SX32 R0, R0, RZ, 0x1, P0 ;  /* 0x000000ff00007211 */ /* 0x000fe400000f0eff */
[----:B----4-:R-:W-:Y:S02]  /*0b80*/  LEA R8, P0, R5, UR8, 0x2 ;  /* 0x0000000805087c11 */ /* 0x010fe4000f8010ff */
[----:B------:R-:W-:-:S02]  /*0b90*/  ISETP.GE.OR P6, PT, R2, UR11, P3 ;  /* 0x0000000b02007c0c */ /* 0x000fc40009fc6670 */
[----:B------:R-:W-:Y:S01]  /*0ba0*/  LEA.HI.X R9, R5, UR9, R0, 0x2, P0 ;  /* 0x0000000905097c11 */ /* 0x000fe200080f1400 */
[----:B------:R-:W-:Y:S01]  /*0bb0*/  IMAD.U32 R0, RZ, RZ, UR12 ;  /* 0x0000000cff007e24 */ /* 0x000fe2000f8e00ff */
[----:B------:R-:W-:Y:S01]  /*0bc0*/  ISETP.GE.OR P1, PT, R4, UR11, P2 ;  /* 0x0000000b04007c0c */ /* 0x000fe20009726670 */
[C---:B------:R-:W-:Y:S01]  /*0bd0*/  VIADD R4, R3.reuse, 0x30 ;  /* 0x0000003003047836 */ /* 0x040fe20000000000 */
[----:B------:R-:W-:Y:S01]  /*0be0*/  ISETP.GE.OR P0, PT, R2, UR11, P2 ;  /* 0x0000000b02007c0c */ /* 0x000fe20009706670 */
[----:B------:R2:W-:Y:S01]  /*0bf0*/  @!P4 STG.E.128 desc[UR4][R8.64], RZ ;  /* 0x000000ff0800c986 */ /* 0x0005e2000c101d04 */
[C---:B------:R-:W-:Y:S02]  /*0c00*/  ISETP.GE.OR P4, PT, R3.reuse, UR11, P2 ;  /* 0x0000000b03007c0c */ /* 0x040fe40009786670 */
[----:B------:R-:W-:Y:S01]  /*0c10*/  P2R R2, PR, RZ, 0x40 ;  /* 0x00000040ff027803 */ /* 0x000fe20000000000 */
[----:B------:R2:W-:Y:S01]  /*0c20*/  @!P5 STG.E.128 desc[UR4][R8.64+0x800], RZ ;  /* 0x000800ff0800d986 */ /* 0x0005e2000c101d04 */
[----:B------:R-:W-:-:S02]  /*0c30*/  IADD3 R3, P5, PT, R3, UR12, RZ ;  /* 0x0000000c03037c10 */ /* 0x000fc4000ffbe0ff */
[----:B------:R-:W-:Y:S02]  /*0c40*/  ISETP.GE.OR P6, PT, R4, UR11, P3 ;  /* 0x0000000b04007c0c */ /* 0x000fe40009fc6670 */
[----:B------:R-:W-:Y:S02]  /*0c50*/  LEA.HI.X.SX32 R0, R0, RZ, 0x1, P5 ;  /* 0x000000ff00007211 */ /* 0x000fe400028f0eff */
[----:B------:R-:W-:Y:S01]  /*0c60*/  ISETP.NE.AND P5, PT, R2, RZ, PT ;  /* 0x000000ff0200720c */ /* 0x000fe20003fa5270 */
[----:B------:R-:W-:Y:S01]  /*0c70*/  @!P1 IMAD.MOV.U32 R2, RZ, RZ, -0x800000 ;  /* 0xff800000ff029424 */ /* 0x000fe200078e00ff */
[----:B-1----:R-:W-:-:S04]  /*0c80*/  LEA R6, P3, R3, UR6, 0x2 ;  /* 0x0000000603067c11 */ /* 0x002fc8000f8610ff */
[----:B------:R-:W-:Y:S01]  /*0c90*/  LEA.HI.X R7, R3, UR7, R0, 0x2, P3 ;  /* 0x0000000703077c11 */ /* 0x000fe200098f1400 */
[----:B------:R-:W-:Y:S02]  /*0ca0*/  @!P0 IMAD.MOV.U32 R0, RZ, RZ, -0x800000 ;  /* 0xff800000ff008424 */ /* 0x000fe400078e00ff */
[----:B------:R2:W-:Y:S01]  /*0cb0*/  @!P6 STG.E.128 desc[UR4][R8.64+0x1800], RZ ;  /* 0x001800ff0800e986 */ /* 0x0005e2000c101d04 */
[----:B------:R-:W-:-:S03]  /*0cc0*/  @!P4 IMAD.MOV.U32 R3, RZ, RZ, -0x800000 ;  /* 0xff800000ff03c424 */ /* 0x000fc600078e00ff */
        /* <DEDUP_REMOVED lines=9> */
.L_x_2537:
        /* <DEDUP_REMOVED lines=11> */
.L_x_2538:
        /* <DEDUP_REMOVED lines=20> */
[----:B------:R-:W4:Y:S01]  /*0f50*/  LDCU.64 UR6, c[0x0][0x3a8] ;  /* 0x00007500ff0677ac */ /* 0x000f220008000a00 */
        /* <DEDUP_REMOVED lines=28> */
[----:B------:R-:W-:Y:S01]  /*1120*/  IMAD.MOV.U32 R7, RZ, RZ, R0 ;  /* 0x000000ffff077224 */ /* 0x000fe200078e0000 */
        /* <DEDUP_REMOVED lines=14> */
[----:B------:R-:W-:-:S07]  /*1210*/  ISETP.GE.AND P0, PT, R2, RZ, PT ;  /* 0x000000ff0200720c */ /* 0x000fce0003f06270 */
[----:B------:R-:W-:Y:S02]  /*1220*/  @P1 IADD3 R0, PT, PT, R0, 0x1, RZ ;  /* 0x0000000100001810 */ /* 0x000fe40007ffe0ff */
[----:B------:R-:W-:Y:S02]  /*1230*/  ISETP.NE.AND P1, PT, R16, RZ, PT ;  /* 0x000000ff1000720c */ /* 0x000fe40003f25270 */
[----:B------:R-:W-:Y:S02]  /*1240*/  LOP3.LUT R16, RZ, R16, RZ, 0x33, !PT ;  /* 0x00000010ff107212 */ /* 0x000fe400078e33ff */
[----:B--2---:R-:W-:Y:S01]  /*1250*/  SHF.R.S32.HI R5, RZ, 0x1f, R4 ;  /* 0x0000001fff057819 */ /* 0x004fe20000011404 */
[----:B------:R-:W-:-:S04]  /*1260*/  IMAD.WIDE.U32 R8, R4, UR8, RZ ;  /* 0x0000000804087c25 */ /* 0x000fc8000f8e00ff */
[C---:B------:R-:W-:Y:S02]  /*1270*/  IMAD R7, R5.reuse, UR8, RZ ;  /* 0x0000000805077c24 */ /* 0x040fe4000f8e02ff */
[----:B----4-:R-:W-:Y:S02]  /*1280*/  IMAD R5, R5, UR6, RZ ;  /* 0x0000000605057c24 */ /* 0x010fe4000f8e02ff */
[C---:B------:R-:W-:Y:S01]  /*1290*/  IMAD R12, R4.reuse, UR9, R7 ;  /* 0x00000009040c7c24 */ /* 0x040fe2000f8e0207 */
[----:B------:R-:W1:Y:S01]  /*12a0*/  LDCU.128 UR8, c[0x0][0x3d0] ;  /* 0x00007a00ff0877ac */ /* 0x000e620008000c00 */
[C---:B------:R-:W-:Y:S01]  /*12b0*/  IMAD R10, R4.reuse, UR7, R5 ;  /* 0x00000007040a7c24 */ /* 0x040fe2000f8e0205 */
[----:B------:R-:W-:Y:S01]  /*12c0*/  SHF.R.S32.HI R7, RZ, 0x1f, R6 ;  /* 0x0000001fff077819 */ /* 0x000fe20000011406 */
[----:B------:R-:W-:Y:S01]  /*12d0*/  IMAD.WIDE.U32 R4, R4, UR6, RZ ;  /* 0x0000000604047c25 */ /* 0x000fe2000f8e00ff */
[----:B------:R-:W2:Y:S01]  /*12e0*/  LDCU.64 UR6, c[0x0][0x3c0] ;  /* 0x00007800ff0677ac */ /* 0x000ea20008000a00 */
[----:B------:R-:W-:-:S02]  /*12f0*/  IADD3 R13, PT, PT, R9, R12, RZ ;  /* 0x0000000c090d7210 */ /* 0x000fc40007ffe0ff */
[----:B------:R-:W-:Y:S01]  /*1300*/  IMAD.IADD R11, R5, 0x1, R10 ;  /* 0x00000001050b7824 */ /* 0x000fe200078e020a */
[----:B------:R-:W-:Y:S01]  /*1310*/  MOV R12, R8 ;  /* 0x00000008000c7202 */ /* 0x000fe20000000f00 */
[----:B------:R-:W-:Y:S01]  /*1320*/  IMAD.MOV.U32 R9, RZ, RZ, R0 ;  /* 0x000000ffff097224 */ /* 0x000fe200078e0000 */
[----:B------:R-:W-:Y:S01]  /*1330*/  MOV R5, UR15 ;  /* 0x0000000f00057c02 */ /* 0x000fe20008000f00 */
[----:B------:R-:W-:Y:S01]  /*1340*/  IMAD.MOV.U32 R10, RZ, RZ, R4 ;  /* 0x000000ffff0a7224 */ /* 0x000fe200078e0004 */
[----:B------:R-:W-:Y:S02]  /*1350*/  MOV R4, UR14 ;  /* 0x0000000e00047c02 */ /* 0x000fe40008000f00 */
[----:B------:R-:W-:-:S03]  /*1360*/  @!P0 IADD3 R9, PT, PT, -R9, RZ, RZ ;  /* 0x000000ff09098210 */ /* 0x000fc60007ffe1ff */
[-C--:B------:R-:W-:Y:S01]  /*1370*/  IMAD R8, R7, R4.reuse, RZ ;  /* 0x0000000407087224 */ /* 0x080fe200078e02ff */
[----:B------:R-:W-:Y:S01]  /*1380*/  SEL R9, R16, R9, !P1 ;  /* 0x0000000910097207 */ /* 0x000fe20004800000 */
[----:B------:R-:W-:Y:S01]  /*1390*/  IMAD.WIDE.U32 R12, R6, R4, R12 ;  /* 0x00000004060c7225 */ /* 0x000fe200078e000c */
[----:B--2---:R-:W-:-:S03]  /*13a0*/  MOV R2, UR6 ;  /* 0x0000000600027c02 */ /* 0x004fc60008000f00 */
        /* <DEDUP_REMOVED lines=13> */
[----:B------:R-:W-:-:S04]  /*1480*/  IMAD.WIDE.U32 R10, R9, UR10, R10 ;  /* 0x0000000a090a7c25 */ /* 0x000fc8000f8e000a */
[----:B------:R-:W-:Y:S01]  /*1490*/  IMAD.IADD R6, R13, 0x1, R8 ;  /* 0x000000010d067824 */ /* 0x000fe200078e0208 */
[----:B------:R-:W-:Y:S02]  /*14a0*/  MOV R8, R12 ;  /* 0x0000000c00087202 */ /* 0x000fe40000000f00 */
[----:B------:R-:W-:Y:S01]  /*14b0*/  IADD3 R7, PT, PT, R11, R7, RZ ;  /* 0x000000070b077210 */ /* 0x000fe20007ffe0ff */
[----:B------:R-:W-:Y:S06]  /*14c0*/  BRA `(.L_x_2540) ;  /* 0x0000000400787947 */ /* 0x000fec0003800000 */
.L_x_2539:
        /* <DEDUP_REMOVED lines=15> */
.L_x_2541:
[----:B------:R-:W2:Y:S01]  /*15c0*/  LDC.64 R4, c[0x0][0x3b8] ;  /* 0x0000ee00ff047b82 */ /* 0x000ea20000000a00 */
[----:B------:R-:W-:-:S06]  /*15d0*/  UIADD3 UR6, UPT, UPT, UR8, UR9, URZ ;  /* 0x0000000908067290 */ /* 0x000fcc000fffe0ff */
[----:B--2---:R-:W-:Y:S02]  /*15e0*/  IMAD R15, R5, UR6, RZ ;  /* 0x00000006050f7c24 */ /* 0x004fe4000f8e02ff */
[----:B-1----:R-:W-:-:S05]  /*15f0*/  IMAD.WIDE.U32 R2, R4, UR6, RZ ;  /* 0x0000000604027c25 */ /* 0x002fca000f8e00ff */
[----:B------:R-:W-:Y:S02]  /*1600*/  IADD3 R15, PT, PT, R3, R15, RZ ;  /* 0x0000000f030f7210 */ /* 0x000fe40007ffe0ff */
[----:B------:R-:W-:Y:S02]  /*1610*/  MOV R14, R2 ;  /* 0x00000002000e7202 */ /* 0x000fe40000000f00 */
.L_x_2542:
        /* <DEDUP_REMOVED lines=14> */
.L_x_2543:
[----:B------:R-:W1:Y:S01]  /*1700*/  LDC.64 R2, c[0x0][0x3c0] ;  /* 0x0000f000ff027b82 */ /* 0x000e620000000a00 */
[----:B------:R-:W-:-:S06]  /*1710*/  UIADD3 UR8, UPT, UPT, UR8, UR9, URZ ;  /* 0x0000000908087290 */ /* 0x000fcc000fffe0ff */
[----:B-1---5:R-:W-:Y:S02]  /*1720*/  IMAD R7, R3, UR8, RZ ;  /* 0x0000000803077c24 */ /* 0x022fe4000f8e02ff */
[----:B------:R-:W-:-:S05]  /*1730*/  IMAD.WIDE.U32 R8, R2, UR8, RZ ;  /* 0x0000000802087c25 */ /* 0x000fca000f8e00ff */
[----:B------:R-:W-:-:S07]  /*1740*/  IADD3 R7, PT, PT, R9, R7, RZ ;  /* 0x0000000709077210 */ /* 0x000fce0007ffe0ff */
.L_x_2544:
        /* <DEDUP_REMOVED lines=54> */
.L_x_2540:
[----:B------:R-:W-:Y:S01]  /*1ab0*/  UISETP.NE.AND UP0, UPT, UR16, -0x1, UPT ;  /* 0xffffffff1000788c */ /* 0x000fe2000bf05270 */
[----:B------:R-:W-:Y:S01]  /*1ac0*/  IMAD.MOV.U32 R56, RZ, RZ, RZ ;  /* 0x000000ffff387224 */ /* 0x000fe200078e00ff */
[----:B------:R-:W1:Y:S01]  /*1ad0*/  LDCU.64 UR10, c[0x0][0x3b0] ;  /* 0x00007600ff0a77ac */ /* 0x000e620008000a00 */
[----:B------:R-:W2:Y:S01]  /*1ae0*/  LDCU.64 UR6, c[0x0][0x3c8] ;  /* 0x00007900ff0677ac */ /* 0x000ea20008000a00 */
[C---:B------:R-:W-:Y:S01]  /*1af0*/  IMAD.SHL.U32 R68, R67.reuse, 0x8, RZ ;  /* 0x0000000843447824 */ /* 0x040fe200078e00ff */
[----:B------:R-:W3:Y:S01]  /*1b00*/  S2R R121, SR_CTAID.X ;  /* 0x0000000000797919 */ /* 0x000ee20000002500 */
[----:B------:R-:W4:Y:S05]  /*1b10*/  LDC R11, c[0x0][0x450] ;  /* 0x00011400ff0b7b82 */ /* 0x000f2a0000000800 */
[----:B------:R-:W2:Y:S01]  /*1b20*/  @!UP0 LDCU.64 UR8, c[0x0][0x398] ;  /* 0x00007300ff0887ac */ /* 0x000ea20008000a00 */
[----:B------:R-:W-:Y:S01]  /*1b30*/  LOP3.LUT R12, R68, 0x18, RZ, 0xc0, !PT ;  /* 0x00000018440c7812 */ /* 0x000fe200078ec0ff */
[----:B------:R3:W5:Y:S01]  /*1b40*/  @P3 LDG.E R56, desc[UR4][R122.64] ;  /* 0x000000047a383981 */ /* 0x000762000c1e1900 */
[----:B------:R-:W-:Y:S01]  /*1b50*/  SHF.R.U32.HI R118, RZ, 0x2, R67 ;  /* 0x00000002ff767819 */ /* 0x000fe20000011643 */
[----:B------:R-:W-:Y:S01]  /*1b60*/  USHF.R.S32.HI UR31, URZ, 0x1f, UR28 ;  /* 0x0000001fff1f7899 */ /* 0x000fe2000801141c */
[C---:B------:R-:W-:Y:S01]  /*1b70*/  IADD3 R14, P3, PT, R12.reuse, R8, RZ ;  /* 0x000000080c0e7210 */ /* 0x040fe20007f7e0ff */
[----:B------:R-:W-:Y:S01]  /*1b80*/  USHF.R.S32.HI UR30, URZ, 0x1f, UR25 ;  /* 0x0000001fff1e7899 */ /* 0x000fe20008011419 */
[----:B------:R-:W-:Y:S01]  /*1b90*/  IADD3 R8, P2, PT, R12, R10, RZ ;  /* 0x0000000a0c087210 */ /* 0x000fe20007f5e0ff */
[----:B------:R-:W-:Y:S01]  /*1ba0*/  IMAD.SHL.U32 R110, R67, 0x4, RZ ;  /* 0x00000004436e7824 */ /* 0x000fe200078e00ff */
[----:B-1----:R-:W-:Y:S01]  /*1bb0*/  @UP0 UIMAD.WIDE.U32 UR14, UR16, UR10, URZ ;  /* 0x0000000a100e02a5 */ /* 0x002fe2000f8e00ff */
[----:B------:R-:W-:Y:S01]  /*1bc0*/  IADD3.X R15, PT, PT, RZ, R6, RZ, P3, !PT ;  /* 0x00000006ff0f7210 */ /* 0x000fe20001ffe4ff */
[----:B------:R-:W-:Y:S01]  /*1bd0*/  ULEA.HI UR30, UR30, UR25, URZ, 0x8 ;  /* 0x000000191e1e7291 */ /* 0x000fe2000f8f40ff */
[----:B------:R-:W-:Y:S01]  /*1be0*/  IADD3.X R9, PT, PT, RZ, R7, RZ, P2, !PT ;  /* 0x00000007ff097210 */ /* 0x000fe200017fe4ff */
[----:B--2---:R-:W-:Y:S01]  /*1bf0*/  IMAD.U32 R6, RZ, RZ, UR6 ;  /* 0x00000006ff067e24 */ /* 0x004fe2000f8e00ff */
[----:B------:R-:W-:Y:S01]  /*1c00*/  LOP3.LUT R110, R110, 0xc, RZ, 0xc0, !PT ;  /* 0x0000000c6e6e7812 */ /* 0x000fe200078ec0ff */
[----:B------:R-:W-:Y:S01]  /*1c10*/  USHF.R.S32.HI UR30, URZ, 0x8, UR30 ;  /* 0x00000008ff1e7899 */ /* 0x000fe2000801141e */
[----:B------:R-:W-:Y:S01]  /*1c20*/  IMAD.MOV.U32 R119, RZ, RZ, RZ ;  /* 0x000000ffff777224 */ /* 0x000fe200078e00ff */
[----:B------:R-:W-:Y:S01]  /*1c30*/  USHF.L.U32 UR27, UR22, 0x8, URZ ;  /* 0x00000008161b7899 */ /* 0x000fe200080006ff */
[----:B------:R-:W-:Y:S01]  /*1c40*/  IMAD.WIDE.U32 R14, R118, R4, R14 ;  /* 0x00000004760e7225 */ /* 0x000fe200078e000e */
[----:B------:R-:W-:Y:S01]  /*1c50*/  @!UP0 UIMAD.WIDE.U32 UR18, UR23, UR8, URZ ;  /* 0x00000008171282a5 */ /* 0x000fe2000f8e00ff */
[----:B------:R-:W-:Y:S01]  /*1c60*/  SHF.L.U64.HI R66, R4, 0x5, R5 ;  /* 0x0000000504427819 */ /* 0x000fe20000010205 */
[----:B------:R-:W-:Y:S01]  /*1c70*/  UIADD3 UR29, UPT, UPT, UR27, -0x100, URZ ;  /* 0xffffff001b1d7890 */ /* 0x000fe2000fffe0ff */
[C---:B------:R-:W-:Y:S01]  /*1c80*/  IMAD.WIDE.U32 R8, R118.reuse, R2, R8 ;  /* 0x0000000276087225 */ /* 0x040fe200078e0008 */
[----:B------:R-:W-:Y:S01]  /*1c90*/  @!UP0 UIMAD UR9, UR23, UR9, UR19 ;  /* 0x00000009170982a4 */ /* 0x000fe2000f8e0213 */
[----:B----4-:R-:W-:Y:S01]  /*1ca0*/  LEA.HI R11, R11, R11, RZ, 0x1 ;  /* 0x0000000b0b0b7211 */ /* 0x010fe200078f08ff */
[----:B------:R-:W-:Y:S01]  /*1cb0*/  @UP0 UIMAD UR9, UR16, UR11, UR15 ;  /* 0x0000000b100902a4 */ /* 0x000fe2000f8e020f */
[----:B------:R-:W-:Y:S01]  /*1cc0*/  IMAD R73, R118, R5, R15 ;  /* 0x0000000576497224 */ /* 0x000fe200078e020f */
[----:B------:R-:W-:Y:S01]  /*1cd0*/  @!UP0 UMOV UR8, UR18 ;  /* 0x0000001200088c82 */ /* 0x000fe20008000000 */
[----:B------:R-:W-:Y:S01]  /*1ce0*/  @UP0 UMOV UR8, UR14 ;  /* 0x0000000e00080c82 */ /* 0x000fe20008000000 */
[----:B------:R-:W-:Y:S01]  /*1cf0*/  UISETP.LT.AND UP0, UPT, UR20, UR30, UPT ;  /* 0x0000001e1400728c */ /* 0x000fe2000bf01270 */
[----:B------:R-:W-:Y:S01]  /*1d00*/  IADD3 R18, P4, PT, R12, UR8, RZ ;  /* 0x000000080c127c10 */ /* 0x000fe2000ff9e0ff */
[----:B------:R-:W-:Y:S01]  /*1d10*/  UIMAD UR8, UR31, UR6, URZ ;  /* 0x000000061f0872a4 */ /* 0x000fe2000f8e02ff */
[----:B---3--:R-:W-:Y:S01]  /*1d20*/  IMAD.WIDE.U32 R120, R121, 0x40, R118 ;  /* 0x0000004079787825 */ /* 0x008fe200078e0076 */
[----:B------:R-:W-:Y:S01]  /*1d30*/  USEL UR30, UR20, UR30, !UP0 ;  /* 0x0000001e141e7287 */ /* 0x000fe2000c000000 */
[----:B------:R-:W-:Y:S01]  /*1d40*/  SHF.R.S32.HI R11, RZ, 0x1, R11 ;  /* 0x00000001ff0b7819 */ /* 0x000fe2000001140b */
[----:B------:R-:W-:Y:S01]  /*1d50*/  UIMAD UR7, UR28, UR7, UR8 ;  /* 0x000000071c0772a4 */ /* 0x000fe2000f8e0208 */
[----:B------:R-:W-:Y:S01]  /*1d60*/  IMAD.X R19, RZ, RZ, UR9, P4 ;  /* 0x00000009ff137e24 */ /* 0x000fe2000a0e06ff */
[----:B------:R-:W-:Y:S01]  /*1d70*/  SHF.L.U32 R70, R8, 0x1, RZ ;  /* 0x0000000108467819 */ /* 0x000fe200000006ff */
[----:B------:R-:W-:Y:S01]  /*1d80*/  IMAD.SHL.U32 R72, R14, 0x2, RZ ;  /* 0x000000020e487824 */ /* 0x000fe200078e00ff */
[----:B------:R-:W-:Y:S01]  /*1d90*/  UISETP.GT.AND UP0, UPT, UR22, UR30, UPT ;  /* 0x0000001e1600728c */ /* 0x000fe2000bf04270 */
[----:B------:R-:W-:Y:S01]  /*1da0*/  IMAD.WIDE.U32 R6, R6, UR28, R18 ;  /* 0x0000001c06067c25 */ /* 0x000fe2000f8e0012 */
[----:B------:R-:W-:Y:S01]  /*1db0*/  SHF.L.U64.HI R73, R14, 0x1, R73 ;  /* 0x000000010e497819 */ /* 0x000fe20000010249 */
[----:B------:R-:W1:Y:S01]  /*1dc0*/  LDCU.64 UR8, c[0x0][0x388] ;  /* 0x00007100ff0877ac */ /* 0x000e620008000a00 */
[C---:B------:R-:W-:Y:S01]  /*1dd0*/  SHF.L.U64.HI R64, R2.reuse, 0x5, R3 ;  /* 0x0000000502407819 */ /* 0x040fe20000010203 */
[----:B------:R-:W-:Y:S01]  /*1de0*/  VIADD R7, R7, UR7 ;  /* 0x0000000707077c36 */ /* 0x000fe20008000000 */
[----:B------:R-:W-:Y:S01]  /*1df0*/  SHF.L.U32 R59, R2, 0x5, RZ ;  /* 0x00000005023b7819 */ /* 0x000fe200000006ff */
[----:B------:R-:W2:Y:S01]  /*1e00*/  LDCU.64 UR6, c[0x0][0x390] ;  /* 0x00007200ff0677ac */ /* 0x000ea20008000a00 */
[----:B------:R-:W-:Y:S01]  /*1e10*/  IMAD R71, R118, R3, R9 ;  /* 0x0000000376477224 */ /* 0x000fe200078e0209 */
[----:B------:R-:W-:Y:S01]  /*1e20*/  SHF.R.U32.HI R112, RZ, 0x1, R67 ;  /* 0x00000001ff707819 */ /* 0x000fe20000011643 */
[----:B------:R-:W-:Y:S01]  /*1e30*/  IMAD R69, R121, UR10, RZ ;  /* 0x0000000a79457c24 */ /* 0x000fe2000f8e02ff */
[----:B------:R-:W-:Y:S01]  /*1e40*/  LOP3.LUT R113, R68, 0x20, RZ, 0xc0, !PT ;  /* 0x0000002044717812 */ /* 0x000fe200078ec0ff */
[----:B------:R-:W-:Y:S01]  /*1e50*/  IMAD R111, R118, R11, R110 ;  /* 0x0000000b766f7224 */ /* 0x000fe200078e026e */
[----:B------:R-:W-:Y:S01]  /*1e60*/  SHF.L.U64.HI R71, R8, 0x1, R71 ;  /* 0x0000000108477819 */ /* 0x000fe20000010247 */
[----:B------:R-:W-:-:S02]  /*1e70*/  IMAD R69, R120, UR11, R69 ;  /* 0x0000000b78457c24 */ /* 0x000fc4000f8e0245 */
[----:B------:R-:W-:Y:S01]  /*1e80*/  IMAD.WIDE.U32 R120, R120, UR10, R6 ;  /* 0x0000000a78787c25 */ /* 0x000fe2000f8e0006 */
[----:B------:R-:W-:-:S03]  /*1e90*/  SHF.R.S32.HI R94, RZ, 0x1f, R111 ;  /* 0x0000001fff5e7819 */ /* 0x000fc6000001146f */
[----:B------:R-:W-:Y:S01]  /*1ea0*/  IMAD.IADD R110, R110, 0x1, R111 ;  /* 0x000000016e6e7824 */ /* 0x000fe200078e026f */
[----:B-1----:R-:W-:Y:S01]  /*1eb0*/  IADD3 R72, P3, PT, R72, UR8, RZ ;  /* 0x0000000848487c10 */ /* 0x002fe2000ff7e0ff */
[----:B------:R-:W-:Y:S01]  /*1ec0*/  IMAD.SHL.U32 R65, R4, 0x20, RZ ;  /* 0x0000002004417824 */ /* 0x000fe200078e00ff */
[----:B------:R-:W-:Y:S02]  /*1ed0*/  IADD3 R69, PT, PT, R121, R69, RZ ;  /* 0x0000004579457210 */ /* 0x000fe40007ffe0ff */
[----:B--2---:R-:W-:Y:S01]  /*1ee0*/  IADD3 R70, P2, PT, R70, UR6, RZ ;  /* 0x0000000646467c10 */ /* 0x004fe2000ff5e0ff */
[----:B------:R-:W-:Y:S01]  /*1ef0*/  IMAD.MOV.U32 R158, RZ, RZ, R72 ;  /* 0x000000ffff9e7224 */ /* 0x000fe200078e0048 */
[----:B------:R-:W-:Y:S02]  /*1f00*/  IADD3.X R73, PT, PT, R73, UR9, RZ, P3, !PT ;  /* 0x0000000949497c10 */ /* 0x000fe40009ffe4ff */
[----:B------:R-:W-:Y:S02]  /*1f10*/  IADD3.X R71, PT, PT, R71, UR7, RZ, P2, !PT ;  /* 0x0000000747477c10 */ /* 0x000fe400097fe4ff */
[----:B------:R-:W-:Y:S01]  /*1f20*/  SHF.R.S32.HI R93, RZ, 0x1f, R110 ;  /* 0x0000001fff5d7819 */ /* 0x000fe2000001146e */
[----:B------:R-:W-:Y:S01]  /*1f30*/  IMAD.MOV.U32 R159, RZ, RZ, R73 ;  /* 0x000000ffff9f7224 */ /* 0x000fe200078e0049 */
[----:B------:R-:W-:Y:S01]  /*1f40*/  MOV R176, R70 ;  /* 0x0000004600b07202 */ /* 0x000fe20000000f00 */
[----:B------:R-:W-:Y:S01]  /*1f50*/  IMAD.MOV.U32 R177, RZ, RZ, R71 ;  /* 0x000000ffffb17224 */ /* 0x000fe200078e0047 */
[----:B------:R-:W-:Y:S06]  /*1f60*/  BRA.U !UP0, `(.L_x_2545) ;  /* 0x0000006908807547 */ /* 0x000fec000b800000 */
        /* <DEDUP_REMOVED lines=19> */
[----:B--2---:R-:W-:Y:S01]  /*20a0*/  UIMAD UR7, UR6, UR16, URZ ;  /* 0x00000010060772a4 */ /* 0x004fe2000f8e02ff */
[C---:B------:R-:W-:Y:S01]  /*20b0*/  IMAD R99, R11.reuse, 0xc0, RZ ;  /* 0x000000c00b637824 */ /* 0x040fe200078e02ff */
[----:B------:R-:W2:Y:S01]  /*20c0*/  LDCU UR33, c[0x0][0x440] ;  /* 0x00008800ff2177ac */ /* 0x000ea20008000800 */
[----:B------:R-:W-:Y:S01]  /*20d0*/  IMAD R98, R11, 0xe0, RZ ;  /* 0x000000e00b627824 */ /* 0x000fe200078e02ff */
[----:B---3--:R-:W-:Y:S01]  /*20e0*/  MOV R7, UR10 ;  /* 0x0000000a00077c02 */ /* 0x008fe20008000f00 */
[----:B-1----:R-:W-:Y:S01]  /*20f0*/  IMAD.WIDE.U32 R8, R4, UR23, R12 ;  /* 0x0000001704087c25 */ /* 0x002fe2000f8e000c */
[----:B------:R-:W-:Y:S01]  /*2100*/  UIMAD UR7, UR29, UR17, UR7 ;  /* 0x000000111d0772a4 */ /* 0x000fe2000f8e0207 */
[----:B------:R-:W-:Y:S01]  /*2110*/  SHF.R.S32.HI R92, RZ, 0x1f, R109 ;  /* 0x0000001fff5c7819 */ /* 0x000fe2000001146d */
[----:B------:R-:W1:Y:S01]  /*2120*/  LDCU UR34, c[0x0][0x450] ;  /* 0x00008a00ff2277ac */ /* 0x000e620008000800 */
[----:B------:R-:W-:Y:S01]  /*2130*/  IMAD R9, R5, UR23, R9 ;  /* 0x0000001705097c24 */ /* 0x000fe2000f8e0209 */
[----:B------:R-:W-:Y:S01]  /*2140*/  SHF.R.S32.HI R5, RZ, 0x1f, R16 ;  /* 0x0000001fff057819 */ /* 0x000fe20000011410 */
[----:B------:R-:W-:Y:S01]  /*2150*/  IMAD.U32 R4, RZ, RZ, UR16 ;  /* 0x00000010ff047e24 */ /* 0x000fe2000f8e00ff */
[----:B------:R-:W3:Y:S01]  /*2160*/  LDCU.U8 UR36, c[0x0][0x533] ;  /* 0x0000a660ff2477ac */ /* 0x000ee20008000000 */
[----:B------:R-:W-:Y:S01]  /*2170*/  IMAD.WIDE.U32 R18, R7, UR23, R12 ;  /* 0x0000001707127c25 */ /* 0x000fe2000f8e000c */
[----:B----4-:R-:W-:Y:S01]  /*2180*/  SHF.L.U32 R82, R2, 0x8, RZ ;  /* 0x0000000802527819 */ /* 0x010fe200000006ff */
[----:B------:R-:W-:-:S02]  /*2190*/  UMOV UR37, URZ ;  /* 0x000000ff00257c82 */ /* 0x000fc40008000000 */
[----:B------:R-:W-:Y:S01]  /*21a0*/  IMAD.WIDE.U32 R8, R4, UR29, R8 ;  /* 0x0000001d04087c25 */ /* 0x000fe2000f8e0008 */
[----:B------:R-:W-:Y:S01]  /*21b0*/  IADD3 R4, P0, PT, R118, -UR25, RZ ;  /* 0x8000001976047c10 */ /* 0x000fe2000ff1e0ff */
[----:B------:R-:W-:Y:S01]  /*21c0*/  USHF.L.U32 UR32, UR16, 0x8, URZ ;  /* 0x0000000810207899 */ /* 0x000fe200080006ff */
[----:B------:R-:W-:Y:S01]  /*21d0*/  SHF.L.U64.HI R84, R2, 0x5, R3 ;  /* 0x0000000502547819 */ /* 0x000fe20000010203 */
[----:B------:R-:W-:Y:S01]  /*21e0*/  IMAD.U32 R0, RZ, RZ, UR11 ;  /* 0x0000000bff007e24 */ /* 0x000fe2000f8e00ff */
[----:B------:R-:W-:Y:S01]  /*21f0*/  IADD3 R9, PT, PT, R9, UR7, RZ ;  /* 0x0000000709097c10 */ /* 0x000fe2000fffe0ff */
[C---:B------:R-:W-:Y:S01]  /*2200*/  IMAD R7, R5.reuse, UR12, RZ ;  /* 0x0000000c05077c24 */ /* 0x040fe2000f8e02ff */
[----:B------:R-:W4:Y:S01]  /*2210*/  LDCU.64 UR10, c[0x0][0x4d0] ;  /* 0x00009a00ff0a77ac */ /* 0x000f220008000a00 */
[----:B------:R-:W-:Y:S01]  /*2220*/  IMAD R19, R0, UR23, R19 ;  /* 0x0000001700137c24 */ /* 0x000fe2000f8e0213 */
[----:B------:R-:W-:Y:S01]  /*2230*/  SHF.R.S32.HI R90, RZ, 0x1f, R101 ;  /* 0x0000001fff5a7819 */ /* 0x000fe20000011465 */
[----:B------:R-:W-:Y:S01]  /*2240*/  IMAD R0, R2, UR6, RZ ;  /* 0x0000000602007c24 */ /* 0x000fe2000f8e02ff */
[----:B------:R-:W-:Y:S01]  /*2250*/  USHF.R.S32.HI UR6, URZ, 0x1f, UR25 ;  /* 0x0000001fff067899 */ /* 0x000fe20008011419 */
[C---:B------:R-:W-:Y:S01]  /*2260*/  IMAD R6, R16.reuse, UR13, R7 ;  /* 0x0000000d10067c24 */ /* 0x040fe2000f8e0207 */
[----:B------:R-:W-:Y:S01]  /*2270*/  SHF.R.S32.HI R89, RZ, 0x1f, R95 ;  /* 0x0000001fff597819 */ /* 0x000fe2000001145f */
[----:B------:R-:W-:Y:S01]  /*2280*/  IMAD.WIDE.U32 R8, R16, UR12, R8 ;  /* 0x0000000c10087c25 */ /* 0x000fe2000f8e0008 */
[----:B------:R-:W-:Y:S01]  /*2290*/  SHF.R.S32.HI R88, RZ, 0x1f, R100 ;  /* 0x0000001fff587819 */ /* 0x000fe20000011464 */
[----:B------:R-:W1:Y:S01]  /*22a0*/  LDCU.64 UR12, c[0x0][0x4e0] ;  /* 0x00009c00ff0c77ac */ /* 0x000e620008000a00 */
[----:B------:R-:W-:Y:S01]  /*22b0*/  SHF.R.S32.HI R87, RZ, 0x1f, R99 ;  /* 0x0000001fff577819 */ /* 0x000fe20000011463 */
[----:B------:R-:W-:Y:S01]  /*22c0*/  IMAD R5, R5, UR18, RZ ;  /* 0x0000001205057c24 */ /* 0x000fe2000f8e02ff */
[----:B------:R-:W-:Y:S01]  /*22d0*/  SHF.R.S32.HI R86, RZ, 0x1f, R98 ;  /* 0x0000001fff567819 */ /* 0x000fe20000011462 */
[----:B------:R-:W-:Y:S01]  /*22e0*/  IMAD R0, R3, UR29, R0 ;  /* 0x0000001d03007c24 */ /* 0x000fe2000f8e0200 */
[----:B---3--:R-:W-:Y:S01]  /*22f0*/  UISETP.NE.AND UP1, UPT, UR36, URZ, UPT ;  /* 0x000000ff2400728c */ /* 0x008fe2000bf25270 */
[----:B------:R-:W-:-:S04]  /*2300*/  IMAD.WIDE.U32 R18, R2, UR29, R18 ;  /* 0x0000001d02127c25 */ /* 0x000fc8000f8e0012 */
        /* <DEDUP_REMOVED lines=22> */
[----:B------:R-:W-:Y:S01]  /*2470*/  IMAD.WIDE.U32 R6, R4, UR16, R6 ;  /* 0x0000001004067c25 */ /* 0x000fe2000f8e0006 */
[----:B------:R-:W-:-:S02]  /*2480*/  USHF.L.U32 UR19, UR16, 0x6, URZ ;  /* 0x0000000610137899 */ /* 0x000fc400080006ff */
[----:B------:R-:W-:Y:S01]  /*2490*/  UIMAD UR16, UR22, -0x100, UR25 ;  /* 0xffffff00161078a4 */ /* 0x000fe2000f8e0219 */
[----:B------:R-:W-:Y:S01]  /*24a0*/  IMAD R9, R4, R3, R9 ;  /* 0x0000000304097224 */ /* 0x000fe200078e0209 */
[----:B------:R-:W-:Y:S01]  /*24b0*/  LEA R74, P2, R6, UR8, 0x1 ;  /* 0x00000008064a7c11 */ /* 0x000fe2000f8408ff */
[----:B------:R-:W-:Y:S01]  /*24c0*/  IMAD.WIDE.U32 R4, R4, R2, R14 ;  /* 0x0000000204047225 */ /* 0x000fe200078e000e */
[----:B------:R-:W-:Y:S01]  /*24d0*/  IADD3 R14, P0, PT, R56, UR14, RZ ;  /* 0x0000000e380e7c10 */ /* 0x000fe2000ff1e0ff */
[----:B------:R-:W-:Y:S01]  /*24e0*/  UIMAD UR17, UR22, -0x100, UR24 ;  /* 0xffffff00161178a4 */ /* 0x000fe2000f8e0218 */
[----:B------:R-:W-:Y:S01]  /*24f0*/  IADD3 R75, PT, PT, R7, R75, RZ ;  /* 0x0000004b074b7210 */ /* 0x000fe20007ffe0ff */
[----:B------:R-:W-:Y:S01]  /*2500*/  IMAD.SHL.U32 R76, R76, 0x2, RZ ;  /* 0x000000024c4c7824 */ /* 0x000fe200078e00ff */
[----:B------:R-:W-:Y:S01]  /*2510*/  IADD3.X R15, PT, PT, R0, UR15, RZ, P0, !PT ;  /* 0x0000000f000f7c10 */ /* 0x000fe200087fe4ff */
[----:B------:R-:W-:Y:S01]  /*2520*/  IMAD.IADD R9, R5, 0x1, R9 ;  /* 0x0000000105097824 */ /* 0x000fe200078e0209 */
[----:B----4-:R-:W-:Y:S01]  /*2530*/  IADD3 R56, P0, PT, R56, UR10, RZ ;  /* 0x0000000a38387c10 */ /* 0x010fe2000ff1e0ff */
[----:B------:R-:W-:Y:S01]  /*2540*/  IMAD.SHL.U32 R97, R11, 0x40, RZ ;  /* 0x000000400b617824 */ /* 0x000fe200078e00ff */
[----:B------:R-:W-:Y:S01]  /*2550*/  IADD3 R78, P1, PT, R76, UR14, RZ ;  /* 0x0000000e4c4e7c10 */ /* 0x000fe2000ff3e0ff */
[----:B------:R-:W-:Y:S01]  /*2560*/  IMAD.SHL.U32 R85, R2, 0x20, RZ ;  /* 0x0000002002557824 */ /* 0x000fe200078e00ff */
[----:B------:R-:W-:Y:S01]  /*2570*/  IADD3.X R57, PT, PT, R0, UR11, RZ, P0, !PT ;  /* 0x0000000b00397c10 */ /* 0x000fe200087fe4ff */
[C---:B------:R-:W-:Y:S01]  /*2580*/  VIADD R108, R118.reuse, 0x20 ;  /* 0x00000020766c7836 */ /* 0x040fe20000000000 */
[----:B------:R-:W-:Y:S01]  /*2590*/  IADD3 R83, P0, PT, RZ, -UR37, RZ ;  /* 0x80000025ff537c10 */ /* 0x000fe2000ff1e0ff */
[C---:B------:R-:W-:Y:S01]  /*25a0*/  VIADD R106, R118.reuse, 0x60 ;  /* 0x00000060766a7836 */ /* 0x040fe20000000000 */
[----:B------:R-:W-:Y:S01]  /*25b0*/  IADD3.X R79, PT, PT, R77, UR15, RZ, P1, !PT ;  /* 0x0000000f4d4f7c10 */ /* 0x000fe20008ffe4ff */
[----:B------:R-:W-:Y:S01]  /*25c0*/  VIADD R105, R118, 0x80 ;  /* 0x0000008076697836 */ /* 0x000fe20000000000 */
[----:B------:R-:W-:Y:S01]  /*25d0*/  LEA.HI.X R75, R6, UR9, R75, 0x1, P2 ;  /* 0x00000009064b7c11 */ /* 0x000fe200090f0c4b */
[----:B------:R-:W-:Y:S01]  /*25e0*/  IMAD.X R82, RZ, RZ, ~R82, P0 ;  /* 0x000000ffff527224 */ /* 0x000fe200000e0e52 */
[----:B---3--:R-:W-:Y:S01]  /*25f0*/  LEA R10, P2, R4, UR6, 0x1 ;  /* 0x00000006040a7c11 */ /* 0x008fe2000f8408ff */
[----:B------:R-:W-:Y:S01]  /*2600*/  VIADD R103, R118, 0xc0 ;  /* 0x000000c076677836 */ /* 0x000fe20000000000 */
[----:B------:R-:W-:Y:S01]  /*2610*/  IADD3 R76, P1, PT, R76, UR10, RZ ;  /* 0x0000000a4c4c7c10 */ /* 0x000fe2000ff3e0ff */
[----:B------:R-:W-:Y:S01]  /*2620*/  IMAD.U32 R96, RZ, RZ, UR29 ;  /* 0x0000001dff607e24 */ /* 0x000fe2000f8e00ff */
[----:B------:R-:W-:Y:S01]  /*2630*/  IADD3.X R80, PT, PT, RZ, ~UR32, RZ, P0, !PT ;  /* 0x80000020ff507c10 */ /* 0x000fe200087fe4ff */
[----:B------:R-:W1:Y:S01]  /*2640*/  LDCU.64 UR14, c[0x0][0x3c0] ;  /* 0x00007800ff0e77ac */ /* 0x000e620008000a00 */
[----:B------:R-:W-:-:S02]  /*2650*/  LEA.HI.X R9, R4, UR7, R9, 0x1, P2 ;  /* 0x0000000704097c11 */ /* 0x000fc400090f0c09 */
[----:B------:R-:W-:Y:S01]  /*2660*/  IADD3.X R77, PT, PT, R77, UR11, RZ, P1, !PT ;  /* 0x0000000b4d4d7c10 */ /* 0x000fe20008ffe4ff */
[----:B------:R-:W3:Y:S01]  /*2670*/  LDCU.64 UR6, c[0x0][0x3b8] ;  /* 0x00007700ff0677ac */ /* 0x000ee20008000a00 */
[C---:B------:R-:W-:Y:S02]  /*2680*/  ISETP.GE.AND P2, PT, R12.reuse, UR35, PT ;  /* 0x000000230c007c0c */ /* 0x040fe4000bf46270 */
[----:B--2---:R-:W-:Y:S01]  /*2690*/  ISETP.GE.AND P1, PT, R12, UR33, PT ;  /* 0x000000210c007c0c */ /* 0x004fe2000bf26270 */
[----:B------:R-:W2:Y:S01]  /*26a0*/  LDCU.128 UR8, c[0x0][0x3a0] ;  /* 0x00007400ff0877ac */ /* 0x000ea20008000c00 */
[C---:B------:R-:W-:Y:S02]  /*26b0*/  SHF.R.S64 R81, R83.reuse, 0x1f, R80 ;  /* 0x0000001f53517819 */ /* 0x040fe40000001050 */
[----:B------:R-:W-:Y:S01]  /*26c0*/  SHF.R.S64 R83, R83, 0x1f, R82 ;  /* 0x0000001f53537819 */ /* 0x000fe20000001052 */
[----:B------:R-:W-:Y:S01]  /*26d0*/  UMOV UR32, UR22 ;  /* 0x0000001600207c82 */ /* 0x000fe20008000000 */
[----:B------:R-:W-:-:S02]  /*26e0*/  P2R R115, PR, RZ, 0x4 ;  /* 0x00000004ff737803 */ /* 0x000fc40000000000 */
[----:B------:R-:W-:Y:S02]  /*26f0*/  P2R R114, PR, RZ, 0x2 ;  /* 0x00000002ff727803 */ /* 0x000fe40000000000 */
[----:B------:R-:W-:Y:S02]  /*2700*/  SHF.R.S32.HI R91, RZ, 0x1f, R97 ;  /* 0x0000001fff5b7819 */ /* 0x000fe40000011461 */
[----:B------:R-:W-:Y:S02]  /*2710*/  SHF.R.S32.HI R80, RZ, 0x1f, R80 ;  /* 0x0000001fff507819 */ /* 0x000fe40000011450 */
[----:B-1----:R-:W-:-:S07]  /*2720*/  SHF.R.S32.HI R82, RZ, 0x1f, R82 ;  /* 0x0000001fff527819 */ /* 0x002fce0000011452 */
.L_x_2583:
        /* <DEDUP_REMOVED lines=18> */
[----:B----4-:R-:W4:Y:S01]  /*2850*/  @!P2 LDG.E.128 R28, desc[UR4][R74.64] ;  /* 0x000000044a1ca981 */ /* 0x010f22000c1e1d00 */
        /* <DEDUP_REMOVED lines=8> */
[----:B----4-:R-:W-:Y:S01]  /*28e0*/  @!P2 STG.E.128 desc[UR4][R70.64], R28 ;  /* 0x0000001c4600a986 */ /* 0x010fe2000c101d04 */
[----:B-1----:R-:W-:Y:S02]  /*28f0*/  @!P6 LEA R40, P0, R6, R18, 0x6 ;  /* 0x000000120628e211 */ /* 0x002fe400078030ff */
[----:B------:R-:W-:Y:S02]  /*2900*/  ISETP.GE.AND P2, PT, R102, UR16, PT ;  /* 0x0000001066007c0c */ /* 0x000fe4000bf46270 */
[----:B------:R-:W-:Y:S02]  /*2910*/  @!P6 LEA.HI.X R41, R6, R19, R7, 0x6, P0 ;  /* 0x000000130629e211 */ /* 0x000fe400000f3407 */
[----:B------:R-:W-:Y:S04]  /*2920*/  IADD3 R32, P0, PT, R74, UR19, RZ ;  /* 0x000000134a207c10 */ /* 0x000fe8000ff1e0ff */
[----:B------:R-:W-:Y:S02]  /*2930*/  IADD3.X R33, PT, PT, R75, UR18, RZ, P0, !PT ;  /* 0x000000124b217c10 */ /* 0x000fe400087fe4ff */
[C---:B-----5:R-:W-:Y:S03]  /*2940*/  @!P3 LEA R20, P0, R4.reuse, R32, 0x7 ;  /* 0x000000200414b211 */ /* 0x060fe600078038ff */
[----:B------:R-:W4:Y:S01]  /*2950*/  @!P4 LDG.E.128 R24, desc[UR4][R32.64] ;  /* 0x000000042018c981 */ /* 0x000f22000c1e1d00 */
        /* <DEDUP_REMOVED lines=15> */
[----:B----4-:R1:W-:Y:S03]  /*2a50*/  @!P4 STG.E.128 desc[UR4][R18.64], R24 ;  /* 0x000000181200c986 */ /* 0x0103e6000c101d04 */
[----:B------:R-:W-:Y:S02]  /*2a60*/  ISETP.LT.OR P4, PT, R105, UR16, P0 ;  /* 0x0000001069007c0c */ /* 0x000fe40008781670 */
[C---:B------:R-:W-:Y:S01]  /*2a70*/  ISETP.GE.OR P0, PT, R103.reuse, UR17, P5 ;  /* 0x0000001167007c0c */ /* 0x040fe2000af06670 */
[----:B------:R-:W2:Y:S03]  /*2a80*/  @!P6 LDG.E.128 R4, desc[UR4][R42.64] ;  /* 0x000000042a04e981 */ /* 0x000ea6000c1e1d00 */
[----:B------:R-:W-:Y:S02]  /*2a90*/  ISETP.LT.OR P5, PT, R103, UR16, P0 ;  /* 0x0000001067007c0c */ /* 0x000fe400087a1670 */
[----:B------:R-:W-:Y:S05]  /*2aa0*/  ISETP.GE.AND P0, PT, R102, UR17, PT ;  /* 0x0000001166007c0c */ /* 0x000fea000bf06270 */
[----:B------:R-:W4:Y:S02]  /*2ab0*/  @!P4 LDC.64 R2, c[0x0][0x4b0] ;  /* 0x00012c00ff02cb82 */ /* 0x000f240000000a00 */
[----:B----4-:R-:W-:Y:S04]  /*2ac0*/  @!P4 IMAD.WIDE.U32 R44, R2, 0xc0, R32 ;  /* 0x000000c0022cc825 */ /* 0x010fe800078e0020 */
[----:B------:R-:W-:Y:S04]  /*2ad0*/  @!P4 IMAD R3, R3, 0xc0, RZ ;  /* 0x000000c00303c824 */ /* 0x000fe800078e02ff */
[----:B------:R-:W-:Y:S02]  /*2ae0*/  @!P4 IMAD.IADD R45, R45, 0x1, R3 ;  /* 0x000000012d2dc824 */ /* 0x000fe400078e0203 */
[----:B------:R-:W4:Y:S02]  /*2af0*/  @!P4 LDC.64 R2, c[0x0][0x3c0] ;  /* 0x0000f000ff02cb82 */ /* 0x000f240000000a00 */
[----:B----4-:R-:W-:Y:S02]  /*2b00*/  @!P4 IMAD R3, R3, 0xc0, RZ ;  /* 0x000000c00303c824 */ /* 0x010fe400078e02ff */
[----:B-1----:R-:W-:Y:S04]  /*2b10*/  @!P4 IMAD.WIDE.U32 R24, R2, 0xc0, R18 ;  /* 0x000000c00218c825 */ /* 0x002fe800078e0012 */
[----:B------:R-:W-:Y:S02]  /*2b20*/  @!P4 IMAD.IADD R25, R25, 0x1, R3 ;  /* 0x000000011919c824 */ /* 0x000fe400078e0203 */
[----:B------:R-:W1:Y:S02]  /*2b30*/  @!P5 LDC.64 R2, c[0x0][0x4b0] ;  /* 0x00012c00ff02db82 */ /* 0x000e640000000a00 */
[----:B-1----:R-:W-:Y:S01]  /*2b40*/  @!P5 IMAD R3, R3, 0x140, RZ ;  /* 0x000001400303d824 */ /* 0x002fe200078e02ff */
[----:B--2---:R1:W-:Y:S06]  /*2b50*/  @!P6 STG.E.128 desc[UR4][R40.64], R4 ;  /* 0x000000042800e986 */ /* 0x0043ec000c101d04 */
[----:B------:R-:W2:Y:S06]  /*2b60*/  @!P1 LDG.E.128 R20, desc[UR4][R20.64] ;  /* 0x0000000414149981 */ /* 0x000eac000c1e1d00 */
[----:B--2---:R2:W-:Y:S06]  /*2b70*/  @!P1 STG.E.128 desc[UR4][R38.64], R20 ;  /* 0x0000001426009986 */ /* 0x0045ec000c101d04 */
[----:B-1----:R-:W4:Y:S01]  /*2b80*/  @!P4 LDG.E.128 R4, desc[UR4][R44.64] ;  /* 0x000000042c04c981 */ /* 0x002f22000c1e1d00 */
[----:B--2---:R-:W-:Y:S04]  /*2b90*/  @!P5 IMAD.WIDE.U32 R20, R2, 0x140, R32 ;  /* 0x000001400214d825 */ /* 0x004fe800078e0020 */
[----:B------:R-:W-:Y:S01]  /*2ba0*/  @!P5 IMAD.IADD R21, R21, 0x1, R3 ;  /* 0x000000011515d824 */ /* 0x000fe200078e0203 */
[----:B----4-:R1:W-:Y:S02]  /*2bb0*/  @!P4 STG.E.128 desc[UR4][R24.64], R4 ;  /* 0x000000041800c986 */ /* 0x0103e4000c101d04 */
        /* <DEDUP_REMOVED lines=30> */
[----:B-1----:R-:W4:Y:S01]  /*2da0*/  @!P2 LDG.E.128 R4, desc[UR4][R8.64] ;  /* 0x000000040804a981 */ /* 0x002f22000c1e1d00 */
[----:B------:R-:W-:Y:S02]  /*2db0*/  LEA.HI.X R33, R85, R9, R84, 0x1, P0 ;  /* 0x0000000955217211 */ /* 0x000fe400000f0c54 */
[C---:B------:R-:W-:Y:S04]  /*2dc0*/  LEA R18, P0, R65.reuse, R72, 0x1 ;  /* 0x0000004841127211 */ /* 0x040fe800078008ff */
[----:B------:R-:W-:Y:S01]  /*2dd0*/  LEA.HI.X R19, R65, R73, R66, 0x1, P0 ;  /* 0x0000004941137211 */ /* 0x000fe200000f0c42 */
[----:B----4-:R1:W-:Y:S01]  /*2de0*/  @!P2 STG.E.128 desc[UR4][R72.64], R4 ;  /* 0x000000044800a986 */ /* 0x0103e2000c101d04 */
        /* <DEDUP_REMOVED lines=9> */
[----:B------:R-:W4:Y:S05]  /*2e80*/  @!P0 LDG.E.128 R24, desc[UR4][R32.64] ;  /* 0x0000000420188981 */ /* 0x000f2a000c1e1d00 */
[----:B----4-:R-:W-:Y:S01]  /*2e90*/  @!P0 STG.E.128 desc[UR4][R18.64], R24 ;  /* 0x0000001812008986 */ /* 0x010fe2000c101d04 */
        /* <DEDUP_REMOVED lines=18> */
[----:B------:R2:W4:Y:S02]  /*2fc0*/  @!P4 LDG.E.128 R24, desc[UR4][R4.64] ;  /* 0x000000040418c981 */ /* 0x000524000c1e1d00 */
        /* <DEDUP_REMOVED lines=9> */
[----:B----4-:R2:W-:Y:S05]  /*3060*/  @!P4 STG.E.128 desc[UR4][R28.64], R24 ;  /* 0x000000181c00c986 */ /* 0x0105ea000c101d04 */
[----:B------:R-:W4:Y:S01]  /*3070*/  @!P3 LDG.E.128 R20, desc[UR4][R30.64] ;  /* 0x000000041e14b981 */ /* 0x000f22000c1e1d00 */
[----:B--2---:R-:W-:Y:S01]  /*3080*/  @!P3 LEA R28, P0, R4, R18, 0x8 ;  /* 0x00000012041cb211 */ /* 0x004fe200078040ff */
[----:B------:R-:W-:Y:S03]  /*3090*/  @!P5 IMAD.WIDE.U32 R24, R2, 0x140, R18 ;  /* 0x000001400218d825 */ /* 0x000fe600078e0012 */
[----:B------:R-:W-:Y:S01]  /*30a0*/  @!P3 LEA.HI.X R29, R4, R19, R5, 0x8, P0 ;  /* 0x00000013041db211 */ /* 0x000fe200000f4405 */
[----:B------:R-:W-:Y:S04]  /*30b0*/  @!P5 IMAD.IADD R25, R25, 0x1, R3 ;  /* 0x000000011919d824 */ /* 0x000fe800078e0203 */
[----:B----4-:R2:W-:Y:S05]  /*30c0*/  @!P3 STG.E.128 desc[UR4][R28.64], R20 ;  /* 0x000000141c00b986 */ /* 0x0105ea000c101d04 */
[----:B------:R-:W4:Y:S05]  /*30d0*/  @!P5 LDG.E.128 R4, desc[UR4][R6.64] ;  /* 0x000000040604d981 */ /* 0x000f2a000c1e1d00 */
[----:B----4-:R2:W-:Y:S01]  /*30e0*/  @!P5 STG.E.128 desc[UR4][R24.64], R4 ;  /* 0x000000041800d986 */ /* 0x0105e2000c101d04 */
        /* <DEDUP_REMOVED lines=12> */
.L_x_2547:
        /* <DEDUP_REMOVED lines=22> */
[----:B------:R-:W4:Y:S08]  /*3310*/  LDG.E.128 R20, desc[UR4][R8.64] ;  /* 0x0000000408147981 */ /* 0x000f30000c1e1d00 */
[----:B------:R-:W5:Y:S06]  /*3320*/  @!P0 LDG.E.64 R34, desc[UR4][R56.64] ;  /* 0x0000000438228981 */ /* 0x000f6c000c1e1b00 */
[----:B------:R-:W2:Y:S01]  /*3330*/  @!P0 LDG.E.64 R18, desc[UR4][R14.64] ;  /* 0x000000040e128981 */ /* 0x000ea2000c1e1b00 */
[--C-:B-----5:R-:W-:Y:S01]  /*3340*/  @!P0 HADD2.F32 R29, -RZ, R34.reuse.H0_H0 ;  /* 0x20000022ff1d8230 */ /* 0x120fe20000004100 */
[----:B----4-:R-:W-:Y:S01]  /*3350*/  @!P0 MOV R25, R20 ;  /* 0x0000001400198202 */ /* 0x010fe20000000f00 */
        /* <DEDUP_REMOVED lines=43> */
.L_x_2551:
[----:B---3--:R-:W-:Y:S05]  /*3610*/  BSYNC.RECONVERGENT B0 ;  /* 0x0000000000007941 */ /* 0x008fea0003800200 */
.L_x_2550:
        /* <DEDUP_REMOVED lines=54> */
.L_x_2553:
[----:B------:R-:W-:Y:S05]  /*3980*/  BSYNC.RECONVERGENT B0 ;  /* 0x0000000000007941 */ /* 0x000fea0003800200 */
.L_x_2552:
        /* <DEDUP_REMOVED lines=60> */
.L_x_2555:
[----:B------:R-:W-:Y:S05]  /*3d50*/  BSYNC.RECONVERGENT B0 ;  /* 0x0000000000007941 */ /* 0x000fea0003800200 */
.L_x_2554:
        /* <DEDUP_REMOVED lines=62> */
.L_x_2557:
[----:B------:R-:W-:Y:S05]  /*4140*/  BSYNC.RECONVERGENT B0 ;  /* 0x0000000000007941 */ /* 0x000fea0003800200 */
.L_x_2556:
        /* <DEDUP_REMOVED lines=62> */
.L_x_2559:
[----:B------:R-:W-:Y:S05]  /*4530*/  BSYNC.RECONVERGENT B0 ;  /* 0x0000000000007941 */ /* 0x000fea0003800200 */
.L_x_2558:
        /* <DEDUP_REMOVED lines=62> */
.L_x_2561:
[----:B------:R-:W-:Y:S05]  /*4920*/  BSYNC.RECONVERGENT B0 ;  /* 0x0000000000007941 */ /* 0x000fea0003800200 */
.L_x_2560:
        /* <DEDUP_REMOVED lines=62> */
.L_x_2563:
[----:B------:R-:W-:Y:S05]  /*4d10*/  BSYNC.RECONVERGENT B0 ;  /* 0x0000000000007941 */ /* 0x000fea0003800200 */
.L_x_2562:
        /* <DEDUP_REMOVED lines=62> */
.L_x_2565:
[----:B------:R-:W-:Y:S05]  /*5100*/  BSYNC.RECONVERGENT B0 ;  /* 0x0000000000007941 */ /* 0x000fea0003800200 */
.L_x_2564:
[----:B-1----:R-:W1:Y:S01]  /*5110*/  LDC R17, c[0x0][0x450] ;  /* 0x00011400ff117b82 */ /* 0x002e620000000800 */
[----:B--2---:R-:W-:Y:S05]  /*5120*/  IMAD.U32 R3, R38, -0x80, RZ ;  /* 0xffffff8026037824 */ /* 0x004fea00078e00ff */
[C---:B------:R-:W-:Y:S02]  /*5130*/  LEA R14, P1, R3.reuse, R14, 0x1 ;  /* 0x0000000e030e7211 */ /* 0x040fe400078208ff */
[C---:B------:R-:W-:Y:S02]  /*5140*/  LEA R56, P0, R3.reuse, R56, 0x1 ;  /* 0x0000003803387211 */ /* 0x040fe400078008ff */
[C---:B------:R-:W-:Y:S02]  /*5150*/  LEA.HI.X.SX32 R15, R3.reuse, R15, 0x1, P1 ;  /* 0x0000000f030f7211 */ /* 0x040fe400008f0eff */
[----:B------:R-:W-:Y:S01]  /*5160*/  LEA.HI.X.SX32 R57, R3, R57, 0x1, P0 ;  /* 0x0000003903397211 */ /* 0x000fe200000f0eff */
[----:B------:R-:W-:Y:S05]  /*5170*/  BRA `(.L_x_2548) ;  /* 0x0000003000787947 */ /* 0x000fea0003800000 */
.L_x_2549:
        /* <DEDUP_REMOVED lines=24> */
[----:B------:R-:W4:Y:S01]  /*5300*/  @!P0 LDG.E.128 R24, desc[UR4][R40.64] ;  /* 0x0000000428188981 */ /* 0x000f22000c1e1d00 */
[----:B------:R-:W-:Y:S02]  /*5310*/  @!P0 PLOP3.LUT P2, PT, P1, PT, PT, 0x80, 0x8 ;  /* 0x000000000008881c */ /* 0x000fe40000f4f070 */
[----:B------:R-:W-:Y:S02]  /*5320*/  @!P0 IADD3 R132, P1, PT, R127, R76, RZ ;  /* 0x0000004c7f848210 */ /* 0x000fe40007f3e0ff */
[----:B------:R-:W-:Y:S04]  /*5330*/  @!P0 SHF.L.U64.HI R58, R129, 0x1, R58 ;  /* 0x00000001813a8819 */ /* 0x000fe8000001023a */
[C---:B------:R-:W-:Y:S02]  /*5340*/  @!P0 IADD3.X R133, PT, PT, R58.reuse, R77, RZ, P1, !PT ;  /* 0x0000004d3a858210 */ /* 0x040fe40000ffe4ff */
[----:B------:R-:W-:Y:S04]  /*5350*/  @!P0 IADD3 R42, P1, PT, R127, R78, RZ ;  /* 0x0000004e7f2a8210 */ /* 0x000fe80007f3e0ff */
[----:B------:R-:W5:Y:S01]  /*5360*/  @!P0 LDG.E.128 R132, desc[UR4][R132.64] ;  /* 0x0000000484848981 */ /* 0x000f62000c1e1d00 */
[----:B------:R-:W-:Y:S07]  /*5370*/  @!P0 IADD3.X R43, PT, PT, R58, R79, RZ, P1, !PT ;  /* 0x0000004f3a2b8210 */ /* 0x000fee0000ffe4ff */
[----:B------:R1:W3:Y:S01]  /*5380*/  @!P0 LDG.E.128 R48, desc[UR4][R42.64] ;  /* 0x000000042a308981 */ /* 0x0002e2000c1e1d00 */
[--C-:B----4-:R-:W-:Y:S01]  /*5390*/  @!P0 HADD2.F32 R39, -RZ, R24.reuse.H0_H0 ;  /* 0x20000018ff278230 */ /* 0x110fe20000004100 */
        /* <DEDUP_REMOVED lines=68> */
.L_x_2567:
[----:B---3--:R-:W-:Y:S05]  /*57e0*/  BSYNC.RECONVERGENT B0 ;  /* 0x0000000000007941 */ /* 0x008fea0003800200 */
.L_x_2566:
        /* <DEDUP_REMOVED lines=93> */
.L_x_2569:
[----:B------:R-:W-:Y:S05]  /*5dc0*/  BSYNC.RECONVERGENT B0 ;  /* 0x0000000000007941 */ /* 0x000fea0003800200 */
.L_x_2568:
        /* <DEDUP_REMOVED lines=97> */
.L_x_2571:
[----:B------:R-:W-:Y:S05]  /*63e0*/  BSYNC.RECONVERGENT B0 ;  /* 0x0000000000007941 */ /* 0x000fea0003800200 */
.L_x_2570:
        /* <DEDUP_REMOVED lines=98> */
.L_x_2573:
[----:B------:R-:W-:Y:S05]  /*6a10*/  BSYNC.RECONVERGENT B0 ;  /* 0x0000000000007941 */ /* 0x000fea0003800200 */
.L_x_2572:
        /* <DEDUP_REMOVED lines=98> */
.L_x_2575:
[----:B------:R-:W-:Y:S05]  /*7040*/  BSYNC.RECONVERGENT B0 ;  /* 0x0000000000007941 */ /* 0x000fea0003800200 */
.L_x_2574:
        /* <DEDUP_REMOVED lines=100> */
.L_x_2577:
[----:B------:R-:W-:Y:S05]  /*7690*/  BSYNC.RECONVERGENT B0 ;  /* 0x0000000000007941 */ /* 0x000fea0003800200 */
.L_x_2576:
        /* <DEDUP_REMOVED lines=98> */
.L_x_2579:
[----:B------:R-:W-:Y:S05]  /*7cc0*/  BSYNC.RECONVERGENT B0 ;  /* 0x0000000000007941 */ /* 0x000fea0003800200 */
.L_x_2578:
        /* <DEDUP_REMOVED lines=98> */
.L_x_2581:
[----:B------:R-:W-:Y:S05]  /*82f0*/  BSYNC.RECONVERGENT B0 ;  /* 0x0000000000007941 */ /* 0x000fea0003800200 */
.L_x_2580:
[----:B------:R-:W1:Y:S01]  /*8300*/  LDC R17, c[0x0][0x450] ;  /* 0x00011400ff117b82 */ /* 0x000e620000000800 */
[----:B--2---:R-:W-:Y:S05]  /*8310*/  IMAD.U32 R127, R127, -0x80, RZ ;  /* 0xffffff807f7f7824 */ /* 0x004fea00078e00ff */
[C---:B------:R-:W-:Y:S02]  /*8320*/  LEA R78, P1, R127.reuse, R78, 0x1 ;  /* 0x0000004e7f4e7211 */ /* 0x040fe400078208ff */
[C---:B------:R-:W-:Y:S02]  /*8330*/  LEA R76, P0, R127.reuse, R76, 0x1 ;  /* 0x0000004c7f4c7211 */ /* 0x040fe400078008ff */
[C---:B------:R-:W-:Y:S02]  /*8340*/  LEA.HI.X.SX32 R79, R127.reuse, R79, 0x1, P1 ;  /* 0x0000004f7f4f7211 */ /* 0x040fe400008f0eff */
[----:B------:R-:W-:Y:S09]  /*8350*/  LEA.HI.X.SX32 R77, R127, R77, 0x1, P0 ;  /* 0x0000004d7f4d7211 */ /* 0x000ff200000f0eff */
.L_x_2548:
[----:B---3--:R-:W-:Y:S05]  /*8360*/  BSYNC.RECONVERGENT B1 ;  /* 0x0000000000017941 */ /* 0x008fea0003800200 */
.L_x_2546:
[----:B------:R-:W-:Y:S04]  /*8370*/  ISETP.NE.U32.AND P0, PT, RZ, UR12, PT ;  /* 0x0000000cff007c0c */ /* 0x000fe8000bf05070 */
[----:B------:R-:W-:Y:S11]  /*8380*/  ISETP.NE.AND.EX P0, PT, RZ, UR13, PT, P0 ;  /* 0x0000000dff007c0c */ /* 0x000ff6000bf05300 */
[----:B------:R-:W-:Y:S02]  /*8390*/  @!UPT UIADD3 URZ, UPT, UPT, URZ, URZ, URZ ;  /* 0x000000fffffff290 */ /* 0x000fe4000fffe0ff */
[----:B------:R-:W3:Y:S01]  /*83a0*/  @!P0 LDC R2, c[0x0][0x3c0] ;  /* 0x0000f000ff028b82 */ /* 0x000ee20000000800 */
[----:B------:R-:W-:Y:S07]  /*83b0*/  @!P0 IMAD.MOV.U32 R3, RZ, RZ, RZ ;  /* 0x000000ffff038224 */ /* 0x000fee00078e00ff */
[----:B------:R-:W5:Y:S01]  /*83c0*/  @!P0 LDC R0, c[0x0][0x3b8] ;  /* 0x0000ee00ff008b82 */ /* 0x000f620000000800 */
[----:B------:R-:W-:Y:S01]  /*83d0*/  @!P0 IADD3 R3, P1, PT, RZ, -R3, RZ ;  /* 0x80000003ff038210 */ /* 0x000fe20007f3e0ff */
[----:B-----5:R-:W-:Y:S02]  /*83e0*/  @!P0 IMAD.SHL.U32 R0, R0, 0x100, RZ ;  /* 0x0000010000008824 */ /* 0x020fe400078e00ff */
[----:B---3--:R-:W-:Y:S02]  /*83f0*/  @!P0 IMAD.SHL.U32 R2, R2, 0x100, RZ ;  /* 0x0000010002028824 */ /* 0x008fe400078e00ff */
        /* <DEDUP_REMOVED lines=81> */
.L_x_2582:
[----:B------:R-:W-:Y:S01]  /*8910*/  UISETP.GT.AND UP0, UPT, UR32, UR30, UPT ;  /* 0x0000001e2000728c */ /* 0x000fe2000bf04270 */
[----:B------:R-:W-:Y:S02]  /*8920*/  IADD3 R74, P1, PT, R74, R81, RZ ;  /* 0x000000514a4a7210 */ /* 0x000fe40007f3e0ff */
[----:B------:R-:W-:Y:S03]  /*8930*/  IADD3 R10, P0, PT, R10, R83, RZ ;  /* 0x000000530a0a7210 */ /* 0x000fe60007f1e0ff */
[----:B------:R-:W-:Y:S02]  /*8940*/  IMAD.X R75, R75, 0x1, R80, P1 ;  /* 0x000000014b4b7824 */ /* 0x000fe400008e0650 */
[----:B------:R-:W-:Y:S01]  /*8950*/  IMAD.X R9, R9, 0x1, R82, P0 ;  /* 0x0000000109097824 */ /* 0x000fe200000e0652 */
[----:B------:R-:W-:Y:S07]  /*8960*/  BRA.U UP0, `(.L_x_2583) ;  /* 0xffffff9d00707547 */ /* 0x000fee000b83ffff */
.L_x_2545:
        /* <DEDUP_REMOVED lines=31> */
.L_x_2588:
[----:B------:R1:W-:Y:S02]  /*8b60*/  STS.128 [R3], RZ ;  /* 0x000000ff03007388 */ /* 0x0003e40000000c00 */
.L_x_2587:
[----:B------:R-:W-:Y:S05]  /*8b70*/  BSYNC.RECONVERGENT B0 ;  /* 0x0000000000007941 */ /* 0x000fea0003800200 */
.L_x_2586:
[----:B------:R-:W-:-:S04]  /*8b80*/  IADD3 R30, PT, PT, R118, 0x20, RZ ;  /* 0x00000020761e7810 */ /* 0x000fc80007ffe0ff */
[----:B------:R-:W-:-:S13]  /*8b90*/  ISETP.GE.AND P0, PT, R30, UR7, PT ;  /* 0x000000071e007c0c */ /* 0x000fda000bf06270 */
[----:B------:R-:W-:Y:S05]  /*8ba0*/  @P0 BRA `(.L_x_2589) ;  /* 0x00000014008c0947 */ /* 0x000fea0003800000 */
[----:B------:R-:W3:Y:S02]  /*8bb0*/  LDCU UR7, c[0x0][0x440] ;  /* 0x00008800ff0777ac */ /* 0x000ee40008000800 */
[----:B---3--:R-:W-:-:S13]  /*8bc0*/  ISETP.GE.AND P0, PT, R12, UR7, PT ;  /* 0x000000070c007c0c */ /* 0x008fda000bf06270 */
        /* <DEDUP_REMOVED lines=9> */
.L_x_2585:
[----:B------:R-:W1:Y:S02]  /*8c60*/  LDCU.64 UR8, c[0x0][0x470] ;  /* 0x00008e00ff0877ac */ /* 0x000e640008000a00 */
[----:B-1----:R-:W-:-:S04]  /*8c70*/  ISETP.NE.U32.AND P0, PT, RZ, UR8, PT ;  /* 0x00000008ff007c0c */ /* 0x002fc8000bf05070 */
[----:B------:R-:W-:Y:S01]  /*8c80*/  ISETP.NE.AND.EX P0, PT, RZ, UR9, PT, P0 ;  /* 0x00000009ff007c0c */ /* 0x000fe2000bf05300 */
[----:B------:R-:W-:Y:S01]  /*8c90*/  UMOV UR10, URZ ;  /* 0x000000ff000a7c82 */ /* 0x000fe20008000000 */
[----:B------:R-:W1:Y:S01]  /*8ca0*/  LDCU.U8 UR7, c[0x0][0x533] ;  /* 0x0000a660ff0777ac */ /* 0x000e620008000000 */
[----:B------:R-:W2:Y:S10]  /*8cb0*/  LDCU.64 UR8, c[0x0][0x380] ;  /* 0x00007000ff0877ac */ /* 0x000eb40008000a00 */
[----:B------:R-:W3:Y:S01]  /*8cc0*/  @P0 LDG.E R122, desc[UR4][R122.64] ;  /* 0x000000047a7a0981 */ /* 0x000ee2000c1e1900 */
[----:B------:R-:W-:Y:S01]  /*8cd0*/  IMAD.SHL.U32 R27, R11, 0x20, RZ ;  /* 0x000000200b1b7824 */ /* 0x000fe200078e00ff */
[----:B-1----:R-:W-:Y:S01]  /*8ce0*/  UISETP.NE.AND UP0, UPT, UR7, URZ, UPT ;  /* 0x000000ff0700728c */ /* 0x002fe2000bf05270 */
[----:B---3--:R-:W-:-:S02]  /*8cf0*/  @P0 R2UR UR10, R122 ;  /* 0x000000007a0a02ca */ /* 0x008fc400000e0000 */
        /* <DEDUP_REMOVED lines=70> */
.L_x_2595:
[----:B------:R-:W-:Y:S05]  /*9160*/  BSYNC.RECONVERGENT B0 ;  /* 0x0000000000007941 */ /* 0x000fea0003800200 */
.L_x_2594:
[----:B-----5:R2:W-:Y:S01]  /*9170*/  STS.128 [R3], R8 ;  /* 0x0000000803007388 */ /* 0x0205e20000000c00 */
[----:B------:R-:W-:Y:S05]  /*9180*/  BRA `(.L_x_2592) ;  /* 0x0000000000047947 */ /* 0x000fea0003800000 */
.L_x_2593:
[----:B------:R3:W-:Y:S02]  /*9190*/  STS.128 [R3], RZ ;  /* 0x000000ff03007388 */ /* 0x0007e40000000c00 */
.L_x_2592:
[----:B------:R-:W-:Y:S05]  /*91a0*/  BSYNC.RECONVERGENT B1 ;  /* 0x0000000000017941 */ /* 0x000fea0003800200 */
.L_x_2591:
        /* <DEDUP_REMOVED lines=29> */
[----:B----4-:R-:W-:Y:S02]  /*9380*/  HADD2.F32 R22, -RZ, R11.H0_H0 ;  /* 0x2000000bff167230 */ /* 0x010fe40000004100 */
[----:B--2---:R-:W-:Y:S02]  /*9390*/  HADD2.F32 R0, -RZ, R5.H1_H1 ;  /* 0x30000005ff007230 */ /* 0x004fe40000004100 */
[----:B------:R-:W-:Y:S02]  /*93a0*/  HADD2.F32 R9, -RZ, R4.H1_H1 ;  /* 0x30000004ff097230 */ /* 0x000fe40000004100 */
[----:B---3--:R-:W-:Y:S02]  /*93b0*/  HADD2.F32 R10, -RZ, R7.H1_H1 ;  /* 0x30000007ff0a7230 */ /* 0x008fe40000004100 */
[----:B------:R-:W-:Y:S01]  /*93c0*/  FMUL.FTZ R11, R15, R0 ;  /* 0x000000000f0b7220 */ /* 0x000fe20000410000 */
[--C-:B------:R-:W-:Y:S02]  /*93d0*/  HADD2.F32 R14, -RZ, R6.reuse.H1_H1 ;  /* 0x30000006ff0e7230 */ /* 0x100fe40000004100 */
[----:B------:R-:W-:Y:S01]  /*93e0*/  FMUL.FTZ R20, R18, R9 ;  /* 0x0000000912147220 */ /* 0x000fe20000410000 */
[----:B------:R-:W-:-:S02]  /*93f0*/  HADD2.F32 R6, -RZ, R6.H0_H0 ;  /* 0x20000006ff067230 */ /* 0x000fc40000004100 */
[-C--:B------:R-:W-:Y:S01]  /*9400*/  FMUL.FTZ R15, R15, R10.reuse ;  /* 0x0000000a0f0f7220 */ /* 0x080fe20000410000 */
[----:B------:R-:W-:Y:S01]  /*9410*/  FFMA.FTZ R11, R22, R10, -R11 ;  /* 0x0000000a160b7223 */ /* 0x000fe2000001080b */
[----:B------:R-:W-:Y:S01]  /*9420*/  FMUL.FTZ R18, R18, R14 ;  /* 0x0000000e12127220 */ /* 0x000fe20000410000 */
[----:B------:R-:W-:Y:S02]  /*9430*/  HADD2.F32 R4, -RZ, R4.H0_H0 ;  /* 0x20000004ff047230 */ /* 0x000fe40000004100 */
[----:B------:R-:W-:Y:S01]  /*9440*/  FFMA.FTZ R0, R22, R0, R15 ;  /* 0x0000000016007223 */ /* 0x000fe2000001000f */
[----:B------:R-:W-:Y:S02]  /*9450*/  HADD2.F32 R15, -RZ, R8.H1_H1 ;  /* 0x30000008ff0f7230 */ /* 0x000fe40000004100 */
[C---:B------:R-:W-:Y:S01]  /*9460*/  FFMA.FTZ R20, R17.reuse, R14, -R20 ;  /* 0x0000000e11147223 */ /* 0x040fe20000010814 */
[----:B------:R-:W-:Y:S02]  /*9470*/  HADD2.F32 R5, -RZ, R5.H0_H0 ;  /* 0x20000005ff057230 */ /* 0x000fe40000004100 */
[----:B------:R-:W-:Y:S01]  /*9480*/  FFMA.FTZ R9, R17, R9, R18 ;  /* 0x0000000911097223 */ /* 0x000fe20000010012 */
[----:B------:R-:W-:-:S02]  /*9490*/  HADD2.F32 R10, -RZ, R16.H1_H1 ;  /* 0x30000010ff0a7230 */ /* 0x000fc40000004100 */
[C---:B------:R-:W-:Y:S01]  /*94a0*/  FMUL.FTZ R19, R15.reuse, R6 ;  /* 0x000000060f137220 */ /* 0x040fe20000410000 */
[----:B------:R-:W-:Y:S01]  /*94b0*/  HADD2.F32 R7, -RZ, R7.H0_H0 ;  /* 0x20000007ff077230 */ /* 0x000fe20000004100 */
[----:B------:R-:W-:Y:S01]  /*94c0*/  F2FP.F16.F32.PACK_AB R11, R0, R11 ;  /* 0x0000000b000b723e */ /* 0x000fe200000000ff */
[----:B------:R-:W-:Y:S02]  /*94d0*/  HADD2.F32 R17, -RZ, R8.H0_H0 ;  /* 0x20000008ff117230 */ /* 0x000fe40000004100 */
[----:B------:R-:W-:Y:S01]  /*94e0*/  FMUL.FTZ R8, R15, R4 ;  /* 0x000000040f087220 */ /* 0x000fe20000410000 */
        /* <DEDUP_REMOVED lines=10> */
.L_x_2597:
[----:B------:R-:W-:Y:S05]  /*9590*/  BSYNC.RECONVERGENT B0 ;  /* 0x0000000000007941 */ /* 0x000fea0003800200 */
.L_x_2596:
[----:B-----5:R2:W-:Y:S01]  /*95a0*/  STS.128 [R3+0x800], R8 ;  /* 0x0008000803007388 */ /* 0x0205e20000000c00 */
[----:B------:R-:W-:Y:S05]  /*95b0*/  BRA `(.L_x_2589) ;  /* 0x0000000c00087947 */ /* 0x000fea0003800000 */
.L_x_2590:
        /* <DEDUP_REMOVED lines=97> */
.L_x_2602:
[----:B------:R-:W-:Y:S05]  /*9bd0*/  BSYNC.RECONVERGENT B0 ;  /* 0x0000000000007941 */ /* 0x000fea0003800200 */
.L_x_2601:
[----:B-----5:R2:W-:Y:S01]  /*9be0*/  STS.128 [R3], R20 ;  /* 0x0000001403007388 */ /* 0x0205e20000000c00 */
[----:B------:R-:W-:Y:S05]  /*9bf0*/  BRA `(.L_x_2599) ;  /* 0x0000000000047947 */ /* 0x000fea0003800000 */
.L_x_2600:
[----:B------:R3:W-:Y:S02]  /*9c00*/  STS.128 [R3], RZ ;  /* 0x000000ff03007388 */ /* 0x0007e40000000c00 */
.L_x_2599:
[----:B------:R-:W-:Y:S05]  /*9c10*/  BSYNC.RECONVERGENT B1 ;  /* 0x0000000000017941 */ /* 0x000fea0003800200 */
.L_x_2598:
        /* <DEDUP_REMOVED lines=9> */
[----:B--2-4-:R2:W5:Y:S01]  /*9cb0*/  LDG.E.128 R20, desc[UR4][R4.64] ;  /* 0x0000000404147981 */ /* 0x014562000c1e1d00 */
        /* <DEDUP_REMOVED lines=9> */
[----:B------:R-:W4:Y:S01]  /*9d50*/  LDG.E.128 R16, desc[UR4][R16.64] ;  /* 0x0000000410107981 */ /* 0x000f22000c1e1d00 */
[----:B------:R-:W-:Y:S02]  /*9d60*/  SHF.L.U32 R0, R14, 0x1, RZ ;  /* 0x000000010e007819 */ /* 0x000fe400000006ff */
[----:B------:R-:W-:-:S04]  /*9d70*/  IADD3.X R27, PT, PT, R24, R93, R27, P2, P0 ;  /* 0x0000005d181b7210 */ /* 0x000fc800017e041b */
[----:B------:R-:W-:Y:S02]  /*9d80*/  SHF.L.U64.HI R8, R14, 0x1, R27 ;  /* 0x000000010e087819 */ /* 0x000fe4000001021b */
[----:B--2---:R-:W-:-:S04]  /*9d90*/  IADD3 R4, P0, PT, R0, UR8, RZ ;  /* 0x0000000800047c10 */ /* 0x004fc8000ff1e0ff */
[----:B------:R-:W-:Y:S01]  /*9da0*/  IADD3.X R5, PT, PT, R8, UR9, RZ, P0, !PT ;  /* 0x0000000908057c10 */ /* 0x000fe200087fe4ff */
[----:B------:R-:W2:Y:S05]  /*9db0*/  LDCU.64 UR8, c[0x0][0x4c8] ;  /* 0x00009900ff0877ac */ /* 0x000eaa0008000a00 */
[----:B------:R-:W3:Y:S01]  /*9dc0*/  LDG.E.128 R4, desc[UR4][R4.64] ;  /* 0x0000000404047981 */ /* 0x000ee2000c1e1d00 */
[----:B--2---:R-:W-:-:S04]  /*9dd0*/  IADD3 R10, P0, PT, R0, UR8, RZ ;  /* 0x00000008000a7c10 */ /* 0x004fc8000ff1e0ff */
[----:B------:R-:W-:-:S06]  /*9de0*/  IADD3.X R11, PT, PT, R8, UR9, RZ, P0, !PT ;  /* 0x00000009080b7c10 */ /* 0x000fcc00087fe4ff */
[----:B------:R-:W2:Y:S01]  /*9df0*/  LDG.E.128 R8, desc[UR4][R10.64] ;  /* 0x000000040a087981 */ /* 0x000ea2000c1e1d00 */
[--C-:B----4-:R-:W-:Y:S02]  /*9e00*/  HADD2.F32 R15, -RZ, R18.reuse.H0_H0 ;  /* 0x20000012ff0f7230 */ /* 0x110fe40000004100 */
[----:B------:R-:W-:Y:S02]  /*9e10*/  HADD2.F32 R24, -RZ, R18.H1_H1 ;  /* 0x30000012ff187230 */ /* 0x000fe40000004100 */
[--C-:B------:R-:W-:Y:S02]  /*9e20*/  HADD2.F32 R18, -RZ, R19.reuse.H0_H0 ;  /* 0x20000013ff127230 */ /* 0x100fe40000004100 */
[----:B------:R-:W-:Y:S02]  /*9e30*/  HADD2.F32 R25, -RZ, R19.H1_H1 ;  /* 0x30000013ff197230 */ /* 0x000fe40000004100 */
[--C-:B------:R-:W-:Y:S02]  /*9e40*/  HADD2.F32 R0, -RZ, R16.reuse.H0_H0 ;  /* 0x20000010ff007230 */ /* 0x100fe40000004100 */
[----:B------:R-:W-:-:S02]  /*9e50*/  HADD2.F32 R16, -RZ, R16.H1_H1 ;  /* 0x30000010ff107230 */ /* 0x000fc40000004100 */
[----:B------:R-:W-:Y:S02]  /*9e60*/  HADD2.F32 R14, -RZ, R17.H0_H0 ;  /* 0x20000011ff0e7230 */ /* 0x000fe40000004100 */
        /* <DEDUP_REMOVED lines=21> */
[--C-:B-----5:R-:W-:Y:S02]  /*9fc0*/  HADD2.F32 R5, -RZ, R20.reuse.H0_H0 ;  /* 0x20000014ff057230 */ /* 0x120fe40000004100 */
        /* <DEDUP_REMOVED lines=31> */
.L_x_2604:
[----:B------:R-:W-:Y:S05]  /*a1c0*/  BSYNC.RECONVERGENT B0 ;  /* 0x0000000000007941 */ /* 0x000fea0003800200 */
.L_x_2603:
[----:B-----5:R4:W-:Y:S02]  /*a1d0*/  STS.128 [R3+0x800], R20 ;  /* 0x0008001403007388 */ /* 0x0209e40000000c00 */
.L_x_2589:
[----:B------:R-:W-:Y:S05]  /*a1e0*/  BSYNC.RECONVERGENT B2 ;  /* 0x0000000000027941 */ /* 0x000fea0003800200 */
.L_x_2584:
[----:B------:R-:W-:Y:S01]  /*a1f0*/  UIADD3 UR29, UPT, UPT, -UR29, UR24, URZ ;  /* 0x000000181d1d7290 */ /* 0x000fe2000fffe1ff */
[----:B------:R-:W-:Y:S05]  /*a200*/  BSSY.RECONVERGENT B0, `(.L_x_2605) ;  /* 0x000000c000007945 */ /* 0x000fea0003800200 */
[----:B------:R-:W-:-:S13]  /*a210*/  ISETP.GE.AND P2, PT, R118, UR29, PT ;  /* 0x0000001d76007c0c */ /* 0x000fda000bf46270 */
        /* <DEDUP_REMOVED lines=9> */
.L_x_2607:
[----:B------:R1:W-:Y:S02]  /*a2b0*/  STS.128 [R3+0x1000], RZ ;  /* 0x001000ff03007388 */ /* 0x0003e40000000c00 */
.L_x_2606:
[----:B------:R-:W-:Y:S05]  /*a2c0*/  BSYNC.RECONVERGENT B0 ;  /* 0x0000000000007941 */ /* 0x000fea0003800200 */
.L_x_2605:
        /* <DEDUP_REMOVED lines=13> */
.L_x_2610:
[----:B------:R2:W-:Y:S02]  /*a3a0*/  STS.128 [R3+0x1800], RZ ;  /* 0x001800ff03007388 */ /* 0x0005e40000000c00 */
.L_x_2609:
[----:B------:R-:W-:Y:S05]  /*a3b0*/  BSYNC.RECONVERGENT B0 ;  /* 0x0000000000007941 */ /* 0x000fea0003800200 */
.L_x_2608:
        /* <DEDUP_REMOVED lines=15> */
.L_x_2613:
[----:B------:R1:W-:Y:S02]  /*a4b0*/  STS.128 [R3+0x2000], RZ ;  /* 0x002000ff03007388 */ /* 0x0003e40000000c00 */
.L_x_2612:
[----:B------:R-:W-:Y:S05]  /*a4c0*/  BSYNC.RECONVERGENT B0 ;  /* 0x0000000000007941 */ /* 0x000fea0003800200 */
.L_x_2611:
        /* <DEDUP_REMOVED lines=15> */
.L_x_2616:
[----:B------:R1:W-:Y:S02]  /*a5c0*/  STS.128 [R3+0x2800], RZ ;  /* 0x002800ff03007388 */ /* 0x0003e40000000c00 */
.L_x_2615:
[----:B------:R-:W-:Y:S05]  /*a5d0*/  BSYNC.RECONVERGENT B0 ;  /* 0x0000000000007941 */ /* 0x000fea0003800200 */
.L_x_2614:
[----:B-1----:R-:W-:Y:S01]  /*a5e0*/  IADD3 R8, PT, PT, R118, 0x80, RZ ;  /* 0x0000008076087810 */ /* 0x002fe20007ffe0ff */
        /* <DEDUP_REMOVED lines=17> */
.L_x_2619:
[----:B------:R1:W-:Y:S02]  /*a700*/  STS.128 [R3+0x3000], RZ ;  /* 0x003000ff03007388 */ /* 0x0003e40000000c00 */
.L_x_2618:
[----:B------:R-:W-:Y:S05]  /*a710*/  BSYNC.RECONVERGENT B0 ;  /* 0x0000000000007941 */ /* 0x000fea0003800200 */
.L_x_2617:
        /* <DEDUP_REMOVED lines=15> */
.L_x_2622:
[----:B------:R1:W-:Y:S02]  /*a810*/  STS.128 [R3+0x3800], RZ ;  /* 0x003800ff03007388 */ /* 0x0003e40000000c00 */
.L_x_2621:
[----:B------:R-:W-:Y:S05]  /*a820*/  BSYNC.RECONVERGENT B0 ;  /* 0x0000000000007941 */ /* 0x000fea0003800200 */
.L_x_2620:
        /* <DEDUP_REMOVED lines=18> */
.L_x_2625:
[----:B------:R1:W-:Y:S02]  /*a950*/  STS.128 [R3+0x4000], RZ ;  /* 0x004000ff03007388 */ /* 0x0003e40000000c00 */
.L_x_2624:
[----:B------:R-:W-:Y:S05]  /*a960*/  BSYNC.RECONVERGENT B0 ;  /* 0x0000000000007941 */ /* 0x000fea0003800200 */
.L_x_2623:
[----:B------:R-:W-:Y:S01]  /*a970*/  IADD3 R15, PT, PT, R118, 0xe0, RZ ;  /* 0x000000e0760f7810 */ /* 0x000fe20007ffe0ff */
        /* <DEDUP_REMOVED lines=15> */
.L_x_2628:
[----:B------:R1:W-:Y:S02]  /*aa70*/  STS.128 [R3+0x4800], RZ ;  /* 0x004800ff03007388 */ /* 0x0003e40000000c00 */
.L_x_2627:
[----:B------:R-:W-:Y:S05]  /*aa80*/  BSYNC.RECONVERGENT B0 ;  /* 0x0000000000007941 */ /* 0x000fea0003800200 */
.L_x_2626:
[----:B------:R-:W2:Y:S01]  /*aa90*/  LDCU.64 UR10, c[0x0][0x540] ;  /* 0x0000a800ff0a77ac */ /* 0x000ea20008000a00 */
[----:B------:R-:W0:Y:S01]  /*aaa0*/  LDGDEPBAR ;  /* 0x00000000000079af */ /* 0x000e220000000000 */
[----:B------:R-:W3:Y:S01]  /*aab0*/  LDCU.64 UR8, c[0x0][0x538] ;  /* 0x0000a700ff0877ac */ /* 0x000ee20008000a00 */
[----:B------:R-:W-:Y:S01]  /*aac0*/  UMOV UR30, UR28 ;  /* 0x0000001c001e7c82 */ /* 0x000fe20008000000 */
[----:B------:R-:W4:Y:S01]  /*aad0*/  LDCU UR7, c[0x0][0x458] ;  /* 0x00008b00ff0777ac */ /* 0x000f220008000800 */
[----:B--2---:R-:W-:-:S04]  /*aae0*/  UIMAD.WIDE.U32 UR14, UR23, UR10, UR30 ;  /* 0x0000000a170e72a5 */ /* 0x004fc8000f8e001e */
[----:B------:R-:W-:Y:S02]  /*aaf0*/  UIMAD UR11, UR23, UR11, UR15 ;  /* 0x0000000b170b72a4 */ /* 0x000fe4000f8e020f */
[----:B---3--:R-:W-:Y:S01]  /*ab00*/  ULEA UR8, UP0, UR14, UR8, 0x2 ;  /* 0x000000080e087291 */ /* 0x008fe2000f8010ff */
[----:B------:R-:W-:Y:S01]  /*ab10*/  IMAD.U32 R4, RZ, RZ, UR26 ;  /* 0x0000001aff047e24 */ /* 0x000fe2000f8e00ff */
[----:B------:R-:W-:Y:S01]  /*ab20*/  LOP3.LUT R5, R112, 0x1f0, RZ, 0xc0, !PT ;  /* 0x000001f070057812 */ /* 0x000fe200078ec0ff */
[----:B------:R-:W-:-:S04]  /*ab30*/  DEPBAR.LE SB0, 0x0 ;  /* 0x000080000000791a */ /* 0x000fc80000000000 */
[----:B------:R-:W-:Y:S01]  /*ab40*/  ULEA.HI.X UR9, UR14, UR9, UR11, 0x2, UP0 ;  /* 0x000000090e097291 */ /* 0x000fe200080f140b */
[----:B-1----:R-:W-:Y:S01]  /*ab50*/  IMAD.U32 R10, RZ, RZ, UR8 ;  /* 0x00000008ff0a7e24 */ /* 0x002fe2000f8e00ff */
[----:B----4-:R-:W1:Y:S02]  /*ab60*/  MUFU.RCP R0, UR7 ;  /* 0x0000000700007d08 */ /* 0x010e640008001000 */
[----:B------:R-:W2:Y:S02]  /*ab70*/  LDCU UR8, c[0x0][0x508] ;  /* 0x0000a100ff0877ac */ /* 0x000ea40008000800 */
[----:B------:R-:W-:-:S06]  /*ab80*/  IMAD.U32 R11, RZ, RZ, UR9 ;  /* 0x00000009ff0b7e24 */ /* 0x000fcc000f8e00ff */
[----:B------:R-:W1:Y:S01]  /*ab90*/  LDG.E R11, desc[UR4][R10.64] ;  /* 0x000000040a0b7981 */ /* 0x000e62000c1e1900 */
[----:B------:R-:W-:Y:S01]  /*aba0*/  IADD3 R4, PT, PT, R5, 0x1, R4 ;  /* 0x0000000105047810 */ /* 0x000fe20007ffe004 */
[----:B------:R-:W-:Y:S01]  /*abb0*/  BSSY.RECONVERGENT B0, `(.L_x_2629) ;  /* 0x0000014000007945 */ /* 0x000fe20003800200 */
[----:B------:R-:W-:-:S04]  /*abc0*/  LOP3.LUT R119, R118, 0x7, RZ, 0xc0, !PT ;  /* 0x0000000776777812 */ /* 0x000fc800078ec0ff */
[----:B------:R-:W-:Y:S01]  /*abd0*/  IADD3 R119, PT, PT, R4, -UR21, R119 ;  /* 0x8000001504777c10 */ /* 0x000fe2000fffe077 */
[----:B--2---:R-:W-:-:S05]  /*abe0*/  IMAD.U32 R154, RZ, RZ, UR8 ;  /* 0x00000008ff9a7e24 */ /* 0x004fca000f8e00ff */
[----:B------:R-:W-:Y:S01]  /*abf0*/  IADD3 R154, PT, PT, R119, UR24, R154 ;  /* 0x00000018779a7c10 */ /* 0x000fe2000fffe09a */
[----:B------:R-:W-:Y:S01]  /*ac00*/  BAR.SYNC.DEFER_BLOCKING 0x0 ;  /* 0x0000000000007b1d */ /* 0x000fe20000010000 */
[----:B-1----:R-:W-:-:S05]  /*ac10*/  FMUL.FTZ R0, R11, R0 ;  /* 0x000000000b007220 */ /* 0x002fca0000410000 */
        /* <DEDUP_REMOVED lines=10> */
.L_x_2631:
[----:B------:R2:W-:Y:S01]  /*acc0*/  STS.128 [R3+0x5000], RZ ;  /* 0x005000ff03007388 */ /* 0x0005e20000000c00 */
[----:B------:R-:W-:Y:S05]  /*acd0*/  BRA `(.L_x_2632) ;  /* 0x0000000000047947 */ /* 0x000fea0003800000 */
.L_x_2630:
[----:B------:R1:W-:Y:S02]  /*ace0*/  STS.128 [R3+0x5000], RZ ;  /* 0x005000ff03007388 */ /* 0x0003e40000000c00 */
.L_x_2632:
[----:B------:R-:W-:Y:S05]  /*acf0*/  BSYNC.RECONVERGENT B0 ;  /* 0x0000000000007941 */ /* 0x000fea0003800200 */
.L_x_2629:
[----:B------:R-:W-:Y:S01]  /*ad00*/  ISETP.GE.AND P0, PT, R30, UR29, PT ;  /* 0x0000001d1e007c0c */ /* 0x000fe2000bf06270 */
[----:B------:R-:W-:Y:S01]  /*ad10*/  BSSY.RECONVERGENT B0, `(.L_x_2633) ;  /* 0x000000e000007945 */ /* 0x000fe20003800200 */
[----:B------:R-:W-:-:S04]  /*ad20*/  LEA R10, P1, R59, R176, 0x1 ;  /* 0x000000b03b0a7211 */ /* 0x000fc800078208ff */
[----:B------:R-:W-:-:S07]  /*ad30*/  LEA.HI.X R11, R59, R177, R64, 0x1, P1 ;  /* 0x000000b13b0b7211 */ /* 0x000fce00008f0c40 */
[----:B------:R4:W-:Y:S01]  /*ad40*/  @P0 STS.128 [R3+0x5800], RZ ;  /* 0x005800ff03000388 */ /* 0x0009e20000000c00 */
        /* <DEDUP_REMOVED lines=9> */
.L_x_2635:
[----:B------:R1:W-:Y:S02]  /*ade0*/  STS.128 [R3+0x5800], RZ ;  /* 0x005800ff03007388 */ /* 0x0003e40000000c00 */
.L_x_2634:
[----:B------:R-:W-:Y:S05]  /*adf0*/  BSYNC.RECONVERGENT B0 ;  /* 0x0000000000007941 */ /* 0x000fea0003800200 */
.L_x_2633:
        /* <DEDUP_REMOVED lines=15> */
.L_x_2638:
[----:B------:R2:W-:Y:S02]  /*aef0*/  STS.128 [R3+0x6000], RZ ;  /* 0x006000ff03007388 */ /* 0x0005e40000000c00 */
.L_x_2637:
[----:B------:R-:W-:Y:S05]  /*af00*/  BSYNC.RECONVERGENT B0 ;  /* 0x0000000000007941 */ /* 0x000fea0003800200 */
.L_x_2636:
        /* <DEDUP_REMOVED lines=15> */
.L_x_2641:
[----:B------:R2:W-:Y:S02]  /*b000*/  STS.128 [R3+0x6800], RZ ;  /* 0x006800ff03007388 */ /* 0x0005e40000000c00 */
.L_x_2640:
[----:B------:R-:W-:Y:S05]  /*b010*/  BSYNC.RECONVERGENT B0 ;  /* 0x0000000000007941 */ /* 0x000fea0003800200 */
.L_x_2639:
        /* <DEDUP_REMOVED lines=18> */
.L_x_2644:
[----:B------:R2:W-:Y:S02]  /*b140*/  STS.128 [R3+0x7000], RZ ;  /* 0x007000ff03007388 */ /* 0x0005e40000000c00 */
.L_x_2643:
[----:B------:R-:W-:Y:S05]  /*b150*/  BSYNC.RECONVERGENT B0 ;  /* 0x0000000000007941 */ /* 0x000fea0003800200 */
.L_x_2642:
        /* <DEDUP_REMOVED lines=15> */
.L_x_2647:
[----:B------:R2:W-:Y:S02]  /*b250*/  STS.128 [R3+0x7800], RZ ;  /* 0x007800ff03007388 */ /* 0x0005e40000000c00 */
.L_x_2646:
[----:B------:R-:W-:Y:S05]  /*b260*/  BSYNC.RECONVERGENT B0 ;  /* 0x0000000000007941 */ /* 0x000fea0003800200 */
.L_x_2645:
        /* <DEDUP_REMOVED lines=18> */
.L_x_2650:
[----:B------:R2:W-:Y:S02]  /*b390*/  STS.128 [R3+0x8000], RZ ;  /* 0x008000ff03007388 */ /* 0x0005e40000000c00 */
.L_x_2649:
[----:B------:R-:W-:Y:S05]  /*b3a0*/  BSYNC.RECONVERGENT B0 ;  /* 0x0000000000007941 */ /* 0x000fea0003800200 */
.L_x_2648:
[----:B------:R-:W-:Y:S01]  /*b3b0*/  ISETP.GE.AND P0, PT, R15, UR29, PT ;  /* 0x0000001d0f007c0c */ /* 0x000fe2000bf06270 */
[----:B------:R-:W-:-:S12]  /*b3c0*/  BSSY.RECONVERGENT B0, `(.L_x_2651) ;  /* 0x0000010000007945 */ /* 0x000fd80003800200 */
[----:B------:R1:W-:Y:S01]  /*b3d0*/  @P0 STS.128 [R3+0x8800], RZ ;  /* 0x008800ff03000388 */ /* 0x0003e20000000c00 */
[----:B------:R-:W-:Y:S05]  /*b3e0*/  @P0 BRA `(.L_x_2652) ;  /* 0x0000000000340947 */ /* 0x000fea0003800000 */
[----:B------:R-:W2:Y:S02]  /*b3f0*/  LDCU UR8, c[0x0][0x440] ;  /* 0x00008800ff0877ac */ /* 0x000ea40008000800 */
[----:B--2---:R-:W-:-:S13]  /*b400*/  ISETP.GE.AND P0, PT, R12, UR8, PT ;  /* 0x000000080c007c0c */ /* 0x004fda000bf06270 */
        /* <DEDUP_REMOVED lines=10> */
.L_x_2653:
[----:B------:R2:W-:Y:S02]  /*b4b0*/  STS.128 [R3+0x8800], RZ ;  /* 0x008800ff03007388 */ /* 0x0005e40000000c00 */
.L_x_2652:
[----:B------:R-:W-:Y:S05]  /*b4c0*/  BSYNC.RECONVERGENT B0 ;  /* 0x0000000000007941 */ /* 0x000fea0003800200 */
.L_x_2651:
[----:B------:R-:W3:Y:S01]  /*b4d0*/  S2R R149, SR_TID.X ;  /* 0x0000000000957919 */ /* 0x000ee20000002100 */
[----:B------:R-:W-:Y:S01]  /*b4e0*/  IMAD.MOV.U32 R151, RZ, RZ, 0x20 ;  /* 0x00000020ff977424 */ /* 0x000fe200078e00ff */
[----:B------:R-:W1:Y:S01]  /*b4f0*/  LDCU UR9, c[0x0][0x50c] ;  /* 0x0000a180ff0977ac */ /* 0x000e620008000800 */
[----:B------:R-:W-:Y:S01]  /*b500*/  LOP3.LUT R152, R152, 0xfffffffd, RZ, 0xc0, !PT ;  /* 0xfffffffd98987812 */ /* 0x000fe200078ec0ff */
[----:B------:R-:W0:Y:S01]  /*b510*/  LDGDEPBAR ;  /* 0x00000000000079af */ /* 0x000e220000000000 */
[----:B------:R-:W-:Y:S02]  /*b520*/  UIADD3 UR8, UPT, UPT, UR22, -0x1, URZ ;  /* 0xffffffff16087890 */ /* 0x000fe4000fffe0ff */
[----:B------:R-:W-:Y:S02]  /*b530*/  UIADD3 UR10, UPT, UPT, UR22, -0x1, URZ ;  /* 0xffffffff160a7890 */ /* 0x000fe4000fffe0ff */
[----:B------:R-:W-:Y:S02]  /*b540*/  USHF.L.U32 UR8, UR8, 0x8, URZ ;  /* 0x0000000808087899 */ /* 0x000fe400080006ff */
[----:B------:R-:W-:Y:S01]  /*b550*/  UISETP.GT.AND UP0, UPT, UR10, UR20, UPT ;  /* 0x000000140a00728c */ /* 0x000fe2000bf04270 */
[----:B---3--:R-:W-:Y:S01]  /*b560*/  SHF.R.U32.HI R183, RZ, 0x1, R149 ;  /* 0x00000001ffb77819 */ /* 0x008fe20000011695 */
[C---:B------:R-:W-:Y:S01]  /*b570*/  IMAD.SHL.U32 R156, R149.reuse, 0x10, RZ ;  /* 0x00000010959c7824 */ /* 0x040fe200078e00ff */
[C---:B------:R-:W-:Y:S01]  /*b580*/  LOP3.LUT R4, R149.reuse, 0x8, RZ, 0xc0, !PT ;  /* 0x0000000895047812 */ /* 0x040fe200078ec0ff */
[----:B------:R-:W-:Y:S01]  /*b590*/  IMAD.SHL.U32 R157, R149, 0x20, RZ ;  /* 0x00000020959d7824 */ /* 0x000fe200078e00ff */
[----:B--2---:R-:W-:Y:S01]  /*b5a0*/  LOP3.LUT R6, R183, 0x8, RZ, 0xc0, !PT ;  /* 0x00000008b7067812 */ /* 0x004fe200078ec0ff */
[C---:B------:R-:W-:Y:S01]  /*b5b0*/  IMAD.SHL.U32 R148, R149.reuse, 0x4, RZ ;  /* 0x0000000495947824 */ /* 0x040fe200078e00ff */
[C---:B------:R-:W-:Y:S01]  /*b5c0*/  LOP3.LUT R0, R156.reuse, 0x100, RZ, 0xc0, !PT ;  /* 0x000001009c007812 */ /* 0x040fe200078ec0ff */
[----:B------:R-:W-:Y:S01]  /*b5d0*/  IMAD.SHL.U32 R181, R149, 0x8, RZ ;  /* 0x0000000895b57824 */ /* 0x000fe200078e00ff */
[----:B------:R-:W-:-:S02]  /*b5e0*/  LOP3.LUT R150, R156, 0x3e00, RZ, 0xc0, !PT ;  /* 0x00003e009c967812 */ /* 0x000fc400078ec0ff */
[----:B------:R-:W-:Y:S02]  /*b5f0*/  LOP3.LUT R155, R148, 0x18, RZ, 0xc0, !PT ;  /* 0x00000018949b7812 */ /* 0x000fe400078ec0ff */
[--C-:B------:R-:W-:Y:S02]  /*b600*/  LOP3.LUT R6, R6, 0xc0, R157.reuse, 0xf8, !PT ;  /* 0x000000c006067812 */ /* 0x100fe400078ef89d */
[--C-:B------:R-:W-:Y:S02]  /*b610*/  LOP3.LUT R153, R0, 0x20, R157.reuse, 0xf8, !PT ;  /* 0x0000002000997812 */ /* 0x100fe400078ef89d */
[--C-:B------:R-:W-:Y:S02]  /*b620*/  LOP3.LUT R4, R4, 0xc0, R157.reuse, 0xf8, !PT ;  /* 0x000000c004047812 */ /* 0x100fe400078ef89d */
[----:B------:R-:W-:Y:S02]  /*b630*/  LOP3.LUT R0, R150, 0x120, R157, 0xf8, !PT ;  /* 0x0000012096007812 */ /* 0x000fe400078ef89d */
[----:B-1--4-:R-:W-:-:S02]  /*b640*/  LOP3.LUT R3, R6, R155, RZ, 0x3c, !PT ;  /* 0x0000009b06037212 */ /* 0x012fc400078e3cff */
[----:B------:R-:W-:Y:S02]  /*b650*/  LOP3.LUT R153, R153, R4, R155, 0xf6, !PT ;  /* 0x0000000499997212 */ /* 0x000fe400078ef69b */
[----:B------:R-:W-:Y:S02]  /*b660*/  LOP3.LUT R0, R0, R3, RZ, 0xfc, !PT ;  /* 0x0000000300007212 */ /* 0x000fe400078efcff */
[----:B------:R-:W-:Y:S02]  /*b670*/  LEA R120, R153, UR6, 0x1 ;  /* 0x0000000699787c11 */ /* 0x000fe4000f8e08ff */
[----:B------:R-:W-:Y:S02]  /*b680*/  LEA R24, R0, UR6, 0x1 ;  /* 0x0000000600187c11 */ /* 0x000fe4000f8e08ff */
[C---:B------:R-:W-:Y:S01]  /*b690*/  LOP3.LUT P0, RZ, R149.reuse, 0x4, RZ, 0xc0, !PT ;  /* 0x0000000495ff7812 */ /* 0x040fe2000780c0ff */
[----:B------:R-:W-:Y:S01]  /*b6a0*/  LDSM.16.M88.4 R12, [R120+0x1400] ;  /* 0x00140000780c783b */ /* 0x000fe20000000200 */
[----:B------:R-:W-:-:S02]  /*b6b0*/  LOP3.LUT R180, R149, 0x18, RZ, 0xc0, !PT ;  /* 0x0000001895b47812 */ /* 0x000fc400078ec0ff */
[----:B------:R-:W-:Y:S01]  /*b6c0*/  SEL R151, R151, 0xffffffe0, !P0 ;  /* 0xffffffe097977807 */ /* 0x000fe20004000000 */
[----:B------:R-:W1:Y:S01]  /*b6d0*/  LDSM.16.M88.4 R132, [R24] ;  /* 0x000000001884783b */ /* 0x000e620000000200 */
[----:B------:R-:W-:-:S03]  /*b6e0*/  SHF.R.U32.HI R186, RZ, 0x3, R149 ;  /* 0x00000003ffba7819 */ /* 0x000fc60000011695 */
[----:B------:R-:W-:Y:S01]  /*b6f0*/  IMAD.IADD R8, R24, 0x1, R151 ;  /* 0x0000000118087824 */ /* 0x000fe200078e0297 */
[----:B------:R-:W2:Y:S01]  /*b700*/  LDSM.16.M88.4 R4, [R120+0x1000] ;  /* 0x001000007804783b */ /* 0x000ea20000000200 */
[----:B------:R-:W-:Y:S02]  /*b710*/  IMAD.IADD R0, R151, 0x1, R120 ;  /* 0x0000000197007824 */ /* 0x000fe400078e0278 */
[----:B------:R-:W-:Y:S01]  /*b720*/  @P0 LOP3.LUT R152, R152, 0x2, RZ, 0xfc, !PT ;  /* 0x0000000298980812 */ /* 0x000fe200078efcff */
[----:B------:R-:W-:Y:S03]  /*b730*/  LDSM.16.M88.4 R104, [R120+0x1c00] ;  /* 0x001c00007868783b */ /* 0x000fe60000000200 */
[----:B------:R-:W-:Y:S01]  /*b740*/  LOP3.LUT R152, R152, 0xfffffffe, RZ, 0xc0, !PT ;  /* 0xfffffffe98987812 */ /* 0x000fe200078ec0ff */
[----:B------:R-:W-:Y:S04]  /*b750*/  LDSM.16.M88.4 R8, [R8] ;  /* 0x000000000808783b */ /* 0x000fe80000000200 */
[----:B------:R-:W3:Y:S04]  /*b760*/  LDSM.16.M88.4 R16, [R0+0x1400] ;  /* 0x001400000010783b */ /* 0x000ee80000000200 */
        /* <DEDUP_REMOVED lines=10> */
[----:B-----5:R-:W1:Y:S01]  /*b810*/  LDSM.16.M88.4 R56, [R120+0x3400] ;  /* 0x003400007838783b */ /* 0x020e620000000200 */
[C---:B--2---:R-:W-:Y:S03]  /*b820*/  HMMA.16816.F32 R144, R132.reuse, R4, RZ ;  /* 0x000000048490723c */ /* 0x044fe600000018ff */
[----:B------:R-:W2:Y:S04]  /*b830*/  LDSM.16.M88.4 R48, [R120+0x3800] ;  /* 0x003800007830783b */ /* 0x000ea80000000200 */
[----:B------:R-:W2:Y:S01]  /*b840*/  LDSM.16.M88.4 R40, [R120+0x3c00] ;  /* 0x003c00007828783b */ /* 0x000ea20000000200 */
[----:B------:R-:W-:Y:S03]  /*b850*/  HMMA.16816.F32 R4, R132, R6, RZ ;  /* 0x000000068404723c */ /* 0x000fe600000018ff */
[----:B------:R-:W2:Y:S04]  /*b860*/  LDSM.16.M88.4 R32, [R120+0x4000] ;  /* 0x004000007820783b */ /* 0x000ea80000000200 */
[----:B------:R-:W2:Y:S01]  /*b870*/  LDSM.16.M88.4 R24, [R120+0x4400] ;  /* 0x004400007818783b */ /* 0x000ea20000000200 */
[C---:B---3--:R-:W-:Y:S03]  /*b880*/  HMMA.16816.F32 R136, R8.reuse, R16, R136 ;  /* 0x000000100888723c */ /* 0x048fe60000001888 */
[----:B------:R-:W-:Y:S04]  /*b890*/  LDSM.16.M88.4 R140, [R120+0x4c00] ;  /* 0x004c0000788c783b */ /* 0x000fe80000000200 */
[----:B------:R-:W-:Y:S01]  /*b8a0*/  LDSM.16.M88.4 R128, [R0+0x1800] ;  /* 0x001800000080783b */ /* 0x000fe20000000200 */
[----:B------:R-:W-:Y:S03]  /*b8b0*/  HMMA.16816.F32 R12, R8, R18, R12 ;  /* 0x00000012080c723c */ /* 0x000fe6000000180c */
[----:B------:R-:W3:Y:S04]  /*b8c0*/  LDSM.16.M88.4 R16, [R120+0x4800] ;  /* 0x004800007810783b */ /* 0x000ee80000000200 */
[----:B------:R-:W3:Y:S01]  /*b8d0*/  LDSM.16.M88.4 R120, [R0+0x2000] ;  /* 0x002000000078783b */ /* 0x000ee20000000200 */
[----:B------:R-:W-:Y:S03]  /*b8e0*/  HMMA.16816.F32 R108, R132, R104, RZ ;  /* 0x00000068846c723c */ /* 0x000fe600000018ff */
[----:B------:R-:W-:Y:S01]  /*b8f0*/  FMUL.FTZ R136, R136, UR9 ;  /* 0x0000000988887c20 */ /* 0x000fe20008410000 */
[----:B------:R-:W-:Y:S01]  /*b900*/  FMUL.FTZ R138, R138, UR9 ;  /* 0x000000098a8a7c20 */ /* 0x000fe20008410000 */
[----:B------:R-:W-:Y:S01]  /*b910*/  FMUL.FTZ R137, R137, UR9 ;  /* 0x0000000989897c20 */ /* 0x000fe20008410000 */
[----:B------:R-:W-:-:S02]  /*b920*/  FMUL.FTZ R139, R139, UR9 ;  /* 0x000000098b8b7c20 */ /* 0x000fc40008410000 */
[----:B------:R-:W-:Y:S01]  /*b930*/  HMMA.16816.F32 R104, R132, R106, RZ ;  /* 0x0000006a8468723c */ /* 0x000fe200000018ff */
[----:B------:R-:W-:Y:S02]  /*b940*/  MUFU.TANH R136, R136 ;  /* 0x0000008800887308 */ /* 0x000fe40000002400 */
[----:B------:R-:W-:-:S05]  /*b950*/  FMUL.FTZ R12, R12, UR9 ;  /* 0x000000090c0c7c20 */ /* 0x000fca0008410000 */
[C---:B----4-:R-:W-:Y:S01]  /*b960*/  HMMA.16816.F32 R4, R8.reuse, R22, R4 ;  /* 0x000000160804723c */ /* 0x050fe20000001804 */
[----:B------:R4:W-:Y:S07]  /*b970*/  MUFU.TANH R164, R12 ;  /* 0x0000000c00a47308 */ /* 0x0009ee0000002400 */
[----:B------:R-:W-:Y:S01]  /*b980*/  HMMA.16816.F32 R144, R8, R20, R144 ;  /* 0x000000140890723c */ /* 0x000fe20000001890 */
[----:B------:R-:W-:Y:S07]  /*b990*/  MUFU.TANH R138, R138 ;  /* 0x0000008a008a7308 */ /* 0x000fee0000002400 */
[----:B------:R-:W-:Y:S01]  /*b9a0*/  HMMA.16816.F32 R116, R132, R112, RZ ;  /* 0x000000708474723c */ /* 0x000fe200000018ff */
[----:B------:R-:W-:Y:S02]  /*b9b0*/  MUFU.TANH R137, R137 ;  /* 0x0000008900897308 */ /* 0x000fe40000002400 */
[----:B------:R-:W-:Y:S01]  /*b9c0*/  FMUL.FTZ R4, R4, UR9 ;  /* 0x0000000904047c20 */ /* 0x000fe20008410000 */
[----:B------:R-:W-:Y:S01]  /*b9d0*/  FMUL.FTZ R5, R5, UR9 ;  /* 0x0000000905057c20 */ /* 0x000fe20008410000 */
[----:B------:R-:W-:Y:S01]  /*b9e0*/  FMUL.FTZ R162, R6, UR9 ;  /* 0x0000000906a27c20 */ /* 0x000fe20008410000 */
[----:B------:R-:W-:-:S02]  /*b9f0*/  FMUL.FTZ R163, R7, UR9 ;  /* 0x0000000907a37c20 */ /* 0x000fc40008410000 */
[----:B------:R-:W-:Y:S01]  /*ba00*/  HMMA.16816.F32 R112, R132, R114, RZ ;  /* 0x000000728470723c */ /* 0x000fe200000018ff */
[----:B------:R-:W-:Y:S02]  /*ba10*/  MUFU.TANH R161, R5 ;  /* 0x0000000500a17308 */ /* 0x000fe40000002400 */
[----:B------:R-:W-:Y:S01]  /*ba20*/  FMUL.FTZ R160, R147, UR9 ;  /* 0x0000000993a07c20 */ /* 0x000fe20008410000 */
[----:B------:R-:W-:Y:S01]  /*ba30*/  FMUL.FTZ R145, R145, UR9 ;  /* 0x0000000991917c20 */ /* 0x000fe20008410000 */
[----:B------:R-:W-:Y:S01]  /*ba40*/  FMUL.FTZ R144, R144, UR9 ;  /* 0x0000000990907c20 */ /* 0x000fe20008410000 */
[----:B------:R-:W-:Y:S02]  /*ba50*/  FMUL.FTZ R146, R146, UR9 ;  /* 0x0000000992927c20 */ /* 0x000fe40008410000 */
[C---:B------:R-:W-:Y:S01]  /*ba60*/  HMMA.16816.F32 R108, R8.reuse, R124, R108 ;  /* 0x0000007c086c723c */ /* 0x040fe2000000186c */
[----:B------:R-:W-:Y:S01]  /*ba70*/  FMUL.FTZ R124, R13, UR9 ;  /* 0x000000090d7c7c20 */ /* 0x000fe20008410000 */
[----:B------:R-:W-:Y:S01]  /*ba80*/  FMUL.FTZ R125, R14, UR9 ;  /* 0x000000090e7d7c20 */ /* 0x000fe20008410000 */
[----:B------:R3:W-:Y:S05]  /*ba90*/  MUFU.TANH R147, R4 ;  /* 0x0000000400937308 */ /* 0x0007ea0000002400 */
[----:B------:R-:W-:Y:S01]  /*baa0*/  HMMA.16816.F32 R104, R8, R126, R104 ;  /* 0x0000007e0868723c */ /* 0x000fe20000001868 */
[----:B------:R-:W-:-:S02]  /*bab0*/  FMUL.FTZ R126, R15, UR9 ;  /* 0x000000090f7e7c20 */ /* 0x000fc40008410000 */
[----:B----4-:R-:W4:Y:S01]  /*bac0*/  LDSM.16.M88.4 R12, [R0+0x2c00] ;  /* 0x002c0000000c783b */ /* 0x010f220000000200 */
[----:B------:R-:W-:Y:S04]  /*bad0*/  MUFU.TANH R145, R145 ;  /* 0x0000009100917308 */ /* 0x000fe80000002400 */
[C---:B------:R-:W-:Y:S03]  /*bae0*/  HMMA.16816.F32 R100, R132.reuse, R96, RZ ;  /* 0x000000608464723c */ /* 0x040fe600000018ff */
[----:B------:R-:W-:Y:S01]  /*baf0*/  FMUL.FTZ R108, R108, UR9 ;  /* 0x000000096c6c7c20 */ /* 0x000fe20008410000 */
[----:B------:R-:W-:Y:S01]  /*bb00*/  FMUL.FTZ R109, R109, UR9 ;  /* 0x000000096d6d7c20 */ /* 0x000fe20008410000 */
[----:B------:R-:W-:Y:S03]  /*bb10*/  MUFU.TANH R162, R162 ;  /* 0x000000a200a27308 */ /* 0x000fe60000002400 */
[C---:B------:R-:W-:Y:S03]  /*bb20*/  HMMA.16816.F32 R92, R132.reuse, R88, RZ ;  /* 0x00000058845c723c */ /* 0x040fe600000018ff */
[----:B------:R-:W-:Y:S01]  /*bb30*/  FMUL.FTZ R104, R104, UR9 ;  /* 0x0000000968687c20 */ /* 0x000fe20008410000 */
[----:B------:R-:W-:Y:S01]  /*bb40*/  FMUL.FTZ R105, R105, UR9 ;  /* 0x0000000969697c20 */ /* 0x000fe20008410000 */
[----:B------:R-:W-:Y:S01]  /*bb50*/  FMUL.FTZ R106, R106, UR9 ;  /* 0x000000096a6a7c20 */ /* 0x000fe20008410000 */
[----:B------:R-:W-:Y:S01]  /*bb60*/  FMUL.FTZ R107, R107, UR9 ;  /* 0x000000096b6b7c20 */ /* 0x000fe20008410000 */
[----:B------:R-:W-:Y:S01]  /*bb70*/  MUFU.TANH R160, R160 ;  /* 0x000000a000a07308 */ /* 0x000fe20000002400 */
[C---:B-1----:R-:W-:Y:S07]  /*bb80*/  HMMA.16816.F32 R84, R132.reuse, R80, RZ ;  /* 0x000000508454723c */ /* 0x042fee00000018ff */
[----:B------:R-:W-:Y:S01]  /*bb90*/  MUFU.TANH R165, R105 ;  /* 0x0000006900a57308 */ /* 0x000fe20000002400 */
[C---:B------:R-:W-:Y:S07]  /*bba0*/  HMMA.16816.F32 R76, R132.reuse, R72, RZ ;  /* 0x00000048844c723c */ /* 0x040fee00000018ff */
[----:B------:R-:W-:Y:S01]  /*bbb0*/  MUFU.TANH R166, R106 ;  /* 0x0000006a00a67308 */ /* 0x000fe20000002400 */
        /* <DEDUP_REMOVED lines=10> */
[C---:B------:R-:W-:Y:S07]  /*bc60*/  HMMA.16816.F32 R28, R132.reuse, R24, RZ ;  /* 0x00000018841c723c */ /* 0x040fee00000018ff */
[----:B------:R-:W-:Y:S01]  /*bc70*/  MUFU.TANH R125, R125 ;  /* 0x0000007d007d7308 */ /* 0x000fe20000002400 */
[C---:B---3--:R-:W-:Y:S07]  /*bc80*/  HMMA.16816.F32 R20, R132.reuse, R16, RZ ;  /* 0x000000108414723c */ /* 0x048fee00000018ff */
        /* <DEDUP_REMOVED lines=19> */
[----:B------:R-:W-:Y:S03]  /*bdc0*/  HMMA.16816.F32 R100, R8, R120, R100 ;  /* 0x000000780864723c */ /* 0x000fe60000001864 */
[----:B------:R-:W-:Y:S01]  /*bdd0*/  FMUL.FTZ R116, R116, UR9 ;  /* 0x0000000974747c20 */ /* 0x000fe20008410000 */
[----:B------:R-:W-:-:S03]  /*bde0*/  FMUL.FTZ R117, R117, UR9 ;  /* 0x0000000975757c20 */ /* 0x000fc60008410000 */
[----:B------:R-:W-:Y:S01]  /*bdf0*/  MUFU.TANH R127, R116 ;  /* 0x00000074007f7308 */ /* 0x000fe20000002400 */
[----:B------:R-:W-:Y:S01]  /*be00*/  HMMA.16816.F32 R96, R8, R122, R96 ;  /* 0x0000007a0860723c */ /* 0x000fe20000001860 */
[----:B------:R-:W3:Y:S02]  /*be10*/  LDSM.16.M88.4 R120, [R0+0x3000] ;  /* 0x003000000078783b */ /* 0x000ee40000000200 */
[----:B------:R-:W-:Y:S01]  /*be20*/  FMUL.FTZ R112, R112, UR9 ;  /* 0x0000000970707c20 */ /* 0x000fe20008410000 */
[----:B------:R-:W-:Y:S01]  /*be30*/  FMUL.FTZ R113, R113, UR9 ;  /* 0x0000000971717c20 */ /* 0x000fe20008410000 */
[----:B------:R-:W-:-:S03]  /*be40*/  FMUL.FTZ R114, R114, UR9 ;  /* 0x0000000972727c20 */ /* 0x000fc60008410000 */
[C---:B----4-:R-:W-:Y:S03]  /*be50*/  HMMA.16816.F32 R76, R8.reuse, R12, R76 ;  /* 0x0000000c084c723c */ /* 0x050fe6000000184c */
[----:B------:R-:W-:Y:S01]  /*be60*/  FMUL.FTZ R168, R100, UR9 ;  /* 0x0000000964a87c20 */ /* 0x000fe20008410000 */
[----:B------:R-:W-:Y:S01]  /*be70*/  FMUL.FTZ R100, R101, UR9 ;  /* 0x0000000965647c20 */ /* 0x000fe20008410000 */
[----:B------:R-:W-:Y:S01]  /*be80*/  FMUL.FTZ R101, R102, UR9 ;  /* 0x0000000966657c20 */ /* 0x000fe20008410000 */
[----:B------:R-:W-:Y:S02]  /*be90*/  FMUL.FTZ R103, R103, UR9 ;  /* 0x0000000967677c20 */ /* 0x000fe40008410000 */
[----:B------:R-:W-:Y:S01]  /*bea0*/  HMMA.16816.F32 R72, R8, R14, R72 ;  /* 0x0000000e0848723c */ /* 0x000fe20000001848 */
[----:B------:R-:W4:Y:S01]  /*beb0*/  LDSM.16.M88.4 R12, [R0+0x3800] ;  /* 0x00380000000c783b */ /* 0x000f220000000200 */
[----:B------:R-:W-:Y:S01]  /*bec0*/  MUFU.TANH R100, R100 ;  /* 0x0000006400647308 */ /* 0x000fe20000002400 */
[----:B------:R-:W-:Y:S01]  /*bed0*/  FMUL.FTZ R98, R98, UR9 ;  /* 0x0000000962627c20 */ /* 0x000fe20008410000 */
[----:B------:R-:W-:Y:S01]  /*bee0*/  FMUL.FTZ R96, R96, UR9 ;  /* 0x0000000960607c20 */ /* 0x000fe20008410000 */
[----:B------:R-:W-:Y:S01]  /*bef0*/  FMUL.FTZ R97, R97, UR9 ;  /* 0x0000000961617c20 */ /* 0x000fe20008410000 */
[----:B------:R-:W-:-:S02]  /*bf00*/  FMUL.FTZ R99, R99, UR9 ;  /* 0x0000000963637c20 */ /* 0x000fc40008410000 */
[----:B-1----:R-:W-:Y:S01]  /*bf10*/  HMMA.16816.F32 R92, R8, R140, R92 ;  /* 0x0000008c085c723c */ /* 0x002fe2000000185c */
[----:B------:R-:W-:Y:S01]  /*bf20*/  FMUL.FTZ R141, R118, UR9 ;  /* 0x00000009768d7c20 */ /* 0x000fe20008410000 */
[----:B------:R1:W-:Y:S01]  /*bf30*/  MUFU.TANH R140, R117 ;  /* 0x00000075008c7308 */ /* 0x0003e20000002400 */
[----:B------:R-:W-:Y:S01]  /*bf40*/  FMUL.FTZ R77, R77, UR9 ;  /* 0x000000094d4d7c20 */ /* 0x000fe20008410000 */
[----:B------:R-:W-:-:S04]  /*bf50*/  FMUL.FTZ R78, R78, UR9 ;  /* 0x000000094e4e7c20 */ /* 0x000fc80008410000 */
[----:B--2---:R-:W-:Y:S01]  /*bf60*/  HMMA.16816.F32 R84, R8, R128, R84 ;  /* 0x000000800854723c */ /* 0x004fe20000001854 */
[----:B------:R-:W-:Y:S01]  /*bf70*/  FMUL.FTZ R128, R119, UR9 ;  /* 0x0000000977807c20 */ /* 0x000fe20008410000 */
[----:B------:R-:W-:Y:S01]  /*bf80*/  MUFU.TANH R129, R112 ;  /* 0x0000007000817308 */ /* 0x000fe20000002400 */
[----:B------:R-:W-:Y:S01]  /*bf90*/  FMUL.FTZ R74, R74, UR9 ;  /* 0x000000094a4a7c20 */ /* 0x000fe20008410000 */
[----:B------:R-:W-:-:S04]  /*bfa0*/  FMUL.FTZ R75, R75, UR9 ;  /* 0x000000094b4b7c20 */ /* 0x000fc80008410000 */
[C---:B------:R-:W-:Y:S01]  /*bfb0*/  HMMA.16816.F32 R88, R8.reuse, R142, R88 ;  /* 0x0000008e0858723c */ /* 0x040fe20000001858 */
[----:B------:R-:W-:Y:S01]  /*bfc0*/  FMUL.FTZ R142, R115, UR9 ;  /* 0x00000009738e7c20 */ /* 0x000fe20008410000 */
[----:B------:R-:W-:Y:S01]  /*bfd0*/  MUFU.TANH R143, R108 ;  /* 0x0000006c008f7308 */ /* 0x000fe20000002400 */
[----:B------:R-:W-:Y:S01]  /*bfe0*/  FMUL.FTZ R94, R94, UR9 ;  /* 0x000000095e5e7c20 */ /* 0x000fe20008410000 */
[----:B-1----:R-:W1:Y:S04]  /*bff0*/  LDSM.16.M88.4 R116, [R0+0x3400] ;  /* 0x003400000074783b */ /* 0x002e680000000200 */
[C---:B---3--:R-:W-:Y:S01]  /*c000*/  HMMA.16816.F32 R64, R8.reuse, R122, R64 ;  /* 0x0000007a0840723c */ /* 0x048fe20000001840 */
[----:B------:R-:W-:Y:S01]  /*c010*/  FMUL.FTZ R122, R111, UR9 ;  /* 0x000000096f7a7c20 */ /* 0x000fe20008410000 */
[----:B------:R2:W-:Y:S06]  /*c020*/  MUFU.TANH R123, R104 ;  /* 0x00000068007b7308 */ /* 0x0005ec0000002400 */
[C---:B------:R-:W-:Y:S02]  /*c030*/  HMMA.16816.F32 R80, R8.reuse, R130, R80 ;  /* 0x000000820850723c */ /* 0x040fe40000001850 */
[----:B------:R-:W-:Y:S06]  /*c040*/  MUFU.TANH R130, R113 ;  /* 0x0000007100827308 */ /* 0x000fec0000002400 */
[C---:B----4-:R-:W-:Y:S02]  /*c050*/  HMMA.16816.F32 R52, R8.reuse, R12, R52 ;  /* 0x0000000c0834723c */ /* 0x050fe40000001834 */
[----:B------:R3:W-:Y:S01]  /*c060*/  MUFU.TANH R131, R114 ;  /* 0x0000007200837308 */ /* 0x0007e20000002400 */
[----:B--2---:R-:W2:Y:S05]  /*c070*/  LDSM.16.M88.4 R104, [R0+0x4c00] ;  /* 0x004c00000068783b */ /* 0x004eaa0000000200 */
[----:B------:R-:W-:Y:S01]  /*c080*/  HMMA.16816.F32 R48, R8, R14, R48 ;  /* 0x0000000e0830723c */ /* 0x000fe20000001830 */
[----:B------:R-:W4:Y:S01]  /*c090*/  LDSM.16.M88.4 R12, [R0+0x4800] ;  /* 0x00480000000c783b */ /* 0x000f220000000200 */
[----:B------:R-:W-:Y:S01]  /*c0a0*/  MUFU.TANH R141, R141 ;  /* 0x0000008d008d7308 */ /* 0x000fe20000002400 */
[----:B------:R-:W-:-:S05]  /*c0b0*/  FMUL.FTZ R82, R82, UR9 ;  /* 0x0000000952527c20 */ /* 0x000fca0008410000 */
[C---:B------:R-:W-:Y:S01]  /*c0c0*/  HMMA.16816.F32 R68, R8.reuse, R120, R68 ;  /* 0x000000780844723c */ /* 0x040fe20000001844 */
[----:B------:R-:W-:Y:S01]  /*c0d0*/  FMUL.FTZ R121, R110, UR9 ;  /* 0x000000096e797c20 */ /* 0x000fe20008410000 */
[----:B------:R2:W-:Y:S01]  /*c0e0*/  MUFU.TANH R120, R109 ;  /* 0x0000006d00787308 */ /* 0x0005e20000002400 */
[----:B------:R-:W-:Y:S01]  /*c0f0*/  FMUL.FTZ R102, R53, UR9 ;  /* 0x0000000935667c20 */ /* 0x000fe20008410000 */
[----:B---3--:R-:W3:Y:S04]  /*c100*/  LDSM.16.M88.4 R112, [R0+0x3c00] ;  /* 0x003c00000070783b */ /* 0x008ee80000000200 */
[C---:B-1----:R-:W-:Y:S02]  /*c110*/  HMMA.16816.F32 R60, R8.reuse, R116, R60 ;  /* 0x00000074083c723c */ /* 0x042fe4000000183c */
[----:B------:R-:W-:Y:S06]  /*c120*/  MUFU.TANH R128, R128 ;  /* 0x0000008000807308 */ /* 0x000fec0000002400 */
[----:B------:R-:W-:Y:S01]  /*c130*/  HMMA.16816.F32 R56, R8, R118, R56 ;  /* 0x000000760838723c */ /* 0x000fe20000001838 */
[----:B------:R-:W-:Y:S01]  /*c140*/  LDSM.16.M88.4 R116, [R0+0x4400] ;  /* 0x004400000074783b */ /* 0x000fe20000000200 */
[----:B------:R-:W-:Y:S01]  /*c150*/  MUFU.TANH R122, R122 ;  /* 0x0000007a007a7308 */ /* 0x000fe20000002400 */
[----:B------:R-:W-:-:S02]  /*c160*/  FMUL.FTZ R70, R70, UR9 ;  /* 0x0000000946467c20 */ /* 0x000fc40008410000 */
[----:B--2---:R1:W2:Y:S01]  /*c170*/  LDSM.16.M88.4 R108, [R0+0x4000] ;  /* 0x00400000006c783b */ /* 0x0042a20000000200 */
[----:B------:R-:W-:-:S04]  /*c180*/  DEPBAR.LE SB0, 0x0 ;  /* 0x000080000000791a */ /* 0x000fc80000000000 */
[----:B------:R-:W-:Y:S01]  /*c190*/  MUFU.TANH R121, R121 ;  /* 0x0000007900797308 */ /* 0x000fe20000002400 */
[----:B------:R-:W-:Y:S01]  /*c1a0*/  HMMA.16816.F32 R132, R8, R106, R132 ;  /* 0x0000006a0884723c */ /* 0x000fe20000001884 */
[----:B------:R-:W-:Y:S01]  /*c1b0*/  FMUL.FTZ R107, R60, UR9 ;  /* 0x000000093c6b7c20 */ /* 0x000fe20008410000 */
[----:B------:R-:W-:Y:S01]  /*c1c0*/  FMUL.FTZ R106, R89, UR9 ;  /* 0x00000009596a7c20 */ /* 0x000fe20008410000 */
[----:B------:R-:W-:-:S04]  /*c1d0*/  FMUL.FTZ R89, R67, UR9 ;  /* 0x0000000943597c20 */ /* 0x000fc80008410000 */
[----:B------:R-:W-:Y:S01]  /*c1e0*/  MUFU.TANH R142, R142 ;  /* 0x0000008e008e7308 */ /* 0x000fe20000002400 */
[----:B----4-:R-:W-:Y:S01]  /*c1f0*/  HMMA.16816.F32 R20, R8, R12, R20 ;  /* 0x0000000c0814723c */ /* 0x010fe20000001814 */
[----:B------:R-:W-:Y:S01]  /*c200*/  FMUL.FTZ R13, R92, UR9 ;  /* 0x000000095c0d7c20 */ /* 0x000fe20008410000 */
[----:B------:R-:W-:Y:S01]  /*c210*/  FMUL.FTZ R92, R76, UR9 ;  /* 0x000000094c5c7c20 */ /* 0x000fe20008410000 */
[----:B------:R-:W-:-:S04]  /*c220*/  FMUL.FTZ R76, R79, UR9 ;  /* 0x000000094f4c7c20 */ /* 0x000fc80008410000 */
[----:B------:R-:W-:Y:S01]  /*c230*/  MUFU.TANH R101, R101 ;  /* 0x0000006500657308 */ /* 0x000fe20000002400 */
[----:B---3--:R-:W-:Y:S01]  /*c240*/  HMMA.16816.F32 R44, R8, R112, R44 ;  /* 0x00000070082c723c */ /* 0x008fe2000000182c */
[----:B-1----:R-:W-:Y:S01]  /*c250*/  FMUL.FTZ R0, R88, UR9 ;  /* 0x0000000958007c20 */ /* 0x002fe20008410000 */
[----:B------:R-:W-:Y:S01]  /*c260*/  FMUL.FTZ R88, R80, UR9 ;  /* 0x0000000950587c20 */ /* 0x000fe20008410000 */
[----:B------:R-:W-:Y:S01]  /*c270*/  FMUL.FTZ R132, R132, UR9 ;  /* 0x0000000984847c20 */ /* 0x000fe20008410000 */
[----:B------:R-:W-:-:S03]  /*c280*/  FMUL.FTZ R113, R58, UR9 ;  /* 0x000000093a717c20 */ /* 0x000fc60008410000 */
[----:B------:R1:W-:Y:S01]  /*c290*/  MUFU.TANH R80, R0 ;  /* 0x0000000000507308 */ /* 0x0003e20000002400 */
[----:B------:R-:W-:Y:S01]  /*c2a0*/  HMMA.16816.F32 R4, R8, R104, R4 ;  /* 0x000000680804723c */ /* 0x000fe20000001804 */
[----:B------:R-:W-:Y:S01]  /*c2b0*/  FMUL.FTZ R105, R69, UR9 ;  /* 0x0000000945697c20 */ /* 0x000fe20008410000 */
[----:B------:R-:W-:Y:S01]  /*c2c0*/  FMUL.FTZ R69, R71, UR9 ;  /* 0x0000000947457c20 */ /* 0x000fe20008410000 */
[----:B------:R-:W-:-:S04]  /*c2d0*/  FMUL.FTZ R104, R59, UR9 ;  /* 0x000000093b687c20 */ /* 0x000fc80008410000 */
[----:B------:R3:W4:Y:S01]  /*c2e0*/  MUFU.TANH R59, R69 ;  /* 0x00000045003b7308 */ /* 0x0007220000002400 */
[----:B------:R-:W-:Y:S01]  /*c2f0*/  HMMA.16816.F32 R40, R8, R114, R40 ;  /* 0x000000720828723c */ /* 0x000fe20000001828 */
[----:B------:R-:W-:Y:S01]  /*c300*/  FMUL.FTZ R115, R63, UR9 ;  /* 0x000000093f737c20 */ /* 0x000fe20008410000 */
[----:B------:R-:W-:Y:S01]  /*c310*/  FMUL.FTZ R114, R57, UR9 ;  /* 0x0000000939727c20 */ /* 0x000fe20008410000 */
[----:B------:R-:W-:-:S04]  /*c320*/  FMUL.FTZ R79, R47, UR9 ;  /* 0x000000092f4f7c20 */ /* 0x000fc80008410000 */
[----:B------:R-:W-:Y:S01]  /*c330*/  MUFU.TANH R112, R168 ;  /* 0x000000a800707308 */ /* 0x000fe20000002400 */
[----:B--2---:R-:W-:Y:S01]  /*c340*/  HMMA.16816.F32 R36, R8, R108, R36 ;  /* 0x0000006c0824723c */ /* 0x004fe20000001824 */
[----:B-1----:R-:W-:-:S06]  /*c350*/  FMUL.FTZ R0, R66, UR9 ;  /* 0x0000000942007c20 */ /* 0x002fcc0008410000 */
[----:B------:R-:W-:Y:S01]  /*c360*/  MUFU.TANH R109, R96 ;  /* 0x00000060006d7308 */ /* 0x000fe20000002400 */
[C---:B------:R-:W-:Y:S01]  /*c370*/  HMMA.16816.F32 R16, R8.reuse, R14, R16 ;  /* 0x0000000e0810723c */ /* 0x040fe20000001810 */
[----:B------:R-:W-:Y:S01]  /*c380*/  FMUL.FTZ R14, R93, UR9 ;  /* 0x000000095d0e7c20 */ /* 0x000fe20008410000 */
[----:B------:R-:W-:Y:S01]  /*c390*/  LOP3.LUT R15, R181, 0x1f20, RZ, 0xc0, !PT ;  /* 0x00001f20b50f7812 */ /* 0x000fe200078ec0ff */
[----:B------:R-:W-:Y:S01]  /*c3a0*/  FMUL.FTZ R93, R90, UR9 ;  /* 0x000000095a5d7c20 */ /* 0x000fe20008410000 */
[----:B------:R-:W-:Y:S01]  /*c3b0*/  FMUL.FTZ R90, R84, UR9 ;  /* 0x00000009545a7c20 */ /* 0x000fe20008410000 */
[----:B------:R-:W-:Y:S01]  /*c3c0*/  FMUL.FTZ R84, R85, UR9 ;  /* 0x0000000955547c20 */ /* 0x000fe20008410000 */
[----:B------:R-:W-:Y:S01]  /*c3d0*/  LOP3.LUT R12, R15, R2, RZ, 0xfc, !PT ;  /* 0x000000020f0c7212 */ /* 0x000fe200078efcff */
[----:B------:R-:W-:Y:S01]  /*c3e0*/  FMUL.FTZ R85, R45, UR9 ;  /* 0x000000092d557c20 */ /* 0x000fe20008410000 */
[----:B------:R-:W-:Y:S01]  /*c3f0*/  HMMA.16816.F32 R28, R8, R116, R28 ;  /* 0x00000074081c723c */ /* 0x000fe2000000181c */
[----:B------:R-:W-:Y:S01]  /*c400*/  FMUL.FTZ R117, R56, UR9 ;  /* 0x0000000938757c20 */ /* 0x000fe20008410000 */
[----:B------:R-:W-:-:S02]  /*c410*/  IMAD.SHL.U32 R56, R149, 0x2, RZ ;  /* 0x0000000295387824 */ /* 0x000fc400078e00ff */
[----:B------:R-:W-:Y:S01]  /*c420*/  FMUL.FTZ R2, R65, UR9 ;  /* 0x0000000941027c20 */ /* 0x000fe20008410000 */
[----:B------:R-:W-:Y:S01]  /*c430*/  FMUL.FTZ R45, R20, UR9 ;  /* 0x00000009142d7c20 */ /* 0x000fe20008410000 */
[----:B------:R-:W-:Y:S01]  /*c440*/  FMUL.FTZ R20, R6, UR9 ;  /* 0x0000000906147c20 */ /* 0x000fe20008410000 */
[----:B---3--:R-:W-:Y:S01]  /*c450*/  FMUL.FTZ R69, R41, UR9 ;  /* 0x0000000929457c20 */ /* 0x008fe20008410000 */
[----:B------:R-:W-:Y:S01]  /*c460*/  LOP3.LUT R56, R56, 0x6, RZ, 0xc0, !PT ;  /* 0x0000000638387812 */ /* 0x000fe200078ec0ff */
[----:B------:R-:W-:Y:S01]  /*c470*/  HMMA.16816.F32 R32, R8, R110, R32 ;  /* 0x0000006e0820723c */ /* 0x000fe20000001820 */
[----:B------:R-:W1:Y:S01]  /*c480*/  MUFU.TANH R6, R132 ;  /* 0x0000008400067308 */ /* 0x000e620000002400 */
[----:B------:R-:W-:Y:S01]  /*c490*/  FMUL.FTZ R66, R36, UR9 ;  /* 0x0000000924427c20 */ /* 0x000fe20008410000 */
[----:B------:R-:W-:Y:S01]  /*c4a0*/  FMUL.FTZ R41, R23, UR9 ;  /* 0x0000000917297c20 */ /* 0x000fe20008410000 */
[----:B------:R-:W-:Y:S01]  /*c4b0*/  FMUL.FTZ R36, R19, UR9 ;  /* 0x0000000913247c20 */ /* 0x000fe20008410000 */
[----:B------:R-:W-:-:S02]  /*c4c0*/  IMAD.MOV.U32 R23, RZ, RZ, 0x8 ;  /* 0x00000008ff177424 */ /* 0x000fc400078e00ff */
[----:B------:R-:W-:Y:S01]  /*c4d0*/  FMUL.FTZ R15, R86, UR9 ;  /* 0x00000009560f7c20 */ /* 0x000fe20008410000 */
[----:B------:R-:W-:Y:S01]  /*c4e0*/  FMUL.FTZ R86, R44, UR9 ;  /* 0x000000092c567c20 */ /* 0x000fe20008410000 */
[----:B------:R-:W-:Y:S01]  /*c4f0*/  HMMA.16816.F32 R24, R8, R118, R24 ;  /* 0x000000760818723c */ /* 0x000fe20000001818 */
[----:B------:R2:W-:Y:S01]  /*c500*/  MUFU.TANH R8, R94 ;  /* 0x0000005e00087308 */ /* 0x0005e20000002400 */
        /* <DEDUP_REMOVED lines=17> */
[----:B--2---:R-:W-:Y:S01]  /*c620*/  FMUL.FTZ R94, R81, UR9 ;  /* 0x00000009515e7c20 */ /* 0x004fe20008410000 */
[----:B------:R-:W-:Y:S01]  /*c630*/  FMUL.FTZ R81, R46, UR9 ;  /* 0x000000092e517c20 */ /* 0x000fe20008410000 */
[----:B------:R-:W-:Y:S01]  /*c640*/  FMUL.FTZ R46, R21, UR9 ;  /* 0x00000009152e7c20 */ /* 0x000fe20008410000 */
[----:B------:R-:W-:Y:S01]  /*c650*/  LOP3.LUT R21, R56, UR8, RZ, 0xfc, !PT ;  /* 0x0000000838157c12 */ /* 0x000fe2000f8efcff */
[----:B------:R-:W-:Y:S01]  /*c660*/  FMUL.FTZ R48, R26, UR9 ;  /* 0x000000091a307c20 */ /* 0x000fe20008410000 */
[----:B------:R-:W-:Y:S01]  /*c670*/  FMUL.FTZ R11, R83, UR9 ;  /* 0x00000009530b7c20 */ /* 0x000fe20008410000 */
[----:B------:R-:W2:Y:S01]  /*c680*/  MUFU.TANH R42, R42 ;  /* 0x0000002a002a7308 */ /* 0x000ea20000002400 */
[C---:B------:R-:W-:Y:S01]  /*c690*/  LOP3.LUT R17, R21.reuse, 0x81, RZ, 0xfc, !PT ;  /* 0x0000008115117812 */ /* 0x040fe200078efcff */
[----:B------:R-:W-:Y:S01]  /*c6a0*/  FMUL.FTZ R83, R50, UR9 ;  /* 0x0000000932537c20 */ /* 0x000fe20008410000 */
[----:B---3--:R-:W-:Y:S01]  /*c6b0*/  VIMNMX R2, PT, PT, R154, UR24, PT ;  /* 0x000000189a027c48 */ /* 0x008fe2000bfe0100 */
[----:B------:R-:W-:Y:S01]  /*c6c0*/  FMUL.FTZ R50, R24, UR9 ;  /* 0x0000000918327c20 */ /* 0x000fe20008410000 */
[----:B------:R-:W-:Y:S01]  /*c6d0*/  LOP3.LUT R19, R21, 0x1, RZ, 0xfc, !PT ;  /* 0x0000000115137812 */ /* 0x000fe200078efcff */
[----:B------:R-:W-:Y:S01]  /*c6e0*/  FMUL.FTZ R118, R61, UR9 ;  /* 0x000000093d767c20 */ /* 0x000fe20008410000 */
[----:B------:R-:W-:Y:S01]  /*c6f0*/  I2FP.F32.S32 R16, R17 ;  /* 0x0000001100107245 */ /* 0x000fe20000201400 */
[----:B------:R3:W-:Y:S01]  /*c700*/  MUFU.TANH R110, R98 ;  /* 0x00000062006e7308 */ /* 0x0007e20000002400 */
[-C--:B------:R-:W-:Y:S01]  /*c710*/  ISETP.GE.AND P6, PT, R19, R2.reuse, PT ;  /* 0x000000021300720c */ /* 0x080fe20003fc6270 */
[----:B----4-:R-:W-:Y:S01]  /*c720*/  FMUL.FTZ R93, R54, UR9 ;  /* 0x00000009365d7c20 */ /* 0x010fe20008410000 */
[----:B------:R-:W-:Y:S01]  /*c730*/  FMUL.FTZ R54, R28, UR9 ;  /* 0x000000091c367c20 */ /* 0x000fe20008410000 */
[----:B------:R-:W-:Y:S01]  /*c740*/  LOP3.LUT R7, R21, 0xf8, RZ, 0xfc, !PT ;  /* 0x000000f815077812 */ /* 0x000fe200078efcff */
[----:B------:R-:W-:Y:S01]  /*c750*/  FFMA.FTZ R16, R16, UR7, R59 ;  /* 0x0000000710107c23 */ /* 0x000fe2000801003b */
[----:B------:R-:W-:Y:S01]  /*c760*/  FMUL.FTZ R61, R32, UR9 ;  /* 0x00000009203d7c20 */ /* 0x000fe20008410000 */
[----:B------:R-:W-:Y:S01]  /*c770*/  FMUL.FTZ R53, R30, UR9 ;  /* 0x000000091e357c20 */ /* 0x000fe20008410000 */
[----:B------:R4:W-:Y:S01]  /*c780*/  MUFU.TANH R28, R0 ;  /* 0x00000000001c7308 */ /* 0x0009e20000002400 */
[----:B------:R-:W-:Y:S01]  /*c790*/  ISETP.GE.AND P3, PT, R7, R2, PT ;  /* 0x000000020700720c */ /* 0x000fe20003f66270 */
[----:B------:R-:W-:Y:S01]  /*c7a0*/  FMUL.FTZ R116, R62, UR9 ;  /* 0x000000093e747c20 */ /* 0x000fe20008410000 */
[----:B------:R-:W-:Y:S01]  /*c7b0*/  FMUL.FTZ R62, R39, UR9 ;  /* 0x00000009273e7c20 */ /* 0x000fe20008410000 */
[----:B------:R-:W-:Y:S01]  /*c7c0*/  FMUL.FTZ R47, R27, UR9 ;  /* 0x000000091b2f7c20 */ /* 0x000fe20008410000 */
[----:B------:R-:W-:Y:S01]  /*c7d0*/  LOP3.LUT R27, R21, 0x11, RZ, 0xfc, !PT ;  /* 0x00000011151b7812 */ /* 0x000fe200078efcff */
[----:B------:R-:W-:Y:S01]  /*c7e0*/  FMUL.FTZ R10, R87, UR9 ;  /* 0x00000009570a7c20 */ /* 0x000fe20008410000 */
[----:B------:R-:W-:Y:S01]  /*c7f0*/  @P6 LOP3.LUT R152, R152, 0x1, RZ, 0xfc, !PT ;  /* 0x0000000198986812 */ /* 0x000fe200078efcff */
[----:B------:R-:W2:Y:S01]  /*c800*/  MUFU.TANH R119, R119 ;  /* 0x0000007700777308 */ /* 0x000ea20000002400 */
[----:B------:R-:W-:Y:S01]  /*c810*/  FMUL.FTZ R87, R51, UR9 ;  /* 0x0000000933577c20 */ /* 0x000fe20008410000 */
[----:B---3--:R-:W-:Y:S01]  /*c820*/  FMUL.FTZ R98, R72, UR9 ;  /* 0x0000000948627c20 */ /* 0x008fe20008410000 */
[----:B------:R-:W-:Y:S01]  /*c830*/  FMUL.FTZ R72, R73, UR9 ;  /* 0x0000000949487c20 */ /* 0x000fe20008410000 */
[----:B------:R-:W-:Y:S01]  /*c840*/  FMUL.FTZ R73, R49, UR9 ;  /* 0x0000000931497c20 */ /* 0x000fe20008410000 */
[----:B------:R-:W-:Y:S01]  /*c850*/  FMUL.FTZ R49, R25, UR9 ;  /* 0x0000000919317c20 */ /* 0x000fe20008410000 */
[----:B------:R-:W-:Y:S01]  /*c860*/  LOP3.LUT R25, R21, 0x10, RZ, 0xfc, !PT ;  /* 0x0000001015197812 */ /* 0x000fe200078efcff */
[----:B------:R-:W-:Y:S01]  /*c870*/  FMUL.FTZ R96, R55, UR9 ;  /* 0x0000000937607c20 */ /* 0x000fe20008410000 */
[----:B------:R-:W-:Y:S01]  /*c880*/  FMUL.FTZ R51, R31, UR9 ;  /* 0x000000091f337c20 */ /* 0x000fe20008410000 */
[----:B------:R-:W-:Y:S01]  /*c890*/  LOP3.LUT R31, R21, 0x28, RZ, 0xfc, !PT ;  /* 0x00000028151f7812 */ /* 0x000fe200078efcff */
[----:B------:R-:W-:Y:S01]  /*c8a0*/  FMUL.FTZ R64, R37, UR9 ;  /* 0x0000000925407c20 */ /* 0x000fe20008410000 */
[----:B----4-:R-:W-:Y:S01]  /*c8b0*/  VIADDMNMX R0, R154, R23, UR24, PT ;  /* 0x000000189a007e46 */ /* 0x010fe2000b800117 */
[----:B------:R-:W-:Y:S01]  /*c8c0*/  FMUL.FTZ R58, R33, UR9 ;  /* 0x00000009213a7c20 */ /* 0x000fe20008410000 */
[----:B------:R-:W-:Y:S01]  /*c8d0*/  LOP3.LUT R33, R21, 0x20, RZ, 0xfc, !PT ;  /* 0x0000002015217812 */ /* 0x000fe200078efcff */
[----:B------:R3:W4:Y:S01]  /*c8e0*/  MUFU.TANH R108, R103 ;  /* 0x00000067006c7308 */ /* 0x0007220000002400 */
[-C--:B------:R-:W-:Y:S01]  /*c8f0*/  ISETP.GE.AND P4, PT, R7, R0.reuse, PT ;  /* 0x000000000700720c */ /* 0x080fe20003f86270 */
[----:B------:R-:W-:Y:S01]  /*c900*/  FMUL.FTZ R57, R35, UR9 ;  /* 0x0000000923397c20 */ /* 0x000fe20008410000 */
[-C--:B------:R-:W-:Y:S01]  /*c910*/  ISETP.GE.AND P1, PT, R17, R0.reuse, PT ;  /* 0x000000001100720c */ /* 0x080fe20003f26270 */
[----:B------:R-:W-:Y:S01]  /*c920*/  FMUL.FTZ R55, R34, UR9 ;  /* 0x0000000922377c20 */ /* 0x000fe20008410000 */
[----:B------:R-:W-:Y:S01]  /*c930*/  I2FP.F32.S32 R7, R7 ;  /* 0x0000000700077245 */ /* 0x000fe20000201400 */
[----:B------:R-:W-:Y:S01]  /*c940*/  FMUL.FTZ R34, R4, UR9 ;  /* 0x0000000904227c20 */ /* 0x000fe20008410000 */
[----:B------:R-:W-:Y:S01]  /*c950*/  FSEL R207, R16, -INF , !P1 ;  /* 0xff80000010cf7808 */ /* 0x000fe20004800000 */
[----:B------:R4:W-:Y:S01]  /*c960*/  MUFU.TANH R134, R102 ;  /* 0x0000006600867308 */ /* 0x0009e20000002400 */
[----:B------:R-:W-:Y:S01]  /*c970*/  I2FP.F32.S32 R16, R19 ;  /* 0x0000001300107245 */ /* 0x000fe20000201400 */
[----:B-1----:R-:W-:Y:S01]  /*c980*/  FFMA.FTZ R59, R7, UR7, R6 ;  /* 0x00000007073b7c23 */ /* 0x002fe20008010006 */
[----:B------:R-:W-:Y:S01]  /*c990*/  LOP3.LUT R17, R21, 0x88, RZ, 0xfc, !PT ;  /* 0x0000008815117812 */ /* 0x000fe200078efcff */
[----:B--2---:R-:W-:Y:S01]  /*c9a0*/  FFMA.FTZ R42, R7, UR7, R42 ;  /* 0x00000007072a7c23 */ /* 0x004fe2000801002a */
[----:B------:R-:W-:Y:S01]  /*c9b0*/  ISETP.GE.AND P5, PT, R19, R0, PT ;  /* 0x000000001300720c */ /* 0x000fe20003fa6270 */
[C---:B------:R-:W-:Y:S01]  /*c9c0*/  FFMA.FTZ R26, R16.reuse, UR7, R145 ;  /* 0x00000007101a7c23 */ /* 0x040fe20008010091 */
[----:B------:R-:W-:Y:S01]  /*c9d0*/  FSEL R59, R59, -INF , !P3 ;  /* 0xff8000003b3b7808 */ /* 0x000fe20005800000 */
[----:B------:R-:W-:Y:S01]  /*c9e0*/  FFMA.FTZ R7, R16, UR7, R160 ;  /* 0x0000000710077c23 */ /* 0x000fe200080100a0 */
[----:B------:R-:W-:Y:S01]  /*c9f0*/  LOP3.LUT P3, RZ, R152, 0x1, RZ, 0xc0, !PT ;  /* 0x0000000198ff7812 */ /* 0x000fe2000786c0ff */
[----:B---3--:R-:W-:Y:S01]  /*ca00*/  FMUL.FTZ R103, R52, UR9 ;  /* 0x0000000934677c20 */ /* 0x008fe20008410000 */
[----:B------:R-:W-:Y:S01]  /*ca10*/  ISETP.GE.AND P2, PT, R17, R2, PT ;  /* 0x000000021100720c */ /* 0x000fe20003f46270 */
[----:B------:R-:W-:Y:S01]  /*ca20*/  FMUL.FTZ R52, R29, UR9 ;  /* 0x000000091d347c20 */ /* 0x000fe20008410000 */
[----:B------:R-:W-:Y:S01]  /*ca30*/  ISETP.GE.AND P0, PT, R17, R0, PT ;  /* 0x000000001100720c */ /* 0x000fe20003f06270 */
[----:B------:R-:W-:Y:S01]  /*ca40*/  FMUL.FTZ R4, R135, UR9 ;  /* 0x0000000987047c20 */ /* 0x000fe20008410000 */
[-C--:B------:R-:W-:Y:S01]  /*ca50*/  I2FP.F32.S32 R18, R17.reuse ;  /* 0x0000001100127245 */ /* 0x080fe20000201400 */
[----:B------:R-:W-:Y:S01]  /*ca60*/  MUFU.TANH R135, R104 ;  /* 0x0000006800877308 */ /* 0x000fe20000002400 */
[----:B------:R-:W-:Y:S01]  /*ca70*/  I2FP.F32.S32 R17, R17 ;  /* 0x0000001100117245 */ /* 0x000fe20000201400 */
[----:B------:R-:W-:Y:S01]  /*ca80*/  FMUL.FTZ R23, R5, UR9 ;  /* 0x0000000905177c20 */ /* 0x000fe20008410000 */
[----:B------:R-:W-:Y:S01]  /*ca90*/  FSEL R26, R26, -INF , !P3 ;  /* 0xff8000001a1a7808 */ /* 0x000fe20005800000 */
[----:B------:R-:W-:Y:S01]  /*caa0*/  FFMA.FTZ R215, R18, UR7, R119 ;  /* 0x0000000712d77c23 */ /* 0x000fe20008010077 */
[----:B------:R-:W-:Y:S01]  /*cab0*/  ISETP.GE.AND P3, PT, R25, R2, PT ;  /* 0x000000021900720c */ /* 0x000fe20003f66270 */
[----:B------:R-:W-:Y:S01]  /*cac0*/  FFMA.FTZ R28, R17, UR7, R28 ;  /* 0x00000007111c7c23 */ /* 0x000fe2000801001c */
[C---:B------:R-:W-:Y:S01]  /*cad0*/  LOP3.LUT R19, R21.reuse, 0x8, RZ, 0xfc, !PT ;  /* 0x0000000815137812 */ /* 0x040fe200078efcff */
[----:B------:R-:W-:Y:S01]  /*cae0*/  MUFU.TANH R119, R117 ;  /* 0x0000007500777308 */ /* 0x000fe20000002400 */
[----:B------:R-:W-:Y:S01]  /*caf0*/  LOP3.LUT R17, R21, 0x9, RZ, 0xfc, !PT ;  /* 0x0000000915117812 */ /* 0x000fe200078efcff */
[----:B------:R-:W-:Y:S01]  /*cb00*/  FMUL.FTZ R5, R133, UR9 ;  /* 0x0000000985057c20 */ /* 0x000fe20008410000 */
[----:B------:R-:W-:-:S02]  /*cb10*/  I2FP.F32.S32 R24, R19 ;  /* 0x0000001300187245 */ /* 0x000fc40000201400 */
[----:B------:R-:W-:Y:S02]  /*cb20*/  FSEL R42, R42, -INF , !P4 ;  /* 0xff8000002a2a7808 */ /* 0x000fe40006000000 */
[----:B------:R-:W-:Y:S01]  /*cb30*/  I2FP.F32.S32 R6, R17 ;  /* 0x0000001100067245 */ /* 0x000fe20000201400 */
[----:B------:R-:W-:Y:S01]  /*cb40*/  FFMA.FTZ R32, R24, UR7, R147 ;  /* 0x0000000718207c23 */ /* 0x000fe20008010093 */
[----:B------:R-:W-:Y:S01]  /*cb50*/  LOP3.LUT R152, R152, 0xfffffffe, RZ, 0xc0, !PT ;  /* 0xfffffffe98987812 */ /* 0x000fe200078ec0ff */
[----:B------:R-:W-:Y:S01]  /*cb60*/  FFMA.FTZ R24, R24, UR7, R162 ;  /* 0x0000000718187c23 */ /* 0x000fe200080100a2 */
[-C--:B------:R-:W-:Y:S01]  /*cb70*/  ISETP.GE.AND P4, PT, R25, R0.reuse, PT ;  /* 0x000000001900720c */ /* 0x080fe20003f86270 */
[C---:B------:R-:W-:Y:S01]  /*cb80*/  FFMA.FTZ R30, R6.reuse, UR7, R161 ;  /* 0x00000007061e7c23 */ /* 0x040fe200080100a1 */
[----:B------:R-:W-:Y:S01]  /*cb90*/  I2FP.F32.S32 R25, R25 ;  /* 0x0000001900197245 */ /* 0x000fe20000201400 */
[----:B------:R-:W-:Y:S01]  /*cba0*/  FFMA.FTZ R6, R6, UR7, R163 ;  /* 0x0000000706067c23 */ /* 0x000fe200080100a3 */
[----:B------:R-:W-:Y:S01]  /*cbb0*/  ISETP.GE.AND P1, PT, R19, R0, PT ;  /* 0x000000001300720c */ /* 0x000fe20003f26270 */
[----:B------:R-:W1:Y:S01]  /*cbc0*/  MUFU.TANH R97, R97 ;  /* 0x0000006100617308 */ /* 0x000e620000002400 */
[----:B------:R-:W-:Y:S01]  /*cbd0*/  @P3 LOP3.LUT R152, R152, 0x1, RZ, 0xfc, !PT ;  /* 0x0000000198983812 */ /* 0x000fe200078efcff */
[----:B------:R-:W-:Y:S01]  /*cbe0*/  FFMA.FTZ R39, R25, UR7, R136 ;  /* 0x0000000719277c23 */ /* 0x000fe20008010088 */
[----:B------:R-:W-:Y:S01]  /*cbf0*/  FSEL R215, R215, -INF , !P2 ;  /* 0xff800000d7d77808 */ /* 0x000fe20005000000 */
[----:B------:R-:W-:Y:S01]  /*cc00*/  FFMA.FTZ R25, R25, UR7, R138 ;  /* 0x0000000719197c23 */ /* 0x000fe2000801008a */
[----:B------:R-:W-:-:S02]  /*cc10*/  FSEL R203, R28, -INF , !P0 ;  /* 0xff8000001ccb7808 */ /* 0x000fc40004000000 */
[C---:B------:R-:W-:Y:S01]  /*cc20*/  ISETP.GE.AND P2, PT, R17.reuse, R2, PT ;  /* 0x000000021100720c */ /* 0x040fe20003f46270 */
[----:B------:R-:W-:Y:S01]  /*cc30*/  MUFU.TANH R136, R103 ;  /* 0x0000006700887308 */ /* 0x000fe20000002400 */
[----:B------:R-:W-:Y:S02]  /*cc40*/  ISETP.GE.AND P0, PT, R17, R0, PT ;  /* 0x000000001100720c */ /* 0x000fe40003f06270 */
[----:B------:R-:W-:Y:S02]  /*cc50*/  LOP3.LUT R17, R21, 0x19, RZ, 0xfc, !PT ;  /* 0x0000001915117812 */ /* 0x000fe400078efcff */
[----:B------:R-:W-:Y:S02]  /*cc60*/  FSEL R24, R24, -INF , !P1 ;  /* 0xff80000018187808 */ /* 0x000fe40004800000 */
[----:B------:R-:W-:Y:S01]  /*cc70*/  LOP3.LUT P1, RZ, R152, 0x1, RZ, 0xc0, !PT ;  /* 0x0000000198ff7812 */ /* 0x000fe2000782c0ff */
[----:B------:R-:W2:Y:S01]  /*cc80*/  MUFU.TANH R99, R99 ;  /* 0x0000006300637308 */ /* 0x000ea20000002400 */
[----:B------:R-:W-:-:S02]  /*cc90*/  ISETP.GE.AND P6, PT, R19, R2, PT ;  /* 0x000000021300720c */ /* 0x000fc40003fc6270 */
[----:B------:R-:W-:Y:S02]  /*cca0*/  FSEL R30, R30, -INF , !P2 ;  /* 0xff8000001e1e7808 */ /* 0x000fe40005000000 */
[----:B------:R-:W-:Y:S02]  /*ccb0*/  LOP3.LUT R19, R21, 0x18, RZ, 0xfc, !PT ;  /* 0x0000001815137812 */ /* 0x000fe400078efcff */
[----:B------:R-:W-:Y:S01]  /*ccc0*/  ISETP.GE.AND P2, PT, R17, R2, PT ;  /* 0x000000021100720c */ /* 0x000fe20003f46270 */
[----:B------:R-:W-:Y:S01]  /*ccd0*/  MUFU.TANH R133, R115 ;  /* 0x0000007300857308 */ /* 0x000fe20000002400 */
[----:B------:R-:W-:Y:S02]  /*cce0*/  FSEL R39, R39, -INF , !P1 ;  /* 0xff80000027277808 */ /* 0x000fe40004800000 */
[----:B------:R-:W-:Y:S02]  /*ccf0*/  ISETP.GE.AND P1, PT, R17, R0, PT ;  /* 0x000000001100720c */ /* 0x000fe40003f26270 */
[----:B------:R-:W-:-:S02]  /*cd00*/  FSEL R7, R7, -INF , !P5 ;  /* 0xff80000007077808 */ /* 0x000fc40006800000 */
[----:B------:R-:W-:Y:S01]  /*cd10*/  FSEL R6, R6, -INF , !P0 ;  /* 0xff80000006067808 */ /* 0x000fe20004000000 */
[----:B------:R-:W-:Y:S01]  /*cd20*/  MUFU.TANH R115, R114 ;  /* 0x0000007200737308 */ /* 0x000fe20000002400 */
[----:B------:R-:W-:Y:S02]  /*cd30*/  I2FP.F32.S32 R17, R17 ;  /* 0x0000001100117245 */ /* 0x000fe40000201400 */
[----:B------:R-:W-:Y:S02]  /*cd40*/  I2FP.F32.S32 R16, R27 ;  /* 0x0000001b00107245 */ /* 0x000fe40000201400 */
[C---:B------:R-:W-:Y:S02]  /*cd50*/  ISETP.GE.AND P5, PT, R19.reuse, R2, PT ;  /* 0x000000021300720c */ /* 0x040fe40003fa6270 */
[----:B------:R-:W-:Y:S01]  /*cd60*/  ISETP.GE.AND P0, PT, R19, R0, PT ;  /* 0x000000001300720c */ /* 0x000fe20003f06270 */
[C---:B------:R-:W-:Y:S01]  /*cd70*/  FFMA.FTZ R18, R16.reuse, UR7, R137 ;  /* 0x0000000710127c23 */ /* 0x040fe20008010089 */
[----:B------:R-:W-:Y:S01]  /*cd80*/  I2FP.F32.S32 R19, R19 ;  /* 0x0000001300137245 */ /* 0x000fe20000201400 */
[----:B------:R-:W-:Y:S01]  /*cd90*/  FFMA.FTZ R37, R16, UR7, R139 ;  /* 0x0000000710257c23 */ /* 0x000fe2000801008b */
[----:B------:R-:W-:Y:S01]  /*cda0*/  FSEL R32, R32, -INF , !P6 ;  /* 0xff80000020207808 */ /* 0x000fe20007000000 */
[----:B------:R-:W-:Y:S01]  /*cdb0*/  MUFU.TANH R132, R116 ;  /* 0x0000007400847308 */ /* 0x000fe20000002400 */
[----:B------:R-:W-:Y:S01]  /*cdc0*/  ISETP.GE.AND P6, PT, R27, R2, PT ;  /* 0x000000021b00720c */ /* 0x000fe20003fc6270 */
[----:B------:R-:W-:Y:S01]  /*cdd0*/  FFMA.FTZ R16, R19, UR7, R164 ;  /* 0x0000000713107c23 */ /* 0x000fe200080100a4 */
[----:B------:R-:W-:Y:S01]  /*cde0*/  ISETP.GE.AND P3, PT, R27, R0, PT ;  /* 0x000000001b00720c */ /* 0x000fe20003f66270 */
[C---:B------:R-:W-:Y:S01]  /*cdf0*/  FFMA.FTZ R27, R17.reuse, UR7, R124 ;  /* 0x00000007111b7c23 */ /* 0x040fe2000801007c */
[----:B------:R-:W-:Y:S01]  /*ce00*/  LOP3.LUT R152, R152, 0xfffffffe, RZ, 0xc0, !PT ;  /* 0xfffffffe98987812 */ /* 0x000fe200078ec0ff */
[----:B------:R-:W-:Y:S01]  /*ce10*/  FFMA.FTZ R17, R17, UR7, R126 ;  /* 0x0000000711117c23 */ /* 0x000fe2000801007e */
[----:B------:R-:W-:Y:S01]  /*ce20*/  FSEL R25, R25, -INF , !P4 ;  /* 0xff80000019197808 */ /* 0x000fe20006000000 */
[----:B------:R3:W-:Y:S01]  /*ce30*/  MUFU.TANH R124, R96 ;  /* 0x00000060007c7308 */ /* 0x0007e20000002400 */
[----:B------:R-:W-:Y:S01]  /*ce40*/  @P2 LOP3.LUT R152, R152, 0x1, RZ, 0xfc, !PT ;  /* 0x0000000198982812 */ /* 0x000fe200078efcff */
[----:B------:R-:W-:Y:S01]  /*ce50*/  FFMA.FTZ R19, R19, UR7, R125 ;  /* 0x0000000713137c23 */ /* 0x000fe2000801007d */
[----:B----4-:R-:W-:-:S02]  /*ce60*/  I2FP.F32.S32 R102, R33 ;  /* 0x0000002100667245 */ /* 0x010fc40000201400 */
[C---:B------:R-:W-:Y:S02]  /*ce70*/  ISETP.GE.AND P4, PT, R33.reuse, R2, PT ;  /* 0x000000022100720c */ /* 0x040fe40003f86270 */
[----:B------:R-:W-:Y:S01]  /*ce80*/  ISETP.GE.AND P2, PT, R33, R0, PT ;  /* 0x000000002100720c */ /* 0x000fe20003f46270 */
[----:B------:R-:W-:Y:S01]  /*ce90*/  FFMA.FTZ R28, R102, UR7, R127 ;  /* 0x00000007661c7c23 */ /* 0x000fe2000801007f */
[----:B------:R-:W-:Y:S01]  /*cea0*/  LOP3.LUT R29, R21, 0x21, RZ, 0xfc, !PT ;  /* 0x00000021151d7812 */ /* 0x000fe200078efcff */
[----:B------:R4:W-:Y:S01]  /*ceb0*/  MUFU.TANH R127, R83 ;  /* 0x00000053007f7308 */ /* 0x0009e20000002400 */
[----:B------:R-:W-:Y:S02]  /*cec0*/  FSEL R16, R16, -INF , !P5 ;  /* 0xff80000010107808 */ /* 0x000fe40006800000 */
[----:B------:R-:W-:Y:S02]  /*ced0*/  FSEL R17, R17, -INF , !P1 ;  /* 0xff80000011117808 */ /* 0x000fe40004800000 */
[----:B------:R-:W-:-:S02]  /*cee0*/  ISETP.GE.AND P5, PT, R31, R2, PT ;  /* 0x000000021f00720c */ /* 0x000fc40003fa6270 */
[----:B------:R-:W-:Y:S01]  /*cef0*/  ISETP.GE.AND P1, PT, R31, R0, PT ;  /* 0x000000001f00720c */ /* 0x000fe20003f26270 */
[----:B------:R1:W-:Y:S01]  /*cf00*/  MUFU.TANH R126, R73 ;  /* 0x00000049007e7308 */ /* 0x0003e20000002400 */
[----:B---3--:R-:W-:Y:S01]  /*cf10*/  I2FP.F32.S32 R96, R31 ;  /* 0x0000001f00607245 */ /* 0x008fe20000201400 */
[----:B------:R-:W-:Y:S01]  /*cf20*/  FFMA.FTZ R31, R102, UR7, R141 ;  /* 0x00000007661f7c23 */ /* 0x000fe2000801008d */
[----:B------:R-:W-:Y:S02]  /*cf30*/  LOP3.LUT R117, R21, 0x31, RZ, 0xfc, !PT ;  /* 0x0000003115757812 */ /* 0x000fe400078efcff */
[----:B------:R-:W-:Y:S01]  /*cf40*/  FSEL R37, R37, -INF , !P3 ;  /* 0xff80000025257808 */ /* 0x000fe20005800000 */
[C---:B------:R-:W-:Y:S01]  /*cf50*/  FFMA.FTZ R33, R96.reuse, UR7, R129 ;  /* 0x0000000760217c23 */ /* 0x040fe20008010081 */
[----:B------:R-:W-:Y:S01]  /*cf60*/  FFMA.FTZ R131, R96, UR7, R131 ;  /* 0x0000000760837c23 */ /* 0x000fe20008010083 */
[----:B------:R-:W-:Y:S01]  /*cf70*/  FSEL R19, R19, -INF , !P0 ;  /* 0xff80000013137808 */ /* 0x000fe20004000000 */
[----:B------:R-:W-:Y:S01]  /*cf80*/  MUFU.TANH R129, R87 ;  /* 0x0000005700817308 */ /* 0x000fe20000002400 */
[----:B------:R-:W-:-:S02]  /*cf90*/  ISETP.GE.AND P3, PT, R29, R2, PT ;  /* 0x000000021d00720c */ /* 0x000fc40003f66270 */
[----:B------:R-:W-:Y:S02]  /*cfa0*/  ISETP.GE.AND P0, PT, R29, R0, PT ;  /* 0x000000001d00720c */ /* 0x000fe40003f06270 */
[----:B------:R-:W-:Y:S02]  /*cfb0*/  LOP3.LUT R35, R21, 0x30, RZ, 0xfc, !PT ;  /* 0x0000003015237812 */ /* 0x000fe400078efcff */
[----:B------:R-:W-:Y:S01]  /*cfc0*/  I2FP.F32.S32 R29, R29 ;  /* 0x0000001d001d7245 */ /* 0x000fe20000201400 */
[----:B------:R3:W-:Y:S01]  /*cfd0*/  MUFU.TANH R87, R85 ;  /* 0x0000005500577308 */ /* 0x0007e20000002400 */
[----:B------:R-:W-:Y:S02]  /*cfe0*/  FSEL R33, R33, -INF , !P5 ;  /* 0xff80000021217808 */ /* 0x000fe40006800000 */
[----:B----4-:R-:W-:Y:S01]  /*cff0*/  FSEL R83, R131, -INF , !P1 ;  /* 0xff80000083537808 */ /* 0x010fe20004800000 */
[----:B------:R-:W-:Y:S01]  /*d000*/  FFMA.FTZ R140, R29, UR7, R140 ;  /* 0x000000071d8c7c23 */ /* 0x000fe2000801008c */
[----:B------:R-:W-:Y:S01]  /*d010*/  ISETP.GE.AND P5, PT, R117, R2, PT ;  /* 0x000000027500720c */ /* 0x000fe20003fa6270 */
[----:B------:R-:W-:Y:S01]  /*d020*/  FFMA.FTZ R29, R29, UR7, R128 ;  /* 0x000000071d1d7c23 */ /* 0x000fe20008010080 */
[----:B------:R-:W-:Y:S01]  /*d030*/  ISETP.GE.AND P1, PT, R117, R0, PT ;  /* 0x000000007500720c */ /* 0x000fe20003f26270 */
[----:B------:R4:W-:Y:S01]  /*d040*/  MUFU.TANH R128, R86 ;  /* 0x0000005600807308 */ /* 0x0009e20000002400 */
[----:B------:R-:W-:-:S02]  /*d050*/  I2FP.F32.S32 R117, R117 ;  /* 0x0000007500757245 */ /* 0x000fc40000201400 */
[----:B------:R-:W-:Y:S02]  /*d060*/  LOP3.LUT R103, R21, 0x29, RZ, 0xfc, !PT ;  /* 0x0000002915677812 */ /* 0x000fe400078efcff */
[----:B------:R-:W-:Y:S01]  /*d070*/  I2FP.F32.S32 R96, R35 ;  /* 0x0000002300607245 */ /* 0x000fe20000201400 */
[C---:B------:R-:W-:Y:S01]  /*d080*/  FFMA.FTZ R104, R117.reuse, UR7, R120 ;  /* 0x0000000775687c23 */ /* 0x040fe20008010078 */
[----:B------:R-:W-:Y:S01]  /*d090*/  FSEL R28, R28, -INF , !P4 ;  /* 0xff8000001c1c7808 */ /* 0x000fe20006000000 */
[----:B------:R-:W-:Y:S01]  /*d0a0*/  FFMA.FTZ R117, R117, UR7, R122 ;  /* 0x0000000775757c23 */ /* 0x000fe2000801007a */
[----:B------:R-:W-:Y:S01]  /*d0b0*/  FSEL R31, R31, -INF , !P2 ;  /* 0xff8000001f1f7808 */ /* 0x000fe20005000000 */
[C---:B------:R-:W-:Y:S01]  /*d0c0*/  FFMA.FTZ R143, R96.reuse, UR7, R143 ;  /* 0x00000007608f7c23 */ /* 0x040fe2000801008f */
[C---:B------:R-:W-:Y:S01]  /*d0d0*/  ISETP.GE.AND P4, PT, R103.reuse, R2, PT ;  /* 0x000000026700720c */ /* 0x040fe20003f86270 */
[----:B------:R-:W-:Y:S01]  /*d0e0*/  FFMA.FTZ R96, R96, UR7, R121 ;  /* 0x0000000760607c23 */ /* 0x000fe20008010079 */
[----:B------:R-:W-:Y:S01]  /*d0f0*/  ISETP.GE.AND P2, PT, R103, R0, PT ;  /* 0x000000006700720c */ /* 0x000fe20003f46270 */
[----:B------:R-:W2:Y:S01]  /*d100*/  MUFU.TANH R118, R118 ;  /* 0x0000007600767308 */ /* 0x000ea20000002400 */
[----:B------:R-:W-:-:S02]  /*d110*/  I2FP.F32.S32 R103, R103 ;  /* 0x0000006700677245 */ /* 0x000fc40000201400 */
[C---:B------:R-:W-:Y:S02]  /*d120*/  LOP3.LUT R125, R21.reuse, 0x38, RZ, 0xfc, !PT ;  /* 0x00000038157d7812 */ /* 0x040fe400078efcff */
[----:B------:R-:W-:Y:S01]  /*d130*/  LOP3.LUT R121, R21, 0x40, RZ, 0xfc, !PT ;  /* 0x0000004015797812 */ /* 0x000fe200078efcff */
[----:B------:R-:W-:Y:S01]  /*d140*/  FFMA.FTZ R142, R103, UR7, R142 ;  /* 0x00000007678e7c23 */ /* 0x000fe2000801008e */
[----:B-1----:R-:W-:Y:S01]  /*d150*/  FSEL R73, R140, -INF , !P3 ;  /* 0xff8000008c497808 */ /* 0x002fe20005800000 */
[----:B------:R-:W1:Y:S01]  /*d160*/  MUFU.TANH R89, R89 ;  /* 0x0000005900597308 */ /* 0x000e620000002400 */
[----:B------:R-:W-:Y:S02]  /*d170*/  FSEL R29, R29, -INF , !P0 ;  /* 0xff8000001d1d7808 */ /* 0x000fe40004000000 */
[C---:B------:R-:W-:Y:S02]  /*d180*/  ISETP.GE.AND P3, PT, R35.reuse, R2, PT ;  /* 0x000000022300720c */ /* 0x040fe40003f66270 */
[----:B------:R-:W-:Y:S01]  /*d190*/  ISETP.GE.AND P0, PT, R35, R0, PT ;  /* 0x000000002300720c */ /* 0x000fe20003f06270 */
[----:B------:R-:W-:Y:S01]  /*d1a0*/  FFMA.FTZ R35, R103, UR7, R130 ;  /* 0x0000000767237c23 */ /* 0x000fe20008010082 */
[----:B------:R-:W-:Y:S01]  /*d1b0*/  FSEL R104, R104, -INF , !P5 ;  /* 0xff80000068687808 */ /* 0x000fe20006800000 */
[----:B------:R-:W1:Y:S01]  /*d1c0*/  MUFU.TANH R107, R107 ;  /* 0x0000006b006b7308 */ /* 0x000e620000002400 */
[----:B------:R-:W-:-:S02]  /*d1d0*/  FSEL R117, R117, -INF , !P1 ;  /* 0xff80000075757808 */ /* 0x000fc40004800000 */
[----:B------:R-:W-:Y:S02]  /*d1e0*/  LOP3.LUT R103, R21, 0x39, RZ, 0xfc, !PT ;  /* 0x0000003915677812 */ /* 0x000fe400078efcff */
[----:B------:R-:W-:Y:S02]  /*d1f0*/  I2FP.F32.S32 R102, R125 ;  /* 0x0000007d00667245 */ /* 0x000fe40000201400 */
[C---:B------:R-:W-:Y:S01]  /*d200*/  ISETP.GE.AND P5, PT, R121.reuse, R2, PT ;  /* 0x000000027900720c */ /* 0x040fe20003fa6270 */
[----:B------:R-:W1:Y:S01]  /*d210*/  MUFU.TANH R113, R113 ;  /* 0x0000007100717308 */ /* 0x000e620000002400 */
[----:B------:R-:W-:Y:S02]  /*d220*/  ISETP.GE.AND P1, PT, R121, R0, PT ;  /* 0x000000007900720c */ /* 0x000fe40003f26270 */
[----:B------:R-:W-:Y:S02]  /*d230*/  I2FP.F32.S32 R121, R121 ;  /* 0x0000007900797245 */ /* 0x000fe40000201400 */
[----:B---3--:R-:W-:-:S02]  /*d240*/  FSEL R85, R143, -INF , !P3 ;  /* 0xff8000008f557808 */ /* 0x008fc40005800000 */
[----:B------:R-:W-:Y:S01]  /*d250*/  FSEL R96, R96, -INF , !P0 ;  /* 0xff80000060607808 */ /* 0x000fe20004000000 */
[----:B------:R-:W-:Y:S01]  /*d260*/  FFMA.FTZ R116, R121, UR7, R112 ;  /* 0x0000000779747c23 */ /* 0x000fe20008010070 */
[----:B------:R-:W-:Y:S01]  /*d270*/  ISETP.GE.AND P3, PT, R103, R2, PT ;  /* 0x000000026700720c */ /* 0x000fe20003f66270 */
[----:B------:R-:W-:Y:S01]  /*d280*/  FFMA.FTZ R112, R121, UR7, R101 ;  /* 0x0000000779707c23 */ /* 0x000fe20008010065 */
[----:B------:R-:W-:Y:S01]  /*d290*/  ISETP.GE.AND P0, PT, R103, R0, PT ;  /* 0x000000006700720c */ /* 0x000fe20003f06270 */
[----:B------:R-:W3:Y:S01]  /*d2a0*/  MUFU.TANH R93, R93 ;  /* 0x0000005d005d7308 */ /* 0x000ee20000002400 */
[----:B------:R-:W-:Y:S01]  /*d2b0*/  I2FP.F32.S32 R114, R103 ;  /* 0x0000006700727245 */ /* 0x000fe20000201400 */
[C---:B------:R-:W-:Y:S01]  /*d2c0*/  FFMA.FTZ R103, R102.reuse, UR7, R123 ;  /* 0x0000000766677c23 */ /* 0x040fe2000801007b */
[----:B------:R-:W-:Y:S01]  /*d2d0*/  FSEL R35, R35, -INF , !P4 ;  /* 0xff80000023237808 */ /* 0x000fe20006000000 */
[----:B------:R-:W-:Y:S01]  /*d2e0*/  FFMA.FTZ R102, R102, UR7, R166 ;  /* 0x0000000766667c23 */ /* 0x000fe200080100a6 */
[----:B----4-:R-:W-:Y:S01]  /*d2f0*/  FSEL R86, R142, -INF , !P2 ;  /* 0xff8000008e567808 */ /* 0x010fe20005000000 */
[C---:B------:R-:W-:Y:S01]  /*d300*/  FFMA.FTZ R165, R114.reuse, UR7, R165 ;  /* 0x0000000772a57c23 */ /* 0x040fe200080100a5 */
[C---:B------:R-:W-:Y:S01]  /*d310*/  ISETP.GE.AND P4, PT, R125.reuse, R2, PT ;  /* 0x000000027d00720c */ /* 0x040fe20003f86270 */
[----:B------:R-:W4:Y:S01]  /*d320*/  MUFU.TANH R91, R91 ;  /* 0x0000005b005b7308 */ /* 0x000f220000002400 */
[----:B------:R-:W-:Y:S01]  /*d330*/  ISETP.GE.AND P2, PT, R125, R0, PT ;  /* 0x000000007d00720c */ /* 0x000fe20003f46270 */
[----:B------:R-:W-:Y:S01]  /*d340*/  FFMA.FTZ R125, R114, UR7, R167 ;  /* 0x00000007727d7c23 */ /* 0x000fe200080100a7 */
[----:B------:R-:W-:-:S02]  /*d350*/  LOP3.LUT R121, R21, 0x41, RZ, 0xfc, !PT ;  /* 0x0000004115797812 */ /* 0x000fc400078efcff */
[----:B------:R-:W-:Y:S02]  /*d360*/  LOP3.LUT R123, R21, 0x49, RZ, 0xfc, !PT ;  /* 0x00000049157b7812 */ /* 0x000fe400078efcff */
[----:B------:R-:W-:Y:S01]  /*d370*/  FSEL R103, R103, -INF , !P4 ;  /* 0xff80000067677808 */ /* 0x000fe20006000000 */
[----:B------:R-:W4:Y:S01]  /*d380*/  MUFU.TANH R67, R67 ;  /* 0x0000004300437308 */ /* 0x000f220000002400 */
[----:B------:R-:W-:Y:S02]  /*d390*/  FSEL R102, R102, -INF , !P2 ;  /* 0xff80000066667808 */ /* 0x000fe40005000000 */
[----:B------:R-:W-:Y:S02]  /*d3a0*/  LOP3.LUT R131, R21, 0x48, RZ, 0xfc, !PT ;  /* 0x0000004815837812 */ /* 0x000fe400078efcff */
[C---:B------:R-:W-:Y:S02]  /*d3b0*/  ISETP.GE.AND P4, PT, R121.reuse, R2, PT ;  /* 0x000000027900720c */ /* 0x040fe40003f86270 */
[----:B------:R-:W-:Y:S01]  /*d3c0*/  ISETP.GE.AND P2, PT, R121, R0, PT ;  /* 0x000000007900720c */ /* 0x000fe20003f46270 */
[----:B------:R-:W-:Y:S01]  /*d3d0*/  MUFU.TANH R79, R79 ;  /* 0x0000004f004f7308 */ /* 0x000fe20000002400 */
[----:B------:R-:W-:-:S02]  /*d3e0*/  I2FP.F32.S32 R121, R121 ;  /* 0x0000007900797245 */ /* 0x000fc40000201400 */
[----:B------:R-:W-:Y:S02]  /*d3f0*/  I2FP.F32.S32 R120, R123 ;  /* 0x0000007b00787245 */ /* 0x000fe40000201400 */
[----:B------:R-:W-:Y:S01]  /*d400*/  I2FP.F32.S32 R114, R131 ;  /* 0x0000008300727245 */ /* 0x000fe20000201400 */
[C---:B------:R-:W-:Y:S01]  /*d410*/  FFMA.FTZ R100, R121.reuse, UR7, R100 ;  /* 0x0000000779647c23 */ /* 0x040fe20008010064 */
[----:B------:R-:W-:Y:S01]  /*d420*/  FSEL R116, R116, -INF , !P5 ;  /* 0xff80000074747808 */ /* 0x000fe20006800000 */
[----:B------:R-:W-:Y:S01]  /*d430*/  FFMA.FTZ R108, R121, UR7, R108 ;  /* 0x00000007796c7c23 */ /* 0x000fe2000801006c */
[----:B------:R-:W-:Y:S01]  /*d440*/  FSEL R112, R112, -INF , !P1 ;  /* 0xff80000070707808 */ /* 0x000fe20004800000 */
[C---:B------:R-:W-:Y:S01]  /*d450*/  FFMA.FTZ R145, R120.reuse, UR7, R97 ;  /* 0x0000000778917c23 */ /* 0x040fe20008010061 */
[----:B--2---:R-:W-:Y:S01]  /*d460*/  FFMA.FTZ R99, R120, UR7, R99 ;  /* 0x0000000778637c23 */ /* 0x004fe20008010063 */
[C---:B------:R-:W-:Y:S01]  /*d470*/  ISETP.GE.AND P5, PT, R123.reuse, R2, PT ;  /* 0x000000027b00720c */ /* 0x040fe20003fa6270 */
[C---:B------:R-:W-:Y:S01]  /*d480*/  FFMA.FTZ R109, R114.reuse, UR7, R109 ;  /* 0x00000007726d7c23 */ /* 0x040fe2000801006d */
[----:B------:R-:W-:Y:S01]  /*d490*/  ISETP.GE.AND P1, PT, R123, R0, PT ;  /* 0x000000007b00720c */ /* 0x000fe20003f26270 */
[----:B------:R-:W-:Y:S01]  /*d4a0*/  FFMA.FTZ R114, R114, UR7, R110 ;  /* 0x0000000772727c23 */ /* 0x000fe2000801006e */
[C---:B------:R-:W-:Y:S01]  /*d4b0*/  LOP3.LUT R201, R21.reuse, 0x89, RZ, 0xfc, !PT ;  /* 0x0000008915c97812 */ /* 0x040fe200078efcff */
[----:B------:R-:W2:Y:S01]  /*d4c0*/  MUFU.TANH R68, R68 ;  /* 0x0000004400447308 */ /* 0x000ea20000002400 */
[----:B------:R-:W-:-:S02]  /*d4d0*/  LOP3.LUT R97, R21, 0x91, RZ, 0xfc, !PT ;  /* 0x0000009115617812 */ /* 0x000fc400078efcff */
[----:B------:R-:W-:Y:S02]  /*d4e0*/  FSEL R110, R100, -INF , !P4 ;  /* 0xff800000646e7808 */ /* 0x000fe40006000000 */
[----:B------:R-:W-:Y:S02]  /*d4f0*/  FSEL R161, R108, -INF , !P2 ;  /* 0xff8000006ca17808 */ /* 0x000fe40005000000 */
[----:B------:R-:W-:Y:S01]  /*d500*/  FSEL R145, R145, -INF , !P5 ;  /* 0xff80000091917808 */ /* 0x000fe20006800000 */
[----:B------:R-:W2:Y:S01]  /*d510*/  MUFU.TANH R81, R81 ;  /* 0x0000005100517308 */ /* 0x000ea20000002400 */
[----:B------:R-:W-:Y:S02]  /*d520*/  FSEL R163, R99, -INF , !P1 ;  /* 0xff80000063a37808 */ /* 0x000fe40004800000 */
[C---:B------:R-:W-:Y:S02]  /*d530*/  ISETP.GE.AND P4, PT, R201.reuse, R2, PT ;  /* 0x00000002c900720c */ /* 0x040fe40003f86270 */
[----:B------:R-:W-:-:S02]  /*d540*/  ISETP.GE.AND P2, PT, R201, R0, PT ;  /* 0x00000000c900720c */ /* 0x000fc40003f46270 */
[C---:B------:R-:W-:Y:S01]  /*d550*/  ISETP.GE.AND P5, PT, R97.reuse, R2, PT ;  /* 0x000000026100720c */ /* 0x040fe20003fa6270 */
[----:B------:R-:W-:Y:S01]  /*d560*/  MUFU.TANH R108, R57 ;  /* 0x00000039006c7308 */ /* 0x000fe20000002400 */
[----:B------:R-:W-:Y:S02]  /*d570*/  ISETP.GE.AND P1, PT, R97, R0, PT ;  /* 0x000000006100720c */ /* 0x000fe40003f26270 */
[----:B------:R-:W-:Y:S02]  /*d580*/  I2FP.F32.S32 R201, R201 ;  /* 0x000000c900c97245 */ /* 0x000fe40000201400 */
[----:B------:R-:W-:Y:S02]  /*d590*/  I2FP.F32.S32 R97, R97 ;  /* 0x0000006100617245 */ /* 0x000fe40000201400 */
[----:B------:R-:W-:Y:S01]  /*d5a0*/  LOP3.LUT R121, R21, 0x90, RZ, 0xfc, !PT ;  /* 0x0000009015797812 */ /* 0x000fe200078efcff */
[----:B------:R-:W-:Y:S01]  /*d5b0*/  FFMA.FTZ R60, R201, UR7, R60 ;  /* 0x00000007c93c7c23 */ /* 0x000fe2000801003c */
[----:B------:R-:W-:Y:S01]  /*d5c0*/  FSEL R101, R165, -INF , !P3 ;  /* 0xff800000a5657808 */ /* 0x000fe20005800000 */
[----:B------:R-:W-:Y:S01]  /*d5d0*/  FFMA.FTZ R118, R97, UR7, R118 ;  /* 0x0000000761767c23 */ /* 0x000fe20008010076 */
[----:B------:R-:W-:Y:S01]  /*d5e0*/  FSEL R125, R125, -INF , !P0 ;  /* 0xff8000007d7d7808 */ /* 0x000fe20004000000 */
[----:B------:R-:W-:Y:S01]  /*d5f0*/  FFMA.FTZ R133, R97, UR7, R133 ;  /* 0x0000000761857c23 */ /* 0x000fe20008010085 */
[----:B------:R-:W-:Y:S01]  /*d600*/  I2FP.F32.S32 R100, R121 ;  /* 0x0000007900647245 */ /* 0x000fe20000201400 */
[----:B-1----:R-:W-:Y:S01]  /*d610*/  FFMA.FTZ R201, R201, UR7, R89 ;  /* 0x00000007c9c97c23 */ /* 0x002fe20008010059 */
[C---:B------:R-:W-:Y:S01]  /*d620*/  ISETP.GE.AND P3, PT, R131.reuse, R2, PT ;  /* 0x000000028300720c */ /* 0x040fe20003f66270 */
[----:B------:R-:W1:Y:S01]  /*d630*/  MUFU.TANH R64, R64 ;  /* 0x0000004000407308 */ /* 0x000e620000002400 */
[----:B------:R-:W-:Y:S01]  /*d640*/  ISETP.GE.AND P0, PT, R131, R0, PT ;  /* 0x000000008300720c */ /* 0x000fe20003f06270 */
[C---:B------:R-:W-:Y:S01]  /*d650*/  FFMA.FTZ R107, R100.reuse, UR7, R107 ;  /* 0x00000007646b7c23 */ /* 0x040fe2000801006b */
[C---:B------:R-:W-:Y:S01]  /*d660*/  LOP3.LUT R97, R21.reuse, 0x99, RZ, 0xfc, !PT ;  /* 0x0000009915617812 */ /* 0x040fe200078efcff */
[----:B------:R-:W-:Y:S01]  /*d670*/  FFMA.FTZ R132, R100, UR7, R132 ;  /* 0x0000000764847c23 */ /* 0x000fe20008010084 */
[----:B------:R-:W-:-:S02]  /*d680*/  LOP3.LUT R89, R21, 0xa0, RZ, 0xfc, !PT ;  /* 0x000000a015597812 */ /* 0x000fc400078efcff */
[----:B------:R-:W-:Y:S01]  /*d690*/  LOP3.LUT R99, R21, 0x98, RZ, 0xfc, !PT ;  /* 0x0000009815637812 */ /* 0x000fe200078efcff */
[----:B------:R-:W-:Y:S01]  /*d6a0*/  MUFU.TANH R66, R66 ;  /* 0x0000004200427308 */ /* 0x000fe20000002400 */
[----:B------:R-:W-:Y:S02]  /*d6b0*/  FSEL R147, R109, -INF , !P3 ;  /* 0xff8000006d937808 */ /* 0x000fe40005800000 */
[----:B------:R-:W-:Y:S02]  /*d6c0*/  FSEL R114, R114, -INF , !P0 ;  /* 0xff80000072727808 */ /* 0x000fe40004000000 */
[----:B------:R-:W-:Y:S02]  /*d6d0*/  FSEL R205, R118, -INF , !P5 ;  /* 0xff80000076cd7808 */ /* 0x000fe40006800000 */
[----:B------:R-:W-:Y:S01]  /*d6e0*/  FSEL R189, R133, -INF , !P1 ;  /* 0xff80000085bd7808 */ /* 0x000fe20004800000 */
[----:B------:R-:W1:Y:S01]  /*d6f0*/  MUFU.TANH R62, R62 ;  /* 0x0000003e003e7308 */ /* 0x000e620000002400 */
[----:B------:R-:W-:-:S02]  /*d700*/  ISETP.GE.AND P3, PT, R121, R2, PT ;  /* 0x000000027900720c */ /* 0x000fc40003f66270 */
[----:B------:R-:W-:Y:S02]  /*d710*/  ISETP.GE.AND P0, PT, R121, R0, PT ;  /* 0x000000007900720c */ /* 0x000fe40003f06270 */
[----:B------:R-:W-:Y:S02]  /*d720*/  FSEL R213, R60, -INF , !P4 ;  /* 0xff8000003cd57808 */ /* 0x000fe40006000000 */
[----:B------:R-:W-:Y:S01]  /*d730*/  I2FP.F32.S32 R100, R97 ;  /* 0x0000006100647245 */ /* 0x000fe20000201400 */
[----:B------:R-:W1:Y:S01]  /*d740*/  MUFU.TANH R69, R69 ;  /* 0x0000004500457308 */ /* 0x000e620000002400 */
[C---:B------:R-:W-:Y:S02]  /*d750*/  ISETP.GE.AND P5, PT, R89.reuse, R2, PT ;  /* 0x000000025900720c */ /* 0x040fe40003fa6270 */
[----:B------:R-:W-:Y:S01]  /*d760*/  ISETP.GE.AND P1, PT, R89, R0, PT ;  /* 0x000000005900720c */ /* 0x000fe20003f26270 */
[C---:B------:R-:W-:Y:S01]  /*d770*/  FFMA.FTZ R173, R100.reuse, UR7, R135 ;  /* 0x0000000764ad7c23 */ /* 0x040fe20008010087 */
[----:B------:R-:W-:Y:S01]  /*d780*/  I2FP.F32.S32 R60, R99 ;  /* 0x00000063003c7245 */ /* 0x000fe20000201400 */
[----:B------:R-:W-:Y:S01]  /*d790*/  FFMA.FTZ R115, R100, UR7, R115 ;  /* 0x0000000764737c23 */ /* 0x000fe20008010073 */
[----:B------:R-:W-:Y:S01]  /*d7a0*/  I2FP.F32.S32 R89, R89 ;  /* 0x0000005900597245 */ /* 0x000fe20000201400 */
[----:B------:R-:W-:Y:S01]  /*d7b0*/  MUFU.TANH R100, R52 ;  /* 0x0000003400647308 */ /* 0x000fe20000002400 */
[----:B------:R-:W-:Y:S01]  /*d7c0*/  FSEL R209, R107, -INF , !P3 ;  /* 0xff8000006bd17808 */ /* 0x000fe20005800000 */
[----:B------:R-:W-:Y:S01]  /*d7d0*/  FFMA.FTZ R119, R60, UR7, R119 ;  /* 0x000000073c777c23 */ /* 0x000fe20008010077 */
[----:B------:R-:W-:Y:S01]  /*d7e0*/  FSEL R191, R132, -INF , !P0 ;  /* 0xff80000084bf7808 */ /* 0x000fe20004000000 */
[----:B------:R-:W-:Y:S01]  /*d7f0*/  FFMA.FTZ R113, R60, UR7, R113 ;  /* 0x000000073c717c23 */ /* 0x000fe20008010071 */
[----:B------:R-:W-:Y:S01]  /*d800*/  ISETP.GE.AND P3, PT, R97, R2, PT ;  /* 0x000000026100720c */ /* 0x000fe20003f66270 */
[----:B---3--:R-:W-:Y:S01]  /*d810*/  FFMA.FTZ R135, R89, UR7, R93 ;  /* 0x0000000759877c23 */ /* 0x008fe2000801005d */
[----:B------:R-:W-:Y:S01]  /*d820*/  ISETP.GE.AND P0, PT, R97, R0, PT ;  /* 0x000000006100720c */ /* 0x000fe20003f06270 */
[----:B------:R-:W-:Y:S01]  /*d830*/  FFMA.FTZ R136, R89, UR7, R136 ;  /* 0x0000000759887c23 */ /* 0x000fe20008010088 */
[----:B------:R-:W-:Y:S01]  /*d840*/  FSEL R201, R201, -INF , !P2 ;  /* 0xff800000c9c97808 */ /* 0x000fe20005000000 */
[----:B------:R3:W-:Y:S01]  /*d850*/  MUFU.TANH R60, R55 ;  /* 0x00000037003c7308 */ /* 0x0007e20000002400 */
[----:B------:R-:W-:-:S02]  /*d860*/  LOP3.LUT R97, R21, 0xa8, RZ, 0xfc, !PT ;  /* 0x000000a815617812 */ /* 0x000fc400078efcff */
[C---:B------:R-:W-:Y:S02]  /*d870*/  ISETP.GE.AND P4, PT, R99.reuse, R2, PT ;  /* 0x000000026300720c */ /* 0x040fe40003f86270 */
[----:B------:R-:W-:Y:S02]  /*d880*/  ISETP.GE.AND P2, PT, R99, R0, PT ;  /* 0x000000006300720c */ /* 0x000fe40003f46270 */
[C---:B------:R-:W-:Y:S01]  /*d890*/  LOP3.LUT R93, R21.reuse, 0xa9, RZ, 0xfc, !PT ;  /* 0x000000a9155d7812 */ /* 0x040fe200078efcff */
[----:B------:R-:W1:Y:S01]  /*d8a0*/  MUFU.TANH R63, R63 ;  /* 0x0000003f003f7308 */ /* 0x000e620000002400 */
[----:B------:R-:W-:Y:S02]  /*d8b0*/  LOP3.LUT R89, R21, 0xa1, RZ, 0xfc, !PT ;  /* 0x000000a115597812 */ /* 0x000fe400078efcff */
[----:B------:R-:W-:Y:S02]  /*d8c0*/  I2FP.F32.S32 R118, R97 ;  /* 0x0000006100767245 */ /* 0x000fe40000201400 */
[----:B------:R-:W-:-:S02]  /*d8d0*/  FSEL R197, R119, -INF , !P4 ;  /* 0xff80000077c57808 */ /* 0x000fc40006000000 */
[----:B------:R-:W-:Y:S01]  /*d8e0*/  FSEL R175, R113, -INF , !P2 ;  /* 0xff80000071af7808 */ /* 0x000fe20005000000 */
[C---:B------:R-:W-:Y:S01]  /*d8f0*/  FFMA.FTZ R131, R118.reuse, UR7, R127 ;  /* 0x0000000776837c23 */ /* 0x040fe2000801007f */
[C---:B------:R-:W-:Y:S01]  /*d900*/  ISETP.GE.AND P4, PT, R89.reuse, R2, PT ;  /* 0x000000025900720c */ /* 0x040fe20003f86270 */
[----:B----4-:R-:W-:Y:S01]  /*d910*/  FFMA.FTZ R91, R118, UR7, R91 ;  /* 0x00000007765b7c23 */ /* 0x010fe2000801005b */
[----:B---3--:R-:W-:Y:S01]  /*d920*/  I2FP.F32.S32 R55, R93 ;  /* 0x0000005d00377245 */ /* 0x008fe20000201400 */
[----:B------:R-:W3:Y:S01]  /*d930*/  MUFU.TANH R65, R65 ;  /* 0x0000004100417308 */ /* 0x000ee20000002400 */
[----:B------:R-:W-:Y:S02]  /*d940*/  ISETP.GE.AND P2, PT, R89, R0, PT ;  /* 0x000000005900720c */ /* 0x000fe40003f46270 */
[----:B------:R-:W-:Y:S01]  /*d950*/  I2FP.F32.S32 R89, R89 ;  /* 0x0000005900597245 */ /* 0x000fe20000201400 */
[C---:B------:R-:W-:Y:S01]  /*d960*/  FFMA.FTZ R126, R55.reuse, UR7, R126 ;  /* 0x00000007377e7c23 */ /* 0x040fe2000801007e */
[----:B------:R-:W-:Y:S01]  /*d970*/  FSEL R143, R136, -INF , !P5 ;  /* 0xff800000888f7808 */ /* 0x000fe20006800000 */
[----:B------:R-:W-:Y:S01]  /*d980*/  FFMA.FTZ R127, R55, UR7, R129 ;  /* 0x00000007377f7c23 */ /* 0x000fe20008010081 */
[----:B------:R-:W-:Y:S01]  /*d990*/  FSEL R135, R135, -INF , !P1 ;  /* 0xff80000087877808 */ /* 0x000fe20004800000 */
[----:B------:R-:W-:Y:S01]  /*d9a0*/  FFMA.FTZ R134, R89, UR7, R134 ;  /* 0x0000000759867c23 */ /* 0x000fe20008010086 */
[----:B------:R-:W-:Y:S01]  /*d9b0*/  ISETP.GE.AND P5, PT, R93, R2, PT ;  /* 0x000000025d00720c */ /* 0x000fe20003fa6270 */
[----:B------:R-:W-:Y:S01]  /*d9c0*/  FFMA.FTZ R124, R89, UR7, R124 ;  /* 0x00000007597c7c23 */ /* 0x000fe2000801007c */
[----:B------:R-:W-:Y:S01]  /*d9d0*/  ISETP.GE.AND P1, PT, R93, R0, PT ;  /* 0x000000005d00720c */ /* 0x000fe20003f26270 */
[----:B------:R-:W4:Y:S01]  /*d9e0*/  MUFU.TANH R61, R61 ;  /* 0x0000003d003d7308 */ /* 0x000f220000002400 */
[----:B------:R-:W-:-:S02]  /*d9f0*/  LOP3.LUT R55, R21, 0xb8, RZ, 0xfc, !PT ;  /* 0x000000b815377812 */ /* 0x000fc400078efcff */
[C---:B------:R-:W-:Y:S02]  /*da00*/  LOP3.LUT R57, R21.reuse, 0xb0, RZ, 0xfc, !PT ;  /* 0x000000b015397812 */ /* 0x040fe400078efcff */
[----:B------:R-:W-:Y:S02]  /*da10*/  LOP3.LUT R89, R21, 0xb1, RZ, 0xfc, !PT ;  /* 0x000000b115597812 */ /* 0x000fe400078efcff */
[----:B------:R-:W-:Y:S01]  /*da20*/  FSEL R137, R126, -INF , !P5 ;  /* 0xff8000007e897808 */ /* 0x000fe20006800000 */
[----:B------:R-:W4:Y:S01]  /*da30*/  MUFU.TANH R53, R53 ;  /* 0x0000003500357308 */ /* 0x000f220000002400 */
[----:B------:R-:W-:Y:S02]  /*da40*/  FSEL R127, R127, -INF , !P1 ;  /* 0xff8000007f7f7808 */ /* 0x000fe40004800000 */
[C---:B------:R-:W-:Y:S02]  /*da50*/  ISETP.GE.AND P5, PT, R55.reuse, R2, PT ;  /* 0x000000023700720c */ /* 0x040fe40003fa6270 */
[----:B------:R-:W-:-:S02]  /*da60*/  ISETP.GE.AND P1, PT, R55, R0, PT ;  /* 0x000000003700720c */ /* 0x000fc40003f26270 */
[----:B------:R-:W-:Y:S01]  /*da70*/  FSEL R141, R134, -INF , !P4 ;  /* 0xff800000868d7808 */ /* 0x000fe20006000000 */
[----:B------:R-:W4:Y:S01]  /*da80*/  MUFU.TANH R58, R58 ;  /* 0x0000003a003a7308 */ /* 0x000f220000002400 */
[----:B------:R-:W-:Y:S02]  /*da90*/  FSEL R133, R124, -INF , !P2 ;  /* 0xff8000007c857808 */ /* 0x000fe40005000000 */
[----:B------:R-:W-:Y:S02]  /*daa0*/  I2FP.F32.S32 R55, R55 ;  /* 0x0000003700377245 */ /* 0x000fe40000201400 */
[----:B------:R-:W-:Y:S02]  /*dab0*/  FSEL R193, R115, -INF , !P3 ;  /* 0xff80000073c17808 */ /* 0x000fe40005800000 */
[----:B------:R-:W-:Y:S01]  /*dac0*/  FSEL R173, R173, -INF , !P0 ;  /* 0xff800000adad7808 */ /* 0x000fe20004000000 */
[----:B------:R-:W-:Y:S01]  /*dad0*/  FFMA.FTZ R67, R55, UR7, R67 ;  /* 0x0000000737437c23 */ /* 0x000fe20008010043 */
[----:B------:R-:W-:Y:S01]  /*dae0*/  ISETP.GE.AND P4, PT, R57, R2, PT ;  /* 0x000000023900720c */ /* 0x000fe20003f86270 */
[----:B--2---:R-:W-:Y:S01]  /*daf0*/  FFMA.FTZ R68, R55, UR7, R68 ;  /* 0x0000000737447c23 */ /* 0x004fe20008010044 */
[----:B------:R-:W-:Y:S01]  /*db00*/  ISETP.GE.AND P2, PT, R57, R0, PT ;  /* 0x000000003900720c */ /* 0x000fe20003f46270 */
[----:B------:R-:W2:Y:S01]  /*db10*/  MUFU.TANH R54, R54 ;  /* 0x0000003600367308 */ /* 0x000ea20000002400 */
[----:B------:R-:W-:-:S02]  /*db20*/  I2FP.F32.S32 R52, R89 ;  /* 0x0000005900347245 */ /* 0x000fc40000201400 */
[C---:B------:R-:W-:Y:S02]  /*db30*/  ISETP.GE.AND P3, PT, R97.reuse, R2, PT ;  /* 0x000000026100720c */ /* 0x040fe40003f66270 */
[----:B------:R-:W-:Y:S01]  /*db40*/  ISETP.GE.AND P0, PT, R97, R0, PT ;  /* 0x000000006100720c */ /* 0x000fe20003f06270 */
[C---:B------:R-:W-:Y:S01]  /*db50*/  FFMA.FTZ R87, R52.reuse, UR7, R87 ;  /* 0x0000000734577c23 */ /* 0x040fe20008010057 */
[----:B------:R-:W-:Y:S01]  /*db60*/  I2FP.F32.S32 R57, R57 ;  /* 0x0000003900397245 */ /* 0x000fe20000201400 */
[----:B------:R-:W-:Y:S01]  /*db70*/  FFMA.FTZ R79, R52, UR7, R79 ;  /* 0x00000007344f7c23 */ /* 0x000fe2000801004f */
[----:B------:R-:W-:Y:S01]  /*db80*/  FSEL R18, R18, -INF , !P6 ;  /* 0xff80000012127808 */ /* 0x000fe20007000000 */
[----:B------:R-:W-:Y:S01]  /*db90*/  MUFU.TANH R50, R50 ;  /* 0x0000003200327308 */ /* 0x000fe20000002400 */
[----:B------:R-:W-:Y:S01]  /*dba0*/  LOP3.LUT P6, RZ, R152, 0x1, RZ, 0xc0, !PT ;  /* 0x0000000198ff7812 */ /* 0x000fe200078cc0ff */
[----:B------:R-:W-:Y:S01]  /*dbb0*/  FFMA.FTZ R119, R57, UR7, R128 ;  /* 0x0000000739777c23 */ /* 0x000fe20008010080 */
[----:B------:R-:W-:Y:S01]  /*dbc0*/  FSEL R139, R91, -INF , !P3 ;  /* 0xff8000005b8b7808 */ /* 0x000fe20005800000 */
[----:B------:R-:W-:Y:S01]  /*dbd0*/  FFMA.FTZ R81, R57, UR7, R81 ;  /* 0x0000000739517c23 */ /* 0x000fe20008010051 */
[----:B------:R-:W-:-:S02]  /*dbe0*/  FSEL R131, R131, -INF , !P0 ;  /* 0xff80000083837808 */ /* 0x000fc40004000000 */
[C---:B------:R-:W-:Y:S01]  /*dbf0*/  ISETP.GE.AND P3, PT, R89.reuse, R2, PT ;  /* 0x000000025900720c */ /* 0x040fe20003f66270 */
[----:B------:R-:W2:Y:S01]  /*dc00*/  MUFU.TANH R51, R51 ;  /* 0x0000003300337308 */ /* 0x000ea20000002400 */
[----:B------:R-:W-:Y:S02]  /*dc10*/  ISETP.GE.AND P0, PT, R89, R0, PT ;  /* 0x000000005900720c */ /* 0x000fe40003f06270 */
[C---:B------:R-:W-:Y:S02]  /*dc20*/  LOP3.LUT R55, R21.reuse, 0xc1, RZ, 0xfc, !PT ;  /* 0x000000c115377812 */ /* 0x040fe400078efcff */
[----:B------:R-:W-:Y:S02]  /*dc30*/  LOP3.LUT R57, R21, 0xc0, RZ, 0xfc, !PT ;  /* 0x000000c015397812 */ /* 0x000fe400078efcff */
[----:B------:R-:W-:Y:S01]  /*dc40*/  FSEL R27, R27, -INF , !P6 ;  /* 0xff8000001b1b7808 */ /* 0x000fe20007000000 */
[----:B------:R-:W2:Y:S01]  /*dc50*/  MUFU.TANH R49, R49 ;  /* 0x0000003100317308 */ /* 0x000ea20000002400 */
[----:B------:R-:W-:-:S02]  /*dc60*/  LOP3.LUT R89, R21, 0xb9, RZ, 0xfc, !PT ;  /* 0x000000b915597812 */ /* 0x000fc400078efcff */
[----:B------:R-:W-:Y:S02]  /*dc70*/  FSEL R93, R67, -INF , !P1 ;  /* 0xff800000435d7808 */ /* 0x000fe40004800000 */
[----:B------:R-:W-:Y:S02]  /*dc80*/  FSEL R115, R87, -INF , !P3 ;  /* 0xff80000057737808 */ /* 0x000fe40005800000 */
[----:B------:R-:W-:Y:S01]  /*dc90*/  FSEL R97, R79, -INF , !P0 ;  /* 0xff8000004f617808 */ /* 0x000fe20004000000 */
[----:B------:R-:W2:Y:S01]  /*dca0*/  MUFU.TANH R47, R47 ;  /* 0x0000002f002f7308 */ /* 0x000ea20000002400 */
[C---:B------:R-:W-:Y:S02]  /*dcb0*/  ISETP.GE.AND P6, PT, R55.reuse, R2, PT ;  /* 0x000000023700720c */ /* 0x040fe40003fc6270 */
[----:B------:R-:W-:Y:S02]  /*dcc0*/  ISETP.GE.AND P1, PT, R55, R0, PT ;  /* 0x000000003700720c */ /* 0x000fe40003f26270 */
[----:B------:R-:W-:-:S02]  /*dcd0*/  ISETP.GE.AND P3, PT, R57, R2, PT ;  /* 0x000000023900720c */ /* 0x000fc40003f66270 */
[----:B------:R-:W-:Y:S01]  /*dce0*/  ISETP.GE.AND P0, PT, R57, R0, PT ;  /* 0x000000003900720c */ /* 0x000fe20003f06270 */
[----:B------:R-:W2:Y:S01]  /*dcf0*/  MUFU.TANH R48, R48 ;  /* 0x0000003000307308 */ /* 0x000ea20000002400 */
[----:B------:R-:W-:Y:S02]  /*dd00*/  I2FP.F32.S32 R55, R55 ;  /* 0x0000003700377245 */ /* 0x000fe40000201400 */
[----:B------:R-:W-:Y:S02]  /*dd10*/  I2FP.F32.S32 R57, R57 ;  /* 0x0000003900397245 */ /* 0x000fe40000201400 */
[----:B------:R-:W-:Y:S01]  /*dd20*/  I2FP.F32.S32 R52, R89 ;  /* 0x0000005900347245 */ /* 0x000fe20000201400 */
[C---:B-1----:R-:W-:Y:S01]  /*dd30*/  FFMA.FTZ R64, R55.reuse, UR7, R64 ;  /* 0x0000000737407c23 */ /* 0x042fe20008010040 */
[----:B------:R-:W-:Y:S01]  /*dd40*/  FFMA.FTZ R55, R55, UR7, R62 ;  /* 0x0000000737377c23 */ /* 0x000fe2000801003e */
[----:B------:R-:W-:Y:S01]  /*dd50*/  FFMA.FTZ R66, R57, UR7, R66 ;  /* 0x0000000739427c23 */ /* 0x000fe20008010042 */
[----:B------:R-:W-:Y:S01]  /*dd60*/  FSEL R119, R119, -INF , !P4 ;  /* 0xff80000077777808 */ /* 0x000fe20006000000 */
[C---:B------:R-:W-:Y:S01]  /*dd70*/  FFMA.FTZ R69, R52.reuse, UR7, R69 ;  /* 0x0000000734457c23 */ /* 0x040fe20008010045 */
[----:B------:R-:W-:Y:S01]  /*dd80*/  FFMA.FTZ R57, R57, UR7, R63 ;  /* 0x0000000739397c23 */ /* 0x000fe2000801003f */
[----:B------:R-:W-:Y:S01]  /*dd90*/  ISETP.GE.AND P4, PT, R89, R2, PT ;  /* 0x000000025900720c */ /* 0x000fe20003f86270 */
[----:B---3--:R-:W-:Y:S01]  /*dda0*/  FFMA.FTZ R65, R52, UR7, R65 ;  /* 0x0000000734417c23 */ /* 0x008fe20008010041 */
[C---:B------:R-:W-:Y:S01]  /*ddb0*/  LOP3.LUT R79, R21.reuse, 0xc8, RZ, 0xfc, !PT ;  /* 0x000000c8154f7812 */ /* 0x040fe200078efcff */
[----:B------:R-:W1:Y:S01]  /*ddc0*/  MUFU.TANH R45, R45 ;  /* 0x0000002d002d7308 */ /* 0x000e620000002400 */
[----:B------:R-:W-:-:S02]  /*ddd0*/  LOP3.LUT R63, R21, 0xd0, RZ, 0xfc, !PT ;  /* 0x000000d0153f7812 */ /* 0x000fc400078efcff */
[----:B------:R-:W-:Y:S02]  /*dde0*/  LOP3.LUT R67, R21, 0xc9, RZ, 0xfc, !PT ;  /* 0x000000c915437812 */ /* 0x000fe400078efcff */
[----:B------:R-:W-:Y:S02]  /*ddf0*/  FSEL R87, R64, -INF , !P6 ;  /* 0xff80000040577808 */ /* 0x000fe40007000000 */
[----:B------:R-:W-:Y:S01]  /*de00*/  FSEL R55, R55, -INF , !P1 ;  /* 0xff80000037377808 */ /* 0x000fe20004800000 */
[----:B------:R-:W-:Y:S01]  /*de10*/  MUFU.TANH R46, R46 ;  /* 0x0000002e002e7308 */ /* 0x000fe20000002400 */
[----:B------:R-:W-:Y:S02]  /*de20*/  FSEL R107, R69, -INF , !P4 ;  /* 0xff800000456b7808 */ /* 0x000fe40006000000 */
[----:B------:R-:W-:Y:S02]  /*de30*/  I2FP.F32.S32 R52, R79 ;  /* 0x0000004f00347245 */ /* 0x000fe40000201400 */
[----:B------:R-:W-:-:S02]  /*de40*/  FSEL R57, R57, -INF , !P0 ;  /* 0xff80000039397808 */ /* 0x000fc40004000000 */
[C---:B------:R-:W-:Y:S01]  /*de50*/  ISETP.GE.AND P6, PT, R63.reuse, R2, PT ;  /* 0x000000023f00720c */ /* 0x040fe20003fc6270 */
[C---:B----4-:R-:W-:Y:S01]  /*de60*/  FFMA.FTZ R61, R52.reuse, UR7, R61 ;  /* 0x00000007343d7c23 */ /* 0x050fe2000801003d */
[----:B------:R-:W-:Y:S01]  /*de70*/  ISETP.GE.AND P1, PT, R63, R0, PT ;  /* 0x000000003f00720c */ /* 0x000fe20003f26270 */
[----:B------:R-:W-:Y:S01]  /*de80*/  FFMA.FTZ R60, R52, UR7, R60 ;  /* 0x00000007343c7c23 */ /* 0x000fe2000801003c */
[C---:B------:R-:W-:Y:S01]  /*de90*/  ISETP.GE.AND P4, PT, R67.reuse, R2, PT ;  /* 0x000000024300720c */ /* 0x040fe20003f86270 */
[----:B------:R-:W-:Y:S01]  /*dea0*/  MUFU.TANH R41, R41 ;  /* 0x0000002900297308 */ /* 0x000fe20000002400 */
[----:B------:R-:W-:Y:S02]  /*deb0*/  ISETP.GE.AND P0, PT, R67, R0, PT ;  /* 0x000000004300720c */ /* 0x000fe40003f06270 */
[----:B------:R-:W-:Y:S02]  /*dec0*/  I2FP.F32.S32 R63, R63 ;  /* 0x0000003f003f7245 */ /* 0x000fe40000201400 */
[----:B------:R-:W-:-:S02]  /*ded0*/  I2FP.F32.S32 R67, R67 ;  /* 0x0000004300437245 */ /* 0x000fc40000201400 */
[----:B------:R-:W-:Y:S01]  /*dee0*/  FSEL R99, R81, -INF , !P2 ;  /* 0xff80000051637808 */ /* 0x000fe20005000000 */
[----:B------:R-:W-:Y:S01]  /*def0*/  FFMA.FTZ R52, R63, UR7, R53 ;  /* 0x000000073f347c23 */ /* 0x000fe20008010035 */
[----:B------:R-:W-:Y:S01]  /*df00*/  ISETP.GE.AND P2, PT, R89, R0, PT ;  /* 0x000000005900720c */ /* 0x000fe20003f46270 */
[C---:B------:R-:W-:Y:S01]  /*df10*/  FFMA.FTZ R58, R67.reuse, UR7, R58 ;  /* 0x00000007433a7c23 */ /* 0x040fe2000801003a */
[----:B------:R-:W-:Y:S01]  /*df20*/  FSEL R113, R68, -INF , !P5 ;  /* 0xff80000044717808 */ /* 0x000fe20006800000 */
[----:B------:R-:W-:Y:S01]  /*df30*/  FFMA.FTZ R108, R67, UR7, R108 ;  /* 0x00000007436c7c23 */ /* 0x000fe2000801006c */
[----:B------:R-:W-:Y:S01]  /*df40*/  ISETP.GE.AND P5, PT, R79, R2, PT ;  /* 0x000000024f00720c */ /* 0x000fe20003fa6270 */
[----:B--2---:R-:W-:Y:S01]  /*df50*/  FFMA.FTZ R69, R63, UR7, R54 ;  /* 0x000000073f457c23 */ /* 0x004fe20008010036 */
[----:B------:R-:W-:Y:S01]  /*df60*/  LOP3.LUT R53, R21, 0xd1, RZ, 0xfc, !PT ;  /* 0x000000d115357812 */ /* 0x000fe200078efcff */
[----:B------:R-:W2:Y:S01]  /*df70*/  MUFU.TANH R44, R44 ;  /* 0x0000002c002c7308 */ /* 0x000ea20000002400 */
[----:B------:R-:W-:-:S02]  /*df80*/  FSEL R91, R65, -INF , !P2 ;  /* 0xff800000415b7808 */ /* 0x000fc40005000000 */
[----:B------:R-:W-:Y:S02]  /*df90*/  LOP3.LUT R65, R21, 0xd8, RZ, 0xfc, !PT ;  /* 0x000000d815417812 */ /* 0x000fe400078efcff */
[----:B------:R-:W-:Y:S02]  /*dfa0*/  FSEL R89, R66, -INF , !P3 ;  /* 0xff80000042597808 */ /* 0x000fe40005800000 */
[----:B------:R-:W-:Y:S01]  /*dfb0*/  FSEL R81, R61, -INF , !P5 ;  /* 0xff8000003d517808 */ /* 0x000fe20006800000 */
[----:B------:R-:W-:Y:S01]  /*dfc0*/  MUFU.TANH R43, R43 ;  /* 0x0000002b002b7308 */ /* 0x000fe20000002400 */
[----:B------:R-:W-:Y:S02]  /*dfd0*/  ISETP.GE.AND P2, PT, R79, R0, PT ;  /* 0x000000004f00720c */ /* 0x000fe40003f46270 */
[C---:B------:R-:W-:Y:S02]  /*dfe0*/  ISETP.GE.AND P5, PT, R53.reuse, R2, PT ;  /* 0x000000023500720c */ /* 0x040fe40003fa6270 */
[----:B------:R-:W-:-:S02]  /*dff0*/  ISETP.GE.AND P3, PT, R53, R0, PT ;  /* 0x000000003500720c */ /* 0x000fc40003f66270 */
[----:B------:R-:W-:Y:S01]  /*e000*/  I2FP.F32.S32 R61, R53 ;  /* 0x00000035003d7245 */ /* 0x000fe20000201400 */
[----:B------:R-:W3:Y:S01]  /*e010*/  MUFU.TANH R38, R38 ;  /* 0x0000002600267308 */ /* 0x000ee20000002400 */
[----:B------:R-:W-:Y:S02]  /*e020*/  LOP3.LUT R63, R21, 0xd9, RZ, 0xfc, !PT ;  /* 0x000000d9153f7812 */ /* 0x000fe400078efcff */
[----:B------:R-:W-:Y:S01]  /*e030*/  FSEL R79, R58, -INF , !P4 ;  /* 0xff8000003a4f7808 */ /* 0x000fe20006000000 */
[C---:B------:R-:W-:Y:S01]  /*e040*/  FFMA.FTZ R68, R61.reuse, UR7, R100 ;  /* 0x000000073d447c23 */ /* 0x040fe20008010064 */
[----:B------:R-:W-:Y:S01]  /*e050*/  FSEL R53, R108, -INF , !P0 ;  /* 0xff8000006c357808 */ /* 0x000fe20004000000 */
[----:B------:R-:W-:Y:S01]  /*e060*/  FFMA.FTZ R51, R61, UR7, R51 ;  /* 0x000000073d337c23 */ /* 0x000fe20008010033 */
[C---:B------:R-:W-:Y:S01]  /*e070*/  ISETP.GE.AND P4, PT, R65.reuse, R2, PT ;  /* 0x000000024100720c */ /* 0x040fe20003f86270 */
[----:B------:R-:W4:Y:S01]  /*e080*/  MUFU.TANH R40, R40 ;  /* 0x0000002800287308 */ /* 0x000f220000002400 */
[----:B------:R-:W-:-:S02]  /*e090*/  ISETP.GE.AND P0, PT, R65, R0, PT ;  /* 0x000000004100720c */ /* 0x000fc40003f06270 */
[----:B------:R-:W-:Y:S02]  /*e0a0*/  I2FP.F32.S32 R65, R65 ;  /* 0x0000004100417245 */ /* 0x000fe40000201400 */
[----:B------:R-:W-:Y:S02]  /*e0b0*/  I2FP.F32.S32 R58, R63 ;  /* 0x0000003f003a7245 */ /* 0x000fe40000201400 */
[----:B------:R-:W-:Y:S01]  /*e0c0*/  FSEL R54, R60, -INF , !P2 ;  /* 0xff8000003c367808 */ /* 0x000fe20005000000 */
[----:B------:R-:W-:Y:S01]  /*e0d0*/  FFMA.FTZ R50, R65, UR7, R50 ;  /* 0x0000000741327c23 */ /* 0x000fe20008010032 */
[----:B------:R-:W-:Y:S01]  /*e0e0*/  FSEL R69, R69, -INF , !P6 ;  /* 0xff80000045457808 */ /* 0x000fe20007000000 */
[C---:B------:R-:W-:Y:S01]  /*e0f0*/  FFMA.FTZ R49, R58.reuse, UR7, R49 ;  /* 0x000000073a317c23 */ /* 0x040fe20008010031 */
[C---:B------:R-:W-:Y:S01]  /*e100*/  ISETP.GE.AND P6, PT, R63.reuse, R2, PT ;  /* 0x000000023f00720c */ /* 0x040fe20003fc6270 */
[----:B------:R-:W-:Y:S01]  /*e110*/  FFMA.FTZ R58, R58, UR7, R47 ;  /* 0x000000073a3a7c23 */ /* 0x000fe2000801002f */
[----:B------:R-:W-:Y:S01]  /*e120*/  ISETP.GE.AND P2, PT, R63, R0, PT ;  /* 0x000000003f00720c */ /* 0x000fe20003f46270 */
[----:B------:R-:W4:Y:S01]  /*e130*/  MUFU.TANH R36, R36 ;  /* 0x0000002400247308 */ /* 0x000f220000002400 */
[----:B------:R-:W-:Y:S01]  /*e140*/  LOP3.LUT R63, R21, 0xe0, RZ, 0xfc, !PT ;  /* 0x000000e0153f7812 */ /* 0x000fe200078efcff */
[----:B------:R-:W-:Y:S01]  /*e150*/  FFMA.FTZ R48, R65, UR7, R48 ;  /* 0x0000000741307c23 */ /* 0x000fe20008010030 */
[----:B------:R-:W-:-:S02]  /*e160*/  LOP3.LUT R61, R21, 0xe1, RZ, 0xfc, !PT ;  /* 0x000000e1153d7812 */ /* 0x000fc400078efcff */
[----:B------:R-:W-:Y:S02]  /*e170*/  LOP3.LUT R47, R21, 0xe8, RZ, 0xfc, !PT ;  /* 0x000000e8152f7812 */ /* 0x000fe400078efcff */
[----:B------:R-:W-:Y:S01]  /*e180*/  FSEL R52, R52, -INF , !P1 ;  /* 0xff80000034347808 */ /* 0x000fe20004800000 */
[----:B------:R-:W4:Y:S01]  /*e190*/  MUFU.TANH R34, R34 ;  /* 0x0000002200227308 */ /* 0x000f220000002400 */
[----:B------:R-:W-:Y:S02]  /*e1a0*/  I2FP.F32.S32 R60, R63 ;  /* 0x0000003f003c7245 */ /* 0x000fe40000201400 */
[----:B------:R-:W-:Y:S02]  /*e1b0*/  FSEL R67, R50, -INF , !P4 ;  /* 0xff80000032437808 */ /* 0x000fe40006000000 */
[C---:B------:R-:W-:Y:S01]  /*e1c0*/  ISETP.GE.AND P4, PT, R61.reuse, R2, PT ;  /* 0x000000023d00720c */ /* 0x040fe20003f86270 */
[C---:B-1----:R-:W-:Y:S01]  /*e1d0*/  FFMA.FTZ R45, R60.reuse, UR7, R45 ;  /* 0x000000073c2d7c23 */ /* 0x042fe2000801002d */
[----:B------:R-:W-:Y:S01]  /*e1e0*/  ISETP.GE.AND P1, PT, R61, R0, PT ;  /* 0x000000003d00720c */ /* 0x000fe20003f26270 */
[----:B------:R-:W1:Y:S01]  /*e1f0*/  MUFU.TANH R20, R20 ;  /* 0x0000001400147308 */ /* 0x000e620000002400 */
[----:B------:R-:W-:Y:S01]  /*e200*/  I2FP.F32.S32 R61, R61 ;  /* 0x0000003d003d7245 */ /* 0x000fe20000201400 */
[----:B--2---:R-:W-:Y:S01]  /*e210*/  FFMA.FTZ R44, R60, UR7, R44 ;  /* 0x000000073c2c7c23 */ /* 0x004fe2000801002c */
[----:B------:R-:W-:-:S02]  /*e220*/  FSEL R66, R49, -INF , !P6 ;  /* 0xff80000031427808 */ /* 0x000fc40007000000 */
[-C--:B------:R-:W-:Y:S01]  /*e230*/  ISETP.GE.AND P6, PT, R47, R2.reuse, PT ;  /* 0x000000022f00720c */ /* 0x080fe20003fc6270 */
[C---:B------:R-:W-:Y:S01]  /*e240*/  FFMA.FTZ R46, R61.reuse, UR7, R46 ;  /* 0x000000073d2e7c23 */ /* 0x040fe2000801002e */
[----:B------:R-:W-:Y:S01]  /*e250*/  FSEL R68, R68, -INF , !P5 ;  /* 0xff80000044447808 */ /* 0x000fe20006800000 */
[----:B------:R-:W-:Y:S01]  /*e260*/  FFMA.FTZ R41, R61, UR7, R41 ;  /* 0x000000073d297c23 */ /* 0x000fe20008010029 */
[----:B------:R-:W-:Y:S01]  /*e270*/  FSEL R50, R48, -INF , !P0 ;  /* 0xff80000030327808 */ /* 0x000fe20004000000 */
[----:B------:R-:W2:Y:S01]  /*e280*/  MUFU.TANH R23, R23 ;  /* 0x0000001700177308 */ /* 0x000ea20000002400 */
[----:B------:R-:W-:Y:S02]  /*e290*/  ISETP.GE.AND P5, PT, R63, R2, PT ;  /* 0x000000023f00720c */ /* 0x000fe40003fa6270 */
[----:B------:R-:W-:Y:S02]  /*e2a0*/  ISETP.GE.AND P0, PT, R47, R0, PT ;  /* 0x000000002f00720c */ /* 0x000fe40003f06270 */
[----:B------:R-:W-:-:S02]  /*e2b0*/  I2FP.F32.S32 R48, R47 ;  /* 0x0000002f00307245 */ /* 0x000fc40000201400 */
[C---:B------:R-:W-:Y:S01]  /*e2c0*/  LOP3.LUT R47, R21.reuse, 0xe9, RZ, 0xfc, !PT ;  /* 0x000000e9152f7812 */ /* 0x040fe200078efcff */
[----:B------:R-:W2:Y:S01]  /*e2d0*/  MUFU.TANH R5, R5 ;  /* 0x0000000500057308 */ /* 0x000ea20000002400 */
[----:B------:R-:W-:Y:S01]  /*e2e0*/  LOP3.LUT R61, R21, 0xf0, RZ, 0xfc, !PT ;  /* 0x000000f0153d7812 */ /* 0x000fe200078efcff */
[----:B---3--:R-:W-:Y:S01]  /*e2f0*/  FFMA.FTZ R38, R48, UR7, R38 ;  /* 0x0000000730267c23 */ /* 0x008fe20008010026 */
[----:B------:R-:W-:Y:S02]  /*e300*/  FSEL R65, R45, -INF , !P5 ;  /* 0xff8000002d417808 */ /* 0x000fe40006800000 */
[----:B------:R-:W-:Y:S02]  /*e310*/  FSEL R51, R51, -INF , !P3 ;  /* 0xff80000033337808 */ /* 0x000fe40005800000 */
[----:B------:R-:W-:Y:S01]  /*e320*/  FSEL R49, R58, -INF , !P2 ;  /* 0xff8000003a317808 */ /* 0x000fe20005000000 */
[----:B------:R-:W-:Y:S01]  /*e330*/  MUFU.TANH R14, R14 ;  /* 0x0000000e000e7308 */ /* 0x000fe20000002400 */
[----:B------:R-:W-:-:S02]  /*e340*/  I2FP.F32.S32 R45, R47 ;  /* 0x0000002f002d7245 */ /* 0x000fc40000201400 */
[----:B------:R-:W-:Y:S01]  /*e350*/  ISETP.GE.AND P3, PT, R63, R0, PT ;  /* 0x000000003f00720c */ /* 0x000fe20003f66270 */
[----:B------:R-:W-:Y:S01]  /*e360*/  FFMA.FTZ R63, R48, UR7, R43 ;  /* 0x00000007303f7c23 */ /* 0x000fe2000801002b */
[----:B------:R-:W-:Y:S01]  /*e370*/  LOP3.LUT R152, R152, 0xfffffffe, RZ, 0xc0, !PT ;  /* 0xfffffffe98987812 */ /* 0x000fe200078ec0ff */
[----:B----4-:R-:W-:Y:S01]  /*e380*/  FFMA.FTZ R40, R45, UR7, R40 ;  /* 0x000000072d287c23 */ /* 0x010fe20008010028 */
[C---:B------:R-:W-:Y:S01]  /*e390*/  ISETP.GE.AND P5, PT, R61.reuse, R2, PT ;  /* 0x000000023d00720c */ /* 0x040fe20003fa6270 */
[----:B------:R-:W3:Y:S01]  /*e3a0*/  MUFU.TANH R4, R4 ;  /* 0x0000000400047308 */ /* 0x000ee20000002400 */
[----:B------:R-:W-:Y:S01]  /*e3b0*/  ISETP.GE.AND P2, PT, R61, R0, PT ;  /* 0x000000003d00720c */ /* 0x000fe20003f46270 */
[----:B------:R-:W-:Y:S01]  /*e3c0*/  FFMA.FTZ R45, R45, UR7, R36 ;  /* 0x000000072d2d7c23 */ /* 0x000fe20008010024 */
[----:B------:R-:W-:Y:S02]  /*e3d0*/  I2FP.F32.S32 R61, R61 ;  /* 0x0000003d003d7245 */ /* 0x000fe40000201400 */
[----:B------:R-:W-:-:S02]  /*e3e0*/  @P6 LOP3.LUT R152, R152, 0x1, RZ, 0xfc, !PT ;  /* 0x0000000198986812 */ /* 0x000fc400078efcff */
[----:B------:R-:W-:Y:S01]  /*e3f0*/  FSEL R48, R44, -INF , !P3 ;  /* 0xff8000002c307808 */ /* 0x000fe20005800000 */
[----:B------:R-:W-:Y:S01]  /*e400*/  FFMA.FTZ R34, R61, UR7, R34 ;  /* 0x000000073d227c23 */ /* 0x000fe20008010022 */
[----:B------:R-:W-:Y:S01]  /*e410*/  ISETP.GE.AND P6, PT, R47, R2, PT ;  /* 0x000000022f00720c */ /* 0x000fe20003fc6270 */
[----:B-1----:R-:W-:Y:S01]  /*e420*/  FFMA.FTZ R20, R61, UR7, R20 ;  /* 0x000000073d147c23 */ /* 0x002fe20008010014 */
[----:B------:R-:W-:Y:S01]  /*e430*/  ISETP.GE.AND P3, PT, R47, R0, PT ;  /* 0x000000002f00720c */ /* 0x000fe20003f66270 */
[----:B------:R-:W-:Y:S01]  /*e440*/  MUFU.TANH R13, R13 ;  /* 0x0000000d000d7308 */ /* 0x000fe20000002400 */
[----:B------:R-:W-:Y:S02]  /*e450*/  FSEL R47, R41, -INF , !P1 ;  /* 0xff800000292f7808 */ /* 0x000fe40004800000 */
[----:B------:R-:W-:Y:S02]  /*e460*/  LOP3.LUT R43, R21, 0xf1, RZ, 0xfc, !PT ;  /* 0x000000f1152b7812 */ /* 0x000fe400078efcff */
[----:B------:R-:W-:-:S02]  /*e470*/  FSEL R64, R46, -INF , !P4 ;  /* 0xff8000002e407808 */ /* 0x000fc40006000000 */
[C---:B------:R-:W-:Y:S01]  /*e480*/  LOP3.LUT R61, R21.reuse, 0xf9, RZ, 0xfc, !PT ;  /* 0x000000f9153d7812 */ /* 0x040fe200078efcff */
[----:B------:R-:W-:Y:S01]  /*e490*/  MUFU.TANH R90, R90 ;  /* 0x0000005a005a7308 */ /* 0x000fe20000002400 */
[----:B------:R-:W-:Y:S02]  /*e4a0*/  LOP3.LUT R41, R21, 0x51, RZ, 0xfc, !PT ;  /* 0x0000005115297812 */ /* 0x000fe400078efcff */
[----:B------:R-:W-:Y:S02]  /*e4b0*/  LOP3.LUT P4, RZ, R152, 0x1, RZ, 0xc0, !PT ;  /* 0x0000000198ff7812 */ /* 0x000fe4000788c0ff */
[----:B------:R-:W-:Y:S02]  /*e4c0*/  FSEL R46, R38, -INF , !P0 ;  /* 0xff800000262e7808 */ /* 0x000fe40004000000 */
[----:B------:R-:W-:Y:S01]  /*e4d0*/  FSEL R45, R45, -INF , !P3 ;  /* 0xff8000002d2d7808 */ /* 0x000fe20005800000 */
[----:B------:R-:W-:Y:S01]  /*e4e0*/  MUFU.TANH R77, R77 ;  /* 0x0000004d004d7308 */ /* 0x000fe20000002400 */
[----:B------:R-:W-:-:S02]  /*e4f0*/  I2FP.F32.S32 R38, R43 ;  /* 0x0000002b00267245 */ /* 0x000fc40000201400 */
[----:B------:R-:W-:Y:S02]  /*e500*/  I2FP.F32.S32 R36, R61 ;  /* 0x0000003d00247245 */ /* 0x000fe40000201400 */
[-C--:B------:R-:W-:Y:S01]  /*e510*/  ISETP.GE.AND P3, PT, R41, R2.reuse, PT ;  /* 0x000000022900720c */ /* 0x080fe20003f66270 */
[----:B--2---:R-:W-:Y:S01]  /*e520*/  FFMA.FTZ R23, R38, UR7, R23 ;  /* 0x0000000726177c23 */ /* 0x004fe20008010017 */
[----:B------:R-:W-:Y:S01]  /*e530*/  FSEL R63, R63, -INF , !P4 ;  /* 0xff8000003f3f7808 */ /* 0x000fe20006000000 */
[----:B------:R-:W1:Y:S01]  /*e540*/  MUFU.TANH R22, R22 ;  /* 0x0000001600167308 */ /* 0x000e620000002400 */
[----:B------:R-:W-:Y:S01]  /*e550*/  I2FP.F32.S32 R41, R41 ;  /* 0x0000002900297245 */ /* 0x000fe20000201400 */
[C---:B------:R-:W-:Y:S01]  /*e560*/  FFMA.FTZ R5, R36.reuse, UR7, R5 ;  /* 0x0000000724057c23 */ /* 0x040fe20008010005 */
[C---:B------:R-:W-:Y:S01]  /*e570*/  ISETP.GE.AND P4, PT, R43.reuse, R2, PT ;  /* 0x000000022b00720c */ /* 0x040fe20003f86270 */
[----:B---3--:R-:W-:Y:S01]  /*e580*/  FFMA.FTZ R4, R36, UR7, R4 ;  /* 0x0000000724047c23 */ /* 0x008fe20008010004 */
[----:B------:R-:W-:Y:S01]  /*e590*/  ISETP.GE.AND P1, PT, R43, R0, PT ;  /* 0x000000002b00720c */ /* 0x000fe20003f26270 */
[----:B------:R-:W-:Y:S01]  /*e5a0*/  FFMA.FTZ R14, R41, UR7, R14 ;  /* 0x00000007290e7c23 */ /* 0x000fe2000801000e */
[----:B------:R-:W-:Y:S01]  /*e5b0*/  LOP3.LUT R43, R21, 0x50, RZ, 0xfc, !PT ;  /* 0x00000050152b7812 */ /* 0x000fe200078efcff */
[----:B------:R-:W2:Y:S01]  /*e5c0*/  MUFU.TANH R84, R84 ;  /* 0x0000005400547308 */ /* 0x000ea20000002400 */
[----:B------:R-:W-:-:S02]  /*e5d0*/  FSEL R62, R40, -INF , !P6 ;  /* 0xff800000283e7808 */ /* 0x000fc40007000000 */
[C---:B------:R-:W-:Y:S02]  /*e5e0*/  ISETP.GE.AND P6, PT, R61.reuse, R2, PT ;  /* 0x000000023d00720c */ /* 0x040fe40003fc6270 */
[----:B------:R-:W-:Y:S02]  /*e5f0*/  ISETP.GE.AND P0, PT, R61, R0, PT ;  /* 0x000000003d00720c */ /* 0x000fe40003f06270 */
[----:B------:R-:W-:Y:S01]  /*e600*/  FSEL R61, R34, -INF , !P5 ;  /* 0xff800000223d7808 */ /* 0x000fe20006800000 */
[----:B------:R-:W3:Y:S01]  /*e610*/  MUFU.TANH R88, R88 ;  /* 0x0000005800587308 */ /* 0x000ee20000002400 */
[----:B------:R-:W-:Y:S01]  /*e620*/  ISETP.GE.AND P5, PT, R43, R2, PT ;  /* 0x000000022b00720c */ /* 0x000fe20003fa6270 */
[----:B-1----:R-:W-:Y:S01]  /*e630*/  FFMA.FTZ R22, R38, UR7, R22 ;  /* 0x0000000726167c23 */ /* 0x002fe20008010016 */
[----:B------:R-:W-:Y:S02]  /*e640*/  I2FP.F32.S32 R34, R43 ;  /* 0x0000002b00227245 */ /* 0x000fe40000201400 */
[----:B------:R-:W-:-:S02]  /*e650*/  LOP3.LUT R41, R21, 0x60, RZ, 0xfc, !PT ;  /* 0x0000006015297812 */ /* 0x000fc400078efcff */
[C---:B------:R-:W-:Y:S01]  /*e660*/  LOP3.LUT R43, R21.reuse, 0x58, RZ, 0xfc, !PT ;  /* 0x00000058152b7812 */ /* 0x040fe200078efcff */
[----:B------:R-:W1:Y:S01]  /*e670*/  MUFU.TANH R92, R92 ;  /* 0x0000005c005c7308 */ /* 0x000e620000002400 */
[----:B------:R-:W-:Y:S01]  /*e680*/  LOP3.LUT R123, R21, 0x71, RZ, 0xfc, !PT ;  /* 0x00000071157b7812 */ /* 0x000fe200078efcff */
[----:B------:R-:W-:Y:S01]  /*e690*/  FFMA.FTZ R251, R34, UR7, R13 ;  /* 0x0000000722fb7c23 */ /* 0x000fe2000801000d */
[----:B------:R-:W-:Y:S02]  /*e6a0*/  FSEL R60, R23, -INF , !P4 ;  /* 0xff800000173c7808 */ /* 0x000fe40006000000 */
[----:B------:R-:W-:Y:S02]  /*e6b0*/  FSEL R58, R5, -INF , !P6 ;  /* 0xff800000053a7808 */ /* 0x000fe40007000000 */
[----:B------:R-:W-:Y:S01]  /*e6c0*/  ISETP.GE.AND P4, PT, R41, R2, PT ;  /* 0x000000022900720c */ /* 0x000fe20003f86270 */
[----:B------:R-:W4:Y:S01]  /*e6d0*/  MUFU.TANH R106, R106 ;  /* 0x0000006a006a7308 */ /* 0x000f220000002400 */
[----:B------:R-:W-:-:S02]  /*e6e0*/  I2FP.F32.S32 R5, R41 ;  /* 0x0000002900057245 */ /* 0x000fc40000201400 */
[----:B------:R-:W-:Y:S02]  /*e6f0*/  LOP3.LUT R109, R21, 0x61, RZ, 0xfc, !PT ;  /* 0x00000061156d7812 */ /* 0x000fe400078efcff */
[----:B------:R-:W-:Y:S01]  /*e700*/  I2FP.F32.S32 R23, R43 ;  /* 0x0000002b00177245 */ /* 0x000fe20000201400 */
[----:B------:R-:W-:Y:S01]  /*e710*/  FFMA.FTZ R5, R5, UR7, R90 ;  /* 0x0000000705057c23 */ /* 0x000fe2000801005a */
[----:B------:R-:W-:Y:S01]  /*e720*/  FSEL R41, R4, -INF , !P0 ;  /* 0xff80000004297808 */ /* 0x000fe20004000000 */
[----:B------:R-:W4:Y:S01]  /*e730*/  MUFU.TANH R72, R72 ;  /* 0x0000004800487308 */ /* 0x000f220000002400 */
[----:B------:R-:W-:Y:S01]  /*e740*/  I2FP.F32.S32 R4, R123 ;  /* 0x0000007b00047245 */ /* 0x000fe20000201400 */
[----:B------:R-:W-:Y:S01]  /*e750*/  FFMA.FTZ R23, R23, UR7, R80 ;  /* 0x0000000717177c23 */ /* 0x000fe20008010050 */
[----:B------:R-:W-:Y:S02]  /*e760*/  ISETP.GE.AND P0, PT, R109, R2, PT ;  /* 0x000000026d00720c */ /* 0x000fe40003f06270 */
[----:B------:R-:W-:Y:S01]  /*e770*/  FSEL R44, R20, -INF , !P2 ;  /* 0xff800000142c7808 */ /* 0x000fe20005000000 */
[----:B------:R-:W-:Y:S01]  /*e780*/  FFMA.FTZ R233, R4, UR7, R77 ;  /* 0x0000000704e97c23 */ /* 0x000fe2000801004d */
[----:B------:R-:W-:Y:S01]  /*e790*/  LOP3.LUT R13, R21, 0x68, RZ, 0xfc, !PT ;  /* 0x00000068150d7812 */ /* 0x000fe200078efcff */
[----:B------:R-:W-:Y:S01]  /*e7a0*/  MUFU.TANH R95, R95 ;  /* 0x0000005f005f7308 */ /* 0x000fe20000002400 */
[----:B------:R-:W-:-:S02]  /*e7b0*/  I2FP.F32.S32 R109, R109 ;  /* 0x0000006d006d7245 */ /* 0x000fc40000201400 */
[-C--:B------:R-:W-:Y:S02]  /*e7c0*/  ISETP.GE.AND P2, PT, R43, R2.reuse, PT ;  /* 0x000000022b00720c */ /* 0x080fe40003f46270 */
[----:B------:R-:W-:Y:S01]  /*e7d0*/  LOP3.LUT R129, R21, 0x70, RZ, 0xfc, !PT ;  /* 0x0000007015817812 */ /* 0x000fe200078efcff */
[----:B--2---:R-:W-:Y:S01]  /*e7e0*/  FFMA.FTZ R84, R109, UR7, R84 ;  /* 0x000000076d547c23 */ /* 0x004fe20008010054 */
[----:B------:R-:W-:Y:S01]  /*e7f0*/  LOP3.LUT R77, R21, 0x80, RZ, 0xfc, !PT ;  /* 0x00000080154d7812 */ /* 0x000fe200078efcff */
[----:B------:R-:W-:Y:S01]  /*e800*/  MUFU.TANH R111, R111 ;  /* 0x0000006f006f7308 */ /* 0x000fe20000002400 */
[----:B------:R-:W-:Y:S02]  /*e810*/  FSEL R251, R251, -INF , !P5 ;  /* 0xff800000fbfb7808 */ /* 0x000fe40006800000 */
[----:B------:R-:W-:Y:S02]  /*e820*/  ISETP.GE.AND P5, PT, R13, R2, PT ;  /* 0x000000020d00720c */ /* 0x000fe40003fa6270 */
[----:B------:R-:W-:-:S02]  /*e830*/  LOP3.LUT R121, R21, 0x59, RZ, 0xfc, !PT ;  /* 0x0000005915797812 */ /* 0x000fc400078efcff */
[----:B------:R-:W-:Y:S01]  /*e840*/  I2FP.F32.S32 R13, R13 ;  /* 0x0000000d000d7245 */ /* 0x000fe20000201400 */
[----:B------:R-:W2:Y:S01]  /*e850*/  MUFU.TANH R105, R105 ;  /* 0x0000006900697308 */ /* 0x000ea20000002400 */
[----:B------:R-:W-:Y:S02]  /*e860*/  FSEL R249, R23, -INF , !P2 ;  /* 0xff80000017f97808 */ /* 0x000fe40005000000 */
[----:B------:R-:W-:Y:S01]  /*e870*/  FSEL R167, R5, -INF , !P4 ;  /* 0xff80000005a77808 */ /* 0x000fe20006000000 */
[----:B---3--:R-:W-:Y:S01]  /*e880*/  FFMA.FTZ R13, R13, UR7, R88 ;  /* 0x000000070d0d7c23 */ /* 0x008fe20008010058 */
[----:B------:R-:W-:Y:S02]  /*e890*/  I2FP.F32.S32 R23, R129 ;  /* 0x0000008100177245 */ /* 0x000fe40000201400 */
[----:B------:R-:W-:Y:S01]  /*e8a0*/  ISETP.GE.AND P4, PT, R77, R2, PT ;  /* 0x000000024d00720c */ /* 0x000fe20003f86270 */
[----:B------:R-:W3:Y:S01]  /*e8b0*/  MUFU.TANH R98, R98 ;  /* 0x0000006200627308 */ /* 0x000ee20000002400 */
[----:B------:R-:W-:Y:S01]  /*e8c0*/  LOP3.LUT R221, R21, 0x79, RZ, 0xfc, !PT ;  /* 0x0000007915dd7812 */ /* 0x000fe200078efcff */
[----:B-1----:R-:W-:Y:S01]  /*e8d0*/  FFMA.FTZ R92, R23, UR7, R92 ;  /* 0x00000007175c7c23 */ /* 0x002fe2000801005c */
[----:B------:R-:W-:-:S02]  /*e8e0*/  FSEL R43, R22, -INF , !P1 ;  /* 0xff800000162b7808 */ /* 0x000fc40004800000 */
[-C--:B------:R-:W-:Y:S02]  /*e8f0*/  ISETP.GE.AND P1, PT, R121, R2.reuse, PT ;  /* 0x000000027900720c */ /* 0x080fe40003f26270 */
[----:B------:R-:W-:Y:S01]  /*e900*/  I2FP.F32.S32 R121, R121 ;  /* 0x0000007900797245 */ /* 0x000fe20000201400 */
[----:B------:R-:W1:Y:S01]  /*e910*/  MUFU.TANH R94, R94 ;  /* 0x0000005e005e7308 */ /* 0x000e620000002400 */
[----:B------:R-:W-:Y:S02]  /*e920*/  FSEL R241, R84, -INF , !P0 ;  /* 0xff80000054f17808 */ /* 0x000fe40004000000 */
[----:B------:R-:W-:Y:S01]  /*e930*/  ISETP.GE.AND P0, PT, R221, R2, PT ;  /* 0x00000002dd00720c */ /* 0x000fe20003f06270 */
[----:B----4-:R-:W-:Y:S01]  /*e940*/  FFMA.FTZ R106, R121, UR7, R106 ;  /* 0x00000007796a7c23 */ /* 0x010fe2000801006a */
[----:B------:R-:W-:Y:S02]  /*e950*/  LOP3.LUT R23, R21, 0x81, RZ, 0xfc, !PT ;  /* 0x0000008115177812 */ /* 0x000fe400078efcff */
[----:B------:R-:W-:Y:S01]  /*e960*/  I2FP.F32.S32 R221, R221 ;  /* 0x000000dd00dd7245 */ /* 0x000fe20000201400 */
[----:B------:R-:W-:Y:S01]  /*e970*/  MUFU.TANH R10, R10 ;  /* 0x0000000a000a7308 */ /* 0x000fe20000002400 */
[----:B------:R-:W-:-:S02]  /*e980*/  FSEL R165, R14, -INF , !P3 ;  /* 0xff8000000ea57808 */ /* 0x000fc40005800000 */
[----:B------:R-:W-:Y:S01]  /*e990*/  FSEL R187, R13, -INF , !P5 ;  /* 0xff8000000dbb7808 */ /* 0x000fe20006800000 */
[----:B------:R-:W-:Y:S01]  /*e9a0*/  FFMA.FTZ R221, R221, UR7, R72 ;  /* 0x00000007dddd7c23 */ /* 0x000fe20008010048 */
[----:B------:R-:W-:Y:S02]  /*e9b0*/  LOP3.LUT R152, R152, 0xfffffffe, RZ, 0xc0, !PT ;  /* 0xfffffffe98987812 */ /* 0x000fe400078ec0ff */
[----:B------:R-:W-:Y:S01]  /*e9c0*/  LOP3.LUT R5, R21, 0x50, RZ, 0xfc, !PT ;  /* 0x0000005015057812 */ /* 0x000fe200078efcff */
[----:B------:R-:W-:Y:S01]  /*e9d0*/  MUFU.TANH R9, R9 ;  /* 0x0000000900097308 */ /* 0x000fe20000002400 */
[----:B------:R-:W-:Y:S02]  /*e9e0*/  ISETP.GE.AND P5, PT, R23, R2, PT ;  /* 0x000000021700720c */ /* 0x000fe40003fa6270 */
[----:B------:R-:W-:Y:S02]  /*e9f0*/  I2FP.F32.S32 R14, R23 ;  /* 0x00000017000e7245 */ /* 0x000fe40000201400 */
[----:B------:R-:W-:-:S02]  /*ea00*/  LOP3.LUT R23, R21, 0x59, RZ, 0xfc, !PT ;  /* 0x0000005915177812 */ /* 0x000fc400078efcff */
[----:B------:R-:W-:Y:S01]  /*ea10*/  @P4 LOP3.LUT R152, R152, 0x1, RZ, 0xfc, !PT ;  /* 0x0000000198984812 */ /* 0x000fe200078efcff */
[----:B------:R-:W-:Y:S01]  /*ea20*/  MUFU.TANH R76, R76 ;  /* 0x0000004c004c7308 */ /* 0x000fe20000002400 */
[----:B------:R-:W-:Y:S01]  /*ea30*/  LOP3.LUT R13, R21, 0x60, RZ, 0xfc, !PT ;  /* 0x00000060150d7812 */ /* 0x000fe200078efcff */
[----:B--2---:R-:W-:Y:S01]  /*ea40*/  FFMA.FTZ R217, R14, UR7, R105 ;  /* 0x000000070ed97c23 */ /* 0x004fe20008010069 */
[----:B------:R-:W-:Y:S02]  /*ea50*/  FSEL R247, R106, -INF , !P1 ;  /* 0xff8000006af77808 */ /* 0x000fe40004800000 */
[----:B------:R-:W-:Y:S02]  /*ea60*/  I2FP.F32.S32 R4, R77 ;  /* 0x0000004d00047245 */ /* 0x000fe40000201400 */
[----:B------:R-:W-:Y:S01]  /*ea70*/  ISETP.GE.AND P4, PT, R5, R0, PT ;  /* 0x000000000500720c */ /* 0x000fe20003f86270 */
[----:B------:R-:W-:Y:S01]  /*ea80*/  MUFU.TANH R11, R11 ;  /* 0x0000000b000b7308 */ /* 0x000fe20000002400 */
[----:B------:R-:W-:Y:S01]  /*ea90*/  LOP3.LUT R109, R21, 0x78, RZ, 0xfc, !PT ;  /* 0x00000078156d7812 */ /* 0x000fe200078efcff */
[----:B------:R-:W-:Y:S01]  /*eaa0*/  FFMA.FTZ R219, R4, UR7, R95 ;  /* 0x0000000704db7c23 */ /* 0x000fe2000801005f */
[----:B------:R-:W-:-:S02]  /*eab0*/  ISETP.GE.AND P1, PT, R123, R2, PT ;  /* 0x000000027b00720c */ /* 0x000fc40003f26270 */
[----:B------:R-:W-:Y:S02]  /*eac0*/  I2FP.F32.S32 R5, R5 ;  /* 0x0000000500057245 */ /* 0x000fe40000201400 */
[----:B------:R-:W-:Y:S01]  /*ead0*/  I2FP.F32.S32 R20, R23 ;  /* 0x0000001700147245 */ /* 0x000fe20000201400 */
[----:B------:R-:W2:Y:S01]  /*eae0*/  MUFU.TANH R15, R15 ;  /* 0x0000000f000f7308 */ /* 0x000ea20000002400 */
[----:B------:R-:W-:Y:S01]  /*eaf0*/  ISETP.GE.AND P2, PT, R129, R2, PT ;  /* 0x000000028100720c */ /* 0x000fe20003f46270 */
[----:B------:R-:W-:Y:S01]  /*eb00*/  FFMA.FTZ R8, R5, UR7, R8 ;  /* 0x0000000705087c23 */ /* 0x000fe20008010008 */
[----:B------:R-:W-:Y:S01]  /*eb10*/  FSEL R221, R221, -INF , !P0 ;  /* 0xff800000dddd7808 */ /* 0x000fe20004000000 */
[----:B------:R-:W-:Y:S01]  /*eb20*/  FFMA.FTZ R20, R20, UR7, R111 ;  /* 0x0000000714147c23 */ /* 0x000fe2000801006f */
[----:B------:R-:W-:Y:S02]  /*eb30*/  LOP3.LUT R77, R21, 0x58, RZ, 0xfc, !PT ;  /* 0x00000058154d7812 */ /* 0x000fe400078efcff */
[----:B------:R-:W-:Y:S01]  /*eb40*/  ISETP.GE.AND P0, PT, R13, R0, PT ;  /* 0x000000000d00720c */ /* 0x000fe20003f06270 */
[----:B------:R-:W4:Y:S01]  /*eb50*/  MUFU.TANH R82, R82 ;  /* 0x0000005200527308 */ /* 0x000f220000002400 */
[----:B------:R-:W-:-:S02]  /*eb60*/  LOP3.LUT R121, R21, 0x69, RZ, 0xfc, !PT ;  /* 0x0000006915797812 */ /* 0x000fc400078efcff */
[----:B------:R-:W-:Y:S02]  /*eb70*/  I2FP.F32.S32 R223, R109 ;  /* 0x0000006d00df7245 */ /* 0x000fe40000201400 */
[----:B------:R-:W-:Y:S02]  /*eb80*/  FSEL R233, R233, -INF , !P1 ;  /* 0xff800000e9e97808 */ /* 0x000fe40004800000 */
[----:B------:R-:W-:Y:S01]  /*eb90*/  FSEL R235, R92, -INF , !P2 ;  /* 0xff8000005ceb7808 */ /* 0x000fe20005000000 */
[----:B---3--:R-:W-:Y:S01]  /*eba0*/  FFMA.FTZ R223, R223, UR7, R98 ;  /* 0x00000007dfdf7c23 */ /* 0x008fe20008010062 */
[----:B------:R-:W-:Y:S01]  /*ebb0*/  LOP3.LUT P1, RZ, R152, 0x1, RZ, 0xc0, !PT ;  /* 0x0000000198ff7812 */ /* 0x000fe2000782c0ff */
[----:B------:R-:W3:Y:S01]  /*ebc0*/  MUFU.TANH R78, R78 ;  /* 0x0000004e004e7308 */ /* 0x000ee20000002400 */
[----:B------:R-:W-:Y:S02]  /*ebd0*/  LOP3.LUT R5, R21, 0x61, RZ, 0xfc, !PT ;  /* 0x0000006115057812 */ /* 0x000fe400078efcff */
[----:B------:R-:W-:-:S02]  /*ebe0*/  I2FP.F32.S32 R4, R77 ;  /* 0x0000004d00047245 */ /* 0x000fc40000201400 */
[----:B------:R-:W-:Y:S02]  /*ebf0*/  ISETP.GE.AND P2, PT, R23, R0, PT ;  /* 0x000000001700720c */ /* 0x000fe40003f46270 */
[-C--:B------:R-:W-:Y:S01]  /*ec00*/  ISETP.GE.AND P3, PT, R121, R2.reuse, PT ;  /* 0x000000027900720c */ /* 0x080fe20003f66270 */
[----:B------:R-:W-:Y:S01]  /*ec10*/  FFMA.FTZ R4, R4, UR7, R71 ;  /* 0x0000000704047c23 */ /* 0x000fe20008010047 */
[----:B------:R-:W-:Y:S01]  /*ec20*/  I2FP.F32.S32 R121, R121 ;  /* 0x0000007900797245 */ /* 0x000fe20000201400 */
[----:B------:R-:W3:Y:S01]  /*ec30*/  MUFU.TANH R74, R74 ;  /* 0x0000004a004a7308 */ /* 0x000ee20000002400 */
[----:B------:R-:W-:Y:S02]  /*ec40*/  FSEL R219, R219, -INF , !P1 ;  /* 0xff800000dbdb7808 */ /* 0x000fe40004800000 */
[----:B------:R-:W-:Y:S01]  /*ec50*/  I2FP.F32.S32 R22, R13 ;  /* 0x0000000d00167245 */ /* 0x000fe20000201400 */
[----:B-1----:R-:W-:Y:S01]  /*ec60*/  FFMA.FTZ R94, R121, UR7, R94 ;  /* 0x00000007795e7c23 */ /* 0x002fe2000801005e */
[----:B------:R-:W-:-:S02]  /*ec70*/  ISETP.GE.AND P6, PT, R109, R2, PT ;  /* 0x000000026d00720c */ /* 0x000fc40003fc6270 */
[----:B------:R-:W-:Y:S01]  /*ec80*/  LOP3.LUT R95, R21, 0x51, RZ, 0xfc, !PT ;  /* 0x00000051155f7812 */ /* 0x000fe200078efcff */
[----:B------:R-:W1:Y:S01]  /*ec90*/  MUFU.TANH R75, R75 ;  /* 0x0000004b004b7308 */ /* 0x000e620000002400 */
[----:B------:R-:W-:Y:S01]  /*eca0*/  ISETP.GE.AND P1, PT, R5, R0, PT ;  /* 0x000000000500720c */ /* 0x000fe20003f26270 */
[----:B--2---:R-:W-:Y:S01]  /*ecb0*/  FFMA.FTZ R15, R22, UR7, R15 ;  /* 0x00000007160f7c23 */ /* 0x004fe2000801000f */
[----:B------:R-:W-:Y:S02]  /*ecc0*/  LOP3.LUT R13, R21, 0x71, RZ, 0xfc, !PT ;  /* 0x00000071150d7812 */ /* 0x000fe400078efcff */
[----:B------:R-:W-:Y:S02]  /*ecd0*/  FSEL R169, R20, -INF , !P2 ;  /* 0xff80000014a97808 */ /* 0x000fe40005000000 */
[----:B------:R-:W-:Y:S01]  /*ece0*/  LOP3.LUT R152, R152, 0xfffffffe, RZ, 0xc0, !PT ;  /* 0xfffffffe98987812 */ /* 0x000fe200078ec0ff */
[----:B------:R-:W2:Y:S01]  /*ecf0*/  MUFU.TANH R70, R70 ;  /* 0x0000004600467308 */ /* 0x000ea20000002400 */
[----:B------:R-:W-:-:S02]  /*ed00*/  I2FP.F32.S32 R5, R5 ;  /* 0x0000000500057245 */ /* 0x000fc40000201400 */
[C---:B------:R-:W-:Y:S02]  /*ed10*/  ISETP.GE.AND P2, PT, R21.reuse, R2, PT ;  /* 0x000000021500720c */ /* 0x040fe40003f46270 */
[----:B------:R-:W-:Y:S01]  /*ed20*/  LOP3.LUT R71, R21, 0x69, RZ, 0xfc, !PT ;  /* 0x0000006915477812 */ /* 0x000fe200078efcff */
[----:B------:R-:W-:Y:S01]  /*ed30*/  FFMA.FTZ R5, R5, UR7, R10 ;  /* 0x0000000705057c23 */ /* 0x000fe2000801000a */
[----:B------:R-:W-:Y:S02]  /*ed40*/  FSEL R217, R217, -INF , !P5 ;  /* 0xff800000d9d97808 */ /* 0x000fe40006800000 */
[----:B------:R-:W-:Y:S02]  /*ed50*/  I2FP.F32.S32 R14, R95 ;  /* 0x0000005f000e7245 */ /* 0x000fe40000201400 */
[----:B------:R-:W-:Y:S02]  /*ed60*/  FSEL R223, R223, -INF , !P6 ;  /* 0xff800000dfdf7808 */ /* 0x000fe40007000000 */
[-C--:B------:R-:W-:Y:S01]  /*ed70*/  ISETP.GE.AND P5, PT, R13, R0.reuse, PT ;  /* 0x000000000d00720c */ /* 0x080fe20003fa6270 */
[----:B------:R-:W-:Y:S01]  /*ed80*/  FFMA.FTZ R9, R14, UR7, R9 ;  /* 0x000000070e097c23 */ /* 0x000fe20008010009 */
[----:B------:R-:W-:-:S02]  /*ed90*/  ISETP.GE.AND P6, PT, R77, R0, PT ;  /* 0x000000004d00720c */ /* 0x000fc40003fc6270 */
[----:B------:R-:W-:Y:S02]  /*eda0*/  @P0 LOP3.LUT R152, R152, 0x1, RZ, 0xfc, !PT ;  /* 0x0000000198980812 */ /* 0x000fe400078efcff */
[----:B------:R-:W-:Y:S02]  /*edb0*/  FSEL R245, R8, -INF , !P4 ;  /* 0xff80000008f57808 */ /* 0x000fe40006000000 */
[----:B------:R-:W-:Y:S02]  /*edc0*/  I2FP.F32.S32 R13, R13 ;  /* 0x0000000d000d7245 */ /* 0x000fe40000201400 */
[----:B------:R-:W-:Y:S02]  /*edd0*/  LOP3.LUT R77, R21, 0x68, RZ, 0xfc, !PT ;  /* 0x00000068154d7812 */ /* 0x000fe400078efcff */
[----:B------:R-:W-:Y:S01]  /*ede0*/  I2FP.F32.S32 R8, R71 ;  /* 0x0000004700087245 */ /* 0x000fe20000201400 */
[----:B------:R-:W-:Y:S01]  /*edf0*/  FFMA.FTZ R76, R13, UR7, R76 ;  /* 0x000000070d4c7c23 */ /* 0x000fe2000801004c */
[----:B------:R-:W-:-:S02]  /*ee00*/  FSEL R185, R94, -INF , !P3 ;  /* 0xff8000005eb97808 */ /* 0x000fc40005800000 */
[----:B------:R-:W-:Y:S01]  /*ee10*/  LOP3.LUT P4, RZ, R152, 0x1, RZ, 0xc0, !PT ;  /* 0x0000000198ff7812 */ /* 0x000fe2000788c0ff */
[----:B------:R-:W-:Y:S01]  /*ee20*/  FFMA.FTZ R8, R8, UR7, R11 ;  /* 0x0000000708087c23 */ /* 0x000fe2000801000b */
[-C--:B------:R-:W-:Y:S02]  /*ee30*/  ISETP.GE.AND P3, PT, R95, R0.reuse, PT ;  /* 0x000000005f00720c */ /* 0x080fe40003f66270 */
[----:B------:R-:W-:Y:S02]  /*ee40*/  ISETP.GE.AND P0, PT, R77, R0, PT ;  /* 0x000000004d00720c */ /* 0x000fe40003f06270 */
[----:B------:R-:W-:Y:S02]  /*ee50*/  LOP3.LUT R152, R152, 0xfffffffe, RZ, 0xc0, !PT ;  /* 0xfffffffe98987812 */ /* 0x000fe400078ec0ff */
[----:B------:R-:W-:Y:S02]  /*ee60*/  LOP3.LUT R23, R21, 0x70, RZ, 0xfc, !PT ;  /* 0x0000007015177812 */ /* 0x000fe400078efcff */
[----:B------:R-:W-:-:S02]  /*ee70*/  I2FP.F32.S32 R77, R77 ;  /* 0x0000004d004d7245 */ /* 0x000fc40000201400 */
[----:B------:R-:W-:Y:S02]  /*ee80*/  FSEL R195, R5, -INF , !P1 ;  /* 0xff80000005c37808 */ /* 0x000fe40004800000 */
[----:B------:R-:W-:Y:S01]  /*ee90*/  LOP3.LUT R13, R21, 0x78, RZ, 0xfc, !PT ;  /* 0x00000078150d7812 */ /* 0x000fe200078efcff */
[----:B----4-:R-:W-:Y:S01]  /*eea0*/  FFMA.FTZ R77, R77, UR7, R82 ;  /* 0x000000074d4d7c23 */ /* 0x010fe20008010052 */
[C---:B------:R-:W-:Y:S02]  /*eeb0*/  LOP3.LUT R11, R21.reuse, 0x79, RZ, 0xfc, !PT ;  /* 0x00000079150b7812 */ /* 0x040fe400078efcff */
[----:B------:R-:W-:Y:S02]  /*eec0*/  LOP3.LUT R5, R21, 0x80, RZ, 0xfc, !PT ;  /* 0x0000008015057812 */ /* 0x000fe400078efcff */
[----:B------:R-:W-:Y:S02]  /*eed0*/  FSEL R243, R9, -INF , !P3 ;  /* 0xff80000009f37808 */ /* 0x000fe40005800000 */
[----:B------:R-:W-:-:S02]  /*eee0*/  FSEL R171, R4, -INF , !P6 ;  /* 0xff80000004ab7808 */ /* 0x000fc40007000000 */
[----:B------:R-:W-:Y:S02]  /*eef0*/  @P2 LOP3.LUT R152, R152, 0x1, RZ, 0xfc, !PT ;  /* 0x0000000198982812 */ /* 0x000fe400078efcff */
[-C--:B------:R-:W-:Y:S02]  /*ef00*/  ISETP.GE.AND P6, PT, R23, R0.reuse, PT ;  /* 0x000000001700720c */ /* 0x080fe40003fc6270 */
[----:B------:R-:W-:Y:S02]  /*ef10*/  I2FP.F32.S32 R9, R21 ;  /* 0x0000001500097245 */ /* 0x000fe40000201400 */
[-C--:B------:R-:W-:Y:S02]  /*ef20*/  ISETP.GE.AND P2, PT, R13, R0.reuse, PT ;  /* 0x000000000d00720c */ /* 0x080fe40003f46270 */
[----:B------:R-:W-:Y:S01]  /*ef30*/  I2FP.F32.S32 R23, R23 ;  /* 0x0000001700177245 */ /* 0x000fe20000201400 */
[C---:B------:R-:W-:Y:S01]  /*ef40*/  FFMA.FTZ R123, R9.reuse, UR7, R144 ;  /* 0x00000007097b7c23 */ /* 0x040fe20008010090 */
[----:B------:R-:W-:Y:S01]  /*ef50*/  I2FP.F32.S32 R13, R13 ;  /* 0x0000000d000d7245 */ /* 0x000fe20000201400 */
[----:B------:R-:W-:Y:S01]  /*ef60*/  FFMA.FTZ R9, R9, UR7, R146 ;  /* 0x0000000709097c23 */ /* 0x000fe20008010092 */
[----:B------:R-:W-:Y:S01]  /*ef70*/  I2FP.F32.S32 R4, R11 ;  /* 0x0000000b00047245 */ /* 0x000fe20000201400 */
[----:B---3--:R-:W-:Y:S01]  /*ef80*/  FFMA.FTZ R23, R23, UR7, R78 ;  /* 0x0000000717177c23 */ /* 0x008fe2000801004e */
[----:B------:R-:W-:Y:S01]  /*ef90*/  I2FP.F32.S32 R211, R5 ;  /* 0x0000000500d37245 */ /* 0x000fe20000201400 */
[----:B------:R-:W-:Y:S01]  /*efa0*/  FFMA.FTZ R74, R13, UR7, R74 ;  /* 0x000000070d4a7c23 */ /* 0x000fe2000801004a */
[----:B------:R-:W-:Y:S01]  /*efb0*/  ISETP.GE.AND P3, PT, R71, R0, PT ;  /* 0x000000004700720c */ /* 0x000fe20003f66270 */
[----:B-1----:R-:W-:Y:S01]  /*efc0*/  FFMA.FTZ R75, R4, UR7, R75 ;  /* 0x00000007044b7c23 */ /* 0x002fe2000801004b */
[----:B------:R-:W-:Y:S01]  /*efd0*/  FSEL R239, R15, -INF , !P4 ;  /* 0xff8000000fef7808 */ /* 0x000fe20006000000 */
[----:B--2---:R-:W-:Y:S01]  /*efe0*/  FFMA.FTZ R211, R211, UR7, R70 ;  /* 0x00000007d3d37c23 */ /* 0x004fe20008010046 */
[----:B------:R-:W-:-:S02]  /*eff0*/  FSEL R237, R77, -INF , !P0 ;  /* 0xff8000004ded7808 */ /* 0x000fc40004000000 */
[----:B------:R-:W-:Y:S02]  /*f000*/  FSEL R199, R8, -INF , !P3 ;  /* 0xff80000008c77808 */ /* 0x000fe40005800000 */
[-C--:B------:R-:W-:Y:S02]  /*f010*/  ISETP.GE.AND P4, PT, R21, R0.reuse, PT ;  /* 0x000000001500720c */ /* 0x080fe40003f86270 */
[----:B------:R-:W-:Y:S02]  /*f020*/  LOP3.LUT P3, RZ, R152, 0x1, RZ, 0xc0, !PT ;  /* 0x0000000198ff7812 */ /* 0x000fe4000786c0ff */
[-C--:B------:R-:W-:Y:S02]  /*f030*/  ISETP.GE.AND P1, PT, R11, R0.reuse, PT ;  /* 0x000000000b00720c */ /* 0x080fe40003f26270 */
[----:B------:R-:W-:Y:S02]  /*f040*/  ISETP.GE.AND P0, PT, R5, R0, PT ;  /* 0x000000000500720c */ /* 0x000fe40003f06270 */
[----:B------:R-:W-:-:S02]  /*f050*/  FSEL R231, R23, -INF , !P6 ;  /* 0xff80000017e77808 */ /* 0x000fc40007000000 */
[----:B------:R-:W-:Y:S02]  /*f060*/  LOP3.LUT R40, R181, 0x18, RZ, 0xc0, !PT ;  /* 0x00000018b5287812 */ /* 0x000fe400078ec0ff */
[----:B------:R-:W-:Y:S02]  /*f070*/  LEA R128, R12, UR6, 0x1 ;  /* 0x000000060c807c11 */ /* 0x000fe4000f8e08ff */
[----:B------:R-:W-:Y:S02]  /*f080*/  FSEL R225, R76, -INF , !P5 ;  /* 0xff8000004ce17808 */ /* 0x000fe40006800000 */
[----:B------:R-:W-:Y:S02]  /*f090*/  FSEL R229, R74, -INF , !P2 ;  /* 0xff8000004ae57808 */ /* 0x000fe40005000000 */
[----:B------:R-:W-:Y:S02]  /*f0a0*/  FSEL R227, R75, -INF , !P1 ;  /* 0xff8000004be37808 */ /* 0x000fe40004800000 */
[----:B------:R-:W-:-:S02]  /*f0b0*/  FSEL R211, R211, -INF , !P0 ;  /* 0xff800000d3d37808 */ /* 0x000fc40004000000 */
[----:B------:R-:W-:Y:S02]  /*f0c0*/  FSEL R123, R123, -INF , !P3 ;  /* 0xff8000007b7b7808 */ /* 0x000fe40005800000 */
[----:B------:R-:W-:Y:S01]  /*f0d0*/  FSEL R9, R9, -INF , !P4 ;  /* 0xff80000009097808 */ /* 0x000fe20006000000 */
[----:B------:R-:W-:Y:S06]  /*f0e0*/  BAR.SYNC.DEFER_BLOCKING 0x0 ;  /* 0x0000000000007b1d */ /* 0x000fec0000010000 */
[----:B------:R-:W-:Y:S05]  /*f0f0*/  BRA.U !UP0, `(.L_x_2654) ;  /* 0x0000000908187547 */ /* 0x000fea000b800000 */
        /* <DEDUP_REMOVED lines=13> */
.L_x_2655:
        /* <DEDUP_REMOVED lines=28> */
[C---:B------:R-:W-:Y:S02]  /*f390*/  LOP3.LUT R4, R8.reuse, UR9, RZ, 0x3c, !PT ;  /* 0x0000000908047c12 */ /* 0x040fe4000f8e3cff */
[----:B------:R-:W-:Y:S01]  /*f3a0*/  LOP3.LUT R5, R8, UR8, RZ, 0x3c, !PT ;  /* 0x0000000808057c12 */ /* 0x000fe2000f8e3cff */
[----:B------:R-:W1:Y:S01]  /*f3b0*/  LDCU.64 UR8, c[0x0][0x3a0] ;  /* 0x00007400ff0877ac */ /* 0x000e620008000a00 */
[----:B------:R-:W-:-:S02]  /*f3c0*/  ISETP.GE.AND P4, PT, R4, RZ, PT ;  /* 0x000000ff0400720c */ /* 0x000fc40003f86270 */
[----:B------:R-:W-:Y:S02]  /*f3d0*/  ISETP.GE.AND P5, PT, R5, RZ, PT ;  /* 0x000000ff0500720c */ /* 0x000fe40003fa6270 */
[----:B------:R-:W-:Y:S01]  /*f3e0*/  ISETP.NE.AND P0, PT, R8, RZ, PT ;  /* 0x000000ff0800720c */ /* 0x000fe20003f05270 */
[----:B------:R-:W2:Y:S01]  /*f3f0*/  LDC.64 R4, c[0x0][0x3b8] ;  /* 0x0000ee00ff047b82 */ /* 0x000ea20000000a00 */
[----:B------:R-:W-:Y:S01]  /*f400*/  @P3 IADD3 R14, PT, PT, R14, 0x1, RZ ;  /* 0x000000010e0e3810 */ /* 0x000fe20007ffe0ff */
[----:B------:R-:W-:Y:S01]  /*f410*/  @P2 VIADD R13, R13, 0x1 ;  /* 0x000000010d0d2836 */ /* 0x000fe20000000000 */
[----:B------:R-:W-:-:S05]  /*f420*/  LOP3.LUT R11, RZ, R8, RZ, 0x33, !PT ;  /* 0x00000008ff0b7212 */ /* 0x000fca00078e33ff */
        /* <DEDUP_REMOVED lines=12> */
[----:B------:R-:W-:Y:S01]  /*f4f0*/  IMAD R5, R11, R5, R8 ;  /* 0x000000050b057224 */ /* 0x000fe200078e0208 */
[----:B---3--:R-:W-:Y:S01]  /*f500*/  IADD3 R10, PT, PT, R13, -R10, RZ ;  /* 0x8000000a0d0a7210 */ /* 0x008fe20007ffe0ff */
[----:B------:R-:W-:-:S03]  /*f510*/  IMAD.WIDE.U32 R12, R11, R4, RZ ;  /* 0x000000040b0c7225 */ /* 0x000fc600078e00ff */
        /* <DEDUP_REMOVED lines=8> */
.L_x_2656:
        /* <DEDUP_REMOVED lines=60> */
.L_x_2654:
        /* <DEDUP_REMOVED lines=67> */
[----:B------:R-:W2:Y:S03]  /*fd90*/  SHFL.BFLY PT, R8, R11, 0x2, 0x1f ;  /* 0x0c401f000b087f89 */ /* 0x000ea600000e0000 */
[----:B------:R-:W-:Y:S01]  /*fda0*/  LOP3.LUT R4, R4, 0x100, RZ, 0xc0, !PT ;  /* 0x0000010004047812 */ /* 0x000fe200078ec0ff */
[----:B------:R-:W3:Y:S03]  /*fdb0*/  SHFL.BFLY PT, R5, R10, 0x2, 0x1f ;  /* 0x0c401f000a057f89 */ /* 0x000ee600000e0000 */
[----:B------:R-:W-:-:S04]  /*fdc0*/  LOP3.LUT R4, R4, 0x20, R157, 0xf8, !PT ;  /* 0x0000002004047812 */ /* 0x000fc800078ef89d */
[----:B------:R-:W-:-:S04]  /*fdd0*/  LOP3.LUT R3, R3, R4, RZ, 0xfc, !PT ;  /* 0x0000000403037212 */ /* 0x000fc800078efcff */
[----:B------:R-:W-:-:S04]  /*fde0*/  LEA R72, R3, UR6, 0x1 ;  /* 0x0000000603487c11 */ /* 0x000fc8000f8e08ff */
[----:B------:R-:W-:Y:S01]  /*fdf0*/  IADD3 R70, PT, PT, R151, R72, RZ ;  /* 0x0000004897467210 */ /* 0x000fe20007ffe0ff */
[----:B------:R-:W-:Y:S01]  /*fe00*/  LDSM.16.MT88.4 R20, [R72+0x5000] ;  /* 0x005000004814783b */ /* 0x000fe20000004200 */
        /* <DEDUP_REMOVED lines=20> */
[----:B------:R-:W1:Y:S01]  /*ff50*/  LDSM.16.MT88.4 R4, [R70+0x5000] ;  /* 0x005000004604783b */ /* 0x000e620000004200 */
[--C-:B------:R-:W-:Y:S01]  /*ff60*/  FFMA.FTZ R109, R24, UR8, -R74.reuse ;  /* 0x00000008186d7c23 */ /* 0x100fe2000801084a */
[----:B------:R-:W-:Y:S01]  /*ff70*/  MUFU.EX2 R123, R123 ;  /* 0x0000007b007b7308 */ /* 0x000fe20000000800 */
[----:B------:R-:W-:Y:S01]  /*ff80*/  FFMA.FTZ R92, R37, UR8, -R74 ;  /* 0x00000008255c7c23 */ /* 0x000fe2000801084a */
[----:B------:R-:W2:Y:S01]  /*ff90*/  LDSM.16.MT88.4 R8, [R72+0x5400] ;  /* 0x005400004808783b */ /* 0x000ea20000004200 */
[--C-:B------:R-:W-:Y:S01]  /*ffa0*/  FFMA.FTZ R94, R18, UR8, -R78.reuse ;  /* 0x00000008125e7c23 */ /* 0x100fe2000801084e */
[----:B------:R-:W3:Y:S01]  /*ffb0*/  MUFU.EX2 R108, R108 ;  /* 0x0000006c006c7308 */ /* 0x000ee20000000800 */
[--C-:B------:R-:W-:Y:S01]  /*ffc0*/  FFMA.FTZ R90, R16, UR8, -R78.reuse ;  /* 0x00000008105a7c23 */ /* 0x100fe2000801084e */
[----:B------:R-:W4:Y:S01]  /*ffd0*/  LDSM.16.MT88.4 R36, [R70+0x5400] ;  /* 0x005400004624783b */ /* 0x000f220000004200 */
[----:B------:R-:W-:Y:S01]  /*ffe0*/  FFMA.FTZ R77, R27, UR8, -R78 ;  /* 0x000000081b4d7c23 */ /* 0x000fe2000801084e */
[----:B------:R-:W-:Y:S01]  /*fff0*/  MUFU.EX2 R111, R111 ;  /* 0x0000006f006f7308 */ /* 0x000fe20000000800 */
[--C-:B------:R-:W-:Y:S01]  /*10000*/  FFMA.FTZ R95, R25, UR8, -R74.reuse ;  /* 0x00000008195f7c23 */ /* 0x100fe2000801084a */
[--C-:B------:R-:W-:Y:S01]  /*10010*/  FFMA.FTZ R88, R19, UR8, -R74.reuse ;  /* 0x0000000813587c23 */ /* 0x100fe2000801084a */
[----:B------:R-:W-:Y:S01]  /*10020*/  FFMA.FTZ R71, R17, UR8, -R74 ;  /* 0x0000000811477c23 */ /* 0x000fe2000801084a */
        /* <DEDUP_REMOVED lines=9> */
[----:B------:R-:W-:Y:S01]  /*100c0*/  FFMA.FTZ R76, R28, UR8, -R78 ;  /* 0x000000081c4c7c23 */ /* 0x000fe2000801084e */
[--C-:B------:R-:W-:Y:S01]  /*100d0*/  FFMA.FTZ R80, R31, UR8, -R74.reuse ;  /* 0x000000081f507c23 */ /* 0x100fe2000801084a */
[--C-:B------:R-:W-:Y:S01]  /*100e0*/  FFMA.FTZ R85, R29, UR8, -R74.reuse ;  /* 0x000000081d557c23 */ /* 0x100fe2000801084a */
[----:B------:R-:W-:Y:S01]  /*100f0*/  MUFU.EX2 R109, R109 ;  /* 0x0000006d006d7308 */ /* 0x000fe20000000800 */
[----:B------:R-:W4:Y:S01]  /*10100*/  LDSM.16.MT88.4 R28, [R70+0x5800] ;  /* 0x00580000461c783b */ /* 0x000f220000004200 */
[----:B-----5:R-:W-:Y:S01]  /*10110*/  F2FP.F16.F32.PACK_AB R14, R100, R111 ;  /* 0x0000006f640e723e */ /* 0x020fe200000000ff */
[--C-:B------:R-:W-:Y:S01]  /*10120*/  FFMA.FTZ R124, R83, UR8, -R74.reuse ;  /* 0x00000008537c7c23 */ /* 0x100fe2000801084a */
[----:B------:R-:W5:Y:S01]  /*10130*/  MUFU.EX2 R98, R98 ;  /* 0x0000006200627308 */ /* 0x000f620000000800 */
[----:B------:R-:W-:Y:S01]  /*10140*/  FFMA.FTZ R83, R86, UR8, -R74 ;  /* 0x0000000856537c23 */ /* 0x000fe2000801084a */
[----:B------:R-:W-:Y:S01]  /*10150*/  FFMA.FTZ R104, R104, UR8, -R78 ;  /* 0x0000000868687c23 */ /* 0x000fe2000801084e */
[--C-:B------:R-:W-:Y:S01]  /*10160*/  FFMA.FTZ R102, R102, UR8, -R74.reuse ;  /* 0x0000000866667c23 */ /* 0x100fe2000801084a */
[----:B------:R-:W-:Y:S01]  /*10170*/  MUFU.EX2 R105, R105 ;  /* 0x0000006900697308 */ /* 0x000fe20000000800 */
[----:B------:R-:W-:Y:S01]  /*10180*/  FFMA.FTZ R125, R125, UR8, -R74 ;  /* 0x000000087d7d7c23 */ /* 0x000fe2000801084a */
        /* <DEDUP_REMOVED lines=19> */
[--C-:B------:R-:W-:Y:S01]  /*102c0*/  FFMA.FTZ R136, R195, UR8, -R74.reuse ;  /* 0x00000008c3887c23 */ /* 0x100fe2000801084a */
[----:B------:R-:W-:Y:S01]  /*102d0*/  FFMA.FTZ R199, R199, UR8, -R74 ;  /* 0x00000008c7c77c23 */ /* 0x000fe2000801084a */
[----:B------:R-:W-:Y:S01]  /*102e0*/  FFMA.FTZ R241, R241, UR8, -R78 ;  /* 0x00000008f1f17c23 */ /* 0x000fe2000801084e */
[----:B------:R-:W-:Y:S01]  /*102f0*/  MUFU.EX2 R88, R88 ;  /* 0x0000005800587308 */ /* 0x000fe20000000800 */
[C---:B------:R-:W-:Y:S01]  /*10300*/  HMMA.16816.F32 R20, R12.reuse, R22, RZ ;  /* 0x000000160c14723c */ /* 0x040fe200000018ff */
[----:B------:R-:W-:Y:S01]  /*10310*/  FFMA.FTZ R239, R239, UR8, -R74 ;  /* 0x00000008efef7c23 */ /* 0x000fe2000801084a */
[--C-:B------:R-:W-:Y:S01]  /*10320*/  FFMA.FTZ R138, R235, UR8, -R78.reuse ;  /* 0x00000008eb8a7c23 */ /* 0x100fe2000801084e */
[----:B------:R-:W2:Y:S01]  /*10330*/  MUFU.EX2 R71, R71 ;  /* 0x0000004700477308 */ /* 0x000ea20000000800 */
[----:B------:R-:W-:Y:S01]  /*10340*/  FFMA.FTZ R140, R221, UR8, -R78 ;  /* 0x00000008dd8c7c23 */ /* 0x000fe2000801084e */
[--C-:B------:R-:W-:Y:S01]  /*10350*/  FFMA.FTZ R144, R225, UR8, -R74.reuse ;  /* 0x00000008e1907c23 */ /* 0x100fe2000801084a */
[--C-:B------:R-:W-:Y:S01]  /*10360*/  FFMA.FTZ R142, R229, UR8, -R74.reuse ;  /* 0x00000008e58e7c23 */ /* 0x100fe2000801084a */
[----:B------:R-:W-:Y:S01]  /*10370*/  MUFU.EX2 R76, R76 ;  /* 0x0000004c004c7308 */ /* 0x000fe20000000800 */
[C---:B-1----:R-:W-:Y:S01]  /*10380*/  HMMA.16816.F32 R16, R12.reuse, R4, RZ ;  /* 0x000000040c10723c */ /* 0x042fe200000018ff */
[----:B---3--:R-:W-:Y:S01]  /*10390*/  F2FP.F16.F32.PACK_AB R4, R94, R105 ;  /* 0x000000695e04723e */ /* 0x008fe200000000ff */
[----:B------:R-:W-:Y:S01]  /*103a0*/  FFMA.FTZ R227, R227, UR8, -R74 ;  /* 0x00000008e3e37c23 */ /* 0x000fe2000801084a */
[----:B-----5:R-:W-:Y:S01]  /*103b0*/  F2FP.F16.F32.PACK_AB R5, R92, R95 ;  /* 0x0000005f5c05723e */ /* 0x020fe200000000ff */
[----:B------:R-:W1:Y:S01]  /*103c0*/  MUFU.EX2 R75, R75 ;  /* 0x0000004b004b7308 */ /* 0x000e620000000800 */
[----:B------:R-:W-:Y:S01]  /*103d0*/  FFMA.FTZ R233, R233, UR8, -R78 ;  /* 0x00000008e9e97c23 */ /* 0x000fe2000801084e */
[----:B------:R-:W-:Y:S01]  /*103e0*/  FFMA.FTZ R231, R231, UR8, -R74 ;  /* 0x00000008e7e77c23 */ /* 0x000fe2000801084a */
[--C-:B------:R-:W-:Y:S01]  /*103f0*/  FFMA.FTZ R146, R219, UR8, -R78.reuse ;  /* 0x00000008db927c23 */ /* 0x100fe2000801084e */
[----:B------:R-:W-:Y:S01]  /*10400*/  HMMA.16816.F32 R12, R12, R6, RZ ;  /* 0x000000060c0c723c */ /* 0x000fe200000018ff */
[----:B------:R-:W-:Y:S01]  /*10410*/  F2FP.F16.F32.PACK_AB R6, R77, R90 ;  /* 0x0000005a4d06723e */ /* 0x000fe200000000ff */
[----:B------:R-:W-:Y:S01]  /*10420*/  MUFU.EX2 R73, R73 ;  /* 0x0000004900497308 */ /* 0x000fe20000000800 */
[----:B--2---:R-:W-:Y:S01]  /*10430*/  F2FP.F16.F32.PACK_AB R7, R71, R88 ;  /* 0x000000584707723e */ /* 0x004fe200000000ff */
[----:B------:R-:W-:Y:S01]  /*10440*/  FFMA.FTZ R152, R215, UR8, -R78 ;  /* 0x00000008d7987c23 */ /* 0x000fe2000801084e */
[--C-:B------:R-:W-:Y:S01]  /*10450*/  FFMA.FTZ R160, R211, UR8, -R74.reuse ;  /* 0x00000008d3a07c23 */ /* 0x100fe2000801084a */
[----:B------:R-:W-:Y:S01]  /*10460*/  MUFU.EX2 R84, R84 ;  /* 0x0000005400547308 */ /* 0x000fe20000000800 */
[--C-:B------:R-:W-:Y:S01]  /*10470*/  FFMA.FTZ R162, R203, UR8, -R74.reuse ;  /* 0x00000008cba27c23 */ /* 0x100fe2000801084a */
[----:B------:R-:W-:Y:S01]  /*10480*/  FFMA.FTZ R201, R201, UR8, -R74 ;  /* 0x00000008c9c97c23 */ /* 0x000fe2000801084a */
[--C-:B------:R-:W-:Y:S01]  /*10490*/  FFMA.FTZ R217, R217, UR8, -R78.reuse ;  /* 0x00000008d9d97c23 */ /* 0x100fe2000801084e */
[C---:B------:R-:W-:Y:S01]  /*104a0*/  HMMA.16816.F32 R24, R4.reuse, R8, R24 ;  /* 0x000000080418723c */ /* 0x040fe20000001818 */
[----:B------:R-:W-:Y:S01]  /*104b0*/  MUFU.EX2 R80, R80 ;  /* 0x0000005000507308 */ /* 0x000fe20000000800 */
[----:B------:R-:W-:Y:S01]  /*104c0*/  FFMA.FTZ R213, R213, UR8, -R78 ;  /* 0x00000008d5d57c23 */ /* 0x000fe2000801084e */
[----:B------:R-:W-:Y:S01]  /*104d0*/  FFMA.FTZ R207, R207, UR8, -R74 ;  /* 0x00000008cfcf7c23 */ /* 0x000fe2000801084a */
[--C-:B------:R-:W-:Y:S01]  /*104e0*/  FFMA.FTZ R154, R209, UR8, -R78.reuse ;  /* 0x00000008d19a7c23 */ /* 0x100fe2000801084e */
[----:B------:R-:W2:Y:S01]  /*104f0*/  MUFU.EX2 R85, R85 ;  /* 0x0000005500557308 */ /* 0x000ea20000000800 */
[----:B------:R-:W-:Y:S01]  /*10500*/  FFMA.FTZ R164, R197, UR8, -R78 ;  /* 0x00000008c5a47c23 */ /* 0x000fe2000801084e */
[--C-:B------:R-:W-:Y:S01]  /*10510*/  FFMA.FTZ R166, R191, UR8, -R74.reuse ;  /* 0x00000008bfa67c23 */ /* 0x100fe2000801084a */
[C---:B------:R-:W-:Y:S01]  /*10520*/  HMMA.16816.F32 R20, R4.reuse, R10, R20 ;  /* 0x0000000a0414723c */ /* 0x040fe20000001814 */
[----:B------:R3:W-:Y:S01]  /*10530*/  MUFU.EX2 R86, R124 ;  /* 0x0000007c00567308 */ /* 0x0007e20000000800 */
[----:B------:R-:W5:Y:S01]  /*10540*/  LDSM.16.MT88.4 R8, [R72+0x5c00] ;  /* 0x005c00004808783b */ /* 0x000f620000004200 */
[--C-:B------:R-:W-:Y:S01]  /*10550*/  FFMA.FTZ R168, R175, UR8, -R74.reuse ;  /* 0x00000008afa87c23 */ /* 0x100fe2000801084a */
[----:B------:R-:W-:Y:S01]  /*10560*/  FFMA.FTZ R173, R173, UR8, -R74 ;  /* 0x00000008adad7c23 */ /* 0x000fe2000801084a */
[----:B------:R-:W3:Y:S01]  /*10570*/  MUFU.EX2 R83, R83 ;  /* 0x0000005300537308 */ /* 0x000ee20000000800 */
[--C-:B------:R-:W-:Y:S01]  /*10580*/  FFMA.FTZ R205, R205, UR8, -R78.reuse ;  /* 0x00000008cdcd7c23 */ /* 0x100fe2000801084e */
[----:B------:R-:W-:Y:S01]  /*10590*/  FFMA.FTZ R193, R193, UR8, -R78 ;  /* 0x00000008c1c17c23 */ /* 0x000fe2000801084e */
[C---:B----4-:R-:W-:Y:S01]  /*105a0*/  HMMA.16816.F32 R16, R4.reuse, R36, R16 ;  /* 0x000000240410723c */ /* 0x050fe20000001810 */
[----:B-1----:R-:W-:Y:S01]  /*105b0*/  F2FP.F16.F32.PACK_AB R36, R75, R76 ;  /* 0x0000004c4b24723e */ /* 0x002fe200000000ff */
[----:B------:R-:W-:Y:S01]  /*105c0*/  MUFU.EX2 R103, R104 ;  /* 0x0000006800677308 */ /* 0x000fe20000000800 */
[----:B--2---:R-:W-:Y:S01]  /*105d0*/  F2FP.F16.F32.PACK_AB R37, R85, R80 ;  /* 0x000000505525723e */ /* 0x004fe200000000ff */
[----:B------:R-:W-:Y:S01]  /*105e0*/  FFMA.FTZ R189, R189, UR8, -R74 ;  /* 0x00000008bdbd7c23 */ /* 0x000fe2000801084a */
[----:B------:R-:W-:Y:S01]  /*105f0*/  FFMA.FTZ R170, R137, UR8, -R78 ;  /* 0x0000000889aa7c23 */ /* 0x000fe2000801084e */
[----:B------:R-:W1:Y:S01]  /*10600*/  MUFU.EX2 R82, R82 ;  /* 0x0000005200527308 */ /* 0x000e620000000800 */
[--C-:B---3--:R-:W-:Y:S01]  /*10610*/  FFMA.FTZ R124, R117, UR8, -R74.reuse ;  /* 0x00000008757c7c23 */ /* 0x108fe2000801084a */
[----:B------:R-:W-:Y:S01]  /*10620*/  HMMA.16816.F32 R12, R4, R38, R12 ;  /* 0x00000026040c723c */ /* 0x000fe2000000180c */
[----:B------:R-:W-:Y:S01]  /*10630*/  F2FP.F16.F32.PACK_AB R38, R84, R73 ;  /* 0x000000495426723e */ /* 0x000fe200000000ff */
[----:B------:R2:W-:Y:S01]  /*10640*/  MUFU.EX2 R101, R122 ;  /* 0x0000007a00657308 */ /* 0x0005e20000000800 */
[----:B------:R-:W-:Y:S01]  /*10650*/  F2FP.F16.F32.PACK_AB R39, R83, R86 ;  /* 0x000000565327723e */ /* 0x000fe200000000ff */
[----:B------:R-:W3:Y:S01]  /*10660*/  LDSM.16.MT88.4 R4, [R70+0x5c00] ;  /* 0x005c00004604783b */ /* 0x000ee20000004200 */
[----:B------:R-:W-:Y:S01]  /*10670*/  FFMA.FTZ R172, R127, UR8, -R74 ;  /* 0x000000087fac7c23 */ /* 0x000fe2000801084a */
[----:B------:R-:W4:Y:S01]  /*10680*/  MUFU.EX2 R96, R120 ;  /* 0x0000007800607308 */ /* 0x000f220000000800 */
[----:B------:R-:W-:Y:S01]  /*10690*/  FFMA.FTZ R143, R143, UR8, -R78 ;  /* 0x000000088f8f7c23 */ /* 0x000fe2000801084e */
[--C-:B------:R-:W-:Y:S01]  /*106a0*/  FFMA.FTZ R135, R135, UR8, -R74.reuse ;  /* 0x0000000887877c23 */ /* 0x100fe2000801084a */
[----:B------:R-:W-:Y:S01]  /*106b0*/  FFMA.FTZ R131, R131, UR8, -R74 ;  /* 0x0000000883837c23 */ /* 0x000fe2000801084a */
[----:B------:R5:W-:Y:S01]  /*106c0*/  MUFU.EX2 R117, R118 ;  /* 0x0000007600757308 */ /* 0x000be20000000800 */
[C---:B------:R-:W-:Y:S01]  /*106d0*/  HMMA.16816.F32 R24, R36.reuse, R32, R24 ;  /* 0x000000202418723c */ /* 0x040fe20000001818 */
[----:B-1----:R-:W-:Y:S01]  /*106e0*/  F2FP.F16.F32.PACK_AB R32, R103, R82 ;  /* 0x000000526720723e */ /* 0x002fe200000000ff */
[----:B------:R-:W-:Y:S01]  /*106f0*/  FADD.FTZ R108, R123, R108 ;  /* 0x0000006c7b6c7221 */ /* 0x000fe20000010000 */
[----:B------:R-:W1:Y:S01]  /*10700*/  MUFU.EX2 R104, R124 ;  /* 0x0000007c00687308 */ /* 0x000e620000000800 */
[----:B------:R-:W-:Y:S01]  /*10710*/  FADD.FTZ R174, R121, R106 ;  /* 0x0000006a79ae7221 */ /* 0x000fe20000010000 */
[----:B--2---:R-:W-:Y:S01]  /*10720*/  FFMA.FTZ R122, R245, UR8, -R74 ;  /* 0x00000008f57a7c23 */ /* 0x004fe2000801084a */
[----:B------:R-:W-:Y:S01]  /*10730*/  FADD.FTZ R111, R111, R108 ;  /* 0x0000006c6f6f7221 */ /* 0x000fe20000010000 */
[----:B------:R-:W-:Y:S01]  /*10740*/  MUFU.EX2 R102, R102 ;  /* 0x0000006600667308 */ /* 0x000fe20000000800 */
[C---:B------:R-:W-:Y:S01]  /*10750*/  HMMA.16816.F32 R20, R36.reuse, R34, R20 ;  /* 0x000000222414723c */ /* 0x040fe20000001814 */
[----:B----4-:R-:W-:Y:S01]  /*10760*/  F2FP.F16.F32.PACK_AB R34, R96, R101 ;  /* 0x000000656022723e */ /* 0x010fe200000000ff */
[----:B------:R-:W-:Y:S01]  /*10770*/  FFMA.FTZ R120, R165, UR8, -R78 ;  /* 0x00000008a5787c23 */ /* 0x000fe2000801084e */
[----:B------:R-:W2:Y:S01]  /*10780*/  MUFU.EX2 R125, R125 ;  /* 0x0000007d007d7308 */ /* 0x000ea20000000800 */
[----:B------:R-:W-:Y:S01]  /*10790*/  FADD.FTZ R109, R109, R174 ;  /* 0x000000ae6d6d7221 */ /* 0x000fe20000010000 */
[----:B-----5:R-:W-:Y:S01]  /*107a0*/  FFMA.FTZ R118, R116, UR8, -R78 ;  /* 0x0000000874767c23 */ /* 0x020fe2000801084e */
[----:B------:R-:W-:Y:S01]  /*107b0*/  FFMA.FTZ R116, R161, UR8, -R74 ;  /* 0x00000008a1747c23 */ /* 0x000fe2000801084a */
[----:B------:R-:W-:Y:S01]  /*107c0*/  MUFU.EX2 R114, R114 ;  /* 0x0000007200727308 */ /* 0x000fe20000000800 */
[C---:B------:R-:W-:Y:S01]  /*107d0*/  HMMA.16816.F32 R16, R36.reuse, R28, R16 ;  /* 0x0000001c2410723c */ /* 0x040fe20000001810 */
[----:B-1----:R-:W-:Y:S01]  /*107e0*/  F2FP.F16.F32.PACK_AB R33, R104, R117 ;  /* 0x000000756821723e */ /* 0x002fe200000000ff */
[--C-:B------:R-:W-:Y:S01]  /*107f0*/  FFMA.FTZ R124, R167, UR8, -R78.reuse ;  /* 0x00000008a77c7c23 */ /* 0x100fe2000801084e */
[----:B------:R-:W-:Y:S01]  /*10800*/  MUFU.EX2 R163, R163 ;  /* 0x000000a300a37308 */ /* 0x000fe20000000800 */
[----:B------:R-:W-:Y:S01]  /*10810*/  FADD.FTZ R100, R100, R111 ;  /* 0x0000006f64647221 */ /* 0x000fe20000010000 */
[--C-:B------:R-:W-:Y:S01]  /*10820*/  FFMA.FTZ R106, R115, UR8, -R78.reuse ;  /* 0x00000008736a7c23 */ /* 0x100fe2000801084e */
[--C-:B------:R-:W-:Y:S01]  /*10830*/  FFMA.FTZ R108, R107, UR8, -R78.reuse ;  /* 0x000000086b6c7c23 */ /* 0x100fe2000801084e */
[----:B------:R-:W-:Y:S01]  /*10840*/  MUFU.EX2 R116, R116 ;  /* 0x0000007400747308 */ /* 0x000fe20000000800 */
[----:B------:R-:W-:Y:S01]  /*10850*/  HMMA.16816.F32 R28, R36, R30, R12 ;  /* 0x0000001e241c723c */ /* 0x000fe2000000180c */
[----:B--2---:R-:W-:Y:S01]  /*10860*/  F2FP.F16.F32.PACK_AB R35, R125, R102 ;  /* 0x000000667d23723e */ /* 0x004fe200000000ff */
[----:B------:R-:W1:Y:S01]  /*10870*/  LDSM.16.MT88.4 R12, [R72+0x6000] ;  /* 0x00600000480c783b */ /* 0x000e620000004200 */
[--C-:B------:R-:W-:Y:S01]  /*10880*/  FFMA.FTZ R36, R110, UR8, -R78.reuse ;  /* 0x000000086e247c23 */ /* 0x100fe2000801084e */
[--C-:B------:R-:W-:Y:S01]  /*10890*/  FFMA.FTZ R39, R147, UR8, -R78.reuse ;  /* 0x0000000893277c23 */ /* 0x100fe2000801084e */
[----:B------:R-:W-:Y:S01]  /*108a0*/  FFMA.FTZ R38, R145, UR8, -R78 ;  /* 0x0000000891267c23 */ /* 0x000fe2000801084e */
[----:B------:R-:W-:Y:S01]  /*108b0*/  FFMA.FTZ R37, R112, UR8, -R74 ;  /* 0x0000000870257c23 */ /* 0x000fe2000801084a */
[----:B------:R2:W-:Y:S01]  /*108c0*/  MUFU.EX2 R110, R118 ;  /* 0x00000076006e7308 */ /* 0x0005e20000000800 */
[C---:B------:R-:W-:Y:S01]  /*108d0*/  HMMA.16816.F32 R24, R32.reuse, R8, R24 ;  /* 0x000000082018723c */ /* 0x040fe20000001818 */
[----:B------:R-:W-:Y:S01]  /*108e0*/  FADD.FTZ R105, R105, R100 ;  /* 0x0000006469697221 */ /* 0x000fe20000010000 */
[----:B------:R-:W-:Y:S01]  /*108f0*/  FFMA.FTZ R100, R93, UR8, -R74 ;  /* 0x000000085d647c23 */ /* 0x000fe2000801084a */
[----:B------:R-:W4:Y:S01]  /*10900*/  MUFU.EX2 R147, R36 ;  /* 0x0000002400937308 */ /* 0x000f220000000800 */
[--C-:B------:R-:W-:Y:S01]  /*10910*/  FFMA.FTZ R119, R119, UR8, -R78.reuse ;  /* 0x0000000877777c23 */ /* 0x100fe2000801084e */
[----:B------:R-:W-:Y:S01]  /*10920*/  FFMA.FTZ R115, R113, UR8, -R78 ;  /* 0x0000000871737c23 */ /* 0x000fe2000801084e */
[--C-:B------:R-:W-:Y:S01]  /*10930*/  FFMA.FTZ R99, R99, UR8, -R74.reuse ;  /* 0x0000000863637c23 */ /* 0x100fe2000801084a */
[----:B------:R-:W-:Y:S01]  /*10940*/  MUFU.EX2 R145, R39 ;  /* 0x0000002700917308 */ /* 0x000fe20000000800 */
[C---:B------:R-:W-:Y:S01]  /*10950*/  HMMA.16816.F32 R20, R32.reuse, R10, R20 ;  /* 0x0000000a2014723c */ /* 0x040fe20000001814 */
[----:B------:R-:W5:Y:S01]  /*10960*/  LDSM.16.MT88.4 R8, [R70+0x6000] ;  /* 0x006000004608783b */ /* 0x000f620000004200 */
[----:B------:R-:W-:Y:S01]  /*10970*/  FADD.FTZ R105, R94, R105 ;  /* 0x000000695e697221 */ /* 0x000fe20000010000 */
[----:B------:R-:W4:Y:S01]  /*10980*/  MUFU.EX2 R112, R38 ;  /* 0x0000002600707308 */ /* 0x000f220000000800 */
[----:B------:R-:W-:Y:S01]  /*10990*/  FFMA.FTZ R53, R53, UR8, -R74 ;  /* 0x0000000835357c23 */ /* 0x000fe2000801084a */
[--C-:B--2---:R-:W-:Y:S01]  /*109a0*/  FFMA.FTZ R118, R249, UR8, -R78.reuse ;  /* 0x00000008f9767c23 */ /* 0x104fe2000801084e */
[----:B------:R-:W-:Y:S01]  /*109b0*/  FADD.FTZ R90, R90, R105 ;  /* 0x000000695a5a7221 */ /* 0x000fe20000010000 */
[----:B------:R-:W2:Y:S01]  /*109c0*/  MUFU.EX2 R161, R37 ;  /* 0x0000002500a17308 */ /* 0x000ea20000000800 */
[C---:B---3--:R-:W-:Y:S01]  /*109d0*/  HMMA.16816.F32 R16, R32.reuse, R4, R16 ;  /* 0x000000042010723c */ /* 0x048fe20000001810 */
[----:B------:R-:W-:Y:S01]  /*109e0*/  FFMA.FTZ R89, R89, UR8, -R78 ;  /* 0x0000000859597c23 */ /* 0x000fe2000801084e */
[----:B------:R-:W-:Y:S01]  /*109f0*/  FADD.FTZ R77, R77, R90 ;  /* 0x0000005a4d4d7221 */ /* 0x000fe20000010000 */
[----:B------:R-:W-:Y:S01]  /*10a00*/  MUFU.EX2 R165, R251 ;  /* 0x000000fb00a57308 */ /* 0x000fe20000000800 */
[--C-:B------:R-:W-:Y:S01]  /*10a10*/  FFMA.FTZ R57, R57, UR8, -R74.reuse ;  /* 0x0000000839397c23 */ /* 0x100fe2000801084a */
[----:B------:R-:W-:Y:S01]  /*10a20*/  FFMA.FTZ R52, R52, UR8, -R74 ;  /* 0x0000000834347c23 */ /* 0x000fe2000801084a */
[----:B------:R-:W-:Y:S01]  /*10a30*/  FFMA.FTZ R64, R64, UR8, -R78 ;  /* 0x0000000840407c23 */ /* 0x000fe2000801084e */
[----:B------:R-:W3:Y:S01]  /*10a40*/  MUFU.EX2 R120, R120 ;  /* 0x0000007800787308 */ /* 0x000ee20000000800 */
[----:B------:R-:W-:Y:S01]  /*10a50*/  HMMA.16816.F32 R28, R32, R6, R28 ;  /* 0x00000006201c723c */ /* 0x000fe2000000181c */
[----:B------:R-:W3:Y:S01]  /*10a60*/  LDSM.16.MT88.4 R4, [R72+0x6400] ;  /* 0x006400004804783b */ /* 0x000ee20000004200 */
[----:B----4-:R-:W-:Y:S01]  /*10a70*/  F2FP.F16.F32.PACK_AB R32, R147, R110 ;  /* 0x0000006e9320723e */ /* 0x010fe200000000ff */
[----:B------:R-:W-:Y:S01]  /*10a80*/  MUFU.EX2 R118, R118 ;  /* 0x0000007600767308 */ /* 0x000fe20000000800 */
[----:B------:R-:W-:Y:S01]  /*10a90*/  F2FP.F16.F32.PACK_AB R34, R112, R145 ;  /* 0x000000917022723e */ /* 0x000fe200000000ff */
[----:B------:R-:W-:Y:S01]  /*10aa0*/  FFMA.FTZ R48, R48, UR8, -R74 ;  /* 0x0000000830307c23 */ /* 0x000fe2000801084a */
[----:B--2---:R-:W-:Y:S01]  /*10ab0*/  F2FP.F16.F32.PACK_AB R33, R116, R161 ;  /* 0x000000a17421723e */ /* 0x004fe200000000ff */
[----:B------:R-:W-:Y:S01]  /*10ac0*/  MUFU.EX2 R167, R247 ;  /* 0x000000f700a77308 */ /* 0x000fe20000000800 */
[----:B------:R-:W-:Y:S01]  /*10ad0*/  F2FP.F16.F32.PACK_AB R35, R163, R114 ;  /* 0x00000072a323723e */ /* 0x000fe200000000ff */
[--C-:B------:R-:W-:Y:S01]  /*10ae0*/  FFMA.FTZ R59, R59, UR8, -R78.reuse ;  /* 0x000000083b3b7c23 */ /* 0x100fe2000801084e */
[--C-:B------:R-:W-:Y:S01]  /*10af0*/  FFMA.FTZ R58, R58, UR8, -R78.reuse ;  /* 0x000000083a3a7c23 */ /* 0x100fe2000801084e */
[----:B------:R-:W-:Y:S04]  /*10b00*/  MUFU.EX2 R122, R122 ;  /* 0x0000007a007a7308 */ /* 0x000fe80000000800 */
[C---:B-1----:R-:W-:Y:S01]  /*10b10*/  HMMA.16816.F32 R24, R32.reuse, R12, R24 ;  /* 0x0000000c2018723c */ /* 0x042fe20000001818 */
[----:B------:R-:W1:Y:S04]  /*10b20*/  MUFU.EX2 R171, R243 ;  /* 0x000000f300ab7308 */ /* 0x000e680000000800 */
[----:B------:R2:W-:Y:S03]  /*10b30*/  MUFU.EX2 R169, R134 ;  /* 0x0000008600a97308 */ /* 0x0005e60000000800 */
[C---:B------:R-:W-:Y:S01]  /*10b40*/  HMMA.16816.F32 R20, R32.reuse, R14, R20 ;  /* 0x0000000e2014723c */ /* 0x040fe20000001814 */
[----:B------:R-:W4:Y:S01]  /*10b50*/  LDSM.16.MT88.4 R12, [R70+0x6400] ;  /* 0x00640000460c783b */ /* 0x000f220000004200 */
[----:B------:R-:W1:Y:S04]  /*10b60*/  MUFU.EX2 R126, R126 ;  /* 0x0000007e007e7308 */ /* 0x000e680000000800 */
[----:B------:R-:W-:Y:S02]  /*10b70*/  MUFU.EX2 R124, R124 ;  /* 0x0000007c007c7308 */ /* 0x000fe40000000800 */
[C---:B-----5:R-:W-:Y:S01]  /*10b80*/  HMMA.16816.F32 R36, R32.reuse, R8, R16 ;  /* 0x000000082024723c */ /* 0x060fe20000001810 */
[----:B------:R-:W5:Y:S01]  /*10b90*/  LDSM.16.MT88.4 R16, [R72+0x6800] ;  /* 0x006800004810783b */ /* 0x000f620000004200 */
[----:B------:R-:W-:Y:S01]  /*10ba0*/  FFMA.FTZ R8, R187, UR8, -R78 ;  /* 0x00000008bb087c23 */ /* 0x000fe2000801084e */
[----:B--2---:R-:W-:Y:S01]  /*10bb0*/  FFMA.FTZ R134, R237, UR8, -R74 ;  /* 0x00000008ed867c23 */ /* 0x004fe2000801084a */
[----:B------:R-:W2:Y:S04]  /*10bc0*/  MUFU.EX2 R187, R241 ;  /* 0x000000f100bb7308 */ /* 0x000ea80000000800 */
[----:B------:R2:W-:Y:S01]  /*10bd0*/  MUFU.EX2 R185, R8 ;  /* 0x0000000800b97308 */ /* 0x0005e20000000800 */
[----:B------:R-:W-:Y:S01]  /*10be0*/  HMMA.16816.F32 R28, R32, R10, R28 ;  /* 0x0000000a201c723c */ /* 0x000fe2000000181c */
[----:B---3--:R-:W-:-:S02]  /*10bf0*/  F2FP.F16.F32.PACK_AB R32, R120, R165 ;  /* 0x000000a57820723e */ /* 0x008fc400000000ff */
[----:B-1----:R-:W-:Y:S01]  /*10c00*/  F2FP.F16.F32.PACK_AB R33, R171, R122 ;  /* 0x0000007aab21723e */ /* 0x002fe200000000ff */
[----:B------:R-:W-:Y:S01]  /*10c10*/  MUFU.EX2 R132, R132 ;  /* 0x0000008400847308 */ /* 0x000fe20000000800 */
[----:B------:R-:W-:Y:S02]  /*10c20*/  F2FP.F16.F32.PACK_AB R34, R167, R118 ;  /* 0x00000076a722723e */ /* 0x000fe400000000ff */
[----:B------:R-:W-:Y:S01]  /*10c30*/  F2FP.F16.F32.PACK_AB R35, R126, R169 ;  /* 0x000000a97e23723e */ /* 0x000fe200000000ff */
[----:B------:R-:W-:Y:S04]  /*10c40*/  MUFU.EX2 R195, R239 ;  /* 0x000000ef00c37308 */ /* 0x000fe80000000800 */
[----:B------:R-:W1:Y:S01]  /*10c50*/  MUFU.EX2 R136, R136 ;  /* 0x0000008800887308 */ /* 0x000e620000000800 */
[----:B--2---:R-:W2:Y:S01]  /*10c60*/  LDSM.16.MT88.4 R8, [R70+0x6800] ;  /* 0x006800004608783b */ /* 0x004ea20000004200 */
[C---:B------:R-:W-:Y:S02]  /*10c70*/  HMMA.16816.F32 R24, R32.reuse, R4, R24 ;  /* 0x000000042018723c */ /* 0x040fe40000001818 */
[----:B------:R-:W-:Y:S04]  /*10c80*/  MUFU.EX2 R134, R134 ;  /* 0x0000008600867308 */ /* 0x000fe80000000800 */
[----:B------:R-:W3:Y:S02]  /*10c90*/  MUFU.EX2 R199, R199 ;  /* 0x000000c700c77308 */ /* 0x000ee40000000800 */
[C---:B------:R-:W-:Y:S01]  /*10ca0*/  HMMA.16816.F32 R20, R32.reuse, R6, R20 ;  /* 0x000000062014723c */ /* 0x040fe20000001814 */
[----:B------:R-:W2:Y:S01]  /*10cb0*/  LDSM.16.MT88.4 R4, [R72+0x6c00] ;  /* 0x006c00004804783b */ /* 0x000ea20000004200 */
[----:B------:R-:W-:Y:S04]  /*10cc0*/  MUFU.EX2 R138, R138 ;  /* 0x0000008a008a7308 */ /* 0x000fe80000000800 */
[----:B------:R-:W-:Y:S02]  /*10cd0*/  MUFU.EX2 R140, R140 ;  /* 0x0000008c008c7308 */ /* 0x000fe40000000800 */
[----:B----4-:R-:W-:Y:S01]  /*10ce0*/  HMMA.16816.F32 R36, R32, R12, R36 ;  /* 0x0000000c2024723c */ /* 0x010fe20000001824 */
[----:B------:R-:W-:Y:S01]  /*10cf0*/  F2FP.F16.F32.PACK_AB R12, R187, R124 ;  /* 0x0000007cbb0c723e */ /* 0x000fe200000000ff */
[----:B------:R-:W-:Y:S01]  /*10d00*/  MUFU.EX2 R225, R231 ;  /* 0x000000e700e17308 */ /* 0x000fe20000000800 */
[----:B-1----:R-:W-:-:S03]  /*10d10*/  F2FP.F16.F32.PACK_AB R13, R136, R195 ;  /* 0x000000c3880d723e */ /* 0x002fc600000000ff */
[----:B------:R-:W-:Y:S02]  /*10d20*/  MUFU.EX2 R144, R144 ;  /* 0x0000009000907308 */ /* 0x000fe40000000800 */
[----:B------:R-:W-:Y:S01]  /*10d30*/  HMMA.16816.F32 R28, R32, R14, R28 ;  /* 0x0000000e201c723c */ /* 0x000fe2000000181c */
[----:B------:R-:W-:Y:S01]  /*10d40*/  F2FP.F16.F32.PACK_AB R14, R132, R185 ;  /* 0x000000b9840e723e */ /* 0x000fe200000000ff */
[----:B------:R-:W-:Y:S01]  /*10d50*/  FFMA.FTZ R32, R223, UR8, -R78 ;  /* 0x00000008df207c23 */ /* 0x000fe2000801084e */
[----:B---3--:R-:W-:Y:S01]  /*10d60*/  F2FP.F16.F32.PACK_AB R15, R199, R134 ;  /* 0x00000086c70f723e */ /* 0x008fe200000000ff */
[----:B------:R-:W1:Y:S04]  /*10d70*/  MUFU.EX2 R223, R233 ;  /* 0x000000e900df7308 */ /* 0x000e680000000800 */
[----:B------:R3:W4:Y:S02]  /*10d80*/  MUFU.EX2 R221, R32 ;  /* 0x0000002000dd7308 */ /* 0x0007240000000800 */
[C---:B-----5:R-:W-:Y:S02]  /*10d90*/  HMMA.16816.F32 R24, R12.reuse, R16, R24 ;  /* 0x000000100c18723c */ /* 0x060fe40000001818 */
[----:B------:R-:W-:Y:S04]  /*10da0*/  MUFU.EX2 R142, R142 ;  /* 0x0000008e008e7308 */ /* 0x000fe80000000800 */
[----:B------:R-:W5:Y:S02]  /*10db0*/  MUFU.EX2 R227, R227 ;  /* 0x000000e300e37308 */ /* 0x000f640000000800 */
[C---:B------:R-:W-:Y:S01]  /*10dc0*/  HMMA.16816.F32 R20, R12.reuse, R18, R20 ;  /* 0x000000120c14723c */ /* 0x040fe20000001814 */
[----:B------:R-:W5:Y:S01]  /*10dd0*/  LDSM.16.MT88.4 R16, [R70+0x6c00] ;  /* 0x006c00004610783b */ /* 0x000f620000004200 */
[----:B------:R-:W-:Y:S03]  /*10de0*/  MUFU.EX2 R146, R146 ;  /* 0x0000009200927308 */ /* 0x000fe60000000800 */
[----:B---3--:R-:W-:Y:S01]  /*10df0*/  LDSM.16.MT88.4 R32, [R72+0x7400] ;  /* 0x007400004820783b */ /* 0x008fe20000004200 */
[----:B------:R-:W3:Y:S02]  /*10e00*/  MUFU.EX2 R215, R217 ;  /* 0x000000d900d77308 */ /* 0x000ee40000000800 */
[C---:B--2---:R-:W-:Y:S02]  /*10e10*/  HMMA.16816.F32 R36, R12.reuse, R8, R36 ;  /* 0x000000080c24723c */ /* 0x044fe40000001824 */
[----:B------:R-:W-:Y:S04]  /*10e20*/  MUFU.EX2 R152, R152 ;  /* 0x0000009800987308 */ /* 0x000fe80000000800 */
[----:B------:R-:W-:Y:S02]  /*10e30*/  MUFU.EX2 R209, R213 ;  /* 0x000000d500d17308 */ /* 0x000fe40000000800 */
[----:B------:R-:W-:Y:S01]  /*10e40*/  HMMA.16816.F32 R28, R12, R10, R28 ;  /* 0x0000000a0c1c723c */ /* 0x000fe2000000181c */
[----:B-1----:R-:W-:Y:S01]  /*10e50*/  F2FP.F16.F32.PACK_AB R12, R223, R138 ;  /* 0x0000008adf0c723e */ /* 0x002fe200000000ff */
[----:B------:R-:W1:Y:S01]  /*10e60*/  LDSM.16.MT88.4 R8, [R72+0x7000] ;  /* 0x007000004808783b */ /* 0x000e620000004200 */
[----:B------:R-:W-:Y:S01]  /*10e70*/  F2FP.F16.F32.PACK_AB R13, R144, R225 ;  /* 0x000000e1900d723e */ /* 0x000fe200000000ff */
[----:B------:R-:W-:Y:S01]  /*10e80*/  MUFU.EX2 R160, R160 ;  /* 0x000000a000a07308 */ /* 0x000fe20000000800 */
[----:B----4-:R-:W-:-:S02]  /*10e90*/  F2FP.F16.F32.PACK_AB R14, R140, R221 ;  /* 0x000000dd8c0e723e */ /* 0x010fc400000000ff */
[----:B-----5:R-:W-:Y:S01]  /*10ea0*/  F2FP.F16.F32.PACK_AB R15, R227, R142 ;  /* 0x0000008ee30f723e */ /* 0x020fe200000000ff */
[----:B------:R-:W2:Y:S04]  /*10eb0*/  MUFU.EX2 R203, R207 ;  /* 0x000000cf00cb7308 */ /* 0x000ea80000000800 */
[----:B------:R-:W-:Y:S02]  /*10ec0*/  MUFU.EX2 R162, R162 ;  /* 0x000000a200a27308 */ /* 0x000fe40000000800 */
[C---:B------:R-:W-:Y:S02]  /*10ed0*/  HMMA.16816.F32 R24, R12.reuse, R4, R24 ;  /* 0x000000040c18723c */ /* 0x040fe40000001818 */
[----:B------:R-:W4:Y:S04]  /*10ee0*/  MUFU.EX2 R201, R201 ;  /* 0x000000c900c97308 */ /* 0x000f280000000800 */
[----:B------:R-:W-:Y:S02]  /*10ef0*/  MUFU.EX2 R154, R154 ;  /* 0x0000009a009a7308 */ /* 0x000fe40000000800 */
[C---:B------:R-:W-:Y:S01]  /*10f00*/  HMMA.16816.F32 R20, R12.reuse, R6, R20 ;  /* 0x000000060c14723c */ /* 0x040fe20000001814 */
[----:B------:R-:W5:Y:S01]  /*10f10*/  LDSM.16.MT88.4 R4, [R70+0x7000] ;  /* 0x007000004604783b */ /* 0x000f620000004200 */
[----:B------:R-:W1:Y:S04]  /*10f20*/  MUFU.EX2 R197, R205 ;  /* 0x000000cd00c57308 */ /* 0x000e680000000800 */
[----:B------:R-:W-:Y:S02]  /*10f30*/  MUFU.EX2 R164, R164 ;  /* 0x000000a400a47308 */ /* 0x000fe40000000800 */
[----:B------:R-:W-:Y:S01]  /*10f40*/  HMMA.16816.F32 R36, R12, R16, R36 ;  /* 0x000000100c24723c */ /* 0x000fe20000001824 */
[----:B---3--:R-:W-:Y:S01]  /*10f50*/  F2FP.F16.F32.PACK_AB R16, R215, R146 ;  /* 0x00000092d710723e */ /* 0x008fe200000000ff */
[----:B------:R-:W-:Y:S01]  /*10f60*/  MUFU.EX2 R191, R193 ;  /* 0x000000c100bf7308 */ /* 0x000fe20000000800 */
[----:B--2---:R-:W-:-:S03]  /*10f70*/  F2FP.F16.F32.PACK_AB R17, R203, R160 ;  /* 0x000000a0cb11723e */ /* 0x004fc600000000ff */
[----:B------:R-:W-:Y:S02]  /*10f80*/  MUFU.EX2 R166, R166 ;  /* 0x000000a600a67308 */ /* 0x000fe40000000800 */
[----:B------:R-:W-:Y:S01]  /*10f90*/  HMMA.16816.F32 R28, R12, R18, R28 ;  /* 0x000000120c1c723c */ /* 0x000fe2000000181c */
[----:B------:R-:W-:Y:S01]  /*10fa0*/  F2FP.F16.F32.PACK_AB R18, R209, R152 ;  /* 0x00000098d112723e */ /* 0x000fe200000000ff */
[----:B------:R-:W2:Y:S01]  /*10fb0*/  LDSM.16.MT88.4 R12, [R70+0x7400] ;  /* 0x00740000460c783b */ /* 0x000ea20000004200 */
[----:B----4-:R-:W-:Y:S01]  /*10fc0*/  F2FP.F16.F32.PACK_AB R19, R201, R162 ;  /* 0x000000a2c913723e */ /* 0x010fe200000000ff */
[----:B------:R-:W3:Y:S04]  /*10fd0*/  MUFU.EX2 R175, R189 ;  /* 0x000000bd00af7308 */ /* 0x000ee80000000800 */
[----:B------:R-:W-:Y:S02]  /*10fe0*/  MUFU.EX2 R168, R168 ;  /* 0x000000a800a87308 */ /* 0x000fe40000000800 */
[C---:B-1----:R-:W-:Y:S01]  /*10ff0*/  HMMA.16816.F32 R24, R16.reuse, R8, R24 ;  /* 0x000000081018723c */ /* 0x042fe20000001818 */
[----:B------:R-:W-:Y:S01]  /*11000*/  F2FP.F16.F32.PACK_AB R8, R197, R154 ;  /* 0x0000009ac508723e */ /* 0x000fe200000000ff */
[----:B------:R-:W1:Y:S04]  /*11010*/  MUFU.EX2 R173, R173 ;  /* 0x000000ad00ad7308 */ /* 0x000e680000000800 */
[----:B------:R-:W-:Y:S02]  /*11020*/  MUFU.EX2 R170, R170 ;  /* 0x000000aa00aa7308 */ /* 0x000fe40000000800 */
[----:B------:R-:W-:Y:S01]  /*11030*/  HMMA.16816.F32 R20, R16, R10, R20 ;  /* 0x0000000a1014723c */ /* 0x000fe20000001814 */
[----:B---3--:R-:W-:Y:S01]  /*11040*/  F2FP.F16.F32.PACK_AB R9, R175, R166 ;  /* 0x000000a6af09723e */ /* 0x008fe200000000ff */
[----:B------:R-:W-:Y:S01]  /*11050*/  MUFU.EX2 R127, R131 ;  /* 0x00000083007f7308 */ /* 0x000fe20000000800 */
[----:B------:R-:W-:-:S03]  /*11060*/  F2FP.F16.F32.PACK_AB R10, R191, R164 ;  /* 0x000000a4bf0a723e */ /* 0x000fc600000000ff */
[----:B------:R-:W-:Y:S02]  /*11070*/  MUFU.EX2 R172, R172 ;  /* 0x000000ac00ac7308 */ /* 0x000fe40000000800 */
[C---:B-----5:R-:W-:Y:S01]  /*11080*/  HMMA.16816.F32 R36, R16.reuse, R4, R36 ;  /* 0x000000041024723c */ /* 0x060fe20000001824 */
        /* <DEDUP_REMOVED lines=19> */
[----:B------:R-:W-:Y:S04]  /*111c0*/  MUFU.EX2 R108, R108 ;  /* 0x0000006c006c7308 */ /* 0x000fe80000000800 */
[----:B------:R-:W-:Y:S01]  /*111d0*/  MUFU.EX2 R53, R53 ;  /* 0x0000003500357308 */ /* 0x000fe20000000800 */
[----:B------:R-:W-:Y:S01]  /*111e0*/  HMMA.16816.F32 R28, R8, R14, R28 ;  /* 0x0000000e081c723c */ /* 0x000fe2000000181c */
[----:B------:R-:W3:Y:S01]  /*111f0*/  LDSM.16.MT88.4 R8, [R72+0x7c00] ;  /* 0x007c00004808783b */ /* 0x000ee20000004200 */
[----:B-----5:R-:W-:Y:S01]  /*11200*/  F2FP.F16.F32.PACK_AB R14, R170, R33 ;  /* 0x00000021aa0e723e */ /* 0x020fe200000000ff */
[----:B------:R-:W-:Y:S01]  /*11210*/  MUFU.EX2 R64, R64 ;  /* 0x0000004000407308 */ /* 0x000fe20000000800 */
[----:B------:R-:W-:-:S02]  /*11220*/  F2FP.F16.F32.PACK_AB R15, R172, R127 ;  /* 0x0000007fac0f723e */ /* 0x000fc400000000ff */
[----:B-1----:R-:W-:-:S07]  /*11230*/  F2FP.F16.F32.PACK_AB R13, R35, R34 ;  /* 0x00000022230d723e */ /* 0x002fce00000000ff */
[C---:B------:R-:W-:Y:S01]  /*11240*/  HMMA.16816.F32 R24, R12.reuse, R4, R24 ;  /* 0x000000040c18723c */ /* 0x040fe20000001818 */
[----:B------:R-:W-:Y:S01]  /*11250*/  FADD.FTZ R4, R98, R109 ;  /* 0x0000006d62047221 */ /* 0x000fe20000010000 */
[----:B------:R-:W-:Y:S02]  /*11260*/  FFMA.FTZ R98, R97, UR8, -R74 ;  /* 0x0000000861627c23 */ /* 0x000fe4000801084a */
[----:B------:R-:W-:Y:S01]  /*11270*/  MUFU.EX2 R97, R99 ;  /* 0x0000006300617308 */ /* 0x000fe20000000800 */
[----:B------:R-:W-:Y:S01]  /*11280*/  FADD.FTZ R93, R95, R4 ;  /* 0x000000045f5d7221 */ /* 0x000fe20000010000 */
[----:B------:R-:W-:Y:S02]  /*11290*/  FFMA.FTZ R95, R91, UR8, -R74 ;  /* 0x000000085b5f7c23 */ /* 0x000fe4000801084a */
[C---:B------:R-:W-:Y:S01]  /*112a0*/  HMMA.16816.F32 R20, R12.reuse, R6, R20 ;  /* 0x000000060c14723c */ /* 0x040fe20000001814 */
[----:B------:R-:W-:Y:S01]  /*112b0*/  FADD.FTZ R93, R92, R93 ;  /* 0x0000005d5c5d7221 */ /* 0x000fe20000010000 */
[----:B------:R-:W1:Y:S01]  /*112c0*/  LDSM.16.MT88.4 R4, [R70+0x7c00] ;  /* 0x007c00004604783b */ /* 0x000e620000004200 */
[----:B------:R-:W4:Y:S02]  /*112d0*/  MUFU.EX2 R98, R98 ;  /* 0x0000006200627308 */ /* 0x000f240000000800 */
[----:B------:R-:W-:Y:S01]  /*112e0*/  FADD.FTZ R94, R88, R93 ;  /* 0x0000005d585e7221 */ /* 0x000fe20000010000 */
[--C-:B------:R-:W-:Y:S01]  /*112f0*/  FFMA.FTZ R88, R87, UR8, -R78.reuse ;  /* 0x0000000857587c23 */ /* 0x100fe2000801084e */
[----:B------:R-:W-:Y:S01]  /*11300*/  MUFU.EX2 R91, R100 ;  /* 0x00000064005b7308 */ /* 0x000fe20000000800 */
[----:B------:R-:W-:Y:S01]  /*11310*/  FFMA.FTZ R93, R81, UR8, -R78 ;  /* 0x00000008515d7c23 */ /* 0x000fe2000801084e */
[----:B------:R-:W-:Y:S01]  /*11320*/  FADD.FTZ R71, R71, R94 ;  /* 0x0000005e47477221 */ /* 0x000fe20000010000 */
[----:B------:R-:W-:Y:S01]  /*11330*/  FADD.FTZ R94, R76, R77 ;  /* 0x0000004d4c5e7221 */ /* 0x000fe20000010000 */
[----:B------:R-:W5:Y:S01]  /*11340*/  MUFU.EX2 R92, R95 ;  /* 0x0000005f005c7308 */ /* 0x000f620000000800 */
[C---:B--2---:R-:W-:Y:S01]  /*11350*/  HMMA.16816.F32 R36, R12.reuse, R16, R36 ;  /* 0x000000100c24723c */ /* 0x044fe20000001824 */
[----:B------:R-:W-:Y:S01]  /*11360*/  F2FP.F16.F32.PACK_AB R16, R106, R113 ;  /* 0x000000716a10723e */ /* 0x000fe200000000ff */
[----:B------:R-:W-:Y:S01]  /*11370*/  FADD.FTZ R80, R80, R71 ;  /* 0x0000004750507221 */ /* 0x000fe20000010000 */
[----:B------:R-:W-:Y:S01]  /*11380*/  FFMA.FTZ R76, R54, UR8, -R74 ;  /* 0x00000008364c7c23 */ /* 0x000fe2000801084a */
[----:B------:R-:W-:Y:S01]  /*11390*/  FADD.FTZ R94, R75, R94 ;  /* 0x0000005e4b5e7221 */ /* 0x000fe20000010000 */
[----:B----4-:R-:W-:Y:S01]  /*113a0*/  F2FP.F16.F32.PACK_AB R17, R98, R97 ;  /* 0x000000616211723e */ /* 0x010fe200000000ff */
[----:B------:R-:W-:Y:S01]  /*113b0*/  FADD.FTZ R85, R85, R80 ;  /* 0x0000005055557221 */ /* 0x000fe20000010000 */
[----:B------:R-:W-:Y:S01]  /*113c0*/  FFMA.FTZ R81, R79, UR8, -R78 ;  /* 0x000000084f517c23 */ /* 0x000fe2000801084e */
[----:B------:R-:W-:Y:S01]  /*113d0*/  HMMA.16816.F32 R28, R12, R18, R28 ;  /* 0x000000120c1c723c */ /* 0x000fe2000000181c */
[----:B------:R-:W2:Y:S01]  /*113e0*/  LDSM.16.MT88.4 R12, [R72+0x8000] ;  /* 0x00800000480c783b */ /* 0x000ea20000004200 */
[----:B------:R-:W-:Y:S01]  /*113f0*/  F2FP.F16.F32.PACK_AB R18, R108, R107 ;  /* 0x0000006b6c12723e */ /* 0x000fe200000000ff */
[----:B------:R-:W-:Y:S01]  /*11400*/  FADD.FTZ R73, R73, R94 ;  /* 0x0000005e49497221 */ /* 0x000fe20000010000 */
[----:B------:R-:W-:Y:S01]  /*11410*/  FADD.FTZ R86, R86, R85 ;  /* 0x0000005556567221 */ /* 0x000fe20000010000 */
[----:B-----5:R-:W-:Y:S01]  /*11420*/  F2FP.F16.F32.PACK_AB R19, R92, R91 ;  /* 0x0000005b5c13723e */ /* 0x020fe200000000ff */
[----:B------:R-:W-:Y:S01]  /*11430*/  MUFU.EX2 R87, R89 ;  /* 0x0000005900577308 */ /* 0x000fe20000000800 */
[----:B------:R-:W-:Y:S01]  /*11440*/  FADD.FTZ R73, R84, R73 ;  /* 0x0000004954497221 */ /* 0x000fe20000010000 */
[----:B------:R-:W-:-:S02]  /*11450*/  FADD.FTZ R86, R83, R86 ;  /* 0x0000005653567221 */ /* 0x000fc40000010000 */
[----:B------:R-:W4:Y:S01]  /*11460*/  MUFU.EX2 R88, R88 ;  /* 0x0000005800587308 */ /* 0x000f220000000800 */
[----:B------:R-:W-:Y:S01]  /*11470*/  FADD.FTZ R82, R82, R73 ;  /* 0x0000004952527221 */ /* 0x000fe20000010000 */
[C---:B---3--:R-:W-:Y:S01]  /*11480*/  HMMA.16816.F32 R24, R16.reuse, R8, R24 ;  /* 0x000000081018723c */ /* 0x048fe20000001818 */
[----:B------:R-:W-:Y:S01]  /*11490*/  FFMA.FTZ R8, R55, UR8, -R74 ;  /* 0x0000000837087c23 */ /* 0x000fe2000801084a */
[----:B------:R-:W-:Y:S01]  /*114a0*/  MUFU.EX2 R79, R93 ;  /* 0x0000005d004f7308 */ /* 0x000fe20000000800 */
[----:B------:R-:W-:Y:S01]  /*114b0*/  FADD.FTZ R117, R117, R86 ;  /* 0x0000005675757221 */ /* 0x000fe20000010000 */
[----:B------:R-:W-:Y:S02]  /*114c0*/  FADD.FTZ R82, R103, R82 ;  /* 0x0000005267527221 */ /* 0x000fe40000010000 */
[----:B------:R-:W3:Y:S01]  /*114d0*/  MUFU.EX2 R90, R81 ;  /* 0x00000051005a7308 */ /* 0x000ee20000000800 */
[----:B------:R-:W-:Y:S01]  /*114e0*/  FADD.FTZ R117, R104, R117 ;  /* 0x0000007568757221 */ /* 0x000fe20000010000 */
[----:B------:R-:W-:Y:S01]  /*114f0*/  FADD.FTZ R101, R101, R82 ;  /* 0x0000005265657221 */ /* 0x000fe20000010000 */
[----:B------:R-:W-:Y:S01]  /*11500*/  HMMA.16816.F32 R20, R16, R10, R20 ;  /* 0x0000000a1014723c */ /* 0x000fe20000001814 */
[----:B------:R-:W-:Y:S01]  /*11510*/  MUFU.EX2 R55, R57 ;  /* 0x0000003900377308 */ /* 0x000fe20000000800 */
[----:B------:R-:W-:Y:S01]  /*11520*/  FADD.FTZ R102, R102, R117 ;  /* 0x0000007566667221 */ /* 0x000fe20000010000 */
[----:B------:R-:W-:-:S02]  /*11530*/  FADD.FTZ R101, R96, R101 ;  /* 0x0000006560657221 */ /* 0x000fc40000010000 */
[----:B------:R-:W5:Y:S01]  /*11540*/  MUFU.EX2 R54, R8 ;  /* 0x0000000800367308 */ /* 0x000f620000000800 */
[----:B------:R-:W-:Y:S02]  /*11550*/  FADD.FTZ R102, R125, R102 ;  /* 0x000000667d667221 */ /* 0x000fe40000010000 */
[----:B-1----:R-:W-:Y:S01]  /*11560*/  HMMA.16816.F32 R36, R16, R4, R36 ;  /* 0x000000041024723c */ /* 0x002fe20000001824 */
[----:B------:R-:W1:Y:S01]  /*11570*/  MUFU.EX2 R76, R76 ;  /* 0x0000004c004c7308 */ /* 0x000e620000000800 */
[----:B----4-:R-:W-:Y:S01]  /*11580*/  F2FP.F16.F32.PACK_AB R4, R88, R87 ;  /* 0x000000575804723e */ /* 0x010fe200000000ff */
[----:B------:R-:W-:-:S04]  /*11590*/  FADD.FTZ R161, R161, R102 ;  /* 0x00000066a1a17221 */ /* 0x000fc80000010000 */
[----:B------:R-:W-:Y:S01]  /*115a0*/  FADD.FTZ R161, R116, R161 ;  /* 0x000000a174a17221 */ /* 0x000fe20000010000 */
[----:B------:R-:W-:Y:S01]  /*115b0*/  HMMA.16816.F32 R28, R16, R6, R28 ;  /* 0x00000006101c723c */ /* 0x000fe2000000181c */
[----:B---3--:R-:W-:Y:S01]  /*115c0*/  F2FP.F16.F32.PACK_AB R6, R90, R79 ;  /* 0x0000004f5a06723e */ /* 0x008fe200000000ff */
[--C-:B------:R-:W-:Y:S01]  /*115d0*/  FFMA.FTZ R18, R69, UR8, -R78.reuse ;  /* 0x0000000845127c23 */ /* 0x100fe2000801084e */
[----:B-----5:R-:W-:Y:S01]  /*115e0*/  F2FP.F16.F32.PACK_AB R5, R54, R55 ;  /* 0x000000373605723e */ /* 0x020fe200000000ff */
[----:B------:R-:W3:Y:S01]  /*115f0*/  LDSM.16.MT88.4 R8, [R70+0x8000] ;  /* 0x008000004608783b */ /* 0x000ee20000004200 */
[----:B------:R-:W-:Y:S01]  /*11600*/  FADD.FTZ R114, R114, R161 ;  /* 0x000000a172727221 */ /* 0x000fe20000010000 */
[--C-:B------:R-:W-:Y:S01]  /*11610*/  FFMA.FTZ R17, R68, UR8, -R78.reuse ;  /* 0x0000000844117c23 */ /* 0x100fe2000801084e */
[----:B-1----:R-:W-:Y:S01]  /*11620*/  F2FP.F16.F32.PACK_AB R7, R53, R76 ;  /* 0x0000004c3507723e */ /* 0x002fe200000000ff */
[----:B------:R-:W-:Y:S01]  /*11630*/  FFMA.FTZ R16, R67, UR8, -R78 ;  /* 0x0000000843107c23 */ /* 0x000fe2000801084e */
[----:B------:R-:W-:Y:S01]  /*11640*/  FADD.FTZ R163, R163, R114 ;  /* 0x00000072a3a37221 */ /* 0x000fe20000010000 */
[----:B------:R-:W-:Y:S01]  /*11650*/  FFMA.FTZ R19, R66, UR8, -R78 ;  /* 0x0000000842137c23 */ /* 0x000fe2000801084e */
[--C-:B------:R-:W-:Y:S01]  /*11660*/  FFMA.FTZ R57, R51, UR8, -R74.reuse ;  /* 0x0000000833397c23 */ /* 0x100fe2000801084a */
[--C-:B------:R-:W-:Y:S01]  /*11670*/  FFMA.FTZ R66, R50, UR8, -R74.reuse ;  /* 0x0000000832427c23 */ /* 0x100fe2000801084a */
[----:B------:R-:W-:Y:S01]  /*11680*/  FADD.FTZ R122, R122, R163 ;  /* 0x000000a37a7a7221 */ /* 0x000fe20000010000 */
[----:B--2---:R-:W-:Y:S01]  /*11690*/  HMMA.16816.F32 R24, R4, R12, R24 ;  /* 0x0000000c0418723c */ /* 0x004fe20000001818 */
[----:B------:R-:W-:Y:S01]  /*116a0*/  FADD.FTZ R12, R110, R101 ;  /* 0x000000656e0c7221 */ /* 0x000fe20000010000 */
[----:B------:R-:W-:Y:S01]  /*116b0*/  FFMA.FTZ R67, R49, UR8, -R74 ;  /* 0x0000000831437c23 */ /* 0x000fe2000801084a */
[----:B------:R-:W-:Y:S01]  /*116c0*/  FADD.FTZ R122, R171, R122 ;  /* 0x0000007aab7a7221 */ /* 0x000fe20000010000 */
[----:B------:R-:W-:Y:S01]  /*116d0*/  MUFU.EX2 R51, R52 ;  /* 0x0000003400337308 */ /* 0x000fe20000000800 */
[----:B------:R-:W-:-:S02]  /*116e0*/  FADD.FTZ R12, R147, R12 ;  /* 0x0000000c930c7221 */ /* 0x000fc40000010000 */
[----:B------:R-:W-:Y:S01]  /*116f0*/  FADD.FTZ R169, R169, R122 ;  /* 0x0000007aa9a97221 */ /* 0x000fe20000010000 */
[----:B------:R-:W-:Y:S01]  /*11700*/  HMMA.16816.F32 R20, R4, R14, R20 ;  /* 0x0000000e0414723c */ /* 0x000fe20000001814 */
[----:B------:R-:W-:Y:S01]  /*11710*/  FADD.FTZ R145, R145, R12 ;  /* 0x0000000c91917221 */ /* 0x000fe20000010000 */
[----:B------:R-:W-:Y:S01]  /*11720*/  MUFU.EX2 R18, R18 ;  /* 0x0000001200127308 */ /* 0x000fe20000000800 */
[----:B------:R-:W-:Y:S01]  /*11730*/  FADD.FTZ R126, R126, R169 ;  /* 0x000000a97e7e7221 */ /* 0x000fe20000010000 */
[----:B------:R-:W1:Y:S01]  /*11740*/  LDSM.16.MT88.4 R12, [R72+0x8400] ;  /* 0x00840000480c783b */ /* 0x000e620000004200 */
[----:B------:R-:W-:Y:S01]  /*11750*/  FADD.FTZ R112, R112, R145 ;  /* 0x0000009170707221 */ /* 0x000fe20000010000 */
[----:B------:R-:W2:Y:S01]  /*11760*/  MUFU.EX2 R17, R17 ;  /* 0x0000001100117308 */ /* 0x000ea20000000800 */
[----:B------:R-:W-:Y:S02]  /*11770*/  FADD.FTZ R195, R195, R126 ;  /* 0x0000007ec3c37221 */ /* 0x000fe40000010000 */
        /* <DEDUP_REMOVED lines=10> */
[----:B---3--:R-:W-:Y:S01]  /*11820*/  HMMA.16816.F32 R36, R4, R8, R36 ;  /* 0x000000080424723c */ /* 0x008fe20000001824 */
[----:B------:R-:W-:Y:S01]  /*11830*/  FADD.FTZ R225, R225, R134 ;  /* 0x00000086e1e17221 */ /* 0x000fe20000010000 */
[----:B------:R3:W-:Y:S01]  /*11840*/  MUFU.EX2 R49, R66 ;  /* 0x0000004200317308 */ /* 0x0007e20000000800 */
[----:B------:R-:W-:-:S02]  /*11850*/  FADD.FTZ R124, R124, R167 ;  /* 0x000000a77c7c7221 */ /* 0x000fc40000010000 */
[----:B------:R-:W-:Y:S01]  /*11860*/  FADD.FTZ R225, R144, R225 ;  /* 0x000000e190e17221 */ /* 0x000fe20000010000 */
[----:B------:R1:W1:Y:S01]  /*11870*/  MUFU.EX2 R52, R67 ;  /* 0x0000004300347308 */ /* 0x0002620000000800 */
[----:B------:R-:W-:Y:S01]  /*11880*/  FADD.FTZ R124, R187, R124 ;  /* 0x0000007cbb7c7221 */ /* 0x000fe20000010000 */
[----:B------:R-:W-:Y:S01]  /*11890*/  HMMA.16816.F32 R28, R4, R10, R28 ;  /* 0x0000000a041c723c */ /* 0x000fe2000000181c */
[----:B------:R-:W1:Y:S01]  /*118a0*/  LDSM.16.MT88.4 R8, [R70+0x8400] ;  /* 0x008400004608783b */ /* 0x000e620000004200 */
[----:B------:R-:W-:Y:S01]  /*118b0*/  FADD.FTZ R142, R142, R225 ;  /* 0x000000e18e8e7221 */ /* 0x000fe20000010000 */
[----:B------:R-:W-:Y:S01]  /*118c0*/  FADD.FTZ R185, R185, R124 ;  /* 0x0000007cb9b97221 */ /* 0x000fe20000010000 */
[----:B--2---:R-:W-:Y:S01]  /*118d0*/  F2FP.F16.F32.PACK_AB R4, R17, R18 ;  /* 0x000000121104723e */ /* 0x004fe200000000ff */
[----:B----4-:R-:W-:Y:S01]  /*118e0*/  FFMA.FTZ R57, R65, UR8, -R78 ;  /* 0x0000000841397c23 */ /* 0x010fe2000801084e */
[----:B------:R-:W-:Y:S01]  /*118f0*/  FADD.FTZ R227, R227, R142 ;  /* 0x0000008ee3e37221 */ /* 0x000fe20000010000 */
[----:B------:R-:W-:Y:S01]  /*11900*/  FADD.FTZ R185, R132, R185 ;  /* 0x000000b984b97221 */ /* 0x000fe20000010000 */
[----:B-----5:R-:W-:Y:S01]  /*11910*/  F2FP.F16.F32.PACK_AB R5, R50, R51 ;  /* 0x000000333205723e */ /* 0x020fe200000000ff */
[--C-:B---3--:R-:W-:Y:S01]  /*11920*/  FFMA.FTZ R66, R47, UR8, -R74.reuse ;  /* 0x000000082f427c23 */ /* 0x108fe2000801084a */
        /* <DEDUP_REMOVED lines=10> */
[--C-:B------:R-:W-:Y:S01]  /*119d0*/  FFMA.FTZ R65, R63, UR8, -R78.reuse ;  /* 0x000000083f417c23 */ /* 0x100fe2000801084e */
[----:B------:R-:W-:Y:S01]  /*119e0*/  FFMA.FTZ R63, R62, UR8, -R78 ;  /* 0x000000083e3f7c23 */ /* 0x000fe2000801084e */
[----:B------:R-:W-:Y:S01]  /*119f0*/  FADD.FTZ R201, R201, R162 ;  /* 0x000000a2c9c97221 */ /* 0x000fe20000010000 */
[----:B------:R-:W-:Y:S01]  /*11a00*/  FADD.FTZ R221, R140, R221 ;  /* 0x000000dd8cdd7221 */ /* 0x000fe20000010000 */
[C---:B------:R-:W-:Y:S01]  /*11a10*/  HMMA.16816.F32 R24, R4.reuse, R12, R24 ;  /* 0x0000000c0418723c */ /* 0x040fe20000001818 */
[----:B------:R1:W-:Y:S01]  /*11a20*/  MUFU.EX2 R62, R65 ;  /* 0x00000041003e7308 */ /* 0x0003e20000000800 */
[----:B------:R-:W-:Y:S01]  /*11a30*/  FADD.FTZ R166, R166, R201 ;  /* 0x000000c9a6a67221 */ /* 0x000fe20000010000 */
[----:B------:R-:W-:Y:S01]  /*11a40*/  FADD.FTZ R146, R146, R221 ;  /* 0x000000dd92927221 */ /* 0x000fe20000010000 */
[----:B------:R-:W-:Y:S01]  /*11a50*/  LDSM.16.MT88.4 R160, [R70+0x8c00] ;  /* 0x008c000046a0783b */ /* 0x000fe20000004200 */
[----:B------:R-:W2:Y:S01]  /*11a60*/  MUFU.EX2 R47, R48 ;  /* 0x00000030002f7308 */ /* 0x000ea20000000800 */
[----:B------:R-:W-:Y:S01]  /*11a70*/  FADD.FTZ R175, R175, R166 ;  /* 0x000000a6afaf7221 */ /* 0x000fe20000010000 */
[----:B------:R-:W-:Y:S01]  /*11a80*/  FADD.FTZ R215, R215, R146 ;  /* 0x00000092d7d77221 */ /* 0x000fe20000010000 */
[C---:B------:R-:W-:Y:S01]  /*11a90*/  HMMA.16816.F32 R20, R4.reuse, R14, R20 ;  /* 0x0000000e0414723c */ /* 0x040fe20000001814 */
[----:B------:R-:W3:Y:S01]  /*11aa0*/  LDSM.16.MT88.4 R12, [R72+0x8800] ;  /* 0x00880000480c783b */ /* 0x000ee20000004200 */
        /* <DEDUP_REMOVED lines=9> */
[----:B------:R-:W1:Y:S01]  /*11b40*/  MUFU.EX2 R63, R63 ;  /* 0x0000003f003f7308 */ /* 0x000e620000000800 */
[----:B--2---:R-:W-:-:S02]  /*11b50*/  F2FP.F16.F32.PACK_AB R9, R46, R47 ;  /* 0x0000002f2e09723e */ /* 0x004fc400000000ff */
[----:B------:R-:W-:Y:S01]  /*11b60*/  FADD.FTZ R197, R197, R154 ;  /* 0x0000009ac5c57221 */ /* 0x000fe20000010000 */
[----:B------:R-:W-:Y:S01]  /*11b70*/  MUFU.EX2 R45, R67 ;  /* 0x00000043002d7308 */ /* 0x000fe20000000800 */
[----:B------:R-:W-:Y:S01]  /*11b80*/  HMMA.16816.F32 R28, R4, R10, R28 ;  /* 0x0000000a041c723c */ /* 0x000fe2000000181c */
[----:B------:R-:W2:Y:S01]  /*11b90*/  LDSM.16.MT88.4 R4, [R70+0x8800] ;  /* 0x008800004604783b */ /* 0x000ea20000004200 */
[----:B------:R-:W-:Y:S01]  /*11ba0*/  FADD.FTZ R8, R164, R197 ;  /* 0x000000c5a4087221 */ /* 0x000fe20000010000 */
[----:B------:R-:W4:Y:S03]  /*11bb0*/  MUFU.EX2 R48, R65 ;  /* 0x0000004100307308 */ /* 0x000f260000000800 */
[----:B------:R-:W-:Y:S01]  /*11bc0*/  FADD.FTZ R8, R191, R8 ;  /* 0x00000008bf087221 */ /* 0x000fe20000010000 */
[----:B-1----:R-:W-:-:S03]  /*11bd0*/  F2FP.F16.F32.PACK_AB R10, R63, R62 ;  /* 0x0000003e3f0a723e */ /* 0x002fc600000000ff */
[----:B------:R-:W-:Y:S01]  /*11be0*/  FADD.FTZ R141, R141, R8 ;  /* 0x000000088d8d7221 */ /* 0x000fe20000010000 */
[----:B------:R-:W-:-:S03]  /*11bf0*/  F2FP.F16.F32.PACK_AB R8, R64, R57 ;  /* 0x000000394008723e */ /* 0x000fc600000000ff */
[----:B------:R-:W-:Y:S01]  /*11c00*/  FADD.FTZ R66, R32, R141 ;  /* 0x0000008d20427221 */ /* 0x000fe20000010000 */
[----:B------:R-:W-:Y:S01]  /*11c10*/  FADD.FTZ R32, R35, R34 ;  /* 0x0000002223207221 */ /* 0x000fe20000010000 */
[----:B------:R-:W-:Y:S01]  /*11c20*/  FFMA.FTZ R34, R42, UR8, -R74 ;  /* 0x000000082a227c23 */ /* 0x000fe2000801084a */
[----:B----4-:R-:W-:Y:S01]  /*11c30*/  F2FP.F16.F32.PACK_AB R11, R48, R45 ;  /* 0x0000002d300b723e */ /* 0x010fe200000000ff */
[----:B------:R-:W-:Y:S01]  /*11c40*/  FADD.FTZ R33, R33, R66 ;  /* 0x0000004221217221 */ /* 0x000fe20000010000 */
[----:B------:R-:W-:Y:S01]  /*11c50*/  FADD.FTZ R127, R127, R32 ;  /* 0x000000207f7f7221 */ /* 0x000fe20000010000 */
[--C-:B------:R-:W-:Y:S01]  /*11c60*/  FFMA.FTZ R32, R44, UR8, -R74.reuse ;  /* 0x000000082c207c23 */ /* 0x100fe2000801084a */
[----:B------:R-:W-:Y:S01]  /*11c70*/  FFMA.FTZ R35, R41, UR8, -R74 ;  /* 0x0000000829237c23 */ /* 0x000fe2000801084a */
[----:B------:R-:W-:Y:S01]  /*11c80*/  FADD.FTZ R170, R170, R33 ;  /* 0x00000021aaaa7221 */ /* 0x000fe20000010000 */
[----:B------:R-:W-:Y:S01]  /*11c90*/  FADD.FTZ R172, R172, R127 ;  /* 0x0000007facac7221 */ /* 0x000fe20000010000 */
[C---:B---3--:R-:W-:Y:S01]  /*11ca0*/  HMMA.16816.F32 R24, R8.reuse, R12, R24 ;  /* 0x0000000c0818723c */ /* 0x048fe20000001818 */
[----:B------:R-:W-:Y:S01]  /*11cb0*/  FFMA.FTZ R12, R61, UR8, -R78 ;  /* 0x000000083d0c7c23 */ /* 0x000fe2000801084e */
[----:B------:R-:W-:Y:S01]  /*11cc0*/  FADD.FTZ R113, R113, R170 ;  /* 0x000000aa71717221 */ /* 0x000fe20000010000 */
[----:B------:R-:W-:Y:S01]  /*11cd0*/  FADD.FTZ R97, R97, R172 ;  /* 0x000000ac61617221 */ /* 0x000fe20000010000 */
[----:B------:R-:W1:Y:S01]  /*11ce0*/  LDSM.16.MT88.4 R168, [R72+0x8c00] ;  /* 0x008c000048a8783b */ /* 0x000e620000004200 */
[----:B------:R-:W-:Y:S01]  /*11cf0*/  FFMA.FTZ R13, R60, UR8, -R78 ;  /* 0x000000083c0d7c23 */ /* 0x000fe2000801084e */
[----:B------:R-:W-:Y:S01]  /*11d00*/  FADD.FTZ R106, R106, R113 ;  /* 0x000000716a6a7221 */ /* 0x000fe20000010000 */
[----:B------:R-:W-:Y:S01]  /*11d10*/  FADD.FTZ R98, R98, R97 ;  /* 0x0000006162627221 */ /* 0x000fe20000010000 */
[----:B------:R-:W-:Y:S01]  /*11d20*/  FFMA.FTZ R33, R43, UR8, -R74 ;  /* 0x000000082b217c23 */ /* 0x000fe2000801084a */
[C---:B------:R-:W-:Y:S01]  /*11d30*/  HMMA.16816.F32 R20, R8.reuse, R14, R20 ;  /* 0x0000000e0814723c */ /* 0x040fe20000001814 */
        /* <DEDUP_REMOVED lines=9> */
[----:B------:R-:W-:Y:S02]  /*11dd0*/  MUFU.EX2 R14, R59 ;  /* 0x0000003b000e7308 */ /* 0x000fe40000000800 */
[----:B------:R-:W-:Y:S01]  /*11de0*/  FADD.FTZ R88, R88, R87 ;  /* 0x0000005758587221 */ /* 0x000fe20000010000 */
[----:B------:R-:W-:Y:S01]  /*11df0*/  FADD.FTZ R55, R54, R55 ;  /* 0x0000003736377221 */ /* 0x000fe20000010000 */
[----:B------:R-:W2:Y:S01]  /*11e00*/  MUFU.EX2 R15, R58 ;  /* 0x0000003a000f7308 */ /* 0x000ea20000000800 */
[----:B------:R-:W-:Y:S01]  /*11e10*/  HMMA.16816.F32 R28, R8, R6, R28 ;  /* 0x00000006081c723c */ /* 0x000fe2000000181c */
[----:B------:R-:W-:Y:S01]  /*11e20*/  FADD.FTZ R5, R79, R88 ;  /* 0x000000584f057221 */ /* 0x000fe20000010000 */
[----:B------:R-:W-:Y:S01]  /*11e30*/  FADD.FTZ R76, R76, R55 ;  /* 0x000000374c4c7221 */ /* 0x000fe20000010000 */
[----:B------:R-:W-:Y:S02]  /*11e40*/  MUFU.EX2 R32, R32 ;  /* 0x0000002000207308 */ /* 0x000fe40000000800 */
[----:B------:R-:W-:Y:S01]  /*11e50*/  FADD.FTZ R5, R90, R5 ;  /* 0x000000055a057221 */ /* 0x000fe20000010000 */
[----:B------:R-:W-:Y:S01]  /*11e60*/  FADD.FTZ R76, R53, R76 ;  /* 0x0000004c354c7221 */ /* 0x000fe20000010000 */
[----:B------:R-:W4:Y:S01]  /*11e70*/  MUFU.EX2 R33, R33 ;  /* 0x0000002100217308 */ /* 0x000f220000000800 */
[----:B---3--:R-:W-:Y:S01]  /*11e80*/  F2FP.F16.F32.PACK_AB R4, R13, R12 ;  /* 0x0000000c0d04723e */ /* 0x008fe200000000ff */
[----:B------:R-:W-:Y:S01]  /*11e90*/  FADD.FTZ R18, R18, R5 ;  /* 0x0000000512127221 */ /* 0x000fe20000010000 */
[----:B------:R-:W-:Y:S01]  /*11ea0*/  FADD.FTZ R51, R51, R76 ;  /* 0x0000004c33337221 */ /* 0x000fe20000010000 */
[----:B------:R-:W-:Y:S02]  /*11eb0*/  MUFU.EX2 R34, R34 ;  /* 0x0000002200227308 */ /* 0x000fe40000000800 */
[----:B------:R-:W-:Y:S01]  /*11ec0*/  FADD.FTZ R17, R17, R18 ;  /* 0x0000001211117221 */ /* 0x000fe20000010000 */
[----:B------:R-:W-:Y:S01]  /*11ed0*/  FADD.FTZ R50, R50, R51 ;  /* 0x0000003332327221 */ /* 0x000fe20000010000 */
[----:B------:R-:W3:Y:S01]  /*11ee0*/  MUFU.EX2 R35, R35 ;  /* 0x0000002300237308 */ /* 0x000ee20000000800 */
[----:B--2---:R-:W-:Y:S01]  /*11ef0*/  F2FP.F16.F32.PACK_AB R6, R15, R14 ;  /* 0x0000000e0f06723e */ /* 0x004fe200000000ff */
[----:B------:R-:W-:Y:S01]  /*11f00*/  FADD.FTZ R8, R16, R17 ;  /* 0x0000001110087221 */ /* 0x000fe20000010000 */
[----:B------:R-:W-:-:S03]  /*11f10*/  FADD.FTZ R49, R49, R50 ;  /* 0x0000003231317221 */ /* 0x000fc60000010000 */
        /* <DEDUP_REMOVED lines=37> */
[----:B------:R-:W-:Y:S02]  /*12170*/  IMAD.U32 R8, RZ, RZ, UR27 ;  /* 0x0000001bff087e24 */ /* 0x000fe4000f8e00ff */
        /* <DEDUP_REMOVED lines=45> */
[----:B--2---:R-:W-:-:S04]  /*12450*/  IMAD R5, R5, UR10, RZ ;  /* 0x0000000a05057c24 */ /* 0x004fc8000f8e02ff */
[C---:B------:R-:W-:Y:S01]  /*12460*/  IMAD R5, R6.reuse, UR11, R5 ;  /* 0x0000000b06057c24 */ /* 0x040fe2000f8e0205 */
[----:B---3--:R-:W-:Y:S01]  /*12470*/  IADD3 R4, PT, PT, R9, -R4, RZ ;  /* 0x8000000409047210 */ /* 0x008fe20007ffe0ff */
        /* <DEDUP_REMOVED lines=10> */
.L_x_2658:
        /* <DEDUP_REMOVED lines=8> */
.L_x_2659:
        /* <DEDUP_REMOVED lines=9> */
[----:B------:R-:W-:-:S02]  /*12630*/  IMAD.IADD R131, R151, 0x1, R120 ;  /* 0x0000000197837824 */ /* 0x000fc400078e0278 */
[----:B------:R-:W-:Y:S02]  /*12640*/  IADD3 R6, P0, PT, R176, UR11, RZ ;  /* 0x0000000bb0067c10 */ /* 0x000fe4000ff1e0ff */
[----:B------:R-:W-:Y:S01]  /*12650*/  LOP3.LUT R4, R157, R4, R155, 0xf6, !PT ;  /* 0x000000049d047212 */ /* 0x000fe200078ef69b */
[----:B-1----:R-:W-:Y:S02]  /*12660*/  USHF.L.U64.HI UR8, UR10, 0x6, UR8 ;  /* 0x000000060a087899 */ /* 0x002fe40008010208 */
[----:B------:R-:W-:Y:S01]  /*12670*/  UIADD3 UR10, UPT, UPT, UR22, -0x2, URZ ;  /* 0xfffffffe160a7890 */ /* 0x000fe2000fffe0ff */
[----:B--2---:R-:W-:-:S03]  /*12680*/  ISETP.GE.AND P6, PT, R40, UR9, PT ;  /* 0x0000000928007c0c */ /* 0x004fc6000bfc6270 */
[----:B------:R-:W-:Y:S01]  /*12690*/  IADD3.X R7, PT, PT, R177, UR8, RZ, P0, !PT ;  /* 0x00000008b1077c10 */ /* 0x000fe200087fe4ff */
[----:B------:R-:W-:Y:S01]  /*126a0*/  UISETP.GT.AND UP1, UPT, UR10, UR20, UPT ;  /* 0x000000140a00728c */ /* 0x000fe2000bf24270 */
        /* <DEDUP_REMOVED lines=46> */
[----:B-1----:R-:W-:-:S03]  /*12990*/  LEA R12, R4, UR6, 0x1 ;  /* 0x00000006040c7c11 */ /* 0x002fc6000f8e08ff */
[----:B------:R-:W-:Y:S04]  /*129a0*/  @P6 STS.128 [R128+0x8000], RZ ;  /* 0x008000ff80006388 */ /* 0x000fe80000000c00 */
[----:B------:R-:W-:Y:S01]  /*129b0*/  @!PT LDS RZ, [RZ] ;  /* 0x00000000fffff984 */ /* 0x000fe20000000800 */
[----:B------:R-:W-:Y:S01]  /*129c0*/  @!PT LDS RZ, [RZ] ;  /* 0x00000000fffff984 */ /* 0x000fe20000000800 */
[----:B------:R-:W-:Y:S01]  /*129d0*/  @!PT LDS RZ, [RZ] ;  /* 0x00000000fffff984 */ /* 0x000fe20000000800 */
[----:B------:R1:W-:Y:S01]  /*129e0*/  @!P6 LDGSTS.E.BYPASS.LTC128B.128 [R128+0x8800], desc[UR4][R16.64] ;  /* 0x088000001080efae */ /* 0x0003e2000b981a04 */
[----:B------:R-:W-:Y:S01]  /*129f0*/  IMAD.IADD R132, R12, 0x1, R151 ;  /* 0x000000010c847824 */ /* 0x000fe200078e0297 */
[----:B------:R-:W3:Y:S02]  /*12a00*/  LDCU UR4, c[0x0][0x50c] ;  /* 0x0000a180ff0477ac */ /* 0x000ee40008000800 */
[----:B------:R-:W-:Y:S04]  /*12a10*/  @P6 STS.128 [R128+0x8800], RZ ;  /* 0x008800ff80006388 */ /* 0x000fe80000000c00 */
[----:B--2---:R-:W-:Y:S04]  /*12a20*/  LDSM.16.M88.4 R8, [R12] ;  /* 0x000000000c08783b */ /* 0x004fe80000000200 */
[----:B------:R-:W1:Y:S04]  /*12a30*/  LDSM.16.M88.4 R20, [R120+0x1000] ;  /* 0x001000007814783b */ /* 0x000e680000000200 */
[----:B------:R-:W-:Y:S04]  /*12a40*/  LDSM.16.M88.4 R132, [R132] ;  /* 0x000000008484783b */ /* 0x000fe80000000200 */
[----:B------:R-:W-:Y:S04]  /*12a50*/  LDSM.16.M88.4 R28, [R131+0x1000] ;  /* 0x00100000831c783b */ /* 0x000fe80000000200 */
[----:B------:R-:W2:Y:S04]  /*12a60*/  LDSM.16.M88.4 R116, [R120+0x1400] ;  /* 0x001400007874783b */ /* 0x000ea80000000200 */
[----:B------:R-:W4:Y:S04]  /*12a70*/  LDSM.16.M88.4 R4, [R120+0x1800] ;  /* 0x001800007804783b */ /* 0x000f280000000200 */
[----:B------:R-:W-:Y:S04]  /*12a80*/  LDSM.16.M88.4 R140, [R131+0x1800] ;  /* 0x00180000838c783b */ /* 0x000fe80000000200 */
        /* <DEDUP_REMOVED lines=13> */
[----:B------:R-:W-:Y:S03]  /*12b60*/  HMMA.16816.F32 R16, R132, R28, R16 ;  /* 0x0000001c8410723c */ /* 0x000fe60000001810 */
[----:B------:R-:W2:Y:S04]  /*12b70*/  LDSM.16.M88.4 R32, [R120+0x4000] ;  /* 0x004000007820783b */ /* 0x000ea80000000200 */
[----:B------:R-:W-:Y:S01]  /*12b80*/  LDSM.16.M88.4 R112, [R120+0x4c00] ;  /* 0x004c00007870783b */ /* 0x000fe20000000200 */
[C---:B----4-:R-:W-:Y:S03]  /*12b90*/  HMMA.16816.F32 R136, R8.reuse, R4, RZ ;  /* 0x000000040888723c */ /* 0x050fe600000018ff */
[----:B------:R-:W-:Y:S04]  /*12ba0*/  LDSM.16.M88.4 R124, [R131+0x1c00] ;  /* 0x001c0000837c783b */ /* 0x000fe80000000200 */
[----:B------:R-:W0:Y:S01]  /*12bb0*/  LDGDEPBAR ;  /* 0x00000000000079af */ /* 0x000e220000000000 */
[----:B------:R-:W-:Y:S03]  /*12bc0*/  HMMA.16816.F32 R116, R8, R118, RZ ;  /* 0x000000760874723c */ /* 0x000fe600000018ff */
[----:B---3--:R-:W-:Y:S01]  /*12bd0*/  FMUL.FTZ R16, R16, UR4 ;  /* 0x0000000410107c20 */ /* 0x008fe20008410000 */
[----:B------:R-:W-:Y:S01]  /*12be0*/  FMUL.FTZ R17, R17, UR4 ;  /* 0x0000000411117c20 */ /* 0x000fe20008410000 */
[----:B------:R-:W-:Y:S01]  /*12bf0*/  FMUL.FTZ R18, R18, UR4 ;  /* 0x0000000412127c20 */ /* 0x000fe20008410000 */
[----:B------:R-:W-:-:S02]  /*12c00*/  FMUL.FTZ R145, R19, UR4 ;  /* 0x0000000413917c20 */ /* 0x000fc40008410000 */
[C---:B-----5:R-:W-:Y:S01]  /*12c10*/  HMMA.16816.F32 R12, R132.reuse, R24, R12 ;  /* 0x00000018840c723c */ /* 0x060fe2000000180c */
[----:B------:R-:W-:Y:S07]  /*12c20*/  MUFU.TANH R144, R18 ;  /* 0x0000001200907308 */ /* 0x000fee0000002400 */
[C---:B------:R-:W-:Y:S01]  /*12c30*/  HMMA.16816.F32 R136, R132.reuse, R140, R136 ;  /* 0x0000008c8488723c */ /* 0x040fe20000001888 */
[----:B------:R-:W-:Y:S07]  /*12c40*/  MUFU.TANH R140, R16 ;  /* 0x00000010008c7308 */ /* 0x000fee0000002400 */
[----:B------:R-:W-:Y:S01]  /*12c50*/  HMMA.16816.F32 R116, R132, R26, R116 ;  /* 0x0000001a8474723c */ /* 0x000fe20000001874 */
[----:B------:R3:W-:Y:S01]  /*12c60*/  MUFU.TANH R141, R17 ;  /* 0x00000011008d7308 */ /* 0x0007e20000002400 */
[----:B------:R-:W4:Y:S01]  /*12c70*/  LDSM.16.M88.4 R24, [R120+0x4400] ;  /* 0x004400007818783b */ /* 0x000f220000000200 */
[----:B------:R-:W-:Y:S01]  /*12c80*/  FMUL.FTZ R12, R12, UR4 ;  /* 0x000000040c0c7c20 */ /* 0x000fe20008410000 */
[----:B------:R-:W-:Y:S01]  /*12c90*/  FMUL.FTZ R13, R13, UR4 ;  /* 0x000000040d0d7c20 */ /* 0x000fe20008410000 */
[----:B------:R-:W-:Y:S01]  /*12ca0*/  FMUL.FTZ R14, R14, UR4 ;  /* 0x000000040e0e7c20 */ /* 0x000fe20008410000 */
[----:B------:R-:W-:-:S02]  /*12cb0*/  FMUL.FTZ R15, R15, UR4 ;  /* 0x000000040f0f7c20 */ /* 0x000fc40008410000 */
[----:B------:R-:W-:Y:S01]  /*12cc0*/  HMMA.16816.F32 R20, R132, R30, R20 ;  /* 0x0000001e8414723c */ /* 0x000fe20000001814 */
[----:B------:R-:W-:Y:S02]  /*12cd0*/  MUFU.TANH R155, R12 ;  /* 0x0000000c009b7308 */ /* 0x000fe40000002400 */
[----:B------:R-:W-:Y:S01]  /*12ce0*/  FMUL.FTZ R138, R138, UR4 ;  /* 0x000000048a8a7c20 */ /* 0x000fe20008410000 */
[----:B------:R-:W-:Y:S01]  /*12cf0*/  FMUL.FTZ R136, R136, UR4 ;  /* 0x0000000488887c20 */ /* 0x000fe20008410000 */
[----:B------:R-:W-:Y:S01]  /*12d00*/  FMUL.FTZ R137, R137, UR4 ;  /* 0x0000000489897c20 */ /* 0x000fe20008410000 */
[----:B------:R-:W-:Y:S02]  /*12d10*/  FMUL.FTZ R139, R139, UR4 ;  /* 0x000000048b8b7c20 */ /* 0x000fe40008410000 */
[C---:B------:R-:W-:Y:S01]  /*12d20*/  HMMA.16816.F32 R108, R8.reuse, R104, RZ ;  /* 0x00000068086c723c */ /* 0x040fe200000018ff */
[----:B------:R-:W-:Y:S01]  /*12d30*/  MUFU.TANH R156, R13 ;  /* 0x0000000d009c7308 */ /* 0x000fe20000002400 */
[----:B---3--:R-:W3:Y:S01]  /*12d40*/  LDSM.16.M88.4 R16, [R120+0x4800] ;  /* 0x004800007810783b */ /* 0x008ee20000000200 */
[----:B------:R-:W-:Y:S01]  /*12d50*/  FMUL.FTZ R184, R116, UR4 ;  /* 0x0000000474b87c20 */ /* 0x000fe20008410000 */
[----:B------:R-:W-:Y:S01]  /*12d60*/  FMUL.FTZ R185, R117, UR4 ;  /* 0x0000000475b97c20 */ /* 0x000fe20008410000 */
[----:B------:R-:W-:Y:S01]  /*12d70*/  FMUL.FTZ R186, R118, UR4 ;  /* 0x0000000476ba7c20 */ /* 0x000fe20008410000 */
[----:B------:R-:W5:Y:S02]  /*12d80*/  LDSM.16.M88.4 R120, [R131+0x2000] ;  /* 0x002000008378783b */ /* 0x000f640000000200 */
[C---:B------:R-:W-:Y:S01]  /*12d90*/  HMMA.16816.F32 R104, R8.reuse, R106, RZ ;  /* 0x0000006a0868723c */ /* 0x040fe200000018ff */
[----:B------:R-:W-:Y:S01]  /*12da0*/  MUFU.TANH R157, R14 ;  /* 0x0000000e009d7308 */ /* 0x000fe20000002400 */
[----:B------:R-:W-:Y:S01]  /*12db0*/  FMUL.FTZ R187, R119, UR4 ;  /* 0x0000000477bb7c20 */ /* 0x000fe20008410000 */
[----:B------:R-:W-:Y:S01]  /*12dc0*/  FMUL.FTZ R20, R20, UR4 ;  /* 0x0000000414147c20 */ /* 0x000fe20008410000 */
[----:B------:R-:W-:Y:S01]  /*12dd0*/  FMUL.FTZ R21, R21, UR4 ;  /* 0x0000000415157c20 */ /* 0x000fe20008410000 */
[----:B------:R-:W-:Y:S01]  /*12de0*/  FMUL.FTZ R22, R22, UR4 ;  /* 0x0000000416167c20 */ /* 0x000fe20008410000 */
[----:B------:R-:W-:Y:S01]  /*12df0*/  FMUL.FTZ R23, R23, UR4 ;  /* 0x0000000417177c20 */ /* 0x000fe20008410000 */
[----:B------:R-:W-:Y:S01]  /*12e00*/  LDSM.16.M88.4 R116, [R131+0x2400] ;  /* 0x002400008374783b */ /* 0x000fe20000000200 */
[C---:B------:R-:W-:Y:S01]  /*12e10*/  HMMA.16816.F32 R100, R8.reuse, R96, RZ ;  /* 0x000000600864723c */ /* 0x040fe200000018ff */
[----:B------:R-:W-:Y:S07]  /*12e20*/  MUFU.TANH R146, R20 ;  /* 0x0000001400927308 */ /* 0x000fee0000002400 */
[C---:B------:R-:W-:Y:S01]  /*12e30*/  HMMA.16816.F32 R92, R8.reuse, R88, RZ ;  /* 0x00000058085c723c */ /* 0x040fe200000018ff */
[----:B------:R-:W-:Y:S07]  /*12e40*/  MUFU.TANH R147, R21 ;  /* 0x0000001500937308 */ /* 0x000fee0000002400 */
[C---:B-1----:R-:W-:Y:S01]  /*12e50*/  HMMA.16816.F32 R84, R8.reuse, R80, RZ ;  /* 0x000000500854723c */ /* 0x042fe200000018ff */
[----:B------:R-:W-:Y:S07]  /*12e60*/  MUFU.TANH R151, R22 ;  /* 0x0000001600977308 */ /* 0x000fee0000002400 */
[C---:B------:R-:W-:Y:S01]  /*12e70*/  HMMA.16816.F32 R76, R8.reuse, R72, RZ ;  /* 0x00000048084c723c */ /* 0x040fe200000018ff */
[----:B------:R3:W-:Y:S07]  /*12e80*/  MUFU.TANH R153, R23 ;  /* 0x0000001700997308 */ /* 0x0007ee0000002400 */
[C---:B------:R-:W-:Y:S01]  /*12e90*/  HMMA.16816.F32 R68, R8.reuse, R64, RZ ;  /* 0x000000400844723c */ /* 0x040fe200000018ff */
[----:B------:R1:W-:Y:S07]  /*12ea0*/  MUFU.TANH R182, R15 ;  /* 0x0000000f00b67308 */ /* 0x0003ee0000002400 */
[C---:B------:R-:W-:Y:S01]  /*12eb0*/  HMMA.16816.F32 R60, R8.reuse, R56, RZ ;  /* 0x00000038083c723c */ /* 0x040fe200000018ff */
[----:B------:R-:W-:Y:S07]  /*12ec0*/  MUFU.TANH R145, R145 ;  /* 0x0000009100917308 */ /* 0x000fee0000002400 */
[C---:B--2---:R-:W-:Y:S01]  /*12ed0*/  HMMA.16816.F32 R52, R8.reuse, R48, RZ ;  /* 0x000000300834723c */ /* 0x044fe200000018ff */
[----:B------:R-:W-:Y:S07]  /*12ee0*/  MUFU.TANH R184, R184 ;  /* 0x000000b800b87308 */ /* 0x000fee0000002400 */
[C---:B------:R-:W-:Y:S01]  /*12ef0*/  HMMA.16816.F32 R44, R8.reuse, R40, RZ ;  /* 0x00000028082c723c */ /* 0x040fe200000018ff */
[----:B------:R-:W-:Y:S07]  /*12f00*/  MUFU.TANH R186, R186 ;  /* 0x000000ba00ba7308 */ /* 0x000fee0000002400 */
[C---:B------:R-:W-:Y:S01]  /*12f10*/  HMMA.16816.F32 R36, R8.reuse, R32, RZ ;  /* 0x000000200824723c */ /* 0x040fe200000018ff */
[----:B------:R-:W-:Y:S07]  /*12f20*/  MUFU.TANH R185, R185 ;  /* 0x000000b900b97308 */ /* 0x000fee0000002400 */
[C---:B----4-:R-:W-:Y:S01]  /*12f30*/  HMMA.16816.F32 R28, R8.reuse, R24, RZ ;  /* 0x00000018081c723c */ /* 0x050fe200000018ff */
[----:B------:R-:W-:Y:S07]  /*12f40*/  MUFU.TANH R187, R187 ;  /* 0x000000bb00bb7308 */ /* 0x000fee0000002400 */
[C---:B---3--:R-:W-:Y:S01]  /*12f50*/  HMMA.16816.F32 R20, R8.reuse, R16, RZ ;  /* 0x000000100814723c */ /* 0x048fe200000018ff */
[----:B------:R-:W-:Y:S07]  /*12f60*/  MUFU.TANH R138, R138 ;  /* 0x0000008a008a7308 */ /* 0x000fee0000002400 */
[C---:B------:R-:W-:Y:S01]  /*12f70*/  HMMA.16816.F32 R4, R8.reuse, R6, RZ ;  /* 0x000000060804723c */ /* 0x040fe200000018ff */
[----:B------:R-:W-:Y:S07]  /*12f80*/  MUFU.TANH R136, R136 ;  /* 0x0000008800887308 */ /* 0x000fee0000002400 */
        /* <DEDUP_REMOVED lines=13> */
[----:B-1----:R-:W-:Y:S08]  /*13060*/  HMMA.16816.F32 R12, R8, R112, RZ ;  /* 0x00000070080c723c */ /* 0x002ff000000018ff */
[C---:B------:R-:W-:Y:S08]  /*13070*/  HMMA.16816.F32 R108, R132.reuse, R124, R108 ;  /* 0x0000007c846c723c */ /* 0x040ff0000000186c */
[----:B------:R-:W-:Y:S01]  /*13080*/  HMMA.16816.F32 R104, R132, R126, R104 ;  /* 0x0000007e8468723c */ /* 0x000fe20000001868 */
[----:B------:R-:W1:Y:S07]  /*13090*/  LDSM.16.M88.4 R124, [R131+0x2c00] ;  /* 0x002c0000837c783b */ /* 0x000e6e0000000200 */
[----:B------:R-:W-:Y:S01]  /*130a0*/  HMMA.16816.F32 R8, R8, R114, RZ ;  /* 0x000000720808723c */ /* 0x000fe200000018ff */
[----:B------:R-:W2:Y:S02]  /*130b0*/  LDSM.16.M88.4 R112, [R131+0x2800] ;  /* 0x002800008370783b */ /* 0x000ea40000000200 */
[----:B------:R-:W-:Y:S01]  /*130c0*/  FMUL.FTZ R190, R108, UR4 ;  /* 0x000000046cbe7c20 */ /* 0x000fe20008410000 */
[----:B------:R-:W-:-:S04]  /*130d0*/  FMUL.FTZ R191, R109, UR4 ;  /* 0x000000046dbf7c20 */ /* 0x000fc80008410000 */
[----:B------:R-:W-:Y:S01]  /*130e0*/  HMMA.16816.F32 R4, R132, R142, R4 ;  /* 0x0000008e8404723c */ /* 0x000fe20000001804 */
[----:B------:R-:W-:Y:S02]  /*130f0*/  MUFU.TANH R190, R190 ;  /* 0x000000be00be7308 */ /* 0x000fe40000002400 */
[----:B------:R-:W-:Y:S01]  /*13100*/  FMUL.FTZ R104, R104, UR4 ;  /* 0x0000000468687c20 */ /* 0x000fe20008410000 */
[----:B------:R-:W-:-:S04]  /*13110*/  FMUL.FTZ R105, R105, UR4 ;  /* 0x0000000469697c20 */ /* 0x000fc80008410000 */
[C---:B-----5:R-:W-:Y:S01]  /*13120*/  HMMA.16816.F32 R100, R132.reuse, R120, R100 ;  /* 0x000000788464723c */ /* 0x060fe20000001864 */
[----:B------:R-:W-:Y:S07]  /*13130*/  MUFU.TANH R191, R191 ;  /* 0x000000bf00bf7308 */ /* 0x000fee0000002400 */
[----:B------:R-:W-:Y:S01]  /*13140*/  HMMA.16816.F32 R96, R132, R122, R96 ;  /* 0x0000007a8460723c */ /* 0x000fe20000001860 */
[----:B------:R-:W3:Y:S02]  /*13150*/  LDSM.16.M88.4 R120, [R131+0x3000] ;  /* 0x003000008378783b */ /* 0x000ee40000000200 */
[----:B------:R-:W-:Y:S01]  /*13160*/  FMUL.FTZ R142, R4, UR4 ;  /* 0x00000004048e7c20 */ /* 0x000fe20008410000 */
[----:B------:R-:W-:Y:S01]  /*13170*/  FMUL.FTZ R143, R5, UR4 ;  /* 0x00000004058f7c20 */ /* 0x000fe20008410000 */
[----:B------:R-:W-:Y:S01]  /*13180*/  FMUL.FTZ R188, R6, UR4 ;  /* 0x0000000406bc7c20 */ /* 0x000fe20008410000 */
[----:B------:R-:W-:-:S02]  /*13190*/  FMUL.FTZ R189, R7, UR4 ;  /* 0x0000000407bd7c20 */ /* 0x000fc40008410000 */
[----:B------:R-:W4:Y:S01]  /*131a0*/  LDSM.16.M88.4 R4, [R131+0x3400] ;  /* 0x003400008304783b */ /* 0x000f220000000200 */
[C---:B-1----:R-:W-:Y:S01]  /*131b0*/  HMMA.16816.F32 R76, R132.reuse, R124, R76 ;  /* 0x0000007c844c723c */ /* 0x042fe2000000184c */
[----:B------:R-:W-:Y:S01]  /*131c0*/  FMUL.FTZ R124, R110, UR4 ;  /* 0x000000046e7c7c20 */ /* 0x000fe20008410000 */
[----:B------:R-:W-:Y:S01]  /*131d0*/  FMUL.FTZ R125, R111, UR4 ;  /* 0x000000046f7d7c20 */ /* 0x000fe20008410000 */
[----:B------:R-:W-:Y:S01]  /*131e0*/  MUFU.TANH R142, R142 ;  /* 0x0000008e008e7308 */ /* 0x000fe20000002400 */
[----:B------:R-:W1:Y:S04]  /*131f0*/  LDSM.16.M88.4 R108, [R131+0x3c00] ;  /* 0x003c0000836c783b */ /* 0x000e680000000200 */
[----:B--2---:R-:W-:Y:S02]  /*13200*/  HMMA.16816.F32 R84, R132, R112, R84 ;  /* 0x000000708454723c */ /* 0x004fe40000001854 */
[----:B------:R-:W-:Y:S01]  /*13210*/  FMUL.FTZ R98, R98, UR4 ;  /* 0x0000000462627c20 */ /* 0x000fe20008410000 */
[----:B------:R-:W-:Y:S01]  /*13220*/  MUFU.TANH R188, R188 ;  /* 0x000000bc00bc7308 */ /* 0x000fe20000002400 */
[----:B------:R-:W-:Y:S01]  /*13230*/  FMUL.FTZ R96, R96, UR4 ;  /* 0x0000000460607c20 */ /* 0x000fe20008410000 */
[----:B------:R-:W-:Y:S01]  /*13240*/  FMUL.FTZ R97, R97, UR4 ;  /* 0x0000000461617c20 */ /* 0x000fe20008410000 */
[----:B------:R-:W-:-:S02]  /*13250*/  FMUL.FTZ R99, R99, UR4 ;  /* 0x0000000463637c20 */ /* 0x000fc40008410000 */
[C---:B------:R-:W-:Y:S01]  /*13260*/  HMMA.16816.F32 R80, R132.reuse, R114, R80 ;  /* 0x000000728450723c */ /* 0x040fe20000001850 */
[----:B------:R-:W2:Y:S02]  /*13270*/  LDSM.16.M88.4 R112, [R131+0x3800] ;  /* 0x003800008370783b */ /* 0x000ea40000000200 */
[----:B------:R-:W-:Y:S01]  /*13280*/  FMUL.FTZ R78, R78, UR4 ;  /* 0x000000044e4e7c20 */ /* 0x000fe20008410000 */
[----:B------:R-:W-:Y:S04]  /*13290*/  MUFU.TANH R189, R189 ;  /* 0x000000bd00bd7308 */ /* 0x000fe80000002400 */
[----:B------:R-:W-:Y:S01]  /*132a0*/  HMMA.16816.F32 R72, R132, R126, R72 ;  /* 0x0000007e8448723c */ /* 0x000fe20000001848 */
[----:B------:R-:W-:-:S03]  /*132b0*/  FMUL.FTZ R126, R107, UR4 ;  /* 0x000000046b7e7c20 */ /* 0x000fc60008410000 */
[----:B------:R-:W-:Y:S04]  /*132c0*/  MUFU.TANH R124, R124 ;  /* 0x0000007c007c7308 */ /* 0x000fe80000002400 */
[C---:B---3--:R-:W-:Y:S04]  /*132d0*/  HMMA.16816.F32 R68, R132.reuse, R120, R68 ;  /* 0x000000788444723c */ /* 0x048fe80000001844 */
[----:B------:R-:W-:Y:S04]  /*132e0*/  MUFU.TANH R120, R104 ;  /* 0x0000006800787308 */ /* 0x000fe80000002400 */
[C---:B----4-:R-:W-:Y:S04]  /*132f0*/  HMMA.16816.F32 R60, R132.reuse, R4, R60 ;  /* 0x00000004843c723c */ /* 0x050fe8000000183c */
[----:B------:R-:W-:Y:S04]  /*13300*/  MUFU.TANH R143, R143 ;  /* 0x0000008f008f7308 */ /* 0x000fe80000002400 */
[----:B-1----:R-:W-:Y:S01]  /*13310*/  HMMA.16816.F32 R44, R132, R108, R44 ;  /* 0x0000006c842c723c */ /* 0x002fe2000000182c */
[----:B------:R-:W-:Y:S01]  /*13320*/  FMUL.FTZ R108, R102, UR4 ;  /* 0x00000004666c7c20 */ /* 0x000fe20008410000 */
[----:B------:R-:W-:-:S02]  /*13330*/  FMUL.FTZ R109, R103, UR4 ;  /* 0x00000004676d7c20 */ /* 0x000fc40008410000 */
[----:B------:R-:W-:Y:S04]  /*13340*/  MUFU.TANH R125, R125 ;  /* 0x0000007d007d7308 */ /* 0x000fe80000002400 */
[----:B------:R-:W-:Y:S01]  /*13350*/  HMMA.16816.F32 R56, R132, R6, R56 ;  /* 0x000000068438723c */ /* 0x000fe20000001838 */
[----:B------:R-:W1:Y:S02]  /*13360*/  LDSM.16.M88.4 R4, [R131+0x4400] ;  /* 0x004400008304783b */ /* 0x000e640000000200 */
[----:B------:R-:W-:Y:S01]  /*13370*/  FMUL.FTZ R61, R61, UR4 ;  /* 0x000000043d3d7c20 */ /* 0x000fe20008410000 */
[----:B------:R-:W-:Y:S01]  /*13380*/  MUFU.TANH R126, R126 ;  /* 0x0000007e007e7308 */ /* 0x000fe20000002400 */
[----:B------:R-:W-:-:S03]  /*13390*/  FMUL.FTZ R63, R63, UR4 ;  /* 0x000000043f3f7c20 */ /* 0x000fc60008410000 */
[----:B--2---:R-:W-:Y:S01]  /*133a0*/  HMMA.16816.F32 R52, R132, R112, R52 ;  /* 0x000000708434723c */ /* 0x004fe20000001834 */
[----:B------:R-:W-:-:S03]  /*133b0*/  FMUL.FTZ R112, R100, UR4 ;  /* 0x0000000464707c20 */ /* 0x000fc60008410000 */
[----:B------:R-:W-:Y:S04]  /*133c0*/  MUFU.TANH R108, R108 ;  /* 0x0000006c006c7308 */ /* 0x000fe80000002400 */
[C---:B------:R-:W-:Y:S01]  /*133d0*/  HMMA.16816.F32 R48, R132.reuse, R114, R48 ;  /* 0x000000728430723c */ /* 0x040fe20000001830 */
[----:B------:R-:W-:Y:S02]  /*133e0*/  FMUL.FTZ R114, R101, UR4 ;  /* 0x0000000465727c20 */ /* 0x000fe40008410000 */
[----:B------:R-:W2:Y:S01]  /*133f0*/  LDSM.16.M88.4 R100, [R131+0x4c00] ;  /* 0x004c00008364783b */ /* 0x000ea20000000200 */
[----:B------:R-:W-:Y:S04]  /*13400*/  MUFU.TANH R112, R112 ;  /* 0x0000007000707308 */ /* 0x000fe80000002400 */
[----:B------:R-:W-:Y:S01]  /*13410*/  HMMA.16816.F32 R64, R132, R122, R64 ;  /* 0x0000007a8440723c */ /* 0x000fe20000001840 */
[----:B------:R-:W-:-:S03]  /*13420*/  FMUL.FTZ R123, R106, UR4 ;  /* 0x000000046a7b7c20 */ /* 0x000fc60008410000 */
[----:B------:R3:W-:Y:S04]  /*13430*/  MUFU.TANH R122, R105 ;  /* 0x00000069007a7308 */ /* 0x0007e80000002400 */
[C---:B------:R-:W-:Y:S03]  /*13440*/  HMMA.16816.F32 R92, R132.reuse, R116, R92 ;  /* 0x00000074845c723c */ /* 0x040fe6000000185c */
[----:B------:R-:W-:Y:S01]  /*13450*/  FMUL.FTZ R51, R51, UR4 ;  /* 0x0000000433337c20 */ /* 0x000fe20008410000 */
[----:B------:R-:W-:Y:S04]  /*13460*/  MUFU.TANH R123, R123 ;  /* 0x0000007b007b7308 */ /* 0x000fe80000002400 */
[----:B------:R-:W-:Y:S01]  /*13470*/  HMMA.16816.F32 R88, R132, R118, R88 ;  /* 0x000000768458723c */ /* 0x000fe20000001858 */
[----:B------:R-:W4:Y:S03]  /*13480*/  LDSM.16.M88.4 R116, [R131+0x4000] ;  /* 0x004000008374783b */ /* 0x000f260000000200 */
[----:B------:R-:W-:Y:S01]  /*13490*/  MUFU.TANH R109, R109 ;  /* 0x0000006d006d7308 */ /* 0x000fe20000002400 */
[----:B---3--:R-:W3:Y:S01]  /*134a0*/  LDSM.16.M88.4 R104, [R131+0x4800] ;  /* 0x004800008368783b */ /* 0x008ee20000000200 */
[----:B------:R-:W-:-:S05]  /*134b0*/  DEPBAR.LE SB0, 0x0 ;  /* 0x000080000000791a */ /* 0x000fca0000000000 */
[----:B------:R-:W-:Y:S01]  /*134c0*/  FMUL.FTZ R93, R93, UR4 ;  /* 0x000000045d5d7c20 */ /* 0x000fe20008410000 */
[C---:B-1----:R-:W-:Y:S01]  /*134d0*/  HMMA.16816.F32 R24, R132.reuse, R6, R24 ;  /* 0x000000068418723c */ /* 0x042fe20000001818 */
[----:B------:R-:W-:Y:S01]  /*134e0*/  FMUL.FTZ R6, R64, UR4 ;  /* 0x0000000440067c20 */ /* 0x000fe20008410000 */
[----:B------:R-:W-:Y:S02]  /*134f0*/  IMAD.SHL.U32 R64, R149, 0x2, RZ ;  /* 0x0000000295407824 */ /* 0x000fe400078e00ff */
[----:B------:R-:W-:Y:S01]  /*13500*/  FMUL.FTZ R92, R92, UR4 ;  /* 0x000000045c5c7c20 */ /* 0x000fe20008410000 */
[----:B------:R-:W-:Y:S01]  /*13510*/  FMUL.FTZ R7, R86, UR4 ;  /* 0x0000000456077c20 */ /* 0x000fe20008410000 */
[----:B------:R-:W-:Y:S01]  /*13520*/  MUFU.TANH R114, R114 ;  /* 0x0000007200727308 */ /* 0x000fe20000002400 */
[----:B------:R-:W-:Y:S01]  /*13530*/  FMUL.FTZ R91, R91, UR4 ;  /* 0x000000045b5b7c20 */ /* 0x000fe20008410000 */
[----:B--2---:R-:W-:Y:S01]  /*13540*/  HMMA.16816.F32 R8, R132, R102, R8 ;  /* 0x000000668408723c */ /* 0x004fe20000001808 */
[----:B------:R-:W-:-:S05]  /*13550*/  FMUL.FTZ R88, R88, UR4 ;  /* 0x0000000458587c20 */ /* 0x000fca0008410000 */
[----:B------:R1:W-:Y:S02]  /*13560*/  MUFU.TANH R192, R92 ;  /* 0x0000005c00c07308 */ /* 0x0003e40000002400 */
[C---:B------:R-:W-:Y:S03]  /*13570*/  HMMA.16816.F32 R40, R132.reuse, R110, R40 ;  /* 0x0000006e8428723c */ /* 0x040fe60000001828 */
[----:B------:R-:W-:Y:S01]  /*13580*/  FMUL.FTZ R24, R24, UR4 ;  /* 0x0000000418187c20 */ /* 0x000fe20008410000 */
[----:B------:R-:W-:Y:S02]  /*13590*/  FMUL.FTZ R26, R26, UR4 ;  /* 0x000000041a1a7c20 */ /* 0x000fe40008410000 */
[----:B------:R2:W-:Y:S01]  /*135a0*/  MUFU.TANH R110, R98 ;  /* 0x00000062006e7308 */ /* 0x0005e20000002400 */
[----:B------:R-:W-:Y:S01]  /*135b0*/  FMUL.FTZ R27, R27, UR4 ;  /* 0x000000041b1b7c20 */ /* 0x000fe20008410000 */
[----:B------:R-:W-:Y:S01]  /*135c0*/  FMUL.FTZ R25, R25, UR4 ;  /* 0x0000000419197c20 */ /* 0x000fe20008410000 */
[C---:B------:R-:W-:Y:S01]  /*135d0*/  HMMA.16816.F32 R28, R132.reuse, R4, R28 ;  /* 0x00000004841c723c */ /* 0x040fe2000000181c */
[----:B------:R-:W-:Y:S01]  /*135e0*/  FMUL.FTZ R5, R87, UR4 ;  /* 0x0000000457057c20 */ /* 0x000fe20008410000 */
[----:B------:R-:W-:Y:S01]  /*135f0*/  FMUL.FTZ R87, R73, UR4 ;  /* 0x0000000449577c20 */ /* 0x000fe20008410000 */
[----:B------:R-:W-:Y:S01]  /*13600*/  FMUL.FTZ R9, R9, UR4 ;  /* 0x0000000409097c20 */ /* 0x000fe20008410000 */
[----:B------:R-:W-:Y:S01]  /*13610*/  FMUL.FTZ R4, R75, UR4 ;  /* 0x000000044b047c20 */ /* 0x000fe20008410000 */
[----:B------:R-:W-:Y:S01]  /*13620*/  MUFU.TANH R96, R96 ;  /* 0x0000006000607308 */ /* 0x000fe20000002400 */
[----:B------:R-:W-:Y:S01]  /*13630*/  FMUL.FTZ R8, R8, UR4 ;  /* 0x0000000408087c20 */ /* 0x000fe20008410000 */
[----:B-1----:R-:W-:Y:S01]  /*13640*/  FMUL.FTZ R92, R90, UR4 ;  /* 0x000000045a5c7c20 */ /* 0x002fe20008410000 */
[C---:B----4-:R-:W-:Y:S01]  /*13650*/  HMMA.16816.F32 R36, R132.reuse, R116, R36 ;  /* 0x000000748424723c */ /* 0x050fe20000001824 */
[----:B------:R-:W-:Y:S01]  /*13660*/  FMUL.FTZ R90, R84, UR4 ;  /* 0x00000004545a7c20 */ /* 0x000fe20008410000 */
[----:B------:R-:W-:Y:S01]  /*13670*/  FMUL.FTZ R84, R69, UR4 ;  /* 0x0000000445547c20 */ /* 0x000fe20008410000 */
[----:B------:R-:W-:Y:S01]  /*13680*/  FMUL.FTZ R69, R57, UR4 ;  /* 0x0000000439457c20 */ /* 0x000fe20008410000 */
[----:B------:R-:W-:Y:S01]  /*13690*/  FMUL.FTZ R43, R43, UR4 ;  /* 0x000000042b2b7c20 */ /* 0x000fe20008410000 */
[----:B------:R-:W1:Y:S01]  /*136a0*/  MUFU.TANH R9, R9 ;  /* 0x0000000900097308 */ /* 0x000e620000002400 */
[----:B------:R-:W-:Y:S01]  /*136b0*/  FMUL.FTZ R42, R42, UR4 ;  /* 0x000000042a2a7c20 */ /* 0x000fe20008410000 */
[----:B--2---:R-:W-:Y:S01]  /*136c0*/  FMUL.FTZ R98, R77, UR4 ;  /* 0x000000044d627c20 */ /* 0x004fe20008410000 */
[C---:B---3--:R-:W-:Y:S01]  /*136d0*/  HMMA.16816.F32 R16, R132.reuse, R106, R16 ;  /* 0x0000006a8410723c */ /* 0x048fe20000001810 */
        /* <DEDUP_REMOVED lines=12> */
[----:B------:R-:W-:Y:S01]  /*137a0*/  MUFU.TANH R57, R91 ;  /* 0x0000005b00397308 */ /* 0x000fe20000002400 */
[----:B------:R-:W-:-:S02]  /*137b0*/  FMUL.FTZ R11, R11, UR4 ;  /* 0x000000040b0b7c20 */ /* 0x000fc40008410000 */
[C---:B------:R-:W-:Y:S03]  /*137c0*/  HMMA.16816.F32 R20, R132.reuse, R104, R20 ;  /* 0x000000688414723c */ /* 0x040fe60000001814 */
[----:B------:R-:W-:Y:S01]  /*137d0*/  FMUL.FTZ R16, R16, UR4 ;  /* 0x0000000410107c20 */ /* 0x000fe20008410000 */
[----:B------:R-:W-:Y:S01]  /*137e0*/  FMUL.FTZ R18, R18, UR4 ;  /* 0x0000000412127c20 */ /* 0x000fe20008410000 */
[----:B------:R-:W3:Y:S01]  /*137f0*/  MUFU.TANH R97, R97 ;  /* 0x0000006100617308 */ /* 0x000ee20000002400 */
[----:B------:R-:W-:Y:S01]  /*13800*/  FMUL.FTZ R17, R17, UR4 ;  /* 0x0000000411117c20 */ /* 0x000fe20008410000 */
[----:B--2---:R-:W-:Y:S01]  /*13810*/  FMUL.FTZ R93, R83, UR4 ;  /* 0x00000004535d7c20 */ /* 0x004fe20008410000 */
[----:B------:R-:W-:Y:S01]  /*13820*/  HMMA.16816.F32 R12, R132, R100, R12 ;  /* 0x00000064840c723c */ /* 0x000fe2000000180c */
[----:B------:R-:W-:Y:S01]  /*13830*/  FMUL.FTZ R83, R70, UR4 ;  /* 0x0000000446537c20 */ /* 0x000fe20008410000 */
[----:B------:R-:W-:Y:S01]  /*13840*/  FMUL.FTZ R132, R81, UR4 ;  /* 0x0000000451847c20 */ /* 0x000fe20008410000 */
[----:B------:R-:W-:Y:S01]  /*13850*/  FMUL.FTZ R70, R56, UR4 ;  /* 0x0000000438467c20 */ /* 0x000fe20008410000 */
[----:B------:R-:W-:Y:S01]  /*13860*/  FMUL.FTZ R81, R71, UR4 ;  /* 0x0000000447517c20 */ /* 0x000fe20008410000 */
[----:B------:R-:W-:Y:S01]  /*13870*/  LOP3.LUT R56, R64, 0x6, RZ, 0xc0, !PT ;  /* 0x0000000640387812 */ /* 0x000fe200078ec0ff */
[----:B------:R-:W-:-:S02]  /*13880*/  IMAD.U32 R71, RZ, RZ, UR22 ;  /* 0x00000016ff477e24 */ /* 0x000fc4000f8e00ff */
[----:B------:R-:W-:Y:S01]  /*13890*/  FMUL.FTZ R133, R95, UR4 ;  /* 0x000000045f857c20 */ /* 0x000fe20008410000 */
[----:B------:R-:W-:Y:S01]  /*138a0*/  FMUL.FTZ R95, R82, UR4 ;  /* 0x00000004525f7c20 */ /* 0x000fe20008410000 */
[----:B------:R-:W-:Y:S01]  /*138b0*/  FMUL.FTZ R82, R66, UR4 ;  /* 0x0000000442527c20 */ /* 0x000fe20008410000 */
[----:B------:R-:W-:Y:S02]  /*138c0*/  IMAD R86, R71, 0x100, R56 ;  /* 0x0000010047567824 */ /* 0x000fe400078e0238 */
[----:B------:R-:W-:Y:S01]  /*138d0*/  FMUL.FTZ R66, R52, UR4 ;  /* 0x0000000434427c20 */ /* 0x000fe20008410000 */
[----:B------:R-:W-:Y:S01]  /*138e0*/  FMUL.FTZ R101, R94, UR4 ;  /* 0x000000045e657c20 */ /* 0x000fe20008410000 */
[----:B------:R2:W-:Y:S01]  /*138f0*/  MUFU.TANH R52, R90 ;  /* 0x0000005a00347308 */ /* 0x0005e20000002400 */
[C---:B------:R-:W-:Y:S02]  /*13900*/  VIADD R71, R86.reuse, 0xfffffef9 ;  /* 0xfffffef956477836 */ /* 0x040fe40000000000 */
[----:B------:R-:W-:Y:S01]  /*13910*/  FMUL.FTZ R94, R89, UR4 ;  /* 0x00000004595e7c20 */ /* 0x000fe20008410000 */
[----:B------:R-:W-:-:S02]  /*13920*/  VIADD R45, R86, 0xfffffe00 ;  /* 0xfffffe00562d7836 */ /* 0x000fc40000000000 */
[----:B------:R-:W-:Y:S01]  /*13930*/  FMUL.FTZ R100, R76, UR4 ;  /* 0x000000044c647c20 */ /* 0x000fe20008410000 */
[----:B------:R-:W-:Y:S01]  /*13940*/  FMUL.FTZ R89, R85, UR4 ;  /* 0x0000000455597c20 */ /* 0x000fe20008410000 */
[----:B------:R-:W-:Y:S01]  /*13950*/  ISETP.GE.AND P0, PT, R71, R2, PT ;  /* 0x000000024700720c */ /* 0x000fe20003f06270 */
[----:B------:R-:W-:Y:S01]  /*13960*/  FMUL.FTZ R76, R79, UR4 ;  /* 0x000000044f4c7c20 */ /* 0x000fe20008410000 */
[----:B------:R-:W-:Y:S01]  /*13970*/  ISETP.GE.AND P5, PT, R71, R0, PT ;  /* 0x000000004700720c */ /* 0x000fe20003fa6270 */
[----:B------:R-:W-:Y:S01]  /*13980*/  FMUL.FTZ R79, R65, UR4 ;  /* 0x00000004414f7c20 */ /* 0x000fe20008410000 */
[----:B------:R-:W-:Y:S01]  /*13990*/  I2FP.F32.S32 R73, R45 ;  /* 0x0000002d00497245 */ /* 0x000fe20000201400 */
[----:B------:R4:W-:Y:S01]  /*139a0*/  MUFU.TANH R72, R94 ;  /* 0x0000005e00487308 */ /* 0x0009e20000002400 */
[----:B------:R-:W-:Y:S01]  /*139b0*/  FMUL.FTZ R65, R54, UR4 ;  /* 0x0000000436417c20 */ /* 0x000fe20008410000 */
[----:B------:R-:W-:Y:S01]  /*139c0*/  FMUL.FTZ R54, R44, UR4 ;  /* 0x000000042c367c20 */ /* 0x000fe20008410000 */
[----:B------:R-:W-:-:S02]  /*139d0*/  VIADD R75, R86, 0xfffffe01 ;  /* 0xfffffe01564b7836 */ /* 0x000fc40000000000 */
[----:B------:R-:W-:Y:S01]  /*139e0*/  FMUL.FTZ R134, R80, UR4 ;  /* 0x0000000450867c20 */ /* 0x000fe20008410000 */
[----:B------:R-:W-:Y:S01]  /*139f0*/  FMUL.FTZ R64, R49, UR4 ;  /* 0x0000000431407c20 */ /* 0x000fe20008410000 */
[----:B------:R-:W-:Y:S01]  /*13a00*/  ISETP.GE.AND P2, PT, R45, R2, PT ;  /* 0x000000022d00720c */ /* 0x000fe20003f46270 */
[----:B------:R-:W-:Y:S01]  /*13a10*/  FMUL.FTZ R49, R47, UR4 ;  /* 0x000000042f317c20 */ /* 0x000fe20008410000 */
[----:B--2---:R-:W-:Y:S01]  /*13a20*/  I2FP.F32.S32 R90, R71 ;  /* 0x00000047005a7245 */ /* 0x004fe20000201400 */
[----:B------:R2:W-:Y:S01]  /*13a30*/  MUFU.TANH R44, R89 ;  /* 0x00000059002c7308 */ /* 0x0005e20000002400 */
[----:B------:R-:W-:Y:S01]  /*13a40*/  I2FP.F32.S32 R71, R45 ;  /* 0x0000002d00477245 */ /* 0x000fe20000201400 */
[----:B------:R-:W-:Y:S01]  /*13a50*/  FMUL.FTZ R47, R40, UR4 ;  /* 0x00000004282f7c20 */ /* 0x000fe20008410000 */
[----:B------:R-:W-:Y:S01]  /*13a60*/  ISETP.GE.AND P1, PT, R45, R0, PT ;  /* 0x000000002d00720c */ /* 0x000fe20003f26270 */
[----:B-1----:R-:W-:Y:S01]  /*13a70*/  FFMA.FTZ R9, R90, UR7, R9 ;  /* 0x000000075a097c23 */ /* 0x002fe20008010009 */
[----:B------:R-:W-:Y:S01]  /*13a80*/  ISETP.GE.AND P3, PT, R75, R2, PT ;  /* 0x000000024b00720c */ /* 0x000fe20003f66270 */
[----:B------:R-:W-:Y:S01]  /*13a90*/  FFMA.FTZ R144, R71, UR7, R144 ;  /* 0x0000000747907c23 */ /* 0x000fe20008010090 */
[----:B------:R-:W-:Y:S01]  /*13aa0*/  VIADD R71, R86, 0xfffffe08 ;  /* 0xfffffe0856477836 */ /* 0x000fe20000000000 */
[----:B------:R1:W-:Y:S01]  /*13ab0*/  MUFU.TANH R80, R88 ;  /* 0x0000005800507308 */ /* 0x0003e20000002400 */
[----:B----4-:R-:W-:Y:S01]  /*13ac0*/  FMUL.FTZ R94, R67, UR4 ;  /* 0x00000004435e7c20 */ /* 0x010fe20008410000 */
[----:B------:R-:W-:Y:S01]  /*13ad0*/  FMUL.FTZ R67, R59, UR4 ;  /* 0x000000043b437c20 */ /* 0x000fe20008410000 */
[----:B------:R-:W-:Y:S01]  /*13ae0*/  FMUL.FTZ R59, R53, UR4 ;  /* 0x00000004353b7c20 */ /* 0x000fe20008410000 */
[-C--:B------:R-:W-:Y:S01]  /*13af0*/  I2FP.F32.S32 R91, R71.reuse ;  /* 0x00000047005b7245 */ /* 0x080fe20000201400 */
[----:B------:R-:W-:Y:S01]  /*13b00*/  FMUL.FTZ R53, R48, UR4 ;  /* 0x0000000430357c20 */ /* 0x000fe20008410000 */
[----:B------:R-:W-:Y:S01]  /*13b10*/  I2FP.F32.S32 R102, R71 ;  /* 0x0000004700667245 */ /* 0x000fe20000201400 */
[----:B------:R-:W-:Y:S01]  /*13b20*/  FMUL.FTZ R48, R46, UR4 ;  /* 0x000000042e307c20 */ /* 0x000fe20008410000 */
[----:B------:R-:W-:Y:S01]  /*13b30*/  FMUL.FTZ R46, R41, UR4 ;  /* 0x00000004292e7c20 */ /* 0x000fe20008410000 */
[----:B------:R-:W-:Y:S01]  /*13b40*/  FSEL R40, R9, -INF , !P0 ;  /* 0xff80000009287808 */ /* 0x000fe20004000000 */
[----:B--2---:R-:W-:Y:S01]  /*13b50*/  FFMA.FTZ R89, R73, UR7, R140 ;  /* 0x0000000749597c23 */ /* 0x004fe2000801008c */
[----:B------:R2:W-:Y:S01]  /*13b60*/  MUFU.TANH R41, R5 ;  /* 0x0000000500297308 */ /* 0x0005e20000002400 */
[----:B------:R-:W-:Y:S01]  /*13b70*/  ISETP.GE.AND P0, PT, R75, R0, PT ;  /* 0x000000004b00720c */ /* 0x000fe20003f06270 */
[----:B------:R-:W-:Y:S01]  /*13b80*/  FFMA.FTZ R91, R91, UR7, R146 ;  /* 0x000000075b5b7c23 */ /* 0x000fe20008010092 */
[----:B------:R-:W-:Y:S01]  /*13b90*/  I2FP.F32.S32 R104, R75 ;  /* 0x0000004b00687245 */ /* 0x000fe20000201400 */
[----:B------:R-:W-:Y:S01]  /*13ba0*/  VIADD R73, R86, 0xfffffe09 ;  /* 0xfffffe0956497836 */ /* 0x000fe20000000000 */
[----:B------:R-:W-:Y:S01]  /*13bb0*/  FSEL R89, R89, -INF , !P2 ;  /* 0xff80000059597808 */ /* 0x000fe20005000000 */
[----:B------:R-:W-:Y:S01]  /*13bc0*/  FMUL.FTZ R85, R74, UR4 ;  /* 0x000000044a557c20 */ /* 0x000fe20008410000 */
[----:B-1----:R-:W-:Y:S01]  /*13bd0*/  FMUL.FTZ R88, R68, UR4 ;  /* 0x0000000444587c20 */ /* 0x002fe20008410000 */
[----:B------:R-:W-:Y:S01]  /*13be0*/  FSEL R9, R144, -INF , !P1 ;  /* 0xff80000090097808 */ /* 0x000fe20004800000 */
[----:B------:R1:W-:Y:S01]  /*13bf0*/  MUFU.TANH R68, R92 ;  /* 0x0000005c00447308 */ /* 0x0003e20000002400 */
[C---:B------:R-:W-:Y:S01]  /*13c00*/  ISETP.GE.AND P2, PT, R71.reuse, R2, PT ;  /* 0x000000024700720c */ /* 0x040fe20003f46270 */
[C---:B------:R-:W-:Y:S01]  /*13c10*/  VIADD R115, R86.reuse, 0xfffffe20 ;  /* 0xfffffe2056737836 */ /* 0x040fe20000000000 */
[----:B------:R-:W-:Y:S01]  /*13c20*/  ISETP.GE.AND P1, PT, R71, R0, PT ;  /* 0x000000004700720c */ /* 0x000fe20003f26270 */
[C---:B------:R-:W-:Y:S01]  /*13c30*/  VIADD R71, R86.reuse, 0xfffffe11 ;  /* 0xfffffe1156477836 */ /* 0x040fe20000000000 */
[----:B------:R-:W-:Y:S01]  /*13c40*/  FSEL R91, R91, -INF , !P2 ;  /* 0xff8000005b5b7808 */ /* 0x000fe20005000000 */
[----:B------:R-:W-:Y:S01]  /*13c50*/  VIADD R119, R86, 0xfffffe29 ;  /* 0xfffffe2956777836 */ /* 0x000fe20000000000 */
[----:B------:R-:W-:Y:S01]  /*13c60*/  I2FP.F32.S32 R74, R73 ;  /* 0x00000049004a7245 */ /* 0x000fe20000201400 */
[----:B------:R4:W-:Y:S01]  /*13c70*/  MUFU.TANH R45, R7 ;  /* 0x00000007002d7308 */ /* 0x0009e20000002400 */
[----:B--2---:R-:W-:Y:S01]  /*13c80*/  FFMA.FTZ R5, R102, UR7, R151 ;  /* 0x0000000766057c23 */ /* 0x004fe20008010097 */
[----:B------:R-:W-:Y:S01]  /*13c90*/  I2FP.F32.S32 R113, R71 ;  /* 0x0000004700717245 */ /* 0x000fe20000201400 */
[----:B------:R-:W-:-:S02]  /*13ca0*/  VIADD R131, R86, 0xfffffe38 ;  /* 0xfffffe3856837836 */ /* 0x000fc40000000000 */
[C---:B------:R-:W-:Y:S01]  /*13cb0*/  FFMA.FTZ R147, R74.reuse, UR7, R147 ;  /* 0x000000074a937c23 */ /* 0x040fe20008010093 */
[----:B------:R-:W-:Y:S01]  /*13cc0*/  FFMA.FTZ R74, R74, UR7, R153 ;  /* 0x000000074a4a7c23 */ /* 0x000fe20008010099 */
[----:B------:R-:W-:Y:S01]  /*13cd0*/  FSEL R5, R5, -INF , !P1 ;  /* 0xff80000005057808 */ /* 0x000fe20004800000 */
[----:B------:R-:W-:Y:S01]  /*13ce0*/  FFMA.FTZ R113, R113, UR7, R182 ;  /* 0x0000000771717c23 */ /* 0x000fe200080100b6 */
[----:B------:R-:W-:Y:S01]  /*13cf0*/  MUFU.TANH R144, R100 ;  /* 0x0000006400907308 */ /* 0x000fe20000002400 */
[----:B------:R-:W-:Y:S01]  /*13d00*/  I2FP.F32.S32 R127, R131 ;  /* 0x00000083007f7245 */ /* 0x000fe20000201400 */
[----:B------:R-:W-:Y:S01]  /*13d10*/  FMUL.FTZ R35, R35, UR4 ;  /* 0x0000000423237c20 */ /* 0x000fe20008410000 */
[----:B-1----:R-:W-:Y:S01]  /*13d20*/  I2FP.F32.S32 R92, R75 ;  /* 0x0000004b005c7245 */ /* 0x002fe20000201400 */
[----:B------:R-:W-:Y:S02]  /*13d30*/  VIADD R75, R86, 0xfffffe10 ;  /* 0xfffffe10564b7836 */ /* 0x000fe40000000000 */
[----:B------:R-:W-:Y:S01]  /*13d40*/  FMUL.FTZ R34, R34, UR4 ;  /* 0x0000000422227c20 */ /* 0x000fe20008410000 */
[----:B------:R-:W-:Y:S01]  /*13d50*/  FFMA.FTZ R120, R127, UR7, R120 ;  /* 0x000000077f787c23 */ /* 0x000fe20008010078 */
[----:B------:R-:W-:-:S02]  /*13d60*/  VIADD R127, R86, 0xfffffe40 ;  /* 0xfffffe40567f7836 */ /* 0x000fc40000000000 */
[----:B------:R-:W-:Y:S01]  /*13d70*/  FFMA.FTZ R92, R92, UR7, R141 ;  /* 0x000000075c5c7c23 */ /* 0x000fe2000801008d */
[C---:B------:R-:W-:Y:S01]  /*13d80*/  ISETP.GE.AND P2, PT, R75.reuse, R2, PT ;  /* 0x000000024b00720c */ /* 0x040fe20003f46270 */
[----:B----4-:R-:W-:Y:S01]  /*13d90*/  FFMA.FTZ R7, R104, UR7, R145 ;  /* 0x0000000768077c23 */ /* 0x010fe20008010091 */
[-C--:B------:R-:W-:Y:S01]  /*13da0*/  I2FP.F32.S32 R102, R75.reuse ;  /* 0x0000004b00667245 */ /* 0x080fe20000201400 */
[----:B------:R1:W-:Y:S01]  /*13db0*/  MUFU.TANH R145, R95 ;  /* 0x0000005f00917308 */ /* 0x0003e20000002400 */
[----:B------:R-:W-:Y:S01]  /*13dc0*/  ISETP.GE.AND P1, PT, R75, R0, PT ;  /* 0x000000004b00720c */ /* 0x000fe20003f26270 */
[----:B------:R-:W-:Y:S01]  /*13dd0*/  FMUL.FTZ R20, R20, UR4 ;  /* 0x0000000414147c20 */ /* 0x000fe20008410000 */
[----:B------:R-:W-:Y:S01]  /*13de0*/  I2FP.F32.S32 R104, R75 ;  /* 0x0000004b00687245 */ /* 0x000fe20000201400 */
[----:B------:R-:W-:Y:S01]  /*13df0*/  VIADD R75, R86, 0xfffffe18 ;  /* 0xfffffe18564b7836 */ /* 0x000fe20000000000 */
[----:B------:R-:W-:Y:S01]  /*13e00*/  FSEL R92, R92, -INF , !P3 ;  /* 0xff8000005c5c7808 */ /* 0x000fe20005800000 */
[----:B------:R-:W-:Y:S01]  /*13e10*/  FFMA.FTZ R102, R102, UR7, R155 ;  /* 0x0000000766667c23 */ /* 0x000fe2000801009b */
[----:B------:R-:W-:Y:S01]  /*13e20*/  FSEL R7, R7, -INF , !P0 ;  /* 0xff80000007077808 */ /* 0x000fe20004000000 */
[----:B------:R-:W-:Y:S01]  /*13e30*/  FFMA.FTZ R104, R104, UR7, R157 ;  /* 0x0000000768687c23 */ /* 0x000fe2000801009d */
[-C--:B------:R-:W-:Y:S01]  /*13e40*/  I2FP.F32.S32 R103, R75.reuse ;  /* 0x0000004b00677245 */ /* 0x080fe20000201400 */
[----:B------:R2:W-:Y:S01]  /*13e50*/  MUFU.TANH R141, R93 ;  /* 0x0000005d008d7308 */ /* 0x0005e20000002400 */
[----:B------:R-:W-:Y:S01]  /*13e60*/  I2FP.F32.S32 R111, R75 ;  /* 0x0000004b006f7245 */ /* 0x000fe20000201400 */
[----:B------:R-:W-:Y:S01]  /*13e70*/  FMUL.FTZ R21, R21, UR4 ;  /* 0x0000000415157c20 */ /* 0x000fe20008410000 */
[----:B------:R-:W-:Y:S01]  /*13e80*/  ISETP.GE.AND P3, PT, R73, R2, PT ;  /* 0x000000024900720c */ /* 0x000fe20003f66270 */
[----:B------:R-:W-:Y:S01]  /*13e90*/  FFMA.FTZ R103, R103, UR7, R184 ;  /* 0x0000000767677c23 */ /* 0x000fe200080100b8 */
[----:B------:R-:W-:Y:S01]  /*13ea0*/  ISETP.GE.AND P0, PT, R73, R0, PT ;  /* 0x000000004900720c */ /* 0x000fe20003f06270 */
[----:B------:R-:W-:Y:S01]  /*13eb0*/  FFMA.FTZ R111, R111, UR7, R186 ;  /* 0x000000076f6f7c23 */ /* 0x000fe200080100ba */
[----:B------:R-:W-:Y:S01]  /*13ec0*/  I2FP.F32.S32 R73, R71 ;  /* 0x0000004700497245 */ /* 0x000fe20000201400 */
[----:B------:R-:W-:Y:S01]  /*13ed0*/  MUFU.TANH R140, R98 ;  /* 0x00000062008c7308 */ /* 0x000fe20000002400 */
[----:B-1----:R-:W-:Y:S01]  /*13ee0*/  FSEL R95, R147, -INF , !P3 ;  /* 0xff800000935f7808 */ /* 0x002fe20005800000 */
[----:B------:R-:W-:Y:S01]  /*13ef0*/  FMUL.FTZ R22, R22, UR4 ;  /* 0x0000000416167c20 */ /* 0x000fe20008410000 */
[----:B------:R-:W-:Y:S01]  /*13f00*/  FSEL R105, R102, -INF , !P2 ;  /* 0xff80000066697808 */ /* 0x000fe20005000000 */
[----:B------:R-:W-:Y:S01]  /*13f10*/  FFMA.FTZ R73, R73, UR7, R156 ;  /* 0x0000000749497c23 */ /* 0x000fe2000801009c */
[----:B------:R-:W-:Y:S01]  /*13f20*/  FSEL R100, R104, -INF , !P1 ;  /* 0xff80000068647808 */ /* 0x000fe20004800000 */
[----:B------:R-:W-:Y:S01]  /*13f30*/  FMUL.FTZ R23, R23, UR4 ;  /* 0x0000000417177c20 */ /* 0x000fe20008410000 */
[-C--:B------:R-:W-:Y:S01]  /*13f40*/  ISETP.GE.AND P3, PT, R71, R2.reuse, PT ;  /* 0x000000024700720c */ /* 0x080fe20003f66270 */
[----:B------:R1:W-:Y:S01]  /*13f50*/  MUFU.TANH R147, R78 ;  /* 0x0000004e00937308 */ /* 0x0003e20000002400 */
[----:B------:R-:W-:Y:S01]  /*13f60*/  ISETP.GE.AND P2, PT, R75, R2, PT ;  /* 0x000000024b00720c */ /* 0x000fe20003f46270 */
[----:B------:R-:W-:Y:S01]  /*13f70*/  FMUL.FTZ R19, R19, UR4 ;  /* 0x0000000413137c20 */ /* 0x000fe20008410000 */
[----:B--2---:R-:W-:Y:S01]  /*13f80*/  FSEL R93, R74, -INF , !P0 ;  /* 0xff8000004a5d7808 */ /* 0x004fe20004000000 */
[----:B------:R-:W-:Y:S01]  /*13f90*/  FMUL.FTZ R74, R36, UR4 ;  /* 0x00000004244a7c20 */ /* 0x000fe20008410000 */
[-C--:B------:R-:W-:Y:S01]  /*13fa0*/  ISETP.GE.AND P0, PT, R71, R0.reuse, PT ;  /* 0x000000004700720c */ /* 0x080fe20003f06270 */
[----:B------:R-:W-:Y:S01]  /*13fb0*/  VIADD R71, R86, 0xfffffe19 ;  /* 0xfffffe1956477836 */ /* 0x000fe20000000000 */
[----:B------:R-:W-:Y:S01]  /*13fc0*/  ISETP.GE.AND P1, PT, R75, R0, PT ;  /* 0x000000004b00720c */ /* 0x000fe20003f26270 */
[----:B------:R2:W-:Y:S01]  /*13fd0*/  MUFU.TANH R146, R76 ;  /* 0x0000004c00927308 */ /* 0x0005e20000002400 */
[----:B------:R-:W-:Y:S01]  /*13fe0*/  FSEL R103, R103, -INF , !P2 ;  /* 0xff80000067677808 */ /* 0x000fe20005000000 */
[----:B------:R-:W-:Y:S01]  /*13ff0*/  FMUL.FTZ R12, R12, UR4 ;  /* 0x000000040c0c7c20 */ /* 0x000fe20008410000 */
[----:B------:R-:W-:Y:S01]  /*14000*/  FSEL R111, R111, -INF , !P1 ;  /* 0xff8000006f6f7808 */ /* 0x000fe20004800000 */
[----:B------:R-:W-:Y:S01]  /*14010*/  FMUL.FTZ R13, R13, UR4 ;  /* 0x000000040d0d7c20 */ /* 0x000fe20008410000 */
[C---:B------:R-:W-:Y:S01]  /*14020*/  ISETP.GE.AND P2, PT, R115.reuse, R2, PT ;  /* 0x000000027300720c */ /* 0x040fe20003f46270 */
[----:B------:R-:W-:Y:S01]  /*14030*/  FMUL.FTZ R14, R14, UR4 ;  /* 0x000000040e0e7c20 */ /* 0x000fe20008410000 */
[----:B------:R-:W-:Y:S01]  /*14040*/  ISETP.GE.AND P1, PT, R115, R0, PT ;  /* 0x000000007300720c */ /* 0x000fe20003f26270 */
[----:B------:R-:W4:Y:S01]  /*14050*/  MUFU.TANH R99, R99 ;  /* 0x0000006300637308 */ /* 0x000f220000002400 */
[----:B------:R-:W-:Y:S01]  /*14060*/  I2FP.F32.S32 R75, R115 ;  /* 0x00000073004b7245 */ /* 0x000fe20000201400 */
[----:B------:R-:W-:Y:S01]  /*14070*/  FMUL.FTZ R15, R15, UR4 ;  /* 0x000000040f0f7c20 */ /* 0x000fe20008410000 */
[----:B-1----:R-:W-:-:S02]  /*14080*/  I2FP.F32.S32 R78, R71 ;  /* 0x00000047004e7245 */ /* 0x002fc40000201400 */
[----:B------:R-:W-:Y:S01]  /*14090*/  I2FP.F32.S32 R102, R71 ;  /* 0x0000004700667245 */ /* 0x000fe20000201400 */
[----:B------:R-:W-:Y:S01]  /*140a0*/  FFMA.FTZ R75, R75, UR7, R136 ;  /* 0x000000074b4b7c23 */ /* 0x000fe20008010088 */
[----:B------:R-:W-:Y:S01]  /*140b0*/  I2FP.F32.S32 R115, R115 ;  /* 0x0000007300737245 */ /* 0x000fe20000201400 */
[----:B------:R-:W-:Y:S01]  /*140c0*/  FFMA.FTZ R78, R78, UR7, R185 ;  /* 0x000000074e4e7c23 */ /* 0x000fe200080100b9 */
[----:B------:R-:W-:Y:S01]  /*140d0*/  FSEL R98, R73, -INF , !P3 ;  /* 0xff80000049627808 */ /* 0x000fe20005800000 */
[----:B------:R-:W-:Y:S01]  /*140e0*/  FFMA.FTZ R104, R102, UR7, R187 ;  /* 0x0000000766687c23 */ /* 0x000fe200080100bb */
[----:B------:R-:W-:Y:S01]  /*140f0*/  FSEL R113, R113, -INF , !P0 ;  /* 0xff80000071717808 */ /* 0x000fe20004000000 */
[----:B--2---:R-:W-:Y:S01]  /*14100*/  FMUL.FTZ R76, R37, UR4 ;  /* 0x00000004254c7c20 */ /* 0x004fe20008410000 */
[C---:B------:R-:W-:Y:S01]  /*14110*/  ISETP.GE.AND P3, PT, R71.reuse, R2, PT ;  /* 0x000000024700720c */ /* 0x040fe20003f66270 */
[C---:B------:R-:W-:Y:S01]  /*14120*/  VIADD R37, R86.reuse, 0xfffffe28 ;  /* 0xfffffe2856257836 */ /* 0x040fe20000000000 */
[----:B------:R-:W-:Y:S01]  /*14130*/  ISETP.GE.AND P0, PT, R71, R0, PT ;  /* 0x000000004700720c */ /* 0x000fe20003f06270 */
[----:B------:R-:W-:Y:S01]  /*14140*/  FMUL.FTZ R71, R39, UR4 ;  /* 0x0000000427477c20 */ /* 0x000fe20008410000 */
[----:B------:R-:W-:Y:S01]  /*14150*/  FFMA.FTZ R39, R115, UR7, R138 ;  /* 0x0000000773277c23 */ /* 0x000fe2000801008a */
[----:B------:R-:W-:-:S02]  /*14160*/  VIADD R115, R86, 0xfffffe21 ;  /* 0xfffffe2156737836 */ /* 0x000fc40000000000 */
[----:B------:R-:W-:Y:S01]  /*14170*/  FMUL.FTZ R73, R38, UR4 ;  /* 0x0000000426497c20 */ /* 0x000fe20008410000 */
[----:B------:R-:W-:Y:S01]  /*14180*/  FSEL R102, R78, -INF , !P3 ;  /* 0xff8000004e667808 */ /* 0x000fe20005800000 */
[----:B------:R-:W-:Y:S01]  /*14190*/  FMUL.FTZ R78, R32, UR4 ;  /* 0x00000004204e7c20 */ /* 0x000fe20008410000 */
[----:B------:R-:W-:Y:S01]  /*141a0*/  FSEL R104, R104, -INF , !P0 ;  /* 0xff80000068687808 */ /* 0x000fe20004000000 */
[----:B------:R1:W-:Y:S01]  /*141b0*/  MUFU.TANH R32, R106 ;  /* 0x0000006a00207308 */ /* 0x0003e20000002400 */
[C---:B------:R-:W-:Y:S02]  /*141c0*/  ISETP.GE.AND P3, PT, R115.reuse, R2, PT ;  /* 0x000000027300720c */ /* 0x040fe40003f66270 */
[----:B------:R-:W-:Y:S02]  /*141d0*/  ISETP.GE.AND P0, PT, R115, R0, PT ;  /* 0x000000007300720c */ /* 0x000fe40003f06270 */
[-C--:B------:R-:W-:Y:S02]  /*141e0*/  I2FP.F32.S32 R38, R115.reuse ;  /* 0x0000007300267245 */ /* 0x080fe40000201400 */
[----:B------:R-:W-:Y:S01]  /*141f0*/  I2FP.F32.S32 R36, R115 ;  /* 0x0000007300247245 */ /* 0x000fe20000201400 */
[----:B------:R-:W2:Y:S01]  /*14200*/  MUFU.TANH R101, R101 ;  /* 0x0000006500657308 */ /* 0x000ea20000002400 */
[----:B------:R-:W-:Y:S01]  /*14210*/  FSEL R115, R75, -INF , !P2 ;  /* 0xff8000004b737808 */ /* 0x000fe20005000000 */
[----:B------:R-:W-:Y:S01]  /*14220*/  FMUL.FTZ R75, R33, UR4 ;  /* 0x00000004214b7c20 */ /* 0x000fe20008410000 */
[----:B------:R-:W-:Y:S01]  /*14230*/  FSEL R39, R39, -INF , !P1 ;  /* 0xff80000027277808 */ /* 0x000fe20004800000 */
[----:B------:R-:W-:Y:S01]  /*14240*/  FFMA.FTZ R33, R38, UR7, R137 ;  /* 0x0000000726217c23 */ /* 0x000fe20008010089 */
[C---:B------:R-:W-:Y:S01]  /*14250*/  ISETP.GE.AND P2, PT, R37.reuse, R2, PT ;  /* 0x000000022500720c */ /* 0x040fe20003f46270 */
[----:B------:R-:W-:Y:S01]  /*14260*/  FFMA.FTZ R36, R36, UR7, R139 ;  /* 0x0000000724247c23 */ /* 0x000fe2000801008b */
[----:B------:R-:W-:Y:S01]  /*14270*/  ISETP.GE.AND P1, PT, R37, R0, PT ;  /* 0x000000002500720c */ /* 0x000fe20003f26270 */
[----:B------:R-:W5:Y:S01]  /*14280*/  MUFU.TANH R133, R133 ;  /* 0x0000008500857308 */ /* 0x000f620000002400 */
[----:B------:R-:W-:-:S02]  /*14290*/  I2FP.F32.S32 R117, R37 ;  /* 0x0000002500757245 */ /* 0x000fc40000201400 */
[----:B------:R-:W-:Y:S02]  /*142a0*/  I2FP.F32.S32 R37, R37 ;  /* 0x0000002500257245 */ /* 0x000fe40000201400 */
[----:B------:R-:W-:Y:S01]  /*142b0*/  FSEL R33, R33, -INF , !P3 ;  /* 0xff80000021217808 */ /* 0x000fe20005800000 */
[----:B------:R-:W-:Y:S01]  /*142c0*/  FFMA.FTZ R38, R117, UR7, R142 ;  /* 0x0000000775267c23 */ /* 0x000fe2000801008e */
[----:B------:R-:W-:Y:S02]  /*142d0*/  VIADD R117, R86, 0xfffffe30 ;  /* 0xfffffe3056757836 */ /* 0x000fe40000000000 */
[----:B------:R-:W-:Y:S01]  /*142e0*/  FFMA.FTZ R37, R37, UR7, R188 ;  /* 0x0000000725257c23 */ /* 0x000fe200080100bc */
[----:B------:R-:W-:Y:S01]  /*142f0*/  FSEL R121, R36, -INF , !P0 ;  /* 0xff80000024797808 */ /* 0x000fe20004000000 */
[----:B------:R-:W5:Y:S01]  /*14300*/  MUFU.TANH R61, R61 ;  /* 0x0000003d003d7308 */ /* 0x000f620000002400 */
[C---:B------:R-:W-:Y:S02]  /*14310*/  ISETP.GE.AND P3, PT, R119.reuse, R2, PT ;  /* 0x000000027700720c */ /* 0x040fe40003f66270 */
[----:B------:R-:W-:-:S02]  /*14320*/  ISETP.GE.AND P0, PT, R119, R0, PT ;  /* 0x000000007700720c */ /* 0x000fc40003f06270 */
[-C--:B-1----:R-:W-:Y:S02]  /*14330*/  I2FP.F32.S32 R106, R119.reuse ;  /* 0x00000077006a7245 */ /* 0x082fe40000201400 */
[----:B------:R-:W-:Y:S01]  /*14340*/  I2FP.F32.S32 R36, R119 ;  /* 0x0000007700247245 */ /* 0x000fe20000201400 */
[----:B------:R-:W1:Y:S01]  /*14350*/  MUFU.TANH R63, R63 ;  /* 0x0000003f003f7308 */ /* 0x000e620000002400 */
[----:B------:R-:W-:Y:S01]  /*14360*/  FSEL R38, R38, -INF , !P2 ;  /* 0xff80000026267808 */ /* 0x000fe20005000000 */
[----:B------:R-:W-:Y:S01]  /*14370*/  FFMA.FTZ R106, R106, UR7, R143 ;  /* 0x000000076a6a7c23 */ /* 0x000fe2000801008f */
[----:B------:R-:W-:Y:S01]  /*14380*/  FSEL R37, R37, -INF , !P1 ;  /* 0xff80000025257808 */ /* 0x000fe20004800000 */
[----:B------:R-:W-:Y:S01]  /*14390*/  FFMA.FTZ R36, R36, UR7, R189 ;  /* 0x0000000724247c23 */ /* 0x000fe200080100bd */
[C---:B------:R-:W-:Y:S02]  /*143a0*/  ISETP.GE.AND P2, PT, R117.reuse, R2, PT ;  /* 0x000000027500720c */ /* 0x040fe40003f46270 */
[----:B------:R-:W-:Y:S01]  /*143b0*/  ISETP.GE.AND P1, PT, R117, R0, PT ;  /* 0x000000007500720c */ /* 0x000fe20003f26270 */
[----:B------:R-:W1:Y:S01]  /*143c0*/  MUFU.TANH R70, R70 ;  /* 0x0000004600467308 */ /* 0x000e620000002400 */
[----:B------:R-:W-:-:S02]  /*143d0*/  I2FP.F32.S32 R119, R117 ;  /* 0x0000007500777245 */ /* 0x000fc40000201400 */
[----:B------:R-:W-:Y:S02]  /*143e0*/  I2FP.F32.S32 R117, R117 ;  /* 0x0000007500757245 */ /* 0x000fe40000201400 */
[----:B------:R-:W-:Y:S01]  /*143f0*/  FSEL R106, R106, -INF , !P3 ;  /* 0xff8000006a6a7808 */ /* 0x000fe20005800000 */
[----:B------:R-:W-:Y:S01]  /*14400*/  FFMA.FTZ R190, R119, UR7, R190 ;  /* 0x0000000777be7c23 */ /* 0x000fe200080100be */
[----:B------:R-:W-:Y:S01]  /*14410*/  FSEL R119, R36, -INF , !P0 ;  /* 0xff80000024777808 */ /* 0x000fe20004000000 */
[----:B------:R-:W-:Y:S01]  /*14420*/  FFMA.FTZ R116, R117, UR7, R124 ;  /* 0x0000000775747c23 */ /* 0x000fe2000801007c */
[----:B------:R-:W-:Y:S01]  /*14430*/  VIADD R117, R86, 0xfffffe31 ;  /* 0xfffffe3156757836 */ /* 0x000fe20000000000 */
[----:B------:R-:W-:Y:S01]  /*14440*/  I2FP.F32.S32 R124, R131 ;  /* 0x00000083007c7245 */ /* 0x000fe20000201400 */
[----:B------:R-:W1:Y:S01]  /*14450*/  MUFU.TANH R69, R69 ;  /* 0x0000004500457308 */ /* 0x000e620000002400 */
[----:B------:R-:W-:Y:S02]  /*14460*/  I2FP.F32.S32 R137, R127 ;  /* 0x0000007f00897245 */ /* 0x000fe40000201400 */
[-C--:B------:R-:W-:Y:S01]  /*14470*/  I2FP.F32.S32 R118, R117.reuse ;  /* 0x0000007500767245 */ /* 0x080fe20000201400 */
[----:B------:R-:W-:Y:S01]  /*14480*/  FFMA.FTZ R124, R124, UR7, R123 ;  /* 0x000000077c7c7c23 */ /* 0x000fe2000801007b */
[----:B------:R-:W-:Y:S01]  /*14490*/  I2FP.F32.S32 R36, R117 ;  /* 0x0000007500247245 */ /* 0x000fe20000201400 */
[----:B------:R-:W-:Y:S01]  /*144a0*/  VIADD R123, R86, 0xfffffe39 ;  /* 0xfffffe39567b7836 */ /* 0x000fe20000000000 */
[C---:B------:R-:W-:Y:S01]  /*144b0*/  ISETP.GE.AND P3, PT, R117.reuse, R2, PT ;  /* 0x000000027500720c */ /* 0x040fe20003f66270 */
[----:B------:R-:W-:Y:S01]  /*144c0*/  FFMA.FTZ R118, R118, UR7, R191 ;  /* 0x0000000776767c23 */ /* 0x000fe200080100bf */
[----:B------:R-:W-:Y:S01]  /*144d0*/  ISETP.GE.AND P0, PT, R117, R0, PT ;  /* 0x000000007500720c */ /* 0x000fe20003f06270 */
[----:B------:R-:W-:Y:S01]  /*144e0*/  FFMA.FTZ R125, R36, UR7, R125 ;  /* 0x00000007247d7c23 */ /* 0x000fe2000801007d */
[----:B------:R-:W-:Y:S01]  /*144f0*/  FSEL R117, R190, -INF , !P2 ;  /* 0xff800000be757808 */ /* 0x000fe20005000000 */
[----:B------:R-:W-:Y:S01]  /*14500*/  FFMA.FTZ R112, R137, UR7, R112 ;  /* 0x0000000789707c23 */ /* 0x000fe20008010070 */
[----:B------:R-:W-:Y:S01]  /*14510*/  FSEL R116, R116, -INF , !P1 ;  /* 0xff80000074747808 */ /* 0x000fe20004800000 */
[----:B------:R-:W-:Y:S01]  /*14520*/  VIADD R137, R86, 0xfffffe41 ;  /* 0xfffffe4156897836 */ /* 0x000fe20000000000 */
[C---:B------:R-:W-:Y:S01]  /*14530*/  ISETP.GE.AND P2, PT, R131.reuse, R2, PT ;  /* 0x000000028300720c */ /* 0x040fe20003f46270 */
[----:B------:R-:W1:Y:S01]  /*14540*/  MUFU.TANH R67, R67 ;  /* 0x0000004300437308 */ /* 0x000e620000002400 */
[----:B------:R-:W-:-:S02]  /*14550*/  ISETP.GE.AND P1, PT, R131, R0, PT ;  /* 0x000000008300720c */ /* 0x000fc40003f26270 */
[----:B------:R-:W-:Y:S02]  /*14560*/  FSEL R36, R118, -INF , !P3 ;  /* 0xff80000076247808 */ /* 0x000fe40005800000 */
[----:B------:R-:W-:Y:S02]  /*14570*/  FSEL R131, R125, -INF , !P0 ;  /* 0xff8000007d837808 */ /* 0x000fe40004000000 */
[C---:B------:R-:W-:Y:S01]  /*14580*/  ISETP.GE.AND P3, PT, R123.reuse, R2, PT ;  /* 0x000000027b00720c */ /* 0x040fe20003f66270 */
[----:B------:R-:W1:Y:S01]  /*14590*/  MUFU.TANH R59, R59 ;  /* 0x0000003b003b7308 */ /* 0x000e620000002400 */
[----:B------:R-:W-:Y:S02]  /*145a0*/  ISETP.GE.AND P0, PT, R123, R0, PT ;  /* 0x000000007b00720c */ /* 0x000fe40003f06270 */
[----:B------:R-:W-:Y:S02]  /*145b0*/  I2FP.F32.S32 R125, R123 ;  /* 0x0000007b007d7245 */ /* 0x000fe40000201400 */
[----:B------:R-:W-:-:S02]  /*145c0*/  FSEL R120, R120, -INF , !P2 ;  /* 0xff80000078787808 */ /* 0x000fc40005000000 */
[----:B------:R-:W-:Y:S01]  /*145d0*/  FSEL R135, R124, -INF , !P1 ;  /* 0xff8000007c877808 */ /* 0x000fe20004800000 */
[----:B------:R-:W-:Y:S01]  /*145e0*/  FFMA.FTZ R122, R125, UR7, R122 ;  /* 0x000000077d7a7c23 */ /* 0x000fe2000801007a */
[----:B------:R-:W-:Y:S01]  /*145f0*/  I2FP.F32.S32 R123, R123 ;  /* 0x0000007b007b7245 */ /* 0x000fe20000201400 */
[----:B------:R-:W-:Y:S01]  /*14600*/  VIADD R125, R86, 0xfffffe48 ;  /* 0xfffffe48567d7836 */ /* 0x000fe20000000000 */
[C---:B------:R-:W-:Y:S01]  /*14610*/  ISETP.GE.AND P2, PT, R127.reuse, R2, PT ;  /* 0x000000027f00720c */ /* 0x040fe20003f46270 */
[----:B------:R-:W1:Y:S01]  /*14620*/  MUFU.TANH R66, R66 ;  /* 0x0000004200427308 */ /* 0x000e620000002400 */
[----:B------:R-:W-:Y:S01]  /*14630*/  ISETP.GE.AND P1, PT, R127, R0, PT ;  /* 0x000000007f00720c */ /* 0x000fe20003f26270 */
[----:B------:R-:W-:Y:S01]  /*14640*/  FFMA.FTZ R118, R123, UR7, R126 ;  /* 0x000000077b767c23 */ /* 0x000fe2000801007e */
        /* <DEDUP_REMOVED lines=9> */
[----:B------:R-:W1:Y:S01]  /*146e0*/  MUFU.TANH R65, R65 ;  /* 0x0000004100417308 */ /* 0x000e620000002400 */
[----:B------:R-:W-:Y:S02]  /*146f0*/  I2FP.F32.S32 R108, R137 ;  /* 0x00000089006c7245 */ /* 0x000fe40000201400 */
[----:B------:R-:W-:-:S02]  /*14700*/  FSEL R157, R112, -INF , !P2 ;  /* 0xff800000709d7808 */ /* 0x000fc40005000000 */
[----:B------:R-:W-:Y:S01]  /*14710*/  FSEL R247, R247, -INF , !P1 ;  /* 0xff800000f7f77808 */ /* 0x000fe20004800000 */
[----:B------:R-:W-:Y:S01]  /*14720*/  FFMA.FTZ R108, R108, UR7, R109 ;  /* 0x000000076c6c7c23 */ /* 0x000fe2000801006d */
[C---:B------:R-:W-:Y:S01]  /*14730*/  ISETP.GE.AND P2, PT, R125.reuse, R2, PT ;  /* 0x000000027d00720c */ /* 0x040fe20003f46270 */
[----:B------:R-:W-:Y:S01]  /*14740*/  VIADD R109, R86, 0xfffffe49 ;  /* 0xfffffe49566d7836 */ /* 0x000fe20000000000 */
[----:B------:R-:W-:Y:S01]  /*14750*/  ISETP.GE.AND P1, PT, R125, R0, PT ;  /* 0x000000007d00720c */ /* 0x000fe20003f26270 */
[----:B------:R-:W1:Y:S01]  /*14760*/  MUFU.TANH R58, R58 ;  /* 0x0000003a003a7308 */ /* 0x000e620000002400 */
[-C--:B------:R-:W-:Y:S02]  /*14770*/  I2FP.F32.S32 R137, R125.reuse ;  /* 0x0000007d00897245 */ /* 0x080fe40000201400 */
[----:B------:R-:W-:Y:S02]  /*14780*/  I2FP.F32.S32 R125, R125 ;  /* 0x0000007d007d7245 */ /* 0x000fe40000201400 */
[----:B------:R-:W-:Y:S01]  /*14790*/  FSEL R245, R108, -INF , !P0 ;  /* 0xff8000006cf57808 */ /* 0x000fe20004000000 */
[----:B------:R-:W-:Y:S01]  /*147a0*/  FFMA.FTZ R137, R137, UR7, R96 ;  /* 0x0000000789897c23 */ /* 0x000fe20008010060 */
[-C--:B------:R-:W-:Y:S01]  /*147b0*/  I2FP.F32.S32 R108, R109.reuse ;  /* 0x0000006d006c7245 */ /* 0x080fe20000201400 */
[----:B------:R-:W-:Y:S01]  /*147c0*/  FFMA.FTZ R110, R125, UR7, R110 ;  /* 0x000000077d6e7c23 */ /* 0x000fe2000801006e */
[----:B------:R-:W-:Y:S01]  /*147d0*/  I2FP.F32.S32 R96, R109 ;  /* 0x0000006d00607245 */ /* 0x000fe20000201400 */
[----:B------:R-:W1:Y:S01]  /*147e0*/  MUFU.TANH R53, R53 ;  /* 0x0000003500357308 */ /* 0x000e620000002400 */
[----:B------:R-:W-:Y:S01]  /*147f0*/  FSEL R122, R114, -INF , !P3 ;  /* 0xff800000727a7808 */ /* 0x000fe20005800000 */
[----:B---3--:R-:W-:Y:S01]  /*14800*/  FFMA.FTZ R108, R108, UR7, R97 ;  /* 0x000000076c6c7c23 */ /* 0x008fe20008010061 */
[----:B------:R-:W-:Y:S01]  /*14810*/  FSEL R243, R110, -INF , !P1 ;  /* 0xff8000006ef37808 */ /* 0x000fe20004800000 */
[----:B----4-:R-:W-:Y:S01]  /*14820*/  FFMA.FTZ R96, R96, UR7, R99 ;  /* 0x0000000760607c23 */ /* 0x010fe20008010063 */
[----:B------:R-:W-:Y:S01]  /*14830*/  I2FP.F32.S32 R110, R123 ;  /* 0x0000007b006e7245 */ /* 0x000fe20000201400 */
[C---:B------:R-:W-:Y:S01]  /*14840*/  VIADD R99, R86.reuse, 0xfffffe58 ;  /* 0xfffffe5856637836 */ /* 0x040fe20000000000 */
[C---:B------:R-:W-:Y:S01]  /*14850*/  ISETP.GE.AND P3, PT, R109.reuse, R2, PT ;  /* 0x000000026d00720c */ /* 0x040fe20003f66270 */
[----:B------:R-:W-:Y:S01]  /*14860*/  VIADD R97, R86, 0xfffffe59 ;  /* 0xfffffe5956617836 */ /* 0x000fe20000000000 */
[----:B------:R-:W-:Y:S01]  /*14870*/  ISETP.GE.AND P0, PT, R109, R0, PT ;  /* 0x000000006d00720c */ /* 0x000fe20003f06270 */
[----:B--2---:R-:W-:Y:S01]  /*14880*/  FFMA.FTZ R101, R110, UR7, R101 ;  /* 0x000000076e657c23 */ /* 0x004fe20008010065 */
[----:B------:R-:W-:Y:S01]  /*14890*/  FSEL R155, R137, -INF , !P2 ;  /* 0xff800000899b7808 */ /* 0x000fe20005000000 */
[----:B------:R-:W-:Y:S01]  /*148a0*/  MUFU.TANH R64, R64 ;  /* 0x0000004000407308 */ /* 0x000fe20000002400 */
[----:B------:R-:W-:-:S02]  /*148b0*/  ISETP.GE.AND P2, PT, R123, R2, PT ;  /* 0x000000027b00720c */ /* 0x000fc40003f46270 */
[----:B------:R-:W-:Y:S02]  /*148c0*/  ISETP.GE.AND P1, PT, R123, R0, PT ;  /* 0x000000007b00720c */ /* 0x000fe40003f26270 */
[----:B------:R-:W-:Y:S01]  /*148d0*/  I2FP.F32.S32 R109, R123 ;  /* 0x0000007b006d7245 */ /* 0x000fe20000201400 */
[----:B------:R-:W-:Y:S01]  /*148e0*/  VIADD R123, R86, 0xfffffe51 ;  /* 0xfffffe51567b7836 */ /* 0x000fe20000000000 */
[----:B------:R-:W-:Y:S01]  /*148f0*/  FSEL R251, R108, -INF , !P3 ;  /* 0xff8000006cfb7808 */ /* 0x000fe20005800000 */
[----:B------:R-:W2:Y:S01]  /*14900*/  MUFU.TANH R55, R55 ;  /* 0x0000003700377308 */ /* 0x000ea20000002400 */
[----:B------:R-:W-:Y:S01]  /*14910*/  FSEL R249, R96, -INF , !P0 ;  /* 0xff80000060f97808 */ /* 0x000fe20004000000 */
[----:B------:R-:W-:Y:S01]  /*14920*/  FFMA.FTZ R109, R109, UR7, R192 ;  /* 0x000000076d6d7c23 */ /* 0x000fe200080100c0 */
[-C--:B------:R-:W-:Y:S02]  /*14930*/  I2FP.F32.S32 R96, R123.reuse ;  /* 0x0000007b00607245 */ /* 0x080fe40000201400 */
[----:B------:R-:W-:-:S02]  /*14940*/  I2FP.F32.S32 R108, R123 ;  /* 0x0000007b006c7245 */ /* 0x000fc40000201400 */
[----:B------:R-:W-:Y:S01]  /*14950*/  FSEL R231, R101, -INF , !P1 ;  /* 0xff80000065e77808 */ /* 0x000fe20004800000 */
[----:B------:R-:W-:Y:S01]  /*14960*/  FFMA.FTZ R96, R96, UR7, R107 ;  /* 0x0000000760607c23 */ /* 0x000fe2000801006b */
[----:B------:R-:W-:Y:S01]  /*14970*/  I2FP.F32.S32 R101, R99 ;  /* 0x0000006300657245 */ /* 0x000fe20000201400 */
[----:B-----5:R-:W-:Y:S01]  /*14980*/  FFMA.FTZ R108, R108, UR7, R133 ;  /* 0x000000076c6c7c23 */ /* 0x020fe20008010085 */
[C---:B------:R-:W-:Y:S01]  /*14990*/  ISETP.GE.AND P3, PT, R123.reuse, R2, PT ;  /* 0x000000027b00720c */ /* 0x040fe20003f66270 */
[----:B------:R-:W3:Y:S01]  /*149a0*/  MUFU.TANH R51, R51 ;  /* 0x0000003300337308 */ /* 0x000ee20000002400 */
[----:B------:R-:W-:Y:S01]  /*149b0*/  ISETP.GE.AND P0, PT, R123, R0, PT ;  /* 0x000000007b00720c */ /* 0x000fe20003f06270 */
[----:B------:R-:W-:Y:S01]  /*149c0*/  FFMA.FTZ R80, R101, UR7, R80 ;  /* 0x0000000765507c23 */ /* 0x000fe20008010050 */
[----:B------:R-:W-:Y:S01]  /*149d0*/  VIADD R101, R86, 0xfffffe60 ;  /* 0xfffffe6056657836 */ /* 0x000fe20000000000 */
[----:B------:R-:W-:Y:S02]  /*149e0*/  FSEL R241, R109, -INF , !P2 ;  /* 0xff8000006df17808 */ /* 0x000fe40005000000 */
[----:B------:R-:W-:-:S02]  /*149f0*/  FSEL R239, R96, -INF , !P3 ;  /* 0xff80000060ef7808 */ /* 0x000fc40005800000 */
[----:B------:R-:W-:Y:S01]  /*14a00*/  FSEL R229, R108, -INF , !P0 ;  /* 0xff8000006ce57808 */ /* 0x000fe20004000000 */
[----:B------:R-:W4:Y:S01]  /*14a10*/  MUFU.TANH R50, R50 ;  /* 0x0000003200327308 */ /* 0x000f220000002400 */
[-C--:B------:R-:W-:Y:S02]  /*14a20*/  I2FP.F32.S32 R109, R97.reuse ;  /* 0x00000061006d7245 */ /* 0x080fe40000201400 */
[C---:B------:R-:W-:Y:S02]  /*14a30*/  ISETP.GE.AND P3, PT, R97.reuse, R2, PT ;  /* 0x000000026100720c */ /* 0x040fe40003f66270 */
[----:B------:R-:W-:Y:S01]  /*14a40*/  ISETP.GE.AND P0, PT, R97, R0, PT ;  /* 0x000000006100720c */ /* 0x000fe20003f06270 */
[----:B------:R-:W-:Y:S01]  /*14a50*/  FFMA.FTZ R72, R109, UR7, R72 ;  /* 0x000000076d487c23 */ /* 0x000fe20008010048 */
[----:B------:R-:W-:Y:S01]  /*14a60*/  I2FP.F32.S32 R96, R97 ;  /* 0x0000006100607245 */ /* 0x000fe20000201400 */
[----:B------:R-:W5:Y:S01]  /*14a70*/  MUFU.TANH R49, R49 ;  /* 0x0000003100317308 */ /* 0x000f620000002400 */
[----:B------:R-:W-:-:S02]  /*14a80*/  I2FP.F32.S32 R97, R101 ;  /* 0x0000006500617245 */ /* 0x000fc40000201400 */
[C---:B------:R-:W-:Y:S01]  /*14a90*/  ISETP.GE.AND P2, PT, R99.reuse, R2, PT ;  /* 0x000000026300720c */ /* 0x040fe20003f46270 */
[----:B------:R-:W-:Y:S01]  /*14aa0*/  FFMA.FTZ R225, R96, UR7, R57 ;  /* 0x0000000760e17c23 */ /* 0x000fe20008010039 */
[----:B------:R-:W-:Y:S01]  /*14ab0*/  ISETP.GE.AND P1, PT, R99, R0, PT ;  /* 0x000000006300720c */ /* 0x000fe20003f26270 */
[----:B------:R-:W-:Y:S01]  /*14ac0*/  FFMA.FTZ R52, R97, UR7, R52 ;  /* 0x0000000761347c23 */ /* 0x000fe20008010034 */
[----:B------:R-:W-:Y:S01]  /*14ad0*/  I2FP.F32.S32 R99, R99 ;  /* 0x0000006300637245 */ /* 0x000fe20000201400 */
[----:B------:R-:W-:Y:S01]  /*14ae0*/  VIADD R97, R86, 0xfffffe61 ;  /* 0xfffffe6156617836 */ /* 0x000fe20000000000 */
[----:B------:R-:W-:Y:S01]  /*14af0*/  FSEL R237, R80, -INF , !P2 ;  /* 0xff80000050ed7808 */ /* 0x000fe20005000000 */
[----:B------:R-:W-:Y:S01]  /*14b00*/  VIADD R57, R86, 0xfffffe91 ;  /* 0xfffffe9156397836 */ /* 0x000fe20000000000 */
[----:B------:R-:W-:Y:S01]  /*14b10*/  FSEL R235, R72, -INF , !P3 ;  /* 0xff80000048eb7808 */ /* 0x000fe20005800000 */
[----:B------:R-:W-:Y:S01]  /*14b20*/  FFMA.FTZ R99, R99, UR7, R68 ;  /* 0x0000000763637c23 */ /* 0x000fe20008010044 */
[----:B------:R-:W-:Y:S01]  /*14b30*/  I2FP.F32.S32 R80, R101 ;  /* 0x0000006500507245 */ /* 0x000fe20000201400 */
[----:B------:R-:W5:Y:S01]  /*14b40*/  MUFU.TANH R54, R54 ;  /* 0x0000003600367308 */ /* 0x000f620000002400 */
[----:B------:R-:W-:-:S02]  /*14b50*/  I2FP.F32.S32 R223, R97 ;  /* 0x0000006100df7245 */ /* 0x000fc40000201400 */
[----:B------:R-:W-:Y:S01]  /*14b60*/  I2FP.F32.S32 R72, R97 ;  /* 0x0000006100487245 */ /* 0x000fe20000201400 */
[----:B------:R-:W-:Y:S01]  /*14b70*/  FFMA.FTZ R217, R80, UR7, R45 ;  /* 0x0000000750d97c23 */ /* 0x000fe2000801002d */
[----:B------:R-:W-:Y:S01]  /*14b80*/  ISETP.GE.AND P2, PT, R101, R2, PT ;  /* 0x000000026500720c */ /* 0x000fe20003f46270 */
[----:B------:R-:W-:Y:S01]  /*14b90*/  FFMA.FTZ R223, R223, UR7, R44 ;  /* 0x00000007dfdf7c23 */ /* 0x000fe2000801002c */
[----:B------:R-:W-:Y:S01]  /*14ba0*/  FSEL R227, R99, -INF , !P1 ;  /* 0xff80000063e37808 */ /* 0x000fe20004800000 */
[----:B------:R-:W-:Y:S01]  /*14bb0*/  FFMA.FTZ R207, R72, UR7, R41 ;  /* 0x0000000748cf7c23 */ /* 0x000fe20008010029 */
[----:B------:R-:W-:Y:S01]  /*14bc0*/  FSEL R225, R225, -INF , !P0 ;  /* 0xff800000e1e17808 */ /* 0x000fe20004000000 */
[----:B------:R-:W-:Y:S01]  /*14bd0*/  VIADD R41, R86, 0xfffffe98 ;  /* 0xfffffe9856297836 */ /* 0x000fe20000000000 */
[----:B------:R-:W-:Y:S01]  /*14be0*/  FSEL R233, R52, -INF , !P2 ;  /* 0xff80000034e97808 */ /* 0x000fe20005000000 */
[----:B------:R-:W5:Y:S01]  /*14bf0*/  MUFU.TANH R48, R48 ;  /* 0x0000003000307308 */ /* 0x000f620000002400 */
[----:B------:R-:W-:-:S02]  /*14c00*/  ISETP.GE.AND P1, PT, R101, R0, PT ;  /* 0x000000006500720c */ /* 0x000fc40003f26270 */
[C---:B------:R-:W-:Y:S02]  /*14c10*/  ISETP.GE.AND P3, PT, R97.reuse, R2, PT ;  /* 0x000000026100720c */ /* 0x040fe40003f66270 */
[----:B------:R-:W-:Y:S02]  /*14c20*/  ISETP.GE.AND P0, PT, R97, R0, PT ;  /* 0x000000006100720c */ /* 0x000fe40003f06270 */
[----:B------:R-:W-:Y:S01]  /*14c30*/  I2FP.F32.S32 R52, R57 ;  /* 0x0000003900347245 */ /* 0x000fe20000201400 */
[----:B------:R-:W5:Y:S01]  /*14c40*/  MUFU.TANH R46, R46 ;  /* 0x0000002e002e7308 */ /* 0x000f620000002400 */
[----:B------:R-:W-:Y:S02]  /*14c50*/  FSEL R217, R217, -INF , !P1 ;  /* 0xff800000d9d97808 */ /* 0x000fe40004800000 */
[----:B------:R-:W-:Y:S01]  /*14c60*/  FSEL R223, R223, -INF , !P3 ;  /* 0xff800000dfdf7808 */ /* 0x000fe20005800000 */
[C---:B------:R-:W-:Y:S01]  /*14c70*/  FFMA.FTZ R61, R52.reuse, UR7, R61 ;  /* 0x00000007343d7c23 */ /* 0x040fe2000801003d */
[----:B------:R-:W-:Y:S01]  /*14c80*/  FSEL R207, R207, -INF , !P0 ;  /* 0xff800000cfcf7808 */ /* 0x000fe20004000000 */
[----:B-1----:R-:W-:Y:S01]  /*14c90*/  FFMA.FTZ R63, R52, UR7, R63 ;  /* 0x00000007343f7c23 */ /* 0x002fe2000801003f */
[C---:B------:R-:W-:Y:S01]  /*14ca0*/  ISETP.GE.AND P2, PT, R57.reuse, R2, PT ;  /* 0x000000023900720c */ /* 0x040fe20003f46270 */
[----:B------:R-:W1:Y:S01]  /*14cb0*/  MUFU.TANH R43, R43 ;  /* 0x0000002b002b7308 */ /* 0x000e620000002400 */
[----:B------:R-:W-:Y:S01]  /*14cc0*/  ISETP.GE.AND P1, PT, R57, R0, PT ;  /* 0x000000003900720c */ /* 0x000fe20003f26270 */
[----:B------:R-:W-:Y:S01]  /*14cd0*/  VIADD R57, R86, 0xfffffe99 ;  /* 0xfffffe9956397836 */ /* 0x000fe20000000000 */
[----:B------:R-:W-:-:S02]  /*14ce0*/  ISETP.GE.AND P3, PT, R41, R2, PT ;  /* 0x000000022900720c */ /* 0x000fc40003f66270 */
[----:B------:R-:W-:Y:S02]  /*14cf0*/  ISETP.GE.AND P0, PT, R41, R0, PT ;  /* 0x000000002900720c */ /* 0x000fe40003f06270 */
[----:B------:R-:W-:Y:S01]  /*14d00*/  I2FP.F32.S32 R41, R41 ;  /* 0x0000002900297245 */ /* 0x000fe20000201400 */
[----:B------:R-:W1:Y:S01]  /*14d10*/  MUFU.TANH R47, R47 ;  /* 0x0000002f002f7308 */ /* 0x000e620000002400 */
[----:B------:R-:W-:Y:S02]  /*14d20*/  FSEL R143, R61, -INF , !P2 ;  /* 0xff8000003d8f7808 */ /* 0x000fe40005000000 */
[----:B------:R-:W-:Y:S01]  /*14d30*/  FSEL R133, R63, -INF , !P1 ;  /* 0xff8000003f857808 */ /* 0x000fe20004800000 */
[----:B------:R-:W-:Y:S01]  /*14d40*/  FFMA.FTZ R70, R41, UR7, R70 ;  /* 0x0000000729467c23 */ /* 0x000fe20008010046 */
[----:B------:R-:W-:Y:S01]  /*14d50*/  ISETP.GE.AND P2, PT, R57, R2, PT ;  /* 0x000000023900720c */ /* 0x000fe20003f46270 */
[----:B------:R-:W-:Y:S01]  /*14d60*/  FFMA.FTZ R32, R41, UR7, R32 ;  /* 0x0000000729207c23 */ /* 0x000fe20008010020 */
[----:B------:R-:W-:Y:S01]  /*14d70*/  ISETP.GE.AND P1, PT, R57, R0, PT ;  /* 0x000000003900720c */ /* 0x000fe20003f26270 */
[C---:B------:R-:W-:Y:S01]  /*14d80*/  VIADD R41, R86.reuse, 0xfffffea0 ;  /* 0xfffffea056297836 */ /* 0x040fe20000000000 */
[----:B------:R-:W-:Y:S01]  /*14d90*/  I2FP.F32.S32 R52, R57 ;  /* 0x0000003900347245 */ /* 0x000fe20000201400 */
[----:B------:R-:W-:Y:S01]  /*14da0*/  VIADD R57, R86, 0xfffffea1 ;  /* 0xfffffea156397836 */ /* 0x000fe20000000000 */
[----:B------:R-:W-:Y:S01]  /*14db0*/  FSEL R139, R70, -INF , !P3 ;  /* 0xff800000468b7808 */ /* 0x000fe20005800000 */
[----:B------:R-:W1:Y:S01]  /*14dc0*/  MUFU.TANH R42, R42 ;  /* 0x0000002a002a7308 */ /* 0x000e620000002400 */
[----:B------:R-:W-:Y:S01]  /*14dd0*/  FSEL R125, R32, -INF , !P0 ;  /* 0xff800000207d7808 */ /* 0x000fe20004000000 */
[C---:B------:R-:W-:Y:S01]  /*14de0*/  FFMA.FTZ R69, R52.reuse, UR7, R69 ;  /* 0x0000000734457c23 */ /* 0x040fe20008010045 */
[----:B------:R-:W-:Y:S01]  /*14df0*/  FFMA.FTZ R67, R52, UR7, R67 ;  /* 0x0000000734437c23 */ /* 0x000fe20008010043 */
[----:B------:R-:W-:-:S02]  /*14e00*/  ISETP.GE.AND P3, PT, R41, R2, PT ;  /* 0x000000022900720c */ /* 0x000fc40003f66270 */
[----:B------:R-:W-:Y:S02]  /*14e10*/  ISETP.GE.AND P0, PT, R41, R0, PT ;  /* 0x000000002900720c */ /* 0x000fe40003f06270 */
[----:B------:R-:W-:Y:S01]  /*14e20*/  I2FP.F32.S32 R32, R57 ;  /* 0x0000003900207245 */ /* 0x000fe20000201400 */
[----:B------:R1:W-:Y:S01]  /*14e30*/  MUFU.TANH R44, R75 ;  /* 0x0000004b002c7308 */ /* 0x0003e20000002400 */
[----:B------:R-:W-:Y:S02]  /*14e40*/  I2FP.F32.S32 R41, R41 ;  /* 0x0000002900297245 */ /* 0x000fe40000201400 */
        /* <DEDUP_REMOVED lines=8> */
[C---:B------:R-:W-:Y:S01]  /*14ed0*/  VIADD R41, R86.reuse, 0xfffffea8 ;  /* 0xfffffea856297836 */ /* 0x040fe20000000000 */
[----:B------:R-:W-:Y:S01]  /*14ee0*/  FSEL R107, R59, -INF , !P2 ;  /* 0xff8000003b6b7808 */ /* 0x000fe20005000000 */
[----:B------:R-:W-:Y:S01]  /*14ef0*/  VIADD R57, R86, 0xfffffea9 ;  /* 0xfffffea956397836 */ /* 0x000fe20000000000 */
[----:B------:R-:W-:Y:S01]  /*14f00*/  FSEL R109, R66, -INF , !P3 ;  /* 0xff800000426d7808 */ /* 0x000fe20005800000 */
[----:B------:R-:W1:Y:S01]  /*14f10*/  MUFU.TANH R76, R76 ;  /* 0x0000004c004c7308 */ /* 0x000e620000002400 */
[----:B------:R-:W-:-:S02]  /*14f20*/  FSEL R59, R58, -INF , !P1 ;  /* 0xff8000003a3b7808 */ /* 0x000fc40004800000 */
[----:B------:R-:W-:Y:S02]  /*14f30*/  I2FP.F32.S32 R32, R41 ;  /* 0x0000002900207245 */ /* 0x000fe40000201400 */
[C---:B------:R-:W-:Y:S02]  /*14f40*/  ISETP.GE.AND P2, PT, R57.reuse, R2, PT ;  /* 0x000000023900720c */ /* 0x040fe40003f46270 */
[----:B------:R-:W-:Y:S01]  /*14f50*/  ISETP.GE.AND P1, PT, R57, R0, PT ;  /* 0x000000003900720c */ /* 0x000fe20003f26270 */
[C---:B------:R-:W-:Y:S01]  /*14f60*/  FFMA.FTZ R53, R32.reuse, UR7, R53 ;  /* 0x0000000720357c23 */ /* 0x040fe20008010035 */
[----:B------:R-:W-:Y:S01]  /*14f70*/  I2FP.F32.S32 R57, R57 ;  /* 0x0000003900397245 */ /* 0x000fe20000201400 */
[----:B--2---:R-:W-:Y:S01]  /*14f80*/  FFMA.FTZ R32, R32, UR7, R55 ;  /* 0x0000000720207c23 */ /* 0x004fe20008010037 */
[----:B------:R-:W-:Y:S01]  /*14f90*/  VIADD R55, R86, 0xfffffeb1 ;  /* 0xfffffeb156377836 */ /* 0x000fe20000000000 */
[----:B------:R-:W-:Y:S01]  /*14fa0*/  FSEL R97, R65, -INF , !P0 ;  /* 0xff80000041617808 */ /* 0x000fe20004000000 */
[----:B------:R-:W2:Y:S01]  /*14fb0*/  MUFU.TANH R71, R71 ;  /* 0x0000004700477308 */ /* 0x000ea20000002400 */
[C---:B------:R-:W-:Y:S01]  /*14fc0*/  FFMA.FTZ R99, R57.reuse, UR7, R64 ;  /* 0x0000000739637c23 */ /* 0x040fe20008010040 */
[----:B---3--:R-:W-:Y:S01]  /*14fd0*/  FFMA.FTZ R51, R57, UR7, R51 ;  /* 0x0000000739337c23 */ /* 0x008fe20008010033 */
[----:B------:R-:W-:-:S02]  /*14fe0*/  ISETP.GE.AND P3, PT, R41, R2, PT ;  /* 0x000000022900720c */ /* 0x000fc40003f66270 */
[----:B------:R-:W-:Y:S01]  /*14ff0*/  ISETP.GE.AND P0, PT, R41, R0, PT ;  /* 0x000000002900720c */ /* 0x000fe20003f06270 */
[C---:B------:R-:W-:Y:S01]  /*15000*/  VIADD R41, R86.reuse, 0xfffffeb0 ;  /* 0xfffffeb056297836 */ /* 0x040fe20000000000 */
[----:B------:R-:W-:Y:S01]  /*15010*/  FSEL R99, R99, -INF , !P2 ;  /* 0xff80000063637808 */ /* 0x000fe20005000000 */
[----:B------:R-:W3:Y:S01]  /*15020*/  MUFU.TANH R74, R74 ;  /* 0x0000004a004a7308 */ /* 0x000ee20000002400 */
[----:B------:R-:W-:Y:S01]  /*15030*/  FSEL R57, R51, -INF , !P1 ;  /* 0xff80000033397808 */ /* 0x000fe20004800000 */
[----:B------:R-:W-:Y:S01]  /*15040*/  VIADD R51, R86, 0xfffffec1 ;  /* 0xfffffec156337836 */ /* 0x000fe20000000000 */
[C---:B------:R-:W-:Y:S02]  /*15050*/  ISETP.GE.AND P2, PT, R55.reuse, R2, PT ;  /* 0x000000023700720c */ /* 0x040fe40003f46270 */
[----:B------:R-:W-:Y:S02]  /*15060*/  ISETP.GE.AND P1, PT, R55, R0, PT ;  /* 0x000000003700720c */ /* 0x000fe40003f26270 */
[----:B------:R-:W-:Y:S01]  /*15070*/  I2FP.F32.S32 R55, R55 ;  /* 0x0000003700377245 */ /* 0x000fe20000201400 */
[----:B------:R2:W3:Y:S01]  /*15080*/  MUFU.TANH R68, R73 ;  /* 0x0000004900447308 */ /* 0x0004e20000002400 */
[----:B------:R-:W-:-:S02]  /*15090*/  FSEL R101, R53, -INF , !P3 ;  /* 0xff80000035657808 */ /* 0x000fc40005800000 */
[----:B------:R-:W-:Y:S01]  /*150a0*/  FSEL R64, R32, -INF , !P0 ;  /* 0xff80000020407808 */ /* 0x000fe20004000000 */
[----:B----4-:R-:W-:Y:S01]  /*150b0*/  FFMA.FTZ R50, R55, UR7, R50 ;  /* 0x0000000737327c23 */ /* 0x010fe20008010032 */
[----:B------:R-:W-:Y:S01]  /*150c0*/  ISETP.GE.AND P3, PT, R41, R2, PT ;  /* 0x000000022900720c */ /* 0x000fe20003f66270 */
[----:B-----5:R-:W-:Y:S01]  /*150d0*/  FFMA.FTZ R55, R55, UR7, R49 ;  /* 0x0000000737377c23 */ /* 0x020fe20008010031 */
[----:B------:R-:W-:Y:S01]  /*150e0*/  ISETP.GE.AND P0, PT, R41, R0, PT ;  /* 0x000000002900720c */ /* 0x000fe20003f06270 */
[----:B------:R-:W-:Y:S01]  /*150f0*/  VIADD R49, R86, 0xfffffeb9 ;  /* 0xfffffeb956317836 */ /* 0x000fe20000000000 */
[----:B------:R-:W-:Y:S01]  /*15100*/  I2FP.F32.S32 R41, R41 ;  /* 0x0000002900297245 */ /* 0x000fe20000201400 */
[----:B------:R-:W4:Y:S01]  /*15110*/  MUFU.TANH R35, R35 ;  /* 0x0000002300237308 */ /* 0x000f220000002400 */
[----:B-1----:R-:W-:Y:S02]  /*15120*/  FSEL R75, R50, -INF , !P2 ;  /* 0xff800000324b7808 */ /* 0x002fe40005000000 */
[----:B------:R-:W-:Y:S01]  /*15130*/  FSEL R55, R55, -INF , !P1 ;  /* 0xff80000037377808 */ /* 0x000fe20004800000 */
[C---:B------:R-:W-:Y:S01]  /*15140*/  FFMA.FTZ R54, R41.reuse, UR7, R54 ;  /* 0x0000000729367c23 */ /* 0x040fe20008010036 */
[----:B------:R-:W-:Y:S01]  /*15150*/  FFMA.FTZ R48, R41, UR7, R48 ;  /* 0x0000000729307c23 */ /* 0x000fe20008010030 */
[C---:B------:R-:W-:Y:S01]  /*15160*/  ISETP.GE.AND P2, PT, R49.reuse, R2, PT ;  /* 0x000000023100720c */ /* 0x040fe20003f46270 */
[----:B------:R-:W-:Y:S01]  /*15170*/  VIADD R41, R86, 0xfffffeb8 ;  /* 0xfffffeb856297836 */ /* 0x000fe20000000000 */
[----:B------:R-:W-:Y:S01]  /*15180*/  ISETP.GE.AND P1, PT, R49, R0, PT ;  /* 0x000000003100720c */ /* 0x000fe20003f26270 */
[----:B------:R1:W5:Y:S01]  /*15190*/  MUFU.TANH R45, R78 ;  /* 0x0000004e002d7308 */ /* 0x0003620000002400 */
[----:B------:R-:W-:-:S02]  /*151a0*/  I2FP.F32.S32 R49, R49 ;  /* 0x0000003100317245 */ /* 0x000fc40000201400 */
[----:B------:R-:W-:Y:S02]  /*151b0*/  I2FP.F32.S32 R32, R41 ;  /* 0x0000002900207245 */ /* 0x000fe40000201400 */
[----:B------:R-:W-:Y:S01]  /*151c0*/  FSEL R80, R54, -INF , !P3 ;  /* 0xff80000036507808 */ /* 0x000fe20005800000 */
[C---:B------:R-:W-:Y:S01]  /*151d0*/  FFMA.FTZ R46, R49.reuse, UR7, R46 ;  /* 0x00000007312e7c23 */ /* 0x040fe2000801002e */
[----:B------:R-:W-:Y:S01]  /*151e0*/  FFMA.FTZ R43, R49, UR7, R43 ;  /* 0x00000007312b7c23 */ /* 0x000fe2000801002b */
[----:B------:R-:W-:Y:S01]  /*151f0*/  FSEL R58, R48, -INF , !P0 ;  /* 0xff800000303a7808 */ /* 0x000fe20004000000 */
[C---:B------:R-:W-:Y:S01]  /*15200*/  FFMA.FTZ R47, R32.reuse, UR7, R47 ;  /* 0x00000007202f7c23 */ /* 0x040fe2000801002f */
[C---:B------:R-:W-:Y:S01]  /*15210*/  ISETP.GE.AND P3, PT, R41.reuse, R2, PT ;  /* 0x000000022900720c */ /* 0x040fe20003f66270 */
[----:B------:R-:W-:Y:S01]  /*15220*/  FFMA.FTZ R42, R32, UR7, R42 ;  /* 0x00000007202a7c23 */ /* 0x000fe2000801002a */
[----:B------:R-:W-:Y:S01]  /*15230*/  ISETP.GE.AND P0, PT, R41, R0, PT ;  /* 0x000000002900720c */ /* 0x000fe20003f06270 */
[----:B------:R-:W-:Y:S01]  /*15240*/  VIADD R41, R86, 0xfffffec0 ;  /* 0xfffffec056297836 */ /* 0x000fe20000000000 */
[----:B--2---:R-:W-:Y:S01]  /*15250*/  FSEL R73, R46, -INF , !P2 ;  /* 0xff8000002e497808 */ /* 0x004fe20005000000 */
[----:B------:R-:W2:Y:S01]  /*15260*/  MUFU.TANH R34, R34 ;  /* 0x0000002200227308 */ /* 0x000ea20000002400 */
[----:B------:R-:W-:Y:S01]  /*15270*/  FSEL R53, R43, -INF , !P1 ;  /* 0xff8000002b357808 */ /* 0x000fe20004800000 */
[C---:B------:R-:W-:Y:S01]  /*15280*/  VIADD R49, R86.reuse, 0xfffffec9 ;  /* 0xfffffec956317836 */ /* 0x040fe20000000000 */
[C---:B------:R-:W-:Y:S01]  /*15290*/  ISETP.GE.AND P2, PT, R51.reuse, R2, PT ;  /* 0x000000023300720c */ /* 0x040fe20003f46270 */
[----:B------:R-:W-:Y:S01]  /*152a0*/  VIADD R43, R86, 0xfffffed0 ;  /* 0xfffffed0562b7836 */ /* 0x000fe20000000000 */
[----:B------:R-:W-:-:S02]  /*152b0*/  ISETP.GE.AND P1, PT, R51, R0, PT ;  /* 0x000000003300720c */ /* 0x000fc40003f26270 */
[----:B------:R-:W-:Y:S01]  /*152c0*/  I2FP.F32.S32 R51, R51 ;  /* 0x0000003300337245 */ /* 0x000fe20000201400 */
[----:B------:R-:W2:Y:S01]  /*152d0*/  MUFU.TANH R28, R28 ;  /* 0x0000001c001c7308 */ /* 0x000ea20000002400 */
[----:B-1----:R-:W-:Y:S02]  /*152e0*/  FSEL R78, R47, -INF , !P3 ;  /* 0xff8000002f4e7808 */ /* 0x002fe40005800000 */
[----:B------:R-:W-:Y:S01]  /*152f0*/  FSEL R54, R42, -INF , !P0 ;  /* 0xff8000002a367808 */ /* 0x000fe20004000000 */
[----:B------:R-:W-:Y:S01]  /*15300*/  FFMA.FTZ R42, R51, UR7, R76 ;  /* 0x00000007332a7c23 */ /* 0x000fe2000801004c */
[----:B------:R-:W-:Y:S01]  /*15310*/  ISETP.GE.AND P3, PT, R41, R2, PT ;  /* 0x000000022900720c */ /* 0x000fe20003f66270 */
[----:B------:R-:W-:Y:S01]  /*15320*/  FFMA.FTZ R51, R51, UR7, R71 ;  /* 0x0000000733337c23 */ /* 0x000fe20008010047 */
[----:B------:R-:W-:Y:S01]  /*15330*/  ISETP.GE.AND P0, PT, R41, R0, PT ;  /* 0x000000002900720c */ /* 0x000fe20003f06270 */
[----:B------:R-:W1:Y:S01]  /*15340*/  MUFU.TANH R30, R30 ;  /* 0x0000001e001e7308 */ /* 0x000e620000002400 */
[----:B------:R-:W-:-:S02]  /*15350*/  I2FP.F32.S32 R41, R41 ;  /* 0x0000002900297245 */ /* 0x000fc40000201400 */
[----:B------:R-:W-:Y:S02]  /*15360*/  FSEL R71, R42, -INF , !P2 ;  /* 0xff8000002a477808 */ /* 0x000fe40005000000 */
[----:B------:R-:W-:Y:S01]  /*15370*/  FSEL R51, R51, -INF , !P1 ;  /* 0xff80000033337808 */ /* 0x000fe20004800000 */
[C---:B---3--:R-:W-:Y:S01]  /*15380*/  FFMA.FTZ R74, R41.reuse, UR7, R74 ;  /* 0x00000007294a7c23 */ /* 0x048fe2000801004a */
[----:B------:R-:W-:Y:S01]  /*15390*/  FFMA.FTZ R52, R41, UR7, R68 ;  /* 0x0000000729347c23 */ /* 0x000fe20008010044 */
[----:B------:R-:W3:Y:S01]  /*153a0*/  MUFU.TANH R29, R29 ;  /* 0x0000001d001d7308 */ /* 0x000ee20000002400 */
[----:B------:R-:W-:Y:S01]  /*153b0*/  VIADD R41, R86, 0xfffffec8 ;  /* 0xfffffec856297836 */ /* 0x000fe20000000000 */
[C---:B------:R-:W-:Y:S02]  /*153c0*/  ISETP.GE.AND P2, PT, R49.reuse, R2, PT ;  /* 0x000000023100720c */ /* 0x040fe40003f46270 */
[----:B------:R-:W-:Y:S02]  /*153d0*/  ISETP.GE.AND P1, PT, R49, R0, PT ;  /* 0x000000003100720c */ /* 0x000fe40003f26270 */
[----:B------:R-:W-:-:S02]  /*153e0*/  I2FP.F32.S32 R49, R49 ;  /* 0x0000003100317245 */ /* 0x000fc40000201400 */
[----:B------:R-:W3:Y:S01]  /*153f0*/  MUFU.TANH R31, R31 ;  /* 0x0000001f001f7308 */ /* 0x000ee20000002400 */
[----:B------:R-:W-:Y:S02]  /*15400*/  FSEL R76, R74, -INF , !P3 ;  /* 0xff8000004a4c7808 */ /* 0x000fe40005800000 */
[----:B------:R-:W-:Y:S01]  /*15410*/  FSEL R52, R52, -INF , !P0 ;  /* 0xff80000034347808 */ /* 0x000fe20004000000 */
[----:B------:R-:W-:Y:S01]  /*15420*/  FFMA.FTZ R44, R49, UR7, R44 ;  /* 0x00000007312c7c23 */ /* 0x000fe2000801002c */
[----:B------:R-:W-:Y:S01]  /*15430*/  ISETP.GE.AND P3, PT, R41, R2, PT ;  /* 0x000000022900720c */ /* 0x000fe20003f66270 */
[----:B----4-:R-:W-:Y:S01]  /*15440*/  FFMA.FTZ R49, R49, UR7, R35 ;  /* 0x0000000731317c23 */ /* 0x010fe20008010023 */
[----:B------:R-:W-:Y:S01]  /*15450*/  ISETP.GE.AND P0, PT, R41, R0, PT ;  /* 0x000000002900720c */ /* 0x000fe20003f06270 */
[----:B------:R-:W4:Y:S01]  /*15460*/  MUFU.TANH R24, R24 ;  /* 0x0000001800187308 */ /* 0x000f220000002400 */
[----:B------:R-:W-:Y:S01]  /*15470*/  I2FP.F32.S32 R32, R41 ;  /* 0x0000002900207245 */ /* 0x000fe20000201400 */
[----:B------:R-:W-:Y:S01]  /*15480*/  VIADD R41, R86, 0xfffffed1 ;  /* 0xfffffed156297836 */ /* 0x000fe20000000000 */
[----:B------:R-:W-:-:S02]  /*15490*/  I2FP.F32.S32 R35, R43 ;  /* 0x0000002b00237245 */ /* 0x000fc40000201400 */
[----:B------:R-:W-:Y:S01]  /*154a0*/  FSEL R69, R44, -INF , !P2 ;  /* 0xff8000002c457808 */ /* 0x000fe20005000000 */
[C---:B-----5:R-:W-:Y:S01]  /*154b0*/  FFMA.FTZ R45, R32.reuse, UR7, R45 ;  /* 0x00000007202d7c23 */ /* 0x060fe2000801002d */
[----:B--2---:R-:W-:Y:S01]  /*154c0*/  FFMA.FTZ R34, R32, UR7, R34 ;  /* 0x0000000720227c23 */ /* 0x004fe20008010022 */
[----:B------:R-:W2:Y:S01]  /*154d0*/  MUFU.TANH R26, R26 ;  /* 0x0000001a001a7308 */ /* 0x000ea20000002400 */
[----:B------:R-:W-:Y:S01]  /*154e0*/  I2FP.F32.S32 R32, R41 ;  /* 0x0000002900207245 */ /* 0x000fe20000201400 */
[C---:B------:R-:W-:Y:S01]  /*154f0*/  FFMA.FTZ R28, R35.reuse, UR7, R28 ;  /* 0x00000007231c7c23 */ /* 0x040fe2000801001c */
[----:B-1----:R-:W-:Y:S01]  /*15500*/  FFMA.FTZ R30, R35, UR7, R30 ;  /* 0x00000007231e7c23 */ /* 0x002fe2000801001e */
[----:B------:R-:W-:Y:S01]  /*15510*/  VIADD R35, R86, 0xfffffed8 ;  /* 0xfffffed856237836 */ /* 0x000fe20000000000 */
[----:B------:R-:W-:Y:S01]  /*15520*/  FSEL R50, R34, -INF , !P0 ;  /* 0xff80000022327808 */ /* 0x000fe20004000000 */
[----:B---3--:R-:W-:Y:S01]  /*15530*/  FFMA.FTZ R67, R32, UR7, R29 ;  /* 0x0000000720437c23 */ /* 0x008fe2000801001d */
[----:B------:R-:W-:Y:S01]  /*15540*/  ISETP.GE.AND P0, PT, R43, R0, PT ;  /* 0x000000002b00720c */ /* 0x000fe20003f06270 */
[----:B------:R-:W1:Y:S01]  /*15550*/  MUFU.TANH R27, R27 ;  /* 0x0000001b001b7308 */ /* 0x000e620000002400 */
[----:B------:R-:W-:-:S02]  /*15560*/  VIADD R29, R86, 0xfffffed9 ;  /* 0xfffffed9561d7836 */ /* 0x000fc40000000000 */
[----:B------:R-:W-:Y:S01]  /*15570*/  FFMA.FTZ R47, R32, UR7, R31 ;  /* 0x00000007202f7c23 */ /* 0x000fe2000801001f */
[----:B------:R-:W-:Y:S02]  /*15580*/  I2FP.F32.S32 R31, R35 ;  /* 0x00000023001f7245 */ /* 0x000fe40000201400 */
[----:B------:R-:W-:Y:S02]  /*15590*/  FSEL R48, R30, -INF , !P0 ;  /* 0xff8000001e307808 */ /* 0x000fe40004000000 */
[----:B------:R-:W-:Y:S01]  /*155a0*/  FSEL R74, R45, -INF , !P3 ;  /* 0xff8000002d4a7808 */ /* 0x000fe20005800000 */
[----:B------:R-:W3:Y:S01]  /*155b0*/  MUFU.TANH R25, R25 ;  /* 0x0000001900197308 */ /* 0x000ee20000002400 */
[----:B------:R-:W-:Y:S01]  /*155c0*/  I2FP.F32.S32 R30, R29 ;  /* 0x0000001d001e7245 */ /* 0x000fe20000201400 */
[----:B----4-:R-:W-:Y:S01]  /*155d0*/  FFMA.FTZ R24, R31, UR7, R24 ;  /* 0x000000071f187c23 */ /* 0x010fe20008010018 */
[----:B------:R-:W-:Y:S01]  /*155e0*/  ISETP.GE.AND P3, PT, R43, R2, PT ;  /* 0x000000022b00720c */ /* 0x000fe20003f66270 */
[----:B--2---:R-:W-:Y:S01]  /*155f0*/  FFMA.FTZ R26, R31, UR7, R26 ;  /* 0x000000071f1a7c23 */ /* 0x004fe2000801001a */
[----:B------:R-:W-:Y:S01]  /*15600*/  VIADD R31, R86, 0xfffffee0 ;  /* 0xfffffee0561f7836 */ /* 0x000fe20000000000 */
[----:B------:R-:W-:-:S02]  /*15610*/  FSEL R49, R49, -INF , !P1 ;  /* 0xff80000031317808 */ /* 0x000fc40004800000 */
[----:B------:R-:W2:Y:S01]  /*15620*/  MUFU.TANH R20, R20 ;  /* 0x0000001400147308 */ /* 0x000ea20000002400 */
[----:B------:R-:W-:Y:S01]  /*15630*/  FSEL R72, R28, -INF , !P3 ;  /* 0xff8000001c487808 */ /* 0x000fe20005800000 */
[----:B-1----:R-:W-:Y:S01]  /*15640*/  FFMA.FTZ R45, R30, UR7, R27 ;  /* 0x000000071e2d7c23 */ /* 0x002fe2000801001b */
[-C--:B------:R-:W-:Y:S01]  /*15650*/  ISETP.GE.AND P3, PT, R35, R2.reuse, PT ;  /* 0x000000022300720c */ /* 0x080fe20003f66270 */
[----:B------:R-:W-:Y:S01]  /*15660*/  VIADD R27, R86, 0xfffffee1 ;  /* 0xfffffee1561b7836 */ /* 0x000fe20000000000 */
[C---:B------:R-:W-:Y:S02]  /*15670*/  ISETP.GE.AND P2, PT, R41.reuse, R2, PT ;  /* 0x000000022900720c */ /* 0x040fe40003f46270 */
[----:B------:R-:W-:Y:S01]  /*15680*/  ISETP.GE.AND P1, PT, R41, R0, PT ;  /* 0x000000002900720c */ /* 0x000fe20003f26270 */
[----:B------:R-:W1:Y:S01]  /*15690*/  MUFU.TANH R21, R21 ;  /* 0x0000001500157308 */ /* 0x000e620000002400 */
[----:B------:R-:W-:Y:S01]  /*156a0*/  FSEL R70, R24, -INF , !P3 ;  /* 0xff80000018467808 */ /* 0x000fe20005800000 */
[----:B---3--:R-:W-:Y:S01]  /*156b0*/  FFMA.FTZ R65, R30, UR7, R25 ;  /* 0x000000071e417c23 */ /* 0x008fe20008010019 */
[----:B------:R-:W-:-:S02]  /*156c0*/  I2FP.F32.S32 R25, R31 ;  /* 0x0000001f00197245 */ /* 0x000fc40000201400 */
[----:B------:R-:W-:Y:S02]  /*156d0*/  FSEL R67, R67, -INF , !P2 ;  /* 0xff80000043437808 */ /* 0x000fe40005000000 */
[----:B------:R-:W-:Y:S01]  /*156e0*/  FSEL R47, R47, -INF , !P1 ;  /* 0xff8000002f2f7808 */ /* 0x000fe20004800000 */
[----:B------:R-:W3:Y:S01]  /*156f0*/  MUFU.TANH R22, R22 ;  /* 0x0000001600167308 */ /* 0x000ee20000002400 */
[----:B------:R-:W-:Y:S01]  /*15700*/  I2FP.F32.S32 R24, R27 ;  /* 0x0000001b00187245 */ /* 0x000fe20000201400 */
[----:B--2---:R-:W-:Y:S01]  /*15710*/  FFMA.FTZ R20, R25, UR7, R20 ;  /* 0x0000000719147c23 */ /* 0x004fe20008010014 */
[C---:B------:R-:W-:Y:S02]  /*15720*/  ISETP.GE.AND P2, PT, R29.reuse, R2, PT ;  /* 0x000000021d00720c */ /* 0x040fe40003f46270 */
[----:B------:R-:W-:Y:S02]  /*15730*/  ISETP.GE.AND P1, PT, R29, R0, PT ;  /* 0x000000001d00720c */ /* 0x000fe40003f26270 */
[-C--:B------:R-:W-:Y:S01]  /*15740*/  ISETP.GE.AND P3, PT, R31, R2.reuse, PT ;  /* 0x000000021f00720c */ /* 0x080fe20003f66270 */
[----:B------:R-:W2:Y:S01]  /*15750*/  MUFU.TANH R23, R23 ;  /* 0x0000001700177308 */ /* 0x000ea20000002400 */
[----:B------:R-:W-:Y:S01]  /*15760*/  FSEL R65, R65, -INF , !P2 ;  /* 0xff80000041417808 */ /* 0x000fe20005000000 */
[----:B-1----:R-:W-:Y:S01]  /*15770*/  FFMA.FTZ R63, R24, UR7, R21 ;  /* 0x00000007183f7c23 */ /* 0x002fe20008010015 */
[----:B------:R-:W-:Y:S01]  /*15780*/  FSEL R45, R45, -INF , !P1 ;  /* 0xff8000002d2d7808 */ /* 0x000fe20004800000 */
[----:B------:R-:W-:Y:S01]  /*15790*/  VIADD R21, R86, 0xfffffee9 ;  /* 0xfffffee956157836 */ /* 0x000fe20000000000 */
[----:B------:R-:W-:-:S02]  /*157a0*/  ISETP.GE.AND P2, PT, R27, R2, PT ;  /* 0x000000021b00720c */ /* 0x000fc40003f46270 */
[----:B------:R-:W-:Y:S01]  /*157b0*/  ISETP.GE.AND P1, PT, R27, R0, PT ;  /* 0x000000001b00720c */ /* 0x000fe20003f26270 */
[----:B------:R-:W-:Y:S01]  /*157c0*/  MUFU.TANH R16, R16 ;  /* 0x0000001000107308 */ /* 0x000fe20000002400 */
[----:B------:R-:W-:Y:S01]  /*157d0*/  FSEL R68, R20, -INF , !P3 ;  /* 0xff80000014447808 */ /* 0x000fe20005800000 */
[----:B---3--:R-:W-:Y:S01]  /*157e0*/  FFMA.FTZ R22, R25, UR7, R22 ;  /* 0x0000000719167c23 */ /* 0x008fe20008010016 */
[----:B------:R-:W-:Y:S01]  /*157f0*/  VIADD R25, R86, 0xfffffee8 ;  /* 0xfffffee856197836 */ /* 0x000fe20000000000 */
[----:B------:R-:W-:Y:S02]  /*15800*/  FSEL R63, R63, -INF , !P2 ;  /* 0xff8000003f3f7808 */ /* 0x000fe40005000000 */
[----:B------:R-:W-:Y:S02]  /*15810*/  ISETP.GE.AND P2, PT, R21, R2, PT ;  /* 0x000000021500720c */ /* 0x000fe40003f46270 */
[----:B------:R-:W-:Y:S01]  /*15820*/  MUFU.TANH R28, R18 ;  /* 0x00000012001c7308 */ /* 0x000fe20000002400 */
[----:B------:R-:W-:Y:S01]  /*15830*/  ISETP.GE.AND P0, PT, R35, R0, PT ;  /* 0x000000002300720c */ /* 0x000fe20003f06270 */
[----:B--2---:R-:W-:Y:S01]  /*15840*/  FFMA.FTZ R23, R24, UR7, R23 ;  /* 0x0000000718177c23 */ /* 0x004fe20008010017 */
[----:B------:R-:W-:-:S02]  /*15850*/  ISETP.GE.AND P3, PT, R25, R2, PT ;  /* 0x000000021900720c */ /* 0x000fc40003f66270 */
[----:B------:R-:W-:Y:S02]  /*15860*/  FSEL R46, R26, -INF , !P0 ;  /* 0xff8000001a2e7808 */ /* 0x000fe40004000000 */
[----:B------:R-:W-:Y:S01]  /*15870*/  FSEL R43, R23, -INF , !P1 ;  /* 0xff800000172b7808 */ /* 0x000fe20004800000 */
[----:B------:R-:W1:Y:S01]  /*15880*/  MUFU.TANH R17, R17 ;  /* 0x0000001100117308 */ /* 0x000e620000002400 */
[-C--:B------:R-:W-:Y:S01]  /*15890*/  ISETP.GE.AND P1, PT, R21, R0.reuse, PT ;  /* 0x000000001500720c */ /* 0x080fe20003f26270 */
[----:B------:R-:W-:Y:S01]  /*158a0*/  VIADD R23, R86, 0xfffffef0 ;  /* 0xfffffef056177836 */ /* 0x000fe20000000000 */
[-C--:B------:R-:W-:Y:S02]  /*158b0*/  ISETP.GE.AND P0, PT, R31, R0.reuse, PT ;  /* 0x000000001f00720c */ /* 0x080fe40003f06270 */
[----:B------:R-:W-:Y:S02]  /*158c0*/  SHF.R.U32.HI R186, RZ, 0x3, R149 ;  /* 0x00000003ffba7819 */ /* 0x000fe40000011695 */
[----:B------:R-:W-:Y:S01]  /*158d0*/  FSEL R44, R22, -INF , !P0 ;  /* 0xff800000162c7808 */ /* 0x000fe20004000000 */
[----:B------:R-:W2:Y:S01]  /*158e0*/  MUFU.TANH R29, R19 ;  /* 0x00000013001d7308 */ /* 0x000ea20000002400 */
[----:B------:R-:W-:-:S07]  /*158f0*/  ISETP.GE.AND P0, PT, R25, R0, PT ;  /* 0x000000001900720c */ /* 0x000fce0003f06270 */
[----:B------:R3:W4:Y:S08]  /*15900*/  MUFU.TANH R18, R12 ;  /* 0x0000000c00127308 */ /* 0x0007300000002400 */
[----:B------:R5:W-:Y:S08]  /*15910*/  MUFU.TANH R19, R13 ;  /* 0x0000000d00137308 */ /* 0x000bf00000002400 */
[----:B------:R-:W4:Y:S01]  /*15920*/  MUFU.TANH R20, R14 ;  /* 0x0000000e00147308 */ /* 0x000f220000002400 */
[----:B---3--:R-:W-:-:S05]  /*15930*/  I2FP.F32.S32 R12, R21 ;  /* 0x00000015000c7245 */ /* 0x008fca0000201400 */
[C---:B-1----:R-:W-:Y:S02]  /*15940*/  FFMA.FTZ R61, R12.reuse, UR7, R17 ;  /* 0x000000070c3d7c23 */ /* 0x042fe40008010011 */
[----:B------:R-:W1:Y:S01]  /*15950*/  MUFU.TANH R21, R15 ;  /* 0x0000000f00157308 */ /* 0x000e620000002400 */
[----:B------:R-:W-:Y:S01]  /*15960*/  I2FP.F32.S32 R17, R23 ;  /* 0x0000001700117245 */ /* 0x000fe20000201400 */
[----:B--2---:R-:W-:Y:S01]  /*15970*/  FFMA.FTZ R29, R12, UR7, R29 ;  /* 0x000000070c1d7c23 */ /* 0x004fe2000801001d */
[----:B-----5:R-:W-:Y:S01]  /*15980*/  I2FP.F32.S32 R13, R25 ;  /* 0x00000019000d7245 */ /* 0x020fe20000201400 */
[----:B------:R-:W-:Y:S01]  /*15990*/  FMUL.FTZ R12, R62, UR4 ;  /* 0x000000043e0c7c20 */ /* 0x000fe20008410000 */
[----:B------:R-:W-:Y:S01]  /*159a0*/  FSEL R61, R61, -INF , !P2 ;  /* 0xff8000003d3d7808 */ /* 0x000fe20005000000 */
[----:B----4-:R-:W-:Y:S01]  /*159b0*/  FFMA.FTZ R18, R17, UR7, R18 ;  /* 0x0000000711127c23 */ /* 0x010fe20008010012 */
[----:B------:R-:W-:Y:S01]  /*159c0*/  FSEL R41, R29, -INF , !P1 ;  /* 0xff8000001d297808 */ /* 0x000fe20004800000 */
[C---:B------:R-:W-:Y:S01]  /*159d0*/  FFMA.FTZ R16, R13.reuse, UR7, R16 ;  /* 0x000000070d107c23 */ /* 0x040fe20008010010 */
[----:B------:R-:W-:Y:S01]  /*159e0*/  FFMA.FTZ R28, R13, UR7, R28 ;  /* 0x000000070d1c7c23 */ /* 0x000fe2000801001c */
[----:B------:R-:W-:Y:S01]  /*159f0*/  VIADD R13, R86, 0xfffffef1 ;  /* 0xfffffef1560d7836 */ /* 0x000fe20000000000 */
[----:B------:R2:W3:Y:S01]  /*15a00*/  MUFU.TANH R15, R79 ;  /* 0x0000004f000f7308 */ /* 0x0004e20000002400 */
[----:B------:R-:W-:Y:S01]  /*15a10*/  FFMA.FTZ R20, R17, UR7, R20 ;  /* 0x0000000711147c23 */ /* 0x000fe20008010014 */
[----:B------:R-:W-:Y:S01]  /*15a20*/  FSEL R66, R16, -INF , !P3 ;  /* 0xff80000010427808 */ /* 0x000fe20005800000 */
[C---:B------:R-:W-:Y:S01]  /*15a30*/  VIADD R17, R86.reuse, 0xfffffe69 ;  /* 0xfffffe6956117836 */ /* 0x040fe20000000000 */
[----:B------:R-:W-:Y:S01]  /*15a40*/  I2FP.F32.S32 R16, R13 ;  /* 0x0000000d00107245 */ /* 0x000fe20000201400 */
[----:B------:R-:W-:Y:S01]  /*15a50*/  VIADD R25, R86, 0xfffffe70 ;  /* 0xfffffe7056197836 */ /* 0x000fe20000000000 */
[----:B------:R-:W-:-:S02]  /*15a60*/  FSEL R42, R28, -INF , !P0 ;  /* 0xff8000001c2a7808 */ /* 0x000fc40004000000 */
[----:B------:R-:W-:Y:S01]  /*15a70*/  MUFU.TANH R94, R94 ;  /* 0x0000005e005e7308 */ /* 0x000fe20000002400 */
[----:B------:R-:W-:Y:S01]  /*15a80*/  FFMA.FTZ R62, R16, UR7, R19 ;  /* 0x00000007103e7c23 */ /* 0x000fe20008010013 */
[C---:B------:R-:W-:Y:S01]  /*15a90*/  ISETP.GE.AND P3, PT, R23.reuse, R2, PT ;  /* 0x000000021700720c */ /* 0x040fe20003f66270 */
[----:B------:R-:W-:Y:S01]  /*15aa0*/  VIADD R19, R86, 0xfffffe89 ;  /* 0xfffffe8956137836 */ /* 0x000fe20000000000 */
[-C--:B------:R-:W-:Y:S01]  /*15ab0*/  ISETP.GE.AND P0, PT, R23, R0.reuse, PT ;  /* 0x000000001700720c */ /* 0x080fe20003f06270 */
[----:B-1----:R-:W-:Y:S01]  /*15ac0*/  FFMA.FTZ R21, R16, UR7, R21 ;  /* 0x0000000710157c23 */ /* 0x002fe20008010015 */
[C---:B------:R-:W-:Y:S01]  /*15ad0*/  ISETP.GE.AND P1, PT, R13.reuse, R0, PT ;  /* 0x000000000d00720c */ /* 0x040fe20003f26270 */
[----:B------:R-:W-:Y:S01]  /*15ae0*/  VIADD R23, R86, 0xfffffe68 ;  /* 0xfffffe6856177836 */ /* 0x000fe20000000000 */
[----:B------:R-:W1:Y:S01]  /*15af0*/  MUFU.TANH R134, R134 ;  /* 0x0000008600867308 */ /* 0x000e620000002400 */
[----:B------:R-:W-:Y:S01]  /*15b00*/  ISETP.GE.AND P2, PT, R13, R2, PT ;  /* 0x000000020d00720c */ /* 0x000fe20003f46270 */
[----:B------:R-:W-:Y:S01]  /*15b10*/  FMUL.FTZ R13, R60, UR4 ;  /* 0x000000043c0d7c20 */ /* 0x000fe20008410000 */
[----:B--2---:R-:W-:-:S02]  /*15b20*/  FSEL R79, R18, -INF , !P3 ;  /* 0xff800000124f7808 */ /* 0x004fc40005800000 */
[-C--:B------:R-:W-:Y:S02]  /*15b30*/  ISETP.GE.AND P3, PT, R19, R2.reuse, PT ;  /* 0x000000021300720c */ /* 0x080fe40003f66270 */
[----:B------:R-:W-:Y:S01]  /*15b40*/  I2FP.F32.S32 R16, R19 ;  /* 0x0000001300107245 */ /* 0x000fe20000201400 */
[----:B------:R-:W2:Y:S01]  /*15b50*/  MUFU.TANH R132, R132 ;  /* 0x0000008400847308 */ /* 0x000ea20000002400 */
[----:B------:R-:W-:Y:S02]  /*15b60*/  FSEL R60, R21, -INF , !P1 ;  /* 0xff800000153c7808 */ /* 0x000fe40004800000 */
[-C--:B------:R-:W-:Y:S01]  /*15b70*/  I2FP.F32.S32 R21, R23.reuse ;  /* 0x0000001700157245 */ /* 0x080fe20000201400 */
[----:B---3--:R-:W-:Y:S01]  /*15b80*/  FFMA.FTZ R15, R16, UR7, R15 ;  /* 0x00000007100f7c23 */ /* 0x008fe2000801000f */
[----:B------:R-:W-:Y:S02]  /*15b90*/  I2FP.F32.S32 R18, R23 ;  /* 0x0000001700127245 */ /* 0x000fe40000201400 */
[C---:B------:R-:W-:Y:S01]  /*15ba0*/  ISETP.GE.AND P4, PT, R23.reuse, R2, PT ;  /* 0x000000021700720c */ /* 0x040fe20003f86270 */
[----:B------:R3:W4:Y:S01]  /*15bb0*/  MUFU.TANH R14, R77 ;  /* 0x0000004d000e7308 */ /* 0x0007220000002400 */
[----:B------:R-:W-:Y:S01]  /*15bc0*/  ISETP.GE.AND P1, PT, R23, R0, PT ;  /* 0x000000001700720c */ /* 0x000fe20003f26270 */
[----:B-1----:R-:W-:Y:S01]  /*15bd0*/  FFMA.FTZ R21, R21, UR7, R134 ;  /* 0x0000000715157c23 */ /* 0x002fe20008010086 */
[----:B------:R-:W-:Y:S01]  /*15be0*/  I2FP.F32.S32 R23, R17 ;  /* 0x0000001100177245 */ /* 0x000fe20000201400 */
[----:B------:R-:W-:Y:S01]  /*15bf0*/  FFMA.FTZ R18, R18, UR7, R145 ;  /* 0x0000000712127c23 */ /* 0x000fe20008010091 */
[----:B------:R-:W-:-:S02]  /*15c00*/  FSEL R62, R62, -INF , !P2 ;  /* 0xff8000003e3e7808 */ /* 0x000fc40005000000 */
[----:B------:R-:W-:Y:S01]  /*15c10*/  FSEL R187, R15, -INF , !P3 ;  /* 0xff8000000fbb7808 */ /* 0x000fe20005800000 */
[----:B------:R-:W1:Y:S01]  /*15c20*/  MUFU.TANH R85, R85 ;  /* 0x0000005500557308 */ /* 0x000e620000002400 */
[----:B------:R-:W-:Y:S01]  /*15c30*/  ISETP.GE.AND P2, PT, R17, R2, PT ;  /* 0x000000021100720c */ /* 0x000fe20003f46270 */
[----:B--2---:R-:W-:Y:S01]  /*15c40*/  FFMA.FTZ R23, R23, UR7, R132 ;  /* 0x0000000717177c23 */ /* 0x004fe20008010084 */
[-C--:B------:R-:W-:Y:S02]  /*15c50*/  I2FP.F32.S32 R15, R25.reuse ;  /* 0x00000019000f7245 */ /* 0x080fe40000201400 */
[----:B------:R-:W-:Y:S01]  /*15c60*/  FSEL R221, R21, -INF , !P4 ;  /* 0xff80000015dd7808 */ /* 0x000fe20006000000 */
[----:B------:R-:W-:Y:S01]  /*15c70*/  VIADD R21, R86, 0xfffffe78 ;  /* 0xfffffe7856157836 */ /* 0x000fe20000000000 */
[----:B------:R-:W-:Y:S01]  /*15c80*/  I2FP.F32.S32 R16, R25 ;  /* 0x0000001900107245 */ /* 0x000fe20000201400 */
[----:B------:R-:W-:Y:S01]  /*15c90*/  FFMA.FTZ R144, R15, UR7, R144 ;  /* 0x000000070f907c23 */ /* 0x000fe20008010090 */
[----:B------:R-:W-:Y:S01]  /*15ca0*/  FSEL R219, R23, -INF , !P2 ;  /* 0xff80000017db7808 */ /* 0x000fe20005000000 */
[----:B------:R-:W-:Y:S01]  /*15cb0*/  MUFU.TANH R88, R88 ;  /* 0x0000005800587308 */ /* 0x000fe20000002400 */
[----:B---3--:R-:W-:Y:S01]  /*15cc0*/  FSEL R77, R20, -INF , !P0 ;  /* 0xff800000144d7808 */ /* 0x008fe20004000000 */
[----:B------:R-:W-:Y:S01]  /*15cd0*/  FFMA.FTZ R147, R16, UR7, R147 ;  /* 0x0000000710937c23 */ /* 0x000fe20008010093 */
[----:B------:R-:W-:Y:S01]  /*15ce0*/  ISETP.GE.AND P0, PT, R19, R0, PT ;  /* 0x000000001300720c */ /* 0x000fe20003f06270 */
[----:B------:R-:W-:Y:S01]  /*15cf0*/  VIADD R23, R86, 0xfffffe80 ;  /* 0xfffffe8056177836 */ /* 0x000fe20000000000 */
[----:B------:R-:W-:-:S02]  /*15d00*/  I2FP.F32.S32 R19, R19 ;  /* 0x0000001300137245 */ /* 0x000fc40000201400 */
[----:B------:R-:W-:Y:S01]  /*15d10*/  I2FP.F32.S32 R20, R17 ;  /* 0x0000001100147245 */ /* 0x000fe20000201400 */
[----:B------:R-:W-:Y:S01]  /*15d20*/  MUFU.TANH R83, R83 ;  /* 0x0000005300537308 */ /* 0x000fe20000002400 */
[----:B------:R-:W-:Y:S01]  /*15d30*/  FSEL R215, R18, -INF , !P1 ;  /* 0xff80000012d77808 */ /* 0x000fe20004800000 */
[----:B------:R-:W-:Y:S01]  /*15d40*/  FFMA.FTZ R19, R19, UR7, R94 ;  /* 0x0000000713137c23 */ /* 0x000fe2000801005e */
[C---:B------:R-:W-:Y:S01]  /*15d50*/  ISETP.GE.AND P3, PT, R25.reuse, R2, PT ;  /* 0x000000021900720c */ /* 0x040fe20003f66270 */
[----:B------:R-:W-:Y:S01]  /*15d60*/  FFMA.FTZ R141, R20, UR7, R141 ;  /* 0x00000007148d7c23 */ /* 0x000fe2000801008d */
[-C--:B------:R-:W-:Y:S02]  /*15d70*/  ISETP.GE.AND P1, PT, R25, R0.reuse, PT ;  /* 0x000000001900720c */ /* 0x080fe40003f26270 */
[----:B------:R-:W-:Y:S01]  /*15d80*/  FSEL R145, R19, -INF , !P0 ;  /* 0xff80000013917808 */ /* 0x000fe20004000000 */
[----:B------:R-:W-:Y:S01]  /*15d90*/  MUFU.TANH R81, R81 ;  /* 0x0000005100517308 */ /* 0x000fe20000002400 */
[----:B------:R-:W-:Y:S01]  /*15da0*/  ISETP.GE.AND P0, PT, R17, R0, PT ;  /* 0x000000001100720c */ /* 0x000fe20003f06270 */
[----:B------:R-:W-:Y:S01]  /*15db0*/  VIADD R17, R86, 0xfffffe71 ;  /* 0xfffffe7156117836 */ /* 0x000fe20000000000 */
[----:B------:R-:W-:-:S02]  /*15dc0*/  I2FP.F32.S32 R19, R21 ;  /* 0x0000001500137245 */ /* 0x000fc40000201400 */
[----:B------:R-:W-:Y:S02]  /*15dd0*/  FSEL R209, R141, -INF , !P0 ;  /* 0xff8000008dd17808 */ /* 0x000fe40004000000 */
[C---:B------:R-:W-:Y:S01]  /*15de0*/  ISETP.GE.AND P2, PT, R17.reuse, R2, PT ;  /* 0x000000021100720c */ /* 0x040fe20003f46270 */
[----:B------:R-:W-:Y:S01]  /*15df0*/  MUFU.TANH R6, R6 ;  /* 0x0000000600067308 */ /* 0x000fe20000002400 */
[----:B------:R-:W-:Y:S01]  /*15e00*/  ISETP.GE.AND P0, PT, R17, R0, PT ;  /* 0x000000001100720c */ /* 0x000fe20003f06270 */
[----:B----4-:R-:W-:Y:S01]  /*15e10*/  FFMA.FTZ R14, R19, UR7, R14 ;  /* 0x00000007130e7c23 */ /* 0x010fe2000801000e */
[-C--:B------:R-:W-:Y:S01]  /*15e20*/  I2FP.F32.S32 R15, R17.reuse ;  /* 0x00000011000f7245 */ /* 0x080fe20000201400 */
[----:B------:R-:W-:Y:S01]  /*15e30*/  VIADD R19, R86, 0xfffffe88 ;  /* 0xfffffe8856137836 */ /* 0x000fe20000000000 */
[----:B------:R-:W-:Y:S02]  /*15e40*/  I2FP.F32.S32 R17, R17 ;  /* 0x0000001100117245 */ /* 0x000fe40000201400 */
[----:B------:R-:W-:Y:S01]  /*15e50*/  I2FP.F32.S32 R16, R21 ;  /* 0x0000001500107245 */ /* 0x000fe20000201400 */
[----:B------:R-:W-:Y:S01]  /*15e60*/  FFMA.FTZ R15, R15, UR7, R140 ;  /* 0x000000070f0f7c23 */ /* 0x000fe2000801008c */
[----:B------:R-:W-:Y:S01]  /*15e70*/  FSEL R211, R144, -INF , !P3 ;  /* 0xff80000090d37808 */ /* 0x000fe20005800000 */
[----:B------:R-:W-:Y:S01]  /*15e80*/  FFMA.FTZ R17, R17, UR7, R146 ;  /* 0x0000000711117c23 */ /* 0x000fe20008010092 */
[----:B------:R-:W-:Y:S01]  /*15e90*/  FSEL R199, R147, -INF , !P1 ;  /* 0xff80000093c77808 */ /* 0x000fe20004800000 */
[----:B-1----:R-:W-:Y:S01]  /*15ea0*/  FFMA.FTZ R16, R16, UR7, R85 ;  /* 0x0000000710107c23 */ /* 0x002fe20008010055 */
[C---:B------:R-:W-:Y:S01]  /*15eb0*/  ISETP.GE.AND P3, PT, R21.reuse, R2, PT ;  /* 0x000000021500720c */ /* 0x040fe20003f66270 */
[----:B------:R-:W1:Y:S01]  /*15ec0*/  MUFU.TANH R84, R84 ;  /* 0x0000005400547308 */ /* 0x000e620000002400 */
[----:B------:R-:W-:Y:S01]  /*15ed0*/  ISETP.GE.AND P1, PT, R21, R0, PT ;  /* 0x000000001500720c */ /* 0x000fe20003f26270 */
[----:B------:R-:W-:Y:S01]  /*15ee0*/  VIADD R21, R86, 0xfffffe81 ;  /* 0xfffffe8156157836 */ /* 0x000fe20000000000 */
[----:B------:R-:W-:-:S02]  /*15ef0*/  FSEL R197, R17, -INF , !P0 ;  /* 0xff80000011c57808 */ /* 0x000fc40004000000 */
[----:B------:R-:W-:Y:S02]  /*15f00*/  FSEL R203, R14, -INF , !P3 ;  /* 0xff8000000ecb7808 */ /* 0x000fe40005800000 */
[----:B------:R-:W-:Y:S01]  /*15f10*/  FSEL R195, R16, -INF , !P1 ;  /* 0xff80000010c37808 */ /* 0x000fe20004800000 */
[----:B------:R-:W2:Y:S01]  /*15f20*/  MUFU.TANH R13, R13 ;  /* 0x0000000d000d7308 */ /* 0x000ea20000002400 */
[----:B------:R-:W-:Y:S02]  /*15f30*/  FSEL R213, R15, -INF , !P2 ;  /* 0xff8000000fd57808 */ /* 0x000fe40005000000 */
[C---:B------:R-:W-:Y:S02]  /*15f40*/  ISETP.GE.AND P3, PT, R21.reuse, R2, PT ;  /* 0x000000021500720c */ /* 0x040fe40003f66270 */
[----:B------:R-:W-:Y:S02]  /*15f50*/  ISETP.GE.AND P1, PT, R21, R0, PT ;  /* 0x000000001500720c */ /* 0x000fe40003f26270 */
[-C--:B------:R-:W-:Y:S01]  /*15f60*/  I2FP.F32.S32 R17, R21.reuse ;  /* 0x0000001500117245 */ /* 0x080fe20000201400 */
[----:B------:R-:W3:Y:S01]  /*15f70*/  MUFU.TANH R82, R82 ;  /* 0x0000005200527308 */ /* 0x000ee20000002400 */
[----:B------:R-:W-:-:S02]  /*15f80*/  I2FP.F32.S32 R14, R21 ;  /* 0x00000015000e7245 */ /* 0x000fc40000201400 */
[-C--:B------:R-:W-:Y:S01]  /*15f90*/  I2FP.F32.S32 R15, R23.reuse ;  /* 0x00000017000f7245 */ /* 0x080fe20000201400 */
[----:B-1----:R-:W-:Y:S01]  /*15fa0*/  FFMA.FTZ R17, R17, UR7, R84 ;  /* 0x0000000711117c23 */ /* 0x002fe20008010054 */
[----:B------:R-:W-:Y:S01]  /*15fb0*/  I2FP.F32.S32 R18, R23 ;  /* 0x0000001700127245 */ /* 0x000fe20000201400 */
[----:B------:R-:W-:Y:S01]  /*15fc0*/  FFMA.FTZ R14, R14, UR7, R81 ;  /* 0x000000070e0e7c23 */ /* 0x000fe20008010051 */
[----:B------:R-:W-:Y:S01]  /*15fd0*/  I2FP.F32.S32 R21, R19 ;  /* 0x0000001300157245 */ /* 0x000fe20000201400 */
[----:B------:R-:W1:Y:S01]  /*15fe0*/  MUFU.TANH R12, R12 ;  /* 0x0000000c000c7308 */ /* 0x000e620000002400 */
[----:B------:R-:W-:Y:S01]  /*15ff0*/  FFMA.FTZ R15, R15, UR7, R88 ;  /* 0x000000070f0f7c23 */ /* 0x000fe20008010058 */
[----:B------:R-:W-:Y:S01]  /*16000*/  FFMA.FTZ R18, R18, UR7, R83 ;  /* 0x0000000712127c23 */ /* 0x000fe20008010053 */
[----:B------:R-:W-:Y:S01]  /*16010*/  ISETP.GE.AND P2, PT, R23, R2, PT ;  /* 0x000000021700720c */ /* 0x000fe20003f46270 */
[----:B------:R-:W-:Y:S01]  /*16020*/  FFMA.FTZ R6, R21, UR7, R6 ;  /* 0x0000000715067c23 */ /* 0x000fe20008010006 */
[----:B------:R-:W-:Y:S01]  /*16030*/  ISETP.GE.AND P0, PT, R23, R0, PT ;  /* 0x000000001700720c */ /* 0x000fe20003f06270 */
[----:B------:R-:W-:Y:S01]  /*16040*/  VIADD R21, R86, 0xfffffe90 ;  /* 0xfffffe9056157836 */ /* 0x000fe20000000000 */
[----:B------:R-:W-:Y:S01]  /*16050*/  FSEL R193, R15, -INF , !P2 ;  /* 0xff8000000fc17808 */ /* 0x000fe20005000000 */
[----:B------:R-:W-:Y:S01]  /*16060*/  MUFU.TANH R87, R87 ;  /* 0x0000005700577308 */ /* 0x000fe20000002400 */
[----:B------:R-:W-:Y:S01]  /*16070*/  FSEL R153, R18, -INF , !P0 ;  /* 0xff80000012997808 */ /* 0x000fe20004000000 */
[----:B------:R-:W-:Y:S01]  /*16080*/  VIADD R15, R86, 0xfffffe79 ;  /* 0xfffffe79560f7836 */ /* 0x000fe20000000000 */
[----:B------:R-:W-:-:S02]  /*16090*/  FSEL R151, R14, -INF , !P1 ;  /* 0xff8000000e977808 */ /* 0x000fc40004800000 */
[C---:B------:R-:W-:Y:S02]  /*160a0*/  ISETP.GE.AND P2, PT, R19.reuse, R2, PT ;  /* 0x000000021300720c */ /* 0x040fe40003f46270 */
[----:B------:R-:W-:Y:S01]  /*160b0*/  ISETP.GE.AND P0, PT, R19, R0, PT ;  /* 0x000000001300720c */ /* 0x000fe20003f06270 */
[----:B------:R-:W-:Y:S01]  /*160c0*/  MUFU.TANH R8, R8 ;  /* 0x0000000800087308 */ /* 0x000fe20000002400 */
[C---:B------:R-:W-:Y:S02]  /*160d0*/  ISETP.GE.AND P4, PT, R21.reuse, R2, PT ;  /* 0x000000021500720c */ /* 0x040fe40003f86270 */
[----:B------:R-:W-:Y:S02]  /*160e0*/  I2FP.F32.S32 R16, R21 ;  /* 0x0000001500107245 */ /* 0x000fe40000201400 */
[----:B------:R-:W-:Y:S02]  /*160f0*/  ISETP.GE.AND P1, PT, R21, R0, PT ;  /* 0x000000001500720c */ /* 0x000fe40003f26270 */
[----:B------:R-:W-:Y:S01]  /*16100*/  I2FP.F32.S32 R19, R19 ;  /* 0x0000001300137245 */ /* 0x000fe20000201400 */
[----:B------:R-:W-:Y:S01]  /*16110*/  MUFU.TANH R10, R10 ;  /* 0x0000000a000a7308 */ /* 0x000fe20000002400 */
[----:B------:R-:W-:Y:S01]  /*16120*/  I2FP.F32.S32 R21, R21 ;  /* 0x0000001500157245 */ /* 0x000fe20000201400 */
[----:B--2---:R-:W-:Y:S01]  /*16130*/  FFMA.FTZ R16, R16, UR7, R13 ;  /* 0x0000000710107c23 */ /* 0x004fe2000801000d */
[----:B------:R-:W-:-:S02]  /*16140*/  VIADD R13, R86, 0xfffffef8 ;  /* 0xfffffef8560d7836 */ /* 0x000fc40000000000 */
[----:B---3--:R-:W-:Y:S01]  /*16150*/  FFMA.FTZ R19, R19, UR7, R82 ;  /* 0x0000000713137c23 */ /* 0x008fe20008010052 */
[----:B------:R-:W-:Y:S01]  /*16160*/  FSEL R191, R17, -INF , !P3 ;  /* 0xff80000011bf7808 */ /* 0x000fe20005800000 */
[----:B-1----:R-:W-:Y:S01]  /*16170*/  FFMA.FTZ R12, R21, UR7, R12 ;  /* 0x00000007150c7c23 */ /* 0x002fe2000801000c */
[----:B------:R-:W-:Y:S01]  /*16180*/  FSEL R189, R6, -INF , !P2 ;  /* 0xff80000006bd7808 */ /* 0x000fe20005000000 */
[----:B------:R-:W1:Y:S01]  /*16190*/  MUFU.TANH R11, R11 ;  /* 0x0000000b000b7308 */ /* 0x000e620000002400 */
[----:B------:R-:W-:Y:S01]  /*161a0*/  BAR.SYNC.DEFER_BLOCKING 0x0 ;  /* 0x0000000000007b1d */ /* 0x000fe20000010000 */
[-C--:B------:R-:W-:Y:S02]  /*161b0*/  ISETP.GE.AND P3, PT, R13, R2.reuse, PT ;  /* 0x000000020d00720c */ /* 0x080fe40003f66270 */
[----:B------:R-:W-:Y:S02]  /*161c0*/  FSEL R147, R19, -INF , !P0 ;  /* 0xff80000013937808 */ /* 0x000fe40004000000 */
[----:B------:R-:W-:-:S02]  /*161d0*/  ISETP.GE.AND P2, PT, R15, R2, PT ;  /* 0x000000020f00720c */ /* 0x000fc40003f46270 */
[----:B------:R-:W2:Y:S01]  /*161e0*/  MUFU.TANH R4, R4 ;  /* 0x0000000400047308 */ /* 0x000ea20000002400 */
[----:B------:R-:W-:Y:S02]  /*161f0*/  FSEL R141, R12, -INF , !P1 ;  /* 0xff8000000c8d7808 */ /* 0x000fe40004800000 */
[-C--:B------:R-:W-:Y:S02]  /*16200*/  ISETP.GE.AND P0, PT, R13, R0.reuse, PT ;  /* 0x000000000d00720c */ /* 0x080fe40003f06270 */
[----:B------:R-:W-:Y:S02]  /*16210*/  ISETP.GE.AND P1, PT, R15, R0, PT ;  /* 0x000000000f00720c */ /* 0x000fe40003f26270 */
[----:B------:R-:W-:Y:S02]  /*16220*/  I2FP.F32.S32 R17, R13 ;  /* 0x0000000d00117245 */ /* 0x000fe40000201400 */
[----:B------:R-:W-:Y:S01]  /*16230*/  I2FP.F32.S32 R2, R15 ;  /* 0x0000000f00027245 */ /* 0x000fe20000201400 */
[----:B-1----:R-:W-:Y:S01]  /*16240*/  FFMA.FTZ R0, R90, UR7, R11 ;  /* 0x000000075a007c23 */ /* 0x002fe2000801000b */
[----:B------:R-:W-:Y:S01]  /*16250*/  I2FP.F32.S32 R13, R13 ;  /* 0x0000000d000d7245 */ /* 0x000fe20000201400 */
[----:B------:R-:W-:Y:S01]  /*16260*/  FFMA.FTZ R8, R17, UR7, R8 ;  /* 0x0000000711087c23 */ /* 0x000fe20008010008 */
[----:B------:R-:W-:Y:S01]  /*16270*/  I2FP.F32.S32 R15, R15 ;  /* 0x0000000f000f7245 */ /* 0x000fe20000201400 */
[----:B------:R-:W-:Y:S01]  /*16280*/  FFMA.FTZ R2, R2, UR7, R87 ;  /* 0x0000000702027c23 */ /* 0x000fe20008010057 */
[----:B------:R-:W-:Y:S01]  /*16290*/  FSEL R185, R16, -INF , !P4 ;  /* 0xff80000010b97808 */ /* 0x000fe20006000000 */
[----:B------:R-:W-:Y:S01]  /*162a0*/  FFMA.FTZ R10, R13, UR7, R10 ;  /* 0x000000070d0a7c23 */ /* 0x000fe2000801000a */
[----:B------:R-:W-:Y:S01]  /*162b0*/  FSEL R83, R8, -INF , !P3 ;  /* 0xff80000008537808 */ /* 0x000fe20005800000 */
[----:B--2---:R-:W-:Y:S01]  /*162c0*/  FFMA.FTZ R4, R15, UR7, R4 ;  /* 0x000000070f047c23 */ /* 0x004fe20008010004 */
        /* <DEDUP_REMOVED lines=47> */
[----:B------:R-:W-:-:S05]  /*165c0*/  @P2 VIADD R4, R4, 0x1 ;  /* 0x0000000104042836 */ /* 0x000fca0000000000 */
[----:B------:R-:W-:Y:S01]  /*165d0*/  MOV R2, R4 ;  /* 0x0000000400027202 */ /* 0x000fe20000000f00 */
[----:B------:R-:W-:-:S03]  /*165e0*/  @!P3 IMAD.MOV R12, RZ, RZ, -R12 ;  /* 0x000000ffff0cb224 */ /* 0x000fc600078e0a0c */
[----:B------:R-:W-:Y:S02]  /*165f0*/  @!P5 IADD3 R2, PT, PT, -R2, RZ, RZ ;  /* 0x000000ff0202d210 */ /* 0x000fe40007ffe1ff */
[C---:B------:R-:W-:Y:S02]  /*16600*/  SEL R4, R11.reuse, R12, !P0 ;  /* 0x0000000c0b047207 */ /* 0x040fe40004000000 */
[----:B------:R-:W-:-:S03]  /*16610*/  SEL R11, R11, R2, !P0 ;  /* 0x000000020b0b7207 */ /* 0x000fc60004000000 */
[----:B------:R-:W-:-:S04]  /*16620*/  IMAD.WIDE R12, R4, 0x4, R178 ;  /* 0x00000004040c7825 */ /* 0x000fc800078e02b2 */
[C---:B------:R-:W-:Y:S02]  /*16630*/  IMAD.WIDE R14, R11.reuse, 0x4, R178 ;  /* 0x000000040b0e7825 */ /* 0x040fe400078e02b2 */
[----:B-1----:R-:W4:Y:S04]  /*16640*/  LDG.E R13, desc[UR14][R12.64] ;  /* 0x0000000e0c0d7981 */ /* 0x002f28000c1e1900 */
[----:B------:R-:W4:Y:S01]  /*16650*/  LDG.E R2, desc[UR14][R14.64] ;  /* 0x0000000e0e027981 */ /* 0x000f22000c1e1900 */
[----:B------:R-:W-:-:S04]  /*16660*/  IMAD.IADD R11, R11, 0x1, -R4 ;  /* 0x000000010b0b7824 */ /* 0x000fc800078e0a04 */
[----:B------:R-:W-:Y:S01]  /*16670*/  IMAD R8, R11, R8, -0x100 ;  /* 0xffffff000b087424 */ /* 0x000fe200078e0208 */
[----:B--2---:R-:W-:-:S04]  /*16680*/  MOV R11, UR4 ;  /* 0x00000004000b7c02 */ /* 0x004fc80008000f00 */
[----:B------:R-:W-:-:S05]  /*16690*/  SHF.R.S32.HI R4, RZ, 0x1f, R8 ;  /* 0x0000001fff047819 */ /* 0x000fca0000011408 */
[----:B------:R-:W-:-:S04]  /*166a0*/  IMAD R4, R4, R11, RZ ;  /* 0x0000000b04047224 */ /* 0x000fc800078e02ff */
[C---:B------:R-:W-:Y:S02]  /*166b0*/  IMAD R4, R8.reuse, UR5, R4 ;  /* 0x0000000508047c24 */ /* 0x040fe4000f8e0204 */
[----:B----4-:R-:W-:Y:S02]  /*166c0*/  IMAD.IADD R2, R13, 0x1, -R2 ;  /* 0x000000010d027824 */ /* 0x010fe400078e0a02 */
[----:B------:R-:W-:-:S03]  /*166d0*/  IMAD.WIDE.U32 R12, R8, R11, RZ ;  /* 0x0000000b080c7225 */ /* 0x000fc600078e00ff */
[----:B------:R-:W-:Y:S01]  /*166e0*/  SHF.R.S32.HI R6, RZ, 0x1f, R2 ;  /* 0x0000001fff067819 */ /* 0x000fe20000011402 */
[----:B------:R-:W-:Y:S01]  /*166f0*/  IMAD.MOV.U32 R14, RZ, RZ, R12 ;  /* 0x000000ffff0e7224 */ /* 0x000fe200078e000c */
[----:B------:R-:W-:-:S03]  /*16700*/  IADD3 R15, PT, PT, R13, R4, RZ ;  /* 0x000000040d0f7210 */ /* 0x000fc60007ffe0ff */
[----:B---3--:R-:W-:Y:S02]  /*16710*/  IMAD R13, R6, UR8, RZ ;  /* 0x00000008060d7c24 */ /* 0x008fe4000f8e02ff */
[----:B------:R-:W-:-:S04]  /*16720*/  IMAD.WIDE.U32 R14, R2, UR8, R14 ;  /* 0x00000008020e7c25 */ /* 0x000fc8000f8e000e */
[----:B------:R-:W-:Y:S01]  /*16730*/  IMAD R13, R2, UR9, R13 ;  /* 0x00000009020d7c24 */ /* 0x000fe2000f8e020d */
[----:B------:R-:W-:-:S04]  /*16740*/  LEA R158, P0, R14, R158, 0x1 ;  /* 0x0000009e0e9e7211 */ /* 0x000fc800078008ff */
[----:B------:R-:W-:-:S04]  /*16750*/  IADD3 R13, PT, PT, R15, R13, RZ ;  /* 0x0000000d0f0d7210 */ /* 0x000fc80007ffe0ff */
[----:B------:R-:W-:Y:S01]  /*16760*/  LEA.HI.X R159, R14, R159, R13, 0x1, P0 ;  /* 0x0000009f0e9f7211 */ /* 0x000fe200000f0c0d */
[----:B------:R-:W-:Y:S06]  /*16770*/  BRA `(.L_x_2662) ;  /* 0x0000000000207947 */ /* 0x000fec0003800000 */
.L_x_2661:
        /* <DEDUP_REMOVED lines=8> */
.L_x_2662:
[----:B------:R-:W2:Y:S01]  /*16800*/  LDC R8, c[0x0][0x3bc] ;  /* 0x0000ef00ff087b82 */ /* 0x000ea20000000800 */
[C---:B------:R-:W-:Y:S01]  /*16810*/  IMAD.SHL.U32 R4, R11.reuse, 0x20, RZ ;  /* 0x000000200b047824 */ /* 0x040fe200078e00ff */
[----:B------:R-:W-:Y:S01]  /*16820*/  @!PT LDS RZ, [RZ] ;  /* 0x00000000fffff984 */ /* 0x000fe20000000800 */
[----:B------:R-:W-:Y:S01]  /*16830*/  @!PT LDS RZ, [RZ] ;  /* 0x00000000fffff984 */ /* 0x000fe20000000800 */
[----:B------:R-:W-:Y:S01]  /*16840*/  @!PT LDS RZ, [RZ] ;  /* 0x00000000fffff984 */ /* 0x000fe20000000800 */
[----:B-1----:R1:W-:Y:S01]  /*16850*/  @!P6 LDGSTS.E.BYPASS.LTC128B.128 [R128+0x1000], desc[UR14][R158.64] ;  /* 0x010000009e80efae */ /* 0x0023e2000b981a0e */
[----:B------:R-:W-:-:S03]  /*16860*/  IMAD.SHL.U32 R2, R11, 0x40, RZ ;  /* 0x000000400b027824 */ /* 0x000fc600078e00ff */
[----:B------:R-:W-:Y:S01]  /*16870*/  LEA R10, P0, R4, R158, 0x1 ;  /* 0x0000009e040a7211 */ /* 0x000fe200078008ff */
[----:B------:R1:W-:Y:S03]  /*16880*/  @P6 STS.128 [R128+0x1000], RZ ;  /* 0x001000ff80006388 */ /* 0x0003e60000000c00 */
[----:B------:R-:W-:-:S04]  /*16890*/  IADD3 R12, P3, P2, R2, R10, R2 ;  /* 0x0000000a020c7210 */ /* 0x000fc80007a7e002 */
[----:B------:R-:W-:Y:S02]  /*168a0*/  IADD3 R16, P1, PT, R12, R2, RZ ;  /* 0x000000020c107210 */ /* 0x000fe40007f3e0ff */
[C-C-:B--2---:R-:W-:Y:S02]  /*168b0*/  SHF.L.U64.HI R6, R11.reuse, 0x5, R8.reuse ;  /* 0x000000050b067819 */ /* 0x144fe40000010208 */
[----:B------:R-:W-:Y:S02]  /*168c0*/  SHF.L.U64.HI R8, R11, 0x6, R8 ;  /* 0x000000060b087819 */ /* 0x000fe40000010208 */
[----:B------:R-:W-:Y:S02]  /*168d0*/  LEA.HI.X R11, R4, R159, R6, 0x1, P0 ;  /* 0x0000009f040b7211 */ /* 0x000fe400000f0c06 */
        /* <DEDUP_REMOVED lines=10> */
[-C--:B------:R-:W-:Y:S01]  /*16980*/  IADD3 R20, P1, PT, R14, R2.reuse, RZ ;  /* 0x000000020e147210 */ /* 0x080fe20007f3e0ff */
        /* <DEDUP_REMOVED lines=35> */
.L_x_2660:
[----:B------:R-:W-:Y:S01]  /*16bc0*/  FMNMX3.FTZ R2, R129, R89, R92, !PT ;  /* 0x0000005981027276 */ /* 0x000fe2000781005c */
[----:B------:R-:W2:Y:S01]  /*16bd0*/  S2UR UR6, SR_CgaCtaId ;  /* 0x00000000000679c3 */ /* 0x000ea20000008800 */
[----:B------:R-:W-:Y:S01]  /*16be0*/  FMNMX3.FTZ R4, R130, R9, R7, !PT ;  /* 0x0000000982047276 */ /* 0x000fe20007810007 */
[----:B------:R-:W3:Y:S01]  /*16bf0*/  LDCU UR4, c[0x0][0x45c] ;  /* 0x00008b80ff0477ac */ /* 0x000ee20008000800 */
        /* <DEDUP_REMOVED lines=8> */
[----:B-1----:R-:W-:Y:S02]  /*16c80*/  FMNMX3.FTZ R11, R2, R115, R33, !PT ;  /* 0x00000073020b7276 */ /* 0x002fe40007810021 */
[----:B------:R-:W-:Y:S02]  /*16c90*/  FMNMX3.FTZ R4, R4, R39, R121, !PT ;  /* 0x0000002704047276 */ /* 0x000fe40007810079 */
[----:B------:R-:W-:Y:S01]  /*16ca0*/  FMNMX3.FTZ R6, R11, R38, R106, !PT ;  /* 0x000000260b067276 */ /* 0x000fe2000781006a */
[----:B------:R-:W-:Y:S01]  /*16cb0*/  @UP0 UIADD3 UR17, UPT, UPT, UR22, -0x3, URZ ;  /* 0xfffffffd16110890 */ /* 0x000fe2000fffe0ff */
[----:B------:R-:W-:-:S02]  /*16cc0*/  FMNMX3.FTZ R4, R4, R37, R119, !PT ;  /* 0x0000002504047276 */ /* 0x000fc40007810077 */
[----:B------:R-:W-:Y:S01]  /*16cd0*/  FMNMX3.FTZ R6, R6, R117, R36, !PT ;  /* 0x0000007506067276 */ /* 0x000fe20007810024 */
[----:B--2---:R-:W-:Y:S01]  /*16ce0*/  ULEA UR6, UR6, UR5, 0x18 ;  /* 0x0000000506067291 */ /* 0x004fe2000f8ec0ff */
        /* <DEDUP_REMOVED lines=54> */
[----:B------:R-:W2:Y:S01]  /*17050*/  SHFL.BFLY PT, R11, R4, 0x2, 0x1f ;  /* 0x0c401f00040b7f89 */ /* 0x000ea200000e0000 */
[----:B------:R-:W-:-:S03]  /*17060*/  IADD3 R96, PT, PT, R3, 0x5020, RZ ;  /* 0x0000502003607810 */ /* 0x000fc60007ffe0ff */
[----:B------:R-:W-:Y:S01]  /*17070*/  LDSM.16.MT88.4 R16, [R3+0x5000] ;  /* 0x005000000310783b */ /* 0x000fe20000004200 */
[----:B-1----:R-:W-:Y:S02]  /*17080*/  FMNMX.FTZ R13, R6, R13, !PT ;  /* 0x0000000d060d7209 */ /* 0x002fe40007810000 */
[----:B--2---:R-:W-:-:S03]  /*17090*/  FMNMX.FTZ R11, R4, R11, !PT ;  /* 0x0000000b040b7209 */ /* 0x004fc60007810000 */
[----:B------:R-:W1:Y:S04]  /*170a0*/  SHFL.BFLY PT, R82, R13, 0x1, 0x1f ;  /* 0x0c201f000d527f89 */ /* 0x000e6800000e0000 */
[----:B------:R-:W2:Y:S01]  /*170b0*/  SHFL.BFLY PT, R2, R11, 0x1, 0x1f ;  /* 0x0c201f000b027f89 */ /* 0x000ea200000e0000 */
[----:B-1----:R-:W-:Y:S02]  /*170c0*/  FMNMX.FTZ R82, R13, R82, !PT ;  /* 0x000000520d527209 */ /* 0x002fe40007810000 */
[----:B--2---:R-:W-:-:S03]  /*170d0*/  FMNMX.FTZ R2, R11, R2, !PT ;  /* 0x000000020b027209 */ /* 0x004fc60007810000 */
[C---:B---3--:R-:W-:Y:S01]  /*170e0*/  FMUL.FTZ R86, R82.reuse, UR4 ;  /* 0x0000000452567c20 */ /* 0x048fe20008410000 */
[----:B------:R-:W-:Y:S02]  /*170f0*/  FSETP.NEU.FTZ.AND P1, PT, R82, -INF , PT ;  /* 0xff8000005200780b */ /* 0x000fe40003f3d000 */
[C---:B------:R-:W-:Y:S01]  /*17100*/  FSETP.NEU.FTZ.AND P0, PT, R2.reuse, -INF , PT ;  /* 0xff8000000200780b */ /* 0x040fe20003f1d000 */
[----:B------:R-:W-:Y:S01]  /*17110*/  FMUL.FTZ R84, R2, UR4 ;  /* 0x0000000402547c20 */ /* 0x000fe20008410000 */
[----:B------:R-:W-:Y:S02]  /*17120*/  FSEL R4, R82, RZ, P1 ;  /* 0x000000ff52047208 */ /* 0x000fe40000800000 */
[----:B------:R-:W-:Y:S02]  /*17130*/  FSEL R86, R86, RZ, P1 ;  /* 0x000000ff56567208 */ /* 0x000fe40000800000 */
[----:B------:R-:W-:Y:S01]  /*17140*/  FSEL R84, R84, RZ, P0 ;  /* 0x000000ff54547208 */ /* 0x000fe20000000000 */
[----:B------:R-:W-:-:S02]  /*17150*/  FADD.FTZ R4, R129, -R4 ;  /* 0x8000000481047221 */ /* 0x000fc40000010000 */
[--C-:B------:R-:W-:Y:S01]  /*17160*/  FFMA.FTZ R90, R95, UR4, -R86.reuse ;  /* 0x000000045f5a7c23 */ /* 0x100fe20008010856 */
[----:B------:R-:W-:Y:S01]  /*17170*/  FFMA.FTZ R85, R92, UR4, -R86 ;  /* 0x000000045c557c23 */ /* 0x000fe20008010856 */
[--C-:B------:R-:W-:Y:S01]  /*17180*/  FFMA.FTZ R88, R7, UR4, -R84.reuse ;  /* 0x0000000407587c23 */ /* 0x100fe20008010854 */
[----:B------:R-:W-:Y:S01]  /*17190*/  FSEL R7, R2, RZ, P0 ;  /* 0x000000ff02077208 */ /* 0x000fe20000000000 */
[----:B------:R-:W-:Y:S01]  /*171a0*/  FMUL.FTZ R95, R4, UR4 ;  /* 0x00000004045f7c20 */ /* 0x000fe20008410000 */
[----:B------:R-:W-:Y:S01]  /*171b0*/  IADD3 R4, PT, PT, R3, 0x5000, RZ ;  /* 0x0000500003047810 */ /* 0x000fe20007ffe0ff */
[----:B------:R-:W-:Y:S01]  /*171c0*/  FFMA.FTZ R92, R5, UR4, -R84 ;  /* 0x00000004055c7c23 */ /* 0x000fe20008010854 */
[--C-:B------:R-:W-:Y:S01]  /*171d0*/  FFMA.FTZ R87, R89, UR4, -R86.reuse ;  /* 0x0000000459577c23 */ /* 0x100fe20008010856 */
[----:B------:R-:W-:Y:S01]  /*171e0*/  FADD.FTZ R7, R130, -R7 ;  /* 0x8000000782077221 */ /* 0x000fe20000010000 */
[----:B------:R-:W-:Y:S01]  /*171f0*/  @P2 IADD3 R96, PT, PT, R4, -0x20, RZ ;  /* 0xffffffe004602810 */ /* 0x000fe20007ffe0ff */
[----:B------:R-:W-:Y:S01]  /*17200*/  FFMA.FTZ R91, R91, UR4, -R86 ;  /* 0x000000045b5b7c23 */ /* 0x000fe20008010856 */
[--C-:B------:R-:W-:Y:S01]  /*17210*/  FFMA.FTZ R89, R9, UR4, -R84.reuse ;  /* 0x0000000409597c23 */ /* 0x100fe20008010854 */
[----:B------:R-:W-:Y:S01]  /*17220*/  FMUL.FTZ R94, R7, UR4 ;  /* 0x00000004075e7c20 */ /* 0x000fe20008410000 */
[----:B------:R-:W-:Y:S01]  /*17230*/  FFMA.FTZ R93, R93, UR4, -R84 ;  /* 0x000000045d5d7c23 */ /* 0x000fe20008010854 */
[----:B------:R-:W1:Y:S01]  /*17240*/  LDSM.16.MT88.4 R4, [R96] ;  /* 0x000000006004783b */ /* 0x000e620000004200 */
[--C-:B------:R-:W-:Y:S01]  /*17250*/  FFMA.FTZ R20, R105, UR4, -R86.reuse ;  /* 0x0000000469147c23 */ /* 0x100fe20008010856 */
[----:B------:R-:W-:Y:S01]  /*17260*/  MUFU.EX2 R87, R87 ;  /* 0x0000005700577308 */ /* 0x000fe20000000800 */
[--C-:B------:R-:W-:Y:S01]  /*17270*/  FFMA.FTZ R24, R98, UR4, -R86.reuse ;  /* 0x0000000462187c23 */ /* 0x100fe20008010856 */
[----:B------:R-:W-:Y:S01]  /*17280*/  FFMA.FTZ R28, R102, UR4, -R86 ;  /* 0x00000004661c7c23 */ /* 0x000fe20008010856 */
[--C-:B------:R-:W-:Y:S01]  /*17290*/  FFMA.FTZ R102, R100, UR4, -R84.reuse ;  /* 0x0000000464667c23 */ /* 0x100fe20008010854 */
[----:B------:R-:W2:Y:S01]  /*172a0*/  MUFU.EX2 R85, R85 ;  /* 0x0000005500557308 */ /* 0x000ea20000000800 */
[----:B------:R-:W-:Y:S01]  /*172b0*/  FFMA.FTZ R32, R113, UR4, -R84 ;  /* 0x0000000471207c23 */ /* 0x000fe20008010854 */
[----:B------:R-:W-:Y:S01]  /*172c0*/  FFMA.FTZ R105, R103, UR4, -R86 ;  /* 0x0000000467697c23 */ /* 0x000fe20008010856 */
        /* <DEDUP_REMOVED lines=24> */
[----:B------:R-:W-:Y:S01]  /*17450*/  FFMA.FTZ R132, R239, UR4, -R86 ;  /* 0x00000004ef847c23 */ /* 0x000fe20008010856 */
[----:B------:R-:W4:Y:S01]  /*17460*/  MUFU.EX2 R95, R95 ;  /* 0x0000005f005f7308 */ /* 0x000f220000000800 */
[--C-:B------:R-:W-:Y:S01]  /*17470*/  FFMA.FTZ R134, R231, UR4, -R84.reuse ;  /* 0x00000004e7867c23 */ /* 0x100fe20008010854 */
[----:B--2---:R-:W-:Y:S01]  /*17480*/  F2FP.F16.F32.PACK_AB R9, R88, R89 ;  /* 0x000000595809723e */ /* 0x004fe200000000ff */
[----:B------:R-:W-:Y:S01]  /*17490*/  FFMA.FTZ R138, R225, UR4, -R84 ;  /* 0x00000004e18a7c23 */ /* 0x000fe20008010854 */
[----:B------:R-:W2:Y:S01]  /*174a0*/  MUFU.EX2 R94, R94 ;  /* 0x0000005e005e7308 */ /* 0x000ea20000000800 */
[--C-:B------:R-:W-:Y:S01]  /*174b0*/  FFMA.FTZ R136, R233, UR4, -R86.reuse ;  /* 0x00000004e9887c23 */ /* 0x100fe20008010856 */
[----:B------:R-:W-:Y:S01]  /*174c0*/  FFMA.FTZ R140, R219, UR4, -R86 ;  /* 0x00000004db8c7c23 */ /* 0x000fe20008010856 */
[--C-:B------:R-:W-:Y:S01]  /*174d0*/  FFMA.FTZ R144, R207, UR4, -R84.reuse ;  /* 0x00000004cf907c23 */ /* 0x100fe20008010854 */
[----:B------:R5:W-:Y:S01]  /*174e0*/  MUFU.EX2 R98, R20 ;  /* 0x0000001400627308 */ /* 0x000be20000000800 */
[--C-:B------:R-:W-:Y:S01]  /*174f0*/  FFMA.FTZ R142, R215, UR4, -R84.reuse ;  /* 0x00000004d78e7c23 */ /* 0x100fe20008010854 */
[----:B---3--:R-:W-:Y:S01]  /*17500*/  F2FP.F16.F32.PACK_AB R11, R93, R92 ;  /* 0x0000005c5d0b723e */ /* 0x008fe200000000ff */
[--C-:B------:R-:W-:Y:S01]  /*17510*/  FFMA.FTZ R209, R209, UR4, -R84.reuse ;  /* 0x00000004d1d17c23 */ /* 0x100fe20008010854 */
[----:B------:R3:W-:Y:S01]  /*17520*/  MUFU.EX2 R100, R28 ;  /* 0x0000001c00647308 */ /* 0x0007e20000000800 */
[----:B------:R-:W-:Y:S01]  /*17530*/  FFMA.FTZ R217, R217, UR4, -R84 ;  /* 0x00000004d9d97c23 */ /* 0x000fe20008010854 */
[-C--:B----4-:R-:W-:Y:S01]  /*17540*/  FMUL.FTZ R12, R172, R95.reuse ;  /* 0x0000005fac0c7220 */ /* 0x090fe20000410000 */
[-C--:B------:R-:W-:Y:S01]  /*17550*/  FMUL.FTZ R13, R173, R95.reuse ;  /* 0x0000005fad0d7220 */ /* 0x080fe20000410000 */
[-C--:B------:R-:W-:Y:S01]  /*17560*/  FMUL.FTZ R168, R168, R95.reuse ;  /* 0x0000005fa8a87220 */ /* 0x080fe20000410000 */
[-C--:B------:R-:W-:Y:S01]  /*17570*/  FMUL.FTZ R169, R169, R95.reuse ;  /* 0x0000005fa9a97220 */ /* 0x080fe20000410000 */
[-C--:B--2---:R-:W-:Y:S01]  /*17580*/  FMUL.FTZ R14, R174, R94.reuse ;  /* 0x0000005eae0e7220 */ /* 0x084fe20000410000 */
[-C--:B------:R-:W-:Y:S01]  /*17590*/  FMUL.FTZ R15, R175, R94.reuse ;  /* 0x0000005eaf0f7220 */ /* 0x080fe20000410000 */
[-C--:B------:R-:W-:Y:S01]  /*175a0*/  FMUL.FTZ R170, R170, R94.reuse ;  /* 0x0000005eaaaa7220 */ /* 0x080fe20000410000 */
[-C--:B------:R-:W-:Y:S01]  /*175b0*/  FMUL.FTZ R171, R171, R94.reuse ;  /* 0x0000005eabab7220 */ /* 0x080fe20000410000 */
[----:B-----5:R-:W2:Y:S01]  /*175c0*/  LDSM.16.MT88.4 R20, [R3+0x5400] ;  /* 0x005400000314783b */ /* 0x020ea20000004200 */
[----:B------:R4:W5:Y:S01]  /*175d0*/  MUFU.EX2 R103, R24 ;  /* 0x0000001800677308 */ /* 0x0009620000000800 */
[-C--:B------:R-:W-:Y:S01]  /*175e0*/  FMUL.FTZ R25, R165, R95.reuse ;  /* 0x0000005fa5197220 */ /* 0x080fe20000410000 */
[-C--:B------:R-:W-:Y:S01]  /*175f0*/  FMUL.FTZ R26, R166, R94.reuse ;  /* 0x0000005ea61a7220 */ /* 0x080fe20000410000 */
[----:B---3--:R-:W3:Y:S01]  /*17600*/  LDSM.16.MT88.4 R28, [R96+0x400] ;  /* 0x00040000601c783b */ /* 0x008ee20000004200 */
[C---:B------:R-:W-:Y:S01]  /*17610*/  HMMA.16816.F32 R12, R8.reuse, R16, R12 ;  /* 0x00000010080c723c */ /* 0x040fe2000000180c */
[----:B------:R-:W-:Y:S01]  /*17620*/  MUFU.EX2 R105, R105 ;  /* 0x0000006900697308 */ /* 0x000fe20000000800 */
[-C--:B------:R-:W-:Y:S01]  /*17630*/  FMUL.FTZ R27, R167, R94.reuse ;  /* 0x0000005ea71b7220 */ /* 0x080fe20000410000 */
[-C--:B------:R-:W-:Y:S01]  /*17640*/  FMUL.FTZ R160, R160, R95.reuse ;  /* 0x0000005fa0a07220 */ /* 0x080fe20000410000 */
[-C--:B------:R-:W-:Y:S01]  /*17650*/  FMUL.FTZ R161, R161, R95.reuse ;  /* 0x0000005fa1a17220 */ /* 0x080fe20000410000 */
[----:B------:R-:W-:Y:S01]  /*17660*/  MUFU.EX2 R102, R102 ;  /* 0x0000006600667308 */ /* 0x000fe20000000800 */
[-C--:B------:R-:W-:Y:S01]  /*17670*/  FMUL.FTZ R162, R162, R94.reuse ;  /* 0x0000005ea2a27220 */ /* 0x080fe20000410000 */
[----:B------:R-:W-:Y:S01]  /*17680*/  FMUL.FTZ R163, R163, R94 ;  /* 0x0000005ea3a37220 */ /* 0x000fe20000410000 */
[C---:B------:R-:W-:Y:S01]  /*17690*/  HMMA.16816.F32 R16, R8.reuse, R18, R168 ;  /* 0x000000120810723c */ /* 0x040fe200000018a8 */
[----:B------:R5:W5:Y:S01]  /*176a0*/  MUFU.EX2 R111, R32 ;  /* 0x00000020006f7308 */ /* 0x000b620000000800 */
[----:B----4-:R-:W-:Y:S01]  /*176b0*/  FMUL.FTZ R24, R164, R95 ;  /* 0x0000005fa4187220 */ /* 0x010fe20000410000 */
[--C-:B------:R-:W-:Y:S01]  /*176c0*/  FFMA.FTZ R165, R241, UR4, -R86.reuse ;  /* 0x00000004f1a57c23 */ /* 0x100fe20008010856 */
[----:B------:R-:W-:Y:S01]  /*176d0*/  FFMA.FTZ R167, R235, UR4, -R86 ;  /* 0x00000004eba77c23 */ /* 0x000fe20008010856 */
[----:B------:R4:W-:Y:S01]  /*176e0*/  MUFU.EX2 R104, R34 ;  /* 0x0000002200687308 */ /* 0x0009e20000000800 */
[--C-:B------:R-:W-:Y:S01]  /*176f0*/  FFMA.FTZ R171, R229, UR4, -R84.reuse ;  /* 0x00000004e5ab7c23 */ /* 0x100fe20008010854 */
[----:B------:R-:W-:Y:S01]  /*17700*/  FFMA.FTZ R169, R227, UR4, -R84 ;  /* 0x00000004e3a97c23 */ /* 0x000fe20008010854 */
[--C-:B------:R-:W-:Y:S01]  /*17710*/  FFMA.FTZ R175, R223, UR4, -R86.reuse ;  /* 0x00000004dfaf7c23 */ /* 0x100fe20008010856 */
[----:B------:R-:W4:Y:S01]  /*17720*/  MUFU.EX2 R113, R113 ;  /* 0x0000007100717308 */ /* 0x000f220000000800 */
[C---:B-1----:R-:W-:Y:S01]  /*17730*/  HMMA.16816.F32 R24, R8.reuse, R4, R24 ;  /* 0x000000040818723c */ /* 0x042fe20000001818 */
[--C-:B------:R-:W-:Y:S01]  /*17740*/  FFMA.FTZ R173, R221, UR4, -R86.reuse ;  /* 0x00000004ddad7c23 */ /* 0x100fe20008010856 */
[--C-:B------:R-:W-:Y:S01]  /*17750*/  FFMA.FTZ R146, R211, UR4, -R86.reuse ;  /* 0x00000004d3927c23 */ /* 0x100fe20008010856 */
[----:B------:R1:W-:Y:S01]  /*17760*/  MUFU.EX2 R106, R114 ;  /* 0x00000072006a7308 */ /* 0x0003e20000000800 */
[--C-:B------:R-:W-:Y:S01]  /*17770*/  FFMA.FTZ R156, R203, UR4, -R86.reuse ;  /* 0x00000004cb9c7c23 */ /* 0x100fe20008010856 */
[----:B-----5:R-:W-:Y:S01]  /*17780*/  F2FP.F16.F32.PACK_AB R32, R103, R98 ;  /* 0x000000626720723e */ /* 0x020fe200000000ff */
[----:B------:R-:W-:Y:S01]  /*17790*/  FFMA.FTZ R213, R213, UR4, -R86 ;  /* 0x00000004d5d57c23 */ /* 0x000fe20008010856 */
[----:B------:R-:W-:Y:S01]  /*177a0*/  F2FP.F16.F32.PACK_AB R33, R111, R102 ;  /* 0x000000666f21723e */ /* 0x000fe200000000ff */
[----:B------:R-:W-:Y:S01]  /*177b0*/  HMMA.16816.F32 R8, R8, R6, R160 ;  /* 0x000000060808723c */ /* 0x000fe200000018a0 */
[----:B------:R-:W5:Y:S01]  /*177c0*/  LDSM.16.MT88.4 R4, [R3+0x5800] ;  /* 0x005800000304783b */ /* 0x000f620000004200 */
[----:B----4-:R-:W-:Y:S01]  /*177d0*/  F2FP.F16.F32.PACK_AB R34, R100, R105 ;  /* 0x000000696422723e */ /* 0x010fe200000000ff */
[----:B------:R-:W-:Y:S01]  /*177e0*/  MUFU.EX2 R115, R115 ;  /* 0x0000007300737308 */ /* 0x000fe20000000800 */
[--C-:B------:R-:W-:Y:S01]  /*177f0*/  FFMA.FTZ R161, R247, UR4, -R84.reuse ;  /* 0x00000004f7a17c23 */ /* 0x100fe20008010854 */
[----:B------:R-:W-:Y:S01]  /*17800*/  F2FP.F16.F32.PACK_AB R35, R113, R104 ;  /* 0x000000687123723e */ /* 0x000fe200000000ff */
[--C-:B------:R-:W-:Y:S01]  /*17810*/  FFMA.FTZ R163, R249, UR4, -R84.reuse ;  /* 0x00000004f9a37c23 */ /* 0x100fe20008010854 */
[----:B------:R-:W4:Y:S01]  /*17820*/  MUFU.EX2 R108, R108 ;  /* 0x0000006c006c7308 */ /* 0x000f220000000800 */
[--C-:B------:R-:W-:Y:S01]  /*17830*/  FFMA.FTZ R160, R199, UR4, -R84.reuse ;  /* 0x00000004c7a07c23 */ /* 0x100fe20008010854 */
[--C-:B-1----:R-:W-:Y:S01]  /*17840*/  FFMA.FTZ R114, R119, UR4, -R84.reuse ;  /* 0x0000000477727c23 */ /* 0x102fe20008010854 */
[----:B------:R-:W-:Y:S01]  /*17850*/  FFMA.FTZ R162, R195, UR4, -R84 ;  /* 0x00000004c3a27c23 */ /* 0x000fe20008010854 */
[----:B------:R3:W-:Y:S01]  /*17860*/  MUFU.EX2 R117, R38 ;  /* 0x0000002600757308 */ /* 0x0007e20000000800 */
[C---:B--2---:R-:W-:Y:S01]  /*17870*/  HMMA.16816.F32 R12, R32.reuse, R20, R12 ;  /* 0x00000014200c723c */ /* 0x044fe2000000180c */
[--C-:B------:R-:W-:Y:S01]  /*17880*/  FFMA.FTZ R205, R205, UR4, -R86.reuse ;  /* 0x00000004cdcd7c23 */ /* 0x100fe20008010856 */
[--C-:B------:R-:W-:Y:S01]  /*17890*/  FFMA.FTZ R164, R193, UR4, -R86.reuse ;  /* 0x00000004c1a47c23 */ /* 0x100fe20008010856 */
[----:B------:R-:W-:Y:S01]  /*178a0*/  MUFU.EX2 R110, R110 ;  /* 0x0000006e006e7308 */ /* 0x000fe20000000800 */
[----:B------:R-:W-:Y:S01]  /*178b0*/  FFMA.FTZ R166, R189, UR4, -R86 ;  /* 0x00000004bda67c23 */ /* 0x000fe20008010856 */
[--C-:B------:R-:W-:Y:S01]  /*178c0*/  FFMA.FTZ R168, R151, UR4, -R84.reuse ;  /* 0x0000000497a87c23 */ /* 0x100fe20008010854 */
[----:B------:R-:W-:Y:S01]  /*178d0*/  FFMA.FTZ R170, R145, UR4, -R84 ;  /* 0x0000000491aa7c23 */ /* 0x000fe20008010854 */
[----:B------:R-:W1:Y:S01]  /*178e0*/  MUFU.EX2 R121, R121 ;  /* 0x0000007900797308 */ /* 0x000e620000000800 */
[C---:B------:R-:W-:Y:S01]  /*178f0*/  HMMA.16816.F32 R16, R32.reuse, R22, R16 ;  /* 0x000000162010723c */ /* 0x040fe20000001810 */
[----:B------:R-:W2:Y:S01]  /*17900*/  LDSM.16.MT88.4 R20, [R96+0x800] ;  /* 0x000800006014783b */ /* 0x000ea20000004200 */
[--C-:B------:R-:W-:Y:S01]  /*17910*/  FFMA.FTZ R191, R191, UR4, -R86.reuse ;  /* 0x00000004bfbf7c23 */ /* 0x100fe20008010856 */
[----:B------:R1:W-:Y:S01]  /*17920*/  MUFU.EX2 R119, R128 ;  /* 0x0000008000777308 */ /* 0x0003e20000000800 */
[----:B------:R-:W-:Y:S01]  /*17930*/  FFMA.FTZ R187, R187, UR4, -R86 ;  /* 0x00000004bbbb7c23 */ /* 0x000fe20008010856 */
[----:B------:R-:W-:Y:S01]  /*17940*/  FFMA.FTZ R147, R147, UR4, -R84 ;  /* 0x0000000493937c23 */ /* 0x000fe20008010854 */
[--C-:B------:R-:W-:Y:S01]  /*17950*/  FFMA.FTZ R172, R143, UR4, -R86.reuse ;  /* 0x000000048fac7c23 */ /* 0x100fe20008010856 */
[----:B------:R-:W5:Y:S01]  /*17960*/  MUFU.EX2 R114, R114 ;  /* 0x0000007200727308 */ /* 0x000f620000000800 */
[C---:B---3--:R-:W-:Y:S01]  /*17970*/  HMMA.16816.F32 R36, R32.reuse, R28, R24 ;  /* 0x0000001c2024723c */ /* 0x048fe20000001818 */
[----:B------:R-:W3:Y:S01]  /*17980*/  LDSM.16.MT88.4 R24, [R3+0x5c00] ;  /* 0x005c00000318783b */ /* 0x000ee20000004200 */
[----:B------:R-:W-:Y:S01]  /*17990*/  FFMA.FTZ R174, R137, UR4, -R86 ;  /* 0x0000000489ae7c23 */ /* 0x000fe20008010856 */
[----:B------:R-:W-:Y:S01]  /*179a0*/  MUFU.EX2 R127, R120 ;  /* 0x00000078007f7308 */ /* 0x000fe20000000800 */
[--C-:B------:R-:W-:Y:S01]  /*179b0*/  FFMA.FTZ R182, R133, UR4, -R84.reuse ;  /* 0x0000000485b67c23 */ /* 0x100fe20008010854 */
[----:B------:R-:W-:Y:S01]  /*179c0*/  FFMA.FTZ R184, R123, UR4, -R84 ;  /* 0x000000047bb87c23 */ /* 0x000fe20008010854 */
[----:B------:R-:W-:Y:S01]  /*179d0*/  FFMA.FTZ R139, R139, UR4, -R86 ;  /* 0x000000048b8b7c23 */ /* 0x000fe20008010856 */
[----:B------:R-:W-:Y:S01]  /*179e0*/  MUFU.EX2 R112, R112 ;  /* 0x0000007000707308 */ /* 0x000fe20000000800 */
[----:B------:R-:W-:Y:S01]  /*179f0*/  HMMA.16816.F32 R28, R32, R30, R8 ;  /* 0x0000001e201c723c */ /* 0x000fe20000001808 */
[----:B----4-:R-:W-:Y:S01]  /*17a00*/  F2FP.F16.F32.PACK_AB R32, R108, R115 ;  /* 0x000000736c20723e */ /* 0x010fe200000000ff */
[--C-:B-1----:R-:W-:Y:S01]  /*17a10*/  FFMA.FTZ R128, R135, UR4, -R84.reuse ;  /* 0x0000000487807c23 */ /* 0x102fe20008010854 */
[----:B------:R-:W-:Y:S01]  /*17a20*/  F2FP.F16.F32.PACK_AB R33, R121, R110 ;  /* 0x0000006e7921723e */ /* 0x000fe200000000ff */
[----:B------:R-:W1:Y:S01]  /*17a30*/  LDSM.16.MT88.4 R8, [R96+0xc00] ;  /* 0x000c00006008783b */ /* 0x000e620000004200 */
[----:B------:R-:W-:Y:S01]  /*17a40*/  F2FP.F16.F32.PACK_AB R34, R117, R106 ;  /* 0x0000006a7522723e */ /* 0x000fe200000000ff */
[--C-:B------:R-:W-:Y:S01]  /*17a50*/  FFMA.FTZ R135, R118, UR4, -R84.reuse ;  /* 0x0000000476877c23 */ /* 0x100fe20008010854 */
[----:B-----5:R-:W-:Y:S01]  /*17a60*/  F2FP.F16.F32.PACK_AB R35, R114, R119 ;  /* 0x000000777223723e */ /* 0x020fe200000000ff */
[----:B------:R-:W4:Y:S01]  /*17a70*/  MUFU.EX2 R129, R129 ;  /* 0x0000008100817308 */ /* 0x000f220000000800 */
[--C-:B------:R-:W-:Y:S01]  /*17a80*/  FFMA.FTZ R141, R141, UR4, -R84.reuse ;  /* 0x000000048d8d7c23 */ /* 0x100fe20008010854 */
[----:B------:R-:W-:Y:S01]  /*17a90*/  FFMA.FTZ R125, R125, UR4, -R84 ;  /* 0x000000047d7d7c23 */ /* 0x000fe20008010854 */
[--C-:B------:R-:W-:Y:S01]  /*17aa0*/  FFMA.FTZ R188, R99, UR4, -R86.reuse ;  /* 0x0000000463bc7c23 */ /* 0x100fe20008010856 */
[----:B------:R5:W-:Y:S01]  /*17ab0*/  MUFU.EX2 R116, R126 ;  /* 0x0000007e00747308 */ /* 0x000be20000000800 */
[----:B------:R-:W-:Y:S01]  /*17ac0*/  FFMA.FTZ R109, R109, UR4, -R86 ;  /* 0x000000046d6d7c23 */ /* 0x000fe20008010856 */
[C---:B------:R-:W-:Y:S01]  /*17ad0*/  HMMA.16816.F32 R12, R32.reuse, R4, R12 ;  /* 0x00000004200c723c */ /* 0x040fe2000000180c */
[----:B------:R-:W-:Y:S01]  /*17ae0*/  FFMA.FTZ R97, R97, UR4, -R84 ;  /* 0x0000000461617c23 */ /* 0x000fe20008010854 */
[----:B------:R4:W-:Y:S01]  /*17af0*/  MUFU.EX2 R131, R124 ;  /* 0x0000007c00837308 */ /* 0x0009e20000000800 */
[----:B------:R-:W-:Y:S01]  /*17b00*/  FFMA.FTZ R152, R152, R95, R87 ;  /* 0x0000005f98987223 */ /* 0x000fe20000010057 */
[----:B------:R-:W-:Y:S01]  /*17b10*/  FFMA.FTZ R89, R154, R94, R89 ;  /* 0x0000005e9a597223 */ /* 0x000fe20000010059 */
[----:B------:R-:W-:Y:S01]  /*17b20*/  FFMA.FTZ R80, R80, UR4, -R86 ;  /* 0x0000000450507c23 */ /* 0x000fe20008010856 */
[----:B------:R-:W3:Y:S01]  /*17b30*/  MUFU.EX2 R120, R130 ;  /* 0x0000008200787308 */ /* 0x000ee20000000800 */
[----:B------:R-:W-:Y:S01]  /*17b40*/  FADD.FTZ R152, R85, R152 ;  /* 0x0000009855987221 */ /* 0x000fe20000010000 */
[C---:B------:R-:W-:Y:S01]  /*17b50*/  HMMA.16816.F32 R16, R32.reuse, R6, R16 ;  /* 0x000000062010723c */ /* 0x040fe20000001810 */
[----:B------:R-:W1:Y:S01]  /*17b60*/  LDSM.16.MT88.4 R4, [R3+0x6000] ;  /* 0x006000000304783b */ /* 0x000e620000004200 */
[----:B------:R-:W-:Y:S01]  /*17b70*/  MUFU.EX2 R118, R128 ;  /* 0x0000008000767308 */ /* 0x000fe20000000800 */
[----:B------:R-:W-:Y:S01]  /*17b80*/  FADD.FTZ R89, R88, R89 ;  /* 0x0000005958597221 */ /* 0x000fe20000010000 */
[----:B-----5:R-:W-:Y:S01]  /*17b90*/  FFMA.FTZ R126, R243, UR4, -R84 ;  /* 0x00000004f37e7c23 */ /* 0x020fe20008010854 */
[----:B------:R-:W-:Y:S01]  /*17ba0*/  FADD.FTZ R91, R91, R152 ;  /* 0x000000985b5b7221 */ /* 0x000fe20000010000 */
[----:B------:R-:W5:Y:S01]  /*17bb0*/  MUFU.EX2 R135, R135 ;  /* 0x0000008700877308 */ /* 0x000f620000000800 */
[----:B------:R-:W-:Y:S01]  /*17bc0*/  FADD.FTZ R92, R92, R89 ;  /* 0x000000595c5c7221 */ /* 0x000fe20000010000 */
[C---:B--2---:R-:W-:Y:S01]  /*17bd0*/  HMMA.16816.F32 R36, R32.reuse, R20, R36 ;  /* 0x000000142024723c */ /* 0x044fe20000001824 */
[----:B----4-:R-:W-:Y:S01]  /*17be0*/  F2FP.F16.F32.PACK_AB R20, R129, R112 ;  /* 0x000000708114723e */ /* 0x010fe200000000ff */
[--C-:B------:R-:W-:Y:S01]  /*17bf0*/  FFMA.FTZ R124, R251, UR4, -R86.reuse ;  /* 0x00000004fb7c7c23 */ /* 0x100fe20008010856 */
[----:B------:R-:W-:Y:S01]  /*17c00*/  MUFU.EX2 R155, R155 ;  /* 0x0000009b009b7308 */ /* 0x000fe20000000800 */
[----:B---3--:R-:W-:Y:S01]  /*17c10*/  F2FP.F16.F32.PACK_AB R21, R120, R131 ;  /* 0x000000837815723e */ /* 0x008fe200000000ff */
[--C-:B------:R-:W-:Y:S01]  /*17c20*/  FFMA.FTZ R130, R237, UR4, -R86.reuse ;  /* 0x00000004ed827c23 */ /* 0x100fe20008010856 */
[----:B------:R-:W-:Y:S01]  /*17c30*/  FADD.FTZ R91, R90, R91 ;  /* 0x0000005b5a5b7221 */ /* 0x000fe20000010000 */
[----:B------:R-:W-:Y:S01]  /*17c40*/  MUFU.EX2 R161, R161 ;  /* 0x000000a100a17308 */ /* 0x000fe20000000800 */
[----:B------:R-:W-:Y:S01]  /*17c50*/  HMMA.16816.F32 R28, R32, R22, R28 ;  /* 0x00000016201c723c */ /* 0x000fe2000000181c */
[--C-:B------:R-:W-:Y:S01]  /*17c60*/  FFMA.FTZ R32, R157, UR4, -R86.reuse ;  /* 0x000000049d207c23 */ /* 0x100fe20008010856 */
[----:B------:R-:W-:Y:S01]  /*17c70*/  F2FP.F16.F32.PACK_AB R22, R116, R127 ;  /* 0x0000007f7416723e */ /* 0x000fe200000000ff */
[----:B------:R-:W-:Y:S01]  /*17c80*/  FFMA.FTZ R157, R122, UR4, -R86 ;  /* 0x000000047a9d7c23 */ /* 0x000fe20008010856 */
[----:B-----5:R-:W-:Y:S01]  /*17c90*/  F2FP.F16.F32.PACK_AB R23, R135, R118 ;  /* 0x000000768717723e */ /* 0x020fe200000000ff */
[----:B------:R-:W-:Y:S01]  /*17ca0*/  FFMA.FTZ R128, R245, UR4, -R84 ;  /* 0x00000004f5807c23 */ /* 0x000fe20008010854 */
[----:B------:R2:W-:Y:S01]  /*17cb0*/  MUFU.EX2 R122, R32 ;  /* 0x00000020007a7308 */ /* 0x0005e20000000800 */
[----:B------:R-:W-:Y:S01]  /*17cc0*/  FADD.FTZ R93, R93, R92 ;  /* 0x0000005c5d5d7221 */ /* 0x000fe20000010000 */
[----:B------:R-:W-:Y:S01]  /*17cd0*/  FADD.FTZ R98, R98, R91 ;  /* 0x0000005b62627221 */ /* 0x000fe20000010000 */
[--C-:B------:R-:W-:Y:S01]  /*17ce0*/  FFMA.FTZ R95, R75, UR4, -R86.reuse ;  /* 0x000000044b5f7c23 */ /* 0x100fe20008010856 */
[----:B------:R-:W3:Y:S01]  /*17cf0*/  MUFU.EX2 R157, R157 ;  /* 0x0000009d009d7308 */ /* 0x000ee20000000800 */
[C---:B------:R-:W-:Y:S01]  /*17d00*/  HMMA.16816.F32 R12, R20.reuse, R24, R12 ;  /* 0x00000018140c723c */ /* 0x040fe2000000180c */
[----:B------:R-:W-:Y:S01]  /*17d10*/  FADD.FTZ R102, R102, R93 ;  /* 0x0000005d66667221 */ /* 0x000fe20000010000 */
[--C-:B------:R-:W-:Y:S01]  /*17d20*/  FFMA.FTZ R87, R78, UR4, -R86.reuse ;  /* 0x000000044e577c23 */ /* 0x100fe20008010856 */
[----:B------:R-:W-:Y:S01]  /*17d30*/  MUFU.EX2 R124, R124 ;  /* 0x0000007c007c7308 */ /* 0x000fe20000000800 */
[----:B------:R-:W-:Y:S01]  /*17d40*/  FFMA.FTZ R75, R73, UR4, -R86 ;  /* 0x00000004494b7c23 */ /* 0x000fe20008010856 */
[----:B------:R-:W-:Y:S01]  /*17d50*/  FADD.FTZ R111, R111, R102 ;  /* 0x000000666f6f7221 */ /* 0x000fe20000010000 */
[----:B------:R-:W-:Y:S01]  /*17d60*/  FFMA.FTZ R85, R55, UR4, -R84 ;  /* 0x0000000437557c23 */ /* 0x000fe20008010854 */
[----:B------:R-:W4:Y:S01]  /*17d70*/  MUFU.EX2 R128, R128 ;  /* 0x0000008000807308 */ /* 0x000f220000000800 */
[C---:B------:R-:W-:Y:S01]  /*17d80*/  HMMA.16816.F32 R16, R20.reuse, R26, R16 ;  /* 0x0000001a1410723c */ /* 0x040fe20000001810 */
[----:B------:R-:W5:Y:S01]  /*17d90*/  LDSM.16.MT88.4 R24, [R96+0x1000] ;  /* 0x001000006018783b */ /* 0x000f620000004200 */
[----:B------:R-:W-:Y:S01]  /*17da0*/  FADD.FTZ R104, R104, R111 ;  /* 0x0000006f68687221 */ /* 0x000fe20000010000 */
[----:B------:R-:W-:Y:S01]  /*17db0*/  MUFU.EX2 R126, R126 ;  /* 0x0000007e007e7308 */ /* 0x000fe20000000800 */
[----:B------:R-:W-:Y:S01]  /*17dc0*/  FFMA.FTZ R76, R76, UR4, -R86 ;  /* 0x000000044c4c7c23 */ /* 0x000fe20008010856 */
[----:B--2---:R-:W-:Y:S01]  /*17dd0*/  LDSM.16.MT88.4 R32, [R3+0x6800] ;  /* 0x006800000320783b */ /* 0x004fe20000004200 */
[----:B------:R-:W-:Y:S01]  /*17de0*/  FADD.FTZ R113, R113, R104 ;  /* 0x0000006871717221 */ /* 0x000fe20000010000 */
[----:B------:R-:W2:Y:S01]  /*17df0*/  MUFU.EX2 R163, R163 ;  /* 0x000000a300a37308 */ /* 0x000ea20000000800 */
[C---:B-1----:R-:W-:Y:S01]  /*17e00*/  HMMA.16816.F32 R36, R20.reuse, R8, R36 ;  /* 0x000000081424723c */ /* 0x042fe20000001824 */
[----:B------:R-:W-:Y:S01]  /*17e10*/  FFMA.FTZ R71, R71, UR4, -R86 ;  /* 0x0000000447477c23 */ /* 0x000fe20008010856 */
[----:B------:R-:W-:Y:S01]  /*17e20*/  FADD.FTZ R88, R110, R113 ;  /* 0x000000716e587221 */ /* 0x000fe20000010000 */
[----:B------:R-:W-:Y:S01]  /*17e30*/  MUFU.EX2 R165, R165 ;  /* 0x000000a500a57308 */ /* 0x000fe20000000800 */
[----:B------:R-:W-:Y:S01]  /*17e40*/  FFMA.FTZ R48, R48, UR4, -R84 ;  /* 0x0000000430307c23 */ /* 0x000fe20008010854 */
[----:B------:R-:W-:Y:S01]  /*17e50*/  FFMA.FTZ R66, R66, UR4, -R86 ;  /* 0x0000000442427c23 */ /* 0x000fe20008010856 */
[----:B------:R-:W-:Y:S01]  /*17e60*/  FADD.FTZ R88, R121, R88 ;  /* 0x0000005879587221 */ /* 0x000fe20000010000 */
[----:B------:R-:W1:Y:S01]  /*17e70*/  MUFU.EX2 R132, R132 ;  /* 0x0000008400847308 */ /* 0x000e620000000800 */
[----:B------:R-:W-:Y:S01]  /*17e80*/  HMMA.16816.F32 R28, R20, R10, R28 ;  /* 0x0000000a141c723c */ /* 0x000fe2000000181c */
[----:B---3--:R-:W-:Y:S01]  /*17e90*/  F2FP.F16.F32.PACK_AB R20, R157, R122 ;  /* 0x0000007a9d14723e */ /* 0x008fe200000000ff */
[----:B------:R-:W3:Y:S01]  /*17ea0*/  LDSM.16.MT88.4 R8, [R3+0x6400] ;  /* 0x006400000308783b */ /* 0x000ee20000004200 */
[----:B----4-:R-:W-:Y:S01]  /*17eb0*/  F2FP.F16.F32.PACK_AB R21, R128, R161 ;  /* 0x000000a18015723e */ /* 0x010fe200000000ff */
[----:B------:R-:W-:Y:S01]  /*17ec0*/  MUFU.EX2 R130, R130 ;  /* 0x0000008200827308 */ /* 0x000fe20000000800 */
[----:B------:R-:W-:Y:S01]  /*17ed0*/  F2FP.F16.F32.PACK_AB R22, R124, R155 ;  /* 0x0000009b7c16723e */ /* 0x000fe200000000ff */
[----:B------:R-:W-:Y:S01]  /*17ee0*/  FADD.FTZ R119, R119, R88 ;  /* 0x0000005877777221 */ /* 0x000fe20000010000 */
[----:B--2---:R-:W-:Y:S01]  /*17ef0*/  F2FP.F16.F32.PACK_AB R23, R163, R126 ;  /* 0x0000007ea317723e */ /* 0x004fe200000000ff */
[----:B------:R-:W-:Y:S01]  /*17f00*/  MUFU.EX2 R167, R167 ;  /* 0x000000a700a77308 */ /* 0x000fe20000000800 */
[--C-:B------:R-:W-:Y:S01]  /*17f10*/  FFMA.FTZ R68, R68, UR4, -R86.reuse ;  /* 0x0000000444447c23 */ /* 0x100fe20008010856 */
[----:B------:R-:W-:Y:S01]  /*17f20*/  FADD.FTZ R114, R114, R119 ;  /* 0x0000007772727221 */ /* 0x000fe20000010000 */
[--C-:B------:R-:W-:Y:S01]  /*17f30*/  FFMA.FTZ R63, R63, UR4, -R86.reuse ;  /* 0x000000043f3f7c23 */ /* 0x100fe20008010856 */
[----:B------:R-:W-:Y:S01]  /*17f40*/  MUFU.EX2 R134, R134 ;  /* 0x0000008600867308 */ /* 0x000fe20000000800 */
[----:B------:R-:W-:Y:S01]  /*17f50*/  FFMA.FTZ R83, R83, UR4, -R86 ;  /* 0x0000000453537c23 */ /* 0x000fe20008010856 */
[C---:B------:R-:W-:Y:S01]  /*17f60*/  HMMA.16816.F32 R12, R20.reuse, R4, R12 ;  /* 0x00000004140c723c */ /* 0x040fe2000000180c */
[----:B------:R-:W-:Y:S01]  /*17f70*/  FADD.FTZ R131, R131, R114 ;  /* 0x0000007283837221 */ /* 0x000fe20000010000 */
[----:B------:R-:W2:Y:S01]  /*17f80*/  MUFU.EX2 R171, R171 ;  /* 0x000000ab00ab7308 */ /* 0x000ea20000000800 */
[----:B------:R-:W-:Y:S01]  /*17f90*/  FFMA.FTZ R40, R40, UR4, -R86 ;  /* 0x0000000428287c23 */ /* 0x000fe20008010856 */
[--C-:B------:R-:W-:Y:S01]  /*17fa0*/  FFMA.FTZ R60, R60, UR4, -R84.reuse ;  /* 0x000000043c3c7c23 */ /* 0x100fe20008010854 */
[----:B------:R-:W-:Y:S01]  /*17fb0*/  FADD.FTZ R131, R120, R131 ;  /* 0x0000008378837221 */ /* 0x000fe20000010000 */
[----:B------:R-:W-:Y:S01]  /*17fc0*/  MUFU.EX2 R169, R169 ;  /* 0x000000a900a97308 */ /* 0x000fe20000000800 */
[----:B------:R-:W-:Y:S01]  /*17fd0*/  FFMA.FTZ R81, R81, UR4, -R84 ;  /* 0x0000000451517c23 */ /* 0x000fe20008010854 */
[----:B------:R-:W-:Y:S01]  /*17fe0*/  HMMA.16816.F32 R16, R20, R6, R16 ;  /* 0x000000061410723c */ /* 0x000fe20000001810 */
[----:B------:R-:W4:Y:S01]  /*17ff0*/  LDSM.16.MT88.4 R4, [R96+0x1400] ;  /* 0x001400006004783b */ /* 0x000f220000004200 */
[----:B------:R-:W3:Y:S01]  /*18000*/  MUFU.EX2 R138, R138 ;  /* 0x0000008a008a7308 */ /* 0x000ee20000000800 */
[----:B------:R-:W-:Y:S01]  /*18010*/  FADD.FTZ R118, R118, R131 ;  /* 0x0000008376767221 */ /* 0x000fe20000010000 */
[----:B------:R-:W-:-:S02]  /*18020*/  PLOP3.LUT P0, PT, PT, PT, UP0, 0x80, 0x8 ;  /* 0x000000000008781c */ /* 0x000fc40003f0f008 */
[----:B------:R-:W-:Y:S01]  /*18030*/  MUFU.EX2 R136, R136 ;  /* 0x0000008800887308 */ /* 0x000fe20000000800 */
[----:B------:R-:W-:Y:S01]  /*18040*/  FADD.FTZ R118, R135, R118 ;  /* 0x0000007687767221 */ /* 0x000fe20000010000 */
[----:B-----5:R-:W-:Y:S01]  /*18050*/  HMMA.16816.F32 R36, R20, R24, R36 ;  /* 0x000000181424723c */ /* 0x020fe20000001824 */
[----:B-1----:R-:W-:Y:S01]  /*18060*/  F2FP.F16.F32.PACK_AB R24, R132, R165 ;  /* 0x000000a58418723e */ /* 0x002fe200000000ff */
[----:B------:R-:W1:Y:S01]  /*18070*/  MUFU.EX2 R175, R175 ;  /* 0x000000af00af7308 */ /* 0x000e620000000800 */
[----:B--2---:R-:W-:-:S03]  /*18080*/  F2FP.F16.F32.PACK_AB R25, R171, R134 ;  /* 0x00000086ab19723e */ /* 0x004fc600000000ff */
[----:B------:R-:W-:Y:S02]  /*18090*/  MUFU.EX2 R173, R173 ;  /* 0x000000ad00ad7308 */ /* 0x000fe40000000800 */
[----:B------:R-:W-:Y:S01]  /*180a0*/  HMMA.16816.F32 R28, R20, R26, R28 ;  /* 0x0000001a141c723c */ /* 0x000fe2000000181c */
[----:B------:R-:W-:Y:S01]  /*180b0*/  F2FP.F16.F32.PACK_AB R26, R167, R130 ;  /* 0x00000082a71a723e */ /* 0x000fe200000000ff */
[----:B------:R-:W2:Y:S01]  /*180c0*/  LDSM.16.MT88.4 R20, [R96+0x1800] ;  /* 0x001800006014783b */ /* 0x000ea20000004200 */
[----:B---3--:R-:W-:Y:S01]  /*180d0*/  F2FP.F16.F32.PACK_AB R27, R138, R169 ;  /* 0x000000a98a1b723e */ /* 0x008fe200000000ff */
[----:B------:R-:W3:Y:S04]  /*180e0*/  MUFU.EX2 R140, R140 ;  /* 0x0000008c008c7308 */ /* 0x000ee80000000800 */
[----:B------:R-:W-:Y:S02]  /*180f0*/  MUFU.EX2 R207, R217 ;  /* 0x000000d900cf7308 */ /* 0x000fe40000000800 */
[C---:B------:R-:W-:Y:S01]  /*18100*/  HMMA.16816.F32 R12, R24.reuse, R8, R12 ;  /* 0x00000008180c723c */ /* 0x040fe2000000180c */
[----:B-1----:R-:W-:Y:S01]  /*18110*/  F2FP.F16.F32.PACK_AB R8, R175, R136 ;  /* 0x00000088af08723e */ /* 0x002fe200000000ff */
[----:B------:R-:W1:Y:S04]  /*18120*/  MUFU.EX2 R144, R144 ;  /* 0x0000009000907308 */ /* 0x000e680000000800 */
[----:B------:R-:W-:Y:S02]  /*18130*/  MUFU.EX2 R142, R142 ;  /* 0x0000008e008e7308 */ /* 0x000fe40000000800 */
[C---:B------:R-:W-:Y:S01]  /*18140*/  HMMA.16816.F32 R16, R24.reuse, R10, R16 ;  /* 0x0000000a1810723c */ /* 0x040fe20000001810 */
[----:B---3--:R-:W-:Y:S01]  /*18150*/  F2FP.F16.F32.PACK_AB R10, R140, R173 ;  /* 0x000000ad8c0a723e */ /* 0x008fe200000000ff */
[----:B------:R-:W3:Y:S04]  /*18160*/  MUFU.EX2 R209, R209 ;  /* 0x000000d100d17308 */ /* 0x000ee80000000800 */
[----:B------:R-:W-:Y:S02]  /*18170*/  MUFU.EX2 R146, R146 ;  /* 0x0000009200927308 */ /* 0x000fe40000000800 */
[C---:B----4-:R-:W-:Y:S01]  /*18180*/  HMMA.16816.F32 R36, R24.reuse, R4, R36 ;  /* 0x000000041824723c */ /* 0x050fe20000001824 */
[----:B-1----:R-:W-:Y:S01]  /*18190*/  F2FP.F16.F32.PACK_AB R9, R144, R207 ;  /* 0x000000cf9009723e */ /* 0x002fe200000000ff */
[----:B------:R-:W1:Y:S04]  /*181a0*/  MUFU.EX2 R203, R213 ;  /* 0x000000d500cb7308 */ /* 0x000e680000000800 */
[----:B------:R-:W-:Y:S02]  /*181b0*/  MUFU.EX2 R156, R156 ;  /* 0x0000009c009c7308 */ /* 0x000fe40000000800 */
[----:B------:R-:W-:Y:S01]  /*181c0*/  HMMA.16816.F32 R28, R24, R6, R28 ;  /* 0x00000006181c723c */ /* 0x000fe2000000181c */
[----:B------:R-:W4:Y:S01]  /*181d0*/  LDSM.16.MT88.4 R4, [R3+0x6c00] ;  /* 0x006c00000304783b */ /* 0x000f220000004200 */
[----:B---3--:R-:W-:Y:S01]  /*181e0*/  F2FP.F16.F32.PACK_AB R11, R209, R142 ;  /* 0x0000008ed10b723e */ /* 0x008fe200000000ff */
[----:B------:R-:W-:Y:S02]  /*181f0*/  MUFU.EX2 R199, R205 ;  /* 0x000000cd00c77308 */ /* 0x000fe40000000800 */
[----:B------:R-:W3:Y:S02]  /*18200*/  LDSM.16.MT88.4 R24, [R96+0x1c00] ;  /* 0x001c00006018783b */ /* 0x000ee40000004200 */
[----:B------:R-:W-:Y:S02]  /*18210*/  MUFU.EX2 R160, R160 ;  /* 0x000000a000a07308 */ /* 0x000fe40000000800 */
[----:B------:R-:W-:Y:S01]  /*18220*/  HMMA.16816.F32 R12, R8, R32, R12 ;  /* 0x00000020080c723c */ /* 0x000fe2000000180c */
[--C-:B------:R-:W-:Y:S01]  /*18230*/  FFMA.FTZ R32, R197, UR4, -R84.reuse ;  /* 0x00000004c5207c23 */ /* 0x100fe20008010854 */
[----:B------:R-:W-:Y:S01]  /*18240*/  FFMA.FTZ R197, R201, UR4, -R84 ;  /* 0x00000004c9c57c23 */ /* 0x000fe20008010854 */
[----:B------:R-:W-:Y:S01]  /*18250*/  MUFU.EX2 R162, R162 ;  /* 0x000000a200a27308 */ /* 0x000fe20000000800 */
[----:B------:R-:W-:-:S03]  /*18260*/  FFMA.FTZ R33, R185, UR4, -R86 ;  /* 0x00000004b9217c23 */ /* 0x000fc60008010856 */
[----:B------:R-:W5:Y:S01]  /*18270*/  MUFU.EX2 R195, R32 ;  /* 0x0000002000c37308 */ /* 0x000f620000000800 */
[C---:B------:R-:W-:Y:S03]  /*18280*/  HMMA.16816.F32 R16, R8.reuse, R34, R16 ;  /* 0x000000220810723c */ /* 0x040fe60000001810 */
[----:B------:R-:W4:Y:S04]  /*18290*/  MUFU.EX2 R197, R197 ;  /* 0x000000c500c57308 */ /* 0x000f280000000800 */
[----:B------:R-:W-:Y:S01]  /*182a0*/  MUFU.EX2 R164, R164 ;  /* 0x000000a400a47308 */ /* 0x000fe20000000800 */
[----:B--2---:R-:W-:Y:S01]  /*182b0*/  HMMA.16816.F32 R36, R8, R20, R36 ;  /* 0x000000140824723c */ /* 0x004fe20000001824 */
[----:B-1----:R-:W-:-:S02]  /*182c0*/  F2FP.F16.F32.PACK_AB R20, R203, R146 ;  /* 0x00000092cb14723e */ /* 0x002fc400000000ff */
[----:B------:R-:W1:Y:S01]  /*182d0*/  MUFU.EX2 R189, R191 ;  /* 0x000000bf00bd7308 */ /* 0x000e620000000800 */
[----:B-----5:R-:W-:Y:S01]  /*182e0*/  F2FP.F16.F32.PACK_AB R21, R195, R160 ;  /* 0x000000a0c315723e */ /* 0x020fe200000000ff */
[----:B------:R-:W-:Y:S02]  /*182f0*/  FFMA.FTZ R32, R153, UR4, -R84 ;  /* 0x0000000499207c23 */ /* 0x000fe40008010854 */
[----:B------:R-:W-:Y:S01]  /*18300*/  MUFU.EX2 R166, R166 ;  /* 0x000000a600a67308 */ /* 0x000fe20000000800 */
[----:B------:R-:W-:Y:S01]  /*18310*/  HMMA.16816.F32 R28, R8, R22, R28 ;  /* 0x00000016081c723c */ /* 0x000fe2000000181c */
[----:B------:R-:W2:Y:S01]  /*18320*/  LDSM.16.MT88.4 R8, [R3+0x7000] ;  /* 0x007000000308783b */ /* 0x000ea20000004200 */
[----:B------:R-:W-:Y:S01]  /*18330*/  F2FP.F16.F32.PACK_AB R22, R199, R156 ;  /* 0x0000009cc716723e */ /* 0x000fe200000000ff */
[----:B------:R-:W-:Y:S01]  /*18340*/  MUFU.EX2 R185, R187 ;  /* 0x000000bb00b97308 */ /* 0x000fe20000000800 */
[----:B----4-:R-:W-:-:S03]  /*18350*/  F2FP.F16.F32.PACK_AB R23, R197, R162 ;  /* 0x000000a2c517723e */ /* 0x010fc600000000ff */
[----:B------:R-:W-:Y:S04]  /*18360*/  MUFU.EX2 R153, R33 ;  /* 0x0000002100997308 */ /* 0x000fe80000000800 */
[C---:B------:R-:W-:Y:S01]  /*18370*/  HMMA.16816.F32 R12, R20.reuse, R4, R12 ;  /* 0x00000004140c723c */ /* 0x040fe2000000180c */
[----:B------:R4:W-:Y:S04]  /*18380*/  MUFU.EX2 R151, R32 ;  /* 0x0000002000977308 */ /* 0x0009e80000000800 */
[----:B------:R-:W5:Y:S03]  /*18390*/  MUFU.EX2 R168, R168 ;  /* 0x000000a800a87308 */ /* 0x000f660000000800 */
[C---:B------:R-:W-:Y:S01]  /*183a0*/  HMMA.16816.F32 R16, R20.reuse, R6, R16 ;  /* 0x000000061410723c */ /* 0x040fe20000001810 */
[----:B------:R-:W2:Y:S01]  /*183b0*/  LDSM.16.MT88.4 R4, [R96+0x2000] ;  /* 0x002000006004783b */ /* 0x000ea20000004200 */
[----:B------:R-:W-:Y:S04]  /*183c0*/  MUFU.EX2 R145, R147 ;  /* 0x0000009300917308 */ /* 0x000fe80000000800 */
[----:B------:R-:W2:Y:S01]  /*183d0*/  MUFU.EX2 R170, R170 ;  /* 0x000000aa00aa7308 */ /* 0x000ea20000000800 */
[----:B----4-:R-:W4:Y:S01]  /*183e0*/  LDSM.16.MT88.4 R32, [R3+0x7400] ;  /* 0x007400000320783b */ /* 0x010f220000004200 */
[----:B---3--:R-:W-:Y:S01]  /*183f0*/  HMMA.16816.F32 R36, R20, R24, R36 ;  /* 0x000000181424723c */ /* 0x008fe20000001824 */
[----:B-1----:R-:W-:Y:S01]  /*18400*/  F2FP.F16.F32.PACK_AB R24, R189, R164 ;  /* 0x000000a4bd18723e */ /* 0x002fe200000000ff */
[----:B------:R-:W1:Y:S01]  /*18410*/  MUFU.EX2 R172, R172 ;  /* 0x000000ac00ac7308 */ /* 0x000e620000000800 */
[----:B-----5:R-:W-:-:S03]  /*18420*/  F2FP.F16.F32.PACK_AB R25, R168, R151 ;  /* 0x00000097a819723e */ /* 0x020fc600000000ff */
[----:B------:R-:W-:Y:S02]  /*18430*/  MUFU.EX2 R137, R139 ;  /* 0x0000008b00897308 */ /* 0x000fe40000000800 */
[----:B------:R-:W-:Y:S01]  /*18440*/  HMMA.16816.F32 R28, R20, R26, R28 ;  /* 0x0000001a141c723c */ /* 0x000fe2000000181c */
[----:B------:R-:W-:Y:S01]  /*18450*/  F2FP.F16.F32.PACK_AB R26, R185, R166 ;  /* 0x000000a6b91a723e */ /* 0x000fe200000000ff */
[----:B------:R-:W3:Y:S01]  /*18460*/  MUFU.EX2 R174, R174 ;  /* 0x000000ae00ae7308 */ /* 0x000ee20000000800 */
[----:B------:R-:W5:Y:S01]  /*18470*/  LDSM.16.MT88.4 R20, [R96+0x2400] ;  /* 0x002400006014783b */ /* 0x000f620000004200 */
[----:B--2---:R-:W-:Y:S02]  /*18480*/  F2FP.F16.F32.PACK_AB R27, R170, R145 ;  /* 0x00000091aa1b723e */ /* 0x004fe400000000ff */
[----:B------:R-:W-:Y:S04]  /*18490*/  MUFU.EX2 R133, R141 ;  /* 0x0000008d00857308 */ /* 0x000fe80000000800 */
[----:B------:R-:W2:Y:S01]  /*184a0*/  MUFU.EX2 R182, R182 ;  /* 0x000000b600b67308 */ /* 0x000ea20000000800 */
[----:B------:R-:W-:Y:S01]  /*184b0*/  HMMA.16816.F32 R12, R24, R8, R12 ;  /* 0x00000008180c723c */ /* 0x000fe2000000180c */
[----:B-1----:R-:W-:-:S02]  /*184c0*/  F2FP.F16.F32.PACK_AB R8, R172, R153 ;  /* 0x00000099ac08723e */ /* 0x002fc400000000ff */
[----:B------:R-:W-:Y:S04]  /*184d0*/  MUFU.EX2 R123, R125 ;  /* 0x0000007d007b7308 */ /* 0x000fe80000000800 */
[----:B------:R-:W1:Y:S01]  /*184e0*/  MUFU.EX2 R184, R184 ;  /* 0x000000b800b87308 */ /* 0x000e620000000800 */
[----:B------:R-:W-:Y:S01]  /*184f0*/  HMMA.16816.F32 R16, R24, R10, R16 ;  /* 0x0000000a1810723c */ /* 0x000fe20000001810 */
[----:B---3--:R-:W-:Y:S02]  /*18500*/  F2FP.F16.F32.PACK_AB R10, R174, R137 ;  /* 0x00000089ae0a723e */ /* 0x008fe400000000ff */
[----:B------:R-:W-:Y:S01]  /*18510*/  MUFU.EX2 R188, R188 ;  /* 0x000000bc00bc7308 */ /* 0x000fe20000000800 */
[----:B--2---:R-:W-:-:S03]  /*18520*/  F2FP.F16.F32.PACK_AB R9, R182, R133 ;  /* 0x00000085b609723e */ /* 0x004fc600000000ff */
[----:B------:R2:W-:Y:S01]  /*18530*/  MUFU.EX2 R78, R80 ;  /* 0x00000050004e7308 */ /* 0x0005e20000000800 */
[----:B------:R-:W-:Y:S03]  /*18540*/  HMMA.16816.F32 R36, R24, R4, R36 ;  /* 0x000000041824723c */ /* 0x000fe60000001824 */
[----:B------:R3:W-:Y:S01]  /*18550*/  MUFU.EX2 R73, R87 ;  /* 0x0000005700497308 */ /* 0x0007e20000000800 */
[----:B-1----:R-:W-:-:S03]  /*18560*/  F2FP.F16.F32.PACK_AB R11, R184, R123 ;  /* 0x0000007bb80b723e */ /* 0x002fc600000000ff */
[----:B------:R-:W-:Y:S01]  /*18570*/  MUFU.EX2 R71, R71 ;  /* 0x0000004700477308 */ /* 0x000fe20000000800 */
[----:B------:R-:W-:Y:S01]  /*18580*/  HMMA.16816.F32 R28, R24, R6, R28 ;  /* 0x00000006181c723c */ /* 0x000fe2000000181c */
[----:B------:R-:W-:Y:S01]  /*18590*/  FFMA.FTZ R24, R107, UR4, -R86 ;  /* 0x000000046b187c23 */ /* 0x000fe20008010856 */
[----:B------:R-:W1:Y:S01]  /*185a0*/  LDSM.16.MT88.4 R4, [R3+0x7800] ;  /* 0x007800000304783b */ /* 0x000e620000004200 */
[----:B------:R-:W-:Y:S01]  /*185b0*/  MUFU.EX2 R107, R109 ;  /* 0x0000006d006b7308 */ /* 0x000fe20000000800 */
[----:B--2---:R-:W-:-:S03]  /*185c0*/  FFMA.FTZ R80, R58, UR4, -R84 ;  /* 0x000000043a507c23 */ /* 0x004fc60008010854 */
[----:B------:R2:W-:Y:S01]  /*185d0*/  MUFU.EX2 R58, R75 ;  /* 0x0000004b003a7308 */ /* 0x0005e20000000800 */
[C---:B----4-:R-:W-:Y:S01]  /*185e0*/  HMMA.16816.F32 R12, R8.reuse, R32, R12 ;  /* 0x00000020080c723c */ /* 0x050fe2000000180c */
[----:B------:R-:W-:Y:S01]  /*185f0*/  FFMA.FTZ R33, R101, UR4, -R86 ;  /* 0x0000000465217c23 */ /* 0x000fe20008010856 */
[--C-:B---3--:R-:W-:Y:S01]  /*18600*/  FFMA.FTZ R87, R54, UR4, -R84.reuse ;  /* 0x0000000436577c23 */ /* 0x108fe20008010854 */
[----:B------:R3:W4:Y:S04]  /*18610*/  MUFU.EX2 R32, R24 ;  /* 0x0000001800207308 */ /* 0x0007280000000800 */
[----:B------:R-:W4:Y:S01]  /*18620*/  MUFU.EX2 R33, R33 ;  /* 0x0000002100217308 */ /* 0x000f220000000800 */
[----:B------:R-:W-:Y:S01]  /*18630*/  HMMA.16816.F32 R16, R8, R34, R16 ;  /* 0x000000220810723c */ /* 0x000fe20000001810 */
[--C-:B------:R-:W-:Y:S01]  /*18640*/  FFMA.FTZ R35, R59, UR4, -R84.reuse ;  /* 0x000000043b237c23 */ /* 0x100fe20008010854 */
[--C-:B------:R-:W-:Y:S01]  /*18650*/  FFMA.FTZ R59, R64, UR4, -R84.reuse ;  /* 0x00000004403b7c23 */ /* 0x100fe20008010854 */
[--C-:B------:R-:W-:Y:S01]  /*18660*/  FFMA.FTZ R64, R57, UR4, -R84.reuse ;  /* 0x0000000439407c23 */ /* 0x100fe20008010854 */
[----:B------:R-:W-:Y:S01]  /*18670*/  MUFU.EX2 R34, R97 ;  /* 0x0000006100227308 */ /* 0x000fe20000000800 */
[----:B--2---:R-:W-:-:S03]  /*18680*/  FFMA.FTZ R75, R53, UR4, -R84 ;  /* 0x00000004354b7c23 */ /* 0x004fc60008010854 */
[----:B------:R-:W2:Y:S01]  /*18690*/  MUFU.EX2 R35, R35 ;  /* 0x0000002300237308 */ /* 0x000ea20000000800 */
[----:B---3--:R-:W3:Y:S01]  /*186a0*/  LDSM.16.MT88.4 R24, [R96+0x2800] ;  /* 0x002800006018783b */ /* 0x008ee20000004200 */
[C---:B-----5:R-:W-:Y:S02]  /*186b0*/  HMMA.16816.F32 R36, R8.reuse, R20, R36 ;  /* 0x000000140824723c */ /* 0x060fe40000001824 */
[----:B------:R-:W-:Y:S04]  /*186c0*/  MUFU.EX2 R57, R59 ;  /* 0x0000003b00397308 */ /* 0x000fe80000000800 */
[----:B------:R-:W5:Y:S02]  /*186d0*/  MUFU.EX2 R64, R64 ;  /* 0x0000004000407308 */ /* 0x000f640000000800 */
[----:B------:R-:W-:Y:S01]  /*186e0*/  HMMA.16816.F32 R28, R8, R22, R28 ;  /* 0x00000016081c723c */ /* 0x000fe2000000181c */
[----:B----4-:R-:W-:Y:S01]  /*186f0*/  F2FP.F16.F32.PACK_AB R8, R32, R107 ;  /* 0x0000006b2008723e */ /* 0x010fe200000000ff */
[----:B------:R-:W4:Y:S01]  /*18700*/  LDSM.16.MT88.4 R20, [R3+0x7c00] ;  /* 0x007c00000314783b */ /* 0x000f220000004200 */
[----:B------:R-:W-:Y:S01]  /*18710*/  F2FP.F16.F32.PACK_AB R10, R188, R33 ;  /* 0x00000021bc0a723e */ /* 0x000fe200000000ff */
[----:B------:R-:W-:Y:S01]  /*18720*/  MUFU.EX2 R55, R80 ;  /* 0x0000005000377308 */ /* 0x000fe20000000800 */
[----:B--2---:R-:W-:-:S03]  /*18730*/  F2FP.F16.F32.PACK_AB R9, R35, R34 ;  /* 0x000000222309723e */ /* 0x004fc600000000ff */
[----:B------:R-:W2:Y:S01]  /*18740*/  MUFU.EX2 R59, R95 ;  /* 0x0000005f003b7308 */ /* 0x000ea20000000800 */
[----:B-----5:R-:W-:-:S03]  /*18750*/  F2FP.F16.F32.PACK_AB R11, R64, R57 ;  /* 0x00000039400b723e */ /* 0x020fc600000000ff */
[----:B------:R5:W2:Y:S04]  /*18760*/  MUFU.EX2 R54, R85 ;  /* 0x0000005500367308 */ /* 0x000aa80000000800 */
[----:B------:R-:W-:Y:S01]  /*18770*/  MUFU.EX2 R53, R87 ;  /* 0x0000005700357308 */ /* 0x000fe20000000800 */
[C---:B-1----:R-:W-:Y:S03]  /*18780*/  HMMA.16816.F32 R12, R8.reuse, R4, R12 ;  /* 0x00000004080c723c */ /* 0x042fe6000000180c */
[----:B------:R1:W4:Y:S04]  /*18790*/  MUFU.EX2 R80, R75 ;  /* 0x0000004b00507308 */ /* 0x0003280000000800 */
[----:B------:R-:W-:Y:S01]  /*187a0*/  MUFU.EX2 R68, R68 ;  /* 0x0000004400447308 */ /* 0x000fe20000000800 */
[C---:B------:R-:W-:Y:S01]  /*187b0*/  HMMA.16816.F32 R16, R8.reuse, R6, R16 ;  /* 0x000000060810723c */ /* 0x040fe20000001810 */
[----:B------:R-:W4:Y:S01]  /*187c0*/  LDSM.16.MT88.4 R4, [R96+0x2c00] ;  /* 0x002c00006004783b */ /* 0x000f220000004200 */
[----:B-----5:R-:W-:Y:S01]  /*187d0*/  FFMA.FTZ R85, R74, UR4, -R86 ;  /* 0x000000044a557c23 */ /* 0x020fe20008010856 */
[----:B------:R-:W-:Y:S04]  /*187e0*/  MUFU.EX2 R63, R63 ;  /* 0x0000003f003f7308 */ /* 0x000fe80000000800 */
[----:B------:R5:W4:Y:S01]  /*187f0*/  MUFU.EX2 R74, R76 ;  /* 0x0000004c004a7308 */ /* 0x000b220000000800 */
[----:B---3--:R-:W-:Y:S01]  /*18800*/  HMMA.16816.F32 R36, R8, R24, R36 ;  /* 0x000000180824723c */ /* 0x008fe20000001824 */
[----:B------:R-:W-:Y:S01]  /*18810*/  FADD.FTZ R24, R103, R98 ;  /* 0x0000006267187221 */ /* 0x000fe20000010000 */
[----:B-1----:R-:W-:-:S02]  /*18820*/  FFMA.FTZ R75, R69, UR4, -R86 ;  /* 0x00000004454b7c23 */ /* 0x002fc40008010856 */
[----:B------:R-:W-:Y:S01]  /*18830*/  MUFU.EX2 R69, R85 ;  /* 0x0000005500457308 */ /* 0x000fe20000000800 */
[----:B------:R-:W-:-:S03]  /*18840*/  FADD.FTZ R105, R105, R24 ;  /* 0x0000001869697221 */ /* 0x000fc60000010000 */
[----:B------:R-:W-:Y:S01]  /*18850*/  HMMA.16816.F32 R28, R8, R26, R28 ;  /* 0x0000001a081c723c */ /* 0x000fe2000000181c */
[----:B------:R-:W-:Y:S01]  /*18860*/  FADD.FTZ R100, R100, R105 ;  /* 0x0000006964647221 */ /* 0x000fe20000010000 */
[----:B--2---:R-:W-:Y:S01]  /*18870*/  F2FP.F16.F32.PACK_AB R8, R59, R78 ;  /* 0x0000004e3b08723e */ /* 0x004fe200000000ff */
[----:B------:R-:W1:Y:S01]  /*18880*/  LDSM.16.MT88.4 R24, [R3+0x8000] ;  /* 0x008000000318783b */ /* 0x000e620000004200 */
[----:B------:R-:W-:Y:S01]  /*18890*/  F2FP.F16.F32.PACK_AB R9, R54, R55 ;  /* 0x000000373609723e */ /* 0x000fe200000000ff */
[----:B------:R-:W-:Y:S01]  /*188a0*/  FADD.FTZ R115, R115, R100 ;  /* 0x0000006473737221 */ /* 0x000fe20000010000 */
[----:B------:R-:W-:Y:S01]  /*188b0*/  F2FP.F16.F32.PACK_AB R10, R58, R73 ;  /* 0x000000493a0a723e */ /* 0x000fe200000000ff */
[----:B-----5:R-:W-:Y:S01]  /*188c0*/  FFMA.FTZ R76, R49, UR4, -R84 ;  /* 0x00000004314c7c23 */ /* 0x020fe20008010854 */
[----:B----4-:R-:W-:Y:S01]  /*188d0*/  F2FP.F16.F32.PACK_AB R11, R80, R53 ;  /* 0x00000035500b723e */ /* 0x010fe200000000ff */
[----:B------:R-:W-:-:S04]  /*188e0*/  FADD.FTZ R115, R108, R115 ;  /* 0x000000736c737221 */ /* 0x000fc80000010000 */
[----:B------:R-:W-:Y:S01]  /*188f0*/  FADD.FTZ R106, R106, R115 ;  /* 0x000000736a6a7221 */ /* 0x000fe20000010000 */
[----:B------:R-:W-:Y:S01]  /*18900*/  MUFU.EX2 R76, R76 ;  /* 0x0000004c004c7308 */ /* 0x000fe20000000800 */
[C---:B------:R-:W-:Y:S01]  /*18910*/  HMMA.16816.F32 R12, R8.reuse, R20, R12 ;  /* 0x00000014080c723c */ /* 0x040fe2000000180c */
[----:B------:R-:W-:Y:S01]  /*18920*/  FFMA.FTZ R20, R52, UR4, -R84 ;  /* 0x0000000434147c23 */ /* 0x000fe20008010854 */
[----:B------:R-:W-:Y:S01]  /*18930*/  FADD.FTZ R117, R117, R106 ;  /* 0x0000006a75757221 */ /* 0x000fe20000010000 */
[----:B------:R-:W-:Y:S01]  /*18940*/  FFMA.FTZ R21, R51, UR4, -R84 ;  /* 0x0000000433157c23 */ /* 0x000fe20008010854 */
[----:B------:R-:W2:Y:S02]  /*18950*/  MUFU.EX2 R52, R75 ;  /* 0x0000004b00347308 */ /* 0x000ea40000000800 */
[----:B------:R-:W-:Y:S02]  /*18960*/  FADD.FTZ R112, R112, R117 ;  /* 0x0000007570707221 */ /* 0x000fe40000010000 */
[C---:B------:R-:W-:Y:S01]  /*18970*/  HMMA.16816.F32 R16, R8.reuse, R22, R16 ;  /* 0x000000160810723c */ /* 0x040fe20000001810 */
[----:B------:R3:W-:Y:S01]  /*18980*/  MUFU.EX2 R51, R20 ;  /* 0x0000001400337308 */ /* 0x0007e20000000800 */
[----:B------:R-:W-:Y:S01]  /*18990*/  FADD.FTZ R112, R129, R112 ;  /* 0x0000007081707221 */ /* 0x000fe20000010000 */
[----:B------:R-:W-:Y:S01]  /*189a0*/  FFMA.FTZ R22, R50, UR4, -R84 ;  /* 0x0000000432167c23 */ /* 0x000fe20008010854 */
[-C--:B------:R-:W-:Y:S01]  /*189b0*/  MOV R129, R82.reuse ;  /* 0x0000005200817202 */ /* 0x080fe20000000f00 */
[----:B------:R4:W5:Y:S01]  /*189c0*/  MUFU.EX2 R50, R21 ;  /* 0x0000001500327308 */ /* 0x0009620000000800 */
[----:B------:R-:W-:Y:S01]  /*189d0*/  FADD.FTZ R127, R127, R112 ;  /* 0x000000707f7f7221 */ /* 0x000fe20000010000 */
[----:B------:R-:W-:Y:S01]  /*189e0*/  @P0 MOV R129, R82 ;  /* 0x0000005200810202 */ /* 0x000fe20000000f00 */
[----:B------:R-:W-:Y:S01]  /*189f0*/  HMMA.16816.F32 R36, R8, R4, R36 ;  /* 0x000000040824723c */ /* 0x000fe20000001824 */
[----:B------:R-:W1:Y:S01]  /*18a00*/  MUFU.EX2 R49, R22 ;  /* 0x0000001600317308 */ /* 0x000e620000000800 */
[----:B------:R-:W-:Y:S01]  /*18a10*/  FADD.FTZ R127, R116, R127 ;  /* 0x0000007f747f7221 */ /* 0x000fe20000010000 */
[----:B------:R-:W-:-:S03]  /*18a20*/  F2FP.F16.F32.PACK_AB R4, R71, R74 ;  /* 0x0000004a4704723e */ /* 0x000fc600000000ff */
[----:B---3--:R-:W-:Y:S02]  /*18a30*/  FADD.FTZ R20, R122, R127 ;  /* 0x0000007f7a147221 */ /* 0x008fe40000010000 */
[----:B------:R-:W-:Y:S01]  /*18a40*/  HMMA.16816.F32 R28, R8, R6, R28 ;  /* 0x00000006081c723c */ /* 0x000fe2000000181c */
[----:B------:R-:W3:Y:S01]  /*18a50*/  LDSM.16.MT88.4 R8, [R96+0x3000] ;  /* 0x003000006008783b */ /* 0x000ee20000004200 */
[----:B--2---:R-:W-:Y:S01]  /*18a60*/  F2FP.F16.F32.PACK_AB R6, R52, R69 ;  /* 0x000000453406723e */ /* 0x004fe200000000ff */
[----:B----4-:R-:W-:Y:S01]  /*18a70*/  FADD.FTZ R21, R161, R118 ;  /* 0x00000076a1157221 */ /* 0x010fe20000010000 */
[----:B------:R-:W-:Y:S01]  /*18a80*/  FADD.FTZ R20, R157, R20 ;  /* 0x000000149d147221 */ /* 0x000fe20000010000 */
[----:B-----5:R-:W-:Y:S02]  /*18a90*/  F2FP.F16.F32.PACK_AB R5, R50, R51 ;  /* 0x000000333205723e */ /* 0x020fe400000000ff */
[----:B------:R-:W-:Y:S01]  /*18aa0*/  FADD.FTZ R21, R128, R21 ;  /* 0x0000001580157221 */ /* 0x000fe20000010000 */
[----:B------:R-:W-:Y:S01]  /*18ab0*/  FADD.FTZ R155, R155, R20 ;  /* 0x000000149b9b7221 */ /* 0x000fe20000010000 */
[----:B-1----:R-:W-:-:S02]  /*18ac0*/  F2FP.F16.F32.PACK_AB R7, R76, R49 ;  /* 0x000000314c07723e */ /* 0x002fc400000000ff */
        /* <DEDUP_REMOVED lines=25> */
[-C--:B------:R-:W-:Y:S01]  /*18c60*/  MOV R130, R2.reuse ;  /* 0x0000000200827202 */ /* 0x080fe20000000f00 */
[----:B------:R-:W-:Y:S01]  /*18c70*/  MUFU.EX2 R27, R27 ;  /* 0x0000001b001b7308 */ /* 0x000fe20000000800 */
[----:B------:R-:W-:Y:S01]  /*18c80*/  FADD.FTZ R207, R144, R207 ;  /* 0x000000cf90cf7221 */ /* 0x000fe20000010000 */
[----:B------:R-:W-:Y:S01]  /*18c90*/  @P0 MOV R130, R2 ;  /* 0x0000000200820202 */ /* 0x000fe20000000f00 */
[C---:B---3--:R-:W-:Y:S01]  /*18ca0*/  HMMA.16816.F32 R36, R4.reuse, R8, R36 ;  /* 0x000000080424723c */ /* 0x048fe20000001824 */
[----:B------:R-:W-:Y:S01]  /*18cb0*/  FADD.FTZ R9, R173, R72 ;  /* 0x00000048ad097221 */ /* 0x000fe20000010000 */
[----:B------:R-:W-:Y:S01]  /*18cc0*/  FADD.FTZ R142, R142, R207 ;  /* 0x000000cf8e8e7221 */ /* 0x000fe20000010000 */
[----:B------:R-:W2:Y:S01]  /*18cd0*/  MUFU.EX2 R24, R24 ;  /* 0x0000001800187308 */ /* 0x000ea20000000800 */
[----:B------:R-:W-:Y:S01]  /*18ce0*/  FFMA.FTZ R72, R42, UR4, -R84 ;  /* 0x000000042a487c23 */ /* 0x000fe20008010854 */
        /* <DEDUP_REMOVED lines=20> */
[----:B----4-:R-:W-:Y:S01]  /*18e30*/  F2FP.F16.F32.PACK_AB R6, R25, R26 ;  /* 0x0000001a1906723e */ /* 0x010fe200000000ff */
[----:B------:R-:W-:Y:S01]  /*18e40*/  LDSM.16.MT88.4 R160, [R96+0x3c00] ;  /* 0x003c000060a0783b */ /* 0x000fe20000004200 */
[----:B------:R-:W-:Y:S01]  /*18e50*/  FADD.FTZ R189, R189, R164 ;  /* 0x000000a4bdbd7221 */ /* 0x000fe20000010000 */
[----:B------:R-:W-:Y:S01]  /*18e60*/  FADD.FTZ R168, R168, R151 ;  /* 0x00000097a8a87221 */ /* 0x000fe20000010000 */
[----:B-----5:R-:W-:Y:S01]  /*18e70*/  F2FP.F16.F32.PACK_AB R5, R46, R47 ;  /* 0x0000002f2e05723e */ /* 0x020fe200000000ff */
[----:B------:R-:W-:Y:S01]  /*18e80*/  FFMA.FTZ R65, R61, UR4, -R86 ;  /* 0x000000043d417c23 */ /* 0x000fe20008010856 */
[----:B------:R-:W-:Y:S01]  /*18e90*/  FADD.FTZ R166, R166, R189 ;  /* 0x000000bda6a67221 */ /* 0x000fe20000010000 */
[----:B------:R-:W-:Y:S01]  /*18ea0*/  FADD.FTZ R145, R145, R168 ;  /* 0x000000a891917221 */ /* 0x000fe20000010000 */
[----:B------:R4:W-:Y:S01]  /*18eb0*/  MUFU.EX2 R61, R66 ;  /* 0x00000042003d7308 */ /* 0x0009e20000000800 */
[----:B--2---:R-:W-:Y:S01]  /*18ec0*/  FFMA.FTZ R67, R44, UR4, -R84 ;  /* 0x000000042c437c23 */ /* 0x004fe20008010854 */
[----:B------:R-:W-:Y:S01]  /*18ed0*/  FADD.FTZ R166, R185, R166 ;  /* 0x000000a6b9a67221 */ /* 0x000fe20000010000 */
[----:B------:R-:W-:Y:S01]  /*18ee0*/  FADD.FTZ R170, R170, R145 ;  /* 0x00000091aaaa7221 */ /* 0x000fe20000010000 */
[----:B-1----:R-:W-:Y:S01]  /*18ef0*/  F2FP.F16.F32.PACK_AB R7, R48, R45 ;  /* 0x0000002d3007723e */ /* 0x002fe200000000ff */
[----:B------:R-:W-:Y:S01]  /*18f00*/  FFMA.FTZ R70, R43, UR4, -R84 ;  /* 0x000000042b467c23 */ /* 0x000fe20008010854 */
[----:B------:R-:W-:Y:S01]  /*18f10*/  FADD.FTZ R153, R153, R166 ;  /* 0x000000a699997221 */ /* 0x000fe20000010000 */
[----:B------:R-:W-:Y:S01]  /*18f20*/  FADD.FTZ R133, R133, R170 ;  /* 0x000000aa85857221 */ /* 0x000fe20000010000 */
[----:B------:R-:W-:Y:S01]  /*18f30*/  MUFU.EX2 R44, R65 ;  /* 0x00000041002c7308 */ /* 0x000fe20000000800 */
[----:B------:R-:W-:Y:S01]  /*18f40*/  LDSM.16.MT88.4 R168, [R3+0x8c00] ;  /* 0x008c000003a8783b */ /* 0x000fe20000004200 */
[----:B------:R-:W-:Y:S01]  /*18f50*/  FADD.FTZ R172, R172, R153 ;  /* 0x00000099acac7221 */ /* 0x000fe20000010000 */
[----:B------:R-:W-:Y:S01]  /*18f60*/  FADD.FTZ R182, R182, R133 ;  /* 0x00000085b6b67221 */ /* 0x000fe20000010000 */
[----:B------:R-:W-:Y:S01]  /*18f70*/  HMMA.16816.F32 R12, R4, R20, R12 ;  /* 0x00000014040c723c */ /* 0x000fe2000000180c */
[----:B------:R-:W-:Y:S01]  /*18f80*/  MUFU.EX2 R43, R67 ;  /* 0x00000043002b7308 */ /* 0x000fe20000000800 */
[----:B------:R-:W-:Y:S01]  /*18f90*/  FADD.FTZ R137, R137, R172 ;  /* 0x000000ac89897221 */ /* 0x000fe20000010000 */
[----:B----4-:R-:W-:-:S02]  /*18fa0*/  FFMA.FTZ R66, R41, UR4, -R84 ;  /* 0x0000000429427c23 */ /* 0x010fc40008010854 */
[----:B------:R-:W1:Y:S01]  /*18fb0*/  MUFU.EX2 R42, R70 ;  /* 0x00000046002a7308 */ /* 0x000e620000000800 */
[----:B------:R-:W-:Y:S02]  /*18fc0*/  FADD.FTZ R174, R174, R137 ;  /* 0x00000089aeae7221 */ /* 0x000fe40000010000 */
[C---:B---3--:R-:W-:Y:S01]  /*18fd0*/  HMMA.16816.F32 R36, R4.reuse, R8, R36 ;  /* 0x000000080424723c */ /* 0x048fe20000001824 */
[----:B------:R-:W-:Y:S01]  /*18fe0*/  FADD.FTZ R9, R123, R182 ;  /* 0x000000b67b097221 */ /* 0x000fe20000010000 */
[----:B------:R-:W-:Y:S01]  /*18ff0*/  FADD.FTZ R107, R107, R174 ;  /* 0x000000ae6b6b7221 */ /* 0x000fe20000010000 */
[----:B------:R-:W-:Y:S01]  /*19000*/  MUFU.EX2 R41, R72 ;  /* 0x0000004800297308 */ /* 0x000fe20000000800 */
[----:B------:R-:W-:Y:S01]  /*19010*/  F2FP.F16.F32.PACK_AB R8, R63, R68 ;  /* 0x000000443f08723e */ /* 0x000fe200000000ff */
[----:B------:R-:W-:Y:S01]  /*19020*/  FADD.FTZ R9, R184, R9 ;  /* 0x00000009b8097221 */ /* 0x000fe20000010000 */
[----:B------:R-:W-:Y:S01]  /*19030*/  FADD.FTZ R32, R32, R107 ;  /* 0x0000006b20207221 */ /* 0x000fe20000010000 */
[----:B------:R-:W2:Y:S01]  /*19040*/  MUFU.EX2 R66, R66 ;  /* 0x0000004200427308 */ /* 0x000ea20000000800 */
[C---:B------:R-:W-:Y:S01]  /*19050*/  HMMA.16816.F32 R16, R4.reuse, R22, R16 ;  /* 0x000000160410723c */ /* 0x040fe20000001810 */
[----:B------:R-:W-:Y:S01]  /*19060*/  FADD.FTZ R34, R34, R9 ;  /* 0x0000000922227221 */ /* 0x000fe20000010000 */
[----:B------:R3:W4:Y:S01]  /*19070*/  LDSM.16.MT88.4 R20, [R3+0x8800] ;  /* 0x008800000314783b */ /* 0x0007220000004200 */
[----:B------:R-:W-:Y:S01]  /*19080*/  FADD.FTZ R33, R33, R32 ;  /* 0x0000002021217221 */ /* 0x000fe20000010000 */
[----:B-1----:R-:W-:Y:S01]  /*19090*/  F2FP.F16.F32.PACK_AB R9, R42, R43 ;  /* 0x0000002b2a09723e */ /* 0x002fe200000000ff */
[----:B------:R-:W-:Y:S01]  /*190a0*/  FADD.FTZ R34, R35, R34 ;  /* 0x0000002223227221 */ /* 0x000fe20000010000 */
[----:B------:R-:W-:Y:S01]  /*190b0*/  FFMA.FTZ R32, R77, UR4, -R84 ;  /* 0x000000044d207c23 */ /* 0x000fe20008010854 */
[----:B------:R-:W-:Y:S01]  /*190c0*/  FADD.FTZ R33, R188, R33 ;  /* 0x00000021bc217221 */ /* 0x000fe20000010000 */
[----:B------:R-:W-:Y:S01]  /*190d0*/  HMMA.16816.F32 R28, R4, R10, R28 ;  /* 0x0000000a041c723c */ /* 0x000fe2000000181c */
[----:B------:R-:W-:Y:S01]  /*190e0*/  FADD.FTZ R57, R57, R34 ;  /* 0x0000002239397221 */ /* 0x000fe20000010000 */
[----:B------:R-:W1:Y:S01]  /*190f0*/  LDSM.16.MT88.4 R4, [R96+0x3800] ;  /* 0x003800006004783b */ /* 0x000e620000004200 */
[----:B------:R-:W-:Y:S01]  /*19100*/  FADD.FTZ R78, R78, R33 ;  /* 0x000000214e4e7221 */ /* 0x000fe20000010000 */
[----:B------:R-:W-:Y:S01]  /*19110*/  F2FP.F16.F32.PACK_AB R10, R44, R61 ;  /* 0x0000003d2c0a723e */ /* 0x000fe200000000ff */
[----:B------:R-:W-:Y:S01]  /*19120*/  FADD.FTZ R64, R64, R57 ;  /* 0x0000003940407221 */ /* 0x000fe20000010000 */
[----:B--2---:R-:W-:Y:S01]  /*19130*/  F2FP.F16.F32.PACK_AB R11, R66, R41 ;  /* 0x00000029420b723e */ /* 0x004fe200000000ff */
        /* <DEDUP_REMOVED lines=9> */
[----:B---3--:R-:W2:Y:S01]  /*191d0*/  MUFU.EX2 R3, R60 ;  /* 0x0000003c00037308 */ /* 0x008ea20000000800 */
[----:B------:R-:W-:Y:S02]  /*191e0*/  FADD.FTZ R34, R74, R73 ;  /* 0x000000494a227221 */ /* 0x000fe40000010000 */
[----:B------:R-:W-:Y:S01]  /*191f0*/  FADD.FTZ R80, R80, R53 ;  /* 0x0000003550507221 */ /* 0x000fe20000010000 */
[----:B------:R-:W3:Y:S01]  /*19200*/  MUFU.EX2 R33, R33 ;  /* 0x0000002100217308 */ /* 0x000ee20000000800 */
[----:B------:R-:W-:-:S02]  /*19210*/  FADD.FTZ R34, R71, R34 ;  /* 0x0000002247227221 */ /* 0x000fc40000010000 */
[----:B------:R-:W-:Y:S02]  /*19220*/  FADD.FTZ R51, R51, R80 ;  /* 0x0000005033337221 */ /* 0x000fe40000010000 */
[----:B------:R-:W-:Y:S02]  /*19230*/  FADD.FTZ R69, R69, R34 ;  /* 0x0000002245457221 */ /* 0x000fe40000010000 */
[----:B------:R-:W-:Y:S02]  /*19240*/  FADD.FTZ R50, R50, R51 ;  /* 0x0000003332327221 */ /* 0x000fe40000010000 */
[----:B------:R-:W-:Y:S02]  /*19250*/  FADD.FTZ R52, R52, R69 ;  /* 0x0000004534347221 */ /* 0x000fe40000010000 */
[----:B------:R-:W-:Y:S01]  /*19260*/  FADD.FTZ R49, R49, R50 ;  /* 0x0000003231317221 */ /* 0x000fe20000010000 */
[----:B----4-:R-:W-:Y:S01]  /*19270*/  HMMA.16816.F32 R12, R8, R20, R12 ;  /* 0x00000014080c723c */ /* 0x010fe2000000180c */
[--C-:B------:R-:W-:Y:S01]  /*19280*/  FFMA.FTZ R21, R79, UR4, -R86.reuse ;  /* 0x000000044f157c23 */ /* 0x100fe20008010856 */
[----:B------:R-:W-:Y:S01]  /*19290*/  FFMA.FTZ R20, R62, UR4, -R86 ;  /* 0x000000043e147c23 */ /* 0x000fe20008010856 */
[----:B------:R-:W-:Y:S01]  /*192a0*/  FADD.FTZ R76, R76, R49 ;  /* 0x000000314c4c7221 */ /* 0x000fe20000010000 */
[----:B------:R-:W-:-:S03]  /*192b0*/  FADD.FTZ R27, R27, R52 ;  /* 0x000000341b1b7221 */ /* 0x000fc60000010000 */
[----:B------:R-:W-:Y:S01]  /*192c0*/  FADD.FTZ R47, R47, R76 ;  /* 0x0000004c2f2f7221 */ /* 0x000fe20000010000 */
[C---:B------:R-:W-:Y:S01]  /*192d0*/  HMMA.16816.F32 R16, R8.reuse, R22, R16 ;  /* 0x000000160810723c */ /* 0x040fe20000001810 */
[----:B------:R-:W-:Y:S01]  /*192e0*/  MUFU.EX2 R21, R21 ;  /* 0x0000001500157308 */ /* 0x000fe20000000800 */
[----:B------:R-:W-:Y:S01]  /*192f0*/  FADD.FTZ R27, R24, R27 ;  /* 0x0000001b181b7221 */ /* 0x000fe20000010000 */
[----:B------:R-:W-:Y:S02]  /*19300*/  FADD.FTZ R46, R46, R47 ;  /* 0x0000002f2e2e7221 */ /* 0x000fe40000010000 */
[----:B------:R-:W4:Y:S01]  /*19310*/  MUFU.EX2 R20, R20 ;  /* 0x0000001400147308 */ /* 0x000f220000000800 */
        /* <DEDUP_REMOVED lines=11> */
[----:B---3--:R-:W-:Y:S01]  /*193d0*/  F2FP.F16.F32.PACK_AB R7, R33, R0 ;  /* 0x000000002107723e */ /* 0x008fe200000000ff */
[----:B------:R-:W-:Y:S01]  /*193e0*/  FADD.FTZ R68, R63, R68 ;  /* 0x000000443f447221 */ /* 0x000fe20000010000 */
[----:B----4-:R-:W-:Y:S01]  /*193f0*/  F2FP.F16.F32.PACK_AB R4, R20, R21 ;  /* 0x000000151404723e */ /* 0x010fe200000000ff */
[----:B------:R-:W-:-:S02]  /*19400*/  FADD.FTZ R42, R42, R43 ;  /* 0x0000002b2a2a7221 */ /* 0x000fc40000010000 */
[----:B------:R-:W-:Y:S02]  /*19410*/  FADD.FTZ R61, R61, R68 ;  /* 0x000000443d3d7221 */ /* 0x000fe40000010000 */
[----:B------:R-:W-:Y:S02]  /*19420*/  FADD.FTZ R9, R41, R42 ;  /* 0x0000002a29097221 */ /* 0x000fe40000010000 */
[----:B------:R-:W-:Y:S01]  /*19430*/  FADD.FTZ R44, R44, R61 ;  /* 0x0000003d2c2c7221 */ /* 0x000fe20000010000 */
[----:B-1----:R-:W-:Y:S01]  /*19440*/  F2FP.F16.F32.PACK_AB R6, R23, R22 ;  /* 0x000000161706723e */ /* 0x002fe200000000ff */
[----:B------:R-:W-:Y:S02]  /*19450*/  FADD.FTZ R9, R66, R9 ;  /* 0x0000000942097221 */ /* 0x000fe40000010000 */
[----:B------:R-:W-:Y:S02]  /*19460*/  FADD.FTZ R21, R21, R44 ;  /* 0x0000002c15157221 */ /* 0x000fe40000010000 */
[----:B------:R-:W-:-:S02]  /*19470*/  FADD.FTZ R32, R32, R9 ;  /* 0x0000000920207221 */ /* 0x000fc40000010000 */
[----:B------:R-:W-:Y:S01]  /*19480*/  HMMA.16816.F32 R172, R4, R168, R12 ;  /* 0x000000a804ac723c */ /* 0x000fe2000000180c */
[----:B------:R-:W-:Y:S01]  /*19490*/  FADD.FTZ R21, R20, R21 ;  /* 0x0000001514157221 */ /* 0x000fe20000010000 */
[----:B------:R-:W-:-:S03]  /*194a0*/  FADD.FTZ R3, R3, R32 ;  /* 0x0000002003037221 */ /* 0x000fc60000010000 */
[----:B------:R-:W-:Y:S01]  /*194b0*/  FADD.FTZ R22, R22, R21 ;  /* 0x0000001516167221 */ /* 0x000fe20000010000 */
[----:B------:R-:W-:Y:S02]  /*194c0*/  FADD.FTZ R0, R0, R3 ;  /* 0x0000000300007221 */ /* 0x000fe40000010000 */
[----:B------:R-:W-:Y:S01]  /*194d0*/  HMMA.16816.F32 R164, R4, R160, R36 ;  /* 0x000000a004a4723c */ /* 0x000fe20000001824 */
[----:B------:R-:W-:Y:S01]  /*194e0*/  FADD.FTZ R152, R23, R22 ;  /* 0x0000001617987221 */ /* 0x000fe20000010000 */
[----:B------:R-:W-:-:S06]  /*194f0*/  FADD.FTZ R154, R33, R0 ;  /* 0x00000000219a7221 */ /* 0x000fcc0000010000 */
[C---:B------:R-:W-:Y:S08]  /*19500*/  HMMA.16816.F32 R168, R4.reuse, R170, R16 ;  /* 0x000000aa04a8723c */ /* 0x040ff00000001810 */
[----:B------:R-:W-:Y:S01]  /*19510*/  HMMA.16816.F32 R160, R4, R162, R28 ;  /* 0x000000a204a0723c */ /* 0x000fe2000000181c */
[----:B------:R-:W-:-:S04]  /*19520*/  NOP ;  /* 0x0000000000007918 */ /* 0x000fc80000000000 */
[----:B------:R-:W-:-:S15]  /*19530*/  BRA.U UP0, `(.L_x_2663) ;  /* 0x0000000100047547 */ /* 0x000fde000b800000 */
.L_x_2657:
[----:B------:R-:W-:-:S12]  /*19540*/  UIADD3 UR17, UPT, UPT, UR10, -0x1, URZ ;  /* 0xffffffff0a117890 */ /* 0x000fd8000fffe0ff */
.L_x_2663:
        /* <DEDUP_REMOVED lines=16> */
[----:B------:R-:W1:Y:S01]  /*19650*/  LDCU UR4, c[0x0][0x45c] ;  /* 0x00008b80ff0477ac */ /* 0x000e620008000800 */
[----:B------:R-:W1:Y:S01]  /*19660*/  LDCU.64 UR8, c[0x0][0x3a0] ;  /* 0x00007400ff0877ac */ /* 0x000e620008000a00 */
[----:B------:R-:W1:Y:S01]  /*19670*/  LDCU.64 UR10, c[0x0][0x3a8] ;  /* 0x00007500ff0a77ac */ /* 0x000e620008000a00 */
[----:B------:R-:W-:-:S02]  /*19680*/  UIADD3 UR17, UPT, UPT, UR17, 0x1, URZ ;  /* 0x0000000111117890 */ /* 0x000fc4000fffe0ff */
[----:B------:R-:W-:Y:S02]  /*19690*/  UIADD3 UR18, UPT, UPT, UR18, 0x100, URZ ;  /* 0x0000010012127890 */ /* 0x000fe4000fffe0ff */
[----:B--2---:R-:W-:-:S12]  /*196a0*/  ULEA UR6, UR6, UR12, 0x18 ;  /* 0x0000000c06067291 */ /* 0x004fd8000f8ec0ff */
.L_x_2668:
        /* <DEDUP_REMOVED lines=95> */
.L_x_2665:
[----:B------:R-:W-:Y:S01]  /*19ca0*/  LEA R124, R0, UR6, 0x1 ;  /* 0x00000006007c7c11 */ /* 0x000fe2000f8e08ff */
[----:B------:R-:W-:Y:S01]  /*19cb0*/  UIADD3 UR17, UPT, UPT, UR17, -0x1, URZ ;  /* 0xffffffff11117890 */ /* 0x000fe2000fffe0ff */
[----:B------:R-:W-:Y:S02]  /*19cc0*/  LEA R185, R185, UR6, 0x1 ;  /* 0x00000006b9b97c11 */ /* 0x000fe4000f8e08ff */
[C---:B------:R-:W-:Y:S01]  /*19cd0*/  SHF.L.U32 R127, R126.reuse, 0x6, RZ ;  /* 0x000000067e7f7819 */ /* 0x040fe200000006ff */
[----:B------:R-:W-:Y:S01]  /*19ce0*/  UISETP.GT.AND UP0, UPT, UR17, UR20, UPT ;  /* 0x000000141100728c */ /* 0x000fe2000bf04270 */
[----:B------:R-:W-:Y:S01]  /*19cf0*/  SHF.L.U64.HI R126, R126, 0x6, R137 ;  /* 0x000000067e7e7819 */ /* 0x000fe20000010289 */
[----:B------:R-:W-:Y:S01]  /*19d00*/  @!PT LDS RZ, [RZ] ;  /* 0x00000000fffff984 */ /* 0x000fe20000000800 */
[----:B------:R-:W-:Y:S01]  /*19d10*/  @!PT LDS RZ, [RZ] ;  /* 0x00000000fffff984 */ /* 0x000fe20000000800 */
[----:B------:R-:W-:Y:S01]  /*19d20*/  @!PT LDS RZ, [RZ] ;  /* 0x00000000fffff984 */ /* 0x000fe20000000800 */
[----:B------:R-:W-:Y:S01]  /*19d30*/  @!P1 LDGSTS.E.BYPASS.LTC128B.128 [R185+0x5000], desc[UR14][R176.64] ;  /* 0x05000000b0b99fae */ /* 0x000fe2000b981a0e */
[--C-:B------:R-:W-:Y:S02]  /*19d40*/  LOP3.LUT R2, R138, 0xc0, R153.reuse, 0xf8, !PT ;  /* 0x000000c08a027812 */ /* 0x100fe400078ef899 */
[----:B------:R-:W-:Y:S02]  /*19d50*/  IADD3 R138, P0, PT, R127, R176, RZ ;  /* 0x000000b07f8a7210 */ /* 0x000fe40007f1e0ff */
[----:B------:R-:W-:Y:S02]  /*19d60*/  LOP3.LUT R151, R2, R3, RZ, 0x3c, !PT ;  /* 0x0000000302977212 */ /* 0x000fe400078e3cff */
[----:B------:R-:W-:Y:S01]  /*19d70*/  IADD3.X R139, PT, PT, R126, R177, RZ, P0, !PT ;  /* 0x000000b17e8b7210 */ /* 0x000fe200007fe4ff */
[----:B------:R-:W-:Y:S01]  /*19d80*/  @P1 STS.128 [R185+0x5000], RZ ;  /* 0x005000ffb9001388 */ /* 0x000fe20000000c00 */
[-C--:B------:R-:W-:Y:S02]  /*19d90*/  IADD3 R190, P2, PT, R138, R127.reuse, RZ ;  /* 0x0000007f8abe7210 */ /* 0x080fe40007f5e0ff */
[----:B------:R-:W-:Y:S02]  /*19da0*/  MOV R3, 0x20 ;  /* 0x0000002000037802 */ /* 0x000fe40000000f00 */
[-C--:B------:R-:W-:Y:S02]  /*19db0*/  IADD3.X R191, PT, PT, R139, R126.reuse, RZ, P2, !PT ;  /* 0x0000007e8bbf7210 */ /* 0x080fe400017fe4ff */
[-C--:B------:R-:W-:Y:S01]  /*19dc0*/  IADD3 R188, P0, PT, R190, R127.reuse, RZ ;  /* 0x0000007fbebc7210 */ /* 0x080fe20007f1e0ff */
[----:B------:R-:W-:Y:S01]  /*19dd0*/  @!PT LDS RZ, [RZ] ;  /* 0x00000000fffff984 */ /* 0x000fe20000000800 */
[----:B------:R-:W-:Y:S01]  /*19de0*/  @!PT LDS RZ, [RZ] ;  /* 0x00000000fffff984 */ /* 0x000fe20000000800 */
[----:B------:R-:W-:Y:S01]  /*19df0*/  @!PT LDS RZ, [RZ] ;  /* 0x00000000fffff984 */ /* 0x000fe20000000800 */
[----:B------:R1:W-:Y:S01]  /*19e00*/  @!P1 LDGSTS.E.BYPASS.LTC128B.128 [R185+0x5800], desc[UR14][R138.64] ;  /* 0x058000008ab99fae */ /* 0x0003e2000b981a0e */
[----:B------:R-:W-:Y:S02]  /*19e10*/  LOP3.LUT R150, R125, 0x3e00, RZ, 0xc0, !PT ;  /* 0x00003e007d967812 */ /* 0x000fe400078ec0ff */
[-C--:B------:R-:W-:Y:S02]  /*19e20*/  IADD3.X R189, PT, PT, R191, R126.reuse, RZ, P0, !PT ;  /* 0x0000007ebfbd7210 */ /* 0x080fe400007fe4ff */
[-C--:B------:R-:W-:Y:S02]  /*19e30*/  IADD3 R186, P2, PT, R188, R127.reuse, RZ ;  /* 0x0000007fbcba7210 */ /* 0x080fe40007f5e0ff */
[----:B------:R-:W-:Y:S01]  /*19e40*/  LOP3.LUT R2, R150, 0x120, R153, 0xf8, !PT ;  /* 0x0000012096027812 */ /* 0x000fe200078ef899 */
[----:B------:R-:W-:Y:S01]  /*19e50*/  @P1 STS.128 [R185+0x5800], RZ ;  /* 0x005800ffb9001388 */ /* 0x000fe20000000c00 */
[-C--:B------:R-:W-:Y:S02]  /*19e60*/  IADD3.X R187, PT, PT, R189, R126.reuse, RZ, P2, !PT ;  /* 0x0000007ebdbb7210 */ /* 0x080fe400017fe4ff */
[----:B------:R-:W-:Y:S02]  /*19e70*/  IADD3 R142, P0, PT, R186, R127, RZ ;  /* 0x0000007fba8e7210 */ /* 0x000fe40007f1e0ff */
[----:B------:R-:W-:Y:S02]  /*19e80*/  LOP3.LUT R2, R2, R151, RZ, 0xfc, !PT ;  /* 0x0000009702027212 */ /* 0x000fe400078efcff */
[-C--:B------:R-:W-:Y:S01]  /*19e90*/  IADD3.X R143, PT, PT, R187, R126.reuse, RZ, P0, !PT ;  /* 0x0000007ebb8f7210 */ /* 0x080fe200007fe4ff */
[----:B------:R-:W-:Y:S01]  /*19ea0*/  @!PT LDS RZ, [RZ] ;  /* 0x00000000fffff984 */ /* 0x000fe20000000800 */
[----:B------:R-:W-:Y:S01]  /*19eb0*/  @!PT LDS RZ, [RZ] ;  /* 0x00000000fffff984 */ /* 0x000fe20000000800 */
[----:B------:R-:W-:Y:S01]  /*19ec0*/  @!PT LDS RZ, [RZ] ;  /* 0x00000000fffff984 */ /* 0x000fe20000000800 */
[----:B------:R-:W-:Y:S01]  /*19ed0*/  @!P1 LDGSTS.E.BYPASS.LTC128B.128 [R185+0x6000], desc[UR14][R190.64] ;  /* 0x06000000beb99fae */ /* 0x000fe2000b981a0e */
[----:B------:R-:W-:Y:S02]  /*19ee0*/  LEA R0, R2, UR6, 0x1 ;  /* 0x0000000602007c11 */ /* 0x000fe4000f8e08ff */
[-C--:B------:R-:W-:Y:S04]  /*19ef0*/  IADD3 R140, P2, PT, R142, R127.reuse, RZ ;  /* 0x0000007f8e8c7210 */ /* 0x080fe80007f5e0ff */
[-C--:B------:R-:W-:Y:S01]  /*19f00*/  IADD3.X R141, PT, PT, R143, R126.reuse, RZ, P2, !PT ;  /* 0x0000007e8f8d7210 */ /* 0x080fe200017fe4ff */
[----:B------:R-:W-:Y:S01]  /*19f10*/  @P1 STS.128 [R185+0x6000], RZ ;  /* 0x006000ffb9001388 */ /* 0x000fe20000000c00 */
[----:B-1----:R-:W-:Y:S04]  /*19f20*/  @!P1 IADD3 R138, P0, PT, R140, R127, RZ ;  /* 0x0000007f8c8a9210 */ /* 0x002fe80007f1e0ff */
[----:B------:R-:W-:Y:S03]  /*19f30*/  @!P1 IADD3.X R139, PT, PT, R141, R126, RZ, P0, !PT ;  /* 0x0000007e8d8b9210 */ /* 0x000fe600007fe4ff */
        /* <DEDUP_REMOVED lines=14> */
[----:B------:R-:W-:Y:S01]  /*1a020*/  @P1 STS.128 [R185+0x7800], RZ ;  /* 0x007800ffb9001388 */ /* 0x000fe20000000c00 */
[----:B-1----:R-:W-:Y:S07]  /*1a030*/  SHF.R.U32.HI R186, RZ, 0x3, R149 ;  /* 0x00000003ffba7819 */ /* 0x002fee0000011695 */
        /* <DEDUP_REMOVED lines=9> */
[----:B------:R-:W-:Y:S01]  /*1a0d0*/  @P1 STS.128 [R185+0x8800], RZ ;  /* 0x008800ffb9001388 */ /* 0x000fe20000000c00 */
[----:B------:R-:W-:Y:S04]  /*1a0e0*/  LOP3.LUT P1, RZ, R149, 0x4, RZ, 0xc0, !PT ;  /* 0x0000000495ff7812 */ /* 0x000fe8000782c0ff */
[----:B------:R-:W-:Y:S03]  /*1a0f0*/  SEL R3, R3, 0xffffffe0, !P1 ;  /* 0xffffffe003037807 */ /* 0x000fe60004800000 */
[----:B------:R-:W0:Y:S01]  /*1a100*/  LDGDEPBAR ;  /* 0x00000000000079af */ /* 0x000e220000000000 */
[----:B------:R-:W-:Y:S02]  /*1a110*/  IADD3 R2, PT, PT, R0, R3, RZ ;  /* 0x0000000300027210 */ /* 0x000fe40007ffe0ff */
[----:B------:R-:W-:Y:S05]  /*1a120*/  IADD3 R136, PT, PT, R3, R124, RZ ;  /* 0x0000007c03887210 */ /* 0x000fea0007ffe0ff */
[----:B------:R-:W-:Y:S08]  /*1a130*/  LDSM.16.M88.4 R132, [R0] ;  /* 0x000000000084783b */ /* 0x000ff00000000200 */
[----:B------:R-:W3:Y:S08]  /*1a140*/  LDSM.16.M88.4 R8, [R124+0x1000] ;  /* 0x001000007c08783b */ /* 0x000ef00000000200 */
[----:B------:R-:W-:Y:S08]  /*1a150*/  LDSM.16.M88.4 R128, [R2] ;  /* 0x000000000280783b */ /* 0x000ff00000000200 */
[----:B------:R-:W-:Y:S08]  /*1a160*/  LDSM.16.M88.4 R12, [R136+0x1000] ;  /* 0x00100000880c783b */ /* 0x000ff00000000200 */
[----:B------:R-:W-:Y:S08]  /*1a170*/  LDSM.16.M88.4 R16, [R124+0x1400] ;  /* 0x001400007c10783b */ /* 0x000ff00000000200 */
[----:B------:R-:W-:Y:S08]  /*1a180*/  LDSM.16.M88.4 R20, [R136+0x1400] ;  /* 0x001400008814783b */ /* 0x000ff00000000200 */
[----:B------:R-:W-:Y:S08]  /*1a190*/  LDSM.16.M88.4 R24, [R124+0x1800] ;  /* 0x001800007c18783b */ /* 0x000ff00000000200 */
[----:B------:R-:W-:Y:S08]  /*1a1a0*/  LDSM.16.M88.4 R40, [R136+0x1800] ;  /* 0x001800008828783b */ /* 0x000ff00000000200 */
[----:B------:R-:W5:Y:S08]  /*1a1b0*/  LDSM.16.M88.4 R32, [R124+0x1c00] ;  /* 0x001c00007c20783b */ /* 0x000f700000000200 */
[----:B------:R-:W4:Y:S08]  /*1a1c0*/  LDSM.16.M88.4 R36, [R136+0x1c00] ;  /* 0x001c00008824783b */ /* 0x000f300000000200 */
[----:B------:R-:W-:Y:S08]  /*1a1d0*/  LDSM.16.M88.4 R44, [R136+0x2000] ;  /* 0x00200000882c783b */ /* 0x000ff00000000200 */
[----:B------:R-:W-:Y:S08]  /*1a1e0*/  LDSM.16.M88.4 R48, [R124+0x2400] ;  /* 0x002400007c30783b */ /* 0x000ff00000000200 */
[----:B------:R-:W-:Y:S08]  /*1a1f0*/  LDSM.16.M88.4 R64, [R136+0x2400] ;  /* 0x002400008840783b */ /* 0x000ff00000000200 */
[----:B------:R-:W4:Y:S08]  /*1a200*/  LDSM.16.M88.4 R56, [R124+0x2800] ;  /* 0x002800007c38783b */ /* 0x000f300000000200 */
[----:B------:R-:W-:Y:S08]  /*1a210*/  LDSM.16.M88.4 R60, [R136+0x2800] ;  /* 0x00280000883c783b */ /* 0x000ff00000000200 */
        /* <DEDUP_REMOVED lines=14> */
[----:B--2---:R-:W-:Y:S01]  /*1a300*/  LDSM.16.M88.4 R136, [R136+0x4c00] ;  /* 0x004c00008888783b */ /* 0x004fe20000000200 */
[C---:B---3--:R-:W-:Y:S08]  /*1a310*/  HMMA.16816.F32 R4, R132.reuse, R8, RZ ;  /* 0x000000088404723c */ /* 0x048ff000000018ff */
[C---:B------:R-:W-:Y:S08]  /*1a320*/  HMMA.16816.F32 R8, R132.reuse, R10, RZ ;  /* 0x0000000a8408723c */ /* 0x040ff000000018ff */
[----:B-----5:R-:W-:Y:S08]  /*1a330*/  HMMA.16816.F32 R28, R132, R32, RZ ;  /* 0x00000020841c723c */ /* 0x020ff000000018ff */
        /* <DEDUP_REMOVED lines=13> */
[C---:B------:R-:W-:Y:S03]  /*1a410*/  HMMA.16816.F32 R28, R128.reuse, R36, R28 ;  /* 0x00000024801c723c */ /* 0x040fe6000000181c */
        /* <DEDUP_REMOVED lines=310> */
[----:B------:R-:W-:Y:S01]  /*1b780*/  ISETP.GE.AND P2, PT, R184, UR13, PT ;  /* 0x0000000db8007c0c */ /* 0x000fe2000bf46270 */
        /* <DEDUP_REMOVED lines=19> */
[----:B--2---:R-:W-:Y:S04]  /*1b8c0*/  IABS R129, R130 ;  /* 0x0000008200817213 */ /* 0x004fe80000000000 */
        /* <DEDUP_REMOVED lines=25> */
[C---:B------:R-:W-:Y:S02]  /*1ba60*/  LOP3.LUT R129, R130.reuse, UR16, RZ, 0x3c, !PT ;  /* 0x0000001082817c12 */ /* 0x040fe4000f8e3cff */
[----:B------:R-:W-:Y:S02]  /*1ba70*/  ISETP.NE.AND P0, PT, R135, RZ, PT ;  /* 0x000000ff8700720c */ /* 0x000fe40003f05270 */
[----:B------:R-:W-:Y:S02]  /*1ba80*/  LOP3.LUT R131, R130, UR12, RZ, 0x3c, !PT ;  /* 0x0000000c82837c12 */ /* 0x000fe4000f8e3cff */
[----:B------:R-:W-:Y:S02]  /*1ba90*/  ISETP.GE.AND P5, PT, R129, RZ, PT ;  /* 0x000000ff8100720c */ /* 0x000fe40003fa6270 */
[----:B------:R-:W-:Y:S02]  /*1baa0*/  ISETP.GE.AND P4, PT, R131, RZ, PT ;  /* 0x000000ff8300720c */ /* 0x000fe40003f86270 */
[----:B------:R-:W-:Y:S02]  /*1bab0*/  @P6 IADD3 R134, PT, PT, R134, 0x1, RZ ;  /* 0x0000000186866810 */ /* 0x000fe40007ffe0ff */
[----:B------:R-:W-:Y:S03]  /*1bac0*/  LOP3.LUT R129, RZ, R130, RZ, 0x33, !PT ;  /* 0x00000082ff817212 */ /* 0x000fe600078e33ff */
[----:B------:R-:W-:Y:S01]  /*1bad0*/  @P0 VIADD R132, R132, 0x1 ;  /* 0x0000000184840836 */ /* 0x000fe20000000000 */
[----:B------:R-:W-:Y:S03]  /*1bae0*/  ISETP.NE.AND P0, PT, R130, RZ, PT ;  /* 0x000000ff8200720c */ /* 0x000fe60003f05270 */
[----:B------:R-:W-:Y:S02]  /*1baf0*/  @!P5 IMAD.MOV R134, RZ, RZ, -R134 ;  /* 0x000000ffff86d224 */ /* 0x000fe400078e0a86 */
[----:B------:R-:W-:Y:S03]  /*1bb00*/  @!P4 IADD3 R132, PT, PT, -R132, RZ, RZ ;  /* 0x000000ff8484c210 */ /* 0x000fe60007ffe1ff */
        /* <DEDUP_REMOVED lines=24> */
.L_x_2667:
        /* <DEDUP_REMOVED lines=59> */
.L_x_2666:
        /* <DEDUP_REMOVED lines=176> */
[----:B------:R-:W-:Y:S02]  /*1cb40*/  IADD3 R129, PT, PT, R155, 0x31, RZ ;  /* 0x000000319b817810 */ /* 0x000fe40007ffe0ff */
[----:B------:R-:W-:Y:S01]  /*1cb50*/  I2FP.F32.S32 R130, R131 ;  /* 0x0000008300827245 */ /* 0x000fe20000201400 */
[C---:B------:R-:W-:Y:S01]  /*1cb60*/  FFMA.FTZ R87, R132.reuse, UR7, R87 ;  /* 0x0000000784577c23 */ /* 0x040fe20008010057 */
[----:B------:R-:W-:Y:S01]  /*1cb70*/  I2FP.F32.S32 R134, R129 ;  /* 0x0000008100867245 */ /* 0x000fe20000201400 */
[----:B------:R-:W-:Y:S01]  /*1cb80*/  FFMA.FTZ R88, R132, UR7, R88 ;  /* 0x0000000784587c23 */ /* 0x000fe20008010058 */
[----:B------:R-:W-:Y:S01]  /*1cb90*/  FMNMX3.FTZ R135, R157, R2, R4, !PT ;  /* 0x000000029d877276 */ /* 0x000fe20007810004 */
[C---:B------:R-:W-:Y:S01]  /*1cba0*/  FFMA.FTZ R89, R130.reuse, UR7, R89 ;  /* 0x0000000782597c23 */ /* 0x040fe20008010059 */
[----:B------:R-:W-:Y:S01]  /*1cbb0*/  FFMA.FTZ R90, R130, UR7, R90 ;  /* 0x00000007825a7c23 */ /* 0x000fe2000801005a */
[----:B------:R-:W-:Y:S01]  /*1cbc0*/  FMNMX3.FTZ R130, R156, R0, R3, !PT ;  /* 0x000000009c827276 */ /* 0x000fe20007810003 */
[C---:B------:R-:W-:Y:S01]  /*1cbd0*/  FFMA.FTZ R91, R134.reuse, UR7, R91 ;  /* 0x00000007865b7c23 */ /* 0x040fe2000801005b */
[----:B------:R-:W-:Y:S01]  /*1cbe0*/  FFMA.FTZ R92, R134, UR7, R92 ;  /* 0x00000007865c7c23 */ /* 0x000fe2000801005c */
[----:B------:R-:W-:Y:S02]  /*1cbf0*/  IADD3 R131, PT, PT, R155, 0x39, RZ ;  /* 0x000000399b837810 */ /* 0x000fe40007ffe0ff */
[----:B------:R-:W-:Y:S02]  /*1cc00*/  FMNMX3.FTZ R134, R130, R5, R7, !PT ;  /* 0x0000000582867276 */ /* 0x000fe40007810007 */
[----:B------:R-:W-:Y:S02]  /*1cc10*/  FMNMX3.FTZ R135, R135, R6, R8, !PT ;  /* 0x0000000687877276 */ /* 0x000fe40007810008 */
        /* <DEDUP_REMOVED lines=112> */
[----:B------:R-:W-:Y:S02]  /*1d320*/  IADD3 R129, PT, PT, R155, 0x79, RZ ;  /* 0x000000799b817810 */ /* 0x000fe40007ffe0ff */
[----:B------:R-:W-:Y:S01]  /*1d330*/  I2FP.F32.S32 R132, R131 ;  /* 0x0000008300847245 */ /* 0x000fe20000201400 */
[----:B------:R-:W-:Y:S01]  /*1d340*/  FFMA.FTZ R123, R130, UR7, R123 ;  /* 0x00000007827b7c23 */ /* 0x000fe2000801007b */
        /* <DEDUP_REMOVED lines=16> */
[----:B------:R-:W-:Y:S01]  /*1d450*/  SHF.L.U32 R134, R186, 0x8, RZ ;  /* 0x00000008ba867819 */ /* 0x000fe200000006ff */
[----:B------:R-:W-:Y:S01]  /*1d460*/  SHFL.BFLY PT, R130, R135, 0x2, 0x1f ;  /* 0x0c401f0087827f89 */ /* 0x000fe200000e0000 */
[----:B------:R-:W-:Y:S02]  /*1d470*/  IADD3 R155, PT, PT, R155, -0x100, RZ ;  /* 0xffffff009b9b7810 */ /* 0x000fe40007ffe0ff */
[----:B------:R-:W-:Y:S05]  /*1d480*/  LOP3.LUT R134, R134, 0x100, RZ, 0xc0, !PT ;  /* 0x0000010086867812 */ /* 0x000fea00078ec0ff */
[----:B------:R-:W1:Y:S01]  /*1d490*/  SHFL.BFLY PT, R129, R132, 0x2, 0x1f ;  /* 0x0c401f0084817f89 */ /* 0x000e6200000e0000 */
[----:B------:R-:W-:Y:S04]  /*1d4a0*/  LOP3.LUT R134, R134, 0x20, R153, 0xf8, !PT ;  /* 0x0000002086867812 */ /* 0x000fe800078ef899 */
[----:B------:R-:W-:Y:S02]  /*1d4b0*/  LOP3.LUT R151, R151, R134, RZ, 0xfc, !PT ;  /* 0x0000008697977212 */ /* 0x000fe400078efcff */
        /* <DEDUP_REMOVED lines=20> */
[--C-:B------:R-:W-:Y:S01]  /*1d600*/  FFMA.FTZ R144, R5, UR4, -R132.reuse ;  /* 0x0000000405907c23 */ /* 0x100fe20008010884 */
[----:B------:R-:W-:Y:S01]  /*1d610*/  FSEL R3, R131, RZ, P0 ;  /* 0x000000ff83037208 */ /* 0x000fe20000000000 */
[--C-:B------:R-:W-:Y:S07]  /*1d620*/  FFMA.FTZ R145, R7, UR4, -R132.reuse ;  /* 0x0000000407917c23 */ /* 0x100fee0008010884 */
[----:B------:R-:W-:Y:S01]  /*1d630*/  MUFU.EX2 R131, R140 ;  /* 0x0000008c00837308 */ /* 0x000fe20000000800 */
[--C-:B------:R-:W-:Y:S01]  /*1d640*/  FFMA.FTZ R0, R0, UR4, -R132.reuse ;  /* 0x0000000400007c23 */ /* 0x100fe20008010884 */
[----:B------:R-:W-:Y:S01]  /*1d650*/  IADD3 R153, PT, PT, R134, 0x5020, RZ ;  /* 0x0000502086997810 */ /* 0x000fe20007ffe0ff */
[--C-:B------:R-:W-:Y:S01]  /*1d660*/  FFMA.FTZ R151, R6, UR4, -R3.reuse ;  /* 0x0000000406977c23 */ /* 0x100fe20008010803 */
[--C-:B------:R-:W-:Y:S01]  /*1d670*/  FFMA.FTZ R146, R8, UR4, -R3.reuse ;  /* 0x0000000408927c23 */ /* 0x100fe20008010803 */
[--C-:B------:R-:W-:Y:S01]  /*1d680*/  FFMA.FTZ R147, R4, UR4, -R3.reuse ;  /* 0x0000000404937c23 */ /* 0x100fe20008010803 */
[--C-:B------:R-:W-:Y:S04]  /*1d690*/  FFMA.FTZ R2, R2, UR4, -R3.reuse ;  /* 0x0000000402027c23 */ /* 0x100fe80008010803 */
[----:B------:R-:W4:Y:S01]  /*1d6a0*/  MUFU.EX2 R0, R0 ;  /* 0x0000000000007308 */ /* 0x000f220000000800 */
[----:B------:R-:W-:Y:S01]  /*1d6b0*/  IADD3 R4, PT, PT, R134, 0x5000, RZ ;  /* 0x0000500086047810 */ /* 0x000fe20007ffe0ff */
[C---:B-1----:R-:W-:Y:S01]  /*1d6c0*/  FMUL.FTZ R172, R133.reuse, R172 ;  /* 0x000000ac85ac7220 */ /* 0x042fe20000410000 */
[----:B------:R-:W-:Y:S07]  /*1d6d0*/  FMUL.FTZ R173, R133, R173 ;  /* 0x000000ad85ad7220 */ /* 0x000fee0000410000 */
[----:B------:R-:W-:Y:S01]  /*1d6e0*/  MUFU.EX2 R144, R144 ;  /* 0x0000009000907308 */ /* 0x000fe20000000800 */
[----:B------:R-:W-:Y:S01]  /*1d6f0*/  @P1 IADD3 R153, PT, PT, R4, -0x20, RZ ;  /* 0xffffffe004991810 */ /* 0x000fe20007ffe0ff */
[C---:B---3--:R-:W-:Y:S01]  /*1d700*/  FMUL.FTZ R174, R135.reuse, R174 ;  /* 0x000000ae87ae7220 */ /* 0x048fe20000410000 */
[----:B------:R-:W-:Y:S07]  /*1d710*/  FMUL.FTZ R175, R135, R175 ;  /* 0x000000af87af7220 */ /* 0x000fee0000410000 */
[----:B------:R-:W1:Y:S01]  /*1d720*/  MUFU.EX2 R145, R145 ;  /* 0x0000009100917308 */ /* 0x000e620000000800 */
[C---:B------:R-:W-:Y:S01]  /*1d730*/  FMUL.FTZ R168, R133.reuse, R168 ;  /* 0x000000a885a87220 */ /* 0x040fe20000410000 */
[----:B------:R-:W3:Y:S01]  /*1d740*/  LDSM.16.MT88.4 R4, [R153] ;  /* 0x000000009904783b */ /* 0x000ee20000004200 */
        /* <DEDUP_REMOVED lines=10> */
[--C-:B------:R-:W-:Y:S01]  /*1d7f0*/  FFMA.FTZ R185, R15, UR4, -R132.reuse ;  /* 0x000000040fb97c23 */ /* 0x100fe20008010884 */
[----:B-1----:R-:W-:Y:S01]  /*1d800*/  F2FP.F16.F32.PACK_AB R142, R145, R144 ;  /* 0x00000090918e723e */ /* 0x002fe200000000ff */
[--C-:B------:R-:W-:Y:S07]  /*1d810*/  FFMA.FTZ R187, R10, UR4, -R3.reuse ;  /* 0x000000040abb7c23 */ /* 0x100fee0008010803 */
[----:B------:R-:W1:Y:S01]  /*1d820*/  MUFU.EX2 R146, R146 ;  /* 0x0000009200927308 */ /* 0x000e620000000800 */
[--C-:B------:R-:W-:Y:S01]  /*1d830*/  FFMA.FTZ R188, R12, UR4, -R3.reuse ;  /* 0x000000040cbc7c23 */ /* 0x100fe20008010803 */
[--C-:B------:R-:W-:Y:S01]  /*1d840*/  FFMA.FTZ R189, R14, UR4, -R3.reuse ;  /* 0x000000040ebd7c23 */ /* 0x100fe20008010803 */
[--C-:B------:R-:W-:Y:S01]  /*1d850*/  FFMA.FTZ R190, R16, UR4, -R3.reuse ;  /* 0x0000000410be7c23 */ /* 0x100fe20008010803 */
[----:B------:R-:W5:Y:S06]  /*1d860*/  LDSM.16.MT88.4 R8, [R153+0x400] ;  /* 0x000400009908783b */ /* 0x000f6c0000004200 */
[----:B------:R-:W-:Y:S01]  /*1d870*/  MUFU.EX2 R156, R156 ;  /* 0x0000009c009c7308 */ /* 0x000fe20000000800 */
[----:B----4-:R-:W-:Y:S01]  /*1d880*/  F2FP.F16.F32.PACK_AB R141, R147, R2 ;  /* 0x00000002938d723e */ /* 0x010fe200000000ff */
[--C-:B------:R-:W-:Y:S01]  /*1d890*/  FFMA.FTZ R17, R17, UR4, -R132.reuse ;  /* 0x0000000411117c23 */ /* 0x100fe20008010884 */
[--C-:B------:R-:W-:Y:S07]  /*1d8a0*/  FFMA.FTZ R23, R23, UR4, -R132.reuse ;  /* 0x0000000417177c23 */ /* 0x100fee0008010884 */
[----:B------:R-:W4:Y:S01]  /*1d8b0*/  MUFU.EX2 R157, R157 ;  /* 0x0000009d009d7308 */ /* 0x000f220000000800 */
[--C-:B------:R-:W-:Y:S01]  /*1d8c0*/  FFMA.FTZ R192, R22, UR4, -R3.reuse ;  /* 0x0000000416c07c23 */ /* 0x100fe20008010803 */
[--C-:B------:R-:W-:Y:S01]  /*1d8d0*/  FFMA.FTZ R191, R26, UR4, -R3.reuse ;  /* 0x000000041abf7c23 */ /* 0x100fe20008010803 */
[----:B------:R-:W-:Y:S07]  /*1d8e0*/  LDSM.16.MT88.4 R12, [R134+0x5800] ;  /* 0x00580000860c783b */ /* 0x000fee0000004200 */
[----:B------:R-:W-:Y:S01]  /*1d8f0*/  MUFU.EX2 R184, R184 ;  /* 0x000000b800b87308 */ /* 0x000fe20000000800 */
[----:B-1----:R-:W-:Y:S01]  /*1d900*/  F2FP.F16.F32.PACK_AB R143, R146, R151 ;  /* 0x00000097928f723e */ /* 0x002fe200000000ff */
[C---:B------:R-:W-:Y:S01]  /*1d910*/  FMUL.FTZ R164, R133.reuse, R164 ;  /* 0x000000a485a47220 */ /* 0x040fe20000410000 */
[----:B------:R-:W-:Y:S07]  /*1d920*/  FMUL.FTZ R165, R133, R165 ;  /* 0x000000a585a57220 */ /* 0x000fee0000410000 */
[----:B------:R-:W-:Y:S01]  /*1d930*/  MUFU.EX2 R185, R185 ;  /* 0x000000b900b97308 */ /* 0x000fe20000000800 */
[C---:B------:R-:W-:Y:S01]  /*1d940*/  FMUL.FTZ R166, R135.reuse, R166 ;  /* 0x000000a687a67220 */ /* 0x040fe20000410000 */
[----:B------:R-:W-:Y:S01]  /*1d950*/  FMUL.FTZ R167, R135, R167 ;  /* 0x000000a787a77220 */ /* 0x000fe20000410000 */
[C---:B------:R-:W-:Y:S01]  /*1d960*/  FMUL.FTZ R160, R133.reuse, R160 ;  /* 0x000000a085a07220 */ /* 0x040fe20000410000 */
[C---:B--2---:R-:W-:Y:S06]  /*1d970*/  HMMA.16816.F32 R172, R140.reuse, R136, R172 ;  /* 0x000000888cac723c */ /* 0x044fec00000018ac */
[----:B------:R-:W-:Y:S10]  /*1d980*/  MUFU.EX2 R187, R187 ;  /* 0x000000bb00bb7308 */ /* 0x000ff40000000800 */
[----:B------:R-:W1:Y:S01]  /*1d990*/  MUFU.EX2 R188, R188 ;  /* 0x000000bc00bc7308 */ /* 0x000e620000000800 */
[----:B------:R-:W-:Y:S01]  /*1d9a0*/  FMUL.FTZ R161, R133, R161 ;  /* 0x000000a185a17220 */ /* 0x000fe20000410000 */
[C---:B------:R-:W-:Y:S01]  /*1d9b0*/  FMUL.FTZ R162, R135.reuse, R162 ;  /* 0x000000a287a27220 */ /* 0x040fe20000410000 */
[C---:B------:R-:W-:Y:S01]  /*1d9c0*/  HMMA.16816.F32 R168, R140.reuse, R138, R168 ;  /* 0x0000008a8ca8723c */ /* 0x040fe200000018a8 */
[----:B------:R-:W2:Y:S06]  /*1d9d0*/  LDSM.16.MT88.4 R136, [R134+0x5400] ;  /* 0x005400008688783b */ /* 0x000eac0000004200 */
[----:B------:R-:W-:Y:S01]  /*1d9e0*/  MUFU.EX2 R189, R189 ;  /* 0x000000bd00bd7308 */ /* 0x000fe20000000800 */
[----:B------:R-:W-:Y:S01]  /*1d9f0*/  FMUL.FTZ R163, R135, R163 ;  /* 0x000000a387a37220 */ /* 0x000fe20000410000 */
[--C-:B------:R-:W-:Y:S01]  /*1da00*/  FFMA.FTZ R193, R24, UR4, -R3.reuse ;  /* 0x0000000418c17c23 */ /* 0x100fe20008010803 */
[--C-:B------:R-:W-:Y:S07]  /*1da10*/  FFMA.FTZ R30, R30, UR4, -R3.reuse ;  /* 0x000000041e1e7c23 */ /* 0x100fee0008010803 */
[----:B------:R-:W5:Y:S01]  /*1da20*/  MUFU.EX2 R190, R190 ;  /* 0x000000be00be7308 */ /* 0x000f620000000800 */
[--C-:B------:R-:W-:Y:S01]  /*1da30*/  FFMA.FTZ R38, R38, UR4, -R3.reuse ;  /* 0x0000000426267c23 */ /* 0x100fe20008010803 */
[C---:B---3--:R-:W-:Y:S08]  /*1da40*/  HMMA.16816.F32 R164, R140.reuse, R4, R164 ;  /* 0x000000048ca4723c */ /* 0x048ff000000018a4 */
[----:B------:R3:W-:Y:S01]  /*1da50*/  MUFU.EX2 R24, R192 ;  /* 0x000000c000187308 */ /* 0x0007e20000000800 */
[----:B----4-:R-:W-:Y:S01]  /*1da60*/  F2FP.F16.F32.PACK_AB R4, R157, R156 ;  /* 0x0000009c9d04723e */ /* 0x010fe200000000ff */
[--C-:B------:R-:W-:Y:S01]  /*1da70*/  FFMA.FTZ R46, R46, UR4, -R3.reuse ;  /* 0x000000042e2e7c23 */ /* 0x100fe20008010803 */
[----:B-1----:R-:W-:Y:S07]  /*1da80*/  F2FP.F16.F32.PACK_AB R5, R188, R187 ;  /* 0x000000bbbc05723e */ /* 0x002fee00000000ff */
[----:B------:R-:W-:Y:S01]  /*1da90*/  MUFU.EX2 R30, R30 ;  /* 0x0000001e001e7308 */ /* 0x000fe20000000800 */
[--C-:B------:R-:W-:Y:S01]  /*1daa0*/  FFMA.FTZ R50, R50, UR4, -R3.reuse ;  /* 0x0000000432327c23 */ /* 0x100fe20008010803 */
[----:B------:R-:W-:Y:S08]  /*1dab0*/  HMMA.16816.F32 R160, R140, R6, R160 ;  /* 0x000000068ca0723c */ /* 0x000ff000000018a0 */
[----:B------:R1:W-:Y:S01]  /*1dac0*/  MUFU.EX2 R140, R17 ;  /* 0x00000011008c7308 */ /* 0x0003e20000000800 */
[----:B------:R-:W-:Y:S01]  /*1dad0*/  F2FP.F16.F32.PACK_AB R6, R185, R184 ;  /* 0x000000b8b906723e */ /* 0x000fe200000000ff */
[--C-:B------:R-:W-:Y:S01]  /*1dae0*/  FFMA.FTZ R141, R19, UR4, -R132.reuse ;  /* 0x00000004138d7c23 */ /* 0x100fe20008010884 */
[----:B-----5:R-:W-:Y:S01]  /*1daf0*/  F2FP.F16.F32.PACK_AB R7, R190, R189 ;  /* 0x000000bdbe07723e */ /* 0x020fe200000000ff */
[--C-:B------:R-:W-:Y:S01]  /*1db00*/  FFMA.FTZ R142, R21, UR4, -R132.reuse ;  /* 0x00000004158e7c23 */ /* 0x100fe20008010884 */
[--C-:B------:R-:W-:Y:S05]  /*1db10*/  FFMA.FTZ R143, R20, UR4, -R3.reuse ;  /* 0x00000004148f7c23 */ /* 0x100fea0008010803 */
[----:B------:R-:W-:Y:S01]  /*1db20*/  MUFU.EX2 R38, R38 ;  /* 0x0000002600267308 */ /* 0x000fe20000000800 */
[--C-:B---3--:R-:W-:Y:S01]  /*1db30*/  FFMA.FTZ R192, R28, UR4, -R3.reuse ;  /* 0x000000041cc07c23 */ /* 0x108fe20008010803 */
[--C-:B------:R-:W-:Y:S01]  /*1db40*/  FFMA.FTZ R58, R58, UR4, -R3.reuse ;  /* 0x000000043a3a7c23 */ /* 0x100fe20008010803 */
[--C-:B------:R-:W-:Y:S01]  /*1db50*/  FFMA.FTZ R70, R70, UR4, -R3.reuse ;  /* 0x0000000446467c23 */ /* 0x100fe20008010803 */
[C---:B------:R-:W-:Y:S06]  /*1db60*/  HMMA.16816.F32 R164, R4.reuse, R8, R164 ;  /* 0x0000000804a4723c */ /* 0x040fec00000018a4 */
[----:B------:R-:W3:Y:S01]  /*1db70*/  MUFU.EX2 R141, R141 ;  /* 0x0000008d008d7308 */ /* 0x000ee20000000800 */
        /* <DEDUP_REMOVED lines=9> */
[C---:B--2---:R-:W-:Y:S03]  /*1dc10*/  HMMA.16816.F32 R172, R4.reuse, R136, R172 ;  /* 0x0000008804ac723c */ /* 0x044fe600000018ac */
[--C-:B------:R-:W-:Y:S01]  /*1dc20*/  FFMA.FTZ R136, R25, UR4, -R132.reuse ;  /* 0x0000000419887c23 */ /* 0x100fe20008010884 */
[--C-:B------:R-:W-:Y:S05]  /*1dc30*/  FFMA.FTZ R137, R18, UR4, -R3.reuse ;  /* 0x0000000412897c23 */ /* 0x100fea0008010803 */
[----:B------:R-:W2:Y:S01]  /*1dc40*/  MUFU.EX2 R25, R23 ;  /* 0x0000001700197308 */ /* 0x000ea20000000800 */
[----:B-1----:R-:W1:Y:S01]  /*1dc50*/  LDSM.16.MT88.4 R16, [R153+0x800] ;  /* 0x000800009910783b */ /* 0x002e620000004200 */
[--C-:B------:R-:W-:Y:S01]  /*1dc60*/  FFMA.FTZ R90, R90, UR4, -R3.reuse ;  /* 0x000000045a5a7c23 */ /* 0x100fe20008010803 */
[----:B------:R-:W-:Y:S07]  /*1dc70*/  HMMA.16816.F32 R168, R4, R138, R168 ;  /* 0x0000008a04a8723c */ /* 0x000fee00000018a8 */
[----:B------:R5:W-:Y:S01]  /*1dc80*/  MUFU.EX2 R138, R143 ;  /* 0x0000008f008a7308 */ /* 0x000be20000000800 */
[----:B------:R-:W-:Y:S01]  /*1dc90*/  FFMA.FTZ R139, R27, UR4, -R132 ;  /* 0x000000041b8b7c23 */ /* 0x000fe20008010884 */
[----:B---3--:R-:W-:Y:S08]  /*1dca0*/  F2FP.F16.F32.PACK_AB R4, R141, R140 ;  /* 0x0000008c8d04723e */ /* 0x008ff000000000ff */
[----:B------:R-:W3:Y:S01]  /*1dcb0*/  MUFU.EX2 R137, R137 ;  /* 0x0000008900897308 */ /* 0x000ee20000000800 */
[----:B----4-:R-:W-:Y:S01]  /*1dcc0*/  LDSM.16.MT88.4 R8, [R153+0xc00] ;  /* 0x000c00009908783b */ /* 0x010fe20000004200 */
[--C-:B------:R-:W-:Y:S01]  /*1dcd0*/  FFMA.FTZ R104, R104, UR4, -R3.reuse ;  /* 0x0000000468687c23 */ /* 0x100fe20008010803 */
[----:B------:R-:W-:Y:S07]  /*1dce0*/  FFMA.FTZ R0, R133, R152, R0 ;  /* 0x0000009885007223 */ /* 0x000fee0000010000 */
[----:B------:R-:W4:Y:S01]  /*1dcf0*/  MUFU.EX2 R27, R193 ;  /* 0x000000c1001b7308 */ /* 0x000f220000000800 */
[----:B------:R-:W-:Y:S01]  /*1dd00*/  FFMA.FTZ R2, R135, R154, R2 ;  /* 0x0000009a87027223 */ /* 0x000fe20000010002 */
[----:B--2---:R-:W-:Y:S01]  /*1dd10*/  F2FP.F16.F32.PACK_AB R6, R25, R142 ;  /* 0x0000008e1906723e */ /* 0x004fe200000000ff */
[----:B------:R-:W-:Y:S07]  /*1dd20*/  FADD.FTZ R131, R131, R0 ;  /* 0x0000000083837221 */ /* 0x000fee0000010000 */
[----:B------:R-:W-:Y:S01]  /*1dd30*/  MUFU.EX2 R29, R139 ;  /* 0x0000008b001d7308 */ /* 0x000fe20000000800 */
[----:B------:R-:W2:Y:S01]  /*1dd40*/  LDSM.16.MT88.4 R20, [R134+0x5c00] ;  /* 0x005c00008614783b */ /* 0x000ea20000004200 */
[--C-:B-----5:R-:W-:Y:S01]  /*1dd50*/  FFMA.FTZ R143, R32, UR4, -R3.reuse ;  /* 0x00000004208f7c23 */ /* 0x120fe20008010803 */
[--C-:B------:R-:W-:Y:S07]  /*1dd60*/  FFMA.FTZ R32, R33, UR4, -R132.reuse ;  /* 0x0000000421207c23 */ /* 0x100fee0008010884 */
[----:B------:R-:W5:Y:S01]  /*1dd70*/  MUFU.EX2 R136, R136 ;  /* 0x0000008800887308 */ /* 0x000f620000000800 */
[--C-:B------:R-:W-:Y:S01]  /*1dd80*/  FFMA.FTZ R33, R35, UR4, -R132.reuse ;  /* 0x0000000423217c23 */ /* 0x100fe20008010884 */
[----:B---3--:R-:W-:Y:S01]  /*1dd90*/  F2FP.F16.F32.PACK_AB R5, R138, R137 ;  /* 0x000000898a05723e */ /* 0x008fe200000000ff */
[--C-:B------:R-:W-:Y:S07]  /*1dda0*/  FFMA.FTZ R35, R37, UR4, -R132.reuse ;  /* 0x0000000425237c23 */ /* 0x100fee0008010884 */
[----:B------:R-:W-:Y:S01]  /*1ddb0*/  MUFU.EX2 R28, R191 ;  /* 0x000000bf001c7308 */ /* 0x000fe20000000800 */
[--C-:B------:R-:W-:Y:S01]  /*1ddc0*/  FFMA.FTZ R37, R36, UR4, -R3.reuse ;  /* 0x0000000424257c23 */ /* 0x100fe20008010803 */
[----:B----4-:R-:W-:Y:S01]  /*1ddd0*/  F2FP.F16.F32.PACK_AB R7, R27, R24 ;  /* 0x000000181b07723e */ /* 0x010fe200000000ff */
[----:B------:R-:W-:Y:S07]  /*1dde0*/  FFMA.FTZ R0, R91, UR4, -R132 ;  /* 0x000000045b007c23 */ /* 0x000fee0008010884 */
[----:B------:R3:W4:Y:S01]  /*1ddf0*/  MUFU.EX2 R139, R192 ;  /* 0x000000c0008b7308 */ /* 0x0007220000000800 */
[----:B------:R-:W-:Y:S01]  /*1de00*/  FFMA.FTZ R91, R96, UR4, -R3 ;  /* 0x00000004605b7c23 */ /* 0x000fe20008010803 */
[----:B------:R-:W-:Y:S01]  /*1de10*/  FADD.FTZ R144, R144, R131 ;  /* 0x0000008390907221 */ /* 0x000fe20000010000 */
[--C-:B------:R-:W-:Y:S07]  /*1de20*/  FFMA.FTZ R124, R124, UR4, -R3.reuse ;  /* 0x000000047c7c7c23 */ /* 0x100fee0008010803 */
[----:B------:R-:W2:Y:S01]  /*1de30*/  MUFU.EX2 R143, R143 ;  /* 0x0000008f008f7308 */ /* 0x000ea20000000800 */
[C---:B------:R-:W-:Y:S09]  /*1de40*/  HMMA.16816.F32 R172, R4.reuse, R12, R172 ;  /* 0x0000000c04ac723c */ /* 0x040ff200000018ac */
[----:B------:R-:W-:Y:S01]  /*1de50*/  MUFU.EX2 R32, R32 ;  /* 0x0000002000207308 */ /* 0x000fe20000000800 */
[----:B------:R-:W-:Y:S01]  /*1de60*/  FADD.FTZ R145, R145, R144 ;  /* 0x0000009091917221 */ /* 0x000fe20000010000 */
[--C-:B------:R-:W-:Y:S08]  /*1de70*/  FFMA.FTZ R125, R125, UR4, -R132.reuse ;  /* 0x000000047d7d7c23 */ /* 0x100ff00008010884 */
[----:B------:R-:W2:Y:S01]  /*1de80*/  MUFU.EX2 R33, R33 ;  /* 0x0000002100217308 */ /* 0x000ea20000000800 */
[C---:B------:R-:W-:Y:S01]  /*1de90*/  HMMA.16816.F32 R168, R4.reuse, R14, R168 ;  /* 0x0000000e04a8723c */ /* 0x040fe200000018a8 */
[----:B------:R-:W2:Y:S08]  /*1dea0*/  LDSM.16.MT88.4 R12, [R134+0x6000] ;  /* 0x00600000860c783b */ /* 0x000eb00000004200 */
[----:B------:R-:W-:Y:S01]  /*1deb0*/  MUFU.EX2 R35, R35 ;  /* 0x0000002300237308 */ /* 0x000fe20000000800 */
[--C-:B---3--:R-:W-:Y:S01]  /*1dec0*/  FFMA.FTZ R192, R47, UR4, -R132.reuse ;  /* 0x000000042fc07c23 */ /* 0x108fe20008010884 */
        /* <DEDUP_REMOVED lines=15> */
[----:B----4-:R-:W-:Y:S07]  /*1dfc0*/  F2FP.F16.F32.PACK_AB R5, R139, R28 ;  /* 0x0000001c8b05723e */ /* 0x010fee00000000ff */
[----:B------:R-:W-:Y:S01]  /*1dfd0*/  MUFU.EX2 R48, R48 ;  /* 0x0000003000307308 */ /* 0x000fe20000000800 */
[----:B--2---:R-:W-:Y:S01]  /*1dfe0*/  F2FP.F16.F32.PACK_AB R7, R143, R30 ;  /* 0x0000001e8f07723e */ /* 0x004fe200000000ff */
[--C-:B------:R-:W-:Y:S01]  /*1dff0*/  FFMA.FTZ R59, R63, UR4, -R132.reuse ;  /* 0x000000043f3b7c23 */ /* 0x100fe20008010884 */
[--C-:B------:R-:W-:Y:S07]  /*1e000*/  FFMA.FTZ R63, R64, UR4, -R3.reuse ;  /* 0x00000004403f7c23 */ /* 0x100fee0008010803 */
[----:B------:R-:W-:Y:S01]  /*1e010*/  MUFU.EX2 R50, R50 ;  /* 0x0000003200327308 */ /* 0x000fe20000000800 */
[--C-:B------:R-:W-:Y:S01]  /*1e020*/  FFMA.FTZ R64, R69, UR4, -R132.reuse ;  /* 0x0000000445407c23 */ /* 0x100fe20008010884 */
[----:B------:R-:W-:Y:S01]  /*1e030*/  FFMA.FTZ R69, R68, UR4, -R3 ;  /* 0x0000000444457c23 */ /* 0x000fe20008010803 */
[----:B------:R-:W-:Y:S01]  /*1e040*/  FADD.FTZ R156, R156, R145 ;  /* 0x000000919c9c7221 */ /* 0x000fe20000010000 */
[C---:B------:R-:W-:Y:S06]  /*1e050*/  HMMA.16816.F32 R172, R4.reuse, R20, R172 ;  /* 0x0000001404ac723c */ /* 0x040fec00000018ac */
[----:B------:R-:W-:Y:S01]  /*1e060*/  MUFU.EX2 R53, R53 ;  /* 0x0000003500357308 */ /* 0x000fe20000000800 */
[--C-:B------:R-:W-:Y:S01]  /*1e070*/  FFMA.FTZ R21, R39, UR4, -R132.reuse ;  /* 0x0000000427157c23 */ /* 0x100fe20008010884 */
[--C-:B------:R-:W-:Y:S01]  /*1e080*/  FFMA.FTZ R39, R40, UR4, -R3.reuse ;  /* 0x0000000428277c23 */ /* 0x100fe20008010803 */
[--C-:B------:R-:W-:Y:S07]  /*1e090*/  FFMA.FTZ R20, R34, UR4, -R3.reuse ;  /* 0x0000000422147c23 */ /* 0x100fee0008010803 */
[----:B------:R-:W-:Y:S01]  /*1e0a0*/  MUFU.EX2 R52, R52 ;  /* 0x0000003400347308 */ /* 0x000fe20000000800 */
[--C-:B------:R-:W-:Y:S01]  /*1e0b0*/  FFMA.FTZ R40, R41, UR4, -R132.reuse ;  /* 0x0000000429287c23 */ /* 0x100fe20008010884 */
[C---:B------:R-:W-:Y:S08]  /*1e0c0*/  HMMA.16816.F32 R168, R4.reuse, R22, R168 ;  /* 0x0000001604a8723c */ /* 0x040ff000000018a8 */
[----:B------:R2:W3:Y:S01]  /*1e0d0*/  MUFU.EX2 R34, R21 ;  /* 0x0000001500227308 */ /* 0x0004e20000000800 */
[--C-:B------:R-:W-:Y:S01]  /*1e0e0*/  FFMA.FTZ R41, R43, UR4, -R132.reuse ;  /* 0x000000042b297c23 */ /* 0x100fe20008010884 */
[----:B------:R-:W-:Y:S01]  /*1e0f0*/  FFMA.FTZ R43, R45, UR4, -R132 ;  /* 0x000000042d2b7c23 */ /* 0x000fe20008010884 */
[----:B------:R-:W-:Y:S07]  /*1e100*/  FFMA.FTZ R45, R44, UR4, -R3 ;  /* 0x000000042c2d7c23 */ /* 0x000fee0008010803 */
[----:B------:R4:W5:Y:S01]  /*1e110*/  MUFU.EX2 R36, R20 ;  /* 0x0000001400247308 */ /* 0x0009620000000800 */
[----:B------:R-:W-:Y:S01]  /*1e120*/  FADD.FTZ R157, R157, R156 ;  /* 0x0000009c9d9d7221 */ /* 0x000fe20000010000 */
[C---:B------:R-:W-:Y:S08]  /*1e130*/  HMMA.16816.F32 R164, R4.reuse, R8, R164 ;  /* 0x0000000804a4723c */ /* 0x040ff000000018a4 */
[----:B------:R-:W1:Y:S01]  /*1e140*/  MUFU.EX2 R39, R39 ;  /* 0x0000002700277308 */ /* 0x000e620000000800 */
[----:B------:R-:W-:Y:S01]  /*1e150*/  FADD.FTZ R184, R184, R157 ;  /* 0x0000009db8b87221 */ /* 0x000fe20000010000 */
[----:B------:R-:W-:Y:S08]  /*1e160*/  MOV R156, R129 ;  /* 0x00000081009c7202 */ /* 0x000ff00000000f00 */
[----:B------:R-:W-:Y:S01]  /*1e170*/  MUFU.EX2 R40, R40 ;  /* 0x0000002800287308 */ /* 0x000fe20000000800 */
[----:B------:R-:W-:Y:S01]  /*1e180*/  FADD.FTZ R185, R185, R184 ;  /* 0x000000b8b9b97221 */ /* 0x000fe20000010000 */
[----:B------:R-:W-:Y:S01]  /*1e190*/  HMMA.16816.F32 R160, R4, R10, R160 ;  /* 0x0000000a04a0723c */ /* 0x000fe200000018a0 */
[----:B------:R-:W1:Y:S07]  /*1e1a0*/  LDSM.16.MT88.4 R8, [R134+0x6400] ;  /* 0x006400008608783b */ /* 0x000e6e0000004200 */
[----:B------:R-:W1:Y:S01]  /*1e1b0*/  MUFU.EX2 R41, R41 ;  /* 0x0000002900297308 */ /* 0x000e620000000800 */
[----:B------:R-:W-:Y:S01]  /*1e1c0*/  F2FP.F16.F32.PACK_AB R4, R33, R32 ;  /* 0x000000202104723e */ /* 0x000fe200000000ff */
[--C-:B--2---:R-:W-:Y:S01]  /*1e1d0*/  FFMA.FTZ R21, R49, UR4, -R132.reuse ;  /* 0x0000000431157c23 */ /* 0x104fe20008010884 */
[----:B---3--:R-:W-:Y:S01]  /*1e1e0*/  F2FP.F16.F32.PACK_AB R6, R34, R35 ;  /* 0x000000232206723e */ /* 0x008fe200000000ff */
[--C-:B----4-:R-:W-:Y:S01]  /*1e1f0*/  FFMA.FTZ R20, R42, UR4, -R3.reuse ;  /* 0x000000042a147c23 */ /* 0x110fe20008010803 */
[----:B-----5:R-:W-:Y:S05]  /*1e200*/  F2FP.F16.F32.PACK_AB R5, R37, R36 ;  /* 0x000000242505723e */ /* 0x020fea00000000ff */
[----:B------:R-:W-:Y:S01]  /*1e210*/  MUFU.EX2 R42, R21 ;  /* 0x00000015002a7308 */ /* 0x000fe20000000800 */
[----:B-1----:R-:W-:Y:S01]  /*1e220*/  F2FP.F16.F32.PACK_AB R7, R39, R38 ;  /* 0x000000262707723e */ /* 0x002fe200000000ff */
[--C-:B------:R-:W-:Y:S01]  /*1e230*/  FFMA.FTZ R49, R51, UR4, -R132.reuse ;  /* 0x0000000433317c23 */ /* 0x100fe20008010884 */
[--C-:B------:R-:W-:Y:S07]  /*1e240*/  FFMA.FTZ R51, R55, UR4, -R132.reuse ;  /* 0x0000000437337c23 */ /* 0x100fee0008010884 */
[----:B------:R1:W-:Y:S01]  /*1e250*/  MUFU.EX2 R44, R20 ;  /* 0x00000014002c7308 */ /* 0x0003e20000000800 */
[--C-:B------:R-:W-:Y:S01]  /*1e260*/  FFMA.FTZ R55, R56, UR4, -R3.reuse ;  /* 0x0000000438377c23 */ /* 0x100fe20008010803 */
[--C-:B------:R-:W-:Y:S01]  /*1e270*/  FFMA.FTZ R56, R61, UR4, -R132.reuse ;  /* 0x000000043d387c23 */ /* 0x100fe20008010884 */
[--C-:B------:R-:W-:Y:S01]  /*1e280*/  FFMA.FTZ R61, R60, UR4, -R3.reuse ;  /* 0x000000043c3d7c23 */ /* 0x100fe20008010803 */
[C---:B------:R-:W-:Y:S06]  /*1e290*/  HMMA.16816.F32 R172, R4.reuse, R12, R172 ;  /* 0x0000000c04ac723c */ /* 0x040fec00000018ac */
[----:B------:R-:W2:Y:S01]  /*1e2a0*/  MUFU.EX2 R43, R43 ;  /* 0x0000002b002b7308 */ /* 0x000ea20000000800 */
[--C-:B------:R-:W-:Y:S01]  /*1e2b0*/  FFMA.FTZ R60, R62, UR4, -R3.reuse ;  /* 0x000000043e3c7c23 */ /* 0x100fe20008010803 */
[--C-:B------:R-:W-:Y:S08]  /*1e2c0*/  FFMA.FTZ R62, R65, UR4, -R132.reuse ;  /* 0x00000004413e7c23 */ /* 0x100ff00008010884 */
[----:B------:R-:W3:Y:S01]  /*1e2d0*/  MUFU.EX2 R45, R45 ;  /* 0x0000002d002d7308 */ /* 0x000ee20000000800 */
[--C-:B------:R-:W-:Y:S01]  /*1e2e0*/  FFMA.FTZ R65, R67, UR4, -R132.reuse ;  /* 0x0000000443417c23 */ /* 0x100fe20008010884 */
[--C-:B------:R-:W-:Y:S01]  /*1e2f0*/  FFMA.FTZ R67, R71, UR4, -R132.reuse ;  /* 0x0000000447437c23 */ /* 0x100fe20008010884 */
[C---:B------:R-:W-:Y:S01]  /*1e300*/  HMMA.16816.F32 R168, R4.reuse, R14, R168 ;  /* 0x0000000e04a8723c */ /* 0x040fe200000018a8 */
[----:B------:R-:W4:Y:S06]  /*1e310*/  LDSM.16.MT88.4 R12, [R153+0x1400] ;  /* 0x00140000990c783b */ /* 0x000f2c0000004200 */
[----:B------:R-:W5:Y:S01]  /*1e320*/  MUFU.EX2 R49, R49 ;  /* 0x0000003100317308 */ /* 0x000f620000000800 */
[--C-:B------:R-:W-:Y:S01]  /*1e330*/  FFMA.FTZ R71, R72, UR4, -R3.reuse ;  /* 0x0000000448477c23 */ /* 0x100fe20008010803 */
[--C-:B------:R-:W-:Y:S01]  /*1e340*/  FFMA.FTZ R72, R77, UR4, -R132.reuse ;  /* 0x000000044d487c23 */ /* 0x100fe20008010884 */
[--C-:B------:R-:W-:Y:S07]  /*1e350*/  FFMA.FTZ R77, R76, UR4, -R3.reuse ;  /* 0x000000044c4d7c23 */ /* 0x100fee0008010803 */
[----:B------:R-:W5:Y:S01]  /*1e360*/  MUFU.EX2 R51, R51 ;  /* 0x0000003300337308 */ /* 0x000f620000000800 */
[----:B------:R-:W-:Y:S01]  /*1e370*/  FFMA.FTZ R76, R78, UR4, -R3 ;  /* 0x000000044e4c7c23 */ /* 0x000fe20008010803 */
[C---:B------:R-:W-:Y:S01]  /*1e380*/  HMMA.16816.F32 R164, R4.reuse, R16, R164 ;  /* 0x0000001004a4723c */ /* 0x040fe200000018a4 */
[----:B-1----:R-:W1:Y:S07]  /*1e390*/  LDSM.16.MT88.4 R20, [R134+0x6800] ;  /* 0x006800008614783b */ /* 0x002e6e0000004200 */
[----:B------:R-:W5:Y:S01]  /*1e3a0*/  MUFU.EX2 R55, R55 ;  /* 0x0000003700377308 */ /* 0x000f620000000800 */
[--C-:B------:R-:W-:Y:S01]  /*1e3b0*/  FFMA.FTZ R78, R81, UR4, -R132.reuse ;  /* 0x00000004514e7c23 */ /* 0x100fe20008010884 */
[--C-:B------:R-:W-:Y:S01]  /*1e3c0*/  FFMA.FTZ R81, R87, UR4, -R132.reuse ;  /* 0x0000000457517c23 */ /* 0x100fe20008010884 */
[----:B------:R-:W-:Y:S07]  /*1e3d0*/  FFMA.FTZ R87, R95, UR4, -R132 ;  /* 0x000000045f577c23 */ /* 0x000fee0008010884 */
[----:B------:R-:W-:Y:S01]  /*1e3e0*/  MUFU.EX2 R54, R54 ;  /* 0x0000003600367308 */ /* 0x000fe20000000800 */
[----:B------:R-:W-:Y:S01]  /*1e3f0*/  FADD.FTZ R140, R140, R185 ;  /* 0x000000b98c8c7221 */ /* 0x000fe20000010000 */
[----:B------:R-:W-:Y:S01]  /*1e400*/  HMMA.16816.F32 R160, R4, R18, R160 ;  /* 0x0000001204a0723c */ /* 0x000fe200000018a0 */
[----:B------:R-:W1:Y:S07]  /*1e410*/  LDSM.16.MT88.4 R16, [R153+0x1800] ;  /* 0x001800009910783b */ /* 0x000e6e0000004200 */
[----:B------:R-:W1:Y:S01]  /*1e420*/  MUFU.EX2 R57, R57 ;  /* 0x0000003900397308 */ /* 0x000e620000000800 */
[----:B------:R-:W-:Y:S01]  /*1e430*/  F2FP.F16.F32.PACK_AB R4, R41, R40 ;  /* 0x000000282904723e */ /* 0x000fe200000000ff */
[----:B------:R-:W-:Y:S01]  /*1e440*/  FADD.FTZ R141, R141, R140 ;  /* 0x0000008c8d8d7221 */ /* 0x000fe20000010000 */
[----:B--2---:R-:W-:Y:S07]  /*1e450*/  F2FP.F16.F32.PACK_AB R6, R192, R43 ;  /* 0x0000002bc006723e */ /* 0x004fee00000000ff */
[----:B------:R-:W-:Y:S01]  /*1e460*/  MUFU.EX2 R56, R56 ;  /* 0x0000003800387308 */ /* 0x000fe20000000800 */
[----:B---3--:R-:W-:Y:S01]  /*1e470*/  F2FP.F16.F32.PACK_AB R5, R45, R44 ;  /* 0x0000002c2d05723e */ /* 0x008fe200000000ff */
[----:B------:R-:W-:Y:S01]  /*1e480*/  FADD.FTZ R142, R142, R141 ;  /* 0x0000008d8e8e7221 */ /* 0x000fe20000010000 */
[----:B------:R-:W-:Y:S07]  /*1e490*/  F2FP.F16.F32.PACK_AB R7, R47, R46 ;  /* 0x0000002e2f07723e */ /* 0x000fee00000000ff */
[----:B------:R-:W-:Y:S01]  /*1e4a0*/  MUFU.EX2 R81, R81 ;  /* 0x0000005100517308 */ /* 0x000fe20000000800 */
[--C-:B------:R-:W-:Y:S01]  /*1e4b0*/  FFMA.FTZ R95, R103, UR4, -R132.reuse ;  /* 0x00000004675f7c23 */ /* 0x100fe20008010884 */
[----:B------:R-:W-:Y:S08]  /*1e4c0*/  MOV R157, R130 ;  /* 0x00000082009d7202 */ /* 0x000ff00000000f00 */
[----:B------:R-:W2:Y:S01]  /*1e4d0*/  MUFU.EX2 R59, R59 ;  /* 0x0000003b003b7308 */ /* 0x000ea20000000800 */
[C---:B------:R-:W-:Y:S09]  /*1e4e0*/  HMMA.16816.F32 R172, R4.reuse, R8, R172 ;  /* 0x0000000804ac723c */ /* 0x040ff200000018ac */
[----:B------:R-:W-:Y:S10]  /*1e4f0*/  MUFU.EX2 R58, R58 ;  /* 0x0000003a003a7308 */ /* 0x000ff40000000800 */
[----:B------:R-:W3:Y:S01]  /*1e500*/  MUFU.EX2 R61, R61 ;  /* 0x0000003d003d7308 */ /* 0x000ee20000000800 */
[C---:B------:R-:W-:Y:S01]  /*1e510*/  HMMA.16816.F32 R168, R4.reuse, R10, R168 ;  /* 0x0000000a04a8723c */ /* 0x040fe200000018a8 */
[----:B------:R-:W3:Y:S08]  /*1e520*/  LDSM.16.MT88.4 R8, [R134+0x6c00] ;  /* 0x006c00008608783b */ /* 0x000ef00000004200 */
[----:B------:R-:W-:Y:S10]  /*1e530*/  MUFU.EX2 R60, R60 ;  /* 0x0000003c003c7308 */ /* 0x000ff40000000800 */
[----:B------:R-:W3:Y:S01]  /*1e540*/  MUFU.EX2 R63, R63 ;  /* 0x0000003f003f7308 */ /* 0x000ee20000000800 */
[C---:B----4-:R-:W-:Y:S09]  /*1e550*/  HMMA.16816.F32 R164, R4.reuse, R12, R164 ;  /* 0x0000000c04a4723c */ /* 0x050ff200000018a4 */
[----:B------:R-:W-:Y:S10]  /*1e560*/  MUFU.EX2 R62, R62 ;  /* 0x0000003e003e7308 */ /* 0x000ff40000000800 */
[----:B------:R-:W4:Y:S01]  /*1e570*/  MUFU.EX2 R65, R65 ;  /* 0x0000004100417308 */ /* 0x000f220000000800 */
[----:B------:R-:W-:Y:S01]  /*1e580*/  HMMA.16816.F32 R160, R4, R14, R160 ;  /* 0x0000000e04a0723c */ /* 0x000fe200000018a0 */
[----:B------:R-:W4:Y:S08]  /*1e590*/  LDSM.16.MT88.4 R12, [R153+0x1c00] ;  /* 0x001c0000990c783b */ /* 0x000f300000004200 */
[----:B------:R-:W-:Y:S01]  /*1e5a0*/  MUFU.EX2 R64, R64 ;  /* 0x0000004000407308 */ /* 0x000fe20000000800 */
[----:B-----5:R-:W-:Y:S02]  /*1e5b0*/  F2FP.F16.F32.PACK_AB R4, R49, R42 ;  /* 0x0000002a3104723e */ /* 0x020fe400000000ff */
[----:B------:R-:W-:Y:S07]  /*1e5c0*/  F2FP.F16.F32.PACK_AB R6, R51, R48 ;  /* 0x000000303306723e */ /* 0x000fee00000000ff */
[----:B------:R-:W5:Y:S01]  /*1e5d0*/  MUFU.EX2 R67, R67 ;  /* 0x0000004300437308 */ /* 0x000f620000000800 */
        /* <DEDUP_REMOVED lines=16> */
[----:B------:R1:W5:Y:S01]  /*1e6e0*/  MUFU.EX2 R68, R20 ;  /* 0x0000001400447308 */ /* 0x0003620000000800 */
[C---:B------:R-:W-:Y:S09]  /*1e6f0*/  HMMA.16816.F32 R164, R4.reuse, R16, R164 ;  /* 0x0000001004a4723c */ /* 0x040ff200000018a4 */
[----:B------:R-:W5:Y:S10]  /*1e700*/  MUFU.EX2 R73, R73 ;  /* 0x0000004900497308 */ /* 0x000f740000000800 */
[----:B------:R-:W5:Y:S01]  /*1e710*/  MUFU.EX2 R75, R75 ;  /* 0x0000004b004b7308 */ /* 0x000f620000000800 */
[----:B------:R-:W-:Y:S01]  /*1e720*/  HMMA.16816.F32 R160, R4, R18, R160 ;  /* 0x0000001204a0723c */ /* 0x000fe200000018a0 */
[----:B------:R-:W5:Y:S08]  /*1e730*/  LDSM.16.MT88.4 R16, [R134+0x7000] ;  /* 0x007000008610783b */ /* 0x000f700000004200 */
[----:B------:R-:W-:Y:S01]  /*1e740*/  MUFU.EX2 R74, R74 ;  /* 0x0000004a004a7308 */ /* 0x000fe20000000800 */
[----:B------:R-:W-:Y:S02]  /*1e750*/  F2FP.F16.F32.PACK_AB R4, R57, R54 ;  /* 0x000000363904723e */ /* 0x000fe400000000ff */
[----:B--2---:R-:W-:Y:S07]  /*1e760*/  F2FP.F16.F32.PACK_AB R6, R59, R56 ;  /* 0x000000383b06723e */ /* 0x004fee00000000ff */
[----:B------:R-:W2:Y:S01]  /*1e770*/  MUFU.EX2 R77, R77 ;  /* 0x0000004d004d7308 */ /* 0x000ea20000000800 */
[----:B---3--:R-:W-:Y:S02]  /*1e780*/  F2FP.F16.F32.PACK_AB R5, R61, R58 ;  /* 0x0000003a3d05723e */ /* 0x008fe400000000ff */
[----:B------:R-:W-:Y:S01]  /*1e790*/  F2FP.F16.F32.PACK_AB R7, R63, R60 ;  /* 0x0000003c3f07723e */ /* 0x000fe200000000ff */
[----:B-1----:R-:W-:Y:S06]  /*1e7a0*/  LDSM.16.MT88.4 R20, [R134+0x7400] ;  /* 0x007400008614783b */ /* 0x002fec0000004200 */
[----:B------:R-:W-:Y:S10]  /*1e7b0*/  MUFU.EX2 R76, R76 ;  /* 0x0000004c004c7308 */ /* 0x000ff40000000800 */
[----:B------:R-:W1:Y:S01]  /*1e7c0*/  MUFU.EX2 R79, R79 ;  /* 0x0000004f004f7308 */ /* 0x000e620000000800 */
[C---:B------:R-:W-:Y:S09]  /*1e7d0*/  HMMA.16816.F32 R172, R4.reuse, R8, R172 ;  /* 0x0000000804ac723c */ /* 0x040ff200000018ac */
[----:B------:R-:W-:Y:S10]  /*1e7e0*/  MUFU.EX2 R78, R78 ;  /* 0x0000004e004e7308 */ /* 0x000ff40000000800 */
[----:B------:R-:W-:Y:S01]  /*1e7f0*/  MUFU.EX2 R80, R80 ;  /* 0x0000005000507308 */ /* 0x000fe20000000800 */
[C---:B------:R-:W-:Y:S01]  /*1e800*/  HMMA.16816.F32 R168, R4.reuse, R10, R168 ;  /* 0x0000000a04a8723c */ /* 0x040fe200000018a8 */
[----:B------:R-:W3:Y:S08]  /*1e810*/  LDSM.16.MT88.4 R8, [R153+0x2000] ;  /* 0x002000009908783b */ /* 0x000ef00000004200 */
[----:B------:R-:W-:Y:S10]  /*1e820*/  MUFU.EX2 R0, R0 ;  /* 0x0000000000007308 */ /* 0x000ff40000000800 */
[----:B------:R-:W-:Y:S01]  /*1e830*/  MUFU.EX2 R87, R87 ;  /* 0x0000005700577308 */ /* 0x000fe20000000800 */
[C---:B----4-:R-:W-:Y:S09]  /*1e840*/  HMMA.16816.F32 R164, R4.reuse, R12, R164 ;  /* 0x0000000c04a4723c */ /* 0x050ff200000018a4 */
[----:B------:R-:W-:Y:S10]  /*1e850*/  MUFU.EX2 R91, R91 ;  /* 0x0000005b005b7308 */ /* 0x000ff40000000800 */
[----:B------:R-:W-:Y:S01]  /*1e860*/  MUFU.EX2 R86, R86 ;  /* 0x0000005600567308 */ /* 0x000fe20000000800 */
[----:B------:R-:W-:Y:S01]  /*1e870*/  HMMA.16816.F32 R160, R4, R14, R160 ;  /* 0x0000000e04a0723c */ /* 0x000fe200000018a0 */
[----:B------:R-:W4:Y:S02]  /*1e880*/  LDSM.16.MT88.4 R12, [R153+0x2400] ;  /* 0x00240000990c783b */ /* 0x000f240000004200 */
[----:B------:R-:W-:Y:S06]  /*1e890*/  F2FP.F16.F32.PACK_AB R4, R65, R62 ;  /* 0x0000003e4104723e */ /* 0x000fec00000000ff */
[----:B------:R-:W-:Y:S01]  /*1e8a0*/  MUFU.EX2 R95, R95 ;  /* 0x0000005f005f7308 */ /* 0x000fe20000000800 */
[----:B-----5:R-:W-:Y:S02]  /*1e8b0*/  F2FP.F16.F32.PACK_AB R6, R67, R64 ;  /* 0x000000404306723e */ /* 0x020fe400000000ff */
        /* <DEDUP_REMOVED lines=9> */
[C---:B---3--:R-:W-:Y:S08]  /*1e950*/  HMMA.16816.F32 R164, R4.reuse, R8, R164 ;  /* 0x0000000804a4723c */ /* 0x048ff000000018a4 */
[----:B------:R-:W-:Y:S01]  /*1e960*/  HMMA.16816.F32 R160, R4, R10, R160 ;  /* 0x0000000a04a0723c */ /* 0x000fe200000018a0 */
[----:B------:R-:W3:Y:S02]  /*1e970*/  LDSM.16.MT88.4 R8, [R134+0x7800] ;  /* 0x007800008608783b */ /* 0x000ee40000004200 */
[----:B------:R-:W-:Y:S02]  /*1e980*/  F2FP.F16.F32.PACK_AB R4, R73, R66 ;  /* 0x000000424904723e */ /* 0x000fe400000000ff */
[----:B------:R-:W-:Y:S02]  /*1e990*/  F2FP.F16.F32.PACK_AB R6, R75, R72 ;  /* 0x000000484b06723e */ /* 0x000fe400000000ff */
[----:B--2---:R-:W-:Y:S02]  /*1e9a0*/  F2FP.F16.F32.PACK_AB R5, R77, R74 ;  /* 0x0000004a4d05723e */ /* 0x004fe400000000ff */
[----:B-1----:R-:W-:Y:S07]  /*1e9b0*/  F2FP.F16.F32.PACK_AB R7, R79, R76 ;  /* 0x0000004c4f07723e */ /* 0x002fee00000000ff */
[C---:B------:R-:W-:Y:S01]  /*1e9c0*/  HMMA.16816.F32 R172, R4.reuse, R20, R172 ;  /* 0x0000001404ac723c */ /* 0x040fe200000018ac */
[----:B------:R1:W2:Y:S02]  /*1e9d0*/  MUFU.EX2 R21, R16 ;  /* 0x0000001000157308 */ /* 0x0002a40000000800 */
[--C-:B------:R-:W-:Y:S01]  /*1e9e0*/  FFMA.FTZ R20, R85, UR4, -R132.reuse ;  /* 0x0000000455147c23 */ /* 0x100fe20008010884 */
[----:B------:R-:W-:Y:S01]  /*1e9f0*/  FFMA.FTZ R85, R89, UR4, -R132 ;  /* 0x0000000459557c23 */ /* 0x000fe20008010884 */
[--C-:B------:R-:W-:Y:S01]  /*1ea00*/  FFMA.FTZ R89, R92, UR4, -R3.reuse ;  /* 0x000000045c597c23 */ /* 0x100fe20008010803 */
[--C-:B------:R-:W-:Y:S02]  /*1ea10*/  FFMA.FTZ R92, R102, UR4, -R3.reuse ;  /* 0x00000004665c7c23 */ /* 0x100fe40008010803 */
[C---:B------:R-:W-:Y:S03]  /*1ea20*/  HMMA.16816.F32 R168, R4.reuse, R22, R168 ;  /* 0x0000001604a8723c */ /* 0x040fe600000018a8 */
[----:B------:R-:W5:Y:S01]  /*1ea30*/  MUFU.EX2 R20, R20 ;  /* 0x0000001400147308 */ /* 0x000f620000000800 */
[--C-:B------:R-:W-:Y:S01]  /*1ea40*/  FFMA.FTZ R23, R84, UR4, -R3.reuse ;  /* 0x0000000454177c23 */ /* 0x100fe20008010803 */
[----:B------:R-:W-:Y:S08]  /*1ea50*/  FFMA.FTZ R84, R94, UR4, -R3 ;  /* 0x000000045e547c23 */ /* 0x000ff00008010803 */
[----:B------:R3:W-:Y:S01]  /*1ea60*/  MUFU.EX2 R22, R82 ;  /* 0x0000005200167308 */ /* 0x0007e20000000800 */
[----:B-1----:R-:W1:Y:S01]  /*1ea70*/  LDSM.16.MT88.4 R16, [R153+0x2800] ;  /* 0x002800009910783b */ /* 0x002e620000004200 */
[C---:B----4-:R-:W-:Y:S08]  /*1ea80*/  HMMA.16816.F32 R164, R4.reuse, R12, R164 ;  /* 0x0000000c04a4723c */ /* 0x050ff000000018a4 */
[----:B------:R-:W4:Y:S10]  /*1ea90*/  MUFU.EX2 R23, R23 ;  /* 0x0000001700177308 */ /* 0x000f340000000800 */
[----:B------:R-:W1:Y:S01]  /*1eaa0*/  MUFU.EX2 R85, R85 ;  /* 0x0000005500557308 */ /* 0x000e620000000800 */
[----:B------:R-:W-:Y:S01]  /*1eab0*/  HMMA.16816.F32 R160, R4, R14, R160 ;  /* 0x0000000e04a0723c */ /* 0x000fe200000018a0 */
[----:B------:R-:W1:Y:S08]  /*1eac0*/  LDSM.16.MT88.4 R12, [R134+0x7c00] ;  /* 0x007c0000860c783b */ /* 0x000e700000004200 */
[----:B------:R-:W-:Y:S01]  /*1ead0*/  MUFU.EX2 R89, R89 ;  /* 0x0000005900597308 */ /* 0x000fe20000000800 */
[----:B--2---:R-:W-:Y:S01]  /*1eae0*/  F2FP.F16.F32.PACK_AB R4, R21, R78 ;  /* 0x0000004e1504723e */ /* 0x004fe200000000ff */
[----:B---3--:R-:W-:Y:S01]  /*1eaf0*/  FADD.FTZ R82, R147, R2 ;  /* 0x0000000293527221 */ /* 0x008fe20000010000 */
[----:B-----5:R-:W-:Y:S07]  /*1eb00*/  F2FP.F16.F32.PACK_AB R6, R81, R20 ;  /* 0x000000145106723e */ /* 0x020fee00000000ff */
[----:B------:R2:W3:Y:S01]  /*1eb10*/  MUFU.EX2 R2, R93 ;  /* 0x0000005d00027308 */ /* 0x0004e20000000800 */
[----:B----4-:R-:W-:Y:S01]  /*1eb20*/  F2FP.F16.F32.PACK_AB R5, R23, R22 ;  /* 0x000000161705723e */ /* 0x010fe200000000ff */
[----:B------:R-:W-:Y:S01]  /*1eb30*/  FADD.FTZ R151, R151, R82 ;  /* 0x0000005297977221 */ /* 0x000fe20000010000 */
[----:B------:R-:W-:Y:S07]  /*1eb40*/  F2FP.F16.F32.PACK_AB R7, R83, R80 ;  /* 0x000000505307723e */ /* 0x000fee00000000ff */
[----:B------:R4:W5:Y:S01]  /*1eb50*/  MUFU.EX2 R82, R90 ;  /* 0x0000005a00527308 */ /* 0x0009620000000800 */
[----:B------:R-:W-:Y:S09]  /*1eb60*/  FADD.FTZ R146, R146, R151 ;  /* 0x0000009792927221 */ /* 0x000ff20000010000 */
[----:B------:R-:W5:Y:S01]  /*1eb70*/  MUFU.EX2 R84, R84 ;  /* 0x0000005400547308 */ /* 0x000f620000000800 */
[C---:B------:R-:W-:Y:S09]  /*1eb80*/  HMMA.16816.F32 R172, R4.reuse, R8, R172 ;  /* 0x0000000804ac723c */ /* 0x040ff200000018ac */
[----:B------:R-:W-:Y:S01]  /*1eb90*/  MUFU.EX2 R92, R92 ;  /* 0x0000005c005c7308 */ /* 0x000fe20000000800 */
[----:B------:R-:W-:Y:S01]  /*1eba0*/  FADD.FTZ R187, R187, R146 ;  /* 0x00000092bbbb7221 */ /* 0x000fe20000010000 */
[----:B--2---:R-:W-:Y:S01]  /*1ebb0*/  FFMA.FTZ R93, R97, UR4, -R132 ;  /* 0x00000004615d7c23 */ /* 0x004fe20008010884 */
[----:B------:R-:W-:Y:S02]  /*1ebc0*/  FFMA.FTZ R97, R100, UR4, -R3 ;  /* 0x0000000464617c23 */ /* 0x000fe40008010803 */
[----:B------:R-:W-:Y:S01]  /*1ebd0*/  FADD.FTZ R188, R188, R187 ;  /* 0x000000bbbcbc7221 */ /* 0x000fe20000010000 */
[C---:B------:R-:W-:Y:S01]  /*1ebe0*/  HMMA.16816.F32 R168, R4.reuse, R10, R168 ;  /* 0x0000000a04a8723c */ /* 0x040fe200000018a8 */
[----:B------:R-:W2:Y:S03]  /*1ebf0*/  LDSM.16.MT88.4 R8, [R153+0x2c00] ;  /* 0x002c00009908783b */ /* 0x000ea60000004200 */
[----:B------:R-:W2:Y:S01]  /*1ec00*/  MUFU.EX2 R93, R93 ;  /* 0x0000005d005d7308 */ /* 0x000ea20000000800 */
[----:B------:R-:W-:Y:S01]  /*1ec10*/  FADD.FTZ R189, R189, R188 ;  /* 0x000000bcbdbd7221 */ /* 0x000fe20000010000 */
[----:B----4-:R-:W-:Y:S08]  /*1ec20*/  FFMA.FTZ R90, R98, UR4, -R3 ;  /* 0x00000004625a7c23 */ /* 0x010ff00008010803 */
[----:B------:R-:W-:Y:S01]  /*1ec30*/  MUFU.EX2 R97, R97 ;  /* 0x0000006100617308 */ /* 0x000fe20000000800 */
[----:B------:R-:W-:Y:S01]  /*1ec40*/  FADD.FTZ R190, R190, R189 ;  /* 0x000000bdbebe7221 */ /* 0x000fe20000010000 */
[C---:B-1----:R-:W-:Y:S08]  /*1ec50*/  HMMA.16816.F32 R164, R4.reuse, R16, R164 ;  /* 0x0000001004a4723c */ /* 0x042ff000000018a4 */
[----:B------:R-:W1:Y:S01]  /*1ec60*/  MUFU.EX2 R90, R90 ;  /* 0x0000005a005a7308 */ /* 0x000e620000000800 */
[----:B------:R-:W-:Y:S04]  /*1ec70*/  FADD.FTZ R137, R137, R190 ;  /* 0x000000be89897221 */ /* 0x000fe80000010000 */
[----:B------:R-:W-:Y:S01]  /*1ec80*/  FADD.FTZ R137, R138, R137 ;  /* 0x000000898a897221 */ /* 0x000fe20000010000 */
[----:B------:R-:W-:Y:S01]  /*1ec90*/  HMMA.16816.F32 R160, R4, R18, R160 ;  /* 0x0000001204a0723c */ /* 0x000fe200000018a0 */
[----:B------:R-:W4:Y:S02]  /*1eca0*/  LDSM.16.MT88.4 R16, [R134+0x8000] ;  /* 0x008000008610783b */ /* 0x000f240000004200 */
[----:B------:R-:W-:Y:S01]  /*1ecb0*/  F2FP.F16.F32.PACK_AB R4, R0, R85 ;  /* 0x000000550004723e */ /* 0x000fe200000000ff */
[----:B------:R-:W-:Y:S01]  /*1ecc0*/  FADD.FTZ R24, R24, R137 ;  /* 0x0000008918187221 */ /* 0x000fe20000010000 */
[----:B---3--:R-:W-:Y:S02]  /*1ecd0*/  F2FP.F16.F32.PACK_AB R6, R87, R2 ;  /* 0x000000025706723e */ /* 0x008fe400000000ff */
[----:B-----5:R-:W-:Y:S01]  /*1ece0*/  F2FP.F16.F32.PACK_AB R5, R89, R82 ;  /* 0x000000525905723e */ /* 0x020fe200000000ff */
[----:B------:R-:W-:Y:S01]  /*1ecf0*/  FADD.FTZ R27, R27, R24 ;  /* 0x000000181b1b7221 */ /* 0x000fe20000010000 */
[----:B------:R-:W-:Y:S01]  /*1ed00*/  F2FP.F16.F32.PACK_AB R7, R91, R84 ;  /* 0x000000545b07723e */ /* 0x000fe200000000ff */
[--C-:B------:R-:W-:Y:S02]  /*1ed10*/  FFMA.FTZ R24, R109, UR4, -R132.reuse ;  /* 0x000000046d187c23 */ /* 0x100fe40008010884 */
[----:B------:R-:W-:Y:S01]  /*1ed20*/  FADD.FTZ R28, R28, R27 ;  /* 0x0000001b1c1c7221 */ /* 0x000fe20000010000 */
[----:B------:R-:W-:Y:S03]  /*1ed30*/  FFMA.FTZ R27, R111, UR4, -R132 ;  /* 0x000000046f1b7c23 */ /* 0x000fe60008010884 */
[C---:B------:R-:W-:Y:S01]  /*1ed40*/  HMMA.16816.F32 R172, R4.reuse, R12, R172 ;  /* 0x0000000c04ac723c */ /* 0x040fe200000018ac */
[----:B------:R-:W-:Y:S02]  /*1ed50*/  MUFU.EX2 R24, R24 ;  /* 0x0000001800187308 */ /* 0x000fe40000000800 */
[----:B------:R-:W-:Y:S01]  /*1ed60*/  FADD.FTZ R13, R25, R142 ;  /* 0x0000008e190d7221 */ /* 0x000fe20000010000 */
[----:B------:R-:W-:Y:S07]  /*1ed70*/  FADD.FTZ R139, R139, R28 ;  /* 0x0000001c8b8b7221 */ /* 0x000fee0000010000 */
[----:B------:R-:W-:Y:S01]  /*1ed80*/  MUFU.EX2 R27, R27 ;  /* 0x0000001b001b7308 */ /* 0x000fe20000000800 */
[----:B------:R-:W-:Y:S01]  /*1ed90*/  FFMA.FTZ R28, R110, UR4, -R3 ;  /* 0x000000046e1c7c23 */ /* 0x000fe20008010803 */
[C---:B------:R-:W-:Y:S08]  /*1eda0*/  HMMA.16816.F32 R168, R4.reuse, R14, R168 ;  /* 0x0000000e04a8723c */ /* 0x040ff000000018a8 */
[----:B------:R-:W3:Y:S01]  /*1edb0*/  MUFU.EX2 R25, R104 ;  /* 0x0000006800197308 */ /* 0x000ee20000000800 */
[----:B------:R-:W-:Y:S09]  /*1edc0*/  FADD.FTZ R30, R30, R139 ;  /* 0x0000008b1e1e7221 */ /* 0x000ff20000010000 */
[----:B------:R-:W-:Y:S01]  /*1edd0*/  MUFU.EX2 R28, R28 ;  /* 0x0000001c001c7308 */ /* 0x000fe20000000800 */
[----:B------:R-:W-:Y:S01]  /*1ede0*/  FADD.FTZ R143, R143, R30 ;  /* 0x0000001e8f8f7221 */ /* 0x000fe20000010000 */
[C---:B--2---:R-:W-:Y:S03]  /*1edf0*/  HMMA.16816.F32 R164, R4.reuse, R8, R164 ;  /* 0x0000000804a4723c */ /* 0x044fe600000018a4 */
        /* <DEDUP_REMOVED lines=11> */
[----:B------:R-:W-:Y:S01]  /*1eeb0*/  F2FP.F16.F32.PACK_AB R6, R95, R88 ;  /* 0x000000585f06723e */ /* 0x000fe200000000ff */
[----:B------:R-:W-:Y:S01]  /*1eec0*/  FADD.FTZ R38, R38, R37 ;  /* 0x0000002526267221 */ /* 0x000fe20000010000 */
[----:B-1----:R-:W-:Y:S01]  /*1eed0*/  F2FP.F16.F32.PACK_AB R5, R97, R90 ;  /* 0x0000005a6105723e */ /* 0x002fe200000000ff */
[----:B------:R-:W-:Y:S01]  /*1eee0*/  FADD.FTZ R32, R32, R9 ;  /* 0x0000000920207221 */ /* 0x000fe20000010000 */
[----:B---3--:R-:W-:Y:S01]  /*1eef0*/  F2FP.F16.F32.PACK_AB R7, R25, R92 ;  /* 0x0000005c1907723e */ /* 0x008fe200000000ff */
[----:B------:R-:W-:Y:S01]  /*1ef00*/  FADD.FTZ R39, R39, R38 ;  /* 0x0000002627277221 */ /* 0x000fe20000010000 */
[----:B------:R-:W1:Y:S01]  /*1ef10*/  LDSM.16.MT88.4 R8, [R153+0x3000] ;  /* 0x003000009908783b */ /* 0x000e620000004200 */
[----:B------:R-:W-:Y:S01]  /*1ef20*/  FADD.FTZ R32, R33, R32 ;  /* 0x0000002021207221 */ /* 0x000fe20000010000 */
[----:B------:R-:W-:Y:S01]  /*1ef30*/  MUFU.EX2 R29, R29 ;  /* 0x0000001d001d7308 */ /* 0x000fe20000000800 */
[----:B------:R-:W-:Y:S01]  /*1ef40*/  FFMA.FTZ R26, R107, UR4, -R132 ;  /* 0x000000046b1a7c23 */ /* 0x000fe20008010884 */
[----:B------:R-:W-:Y:S01]  /*1ef50*/  FFMA.FTZ R31, R106, UR4, -R3 ;  /* 0x000000046a1f7c23 */ /* 0x000fe20008010803 */
[C---:B----4-:R-:W-:Y:S07]  /*1ef60*/  HMMA.16816.F32 R172, R4.reuse, R16, R172 ;  /* 0x0000001004ac723c */ /* 0x050fee00000018ac */
[----:B------:R-:W-:Y:S01]  /*1ef70*/  MUFU.EX2 R30, R30 ;  /* 0x0000001e001e7308 */ /* 0x000fe20000000800 */
[----:B------:R-:W-:Y:S01]  /*1ef80*/  FADD.FTZ R35, R35, R32 ;  /* 0x0000002023237221 */ /* 0x000fe20000010000 */
[----:B------:R-:W-:Y:S01]  /*1ef90*/  FADD.FTZ R44, R44, R39 ;  /* 0x000000272c2c7221 */ /* 0x000fe20000010000 */
[----:B------:R-:W-:Y:S07]  /*1efa0*/  FFMA.FTZ R33, R112, UR4, -R3 ;  /* 0x0000000470217c23 */ /* 0x000fee0008010803 */
[----:B------:R-:W2:Y:S01]  /*1efb0*/  MUFU.EX2 R26, R26 ;  /* 0x0000001a001a7308 */ /* 0x000ea20000000800 */
        /* <DEDUP_REMOVED lines=18> */
[----:B------:R-:W-:Y:S01]  /*1f0e0*/  FFMA.FTZ R39, R114, UR4, -R3 ;  /* 0x0000000472277c23 */ /* 0x000fe20008010803 */
[----:B------:R-:W-:Y:S01]  /*1f0f0*/  FADD.FTZ R42, R42, R43 ;  /* 0x0000002b2a2a7221 */ /* 0x000fe20000010000 */
[----:B------:R-:W-:Y:S07]  /*1f100*/  FADD.FTZ R53, R53, R50 ;  /* 0x0000003235357221 */ /* 0x000fee0000010000 */
[----:B------:R-:W-:Y:S01]  /*1f110*/  MUFU.EX2 R34, R34 ;  /* 0x0000002200227308 */ /* 0x000fe20000000800 */
[----:B------:R-:W-:Y:S01]  /*1f120*/  FFMA.FTZ R36, R116, UR4, -R3 ;  /* 0x0000000474247c23 */ /* 0x000fe20008010803 */
[----:B------:R-:W-:Y:S01]  /*1f130*/  FADD.FTZ R49, R49, R42 ;  /* 0x0000002a31317221 */ /* 0x000fe20000010000 */
[----:B------:R-:W-:Y:S07]  /*1f140*/  FADD.FTZ R52, R52, R53 ;  /* 0x0000003534347221 */ /* 0x000fee0000010000 */
[----:B------:R-:W5:Y:S01]  /*1f150*/  MUFU.EX2 R37, R37 ;  /* 0x0000002500257308 */ /* 0x000f620000000800 */
[----:B------:R-:W-:Y:S01]  /*1f160*/  FFMA.FTZ R38, R118, UR4, -R3 ;  /* 0x0000000476267c23 */ /* 0x000fe20008010803 */
[C---:B-1----:R-:W-:Y:S08]  /*1f170*/  HMMA.16816.F32 R164, R4.reuse, R8, R164 ;  /* 0x0000000804a4723c */ /* 0x042ff000000018a4 */
[----:B------:R-:W-:Y:S01]  /*1f180*/  MUFU.EX2 R39, R39 ;  /* 0x0000002700277308 */ /* 0x000fe20000000800 */
[----:B------:R-:W-:Y:S01]  /*1f190*/  FADD.FTZ R48, R48, R49 ;  /* 0x0000003130307221 */ /* 0x000fe20000010000 */
[----:B------:R-:W-:Y:S01]  /*1f1a0*/  FADD.FTZ R55, R55, R52 ;  /* 0x0000003437377221 */ /* 0x000fe20000010000 */
[----:B------:R-:W-:Y:S07]  /*1f1b0*/  FFMA.FTZ R41, R120, UR4, -R3 ;  /* 0x0000000478297c23 */ /* 0x000fee0008010803 */
[----:B------:R-:W1:Y:S01]  /*1f1c0*/  MUFU.EX2 R36, R36 ;  /* 0x0000002400247308 */ /* 0x000e620000000800 */
[----:B------:R-:W-:Y:S01]  /*1f1d0*/  FADD.FTZ R51, R51, R48 ;  /* 0x0000003033337221 */ /* 0x000fe20000010000 */
[----:B------:R-:W-:Y:S01]  /*1f1e0*/  HMMA.16816.F32 R160, R4, R10, R160 ;  /* 0x0000000a04a0723c */ /* 0x000fe200000018a0 */
[----:B------:R-:W5:Y:S07]  /*1f1f0*/  LDSM.16.MT88.4 R8, [R153+0x3400] ;  /* 0x003400009908783b */ /* 0x000f6e0000004200 */
[----:B------:R-:W-:Y:S01]  /*1f200*/  MUFU.EX2 R38, R38 ;  /* 0x0000002600267308 */ /* 0x000fe20000000800 */
[----:B------:R-:W-:Y:S01]  /*1f210*/  FADD.FTZ R54, R54, R51 ;  /* 0x0000003336367221 */ /* 0x000fe20000010000 */
[----:B------:R-:W-:Y:S01]  /*1f220*/  FADD.FTZ R58, R58, R55 ;  /* 0x000000373a3a7221 */ /* 0x000fe20000010000 */
[----:B--2---:R-:W-:Y:S07]  /*1f230*/  F2FP.F16.F32.PACK_AB R4, R26, R29 ;  /* 0x0000001d1a04723e */ /* 0x004fee00000000ff */
[----:B------:R-:W2:Y:S01]  /*1f240*/  MUFU.EX2 R41, R41 ;  /* 0x0000002900297308 */ /* 0x000ea20000000800 */
[----:B------:R-:W-:Y:S01]  /*1f250*/  FADD.FTZ R57, R57, R54 ;  /* 0x0000003639397221 */ /* 0x000fe20000010000 */
[----:B------:R-:W-:Y:S01]  /*1f260*/  FADD.FTZ R61, R61, R58 ;  /* 0x0000003a3d3d7221 */ /* 0x000fe20000010000 */
[----:B------:R-:W-:Y:S01]  /*1f270*/  F2FP.F16.F32.PACK_AB R6, R27, R24 ;  /* 0x000000181b06723e */ /* 0x000fe200000000ff */
[----:B------:R-:W-:Y:S01]  /*1f280*/  FFMA.FTZ R43, R122, UR4, -R3 ;  /* 0x000000047a2b7c23 */ /* 0x000fe20008010803 */
[----:B------:R-:W-:Y:S01]  /*1f290*/  FADD.FTZ R56, R56, R57 ;  /* 0x0000003938387221 */ /* 0x000fe20000010000 */
[----:B------:R-:W-:Y:S01]  /*1f2a0*/  FADD.FTZ R60, R60, R61 ;  /* 0x0000003d3c3c7221 */ /* 0x000fe20000010000 */
[----:B---3--:R-:W-:Y:S02]  /*1f2b0*/  F2FP.F16.F32.PACK_AB R5, R30, R31 ;  /* 0x0000001f1e05723e */ /* 0x008fe400000000ff */
[----:B------:R-:W-:Y:S01]  /*1f2c0*/  FADD.FTZ R59, R59, R56 ;  /* 0x000000383b3b7221 */ /* 0x000fe20000010000 */
[----:B------:R-:W-:Y:S01]  /*1f2d0*/  FADD.FTZ R63, R63, R60 ;  /* 0x0000003c3f3f7221 */ /* 0x000fe20000010000 */
[----:B----4-:R-:W-:Y:S01]  /*1f2e0*/  F2FP.F16.F32.PACK_AB R7, R33, R28 ;  /* 0x0000001c2107723e */ /* 0x010fe200000000ff */
[----:B------:R-:W-:Y:S01]  /*1f2f0*/  MUFU.EX2 R43, R43 ;  /* 0x0000002b002b7308 */ /* 0x000fe20000000800 */
        /* <DEDUP_REMOVED lines=38> */
[C---:B---3--:R-:W-:Y:S01]  /*1f560*/  HMMA.16816.F32 R172, R8.reuse, R12, R172 ;  /* 0x0000000c08ac723c */ /* 0x048fe200000018ac */
[----:B------:R-:W-:Y:S04]  /*1f570*/  MUFU.EX2 R20, R20 ;  /* 0x0000001400147308 */ /* 0x000fe80000000800 */
[----:B------:R-:W-:Y:S01]  /*1f580*/  FADD.FTZ R85, R85, R16 ;  /* 0x0000001055557221 */ /* 0x000fe20000010000 */
[----:B------:R-:W-:Y:S01]  /*1f590*/  FADD.FTZ R82, R82, R83 ;  /* 0x0000005352527221 */ /* 0x000fe20000010000 */
[----:B------:R-:W1:Y:S01]  /*1f5a0*/  LDSM.16.MT88.4 R16, [R153+0x3c00] ;  /* 0x003c00009910783b */ /* 0x000e620000004200 */
[C---:B------:R-:W-:Y:S03]  /*1f5b0*/  HMMA.16816.F32 R168, R8.reuse, R14, R168 ;  /* 0x0000000e08a8723c */ /* 0x040fe600000018a8 */
[----:B------:R-:W2:Y:S01]  /*1f5c0*/  MUFU.EX2 R21, R21 ;  /* 0x0000001500157308 */ /* 0x000ea20000000800 */
[----:B------:R-:W-:Y:S01]  /*1f5d0*/  FADD.FTZ R85, R0, R85 ;  /* 0x0000005500557221 */ /* 0x000fe20000010000 */
[----:B------:R-:W-:Y:S01]  /*1f5e0*/  FADD.FTZ R89, R89, R82 ;  /* 0x0000005259597221 */ /* 0x000fe20000010000 */
[----:B------:R-:W-:Y:S07]  /*1f5f0*/  FFMA.FTZ R132, R127, UR4, -R132 ;  /* 0x000000047f847c23 */ /* 0x000fee0008010884 */
[----:B------:R-:W-:Y:S01]  /*1f600*/  MUFU.EX2 R0, R125 ;  /* 0x0000007d00007308 */ /* 0x000fe20000000800 */
[----:B------:R-:W-:Y:S01]  /*1f610*/  FADD.FTZ R2, R2, R85 ;  /* 0x0000005502027221 */ /* 0x000fe20000010000 */
[----:B------:R-:W-:Y:S01]  /*1f620*/  FADD.FTZ R84, R84, R89 ;  /* 0x0000005954547221 */ /* 0x000fe20000010000 */
[C---:B----4-:R-:W-:Y:S01]  /*1f630*/  HMMA.16816.F32 R164, R8.reuse, R4, R164 ;  /* 0x0000000408a4723c */ /* 0x050fe200000018a4 */
[----:B------:R-:W3:Y:S06]  /*1f640*/  LDSM.16.MT88.4 R12, [R134+0x8c00] ;  /* 0x008c0000860c783b */ /* 0x000eec0000004200 */
        /* <DEDUP_REMOVED lines=8> */
[----:B------:R-:W-:Y:S01]  /*1f6d0*/  FADD.FTZ R93, R86, R93 ;  /* 0x0000005d565d7221 */ /* 0x000fe20000010000 */
[----:B--2---:R-:W-:Y:S07]  /*1f6e0*/  F2FP.F16.F32.PACK_AB R4, R21, R20 ;  /* 0x000000141504723e */ /* 0x004fee00000000ff */
[----:B------:R-:W2:Y:S01]  /*1f6f0*/  MUFU.EX2 R3, R3 ;  /* 0x0000000300037308 */ /* 0x000ea20000000800 */
        /* <DEDUP_REMOVED lines=10> */
[----:B--2---:R-:W-:Y:S02]  /*1f7a0*/  F2FP.F16.F32.PACK_AB R7, R3, R22 ;  /* 0x000000160307723e */ /* 0x004fe400000000ff */
[----:B------:R-:W-:Y:S01]  /*1f7b0*/  FADD.FTZ R31, R30, R31 ;  /* 0x0000001f1e1f7221 */ /* 0x000fe20000010000 */
[----:B------:R-:W-:Y:S03]  /*1f7c0*/  FADD.FTZ R24, R24, R29 ;  /* 0x0000001d18187221 */ /* 0x000fe60000010000 */
[----:B------:R-:W-:Y:S01]  /*1f7d0*/  FADD.FTZ R28, R28, R31 ;  /* 0x0000001f1c1c7221 */ /* 0x000fe20000010000 */
[C---:B-1----:R-:W-:Y:S05]  /*1f7e0*/  HMMA.16816.F32 R164, R4.reuse, R16, R164 ;  /* 0x0000001004a4723c */ /* 0x042fea00000018a4 */
[----:B------:R-:W-:Y:S01]  /*1f7f0*/  FADD.FTZ R27, R27, R24 ;  /* 0x000000181b1b7221 */ /* 0x000fe20000010000 */
[----:B------:R-:W-:Y:S02]  /*1f800*/  FADD.FTZ R28, R33, R28 ;  /* 0x0000001c211c7221 */ /* 0x000fe40000010000 */
[C---:B---3--:R-:W-:Y:S03]  /*1f810*/  HMMA.16816.F32 R172, R4.reuse, R12, R172 ;  /* 0x0000000c04ac723c */ /* 0x048fe600000018ac */
        /* <DEDUP_REMOVED lines=18> */
[----:B------:R-:W-:Y:S06]  /*1f940*/  BRA.U UP0, `(.L_x_2668) ;  /* 0xffffff9d00587547 */ /* 0x000fec000b83ffff */
.L_x_2664:
[----:B------:R-:W2:Y:S01]  /*1f950*/  SHFL.BFLY PT, R3, R152, 0x2, 0x1f ;  /* 0x0c401f0098037f89 */ /* 0x000ea200000e0000 */
[C---:B------:R-:W-:Y:S01]  /*1f960*/  SHF.L.U32 R5, R149.reuse, 0x1, RZ ;  /* 0x0000000195057819 */ /* 0x040fe200000006ff */
[----:B------:R-:W3:Y:S01]  /*1f970*/  S2UR UR7, SR_CTAID.Y ;  /* 0x00000000000779c3 */ /* 0x000ee20000002600 */
[----:B------:R-:W-:Y:S01]  /*1f980*/  LOP3.LUT R7, R180, 0xc0, R181, 0xf8, !PT ;  /* 0x000000c0b4077812 */ /* 0x000fe200078ef8b5 */
[----:B------:R-:W4:Y:S01]  /*1f990*/  SHFL.BFLY PT, R9, R154, 0x2, 0x1f ;  /* 0x0c401f009a097f89 */ /* 0x000f2200000e0000 */
[----:B------:R-:W-:Y:S01]  /*1f9a0*/  LOP3.LUT R6, R150, 0x6, R5, 0xf8, !PT ;  /* 0x0000000696067812 */ /* 0x000fe200078ef805 */
[----:B------:R-:W3:Y:S01]  /*1f9b0*/  LDCU.64 UR4, c[0x0][0x430] ;  /* 0x00008600ff0477ac */ /* 0x000ee20008000a00 */
[----:B------:R-:W-:Y:S01]  /*1f9c0*/  LOP3.LUT P2, RZ, R149, 0x3, RZ, 0xc0, !PT ;  /* 0x0000000395ff7812 */ /* 0x000fe2000784c0ff */
[----:B------:R-:W-:Y:S01]  /*1f9d0*/  BSSY.RECONVERGENT B0, `(.L_x_2669) ;  /* 0x000005a000007945 */ /* 0x000fe20003800200 */
[----:B------:R-:W-:Y:S01]  /*1f9e0*/  LOP3.LUT R6, R6, 0x20, R181, 0xf8, !PT ;  /* 0x0000002006067812 */ /* 0x000fe200078ef8b5 */
[----:B------:R-:W5:Y:S01]  /*1f9f0*/  S2UR UR11, SR_CTAID.Z ;  /* 0x00000000000b79c3 */ /* 0x000f620000002700 */
[----:B------:R-:W5:Y:S01]  /*1fa00*/  LDCU UR9, c[0x0][0x3e0] ;  /* 0x00007c00ff0977ac */ /* 0x000f620008000800 */
[----:B------:R-:W-:-:S02]  /*1fa10*/  SHF.R.U32.HI R149, RZ, 0x2, R149 ;  /* 0x00000002ff957819 */ /* 0x000fc40000011695 */
[----:B------:R-:W-:Y:S01]  /*1fa20*/  LOP3.LUT R14, R183, 0x30, RZ, 0xc0, !PT ;  /* 0x00000030b70e7812 */ /* 0x000fe200078ec0ff */
[----:B------:R-:W-:Y:S01]  /*1fa30*/  UIADD3 UR10, UPT, UPT, -UR23, URZ, URZ ;  /* 0x000000ff170a7290 */ /* 0x000fe2000fffe1ff */
[----:B------:R-:W-:Y:S02]  /*1fa40*/  MOV R15, 0xff800000 ;  /* 0xff800000000f7802 */ /* 0x000fe40000000f00 */
[----:B------:R-:W1:Y:S01]  /*1fa50*/  S2UR UR8, SR_CTAID.X ;  /* 0x00000000000879c3 */ /* 0x000e620000002500 */
[----:B------:R-:W-:Y:S01]  /*1fa60*/  LOP3.LUT R14, R14, 0x7, R149, 0xf8, !PT ;  /* 0x000000070e0e7812 */ /* 0x000fe200078ef895 */
        /* <DEDUP_REMOVED lines=9> */
[----:B--2---:R-:W-:-:S04]  /*1fb00*/  FADD.FTZ R2, R8, R3 ;  /* 0x0000000308027221 */ /* 0x004fc80000010000 */
[----:B------:R-:W1:Y:S01]  /*1fb10*/  MUFU.RCP R4, R2 ;  /* 0x0000000200047308 */ /* 0x000e620000001000 */
[----:B---3--:R-:W-:Y:S01]  /*1fb20*/  FADD.FTZ R0, R9, R0 ;  /* 0x0000000009007221 */ /* 0x008fe20000010000 */
[----:B------:R-:W-:Y:S01]  /*1fb30*/  BAR.SYNC.DEFER_BLOCKING 0x0 ;  /* 0x0000000000007b1d */ /* 0x000fe20000010000 */
[----:B------:R-:W-:-:S03]  /*1fb40*/  FSETP.NE.FTZ.AND P1, PT, R2, RZ, PT ;  /* 0x000000ff0200720b */ /* 0x000fc60003f35000 */
[----:B------:R-:W-:Y:S02]  /*1fb50*/  FSETP.NE.FTZ.AND P0, PT, R0, RZ, PT ;  /* 0x000000ff0000720b */ /* 0x000fe40003f15000 */
[----:B------:R-:W2:Y:S08]  /*1fb60*/  MUFU.RCP R3, R0 ;  /* 0x0000000000037308 */ /* 0x000eb00000001000 */
[----:B------:R-:W3:Y:S01]  /*1fb70*/  @P1 MUFU.LG2 R2, R2 ;  /* 0x0000000200021308 */ /* 0x000ee20000000c00 */
[----:B-1----:R-:W-:-:S02]  /*1fb80*/  FSEL R5, R4, 1, P1 ;  /* 0x3f80000004057808 */ /* 0x002fc40000800000 */
[----:B------:R-:W-:Y:S02]  /*1fb90*/  LOP3.LUT R4, R6, R7, RZ, 0xfc, !PT ;  /* 0x0000000706047212 */ /* 0x000fe400078efcff */
        /* <DEDUP_REMOVED lines=10> */
[----:B------:R-:W1:Y:S01]  /*1fc40*/  @P0 MUFU.LG2 R0, R0 ;  /* 0x0000000000000308 */ /* 0x000e620000000c00 */
[----:B--2---:R-:W-:Y:S01]  /*1fc50*/  FSEL R3, R3, 1, P0 ;  /* 0x3f80000003037808 */ /* 0x004fe20000000000 */
[----:B---3--:R-:W-:Y:S01]  /*1fc60*/  @P1 FMUL.FTZ R2, R2, 0.69314718246459960938 ;  /* 0x3f31721802021820 */ /* 0x008fe20000410000 */
[----:B------:R-:W-:-:S02]  /*1fc70*/  LEA R4, R4, UR6, 0x2 ;  /* 0x0000000604047c11 */ /* 0x000fc4000f8e10ff */
[----:B------:R-:W-:Y:S01]  /*1fc80*/  LOP3.LUT R181, R181, 0x80, RZ, 0xc0, !PT ;  /* 0x00000080b5b57812 */ /* 0x000fe200078ec0ff */
[C---:B------:R-:W-:Y:S01]  /*1fc90*/  FMUL.FTZ R174, R3.reuse, R174 ;  /* 0x000000ae03ae7220 */ /* 0x040fe20000410000 */
[C---:B------:R-:W-:Y:S01]  /*1fca0*/  FMUL.FTZ R175, R3.reuse, R175 ;  /* 0x000000af03af7220 */ /* 0x040fe20000410000 */
[C---:B------:R-:W-:Y:S01]  /*1fcb0*/  FMUL.FTZ R170, R3.reuse, R170 ;  /* 0x000000aa03aa7220 */ /* 0x040fe20000410000 */
[C---:B------:R-:W-:Y:S01]  /*1fcc0*/  IADD3 R12, PT, PT, R4.reuse, -R181, RZ ;  /* 0x800000b5040c7210 */ /* 0x040fe20007ffe0ff */
        /* <DEDUP_REMOVED lines=8> */
[----:B-1----:R-:W-:Y:S01]  /*1fd50*/  @P0 FMUL.FTZ R17, R0, 0.69314718246459960938 ;  /* 0x3f31721800110820 */ /* 0x002fe20000410000 */
[----:B------:R-:W-:Y:S01]  /*1fd60*/  LOP3.LUT R7, R6, 0x18, R183, 0x78, !PT ;  /* 0x0000001806077812 */ /* 0x000fe200078e78b7 */
[----:B------:R-:W-:Y:S03]  /*1fd70*/  STS.64 [R4+0x400], R174 ;  /* 0x000400ae04007388 */ /* 0x000fe60000000a00 */
[----:B------:R-:W-:Y:S01]  /*1fd80*/  LOP3.LUT R7, R7, 0xf24, R148, 0xf8, !PT ;  /* 0x00000f2407077812 */ /* 0x000fe200078ef894 */
[----:B------:R-:W-:Y:S03]  /*1fd90*/  STS.64 [R3+0x20], R168 ;  /* 0x000020a803007388 */ /* 0x000fe60000000a00 */
[----:B------:R-:W-:Y:S01]  /*1fda0*/  LEA R21, R7, UR6, 0x2 ;  /* 0x0000000607157c11 */ /* 0x000fe2000f8e10ff */
[----:B------:R1:W-:Y:S01]  /*1fdb0*/  STS.64 [R3+0x420], R170 ;  /* 0x000420aa03007388 */ /* 0x0003e20000000a00 */
[----:B------:R-:W2:Y:S03]  /*1fdc0*/  LDCU UR6, c[0x0][0x44c] ;  /* 0x00008980ff0677ac */ /* 0x000ea60008000800 */
[----:B------:R-:W-:Y:S04]  /*1fdd0*/  STS.64 [R12+0x40], R164 ;  /* 0x000040a40c007388 */ /* 0x000fe80000000a00 */
[----:B------:R3:W-:Y:S04]  /*1fde0*/  STS.64 [R12+0x440], R166 ;  /* 0x000440a60c007388 */ /* 0x0007e80000000a00 */
[----:B------:R-:W-:Y:S04]  /*1fdf0*/  STS.64 [R13+0x60], R160 ;  /* 0x000060a00d007388 */ /* 0x000fe80000000a00 */
[----:B------:R4:W-:Y:S01]  /*1fe00*/  STS.64 [R13+0x460], R162 ;  /* 0x000460a20d007388 */ /* 0x0009e20000000a00 */
[----:B--2---:R-:W-:Y:S01]  /*1fe10*/  UIMAD UR6, UR7, UR6, URZ ;  /* 0x00000006070672a4 */ /* 0x004fe2000f8e02ff */
[----:B------:R-:W-:Y:S08]  /*1fe20*/  BAR.SYNC.DEFER_BLOCKING 0x0 ;  /* 0x0000000000007b1d */ /* 0x000ff00000010000 */
[----:B-1----:R-:W1:Y:S08]  /*1fe30*/  @P0 LDC R3, c[0x0][0x458] ;  /* 0x00011600ff030b82 */ /* 0x002e700000000800 */
[----:B---3--:R-:W2:Y:S01]  /*1fe40*/  @P1 LDC R12, c[0x0][0x458] ;  /* 0x00011600ff0c1b82 */ /* 0x008ea20000000800 */
[----:B----4-:R-:W-:Y:S01]  /*1fe50*/  MOV R13, 0xff800000 ;  /* 0xff800000000d7802 */ /* 0x010fe20000000f00 */
[----:B------:R3:W4:Y:S04]  /*1fe60*/  LDS.128 R8, [R21] ;  /* 0x0000000015087984 */ /* 0x0007280000000c00 */
[----:B------:R3:W3:Y:S01]  /*1fe70*/  LDS.128 R4, [R21+0x800] ;  /* 0x0008000015047984 */ /* 0x0006e20000000c00 */
[----:B-1----:R-:W-:Y:S01]  /*1fe80*/  @P0 FFMA.FTZ R13, R130, R3, R17 ;  /* 0x00000003820d0223 */ /* 0x002fe20000010011 */
[----:B--2---:R-:W-:Y:S01]  /*1fe90*/  @P1 FFMA.FTZ R15, R129, R12, R2 ;  /* 0x0000000c810f1223 */ /* 0x004fe20000010002 */
[----:B----4-:R-:W-:Y:S06]  /*1fea0*/  @P2 BRA `(.L_x_2670) ;  /* 0x0000000000302947 */ /* 0x010fec0003800000 */
[----:B------:R-:W1:Y:S01]  /*1feb0*/  LDCU.64 UR4, c[0x0][0x428] ;  /* 0x00008500ff0477ac */ /* 0x000e620008000a00 */
[C---:B------:R-:W-:Y:S01]  /*1fec0*/  VIADD R3, R14.reuse, 0x8 ;  /* 0x000000080e037836 */ /* 0x040fe20000000000 */
[----:B------:R-:W-:Y:S01]  /*1fed0*/  IADD3 R2, P0, PT, R14, UR7, RZ ;  /* 0x000000070e027c10 */ /* 0x000fe2000ff1e0ff */
[----:B------:R-:W-:Y:S01]  /*1fee0*/  IMAD.U32 R0, RZ, RZ, UR7 ;  /* 0x00000007ff007e24 */ /* 0x000fe2000f8e00ff */
[----:B------:R-:W-:-:S06]  /*1fef0*/  UIADD3 UR9, UPT, UPT, -UR8, UR21, URZ ;  /* 0x0000001508097290 */ /* 0x000fcc000fffe1ff */
[----:B------:R-:W-:Y:S02]  /*1ff00*/  ISETP.GE.AND P2, PT, R14, UR9, PT ;  /* 0x000000090e007c0c */ /* 0x000fe4000bf46270 */
[----:B------:R-:W-:Y:S02]  /*1ff10*/  ISETP.GE.AND P1, PT, R3, UR9, PT ;  /* 0x0000000903007c0c */ /* 0x000fe4000bf26270 */
[----:B------:R-:W-:Y:S02]  /*1ff20*/  LEA.HI.X.SX32 R3, R0, RZ, 0x1, P0 ;  /* 0x000000ff00037211 */ /* 0x000fe400000f0eff */
[----:B-1----:R-:W-:-:S04]  /*1ff30*/  LEA R16, P0, R2, UR4, 0x2 ;  /* 0x0000000402107c11 */ /* 0x002fc8000f8010ff */
[----:B------:R-:W-:-:S05]  /*1ff40*/  LEA.HI.X R17, R2, UR5, R3, 0x2, P0 ;  /* 0x0000000502117c11 */ /* 0x000fca00080f1403 */
[----:B------:R1:W-:Y:S04]  /*1ff50*/  @!P2 STG.E desc[UR14][R16.64], R15 ;  /* 0x0000000f1000a986 */ /* 0x0003e8000c10190e */
[----:B------:R1:W-:Y:S02]  /*1ff60*/  @!P1 STG.E desc[UR14][R16.64+0x20], R13 ;  /* 0x0000200d10009986 */ /* 0x0003e4000c10190e */
.L_x_2670:
[----:B------:R-:W-:Y:S05]  /*1ff70*/  BSYNC.RECONVERGENT B0 ;  /* 0x0000000000007941 */ /* 0x000fea0003800200 */
.L_x_2669:
[----:B-1----:R-:W1:Y:S01]  /*1ff80*/  LDS.128 R16, [R21+0x1000] ;  /* 0x0010000015107984 */ /* 0x002e620000000c00 */
[----:B------:R-:W2:Y:S01]  /*1ff90*/  LDCU UR10, c[0x0][0x440] ;  /* 0x00008800ff0a77ac */ /* 0x000ea20008000800 */
[----:B------:R-:W-:Y:S01]  /*1ffa0*/  LOP3.LUT R3, R148, 0x1c, RZ, 0xc0, !PT ;  /* 0x0000001c94037812 */ /* 0x000fe200078ec0ff */
[----:B------:R-:W-:Y:S01]  /*1ffb0*/  VIADD R2, R186, 0x20 ;  /* 0x00000020ba027836 */ /* 0x000fe20000000000 */
[----:B------:R4:W1:Y:S01]  /*1ffc0*/  LDS.128 R12, [R21+0x1800] ;  /* 0x00180000150c7984 */ /* 0x0008620000000c00 */
[----:B------:R-:W5:Y:S01]  /*1ffd0*/  LDCU.64 UR4, c[0x0][0x3f8] ;  /* 0x00007f00ff0477ac */ /* 0x000f620008000a00 */
[----:B------:R-:W-:Y:S01]  /*1ffe0*/  LOP3.LUT R20, R3, 0xfe0, R148, 0xf8, !PT ;  /* 0x00000fe003147812 */ /* 0x000fe200078ef894 */
[----:B------:R-:W-:Y:S01]  /*1fff0*/  IMAD.U32 R0, RZ, RZ, UR6 ;  /* 0x00000006ff007e24 */ /* 0x000fe2000f8e00ff */
[----:B------:R-:W-:Y:S02]  /*20000*/  UIADD3 UR9, UPT, UPT, -UR8, UR21, URZ ;  /* 0x0000001508097290 */ /* 0x000fe4000fffe1ff */
[----:B------:R-:W-:-:S02]  /*20010*/  IADD3 R20, P1, PT, R20, UR6, RZ ;  /* 0x0000000614147c10 */ /* 0x000fc4000ff3e0ff */
[----:B--2---:R-:W-:Y:S01]  /*20020*/  ISETP.GE.AND P0, PT, R3, UR10, PT ;  /* 0x0000000a03007c0c */ /* 0x004fe2000bf06270 */
[----:B------:R-:W-:-:S03]  /*20030*/  VIADD R3, R186, 0x10 ;  /* 0x00000010ba037836 */ /* 0x000fc60000000000 */
        /* <DEDUP_REMOVED lines=9> */
[----:B---3--:R4:W-:Y:S04]  /*200d0*/  @!P3 STG.E.128 desc[UR14][R2.64+0x800], R4 ;  /* 0x000800040200b986 */ /* 0x0089e8000c101d0e */
[----:B-1----:R4:W-:Y:S01]  /*200e0*/  @!P2 STG.E.128 desc[UR14][R2.64+0x1000], R16 ;  /* 0x001000100200a986 */ /* 0x0029e2000c101d0e */
[----:B------:R-:W-:Y:S05]  /*200f0*/  @P0 EXIT ;  /* 0x000000000000094d */ /* 0x000fea0003800000 */
[----:B------:R-:W-:Y:S01]  /*20100*/  STG.E.128 desc[UR14][R2.64+0x1800], R12 ;  /* 0x0018000c02007986 */ /* 0x000fe2000c101d0e */
[----:B------:R-:W-:Y:S05]  /*20110*/  EXIT ;  /* 0x000000000000794d */ /* 0x000fea0003800000 */
.L_x_2671:
        /* <DEDUP_REMOVED lines=14> */
.L_x_4901:


//--------------------- .text._ZN5flash32flash_fwd_splitkv_combine_kernelI23Flash_fwd_kernel_traitsILi32ELi64ELi128ELi4ELb0ELb0EN7cutlass6half_tE19Flash_kernel_traitsILi32ELi64ELi128ELi4ES3_EELi16ELi7ELb0EEEvNS_16Flash_fwd_paramsE --------------------------
	.section	.text._ZN5flash32flash_fwd_splitkv_combine_kernelI23Flash_fwd_kernel_traitsILi32ELi64ELi128ELi4ELb0ELb0EN7cutlass6half_tE19Flash_kernel_traitsILi32ELi64ELi128ELi4ES3_EELi16ELi7ELb0EEEvNS_16Flash_fwd_paramsE,"ax",@progbits
	.align	128
        .global         _ZN5flash32flash_fwd_splitkv_combine_kernelI23Flash_fwd_kernel_traitsILi32ELi64ELi128ELi4ELb0ELb0EN7cutlass6half_tE19Flash_kernel_traitsILi32ELi64ELi128ELi4ES3_EELi16ELi7ELb0EEEvNS_16Flash_fwd_paramsE
        .type           _ZN5flash32flash_fwd_splitkv_combine_kernelI23Flash_fwd_kernel_traitsILi32ELi64ELi128ELi4ELb0ELb0EN7cutlass6half_tE19Flash_kernel_traitsILi32ELi64ELi128ELi4ES3_EELi16ELi7ELb0EEEvNS_16Flash_fwd_paramsE,@function
        .size           _ZN5flash32flash_fwd_splitkv_combine_kernelI23Flash_fwd_kernel_traitsILi32ELi64ELi128ELi4ELb0ELb0EN7cutlass6half_tE19Flash_kernel_traitsILi32ELi64ELi128ELi4ES3_EELi16ELi7ELb0EEEvNS_16Flash_fwd_paramsE,(.L_x_4846 - _ZN5flash32flash_fwd_splitkv_combine_kernelI23Flash_fwd_kernel_traitsILi32ELi64ELi128ELi4ELb0ELb0EN7cutlass6half_tE19Flash_kernel_traitsILi32ELi64ELi128ELi4ES3_EELi16ELi7ELb0EEEvNS_16Flash_fwd_paramsE)
        .other          _ZN5flash32flash_fwd_splitkv_combine_kernelI23Flash_fwd_kernel_traitsILi32ELi64ELi128ELi4ELb0ELb0EN7cutlass6half_tE19Flash_kernel_traitsILi32ELi64ELi128ELi4ES3_EELi16ELi7ELb0EEEvNS_16Flash_fwd_paramsE,@"STO_CUDA_ENTRY STV_DEFAULT"
_ZN5flash32flash_fwd_splitkv_combine_kernelI23Flash_fwd_kernel_traitsILi32ELi64ELi128ELi4ELb0ELb0EN7cutlass6half_tE19Flash_kernel_traitsILi32ELi64ELi128ELi4ES3_EELi16ELi7ELb0EEEvNS_16Flash_fwd_paramsE:
.text._ZN5flash32flash_fwd_splitkv_combine_kernelI23Flash_fwd_kernel_traitsILi32ELi64ELi128ELi4ELb0ELb0EN7cutlass6half_tE19Flash_kernel_traitsILi32ELi64ELi128ELi4ES3_EELi16ELi7ELb0EEEvNS_16Flash_fwd_paramsE:
        /* <DEDUP_REMOVED lines=38> */
.L_x_2672:
[----:B------:R-:W-:Y:S01]  /*0260*/  IMAD.U32 R39, RZ, RZ, UR20 ;  /* 0x00000014ff277e24 */ /* 0x000fe2000f8e00ff */
[----:B------:R-:W-:Y:S01]  /*0270*/  MOV R18, UR18 ;  /* 0x0000001200127c02 */ /* 0x000fe20008000f00 */
[----:B------:R-:W-:Y:S01]  /*0280*/  IMAD.U32 R17, RZ, RZ, UR14 ;  /* 0x0000000eff117e24 */ /* 0x000fe2000f8e00ff */
[----:B------:R-:W-:Y:S02]  /*0290*/  MOV R15, UR5 ;  /* 0x00000005000f7c02 */ /* 0x000fe40008000f00 */
[----:B------:R-:W-:Y:S02]  /*02a0*/  MOV R16, 0x2c0 ;  /* 0x000002c000107802 */ /* 0x000fe40000000f00 */
[----:B------:R-:W-:Y:S05]  /*02b0*/  CALL.REL.NOINC `($__internal_14_$__cuda_sm20_div_s64) ;  /* 0x0000005400487944 */ /* 0x000fea0003c00000 */
[----:B------:R-:W-:-:S07]  /*02c0*/  MOV R10, R0 ;  /* 0x00000000000a7202 */ /* 0x000fce0000000f00 */
.L_x_2673:
        /* <DEDUP_REMOVED lines=30> */
.L_x_2675:
[----:B------:R-:W-:Y:S01]  /*04b0*/  IMAD.MOV.U32 R39, RZ, RZ, R10 ;  /* 0x000000ffff277224 */ /* 0x000fe200078e000a */
[----:B------:R-:W-:Y:S02]  /*04c0*/  MOV R17, R11 ;  /* 0x0000000b00117202 */ /* 0x000fe40000000f00 */
[----:B------:R-:W-:Y:S02]  /*04d0*/  MOV R16, 0x4f0 ;  /* 0x000004f000107802 */ /* 0x000fe40000000f00 */
[----:B------:R-:W-:Y:S05]  /*04e0*/  CALL.REL.NOINC `($__internal_14_$__cuda_sm20_div_s64) ;  /* 0x0000005000bc7944 */ /* 0x000fea0003c00000 */
[----:B------:R-:W-:Y:S02]  /*04f0*/  MOV R6, R0 ;  /* 0x0000000000067202 */ /* 0x000fe40000000f00 */
[----:B------:R-:W-:Y:S02]  /*0500*/  MOV R7, R11 ;  /* 0x0000000b00077202 */ /* 0x000fe40000000f00 */
.L_x_2676:
[----:B------:R-:W-:Y:S05]  /*0510*/  BSYNC.RECONVERGENT B0 ;  /* 0x0000000000007941 */ /* 0x000fea0003800200 */
.L_x_2674:
        /* <DEDUP_REMOVED lines=58> */
.L_x_2678:
[----:B------:R-:W-:Y:S01]  /*08c0*/  IMAD.MOV.U32 R39, RZ, RZ, R18 ;  /* 0x000000ffff277224 */ /* 0x000fe200078e0012 */
[----:B------:R-:W-:Y:S01]  /*08d0*/  MOV R18, R10 ;  /* 0x0000000a00127202 */ /* 0x000fe20000000f00 */
[----:B------:R-:W-:Y:S01]  /*08e0*/  IMAD.MOV.U32 R17, RZ, RZ, R15 ;  /* 0x000000ffff117224 */ /* 0x000fe200078e000f */
[----:B------:R-:W-:Y:S02]  /*08f0*/  MOV R15, R2 ;  /* 0x00000002000f7202 */ /* 0x000fe40000000f00 */
[----:B------:R-:W-:Y:S02]  /*0900*/  MOV R16, 0x920 ;  /* 0x0000092000107802 */ /* 0x000fe40000000f00 */
[----:B------:R-:W-:Y:S05]  /*0910*/  CALL.REL.NOINC `($__internal_14_$__cuda_sm20_div_s64) ;  /* 0x0000004c00b07944 */ /* 0x000fea0003c00000 */
[----:B------:R-:W-:Y:S02]  /*0920*/  MOV R16, R0 ;  /* 0x0000000000107202 */ /* 0x000fe40000000f00 */
[----:B------:R-:W-:Y:S02]  /*0930*/  MOV R17, R11 ;  /* 0x0000000b00117202 */ /* 0x000fe40000000f00 */
.L_x_2679:
[----:B------:R-:W-:Y:S05]  /*0940*/  BSYNC.RECONVERGENT B0 ;  /* 0x0000000000007941 */ /* 0x000fea0003800200 */
.L_x_2677:
        /* <DEDUP_REMOVED lines=125> */
.L_x_2681:
[----:B------:R-:W-:Y:S01]  /*1120*/  IMAD.MOV.U32 R39, RZ, RZ, R16 ;  /* 0x000000ffff277224 */ /* 0x000fe200078e0010 */
[----:B------:R-:W-:Y:S01]  /*1130*/  MOV R18, R9 ;  /* 0x0000000900127202 */ /* 0x000fe20000000f00 */
[----:B------:R-:W-:Y:S01]  /*1140*/  IMAD.MOV.U32 R15, RZ, RZ, R3 ;  /* 0x000000ffff0f7224 */ /* 0x000fe200078e0003 */
[----:B------:R-:W-:Y:S02]  /*1150*/  MOV R16, 0x1170 ;  /* 0x0000117000107802 */ /* 0x000fe40000000f00 */
[----:B------:R-:W-:Y:S05]  /*1160*/  CALL.REL.NOINC `($__internal_14_$__cuda_sm20_div_s64) ;  /* 0x00000044009c7944 */ /* 0x000fea0003c00000 */
[----:B------:R-:W-:Y:S02]  /*1170*/  MOV R44, R0 ;  /* 0x00000000002c7202 */ /* 0x000fe40000000f00 */
[----:B------:R-:W-:Y:S02]  /*1180*/  MOV R45, R11 ;  /* 0x0000000b002d7202 */ /* 0x000fe40000000f00 */
.L_x_2682:
[----:B------:R-:W-:Y:S05]  /*1190*/  BSYNC.RECONVERGENT B0 ;  /* 0x0000000000007941 */ /* 0x000fea0003800200 */
.L_x_2680:
        /* <DEDUP_REMOVED lines=57> */
.L_x_2684:
[----:B------:R-:W-:Y:S01]  /*1530*/  IMAD.MOV.U32 R39, RZ, RZ, R6 ;  /* 0x000000ffff277224 */ /* 0x000fe200078e0006 */
[----:B------:R-:W-:Y:S01]  /*1540*/  MOV R17, R7 ;  /* 0x0000000700117202 */ /* 0x000fe20000000f00 */
[----:B------:R-:W-:Y:S01]  /*1550*/  IMAD.MOV.U32 R18, RZ, RZ, R8 ;  /* 0x000000ffff127224 */ /* 0x000fe200078e0008 */
[----:B------:R-:W-:Y:S02]  /*1560*/  MOV R16, 0x1580 ;  /* 0x0000158000107802 */ /* 0x000fe40000000f00 */
[----:B------:R-:W-:Y:S05]  /*1570*/  CALL.REL.NOINC `($__internal_14_$__cuda_sm20_div_s64) ;  /* 0x0000004000987944 */ /* 0x000fea0003c00000 */
[----:B------:R-:W-:Y:S02]  /*1580*/  MOV R16, R0 ;  /* 0x0000000000107202 */ /* 0x000fe40000000f00 */
[----:B------:R-:W-:Y:S02]  /*1590*/  MOV R17, R11 ;  /* 0x0000000b00117202 */ /* 0x000fe40000000f00 */
.L_x_2685:
[----:B------:R-:W-:Y:S05]  /*15a0*/  BSYNC.RECONVERGENT B0 ;  /* 0x0000000000007941 */ /* 0x000fea0003800200 */
.L_x_2683:
        /* <DEDUP_REMOVED lines=484> */
.L_x_2689:
[----:B------:R-:W0:Y:S01]  /*33f0*/  S2R R0, SR_CTAID.X ;  /* 0x0000000000007919 */ /* 0x000e220000002500 */
[----:B------:R-:W-:Y:S01]  /*3400*/  MOV R17, RZ ;  /* 0x000000ff00117202 */ /* 0x000fe20000000f00 */
[----:B------:R-:W-:Y:S01]  /*3410*/  IMAD.MOV.U32 R18, RZ, RZ, R42 ;  /* 0x000000ffff127224 */ /* 0x000fe200078e002a */
[----:B------:R-:W-:Y:S01]  /*3420*/  MOV R16, 0x3450 ;  /* 0x0000345000107802 */ /* 0x000fe20000000f00 */
[----:B0-----:R-:W-:Y:S02]  /*3430*/  IMAD R39, R0, 0x10, R13 ;  /* 0x0000001000277824 */ /* 0x001fe400078e020d */
[----:B------:R-:W-:Y:S05]  /*3440*/  CALL.REL.NOINC `($__internal_14_$__cuda_sm20_div_s64) ;  /* 0x0000002000e47944 */ /* 0x000fea0003c00000 */
[----:B------:R-:W-:Y:S02]  /*3450*/  IADD3 R12, PT, PT, -R0, RZ, RZ ;  /* 0x000000ff000c7210 */ /* 0x000fe40007ffe1ff */
[----:B------:R-:W-:-:S03]  /*3460*/  MOV R43, R11 ;  /* 0x0000000b002b7202 */ /* 0x000fc60000000f00 */
[----:B------:R-:W-:Y:S01]  /*3470*/  IMAD R39, R42, R12, R39 ;  /* 0x0000000c2a277224 */ /* 0x000fe200078e0227 */
[----:B------:R-:W-:-:S07]  /*3480*/  MOV R42, R0 ;  /* 0x00000000002a7202 */ /* 0x000fce0000000f00 */
.L_x_2690:
        /* <DEDUP_REMOVED lines=60> */
.L_x_2692:
[----:B------:R-:W-:Y:S01]  /*3850*/  IMAD.MOV.U32 R39, RZ, RZ, R42 ;  /* 0x000000ffff277224 */ /* 0x000fe200078e002a */
[----:B------:R-:W-:Y:S01]  /*3860*/  MOV R17, R43 ;  /* 0x0000002b00117202 */ /* 0x000fe20000000f00 */
[----:B------:R-:W-:Y:S01]  /*3870*/  IMAD.MOV.U32 R18, RZ, RZ, R46 ;  /* 0x000000ffff127224 */ /* 0x000fe200078e002e */
[----:B------:R-:W-:Y:S02]  /*3880*/  MOV R16, 0x38a0 ;  /* 0x000038a000107802 */ /* 0x000fe40000000f00 */
[----:B------:R-:W-:Y:S05]  /*3890*/  CALL.REL.NOINC `($__internal_14_$__cuda_sm20_div_s64) ;  /* 0x0000001c00d07944 */ /* 0x000fea0003c00000 */
[----:B------:R-:W-:-:S05]  /*38a0*/  IADD3 R43, PT, PT, -R0, RZ, RZ ;  /* 0x000000ff002b7210 */ /* 0x000fca0007ffe1ff */
[----:B------:R-:W-:Y:S02]  /*38b0*/  IMAD R43, R43, R46, R42 ;  /* 0x0000002e2b2b7224 */ /* 0x000fe400078e022a */
.L_x_2693:
[----:B------:R-:W-:Y:S05]  /*38c0*/  BSYNC.RECONVERGENT B0 ;  /* 0x0000000000007941 */ /* 0x000fea0003800200 */
.L_x_2691:
        /* <DEDUP_REMOVED lines=163> */
.L_x_2688:
[----:B------:R-:W0:Y:S01]  /*4300*/  LDC.64 R2, c[0x0][0x420] ;  /* 0x00010800ff027b82 */ /* 0x000e220000000a00 */
[----:B------:R-:W-:-:S05]  /*4310*/  IADD3 R0, PT, PT, R13, UR19, RZ ;  /* 0x000000130d007c10 */ /* 0x000fca000fffe0ff */
[----:B0-----:R-:W-:-:S05]  /*4320*/  IMAD.WIDE.U32 R2, R0, 0x4, R2 ;  /* 0x0000000400027825 */ /* 0x001fca00078e0002 */
[----:B------:R1:W-:Y:S02]  /*4330*/  STG.E desc[UR8][R2.64], R21 ;  /* 0x0000001502007986 */ /* 0x0003e4000c101908 */
.L_x_2687:
[----:B------:R-:W-:Y:S05]  /*4340*/  BSYNC.RECONVERGENT B1 ;  /* 0x0000000000017941 */ /* 0x000fea0003800200 */
.L_x_2686:
        /* <DEDUP_REMOVED lines=159> */
.L_x_2704:
        /* <DEDUP_REMOVED lines=9> */
.L_x_2697:
[----:B0-----:R-:W-:Y:S05]  /*4dd0*/  BSYNC.RECONVERGENT B0 ;  /* 0x0000000000007941 */ /* 0x001fea0003800200 */
.L_x_2696:
        /* <DEDUP_REMOVED lines=13> */
.L_x_2699:
[----:B------:R-:W-:Y:S05]  /*4eb0*/  BSYNC.RECONVERGENT B0 ;  /* 0x0000000000007941 */ /* 0x000fea0003800200 */
.L_x_2698:
        /* <DEDUP_REMOVED lines=12> */
.L_x_2701:
[----:B------:R-:W-:Y:S05]  /*4f80*/  BSYNC.RECONVERGENT B0 ;  /* 0x0000000000007941 */ /* 0x000fea0003800200 */
.L_x_2700:
        /* <DEDUP_REMOVED lines=12> */
.L_x_2703:
[----:B------:R-:W-:Y:S05]  /*5050*/  BSYNC.RECONVERGENT B0 ;  /* 0x0000000000007941 */ /* 0x000fea0003800200 */
.L_x_2702:
        /* <DEDUP_REMOVED lines=11> */
.L_x_2695:
        /* <DEDUP_REMOVED lines=8> */
.L_x_2707:
        /* <DEDUP_REMOVED lines=8> */
.L_x_2706:
[----:B-1----:R-:W-:Y:S05]  /*5210*/  BSYNC.RECONVERGENT B0 ;  /* 0x0000000000007941 */ /* 0x002fea0003800200 */
.L_x_2705:
        /* <DEDUP_REMOVED lines=9> */
.L_x_2694:
        /* <DEDUP_REMOVED lines=83> */
        .weak           $__internal_14_$__cuda_sm20_div_s64
        .type           $__internal_14_$__cuda_sm20_div_s64,@function
        .size           $__internal_14_$__cuda_sm20_div_s64,(.L_x_4846 - $__internal_14_$__cuda_sm20_div_s64)
$__internal_14_$__cuda_sm20_div_s64:
        /* <DEDUP_REMOVED lines=85> */
[----:B------:R-:W-:Y:S06]  /*5d30*/  RET.REL.NODEC R16 `(_ZN5flash32flash_fwd_splitkv_combine_kernelI23Flash_fwd_kernel_traitsILi32ELi64ELi128ELi4ELb0ELb0EN7cutlass6half_tE19Flash_kernel_traitsILi32ELi64ELi128ELi4ES3_EELi16ELi7ELb0EEEvNS_16Flash_fwd_paramsE) ;  /* 0xffffffa010b07950 */ /* 0x000fec0003c3ffff */
.L_x_2708:
        /* <DEDUP_REMOVED lines=12> */
.L_x_4846:


//--------------------- .text._ZN5flash32flash_fwd_splitkv_combine_kernelI23Flash_fwd_kernel_traitsILi32ELi64ELi128ELi4ELb0ELb0EN7cutlass6half_tE19Flash_kernel_traitsILi32ELi64ELi128ELi4ES3_EELi16ELi6ELb0EEEvNS_16Flash_fwd_paramsE --------------------------
	.section	.text._ZN5flash32flash_fwd_splitkv_combine_kernelI23Flash_fwd_kernel_traitsILi32ELi64ELi128ELi4ELb0ELb0EN7cutlass6half_tE19Flash_kernel_traitsILi32ELi64ELi128ELi4ES3_EELi16ELi6ELb0EEEvNS_16Flash_fwd_paramsE,"ax",@progbits
	.align	128
        .global         _ZN5flash32flash_fwd_splitkv_combine_kernelI23Flash_fwd_kernel_traitsILi32ELi64ELi128ELi4ELb0ELb0EN7cutlass6half_tE19Flash_kernel_traitsILi32ELi64ELi128ELi4ES3_EELi16ELi6ELb0EEEvNS_16Flash_fwd_paramsE
        .type           _ZN5flash32flash_fwd_splitkv_combine_kernelI23Flash_fwd_kernel_traitsILi32ELi64ELi128ELi4ELb0ELb0EN7cutlass6half_tE19Flash_kernel_traitsILi32ELi64ELi128ELi4ES3_EELi16ELi6ELb0EEEvNS_16Flash_fwd_paramsE,@function
        .size           _ZN5flash32flash_fwd_splitkv_combine_kernelI23Flash_fwd_kernel_traitsILi32ELi64ELi128ELi4ELb0ELb0EN7cutlass6half_tE19Flash_kernel_traitsILi32ELi64ELi128ELi4ES3_EELi16ELi6ELb0EEEvNS_16Flash_fwd_paramsE,(.L_x_4847 - _ZN5flash32flash_fwd_splitkv_combine_kernelI23Flash_fwd_kernel_traitsILi32ELi64ELi128ELi4ELb0ELb0EN7cutlass6half_tE19Flash_kernel_traitsILi32ELi64ELi128ELi4ES3_EELi16ELi6ELb0EEEvNS_16Flash_fwd_paramsE)
        .other          _ZN5flash32flash_fwd_splitkv_combine_kernelI23Flash_fwd_kernel_traitsILi32ELi64ELi128ELi4ELb0ELb0EN7cutlass6half_tE19Flash_kernel_traitsILi32ELi64ELi128ELi4ES3_EELi16ELi6ELb0EEEvNS_16Flash_fwd_paramsE,@"STO_CUDA_ENTRY STV_DEFAULT"
_ZN5flash32flash_fwd_splitkv_combine_kernelI23Flash_fwd_kernel_traitsILi32ELi64ELi128ELi4ELb0ELb0EN7cutlass6half_tE19Flash_kernel_traitsILi32ELi64ELi128ELi4ES3_EELi16ELi6ELb0EEEvNS_16Flash_fwd_paramsE:
.text._ZN5flash32flash_fwd_splitkv_combine_kernelI23Flash_fwd_kernel_traitsILi32ELi64ELi128ELi4ELb0ELb0EN7cutlass6half_tE19Flash_kernel_traitsILi32ELi64ELi128ELi4ES3_EELi16ELi6ELb0EEEvNS_16Flash_fwd_paramsE:
        /* <DEDUP_REMOVED lines=38> */
.L_x_2709:
[----:B------:R-:W-:Y:S01]  /*0260*/  IMAD.U32 R22, RZ, RZ, UR21 ;  /* 0x00000015ff167e24 */ /* 0x000fe2000f8e00ff */
[----:B------:R-:W-:Y:S01]  /*0270*/  MOV R20, UR19 ;  /* 0x0000001300147c02 */ /* 0x000fe20008000f00 */
[----:B------:R-:W-:Y:S01]  /*0280*/  IMAD.U32 R21, RZ, RZ, UR15 ;  /* 0x0000000fff157e24 */ /* 0x000fe2000f8e00ff */
[----:B------:R-:W-:Y:S02]  /*0290*/  MOV R19, UR14 ;  /* 0x0000000e00137c02 */ /* 0x000fe40008000f00 */
[----:B------:R-:W-:Y:S02]  /*02a0*/  MOV R18, 0x2c0 ;  /* 0x000002c000127802 */ /* 0x000fe40000000f00 */
[----:B------:R-:W-:Y:S05]  /*02b0*/  CALL.REL.NOINC `($__internal_15_$__cuda_sm20_div_s64) ;  /* 0x0000004400e07944 */ /* 0x000fea0003c00000 */
[----:B------:R-:W-:-:S07]  /*02c0*/  MOV R13, R11 ;  /* 0x0000000b000d7202 */ /* 0x000fce0000000f00 */
.L_x_2710:
        /* <DEDUP_REMOVED lines=30> */
.L_x_2712:
[----:B------:R-:W-:Y:S01]  /*04b0*/  IMAD.MOV.U32 R22, RZ, RZ, R12 ;  /* 0x000000ffff167224 */ /* 0x000fe200078e000c */
[----:B------:R-:W-:Y:S02]  /*04c0*/  MOV R21, R13 ;  /* 0x0000000d00157202 */ /* 0x000fe40000000f00 */
[----:B------:R-:W-:Y:S02]  /*04d0*/  MOV R18, 0x4f0 ;  /* 0x000004f000127802 */ /* 0x000fe40000000f00 */
[----:B------:R-:W-:Y:S05]  /*04e0*/  CALL.REL.NOINC `($__internal_15_$__cuda_sm20_div_s64) ;  /* 0x0000004400547944 */ /* 0x000fea0003c00000 */
[----:B------:R-:W-:Y:S02]  /*04f0*/  MOV R4, R12 ;  /* 0x0000000c00047202 */ /* 0x000fe40000000f00 */
[----:B------:R-:W-:Y:S02]  /*0500*/  MOV R5, R11 ;  /* 0x0000000b00057202 */ /* 0x000fe40000000f00 */
.L_x_2713:
[----:B------:R-:W-:Y:S05]  /*0510*/  BSYNC.RECONVERGENT B0 ;  /* 0x0000000000007941 */ /* 0x000fea0003800200 */
.L_x_2711:
        /* <DEDUP_REMOVED lines=58> */
.L_x_2715:
[----:B------:R-:W-:Y:S01]  /*08c0*/  IMAD.MOV.U32 R22, RZ, RZ, R20 ;  /* 0x000000ffff167224 */ /* 0x000fe200078e0014 */
[----:B------:R-:W-:Y:S01]  /*08d0*/  MOV R20, R10 ;  /* 0x0000000a00147202 */ /* 0x000fe20000000f00 */
[----:B------:R-:W-:Y:S01]  /*08e0*/  IMAD.MOV.U32 R21, RZ, RZ, R19 ;  /* 0x000000ffff157224 */ /* 0x000fe200078e0013 */
[----:B------:R-:W-:Y:S02]  /*08f0*/  MOV R19, R0 ;  /* 0x0000000000137202 */ /* 0x000fe40000000f00 */
[----:B------:R-:W-:Y:S02]  /*0900*/  MOV R18, 0x920 ;  /* 0x0000092000127802 */ /* 0x000fe40000000f00 */
[----:B------:R-:W-:Y:S05]  /*0910*/  CALL.REL.NOINC `($__internal_15_$__cuda_sm20_div_s64) ;  /* 0x0000004000487944 */ /* 0x000fea0003c00000 */
[----:B------:R-:W-:Y:S02]  /*0920*/  MOV R13, R11 ;  /* 0x0000000b000d7202 */ /* 0x000fe40000000f00 */
.L_x_2716:
[----:B------:R-:W-:Y:S05]  /*0930*/  BSYNC.RECONVERGENT B0 ;  /* 0x0000000000007941 */ /* 0x000fea0003800200 */
.L_x_2714:
        /* <DEDUP_REMOVED lines=124> */
.L_x_2718:
[----:B------:R-:W-:Y:S01]  /*1100*/  IMAD.MOV.U32 R22, RZ, RZ, R12 ;  /* 0x000000ffff167224 */ /* 0x000fe200078e000c */
[----:B------:R-:W-:Y:S01]  /*1110*/  MOV R20, R9 ;  /* 0x0000000900147202 */ /* 0x000fe20000000f00 */
[----:B------:R-:W-:Y:S01]  /*1120*/  IMAD.MOV.U32 R21, RZ, RZ, R13 ;  /* 0x000000ffff157224 */ /* 0x000fe200078e000d */
[----:B------:R-:W-:Y:S02]  /*1130*/  MOV R19, R37 ;  /* 0x0000002500137202 */ /* 0x000fe40000000f00 */
[----:B------:R-:W-:Y:S02]  /*1140*/  MOV R18, 0x1160 ;  /* 0x0000116000127802 */ /* 0x000fe40000000f00 */
[----:B------:R-:W-:Y:S05]  /*1150*/  CALL.REL.NOINC `($__internal_15_$__cuda_sm20_div_s64) ;  /* 0x0000003800387944 */ /* 0x000fea0003c00000 */
[----:B------:R-:W-:Y:S02]  /*1160*/  MOV R42, R12 ;  /* 0x0000000c002a7202 */ /* 0x000fe40000000f00 */
[----:B------:R-:W-:Y:S02]  /*1170*/  MOV R43, R11 ;  /* 0x0000000b002b7202 */ /* 0x000fe40000000f00 */
.L_x_2719:
[----:B------:R-:W-:Y:S05]  /*1180*/  BSYNC.RECONVERGENT B0 ;  /* 0x0000000000007941 */ /* 0x000fea0003800200 */
.L_x_2717:
        /* <DEDUP_REMOVED lines=57> */
.L_x_2721:
[----:B------:R-:W-:Y:S01]  /*1520*/  IMAD.MOV.U32 R22, RZ, RZ, R4 ;  /* 0x000000ffff167224 */ /* 0x000fe200078e0004 */
[----:B------:R-:W-:Y:S01]  /*1530*/  MOV R21, R5 ;  /* 0x0000000500157202 */ /* 0x000fe20000000f00 */
[----:B------:R-:W-:Y:S01]  /*1540*/  IMAD.MOV.U32 R20, RZ, RZ, R8 ;  /* 0x000000ffff147224 */ /* 0x000fe200078e0008 */
[----:B------:R-:W-:Y:S02]  /*1550*/  MOV R18, 0x1570 ;  /* 0x0000157000127802 */ /* 0x000fe40000000f00 */
[----:B------:R-:W-:Y:S05]  /*1560*/  CALL.REL.NOINC `($__internal_15_$__cuda_sm20_div_s64) ;  /* 0x0000003400347944 */ /* 0x000fea0003c00000 */
[----:B------:R-:W-:Y:S02]  /*1570*/  MOV R18, R12 ;  /* 0x0000000c00127202 */ /* 0x000fe40000000f00 */
[----:B------:R-:W-:Y:S02]  /*1580*/  MOV R19, R11 ;  /* 0x0000000b00137202 */ /* 0x000fe40000000f00 */
.L_x_2722:
[----:B------:R-:W-:Y:S05]  /*1590*/  BSYNC.RECONVERGENT B0 ;  /* 0x0000000000007941 */ /* 0x000fea0003800200 */
.L_x_2720:
        /* <DEDUP_REMOVED lines=331> */
.L_x_2726:
[----:B------:R-:W-:Y:S01]  /*2a50*/  IMAD.MOV.U32 R22, RZ, RZ, R2 ;  /* 0x000000ffff167224 */ /* 0x000fe200078e0002 */
[----:B------:R-:W-:Y:S01]  /*2a60*/  MOV R21, RZ ;  /* 0x000000ff00157202 */ /* 0x000fe20000000f00 */
[----:B------:R-:W-:Y:S01]  /*2a70*/  IMAD.MOV.U32 R20, RZ, RZ, R40 ;  /* 0x000000ffff147224 */ /* 0x000fe200078e0028 */
[----:B------:R-:W-:Y:S02]  /*2a80*/  MOV R18, 0x2aa0 ;  /* 0x00002aa000127802 */ /* 0x000fe40000000f00 */
[----:B------:R-:W-:Y:S05]  /*2a90*/  CALL.REL.NOINC `($__internal_15_$__cuda_sm20_div_s64) ;  /* 0x0000001c00e87944 */ /* 0x000fea0003c00000 */
[----:B------:R-:W-:Y:S02]  /*2aa0*/  IADD3 R15, PT, PT, -R12, RZ, RZ ;  /* 0x000000ff0c0f7210 */ /* 0x000fe40007ffe1ff */
[----:B------:R-:W-:-:S03]  /*2ab0*/  MOV R41, R11 ;  /* 0x0000000b00297202 */ /* 0x000fc60000000f00 */
[----:B------:R-:W-:Y:S01]  /*2ac0*/  IMAD R14, R40, R15, R2 ;  /* 0x0000000f280e7224 */ /* 0x000fe200078e0202 */
[----:B------:R-:W-:-:S07]  /*2ad0*/  MOV R40, R12 ;  /* 0x0000000c00287202 */ /* 0x000fce0000000f00 */
.L_x_2727:
        /* <DEDUP_REMOVED lines=59> */
.L_x_2729:
[----:B------:R-:W-:Y:S01]  /*2e90*/  IMAD.MOV.U32 R22, RZ, RZ, R40 ;  /* 0x000000ffff167224 */ /* 0x000fe200078e0028 */
[----:B------:R-:W-:Y:S01]  /*2ea0*/  MOV R21, R41 ;  /* 0x0000002900157202 */ /* 0x000fe20000000f00 */
[----:B------:R-:W-:Y:S01]  /*2eb0*/  IMAD.MOV.U32 R20, RZ, RZ, R36 ;  /* 0x000000ffff147224 */ /* 0x000fe200078e0024 */
[----:B------:R-:W-:Y:S02]  /*2ec0*/  MOV R18, 0x2ee0 ;  /* 0x00002ee000127802 */ /* 0x000fe40000000f00 */
[----:B------:R-:W-:Y:S05]  /*2ed0*/  CALL.REL.NOINC `($__internal_15_$__cuda_sm20_div_s64) ;  /* 0x0000001800d87944 */ /* 0x000fea0003c00000 */
[----:B------:R-:W-:-:S05]  /*2ee0*/  IADD3 R37, PT, PT, -R12, RZ, RZ ;  /* 0x000000ff0c257210 */ /* 0x000fca0007ffe1ff */
[----:B------:R-:W-:Y:S02]  /*2ef0*/  IMAD R37, R37, R36, R40 ;  /* 0x0000002425257224 */ /* 0x000fe400078e0228 */
.L_x_2730:
[----:B------:R-:W-:Y:S05]  /*2f00*/  BSYNC.RECONVERGENT B0 ;  /* 0x0000000000007941 */ /* 0x000fea0003800200 */
.L_x_2728:
        /* <DEDUP_REMOVED lines=160> */
.L_x_2725:
[----:B------:R-:W0:Y:S01]  /*3910*/  LDC.64 R2, c[0x0][0x420] ;  /* 0x00010800ff027b82 */ /* 0x000e220000000a00 */
[----:B------:R-:W-:-:S05]  /*3920*/  IADD3 R0, PT, PT, R13, UR20, RZ ;  /* 0x000000140d007c10 */ /* 0x000fca000fffe0ff */
[----:B0-----:R-:W-:-:S05]  /*3930*/  IMAD.WIDE.U32 R2, R0, 0x4, R2 ;  /* 0x0000000400027825 */ /* 0x001fca00078e0002 */
[----:B------:R1:W-:Y:S02]  /*3940*/  STG.E desc[UR10][R2.64], R24 ;  /* 0x0000001802007986 */ /* 0x0003e4000c10190a */
.L_x_2724:
[----:B------:R-:W-:Y:S05]  /*3950*/  BSYNC.RECONVERGENT B1 ;  /* 0x0000000000017941 */ /* 0x000fea0003800200 */
.L_x_2723:
        /* <DEDUP_REMOVED lines=98> */
.L_x_2741:
        /* <DEDUP_REMOVED lines=9> */
.L_x_2734:
[----:B------:R-:W-:Y:S05]  /*4010*/  BSYNC.RECONVERGENT B0 ;  /* 0x0000000000007941 */ /* 0x000fea0003800200 */
.L_x_2733:
        /* <DEDUP_REMOVED lines=12> */
.L_x_2736:
[----:B------:R-:W-:Y:S05]  /*40e0*/  BSYNC.RECONVERGENT B0 ;  /* 0x0000000000007941 */ /* 0x000fea0003800200 */
.L_x_2735:
        /* <DEDUP_REMOVED lines=12> */
.L_x_2738:
[----:B------:R-:W-:Y:S05]  /*41b0*/  BSYNC.RECONVERGENT B0 ;  /* 0x0000000000007941 */ /* 0x000fea0003800200 */
.L_x_2737:
        /* <DEDUP_REMOVED lines=12> */
.L_x_2740:
[----:B------:R-:W-:Y:S05]  /*4280*/  BSYNC.RECONVERGENT B0 ;  /* 0x0000000000007941 */ /* 0x000fea0003800200 */
.L_x_2739:
        /* <DEDUP_REMOVED lines=11> */
.L_x_2732:
        /* <DEDUP_REMOVED lines=11> */
.L_x_2744:
        /* <DEDUP_REMOVED lines=8> */
.L_x_2743:
[----:B------:R-:W-:Y:S05]  /*4470*/  BSYNC.RECONVERGENT B0 ;  /* 0x0000000000007941 */ /* 0x000fea0003800200 */
.L_x_2742:
        /* <DEDUP_REMOVED lines=9> */
.L_x_2731:
        /* <DEDUP_REMOVED lines=83> */
        .weak           $__internal_15_$__cuda_sm20_div_s64
        .type           $__internal_15_$__cuda_sm20_div_s64,@function
        .size           $__internal_15_$__cuda_sm20_div_s64,(.L_x_4847 - $__internal_15_$__cuda_sm20_div_s64)
$__internal_15_$__cuda_sm20_div_s64:
        /* <DEDUP_REMOVED lines=86> */
[----:B------:R-:W-:Y:S05]  /*4fa0*/  RET.REL.NODEC R14 `(_ZN5flash32flash_fwd_splitkv_combine_kernelI23Flash_fwd_kernel_traitsILi32ELi64ELi128ELi4ELb0ELb0EN7cutlass6half_tE19Flash_kernel_traitsILi32ELi64ELi128ELi4ES3_EELi16ELi6ELb0EEEvNS_16Flash_fwd_paramsE) ;  /* 0xffffffb00e147950 */ /* 0x000fea0003c3ffff */
.L_x_2745:
        /* <DEDUP_REMOVED lines=13> */
.L_x_4847:


//--------------------- .text._ZN5flash32flash_fwd_splitkv_combine_kernelI23Flash_fwd_kernel_traitsILi32ELi64ELi128ELi4ELb0ELb0EN7cutlass6half_tE19Flash_kernel_traitsILi32ELi64ELi128ELi4ES3_EELi16ELi5ELb0EEEvNS_16Flash_fwd_paramsE --------------------------
	.section	.text._ZN5flash32flash_fwd_splitkv_combine_kernelI23Flash_fwd_kernel_traitsILi32ELi64ELi128ELi4ELb0ELb0EN7cutlass6half_tE19Flash_kernel_traitsILi32ELi64ELi128ELi4ES3_EELi16ELi5ELb0EEEvNS_16Flash_fwd_paramsE,"ax",@progbits
	.align	128
        .global         _ZN5flash32flash_fwd_splitkv_combine_kernelI23Flash_fwd_kernel_traitsILi32ELi64ELi128ELi4ELb0ELb0EN7cutlass6half_tE19Flash_kernel_traitsILi32ELi64ELi128ELi4ES3_EELi16ELi5ELb0EEEvNS_16Flash_fwd_paramsE
        .type           _ZN5flash32flash_fwd_splitkv_combine_kernelI23Flash_fwd_kernel_traitsILi32ELi64ELi128ELi4ELb0ELb0EN7cutlass6half_tE19Flash_kernel_traitsILi32ELi64ELi128ELi4ES3_EELi16ELi5ELb0EEEvNS_16Flash_fwd_paramsE,@function
        .size           _ZN5flash32flash_fwd_splitkv_combine_kernelI23Flash_fwd_kernel_traitsILi32ELi64ELi128ELi4ELb0ELb0EN7cutlass6half_tE19Flash_kernel_traitsILi32ELi64ELi128ELi4ES3_EELi16ELi5ELb0EEEvNS_16Flash_fwd_paramsE,(.L_x_4848 - _ZN5flash32flash_fwd_splitkv_combine_kernelI23Flash_fwd_kernel_traitsILi32ELi64ELi128ELi4ELb0ELb0EN7cutlass6half_tE19Flash_kernel_traitsILi32ELi64ELi128ELi4ES3_EELi16ELi5ELb0EEEvNS_16Flash_fwd_paramsE)
        .other          _ZN5flash32flash_fwd_splitkv_combine_kernelI23Flash_fwd_kernel_traitsILi32ELi64ELi128ELi4ELb0ELb0EN7cutlass6half_tE19Flash_kernel_traitsILi32ELi64ELi128ELi4ES3_EELi16ELi5ELb0EEEvNS_16Flash_fwd_paramsE,@"STO_CUDA_ENTRY STV_DEFAULT"
_ZN5flash32flash_fwd_splitkv_combine_kernelI23Flash_fwd_kernel_traitsILi32ELi64ELi128ELi4ELb0ELb0EN7cutlass6half_tE19Flash_kernel_traitsILi32ELi64ELi128ELi4ES3_EELi16ELi5ELb0EEEvNS_16Flash_fwd_paramsE:
.text._ZN5flash32flash_fwd_splitkv_combine_kernelI23Flash_fwd_kernel_traitsILi32ELi64ELi128ELi4ELb0ELb0EN7cutlass6half_tE19Flash_kernel_traitsILi32ELi64ELi128ELi4ES3_EELi16ELi5ELb0EEEvNS_16Flash_fwd_paramsE:
        /* <DEDUP_REMOVED lines=38> */
.L_x_2746:
[----:B------:R-:W-:Y:S01]  /*0260*/  IMAD.U32 R26, RZ, RZ, UR21 ;  /* 0x00000015ff1a7e24 */ /* 0x000fe2000f8e00ff */
[----:B------:R-:W-:Y:S01]  /*0270*/  MOV R18, UR19 ;  /* 0x0000001300127c02 */ /* 0x000fe20008000f00 */
[----:B------:R-:W-:Y:S01]  /*0280*/  IMAD.U32 R19, RZ, RZ, UR15 ;  /* 0x0000000fff137e24 */ /* 0x000fe2000f8e00ff */
[----:B------:R-:W-:Y:S02]  /*0290*/  MOV R16, UR14 ;  /* 0x0000000e00107c02 */ /* 0x000fe40008000f00 */
[----:B------:R-:W-:Y:S02]  /*02a0*/  MOV R14, 0x2c0 ;  /* 0x000002c0000e7802 */ /* 0x000fe40000000f00 */
[----:B------:R-:W-:Y:S05]  /*02b0*/  CALL.REL.NOINC `($__internal_16_$__cuda_sm20_div_s64) ;  /* 0x0000004000b07944 */ /* 0x000fea0003c00000 */
[----:B------:R-:W-:-:S07]  /*02c0*/  MOV R13, R11 ;  /* 0x0000000b000d7202 */ /* 0x000fce0000000f00 */
.L_x_2747:
        /* <DEDUP_REMOVED lines=30> */
.L_x_2749:
[----:B------:R-:W-:Y:S01]  /*04b0*/  IMAD.MOV.U32 R26, RZ, RZ, R12 ;  /* 0x000000ffff1a7224 */ /* 0x000fe200078e000c */
[----:B------:R-:W-:Y:S02]  /*04c0*/  MOV R19, R13 ;  /* 0x0000000d00137202 */ /* 0x000fe40000000f00 */
[----:B------:R-:W-:Y:S02]  /*04d0*/  MOV R14, 0x4f0 ;  /* 0x000004f0000e7802 */ /* 0x000fe40000000f00 */
[----:B------:R-:W-:Y:S05]  /*04e0*/  CALL.REL.NOINC `($__internal_16_$__cuda_sm20_div_s64) ;  /* 0x0000004000247944 */ /* 0x000fea0003c00000 */
[----:B------:R-:W-:Y:S02]  /*04f0*/  MOV R4, R12 ;  /* 0x0000000c00047202 */ /* 0x000fe40000000f00 */
[----:B------:R-:W-:Y:S02]  /*0500*/  MOV R5, R11 ;  /* 0x0000000b00057202 */ /* 0x000fe40000000f00 */
.L_x_2750:
[----:B------:R-:W-:Y:S05]  /*0510*/  BSYNC.RECONVERGENT B0 ;  /* 0x0000000000007941 */ /* 0x000fea0003800200 */
.L_x_2748:
        /* <DEDUP_REMOVED lines=58> */
.L_x_2752:
[----:B------:R-:W-:Y:S01]  /*08c0*/  IMAD.MOV.U32 R26, RZ, RZ, R18 ;  /* 0x000000ffff1a7224 */ /* 0x000fe200078e0012 */
[----:B------:R-:W-:Y:S01]  /*08d0*/  MOV R18, R10 ;  /* 0x0000000a00127202 */ /* 0x000fe20000000f00 */
[----:B------:R-:W-:Y:S01]  /*08e0*/  IMAD.MOV.U32 R19, RZ, RZ, R16 ;  /* 0x000000ffff137224 */ /* 0x000fe200078e0010 */
[----:B------:R-:W-:Y:S02]  /*08f0*/  MOV R16, R0 ;  /* 0x0000000000107202 */ /* 0x000fe40000000f00 */
[----:B------:R-:W-:Y:S02]  /*0900*/  MOV R14, 0x920 ;  /* 0x00000920000e7802 */ /* 0x000fe40000000f00 */
[----:B------:R-:W-:Y:S05]  /*0910*/  CALL.REL.NOINC `($__internal_16_$__cuda_sm20_div_s64) ;  /* 0x0000003c00187944 */ /* 0x000fea0003c00000 */
[----:B------:R-:W-:Y:S02]  /*0920*/  MOV R13, R11 ;  /* 0x0000000b000d7202 */ /* 0x000fe40000000f00 */
.L_x_2753:
[----:B------:R-:W-:Y:S05]  /*0930*/  BSYNC.RECONVERGENT B0 ;  /* 0x0000000000007941 */ /* 0x000fea0003800200 */
.L_x_2751:
        /* <DEDUP_REMOVED lines=124> */
.L_x_2755:
[----:B------:R-:W-:Y:S01]  /*1100*/  IMAD.MOV.U32 R26, RZ, RZ, R12 ;  /* 0x000000ffff1a7224 */ /* 0x000fe200078e000c */
[----:B------:R-:W-:Y:S01]  /*1110*/  MOV R18, R9 ;  /* 0x0000000900127202 */ /* 0x000fe20000000f00 */
[----:B------:R-:W-:Y:S01]  /*1120*/  IMAD.MOV.U32 R19, RZ, RZ, R13 ;  /* 0x000000ffff137224 */ /* 0x000fe200078e000d */
[----:B------:R-:W-:Y:S02]  /*1130*/  MOV R16, R31 ;  /* 0x0000001f00107202 */ /* 0x000fe40000000f00 */
[----:B------:R-:W-:Y:S02]  /*1140*/  MOV R14, 0x1160 ;  /* 0x00001160000e7802 */ /* 0x000fe40000000f00 */
[----:B------:R-:W-:Y:S05]  /*1150*/  CALL.REL.NOINC `($__internal_16_$__cuda_sm20_div_s64) ;  /* 0x0000003400087944 */ /* 0x000fea0003c00000 */
[----:B------:R-:W-:Y:S02]  /*1160*/  MOV R34, R12 ;  /* 0x0000000c00227202 */ /* 0x000fe40000000f00 */
[----:B------:R-:W-:Y:S02]  /*1170*/  MOV R35, R11 ;  /* 0x0000000b00237202 */ /* 0x000fe40000000f00 */
.L_x_2756:
[----:B------:R-:W-:Y:S05]  /*1180*/  BSYNC.RECONVERGENT B0 ;  /* 0x0000000000007941 */ /* 0x000fea0003800200 */
.L_x_2754:
        /* <DEDUP_REMOVED lines=57> */
.L_x_2758:
[----:B------:R-:W-:Y:S01]  /*1520*/  IMAD.MOV.U32 R26, RZ, RZ, R4 ;  /* 0x000000ffff1a7224 */ /* 0x000fe200078e0004 */
[----:B------:R-:W-:Y:S01]  /*1530*/  MOV R19, R5 ;  /* 0x0000000500137202 */ /* 0x000fe20000000f00 */
[----:B------:R-:W-:Y:S01]  /*1540*/  IMAD.MOV.U32 R18, RZ, RZ, R8 ;  /* 0x000000ffff127224 */ /* 0x000fe200078e0008 */
[----:B------:R-:W-:Y:S02]  /*1550*/  MOV R14, 0x1570 ;  /* 0x00001570000e7802 */ /* 0x000fe40000000f00 */
[----:B------:R-:W-:Y:S05]  /*1560*/  CALL.REL.NOINC `($__internal_16_$__cuda_sm20_div_s64) ;  /* 0x0000003000047944 */ /* 0x000fea0003c00000 */
[----:B------:R-:W-:Y:S02]  /*1570*/  MOV R18, R12 ;  /* 0x0000000c00127202 */ /* 0x000fe40000000f00 */
[----:B------:R-:W-:Y:S02]  /*1580*/  MOV R19, R11 ;  /* 0x0000000b00137202 */ /* 0x000fe40000000f00 */
.L_x_2759:
[----:B------:R-:W-:Y:S05]  /*1590*/  BSYNC.RECONVERGENT B0 ;  /* 0x0000000000007941 */ /* 0x000fea0003800200 */
.L_x_2757:
        /* <DEDUP_REMOVED lines=281> */
.L_x_2763:
[----:B------:R-:W-:Y:S01]  /*2730*/  IMAD.MOV.U32 R26, RZ, RZ, R2 ;  /* 0x000000ffff1a7224 */ /* 0x000fe200078e0002 */
[----:B------:R-:W-:Y:S01]  /*2740*/  MOV R19, RZ ;  /* 0x000000ff00137202 */ /* 0x000fe20000000f00 */
[----:B------:R-:W-:Y:S01]  /*2750*/  IMAD.MOV.U32 R18, RZ, RZ, R32 ;  /* 0x000000ffff127224 */ /* 0x000fe200078e0020 */
[----:B------:R-:W-:Y:S02]  /*2760*/  MOV R14, 0x2780 ;  /* 0x00002780000e7802 */ /* 0x000fe40000000f00 */
[----:B------:R-:W-:Y:S05]  /*2770*/  CALL.REL.NOINC `($__internal_16_$__cuda_sm20_div_s64) ;  /* 0x0000001c00807944 */ /* 0x000fea0003c00000 */
[----:B------:R-:W-:Y:S02]  /*2780*/  IADD3 R15, PT, PT, -R12, RZ, RZ ;  /* 0x000000ff0c0f7210 */ /* 0x000fe40007ffe1ff */
[----:B------:R-:W-:-:S03]  /*2790*/  MOV R33, R11 ;  /* 0x0000000b00217202 */ /* 0x000fc60000000f00 */
[----:B------:R-:W-:Y:S01]  /*27a0*/  IMAD R14, R32, R15, R2 ;  /* 0x0000000f200e7224 */ /* 0x000fe200078e0202 */
[----:B------:R-:W-:-:S07]  /*27b0*/  MOV R32, R12 ;  /* 0x0000000c00207202 */ /* 0x000fce0000000f00 */
.L_x_2764:
        /* <DEDUP_REMOVED lines=59> */
.L_x_2766:
[----:B------:R-:W-:Y:S01]  /*2b70*/  IMAD.MOV.U32 R26, RZ, RZ, R32 ;  /* 0x000000ffff1a7224 */ /* 0x000fe200078e0020 */
[----:B------:R-:W-:Y:S01]  /*2b80*/  MOV R19, R33 ;  /* 0x0000002100137202 */ /* 0x000fe20000000f00 */
[----:B------:R-:W-:Y:S01]  /*2b90*/  IMAD.MOV.U32 R18, RZ, RZ, R30 ;  /* 0x000000ffff127224 */ /* 0x000fe200078e001e */
[----:B------:R-:W-:Y:S02]  /*2ba0*/  MOV R14, 0x2bc0 ;  /* 0x00002bc0000e7802 */ /* 0x000fe40000000f00 */
[----:B------:R-:W-:Y:S05]  /*2bb0*/  CALL.REL.NOINC `($__internal_16_$__cuda_sm20_div_s64) ;  /* 0x0000001800707944 */ /* 0x000fea0003c00000 */
[----:B------:R-:W-:-:S05]  /*2bc0*/  IADD3 R31, PT, PT, -R12, RZ, RZ ;  /* 0x000000ff0c1f7210 */ /* 0x000fca0007ffe1ff */
[----:B------:R-:W-:Y:S02]  /*2bd0*/  IMAD R31, R31, R30, R32 ;  /* 0x0000001e1f1f7224 */ /* 0x000fe400078e0220 */
.L_x_2767:
[----:B------:R-:W-:Y:S05]  /*2be0*/  BSYNC.RECONVERGENT B0 ;  /* 0x0000000000007941 */ /* 0x000fea0003800200 */
.L_x_2765:
        /* <DEDUP_REMOVED lines=161> */
.L_x_2762:
[----:B------:R-:W0:Y:S01]  /*3600*/  LDC.64 R2, c[0x0][0x420] ;  /* 0x00010800ff027b82 */ /* 0x000e220000000a00 */
[----:B------:R-:W-:-:S05]  /*3610*/  IADD3 R0, PT, PT, R13, UR20, RZ ;  /* 0x000000140d007c10 */ /* 0x000fca000fffe0ff */
[----:B0-----:R-:W-:-:S05]  /*3620*/  IMAD.WIDE.U32 R2, R0, 0x4, R2 ;  /* 0x0000000400027825 */ /* 0x001fca00078e0002 */
[----:B------:R1:W-:Y:S02]  /*3630*/  STG.E desc[UR8][R2.64], R22 ;  /* 0x0000001602007986 */ /* 0x0003e4000c101908 */
.L_x_2761:
[----:B------:R-:W-:Y:S05]  /*3640*/  BSYNC.RECONVERGENT B1 ;  /* 0x0000000000017941 */ /* 0x000fea0003800200 */
.L_x_2760:
        /* <DEDUP_REMOVED lines=74> */
.L_x_2778:
        /* <DEDUP_REMOVED lines=9> */
.L_x_2771:
[----:B0-----:R-:W-:Y:S05]  /*3b80*/  BSYNC.RECONVERGENT B0 ;  /* 0x0000000000007941 */ /* 0x001fea0003800200 */
.L_x_2770:
        /* <DEDUP_REMOVED lines=12> */
.L_x_2773:
[----:B------:R-:W-:Y:S05]  /*3c50*/  BSYNC.RECONVERGENT B0 ;  /* 0x0000000000007941 */ /* 0x000fea0003800200 */
.L_x_2772:
        /* <DEDUP_REMOVED lines=12> */
.L_x_2775:
[----:B------:R-:W-:Y:S05]  /*3d20*/  BSYNC.RECONVERGENT B0 ;  /* 0x0000000000007941 */ /* 0x000fea0003800200 */
.L_x_2774:
        /* <DEDUP_REMOVED lines=12> */
.L_x_2777:
[----:B------:R-:W-:Y:S05]  /*3df0*/  BSYNC.RECONVERGENT B0 ;  /* 0x0000000000007941 */ /* 0x000fea0003800200 */
.L_x_2776:
        /* <DEDUP_REMOVED lines=11> */
.L_x_2769:
        /* <DEDUP_REMOVED lines=8> */
.L_x_2781:
        /* <DEDUP_REMOVED lines=8> */
.L_x_2780:
[----:B-1----:R-:W-:Y:S05]  /*3fb0*/  BSYNC.RECONVERGENT B0 ;  /* 0x0000000000007941 */ /* 0x002fea0003800200 */
.L_x_2779:
        /* <DEDUP_REMOVED lines=9> */
.L_x_2768:
        /* <DEDUP_REMOVED lines=83> */
        .weak           $__internal_16_$__cuda_sm20_div_s64
        .type           $__internal_16_$__cuda_sm20_div_s64,@function
        .size           $__internal_16_$__cuda_sm20_div_s64,(.L_x_4848 - $__internal_16_$__cuda_sm20_div_s64)
$__internal_16_$__cuda_sm20_div_s64:
        /* <DEDUP_REMOVED lines=85> */
[----:B------:R-:W-:Y:S06]  /*4ad0*/  RET.REL.NODEC R14 `(_ZN5flash32flash_fwd_splitkv_combine_kernelI23Flash_fwd_kernel_traitsILi32ELi64ELi128ELi4ELb0ELb0EN7cutlass6half_tE19Flash_kernel_traitsILi32ELi64ELi128ELi4ES3_EELi16ELi5ELb0EEEvNS_16Flash_fwd_paramsE) ;  /* 0xffffffb40e487950 */ /* 0x000fec0003c3ffff */
.L_x_2782:
        /* <DEDUP_REMOVED lines=10> */
.L_x_4848:


//--------------------- .text._ZN5flash32flash_fwd_splitkv_combine_kernelI23Flash_fwd_kernel_traitsILi32ELi64ELi128ELi4ELb0ELb0EN7cutlass6half_tE19Flash_kernel_traitsILi32ELi64ELi128ELi4ES3_EELi16ELi4ELb0EEEvNS_16Flash_fwd_paramsE --------------------------
	.section	.text._ZN5flash32flash_fwd_splitkv_combine_kernelI23Flash_fwd_kernel_traitsILi32ELi64ELi128ELi4ELb0ELb0EN7cutlass6half_tE19Flash_kernel_traitsILi32ELi64ELi128ELi4ES3_EELi16ELi4ELb0EEEvNS_16Flash_fwd_paramsE,"ax",@progbits
	.align	128
        .global         _ZN5flash32flash_fwd_splitkv_combine_kernelI23Flash_fwd_kernel_traitsILi32ELi64ELi128ELi4ELb0ELb0EN7cutlass6half_tE19Flash_kernel_traitsILi32ELi64ELi128ELi4ES3_EELi16ELi4ELb0EEEvNS_16Flash_fwd_paramsE
        .type           _ZN5flash32flash_fwd_splitkv_combine_kernelI23Flash_fwd_kernel_traitsILi32ELi64ELi128ELi4ELb0ELb0EN7cutlass6half_tE19Flash_kernel_traitsILi32ELi64ELi128ELi4ES3_EELi16ELi4ELb0EEEvNS_16Flash_fwd_paramsE,@function
        .size           _ZN5flash32flash_fwd_splitkv_combine_kernelI23Flash_fwd_kernel_traitsILi32ELi64ELi128ELi4ELb0ELb0EN7cutlass6half_tE19Flash_kernel_traitsILi32ELi64ELi128ELi4ES3_EELi16ELi4ELb0EEEvNS_16Flash_fwd_paramsE,(.L_x_4849 - _ZN5flash32flash_fwd_splitkv_combine_kernelI23Flash_fwd_kernel_traitsILi32ELi64ELi128ELi4ELb0ELb0EN7cutlass6half_tE19Flash_kernel_traitsILi32ELi64ELi128ELi4ES3_EELi16ELi4ELb0EEEvNS_16Flash_fwd_paramsE)
        .other          _ZN5flash32flash_fwd_splitkv_combine_kernelI23Flash_fwd_kernel_traitsILi32ELi64ELi128ELi4ELb0ELb0EN7cutlass6half_tE19Flash_kernel_traitsILi32ELi64ELi128ELi4ES3_EELi16ELi4ELb0EEEvNS_16Flash_fwd_paramsE,@"STO_CUDA_ENTRY STV_DEFAULT"
_ZN5flash32flash_fwd_splitkv_combine_kernelI23Flash_fwd_kernel_traitsILi32ELi64ELi128ELi4ELb0ELb0EN7cutlass6half_tE19Flash_kernel_traitsILi32ELi64ELi128ELi4ES3_EELi16ELi4ELb0EEEvNS_16Flash_fwd_paramsE:
.text._ZN5flash32flash_fwd_splitkv_combine_kernelI23Flash_fwd_kernel_traitsILi32ELi64ELi128ELi4ELb0ELb0EN7cutlass6half_tE19Flash_kernel_traitsILi32ELi64ELi128ELi4ES3_EELi16ELi4ELb0EEEvNS_16Flash_fwd_paramsE:
        /* <DEDUP_REMOVED lines=38> */
.L_x_2783:
[----:B------:R-:W-:Y:S01]  /*0260*/  IMAD.U32 R14, RZ, RZ, UR21 ;  /* 0x00000015ff0e7e24 */ /* 0x000fe2000f8e00ff */
[----:B------:R-:W-:Y:S01]  /*0270*/  MOV R20, UR19 ;  /* 0x0000001300147c02 */ /* 0x000fe20008000f00 */
[----:B------:R-:W-:Y:S01]  /*0280*/  IMAD.U32 R19, RZ, RZ, UR15 ;  /* 0x0000000fff137e24 */ /* 0x000fe2000f8e00ff */
[----:B------:R-:W-:Y:S02]  /*0290*/  MOV R18, UR14 ;  /* 0x0000000e00127c02 */ /* 0x000fe40008000f00 */
[----:B------:R-:W-:Y:S02]  /*02a0*/  MOV R16, 0x2c0 ;  /* 0x000002c000107802 */ /* 0x000fe40000000f00 */
[----:B------:R-:W-:Y:S05]  /*02b0*/  CALL.REL.NOINC `($__internal_17_$__cuda_sm20_div_s64) ;  /* 0x0000003c00a47944 */ /* 0x000fea0003c00000 */
[----:B------:R-:W-:-:S07]  /*02c0*/  MOV R13, R11 ;  /* 0x0000000b000d7202 */ /* 0x000fce0000000f00 */
.L_x_2784:
        /* <DEDUP_REMOVED lines=30> */
.L_x_2786:
[----:B------:R-:W-:Y:S01]  /*04b0*/  IMAD.MOV.U32 R14, RZ, RZ, R12 ;  /* 0x000000ffff0e7224 */ /* 0x000fe200078e000c */
[----:B------:R-:W-:Y:S02]  /*04c0*/  MOV R19, R13 ;  /* 0x0000000d00137202 */ /* 0x000fe40000000f00 */
[----:B------:R-:W-:Y:S02]  /*04d0*/  MOV R16, 0x4f0 ;  /* 0x000004f000107802 */ /* 0x000fe40000000f00 */
[----:B------:R-:W-:Y:S05]  /*04e0*/  CALL.REL.NOINC `($__internal_17_$__cuda_sm20_div_s64) ;  /* 0x0000003c00187944 */ /* 0x000fea0003c00000 */
[----:B------:R-:W-:Y:S02]  /*04f0*/  MOV R4, R12 ;  /* 0x0000000c00047202 */ /* 0x000fe40000000f00 */
[----:B------:R-:W-:Y:S02]  /*0500*/  MOV R5, R11 ;  /* 0x0000000b00057202 */ /* 0x000fe40000000f00 */
.L_x_2787:
[----:B------:R-:W-:Y:S05]  /*0510*/  BSYNC.RECONVERGENT B0 ;  /* 0x0000000000007941 */ /* 0x000fea0003800200 */
.L_x_2785:
        /* <DEDUP_REMOVED lines=57> */
.L_x_2789:
[----:B------:R-:W-:Y:S01]  /*08b0*/  IMAD.MOV.U32 R14, RZ, RZ, R20 ;  /* 0x000000ffff0e7224 */ /* 0x000fe200078e0014 */
[----:B------:R-:W-:Y:S01]  /*08c0*/  MOV R20, R9 ;  /* 0x0000000900147202 */ /* 0x000fe20000000f00 */
[----:B------:R-:W-:Y:S01]  /*08d0*/  IMAD.MOV.U32 R19, RZ, RZ, R18 ;  /* 0x000000ffff137224 */ /* 0x000fe200078e0012 */
[----:B------:R-:W-:Y:S02]  /*08e0*/  MOV R18, R29 ;  /* 0x0000001d00127202 */ /* 0x000fe40000000f00 */
[----:B------:R-:W-:Y:S02]  /*08f0*/  MOV R16, 0x910 ;  /* 0x0000091000107802 */ /* 0x000fe40000000f00 */
[----:B------:R-:W-:Y:S05]  /*0900*/  CALL.REL.NOINC `($__internal_17_$__cuda_sm20_div_s64) ;  /* 0x0000003800107944 */ /* 0x000fea0003c00000 */
[----:B------:R-:W-:Y:S02]  /*0910*/  MOV R10, R12 ;  /* 0x0000000c000a7202 */ /* 0x000fe40000000f00 */
.L_x_2790:
[----:B------:R-:W-:Y:S05]  /*0920*/  BSYNC.RECONVERGENT B0 ;  /* 0x0000000000007941 */ /* 0x000fea0003800200 */
.L_x_2788:
        /* <DEDUP_REMOVED lines=124> */
.L_x_2792:
[----:B------:R-:W-:Y:S01]  /*10f0*/  IMAD.MOV.U32 R14, RZ, RZ, R10 ;  /* 0x000000ffff0e7224 */ /* 0x000fe200078e000a */
[----:B------:R-:W-:Y:S01]  /*1100*/  MOV R20, R8 ;  /* 0x0000000800147202 */ /* 0x000fe20000000f00 */
[----:B------:R-:W-:Y:S01]  /*1110*/  IMAD.MOV.U32 R19, RZ, RZ, R11 ;  /* 0x000000ffff137224 */ /* 0x000fe200078e000b */
[----:B------:R-:W-:Y:S02]  /*1120*/  MOV R18, R0 ;  /* 0x0000000000127202 */ /* 0x000fe40000000f00 */
[----:B------:R-:W-:Y:S02]  /*1130*/  MOV R16, 0x1150 ;  /* 0x0000115000107802 */ /* 0x000fe40000000f00 */
[----:B------:R-:W-:Y:S05]  /*1140*/  CALL.REL.NOINC `($__internal_17_$__cuda_sm20_div_s64) ;  /* 0x0000003000007944 */ /* 0x000fea0003c00000 */
[----:B------:R-:W-:Y:S02]  /*1150*/  MOV R32, R12 ;  /* 0x0000000c00207202 */ /* 0x000fe40000000f00 */
[----:B------:R-:W-:Y:S02]  /*1160*/  MOV R33, R11 ;  /* 0x0000000b00217202 */ /* 0x000fe40000000f00 */
.L_x_2793:
[----:B------:R-:W-:Y:S05]  /*1170*/  BSYNC.RECONVERGENT B0 ;  /* 0x0000000000007941 */ /* 0x000fea0003800200 */
.L_x_2791:
        /* <DEDUP_REMOVED lines=57> */
.L_x_2795:
[----:B------:R-:W-:Y:S01]  /*1510*/  IMAD.MOV.U32 R14, RZ, RZ, R4 ;  /* 0x000000ffff0e7224 */ /* 0x000fe200078e0004 */
[----:B------:R-:W-:Y:S01]  /*1520*/  MOV R19, R5 ;  /* 0x0000000500137202 */ /* 0x000fe20000000f00 */
[----:B------:R-:W-:Y:S01]  /*1530*/  IMAD.MOV.U32 R20, RZ, RZ, R7 ;  /* 0x000000ffff147224 */ /* 0x000fe200078e0007 */
[----:B------:R-:W-:Y:S02]  /*1540*/  MOV R16, 0x1560 ;  /* 0x0000156000107802 */ /* 0x000fe40000000f00 */
[----:B------:R-:W-:Y:S05]  /*1550*/  CALL.REL.NOINC `($__internal_17_$__cuda_sm20_div_s64) ;  /* 0x0000002800fc7944 */ /* 0x000fea0003c00000 */
[----:B------:R-:W-:Y:S02]  /*1560*/  MOV R14, R12 ;  /* 0x0000000c000e7202 */ /* 0x000fe40000000f00 */
[----:B------:R-:W-:Y:S02]  /*1570*/  MOV R15, R11 ;  /* 0x0000000b000f7202 */ /* 0x000fe40000000f00 */
.L_x_2796:
[----:B------:R-:W-:Y:S05]  /*1580*/  BSYNC.RECONVERGENT B0 ;  /* 0x0000000000007941 */ /* 0x000fea0003800200 */
.L_x_2794:
        /* <DEDUP_REMOVED lines=229> */
.L_x_2800:
[----:B------:R-:W-:Y:S01]  /*23e0*/  IMAD.MOV.U32 R14, RZ, RZ, R2 ;  /* 0x000000ffff0e7224 */ /* 0x000fe200078e0002 */
[----:B------:R-:W-:Y:S01]  /*23f0*/  MOV R19, RZ ;  /* 0x000000ff00137202 */ /* 0x000fe20000000f00 */
[----:B------:R-:W-:Y:S01]  /*2400*/  IMAD.MOV.U32 R20, RZ, RZ, R30 ;  /* 0x000000ffff147224 */ /* 0x000fe200078e001e */
[----:B------:R-:W-:Y:S02]  /*2410*/  MOV R16, 0x2430 ;  /* 0x0000243000107802 */ /* 0x000fe40000000f00 */
[----:B------:R-:W-:Y:S05]  /*2420*/  CALL.REL.NOINC `($__internal_17_$__cuda_sm20_div_s64) ;  /* 0x0000001c00487944 */ /* 0x000fea0003c00000 */
[----:B------:R-:W-:Y:S02]  /*2430*/  IADD3 R15, PT, PT, -R12, RZ, RZ ;  /* 0x000000ff0c0f7210 */ /* 0x000fe40007ffe1ff */
[----:B------:R-:W-:-:S03]  /*2440*/  MOV R31, R11 ;  /* 0x0000000b001f7202 */ /* 0x000fc60000000f00 */
[----:B------:R-:W-:Y:S01]  /*2450*/  IMAD R10, R30, R15, R2 ;  /* 0x0000000f1e0a7224 */ /* 0x000fe200078e0202 */
[----:B------:R-:W-:-:S07]  /*2460*/  MOV R30, R12 ;  /* 0x0000000c001e7202 */ /* 0x000fce0000000f00 */
.L_x_2801:
        /* <DEDUP_REMOVED lines=59> */
.L_x_2803:
[----:B------:R-:W-:Y:S01]  /*2820*/  IMAD.MOV.U32 R14, RZ, RZ, R30 ;  /* 0x000000ffff0e7224 */ /* 0x000fe200078e001e */
[----:B------:R-:W-:Y:S01]  /*2830*/  MOV R19, R31 ;  /* 0x0000001f00137202 */ /* 0x000fe20000000f00 */
[----:B------:R-:W-:Y:S01]  /*2840*/  IMAD.MOV.U32 R20, RZ, RZ, R28 ;  /* 0x000000ffff147224 */ /* 0x000fe200078e001c */
[----:B------:R-:W-:Y:S02]  /*2850*/  MOV R16, 0x2870 ;  /* 0x0000287000107802 */ /* 0x000fe40000000f00 */
[----:B------:R-:W-:Y:S05]  /*2860*/  CALL.REL.NOINC `($__internal_17_$__cuda_sm20_div_s64) ;  /* 0x0000001800387944 */ /* 0x000fea0003c00000 */
[----:B------:R-:W-:-:S05]  /*2870*/  IADD3 R11, PT, PT, -R12, RZ, RZ ;  /* 0x000000ff0c0b7210 */ /* 0x000fca0007ffe1ff */
[----:B------:R-:W-:Y:S02]  /*2880*/  IMAD R28, R11, R28, R30 ;  /* 0x0000001c0b1c7224 */ /* 0x000fe400078e021e */
.L_x_2804:
[----:B------:R-:W-:Y:S05]  /*2890*/  BSYNC.RECONVERGENT B0 ;  /* 0x0000000000007941 */ /* 0x000fea0003800200 */
.L_x_2802:
        /* <DEDUP_REMOVED lines=160> */
.L_x_2799:
[----:B------:R-:W0:Y:S01]  /*32a0*/  LDC.64 R2, c[0x0][0x420] ;  /* 0x00010800ff027b82 */ /* 0x000e220000000a00 */
[----:B------:R-:W-:-:S05]  /*32b0*/  IADD3 R0, PT, PT, R13, UR20, RZ ;  /* 0x000000140d007c10 */ /* 0x000fca000fffe0ff */
[----:B0-----:R-:W-:-:S05]  /*32c0*/  IMAD.WIDE.U32 R2, R0, 0x4, R2 ;  /* 0x0000000400027825 */ /* 0x001fca00078e0002 */
[----:B------:R1:W-:Y:S02]  /*32d0*/  STG.E desc[UR10][R2.64], R22 ;  /* 0x0000001602007986 */ /* 0x0003e4000c10190a */
.L_x_2798:
[----:B------:R-:W-:Y:S05]  /*32e0*/  BSYNC.RECONVERGENT B1 ;  /* 0x0000000000017941 */ /* 0x000fea0003800200 */
.L_x_2797:
        /* <DEDUP_REMOVED lines=61> */
.L_x_2815:
        /* <DEDUP_REMOVED lines=9> */
.L_x_2808:
[----:B0-----:R-:W-:Y:S05]  /*3750*/  BSYNC.RECONVERGENT B0 ;  /* 0x0000000000007941 */ /* 0x001fea0003800200 */
.L_x_2807:
        /* <DEDUP_REMOVED lines=12> */
.L_x_2810:
[----:B------:R-:W-:Y:S05]  /*3820*/  BSYNC.RECONVERGENT B0 ;  /* 0x0000000000007941 */ /* 0x000fea0003800200 */
.L_x_2809:
        /* <DEDUP_REMOVED lines=12> */
.L_x_2812:
[----:B------:R-:W-:Y:S05]  /*38f0*/  BSYNC.RECONVERGENT B0 ;  /* 0x0000000000007941 */ /* 0x000fea0003800200 */
.L_x_2811:
        /* <DEDUP_REMOVED lines=12> */
.L_x_2814:
[----:B------:R-:W-:Y:S05]  /*39c0*/  BSYNC.RECONVERGENT B0 ;  /* 0x0000000000007941 */ /* 0x000fea0003800200 */
.L_x_2813:
        /* <DEDUP_REMOVED lines=11> */
.L_x_2806:
        /* <DEDUP_REMOVED lines=8> */
.L_x_2818:
        /* <DEDUP_REMOVED lines=8> */
.L_x_2817:
[----:B-1----:R-:W-:Y:S05]  /*3b80*/  BSYNC.RECONVERGENT B0 ;  /* 0x0000000000007941 */ /* 0x002fea0003800200 */
.L_x_2816:
        /* <DEDUP_REMOVED lines=9> */
.L_x_2805:
        /* <DEDUP_REMOVED lines=83> */
        .weak           $__internal_17_$__cuda_sm20_div_s64
        .type           $__internal_17_$__cuda_sm20_div_s64,@function
        .size           $__internal_17_$__cuda_sm20_div_s64,(.L_x_4849 - $__internal_17_$__cuda_sm20_div_s64)
$__internal_17_$__cuda_sm20_div_s64:
        /* <DEDUP_REMOVED lines=86> */
[----:B------:R-:W-:Y:S06]  /*46b0*/  RET.REL.NODEC R14 `(_ZN5flash32flash_fwd_splitkv_combine_kernelI23Flash_fwd_kernel_traitsILi32ELi64ELi128ELi4ELb0ELb0EN7cutlass6half_tE19Flash_kernel_traitsILi32ELi64ELi128ELi4ES3_EELi16ELi4ELb0EEEvNS_16Flash_fwd_paramsE) ;  /* 0xffffffb80e507950 */ /* 0x000fec0003c3ffff */
.L_x_2819:
        /* <DEDUP_REMOVED lines=12> */
.L_x_4849:


//--------------------- .text._ZN5flash32flash_fwd_splitkv_combine_kernelI23Flash_fwd_kernel_traitsILi32ELi64ELi128ELi4ELb0ELb0EN7cutlass6half_tE19Flash_kernel_traitsILi32ELi64ELi128ELi4ES3_EELi16ELi3ELb0EEEvNS_16Flash_fwd_paramsE --------------------------
	.section	.text._ZN5flash32flash_fwd_splitkv_combine_kernelI23Flash_fwd_kernel_traitsILi32ELi64ELi128ELi4ELb0ELb0EN7cutlass6half_tE19Flash_kernel_traitsILi32ELi64ELi128ELi4ES3_EELi16ELi3ELb0EEEvNS_16Flash_fwd_paramsE,"ax",@progbits
	.align	128
        .global         _ZN5flash32flash_fwd_splitkv_combine_kernelI23Flash_fwd_kernel_traitsILi32ELi64ELi128ELi4ELb0ELb0EN7cutlass6half_tE19Flash_kernel_traitsILi32ELi64ELi128ELi4ES3_EELi16ELi3ELb0EEEvNS_16Flash_fwd_paramsE
        .type           _ZN5flash32flash_fwd_splitkv_combine_kernelI23Flash_fwd_kernel_traitsILi32ELi64ELi128ELi4ELb0ELb0EN7cutlass6half_tE19Flash_kernel_traitsILi32ELi64ELi128ELi4ES3_EELi16ELi3ELb0EEEvNS_16Flash_fwd_paramsE,@function
        .size           _ZN5flash32flash_fwd_splitkv_combine_kernelI23Flash_fwd_kernel_traitsILi32ELi64ELi128ELi4ELb0ELb0EN7cutlass6half_tE19Flash_kernel_traitsILi32ELi64ELi128ELi4ES3_EELi16ELi3ELb0EEEvNS_16Flash_fwd_paramsE,(.L_x_4850 - _ZN5flash32flash_fwd_splitkv_combine_kernelI23Flash_fwd_kernel_traitsILi32ELi64ELi128ELi4ELb0ELb0EN7cutlass6half_tE19Flash_kernel_traitsILi32ELi64ELi128ELi4ES3_EELi16ELi3ELb0EEEvNS_16Flash_fwd_paramsE)
        .other          _ZN5flash32flash_fwd_splitkv_combine_kernelI23Flash_fwd_kernel_traitsILi32ELi64ELi128ELi4ELb0ELb0EN7cutlass6half_tE19Flash_kernel_traitsILi32ELi64ELi128ELi4ES3_EELi16ELi3ELb0EEEvNS_16Flash_fwd_paramsE,@"STO_CUDA_ENTRY STV_DEFAULT"
_ZN5flash32flash_fwd_splitkv_combine_kernelI23Flash_fwd_kernel_traitsILi32ELi64ELi128ELi4ELb0ELb0EN7cutlass6half_tE19Flash_kernel_traitsILi32ELi64ELi128ELi4ES3_EELi16ELi3ELb0EEEvNS_16Flash_fwd_paramsE:
.text._ZN5flash32flash_fwd_splitkv_combine_kernelI23Flash_fwd_kernel_traitsILi32ELi64ELi128ELi4ELb0ELb0EN7cutlass6half_tE19Flash_kernel_traitsILi32ELi64ELi128ELi4ES3_EELi16ELi3ELb0EEEvNS_16Flash_fwd_paramsE:
        /* <DEDUP_REMOVED lines=38> */
.L_x_2820:
[----:B------:R-:W-:Y:S01]  /*0260*/  IMAD.U32 R22, RZ, RZ, UR13 ;  /* 0x0000000dff167e24 */ /* 0x000fe2000f8e00ff */
[----:B------:R-:W-:Y:S01]  /*0270*/  MOV R20, UR11 ;  /* 0x0000000b00147c02 */ /* 0x000fe20008000f00 */
[----:B------:R-:W-:Y:S01]  /*0280*/  IMAD.U32 R21, RZ, RZ, UR15 ;  /* 0x0000000fff157e24 */ /* 0x000fe2000f8e00ff */
[----:B------:R-:W-:Y:S02]  /*0290*/  MOV R19, UR7 ;  /* 0x0000000700137c02 */ /* 0x000fe40008000f00 */
[----:B------:R-:W-:Y:S02]  /*02a0*/  MOV R18, 0x2c0 ;  /* 0x000002c000127802 */ /* 0x000fe40000000f00 */
[----:B------:R-:W-:Y:S05]  /*02b0*/  CALL.REL.NOINC `($__internal_18_$__cuda_sm20_div_s64) ;  /* 0x0000003c00507944 */ /* 0x000fea0003c00000 */
[----:B------:R-:W-:-:S07]  /*02c0*/  MOV R13, R11 ;  /* 0x0000000b000d7202 */ /* 0x000fce0000000f00 */
.L_x_2821:
        /* <DEDUP_REMOVED lines=30> */
.L_x_2823:
[----:B------:R-:W-:Y:S01]  /*04b0*/  IMAD.MOV.U32 R22, RZ, RZ, R12 ;  /* 0x000000ffff167224 */ /* 0x000fe200078e000c */
[----:B------:R-:W-:Y:S02]  /*04c0*/  MOV R21, R13 ;  /* 0x0000000d00157202 */ /* 0x000fe40000000f00 */
[----:B------:R-:W-:Y:S02]  /*04d0*/  MOV R18, 0x4f0 ;  /* 0x000004f000127802 */ /* 0x000fe40000000f00 */
[----:B------:R-:W-:Y:S05]  /*04e0*/  CALL.REL.NOINC `($__internal_18_$__cuda_sm20_div_s64) ;  /* 0x0000003800c47944 */ /* 0x000fea0003c00000 */
[----:B------:R-:W-:Y:S02]  /*04f0*/  MOV R4, R12 ;  /* 0x0000000c00047202 */ /* 0x000fe40000000f00 */
[----:B------:R-:W-:Y:S02]  /*0500*/  MOV R5, R11 ;  /* 0x0000000b00057202 */ /* 0x000fe40000000f00 */
.L_x_2824:
[----:B------:R-:W-:Y:S05]  /*0510*/  BSYNC.RECONVERGENT B0 ;  /* 0x0000000000007941 */ /* 0x000fea0003800200 */
.L_x_2822:
        /* <DEDUP_REMOVED lines=58> */
.L_x_2826:
[----:B------:R-:W-:Y:S01]  /*08c0*/  IMAD.MOV.U32 R22, RZ, RZ, R20 ;  /* 0x000000ffff167224 */ /* 0x000fe200078e0014 */
[----:B------:R-:W-:Y:S01]  /*08d0*/  MOV R20, R10 ;  /* 0x0000000a00147202 */ /* 0x000fe20000000f00 */
[----:B------:R-:W-:Y:S01]  /*08e0*/  IMAD.MOV.U32 R21, RZ, RZ, R19 ;  /* 0x000000ffff157224 */ /* 0x000fe200078e0013 */
[----:B------:R-:W-:Y:S02]  /*08f0*/  MOV R19, R0 ;  /* 0x0000000000137202 */ /* 0x000fe40000000f00 */
[----:B------:R-:W-:Y:S02]  /*0900*/  MOV R18, 0x920 ;  /* 0x0000092000127802 */ /* 0x000fe40000000f00 */
[----:B------:R-:W-:Y:S05]  /*0910*/  CALL.REL.NOINC `($__internal_18_$__cuda_sm20_div_s64) ;  /* 0x0000003400b87944 */ /* 0x000fea0003c00000 */
[----:B------:R-:W-:Y:S02]  /*0920*/  MOV R13, R11 ;  /* 0x0000000b000d7202 */ /* 0x000fe40000000f00 */
.L_x_2827:
[----:B------:R-:W-:Y:S05]  /*0930*/  BSYNC.RECONVERGENT B0 ;  /* 0x0000000000007941 */ /* 0x000fea0003800200 */
.L_x_2825:
        /* <DEDUP_REMOVED lines=124> */
.L_x_2829:
[----:B------:R-:W-:Y:S01]  /*1100*/  IMAD.MOV.U32 R22, RZ, RZ, R12 ;  /* 0x000000ffff167224 */ /* 0x000fe200078e000c */
[----:B------:R-:W-:Y:S01]  /*1110*/  MOV R20, R9 ;  /* 0x0000000900147202 */ /* 0x000fe20000000f00 */
[----:B------:R-:W-:Y:S01]  /*1120*/  IMAD.MOV.U32 R21, RZ, RZ, R13 ;  /* 0x000000ffff157224 */ /* 0x000fe200078e000d */
[----:B------:R-:W-:Y:S02]  /*1130*/  MOV R19, R29 ;  /* 0x0000001d00137202 */ /* 0x000fe40000000f00 */
[----:B------:R-:W-:Y:S02]  /*1140*/  MOV R18, 0x1160 ;  /* 0x0000116000127802 */ /* 0x000fe40000000f00 */
[----:B------:R-:W-:Y:S05]  /*1150*/  CALL.REL.NOINC `($__internal_18_$__cuda_sm20_div_s64) ;  /* 0x0000002c00a87944 */ /* 0x000fea0003c00000 */
[----:B------:R-:W-:Y:S02]  /*1160*/  MOV R34, R12 ;  /* 0x0000000c00227202 */ /* 0x000fe40000000f00 */
[----:B------:R-:W-:Y:S02]  /*1170*/  MOV R35, R11 ;  /* 0x0000000b00237202 */ /* 0x000fe40000000f00 */
.L_x_2830:
[----:B------:R-:W-:Y:S05]  /*1180*/  BSYNC.RECONVERGENT B0 ;  /* 0x0000000000007941 */ /* 0x000fea0003800200 */
.L_x_2828:
        /* <DEDUP_REMOVED lines=57> */
.L_x_2832:
[----:B------:R-:W-:Y:S01]  /*1520*/  IMAD.MOV.U32 R22, RZ, RZ, R4 ;  /* 0x000000ffff167224 */ /* 0x000fe200078e0004 */
[----:B------:R-:W-:Y:S01]  /*1530*/  MOV R21, R5 ;  /* 0x0000000500157202 */ /* 0x000fe20000000f00 */
[----:B------:R-:W-:Y:S01]  /*1540*/  IMAD.MOV.U32 R20, RZ, RZ, R8 ;  /* 0x000000ffff147224 */ /* 0x000fe200078e0008 */
[----:B------:R-:W-:Y:S02]  /*1550*/  MOV R18, 0x1570 ;  /* 0x0000157000127802 */ /* 0x000fe40000000f00 */
[----:B------:R-:W-:Y:S05]  /*1560*/  CALL.REL.NOINC `($__internal_18_$__cuda_sm20_div_s64) ;  /* 0x0000002800a47944 */ /* 0x000fea0003c00000 */
[----:B------:R-:W-:Y:S02]  /*1570*/  MOV R14, R12 ;  /* 0x0000000c000e7202 */ /* 0x000fe40000000f00 */
[----:B------:R-:W-:Y:S02]  /*1580*/  MOV R15, R11 ;  /* 0x0000000b000f7202 */ /* 0x000fe40000000f00 */
.L_x_2833:
[----:B------:R-:W-:Y:S05]  /*1590*/  BSYNC.RECONVERGENT B0 ;  /* 0x0000000000007941 */ /* 0x000fea0003800200 */
.L_x_2831:
        /* <DEDUP_REMOVED lines=70> */
.L_x_2835:
[----:B0-----:R-:W-:Y:S05]  /*1a00*/  BSYNC.RECONVERGENT B0 ;  /* 0x0000000000007941 */ /* 0x001fea0003800200 */
.L_x_2834:
        /* <DEDUP_REMOVED lines=136> */
.L_x_2839:
[----:B------:R-:W-:Y:S01]  /*2290*/  IMAD.MOV.U32 R22, RZ, RZ, R2 ;  /* 0x000000ffff167224 */ /* 0x000fe200078e0002 */
[----:B------:R-:W-:Y:S01]  /*22a0*/  MOV R21, RZ ;  /* 0x000000ff00157202 */ /* 0x000fe20000000f00 */
[----:B------:R-:W-:Y:S01]  /*22b0*/  IMAD.MOV.U32 R20, RZ, RZ, R32 ;  /* 0x000000ffff147224 */ /* 0x000fe200078e0020 */
[----:B------:R-:W-:Y:S02]  /*22c0*/  MOV R18, 0x22e0 ;  /* 0x000022e000127802 */ /* 0x000fe40000000f00 */
[----:B------:R-:W-:Y:S05]  /*22d0*/  CALL.REL.NOINC `($__internal_18_$__cuda_sm20_div_s64) ;  /* 0x0000001c00487944 */ /* 0x000fea0003c00000 */
[----:B------:R-:W-:Y:S02]  /*22e0*/  IADD3 R15, PT, PT, -R12, RZ, RZ ;  /* 0x000000ff0c0f7210 */ /* 0x000fe40007ffe1ff */
[----:B------:R-:W-:-:S03]  /*22f0*/  MOV R33, R11 ;  /* 0x0000000b00217202 */ /* 0x000fc60000000f00 */
[----:B------:R-:W-:Y:S01]  /*2300*/  IMAD R14, R32, R15, R2 ;  /* 0x0000000f200e7224 */ /* 0x000fe200078e0202 */
[----:B------:R-:W-:-:S07]  /*2310*/  MOV R32, R12 ;  /* 0x0000000c00207202 */ /* 0x000fce0000000f00 */
.L_x_2840:
        /* <DEDUP_REMOVED lines=59> */
.L_x_2842:
[----:B------:R-:W-:Y:S01]  /*26d0*/  IMAD.MOV.U32 R22, RZ, RZ, R32 ;  /* 0x000000ffff167224 */ /* 0x000fe200078e0020 */
[----:B------:R-:W-:Y:S01]  /*26e0*/  MOV R21, R33 ;  /* 0x0000002100157202 */ /* 0x000fe20000000f00 */
[----:B------:R-:W-:Y:S01]  /*26f0*/  IMAD.MOV.U32 R20, RZ, RZ, R28 ;  /* 0x000000ffff147224 */ /* 0x000fe200078e001c */
[----:B------:R-:W-:Y:S02]  /*2700*/  MOV R18, 0x2720 ;  /* 0x0000272000127802 */ /* 0x000fe40000000f00 */
[----:B------:R-:W-:Y:S05]  /*2710*/  CALL.REL.NOINC `($__internal_18_$__cuda_sm20_div_s64) ;  /* 0x0000001800387944 */ /* 0x000fea0003c00000 */
[----:B------:R-:W-:-:S05]  /*2720*/  IADD3 R29, PT, PT, -R12, RZ, RZ ;  /* 0x000000ff0c1d7210 */ /* 0x000fca0007ffe1ff */
[----:B------:R-:W-:Y:S02]  /*2730*/  IMAD R29, R29, R28, R32 ;  /* 0x0000001c1d1d7224 */ /* 0x000fe400078e0220 */
.L_x_2843:
[----:B------:R-:W-:Y:S05]  /*2740*/  BSYNC.RECONVERGENT B0 ;  /* 0x0000000000007941 */ /* 0x000fea0003800200 */
.L_x_2841:
        /* <DEDUP_REMOVED lines=160> */
.L_x_2838:
[----:B------:R-:W0:Y:S01]  /*3150*/  LDC.64 R2, c[0x0][0x420] ;  /* 0x00010800ff027b82 */ /* 0x000e220000000a00 */
[----:B------:R-:W-:-:S05]  /*3160*/  IADD3 R0, PT, PT, R13, UR12, RZ ;  /* 0x0000000c0d007c10 */ /* 0x000fca000fffe0ff */
[----:B0-----:R-:W-:-:S05]  /*3170*/  IMAD.WIDE.U32 R2, R0, 0x4, R2 ;  /* 0x0000000400027825 */ /* 0x001fca00078e0002 */
[----:B------:R1:W-:Y:S02]  /*3180*/  STG.E desc[UR8][R2.64], R24 ;  /* 0x0000001802007986 */ /* 0x0003e4000c101908 */
.L_x_2837:
[----:B------:R-:W-:Y:S05]  /*3190*/  BSYNC.RECONVERGENT B1 ;  /* 0x0000000000017941 */ /* 0x000fea0003800200 */
.L_x_2836:
        /* <DEDUP_REMOVED lines=14> */
.L_x_2845:
[----:B------:R-:W-:Y:S05]  /*3280*/  BSYNC.RECONVERGENT B0 ;  /* 0x0000000000007941 */ /* 0x000fea0003800200 */
.L_x_2844:
        /* <DEDUP_REMOVED lines=43> */
.L_x_2856:
        /* <DEDUP_REMOVED lines=9> */
.L_x_2849:
[----:B------:R-:W-:Y:S05]  /*35d0*/  BSYNC.RECONVERGENT B0 ;  /* 0x0000000000007941 */ /* 0x000fea0003800200 */
.L_x_2848:
        /* <DEDUP_REMOVED lines=12> */
.L_x_2851:
[----:B------:R-:W-:Y:S05]  /*36a0*/  BSYNC.RECONVERGENT B0 ;  /* 0x0000000000007941 */ /* 0x000fea0003800200 */
.L_x_2850:
        /* <DEDUP_REMOVED lines=12> */
.L_x_2853:
[----:B------:R-:W-:Y:S05]  /*3770*/  BSYNC.RECONVERGENT B0 ;  /* 0x0000000000007941 */ /* 0x000fea0003800200 */
.L_x_2852:
        /* <DEDUP_REMOVED lines=12> */
.L_x_2855:
[----:B------:R-:W-:Y:S05]  /*3840*/  BSYNC.RECONVERGENT B0 ;  /* 0x0000000000007941 */ /* 0x000fea0003800200 */
.L_x_2854:
        /* <DEDUP_REMOVED lines=11> */
.L_x_2847:
        /* <DEDUP_REMOVED lines=11> */
.L_x_2859:
        /* <DEDUP_REMOVED lines=8> */
.L_x_2858:
[----:B------:R-:W-:Y:S05]  /*3a30*/  BSYNC.RECONVERGENT B0 ;  /* 0x0000000000007941 */ /* 0x000fea0003800200 */
.L_x_2857:
        /* <DEDUP_REMOVED lines=9> */
.L_x_2846:
        /* <DEDUP_REMOVED lines=83> */
        .weak           $__internal_18_$__cuda_sm20_div_s64
        .type           $__internal_18_$__cuda_sm20_div_s64,@function
        .size           $__internal_18_$__cuda_sm20_div_s64,(.L_x_4850 - $__internal_18_$__cuda_sm20_div_s64)
$__internal_18_$__cuda_sm20_div_s64:
        /* <DEDUP_REMOVED lines=86> */
[----:B------:R-:W-:Y:S05]  /*4560*/  RET.REL.NODEC R14 `(_ZN5flash32flash_fwd_splitkv_combine_kernelI23Flash_fwd_kernel_traitsILi32ELi64ELi128ELi4ELb0ELb0EN7cutlass6half_tE19Flash_kernel_traitsILi32ELi64ELi128ELi4ES3_EELi16ELi3ELb0EEEvNS_16Flash_fwd_paramsE) ;  /* 0xffffffb80ea47950 */ /* 0x000fea0003c3ffff */
.L_x_2860:
        /* <DEDUP_REMOVED lines=9> */
.L_x_4850:


//--------------------- .text._ZN5flash32flash_fwd_splitkv_combine_kernelI23Flash_fwd_kernel_traitsILi32ELi64ELi128ELi4ELb0ELb0EN7cutlass6half_tE19Flash_kernel_traitsILi32ELi64ELi128ELi4ES3_EELi16ELi2ELb0EEEvNS_16Flash_fwd_paramsE --------------------------
	.section	.text._ZN5flash32flash_fwd_splitkv_combine_kernelI23Flash_fwd_kernel_traitsILi32ELi64ELi128ELi4ELb0ELb0EN7cutlass6half_tE19Flash_kernel_traitsILi32ELi64ELi128ELi4ES3_EELi16ELi2ELb0EEEvNS_16Flash_fwd_paramsE,"ax",@progbits
	.align	128
        .global         _ZN5flash32flash_fwd_splitkv_combine_kernelI23Flash_fwd_kernel_traitsILi32ELi64ELi128ELi4ELb0ELb0EN7cutlass6half_tE19Flash_kernel_traitsILi32ELi64ELi128ELi4ES3_EELi16ELi2ELb0EEEvNS_16Flash_fwd_paramsE
        .type           _ZN5flash32flash_fwd_splitkv_combine_kernelI23Flash_fwd_kernel_traitsILi32ELi64ELi128ELi4ELb0ELb0EN7cutlass6half_tE19Flash_kernel_traitsILi32ELi64ELi128ELi4ES3_EELi16ELi2ELb0EEEvNS_16Flash_fwd_paramsE,@function
        .size           _ZN5flash32flash_fwd_splitkv_combine_kernelI23Flash_fwd_kernel_traitsILi32ELi64ELi128ELi4ELb0ELb0EN7cutlass6half_tE19Flash_kernel_traitsILi32ELi64ELi128ELi4ES3_EELi16ELi2ELb0EEEvNS_16Flash_fwd_paramsE,(.L_x_4851 - _ZN5flash32flash_fwd_splitkv_combine_kernelI23Flash_fwd_kernel_traitsILi32ELi64ELi128ELi4ELb0ELb0EN7cutlass6half_tE19Flash_kernel_traitsILi32ELi64ELi128ELi4ES3_EELi16ELi2ELb0EEEvNS_16Flash_fwd_paramsE)
        .other          _ZN5flash32flash_fwd_splitkv_combine_kernelI23Flash_fwd_kernel_traitsILi32ELi64ELi128ELi4ELb0ELb0EN7cutlass6half_tE19Flash_kernel_traitsILi32ELi64ELi128ELi4ES3_EELi16ELi2ELb0EEEvNS_16Flash_fwd_paramsE,@"STO_CUDA_ENTRY STV_DEFAULT"
_ZN5flash32flash_fwd_splitkv_combine_kernelI23Flash_fwd_kernel_traitsILi32ELi64ELi128ELi4ELb0ELb0EN7cutlass6half_tE19Flash_kernel_traitsILi32ELi64ELi128ELi4ES3_EELi16ELi2ELb0EEEvNS_16Flash_fwd_paramsE:
.text._ZN5flash32flash_fwd_splitkv_combine_kernelI23Flash_fwd_kernel_traitsILi32ELi64ELi128ELi4ELb0ELb0EN7cutlass6half_tE19Flash_kernel_traitsILi32ELi64ELi128ELi4ES3_EELi16ELi2ELb0EEEvNS_16Flash_fwd_paramsE:
        /* <DEDUP_REMOVED lines=38> */
.L_x_2861:
[----:B------:R-:W-:Y:S01]  /*0260*/  IMAD.U32 R22, RZ, RZ, UR15 ;  /* 0x0000000fff167e24 */ /* 0x000fe2000f8e00ff */
[----:B------:R-:W-:Y:S01]  /*0270*/  MOV R18, UR13 ;  /* 0x0000000d00127c02 */ /* 0x000fe20008000f00 */
[----:B------:R-:W-:Y:S01]  /*0280*/  IMAD.U32 R17, RZ, RZ, UR17 ;  /* 0x00000011ff117e24 */ /* 0x000fe2000f8e00ff */
[----:B------:R-:W-:Y:S02]  /*0290*/  MOV R16, UR10 ;  /* 0x0000000a00107c02 */ /* 0x000fe40008000f00 */
[----:B------:R-:W-:Y:S02]  /*02a0*/  MOV R14, 0x2c0 ;  /* 0x000002c0000e7802 */ /* 0x000fe40000000f00 */
[----:B------:R-:W-:Y:S05]  /*02b0*/  CALL.REL.NOINC `($__internal_19_$__cuda_sm20_div_s64) ;  /* 0x0000003c003c7944 */ /* 0x000fea0003c00000 */
.L_x_2862:
        /* <DEDUP_REMOVED lines=30> */
.L_x_2864:
[----:B------:R-:W-:Y:S01]  /*04a0*/  IMAD.MOV.U32 R22, RZ, RZ, R10 ;  /* 0x000000ffff167224 */ /* 0x000fe200078e000a */
[----:B------:R-:W-:Y:S02]  /*04b0*/  MOV R17, R11 ;  /* 0x0000000b00117202 */ /* 0x000fe40000000f00 */
[----:B------:R-:W-:Y:S02]  /*04c0*/  MOV R14, 0x4e0 ;  /* 0x000004e0000e7802 */ /* 0x000fe40000000f00 */
[----:B------:R-:W-:Y:S05]  /*04d0*/  CALL.REL.NOINC `($__internal_19_$__cuda_sm20_div_s64) ;  /* 0x0000003800b47944 */ /* 0x000fea0003c00000 */
[----:B------:R-:W-:Y:S02]  /*04e0*/  MOV R4, R10 ;  /* 0x0000000a00047202 */ /* 0x000fe40000000f00 */
[----:B------:R-:W-:Y:S02]  /*04f0*/  MOV R5, R11 ;  /* 0x0000000b00057202 */ /* 0x000fe40000000f00 */
.L_x_2865:
[----:B------:R-:W-:Y:S05]  /*0500*/  BSYNC.RECONVERGENT B0 ;  /* 0x0000000000007941 */ /* 0x000fea0003800200 */
.L_x_2863:
        /* <DEDUP_REMOVED lines=58> */
.L_x_2867:
[----:B------:R-:W-:Y:S01]  /*08b0*/  IMAD.MOV.U32 R22, RZ, RZ, R18 ;  /* 0x000000ffff167224 */ /* 0x000fe200078e0012 */
[----:B------:R-:W-:Y:S01]  /*08c0*/  MOV R18, R8 ;  /* 0x0000000800127202 */ /* 0x000fe20000000f00 */
[----:B------:R-:W-:Y:S01]  /*08d0*/  IMAD.MOV.U32 R17, RZ, RZ, R16 ;  /* 0x000000ffff117224 */ /* 0x000fe200078e0010 */
[----:B------:R-:W-:Y:S02]  /*08e0*/  MOV R16, R0 ;  /* 0x0000000000107202 */ /* 0x000fe40000000f00 */
[----:B------:R-:W-:Y:S02]  /*08f0*/  MOV R14, 0x910 ;  /* 0x00000910000e7802 */ /* 0x000fe40000000f00 */
[----:B------:R-:W-:Y:S05]  /*0900*/  CALL.REL.NOINC `($__internal_19_$__cuda_sm20_div_s64) ;  /* 0x0000003400a87944 */ /* 0x000fea0003c00000 */
.L_x_2868:
[----:B------:R-:W-:Y:S05]  /*0910*/  BSYNC.RECONVERGENT B0 ;  /* 0x0000000000007941 */ /* 0x000fea0003800200 */
.L_x_2866:
        /* <DEDUP_REMOVED lines=124> */
.L_x_2870:
[----:B------:R-:W-:Y:S01]  /*10e0*/  IMAD.MOV.U32 R22, RZ, RZ, R10 ;  /* 0x000000ffff167224 */ /* 0x000fe200078e000a */
[----:B------:R-:W-:Y:S01]  /*10f0*/  MOV R18, R7 ;  /* 0x0000000700127202 */ /* 0x000fe20000000f00 */
[----:B------:R-:W-:Y:S01]  /*1100*/  IMAD.MOV.U32 R17, RZ, RZ, R11 ;  /* 0x000000ffff117224 */ /* 0x000fe200078e000b */
[----:B------:R-:W-:Y:S02]  /*1110*/  MOV R16, R25 ;  /* 0x0000001900107202 */ /* 0x000fe40000000f00 */
[----:B------:R-:W-:Y:S02]  /*1120*/  MOV R14, 0x1140 ;  /* 0x00001140000e7802 */ /* 0x000fe40000000f00 */
[----:B------:R-:W-:Y:S05]  /*1130*/  CALL.REL.NOINC `($__internal_19_$__cuda_sm20_div_s64) ;  /* 0x0000002c009c7944 */ /* 0x000fea0003c00000 */
[----:B------:R-:W-:Y:S02]  /*1140*/  MOV R32, R10 ;  /* 0x0000000a00207202 */ /* 0x000fe40000000f00 */
[----:B------:R-:W-:Y:S02]  /*1150*/  MOV R33, R11 ;  /* 0x0000000b00217202 */ /* 0x000fe40000000f00 */
.L_x_2871:
[----:B------:R-:W-:Y:S05]  /*1160*/  BSYNC.RECONVERGENT B0 ;  /* 0x0000000000007941 */ /* 0x000fea0003800200 */
.L_x_2869:
        /* <DEDUP_REMOVED lines=57> */
.L_x_2873:
[----:B------:R-:W-:Y:S01]  /*1500*/  IMAD.MOV.U32 R22, RZ, RZ, R4 ;  /* 0x000000ffff167224 */ /* 0x000fe200078e0004 */
[----:B------:R-:W-:Y:S01]  /*1510*/  MOV R17, R5 ;  /* 0x0000000500117202 */ /* 0x000fe20000000f00 */
[----:B------:R-:W-:Y:S01]  /*1520*/  IMAD.MOV.U32 R18, RZ, RZ, R6 ;  /* 0x000000ffff127224 */ /* 0x000fe200078e0006 */
[----:B------:R-:W-:Y:S02]  /*1530*/  MOV R14, 0x1550 ;  /* 0x00001550000e7802 */ /* 0x000fe40000000f00 */
[----:B------:R-:W-:Y:S05]  /*1540*/  CALL.REL.NOINC `($__internal_19_$__cuda_sm20_div_s64) ;  /* 0x0000002800987944 */ /* 0x000fea0003c00000 */
[----:B------:R-:W-:Y:S02]  /*1550*/  MOV R26, R10 ;  /* 0x0000000a001a7202 */ /* 0x000fe40000000f00 */
[----:B------:R-:W-:Y:S02]  /*1560*/  MOV R27, R11 ;  /* 0x0000000b001b7202 */ /* 0x000fe40000000f00 */
.L_x_2874:
[----:B------:R-:W-:Y:S05]  /*1570*/  BSYNC.RECONVERGENT B0 ;  /* 0x0000000000007941 */ /* 0x000fea0003800200 */
.L_x_2872:
        /* <DEDUP_REMOVED lines=71> */
.L_x_2876:
[----:B0-----:R-:W-:Y:S05]  /*19f0*/  BSYNC.RECONVERGENT B0 ;  /* 0x0000000000007941 */ /* 0x001fea0003800200 */
.L_x_2875:
        /* <DEDUP_REMOVED lines=132> */
.L_x_2880:
[----:B------:R-:W-:Y:S01]  /*2240*/  LEA.HI R2, R19, UR14, RZ, 0x1e ;  /* 0x0000000e13027c11 */ /* 0x000fe2000f8ff0ff */
[----:B------:R-:W-:Y:S01]  /*2250*/  IMAD.MOV.U32 R17, RZ, RZ, RZ ;  /* 0x000000ffff117224 */ /* 0x000fe200078e00ff */
[----:B------:R-:W-:Y:S02]  /*2260*/  MOV R18, R30 ;  /* 0x0000001e00127202 */ /* 0x000fe40000000f00 */
[----:B------:R-:W-:Y:S01]  /*2270*/  MOV R14, 0x22a0 ;  /* 0x000022a0000e7802 */ /* 0x000fe20000000f00 */
[----:B------:R-:W-:Y:S02]  /*2280*/  IMAD.MOV.U32 R22, RZ, RZ, R2 ;  /* 0x000000ffff167224 */ /* 0x000fe400078e0002 */
[----:B------:R-:W-:Y:S05]  /*2290*/  CALL.REL.NOINC `($__internal_19_$__cuda_sm20_div_s64) ;  /* 0x0000001c00447944 */ /* 0x000fea0003c00000 */
[----:B------:R-:W-:Y:S02]  /*22a0*/  IADD3 R9, PT, PT, -R10, RZ, RZ ;  /* 0x000000ff0a097210 */ /* 0x000fe40007ffe1ff */
[----:B------:R-:W-:-:S03]  /*22b0*/  MOV R31, R11 ;  /* 0x0000000b001f7202 */ /* 0x000fc60000000f00 */
[----:B------:R-:W-:Y:S01]  /*22c0*/  IMAD R9, R30, R9, R2 ;  /* 0x000000091e097224 */ /* 0x000fe200078e0202 */
[----:B------:R-:W-:-:S07]  /*22d0*/  MOV R30, R10 ;  /* 0x0000000a001e7202 */ /* 0x000fce0000000f00 */
.L_x_2881:
        /* <DEDUP_REMOVED lines=59> */
.L_x_2883:
[----:B------:R-:W-:Y:S01]  /*2690*/  IMAD.MOV.U32 R22, RZ, RZ, R30 ;  /* 0x000000ffff167224 */ /* 0x000fe200078e001e */
[----:B------:R-:W-:Y:S01]  /*26a0*/  MOV R17, R31 ;  /* 0x0000001f00117202 */ /* 0x000fe20000000f00 */
[----:B------:R-:W-:Y:S01]  /*26b0*/  IMAD.MOV.U32 R18, RZ, RZ, R34 ;  /* 0x000000ffff127224 */ /* 0x000fe200078e0022 */
[----:B------:R-:W-:Y:S02]  /*26c0*/  MOV R14, 0x26e0 ;  /* 0x000026e0000e7802 */ /* 0x000fe40000000f00 */
[----:B------:R-:W-:Y:S05]  /*26d0*/  CALL.REL.NOINC `($__internal_19_$__cuda_sm20_div_s64) ;  /* 0x0000001800347944 */ /* 0x000fea0003c00000 */
[----:B------:R-:W-:-:S05]  /*26e0*/  IADD3 R31, PT, PT, -R10, RZ, RZ ;  /* 0x000000ff0a1f7210 */ /* 0x000fca0007ffe1ff */
[----:B------:R-:W-:Y:S02]  /*26f0*/  IMAD R31, R31, R34, R30 ;  /* 0x000000221f1f7224 */ /* 0x000fe400078e021e */
.L_x_2884:
[----:B------:R-:W-:Y:S05]  /*2700*/  BSYNC.RECONVERGENT B0 ;  /* 0x0000000000007941 */ /* 0x000fea0003800200 */
.L_x_2882:
        /* <DEDUP_REMOVED lines=157> */
.L_x_2879:
[----:B------:R-:W0:Y:S01]  /*30e0*/  LDC.64 R4, c[0x0][0x420] ;  /* 0x00010800ff047b82 */ /* 0x000e220000000a00 */
[----:B------:R-:W-:-:S05]  /*30f0*/  IADD3 R2, PT, PT, R2, UR14, RZ ;  /* 0x0000000e02027c10 */ /* 0x000fca000fffe0ff */
[----:B0-----:R-:W-:-:S05]  /*3100*/  IMAD.WIDE.U32 R2, R2, 0x4, R4 ;  /* 0x0000000402027825 */ /* 0x001fca00078e0004 */
[----:B------:R1:W-:Y:S02]  /*3110*/  STG.E desc[UR8][R2.64], R21 ;  /* 0x0000001502007986 */ /* 0x0003e4000c101908 */
.L_x_2878:
[----:B------:R-:W-:Y:S05]  /*3120*/  BSYNC.RECONVERGENT B1 ;  /* 0x0000000000017941 */ /* 0x000fea0003800200 */
.L_x_2877:
        /* <DEDUP_REMOVED lines=16> */
.L_x_2886:
[----:B------:R-:W-:Y:S05]  /*3230*/  BSYNC.RECONVERGENT B0 ;  /* 0x0000000000007941 */ /* 0x000fea0003800200 */
.L_x_2885:
        /* <DEDUP_REMOVED lines=43> */
.L_x_2897:
        /* <DEDUP_REMOVED lines=9> */
.L_x_2890:
[----:B------:R-:W-:Y:S05]  /*3580*/  BSYNC.RECONVERGENT B0 ;  /* 0x0000000000007941 */ /* 0x000fea0003800200 */
.L_x_2889:
        /* <DEDUP_REMOVED lines=12> */
.L_x_2892:
[----:B------:R-:W-:Y:S05]  /*3650*/  BSYNC.RECONVERGENT B0 ;  /* 0x0000000000007941 */ /* 0x000fea0003800200 */
.L_x_2891:
        /* <DEDUP_REMOVED lines=12> */
.L_x_2894:
[----:B------:R-:W-:Y:S05]  /*3720*/  BSYNC.RECONVERGENT B0 ;  /* 0x0000000000007941 */ /* 0x000fea0003800200 */
.L_x_2893:
        /* <DEDUP_REMOVED lines=12> */
.L_x_2896:
[----:B------:R-:W-:Y:S05]  /*37f0*/  BSYNC.RECONVERGENT B0 ;  /* 0x0000000000007941 */ /* 0x000fea0003800200 */
.L_x_2895:
        /* <DEDUP_REMOVED lines=11> */
.L_x_2888:
        /* <DEDUP_REMOVED lines=11> */
.L_x_2900:
        /* <DEDUP_REMOVED lines=8> */
.L_x_2899:
[----:B------:R-:W-:Y:S05]  /*39e0*/  BSYNC.RECONVERGENT B0 ;  /* 0x0000000000007941 */ /* 0x000fea0003800200 */
.L_x_2898:
        /* <DEDUP_REMOVED lines=9> */
.L_x_2887:
        /* <DEDUP_REMOVED lines=83> */
        .weak           $__internal_19_$__cuda_sm20_div_s64
        .type           $__internal_19_$__cuda_sm20_div_s64,@function
        .size           $__internal_19_$__cuda_sm20_div_s64,(.L_x_4851 - $__internal_19_$__cuda_sm20_div_s64)
$__internal_19_$__cuda_sm20_div_s64:
        /* <DEDUP_REMOVED lines=86> */
[----:B------:R-:W-:Y:S06]  /*4510*/  RET.REL.NODEC R12 `(_ZN5flash32flash_fwd_splitkv_combine_kernelI23Flash_fwd_kernel_traitsILi32ELi64ELi128ELi4ELb0ELb0EN7cutlass6half_tE19Flash_kernel_traitsILi32ELi64ELi128ELi4ES3_EELi16ELi2ELb0EEEvNS_16Flash_fwd_paramsE) ;  /* 0xffffffb80cb87950 */ /* 0x000fec0003c3ffff */
.L_x_2901:
        /* <DEDUP_REMOVED lines=14> */
.L_x_4851:


//--------------------- .text._ZN5flash32flash_fwd_splitkv_combine_kernelI23Flash_fwd_kernel_traitsILi32ELi64ELi128ELi4ELb0ELb0EN7cutlass6half_tE19Flash_kernel_traitsILi32ELi64ELi128ELi4ES3_EELi16ELi1ELb0EEEvNS_16Flash_fwd_paramsE --------------------------
	.section	.text._ZN5flash32flash_fwd_splitkv_combine_kernelI23Flash_fwd_kernel_traitsILi32ELi64ELi128ELi4ELb0ELb0EN7cutlass6half_tE19Flash_kernel_traitsILi32ELi64ELi128ELi4ES3_EELi16ELi1ELb0EEEvNS_16Flash_fwd_paramsE,"ax",@progbits
	.align	128
        .global         _ZN5flash32flash_fwd_splitkv_combine_kernelI23Flash_fwd_kernel_traitsILi32ELi64ELi128ELi4ELb0ELb0EN7cutlass6half_tE19Flash_kernel_traitsILi32ELi64ELi128ELi4ES3_EELi16ELi1ELb0EEEvNS_16Flash_fwd_paramsE
        .type           _ZN5flash32flash_fwd_splitkv_combine_kernelI23Flash_fwd_kernel_traitsILi32ELi64ELi128ELi4ELb0ELb0EN7cutlass6half_tE19Flash_kernel_traitsILi32ELi64ELi128ELi4ES3_EELi16ELi1ELb0EEEvNS_16Flash_fwd_paramsE,@function
        .size           _ZN5flash32flash_fwd_splitkv_combine_kernelI23Flash_fwd_kernel_traitsILi32ELi64ELi128ELi4ELb0ELb0EN7cutlass6half_tE19Flash_kernel_traitsILi32ELi64ELi128ELi4ES3_EELi16ELi1ELb0EEEvNS_16Flash_fwd_paramsE,(.L_x_4852 - _ZN5flash32flash_fwd_splitkv_combine_kernelI23Flash_fwd_kernel_traitsILi32ELi64ELi128ELi4ELb0ELb0EN7cutlass6half_tE19Flash_kernel_traitsILi32ELi64ELi128ELi4ES3_EELi16ELi1ELb0EEEvNS_16Flash_fwd_paramsE)
        .other          _ZN5flash32flash_fwd_splitkv_combine_kernelI23Flash_fwd_kernel_traitsILi32ELi64ELi128ELi4ELb0ELb0EN7cutlass6half_tE19Flash_kernel_traitsILi32ELi64ELi128ELi4ES3_EELi16ELi1ELb0EEEvNS_16Flash_fwd_paramsE,@"STO_CUDA_ENTRY STV_DEFAULT"
_ZN5flash32flash_fwd_splitkv_combine_kernelI23Flash_fwd_kernel_traitsILi32ELi64ELi128ELi4ELb0ELb0EN7cutlass6half_tE19Flash_kernel_traitsILi32ELi64ELi128ELi4ES3_EELi16ELi1ELb0EEEvNS_16Flash_fwd_paramsE:
.text._ZN5flash32flash_fwd_splitkv_combine_kernelI23Flash_fwd_kernel_traitsILi32ELi64ELi128ELi4ELb0ELb0EN7cutlass6half_tE19Flash_kernel_traitsILi32ELi64ELi128ELi4ES3_EELi16ELi1ELb0EEEvNS_16Flash_fwd_paramsE:
        /* <DEDUP_REMOVED lines=38> */
.L_x_2902:
[----:B------:R-:W-:Y:S01]  /*0260*/  IMAD.U32 R22, RZ, RZ, UR15 ;  /* 0x0000000fff167e24 */ /* 0x000fe2000f8e00ff */
[----:B------:R-:W-:Y:S01]  /*0270*/  MOV R18, UR13 ;  /* 0x0000000d00127c02 */ /* 0x000fe20008000f00 */
[----:B------:R-:W-:Y:S01]  /*0280*/  IMAD.U32 R17, RZ, RZ, UR17 ;  /* 0x00000011ff117e24 */ /* 0x000fe2000f8e00ff */
[----:B------:R-:W-:Y:S02]  /*0290*/  MOV R16, UR10 ;  /* 0x0000000a00107c02 */ /* 0x000fe40008000f00 */
[----:B------:R-:W-:Y:S02]  /*02a0*/  MOV R14, 0x2c0 ;  /* 0x000002c0000e7802 */ /* 0x000fe40000000f00 */
[----:B------:R-:W-:Y:S05]  /*02b0*/  CALL.REL.NOINC `($__internal_20_$__cuda_sm20_div_s64) ;  /* 0x0000003c00307944 */ /* 0x000fea0003c00000 */
.L_x_2903:
        /* <DEDUP_REMOVED lines=30> */
.L_x_2905:
[----:B------:R-:W-:Y:S01]  /*04a0*/  IMAD.MOV.U32 R22, RZ, RZ, R10 ;  /* 0x000000ffff167224 */ /* 0x000fe200078e000a */
[----:B------:R-:W-:Y:S02]  /*04b0*/  MOV R17, R11 ;  /* 0x0000000b00117202 */ /* 0x000fe40000000f00 */
[----:B------:R-:W-:Y:S02]  /*04c0*/  MOV R14, 0x4e0 ;  /* 0x000004e0000e7802 */ /* 0x000fe40000000f00 */
[----:B------:R-:W-:Y:S05]  /*04d0*/  CALL.REL.NOINC `($__internal_20_$__cuda_sm20_div_s64) ;  /* 0x0000003800a87944 */ /* 0x000fea0003c00000 */
[----:B------:R-:W-:Y:S02]  /*04e0*/  MOV R4, R10 ;  /* 0x0000000a00047202 */ /* 0x000fe40000000f00 */
[----:B------:R-:W-:Y:S02]  /*04f0*/  MOV R5, R11 ;  /* 0x0000000b00057202 */ /* 0x000fe40000000f00 */
.L_x_2906:
[----:B------:R-:W-:Y:S05]  /*0500*/  BSYNC.RECONVERGENT B0 ;  /* 0x0000000000007941 */ /* 0x000fea0003800200 */
.L_x_2904:
        /* <DEDUP_REMOVED lines=58> */
.L_x_2908:
[----:B------:R-:W-:Y:S01]  /*08b0*/  IMAD.MOV.U32 R22, RZ, RZ, R18 ;  /* 0x000000ffff167224 */ /* 0x000fe200078e0012 */
[----:B------:R-:W-:Y:S01]  /*08c0*/  MOV R18, R8 ;  /* 0x0000000800127202 */ /* 0x000fe20000000f00 */
[----:B------:R-:W-:Y:S01]  /*08d0*/  IMAD.MOV.U32 R17, RZ, RZ, R16 ;  /* 0x000000ffff117224 */ /* 0x000fe200078e0010 */
[----:B------:R-:W-:Y:S02]  /*08e0*/  MOV R16, R0 ;  /* 0x0000000000107202 */ /* 0x000fe40000000f00 */
[----:B------:R-:W-:Y:S02]  /*08f0*/  MOV R14, 0x910 ;  /* 0x00000910000e7802 */ /* 0x000fe40000000f00 */
[----:B------:R-:W-:Y:S05]  /*0900*/  CALL.REL.NOINC `($__internal_20_$__cuda_sm20_div_s64) ;  /* 0x00000034009c7944 */ /* 0x000fea0003c00000 */
.L_x_2909:
[----:B------:R-:W-:Y:S05]  /*0910*/  BSYNC.RECONVERGENT B0 ;  /* 0x0000000000007941 */ /* 0x000fea0003800200 */
.L_x_2907:
        /* <DEDUP_REMOVED lines=124> */
.L_x_2911:
[----:B------:R-:W-:Y:S01]  /*10e0*/  IMAD.MOV.U32 R22, RZ, RZ, R10 ;  /* 0x000000ffff167224 */ /* 0x000fe200078e000a */
[----:B------:R-:W-:Y:S01]  /*10f0*/  MOV R18, R7 ;  /* 0x0000000700127202 */ /* 0x000fe20000000f00 */
[----:B------:R-:W-:Y:S01]  /*1100*/  IMAD.MOV.U32 R17, RZ, RZ, R11 ;  /* 0x000000ffff117224 */ /* 0x000fe200078e000b */
[----:B------:R-:W-:Y:S02]  /*1110*/  MOV R16, R25 ;  /* 0x0000001900107202 */ /* 0x000fe40000000f00 */
[----:B------:R-:W-:Y:S02]  /*1120*/  MOV R14, 0x1140 ;  /* 0x00001140000e7802 */ /* 0x000fe40000000f00 */
[----:B------:R-:W-:Y:S05]  /*1130*/  CALL.REL.NOINC `($__internal_20_$__cuda_sm20_div_s64) ;  /* 0x0000002c00907944 */ /* 0x000fea0003c00000 */
[----:B------:R-:W-:Y:S02]  /*1140*/  MOV R32, R10 ;  /* 0x0000000a00207202 */ /* 0x000fe40000000f00 */
[----:B------:R-:W-:Y:S02]  /*1150*/  MOV R33, R11 ;  /* 0x0000000b00217202 */ /* 0x000fe40000000f00 */
.L_x_2912:
[----:B------:R-:W-:Y:S05]  /*1160*/  BSYNC.RECONVERGENT B0 ;  /* 0x0000000000007941 */ /* 0x000fea0003800200 */
.L_x_2910:
        /* <DEDUP_REMOVED lines=57> */
.L_x_2914:
[----:B------:R-:W-:Y:S01]  /*1500*/  IMAD.MOV.U32 R22, RZ, RZ, R4 ;  /* 0x000000ffff167224 */ /* 0x000fe200078e0004 */
[----:B------:R-:W-:Y:S01]  /*1510*/  MOV R17, R5 ;  /* 0x0000000500117202 */ /* 0x000fe20000000f00 */
[----:B------:R-:W-:Y:S01]  /*1520*/  IMAD.MOV.U32 R18, RZ, RZ, R6 ;  /* 0x000000ffff127224 */ /* 0x000fe200078e0006 */
[----:B------:R-:W-:Y:S02]  /*1530*/  MOV R14, 0x1550 ;  /* 0x00001550000e7802 */ /* 0x000fe40000000f00 */
[----:B------:R-:W-:Y:S05]  /*1540*/  CALL.REL.NOINC `($__internal_20_$__cuda_sm20_div_s64) ;  /* 0x00000028008c7944 */ /* 0x000fea0003c00000 */
[----:B------:R-:W-:Y:S02]  /*1550*/  MOV R20, R10 ;  /* 0x0000000a00147202 */ /* 0x000fe40000000f00 */
[----:B------:R-:W-:Y:S02]  /*1560*/  MOV R21, R11 ;  /* 0x0000000b00157202 */ /* 0x000fe40000000f00 */
.L_x_2915:
[----:B------:R-:W-:Y:S05]  /*1570*/  BSYNC.RECONVERGENT B0 ;  /* 0x0000000000007941 */ /* 0x000fea0003800200 */
.L_x_2913:
        /* <DEDUP_REMOVED lines=73> */
.L_x_2917:
[----:B0-----:R-:W-:Y:S05]  /*1a10*/  BSYNC.RECONVERGENT B0 ;  /* 0x0000000000007941 */ /* 0x001fea0003800200 */
.L_x_2916:
        /* <DEDUP_REMOVED lines=126> */
.L_x_2921:
[----:B------:R-:W-:Y:S01]  /*2200*/  LEA.HI R2, R19, UR14, RZ, 0x1f ;  /* 0x0000000e13027c11 */ /* 0x000fe2000f8ff8ff */
[----:B------:R-:W-:Y:S01]  /*2210*/  IMAD.MOV.U32 R17, RZ, RZ, RZ ;  /* 0x000000ffff117224 */ /* 0x000fe200078e00ff */
[----:B------:R-:W-:Y:S02]  /*2220*/  MOV R18, R30 ;  /* 0x0000001e00127202 */ /* 0x000fe40000000f00 */
[----:B------:R-:W-:Y:S01]  /*2230*/  MOV R14, 0x2260 ;  /* 0x00002260000e7802 */ /* 0x000fe20000000f00 */
[----:B------:R-:W-:Y:S02]  /*2240*/  IMAD.MOV.U32 R22, RZ, RZ, R2 ;  /* 0x000000ffff167224 */ /* 0x000fe400078e0002 */
[----:B------:R-:W-:Y:S05]  /*2250*/  CALL.REL.NOINC `($__internal_20_$__cuda_sm20_div_s64) ;  /* 0x0000001c00487944 */ /* 0x000fea0003c00000 */
[----:B------:R-:W-:Y:S02]  /*2260*/  IADD3 R9, PT, PT, -R10, RZ, RZ ;  /* 0x000000ff0a097210 */ /* 0x000fe40007ffe1ff */
[----:B------:R-:W-:-:S03]  /*2270*/  MOV R31, R11 ;  /* 0x0000000b001f7202 */ /* 0x000fc60000000f00 */
[----:B------:R-:W-:Y:S01]  /*2280*/  IMAD R9, R30, R9, R2 ;  /* 0x000000091e097224 */ /* 0x000fe200078e0202 */
[----:B------:R-:W-:-:S07]  /*2290*/  MOV R30, R10 ;  /* 0x0000000a001e7202 */ /* 0x000fce0000000f00 */
.L_x_2922:
        /* <DEDUP_REMOVED lines=59> */
.L_x_2924:
[----:B------:R-:W-:Y:S01]  /*2650*/  IMAD.MOV.U32 R22, RZ, RZ, R30 ;  /* 0x000000ffff167224 */ /* 0x000fe200078e001e */
[----:B------:R-:W-:Y:S01]  /*2660*/  MOV R17, R31 ;  /* 0x0000001f00117202 */ /* 0x000fe20000000f00 */
[----:B------:R-:W-:Y:S01]  /*2670*/  IMAD.MOV.U32 R18, RZ, RZ, R34 ;  /* 0x000000ffff127224 */ /* 0x000fe200078e0022 */
[----:B------:R-:W-:Y:S02]  /*2680*/  MOV R14, 0x26a0 ;  /* 0x000026a0000e7802 */ /* 0x000fe40000000f00 */
[----:B------:R-:W-:Y:S05]  /*2690*/  CALL.REL.NOINC `($__internal_20_$__cuda_sm20_div_s64) ;  /* 0x0000001800387944 */ /* 0x000fea0003c00000 */
[----:B------:R-:W-:-:S05]  /*26a0*/  IADD3 R31, PT, PT, -R10, RZ, RZ ;  /* 0x000000ff0a1f7210 */ /* 0x000fca0007ffe1ff */
[----:B------:R-:W-:Y:S02]  /*26b0*/  IMAD R31, R31, R34, R30 ;  /* 0x000000221f1f7224 */ /* 0x000fe400078e021e */
.L_x_2925:
[----:B------:R-:W-:Y:S05]  /*26c0*/  BSYNC.RECONVERGENT B0 ;  /* 0x0000000000007941 */ /* 0x000fea0003800200 */
.L_x_2923:
        /* <DEDUP_REMOVED lines=157> */
.L_x_2920:
[----:B------:R-:W0:Y:S01]  /*30a0*/  LDC.64 R4, c[0x0][0x420] ;  /* 0x00010800ff047b82 */ /* 0x000e220000000a00 */
[----:B------:R-:W-:-:S05]  /*30b0*/  IADD3 R2, PT, PT, R2, UR14, RZ ;  /* 0x0000000e02027c10 */ /* 0x000fca000fffe0ff */
[----:B0-----:R-:W-:-:S05]  /*30c0*/  IMAD.WIDE.U32 R2, R2, 0x4, R4 ;  /* 0x0000000402027825 */ /* 0x001fca00078e0004 */
[----:B------:R1:W-:Y:S02]  /*30d0*/  STG.E desc[UR8][R2.64], R21 ;  /* 0x0000001502007986 */ /* 0x0003e4000c101908 */
.L_x_2919:
[----:B------:R-:W-:Y:S05]  /*30e0*/  BSYNC.RECONVERGENT B1 ;  /* 0x0000000000017941 */ /* 0x000fea0003800200 */
.L_x_2918:
        /* <DEDUP_REMOVED lines=17> */
.L_x_2927:
[----:B------:R-:W-:Y:S05]  /*3200*/  BSYNC.RECONVERGENT B0 ;  /* 0x0000000000007941 */ /* 0x000fea0003800200 */
.L_x_2926:
        /* <DEDUP_REMOVED lines=43> */
.L_x_2938:
        /* <DEDUP_REMOVED lines=9> */
.L_x_2931:
[----:B------:R-:W-:Y:S05]  /*3550*/  BSYNC.RECONVERGENT B0 ;  /* 0x0000000000007941 */ /* 0x000fea0003800200 */
.L_x_2930:
        /* <DEDUP_REMOVED lines=12> */
.L_x_2933:
[----:B------:R-:W-:Y:S05]  /*3620*/  BSYNC.RECONVERGENT B0 ;  /* 0x0000000000007941 */ /* 0x000fea0003800200 */
.L_x_2932:
        /* <DEDUP_REMOVED lines=12> */
.L_x_2935:
[----:B------:R-:W-:Y:S05]  /*36f0*/  BSYNC.RECONVERGENT B0 ;  /* 0x0000000000007941 */ /* 0x000fea0003800200 */
.L_x_2934:
        /* <DEDUP_REMOVED lines=12> */
.L_x_2937:
[----:B------:R-:W-:Y:S05]  /*37c0*/  BSYNC.RECONVERGENT B0 ;  /* 0x0000000000007941 */ /* 0x000fea0003800200 */
.L_x_2936:
        /* <DEDUP_REMOVED lines=11> */
.L_x_2929:
        /* <DEDUP_REMOVED lines=11> */
.L_x_2941:
        /* <DEDUP_REMOVED lines=8> */
.L_x_2940:
[----:B------:R-:W-:Y:S05]  /*39b0*/  BSYNC.RECONVERGENT B0 ;  /* 0x0000000000007941 */ /* 0x000fea0003800200 */
.L_x_2939:
        /* <DEDUP_REMOVED lines=9> */
.L_x_2928:
        /* <DEDUP_REMOVED lines=83> */
        .weak           $__internal_20_$__cuda_sm20_div_s64
        .type           $__internal_20_$__cuda_sm20_div_s64,@function
        .size           $__internal_20_$__cuda_sm20_div_s64,(.L_x_4852 - $__internal_20_$__cuda_sm20_div_s64)
$__internal_20_$__cuda_sm20_div_s64:
        /* <DEDUP_REMOVED lines=86> */
[----:B------:R-:W-:Y:S06]  /*44e0*/  RET.REL.NODEC R12 `(_ZN5flash32flash_fwd_splitkv_combine_kernelI23Flash_fwd_kernel_traitsILi32ELi64ELi128ELi4ELb0ELb0EN7cutlass6half_tE19Flash_kernel_traitsILi32ELi64ELi128ELi4ES3_EELi16ELi1ELb0EEEvNS_16Flash_fwd_paramsE) ;  /* 0xffffffb80cc47950 */ /* 0x000fec0003c3ffff */
.L_x_2942:
        /* <DEDUP_REMOVED lines=9> */
.L_x_4852:


//--------------------- .text._ZN5flash32flash_fwd_splitkv_combine_kernelI23Flash_fwd_kernel_traitsILi32ELi64ELi128ELi4ELb0ELb0EN7cutlass6half_tE19Flash_kernel_traitsILi32ELi64ELi128ELi4ES3_EELi16ELi7ELb1EEEvNS_16Flash_fwd_paramsE --------------------------
	.section	.text._ZN5flash32flash_fwd_splitkv_combine_kernelI23Flash_fwd_kernel_traitsILi32ELi64ELi128ELi4ELb0ELb0EN7cutlass6half_tE19Flash_kernel_traitsILi32ELi64ELi128ELi4ES3_EELi16ELi7ELb1EEEvNS_16Flash_fwd_paramsE,"ax",@progbits
	.align	128
        .global         _ZN5flash32flash_fwd_splitkv_combine_kernelI23Flash_fwd_kernel_traitsILi32ELi64ELi128ELi4ELb0ELb0EN7cutlass6half_tE19Flash_kernel_traitsILi32ELi64ELi128ELi4ES3_EELi16ELi7ELb1EEEvNS_16Flash_fwd_paramsE
        .type           _ZN5flash32flash_fwd_splitkv_combine_kernelI23Flash_fwd_kernel_traitsILi32ELi64ELi128ELi4ELb0ELb0EN7cutlass6half_tE19Flash_kernel_traitsILi32ELi64ELi128ELi4ES3_EELi16ELi7ELb1EEEvNS_16Flash_fwd_paramsE,@function
        .size           _ZN5flash32flash_fwd_splitkv_combine_kernelI23Flash_fwd_kernel_traitsILi32ELi64ELi128ELi4ELb0ELb0EN7cutlass6half_tE19Flash_kernel_traitsILi32ELi64ELi128ELi4ES3_EELi16ELi7ELb1EEEvNS_16Flash_fwd_paramsE,(.L_x_4853 - _ZN5flash32flash_fwd_splitkv_combine_kernelI23Flash_fwd_kernel_traitsILi32ELi64ELi128ELi4ELb0ELb0EN7cutlass6half_tE19Flash_kernel_traitsILi32ELi64ELi128ELi4ES3_EELi16ELi7ELb1EEEvNS_16Flash_fwd_paramsE)
        .other          _ZN5flash32flash_fwd_splitkv_combine_kernelI23Flash_fwd_kernel_traitsILi32ELi64ELi128ELi4ELb0ELb0EN7cutlass6half_tE19Flash_kernel_traitsILi32ELi64ELi128ELi4ES3_EELi16ELi7ELb1EEEvNS_16Flash_fwd_paramsE,@"STO_CUDA_ENTRY STV_DEFAULT"
_ZN5flash32flash_fwd_splitkv_combine_kernelI23Flash_fwd_kernel_traitsILi32ELi64ELi128ELi4ELb0ELb0EN7cutlass6half_tE19Flash_kernel_traitsILi32ELi64ELi128ELi4ES3_EELi16ELi7ELb1EEEvNS_16Flash_fwd_paramsE:
.text._ZN5flash32flash_fwd_splitkv_combine_kernelI23Flash_fwd_kernel_traitsILi32ELi64ELi128ELi4ELb0ELb0EN7cutlass6half_tE19Flash_kernel_traitsILi32ELi64ELi128ELi4ES3_EELi16ELi7ELb1EEEvNS_16Flash_fwd_paramsE:
        /* <DEDUP_REMOVED lines=38> */
.L_x_2943:
[----:B------:R-:W-:Y:S01]  /*0260*/  IMAD.U32 R40, RZ, RZ, UR20 ;  /* 0x00000014ff287e24 */ /* 0x000fe2000f8e00ff */
[----:B------:R-:W-:Y:S01]  /*0270*/  MOV R34, UR18 ;  /* 0x0000001200227c02 */ /* 0x000fe20008000f00 */
[----:B------:R-:W-:Y:S01]  /*0280*/  IMAD.U32 R33, RZ, RZ, UR14 ;  /* 0x0000000eff217e24 */ /* 0x000fe2000f8e00ff */
[----:B------:R-:W-:Y:S02]  /*0290*/  MOV R32, UR5 ;  /* 0x0000000500207c02 */ /* 0x000fe40008000f00 */
[----:B------:R-:W-:Y:S02]  /*02a0*/  MOV R30, 0x2c0 ;  /* 0x000002c0001e7802 */ /* 0x000fe40000000f00 */
[----:B------:R-:W-:Y:S05]  /*02b0*/  CALL.REL.NOINC `($__internal_21_$__cuda_sm20_div_s64) ;  /* 0x00000060002c7944 */ /* 0x000fea0003c00000 */
[----:B------:R-:W-:-:S07]  /*02c0*/  MOV R15, R29 ;  /* 0x0000001d000f7202 */ /* 0x000fce0000000f00 */
.L_x_2944:
        /* <DEDUP_REMOVED lines=30> */
.L_x_2946:
[----:B------:R-:W-:Y:S01]  /*04b0*/  IMAD.MOV.U32 R40, RZ, RZ, R14 ;  /* 0x000000ffff287224 */ /* 0x000fe200078e000e */
[----:B------:R-:W-:Y:S02]  /*04c0*/  MOV R33, R15 ;  /* 0x0000000f00217202 */ /* 0x000fe40000000f00 */
[----:B------:R-:W-:Y:S02]  /*04d0*/  MOV R30, 0x4f0 ;  /* 0x000004f0001e7802 */ /* 0x000fe40000000f00 */
[----:B------:R-:W-:Y:S05]  /*04e0*/  CALL.REL.NOINC `($__internal_21_$__cuda_sm20_div_s64) ;  /* 0x0000005c00a07944 */ /* 0x000fea0003c00000 */
[----:B------:R-:W-:Y:S02]  /*04f0*/  MOV R2, R14 ;  /* 0x0000000e00027202 */ /* 0x000fe40000000f00 */
[----:B------:R-:W-:Y:S02]  /*0500*/  MOV R3, R29 ;  /* 0x0000001d00037202 */ /* 0x000fe40000000f00 */
.L_x_2947:
[----:B------:R-:W-:Y:S05]  /*0510*/  BSYNC.RECONVERGENT B0 ;  /* 0x0000000000007941 */ /* 0x000fea0003800200 */
.L_x_2945:
        /* <DEDUP_REMOVED lines=57> */
.L_x_2949:
[----:B------:R-:W-:Y:S01]  /*08b0*/  IMAD.MOV.U32 R40, RZ, RZ, R34 ;  /* 0x000000ffff287224 */ /* 0x000fe200078e0022 */
[----:B------:R-:W-:Y:S01]  /*08c0*/  MOV R34, R27 ;  /* 0x0000001b00227202 */ /* 0x000fe20000000f00 */
[----:B------:R-:W-:Y:S01]  /*08d0*/  IMAD.MOV.U32 R33, RZ, RZ, R32 ;  /* 0x000000ffff217224 */ /* 0x000fe200078e0020 */
[----:B------:R-:W-:Y:S02]  /*08e0*/  MOV R32, R17 ;  /* 0x0000001100207202 */ /* 0x000fe40000000f00 */
[----:B------:R-:W-:Y:S02]  /*08f0*/  MOV R30, 0x910 ;  /* 0x00000910001e7802 */ /* 0x000fe40000000f00 */
[----:B------:R-:W-:Y:S05]  /*0900*/  CALL.REL.NOINC `($__internal_21_$__cuda_sm20_div_s64) ;  /* 0x0000005800987944 */ /* 0x000fea0003c00000 */
[----:B------:R-:W-:Y:S02]  /*0910*/  MOV R15, R29 ;  /* 0x0000001d000f7202 */ /* 0x000fe40000000f00 */
.L_x_2950:
[----:B------:R-:W-:Y:S05]  /*0920*/  BSYNC.RECONVERGENT B0 ;  /* 0x0000000000007941 */ /* 0x000fea0003800200 */
.L_x_2948:
        /* <DEDUP_REMOVED lines=125> */
.L_x_2952:
[----:B------:R-:W-:Y:S01]  /*1100*/  IMAD.MOV.U32 R40, RZ, RZ, R14 ;  /* 0x000000ffff287224 */ /* 0x000fe200078e000e */
[----:B------:R-:W-:Y:S01]  /*1110*/  MOV R34, R26 ;  /* 0x0000001a00227202 */ /* 0x000fe20000000f00 */
[----:B------:R-:W-:Y:S01]  /*1120*/  IMAD.MOV.U32 R33, RZ, RZ, R15 ;  /* 0x000000ffff217224 */ /* 0x000fe200078e000f */
[----:B------:R-:W-:Y:S02]  /*1130*/  MOV R32, R20 ;  /* 0x0000001400207202 */ /* 0x000fe40000000f00 */
[----:B------:R-:W-:Y:S02]  /*1140*/  MOV R30, 0x1160 ;  /* 0x00001160001e7802 */ /* 0x000fe40000000f00 */
[----:B------:R-:W-:Y:S05]  /*1150*/  CALL.REL.NOINC `($__internal_21_$__cuda_sm20_div_s64) ;  /* 0x0000005000847944 */ /* 0x000fea0003c00000 */
[----:B------:R-:W-:Y:S02]  /*1160*/  MOV R44, R14 ;  /* 0x0000000e002c7202 */ /* 0x000fe40000000f00 */
[----:B------:R-:W-:Y:S02]  /*1170*/  MOV R45, R29 ;  /* 0x0000001d002d7202 */ /* 0x000fe40000000f00 */
.L_x_2953:
[----:B------:R-:W-:Y:S05]  /*1180*/  BSYNC.RECONVERGENT B0 ;  /* 0x0000000000007941 */ /* 0x000fea0003800200 */
.L_x_2951:
        /* <DEDUP_REMOVED lines=57> */
.L_x_2955:
[----:B------:R-:W-:Y:S01]  /*1520*/  IMAD.MOV.U32 R40, RZ, RZ, R2 ;  /* 0x000000ffff287224 */ /* 0x000fe200078e0002 */
[----:B------:R-:W-:Y:S01]  /*1530*/  MOV R33, R3 ;  /* 0x0000000300217202 */ /* 0x000fe20000000f00 */
[----:B------:R-:W-:Y:S01]  /*1540*/  IMAD.MOV.U32 R34, RZ, RZ, R25 ;  /* 0x000000ffff227224 */ /* 0x000fe200078e0019 */
[----:B------:R-:W-:Y:S02]  /*1550*/  MOV R30, 0x1570 ;  /* 0x00001570001e7802 */ /* 0x000fe40000000f00 */
[----:B------:R-:W-:Y:S05]  /*1560*/  CALL.REL.NOINC `($__internal_21_$__cuda_sm20_div_s64) ;  /* 0x0000004c00807944 */ /* 0x000fea0003c00000 */
[----:B------:R-:W-:Y:S02]  /*1570*/  MOV R28, R14 ;  /* 0x0000000e001c7202 */ /* 0x000fe40000000f00 */
.L_x_2956:
[----:B------:R-:W-:Y:S05]  /*1580*/  BSYNC.RECONVERGENT B0 ;  /* 0x0000000000007941 */ /* 0x000fea0003800200 */
.L_x_2954:
        /* <DEDUP_REMOVED lines=483> */
.L_x_2960:
[----:B------:R-:W0:Y:S01]  /*33c0*/  S2R R29, SR_CTAID.X ;  /* 0x00000000001d7919 */ /* 0x000e220000002500 */
[----:B------:R-:W-:Y:S01]  /*33d0*/  MOV R33, RZ ;  /* 0x000000ff00217202 */ /* 0x000fe20000000f00 */
[----:B------:R-:W-:Y:S01]  /*33e0*/  IMAD.MOV.U32 R34, RZ, RZ, R42 ;  /* 0x000000ffff227224 */ /* 0x000fe200078e002a */
[----:B------:R-:W-:Y:S01]  /*33f0*/  MOV R30, 0x3420 ;  /* 0x00003420001e7802 */ /* 0x000fe20000000f00 */
[----:B0-----:R-:W-:Y:S02]  /*3400*/  IMAD R40, R29, 0x10, R12 ;  /* 0x000000101d287824 */ /* 0x001fe400078e020c */
[----:B------:R-:W-:Y:S05]  /*3410*/  CALL.REL.NOINC `($__internal_21_$__cuda_sm20_div_s64) ;  /* 0x0000002c00d47944 */ /* 0x000fea0003c00000 */
[----:B------:R-:W-:Y:S02]  /*3420*/  IADD3 R33, PT, PT, -R14, RZ, RZ ;  /* 0x000000ff0e217210 */ /* 0x000fe40007ffe1ff */
[----:B------:R-:W-:-:S03]  /*3430*/  MOV R43, R29 ;  /* 0x0000001d002b7202 */ /* 0x000fc60000000f00 */
[----:B------:R-:W-:Y:S01]  /*3440*/  IMAD R40, R42, R33, R40 ;  /* 0x000000212a287224 */ /* 0x000fe200078e0228 */
[----:B------:R-:W-:-:S07]  /*3450*/  MOV R42, R14 ;  /* 0x0000000e002a7202 */ /* 0x000fce0000000f00 */
.L_x_2961:
        /* <DEDUP_REMOVED lines=60> */
.L_x_2963:
[----:B------:R-:W-:Y:S01]  /*3820*/  IMAD.MOV.U32 R40, RZ, RZ, R42 ;  /* 0x000000ffff287224 */ /* 0x000fe200078e002a */
[----:B------:R-:W-:Y:S01]  /*3830*/  MOV R33, R43 ;  /* 0x0000002b00217202 */ /* 0x000fe20000000f00 */
[----:B------:R-:W-:Y:S01]  /*3840*/  IMAD.MOV.U32 R34, RZ, RZ, R46 ;  /* 0x000000ffff227224 */ /* 0x000fe200078e002e */
[----:B------:R-:W-:Y:S02]  /*3850*/  MOV R30, 0x3870 ;  /* 0x00003870001e7802 */ /* 0x000fe40000000f00 */
[----:B------:R-:W-:Y:S05]  /*3860*/  CALL.REL.NOINC `($__internal_21_$__cuda_sm20_div_s64) ;  /* 0x0000002800c07944 */ /* 0x000fea0003c00000 */
[----:B------:R-:W-:-:S05]  /*3870*/  IADD3 R29, PT, PT, -R14, RZ, RZ ;  /* 0x000000ff0e1d7210 */ /* 0x000fca0007ffe1ff */
[----:B------:R-:W-:Y:S02]  /*3880*/  IMAD R42, R29, R46, R42 ;  /* 0x0000002e1d2a7224 */ /* 0x000fe400078e022a */
.L_x_2964:
[----:B------:R-:W-:Y:S05]  /*3890*/  BSYNC.RECONVERGENT B0 ;  /* 0x0000000000007941 */ /* 0x000fea0003800200 */
.L_x_2962:
        /* <DEDUP_REMOVED lines=162> */
.L_x_2959:
[----:B------:R-:W0:Y:S01]  /*42c0*/  LDC.64 R22, c[0x0][0x420] ;  /* 0x00010800ff167b82 */ /* 0x000e220000000a00 */
[----:B------:R-:W-:-:S05]  /*42d0*/  IADD3 R14, PT, PT, R12, UR19, RZ ;  /* 0x000000130c0e7c10 */ /* 0x000fca000fffe0ff */
[----:B0-----:R-:W-:-:S05]  /*42e0*/  IMAD.WIDE.U32 R22, R14, 0x4, R22 ;  /* 0x000000040e167825 */ /* 0x001fca00078e0016 */
[----:B------:R1:W-:Y:S02]  /*42f0*/  STG.E desc[UR10][R22.64], R0 ;  /* 0x0000000016007986 */ /* 0x0003e4000c10190a */
.L_x_2958:
[----:B------:R-:W-:Y:S05]  /*4300*/  BSYNC.RECONVERGENT B1 ;  /* 0x0000000000017941 */ /* 0x000fea0003800200 */
.L_x_2957:
        /* <DEDUP_REMOVED lines=165> */
.L_x_2969:
        /* <DEDUP_REMOVED lines=135> */
.L_x_2968:
        /* <DEDUP_REMOVED lines=74> */
.L_x_2970:
[----:B------:R-:W-:-:S09]  /*5a70*/  UISETP.NE.OR UP1, UPT, UR7, URZ, UP1 ;  /* 0x000000ff0700728c */ /* 0x000fd20008f25670 */
[----:B------:R-:W-:Y:S05]  /*5a80*/  BRA.U !UP1, `(.L_x_2966) ;  /* 0x0000000109a47547 */ /* 0x000fea000b800000 */
.L_x_2967:
[C---:B------:R-:W-:Y:S02]  /*5a90*/  ISETP.GE.AND P1, PT, R12.reuse, UR8, PT ;  /* 0x000000080c007c0c */ /* 0x040fe4000bf26270 */
[----:B------:R-:W-:-:S13]  /*5aa0*/  ISETP.GE.AND P0, PT, R12, UR8, PT ;  /* 0x000000080c007c0c */ /* 0x000fda000bf06270 */
.L_x_2971:
        /* <DEDUP_REMOVED lines=39> */
.L_x_2966:
[----:B------:R-:W-:-:S09]  /*5d20*/  UISETP.NE.AND UP0, UPT, UR4, URZ, UPT ;  /* 0x000000ff0400728c */ /* 0x000fd2000bf05270 */
[----:B------:R-:W-:Y:S05]  /*5d30*/  BRA.U !UP0, `(.L_x_2965) ;  /* 0x0000000108487547 */ /* 0x000fea000b800000 */
[----:B------:R-:W-:Y:S01]  /*5d40*/  IMAD R15, R15, 0x44, R17 ;  /* 0x000000440f0f7824 */ /* 0x000fe200078e0211 */
[----:B------:R-:W-:Y:S01]  /*5d50*/  ISETP.GE.AND P0, PT, R12, UR8, PT ;  /* 0x000000080c007c0c */ /* 0x000fe2000bf06270 */
[----:B------:R-:W-:-:S03]  /*5d60*/  UIADD3 UR4, UPT, UPT, -UR4, URZ, URZ ;  /* 0x000000ff04047290 */ /* 0x000fc6000fffe1ff */
[----:B------:R-:W-:Y:S01]  /*5d70*/  IADD3 R6, PT, PT, R14, R15, RZ ;  /* 0x0000000f0e067210 */ /* 0x000fe20007ffe0ff */
[----:B------:R-:W-:-:S08]  /*5d80*/  IMAD.WIDE R14, R13, 0x4, RZ ;  /* 0x000000040d0e7825 */ /* 0x000fd000078e02ff */
.L_x_2972:
        /* <DEDUP_REMOVED lines=13> */
.L_x_2965:
        /* <DEDUP_REMOVED lines=81> */
        .weak           $__internal_21_$__cuda_sm20_div_s64
        .type           $__internal_21_$__cuda_sm20_div_s64,@function
        .size           $__internal_21_$__cuda_sm20_div_s64,(.L_x_4853 - $__internal_21_$__cuda_sm20_div_s64)
$__internal_21_$__cuda_sm20_div_s64:
        /* <DEDUP_REMOVED lines=86> */
[----:B------:R-:W-:Y:S06]  /*68d0*/  RET.REL.NODEC R38 `(_ZN5flash32flash_fwd_splitkv_combine_kernelI23Flash_fwd_kernel_traitsILi32ELi64ELi128ELi4ELb0ELb0EN7cutlass6half_tE19Flash_kernel_traitsILi32ELi64ELi128ELi4ES3_EELi16ELi7ELb1EEEvNS_16Flash_fwd_paramsE) ;  /* 0xffffff9426c87950 */ /* 0x000fec0003c3ffff */
.L_x_2973:
        /* <DEDUP_REMOVED lines=10> */
.L_x_4853:


//--------------------- .text._ZN5flash32flash_fwd_splitkv_combine_kernelI23Flash_fwd_kernel_traitsILi32ELi64ELi128ELi4ELb0ELb0EN7cutlass6half_tE19Flash_kernel_traitsILi32ELi64ELi128ELi4ES3_EELi16ELi6ELb1EEEvNS_16Flash_fwd_paramsE --------------------------
	.section	.text._ZN5flash32flash_fwd_splitkv_combine_kernelI23Flash_fwd_kernel_traitsILi32ELi64ELi128ELi4ELb0ELb0EN7cutlass6half_tE19Flash_kernel_traitsILi32ELi64ELi128ELi4ES3_EELi16ELi6ELb1EEEvNS_16Flash_fwd_paramsE,"ax",@progbits
	.align	128
        .global         _ZN5flash32flash_fwd_splitkv_combine_kernelI23Flash_fwd_kernel_traitsILi32ELi64ELi128ELi4ELb0ELb0EN7cutlass6half_tE19Flash_kernel_traitsILi32ELi64ELi128ELi4ES3_EELi16ELi6ELb1EEEvNS_16Flash_fwd_paramsE
        .type           _ZN5flash32flash_fwd_splitkv_combine_kernelI23Flash_fwd_kernel_traitsILi32ELi64ELi128ELi4ELb0ELb0EN7cutlass6half_tE19Flash_kernel_traitsILi32ELi64ELi128ELi4ES3_EELi16ELi6ELb1EEEvNS_16Flash_fwd_paramsE,@function
        .size           _ZN5flash32flash_fwd_splitkv_combine_kernelI23Flash_fwd_kernel_traitsILi32ELi64ELi128ELi4ELb0ELb0EN7cutlass6half_tE19Flash_kernel_traitsILi32ELi64ELi128ELi4ES3_EELi16ELi6ELb1EEEvNS_16Flash_fwd_paramsE,(.L_x_4854 - _ZN5flash32flash_fwd_splitkv_combine_kernelI23Flash_fwd_kernel_traitsILi32ELi64ELi128ELi4ELb0ELb0EN7cutlass6half_tE19Flash_kernel_traitsILi32ELi64ELi128ELi4ES3_EELi16ELi6ELb1EEEvNS_16Flash_fwd_paramsE)
        .other          _ZN5flash32flash_fwd_splitkv_combine_kernelI23Flash_fwd_kernel_traitsILi32ELi64ELi128ELi4ELb0ELb0EN7cutlass6half_tE19Flash_kernel_traitsILi32ELi64ELi128ELi4ES3_EELi16ELi6ELb1EEEvNS_16Flash_fwd_paramsE,@"STO_CUDA_ENTRY STV_DEFAULT"
_ZN5flash32flash_fwd_splitkv_combine_kernelI23Flash_fwd_kernel_traitsILi32ELi64ELi128ELi4ELb0ELb0EN7cutlass6half_tE19Flash_kernel_traitsILi32ELi64ELi128ELi4ES3_EELi16ELi6ELb1EEEvNS_16Flash_fwd_paramsE:
.text._ZN5flash32flash_fwd_splitkv_combine_kernelI23Flash_fwd_kernel_traitsILi32ELi64ELi128ELi4ELb0ELb0EN7cutlass6half_tE19Flash_kernel_traitsILi32ELi64ELi128ELi4ES3_EELi16ELi6ELb1EEEvNS_16Flash_fwd_paramsE:
        /* <DEDUP_REMOVED lines=38> */
.L_x_2974:
[----:B------:R-:W-:Y:S01]  /*0260*/  IMAD.U32 R16, RZ, RZ, UR21 ;  /* 0x00000015ff107e24 */ /* 0x000fe2000f8e00ff */
[----:B------:R-:W-:Y:S01]  /*0270*/  MOV R20, UR19 ;  /* 0x0000001300147c02 */ /* 0x000fe20008000f00 */
[----:B------:R-:W-:Y:S01]  /*0280*/  IMAD.U32 R21, RZ, RZ, UR15 ;  /* 0x0000000fff157e24 */ /* 0x000fe2000f8e00ff */
[----:B------:R-:W-:Y:S02]  /*0290*/  MOV R19, UR14 ;  /* 0x0000000e00137c02 */ /* 0x000fe40008000f00 */
[----:B------:R-:W-:Y:S02]  /*02a0*/  MOV R18, 0x2c0 ;  /* 0x000002c000127802 */ /* 0x000fe40000000f00 */
[----:B------:R-:W-:Y:S05]  /*02b0*/  CALL.REL.NOINC `($__internal_22_$__cuda_sm20_div_s64) ;  /* 0x0000005000e87944 */ /* 0x000fea0003c00000 */
[----:B------:R-:W-:-:S07]  /*02c0*/  MOV R11, R13 ;  /* 0x0000000d000b7202 */ /* 0x000fce0000000f00 */
.L_x_2975:
        /* <DEDUP_REMOVED lines=30> */
.L_x_2977:
[----:B------:R-:W-:Y:S01]  /*04b0*/  IMAD.MOV.U32 R16, RZ, RZ, R10 ;  /* 0x000000ffff107224 */ /* 0x000fe200078e000a */
[----:B------:R-:W-:Y:S02]  /*04c0*/  MOV R21, R11 ;  /* 0x0000000b00157202 */ /* 0x000fe40000000f00 */
[----:B------:R-:W-:Y:S02]  /*04d0*/  MOV R18, 0x4f0 ;  /* 0x000004f000127802 */ /* 0x000fe40000000f00 */
[----:B------:R-:W-:Y:S05]  /*04e0*/  CALL.REL.NOINC `($__internal_22_$__cuda_sm20_div_s64) ;  /* 0x00000050005c7944 */ /* 0x000fea0003c00000 */
[----:B------:R-:W-:Y:S02]  /*04f0*/  MOV R4, R10 ;  /* 0x0000000a00047202 */ /* 0x000fe40000000f00 */
[----:B------:R-:W-:Y:S02]  /*0500*/  MOV R5, R13 ;  /* 0x0000000d00057202 */ /* 0x000fe40000000f00 */
.L_x_2978:
[----:B------:R-:W-:Y:S05]  /*0510*/  BSYNC.RECONVERGENT B0 ;  /* 0x0000000000007941 */ /* 0x000fea0003800200 */
.L_x_2976:
        /* <DEDUP_REMOVED lines=57> */
.L_x_2980:
[----:B------:R-:W-:Y:S01]  /*08b0*/  IMAD.MOV.U32 R16, RZ, RZ, R20 ;  /* 0x000000ffff107224 */ /* 0x000fe200078e0014 */
[----:B------:R-:W-:Y:S01]  /*08c0*/  MOV R20, R11 ;  /* 0x0000000b00147202 */ /* 0x000fe20000000f00 */
[----:B------:R-:W-:Y:S01]  /*08d0*/  IMAD.MOV.U32 R21, RZ, RZ, R19 ;  /* 0x000000ffff157224 */ /* 0x000fe200078e0013 */
[----:B------:R-:W-:Y:S02]  /*08e0*/  MOV R19, R37 ;  /* 0x0000002500137202 */ /* 0x000fe40000000f00 */
[----:B------:R-:W-:Y:S02]  /*08f0*/  MOV R18, 0x910 ;  /* 0x0000091000127802 */ /* 0x000fe40000000f00 */
[----:B------:R-:W-:Y:S05]  /*0900*/  CALL.REL.NOINC `($__internal_22_$__cuda_sm20_div_s64) ;  /* 0x0000004c00547944 */ /* 0x000fea0003c00000 */
[----:B------:R-:W-:Y:S02]  /*0910*/  MOV R12, R10 ;  /* 0x0000000a000c7202 */ /* 0x000fe40000000f00 */
.L_x_2981:
[----:B------:R-:W-:Y:S05]  /*0920*/  BSYNC.RECONVERGENT B0 ;  /* 0x0000000000007941 */ /* 0x000fea0003800200 */
.L_x_2979:
        /* <DEDUP_REMOVED lines=124> */
.L_x_2983:
[----:B------:R-:W-:Y:S01]  /*10f0*/  IMAD.MOV.U32 R16, RZ, RZ, R12 ;  /* 0x000000ffff107224 */ /* 0x000fe200078e000c */
[----:B------:R-:W-:Y:S01]  /*1100*/  MOV R20, R8 ;  /* 0x0000000800147202 */ /* 0x000fe20000000f00 */
[----:B------:R-:W-:Y:S01]  /*1110*/  IMAD.MOV.U32 R21, RZ, RZ, R13 ;  /* 0x000000ffff157224 */ /* 0x000fe200078e000d */
[----:B------:R-:W-:Y:S02]  /*1120*/  MOV R19, R0 ;  /* 0x0000000000137202 */ /* 0x000fe40000000f00 */
[----:B------:R-:W-:Y:S02]  /*1130*/  MOV R18, 0x1150 ;  /* 0x0000115000127802 */ /* 0x000fe40000000f00 */
[----:B------:R-:W-:Y:S05]  /*1140*/  CALL.REL.NOINC `($__internal_22_$__cuda_sm20_div_s64) ;  /* 0x0000004400447944 */ /* 0x000fea0003c00000 */
[----:B------:R-:W-:Y:S02]  /*1150*/  MOV R42, R10 ;  /* 0x0000000a002a7202 */ /* 0x000fe40000000f00 */
[----:B------:R-:W-:Y:S02]  /*1160*/  MOV R43, R13 ;  /* 0x0000000d002b7202 */ /* 0x000fe40000000f00 */
.L_x_2984:
[----:B------:R-:W-:Y:S05]  /*1170*/  BSYNC.RECONVERGENT B0 ;  /* 0x0000000000007941 */ /* 0x000fea0003800200 */
.L_x_2982:
        /* <DEDUP_REMOVED lines=57> */
.L_x_2986:
[----:B------:R-:W-:Y:S01]  /*1510*/  IMAD.MOV.U32 R16, RZ, RZ, R4 ;  /* 0x000000ffff107224 */ /* 0x000fe200078e0004 */
[----:B------:R-:W-:Y:S01]  /*1520*/  MOV R21, R5 ;  /* 0x0000000500157202 */ /* 0x000fe20000000f00 */
[----:B------:R-:W-:Y:S01]  /*1530*/  IMAD.MOV.U32 R20, RZ, RZ, R7 ;  /* 0x000000ffff147224 */ /* 0x000fe200078e0007 */
[----:B------:R-:W-:Y:S02]  /*1540*/  MOV R18, 0x1560 ;  /* 0x0000156000127802 */ /* 0x000fe40000000f00 */
[----:B------:R-:W-:Y:S05]  /*1550*/  CALL.REL.NOINC `($__internal_22_$__cuda_sm20_div_s64) ;  /* 0x0000004000407944 */ /* 0x000fea0003c00000 */
[----:B------:R-:W-:Y:S02]  /*1560*/  MOV R20, R10 ;  /* 0x0000000a00147202 */ /* 0x000fe40000000f00 */
[----:B------:R-:W-:Y:S02]  /*1570*/  MOV R21, R13 ;  /* 0x0000000d00157202 */ /* 0x000fe40000000f00 */
.L_x_2987:
[----:B------:R-:W-:Y:S05]  /*1580*/  BSYNC.RECONVERGENT B0 ;  /* 0x0000000000007941 */ /* 0x000fea0003800200 */
.L_x_2985:
        /* <DEDUP_REMOVED lines=330> */
.L_x_2991:
[----:B------:R-:W-:Y:S01]  /*2a30*/  IMAD.MOV.U32 R16, RZ, RZ, R2 ;  /* 0x000000ffff107224 */ /* 0x000fe200078e0002 */
[----:B------:R-:W-:Y:S01]  /*2a40*/  MOV R21, RZ ;  /* 0x000000ff00157202 */ /* 0x000fe20000000f00 */
[----:B------:R-:W-:Y:S01]  /*2a50*/  IMAD.MOV.U32 R20, RZ, RZ, R40 ;  /* 0x000000ffff147224 */ /* 0x000fe200078e0028 */
[----:B------:R-:W-:Y:S02]  /*2a60*/  MOV R18, 0x2a80 ;  /* 0x00002a8000127802 */ /* 0x000fe40000000f00 */
[----:B------:R-:W-:Y:S05]  /*2a70*/  CALL.REL.NOINC `($__internal_22_$__cuda_sm20_div_s64) ;  /* 0x0000002800f87944 */ /* 0x000fea0003c00000 */
[----:B------:R-:W-:Y:S02]  /*2a80*/  IADD3 R15, PT, PT, -R10, RZ, RZ ;  /* 0x000000ff0a0f7210 */ /* 0x000fe40007ffe1ff */
[----:B------:R-:W-:-:S03]  /*2a90*/  MOV R41, R13 ;  /* 0x0000000d00297202 */ /* 0x000fc60000000f00 */
[----:B------:R-:W-:Y:S01]  /*2aa0*/  IMAD R14, R40, R15, R2 ;  /* 0x0000000f280e7224 */ /* 0x000fe200078e0202 */
[----:B------:R-:W-:-:S07]  /*2ab0*/  MOV R40, R10 ;  /* 0x0000000a00287202 */ /* 0x000fce0000000f00 */
.L_x_2992:
        /* <DEDUP_REMOVED lines=59> */
.L_x_2994:
[----:B------:R-:W-:Y:S01]  /*2e70*/  IMAD.MOV.U32 R16, RZ, RZ, R40 ;  /* 0x000000ffff107224 */ /* 0x000fe200078e0028 */
[----:B------:R-:W-:Y:S01]  /*2e80*/  MOV R21, R41 ;  /* 0x0000002900157202 */ /* 0x000fe20000000f00 */
[----:B------:R-:W-:Y:S01]  /*2e90*/  IMAD.MOV.U32 R20, RZ, RZ, R36 ;  /* 0x000000ffff147224 */ /* 0x000fe200078e0024 */
[----:B------:R-:W-:Y:S02]  /*2ea0*/  MOV R18, 0x2ec0 ;  /* 0x00002ec000127802 */ /* 0x000fe40000000f00 */
[----:B------:R-:W-:Y:S05]  /*2eb0*/  CALL.REL.NOINC `($__internal_22_$__cuda_sm20_div_s64) ;  /* 0x0000002400e87944 */ /* 0x000fea0003c00000 */
[----:B------:R-:W-:-:S05]  /*2ec0*/  IADD3 R13, PT, PT, -R10, RZ, RZ ;  /* 0x000000ff0a0d7210 */ /* 0x000fca0007ffe1ff */
[----:B------:R-:W-:Y:S02]  /*2ed0*/  IMAD R36, R13, R36, R40 ;  /* 0x000000240d247224 */ /* 0x000fe400078e0228 */
.L_x_2995:
[----:B------:R-:W-:Y:S05]  /*2ee0*/  BSYNC.RECONVERGENT B0 ;  /* 0x0000000000007941 */ /* 0x000fea0003800200 */
.L_x_2993:
        /* <DEDUP_REMOVED lines=160> */
.L_x_2990:
[----:B------:R-:W0:Y:S01]  /*38f0*/  LDC.64 R2, c[0x0][0x420] ;  /* 0x00010800ff027b82 */ /* 0x000e220000000a00 */
[----:B------:R-:W-:-:S05]  /*3900*/  IADD3 R0, PT, PT, R12, UR20, RZ ;  /* 0x000000140c007c10 */ /* 0x000fca000fffe0ff */
[----:B0-----:R-:W-:-:S05]  /*3910*/  IMAD.WIDE.U32 R2, R0, 0x4, R2 ;  /* 0x0000000400027825 */ /* 0x001fca00078e0002 */
[----:B------:R1:W-:Y:S02]  /*3920*/  STG.E desc[UR10][R2.64], R24 ;  /* 0x0000001802007986 */ /* 0x0003e4000c10190a */
.L_x_2989:
[----:B------:R-:W-:Y:S05]  /*3930*/  BSYNC.RECONVERGENT B1 ;  /* 0x0000000000017941 */ /* 0x000fea0003800200 */
.L_x_2988:
        /* <DEDUP_REMOVED lines=104> */
.L_x_3000:
        /* <DEDUP_REMOVED lines=144> */
.L_x_2999:
        /* <DEDUP_REMOVED lines=74> */
.L_x_3001:
[----:B------:R-:W-:-:S09]  /*4d60*/  UISETP.NE.OR UP1, UPT, UR6, URZ, UP1 ;  /* 0x000000ff0600728c */ /* 0x000fd20008f25670 */
[----:B------:R-:W-:Y:S05]  /*4d70*/  BRA.U !UP1, `(.L_x_2997) ;  /* 0x0000000109987547 */ /* 0x000fea000b800000 */
.L_x_2998:
[----:B------:R-:W-:-:S13]  /*4d80*/  ISETP.GE.AND P0, PT, R12, UR7, PT ;  /* 0x000000070c007c0c */ /* 0x000fda000bf06270 */
.L_x_3002:
        /* <DEDUP_REMOVED lines=37> */
.L_x_2997:
        /* <DEDUP_REMOVED lines=10> */
.L_x_3003:
        /* <DEDUP_REMOVED lines=13> */
.L_x_2996:
        /* <DEDUP_REMOVED lines=81> */
        .weak           $__internal_22_$__cuda_sm20_div_s64
        .type           $__internal_22_$__cuda_sm20_div_s64,@function
        .size           $__internal_22_$__cuda_sm20_div_s64,(.L_x_4854 - $__internal_22_$__cuda_sm20_div_s64)
$__internal_22_$__cuda_sm20_div_s64:
        /* <DEDUP_REMOVED lines=86> */
[----:B------:R-:W-:Y:S05]  /*5bc0*/  RET.REL.NODEC R14 `(_ZN5flash32flash_fwd_splitkv_combine_kernelI23Flash_fwd_kernel_traitsILi32ELi64ELi128ELi4ELb0ELb0EN7cutlass6half_tE19Flash_kernel_traitsILi32ELi64ELi128ELi4ES3_EELi16ELi6ELb1EEEvNS_16Flash_fwd_paramsE) ;  /* 0xffffffa40e0c7950 */ /* 0x000fea0003c3ffff */
.L_x_3004:
        /* <DEDUP_REMOVED lines=11> */
.L_x_4854:


//--------------------- .text._ZN5flash32flash_fwd_splitkv_combine_kernelI23Flash_fwd_kernel_traitsILi32ELi64ELi128ELi4ELb0ELb0EN7cutlass6half_tE19Flash_kernel_traitsILi32ELi64ELi128ELi4ES3_EELi16ELi5ELb1EEEvNS_16Flash_fwd_paramsE --------------------------
	.section	.text._ZN5flash32flash_fwd_splitkv_combine_kernelI23Flash_fwd_kernel_traitsILi32ELi64ELi128ELi4ELb0ELb0EN7cutlass6half_tE19Flash_kernel_traitsILi32ELi64ELi128ELi4ES3_EELi16ELi5ELb1EEEvNS_16Flash_fwd_paramsE,"ax",@progbits
	.align	128
        .global         _ZN5flash32flash_fwd_splitkv_combine_kernelI23Flash_fwd_kernel_traitsILi32ELi64ELi128ELi4ELb0ELb0EN7cutlass6half_tE19Flash_kernel_traitsILi32ELi64ELi128ELi4ES3_EELi16ELi5ELb1EEEvNS_16Flash_fwd_paramsE
        .type           _ZN5flash32flash_fwd_splitkv_combine_kernelI23Flash_fwd_kernel_traitsILi32ELi64ELi128ELi4ELb0ELb0EN7cutlass6half_tE19Flash_kernel_traitsILi32ELi64ELi128ELi4ES3_EELi16ELi5ELb1EEEvNS_16Flash_fwd_paramsE,@function
        .size           _ZN5flash32flash_fwd_splitkv_combine_kernelI23Flash_fwd_kernel_traitsILi32ELi64ELi128ELi4ELb0ELb0EN7cutlass6half_tE19Flash_kernel_traitsILi32ELi64ELi128ELi4ES3_EELi16ELi5ELb1EEEvNS_16Flash_fwd_paramsE,(.L_x_4855 - _ZN5flash32flash_fwd_splitkv_combine_kernelI23Flash_fwd_kernel_traitsILi32ELi64ELi128ELi4ELb0ELb0EN7cutlass6half_tE19Flash_kernel_traitsILi32ELi64ELi128ELi4ES3_EELi16ELi5ELb1EEEvNS_16Flash_fwd_paramsE)
        .other          _ZN5flash32flash_fwd_splitkv_combine_kernelI23Flash_fwd_kernel_traitsILi32ELi64ELi128ELi4ELb0ELb0EN7cutlass6half_tE19Flash_kernel_traitsILi32ELi64ELi128ELi4ES3_EELi16ELi5ELb1EEEvNS_16Flash_fwd_paramsE,@"STO_CUDA_ENTRY STV_DEFAULT"
_ZN5flash32flash_fwd_splitkv_combine_kernelI23Flash_fwd_kernel_traitsILi32ELi64ELi128ELi4ELb0ELb0EN7cutlass6half_tE19Flash_kernel_traitsILi32ELi64ELi128ELi4ES3_EELi16ELi5ELb1EEEvNS_16Flash_fwd_paramsE:
.text._ZN5flash32flash_fwd_splitkv_combine_kernelI23Flash_fwd_kernel_traitsILi32ELi64ELi128ELi4ELb0ELb0EN7cutlass6half_tE19Flash_kernel_traitsILi32ELi64ELi128ELi4ES3_EELi16ELi5ELb1EEEvNS_16Flash_fwd_paramsE:
        /* <DEDUP_REMOVED lines=38> */
.L_x_3005:
[----:B------:R-:W-:Y:S01]  /*0260*/  IMAD.U32 R20, RZ, RZ, UR21 ;  /* 0x00000015ff147e24 */ /* 0x000fe2000f8e00ff */
[----:B------:R-:W-:Y:S01]  /*0270*/  MOV R18, UR19 ;  /* 0x0000001300127c02 */ /* 0x000fe20008000f00 */
[----:B------:R-:W-:Y:S01]  /*0280*/  IMAD.U32 R19, RZ, RZ, UR15 ;  /* 0x0000000fff137e24 */ /* 0x000fe2000f8e00ff */
[----:B------:R-:W-:Y:S02]  /*0290*/  MOV R17, UR14 ;  /* 0x0000000e00117c02 */ /* 0x000fe40008000f00 */
[----:B------:R-:W-:Y:S02]  /*02a0*/  MOV R16, 0x2c0 ;  /* 0x000002c000107802 */ /* 0x000fe40000000f00 */
[----:B------:R-:W-:Y:S05]  /*02b0*/  CALL.REL.NOINC `($__internal_23_$__cuda_sm20_div_s64) ;  /* 0x0000004c00607944 */ /* 0x000fea0003c00000 */
[----:B------:R-:W-:-:S07]  /*02c0*/  MOV R11, R13 ;  /* 0x0000000d000b7202 */ /* 0x000fce0000000f00 */
.L_x_3006:
        /* <DEDUP_REMOVED lines=30> */
.L_x_3008:
[----:B------:R-:W-:Y:S01]  /*04b0*/  IMAD.MOV.U32 R20, RZ, RZ, R10 ;  /* 0x000000ffff147224 */ /* 0x000fe200078e000a */
[----:B------:R-:W-:Y:S02]  /*04c0*/  MOV R19, R11 ;  /* 0x0000000b00137202 */ /* 0x000fe40000000f00 */
[----:B------:R-:W-:Y:S02]  /*04d0*/  MOV R16, 0x4f0 ;  /* 0x000004f000107802 */ /* 0x000fe40000000f00 */
[----:B------:R-:W-:Y:S05]  /*04e0*/  CALL.REL.NOINC `($__internal_23_$__cuda_sm20_div_s64) ;  /* 0x0000004800d47944 */ /* 0x000fea0003c00000 */
[----:B------:R-:W-:Y:S02]  /*04f0*/  MOV R4, R10 ;  /* 0x0000000a00047202 */ /* 0x000fe40000000f00 */
[----:B------:R-:W-:Y:S02]  /*0500*/  MOV R5, R13 ;  /* 0x0000000d00057202 */ /* 0x000fe40000000f00 */
.L_x_3009:
[----:B------:R-:W-:Y:S05]  /*0510*/  BSYNC.RECONVERGENT B0 ;  /* 0x0000000000007941 */ /* 0x000fea0003800200 */
.L_x_3007:
        /* <DEDUP_REMOVED lines=57> */
.L_x_3011:
[----:B------:R-:W-:Y:S01]  /*08b0*/  IMAD.MOV.U32 R20, RZ, RZ, R18 ;  /* 0x000000ffff147224 */ /* 0x000fe200078e0012 */
[----:B------:R-:W-:Y:S01]  /*08c0*/  MOV R18, R11 ;  /* 0x0000000b00127202 */ /* 0x000fe20000000f00 */
[----:B------:R-:W-:Y:S01]  /*08d0*/  IMAD.MOV.U32 R19, RZ, RZ, R17 ;  /* 0x000000ffff137224 */ /* 0x000fe200078e0011 */
[----:B------:R-:W-:Y:S02]  /*08e0*/  MOV R17, R31 ;  /* 0x0000001f00117202 */ /* 0x000fe40000000f00 */
[----:B------:R-:W-:Y:S02]  /*08f0*/  MOV R16, 0x910 ;  /* 0x0000091000107802 */ /* 0x000fe40000000f00 */
[----:B------:R-:W-:Y:S05]  /*0900*/  CALL.REL.NOINC `($__internal_23_$__cuda_sm20_div_s64) ;  /* 0x0000004400cc7944 */ /* 0x000fea0003c00000 */
[----:B------:R-:W-:Y:S02]  /*0910*/  MOV R12, R10 ;  /* 0x0000000a000c7202 */ /* 0x000fe40000000f00 */
.L_x_3012:
[----:B------:R-:W-:Y:S05]  /*0920*/  BSYNC.RECONVERGENT B0 ;  /* 0x0000000000007941 */ /* 0x000fea0003800200 */
.L_x_3010:
        /* <DEDUP_REMOVED lines=124> */
.L_x_3014:
[----:B------:R-:W-:Y:S01]  /*10f0*/  IMAD.MOV.U32 R20, RZ, RZ, R12 ;  /* 0x000000ffff147224 */ /* 0x000fe200078e000c */
[----:B------:R-:W-:Y:S01]  /*1100*/  MOV R18, R8 ;  /* 0x0000000800127202 */ /* 0x000fe20000000f00 */
[----:B------:R-:W-:Y:S01]  /*1110*/  IMAD.MOV.U32 R19, RZ, RZ, R13 ;  /* 0x000000ffff137224 */ /* 0x000fe200078e000d */
[----:B------:R-:W-:Y:S02]  /*1120*/  MOV R17, R0 ;  /* 0x0000000000117202 */ /* 0x000fe40000000f00 */
[----:B------:R-:W-:Y:S02]  /*1130*/  MOV R16, 0x1150 ;  /* 0x0000115000107802 */ /* 0x000fe40000000f00 */
[----:B------:R-:W-:Y:S05]  /*1140*/  CALL.REL.NOINC `($__internal_23_$__cuda_sm20_div_s64) ;  /* 0x0000003c00bc7944 */ /* 0x000fea0003c00000 */
[----:B------:R-:W-:Y:S02]  /*1150*/  MOV R34, R10 ;  /* 0x0000000a00227202 */ /* 0x000fe40000000f00 */
[----:B------:R-:W-:Y:S02]  /*1160*/  MOV R35, R13 ;  /* 0x0000000d00237202 */ /* 0x000fe40000000f00 */
.L_x_3015:
[----:B------:R-:W-:Y:S05]  /*1170*/  BSYNC.RECONVERGENT B0 ;  /* 0x0000000000007941 */ /* 0x000fea0003800200 */
.L_x_3013:
        /* <DEDUP_REMOVED lines=57> */
.L_x_3017:
[----:B------:R-:W-:Y:S01]  /*1510*/  IMAD.MOV.U32 R20, RZ, RZ, R4 ;  /* 0x000000ffff147224 */ /* 0x000fe200078e0004 */
[----:B------:R-:W-:Y:S01]  /*1520*/  MOV R19, R5 ;  /* 0x0000000500137202 */ /* 0x000fe20000000f00 */
[----:B------:R-:W-:Y:S01]  /*1530*/  IMAD.MOV.U32 R18, RZ, RZ, R7 ;  /* 0x000000ffff127224 */ /* 0x000fe200078e0007 */
[----:B------:R-:W-:Y:S02]  /*1540*/  MOV R16, 0x1560 ;  /* 0x0000156000107802 */ /* 0x000fe40000000f00 */
[----:B------:R-:W-:Y:S05]  /*1550*/  CALL.REL.NOINC `($__internal_23_$__cuda_sm20_div_s64) ;  /* 0x0000003800b87944 */ /* 0x000fea0003c00000 */
[----:B------:R-:W-:Y:S02]  /*1560*/  MOV R20, R10 ;  /* 0x0000000a00147202 */ /* 0x000fe40000000f00 */
[----:B------:R-:W-:Y:S02]  /*1570*/  MOV R21, R13 ;  /* 0x0000000d00157202 */ /* 0x000fe40000000f00 */
.L_x_3018:
[----:B------:R-:W-:Y:S05]  /*1580*/  BSYNC.RECONVERGENT B0 ;  /* 0x0000000000007941 */ /* 0x000fea0003800200 */
.L_x_3016:
        /* <DEDUP_REMOVED lines=271> */
.L_x_3022:
[----:B------:R-:W-:Y:S01]  /*2680*/  IMAD.MOV.U32 R20, RZ, RZ, R2 ;  /* 0x000000ffff147224 */ /* 0x000fe200078e0002 */
[----:B------:R-:W-:Y:S01]  /*2690*/  MOV R19, RZ ;  /* 0x000000ff00137202 */ /* 0x000fe20000000f00 */
[----:B------:R-:W-:Y:S01]  /*26a0*/  IMAD.MOV.U32 R18, RZ, RZ, R32 ;  /* 0x000000ffff127224 */ /* 0x000fe200078e0020 */
[----:B------:R-:W-:Y:S02]  /*26b0*/  MOV R16, 0x26d0 ;  /* 0x000026d000107802 */ /* 0x000fe40000000f00 */
[----:B------:R-:W-:Y:S05]  /*26c0*/  CALL.REL.NOINC `($__internal_23_$__cuda_sm20_div_s64) ;  /* 0x00000028005c7944 */ /* 0x000fea0003c00000 */
[----:B------:R-:W-:Y:S02]  /*26d0*/  IADD3 R17, PT, PT, -R10, RZ, RZ ;  /* 0x000000ff0a117210 */ /* 0x000fe40007ffe1ff */
[----:B------:R-:W-:-:S03]  /*26e0*/  MOV R33, R13 ;  /* 0x0000000d00217202 */ /* 0x000fc60000000f00 */
[----:B------:R-:W-:Y:S01]  /*26f0*/  IMAD R14, R32, R17, R2 ;  /* 0x00000011200e7224 */ /* 0x000fe200078e0202 */
[----:B------:R-:W-:-:S07]  /*2700*/  MOV R32, R10 ;  /* 0x0000000a00207202 */ /* 0x000fce0000000f00 */
.L_x_3023:
        /* <DEDUP_REMOVED lines=59> */
.L_x_3025:
[----:B------:R-:W-:Y:S01]  /*2ac0*/  IMAD.MOV.U32 R20, RZ, RZ, R32 ;  /* 0x000000ffff147224 */ /* 0x000fe200078e0020 */
[----:B------:R-:W-:Y:S01]  /*2ad0*/  MOV R19, R33 ;  /* 0x0000002100137202 */ /* 0x000fe20000000f00 */
[----:B------:R-:W-:Y:S01]  /*2ae0*/  IMAD.MOV.U32 R18, RZ, RZ, R30 ;  /* 0x000000ffff127224 */ /* 0x000fe200078e001e */
[----:B------:R-:W-:Y:S02]  /*2af0*/  MOV R16, 0x2b10 ;  /* 0x00002b1000107802 */ /* 0x000fe40000000f00 */
[----:B------:R-:W-:Y:S05]  /*2b00*/  CALL.REL.NOINC `($__internal_23_$__cuda_sm20_div_s64) ;  /* 0x00000024004c7944 */ /* 0x000fea0003c00000 */
[----:B------:R-:W-:-:S05]  /*2b10*/  IADD3 R13, PT, PT, -R10, RZ, RZ ;  /* 0x000000ff0a0d7210 */ /* 0x000fca0007ffe1ff */
[----:B------:R-:W-:Y:S02]  /*2b20*/  IMAD R30, R13, R30, R32 ;  /* 0x0000001e0d1e7224 */ /* 0x000fe400078e0220 */
.L_x_3026:
[----:B------:R-:W-:Y:S05]  /*2b30*/  BSYNC.RECONVERGENT B0 ;  /* 0x0000000000007941 */ /* 0x000fea0003800200 */
.L_x_3024:
        /* <DEDUP_REMOVED lines=162> */
.L_x_3021:
[----:B------:R-:W0:Y:S01]  /*3560*/  LDC.64 R2, c[0x0][0x420] ;  /* 0x00010800ff027b82 */ /* 0x000e220000000a00 */
[----:B------:R-:W-:-:S05]  /*3570*/  IADD3 R0, PT, PT, R12, UR20, RZ ;  /* 0x000000140c007c10 */ /* 0x000fca000fffe0ff */
[----:B0-----:R-:W-:-:S05]  /*3580*/  IMAD.WIDE.U32 R2, R0, 0x4, R2 ;  /* 0x0000000400027825 */ /* 0x001fca00078e0002 */
[----:B------:R1:W-:Y:S02]  /*3590*/  STG.E desc[UR8][R2.64], R22 ;  /* 0x0000001602007986 */ /* 0x0003e4000c101908 */
.L_x_3020:
[----:B------:R-:W-:Y:S05]  /*35a0*/  BSYNC.RECONVERGENT B1 ;  /* 0x0000000000017941 */ /* 0x000fea0003800200 */
.L_x_3019:
        /* <DEDUP_REMOVED lines=80> */
.L_x_3031:
        /* <DEDUP_REMOVED lines=133> */
.L_x_3030:
        /* <DEDUP_REMOVED lines=73> */
.L_x_3032:
[----:B------:R-:W-:-:S09]  /*4790*/  UISETP.NE.OR UP1, UPT, UR10, URZ, UP1 ;  /* 0x000000ff0a00728c */ /* 0x000fd20008f25670 */
[----:B------:R-:W-:Y:S05]  /*47a0*/  BRA.U !UP1, `(.L_x_3028) ;  /* 0x0000000109947547 */ /* 0x000fea000b800000 */
.L_x_3029:
[----:B------:R-:W-:-:S13]  /*47b0*/  ISETP.GE.AND P0, PT, R12, UR7, PT ;  /* 0x000000070c007c0c */ /* 0x000fda000bf06270 */
.L_x_3033:
        /* <DEDUP_REMOVED lines=36> */
.L_x_3028:
[----:B------:R-:W-:-:S09]  /*4a00*/  UISETP.NE.AND UP0, UPT, UR4, URZ, UPT ;  /* 0x000000ff0400728c */ /* 0x000fd2000bf05270 */
[----:B------:R-:W-:Y:S05]  /*4a10*/  BRA.U !UP0, `(.L_x_3027) ;  /* 0x0000000108447547 */ /* 0x000fea000b800000 */
[----:B------:R-:W-:Y:S01]  /*4a20*/  IMAD R13, R13, 0x44, R14 ;  /* 0x000000440d0d7824 */ /* 0x000fe200078e020e */
[----:B------:R-:W-:Y:S01]  /*4a30*/  ISETP.GE.AND P0, PT, R12, UR7, PT ;  /* 0x000000070c007c0c */ /* 0x000fe2000bf06270 */
[----:B------:R-:W-:Y:S02]  /*4a40*/  UIMAD.WIDE UR10, UR11, 0x4, URZ ;  /* 0x000000040b0a78a5 */ /* 0x000fe4000f8e02ff */
[----:B------:R-:W-:Y:S01]  /*4a50*/  UIADD3 UR4, UPT, UPT, -UR4, URZ, URZ ;  /* 0x000000ff04047290 */ /* 0x000fe2000fffe1ff */
[----:B------:R-:W-:-:S11]  /*4a60*/  IADD3 R6, PT, PT, R13, UR6, RZ ;  /* 0x000000060d067c10 */ /* 0x000fd6000fffe0ff */
.L_x_3034:
        /* <DEDUP_REMOVED lines=12> */
.L_x_3027:
        /* <DEDUP_REMOVED lines=81> */
        .weak           $__internal_23_$__cuda_sm20_div_s64
        .type           $__internal_23_$__cuda_sm20_div_s64,@function
        .size           $__internal_23_$__cuda_sm20_div_s64,(.L_x_4855 - $__internal_23_$__cuda_sm20_div_s64)
$__internal_23_$__cuda_sm20_div_s64:
        /* <DEDUP_REMOVED lines=86> */
[----:B------:R-:W-:Y:S06]  /*55a0*/  RET.REL.NODEC R20 `(_ZN5flash32flash_fwd_splitkv_combine_kernelI23Flash_fwd_kernel_traitsILi32ELi64ELi128ELi4ELb0ELb0EN7cutlass6half_tE19Flash_kernel_traitsILi32ELi64ELi128ELi4ES3_EELi16ELi5ELb1EEEvNS_16Flash_fwd_paramsE) ;  /* 0xffffffa814947950 */ /* 0x000fec0003c3ffff */
.L_x_3035:
        /* <DEDUP_REMOVED lines=13> */
.L_x_4855:


//--------------------- .text._ZN5flash32flash_fwd_splitkv_combine_kernelI23Flash_fwd_kernel_traitsILi32ELi64ELi128ELi4ELb0ELb0EN7cutlass6half_tE19Flash_kernel_traitsILi32ELi64ELi128ELi4ES3_EELi16ELi4ELb1EEEvNS_16Flash_fwd_paramsE --------------------------
	.section	.text._ZN5flash32flash_fwd_splitkv_combine_kernelI23Flash_fwd_kernel_traitsILi32ELi64ELi128ELi4ELb0ELb0EN7cutlass6half_tE19Flash_kernel_traitsILi32ELi64ELi128ELi4ES3_EELi16ELi4ELb1EEEvNS_16Flash_fwd_paramsE,"ax",@progbits
	.align	128
        .global         _ZN5flash32flash_fwd_splitkv_combine_kernelI23Flash_fwd_kernel_traitsILi32ELi64ELi128ELi4ELb0ELb0EN7cutlass6half_tE19Flash_kernel_traitsILi32ELi64ELi128ELi4ES3_EELi16ELi4ELb1EEEvNS_16Flash_fwd_paramsE
        .type           _ZN5flash32flash_fwd_splitkv_combine_kernelI23Flash_fwd_kernel_traitsILi32ELi64ELi128ELi4ELb0ELb0EN7cutlass6half_tE19Flash_kernel_traitsILi32ELi64ELi128ELi4ES3_EELi16ELi4ELb1EEEvNS_16Flash_fwd_paramsE,@function
        .size           _ZN5flash32flash_fwd_splitkv_combine_kernelI23Flash_fwd_kernel_traitsILi32ELi64ELi128ELi4ELb0ELb0EN7cutlass6half_tE19Flash_kernel_traitsILi32ELi64ELi128ELi4ES3_EELi16ELi4ELb1EEEvNS_16Flash_fwd_paramsE,(.L_x_4856 - _ZN5flash32flash_fwd_splitkv_combine_kernelI23Flash_fwd_kernel_traitsILi32ELi64ELi128ELi4ELb0ELb0EN7cutlass6half_tE19Flash_kernel_traitsILi32ELi64ELi128ELi4ES3_EELi16ELi4ELb1EEEvNS_16Flash_fwd_paramsE)
        .other          _ZN5flash32flash_fwd_splitkv_combine_kernelI23Flash_fwd_kernel_traitsILi32ELi64ELi128ELi4ELb0ELb0EN7cutlass6half_tE19Flash_kernel_traitsILi32ELi64ELi128ELi4ES3_EELi16ELi4ELb1EEEvNS_16Flash_fwd_paramsE,@"STO_CUDA_ENTRY STV_DEFAULT"
_ZN5flash32flash_fwd_splitkv_combine_kernelI23Flash_fwd_kernel_traitsILi32ELi64ELi128ELi4ELb0ELb0EN7cutlass6half_tE19Flash_kernel_traitsILi32ELi64ELi128ELi4ES3_EELi16ELi4ELb1EEEvNS_16Flash_fwd_paramsE:
.text._ZN5flash32flash_fwd_splitkv_combine_kernelI23Flash_fwd_kernel_traitsILi32ELi64ELi128ELi4ELb0ELb0EN7cutlass6half_tE19Flash_kernel_traitsILi32ELi64ELi128ELi4ES3_EELi16ELi4ELb1EEEvNS_16Flash_fwd_paramsE:
        /* <DEDUP_REMOVED lines=38> */
.L_x_3036:
[----:B------:R-:W-:Y:S01]  /*0260*/  IMAD.U32 R22, RZ, RZ, UR21 ;  /* 0x00000015ff167e24 */ /* 0x000fe2000f8e00ff */
[----:B------:R-:W-:Y:S01]  /*0270*/  MOV R20, UR19 ;  /* 0x0000001300147c02 */ /* 0x000fe20008000f00 */
[----:B------:R-:W-:Y:S01]  /*0280*/  IMAD.U32 R19, RZ, RZ, UR15 ;  /* 0x0000000fff137e24 */ /* 0x000fe2000f8e00ff */
[----:B------:R-:W-:Y:S02]  /*0290*/  MOV R18, UR14 ;  /* 0x0000000e00127c02 */ /* 0x000fe40008000f00 */
[----:B------:R-:W-:Y:S02]  /*02a0*/  MOV R16, 0x2c0 ;  /* 0x000002c000107802 */ /* 0x000fe40000000f00 */
[----:B------:R-:W-:Y:S05]  /*02b0*/  CALL.REL.NOINC `($__internal_24_$__cuda_sm20_div_s64) ;  /* 0x0000004800787944 */ /* 0x000fea0003c00000 */
.L_x_3037:
        /* <DEDUP_REMOVED lines=30> */
.L_x_3039:
[----:B------:R-:W-:Y:S01]  /*04a0*/  IMAD.MOV.U32 R22, RZ, RZ, R10 ;  /* 0x000000ffff167224 */ /* 0x000fe200078e000a */
[----:B------:R-:W-:Y:S02]  /*04b0*/  MOV R19, R11 ;  /* 0x0000000b00137202 */ /* 0x000fe40000000f00 */
[----:B------:R-:W-:Y:S02]  /*04c0*/  MOV R16, 0x4e0 ;  /* 0x000004e000107802 */ /* 0x000fe40000000f00 */
[----:B------:R-:W-:Y:S05]  /*04d0*/  CALL.REL.NOINC `($__internal_24_$__cuda_sm20_div_s64) ;  /* 0x0000004400f07944 */ /* 0x000fea0003c00000 */
[----:B------:R-:W-:Y:S02]  /*04e0*/  MOV R4, R10 ;  /* 0x0000000a00047202 */ /* 0x000fe40000000f00 */
[----:B------:R-:W-:Y:S02]  /*04f0*/  MOV R5, R11 ;  /* 0x0000000b00057202 */ /* 0x000fe40000000f00 */
.L_x_3040:
[----:B------:R-:W-:Y:S05]  /*0500*/  BSYNC.RECONVERGENT B0 ;  /* 0x0000000000007941 */ /* 0x000fea0003800200 */
.L_x_3038:
        /* <DEDUP_REMOVED lines=57> */
.L_x_3042:
[----:B------:R-:W-:Y:S01]  /*08a0*/  IMAD.MOV.U32 R22, RZ, RZ, R20 ;  /* 0x000000ffff167224 */ /* 0x000fe200078e0014 */
[----:B------:R-:W-:Y:S01]  /*08b0*/  MOV R20, R9 ;  /* 0x0000000900147202 */ /* 0x000fe20000000f00 */
[----:B------:R-:W-:Y:S01]  /*08c0*/  IMAD.MOV.U32 R19, RZ, RZ, R18 ;  /* 0x000000ffff137224 */ /* 0x000fe200078e0012 */
[----:B------:R-:W-:Y:S02]  /*08d0*/  MOV R18, R29 ;  /* 0x0000001d00127202 */ /* 0x000fe40000000f00 */
[----:B------:R-:W-:Y:S02]  /*08e0*/  MOV R16, 0x900 ;  /* 0x0000090000107802 */ /* 0x000fe40000000f00 */
[----:B------:R-:W-:Y:S05]  /*08f0*/  CALL.REL.NOINC `($__internal_24_$__cuda_sm20_div_s64) ;  /* 0x0000004000e87944 */ /* 0x000fea0003c00000 */
.L_x_3043:
[----:B------:R-:W-:Y:S05]  /*0900*/  BSYNC.RECONVERGENT B0 ;  /* 0x0000000000007941 */ /* 0x000fea0003800200 */
.L_x_3041:
        /* <DEDUP_REMOVED lines=124> */
.L_x_3045:
[----:B------:R-:W-:Y:S01]  /*10d0*/  IMAD.MOV.U32 R22, RZ, RZ, R10 ;  /* 0x000000ffff167224 */ /* 0x000fe200078e000a */
[----:B------:R-:W-:Y:S01]  /*10e0*/  MOV R20, R8 ;  /* 0x0000000800147202 */ /* 0x000fe20000000f00 */
[----:B------:R-:W-:Y:S01]  /*10f0*/  IMAD.MOV.U32 R19, RZ, RZ, R11 ;  /* 0x000000ffff137224 */ /* 0x000fe200078e000b */
[----:B------:R-:W-:Y:S02]  /*1100*/  MOV R18, R0 ;  /* 0x0000000000127202 */ /* 0x000fe40000000f00 */
[----:B------:R-:W-:Y:S02]  /*1110*/  MOV R16, 0x1130 ;  /* 0x0000113000107802 */ /* 0x000fe40000000f00 */
[----:B------:R-:W-:Y:S05]  /*1120*/  CALL.REL.NOINC `($__internal_24_$__cuda_sm20_div_s64) ;  /* 0x0000003800dc7944 */ /* 0x000fea0003c00000 */
[----:B------:R-:W-:Y:S02]  /*1130*/  MOV R32, R10 ;  /* 0x0000000a00207202 */ /* 0x000fe40000000f00 */
[----:B------:R-:W-:Y:S02]  /*1140*/  MOV R33, R11 ;  /* 0x0000000b00217202 */ /* 0x000fe40000000f00 */
.L_x_3046:
[----:B------:R-:W-:Y:S05]  /*1150*/  BSYNC.RECONVERGENT B0 ;  /* 0x0000000000007941 */ /* 0x000fea0003800200 */
.L_x_3044:
        /* <DEDUP_REMOVED lines=57> */
.L_x_3048:
[----:B------:R-:W-:Y:S01]  /*14f0*/  IMAD.MOV.U32 R22, RZ, RZ, R4 ;  /* 0x000000ffff167224 */ /* 0x000fe200078e0004 */
[----:B------:R-:W-:Y:S01]  /*1500*/  MOV R19, R5 ;  /* 0x0000000500137202 */ /* 0x000fe20000000f00 */
[----:B------:R-:W-:Y:S01]  /*1510*/  IMAD.MOV.U32 R20, RZ, RZ, R7 ;  /* 0x000000ffff147224 */ /* 0x000fe200078e0007 */
[----:B------:R-:W-:Y:S02]  /*1520*/  MOV R16, 0x1540 ;  /* 0x0000154000107802 */ /* 0x000fe40000000f00 */
[----:B------:R-:W-:Y:S05]  /*1530*/  CALL.REL.NOINC `($__internal_24_$__cuda_sm20_div_s64) ;  /* 0x0000003400d87944 */ /* 0x000fea0003c00000 */
[----:B------:R-:W-:Y:S02]  /*1540*/  MOV R14, R10 ;  /* 0x0000000a000e7202 */ /* 0x000fe40000000f00 */
[----:B------:R-:W-:Y:S02]  /*1550*/  MOV R15, R11 ;  /* 0x0000000b000f7202 */ /* 0x000fe40000000f00 */
.L_x_3049:
[----:B------:R-:W-:Y:S05]  /*1560*/  BSYNC.RECONVERGENT B0 ;  /* 0x0000000000007941 */ /* 0x000fea0003800200 */
.L_x_3047:
        /* <DEDUP_REMOVED lines=230> */
.L_x_3053:
[----:B------:R-:W-:Y:S01]  /*23d0*/  IMAD.MOV.U32 R22, RZ, RZ, R2 ;  /* 0x000000ffff167224 */ /* 0x000fe200078e0002 */
[----:B------:R-:W-:Y:S01]  /*23e0*/  MOV R19, RZ ;  /* 0x000000ff00137202 */ /* 0x000fe20000000f00 */
[----:B------:R-:W-:Y:S01]  /*23f0*/  IMAD.MOV.U32 R20, RZ, RZ, R30 ;  /* 0x000000ffff147224 */ /* 0x000fe200078e001e */
[----:B------:R-:W-:Y:S02]  /*2400*/  MOV R16, 0x2420 ;  /* 0x0000242000107802 */ /* 0x000fe40000000f00 */
[----:B------:R-:W-:Y:S05]  /*2410*/  CALL.REL.NOINC `($__internal_24_$__cuda_sm20_div_s64) ;  /* 0x0000002800207944 */ /* 0x000fea0003c00000 */
[----:B------:R-:W-:Y:S02]  /*2420*/  IADD3 R13, PT, PT, -R10, RZ, RZ ;  /* 0x000000ff0a0d7210 */ /* 0x000fe40007ffe1ff */
[----:B------:R-:W-:-:S03]  /*2430*/  MOV R31, R11 ;  /* 0x0000000b001f7202 */ /* 0x000fc60000000f00 */
[----:B------:R-:W-:Y:S01]  /*2440*/  IMAD R13, R30, R13, R2 ;  /* 0x0000000d1e0d7224 */ /* 0x000fe200078e0202 */
[----:B------:R-:W-:-:S07]  /*2450*/  MOV R30, R10 ;  /* 0x0000000a001e7202 */ /* 0x000fce0000000f00 */
.L_x_3054:
        /* <DEDUP_REMOVED lines=59> */
.L_x_3056:
[----:B------:R-:W-:Y:S01]  /*2810*/  IMAD.MOV.U32 R22, RZ, RZ, R30 ;  /* 0x000000ffff167224 */ /* 0x000fe200078e001e */
[----:B------:R-:W-:Y:S01]  /*2820*/  MOV R19, R31 ;  /* 0x0000001f00137202 */ /* 0x000fe20000000f00 */
[----:B------:R-:W-:Y:S01]  /*2830*/  IMAD.MOV.U32 R20, RZ, RZ, R28 ;  /* 0x000000ffff147224 */ /* 0x000fe200078e001c */
[----:B------:R-:W-:Y:S02]  /*2840*/  MOV R16, 0x2860 ;  /* 0x0000286000107802 */ /* 0x000fe40000000f00 */
[----:B------:R-:W-:Y:S05]  /*2850*/  CALL.REL.NOINC `($__internal_24_$__cuda_sm20_div_s64) ;  /* 0x0000002400107944 */ /* 0x000fea0003c00000 */
[----:B------:R-:W-:-:S05]  /*2860*/  IADD3 R11, PT, PT, -R10, RZ, RZ ;  /* 0x000000ff0a0b7210 */ /* 0x000fca0007ffe1ff */
[----:B------:R-:W-:Y:S02]  /*2870*/  IMAD R28, R11, R28, R30 ;  /* 0x0000001c0b1c7224 */ /* 0x000fe400078e021e */
.L_x_3057:
[----:B------:R-:W-:Y:S05]  /*2880*/  BSYNC.RECONVERGENT B0 ;  /* 0x0000000000007941 */ /* 0x000fea0003800200 */
.L_x_3055:
        /* <DEDUP_REMOVED lines=160> */
.L_x_3052:
[----:B------:R-:W0:Y:S01]  /*3290*/  LDC.64 R2, c[0x0][0x420] ;  /* 0x00010800ff027b82 */ /* 0x000e220000000a00 */
[----:B------:R-:W-:-:S05]  /*32a0*/  IADD3 R0, PT, PT, R12, UR20, RZ ;  /* 0x000000140c007c10 */ /* 0x000fca000fffe0ff */
[----:B0-----:R-:W-:-:S05]  /*32b0*/  IMAD.WIDE.U32 R2, R0, 0x4, R2 ;  /* 0x0000000400027825 */ /* 0x001fca00078e0002 */
[----:B------:R0:W-:Y:S02]  /*32c0*/  STG.E desc[UR10][R2.64], R23 ;  /* 0x0000001702007986 */ /* 0x0001e4000c10190a */
.L_x_3051:
[----:B------:R-:W-:Y:S05]  /*32d0*/  BSYNC.RECONVERGENT B1 ;  /* 0x0000000000017941 */ /* 0x000fea0003800200 */
.L_x_3050:
        /* <DEDUP_REMOVED lines=67> */
.L_x_3062:
        /* <DEDUP_REMOVED lines=133> */
.L_x_3061:
        /* <DEDUP_REMOVED lines=73> */
.L_x_3063:
[----:B------:R-:W-:-:S09]  /*43f0*/  UISETP.NE.OR UP1, UPT, UR8, URZ, UP1 ;  /* 0x000000ff0800728c */ /* 0x000fd20008f25670 */
[----:B------:R-:W-:Y:S05]  /*4400*/  BRA.U !UP1, `(.L_x_3059) ;  /* 0x0000000109947547 */ /* 0x000fea000b800000 */
.L_x_3060:
[----:B------:R-:W-:-:S13]  /*4410*/  ISETP.GE.AND P0, PT, R12, UR7, PT ;  /* 0x000000070c007c0c */ /* 0x000fda000bf06270 */
.L_x_3064:
        /* <DEDUP_REMOVED lines=36> */
.L_x_3059:
[----:B------:R-:W-:-:S09]  /*4660*/  UISETP.NE.AND UP0, UPT, UR4, URZ, UPT ;  /* 0x000000ff0400728c */ /* 0x000fd2000bf05270 */
[----:B------:R-:W-:Y:S05]  /*4670*/  BRA.U !UP0, `(.L_x_3058) ;  /* 0x0000000108447547 */ /* 0x000fea000b800000 */
[----:B------:R-:W-:Y:S01]  /*4680*/  IMAD R13, R13, 0x44, R14 ;  /* 0x000000440d0d7824 */ /* 0x000fe200078e020e */
[----:B------:R-:W-:Y:S01]  /*4690*/  ISETP.GE.AND P0, PT, R12, UR7, PT ;  /* 0x000000070c007c0c */ /* 0x000fe2000bf06270 */
[----:B------:R-:W-:Y:S02]  /*46a0*/  UIMAD.WIDE UR8, UR9, 0x4, URZ ;  /* 0x00000004090878a5 */ /* 0x000fe4000f8e02ff */
[----:B------:R-:W-:Y:S01]  /*46b0*/  UIADD3 UR4, UPT, UPT, -UR4, URZ, URZ ;  /* 0x000000ff04047290 */ /* 0x000fe2000fffe1ff */
[----:B------:R-:W-:-:S11]  /*46c0*/  IADD3 R6, PT, PT, R13, UR6, RZ ;  /* 0x000000060d067c10 */ /* 0x000fd6000fffe0ff */
.L_x_3065:
        /* <DEDUP_REMOVED lines=12> */
.L_x_3058:
        /* <DEDUP_REMOVED lines=81> */
        .weak           $__internal_24_$__cuda_sm20_div_s64
        .type           $__internal_24_$__cuda_sm20_div_s64,@function
        .size           $__internal_24_$__cuda_sm20_div_s64,(.L_x_4856 - $__internal_24_$__cuda_sm20_div_s64)
$__internal_24_$__cuda_sm20_div_s64:
        /* <DEDUP_REMOVED lines=86> */
[----:B------:R-:W-:Y:S06]  /*5200*/  RET.REL.NODEC R14 `(_ZN5flash32flash_fwd_splitkv_combine_kernelI23Flash_fwd_kernel_traitsILi32ELi64ELi128ELi4ELb0ELb0EN7cutlass6half_tE19Flash_kernel_traitsILi32ELi64ELi128ELi4ES3_EELi16ELi4ELb1EEEvNS_16Flash_fwd_paramsE) ;  /* 0xffffffac0e7c7950 */ /* 0x000fec0003c3ffff */
.L_x_3066:
        /* <DEDUP_REMOVED lines=15> */
.L_x_4856:


//--------------------- .text._ZN5flash32flash_fwd_splitkv_combine_kernelI23Flash_fwd_kernel_traitsILi32ELi64ELi128ELi4ELb0ELb0EN7cutlass6half_tE19Flash_kernel_traitsILi32ELi64ELi128ELi4ES3_EELi16ELi3ELb1EEEvNS_16Flash_fwd_paramsE --------------------------
	.section	.text._ZN5flash32flash_fwd_splitkv_combine_kernelI23Flash_fwd_kernel_traitsILi32ELi64ELi128ELi4ELb0ELb0EN7cutlass6half_tE19Flash_kernel_traitsILi32ELi64ELi128ELi4ES3_EELi16ELi3ELb1EEEvNS_16Flash_fwd_paramsE,"ax",@progbits
	.align	128
        .global         _ZN5flash32flash_fwd_splitkv_combine_kernelI23Flash_fwd_kernel_traitsILi32ELi64ELi128ELi4ELb0ELb0EN7cutlass6half_tE19Flash_kernel_traitsILi32ELi64ELi128ELi4ES3_EELi16ELi3ELb1EEEvNS_16Flash_fwd_paramsE
        .type           _ZN5flash32flash_fwd_splitkv_combine_kernelI23Flash_fwd_kernel_traitsILi32ELi64ELi128ELi4ELb0ELb0EN7cutlass6half_tE19Flash_kernel_traitsILi32ELi64ELi128ELi4ES3_EELi16ELi3ELb1EEEvNS_16Flash_fwd_paramsE,@function
        .size           _ZN5flash32flash_fwd_splitkv_combine_kernelI23Flash_fwd_kernel_traitsILi32ELi64ELi128ELi4ELb0ELb0EN7cutlass6half_tE19Flash_kernel_traitsILi32ELi64ELi128ELi4ES3_EELi16ELi3ELb1EEEvNS_16Flash_fwd_paramsE,(.L_x_4857 - _ZN5flash32flash_fwd_splitkv_combine_kernelI23Flash_fwd_kernel_traitsILi32ELi64ELi128ELi4ELb0ELb0EN7cutlass6half_tE19Flash_kernel_traitsILi32ELi64ELi128ELi4ES3_EELi16ELi3ELb1EEEvNS_16Flash_fwd_paramsE)
        .other          _ZN5flash32flash_fwd_splitkv_combine_kernelI23Flash_fwd_kernel_traitsILi32ELi64ELi128ELi4ELb0ELb0EN7cutlass6half_tE19Flash_kernel_traitsILi32ELi64ELi128ELi4ES3_EELi16ELi3ELb1EEEvNS_16Flash_fwd_paramsE,@"STO_CUDA_ENTRY STV_DEFAULT"
_ZN5flash32flash_fwd_splitkv_combine_kernelI23Flash_fwd_kernel_traitsILi32ELi64ELi128ELi4ELb0ELb0EN7cutlass6half_tE19Flash_kernel_traitsILi32ELi64ELi128ELi4ES3_EELi16ELi3ELb1EEEvNS_16Flash_fwd_paramsE:
.text._ZN5flash32flash_fwd_splitkv_combine_kernelI23Flash_fwd_kernel_traitsILi32ELi64ELi128ELi4ELb0ELb0EN7cutlass6half_tE19Flash_kernel_traitsILi32ELi64ELi128ELi4ES3_EELi16ELi3ELb1EEEvNS_16Flash_fwd_paramsE:
        /* <DEDUP_REMOVED lines=38> */
.L_x_3067:
[----:B------:R-:W-:Y:S01]  /*0260*/  IMAD.U32 R16, RZ, RZ, UR14 ;  /* 0x0000000eff107e24 */ /* 0x000fe2000f8e00ff */
[----:B------:R-:W-:Y:S01]  /*0270*/  MOV R20, UR12 ;  /* 0x0000000c00147c02 */ /* 0x000fe20008000f00 */
[----:B------:R-:W-:Y:S01]  /*0280*/  IMAD.U32 R21, RZ, RZ, UR15 ;  /* 0x0000000fff157e24 */ /* 0x000fe2000f8e00ff */
[----:B------:R-:W-:Y:S02]  /*0290*/  MOV R19, UR7 ;  /* 0x0000000700137c02 */ /* 0x000fe40008000f00 */
[----:B------:R-:W-:Y:S02]  /*02a0*/  MOV R18, 0x2c0 ;  /* 0x000002c000127802 */ /* 0x000fe40000000f00 */
[----:B------:R-:W-:Y:S05]  /*02b0*/  CALL.REL.NOINC `($__internal_25_$__cuda_sm20_div_s64) ;  /* 0x0000004800207944 */ /* 0x000fea0003c00000 */
[----:B------:R-:W-:-:S07]  /*02c0*/  MOV R11, R13 ;  /* 0x0000000d000b7202 */ /* 0x000fce0000000f00 */
.L_x_3068:
        /* <DEDUP_REMOVED lines=30> */
.L_x_3070:
[----:B------:R-:W-:Y:S01]  /*04b0*/  IMAD.MOV.U32 R16, RZ, RZ, R10 ;  /* 0x000000ffff107224 */ /* 0x000fe200078e000a */
[----:B------:R-:W-:Y:S02]  /*04c0*/  MOV R21, R11 ;  /* 0x0000000b00157202 */ /* 0x000fe40000000f00 */
[----:B------:R-:W-:Y:S02]  /*04d0*/  MOV R18, 0x4f0 ;  /* 0x000004f000127802 */ /* 0x000fe40000000f00 */
[----:B------:R-:W-:Y:S05]  /*04e0*/  CALL.REL.NOINC `($__internal_25_$__cuda_sm20_div_s64) ;  /* 0x0000004400947944 */ /* 0x000fea0003c00000 */
[----:B------:R-:W-:Y:S02]  /*04f0*/  MOV R4, R10 ;  /* 0x0000000a00047202 */ /* 0x000fe40000000f00 */
[----:B------:R-:W-:Y:S02]  /*0500*/  MOV R5, R13 ;  /* 0x0000000d00057202 */ /* 0x000fe40000000f00 */
.L_x_3071:
[----:B------:R-:W-:Y:S05]  /*0510*/  BSYNC.RECONVERGENT B0 ;  /* 0x0000000000007941 */ /* 0x000fea0003800200 */
.L_x_3069:
        /* <DEDUP_REMOVED lines=57> */
.L_x_3073:
[----:B------:R-:W-:Y:S01]  /*08b0*/  IMAD.MOV.U32 R16, RZ, RZ, R20 ;  /* 0x000000ffff107224 */ /* 0x000fe200078e0014 */
[----:B------:R-:W-:Y:S01]  /*08c0*/  MOV R20, R11 ;  /* 0x0000000b00147202 */ /* 0x000fe20000000f00 */
[----:B------:R-:W-:Y:S01]  /*08d0*/  IMAD.MOV.U32 R21, RZ, RZ, R19 ;  /* 0x000000ffff157224 */ /* 0x000fe200078e0013 */
[----:B------:R-:W-:Y:S02]  /*08e0*/  MOV R19, R29 ;  /* 0x0000001d00137202 */ /* 0x000fe40000000f00 */
[----:B------:R-:W-:Y:S02]  /*08f0*/  MOV R18, 0x910 ;  /* 0x0000091000127802 */ /* 0x000fe40000000f00 */
[----:B------:R-:W-:Y:S05]  /*0900*/  CALL.REL.NOINC `($__internal_25_$__cuda_sm20_div_s64) ;  /* 0x00000040008c7944 */ /* 0x000fea0003c00000 */
[----:B------:R-:W-:Y:S02]  /*0910*/  MOV R12, R10 ;  /* 0x0000000a000c7202 */ /* 0x000fe40000000f00 */
.L_x_3074:
[----:B------:R-:W-:Y:S05]  /*0920*/  BSYNC.RECONVERGENT B0 ;  /* 0x0000000000007941 */ /* 0x000fea0003800200 */
.L_x_3072:
        /* <DEDUP_REMOVED lines=124> */
.L_x_3076:
[----:B------:R-:W-:Y:S01]  /*10f0*/  IMAD.MOV.U32 R16, RZ, RZ, R12 ;  /* 0x000000ffff107224 */ /* 0x000fe200078e000c */
[----:B------:R-:W-:Y:S01]  /*1100*/  MOV R20, R8 ;  /* 0x0000000800147202 */ /* 0x000fe20000000f00 */
[----:B------:R-:W-:Y:S01]  /*1110*/  IMAD.MOV.U32 R21, RZ, RZ, R13 ;  /* 0x000000ffff157224 */ /* 0x000fe200078e000d */
[----:B------:R-:W-:Y:S02]  /*1120*/  MOV R19, R0 ;  /* 0x0000000000137202 */ /* 0x000fe40000000f00 */
[----:B------:R-:W-:Y:S02]  /*1130*/  MOV R18, 0x1150 ;  /* 0x0000115000127802 */ /* 0x000fe40000000f00 */
[----:B------:R-:W-:Y:S05]  /*1140*/  CALL.REL.NOINC `($__internal_25_$__cuda_sm20_div_s64) ;  /* 0x00000038007c7944 */ /* 0x000fea0003c00000 */
[----:B------:R-:W-:Y:S02]  /*1150*/  MOV R34, R10 ;  /* 0x0000000a00227202 */ /* 0x000fe40000000f00 */
[----:B------:R-:W-:Y:S02]  /*1160*/  MOV R35, R13 ;  /* 0x0000000d00237202 */ /* 0x000fe40000000f00 */
.L_x_3077:
[----:B------:R-:W-:Y:S05]  /*1170*/  BSYNC.RECONVERGENT B0 ;  /* 0x0000000000007941 */ /* 0x000fea0003800200 */
.L_x_3075:
        /* <DEDUP_REMOVED lines=57> */
.L_x_3079:
[----:B------:R-:W-:Y:S01]  /*1510*/  IMAD.MOV.U32 R16, RZ, RZ, R4 ;  /* 0x000000ffff107224 */ /* 0x000fe200078e0004 */
[----:B------:R-:W-:Y:S01]  /*1520*/  MOV R21, R5 ;  /* 0x0000000500157202 */ /* 0x000fe20000000f00 */
[----:B------:R-:W-:Y:S01]  /*1530*/  IMAD.MOV.U32 R20, RZ, RZ, R7 ;  /* 0x000000ffff147224 */ /* 0x000fe200078e0007 */
[----:B------:R-:W-:Y:S02]  /*1540*/  MOV R18, 0x1560 ;  /* 0x0000156000127802 */ /* 0x000fe40000000f00 */
[----:B------:R-:W-:Y:S05]  /*1550*/  CALL.REL.NOINC `($__internal_25_$__cuda_sm20_div_s64) ;  /* 0x0000003400787944 */ /* 0x000fea0003c00000 */
[----:B------:R-:W-:Y:S02]  /*1560*/  MOV R14, R10 ;  /* 0x0000000a000e7202 */ /* 0x000fe40000000f00 */
[----:B------:R-:W-:Y:S02]  /*1570*/  MOV R15, R13 ;  /* 0x0000000d000f7202 */ /* 0x000fe40000000f00 */
.L_x_3080:
[----:B------:R-:W-:Y:S05]  /*1580*/  BSYNC.RECONVERGENT B0 ;  /* 0x0000000000007941 */ /* 0x000fea0003800200 */
.L_x_3078:
        /* <DEDUP_REMOVED lines=70> */
.L_x_3082:
[----:B0-----:R-:W-:Y:S05]  /*19f0*/  BSYNC.RECONVERGENT B0 ;  /* 0x0000000000007941 */ /* 0x001fea0003800200 */
.L_x_3081:
        /* <DEDUP_REMOVED lines=135> */
.L_x_3086:
[----:B------:R-:W-:Y:S01]  /*2270*/  IMAD.MOV.U32 R16, RZ, RZ, R2 ;  /* 0x000000ffff107224 */ /* 0x000fe200078e0002 */
[----:B------:R-:W-:Y:S01]  /*2280*/  MOV R21, RZ ;  /* 0x000000ff00157202 */ /* 0x000fe20000000f00 */
[----:B------:R-:W-:Y:S01]  /*2290*/  IMAD.MOV.U32 R20, RZ, RZ, R32 ;  /* 0x000000ffff147224 */ /* 0x000fe200078e0020 */
[----:B------:R-:W-:Y:S02]  /*22a0*/  MOV R18, 0x22c0 ;  /* 0x000022c000127802 */ /* 0x000fe40000000f00 */
[----:B------:R-:W-:Y:S05]  /*22b0*/  CALL.REL.NOINC `($__internal_25_$__cuda_sm20_div_s64) ;  /* 0x0000002800207944 */ /* 0x000fea0003c00000 */
[----:B------:R-:W-:Y:S02]  /*22c0*/  IADD3 R15, PT, PT, -R10, RZ, RZ ;  /* 0x000000ff0a0f7210 */ /* 0x000fe40007ffe1ff */
[----:B------:R-:W-:-:S03]  /*22d0*/  MOV R33, R13 ;  /* 0x0000000d00217202 */ /* 0x000fc60000000f00 */
[----:B------:R-:W-:Y:S01]  /*22e0*/  IMAD R14, R32, R15, R2 ;  /* 0x0000000f200e7224 */ /* 0x000fe200078e0202 */
[----:B------:R-:W-:-:S07]  /*22f0*/  MOV R32, R10 ;  /* 0x0000000a00207202 */ /* 0x000fce0000000f00 */
.L_x_3087:
        /* <DEDUP_REMOVED lines=59> */
.L_x_3089:
[----:B------:R-:W-:Y:S01]  /*26b0*/  IMAD.MOV.U32 R16, RZ, RZ, R32 ;  /* 0x000000ffff107224 */ /* 0x000fe200078e0020 */
[----:B------:R-:W-:Y:S01]  /*26c0*/  MOV R21, R33 ;  /* 0x0000002100157202 */ /* 0x000fe20000000f00 */
[----:B------:R-:W-:Y:S01]  /*26d0*/  IMAD.MOV.U32 R20, RZ, RZ, R28 ;  /* 0x000000ffff147224 */ /* 0x000fe200078e001c */
[----:B------:R-:W-:Y:S02]  /*26e0*/  MOV R18, 0x2700 ;  /* 0x0000270000127802 */ /* 0x000fe40000000f00 */
[----:B------:R-:W-:Y:S05]  /*26f0*/  CALL.REL.NOINC `($__internal_25_$__cuda_sm20_div_s64) ;  /* 0x0000002400107944 */ /* 0x000fea0003c00000 */
[----:B------:R-:W-:-:S05]  /*2700*/  IADD3 R13, PT, PT, -R10, RZ, RZ ;  /* 0x000000ff0a0d7210 */ /* 0x000fca0007ffe1ff */
[----:B------:R-:W-:Y:S02]  /*2710*/  IMAD R28, R13, R28, R32 ;  /* 0x0000001c0d1c7224 */ /* 0x000fe400078e0220 */
.L_x_3090:
[----:B------:R-:W-:Y:S05]  /*2720*/  BSYNC.RECONVERGENT B0 ;  /* 0x0000000000007941 */ /* 0x000fea0003800200 */
.L_x_3088:
        /* <DEDUP_REMOVED lines=160> */
.L_x_3085:
[----:B------:R-:W0:Y:S01]  /*3130*/  LDC.64 R2, c[0x0][0x420] ;  /* 0x00010800ff027b82 */ /* 0x000e220000000a00 */
[----:B------:R-:W-:-:S05]  /*3140*/  IADD3 R0, PT, PT, R12, UR13, RZ ;  /* 0x0000000d0c007c10 */ /* 0x000fca000fffe0ff */
[----:B0-----:R-:W-:-:S05]  /*3150*/  IMAD.WIDE.U32 R2, R0, 0x4, R2 ;  /* 0x0000000400027825 */ /* 0x001fca00078e0002 */
[----:B------:R1:W-:Y:S02]  /*3160*/  STG.E desc[UR10][R2.64], R24 ;  /* 0x0000001802007986 */ /* 0x0003e4000c10190a */
.L_x_3084:
[----:B------:R-:W-:Y:S05]  /*3170*/  BSYNC.RECONVERGENT B1 ;  /* 0x0000000000017941 */ /* 0x000fea0003800200 */
.L_x_3083:
        /* <DEDUP_REMOVED lines=14> */
.L_x_3092:
[----:B------:R-:W-:Y:S05]  /*3260*/  BSYNC.RECONVERGENT B0 ;  /* 0x0000000000007941 */ /* 0x000fea0003800200 */
.L_x_3091:
        /* <DEDUP_REMOVED lines=49> */
.L_x_3097:
        /* <DEDUP_REMOVED lines=133> */
.L_x_3096:
        /* <DEDUP_REMOVED lines=73> */
.L_x_3098:
[----:B------:R-:W-:-:S09]  /*4260*/  UISETP.NE.OR UP1, UPT, UR5, URZ, UP1 ;  /* 0x000000ff0500728c */ /* 0x000fd20008f25670 */
[----:B------:R-:W-:Y:S05]  /*4270*/  BRA.U !UP1, `(.L_x_3094) ;  /* 0x0000000109947547 */ /* 0x000fea000b800000 */
.L_x_3095:
[----:B------:R-:W-:-:S13]  /*4280*/  ISETP.GE.AND P0, PT, R12, UR15, PT ;  /* 0x0000000f0c007c0c */ /* 0x000fda000bf06270 */
.L_x_3099:
        /* <DEDUP_REMOVED lines=36> */
.L_x_3094:
        /* <DEDUP_REMOVED lines=10> */
.L_x_3100:
        /* <DEDUP_REMOVED lines=12> */
.L_x_3093:
        /* <DEDUP_REMOVED lines=81> */
        .weak           $__internal_25_$__cuda_sm20_div_s64
        .type           $__internal_25_$__cuda_sm20_div_s64,@function
        .size           $__internal_25_$__cuda_sm20_div_s64,(.L_x_4857 - $__internal_25_$__cuda_sm20_div_s64)
$__internal_25_$__cuda_sm20_div_s64:
        /* <DEDUP_REMOVED lines=86> */
[----:B------:R-:W-:Y:S05]  /*50a0*/  RET.REL.NODEC R14 `(_ZN5flash32flash_fwd_splitkv_combine_kernelI23Flash_fwd_kernel_traitsILi32ELi64ELi128ELi4ELb0ELb0EN7cutlass6half_tE19Flash_kernel_traitsILi32ELi64ELi128ELi4ES3_EELi16ELi3ELb1EEEvNS_16Flash_fwd_paramsE) ;  /* 0xffffffac0ed47950 */ /* 0x000fea0003c3ffff */
.L_x_3101:
        /* <DEDUP_REMOVED lines=13> */
.L_x_4857:


//--------------------- .text._ZN5flash32flash_fwd_splitkv_combine_kernelI23Flash_fwd_kernel_traitsILi32ELi64ELi128ELi4ELb0ELb0EN7cutlass6half_tE19Flash_kernel_traitsILi32ELi64ELi128ELi4ES3_EELi16ELi2ELb1EEEvNS_16Flash_fwd_paramsE --------------------------
	.section	.text._ZN5flash32flash_fwd_splitkv_combine_kernelI23Flash_fwd_kernel_traitsILi32ELi64ELi128ELi4ELb0ELb0EN7cutlass6half_tE19Flash_kernel_traitsILi32ELi64ELi128ELi4ES3_EELi16ELi2ELb1EEEvNS_16Flash_fwd_paramsE,"ax",@progbits
	.align	128
        .global         _ZN5flash32flash_fwd_splitkv_combine_kernelI23Flash_fwd_kernel_traitsILi32ELi64ELi128ELi4ELb0ELb0EN7cutlass6half_tE19Flash_kernel_traitsILi32ELi64ELi128ELi4ES3_EELi16ELi2ELb1EEEvNS_16Flash_fwd_paramsE
        .type           _ZN5flash32flash_fwd_splitkv_combine_kernelI23Flash_fwd_kernel_traitsILi32ELi64ELi128ELi4ELb0ELb0EN7cutlass6half_tE19Flash_kernel_traitsILi32ELi64ELi128ELi4ES3_EELi16ELi2ELb1EEEvNS_16Flash_fwd_paramsE,@function
        .size           _ZN5flash32flash_fwd_splitkv_combine_kernelI23Flash_fwd_kernel_traitsILi32ELi64ELi128ELi4ELb0ELb0EN7cutlass6half_tE19Flash_kernel_traitsILi32ELi64ELi128ELi4ES3_EELi16ELi2ELb1EEEvNS_16Flash_fwd_paramsE,(.L_x_4858 - _ZN5flash32flash_fwd_splitkv_combine_kernelI23Flash_fwd_kernel_traitsILi32ELi64ELi128ELi4ELb0ELb0EN7cutlass6half_tE19Flash_kernel_traitsILi32ELi64ELi128ELi4ES3_EELi16ELi2ELb1EEEvNS_16Flash_fwd_paramsE)
        .other          _ZN5flash32flash_fwd_splitkv_combine_kernelI23Flash_fwd_kernel_traitsILi32ELi64ELi128ELi4ELb0ELb0EN7cutlass6half_tE19Flash_kernel_traitsILi32ELi64ELi128ELi4ES3_EELi16ELi2ELb1EEEvNS_16Flash_fwd_paramsE,@"STO_CUDA_ENTRY STV_DEFAULT"
_ZN5flash32flash_fwd_splitkv_combine_kernelI23Flash_fwd_kernel_traitsILi32ELi64ELi128ELi4ELb0ELb0EN7cutlass6half_tE19Flash_kernel_traitsILi32ELi64ELi128ELi4ES3_EELi16ELi2ELb1EEEvNS_16Flash_fwd_paramsE:
.text._ZN5flash32flash_fwd_splitkv_combine_kernelI23Flash_fwd_kernel_traitsILi32ELi64ELi128ELi4ELb0ELb0EN7cutlass6half_tE19Flash_kernel_traitsILi32ELi64ELi128ELi4ES3_EELi16ELi2ELb1EEEvNS_16Flash_fwd_paramsE:
        /* <DEDUP_REMOVED lines=38> */
.L_x_3102:
[----:B------:R-:W-:Y:S01]  /*0260*/  IMAD.U32 R14, RZ, RZ, UR16 ;  /* 0x00000010ff0e7e24 */ /* 0x000fe2000f8e00ff */
[----:B------:R-:W-:Y:S01]  /*0270*/  MOV R18, UR14 ;  /* 0x0000000e00127c02 */ /* 0x000fe20008000f00 */
[----:B------:R-:W-:Y:S01]  /*0280*/  IMAD.U32 R19, RZ, RZ, UR17 ;  /* 0x00000011ff137e24 */ /* 0x000fe2000f8e00ff */
[----:B------:R-:W-:Y:S02]  /*0290*/  MOV R17, UR9 ;  /* 0x0000000900117c02 */ /* 0x000fe40008000f00 */
[----:B------:R-:W-:Y:S02]  /*02a0*/  MOV R16, 0x2c0 ;  /* 0x000002c000107802 */ /* 0x000fe40000000f00 */
[----:B------:R-:W-:Y:S05]  /*02b0*/  CALL.REL.NOINC `($__internal_26_$__cuda_sm20_div_s64) ;  /* 0x00000048001c7944 */ /* 0x000fea0003c00000 */
.L_x_3103:
        /* <DEDUP_REMOVED lines=30> */
.L_x_3105:
[----:B------:R-:W-:Y:S01]  /*04a0*/  IMAD.MOV.U32 R14, RZ, RZ, R10 ;  /* 0x000000ffff0e7224 */ /* 0x000fe200078e000a */
[----:B------:R-:W-:Y:S02]  /*04b0*/  MOV R19, R11 ;  /* 0x0000000b00137202 */ /* 0x000fe40000000f00 */
[----:B------:R-:W-:Y:S02]  /*04c0*/  MOV R16, 0x4e0 ;  /* 0x000004e000107802 */ /* 0x000fe40000000f00 */
[----:B------:R-:W-:Y:S05]  /*04d0*/  CALL.REL.NOINC `($__internal_26_$__cuda_sm20_div_s64) ;  /* 0x0000004400947944 */ /* 0x000fea0003c00000 */
[----:B------:R-:W-:Y:S02]  /*04e0*/  MOV R4, R10 ;  /* 0x0000000a00047202 */ /* 0x000fe40000000f00 */
[----:B------:R-:W-:Y:S02]  /*04f0*/  MOV R5, R11 ;  /* 0x0000000b00057202 */ /* 0x000fe40000000f00 */
.L_x_3106:
[----:B------:R-:W-:Y:S05]  /*0500*/  BSYNC.RECONVERGENT B0 ;  /* 0x0000000000007941 */ /* 0x000fea0003800200 */
.L_x_3104:
        /* <DEDUP_REMOVED lines=57> */
.L_x_3108:
[----:B------:R-:W-:Y:S01]  /*08a0*/  IMAD.MOV.U32 R14, RZ, RZ, R18 ;  /* 0x000000ffff0e7224 */ /* 0x000fe200078e0012 */
[----:B------:R-:W-:Y:S01]  /*08b0*/  MOV R18, R9 ;  /* 0x0000000900127202 */ /* 0x000fe20000000f00 */
[----:B------:R-:W-:Y:S01]  /*08c0*/  IMAD.MOV.U32 R19, RZ, RZ, R17 ;  /* 0x000000ffff137224 */ /* 0x000fe200078e0011 */
[----:B------:R-:W-:Y:S02]  /*08d0*/  MOV R17, R25 ;  /* 0x0000001900117202 */ /* 0x000fe40000000f00 */
[----:B------:R-:W-:Y:S02]  /*08e0*/  MOV R16, 0x900 ;  /* 0x0000090000107802 */ /* 0x000fe40000000f00 */
[----:B------:R-:W-:Y:S05]  /*08f0*/  CALL.REL.NOINC `($__internal_26_$__cuda_sm20_div_s64) ;  /* 0x00000040008c7944 */ /* 0x000fea0003c00000 */
.L_x_3109:
[----:B------:R-:W-:Y:S05]  /*0900*/  BSYNC.RECONVERGENT B0 ;  /* 0x0000000000007941 */ /* 0x000fea0003800200 */
.L_x_3107:
        /* <DEDUP_REMOVED lines=123> */
.L_x_3111:
[----:B------:R-:W-:Y:S01]  /*10c0*/  IMAD.MOV.U32 R14, RZ, RZ, R10 ;  /* 0x000000ffff0e7224 */ /* 0x000fe200078e000a */
[----:B------:R-:W-:Y:S01]  /*10d0*/  MOV R18, R8 ;  /* 0x0000000800127202 */ /* 0x000fe20000000f00 */
[----:B------:R-:W-:Y:S01]  /*10e0*/  IMAD.MOV.U32 R19, RZ, RZ, R11 ;  /* 0x000000ffff137224 */ /* 0x000fe200078e000b */
[----:B------:R-:W-:Y:S02]  /*10f0*/  MOV R17, R0 ;  /* 0x0000000000117202 */ /* 0x000fe40000000f00 */
[----:B------:R-:W-:Y:S02]  /*1100*/  MOV R16, 0x1120 ;  /* 0x0000112000107802 */ /* 0x000fe40000000f00 */
[----:B------:R-:W-:Y:S05]  /*1110*/  CALL.REL.NOINC `($__internal_26_$__cuda_sm20_div_s64) ;  /* 0x0000003800847944 */ /* 0x000fea0003c00000 */
[----:B------:R-:W-:Y:S02]  /*1120*/  MOV R32, R10 ;  /* 0x0000000a00207202 */ /* 0x000fe40000000f00 */
[----:B------:R-:W-:Y:S02]  /*1130*/  MOV R33, R11 ;  /* 0x0000000b00217202 */ /* 0x000fe40000000f00 */
.L_x_3112:
[----:B------:R-:W-:Y:S05]  /*1140*/  BSYNC.RECONVERGENT B0 ;  /* 0x0000000000007941 */ /* 0x000fea0003800200 */
.L_x_3110:
        /* <DEDUP_REMOVED lines=57> */
.L_x_3114:
[----:B------:R-:W-:Y:S01]  /*14e0*/  IMAD.MOV.U32 R14, RZ, RZ, R4 ;  /* 0x000000ffff0e7224 */ /* 0x000fe200078e0004 */
[----:B------:R-:W-:Y:S01]  /*14f0*/  MOV R19, R5 ;  /* 0x0000000500137202 */ /* 0x000fe20000000f00 */
[----:B------:R-:W-:Y:S01]  /*1500*/  IMAD.MOV.U32 R18, RZ, RZ, R6 ;  /* 0x000000ffff127224 */ /* 0x000fe200078e0006 */
[----:B------:R-:W-:Y:S02]  /*1510*/  MOV R16, 0x1530 ;  /* 0x0000153000107802 */ /* 0x000fe40000000f00 */
[----:B------:R-:W-:Y:S05]  /*1520*/  CALL.REL.NOINC `($__internal_26_$__cuda_sm20_div_s64) ;  /* 0x0000003400807944 */ /* 0x000fea0003c00000 */
[----:B------:R-:W-:Y:S02]  /*1530*/  MOV R20, R10 ;  /* 0x0000000a00147202 */ /* 0x000fe40000000f00 */
[----:B------:R-:W-:Y:S02]  /*1540*/  MOV R21, R11 ;  /* 0x0000000b00157202 */ /* 0x000fe40000000f00 */
.L_x_3115:
[----:B------:R-:W-:Y:S05]  /*1550*/  BSYNC.RECONVERGENT B0 ;  /* 0x0000000000007941 */ /* 0x000fea0003800200 */
.L_x_3113:
        /* <DEDUP_REMOVED lines=72> */
.L_x_3117:
[----:B0-----:R-:W-:Y:S05]  /*19e0*/  BSYNC.RECONVERGENT B0 ;  /* 0x0000000000007941 */ /* 0x001fea0003800200 */
.L_x_3116:
        /* <DEDUP_REMOVED lines=133> */
.L_x_3121:
[----:B------:R-:W-:Y:S01]  /*2240*/  LEA.HI R2, R7, UR15, RZ, 0x1e ;  /* 0x0000000f07027c11 */ /* 0x000fe2000f8ff0ff */
[----:B------:R-:W-:Y:S01]  /*2250*/  IMAD.MOV.U32 R19, RZ, RZ, RZ ;  /* 0x000000ffff137224 */ /* 0x000fe200078e00ff */
[----:B------:R-:W-:Y:S02]  /*2260*/  MOV R18, R30 ;  /* 0x0000001e00127202 */ /* 0x000fe40000000f00 */
[----:B------:R-:W-:Y:S01]  /*2270*/  MOV R16, 0x22a0 ;  /* 0x000022a000107802 */ /* 0x000fe20000000f00 */
[----:B------:R-:W-:Y:S02]  /*2280*/  IMAD.MOV.U32 R14, RZ, RZ, R2 ;  /* 0x000000ffff0e7224 */ /* 0x000fe400078e0002 */
[----:B------:R-:W-:Y:S05]  /*2290*/  CALL.REL.NOINC `($__internal_26_$__cuda_sm20_div_s64) ;  /* 0x0000002800247944 */ /* 0x000fea0003c00000 */
[----:B------:R-:W-:Y:S02]  /*22a0*/  IADD3 R13, PT, PT, -R10, RZ, RZ ;  /* 0x000000ff0a0d7210 */ /* 0x000fe40007ffe1ff */
[----:B------:R-:W-:-:S03]  /*22b0*/  MOV R31, R11 ;  /* 0x0000000b001f7202 */ /* 0x000fc60000000f00 */
[----:B------:R-:W-:Y:S01]  /*22c0*/  IMAD R12, R30, R13, R2 ;  /* 0x0000000d1e0c7224 */ /* 0x000fe200078e0202 */
[----:B------:R-:W-:-:S07]  /*22d0*/  MOV R30, R10 ;  /* 0x0000000a001e7202 */ /* 0x000fce0000000f00 */
.L_x_3122:
        /* <DEDUP_REMOVED lines=59> */
.L_x_3124:
[----:B------:R-:W-:Y:S01]  /*2690*/  IMAD.MOV.U32 R14, RZ, RZ, R30 ;  /* 0x000000ffff0e7224 */ /* 0x000fe200078e001e */
[----:B------:R-:W-:Y:S01]  /*26a0*/  MOV R19, R31 ;  /* 0x0000001f00137202 */ /* 0x000fe20000000f00 */
[----:B------:R-:W-:Y:S01]  /*26b0*/  IMAD.MOV.U32 R18, RZ, RZ, R34 ;  /* 0x000000ffff127224 */ /* 0x000fe200078e0022 */
[----:B------:R-:W-:Y:S02]  /*26c0*/  MOV R16, 0x26e0 ;  /* 0x000026e000107802 */ /* 0x000fe40000000f00 */
[----:B------:R-:W-:Y:S05]  /*26d0*/  CALL.REL.NOINC `($__internal_26_$__cuda_sm20_div_s64) ;  /* 0x0000002400147944 */ /* 0x000fea0003c00000 */
[----:B------:R-:W-:-:S05]  /*26e0*/  IADD3 R11, PT, PT, -R10, RZ, RZ ;  /* 0x000000ff0a0b7210 */ /* 0x000fca0007ffe1ff */
[----:B------:R-:W-:Y:S02]  /*26f0*/  IMAD R30, R11, R34, R30 ;  /* 0x000000220b1e7224 */ /* 0x000fe400078e021e */
.L_x_3125:
[----:B------:R-:W-:Y:S05]  /*2700*/  BSYNC.RECONVERGENT B0 ;  /* 0x0000000000007941 */ /* 0x000fea0003800200 */
.L_x_3123:
        /* <DEDUP_REMOVED lines=159> */
.L_x_3120:
[----:B------:R-:W0:Y:S01]  /*3100*/  LDC.64 R4, c[0x0][0x420] ;  /* 0x00010800ff047b82 */ /* 0x000e220000000a00 */
[----:B------:R-:W-:-:S05]  /*3110*/  IADD3 R2, PT, PT, R2, UR15, RZ ;  /* 0x0000000f02027c10 */ /* 0x000fca000fffe0ff */
[----:B0-----:R-:W-:-:S05]  /*3120*/  IMAD.WIDE.U32 R2, R2, 0x4, R4 ;  /* 0x0000000402027825 */ /* 0x001fca00078e0004 */
[----:B------:R1:W-:Y:S02]  /*3130*/  STG.E desc[UR10][R2.64], R22 ;  /* 0x0000001602007986 */ /* 0x0003e4000c10190a */
.L_x_3119:
[----:B------:R-:W-:Y:S05]  /*3140*/  BSYNC.RECONVERGENT B1 ;  /* 0x0000000000017941 */ /* 0x000fea0003800200 */
.L_x_3118:
        /* <DEDUP_REMOVED lines=16> */
.L_x_3127:
[----:B------:R-:W-:Y:S05]  /*3250*/  BSYNC.RECONVERGENT B0 ;  /* 0x0000000000007941 */ /* 0x000fea0003800200 */
.L_x_3126:
        /* <DEDUP_REMOVED lines=49> */
.L_x_3132:
        /* <DEDUP_REMOVED lines=133> */
.L_x_3131:
        /* <DEDUP_REMOVED lines=73> */
.L_x_3133:
[----:B------:R-:W-:-:S09]  /*4250*/  UISETP.NE.OR UP1, UPT, UR5, URZ, UP1 ;  /* 0x000000ff0500728c */ /* 0x000fd20008f25670 */
[----:B------:R-:W-:Y:S05]  /*4260*/  BRA.U !UP1, `(.L_x_3129) ;  /* 0x0000000109947547 */ /* 0x000fea000b800000 */
.L_x_3130:
[----:B------:R-:W-:-:S13]  /*4270*/  ISETP.GE.AND P0, PT, R12, UR13, PT ;  /* 0x0000000d0c007c0c */ /* 0x000fda000bf06270 */
.L_x_3134:
        /* <DEDUP_REMOVED lines=36> */
.L_x_3129:
        /* <DEDUP_REMOVED lines=10> */
.L_x_3135:
        /* <DEDUP_REMOVED lines=12> */
.L_x_3128:
        /* <DEDUP_REMOVED lines=81> */
        .weak           $__internal_26_$__cuda_sm20_div_s64
        .type           $__internal_26_$__cuda_sm20_div_s64,@function
        .size           $__internal_26_$__cuda_sm20_div_s64,(.L_x_4858 - $__internal_26_$__cuda_sm20_div_s64)
$__internal_26_$__cuda_sm20_div_s64:
        /* <DEDUP_REMOVED lines=86> */
[----:B------:R-:W-:Y:S05]  /*5090*/  RET.REL.NODEC R12 `(_ZN5flash32flash_fwd_splitkv_combine_kernelI23Flash_fwd_kernel_traitsILi32ELi64ELi128ELi4ELb0ELb0EN7cutlass6half_tE19Flash_kernel_traitsILi32ELi64ELi128ELi4ES3_EELi16ELi2ELb1EEEvNS_16Flash_fwd_paramsE) ;  /* 0xffffffac0cd87950 */ /* 0x000fea0003c3ffff */
.L_x_3136:
        /* <DEDUP_REMOVED lines=14> */
.L_x_4858:


//--------------------- .text._ZN5flash32flash_fwd_splitkv_combine_kernelI23Flash_fwd_kernel_traitsILi32ELi64ELi128ELi4ELb0ELb0EN7cutlass6half_tE19Flash_kernel_traitsILi32ELi64ELi128ELi4ES3_EELi16ELi1ELb1EEEvNS_16Flash_fwd_paramsE --------------------------
	.section	.text._ZN5flash32flash_fwd_splitkv_combine_kernelI23Flash_fwd_kernel_traitsILi32ELi64ELi128ELi4ELb0ELb0EN7cutlass6half_tE19Flash_kernel_traitsILi32ELi64ELi128ELi4ES3_EELi16ELi1ELb1EEEvNS_16Flash_fwd_paramsE,"ax",@progbits
	.align	128
        .global         _ZN5flash32flash_fwd_splitkv_combine_kernelI23Flash_fwd_kernel_traitsILi32ELi64ELi128ELi4ELb0ELb0EN7cutlass6half_tE19Flash_kernel_traitsILi32ELi64ELi128ELi4ES3_EELi16ELi1ELb1EEEvNS_16Flash_fwd_paramsE
        .type           _ZN5flash32flash_fwd_splitkv_combine_kernelI23Flash_fwd_kernel_traitsILi32ELi64ELi128ELi4ELb0ELb0EN7cutlass6half_tE19Flash_kernel_traitsILi32ELi64ELi128ELi4ES3_EELi16ELi1ELb1EEEvNS_16Flash_fwd_paramsE,@function
        .size           _ZN5flash32flash_fwd_splitkv_combine_kernelI23Flash_fwd_kernel_traitsILi32ELi64ELi128ELi4ELb0ELb0EN7cutlass6half_tE19Flash_kernel_traitsILi32ELi64ELi128ELi4ES3_EELi16ELi1ELb1EEEvNS_16Flash_fwd_paramsE,(.L_x_4859 - _ZN5flash32flash_fwd_splitkv_combine_kernelI23Flash_fwd_kernel_traitsILi32ELi64ELi128ELi4ELb0ELb0EN7cutlass6half_tE19Flash_kernel_traitsILi32ELi64ELi128ELi4ES3_EELi16ELi1ELb1EEEvNS_16Flash_fwd_paramsE)
        .other          _ZN5flash32flash_fwd_splitkv_combine_kernelI23Flash_fwd_kernel_traitsILi32ELi64ELi128ELi4ELb0ELb0EN7cutlass6half_tE19Flash_kernel_traitsILi32ELi64ELi128ELi4ES3_EELi16ELi1ELb1EEEvNS_16Flash_fwd_paramsE,@"STO_CUDA_ENTRY STV_DEFAULT"
_ZN5flash32flash_fwd_splitkv_combine_kernelI23Flash_fwd_kernel_traitsILi32ELi64ELi128ELi4ELb0ELb0EN7cutlass6half_tE19Flash_kernel_traitsILi32ELi64ELi128ELi4ES3_EELi16ELi1ELb1EEEvNS_16Flash_fwd_paramsE:
.text._ZN5flash32flash_fwd_splitkv_combine_kernelI23Flash_fwd_kernel_traitsILi32ELi64ELi128ELi4ELb0ELb0EN7cutlass6half_tE19Flash_kernel_traitsILi32ELi64ELi128ELi4ES3_EELi16ELi1ELb1EEEvNS_16Flash_fwd_paramsE:
        /* <DEDUP_REMOVED lines=38> */
.L_x_3137:
[----:B------:R-:W-:Y:S01]  /*0260*/  IMAD.U32 R14, RZ, RZ, UR16 ;  /* 0x00000010ff0e7e24 */ /* 0x000fe2000f8e00ff */
[----:B------:R-:W-:Y:S01]  /*0270*/  MOV R18, UR14 ;  /* 0x0000000e00127c02 */ /* 0x000fe20008000f00 */
[----:B------:R-:W-:Y:S01]  /*0280*/  IMAD.U32 R19, RZ, RZ, UR17 ;  /* 0x00000011ff137e24 */ /* 0x000fe2000f8e00ff */
[----:B------:R-:W-:Y:S02]  /*0290*/  MOV R17, UR9 ;  /* 0x0000000900117c02 */ /* 0x000fe40008000f00 */
[----:B------:R-:W-:Y:S02]  /*02a0*/  MOV R16, 0x2c0 ;  /* 0x000002c000107802 */ /* 0x000fe40000000f00 */
[----:B------:R-:W-:Y:S05]  /*02b0*/  CALL.REL.NOINC `($__internal_27_$__cuda_sm20_div_s64) ;  /* 0x0000004800087944 */ /* 0x000fea0003c00000 */
.L_x_3138:
        /* <DEDUP_REMOVED lines=30> */
.L_x_3140:
[----:B------:R-:W-:Y:S01]  /*04a0*/  IMAD.MOV.U32 R14, RZ, RZ, R10 ;  /* 0x000000ffff0e7224 */ /* 0x000fe200078e000a */
[----:B------:R-:W-:Y:S02]  /*04b0*/  MOV R19, R11 ;  /* 0x0000000b00137202 */ /* 0x000fe40000000f00 */
[----:B------:R-:W-:Y:S02]  /*04c0*/  MOV R16, 0x4e0 ;  /* 0x000004e000107802 */ /* 0x000fe40000000f00 */
[----:B------:R-:W-:Y:S05]  /*04d0*/  CALL.REL.NOINC `($__internal_27_$__cuda_sm20_div_s64) ;  /* 0x0000004400807944 */ /* 0x000fea0003c00000 */
[----:B------:R-:W-:Y:S02]  /*04e0*/  MOV R4, R10 ;  /* 0x0000000a00047202 */ /* 0x000fe40000000f00 */
[----:B------:R-:W-:Y:S02]  /*04f0*/  MOV R5, R11 ;  /* 0x0000000b00057202 */ /* 0x000fe40000000f00 */
.L_x_3141:
[----:B------:R-:W-:Y:S05]  /*0500*/  BSYNC.RECONVERGENT B0 ;  /* 0x0000000000007941 */ /* 0x000fea0003800200 */
.L_x_3139:
        /* <DEDUP_REMOVED lines=57> */
.L_x_3143:
[----:B------:R-:W-:Y:S01]  /*08a0*/  IMAD.MOV.U32 R14, RZ, RZ, R18 ;  /* 0x000000ffff0e7224 */ /* 0x000fe200078e0012 */
[----:B------:R-:W-:Y:S01]  /*08b0*/  MOV R18, R9 ;  /* 0x0000000900127202 */ /* 0x000fe20000000f00 */
[----:B------:R-:W-:Y:S01]  /*08c0*/  IMAD.MOV.U32 R19, RZ, RZ, R17 ;  /* 0x000000ffff137224 */ /* 0x000fe200078e0011 */
[----:B------:R-:W-:Y:S02]  /*08d0*/  MOV R17, R25 ;  /* 0x0000001900117202 */ /* 0x000fe40000000f00 */
[----:B------:R-:W-:Y:S02]  /*08e0*/  MOV R16, 0x900 ;  /* 0x0000090000107802 */ /* 0x000fe40000000f00 */
[----:B------:R-:W-:Y:S05]  /*08f0*/  CALL.REL.NOINC `($__internal_27_$__cuda_sm20_div_s64) ;  /* 0x0000004000787944 */ /* 0x000fea0003c00000 */
.L_x_3144:
[----:B------:R-:W-:Y:S05]  /*0900*/  BSYNC.RECONVERGENT B0 ;  /* 0x0000000000007941 */ /* 0x000fea0003800200 */
.L_x_3142:
        /* <DEDUP_REMOVED lines=123> */
.L_x_3146:
[----:B------:R-:W-:Y:S01]  /*10c0*/  IMAD.MOV.U32 R14, RZ, RZ, R10 ;  /* 0x000000ffff0e7224 */ /* 0x000fe200078e000a */
[----:B------:R-:W-:Y:S01]  /*10d0*/  MOV R18, R8 ;  /* 0x0000000800127202 */ /* 0x000fe20000000f00 */
[----:B------:R-:W-:Y:S01]  /*10e0*/  IMAD.MOV.U32 R19, RZ, RZ, R11 ;  /* 0x000000ffff137224 */ /* 0x000fe200078e000b */
[----:B------:R-:W-:Y:S02]  /*10f0*/  MOV R17, R0 ;  /* 0x0000000000117202 */ /* 0x000fe40000000f00 */
[----:B------:R-:W-:Y:S02]  /*1100*/  MOV R16, 0x1120 ;  /* 0x0000112000107802 */ /* 0x000fe40000000f00 */
[----:B------:R-:W-:Y:S05]  /*1110*/  CALL.REL.NOINC `($__internal_27_$__cuda_sm20_div_s64) ;  /* 0x0000003800707944 */ /* 0x000fea0003c00000 */
[----:B------:R-:W-:Y:S02]  /*1120*/  MOV R32, R10 ;  /* 0x0000000a00207202 */ /* 0x000fe40000000f00 */
[----:B------:R-:W-:Y:S02]  /*1130*/  MOV R33, R11 ;  /* 0x0000000b00217202 */ /* 0x000fe40000000f00 */
.L_x_3147:
[----:B------:R-:W-:Y:S05]  /*1140*/  BSYNC.RECONVERGENT B0 ;  /* 0x0000000000007941 */ /* 0x000fea0003800200 */
.L_x_3145:
        /* <DEDUP_REMOVED lines=57> */
.L_x_3149:
[----:B------:R-:W-:Y:S01]  /*14e0*/  IMAD.MOV.U32 R14, RZ, RZ, R4 ;  /* 0x000000ffff0e7224 */ /* 0x000fe200078e0004 */
[----:B------:R-:W-:Y:S01]  /*14f0*/  MOV R19, R5 ;  /* 0x0000000500137202 */ /* 0x000fe20000000f00 */
[----:B------:R-:W-:Y:S01]  /*1500*/  IMAD.MOV.U32 R18, RZ, RZ, R6 ;  /* 0x000000ffff127224 */ /* 0x000fe200078e0006 */
[----:B------:R-:W-:Y:S02]  /*1510*/  MOV R16, 0x1530 ;  /* 0x0000153000107802 */ /* 0x000fe40000000f00 */
[----:B------:R-:W-:Y:S05]  /*1520*/  CALL.REL.NOINC `($__internal_27_$__cuda_sm20_div_s64) ;  /* 0x00000034006c7944 */ /* 0x000fea0003c00000 */
[----:B------:R-:W-:Y:S02]  /*1530*/  MOV R20, R10 ;  /* 0x0000000a00147202 */ /* 0x000fe40000000f00 */
[----:B------:R-:W-:Y:S02]  /*1540*/  MOV R21, R11 ;  /* 0x0000000b00157202 */ /* 0x000fe40000000f00 */
.L_x_3150:
[----:B------:R-:W-:Y:S05]  /*1550*/  BSYNC.RECONVERGENT B0 ;  /* 0x0000000000007941 */ /* 0x000fea0003800200 */
.L_x_3148:
        /* <DEDUP_REMOVED lines=73> */
.L_x_3152:
[----:B0-----:R-:W-:Y:S05]  /*19f0*/  BSYNC.RECONVERGENT B0 ;  /* 0x0000000000007941 */ /* 0x001fea0003800200 */
.L_x_3151:
        /* <DEDUP_REMOVED lines=126> */
.L_x_3156:
[----:B------:R-:W-:Y:S01]  /*21e0*/  LEA.HI R2, R7, UR15, RZ, 0x1f ;  /* 0x0000000f07027c11 */ /* 0x000fe2000f8ff8ff */
[----:B------:R-:W-:Y:S01]  /*21f0*/  IMAD.MOV.U32 R19, RZ, RZ, RZ ;  /* 0x000000ffff137224 */ /* 0x000fe200078e00ff */
[----:B------:R-:W-:Y:S02]  /*2200*/  MOV R18, R30 ;  /* 0x0000001e00127202 */ /* 0x000fe40000000f00 */
[----:B------:R-:W-:Y:S01]  /*2210*/  MOV R16, 0x2240 ;  /* 0x0000224000107802 */ /* 0x000fe20000000f00 */
[----:B------:R-:W-:Y:S02]  /*2220*/  IMAD.MOV.U32 R14, RZ, RZ, R2 ;  /* 0x000000ffff0e7224 */ /* 0x000fe400078e0002 */
[----:B------:R-:W-:Y:S05]  /*2230*/  CALL.REL.NOINC `($__internal_27_$__cuda_sm20_div_s64) ;  /* 0x0000002800287944 */ /* 0x000fea0003c00000 */
[----:B------:R-:W-:Y:S02]  /*2240*/  IADD3 R13, PT, PT, -R10, RZ, RZ ;  /* 0x000000ff0a0d7210 */ /* 0x000fe40007ffe1ff */
[----:B------:R-:W-:-:S03]  /*2250*/  MOV R31, R11 ;  /* 0x0000000b001f7202 */ /* 0x000fc60000000f00 */
[----:B------:R-:W-:Y:S01]  /*2260*/  IMAD R12, R30, R13, R2 ;  /* 0x0000000d1e0c7224 */ /* 0x000fe200078e0202 */
[----:B------:R-:W-:-:S07]  /*2270*/  MOV R30, R10 ;  /* 0x0000000a001e7202 */ /* 0x000fce0000000f00 */
.L_x_3157:
        /* <DEDUP_REMOVED lines=59> */
.L_x_3159:
[----:B------:R-:W-:Y:S01]  /*2630*/  IMAD.MOV.U32 R14, RZ, RZ, R30 ;  /* 0x000000ffff0e7224 */ /* 0x000fe200078e001e */
[----:B------:R-:W-:Y:S01]  /*2640*/  MOV R19, R31 ;  /* 0x0000001f00137202 */ /* 0x000fe20000000f00 */
[----:B------:R-:W-:Y:S01]  /*2650*/  IMAD.MOV.U32 R18, RZ, RZ, R34 ;  /* 0x000000ffff127224 */ /* 0x000fe200078e0022 */
[----:B------:R-:W-:Y:S02]  /*2660*/  MOV R16, 0x2680 ;  /* 0x0000268000107802 */ /* 0x000fe40000000f00 */
[----:B------:R-:W-:Y:S05]  /*2670*/  CALL.REL.NOINC `($__internal_27_$__cuda_sm20_div_s64) ;  /* 0x0000002400187944 */ /* 0x000fea0003c00000 */
[----:B------:R-:W-:-:S05]  /*2680*/  IADD3 R11, PT, PT, -R10, RZ, RZ ;  /* 0x000000ff0a0b7210 */ /* 0x000fca0007ffe1ff */
[----:B------:R-:W-:Y:S02]  /*2690*/  IMAD R30, R11, R34, R30 ;  /* 0x000000220b1e7224 */ /* 0x000fe400078e021e */
.L_x_3160:
[----:B------:R-:W-:Y:S05]  /*26a0*/  BSYNC.RECONVERGENT B0 ;  /* 0x0000000000007941 */ /* 0x000fea0003800200 */
.L_x_3158:
        /* <DEDUP_REMOVED lines=159> */
.L_x_3155:
[----:B------:R-:W0:Y:S01]  /*30a0*/  LDC.64 R4, c[0x0][0x420] ;  /* 0x00010800ff047b82 */ /* 0x000e220000000a00 */
[----:B------:R-:W-:-:S05]  /*30b0*/  IADD3 R2, PT, PT, R2, UR15, RZ ;  /* 0x0000000f02027c10 */ /* 0x000fca000fffe0ff */
[----:B0-----:R-:W-:-:S05]  /*30c0*/  IMAD.WIDE.U32 R2, R2, 0x4, R4 ;  /* 0x0000000402027825 */ /* 0x001fca00078e0004 */
[----:B------:R1:W-:Y:S02]  /*30d0*/  STG.E desc[UR10][R2.64], R22 ;  /* 0x0000001602007986 */ /* 0x0003e4000c10190a */
.L_x_3154:
[----:B------:R-:W-:Y:S05]  /*30e0*/  BSYNC.RECONVERGENT B1 ;  /* 0x0000000000017941 */ /* 0x000fea0003800200 */
.L_x_3153:
        /* <DEDUP_REMOVED lines=17> */
.L_x_3162:
[----:B------:R-:W-:Y:S05]  /*3200*/  BSYNC.RECONVERGENT B0 ;  /* 0x0000000000007941 */ /* 0x000fea0003800200 */
.L_x_3161:
        /* <DEDUP_REMOVED lines=49> */
.L_x_3167:
        /* <DEDUP_REMOVED lines=133> */
.L_x_3166:
        /* <DEDUP_REMOVED lines=73> */
.L_x_3168:
[----:B------:R-:W-:-:S09]  /*4200*/  UISETP.NE.OR UP1, UPT, UR5, URZ, UP1 ;  /* 0x000000ff0500728c */ /* 0x000fd20008f25670 */
[----:B------:R-:W-:Y:S05]  /*4210*/  BRA.U !UP1, `(.L_x_3164) ;  /* 0x0000000109947547 */ /* 0x000fea000b800000 */
.L_x_3165:
[----:B------:R-:W-:-:S13]  /*4220*/  ISETP.GE.AND P0, PT, R12, UR13, PT ;  /* 0x0000000d0c007c0c */ /* 0x000fda000bf06270 */
.L_x_3169:
        /* <DEDUP_REMOVED lines=36> */
.L_x_3164:
        /* <DEDUP_REMOVED lines=10> */
.L_x_3170:
        /* <DEDUP_REMOVED lines=12> */
.L_x_3163:
        /* <DEDUP_REMOVED lines=81> */
        .weak           $__internal_27_$__cuda_sm20_div_s64
        .type           $__internal_27_$__cuda_sm20_div_s64,@function
        .size           $__internal_27_$__cuda_sm20_div_s64,(.L_x_4859 - $__internal_27_$__cuda_sm20_div_s64)
$__internal_27_$__cuda_sm20_div_s64:
        /* <DEDUP_REMOVED lines=86> */
[----:B------:R-:W-:Y:S05]  /*5040*/  RET.REL.NODEC R12 `(_ZN5flash32flash_fwd_splitkv_combine_kernelI23Flash_fwd_kernel_traitsILi32ELi64ELi128ELi4ELb0ELb0EN7cutlass6half_tE19Flash_kernel_traitsILi32ELi64ELi128ELi4ES3_EELi16ELi1ELb1EEEvNS_16Flash_fwd_paramsE) ;  /* 0xffffffac0cec7950 */ /* 0x000fea0003c3ffff */
.L_x_3171:
        /* <DEDUP_REMOVED lines=11> */
.L_x_4859:


//--------------------- .text._ZN5flash24flash_fwd_splitkv_kernelI23Flash_fwd_kernel_traitsILi32ELi64ELi128ELi4ELb0ELb0EN7cutlass6half_tE19Flash_kernel_traitsILi32ELi64ELi128ELi4ES3_EELb1ELb0ELb0ELb0ELb0ELb0ELb0ELb0EEEvNS_16Flash_fwd_paramsE --------------------------
	.section	.text._ZN5flash24flash_fwd_splitkv_kernelI23Flash_fwd_kernel_traitsILi32ELi64ELi128ELi4ELb0ELb0EN7cutlass6half_tE19Flash_kernel_traitsILi32ELi64ELi128ELi4ES3_EELb1ELb0ELb0ELb0ELb0ELb0ELb0ELb0EEEvNS_16Flash_fwd_paramsE,"ax",@progbits
	.align	128
        .global         _ZN5flash24flash_fwd_splitkv_kernelI23Flash_fwd_kernel_traitsILi32ELi64ELi128ELi4ELb0ELb0EN7cutlass6half_tE19Flash_kernel_traitsILi32ELi64ELi128ELi4ES3_EELb1ELb0ELb0ELb0ELb0ELb0ELb0ELb0EEEvNS_16Flash_fwd_paramsE
        .type           _ZN5flash24flash_fwd_splitkv_kernelI23Flash_fwd_kernel_traitsILi32ELi64ELi128ELi4ELb0ELb0EN7cutlass6half_tE19Flash_kernel_traitsILi32ELi64ELi128ELi4ES3_EELb1ELb0ELb0ELb0ELb0ELb0ELb0ELb0EEEvNS_16Flash_fwd_paramsE,@function
        .size           _ZN5flash24flash_fwd_splitkv_kernelI23Flash_fwd_kernel_traitsILi32ELi64ELi128ELi4ELb0ELb0EN7cutlass6half_tE19Flash_kernel_traitsILi32ELi64ELi128ELi4ES3_EELb1ELb0ELb0ELb0ELb0ELb0ELb0ELb0EEEvNS_16Flash_fwd_paramsE,(.L_x_4916 - _ZN5flash24flash_fwd_splitkv_kernelI23Flash_fwd_kernel_traitsILi32ELi64ELi128ELi4ELb0ELb0EN7cutlass6half_tE19Flash_kernel_traitsILi32ELi64ELi128ELi4ES3_EELb1ELb0ELb0ELb0ELb0ELb0ELb0ELb0EEEvNS_16Flash_fwd_paramsE)
        .other          _ZN5flash24flash_fwd_splitkv_kernelI23Flash_fwd_kernel_traitsILi32ELi64ELi128ELi4ELb0ELb0EN7cutlass6half_tE19Flash_kernel_traitsILi32ELi64ELi128ELi4ES3_EELb1ELb0ELb0ELb0ELb0ELb0ELb0ELb0EEEvNS_16Flash_fwd_paramsE,@"STO_CUDA_ENTRY STV_DEFAULT"
_ZN5flash24flash_fwd_splitkv_kernelI23Flash_fwd_kernel_traitsILi32ELi64ELi128ELi4ELb0ELb0EN7cutlass6half_tE19Flash_kernel_traitsILi32ELi64ELi128ELi4ES3_EELb1ELb0ELb0ELb0ELb0ELb0ELb0ELb0EEEvNS_16Flash_fwd_paramsE:
.text._ZN5flash24flash_fwd_splitkv_kernelI23Flash_fwd_kernel_traitsILi32ELi64ELi128ELi4ELb0ELb0EN7cutlass6half_tE19Flash_kernel_traitsILi32ELi64ELi128ELi4ES3_EELb1ELb0ELb0ELb0ELb0ELb0ELb0ELb0EEEvNS_16Flash_fwd_paramsE:
[----:B------:R-:W-:Y:S08]  /*0000*/  LDC R1, c[0x0][0x37c] ;  /* 0x0000df00ff017b82 */ /* 0x000ff00000000800 */
[----:B------:R-:W1:Y:S01]  /*0010*/  LDC.64 R2, c[0x0][0x460] ;  /* 0x00011800ff027b82 */ /* 0x000e620000000a00 */
[----:B------:R-:W2:Y:S01]  /*0020*/  S2R R8, SR_CTAID.Y ;  /* 0x0000000000087919 */ /* 0x000ea20000002600 */
[----:B------:R-:W3:Y:S01]  /*0030*/  LDCU.64 UR16, c[0x0][0x358] ;  /* 0x00006b00ff1077ac */ /* 0x000ee20008000a00 */
[----:B------:R-:W-:Y:S01]  /*0040*/  IMAD.MOV.U32 R142, RZ, RZ, -0x1 ;  /* 0xffffffffff8e7424 */ /* 0x000fe200078e00ff */
[----:B------:R-:W4:Y:S04]  /*0050*/  LDCU.64 UR4, c[0x0][0x478] ;  /* 0x00008f00ff0477ac */ /* 0x000f280008000a00 */
[----:B------:R-:W2:Y:S01]  /*0060*/  LDC.64 R4, c[0x0][0x460] ;  /* 0x00011800ff047b82 */ /* 0x000ea20000000a00 */
[----:B------:R-:W3:Y:S01]  /*0070*/  LDCU.64 UR6, c[0x0][0x470] ;  /* 0x00008e00ff0677ac */ /* 0x000ee20008000a00 */
[----:B-1----:R-:W-:-:S02]  /*0080*/  ISETP.NE.U32.AND P0, PT, R2, RZ, PT ;  /* 0x000000ff0200720c */ /* 0x002fc40003f05070 */
[----:B------:R-:W-:Y:S02]  /*0090*/  ISETP.NE.U32.AND P4, PT, R2, RZ, PT ;  /* 0x000000ff0200720c */ /* 0x000fe40003f85070 */
[C---:B------:R-:W-:Y:S02]  /*00a0*/  ISETP.NE.AND.EX P0, PT, R3.reuse, RZ, PT, P0 ;  /* 0x000000ff0300720c */ /* 0x040fe40003f05300 */
[----:B------:R-:W-:Y:S02]  /*00b0*/  ISETP.NE.AND.EX P4, PT, R3, RZ, PT, P4 ;  /* 0x000000ff0300720c */ /* 0x000fe40003f85340 */
[----:B------:R-:W1:Y:S01]  /*00c0*/  LDC.64 R2, c[0x0][0x468] ;  /* 0x00011a00ff027b82 */ /* 0x000e620000000a00 */
[----:B--2---:R-:W-:Y:S01]  /*00d0*/  IMAD.WIDE.U32 R16, R8, 0x4, R4 ;  /* 0x0000000408107825 */ /* 0x004fe200078e0004 */
[----:B----4-:R-:W-:Y:S02]  /*00e0*/  ISETP.NE.U32.AND P2, PT, RZ, UR4, PT ;  /* 0x00000004ff007c0c */ /* 0x010fe4000bf45070 */
[----:B---3--:R-:W-:-:S02]  /*00f0*/  ISETP.NE.U32.AND P3, PT, RZ, UR6, PT ;  /* 0x00000006ff007c0c */ /* 0x008fc4000bf65070 */
[----:B------:R-:W-:Y:S01]  /*0100*/  ISETP.NE.AND.EX P2, PT, RZ, UR5, PT, P2 ;  /* 0x00000005ff007c0c */ /* 0x000fe2000bf45320 */
[----:B------:R-:W-:Y:S01]  /*0110*/  IMAD.SHL.U32 R11, R8, 0x4, RZ ;  /* 0x00000004080b7824 */ /* 0x000fe200078e00ff */
[----:B------:R-:W-:Y:S01]  /*0120*/  ISETP.NE.AND.EX P3, PT, RZ, UR7, PT, P3 ;  /* 0x00000007ff007c0c */ /* 0x000fe2000bf65330 */
[----:B------:R-:W2:Y:S04]  /*0130*/  @P0 LDG.E R142, desc[UR16][R16.64] ;  /* 0x00000010108e0981 */ /* 0x000ea8000c1e1900 */
[----:B------:R1:W2:Y:S01]  /*0140*/  @P4 LDG.E R19, desc[UR16][R16.64+0x4] ;  /* 0x0000041010134981 */ /* 0x0002a2000c1e1900 */
[----:B------:R-:W-:Y:S01]  /*0150*/  SHF.R.U32.HI R12, RZ, 0x1e, R8 ;  /* 0x0000001eff0c7819 */ /* 0x000fe20000011608 */
[----:B------:R-:W-:-:S04]  /*0160*/  IMAD.MOV.U32 R4, RZ, RZ, RZ ;  /* 0x000000ffff047224 */ /* 0x000fc800078e00ff */
[C---:B------:R-:W-:Y:S01]  /*0170*/  @P2 IADD3 R6, P0, PT, R11.reuse, UR4, RZ ;  /* 0x000000040b062c10 */ /* 0x040fe2000ff1e0ff */
[----:B------:R-:W3:Y:S01]  /*0180*/  LDCU.U8 UR4, c[0x0][0x532] ;  /* 0x0000a640ff0477ac */ /* 0x000ee20008000000 */
[----:B------:R-:W4:Y:S01]  /*0190*/  S2R R13, SR_CTAID.X ;  /* 0x00000000000d7919 */ /* 0x000f220000002500 */
[----:B------:R-:W-:Y:S01]  /*01a0*/  @P3 IADD3 R20, P1, PT, R11, UR6, RZ ;  /* 0x000000060b143c10 */ /* 0x000fe2000ff3e0ff */
[----:B------:R-:W2:Y:S01]  /*01b0*/  @!P4 LDC R9, c[0x0][0x434] ;  /* 0x00010d00ff09cb82 */ /* 0x000ea20000000800 */
[C---:B------:R-:W-:Y:S02]  /*01c0*/  @P2 IADD3.X R7, PT, PT, R12.reuse, UR5, RZ, P0, !PT ;  /* 0x000000050c072c10 */ /* 0x040fe400087fe4ff */
[----:B------:R-:W-:-:S03]  /*01d0*/  @P3 IADD3.X R21, PT, PT, R12, UR7, RZ, P1, !PT ;  /* 0x000000070c153c10 */ /* 0x000fc60008ffe4ff */
[----:B------:R2:W5:Y:S02]  /*01e0*/  @P2 LDG.E R15, desc[UR16][R6.64] ;  /* 0x00000010060f2981 */ /* 0x000564000c1e1900 */
[----:B------:R-:W2:Y:S02]  /*01f0*/  @!P2 LDC R0, c[0x0][0x43c] ;  /* 0x00010f00ff00ab82 */ /* 0x000ea40000000800 */
[----:B------:R2:W5:Y:S01]  /*0200*/  @P3 LDG.E R4, desc[UR16][R20.64] ;  /* 0x0000001014043981 */ /* 0x000562000c1e1900 */
[----:B-1----:R-:W-:-:S05]  /*0210*/  IADD3 R16, P0, PT, R11, R2, RZ ;  /* 0x000000020b107210 */ /* 0x002fca0007f1e0ff */
[----:B------:R-:W-:Y:S01]  /*0220*/  IMAD.X R17, R12, 0x1, R3, P0 ;  /* 0x000000010c117824 */ /* 0x000fe200000e0603 */
[----:B------:R-:W-:-:S04]  /*0230*/  ISETP.NE.U32.AND P0, PT, R2, RZ, PT ;  /* 0x000000ff0200720c */ /* 0x000fc80003f05070 */
[C---:B------:R-:W-:Y:S02]  /*0240*/  ISETP.NE.AND.EX P0, PT, R3.reuse, RZ, PT, P0 ;  /* 0x000000ff0300720c */ /* 0x040fe40003f05300 */
[----:B---3--:R-:W-:Y:S02]  /*0250*/  ISETP.NE.AND P1, PT, RZ, UR4, PT ;  /* 0x00000004ff007c0c */ /* 0x008fe4000bf25270 */
[----:B------:R-:W-:Y:S01]  /*0260*/  ISETP.EQ.U32.AND P3, PT, R2, RZ, PT ;  /* 0x000000ff0200720c */ /* 0x000fe20003f62070 */
[----:B------:R-:W1:Y:S03]  /*0270*/  @!P2 LDC.64 R6, c[0x0][0x488] ;  /* 0x00012200ff06ab82 */ /* 0x000e660000000a00 */
[----:B------:R-:W-:-:S05]  /*0280*/  ISETP.EQ.OR.EX P3, PT, R3, RZ, !P1, P3 ;  /* 0x000000ff0300720c */ /* 0x000fca0004f62730 */
[----:B------:R-:W3:Y:S01]  /*0290*/  @!P0 LDC R3, c[0x0][0x438] ;  /* 0x00010e00ff038b82 */ /* 0x000ee20000000800 */
[----:B------:R-:W-:Y:S02]  /*02a0*/  IMAD.MOV.U32 R5, RZ, RZ, -0x1 ;  /* 0xffffffffff057424 */ /* 0x000fe400078e00ff */
[----:B----4-:R-:W-:-:S05]  /*02b0*/  IMAD.SHL.U32 R2, R13, 0x40, RZ ;  /* 0x000000400d027824 */ /* 0x010fca00078e00ff */
[----:B------:R4:W5:Y:S01]  /*02c0*/  @!P3 LDG.E R5, desc[UR16][R16.64] ;  /* 0x000000101005b981 */ /* 0x000962000c1e1900 */
[----:B--2---:R-:W-:-:S05]  /*02d0*/  @P4 IMAD.IADD R9, R19, 0x1, -R142 ;  /* 0x0000000113094824 */ /* 0x004fca00078e0a8e */
[----:B------:R-:W-:Y:S01]  /*02e0*/  ISETP.GT.AND P3, PT, R9, R2, PT ;  /* 0x000000020900720c */ /* 0x000fe20003f64270 */
[----:B-1-34-:R-:W-:-:S12]  /*02f0*/  @!P0 BRA `(.L_x_3172) ;  /* 0x00000000000c8947 */ /* 0x01afd80003800000 */
[----:B------:R-:W2:Y:S02]  /*0300*/  @P1 LDG.E R10, desc[UR16][R16.64+0x4] ;  /* 0x00000410100a1981 */ /* 0x000ea4000c1e1900 */
[----:B--2--5:R-:W-:-:S06]  /*0310*/  @P1 IADD3 R3, PT, PT, R10, -R5, RZ ;  /* 0x800000050a031210 */ /* 0x024fcc0007ffe0ff */
[----:B------:R1:W5:Y:S02]  /*0320*/  @!P1 LDG.E R3, desc[UR16][R16.64] ;  /* 0x0000001010039981 */ /* 0x000364000c1e1900 */
.L_x_3172:
[----:B------:R-:W-:Y:S01]  /*0330*/  @!P2 ISETP.NE.U32.AND P0, PT, R6, RZ, PT ;  /* 0x000000ff0600a20c */ /* 0x000fe20003f05070 */
[----:B------:R-:W-:-:S12]  /*0340*/  @!P3 EXIT ;  /* 0x000000000000b94d */ /* 0x000fd80003800000 */
[----:B------:R-:W2:Y:S01]  /*0350*/  LDCU UR5, c[0x0][0x438] ;  /* 0x00008700ff0577ac */ /* 0x000ea20008000800 */
[----:B------:R-:W-:Y:S01]  /*0360*/  @!P2 ISETP.NE.AND.EX P0, PT, R7, RZ, PT, P0 ;  /* 0x000000ff0700a20c */ /* 0x000fe20003f05300 */
[----:B-1----:R-:W1:Y:S01]  /*0370*/  S2R R17, SR_CTAID.Z ;  /* 0x0000000000117919 */ /* 0x002e620000002700 */
[----:B------:R-:W3:Y:S02]  /*0380*/  LDCU UR14, c[0x0][0x508] ;  /* 0x0000a100ff0e77ac */ /* 0x000ee40008000800 */
[----:B------:R-:W-:Y:S01]  /*0390*/  @!P2 SEL R6, R0, RZ, P0 ;  /* 0x000000ff0006a207 */ /* 0x000fe20000000000 */
[--C-:B-----5:R-:W-:Y:S01]  /*03a0*/  @P2 IMAD.IADD R0, R15, 0x1, -R4.reuse ;  /* 0x000000010f002824 */ /* 0x120fe200078e0a04 */
[----:B------:R-:W4:Y:S02]  /*03b0*/  S2R R86, SR_TID.X ;  /* 0x0000000000567919 */ /* 0x000f240000002100 */
[----:B------:R-:W-:Y:S01]  /*03c0*/  @!P2 IADD3 R0, PT, PT, R6, R3, -R4 ;  /* 0x000000030600a210 */ /* 0x000fe20007ffe804 */
[----:B------:R-:W-:-:S04]  /*03d0*/  VIADD R6, R13, 0x1 ;  /* 0x000000010d067836 */ /* 0x000fc80000000000 */
[----:B------:R-:W-:Y:S02]  /*03e0*/  VIADD R10, R0, 0x7f ;  /* 0x0000007f000a7836 */ /* 0x000fe40000000000 */
[----:B------:R-:W-:Y:S01]  /*03f0*/  IMAD R3, R6, 0x40, -R9 ;  /* 0x0000004006037824 */ /* 0x000fe200078e0a09 */
[----:B--2---:R-:W-:Y:S02]  /*0400*/  UIADD3 UR5, UPT, UPT, UR5, 0x7f, URZ ;  /* 0x0000007f05057890 */ /* 0x004fe4000fffe0ff */
[----:B------:R-:W-:Y:S02]  /*0410*/  SHF.R.S32.HI R7, RZ, 0x1f, R10 ;  /* 0x0000001fff077819 */ /* 0x000fe4000001140a */
[----:B---3--:R-:W-:Y:S01]  /*0420*/  IADD3 R6, PT, PT, R10, UR14, R3 ;  /* 0x0000000e0a067c10 */ /* 0x008fe2000fffe003 */
[----:B------:R-:W-:Y:S01]  /*0430*/  USHF.R.S32.HI UR4, URZ, 0x1f, UR5 ;  /* 0x0000001fff047899 */ /* 0x000fe20008011405 */
[----:B------:R-:W-:Y:S01]  /*0440*/  LEA.HI R7, R7, R10, RZ, 0x7 ;  /* 0x0000000a07077211 */ /* 0x000fe200078f38ff */
[----:B------:R-:W-:Y:S01]  /*0450*/  IMAD.MOV.U32 R10, RZ, RZ, R8 ;  /* 0x000000ffff0a7224 */ /* 0x000fe200078e0008 */
        /* <DEDUP_REMOVED lines=33> */
[----:B------:R-:W2:Y:S01]  /*0670*/  @!P1 LDC.64 R6, c[0x0][0x3f0] ;  /* 0x0000fc00ff069b82 */ /* 0x000ea20000000a00 */
[----:B------:R-:W-:-:S02]  /*0680*/  ISETP.GE.OR P2, PT, R8, R9, P2 ;  /* 0x000000090800720c */ /* 0x000fc40001746670 */
        /* <DEDUP_REMOVED lines=24> */
.L_x_3175:
[----:B------:R-:W-:Y:S05]  /*0810*/  BSYNC.RECONVERGENT B0 ;  /* 0x0000000000007941 */ /* 0x000fea0003800200 */
.L_x_3174:
[----:B------:R-:W2:Y:S01]  /*0820*/  LDCU.64 UR4, c[0x0][0x420] ;  /* 0x00008400ff0477ac */ /* 0x000ea20008000a00 */
[----:B------:R-:W-:-:S04]  /*0830*/  ISETP.NE.AND P2, PT, R12, RZ, PT ;  /* 0x000000ff0c00720c */ /* 0x000fc80003f45270 */
[-C--:B------:R-:W-:Y:S02]  /*0840*/  ISETP.GE.OR P1, PT, R86, R9.reuse, P2 ;  /* 0x000000095600720c */ /* 0x080fe40001726670 */
[C---:B------:R-:W-:Y:S02]  /*0850*/  IADD3 R86, P0, PT, R17.reuse, R86, RZ ;  /* 0x0000005611567210 */ /* 0x040fe40007f1e0ff */
[----:B------:R-:W-:Y:S02]  /*0860*/  ISETP.GE.OR P2, PT, R8, R9, P2 ;  /* 0x000000090800720c */ /* 0x000fe40001746670 */
        /* <DEDUP_REMOVED lines=9> */
.L_x_3173:
        /* <DEDUP_REMOVED lines=10> */
.L_x_3176:
        /* <DEDUP_REMOVED lines=39> */
[----:B------:R-:W-:Y:S01]  /*0c10*/  IADD3 R5, PT, PT, -R5, RZ, RZ ;  /* 0x000000ff05057210 */ /* 0x000fe20007ffe1ff */
[----:B---3--:R-:W-:Y:S01]  /*0c20*/  IMAD.U32 R100, RZ, RZ, UR10 ;  /* 0x0000000aff647e24 */ /* 0x008fe2000f8e00ff */
[----:B----4-:R-:W-:Y:S01]  /*0c30*/  MOV R84, UR12 ;  /* 0x0000000c00547c02 */ /* 0x010fe20008000f00 */
[----:B------:R-:W-:Y:S01]  /*0c40*/  IMAD.U32 R101, RZ, RZ, UR11 ;  /* 0x0000000bff657e24 */ /* 0x000fe2000f8e00ff */
[----:B------:R-:W-:Y:S01]  /*0c50*/  MOV R85, UR13 ;  /* 0x0000000d00557c02 */ /* 0x000fe20008000f00 */
[----:B------:R-:W-:-:S05]  /*0c60*/  IMAD R4, R11, R5, R4 ;  /* 0x000000050b047224 */ /* 0x000fca00078e0204 */
[----:B------:R-:W-:Y:S02]  /*0c70*/  SHF.R.S32.HI R5, RZ, 0x1f, R4 ;  /* 0x0000001fff057819 */ /* 0x000fe40000011404 */
[----:B--2---:R-:W-:-:S04]  /*0c80*/  IABS R12, R6 ;  /* 0x00000006000c7213 */ /* 0x004fc80000000000 */
[----:B------:R-:W2:Y:S08]  /*0c90*/  I2F.RP R15, R12 ;  /* 0x0000000c000f7306 */ /* 0x000eb00000209400 */
[----:B--2---:R-:W2:Y:S02]  /*0ca0*/  MUFU.RCP R18, R15 ;  /* 0x0000000f00127308 */ /* 0x004ea40000001000 */
[----:B--2---:R-:W-:-:S06]  /*0cb0*/  VIADD R18, R18, 0xffffffe ;  /* 0x0ffffffe12127836 */ /* 0x004fcc0000000000 */
[----:B------:R-:W2:Y:S02]  /*0cc0*/  F2I.FTZ.U32.TRUNC.NTZ R19, R18 ;  /* 0x0000001200137305 */ /* 0x000ea4000021f000 */
[----:B--2---:R-:W-:Y:S02]  /*0cd0*/  IADD3 R7, PT, PT, RZ, -R19, RZ ;  /* 0x80000013ff077210 */ /* 0x004fe40007ffe0ff */
        /* <DEDUP_REMOVED lines=35> */
[----:B------:R-:W-:Y:S02]  /*0f10*/  IADD3 R15, PT, PT, R15, R6, RZ ;  /* 0x000000060f0f7210 */ /* 0x000fe40007ffe0ff */
        /* <DEDUP_REMOVED lines=11> */
.L_x_3177:
        /* <DEDUP_REMOVED lines=15> */
.L_x_3179:
[----:B------:R-:W2:Y:S01]  /*10c0*/  LDC.64 R84, c[0x0][0x3b8] ;  /* 0x0000ee00ff547b82 */ /* 0x000ea20000000a00 */
[----:B------:R-:W-:-:S05]  /*10d0*/  IADD3 R6, PT, PT, R4, R5, RZ ;  /* 0x0000000504067210 */ /* 0x000fca0007ffe0ff */
[C---:B--2---:R-:W-:Y:S02]  /*10e0*/  IMAD R15, R6.reuse, R85, RZ ;  /* 0x00000055060f7224 */ /* 0x044fe400078e02ff */
[----:B------:R-:W-:-:S05]  /*10f0*/  IMAD.WIDE.U32 R6, R6, R84, RZ ;  /* 0x0000005406067225 */ /* 0x000fca00078e00ff */
[----:B------:R-:W-:Y:S02]  /*1100*/  IADD3 R15, PT, PT, R7, R15, RZ ;  /* 0x0000000f070f7210 */ /* 0x000fe40007ffe0ff */
[----:B------:R-:W-:Y:S02]  /*1110*/  MOV R14, R6 ;  /* 0x00000006000e7202 */ /* 0x000fe40000000f00 */
.L_x_3180:
        /* <DEDUP_REMOVED lines=14> */
.L_x_3181:
[----:B------:R-:W2:Y:S01]  /*1200*/  LDC.64 R100, c[0x0][0x3c0] ;  /* 0x0000f000ff647b82 */ /* 0x000ea20000000a00 */
[----:B------:R-:W-:-:S05]  /*1210*/  IADD3 R4, PT, PT, R4, R5, RZ ;  /* 0x0000000504047210 */ /* 0x000fca0007ffe0ff */
[C---:B--2---:R-:W-:Y:S02]  /*1220*/  IMAD R19, R4.reuse, R101, RZ ;  /* 0x0000006504137224 */ /* 0x044fe400078e02ff */
[----:B------:R-:W-:-:S05]  /*1230*/  IMAD.WIDE.U32 R4, R4, R100, RZ ;  /* 0x0000006404047225 */ /* 0x000fca00078e00ff */
[----:B------:R-:W-:Y:S02]  /*1240*/  IADD3 R19, PT, PT, R5, R19, RZ ;  /* 0x0000001305137210 */ /* 0x000fe40007ffe0ff */
[----:B------:R-:W-:-:S07]  /*1250*/  MOV R18, R4 ;  /* 0x0000000400127202 */ /* 0x000fce0000000f00 */
.L_x_3182:
        /* <DEDUP_REMOVED lines=17> */
[----:B------:R-:W-:Y:S02]  /*1370*/  IMAD.MOV R5, RZ, RZ, -R12 ;  /* 0x000000ffff057224 */ /* 0x000fe400078e0a0c */
[----:B------:R-:W-:-:S04]  /*1380*/  IMAD.WIDE.U32 R20, R11, R84, R14 ;  /* 0x000000540b147225 */ /* 0x000fc800078e000e */
[C---:B------:R-:W-:Y:S02]  /*1390*/  IMAD R5, R4.reuse, R5, R6 ;  /* 0x0000000504057224 */ /* 0x040fe400078e0206 */
[----:B------:R-:W1:Y:S01]  /*13a0*/  LDC.64 R6, c[0x0][0x3d8] ;  /* 0x0000f600ff067b82 */ /* 0x000e620000000a00 */
[----:B------:R-:W-:Y:S02]  /*13b0*/  IMAD R21, R11, R85, R21 ;  /* 0x000000550b157224 */ /* 0x000fe400078e0215 */
[----:B------:R-:W-:-:S13]  /*13c0*/  ISETP.GT.U32.AND P0, PT, R4, R5, PT ;  /* 0x000000050400720c */ /* 0x000fda0003f04070 */
[-C--:B------:R-:W-:Y:S01]  /*13d0*/  @!P0 IADD3 R5, PT, PT, R5, -R4.reuse, RZ ;  /* 0x8000000405058210 */ /* 0x080fe20007ffe0ff */
[----:B------:R-:W-:Y:S01]  /*13e0*/  @!P0 VIADD R12, R12, 0x1 ;  /* 0x000000010c0c8836 */ /* 0x000fe20000000000 */
[----:B------:R-:W-:Y:S02]  /*13f0*/  ISETP.NE.AND P0, PT, R10, RZ, PT ;  /* 0x000000ff0a00720c */ /* 0x000fe40003f05270 */
[----:B------:R-:W-:Y:S02]  /*1400*/  ISETP.GE.U32.AND P2, PT, R5, R4, PT ;  /* 0x000000040500720c */ /* 0x000fe40003f46070 */
[----:B------:R-:W-:-:S04]  /*1410*/  LOP3.LUT R4, R17, R10, RZ, 0x3c, !PT ;  /* 0x0000000a11047212 */ /* 0x000fc800078e3cff */
[----:B------:R-:W-:Y:S02]  /*1420*/  ISETP.GE.AND P1, PT, R4, RZ, PT ;  /* 0x000000ff0400720c */ /* 0x000fe40003f26270 */
[----:B------:R-:W2:Y:S05]  /*1430*/  LDC.64 R4, c[0x0][0x3d0] ;  /* 0x0000f400ff047b82 */ /* 0x000eaa0000000a00 */
[----:B------:R-:W-:-:S06]  /*1440*/  @P2 IADD3 R12, PT, PT, R12, 0x1, RZ ;  /* 0x000000010c0c2810 */ /* 0x000fcc0007ffe0ff */
[----:B------:R-:W-:Y:S02]  /*1450*/  @!P1 IADD3 R12, PT, PT, -R12, RZ, RZ ;  /* 0x000000ff0c0c9210 */ /* 0x000fe40007ffe1ff */
[----:B------:R-:W-:-:S04]  /*1460*/  @!P0 LOP3.LUT R12, RZ, R10, RZ, 0x33, !PT ;  /* 0x0000000aff0c8212 */ /* 0x000fc800078e33ff */
[----:B------:R-:W-:Y:S01]  /*1470*/  SHF.R.S32.HI R15, RZ, 0x1f, R12 ;  /* 0x0000001fff0f7819 */ /* 0x000fe2000001140c */
[----:B-1----:R-:W-:-:S04]  /*1480*/  IMAD.WIDE.U32 R18, R12, R6, R18 ;  /* 0x000000060c127225 */ /* 0x002fc800078e0012 */
[C---:B------:R-:W-:Y:S02]  /*1490*/  IMAD R10, R15.reuse, R6, RZ ;  /* 0x000000060f0a7224 */ /* 0x040fe400078e02ff */
[-C--:B--2---:R-:W-:Y:S02]  /*14a0*/  IMAD R15, R15, R4.reuse, RZ ;  /* 0x000000040f0f7224 */ /* 0x084fe400078e02ff */
[----:B------:R-:W-:-:S04]  /*14b0*/  IMAD.WIDE.U32 R20, R12, R4, R20 ;  /* 0x000000040c147225 */ /* 0x000fc800078e0014 */
[C---:B------:R-:W-:Y:S01]  /*14c0*/  IMAD R15, R12.reuse, R5, R15 ;  /* 0x000000050c0f7224 */ /* 0x040fe200078e020f */
[----:B------:R-:W-:Y:S01]  /*14d0*/  MOV R16, R20 ;  /* 0x0000001400107202 */ /* 0x000fe20000000f00 */
[----:B------:R-:W-:-:S03]  /*14e0*/  IMAD R7, R12, R7, R10 ;  /* 0x000000070c077224 */ /* 0x000fc600078e020a */
[----:B------:R-:W-:Y:S01]  /*14f0*/  IADD3 R15, PT, PT, R21, R15, RZ ;  /* 0x0000000f150f7210 */ /* 0x000fe20007ffe0ff */
[----:B------:R-:W-:-:S07]  /*1500*/  IMAD.IADD R14, R19, 0x1, R7 ;  /* 0x00000001130e7824 */ /* 0x000fce00078e0207 */
.L_x_3178:
[----:B------:R-:W-:Y:S01]  /*1510*/  ISETP.NE.AND P0, PT, R142, -0x1, PT ;  /* 0xffffffff8e00780c */ /* 0x000fe20003f05270 */
[----:B------:R-:W-:Y:S01]  /*1520*/  IMAD.SHL.U32 R137, R86, 0x8, RZ ;  /* 0x0000000856897824 */ /* 0x000fe200078e00ff */
[----:B------:R-:W1:Y:S01]  /*1530*/  S2UR UR5, SR_CgaCtaId ;  /* 0x00000000000579c3 */ /* 0x000e620000008800 */
[----:B------:R-:W2:Y:S01]  /*1540*/  LDCU.64 UR12, c[0x0][0x388] ;  /* 0x00007100ff0c77ac */ /* 0x000ea20008000a00 */
[----:B------:R-:W-:Y:S01]  /*1550*/  SHF.R.U32.HI R10, RZ, 0x2, R86 ;  /* 0x00000002ff0a7819 */ /* 0x000fe20000011656 */
[----:B------:R-:W-:Y:S01]  /*1560*/  IMAD.MOV.U32 R11, RZ, RZ, RZ ;  /* 0x000000ffff0b7224 */ /* 0x000fe200078e00ff */
[C---:B------:R-:W-:Y:S01]  /*1570*/  LOP3.LUT R136, R137.reuse, 0x18, RZ, 0xc0, !PT ;  /* 0x0000001889887812 */ /* 0x040fe200078ec0ff */
[----:B------:R-:W3:Y:S01]  /*1580*/  LDCU.64 UR10, c[0x0][0x390] ;  /* 0x00007200ff0a77ac */ /* 0x000ee20008000a00 */
[----:B------:R-:W-:Y:S01]  /*1590*/  IADD3 R135, PT, PT, -R2, R9, RZ ;  /* 0x0000000902877210 */ /* 0x000fe20007ffe1ff */
[----:B------:R-:W-:Y:S01]  /*15a0*/  BSSY.RECONVERGENT B0, `(.L_x_3183) ;  /* 0x0000037000007945 */ /* 0x000fe20003800200 */
[----:B------:R-:W-:Y:S01]  /*15b0*/  LOP3.LUT R144, R86, 0x18, RZ, 0xc0, !PT ;  /* 0x0000001856907812 */ /* 0x000fe200078ec0ff */
[----:B------:R-:W4:Y:S01]  /*15c0*/  LDCU.64 UR6, c[0x0][0x3c8] ;  /* 0x00007900ff0677ac */ /* 0x000f220008000a00 */
[----:B------:R-:W-:Y:S01]  /*15d0*/  ISETP.GE.AND P2, PT, R10, R135, PT ;  /* 0x000000870a00720c */ /* 0x000fe20003f46270 */
[----:B------:R-:W5:Y:S01]  /*15e0*/  @!P0 LDC.64 R6, c[0x0][0x398] ;  /* 0x0000e600ff068b82 */ /* 0x000f620000000a00 */
[----:B------:R-:W-:Y:S01]  /*15f0*/  LOP3.LUT R143, R137, 0xd8, RZ, 0xc0, !PT ;  /* 0x000000d8898f7812 */ /* 0x000fe200078ec0ff */
[----:B------:R-:W-:Y:S01]  /*1600*/  UMOV UR4, 0x400 ;  /* 0x0000040000047882 */ /* 0x000fe20000000000 */
[----:B------:R-:W-:-:S02]  /*1610*/  IMAD.WIDE.U32 R12, R13, 0x40, R10 ;  /* 0x000000400d0c7825 */ /* 0x000fc400078e000a */
[----:B------:R-:W-:-:S03]  /*1620*/  LOP3.LUT R143, R143, R144, RZ, 0x3c, !PT ;  /* 0x000000908f8f7212 */ /* 0x000fc600078e3cff */
[----:B------:R-:W2:Y:S01]  /*1630*/  @P0 LDC.64 R4, c[0x0][0x3b0] ;  /* 0x0000ec00ff040b82 */ /* 0x000ea20000000a00 */
[----:B-1----:R-:W-:Y:S01]  /*1640*/  ULEA UR5, UR5, UR4, 0x18 ;  /* 0x0000000405057291 */ /* 0x002fe2000f8ec0ff */
[----:B-----5:R-:W-:-:S04]  /*1650*/  @!P0 IMAD.WIDE.U32 R20, R8, R6, RZ ;  /* 0x0000000608148225 */ /* 0x020fc800078e00ff */
[----:B------:R-:W-:Y:S02]  /*1660*/  @!P0 IMAD R8, R8, R7, R21 ;  /* 0x0000000708088224 */ /* 0x000fe400078e0215 */
[----:B------:R-:W-:Y:S02]  /*1670*/  @!P0 IMAD.MOV.U32 R6, RZ, RZ, R20 ;  /* 0x000000ffff068224 */ /* 0x000fe400078e0014 */
[----:B--2---:R-:W-:Y:S01]  /*1680*/  @P0 IMAD.WIDE.U32 R22, R142, R4, RZ ;  /* 0x000000048e160225 */ /* 0x004fe200078e00ff */
[----:B------:R-:W-:-:S03]  /*1690*/  LOP3.LUT R4, R137, 0x1f20, RZ, 0xc0, !PT ;  /* 0x00001f2089047812 */ /* 0x000fc600078ec0ff */
[----:B------:R-:W-:Y:S01]  /*16a0*/  @P0 IMAD R8, R142, R5, R23 ;  /* 0x000000058e080224 */ /* 0x000fe200078e0217 */
[----:B------:R-:W-:Y:S01]  /*16b0*/  LOP3.LUT R143, R4, R143, RZ, 0xfc, !PT ;  /* 0x0000008f048f7212 */ /* 0x000fe200078efcff */
[----:B------:R-:W-:Y:S01]  /*16c0*/  @P0 IMAD.MOV.U32 R6, RZ, RZ, R22 ;  /* 0x000000ffff060224 */ /* 0x000fe200078e0016 */
[C---:B------:R-:W-:Y:S02]  /*16d0*/  IADD3 R20, P0, PT, R136.reuse, R18, RZ ;  /* 0x0000001288147210 */ /* 0x040fe40007f1e0ff */
[C---:B------:R-:W-:Y:S02]  /*16e0*/  IADD3 R22, P1, PT, R136.reuse, R16, RZ ;  /* 0x0000001088167210 */ /* 0x040fe40007f3e0ff */
[----:B------:R-:W-:Y:S01]  /*16f0*/  LEA R143, R143, UR5, 0x1 ;  /* 0x000000058f8f7c11 */ /* 0x000fe2000f8e08ff */
[----:B------:R-:W-:Y:S01]  /*1700*/  IMAD.X R21, RZ, RZ, R14, P0 ;  /* 0x000000ffff157224 */ /* 0x000fe200000e060e */
[----:B------:R-:W-:Y:S01]  /*1710*/  IADD3 R14, P0, PT, R136, R6, RZ ;  /* 0x00000006880e7210 */ /* 0x000fe20007f1e0ff */
[----:B------:R-:W-:-:S02]  /*1720*/  IMAD.X R23, RZ, RZ, R15, P1 ;  /* 0x000000ffff177224 */ /* 0x000fc400008e060f */
[----:B------:R-:W-:Y:S01]  /*1730*/  IMAD.WIDE.U32 R6, R10, R100, R20 ;  /* 0x000000640a067225 */ /* 0x000fe200078e0014 */
[----:B------:R-:W-:-:S03]  /*1740*/  IADD3.X R15, PT, PT, RZ, R8, RZ, P0, !PT ;  /* 0x00000008ff0f7210 */ /* 0x000fc600007fe4ff */
[----:B------:R-:W-:Y:S01]  /*1750*/  IMAD.WIDE.U32 R18, R10, R84, R22 ;  /* 0x000000540a127225 */ /* 0x000fe200078e0016 */
[----:B---3--:R-:W-:-:S03]  /*1760*/  LEA R140, P0, R6, UR10, 0x1 ;  /* 0x0000000a068c7c11 */ /* 0x008fc6000f8008ff */
[----:B------:R-:W-:Y:S01]  /*1770*/  IMAD R139, R10, R85, R19 ;  /* 0x000000550a8b7224 */ /* 0x000fe200078e0213 */
[----:B------:R-:W-:Y:S01]  /*1780*/  LEA R138, P1, R18, UR12, 0x1 ;  /* 0x0000000c128a7c11 */ /* 0x000fe2000f8208ff */
[----:B------:R-:W-:Y:S02]  /*1790*/  IMAD R141, R10, R101, R7 ;  /* 0x000000650a8d7224 */ /* 0x000fe400078e0207 */
[C---:B----4-:R-:W-:Y:S01]  /*17a0*/  IMAD.WIDE.U32 R14, R17.reuse, UR6, R14 ;  /* 0x00000006110e7c25 */ /* 0x050fe2000f8e000e */
[----:B------:R-:W-:Y:S02]  /*17b0*/  LEA.HI.X R139, R18, UR13, R139, 0x1, P1 ;  /* 0x0000000d128b7c11 */ /* 0x000fe400088f0c8b */
        /* <DEDUP_REMOVED lines=20> */
.L_x_3185:
[----:B------:R2:W-:Y:S02]  /*1900*/  STS.128 [R143], RZ ;  /* 0x000000ff8f007388 */ /* 0x0005e40000000c00 */
.L_x_3184:
[----:B------:R-:W-:Y:S05]  /*1910*/  BSYNC.RECONVERGENT B0 ;  /* 0x0000000000007941 */ /* 0x000fea0003800200 */
.L_x_3183:
[----:B------:R-:W-:Y:S01]  /*1920*/  VIADD R4, R10, 0x20 ;  /* 0x000000200a047836 */ /* 0x000fe20000000000 */
[----:B------:R-:W-:Y:S01]  /*1930*/  BSSY.RECONVERGENT B0, `(.L_x_3186) ;  /* 0x000001a000007945 */ /* 0x000fe20003800200 */
[----:B------:R-:W-:-:S03]  /*1940*/  IMAD R5, R3, -0x80, R0 ;  /* 0xffffff8003057824 */ /* 0x000fc600078e0200 */
[----:B------:R-:W-:Y:S02]  /*1950*/  ISETP.GE.AND P0, PT, R4, R135, PT ;  /* 0x000000870400720c */ /* 0x000fe40003f06270 */
[----:B------:R-:W-:-:S04]  /*1960*/  IADD3 R5, PT, PT, R5, 0x80, RZ ;  /* 0x0000008005057810 */ /* 0x000fc80007ffe0ff */
[----:B------:R-:W-:-:S07]  /*1970*/  ISETP.GE.AND P4, PT, R10, R5, PT ;  /* 0x000000050a00720c */ /* 0x000fce0003f86270 */
[----:B------:R-:W-:Y:S06]  /*1980*/  @P0 BRA `(.L_x_3187) ;  /* 0x0000000000500947 */ /* 0x000fec0003800000 */
        /* <DEDUP_REMOVED lines=20> */
.L_x_3187:
[----:B------:R-:W-:Y:S05]  /*1ad0*/  BSYNC.RECONVERGENT B0 ;  /* 0x0000000000007941 */ /* 0x000fea0003800200 */
.L_x_3186:
        /* <DEDUP_REMOVED lines=12> */
.L_x_3190:
[----:B------:R4:W-:Y:S02]  /*1ba0*/  STS.128 [R143+0x1000], RZ ;  /* 0x001000ff8f007388 */ /* 0x0009e40000000c00 */
.L_x_3189:
[----:B------:R-:W-:Y:S05]  /*1bb0*/  BSYNC.RECONVERGENT B0 ;  /* 0x0000000000007941 */ /* 0x000fea0003800200 */
.L_x_3188:
[-C--:B------:R-:W-:Y:S01]  /*1bc0*/  ISETP.GE.AND P3, PT, R4, R5.reuse, PT ;  /* 0x000000050400720c */ /* 0x080fe20003f66270 */
[C---:B------:R-:W-:Y:S01]  /*1bd0*/  VIADD R8, R10.reuse, 0x40 ;  /* 0x000000400a087836 */ /* 0x040fe20000000000 */
[C---:B------:R-:W-:Y:S01]  /*1be0*/  LEA R14, P0, R7.reuse, R138, 0x1 ;  /* 0x0000008a070e7211 */ /* 0x040fe200078008ff */
[----:B------:R-:W-:Y:S01]  /*1bf0*/  VIADD R6, R10, 0x60 ;  /* 0x000000600a067836 */ /* 0x000fe20000000000 */
[----:B------:R-:W-:Y:S02]  /*1c00*/  BSSY.RECONVERGENT B0, `(.L_x_3191) ;  /* 0x000000d000007945 */ /* 0x000fe40003800200 */
[-C--:B------:R-:W-:Y:S02]  /*1c10*/  ISETP.GE.AND P2, PT, R8, R5.reuse, PT ;  /* 0x000000050800720c */ /* 0x080fe40003f46270 */
[----:B------:R-:W-:Y:S02]  /*1c20*/  ISETP.GE.AND P1, PT, R6, R5, PT ;  /* 0x000000050600720c */ /* 0x000fe40003f26270 */
[----:B------:R-:W-:-:S03]  /*1c30*/  LEA.HI.X R15, R7, R139, R12, 0x1, P0 ;  /* 0x0000008b070f7211 */ /* 0x000fc600000f0c0c */
[----:B------:R-:W-:Y:S08]  /*1c40*/  @P3 BRA `(.L_x_3192) ;  /* 0x0000000000203947 */ /* 0x000ff00003800000 */
        /* <DEDUP_REMOVED lines=8> */
.L_x_3192:
[----:B------:R-:W-:Y:S05]  /*1cd0*/  BSYNC.RECONVERGENT B0 ;  /* 0x0000000000007941 */ /* 0x000fea0003800200 */
.L_x_3191:
[----:B------:R-:W-:Y:S04]  /*1ce0*/  BSSY.RECONVERGENT B0, `(.L_x_3193) ;  /* 0x000000c000007945 */ /* 0x000fe80003800200 */
        /* <DEDUP_REMOVED lines=11> */
.L_x_3194:
[----:B------:R-:W-:Y:S05]  /*1da0*/  BSYNC.RECONVERGENT B0 ;  /* 0x0000000000007941 */ /* 0x000fea0003800200 */
.L_x_3193:
        /* <DEDUP_REMOVED lines=12> */
.L_x_3196:
[----:B------:R-:W-:Y:S05]  /*1e70*/  BSYNC.RECONVERGENT B0 ;  /* 0x0000000000007941 */ /* 0x000fea0003800200 */
.L_x_3195:
        /* <DEDUP_REMOVED lines=21> */
.L_x_3199:
[----:B------:R1:W-:Y:S01]  /*1fd0*/  STS.128 [R143+0x3000], RZ ;  /* 0x003000ff8f007388 */ /* 0x0003e20000000c00 */
[----:B------:R-:W-:Y:S05]  /*1fe0*/  BRA `(.L_x_3200) ;  /* 0x0000000000047947 */ /* 0x000fea0003800000 */
.L_x_3198:
[----:B------:R1:W-:Y:S02]  /*1ff0*/  STS.128 [R143+0x3000], RZ ;  /* 0x003000ff8f007388 */ /* 0x0003e40000000c00 */
.L_x_3200:
[----:B------:R-:W-:Y:S05]  /*2000*/  BSYNC.RECONVERGENT B0 ;  /* 0x0000000000007941 */ /* 0x000fea0003800200 */
.L_x_3197:
[-C--:B------:R-:W-:Y:S01]  /*2010*/  ISETP.GE.AND P3, PT, R4, R5.reuse, PT ;  /* 0x000000050400720c */ /* 0x080fe20003f66270 */
[----:B------:R-:W-:Y:S01]  /*2020*/  IMAD.SHL.U32 R107, R86, 0x20, RZ ;  /* 0x00000020566b7824 */ /* 0x000fe200078e00ff */
[-C--:B------:R-:W-:Y:S01]  /*2030*/  ISETP.GE.AND P2, PT, R8, R5.reuse, PT ;  /* 0x000000050800720c */ /* 0x080fe20003f46270 */
[----:B------:R-:W-:Y:S01]  /*2040*/  IMAD.SHL.U32 R4, R86, 0x10, RZ ;  /* 0x0000001056047824 */ /* 0x000fe200078e00ff */
[----:B------:R-:W-:Y:S01]  /*2050*/  ISETP.GE.AND P1, PT, R6, R5, PT ;  /* 0x000000050600720c */ /* 0x000fe20003f26270 */
[----:B------:R-:W-:Y:S01]  /*2060*/  IMAD.SHL.U32 R8, R86, 0x4, RZ ;  /* 0x0000000456087824 */ /* 0x000fe200078e00ff */
[C---:B------:R-:W-:Y:S01]  /*2070*/  LOP3.LUT R11, R107.reuse, 0xc0, RZ, 0xc0, !PT ;  /* 0x000000c06b0b7812 */ /* 0x040fe200078ec0ff */
[----:B------:R-:W-:Y:S01]  /*2080*/  BSSY.RECONVERGENT B0, `(.L_x_3201) ;  /* 0x0000016000007945 */ /* 0x000fe20003800200 */
[----:B------:R-:W-:Y:S02]  /*2090*/  LOP3.LUT R9, R107, 0x120, RZ, 0xc0, !PT ;  /* 0x000001206b097812 */ /* 0x000fe400078ec0ff */
[----:B------:R-:W-:-:S02]  /*20a0*/  LOP3.LUT R6, R4, 0x100, RZ, 0xc0, !PT ;  /* 0x0000010004067812 */ /* 0x000fc400078ec0ff */
[----:B------:R-:W-:Y:S01]  /*20b0*/  LOP3.LUT R5, R11, 0x18, R8, 0xf8, !PT ;  /* 0x000000180b057812 */ /* 0x000fe200078ef808 */
[----:B------:R1:W-:Y:S01]  /*20c0*/  @P3 STS.128 [R143+0x3800], RZ ;  /* 0x003800ff8f003388 */ /* 0x0003e20000000c00 */
[----:B------:R-:W-:Y:S02]  /*20d0*/  LOP3.LUT R9, R9, 0x3e00, R4, 0xf8, !PT ;  /* 0x00003e0009097812 */ /* 0x000fe400078ef804 */
[----:B------:R-:W-:Y:S02]  /*20e0*/  LOP3.LUT R133, R6, 0x20, R107, 0xf8, !PT ;  /* 0x0000002006857812 */ /* 0x000fe400078ef86b */
[----:B------:R-:W-:Y:S02]  /*20f0*/  LEA R4, P0, R7, R140, 0x1 ;  /* 0x0000008c07047211 */ /* 0x000fe400078008ff */
[C---:B------:R-:W-:Y:S02]  /*2100*/  LOP3.LUT R6, R5.reuse, 0x8, R86, 0x78, !PT ;  /* 0x0000000805067812 */ /* 0x040fe400078e7856 */
[----:B------:R-:W-:-:S02]  /*2110*/  LOP3.LUT R132, R5, 0x8, R132, 0x78, !PT ;  /* 0x0000000805847812 */ /* 0x000fc400078e7884 */
[----:B------:R-:W-:Y:S02]  /*2120*/  LEA.HI.X R5, R7, R141, R2, 0x1, P0 ;  /* 0x0000008d07057211 */ /* 0x000fe400000f0c02 */
[----:B------:R-:W-:Y:S02]  /*2130*/  LOP3.LUT R133, R133, R6, RZ, 0xfc, !PT ;  /* 0x0000000685857212 */ /* 0x000fe400078efcff */
[----:B------:R-:W-:Y:S01]  /*2140*/  LOP3.LUT R134, R9, R132, RZ, 0xfc, !PT ;  /* 0x0000008409867212 */ /* 0x000fe200078efcff */
[----:B------:R-:W-:Y:S06]  /*2150*/  @P3 BRA `(.L_x_3202) ;  /* 0x0000000000203947 */ /* 0x000fec0003800000 */
        /* <DEDUP_REMOVED lines=8> */
.L_x_3202:
[----:B------:R-:W-:Y:S05]  /*21e0*/  BSYNC.RECONVERGENT B0 ;  /* 0x0000000000007941 */ /* 0x000fea0003800200 */
.L_x_3201:
        /* <DEDUP_REMOVED lines=15> */
.L_x_3204:
[----:B------:R-:W-:Y:S05]  /*22e0*/  BSYNC.RECONVERGENT B0 ;  /* 0x0000000000007941 */ /* 0x000fea0003800200 */
.L_x_3203:
        /* <DEDUP_REMOVED lines=13> */
.L_x_3206:
[----:B------:R-:W-:Y:S05]  /*23c0*/  BSYNC.RECONVERGENT B0 ;  /* 0x0000000000007941 */ /* 0x000fea0003800200 */
.L_x_3205:
[----:B------:R-:W-:Y:S01]  /*23d0*/  LDSM.16.M88.4 R20, [R134] ;  /* 0x000000008614783b */ /* 0x000fe20000000200 */
[----:B------:R-:W-:Y:S01]  /*23e0*/  IMAD.MOV.U32 R103, RZ, RZ, 0x20 ;  /* 0x00000020ff677424 */ /* 0x000fe200078e00ff */
[----:B------:R-:W-:Y:S02]  /*23f0*/  LOP3.LUT P6, RZ, R86, 0x4, RZ, 0xc0, !PT ;  /* 0x0000000456ff7812 */ /* 0x000fe400078cc0ff */
[----:B-1----:R-:W1:Y:S01]  /*2400*/  LDSM.16.M88.4 R12, [R133+0x1000] ;  /* 0x00100000850c783b */ /* 0x002e620000000200 */
[----:B------:R-:W-:Y:S02]  /*2410*/  ISETP.NE.AND P2, PT, R3, 0x1, PT ;  /* 0x000000010300780c */ /* 0x000fe40003f45270 */
[----:B------:R-:W-:Y:S01]  /*2420*/  SEL R103, R103, 0xffffffe0, !P6 ;  /* 0xffffffe067677807 */ /* 0x000fe20007000000 */
[----:B------:R-:W5:Y:S01]  /*2430*/  LDSM.16.M88.4 R4, [R133+0x1400] ;  /* 0x001400008504783b */ /* 0x000f620000000200 */
[C---:B------:R-:W-:Y:S02]  /*2440*/  VIMNMX R106, PT, PT, R105.reuse, R0, PT ;  /* 0x00000000696a7248 */ /* 0x040fe40003fe0100 */
[----:B------:R-:W-:Y:S01]  /*2450*/  VIADDMNMX R105, R105, 0x8, R0, PT ;  /* 0x0000000869697846 */ /* 0x000fe20003800100 */
[----:B------:R-:W-:Y:S01]  /*2460*/  IMAD.IADD R102, R134, 0x1, R103 ;  /* 0x0000000186667824 */ /* 0x000fe200078e0267 */
[----:B------:R-:W2:Y:S01]  /*2470*/  LDSM.16.M88.4 R60, [R133+0x1800] ;  /* 0x00180000853c783b */ /* 0x000ea20000000200 */
[----:B------:R-:W-:-:S03]  /*2480*/  IMAD.IADD R87, R103, 0x1, R133 ;  /* 0x0000000167577824 */ /* 0x000fc600078e0285 */
[----:B------:R-:W3:Y:S04]  /*2490*/  LDSM.16.M88.4 R52, [R133+0x1c00] ;  /* 0x001c00008534783b */ /* 0x000ee80000000200 */
[----:B------:R-:W4:Y:S04]  /*24a0*/  LDSM.16.M88.4 R44, [R133+0x2000] ;  /* 0x00200000852c783b */ /* 0x000f280000000200 */
[----:B------:R-:W4:Y:S04]  /*24b0*/  LDSM.16.M88.4 R36, [R133+0x2400] ;  /* 0x002400008524783b */ /* 0x000f280000000200 */
[----:B------:R-:W4:Y:S04]  /*24c0*/  LDSM.16.M88.4 R28, [R133+0x2800] ;  /* 0x00280000851c783b */ /* 0x000f280000000200 */
[----:B------:R-:W4:Y:S04]  /*24d0*/  LDSM.16.M88.4 R76, [R133+0x2c00] ;  /* 0x002c0000854c783b */ /* 0x000f280000000200 */
[----:B------:R-:W-:Y:S04]  /*24e0*/  LDSM.16.M88.4 R96, [R102] ;  /* 0x000000006660783b */ /* 0x000fe80000000200 */
[----:B------:R-:W4:Y:S01]  /*24f0*/  LDSM.16.M88.4 R72, [R87+0x1000] ;  /* 0x001000005748783b */ /* 0x000f220000000200 */
[C---:B-1----:R-:W-:Y:S03]  /*2500*/  HMMA.16816.F32 R16, R20.reuse, R12, RZ ;  /* 0x0000000c1410723c */ /* 0x042fe600000018ff */
[----:B------:R-:W1:Y:S04]  /*2510*/  LDSM.16.M88.4 R68, [R87+0x1400] ;  /* 0x001400005744783b */ /* 0x000e680000000200 */
[----:B------:R-:W1:Y:S01]  /*2520*/  LDSM.16.M88.4 R92, [R87+0x1800] ;  /* 0x00180000575c783b */ /* 0x000e620000000200 */
[C---:B-----5:R-:W-:Y:S03]  /*2530*/  HMMA.16816.F32 R8, R20.reuse, R4, RZ ;  /* 0x000000041408723c */ /* 0x060fe600000018ff */
[----:B------:R-:W5:Y:S04]  /*2540*/  LDSM.16.M88.4 R88, [R87+0x1c00] ;  /* 0x001c00005758783b */ /* 0x000f680000000200 */
[----:B------:R-:W5:Y:S01]  /*2550*/  LDSM.16.M88.4 R80, [R87+0x2000] ;  /* 0x002000005750783b */ /* 0x000f620000000200 */
[C---:B------:R-:W-:Y:S03]  /*2560*/  HMMA.16816.F32 R12, R20.reuse, R14, RZ ;  /* 0x0000000e140c723c */ /* 0x040fe600000018ff */
[----:B------:R-:W0:Y:S05]  /*2570*/  LDGDEPBAR ;  /* 0x00000000000079af */ /* 0x000e2a0000000000 */
[C---:B------:R-:W-:Y:S08]  /*2580*/  HMMA.16816.F32 R4, R20.reuse, R6, RZ ;  /* 0x000000061404723c */ /* 0x040ff000000018ff */
[C---:B--2---:R-:W-:Y:S08]  /*2590*/  HMMA.16816.F32 R64, R20.reuse, R60, RZ ;  /* 0x0000003c1440723c */ /* 0x044ff000000018ff */
[C---:B---3--:R-:W-:Y:S08]  /*25a0*/  HMMA.16816.F32 R56, R20.reuse, R52, RZ ;  /* 0x000000341438723c */ /* 0x048ff000000018ff */
        /* <DEDUP_REMOVED lines=13> */
[----:B------:R-:W3:Y:S07]  /*2680*/  LDSM.16.M88.4 R72, [R87+0x2800] ;  /* 0x002800005748783b */ /* 0x000eee0000000200 */
[C---:B-1----:R-:W-:Y:S08]  /*2690*/  HMMA.16816.F32 R8, R96.reuse, R68, R8 ;  /* 0x000000446008723c */ /* 0x042ff00000001808 */
[----:B------:R-:W-:Y:S01]  /*26a0*/  HMMA.16816.F32 R4, R96, R70, R4 ;  /* 0x000000466004723c */ /* 0x000fe20000001804 */
[----:B------:R-:W1:Y:S01]  /*26b0*/  LDSM.16.M88.4 R68, [R87+0x2c00] ;  /* 0x002c00005744783b */ /* 0x000e620000000200 */
[----:B------:R-:W-:-:S06]  /*26c0*/  DEPBAR.LE SB0, 0x0 ;  /* 0x000080000000791a */ /* 0x000fcc0000000000 */
[C---:B------:R-:W-:Y:S08]  /*26d0*/  HMMA.16816.F32 R64, R96.reuse, R92, R64 ;  /* 0x0000005c6040723c */ /* 0x040ff00000001840 */
[C---:B------:R-:W-:Y:S08]  /*26e0*/  HMMA.16816.F32 R60, R96.reuse, R94, R60 ;  /* 0x0000005e603c723c */ /* 0x040ff0000000183c */
[C---:B-----5:R-:W-:Y:S08]  /*26f0*/  HMMA.16816.F32 R56, R96.reuse, R88, R56 ;  /* 0x000000586038723c */ /* 0x060ff00000001838 */
[C---:B------:R-:W-:Y:S08]  /*2700*/  HMMA.16816.F32 R52, R96.reuse, R90, R52 ;  /* 0x0000005a6034723c */ /* 0x040ff00000001834 */
[C---:B------:R-:W-:Y:S08]  /*2710*/  HMMA.16816.F32 R48, R96.reuse, R80, R48 ;  /* 0x000000506030723c */ /* 0x040ff00000001830 */
[C---:B------:R-:W-:Y:S08]  /*2720*/  HMMA.16816.F32 R44, R96.reuse, R82, R44 ;  /* 0x00000052602c723c */ /* 0x040ff0000000182c */
[C---:B--2---:R-:W-:Y:S08]  /*2730*/  HMMA.16816.F32 R40, R96.reuse, R76, R40 ;  /* 0x0000004c6028723c */ /* 0x044ff00000001828 */
[C---:B------:R-:W-:Y:S08]  /*2740*/  HMMA.16816.F32 R36, R96.reuse, R78, R36 ;  /* 0x0000004e6024723c */ /* 0x040ff00000001824 */
[C---:B---3--:R-:W-:Y:S08]  /*2750*/  HMMA.16816.F32 R32, R96.reuse, R72, R32 ;  /* 0x000000486020723c */ /* 0x048ff00000001820 */
[C---:B------:R-:W-:Y:S08]  /*2760*/  HMMA.16816.F32 R28, R96.reuse, R74, R28 ;  /* 0x0000004a601c723c */ /* 0x040ff0000000181c */
[C---:B-1----:R-:W-:Y:S08]  /*2770*/  HMMA.16816.F32 R24, R96.reuse, R68, R24 ;  /* 0x000000446018723c */ /* 0x042ff00000001818 */
        /* <DEDUP_REMOVED lines=14> */
.L_x_3208:
        /* <DEDUP_REMOVED lines=60> */
.L_x_3209:
[----:B------:R-:W1:Y:S01]  /*2c20*/  LDCU UR4, c[0x0][0x440] ;  /* 0x00008800ff0477ac */ /* 0x000e620008000800 */
[----:B------:R-:W-:Y:S01]  /*2c30*/  IMAD.WIDE.U32 R70, R84, 0x40, RZ ;  /* 0x0000004054467825 */ /* 0x000fe200078e00ff */
[----:B------:R-:W-:Y:S03]  /*2c40*/  BSSY.RECONVERGENT B0, `(.L_x_3210) ;  /* 0x0000023000007945 */ /* 0x000fe60003800200 */
[----:B------:R-:W-:Y:S01]  /*2c50*/  IMAD.SHL.U32 R0, R85, 0x40, RZ ;  /* 0x0000004055007824 */ /* 0x000fe200078e00ff */
[C---:B-1----:R-:W-:Y:S02]  /*2c60*/  ISETP.GE.AND P0, PT, R136.reuse, UR4, PT ;  /* 0x0000000488007c0c */ /* 0x042fe4000bf06270 */
[----:B------:R-:W-:-:S11]  /*2c70*/  ISETP.GE.AND P1, PT, R136, UR4, PT ;  /* 0x0000000488007c0c */ /* 0x000fd6000bf26270 */
[----:B------:R-:W-:Y:S01]  /*2c80*/  @!P0 IMAD.SHL.U32 R69, R84, 0x40, RZ ;  /* 0x0000004054458824 */ /* 0x000fe200078e00ff */
[----:B------:R-:W-:Y:S01]  /*2c90*/  @!P0 IADD3 R68, P5, PT, R138, R70, RZ ;  /* 0x000000468a448210 */ /* 0x000fe20007fbe0ff */
[----:B------:R-:W-:Y:S01]  /*2ca0*/  @!PT LDS RZ, [RZ] ;  /* 0x00000000fffff984 */ /* 0x000fe20000000800 */
[----:B------:R-:W-:Y:S01]  /*2cb0*/  @!PT LDS RZ, [RZ] ;  /* 0x00000000fffff984 */ /* 0x000fe20000000800 */
[----:B------:R-:W-:Y:S01]  /*2cc0*/  @!PT LDS RZ, [RZ] ;  /* 0x00000000fffff984 */ /* 0x000fe20000000800 */
[----:B------:R1:W-:Y:S01]  /*2cd0*/  @!P1 LDGSTS.E.BYPASS.LTC128B.128 [R143+0x1000], desc[UR16][R138.64] ;  /* 0x010000008a8f9fae */ /* 0x0003e2000b981a10 */
[----:B------:R-:W-:Y:S02]  /*2ce0*/  @!P0 SHF.L.U64.HI R2, R84, 0x6, R85 ;  /* 0x0000000654028819 */ /* 0x000fe40000010255 */
[----:B------:R-:W-:Y:S01]  /*2cf0*/  @!P0 IADD3 R70, P4, P3, R69, R138, R69 ;  /* 0x0000008a45468210 */ /* 0x000fe20007b9e045 */
[----:B------:R1:W-:Y:S01]  /*2d00*/  @P1 STS.128 [R143+0x1000], RZ ;  /* 0x001000ff8f001388 */ /* 0x0003e20000000c00 */
[----:B------:R-:W-:Y:S02]  /*2d10*/  @!P0 IADD3.X R69, PT, PT, R139, R71, R0, P5, !PT ;  /* 0x000000478b458210 */ /* 0x000fe40002ffe400 */
[----:B------:R-:W-:Y:S01]  /*2d20*/  @!P0 IADD3.X R71, PT, PT, R2, R139, R2, P4, P3 ;  /* 0x0000008b02478210 */ /* 0x000fe200027e6402 */
        /* <DEDUP_REMOVED lines=12> */
[----:B-1----:R-:W-:-:S04]  /*2df0*/  LEA R69, P1, R84, R138, 0x6 ;  /* 0x0000008a54457211 */ /* 0x002fc800078230ff */
[C---:B------:R-:W-:Y:S02]  /*2e00*/  LEA R68, P0, R84.reuse, R69, 0x7 ;  /* 0x0000004554447211 */ /* 0x040fe400078038ff */
[----:B------:R-:W-:-:S04]  /*2e10*/  LEA.HI.X R0, R84, R139, R85, 0x6, P1 ;  /* 0x0000008b54007211 */ /* 0x000fc800008f3455 */
[----:B------:R-:W-:-:S05]  /*2e20*/  LEA.HI.X R69, R84, R0, R85, 0x7, P0 ;  /* 0x0000000054457211 */ /* 0x000fca00000f3c55 */
[----:B------:R-:W-:Y:S01]  /*2e30*/  @!PT LDS RZ, [RZ] ;  /* 0x00000000fffff984 */ /* 0x000fe20000000800 */
[----:B------:R-:W-:Y:S01]  /*2e40*/  @!PT LDS RZ, [RZ] ;  /* 0x00000000fffff984 */ /* 0x000fe20000000800 */
[----:B------:R-:W-:Y:S01]  /*2e50*/  @!PT LDS RZ, [RZ] ;  /* 0x00000000fffff984 */ /* 0x000fe20000000800 */
[----:B------:R2:W-:Y:S02]  /*2e60*/  LDGSTS.E.BYPASS.LTC128B.128 [R143+0x2800], desc[UR16][R68.64] ;  /* 0x02800000448f7fae */ /* 0x0005e4000b981a10 */
.L_x_3211:
[----:B------:R-:W-:Y:S05]  /*2e70*/  BSYNC.RECONVERGENT B0 ;  /* 0x0000000000007941 */ /* 0x000fea0003800200 */
.L_x_3210:
[----:B------:R-:W0:Y:S02]  /*2e80*/  LDGDEPBAR ;  /* 0x00000000000079af */ /* 0x000e240000000000 */
.L_x_3207:
[----:B------:R-:W-:Y:S01]  /*2e90*/  IMAD.SHL.U32 R104, R86, 0x2, RZ ;  /* 0x0000000256687824 */ /* 0x000fe200078e00ff */
[----:B------:R-:W3:Y:S01]  /*2ea0*/  LDCU UR4, c[0x0][0x45c] ;  /* 0x00008b80ff0477ac */ /* 0x000ee20008000800 */
[----:B------:R-:W-:Y:S01]  /*2eb0*/  LOP3.LUT R132, R132, 0x120, R107, 0xf8, !PT ;  /* 0x0000012084847812 */ /* 0x000fe200078ef86b */
[----:B------:R-:W-:Y:S02]  /*2ec0*/  IMAD.MOV.U32 R150, RZ, RZ, -0x1 ;  /* 0xffffffffff967424 */ /* 0x000fe400078e00ff */
[----:B------:R-:W-:Y:S02]  /*2ed0*/  LOP3.LUT R104, R104, 0x6, RZ, 0xc0, !PT ;  /* 0x0000000668687812 */ /* 0x000fe400078ec0ff */
[----:B------:R-:W-:-:S03]  /*2ee0*/  LEA R132, R132, UR5, 0x1 ;  /* 0x0000000584847c11 */ /* 0x000fc6000f8e08ff */
[----:B------:R-:W-:-:S04]  /*2ef0*/  IMAD R104, R3, 0x80, R104 ;  /* 0x0000008003687824 */ /* 0x000fc800078e0268 */
[C---:B------:R-:W-:Y:S02]  /*2f00*/  VIADD R0, R104.reuse, 0xffffff80 ;  /* 0xffffff8068007836 */ /* 0x040fe40000000000 */
[----:B------:R-:W-:-:S03]  /*2f10*/  VIADD R2, R104, 0xffffff81 ;  /* 0xffffff8168027836 */ /* 0x000fc60000000000 */
[CC--:B------:R-:W-:Y:S02]  /*2f20*/  ISETP.GE.AND P3, PT, R0.reuse, R106.reuse, PT ;  /* 0x0000006a0000720c */ /* 0x0c0fe40003f66270 */
[-C--:B------:R-:W-:Y:S01]  /*2f30*/  ISETP.GE.AND P5, PT, R0, R105.reuse, PT ;  /* 0x000000690000720c */ /* 0x080fe20003fa6270 */
[----:B------:R-:W-:Y:S01]  /*2f40*/  VIADD R0, R104, 0xffffff88 ;  /* 0xffffff8868007836 */ /* 0x000fe20000000000 */
[CC--:B------:R-:W-:Y:S02]  /*2f50*/  ISETP.GE.AND P1, PT, R2.reuse, R106.reuse, PT ;  /* 0x0000006a0200720c */ /* 0x0c0fe40003f26270 */
[----:B------:R-:W-:Y:S01]  /*2f60*/  ISETP.GE.AND P4, PT, R2, R105, PT ;  /* 0x000000690200720c */ /* 0x000fe20003f86270 */
[----:B------:R-:W-:Y:S01]  /*2f70*/  VIADD R2, R104, 0xffffff89 ;  /* 0xffffff8968027836 */ /* 0x000fe20000000000 */
[----:B------:R-:W-:Y:S02]  /*2f80*/  FSEL R73, R16, -INF , !P3 ;  /* 0xff80000010497808 */ /* 0x000fe40005800000 */
[----:B------:R-:W-:-:S02]  /*2f90*/  ISETP.GE.AND P0, PT, R0, R106, PT ;  /* 0x0000006a0000720c */ /* 0x000fc40003f06270 */
[-C--:B------:R-:W-:Y:S01]  /*2fa0*/  ISETP.GE.AND P3, PT, R0, R105.reuse, PT ;  /* 0x000000690000720c */ /* 0x080fe20003f66270 */
[----:B------:R-:W-:Y:S01]  /*2fb0*/  VIADD R0, R104, 0xffffff90 ;  /* 0xffffff9068007836 */ /* 0x000fe20000000000 */
[----:B-12---:R-:W-:Y:S02]  /*2fc0*/  FSEL R68, R18, -INF , !P5 ;  /* 0xff80000012447808 */ /* 0x006fe40006800000 */
[----:B------:R-:W-:Y:S02]  /*2fd0*/  FSEL R75, R17, -INF , !P1 ;  /* 0xff800000114b7808 */ /* 0x000fe40004800000 */
        /* <DEDUP_REMOVED lines=63> */
[----:B------:R-:W-:-:S02]  /*33d0*/  FMNMX3.FTZ R4, R73, R75, R71, !PT ;  /* 0x0000004b49047276 */ /* 0x000fc40007810047 */
[----:B------:R-:W-:Y:S02]  /*33e0*/  FSEL R96, R59, -INF , !P1 ;  /* 0xff8000003b607808 */ /* 0x000fe40004800000 */
[----:B------:R-:W-:Y:S02]  /*33f0*/  FSEL R99, R52, -INF , !P4 ;  /* 0xff80000034637808 */ /* 0x000fe40006000000 */
[C---:B------:R-:W-:Y:S02]  /*3400*/  ISETP.GE.AND P1, PT, R0.reuse, R106, PT ;  /* 0x0000006a0000720c */ /* 0x040fe40003f26270 */
[----:B------:R-:W-:Y:S01]  /*3410*/  ISETP.GE.AND P4, PT, R0, R105, PT ;  /* 0x000000690000720c */ /* 0x000fe20003f86270 */
[----:B------:R-:W-:Y:S01]  /*3420*/  VIADD R0, R104, 0xffffffc8 ;  /* 0xffffffc868007836 */ /* 0x000fe20000000000 */
[----:B------:R-:W-:Y:S02]  /*3430*/  FSEL R98, R54, -INF , !P0 ;  /* 0xff80000036627808 */ /* 0x000fe40004000000 */
[----:B------:R-:W-:-:S02]  /*3440*/  FSEL R109, R53, -INF , !P3 ;  /* 0xff800000356d7808 */ /* 0x000fc40005800000 */
[----:B------:R-:W-:Y:S02]  /*3450*/  FMNMX3.FTZ R4, R4, R69, R15, !PT ;  /* 0x0000004504047276 */ /* 0x000fe4000781000f */
[C---:B------:R-:W-:Y:S02]  /*3460*/  ISETP.GE.AND P0, PT, R2.reuse, R106, PT ;  /* 0x0000006a0200720c */ /* 0x040fe40003f06270 */
[----:B------:R-:W-:Y:S01]  /*3470*/  ISETP.GE.AND P3, PT, R2, R105, PT ;  /* 0x000000690200720c */ /* 0x000fe20003f66270 */
[----:B------:R-:W-:Y:S01]  /*3480*/  VIADD R2, R104, 0xffffffc9 ;  /* 0xffffffc968027836 */ /* 0x000fe20000000000 */
[----:B------:R-:W-:Y:S02]  /*3490*/  FMNMX3.FTZ R4, R4, R9, R11, !PT ;  /* 0x0000000904047276 */ /* 0x000fe4000781000b */
        /* <DEDUP_REMOVED lines=43> */
[----:B------:R-:W-:Y:S02]  /*3750*/  FSEL R38, R38, -INF , !P3 ;  /* 0xff80000026267808 */ /* 0x000fe40005800000 */
        /* <DEDUP_REMOVED lines=9> */
[----:B------:R-:W-:Y:S02]  /*37f0*/  FSEL R36, R39, -INF , !P1 ;  /* 0xff80000027247808 */ /* 0x000fe40004800000 */
[C---:B------:R-:W-:Y:S02]  /*3800*/  ISETP.GE.AND P0, PT, R0.reuse, R106, PT ;  /* 0x0000006a0000720c */ /* 0x040fe40003f06270 */
[----:B------:R-:W-:Y:S01]  /*3810*/  ISETP.GE.AND P3, PT, R0, R105, PT ;  /* 0x000000690000720c */ /* 0x000fe20003f66270 */
[----:B------:R-:W-:Y:S01]  /*3820*/  VIADD R0, R104, 0xfffffff0 ;  /* 0xfffffff068007836 */ /* 0x000fe20000000000 */
[----:B------:R-:W-:Y:S02]  /*3830*/  FMNMX3.FTZ R5, R5, R114, R110, !PT ;  /* 0x0000007205057276 */ /* 0x000fe4000781006e */
[----:B------:R-:W-:Y:S02]  /*3840*/  ISETP.GE.AND P1, PT, R2, R106, PT ;  /* 0x0000006a0200720c */ /* 0x000fe40003f26270 */
[----:B------:R-:W-:-:S02]  /*3850*/  FMNMX3.FTZ R4, R4, R89, R45, !PT ;  /* 0x0000005904047276 */ /* 0x000fc4000781002d */
[----:B------:R-:W-:Y:S02]  /*3860*/  FMNMX3.FTZ R5, R5, R96, R98, !PT ;  /* 0x0000006005057276 */ /* 0x000fe40007810062 */
[----:B------:R-:W-:Y:S02]  /*3870*/  FSEL R18, R35, -INF , !P5 ;  /* 0xff80000023127808 */ /* 0x000fe40006800000 */
[----:B------:R-:W-:Y:S02]  /*3880*/  FSEL R17, R28, -INF , !P1 ;  /* 0xff8000001c117808 */ /* 0x000fe40004800000 */
[----:B------:R-:W-:Y:S02]  /*3890*/  FSEL R37, R32, -INF , !P4 ;  /* 0xff80000020257808 */ /* 0x000fe40006000000 */
[C---:B------:R-:W-:Y:S02]  /*38a0*/  ISETP.GE.AND P5, PT, R0.reuse, R106, PT ;  /* 0x0000006a0000720c */ /* 0x040fe40003fa6270 */
[----:B------:R-:W-:Y:S01]  /*38b0*/  ISETP.GE.AND P1, PT, R0, R105, PT ;  /* 0x000000690000720c */ /* 0x000fe20003f26270 */
[----:B------:R-:W-:Y:S01]  /*38c0*/  VIADD R0, R104, 0xfffffff1 ;  /* 0xfffffff168007836 */ /* 0x000fe20000000000 */
[----:B------:R-:W-:-:S02]  /*38d0*/  FMNMX3.FTZ R4, R4, R47, R41, !PT ;  /* 0x0000002f04047276 */ /* 0x000fc40007810029 */
        /* <DEDUP_REMOVED lines=23> */
[----:B------:R-:W-:Y:S02]  /*3a50*/  FMNMX.FTZ R4, R29, R4, !PT ;  /* 0x000000041d047209 */ /* 0x000fe40007810000 */
[-C--:B------:R-:W-:Y:S02]  /*3a60*/  ISETP.GE.AND P3, PT, R2, R105.reuse, PT ;  /* 0x000000690200720c */ /* 0x080fe40003f66270 */
[----:B------:R-:W-:Y:S01]  /*3a70*/  FSEL R20, R26, -INF , !P1 ;  /* 0xff8000001a147808 */ /* 0x000fe20004800000 */
[----:B------:R-:W1:Y:S01]  /*3a80*/  SHFL.BFLY PT, R7, R4, 0x2, 0x1f ;  /* 0x0c401f0004077f89 */ /* 0x000e6200000e0000 */
[----:B------:R-:W-:Y:S01]  /*3a90*/  FMNMX3.FTZ R5, R5, R18, R32, !PT ;  /* 0x0000001205057276 */ /* 0x000fe20007810020 */
[----:B------:R-:W-:Y:S01]  /*3aa0*/  IMAD.IADD R26, R103, 0x1, R132 ;  /* 0x00000001671a7824 */ /* 0x000fe200078e0284 */
[----:B------:R-:W-:-:S02]  /*3ab0*/  ISETP.GE.AND P4, PT, R0, R105, PT ;  /* 0x000000690000720c */ /* 0x000fc40003f86270 */
        /* <DEDUP_REMOVED lines=22> */
[----:B--2---:R-:W-:Y:S01]  /*3c20*/  FMNMX.FTZ R0, R5, R0, !PT ;  /* 0x0000000005007209 */ /* 0x004fe20007810000 */
[--C-:B------:R-:W-:Y:S01]  /*3c30*/  FFMA.FTZ R31, R11, UR4, -R30.reuse ;  /* 0x000000040b1f7c23 */ /* 0x100fe2000801081e */
[----:B------:R-:W2:Y:S01]  /*3c40*/  LDSM.16.MT88.4 R4, [R26+0x3000] ;  /* 0x003000001a04783b */ /* 0x000ea20000004200 */
        /* <DEDUP_REMOVED lines=18> */
[----:B------:R-:W-:Y:S01]  /*3d70*/  MUFU.EX2 R64, R64 ;  /* 0x0000004000407308 */ /* 0x000fe20000000800 */
[----:B---3--:R-:W-:Y:S01]  /*3d80*/  F2FP.F16.F32.PACK_AB R80, R65, R88 ;  /* 0x000000584150723e */ /* 0x008fe200000000ff */
[--C-:B------:R-:W-:Y:S01]  /*3d90*/  FFMA.FTZ R39, R92, UR4, -R27.reuse ;  /* 0x000000045c277c23 */ /* 0x100fe2000801081b */
[----:B------:R-:W3:Y:S01]  /*3da0*/  LDSM.16.MT88.4 R8, [R26+0x3400] ;  /* 0x003400001a08783b */ /* 0x000ee20000004200 */
[----:B------:R-:W1:Y:S01]  /*3db0*/  MUFU.EX2 R59, R59 ;  /* 0x0000003b003b7308 */ /* 0x000e620000000800 */
        /* <DEDUP_REMOVED lines=33> */
[----:B------:R-:W-:Y:S01]  /*3fd0*/  FFMA.FTZ R38, R38, UR4, -R27 ;  /* 0x0000000426267c23 */ /* 0x000fe2000801081b */
[----:B------:R-:W-:Y:S01]  /*3fe0*/  FADD.FTZ R59, R64, R59 ;  /* 0x0000003b403b7221 */ /* 0x000fe20000010000 */
        /* <DEDUP_REMOVED lines=8> */
[----:B------:R-:W-:Y:S01]  /*4070*/  MUFU.EX2 R94, R94 ;  /* 0x0000005e005e7308 */ /* 0x000fe20000000800 */
[C---:B--2---:R-:W-:Y:S01]  /*4080*/  HMMA.16816.F32 R76, R80.reuse, R4, RZ ;  /* 0x00000004504c723c */ /* 0x044fe200000018ff */
[----:B-1----:R-:W-:Y:S01]  /*4090*/  F2FP.F16.F32.PACK_AB R4, R49, R50 ;  /* 0x000000323104723e */ /* 0x002fe200000000ff */
[----:B------:R-:W-:Y:S01]  /*40a0*/  FADD.FTZ R64, R50, R63 ;  /* 0x0000003f32407221 */ /* 0x000fe20000010000 */
[----:B----4-:R-:W-:Y:S01]  /*40b0*/  F2FP.F16.F32.PACK_AB R5, R39, R60 ;  /* 0x0000003c2705723e */ /* 0x010fe200000000ff */
[----:B------:R-:W1:Y:S01]  /*40c0*/  MUFU.EX2 R91, R91 ;  /* 0x0000005b005b7308 */ /* 0x000e620000000800 */
[----:B------:R-:W-:Y:S01]  /*40d0*/  FFMA.FTZ R50, R33, UR4, -R30 ;  /* 0x0000000421327c23 */ /* 0x000fe2000801081e */
        /* <DEDUP_REMOVED lines=8> */
[----:B------:R-:W2:Y:S01]  /*4160*/  MUFU.EX2 R61, R61 ;  /* 0x0000003d003d7308 */ /* 0x000ea20000000800 */
[----:B------:R-:W-:Y:S01]  /*4170*/  FFMA.FTZ R49, R16, UR4, -R27 ;  /* 0x0000000410317c23 */ /* 0x000fe2000801081b */
[----:B------:R-:W-:Y:S01]  /*4180*/  FADD.FTZ R17, R46, R17 ;  /* 0x000000112e117221 */ /* 0x000fe20000010000 */
[----:B------:R-:W-:Y:S01]  /*4190*/  FADD.FTZ R39, R39, R62 ;  /* 0x0000003e27277221 */ /* 0x000fe20000010000 */
[C---:B------:R-:W-:Y:S01]  /*41a0*/  HMMA.16816.F32 R68, R4.reuse, R12, R68 ;  /* 0x0000000c0444723c */ /* 0x040fe20000001844 */
[----:B------:R-:W-:Y:S01]  /*41b0*/  MUFU.EX2 R93, R93 ;  /* 0x0000005d005d7308 */ /* 0x000fe20000000800 */
[--C-:B------:R-:W-:Y:S01]  /*41c0*/  FFMA.FTZ R60, R18, UR4, -R27.reuse ;  /* 0x00000004123c7c23 */ /* 0x100fe2000801081b */
[--C-:B------:R-:W-:Y:S01]  /*41d0*/  FFMA.FTZ R32, R32, UR4, -R27.reuse ;  /* 0x0000000420207c23 */ /* 0x100fe2000801081b */
[--C-:B------:R-:W-:Y:S01]  /*41e0*/  FFMA.FTZ R34, R34, UR4, -R27.reuse ;  /* 0x0000000422227c23 */ /* 0x100fe2000801081b */
[----:B------:R-:W4:Y:S01]  /*41f0*/  MUFU.EX2 R90, R90 ;  /* 0x0000005a005a7308 */ /* 0x000f220000000800 */
[--C-:B------:R-:W-:Y:S01]  /*4200*/  FFMA.FTZ R24, R24, UR4, -R30.reuse ;  /* 0x0000000418187c23 */ /* 0x100fe2000801081e */
[--C-:B------:R-:W-:Y:S01]  /*4210*/  FFMA.FTZ R25, R25, UR4, -R30.reuse ;  /* 0x0000000419197c23 */ /* 0x100fe2000801081e */
[C---:B---3--:R-:W-:Y:S01]  /*4220*/  HMMA.16816.F32 R76, R4.reuse, R8, R76 ;  /* 0x00000008044c723c */ /* 0x048fe2000000184c */
[----:B------:R-:W-:Y:S01]  /*4230*/  MUFU.EX2 R58, R58 ;  /* 0x0000003a003a7308 */ /* 0x000fe20000000800 */
[--C-:B------:R-:W-:Y:S01]  /*4240*/  FFMA.FTZ R28, R28, UR4, -R30.reuse ;  /* 0x000000041c1c7c23 */ /* 0x100fe2000801081e */
[----:B------:R-:W-:Y:S01]  /*4250*/  FFMA.FTZ R153, R29, UR4, -R30 ;  /* 0x000000041d997c23 */ /* 0x000fe2000801081e */
[--C-:B------:R-:W-:Y:S01]  /*4260*/  FFMA.FTZ R20, R20, UR4, -R27.reuse ;  /* 0x0000000414147c23 */ /* 0x100fe2000801081b */
[----:B------:R-:W3:Y:S01]  /*4270*/  MUFU.EX2 R57, R57 ;  /* 0x0000003900397308 */ /* 0x000ee20000000800 */
[--C-:B------:R-:W-:Y:S01]  /*4280*/  FFMA.FTZ R21, R21, UR4, -R27.reuse ;  /* 0x0000000415157c23 */ /* 0x100fe2000801081b */
[--C-:B------:R-:W-:Y:S01]  /*4290*/  FFMA.FTZ R22, R22, UR4, -R27.reuse ;  /* 0x0000000416167c23 */ /* 0x100fe2000801081b */
[----:B------:R-:W-:Y:S01]  /*42a0*/  HMMA.16816.F32 R80, R4, R10, R80 ;  /* 0x0000000a0450723c */ /* 0x000fe20000001850 */
[----:B------:R-:W5:Y:S01]  /*42b0*/  LDSM.16.MT88.4 R8, [R26+0x3800] ;  /* 0x003800001a08783b */ /* 0x000f620000004200 */
[----:B------:R3:W-:Y:S01]  /*42c0*/  MUFU.EX2 R99, R97 ;  /* 0x0000006100637308 */ /* 0x0007e20000000800 */
[----:B------:R-:W-:-:S03]  /*42d0*/  FFMA.FTZ R23, R23, UR4, -R27 ;  /* 0x0000000417177c23 */ /* 0x000fc6000801081b */
[----:B------:R-:W5:Y:S02]  /*42e0*/  MUFU.EX2 R112, R112 ;  /* 0x0000007000707308 */ /* 0x000f640000000800 */
[----:B------:R-:W-:Y:S01]  /*42f0*/  HMMA.16816.F32 R72, R4, R14, R72 ;  /* 0x0000000e0448723c */ /* 0x000fe20000001848 */
[----:B------:R-:W5:Y:S01]  /*4300*/  LDSM.16.MT88.4 R12, [R132+0x3800] ;  /* 0x00380000840c783b */ /* 0x000f620000004200 */
[----:B-1----:R-:W-:Y:S01]  /*4310*/  F2FP.F16.F32.PACK_AB R4, R91, R94 ;  /* 0x0000005e5b04723e */ /* 0x002fe200000000ff */
[----:B------:R-:W-:Y:S01]  /*4320*/  MUFU.EX2 R95, R95 ;  /* 0x0000005f005f7308 */ /* 0x000fe20000000800 */
[----:B--2---:R-:W-:Y:S01]  /*4330*/  F2FP.F16.F32.PACK_AB R6, R61, R92 ;  /* 0x0000005c3d06723e */ /* 0x004fe200000000ff */
[----:B------:R-:W-:Y:S01]  /*4340*/  FADD.FTZ R94, R94, R17 ;  /* 0x000000115e5e7221 */ /* 0x000fe20000010000 */
[----:B----4-:R-:W-:Y:S01]  /*4350*/  F2FP.F16.F32.PACK_AB R5, R90, R93 ;  /* 0x0000005d5a05723e */ /* 0x010fe200000000ff */
[----:B------:R-:W1:Y:S01]  /*4360*/  MUFU.EX2 R110, R109 ;  /* 0x0000006d006e7308 */ /* 0x000e620000000800 */
[----:B---3--:R-:W-:Y:S01]  /*4370*/  F2FP.F16.F32.PACK_AB R7, R57, R58 ;  /* 0x0000003a3907723e */ /* 0x008fe200000000ff */
[--C-:B------:R-:W-:Y:S01]  /*4380*/  FFMA.FTZ R97, R108, UR4, -R27.reuse ;  /* 0x000000046c617c23 */ /* 0x100fe2000801081b */
[--C-:B------:R-:W-:Y:S01]  /*4390*/  FFMA.FTZ R108, R53, UR4, -R30.reuse ;  /* 0x00000004356c7c23 */ /* 0x100fe2000801081e */
[----:B------:R-:W-:Y:S01]  /*43a0*/  MUFU.EX2 R103, R103 ;  /* 0x0000006700677308 */ /* 0x000fe20000000800 */
[----:B------:R-:W-:Y:S01]  /*43b0*/  FFMA.FTZ R53, R67, UR4, -R30 ;  /* 0x0000000443357c23 */ /* 0x000fe2000801081e */
[----:B------:R-:W-:Y:S01]  /*43c0*/  FFMA.FTZ R67, R52, UR4, -R27 ;  /* 0x0000000434437c23 */ /* 0x000fe2000801081b */
[----:B------:R-:W-:Y:S01]  /*43d0*/  FADD.FTZ R91, R91, R94 ;  /* 0x0000005e5b5b7221 */ /* 0x000fe20000010000 */
[----:B------:R-:W2:Y:S03]  /*43e0*/  MUFU.EX2 R96, R96 ;  /* 0x0000006000607308 */ /* 0x000ea60000000800 */
[----:B------:R-:W-:Y:S01]  /*43f0*/  FADD.FTZ R92, R92, R91 ;  /* 0x0000005b5c5c7221 */ /* 0x000fe20000010000 */
[----:B------:R-:W-:Y:S03]  /*4400*/  MUFU.EX2 R98, R98 ;  /* 0x0000006200627308 */ /* 0x000fe60000000800 */
[----:B------:R-:W-:Y:S01]  /*4410*/  FADD.FTZ R61, R61, R92 ;  /* 0x0000005c3d3d7221 */ /* 0x000fe20000010000 */
[----:B------:R-:W3:Y:S04]  /*4420*/  MUFU.EX2 R97, R97 ;  /* 0x0000006100617308 */ /* 0x000ee80000000800 */
[----:B------:R-:W-:Y:S04]  /*4430*/  MUFU.EX2 R108, R108 ;  /* 0x0000006c006c7308 */ /* 0x000fe80000000800 */
[----:B------:R-:W4:Y:S01]  /*4440*/  MUFU.EX2 R55, R55 ;  /* 0x0000003700377308 */ /* 0x000f220000000800 */
[C---:B-----5:R-:W-:Y:S03]  /*4450*/  HMMA.16816.F32 R76, R4.reuse, R8, R76 ;  /* 0x00000008044c723c */ /* 0x060fe6000000184c */
[----:B------:R-:W-:Y:S04]  /*4460*/  MUFU.EX2 R53, R53 ;  /* 0x0000003500357308 */ /* 0x000fe80000000800 */
[----:B------:R-:W-:Y:S01]  /*4470*/  MUFU.EX2 R52, R107 ;  /* 0x0000006b00347308 */ /* 0x000fe20000000800 */
[C---:B------:R-:W-:Y:S01]  /*4480*/  HMMA.16816.F32 R80, R4.reuse, R10, R80 ;  /* 0x0000000a0450723c */ /* 0x040fe20000001850 */
[----:B------:R-:W5:Y:S02]  /*4490*/  LDSM.16.MT88.4 R8, [R26+0x3c00] ;  /* 0x003c00001a08783b */ /* 0x000f640000004200 */
[----:B------:R-:W-:Y:S04]  /*44a0*/  MUFU.EX2 R67, R67 ;  /* 0x0000004300437308 */ /* 0x000fe80000000800 */
[----:B------:R-:W4:Y:S01]  /*44b0*/  MUFU.EX2 R48, R48 ;  /* 0x0000003000307308 */ /* 0x000f220000000800 */
[C---:B------:R-:W-:Y:S03]  /*44c0*/  HMMA.16816.F32 R68, R4.reuse, R12, R68 ;  /* 0x0000000c0444723c */ /* 0x040fe60000001844 */
[----:B------:R-:W-:Y:S04]  /*44d0*/  MUFU.EX2 R54, R54 ;  /* 0x0000003600367308 */ /* 0x000fe80000000800 */
[----:B------:R-:W-:Y:S01]  /*44e0*/  MUFU.EX2 R45, R45 ;  /* 0x0000002d002d7308 */ /* 0x000fe20000000800 */
[----:B------:R-:W-:Y:S01]  /*44f0*/  HMMA.16816.F32 R72, R4, R14, R72 ;  /* 0x0000000e0448723c */ /* 0x000fe20000001848 */
[----:B------:R-:W4:Y:S01]  /*4500*/  LDSM.16.MT88.4 R12, [R132+0x3c00] ;  /* 0x003c0000840c783b */ /* 0x000f220000004200 */
[----:B------:R-:W-:Y:S01]  /*4510*/  F2FP.F16.F32.PACK_AB R4, R99, R112 ;  /* 0x000000706304723e */ /* 0x000fe200000000ff */
[----:B------:R-:W-:Y:S01]  /*4520*/  MUFU.EX2 R41, R41 ;  /* 0x0000002900297308 */ /* 0x000fe20000000800 */
[----:B-1----:R-:W-:Y:S01]  /*4530*/  F2FP.F16.F32.PACK_AB R6, R110, R95 ;  /* 0x0000005f6e06723e */ /* 0x002fe200000000ff */
[----:B------:R-:W-:Y:S01]  /*4540*/  FADD.FTZ R112, R112, R61 ;  /* 0x0000003d70707221 */ /* 0x000fe20000010000 */
[----:B--2---:R-:W-:Y:S01]  /*4550*/  F2FP.F16.F32.PACK_AB R5, R96, R103 ;  /* 0x000000676005723e */ /* 0x004fe200000000ff */
[----:B------:R-:W-:Y:S01]  /*4560*/  MUFU.EX2 R47, R47 ;  /* 0x0000002f002f7308 */ /* 0x000fe20000000800 */
[----:B---3--:R-:W-:Y:S01]  /*4570*/  F2FP.F16.F32.PACK_AB R7, R97, R98 ;  /* 0x000000626107723e */ /* 0x008fe200000000ff */
[----:B------:R-:W-:-:S02]  /*4580*/  FADD.FTZ R112, R99, R112 ;  /* 0x0000007063707221 */ /* 0x000fc40000010000 */
[----:B------:R-:W-:Y:S02]  /*4590*/  MUFU.EX2 R37, R37 ;  /* 0x0000002500257308 */ /* 0x000fe40000000800 */
[----:B------:R-:W-:Y:S02]  /*45a0*/  FADD.FTZ R95, R95, R112 ;  /* 0x000000705f5f7221 */ /* 0x000fe40000010000 */
[----:B------:R-:W-:Y:S02]  /*45b0*/  MUFU.EX2 R50, R50 ;  /* 0x0000003200327308 */ /* 0x000fe40000000800 */
[----:B------:R-:W-:Y:S02]  /*45c0*/  FADD.FTZ R95, R110, R95 ;  /* 0x0000005f6e5f7221 */ /* 0x000fe40000010000 */
[----:B------:R-:W-:Y:S04]  /*45d0*/  MUFU.EX2 R33, R33 ;  /* 0x0000002100217308 */ /* 0x000fe80000000800 */
[----:B------:R-:W-:Y:S01]  /*45e0*/  MUFU.EX2 R49, R49 ;  /* 0x0000003100317308 */ /* 0x000fe20000000800 */
[C---:B-----5:R-:W-:Y:S03]  /*45f0*/  HMMA.16816.F32 R76, R4.reuse, R8, R76 ;  /* 0x00000008044c723c */ /* 0x060fe6000000184c */
[----:B------:R-:W-:Y:S04]  /*4600*/  MUFU.EX2 R60, R60 ;  /* 0x0000003c003c7308 */ /* 0x000fe80000000800 */
[----:B------:R-:W-:Y:S01]  /*4610*/  MUFU.EX2 R32, R32 ;  /* 0x0000002000207308 */ /* 0x000fe20000000800 */
[C---:B------:R-:W-:Y:S01]  /*4620*/  HMMA.16816.F32 R80, R4.reuse, R10, R80 ;  /* 0x0000000a0450723c */ /* 0x040fe20000001850 */
[----:B------:R-:W1:Y:S02]  /*4630*/  LDSM.16.MT88.4 R8, [R26+0x4000] ;  /* 0x004000001a08783b */ /* 0x000e640000004200 */
[----:B------:R-:W-:Y:S04]  /*4640*/  MUFU.EX2 R31, R34 ;  /* 0x00000022001f7308 */ /* 0x000fe80000000800 */
[----:B------:R-:W-:Y:S01]  /*4650*/  MUFU.EX2 R24, R24 ;  /* 0x0000001800187308 */ /* 0x000fe20000000800 */
[C---:B----4-:R-:W-:Y:S03]  /*4660*/  HMMA.16816.F32 R68, R4.reuse, R12, R68 ;  /* 0x0000000c0444723c */ /* 0x050fe60000001844 */
[----:B------:R-:W-:Y:S04]  /*4670*/  MUFU.EX2 R25, R25 ;  /* 0x0000001900197308 */ /* 0x000fe80000000800 */
[----:B------:R-:W-:Y:S01]  /*4680*/  MUFU.EX2 R28, R28 ;  /* 0x0000001c001c7308 */ /* 0x000fe20000000800 */
[----:B------:R-:W-:Y:S01]  /*4690*/  HMMA.16816.F32 R72, R4, R14, R72 ;  /* 0x0000000e0448723c */ /* 0x000fe20000001848 */
[----:B------:R-:W2:Y:S01]  /*46a0*/  LDSM.16.MT88.4 R12, [R132+0x4000] ;  /* 0x00400000840c783b */ /* 0x000ea20000004200 */
[----:B------:R-:W-:Y:S01]  /*46b0*/  FFMA.FTZ R5, R89, UR4, -R30 ;  /* 0x0000000459057c23 */ /* 0x000fe2000801081e */
[----:B------:R-:W-:Y:S01]  /*46c0*/  FFMA.FTZ R89, R56, UR4, -R27 ;  /* 0x0000000438597c23 */ /* 0x000fe2000801081b */
[----:B------:R-:W-:Y:S01]  /*46d0*/  F2FP.F16.F32.PACK_AB R4, R55, R108 ;  /* 0x0000006c3704723e */ /* 0x000fe200000000ff */
[----:B------:R-:W-:Y:S01]  /*46e0*/  MUFU.EX2 R153, R153 ;  /* 0x0000009900997308 */ /* 0x000fe20000000800 */
[----:B------:R-:W-:-:S03]  /*46f0*/  F2FP.F16.F32.PACK_AB R7, R48, R67 ;  /* 0x000000433007723e */ /* 0x000fc600000000ff */
[----:B------:R-:W3:Y:S04]  /*4700*/  MUFU.EX2 R56, R5 ;  /* 0x0000000500387308 */ /* 0x000ee80000000800 */
[----:B------:R-:W4:Y:S04]  /*4710*/  MUFU.EX2 R89, R89 ;  /* 0x0000005900597308 */ /* 0x000f280000000800 */
[----:B------:R-:W-:Y:S04]  /*4720*/  MUFU.EX2 R20, R20 ;  /* 0x0000001400147308 */ /* 0x000fe80000000800 */
[----:B------:R-:W-:Y:S01]  /*4730*/  MUFU.EX2 R21, R21 ;  /* 0x0000001500157308 */ /* 0x000fe20000000800 */
[----:B---3--:R-:W-:-:S03]  /*4740*/  F2FP.F16.F32.PACK_AB R6, R56, R53 ;  /* 0x000000353806723e */ /* 0x008fc600000000ff */
[----:B------:R-:W-:Y:S01]  /*4750*/  MUFU.EX2 R22, R22 ;  /* 0x0000001600167308 */ /* 0x000fe20000000800 */
[----:B----4-:R-:W-:-:S07]  /*4760*/  F2FP.F16.F32.PACK_AB R5, R52, R89 ;  /* 0x000000593405723e */ /* 0x010fce00000000ff */
[C---:B-1----:R-:W-:Y:S08]  /*4770*/  HMMA.16816.F32 R76, R4.reuse, R8, R76 ;  /* 0x00000008044c723c */ /* 0x042ff0000000184c */
[C---:B------:R-:W-:Y:S01]  /*4780*/  HMMA.16816.F32 R80, R4.reuse, R10, R80 ;  /* 0x0000000a0450723c */ /* 0x040fe20000001850 */
[----:B------:R-:W1:Y:S07]  /*4790*/  LDSM.16.MT88.4 R8, [R132+0x4400] ;  /* 0x004400008408783b */ /* 0x000e6e0000004200 */
[C---:B--2---:R-:W-:Y:S08]  /*47a0*/  HMMA.16816.F32 R68, R4.reuse, R12, R68 ;  /* 0x0000000c0444723c */ /* 0x044ff00000001844 */
[----:B------:R-:W-:Y:S01]  /*47b0*/  HMMA.16816.F32 R72, R4, R14, R72 ;  /* 0x0000000e0448723c */ /* 0x000fe20000001848 */
[----:B------:R-:W2:Y:S01]  /*47c0*/  LDSM.16.MT88.4 R12, [R26+0x4400] ;  /* 0x004400001a0c783b */ /* 0x000ea20000004200 */
[--C-:B------:R-:W-:Y:S01]  /*47d0*/  FFMA.FTZ R5, R43, UR4, -R30.reuse ;  /* 0x000000042b057c23 */ /* 0x100fe2000801081e */
[--C-:B------:R-:W-:Y:S01]  /*47e0*/  FFMA.FTZ R43, R36, UR4, -R27.reuse ;  /* 0x00000004242b7c23 */ /* 0x100fe2000801081b */
[----:B------:R-:W-:Y:S01]  /*47f0*/  FFMA.FTZ R4, R42, UR4, -R27 ;  /* 0x000000042a047c23 */ /* 0x000fe2000801081b */
[----:B------:R3:W-:Y:S04]  /*4800*/  MUFU.EX2 R36, R38 ;  /* 0x0000002600247308 */ /* 0x0007e80000000800 */
[----:B------:R-:W4:Y:S04]  /*4810*/  MUFU.EX2 R42, R5 ;  /* 0x00000005002a7308 */ /* 0x000f280000000800 */
[----:B------:R5:W1:Y:S04]  /*4820*/  MUFU.EX2 R40, R4 ;  /* 0x0000000400287308 */ /* 0x000a680000000800 */
[----:B------:R-:W1:Y:S01]  /*4830*/  MUFU.EX2 R43, R43 ;  /* 0x0000002b002b7308 */ /* 0x000e620000000800 */
[----:B---3--:R-:W-:Y:S01]  /*4840*/  FFMA.FTZ R38, R19, UR4, -R30 ;  /* 0x0000000413267c23 */ /* 0x008fe2000801081e */
[----:B------:R-:W-:Y:S01]  /*4850*/  FADD.FTZ R30, R108, R95 ;  /* 0x0000005f6c1e7221 */ /* 0x000fe20000010000 */
[----:B------:R-:W3:Y:S01]  /*4860*/  LDSM.16.MT88.4 R16, [R26+0x4800] ;  /* 0x004800001a10783b */ /* 0x000ee20000004200 */
[----:B----4-:R-:W-:-:S02]  /*4870*/  F2FP.F16.F32.PACK_AB R6, R42, R41 ;  /* 0x000000292a06723e */ /* 0x010fc400000000ff */
[----:B------:R-:W-:Y:S01]  /*4880*/  FADD.FTZ R30, R55, R30 ;  /* 0x0000001e371e7221 */ /* 0x000fe20000010000 */
[----:B------:R-:W4:Y:S01]  /*4890*/  MUFU.EX2 R38, R38 ;  /* 0x0000002600267308 */ /* 0x000f220000000800 */
[----:B-----5:R-:W-:Y:S02]  /*48a0*/  F2FP.F16.F32.PACK_AB R4, R45, R54 ;  /* 0x000000362d04723e */ /* 0x020fe400000000ff */
[----:B------:R-:W-:Y:S01]  /*48b0*/  FADD.FTZ R27, R53, R30 ;  /* 0x0000001e351b7221 */ /* 0x000fe20000010000 */
[----:B-1----:R-:W-:Y:S02]  /*48c0*/  F2FP.F16.F32.PACK_AB R5, R47, R40 ;  /* 0x000000282f05723e */ /* 0x002fe400000000ff */
[----:B------:R-:W-:Y:S01]  /*48d0*/  F2FP.F16.F32.PACK_AB R7, R43, R36 ;  /* 0x000000242b07723e */ /* 0x000fe200000000ff */
[----:B------:R-:W-:-:S06]  /*48e0*/  FADD.FTZ R27, R56, R27 ;  /* 0x0000001b381b7221 */ /* 0x000fcc0000010000 */
[C---:B------:R-:W-:Y:S08]  /*48f0*/  HMMA.16816.F32 R68, R4.reuse, R8, R68 ;  /* 0x000000080444723c */ /* 0x040ff00000001844 */
[C---:B------:R-:W-:Y:S01]  /*4900*/  HMMA.16816.F32 R72, R4.reuse, R10, R72 ;  /* 0x0000000a0448723c */ /* 0x040fe20000001848 */
[----:B------:R-:W1:Y:S07]  /*4910*/  LDSM.16.MT88.4 R8, [R132+0x4800] ;  /* 0x004800008408783b */ /* 0x000e6e0000004200 */
[----:B--2---:R-:W-:Y:S01]  /*4920*/  HMMA.16816.F32 R76, R4, R12, R76 ;  /* 0x0000000c044c723c */ /* 0x004fe2000000184c */
[----:B------:R-:W-:-:S04]  /*4930*/  FADD.FTZ R12, R44, R39 ;  /* 0x000000272c0c7221 */ /* 0x000fc80000010000 */
[----:B------:R-:W-:-:S03]  /*4940*/  FADD.FTZ R12, R35, R12 ;  /* 0x0000000c230c7221 */ /* 0x000fc60000010000 */
[----:B------:R-:W-:Y:S01]  /*4950*/  HMMA.16816.F32 R80, R4, R14, R80 ;  /* 0x0000000e0450723c */ /* 0x000fe20000001850 */
[----:B------:R-:W-:Y:S01]  /*4960*/  FADD.FTZ R13, R93, R12 ;  /* 0x0000000c5d0d7221 */ /* 0x000fe20000010000 */
[----:B------:R-:W-:Y:S02]  /*4970*/  F2FP.F16.F32.PACK_AB R4, R50, R37 ;  /* 0x000000253204723e */ /* 0x000fe400000000ff */
[----:B----4-:R-:W-:Y:S01]  /*4980*/  F2FP.F16.F32.PACK_AB R6, R38, R33 ;  /* 0x000000212606723e */ /* 0x010fe200000000ff */
[----:B------:R-:W-:Y:S01]  /*4990*/  FADD.FTZ R13, R90, R13 ;  /* 0x0000000d5a0d7221 */ /* 0x000fe20000010000 */
[----:B------:R-:W-:Y:S02]  /*49a0*/  F2FP.F16.F32.PACK_AB R5, R60, R49 ;  /* 0x000000313c05723e */ /* 0x000fe400000000ff */
[----:B------:R-:W-:Y:S01]  /*49b0*/  F2FP.F16.F32.PACK_AB R7, R31, R32 ;  /* 0x000000201f07723e */ /* 0x000fe200000000ff */
[----:B------:R-:W-:Y:S02]  /*49c0*/  FADD.FTZ R58, R58, R13 ;  /* 0x0000000d3a3a7221 */ /* 0x000fe40000010000 */
[----:B------:R-:W2:Y:S02]  /*49d0*/  LDSM.16.MT88.4 R12, [R132+0x4c00] ;  /* 0x004c0000840c783b */ /* 0x000ea40000004200 */
[----:B------:R-:W-:-:S02]  /*49e0*/  FADD.FTZ R58, R57, R58 ;  /* 0x0000003a393a7221 */ /* 0x000fc40000010000 */
[----:B---3--:R-:W-:Y:S01]  /*49f0*/  HMMA.16816.F32 R76, R4, R16, R76 ;  /* 0x00000010044c723c */ /* 0x008fe2000000184c */
[----:B------:R-:W3:Y:S01]  /*4a00*/  MUFU.EX2 R17, R23 ;  /* 0x0000001700117308 */ /* 0x000ee20000000800 */
        /* <DEDUP_REMOVED lines=15> */
[----:B------:R-:W1:Y:S01]  /*4b00*/  LDSM.16.MT88.4 R8, [R26+0x4c00] ;  /* 0x004c00001a08783b */ /* 0x000e620000004200 */
[----:B------:R-:W-:Y:S01]  /*4b10*/  FADD.FTZ R67, R67, R52 ;  /* 0x0000003443437221 */ /* 0x000fe20000010000 */
[----:B------:R-:W-:Y:S02]  /*4b20*/  F2FP.F16.F32.PACK_AB R4, R25, R24 ;  /* 0x000000181904723e */ /* 0x000fe400000000ff */
[----:B------:R-:W-:Y:S01]  /*4b30*/  F2FP.F16.F32.PACK_AB R6, R153, R28 ;  /* 0x0000001c9906723e */ /* 0x000fe200000000ff */
[----:B------:R-:W-:Y:S01]  /*4b40*/  FADD.FTZ R67, R48, R67 ;  /* 0x0000004330437221 */ /* 0x000fe20000010000 */
[----:B------:R-:W-:Y:S02]  /*4b50*/  F2FP.F16.F32.PACK_AB R5, R21, R20 ;  /* 0x000000141505723e */ /* 0x000fe400000000ff */
[----:B---3--:R-:W-:Y:S01]  /*4b60*/  F2FP.F16.F32.PACK_AB R7, R17, R22 ;  /* 0x000000161107723e */ /* 0x008fe200000000ff */
[----:B------:R-:W-:-:S04]  /*4b70*/  FADD.FTZ R40, R40, R67 ;  /* 0x0000004328287221 */ /* 0x000fc80000010000 */
[----:B------:R-:W-:Y:S02]  /*4b80*/  FADD.FTZ R47, R47, R40 ;  /* 0x000000282f2f7221 */ /* 0x000fe40000010000 */
[----:B--2---:R-:W-:Y:S02]  /*4b90*/  HMMA.16816.F32 R68, R4, R12, R68 ;  /* 0x0000000c0444723c */ /* 0x004fe40000001844 */
[----:B------:R-:W-:-:S04]  /*4ba0*/  FADD.FTZ R12, R36, R47 ;  /* 0x0000002f240c7221 */ /* 0x000fc80000010000 */
[----:B------:R-:W-:Y:S02]  /*4bb0*/  FADD.FTZ R12, R43, R12 ;  /* 0x0000000c2b0c7221 */ /* 0x000fe40000010000 */
[----:B------:R-:W-:Y:S02]  /*4bc0*/  HMMA.16816.F32 R72, R4, R14, R72 ;  /* 0x0000000e0448723c */ /* 0x000fe40000001848 */
[----:B------:R-:W-:-:S04]  /*4bd0*/  FADD.FTZ R13, R49, R12 ;  /* 0x0000000c310d7221 */ /* 0x000fc80000010000 */
[----:B------:R-:W-:-:S04]  /*4be0*/  FADD.FTZ R13, R60, R13 ;  /* 0x0000000d3c0d7221 */ /* 0x000fc80000010000 */
[----:B------:R-:W-:-:S04]  /*4bf0*/  FADD.FTZ R32, R32, R13 ;  /* 0x0000000d20207221 */ /* 0x000fc80000010000 */
[----:B------:R-:W-:Y:S01]  /*4c00*/  FADD.FTZ R31, R31, R32 ;  /* 0x000000201f1f7221 */ /* 0x000fe20000010000 */
[C---:B-1----:R-:W-:Y:S01]  /*4c10*/  HMMA.16816.F32 R76, R4.reuse, R8, R76 ;  /* 0x00000008044c723c */ /* 0x042fe2000000184c */
        /* <DEDUP_REMOVED lines=8> */
[----:B------:R-:W-:Y:S02]  /*4ca0*/  FADD.FTZ R152, R17, R22 ;  /* 0x0000001611987221 */ /* 0x000fe40000010000 */
[----:B------:R-:W-:-:S04]  /*4cb0*/  FADD.FTZ R28, R28, R25 ;  /* 0x000000191c1c7221 */ /* 0x000fc80000010000 */
[----:B------:R-:W-:Y:S01]  /*4cc0*/  FADD.FTZ R153, R153, R28 ;  /* 0x0000001c99997221 */ /* 0x000fe20000010000 */
[----:B------:R-:W-:Y:S06]  /*4cd0*/  @!P2 BRA `(.L_x_3212) ;  /* 0x000000300014a947 */ /* 0x000fec0003800000 */
[----:B------:R-:W-:-:S04]  /*4ce0*/  DEPBAR.LE SB0, 0x0 ;  /* 0x000080000000791a */ /* 0x000fc80000000000 */
[----:B------:R-:W-:Y:S01]  /*4cf0*/  SHF.L.U32 R14, R3, 0x7, RZ ;  /* 0x00000007030e7819 */ /* 0x000fe200000006ff */
[----:B------:R-:W-:Y:S06]  /*4d00*/  BAR.SYNC.DEFER_BLOCKING 0x0 ;  /* 0x0000000000007b1d */ /* 0x000fec0000010000 */
        /* <DEDUP_REMOVED lines=62> */
.L_x_3213:
[----:B------:R-:W-:Y:S01]  /*50f0*/  UMOV UR4, URZ ;  /* 0x000000ff00047c82 */ /* 0x000fe20008000000 */
[----:B------:R-:W-:Y:S01]  /*5100*/  IMAD.SHL.U32 R4, R100, 0x80, RZ ;  /* 0x0000008064047824 */ /* 0x000fe200078e00ff */
[----:B------:R-:W-:-:S05]  /*5110*/  IADD3 R5, P0, PT, RZ, -UR4, RZ ;  /* 0x80000004ff057c10 */ /* 0x000fca000ff1e0ff */
[----:B------:R-:W-:-:S05]  /*5120*/  IMAD.X R4, RZ, RZ, ~R4, P0 ;  /* 0x000000ffff047224 */ /* 0x000fca00000e0e04 */
[----:B------:R-:W-:-:S04]  /*5130*/  SHF.R.S64 R5, R5, 0x1f, R4 ;  /* 0x0000001f05057819 */ /* 0x000fc80000001004 */
[----:B------:R-:W-:-:S04]  /*5140*/  IADD3 R140, P0, PT, R5, R140, RZ ;  /* 0x0000008c058c7210 */ /* 0x000fc80007f1e0ff */
[----:B------:R-:W-:-:S09]  /*5150*/  LEA.HI.X.SX32 R141, R4, R141, 0x1, P0 ;  /* 0x0000008d048d7211 */ /* 0x000fd200000f0eff */
.L_x_3214:
        /* <DEDUP_REMOVED lines=8> */
[----:B------:R-:W-:-:S03]  /*51e0*/  @!P0 LEA R6, P1, R100, R12, 0x7 ;  /* 0x0000000c64068211 */ /* 0x000fc600078238ff */
[----:B------:R-:W-:Y:S01]  /*51f0*/  @!P0 IMAD.X R17, R13, 0x1, R4, P2 ;  /* 0x000000010d118824 */ /* 0x000fe200010e0604 */
[----:B------:R-:W-:Y:S01]  /*5200*/  @!PT LDS RZ, [RZ] ;  /* 0x00000000fffff984 */ /* 0x000fe20000000800 */
[----:B------:R-:W-:Y:S01]  /*5210*/  @!PT LDS RZ, [RZ] ;  /* 0x00000000fffff984 */ /* 0x000fe20000000800 */
[----:B------:R-:W-:Y:S01]  /*5220*/  @!PT LDS RZ, [RZ] ;  /* 0x00000000fffff984 */ /* 0x000fe20000000800 */
[----:B------:R-:W-:Y:S01]  /*5230*/  @!P0 LDGSTS.E.BYPASS.LTC128B.128 [R143+0x3000], desc[UR16][R140.64] ;  /* 0x030000008c8f8fae */ /* 0x000fe2000b981a10 */
[----:B------:R-:W-:-:S03]  /*5240*/  @!P0 LEA.HI.X R7, R100, R13, R101, 0x7, P1 ;  /* 0x0000000d64078211 */ /* 0x000fc600008f3c65 */
        /* <DEDUP_REMOVED lines=16> */
[----:B------:R-:W3:Y:S04]  /*5350*/  LDSM.16.M88.4 R40, [R133+0x1000] ;  /* 0x001000008528783b */ /* 0x000ee80000000200 */
[----:B------:R-:W-:Y:S04]  /*5360*/  LDSM.16.M88.4 R96, [R102] ;  /* 0x000000006660783b */ /* 0x000fe80000000200 */
[----:B------:R-:W-:Y:S04]  /*5370*/  LDSM.16.M88.4 R8, [R87+0x1000] ;  /* 0x001000005708783b */ /* 0x000fe80000000200 */
[----:B------:R-:W4:Y:S04]  /*5380*/  LDSM.16.M88.4 R32, [R133+0x1400] ;  /* 0x001400008520783b */ /* 0x000f280000000200 */
[----:B------:R-:W5:Y:S04]  /*5390*/  LDSM.16.M88.4 R24, [R133+0x1800] ;  /* 0x001800008518783b */ /* 0x000f680000000200 */
[----:B-1----:R-:W1:Y:S04]  /*53a0*/  LDSM.16.M88.4 R16, [R133+0x1c00] ;  /* 0x001c00008510783b */ /* 0x002e680000000200 */
[----:B------:R-:W1:Y:S04]  /*53b0*/  LDSM.16.M88.4 R12, [R87+0x1400] ;  /* 0x00140000570c783b */ /* 0x000e680000000200 */
[----:B--2---:R-:W-:Y:S04]  /*53c0*/  LDSM.16.M88.4 R4, [R87+0x1800] ;  /* 0x001800005704783b */ /* 0x004fe80000000200 */
[----:B------:R-:W-:Y:S04]  /*53d0*/  LDSM.16.M88.4 R52, [R87+0x1c00] ;  /* 0x001c00005734783b */ /* 0x000fe80000000200 */
[----:B------:R-:W-:Y:S01]  /*53e0*/  LDSM.16.M88.4 R64, [R133+0x2400] ;  /* 0x002400008540783b */ /* 0x000fe20000000200 */
[C---:B---3--:R-:W-:Y:S03]  /*53f0*/  HMMA.16816.F32 R44, R48.reuse, R40, RZ ;  /* 0x00000028302c723c */ /* 0x048fe600000018ff */
[----:B------:R-:W-:Y:S04]  /*5400*/  LDSM.16.M88.4 R56, [R133+0x2800] ;  /* 0x002800008538783b */ /* 0x000fe80000000200 */
[----:B------:R-:W-:Y:S01]  /*5410*/  LDSM.16.M88.4 R92, [R133+0x2c00] ;  /* 0x002c0000855c783b */ /* 0x000fe20000000200 */
[C---:B------:R-:W-:Y:S03]  /*5420*/  HMMA.16816.F32 R40, R48.reuse, R42, RZ ;  /* 0x0000002a3028723c */ /* 0x040fe600000018ff */
[----:B------:R-:W-:Y:S04]  /*5430*/  LDSM.16.M88.4 R88, [R87+0x2000] ;  /* 0x002000005758783b */ /* 0x000fe80000000200 */
[----:B------:R-:W-:Y:S01]  /*5440*/  LDSM.16.M88.4 R100, [R87+0x2400] ;  /* 0x002400005764783b */ /* 0x000fe20000000200 */
[----:B----4-:R-:W-:Y:S03]  /*5450*/  HMMA.16816.F32 R36, R48, R32, RZ ;  /* 0x000000203024723c */ /* 0x010fe600000018ff */
[----:B------:R-:W0:Y:S05]  /*5460*/  LDGDEPBAR ;  /* 0x00000000000079af */ /* 0x000e2a0000000000 */
[C---:B------:R-:W-:Y:S08]  /*5470*/  HMMA.16816.F32 R44, R96.reuse, R8, R44 ;  /* 0x00000008602c723c */ /* 0x040ff0000000182c */
[----:B------:R-:W-:Y:S01]  /*5480*/  HMMA.16816.F32 R40, R96, R10, R40 ;  /* 0x0000000a6028723c */ /* 0x000fe20000001828 */
[----:B------:R-:W2:Y:S07]  /*5490*/  LDSM.16.M88.4 R8, [R133+0x2000] ;  /* 0x002000008508783b */ /* 0x000eae0000000200 */
[C---:B------:R-:W-:Y:S08]  /*54a0*/  HMMA.16816.F32 R32, R48.reuse, R34, RZ ;  /* 0x000000223020723c */ /* 0x040ff000000018ff */
[C---:B-----5:R-:W-:Y:S08]  /*54b0*/  HMMA.16816.F32 R28, R48.reuse, R24, RZ ;  /* 0x00000018301c723c */ /* 0x060ff000000018ff */
[C---:B------:R-:W-:Y:S08]  /*54c0*/  HMMA.16816.F32 R24, R48.reuse, R26, RZ ;  /* 0x0000001a3018723c */ /* 0x040ff000000018ff */
[C---:B-1----:R-:W-:Y:S08]  /*54d0*/  HMMA.16816.F32 R20, R48.reuse, R16, RZ ;  /* 0x000000103014723c */ /* 0x042ff000000018ff */
[----:B------:R-:W-:Y:S08]  /*54e0*/  HMMA.16816.F32 R16, R48, R18, RZ ;  /* 0x000000123010723c */ /* 0x000ff000000018ff */
[C---:B------:R-:W-:Y:S08]  /*54f0*/  HMMA.16816.F32 R36, R96.reuse, R12, R36 ;  /* 0x0000000c6024723c */ /* 0x040ff00000001824 */
[----:B------:R-:W-:Y:S08]  /*5500*/  HMMA.16816.F32 R32, R96, R14, R32 ;  /* 0x0000000e6020723c */ /* 0x000ff00000001820 */
[C---:B--2---:R-:W-:Y:S08]  /*5510*/  HMMA.16816.F32 R12, R48.reuse, R8, RZ ;  /* 0x00000008300c723c */ /* 0x044ff000000018ff */
[----:B------:R-:W-:Y:S08]  /*5520*/  HMMA.16816.F32 R8, R48, R10, RZ ;  /* 0x0000000a3008723c */ /* 0x000ff000000018ff */
[C---:B------:R-:W-:Y:S08]  /*5530*/  HMMA.16816.F32 R28, R96.reuse, R4, R28 ;  /* 0x00000004601c723c */ /* 0x040ff0000000181c */
[C---:B------:R-:W-:Y:S08]  /*5540*/  HMMA.16816.F32 R24, R96.reuse, R6, R24 ;  /* 0x000000066018723c */ /* 0x040ff00000001818 */
[----:B------:R-:W-:Y:S08]  /*5550*/  HMMA.16816.F32 R20, R96, R52, R20 ;  /* 0x000000346014723c */ /* 0x000ff00000001814 */
[----:B------:R-:W-:Y:S08]  /*5560*/  HMMA.16816.F32 R4, R48, R64, RZ ;  /* 0x000000403004723c */ /* 0x000ff000000018ff */
[----:B------:R-:W-:Y:S08]  /*5570*/  HMMA.16816.F32 R16, R96, R54, R16 ;  /* 0x000000366010723c */ /* 0x000ff00000001810 */
[C---:B------:R-:W-:Y:S08]  /*5580*/  HMMA.16816.F32 R60, R48.reuse, R56, RZ ;  /* 0x00000038303c723c */ /* 0x040ff000000018ff */
[C---:B------:R-:W-:Y:S08]  /*5590*/  HMMA.16816.F32 R64, R48.reuse, R66, RZ ;  /* 0x000000423040723c */ /* 0x040ff000000018ff */
[C---:B------:R-:W-:Y:S08]  /*55a0*/  HMMA.16816.F32 R56, R48.reuse, R58, RZ ;  /* 0x0000003a3038723c */ /* 0x040ff000000018ff */
[C---:B------:R-:W-:Y:S08]  /*55b0*/  HMMA.16816.F32 R52, R48.reuse, R92, RZ ;  /* 0x0000005c3034723c */ /* 0x040ff000000018ff */
[----:B------:R-:W-:Y:S01]  /*55c0*/  HMMA.16816.F32 R48, R48, R94, RZ ;  /* 0x0000005e3030723c */ /* 0x000fe200000018ff */
[----:B------:R-:W1:Y:S07]  /*55d0*/  LDSM.16.M88.4 R92, [R87+0x2800] ;  /* 0x00280000575c783b */ /* 0x000e6e0000000200 */
[C---:B------:R-:W-:Y:S08]  /*55e0*/  HMMA.16816.F32 R12, R96.reuse, R88, R12 ;  /* 0x00000058600c723c */ /* 0x040ff0000000180c */
[----:B------:R-:W-:Y:S01]  /*55f0*/  HMMA.16816.F32 R8, R96, R90, R8 ;  /* 0x0000005a6008723c */ /* 0x000fe20000001808 */
[----:B------:R2:W3:Y:S01]  /*5600*/  LDSM.16.M88.4 R88, [R87+0x2c00] ;  /* 0x002c00005758783b */ /* 0x0004e20000000200 */
[----:B------:R-:W-:-:S06]  /*5610*/  DEPBAR.LE SB0, 0x0 ;  /* 0x000080000000791a */ /* 0x000fcc0000000000 */
[C---:B------:R-:W-:Y:S08]  /*5620*/  HMMA.16816.F32 R4, R96.reuse, R100, R4 ;  /* 0x000000646004723c */ /* 0x040ff00000001804 */
[----:B------:R-:W-:Y:S01]  /*5630*/  HMMA.16816.F32 R64, R96, R102, R64 ;  /* 0x000000666040723c */ /* 0x000fe20000001840 */
[----:B--2---:R-:W-:-:S07]  /*5640*/  VIADD R87, R104, 0xffffff09 ;  /* 0xffffff0968577836 */ /* 0x004fce0000000000 */
[C---:B-1----:R-:W-:Y:S01]  /*5650*/  HMMA.16816.F32 R60, R96.reuse, R92, R60 ;  /* 0x0000005c603c723c */ /* 0x042fe2000000183c */
[----:B------:R-:W-:Y:S01]  /*5660*/  VIADD R92, R104, 0xffffff00 ;  /* 0xffffff00685c7836 */ /* 0x000fe20000000000 */
[----:B------:R-:W-:Y:S04]  /*5670*/  BAR.SYNC.DEFER_BLOCKING 0x0 ;  /* 0x0000000000007b1d */ /* 0x000fe80000010000 */
[CC--:B------:R-:W-:Y:S02]  /*5680*/  ISETP.GE.AND P5, PT, R92.reuse, R106.reuse, PT ;  /* 0x0000006a5c00720c */ /* 0x0c0fe40003fa6270 */
[----:B------:R-:W-:Y:S01]  /*5690*/  ISETP.GE.AND P4, PT, R92, R105, PT ;  /* 0x000000695c00720c */ /* 0x000fe20003f86270 */
[----:B------:R-:W-:Y:S01]  /*56a0*/  HMMA.16816.F32 R56, R96, R94, R56 ;  /* 0x0000005e6038723c */ /* 0x000fe20000001838 */
[----:B------:R-:W-:Y:S01]  /*56b0*/  FSEL R125, R44, -INF , !P5 ;  /* 0xff8000002c7d7808 */ /* 0x000fe20006800000 */
[----:B------:R-:W-:Y:S01]  /*56c0*/  VIADD R44, R104, 0xffffff11 ;  /* 0xffffff11682c7836 */ /* 0x000fe20000000000 */
[----:B------:R-:W-:Y:S01]  /*56d0*/  FSEL R150, R46, -INF , !P4 ;  /* 0xff8000002e967808 */ /* 0x000fe20006000000 */
[----:B------:R-:W-:Y:S01]  /*56e0*/  VIADD R46, R104, 0xffffff10 ;  /* 0xffffff10682e7836 */ /* 0x000fe20000000000 */
[----:B------:R-:W-:-:S03]  /*56f0*/  ISETP.GE.AND P4, PT, R87, R106, PT ;  /* 0x0000006a5700720c */ /* 0x000fc60003f86270 */
[C---:B---3--:R-:W-:Y:S01]  /*5700*/  HMMA.16816.F32 R52, R96.reuse, R88, R52 ;  /* 0x000000586034723c */ /* 0x048fe20000001834 */
[C---:B------:R-:W-:Y:S01]  /*5710*/  VIADD R89, R104.reuse, 0xffffff01 ;  /* 0xffffff0168597836 */ /* 0x040fe20000000000 */
[----:B------:R-:W-:Y:S01]  /*5720*/  FSEL R129, R41, -INF , !P4 ;  /* 0xff80000029817808 */ /* 0x000fe20006000000 */
[----:B------:R-:W-:Y:S01]  /*5730*/  VIADD R88, R104, 0xffffff08 ;  /* 0xffffff0868587836 */ /* 0x000fe20000000000 */
[-C--:B------:R-:W-:Y:S02]  /*5740*/  ISETP.GE.AND P4, PT, R44, R105.reuse, PT ;  /* 0x000000692c00720c */ /* 0x080fe40003f86270 */
[CC--:B------:R-:W-:Y:S02]  /*5750*/  ISETP.GE.AND P3, PT, R89.reuse, R106.reuse, PT ;  /* 0x0000006a5900720c */ /* 0x0c0fe40003f66270 */
[----:B------:R-:W-:Y:S01]  /*5760*/  ISETP.GE.AND P2, PT, R89, R105, PT ;  /* 0x000000695900720c */ /* 0x000fe20003f46270 */
[----:B------:R-:W-:Y:S01]  /*5770*/  HMMA.16816.F32 R48, R96, R90, R48 ;  /* 0x0000005a6030723c */ /* 0x000fe20000001830 */
[----:B------:R-:W-:-:S02]  /*5780*/  ISETP.GE.AND P1, PT, R88, R106, PT ;  /* 0x0000006a5800720c */ /* 0x000fc40003f26270 */
[-C--:B------:R-:W-:Y:S02]  /*5790*/  ISETP.GE.AND P5, PT, R88, R105.reuse, PT ;  /* 0x000000695800720c */ /* 0x080fe40003fa6270 */
[----:B------:R-:W-:Y:S02]  /*57a0*/  FSEL R127, R45, -INF , !P3 ;  /* 0xff8000002d7f7808 */ /* 0x000fe40005800000 */
[----:B------:R-:W-:Y:S02]  /*57b0*/  FSEL R148, R47, -INF , !P2 ;  /* 0xff8000002f947808 */ /* 0x000fe40005000000 */
[----:B------:R-:W-:Y:S01]  /*57c0*/  FSEL R131, R40, -INF , !P1 ;  /* 0xff80000028837808 */ /* 0x000fe20004800000 */
[----:B------:R-:W-:Y:S01]  /*57d0*/  VIADD R40, R104, 0xffffff19 ;  /* 0xffffff1968287836 */ /* 0x000fe20000000000 */
        /* <DEDUP_REMOVED lines=14> */
[----:B------:R-:W-:Y:S02]  /*58c0*/  FSEL R122, R39, -INF , !P4 ;  /* 0xff800000277a7808 */ /* 0x000fe40006000000 */
[----:B------:R-:W-:Y:S01]  /*58d0*/  FSEL R117, R32, -INF , !P3 ;  /* 0xff80000020757808 */ /* 0x000fe20005800000 */
[----:B------:R-:W-:Y:S01]  /*58e0*/  VIADD R32, R104, 0xffffff29 ;  /* 0xffffff2968207836 */ /* 0x000fe20000000000 */
[----:B------:R-:W-:Y:S01]  /*58f0*/  FSEL R124, R34, -INF , !P2 ;  /* 0xff800000227c7808 */ /* 0x000fe20005000000 */
[----:B------:R-:W-:Y:S01]  /*5900*/  VIADD R34, R104, 0xffffff28 ;  /* 0xffffff2868227836 */ /* 0x000fe20000000000 */
[----:B------:R-:W-:-:S02]  /*5910*/  ISETP.GE.AND P1, PT, R40, R106, PT ;  /* 0x0000006a2800720c */ /* 0x000fc40003f26270 */
[-C--:B------:R-:W-:Y:S02]  /*5920*/  ISETP.GE.AND P5, PT, R40, R105.reuse, PT ;  /* 0x000000692800720c */ /* 0x080fe40003fa6270 */
        /* <DEDUP_REMOVED lines=40> */
[C---:B------:R-:W-:Y:S02]  /*5bb0*/  ISETP.GE.AND P3, PT, R22.reuse, R106, PT ;  /* 0x0000006a1600720c */ /* 0x040fe40003f66270 */
        /* <DEDUP_REMOVED lines=10> */
[-C--:B------:R-:W-:Y:S02]  /*5c60*/  ISETP.GE.AND P1, PT, R20, R106.reuse, PT ;  /* 0x0000006a1400720c */ /* 0x080fe40003f26270 */
[----:B------:R-:W-:Y:S02]  /*5c70*/  FSEL R88, R15, -INF , !P5 ;  /* 0xff8000000f587808 */ /* 0x000fe40006800000 */
[----:B------:R-:W-:Y:S01]  /*5c80*/  FSEL R87, R8, -INF , !P4 ;  /* 0xff80000008577808 */ /* 0x000fe20006000000 */
[----:B------:R-:W-:Y:S01]  /*5c90*/  VIADD R8, R104, 0xffffff59 ;  /* 0xffffff5968087836 */ /* 0x000fe20000000000 */
[----:B------:R-:W-:Y:S01]  /*5ca0*/  FSEL R92, R10, -INF , !P3 ;  /* 0xff8000000a5c7808 */ /* 0x000fe20005800000 */
[----:B------:R-:W-:Y:S01]  /*5cb0*/  VIADD R10, R104, 0xffffff58 ;  /* 0xffffff58680a7836 */ /* 0x000fe20000000000 */
[----:B------:R-:W-:-:S02]  /*5cc0*/  ISETP.GE.AND P2, PT, R16, R106, PT ;  /* 0x0000006a1000720c */ /* 0x000fc40003f46270 */
[----:B------:R-:W-:Y:S02]  /*5cd0*/  FSEL R29, R13, -INF , !P1 ;  /* 0xff8000000d1d7808 */ /* 0x000fe40004800000 */
[CC--:B------:R-:W-:Y:S02]  /*5ce0*/  ISETP.GE.AND P5, PT, R14.reuse, R106.reuse, PT ;  /* 0x0000006a0e00720c */ /* 0x0c0fe40003fa6270 */
[-C--:B------:R-:W-:Y:S02]  /*5cf0*/  ISETP.GE.AND P4, PT, R14, R105.reuse, PT ;  /* 0x000000690e00720c */ /* 0x080fe40003f86270 */
        /* <DEDUP_REMOVED lines=9> */
[----:B------:R-:W-:Y:S02]  /*5d90*/  ISETP.GE.AND P5, PT, R10, R105, PT ;  /* 0x000000690a00720c */ /* 0x000fe40003fa6270 */
[-C--:B------:R-:W-:Y:S02]  /*5da0*/  ISETP.GE.AND P4, PT, R8, R106.reuse, PT ;  /* 0x0000006a0800720c */ /* 0x080fe40003f86270 */
[----:B------:R-:W-:Y:S02]  /*5db0*/  ISETP.GE.AND P1, PT, R10, R106, PT ;  /* 0x0000006a0a00720c */ /* 0x000fe40003f26270 */
[----:B------:R-:W-:Y:S01]  /*5dc0*/  FSEL R33, R5, -INF , !P3 ;  /* 0xff80000005217808 */ /* 0x000fe20005800000 */
[----:B------:R-:W-:Y:S01]  /*5dd0*/  VIADD R5, R104, 0xffffff68 ;  /* 0xffffff6868057836 */ /* 0x000fe20000000000 */
[----:B------:R-:W-:-:S02]  /*5de0*/  FSEL R32, R7, -INF , !P2 ;  /* 0xff80000007207808 */ /* 0x000fc40005000000 */
[----:B------:R-:W-:Y:S02]  /*5df0*/  FSEL R35, R66, -INF , !P5 ;  /* 0xff80000042237808 */ /* 0x000fe40006800000 */
[----:B------:R-:W-:Y:S02]  /*5e00*/  FSEL R37, R65, -INF , !P4 ;  /* 0xff80000041257808 */ /* 0x000fe40006000000 */
[----:B------:R-:W-:Y:S02]  /*5e10*/  ISETP.GE.AND P3, PT, R8, R105, PT ;  /* 0x000000690800720c */ /* 0x000fe40003f66270 */
[-C--:B------:R-:W-:Y:S02]  /*5e20*/  ISETP.GE.AND P2, PT, R6, R106.reuse, PT ;  /* 0x0000006a0600720c */ /* 0x080fe40003f46270 */
[----:B------:R-:W-:Y:S02]  /*5e30*/  FSEL R34, R64, -INF , !P1 ;  /* 0xff80000040227808 */ /* 0x000fe40004800000 */
[----:B------:R-:W-:-:S02]  /*5e40*/  ISETP.GE.AND P5, PT, R4, R106, PT ;  /* 0x0000006a0400720c */ /* 0x000fc40003fa6270 */
[-C--:B------:R-:W-:Y:S01]  /*5e50*/  ISETP.GE.AND P4, PT, R4, R105.reuse, PT ;  /* 0x000000690400720c */ /* 0x080fe20003f86270 */
[----:B------:R-:W-:Y:S01]  /*5e60*/  VIADD R4, R104, 0xffffff69 ;  /* 0xffffff6968047836 */ /* 0x000fe20000000000 */
        /* <DEDUP_REMOVED lines=12> */
[----:B------:R-:W-:Y:S02]  /*5f30*/  ISETP.GE.AND P4, PT, R5, R106, PT ;  /* 0x0000006a0500720c */ /* 0x000fe40003f86270 */
[----:B------:R-:W-:-:S02]  /*5f40*/  FSEL R45, R57, -INF , !P1 ;  /* 0xff800000392d7808 */ /* 0x000fc40004800000 */
[-C--:B------:R-:W-:Y:S02]  /*5f50*/  ISETP.GE.AND P1, PT, R4, R105.reuse, PT ;  /* 0x000000690400720c */ /* 0x080fe40003f26270 */
[----:B------:R-:W-:Y:S02]  /*5f60*/  FSEL R46, R52, -INF , !P4 ;  /* 0xff800000342e7808 */ /* 0x000fe40006000000 */
[----:B------:R-:W-:Y:S02]  /*5f70*/  FSEL R52, R55, -INF , !P1 ;  /* 0xff80000037347808 */ /* 0x000fe40004800000 */
[----:B------:R-:W-:Y:S02]  /*5f80*/  ISETP.GE.U32.AND P1, PT, R3, 0x3, PT ;  /* 0x000000030300780c */ /* 0x000fe40003f26070 */
        /* <DEDUP_REMOVED lines=10> */
[----:B------:R-:W-:Y:S02]  /*6030*/  ISETP.GE.AND P4, PT, R104, R106, PT ;  /* 0x0000006a6800720c */ /* 0x000fe40003f86270 */
[----:B------:R-:W-:-:S02]  /*6040*/  ISETP.GE.AND P3, PT, R4, R105, PT ;  /* 0x000000690400720c */ /* 0x000fc40003f66270 */
[----:B------:R-:W-:Y:S02]  /*6050*/  ISETP.GE.AND P2, PT, R104, R105, PT ;  /* 0x000000696800720c */ /* 0x000fe40003f46270 */
[----:B------:R-:W-:Y:S02]  /*6060*/  FSEL R48, R48, -INF , !P5 ;  /* 0xff80000030307808 */ /* 0x000fe40006800000 */
[----:B------:R-:W-:Y:S02]  /*6070*/  FSEL R49, R49, -INF , !P4 ;  /* 0xff80000031317808 */ /* 0x000fe40006000000 */
[----:B------:R-:W-:Y:S02]  /*6080*/  FSEL R50, R50, -INF , !P3 ;  /* 0xff80000032327808 */ /* 0x000fe40005800000 */
[----:B------:R-:W-:Y:S01]  /*6090*/  FSEL R51, R51, -INF , !P2 ;  /* 0xff80000033337808 */ /* 0x000fe20005000000 */
[----:B------:R-:W-:Y:S06]  /*60a0*/  @!P1 BRA `(.L_x_3215) ;  /* 0x0000000400a89947 */ /* 0x000fec0003800000 */
[----:B------:R-:W-:Y:S05]  /*60b0*/  BRA.U !UP1, `(.L_x_3216) ;  /* 0x0000000109f87547 */ /* 0x000fea000b800000 */
[----:B------:R-:W1:Y:S01]  /*60c0*/  LDC R5, c[0x0][0x4f0] ;  /* 0x00013c00ff057b82 */ /* 0x000e620000000800 */
[----:B------:R-:W-:Y:S01]  /*60d0*/  SHF.L.U32 R6, R3, 0x7, RZ ;  /* 0x0000000703067819 */ /* 0x000fe200000006ff */
[----:B------:R-:W2:Y:S04]  /*60e0*/  LDCU.64 UR6, c[0x0][0x3a0] ;  /* 0x00007400ff0677ac */ /* 0x000ea80008000a00 */
[C---:B------:R-:W-:Y:S02]  /*60f0*/  VIADD R12, R6.reuse, 0xfffffe80 ;  /* 0xfffffe80060c7836 */ /* 0x040fe40000000000 */
[----:B------:R-:W-:-:S03]  /*6100*/  VIADD R6, R6, 0xffffff00 ;  /* 0xffffff0006067836 */ /* 0x000fc60000000000 */
[----:B------:R-:W-:Y:S02]  /*6110*/  IABS R8, R12 ;  /* 0x0000000c00087213 */ /* 0x000fe40000000000 */
[----:B------:R-:W-:Y:S02]  /*6120*/  IABS R10, R6 ;  /* 0x00000006000a7213 */ /* 0x000fe40000000000 */
[-C--:B-1----:R-:W-:Y:S02]  /*6130*/  IABS R4, R5.reuse ;  /* 0x0000000500047213 */ /* 0x082fe40000000000 */
[-C--:B------:R-:W-:Y:S02]  /*6140*/  LOP3.LUT R12, R12, R5.reuse, RZ, 0x3c, !PT ;  /* 0x000000050c0c7212 */ /* 0x080fe400078e3cff */
        /* <DEDUP_REMOVED lines=53> */
.L_x_3216:
[----:B------:R-:W-:Y:S01]  /*64a0*/  UMOV UR4, URZ ;  /* 0x000000ff00047c82 */ /* 0x000fe20008000000 */
[----:B------:R-:W-:Y:S01]  /*64b0*/  IMAD.SHL.U32 R4, R84, 0x80, RZ ;  /* 0x0000008054047824 */ /* 0x000fe200078e00ff */
[----:B------:R-:W-:-:S05]  /*64c0*/  IADD3 R5, P1, PT, RZ, -UR4, RZ ;  /* 0x80000004ff057c10 */ /* 0x000fca000ff3e0ff */
[----:B------:R-:W-:-:S05]  /*64d0*/  IMAD.X R4, RZ, RZ, ~R4, P1 ;  /* 0x000000ffff047224 */ /* 0x000fca00008e0e04 */
[----:B------:R-:W-:-:S04]  /*64e0*/  SHF.R.S64 R5, R5, 0x1f, R4 ;  /* 0x0000001f05057819 */ /* 0x000fc80000001004 */
[----:B------:R-:W-:-:S04]  /*64f0*/  IADD3 R138, P1, PT, R5, R138, RZ ;  /* 0x0000008a058a7210 */ /* 0x000fc80007f3e0ff */
[----:B------:R-:W-:-:S09]  /*6500*/  LEA.HI.X.SX32 R139, R4, R139, 0x1, P1 ;  /* 0x0000008b048b7211 */ /* 0x000fd200008f0eff */
.L_x_3217:
[C---:B------:R-:W-:Y:S01]  /*6510*/  IMAD.WIDE.U32 R8, R84.reuse, 0x40, RZ ;  /* 0x0000004054087825 */ /* 0x040fe200078e00ff */
[C---:B------:R-:W-:Y:S01]  /*6520*/  @!P0 SHF.L.U64.HI R4, R84.reuse, 0x6, R85 ;  /* 0x0000000654048819 */ /* 0x040fe20000010255 */
[----:B------:R1:W-:Y:S01]  /*6530*/  @P0 STS.128 [R143+0x1000], RZ ;  /* 0x001000ff8f000388 */ /* 0x0003e20000000c00 */
[----:B------:R-:W-:Y:S01]  /*6540*/  BSSY.RECONVERGENT B0, `(.L_x_3218) ;  /* 0x000001f000007945 */ /* 0x000fe20003800200 */
[----:B------:R-:W-:Y:S01]  /*6550*/  @!P0 IMAD.SHL.U32 R5, R84, 0x40, RZ ;  /* 0x0000004054058824 */ /* 0x000fe200078e00ff */
[----:B------:R-:W-:Y:S01]  /*6560*/  @!P0 IADD3 R8, P3, PT, R138, R8, RZ ;  /* 0x000000088a088210 */ /* 0x000fe20007f7e0ff */
[----:B------:R-:W-:Y:S01]  /*6570*/  IMAD.SHL.U32 R6, R85, 0x40, RZ ;  /* 0x0000004055067824 */ /* 0x000fe200078e00ff */
[----:B------:R-:W-:Y:S01]  /*6580*/  @!PT LDS RZ, [RZ] ;  /* 0x00000000fffff984 */ /* 0x000fe20000000800 */
[----:B------:R-:W-:Y:S01]  /*6590*/  @!PT LDS RZ, [RZ] ;  /* 0x00000000fffff984 */ /* 0x000fe20000000800 */
[----:B------:R-:W-:Y:S01]  /*65a0*/  @!PT LDS RZ, [RZ] ;  /* 0x00000000fffff984 */ /* 0x000fe20000000800 */
[----:B------:R1:W-:Y:S02]  /*65b0*/  @!P0 LDGSTS.E.BYPASS.LTC128B.128 [R143+0x1000], desc[UR16][R138.64] ;  /* 0x010000008a8f8fae */ /* 0x0003e4000b981a10 */
[----:B------:R-:W-:Y:S02]  /*65c0*/  @!P0 IADD3 R10, P2, P1, R5, R138, R5 ;  /* 0x0000008a050a8210 */ /* 0x000fe4000795e005 */
[----:B------:R-:W-:Y:S01]  /*65d0*/  @!P0 IADD3.X R9, PT, PT, R139, R9, R6, P3, !PT ;  /* 0x000000098b098210 */ /* 0x000fe20001ffe406 */
[----:B------:R1:W-:Y:S01]  /*65e0*/  @P0 STS.128 [R143+0x1800], RZ ;  /* 0x001800ff8f000388 */ /* 0x0003e20000000c00 */
[----:B------:R-:W-:-:S03]  /*65f0*/  @!P0 IADD3.X R11, PT, PT, R4, R139, R4, P2, P1 ;  /* 0x0000008b040b8210 */ /* 0x000fc600017e2404 */
        /* <DEDUP_REMOVED lines=11> */
[----:B------:R-:W-:-:S04]  /*66b0*/  LEA R7, P1, R84, R138, 0x6 ;  /* 0x0000008a54077211 */ /* 0x000fc800078230ff */
[C---:B------:R-:W-:Y:S02]  /*66c0*/  LEA R6, P0, R84.reuse, R7, 0x7 ;  /* 0x0000000754067211 */ /* 0x040fe400078038ff */
[----:B------:R-:W-:-:S04]  /*66d0*/  LEA.HI.X R4, R84, R139, R85, 0x6, P1 ;  /* 0x0000008b54047211 */ /* 0x000fc800008f3455 */
[----:B------:R-:W-:-:S05]  /*66e0*/  LEA.HI.X R7, R84, R4, R85, 0x7, P0 ;  /* 0x0000000454077211 */ /* 0x000fca00000f3c55 */
[----:B------:R-:W-:Y:S01]  /*66f0*/  @!PT LDS RZ, [RZ] ;  /* 0x00000000fffff984 */ /* 0x000fe20000000800 */
[----:B------:R-:W-:Y:S01]  /*6700*/  @!PT LDS RZ, [RZ] ;  /* 0x00000000fffff984 */ /* 0x000fe20000000800 */
[----:B------:R-:W-:Y:S01]  /*6710*/  @!PT LDS RZ, [RZ] ;  /* 0x00000000fffff984 */ /* 0x000fe20000000800 */
[----:B------:R2:W-:Y:S02]  /*6720*/  LDGSTS.E.BYPASS.LTC128B.128 [R143+0x2800], desc[UR16][R6.64] ;  /* 0x02800000068f7fae */ /* 0x0005e4000b981a10 */
.L_x_3219:
[----:B------:R-:W-:Y:S05]  /*6730*/  BSYNC.RECONVERGENT B0 ;  /* 0x0000000000007941 */ /* 0x000fea0003800200 */
.L_x_3218:
[----:B------:R-:W0:Y:S02]  /*6740*/  LDGDEPBAR ;  /* 0x00000000000079af */ /* 0x000e240000000000 */
.L_x_3215:
[----:B------:R-:W-:Y:S01]  /*6750*/  FMNMX3.FTZ R4, R2, R125, R127, !PT ;  /* 0x0000007d02047276 */ /* 0x000fe2000781007f */
[----:B------:R-:W3:Y:S01]  /*6760*/  LDCU UR4, c[0x0][0x45c] ;  /* 0x00008b80ff0477ac */ /* 0x000ee20008000800 */
[----:B------:R-:W-:Y:S01]  /*6770*/  FMNMX3.FTZ R5, R0, R150, R148, !PT ;  /* 0x0000009600057276 */ /* 0x000fe20007810094 */
[----:B------:R-:W-:Y:S01]  /*6780*/  LDSM.16.MT88.4 R20, [R132+0x3400] ;  /* 0x003400008414783b */ /* 0x000fe20000004200 */
        /* <DEDUP_REMOVED lines=16> */
[----:B--2---:R-:W-:Y:S02]  /*6890*/  FMNMX3.FTZ R7, R4, R87, R93, !PT ;  /* 0x0000005704077276 */ /* 0x004fe4000781005d */
        /* <DEDUP_REMOVED lines=12> */
[----:B------:R-:W-:-:S03]  /*6960*/  FMNMX3.FTZ R6, R6, R50, R51, !PT ;  /* 0x0000003206067276 */ /* 0x000fc60007810033 */
[----:B------:R-:W2:Y:S04]  /*6970*/  SHFL.BFLY PT, R4, R7, 0x2, 0x1f ;  /* 0x0c401f0007047f89 */ /* 0x000ea800000e0000 */
[----:B------:R-:W4:Y:S01]  /*6980*/  SHFL.BFLY PT, R5, R6, 0x2, 0x1f ;  /* 0x0c401f0006057f89 */ /* 0x000f2200000e0000 */
[----:B--2---:R-:W-:Y:S02]  /*6990*/  FMNMX.FTZ R4, R7, R4, !PT ;  /* 0x0000000407047209 */ /* 0x004fe40007810000 */
[----:B----4-:R-:W-:-:S03]  /*69a0*/  FMNMX.FTZ R5, R6, R5, !PT ;  /* 0x0000000506057209 */ /* 0x010fc60007810000 */
[----:B------:R-:W2:Y:S04]  /*69b0*/  SHFL.BFLY PT, R57, R4, 0x1, 0x1f ;  /* 0x0c201f0004397f89 */ /* 0x000ea800000e0000 */
[----:B------:R-:W4:Y:S01]  /*69c0*/  SHFL.BFLY PT, R56, R5, 0x1, 0x1f ;  /* 0x0c201f0005387f89 */ /* 0x000f2200000e0000 */
[----:B--2---:R-:W-:Y:S02]  /*69d0*/  FMNMX.FTZ R57, R4, R57, !PT ;  /* 0x0000003904397209 */ /* 0x004fe40007810000 */
[----:B----4-:R-:W-:-:S03]  /*69e0*/  FMNMX.FTZ R56, R5, R56, !PT ;  /* 0x0000003805387209 */ /* 0x010fc60007810000 */
[C---:B---3--:R-:W-:Y:S01]  /*69f0*/  FMUL.FTZ R54, R57.reuse, UR4 ;  /* 0x0000000439367c20 */ /* 0x048fe20008410000 */
[C---:B------:R-:W-:Y:S01]  /*6a00*/  FSETP.NEU.FTZ.AND P1, PT, R57.reuse, -INF , PT ;  /* 0xff8000003900780b */ /* 0x040fe20003f3d000 */
[----:B------:R-:W2:Y:S01]  /*6a10*/  LDSM.16.MT88.4 R4, [R132+0x3000] ;  /* 0x003000008404783b */ /* 0x000ea20000004200 */
[C---:B------:R-:W-:Y:S01]  /*6a20*/  FSETP.NEU.FTZ.AND P0, PT, R56.reuse, -INF , PT ;  /* 0xff8000003800780b */ /* 0x040fe20003f1d000 */
[C---:B------:R-:W-:Y:S01]  /*6a30*/  FMUL.FTZ R55, R56.reuse, UR4 ;  /* 0x0000000438377c20 */ /* 0x040fe20008410000 */
[----:B-1----:R-:W-:Y:S02]  /*6a40*/  FSEL R11, R57, RZ, P1 ;  /* 0x000000ff390b7208 */ /* 0x002fe40000800000 */
[----:B------:R-:W-:Y:S02]  /*6a50*/  FSEL R9, R56, RZ, P0 ;  /* 0x000000ff38097208 */ /* 0x000fe40000000000 */
[----:B------:R-:W-:Y:S01]  /*6a60*/  FSEL R54, R54, RZ, P1 ;  /* 0x000000ff36367208 */ /* 0x000fe20000800000 */
[----:B------:R-:W-:Y:S01]  /*6a70*/  FADD.FTZ R11, R2, -R11 ;  /* 0x8000000b020b7221 */ /* 0x000fe20000010000 */
[----:B------:R-:W-:Y:S01]  /*6a80*/  IADD3 R2, PT, PT, R132, 0x3000, RZ ;  /* 0x0000300084027810 */ /* 0x000fe20007ffe0ff */
[----:B------:R-:W-:Y:S01]  /*6a90*/  FADD.FTZ R9, R0, -R9 ;  /* 0x8000000900097221 */ /* 0x000fe20000010000 */
[----:B------:R-:W-:Y:S01]  /*6aa0*/  IADD3 R0, PT, PT, R132, 0x3020, RZ ;  /* 0x0000302084007810 */ /* 0x000fe20007ffe0ff */
[----:B------:R-:W-:Y:S01]  /*6ab0*/  FMUL.FTZ R85, R11, UR4 ;  /* 0x000000040b557c20 */ /* 0x000fe20008410000 */
[----:B------:R-:W-:Y:S01]  /*6ac0*/  @P6 IADD3 R0, PT, PT, R2, -0x20, RZ ;  /* 0xffffffe002006810 */ /* 0x000fe20007ffe0ff */
[----:B------:R-:W-:Y:S01]  /*6ad0*/  FMUL.FTZ R84, R9, UR4 ;  /* 0x0000000409547c20 */ /* 0x000fe20008410000 */
[----:B------:R-:W-:Y:S01]  /*6ae0*/  FSEL R55, R55, RZ, P0 ;  /* 0x000000ff37377208 */ /* 0x000fe20000000000 */
[--C-:B------:R-:W-:Y:S01]  /*6af0*/  FFMA.FTZ R64, R125, UR4, -R54.reuse ;  /* 0x000000047d407c23 */ /* 0x100fe20008010836 */
[--C-:B------:R-:W-:Y:S01]  /*6b00*/  FFMA.FTZ R60, R127, UR4, -R54.reuse ;  /* 0x000000047f3c7c23 */ /* 0x100fe20008010836 */
[----:B------:R-:W1:Y:S01]  /*6b10*/  LDSM.16.MT88.4 R8, [R0] ;  /* 0x000000000008783b */ /* 0x000e620000004200 */
[--C-:B------:R-:W-:Y:S01]  /*6b20*/  FFMA.FTZ R59, R131, UR4, -R54.reuse ;  /* 0x00000004833b7c23 */ /* 0x100fe20008010836 */
        /* <DEDUP_REMOVED lines=29> */
[----:B------:R-:W5:Y:S01]  /*6d00*/  MUFU.EX2 R85, R85 ;  /* 0x0000005500557308 */ /* 0x000f620000000800 */
        /* <DEDUP_REMOVED lines=13> */
[-C--:B-----5:R-:W-:Y:S01]  /*6de0*/  FMUL.FTZ R68, R68, R85.reuse ;  /* 0x0000005544447220 */ /* 0x0a0fe20000410000 */
[-C--:B------:R-:W-:Y:S01]  /*6df0*/  FMUL.FTZ R69, R69, R85.reuse ;  /* 0x0000005545457220 */ /* 0x080fe20000410000 */
[-C--:B------:R-:W-:Y:S01]  /*6e00*/  FMUL.FTZ R16, R76, R85.reuse ;  /* 0x000000554c107220 */ /* 0x080fe20000410000 */
[-C--:B------:R-:W-:Y:S01]  /*6e10*/  FMUL.FTZ R17, R77, R85.reuse ;  /* 0x000000554d117220 */ /* 0x080fe20000410000 */
[-C--:B----4-:R-:W-:Y:S01]  /*6e20*/  FMUL.FTZ R70, R70, R84.reuse ;  /* 0x0000005446467220 */ /* 0x090fe20000410000 */
[-C--:B------:R-:W-:Y:S01]  /*6e30*/  FMUL.FTZ R71, R71, R84.reuse ;  /* 0x0000005447477220 */ /* 0x080fe20000410000 */
[-C--:B------:R-:W-:Y:S01]  /*6e40*/  FMUL.FTZ R18, R78, R84.reuse ;  /* 0x000000544e127220 */ /* 0x080fe20000410000 */
[-C--:B------:R-:W-:Y:S01]  /*6e50*/  FMUL.FTZ R19, R79, R84.reuse ;  /* 0x000000544f137220 */ /* 0x080fe20000410000 */
[-C--:B------:R-:W-:Y:S01]  /*6e60*/  FMUL.FTZ R72, R72, R85.reuse ;  /* 0x0000005548487220 */ /* 0x080fe20000410000 */
[----:B------:R-:W-:Y:S01]  /*6e70*/  FMUL.FTZ R73, R73, R85 ;  /* 0x0000005549497220 */ /* 0x000fe20000410000 */
[-C--:B------:R-:W-:Y:S01]  /*6e80*/  FMUL.FTZ R74, R74, R84.reuse ;  /* 0x000000544a4a7220 */ /* 0x080fe20000410000 */
[-C--:B------:R-:W-:Y:S01]  /*6e90*/  FMUL.FTZ R75, R75, R84.reuse ;  /* 0x000000544b4b7220 */ /* 0x080fe20000410000 */
[----:B---3--:R-:W-:Y:S01]  /*6ea0*/  F2FP.F16.F32.PACK_AB R15, R2, R61 ;  /* 0x0000003d020f723e */ /* 0x008fe200000000ff */
[-C--:B------:R-:W-:Y:S01]  /*6eb0*/  FMUL.FTZ R80, R80, R85.reuse ;  /* 0x0000005550507220 */ /* 0x080fe20000410000 */
[-C--:B------:R-:W-:Y:S01]  /*6ec0*/  FMUL.FTZ R81, R81, R85.reuse ;  /* 0x0000005551517220 */ /* 0x080fe20000410000 */
[-C--:B------:R-:W-:Y:S01]  /*6ed0*/  FMUL.FTZ R82, R82, R84.reuse ;  /* 0x0000005452527220 */ /* 0x080fe20000410000 */
[-C--:B------:R-:W-:Y:S01]  /*6ee0*/  FMUL.FTZ R83, R83, R84.reuse ;  /* 0x0000005453537220 */ /* 0x080fe20000410000 */
[--C-:B------:R-:W-:Y:S01]  /*6ef0*/  FFMA.FTZ R76, R123, UR4, -R54.reuse ;  /* 0x000000047b4c7c23 */ /* 0x100fe20008010836 */
[----:B------:R-:W-:Y:S01]  /*6f00*/  MUFU.EX2 R67, R67 ;  /* 0x0000004300437308 */ /* 0x000fe20000000800 */
[C---:B--2---:R-:W-:Y:S01]  /*6f10*/  HMMA.16816.F32 R68, R12.reuse, R4, R68 ;  /* 0x000000040c44723c */ /* 0x044fe20000001844 */
[--C-:B------:R-:W-:Y:S01]  /*6f20*/  FFMA.FTZ R78, R109, UR4, -R54.reuse ;  /* 0x000000046d4e7c23 */ /* 0x100fe20008010836 */
[----:B------:R-:W-:Y:S01]  /*6f30*/  FFMA.FTZ R79, R111, UR4, -R54 ;  /* 0x000000046f4f7c23 */ /* 0x000fe20008010836 */
[----:B------:R-:W-:Y:S01]  /*6f40*/  MUFU.EX2 R66, R66 ;  /* 0x0000004200427308 */ /* 0x000fe20000000800 */
[----:B------:R-:W-:Y:S01]  /*6f50*/  FFMA.FTZ R77, R118, UR4, -R55 ;  /* 0x00000004764d7c23 */ /* 0x000fe20008010837 */
[----:B------:R-:W-:Y:S01]  /*6f60*/  FFMA.FTZ R29, R152, R84, R63 ;  /* 0x00000054981d7223 */ /* 0x000fe2000001003f */
[----:B------:R-:W-:Y:S01]  /*6f70*/  FFMA.FTZ R85, R153, R85, R64 ;  /* 0x0000005599557223 */ /* 0x000fe20000010040 */
[----:B------:R-:W-:Y:S01]  /*6f80*/  MUFU.EX2 R76, R76 ;  /* 0x0000004c004c7308 */ /* 0x000fe20000000800 */
[C---:B-1----:R-:W-:Y:S01]  /*6f90*/  HMMA.16816.F32 R16, R12.reuse, R8, R16 ;  /* 0x000000080c10723c */ /* 0x042fe20000001810 */
[--C-:B------:R-:W-:Y:S01]  /*6fa0*/  FFMA.FTZ R64, R33, UR4, -R54.reuse ;  /* 0x0000000421407c23 */ /* 0x100fe20008010836 */
[--C-:B------:R-:W-:Y:S01]  /*6fb0*/  FFMA.FTZ R33, R37, UR4, -R54.reuse ;  /* 0x0000000425217c23 */ /* 0x100fe20008010836 */
[----:B------:R-:W1:Y:S01]  /*6fc0*/  MUFU.EX2 R65, R65 ;  /* 0x0000004100417308 */ /* 0x000e620000000800 */
[--C-:B------:R-:W-:Y:S01]  /*6fd0*/  FFMA.FTZ R63, R30, UR4, -R54.reuse ;  /* 0x000000041e3f7c23 */ /* 0x100fe20008010836 */
[----:B------:R-:W-:Y:S01]  /*6fe0*/  FFMA.FTZ R37, R31, UR4, -R55 ;  /* 0x000000041f257c23 */ /* 0x000fe20008010837 */
[----:B------:R-:W-:Y:S01]  /*6ff0*/  FADD.FTZ R62, R62, R29 ;  /* 0x0000001d3e3e7221 */ /* 0x000fe20000010000 */
[----:B------:R-:W-:Y:S01]  /*7000*/  MUFU.EX2 R78, R78 ;  /* 0x0000004e004e7308 */ /* 0x000fe20000000800 */
[C---:B------:R-:W-:Y:S01]  /*7010*/  HMMA.16816.F32 R4, R12.reuse, R6, R72 ;  /* 0x000000060c04723c */ /* 0x040fe20000001848 */
[--C-:B------:R-:W-:Y:S01]  /*7020*/  FFMA.FTZ R75, R121, UR4, -R54.reuse ;  /* 0x00000004794b7c23 */ /* 0x100fe20008010836 */
[--C-:B------:R-:W-:Y:S01]  /*7030*/  FFMA.FTZ R73, R117, UR4, -R54.reuse ;  /* 0x0000000475497c23 */ /* 0x100fe20008010836 */
[----:B------:R-:W-:Y:S01]  /*7040*/  FFMA.FTZ R72, R119, UR4, -R54 ;  /* 0x0000000477487c23 */ /* 0x000fe20008010836 */
[----:B------:R-:W-:Y:S01]  /*7050*/  FFMA.FTZ R74, R120, UR4, -R55 ;  /* 0x00000004784a7c23 */ /* 0x000fe20008010837 */
[----:B------:R-:W-:Y:S01]  /*7060*/  MUFU.EX2 R79, R79 ;  /* 0x0000004f004f7308 */ /* 0x000fe20000000800 */
[----:B------:R-:W-:Y:S01]  /*7070*/  FADD.FTZ R60, R60, R85 ;  /* 0x000000553c3c7221 */ /* 0x000fe20000010000 */
[----:B------:R-:W-:Y:S01]  /*7080*/  FADD.FTZ R61, R61, R62 ;  /* 0x0000003e3d3d7221 */ /* 0x000fe20000010000 */
[----:B------:R-:W-:Y:S01]  /*7090*/  HMMA.16816.F32 R8, R12, R10, R80 ;  /* 0x0000000a0c08723c */ /* 0x000fe20000001850 */
[----:B------:R-:W2:Y:S01]  /*70a0*/  LDSM.16.MT88.4 R12, [R0+0x400] ;  /* 0x00040000000c783b */ /* 0x000ea20000004200 */
[----:B------:R-:W3:Y:S01]  /*70b0*/  MUFU.EX2 R75, R75 ;  /* 0x0000004b004b7308 */ /* 0x000ee20000000800 */
[----:B-1----:R-:W-:Y:S01]  /*70c0*/  F2FP.F16.F32.PACK_AB R27, R65, R66 ;  /* 0x00000042411b723e */ /* 0x002fe200000000ff */
[--C-:B------:R-:W-:Y:S01]  /*70d0*/  FFMA.FTZ R82, R115, UR4, -R54.reuse ;  /* 0x0000000473527c23 */ /* 0x100fe20008010836 */
[----:B------:R-:W-:Y:S01]  /*70e0*/  FFMA.FTZ R81, R113, UR4, -R54 ;  /* 0x0000000471517c23 */ /* 0x000fe20008010836 */
[----:B------:R-:W-:Y:S01]  /*70f0*/  MUFU.EX2 R73, R73 ;  /* 0x0000004900497308 */ /* 0x000fe20000000800 */
[--C-:B------:R-:W-:Y:S01]  /*7100*/  FFMA.FTZ R83, R114, UR4, -R55.reuse ;  /* 0x0000000472537c23 */ /* 0x100fe20008010837 */
[--C-:B------:R-:W-:Y:S01]  /*7110*/  FFMA.FTZ R80, R116, UR4, -R55.reuse ;  /* 0x0000000474507c23 */ /* 0x100fe20008010837 */
[----:B------:R-:W-:Y:S01]  /*7120*/  FADD.FTZ R59, R59, R60 ;  /* 0x0000003c3b3b7221 */ /* 0x000fe20000010000 */
[----:B------:R-:W1:Y:S01]  /*7130*/  MUFU.EX2 R72, R72 ;  /* 0x0000004800487308 */ /* 0x000e620000000800 */
[--C-:B------:R-:W-:Y:S01]  /*7140*/  FFMA.FTZ R84, R35, UR4, -R55.reuse ;  /* 0x0000000423547c23 */ /* 0x100fe20008010837 */
[----:B------:R-:W-:Y:S01]  /*7150*/  FFMA.FTZ R35, R36, UR4, -R55 ;  /* 0x0000000424237c23 */ /* 0x000fe20008010837 */
[----:B------:R-:W-:Y:S01]  /*7160*/  FADD.FTZ R59, R58, R59 ;  /* 0x0000003b3a3b7221 */ /* 0x000fe20000010000 */
[----:B------:R-:W4:Y:S01]  /*7170*/  MUFU.EX2 R74, R74 ;  /* 0x0000004a004a7308 */ /* 0x000f220000000800 */
[----:B------:R-:W-:Y:S01]  /*7180*/  FADD.FTZ R61, R2, R61 ;  /* 0x0000003d023d7221 */ /* 0x000fe20000010000 */
[----:B---3--:R-:W-:Y:S01]  /*7190*/  F2FP.F16.F32.PACK_AB R24, R75, R76 ;  /* 0x0000004c4b18723e */ /* 0x008fe200000000ff */
[----:B------:R-:W-:Y:S01]  /*71a0*/  FADD.FTZ R58, R76, R59 ;  /* 0x0000003b4c3a7221 */ /* 0x000fe20000010000 */
[----:B------:R-:W-:Y:S01]  /*71b0*/  MUFU.EX2 R82, R82 ;  /* 0x0000005200527308 */ /* 0x000fe20000000800 */
[--C-:B------:R-:W-:Y:S01]  /*71c0*/  FFMA.FTZ R60, R38, UR4, -R54.reuse ;  /* 0x00000004263c7c23 */ /* 0x100fe20008010836 */
[----:B------:R-:W-:Y:S01]  /*71d0*/  FFMA.FTZ R38, R41, UR4, -R54 ;  /* 0x0000000429267c23 */ /* 0x000fe20008010836 */
[----:B------:R-:W-:Y:S01]  /*71e0*/  FADD.FTZ R58, R75, R58 ;  /* 0x0000003a4b3a7221 */ /* 0x000fe20000010000 */
[----:B------:R-:W3:Y:S01]  /*71f0*/  MUFU.EX2 R81, R81 ;  /* 0x0000005100517308 */ /* 0x000ee20000000800 */
[----:B------:R-:W-:Y:S01]  /*7200*/  FFMA.FTZ R153, R49, UR4, -R54 ;  /* 0x0000000431997c23 */ /* 0x000fe20008010836 */
[----:B-1----:R-:W-:Y:S01]  /*7210*/  F2FP.F16.F32.PACK_AB R26, R72, R73 ;  /* 0x00000049481a723e */ /* 0x002fe200000000ff */
[----:B------:R-:W-:Y:S01]  /*7220*/  FADD.FTZ R73, R73, R58 ;  /* 0x0000003a49497221 */ /* 0x000fe20000010000 */
[----:B------:R-:W-:Y:S01]  /*7230*/  MUFU.EX2 R90, R90 ;  /* 0x0000005a005a7308 */ /* 0x000fe20000000800 */
[----:B------:R-:W-:Y:S01]  /*7240*/  FFMA.FTZ R48, R48, UR4, -R54 ;  /* 0x0000000430307c23 */ /* 0x000fe20008010836 */
[----:B----4-:R-:W-:Y:S01]  /*7250*/  F2FP.F16.F32.PACK_AB R25, R67, R74 ;  /* 0x0000004a4319723e */ /* 0x010fe200000000ff */
[----:B------:R-:W-:Y:S01]  /*7260*/  FADD.FTZ R74, R74, R61 ;  /* 0x0000003d4a4a7221 */ /* 0x000fe20000010000 */
[----:B------:R-:W1:Y:S01]  /*7270*/  MUFU.EX2 R83, R83 ;  /* 0x0000005300537308 */ /* 0x000e620000000800 */
[----:B------:R-:W-:Y:S01]  /*7280*/  FADD.FTZ R73, R72, R73 ;  /* 0x0000004948497221 */ /* 0x000fe20000010000 */
[----:B------:R-:W-:Y:S01]  /*7290*/  IADD3 R150, PT, PT, R3, -0x3, RZ ;  /* 0xfffffffd03967810 */ /* 0x000fe20007ffe0ff */
[----:B------:R-:W-:Y:S01]  /*72a0*/  FADD.FTZ R67, R67, R74 ;  /* 0x0000004a43437221 */ /* 0x000fe20000010000 */
[----:B------:R-:W-:Y:S01]  /*72b0*/  MUFU.EX2 R80, R80 ;  /* 0x0000005000507308 */ /* 0x000fe20000000800 */
[C---:B------:R-:W-:Y:S02]  /*72c0*/  HMMA.16816.F32 R68, R24.reuse, R20, R68 ;  /* 0x000000141844723c */ /* 0x040fe40000001844 */
[----:B------:R-:W-:Y:S01]  /*72d0*/  FADD.FTZ R66, R66, R67 ;  /* 0x0000004342427221 */ /* 0x000fe20000010000 */
[----:B------:R-:W4:Y:S03]  /*72e0*/  MUFU.EX2 R77, R77 ;  /* 0x0000004d004d7308 */ /* 0x000f260000000800 */
[----:B------:R-:W-:Y:S01]  /*72f0*/  FADD.FTZ R65, R65, R66 ;  /* 0x0000004241417221 */ /* 0x000fe20000010000 */
[----:B------:R-:W-:Y:S01]  /*7300*/  MUFU.EX2 R97, R97 ;  /* 0x0000006100617308 */ /* 0x000fe20000000800 */
[C---:B--2---:R-:W-:Y:S03]  /*7310*/  HMMA.16816.F32 R16, R24.reuse, R12, R16 ;  /* 0x0000000c1810723c */ /* 0x044fe60000001810 */
[----:B------:R-:W2:Y:S04]  /*7320*/  MUFU.EX2 R104, R104 ;  /* 0x0000006800687308 */ /* 0x000ea80000000800 */
[----:B------:R-:W-:Y:S01]  /*7330*/  MUFU.EX2 R98, R98 ;  /* 0x0000006200627308 */ /* 0x000fe20000000800 */
[C---:B------:R-:W-:Y:S01]  /*7340*/  HMMA.16816.F32 R8, R24.reuse, R14, R8 ;  /* 0x0000000e1808723c */ /* 0x040fe20000001808 */
[----:B------:R-:W5:Y:S02]  /*7350*/  LDSM.16.MT88.4 R12, [R0+0x800] ;  /* 0x00080000000c783b */ /* 0x000f640000004200 */
[----:B------:R-:W-:Y:S04]  /*7360*/  MUFU.EX2 R91, R91 ;  /* 0x0000005b005b7308 */ /* 0x000fe80000000800 */
[----:B------:R-:W-:Y:S01]  /*7370*/  MUFU.EX2 R100, R100 ;  /* 0x0000006400647308 */ /* 0x000fe20000000800 */
[----:B------:R-:W-:Y:S01]  /*7380*/  HMMA.16816.F32 R4, R24, R22, R4 ;  /* 0x000000161804723c */ /* 0x000fe20000001804 */
[----:B------:R-:W2:Y:S01]  /*7390*/  LDSM.16.MT88.4 R20, [R132+0x3800] ;  /* 0x003800008414783b */ /* 0x000ea20000004200 */
[----:B---3--:R-:W-:Y:S01]  /*73a0*/  F2FP.F16.F32.PACK_AB R24, R81, R82 ;  /* 0x000000525118723e */ /* 0x008fe200000000ff */
[----:B------:R-:W3:Y:S01]  /*73b0*/  MUFU.EX2 R99, R99 ;  /* 0x0000006300637308 */ /* 0x000ee20000000800 */
[----:B-1----:R-:W-:Y:S01]  /*73c0*/  F2FP.F16.F32.PACK_AB R25, R83, R90 ;  /* 0x0000005a5319723e */ /* 0x002fe200000000ff */
[----:B------:R-:W-:Y:S01]  /*73d0*/  FADD.FTZ R82, R82, R73 ;  /* 0x0000004952527221 */ /* 0x000fe20000010000 */
[----:B------:R-:W-:Y:S01]  /*73e0*/  F2FP.F16.F32.PACK_AB R26, R79, R78 ;  /* 0x0000004e4f1a723e */ /* 0x000fe200000000ff */
[----:B------:R-:W-:Y:S01]  /*73f0*/  MUFU.EX2 R96, R96 ;  /* 0x0000006000607308 */ /* 0x000fe20000000800 */
[----:B----4-:R-:W-:Y:S01]  /*7400*/  F2FP.F16.F32.PACK_AB R27, R77, R80 ;  /* 0x000000504d1b723e */ /* 0x010fe200000000ff */
[----:B------:R-:W-:Y:S01]  /*7410*/  FADD.FTZ R90, R90, R65 ;  /* 0x000000415a5a7221 */ /* 0x000fe20000010000 */
[----:B------:R-:W-:Y:S01]  /*7420*/  FADD.FTZ R81, R81, R82 ;  /* 0x0000005251517221 */ /* 0x000fe20000010000 */
[----:B------:R-:W1:Y:S01]  /*7430*/  MUFU.EX2 R95, R95 ;  /* 0x0000005f005f7308 */ /* 0x000e620000000800 */
[----:B------:R-:W-:Y:S01]  /*7440*/  LDSM.16.MT88.4 R72, [R132+0x4c00] ;  /* 0x004c00008448783b */ /* 0x000fe20000004200 */
[----:B------:R-:W-:-:S02]  /*7450*/  FADD.FTZ R83, R83, R90 ;  /* 0x0000005a53537221 */ /* 0x000fc40000010000 */
[----:B------:R-:W-:Y:S02]  /*7460*/  MUFU.EX2 R101, R101 ;  /* 0x0000006500657308 */ /* 0x000fe40000000800 */
[----:B------:R-:W-:Y:S02]  /*7470*/  FADD.FTZ R80, R80, R83 ;  /* 0x0000005350507221 */ /* 0x000fe40000010000 */
[----:B------:R-:W4:Y:S02]  /*7480*/  MUFU.EX2 R106, R106 ;  /* 0x0000006a006a7308 */ /* 0x000f240000000800 */
[----:B------:R-:W-:Y:S02]  /*7490*/  FADD.FTZ R77, R77, R80 ;  /* 0x000000504d4d7221 */ /* 0x000fe40000010000 */
[----:B------:R-:W-:Y:S04]  /*74a0*/  MUFU.EX2 R102, R102 ;  /* 0x0000006600667308 */ /* 0x000fe80000000800 */
[----:B------:R-:W-:Y:S04]  /*74b0*/  MUFU.EX2 R87, R87 ;  /* 0x0000005700577308 */ /* 0x000fe80000000800 */
[----:B------:R-:W-:Y:S01]  /*74c0*/  MUFU.EX2 R93, R93 ;  /* 0x0000005d005d7308 */ /* 0x000fe20000000800 */
[C---:B-----5:R-:W-:Y:S03]  /*74d0*/  HMMA.16816.F32 R16, R24.reuse, R12, R16 ;  /* 0x0000000c1810723c */ /* 0x060fe60000001810 */
[----:B------:R5:W4:Y:S04]  /*74e0*/  MUFU.EX2 R92, R28 ;  /* 0x0000001c005c7308 */ /* 0x000b280000000800 */
[----:B------:R-:W-:Y:S01]  /*74f0*/  MUFU.EX2 R89, R89 ;  /* 0x0000005900597308 */ /* 0x000fe20000000800 */
[C---:B------:R-:W-:Y:S01]  /*7500*/  HMMA.16816.F32 R8, R24.reuse, R14, R8 ;  /* 0x0000000e1808723c */ /* 0x040fe20000001808 */
[----:B------:R-:W4:Y:S02]  /*7510*/  LDSM.16.MT88.4 R12, [R0+0xc00] ;  /* 0x000c0000000c783b */ /* 0x000f240000004200 */
[----:B------:R-:W4:Y:S04]  /*7520*/  MUFU.EX2 R88, R88 ;  /* 0x0000005800587308 */ /* 0x000f280000000800 */
[----:B------:R-:W-:Y:S01]  /*7530*/  MUFU.EX2 R63, R63 ;  /* 0x0000003f003f7308 */ /* 0x000fe20000000800 */
[C---:B--2---:R-:W-:Y:S01]  /*7540*/  HMMA.16816.F32 R68, R24.reuse, R20, R68 ;  /* 0x000000141844723c */ /* 0x044fe20000001844 */
[----:B-----5:R-:W-:Y:S02]  /*7550*/  LDSM.16.MT88.4 R28, [R0+0x1400] ;  /* 0x00140000001c783b */ /* 0x020fe40000004200 */
[----:B------:R-:W2:Y:S04]  /*7560*/  MUFU.EX2 R64, R64 ;  /* 0x0000004000407308 */ /* 0x000ea80000000800 */
[----:B------:R-:W-:Y:S01]  /*7570*/  MUFU.EX2 R34, R34 ;  /* 0x0000002200227308 */ /* 0x000fe20000000800 */
[----:B------:R-:W-:Y:S01]  /*7580*/  HMMA.16816.F32 R4, R24, R22, R4 ;  /* 0x000000161804723c */ /* 0x000fe20000001804 */
[----:B------:R-:W5:Y:S01]  /*7590*/  LDSM.16.MT88.4 R20, [R132+0x3c00] ;  /* 0x003c00008414783b */ /* 0x000f620000004200 */
[----:B------:R-:W-:Y:S01]  /*75a0*/  F2FP.F16.F32.PACK_AB R24, R104, R97 ;  /* 0x000000616818723e */ /* 0x000fe200000000ff */
[----:B------:R-:W-:Y:S01]  /*75b0*/  MUFU.EX2 R33, R33 ;  /* 0x0000002100217308 */ /* 0x000fe20000000800 */
[----:B---3--:R-:W-:Y:S01]  /*75c0*/  F2FP.F16.F32.PACK_AB R25, R99, R100 ;  /* 0x000000646319723e */ /* 0x008fe200000000ff */
[----:B------:R-:W-:Y:S01]  /*75d0*/  FADD.FTZ R100, R100, R77 ;  /* 0x0000004d64647221 */ /* 0x000fe20000010000 */
[----:B------:R-:W-:Y:S01]  /*75e0*/  F2FP.F16.F32.PACK_AB R26, R91, R98 ;  /* 0x000000625b1a723e */ /* 0x000fe200000000ff */
[----:B------:R-:W-:Y:S01]  /*75f0*/  MUFU.EX2 R37, R37 ;  /* 0x0000002500257308 */ /* 0x000fe20000000800 */
[----:B-1----:R-:W-:Y:S01]  /*7600*/  F2FP.F16.F32.PACK_AB R27, R95, R96 ;  /* 0x000000605f1b723e */ /* 0x002fe200000000ff */
[----:B------:R-:W-:-:S02]  /*7610*/  FADD.FTZ R99, R99, R100 ;  /* 0x0000006463637221 */ /* 0x000fc40000010000 */
[----:B------:R-:W1:Y:S02]  /*7620*/  MUFU.EX2 R32, R32 ;  /* 0x0000002000207308 */ /* 0x000e640000000800 */
[----:B------:R-:W-:Y:S02]  /*7630*/  FADD.FTZ R96, R96, R99 ;  /* 0x0000006360607221 */ /* 0x000fe40000010000 */
[----:B------:R-:W-:Y:S02]  /*7640*/  MUFU.EX2 R36, R84 ;  /* 0x0000005400247308 */ /* 0x000fe40000000800 */
[----:B------:R-:W-:Y:S02]  /*7650*/  FADD.FTZ R96, R95, R96 ;  /* 0x000000605f607221 */ /* 0x000fe40000010000 */
[----:B------:R-:W3:Y:S04]  /*7660*/  MUFU.EX2 R35, R35 ;  /* 0x0000002300237308 */ /* 0x000ee80000000800 */
[----:B------:R2:W-:Y:S01]  /*7670*/  MUFU.EX2 R2, R42 ;  /* 0x0000002a00027308 */ /* 0x0005e20000000800 */
[C---:B----4-:R-:W-:Y:S03]  /*7680*/  HMMA.16816.F32 R16, R24.reuse, R12, R16 ;  /* 0x0000000c1810723c */ /* 0x050fe60000001810 */
[----:B------:R-:W-:Y:S04]  /*7690*/  MUFU.EX2 R41, R60 ;  /* 0x0000003c00297308 */ /* 0x000fe80000000800 */
[----:B------:R-:W4:Y:S01]  /*76a0*/  MUFU.EX2 R38, R38 ;  /* 0x0000002600267308 */ /* 0x000f220000000800 */
[----:B------:R-:W-:Y:S01]  /*76b0*/  HMMA.16816.F32 R8, R24, R14, R8 ;  /* 0x0000000e1808723c */ /* 0x000fe20000001808 */
[----:B------:R-:W1:Y:S02]  /*76c0*/  LDSM.16.MT88.4 R12, [R132+0x4000] ;  /* 0x00400000840c783b */ /* 0x000e640000004200 */
[----:B------:R-:W-:Y:S01]  /*76d0*/  MUFU.EX2 R153, R153 ;  /* 0x0000009900997308 */ /* 0x000fe20000000800 */
[----:B--2---:R-:W-:-:S04]  /*76e0*/  FFMA.FTZ R42, R43, UR4, -R55 ;  /* 0x000000042b2a7c23 */ /* 0x004fc80008010837 */
[C---:B-----5:R-:W-:Y:S02]  /*76f0*/  HMMA.16816.F32 R68, R24.reuse, R20, R68 ;  /* 0x000000141844723c */ /* 0x060fe40000001844 */
[----:B------:R-:W-:Y:S06]  /*7700*/  MUFU.EX2 R42, R42 ;  /* 0x0000002a002a7308 */ /* 0x000fec0000000800 */
[----:B------:R-:W-:Y:S01]  /*7710*/  HMMA.16816.F32 R4, R24, R22, R4 ;  /* 0x000000161804723c */ /* 0x000fe20000001804 */
[----:B------:R-:W2:Y:S01]  /*7720*/  LDSM.16.MT88.4 R20, [R0+0x1000] ;  /* 0x001000000014783b */ /* 0x000ea20000004200 */
[----:B------:R-:W-:-:S02]  /*7730*/  F2FP.F16.F32.PACK_AB R24, R106, R101 ;  /* 0x000000656a18723e */ /* 0x000fc400000000ff */
[----:B------:R-:W-:Y:S01]  /*7740*/  F2FP.F16.F32.PACK_AB R25, R92, R93 ;  /* 0x0000005d5c19723e */ /* 0x000fe200000000ff */
[----:B------:R-:W-:Y:S01]  /*7750*/  FADD.FTZ R93, R93, R96 ;  /* 0x000000605d5d7221 */ /* 0x000fe20000010000 */
[----:B------:R-:W-:Y:S02]  /*7760*/  F2FP.F16.F32.PACK_AB R26, R87, R102 ;  /* 0x00000066571a723e */ /* 0x000fe400000000ff */
[----:B------:R-:W-:Y:S01]  /*7770*/  F2FP.F16.F32.PACK_AB R27, R88, R89 ;  /* 0x00000059581b723e */ /* 0x000fe200000000ff */
[----:B------:R-:W-:-:S04]  /*7780*/  FADD.FTZ R92, R92, R93 ;  /* 0x0000005d5c5c7221 */ /* 0x000fc80000010000 */
[----:B------:R-:W-:-:S04]  /*7790*/  FADD.FTZ R89, R89, R92 ;  /* 0x0000005c59597221 */ /* 0x000fc80000010000 */
[----:B------:R-:W-:Y:S01]  /*77a0*/  FADD.FTZ R88, R88, R89 ;  /* 0x0000005958587221 */ /* 0x000fe20000010000 */
[C---:B-1----:R-:W-:Y:S08]  /*77b0*/  HMMA.16816.F32 R68, R24.reuse, R12, R68 ;  /* 0x0000000c1844723c */ /* 0x042ff00000001844 */
[C---:B------:R-:W-:Y:S01]  /*77c0*/  HMMA.16816.F32 R4, R24.reuse, R14, R4 ;  /* 0x0000000e1804723c */ /* 0x040fe20000001804 */
[----:B------:R-:W1:Y:S07]  /*77d0*/  LDSM.16.MT88.4 R12, [R132+0x4400] ;  /* 0x00440000840c783b */ /* 0x000e6e0000004200 */
[----:B--2---:R-:W-:Y:S01]  /*77e0*/  HMMA.16816.F32 R16, R24, R20, R16 ;  /* 0x000000141810723c */ /* 0x004fe20000001810 */
[----:B------:R-:W-:-:S02]  /*77f0*/  F2FP.F16.F32.PACK_AB R20, R64, R63 ;  /* 0x0000003f4014723e */ /* 0x000fc400000000ff */
[----:B------:R-:W-:Y:S01]  /*7800*/  F2FP.F16.F32.PACK_AB R21, R32, R37 ;  /* 0x000000252015723e */ /* 0x000fe200000000ff */
[----:B------:R-:W-:-:S04]  /*7810*/  FADD.FTZ R37, R37, R88 ;  /* 0x0000005825257221 */ /* 0x000fc80000010000 */
[----:B------:R-:W-:Y:S01]  /*7820*/  HMMA.16816.F32 R8, R24, R22, R8 ;  /* 0x000000161808723c */ /* 0x000fe20000001808 */
[----:B------:R-:W-:Y:S01]  /*7830*/  F2FP.F16.F32.PACK_AB R22, R33, R34 ;  /* 0x000000222116723e */ /* 0x000fe200000000ff */
[----:B------:R-:W2:Y:S01]  /*7840*/  LDSM.16.MT88.4 R24, [R132+0x4800] ;  /* 0x004800008418783b */ /* 0x000ea20000004200 */
[----:B---3--:R-:W-:Y:S01]  /*7850*/  F2FP.F16.F32.PACK_AB R23, R35, R36 ;  /* 0x000000242317723e */ /* 0x008fe200000000ff */
[----:B------:R-:W-:-:S04]  /*7860*/  FADD.FTZ R37, R32, R37 ;  /* 0x0000002520257221 */ /* 0x000fc80000010000 */
[----:B------:R-:W-:-:S04]  /*7870*/  FADD.FTZ R36, R36, R37 ;  /* 0x0000002524247221 */ /* 0x000fc80000010000 */
[----:B------:R-:W-:Y:S01]  /*7880*/  HMMA.16816.F32 R16, R20, R28, R16 ;  /* 0x0000001c1410723c */ /* 0x000fe20000001810 */
[----:B------:R-:W-:Y:S01]  /*7890*/  FADD.FTZ R28, R78, R81 ;  /* 0x000000514e1c7221 */ /* 0x000fe20000010000 */
[----:B------:R-:W3:Y:S01]  /*78a0*/  MUFU.EX2 R29, R44 ;  /* 0x0000002c001d7308 */ /* 0x000ee20000000800 */
[----:B------:R-:W-:Y:S01]  /*78b0*/  LDSM.16.MT88.4 R80, [R0+0x1c00] ;  /* 0x001c00000050783b */ /* 0x000fe20000004200 */
[----:B------:R-:W-:Y:S01]  /*78c0*/  FADD.FTZ R35, R35, R36 ;  /* 0x0000002423237221 */ /* 0x000fe20000010000 */
[----:B------:R-:W-:-:S03]  /*78d0*/  FADD.FTZ R28, R79, R28 ;  /* 0x0000001c4f1c7221 */ /* 0x000fc60000010000 */
[----:B------:R-:W-:Y:S01]  /*78e0*/  HMMA.16816.F32 R8, R20, R30, R8 ;  /* 0x0000001e1408723c */ /* 0x000fe20000001808 */
[----:B------:R-:W-:Y:S01]  /*78f0*/  FADD.FTZ R97, R97, R28 ;  /* 0x0000001c61617221 */ /* 0x000fe20000010000 */
[--C-:B------:R-:W-:Y:S01]  /*7900*/  FFMA.FTZ R28, R47, UR4, -R55.reuse ;  /* 0x000000042f1c7c23 */ /* 0x100fe20008010837 */
[--C-:B------:R-:W-:Y:S01]  /*7910*/  FFMA.FTZ R30, R50, UR4, -R55.reuse ;  /* 0x00000004321e7c23 */ /* 0x100fe20008010837 */
[----:B------:R-:W-:Y:S01]  /*7920*/  FFMA.FTZ R31, R51, UR4, -R55 ;  /* 0x00000004331f7c23 */ /* 0x000fe20008010837 */
[----:B------:R-:W-:-:S03]  /*7930*/  FADD.FTZ R97, R104, R97 ;  /* 0x0000006168617221 */ /* 0x000fc60000010000 */
[----:B-1----:R-:W-:Y:S01]  /*7940*/  HMMA.16816.F32 R68, R20, R12, R68 ;  /* 0x0000000c1444723c */ /* 0x002fe20000001844 */
[--C-:B------:R-:W-:Y:S01]  /*7950*/  FFMA.FTZ R12, R39, UR4, -R55.reuse ;  /* 0x00000004270c7c23 */ /* 0x100fe20008010837 */
[----:B------:R-:W-:Y:S01]  /*7960*/  FFMA.FTZ R13, R40, UR4, -R55 ;  /* 0x00000004280d7c23 */ /* 0x000fe20008010837 */
[----:B------:R-:W1:Y:S01]  /*7970*/  MUFU.EX2 R39, R45 ;  /* 0x0000002d00277308 */ /* 0x000e620000000800 */
[----:B------:R-:W-:-:S03]  /*7980*/  FADD.FTZ R98, R98, R97 ;  /* 0x0000006162627221 */ /* 0x000fc60000010000 */
[----:B------:R-:W-:Y:S01]  /*7990*/  MUFU.EX2 R40, R12 ;  /* 0x0000000c00287308 */ /* 0x000fe20000000800 */
[----:B------:R-:W-:Y:S01]  /*79a0*/  HMMA.16816.F32 R4, R20, R14, R4 ;  /* 0x0000000e1404723c */ /* 0x000fe20000001804 */
[----:B------:R-:W-:Y:S01]  /*79b0*/  FADD.FTZ R98, R91, R98 ;  /* 0x000000625b627221 */ /* 0x000fe20000010000 */
[----:B----4-:R-:W-:Y:S01]  /*79c0*/  F2FP.F16.F32.PACK_AB R20, R38, R41 ;  /* 0x000000292614723e */ /* 0x010fe200000000ff */
[----:B------:R4:W5:Y:S01]  /*79d0*/  MUFU.EX2 R43, R13 ;  /* 0x0000000d002b7308 */ /* 0x0009620000000800 */
[----:B---3--:R-:W-:Y:S01]  /*79e0*/  F2FP.F16.F32.PACK_AB R23, R29, R42 ;  /* 0x0000002a1d17723e */ /* 0x008fe200000000ff */
[----:B------:R-:W-:Y:S02]  /*79f0*/  FADD.FTZ R101, R101, R98 ;  /* 0x0000006265657221 */ /* 0x000fe40000010000 */
[----:B------:R-:W-:Y:S02]  /*7a00*/  MUFU.EX2 R28, R28 ;  /* 0x0000001c001c7308 */ /* 0x000fe40000000800 */
[----:B------:R-:W-:Y:S01]  /*7a10*/  FADD.FTZ R101, R106, R101 ;  /* 0x000000656a657221 */ /* 0x000fe20000010000 */
[----:B-1----:R-:W-:Y:S01]  /*7a20*/  F2FP.F16.F32.PACK_AB R22, R39, R2 ;  /* 0x000000022716723e */ /* 0x002fe200000000ff */
[----:B------:R-:W-:Y:S02]  /*7a30*/  MUFU.EX2 R30, R30 ;  /* 0x0000001e001e7308 */ /* 0x000fe40000000800 */
[----:B------:R-:W-:-:S02]  /*7a40*/  FADD.FTZ R102, R102, R101 ;  /* 0x0000006566667221 */ /* 0x000fc40000010000 */
[----:B------:R-:W-:Y:S01]  /*7a50*/  MUFU.EX2 R31, R31 ;  /* 0x0000001f001f7308 */ /* 0x000fe20000000800 */
[----:B----4-:R1:W3:Y:S01]  /*7a60*/  LDSM.16.MT88.4 R12, [R0+0x1800] ;  /* 0x00180000000c783b */ /* 0x0102e20000004200 */
[----:B-----5:R-:W-:Y:S01]  /*7a70*/  F2FP.F16.F32.PACK_AB R21, R43, R40 ;  /* 0x000000282b15723e */ /* 0x020fe200000000ff */
[----:B------:R-:W-:Y:S01]  /*7a80*/  FADD.FTZ R102, R87, R102 ;  /* 0x0000006657667221 */ /* 0x000fe20000010000 */
[----:B------:R-:W-:-:S03]  /*7a90*/  FADD.FTZ R40, R40, R35 ;  /* 0x0000002328287221 */ /* 0x000fc60000010000 */
[----:B------:R-:W-:Y:S01]  /*7aa0*/  FADD.FTZ R63, R63, R102 ;  /* 0x000000663f3f7221 */ /* 0x000fe20000010000 */
[----:B------:R-:W-:Y:S01]  /*7ab0*/  FADD.FTZ R43, R43, R40 ;  /* 0x000000282b2b7221 */ /* 0x000fe20000010000 */
[----:B--2---:R-:W-:Y:S01]  /*7ac0*/  HMMA.16816.F32 R68, R20, R24, R68 ;  /* 0x000000181444723c */ /* 0x004fe20000001844 */
[--C-:B------:R-:W-:Y:S01]  /*7ad0*/  FFMA.FTZ R25, R46, UR4, -R54.reuse ;  /* 0x000000042e197c23 */ /* 0x100fe20008010836 */
[----:B------:R-:W-:Y:S01]  /*7ae0*/  FFMA.FTZ R24, R53, UR4, -R54 ;  /* 0x0000000435187c23 */ /* 0x000fe20008010836 */
[----:B------:R-:W-:Y:S01]  /*7af0*/  FADD.FTZ R63, R64, R63 ;  /* 0x0000003f403f7221 */ /* 0x000fe20000010000 */
[----:B------:R-:W-:-:S03]  /*7b00*/  FADD.FTZ R42, R42, R43 ;  /* 0x0000002b2a2a7221 */ /* 0x000fc60000010000 */
[----:B------:R-:W-:Y:S01]  /*7b10*/  MUFU.EX2 R25, R25 ;  /* 0x0000001900197308 */ /* 0x000fe20000000800 */
[----:B------:R-:W-:Y:S01]  /*7b20*/  HMMA.16816.F32 R4, R20, R26, R4 ;  /* 0x0000001a1404723c */ /* 0x000fe20000001804 */
[----:B------:R-:W-:Y:S01]  /*7b30*/  FFMA.FTZ R27, R52, UR4, -R55 ;  /* 0x00000004341b7c23 */ /* 0x000fe20008010837 */
[----:B------:R-:W-:Y:S01]  /*7b40*/  FADD.FTZ R34, R34, R63 ;  /* 0x0000003f22227221 */ /* 0x000fe20000010000 */
[----:B------:R-:W2:Y:S01]  /*7b50*/  MUFU.EX2 R24, R24 ;  /* 0x0000001800187308 */ /* 0x000ea20000000800 */
[----:B------:R-:W-:Y:S02]  /*7b60*/  FADD.FTZ R29, R29, R42 ;  /* 0x0000002a1d1d7221 */ /* 0x000fe40000010000 */
[----:B------:R-:W-:Y:S01]  /*7b70*/  FADD.FTZ R34, R33, R34 ;  /* 0x0000002221227221 */ /* 0x000fe20000010000 */
[----:B------:R-:W-:Y:S01]  /*7b80*/  MUFU.EX2 R26, R48 ;  /* 0x00000030001a7308 */ /* 0x000fe20000000800 */
[----:B-1----:R-:W-:Y:S02]  /*7b90*/  MOV R0, R56 ;  /* 0x0000003800007202 */ /* 0x002fe40000000f00 */
[----:B------:R-:W-:Y:S01]  /*7ba0*/  FADD.FTZ R41, R41, R34 ;  /* 0x0000002229297221 */ /* 0x000fe20000010000 */
[----:B------:R-:W1:Y:S03]  /*7bb0*/  MUFU.EX2 R27, R27 ;  /* 0x0000001b001b7308 */ /* 0x000e660000000800 */
[----:B------:R-:W-:-:S04]  /*7bc0*/  FADD.FTZ R41, R38, R41 ;  /* 0x0000002926297221 */ /* 0x000fc80000010000 */
[----:B------:R-:W-:-:S04]  /*7bd0*/  FADD.FTZ R2, R2, R41 ;  /* 0x0000002902027221 */ /* 0x000fc80000010000 */
[----:B------:R-:W-:Y:S01]  /*7be0*/  FADD.FTZ R2, R39, R2 ;  /* 0x0000000227027221 */ /* 0x000fe20000010000 */
[C---:B---3--:R-:W-:Y:S01]  /*7bf0*/  HMMA.16816.F32 R16, R20.reuse, R12, R16 ;  /* 0x0000000c1410723c */ /* 0x048fe20000001810 */
[----:B--2---:R-:W-:Y:S02]  /*7c00*/  F2FP.F16.F32.PACK_AB R12, R24, R25 ;  /* 0x00000019180c723e */ /* 0x004fe400000000ff */
[----:B------:R-:W-:Y:S01]  /*7c10*/  FADD.FTZ R25, R25, R2 ;  /* 0x0000000219197221 */ /* 0x000fe20000010000 */
[----:B-1----:R-:W-:Y:S01]  /*7c20*/  F2FP.F16.F32.PACK_AB R13, R27, R28 ;  /* 0x0000001c1b0d723e */ /* 0x002fe200000000ff */
[----:B------:R-:W-:Y:S01]  /*7c30*/  FADD.FTZ R28, R28, R29 ;  /* 0x0000001d1c1c7221 */ /* 0x000fe20000010000 */
[----:B------:R-:W-:Y:S01]  /*7c40*/  MOV R2, R57 ;  /* 0x0000003900027202 */ /* 0x000fe20000000f00 */
[----:B------:R-:W-:Y:S01]  /*7c50*/  FADD.FTZ R25, R24, R25 ;  /* 0x0000001918197221 */ /* 0x000fe20000010000 */
[----:B------:R-:W-:Y:S01]  /*7c60*/  HMMA.16816.F32 R8, R20, R14, R8 ;  /* 0x0000000e1408723c */ /* 0x000fe20000001808 */
        /* <DEDUP_REMOVED lines=8> */
[C---:B------:R-:W-:Y:S08]  /*7cf0*/  HMMA.16816.F32 R76, R12.reuse, R80, R16 ;  /* 0x000000500c4c723c */ /* 0x040ff00000001810 */
[C---:B------:R-:W-:Y:S08]  /*7d00*/  HMMA.16816.F32 R72, R12.reuse, R74, R4 ;  /* 0x0000004a0c48723c */ /* 0x040ff00000001804 */
[----:B------:R-:W-:-:S15]  /*7d10*/  HMMA.16816.F32 R80, R12, R82, R8 ;  /* 0x000000520c50723c */ /* 0x000fde0000001808 */
[----:B------:R-:W-:-:S05]  /*7d20*/  NOP ;  /* 0x0000000000007918 */ /* 0x000fca0000000000 */
.L_x_3212:
[----:B------:R-:W-:-:S13]  /*7d30*/  ISETP.GE.AND P0, PT, R150, RZ, PT ;  /* 0x000000ff9600720c */ /* 0x000fda0003f06270 */
[----:B------:R-:W-:Y:S05]  /*7d40*/  @!P0 BRA `(.L_x_3220) ;  /* 0x0000002800248947 */ /* 0x000fea0003800000 */
[----:B------:R-:W1:Y:S01]  /*7d50*/  S2UR UR5, SR_CgaCtaId ;  /* 0x00000000000579c3 */ /* 0x000e620000008800 */
[----:B------:R-:W-:Y:S01]  /*7d60*/  UISETP.NE.U32.AND UP0, UPT, UR8, URZ, UPT ;  /* 0x000000ff0800728c */ /* 0x000fe2000bf05070 */
[C---:B------:R-:W-:Y:S01]  /*7d70*/  LEA R151, R150.reuse, 0x80, 0x7 ;  /* 0x0000008096977811 */ /* 0x040fe200078e38ff */
[----:B------:R-:W-:Y:S01]  /*7d80*/  IMAD.MOV.U32 R85, RZ, RZ, R0 ;  /* 0x000000ffff557224 */ /* 0x000fe200078e0000 */
[----:B------:R-:W-:Y:S01]  /*7d90*/  IADD3 R150, PT, PT, R150, 0x1, RZ ;  /* 0x0000000196967810 */ /* 0x000fe20007ffe0ff */
[----:B------:R-:W-:Y:S01]  /*7da0*/  UISETP.NE.AND.EX UP0, UPT, UR9, URZ, UPT, UP0 ;  /* 0x000000ff0900728c */ /* 0x000fe2000bf05300 */
[----:B------:R-:W-:Y:S01]  /*7db0*/  IMAD.MOV.U32 R3, RZ, RZ, R2 ;  /* 0x000000ffff037224 */ /* 0x000fe200078e0002 */
[C---:B------:R-:W-:Y:S01]  /*7dc0*/  IADD3 R145, PT, PT, R132.reuse, 0x3020, RZ ;  /* 0x0000302084917810 */ /* 0x040fe20007ffe0ff */
[----:B------:R-:W-:Y:S01]  /*7dd0*/  VIADD R148, R132, 0x3000 ;  /* 0x0000300084947836 */ /* 0x000fe20000000000 */
[----:B------:R-:W-:Y:S01]  /*7de0*/  UMOV UR11, 0x400 ;  /* 0x00000400000b7882 */ /* 0x000fe20000000000 */
[----:B------:R-:W-:Y:S01]  /*7df0*/  IMAD.MOV.U32 R149, RZ, RZ, RZ ;  /* 0x000000ffff957224 */ /* 0x000fe200078e00ff */
[----:B------:R-:W-:Y:S01]  /*7e00*/  PLOP3.LUT P6, PT, PT, PT, UP0, 0x80, 0x8 ;  /* 0x000000000008781c */ /* 0x000fe20003fcf008 */
[----:B------:R-:W2:Y:S01]  /*7e10*/  LDCU UR10, c[0x0][0x440] ;  /* 0x00008800ff0a77ac */ /* 0x000ea20008000800 */
[----:B------:R-:W3:Y:S01]  /*7e20*/  LDCU UR4, c[0x0][0x45c] ;  /* 0x00008b80ff0477ac */ /* 0x000ee20008000800 */
[----:B------:R-:W4:Y:S01]  /*7e30*/  LDCU.64 UR6, c[0x0][0x3a0] ;  /* 0x00007400ff0677ac */ /* 0x000f220008000a00 */
[----:B------:R-:W2:Y:S01]  /*7e40*/  LDCU.64 UR8, c[0x0][0x3a8] ;  /* 0x00007500ff0877ac */ /* 0x000ea20008000a00 */
[----:B-1----:R-:W-:-:S12]  /*7e50*/  ULEA UR5, UR5, UR11, 0x18 ;  /* 0x0000000b05057291 */ /* 0x002fd8000f8ec0ff */
.L_x_3224:
[----:B------:R-:W-:Y:S01]  /*7e60*/  @!P6 IADD3 R5, P0, PT, RZ, -R149, RZ ;  /* 0x80000095ff05e210 */ /* 0x000fe20007f1e0ff */
[----:B------:R-:W1:Y:S01]  /*7e70*/  @!P6 LDC R154, c[0x0][0x3c0] ;  /* 0x0000f000ff9aeb82 */ /* 0x000e620000000800 */
[C---:B------:R-:W-:Y:S01]  /*7e80*/  LOP3.LUT R144, R86.reuse, 0x18, RZ, 0xc0, !PT ;  /* 0x0000001856907812 */ /* 0x040fe200078ec0ff */
[----:B------:R-:W-:Y:S06]  /*7e90*/  DEPBAR.LE SB0, 0x0 ;  /* 0x000080000000791a */ /* 0x000fec0000000000 */
[----:B------:R-:W2:Y:S08]  /*7ea0*/  LDC R87, c[0x0][0x3c4] ;  /* 0x0000f100ff577b82 */ /* 0x000eb00000000800 */
[----:B------:R-:W-:Y:S01]  /*7eb0*/  BAR.SYNC.DEFER_BLOCKING 0x0 ;  /* 0x0000000000007b1d */ /* 0x000fe20000010000 */
[----:B------:R-:W-:Y:S02]  /*7ec0*/  IMAD.MOV.U32 R2, RZ, RZ, R140 ;  /* 0x000000ffff027224 */ /* 0x000fe400078e008c */
[----:B------:R-:W-:Y:S02]  /*7ed0*/  IMAD.SHL.U32 R137, R86, 0x8, RZ ;  /* 0x0000000856897824 */ /* 0x000fe400078e00ff */
[----:B------:R-:W-:Y:S03]  /*7ee0*/  IMAD.MOV.U32 R0, RZ, RZ, R141 ;  /* 0x000000ffff007224 */ /* 0x000fe600078e008d */
[C---:B------:R-:W-:Y:S02]  /*7ef0*/  LOP3.LUT R136, R137.reuse, 0x18, RZ, 0xc0, !PT ;  /* 0x0000001889887812 */ /* 0x040fe400078ec0ff */
[----:B------:R-:W-:Y:S01]  /*7f00*/  LOP3.LUT R143, R137, 0xd8, RZ, 0xc0, !PT ;  /* 0x000000d8898f7812 */ /* 0x000fe200078ec0ff */
[----:B-1----:R-:W-:Y:S04]  /*7f10*/  @!P6 IMAD.SHL.U32 R4, R154, 0x80, RZ ;  /* 0x000000809a04e824 */ /* 0x002fe800078e00ff */
[----:B------:R-:W-:Y:S05]  /*7f20*/  @!P6 IMAD.X R4, RZ, RZ, ~R4, P0 ;  /* 0x000000ffff04e224 */ /* 0x000fea00000e0e04 */
[----:B------:R-:W-:Y:S04]  /*7f30*/  @!P6 SHF.R.S64 R5, R5, 0x1f, R4 ;  /* 0x0000001f0505e819 */ /* 0x000fe80000001004 */
[----:B------:R-:W-:Y:S04]  /*7f40*/  @!P6 IADD3 R140, P0, PT, R140, R5, RZ ;  /* 0x000000058c8ce210 */ /* 0x000fe80007f1e0ff */
[----:B------:R-:W-:Y:S01]  /*7f50*/  @!P6 LEA.HI.X.SX32 R141, R4, R141, 0x1, P0 ;  /* 0x0000008d048de211 */ /* 0x000fe200000f0eff */
[----:B--2---:R-:W-:Y:S08]  /*7f60*/  @!P6 BRA `(.L_x_3221) ;  /* 0x0000000000f4e947 */ /* 0x004ff00003800000 */
        /* <DEDUP_REMOVED lines=61> */
.L_x_3221:
[----:B------:R-:W-:Y:S01]  /*8340*/  ISETP.GE.AND P5, PT, R136, UR10, PT ;  /* 0x0000000a88007c0c */ /* 0x000fe2000bfa6270 */
[----:B------:R-:W-:Y:S01]  /*8350*/  IMAD.SHL.U32 R155, R154, 0x40, RZ ;  /* 0x000000409a9b7824 */ /* 0x000fe200078e00ff */
[----:B------:R-:W-:Y:S01]  /*8360*/  LOP3.LUT R143, R143, R144, RZ, 0x3c, !PT ;  /* 0x000000908f8f7212 */ /* 0x000fe200078e3cff */
[----:B------:R-:W1:Y:S01]  /*8370*/  S2R R86, SR_TID.X ;  /* 0x0000000000567919 */ /* 0x000e620000002100 */
[----:B------:R-:W-:Y:S01]  /*8380*/  LOP3.LUT R156, R137, 0x1f20, RZ, 0xc0, !PT ;  /* 0x00001f20899c7812 */ /* 0x000fe200078ec0ff */
[----:B------:R-:W-:Y:S01]  /*8390*/  IMAD.MOV.U32 R2, RZ, RZ, 0x20 ;  /* 0x00000020ff027424 */ /* 0x000fe200078e00ff */
[----:B------:R-:W-:Y:S02]  /*83a0*/  ISETP.GE.AND P4, PT, R136, UR10, PT ;  /* 0x0000000a88007c0c */ /* 0x000fe4000bf86270 */
[----:B------:R-:W-:Y:S02]  /*83b0*/  LOP3.LUT R156, R156, R143, RZ, 0xfc, !PT ;  /* 0x0000008f9c9c7212 */ /* 0x000fe400078efcff */
[----:B------:R-:W-:Y:S02]  /*83c0*/  IADD3 R158, P0, PT, R155, R140, RZ ;  /* 0x0000008c9b9e7210 */ /* 0x000fe40007f1e0ff */
[----:B------:R-:W-:Y:S02]  /*83d0*/  LEA R143, R156, UR5, 0x1 ;  /* 0x000000059c8f7c11 */ /* 0x000fe4000f8e08ff */
[----:B------:R-:W-:Y:S03]  /*83e0*/  SHF.L.U64.HI R84, R154, 0x6, R87 ;  /* 0x000000069a547819 */ /* 0x000fe60000010257 */
[----:B------:R-:W-:Y:S01]  /*83f0*/  @!PT LDS RZ, [RZ] ;  /* 0x00000000fffff984 */ /* 0x000fe20000000800 */
[----:B------:R-:W-:Y:S01]  /*8400*/  @!PT LDS RZ, [RZ] ;  /* 0x00000000fffff984 */ /* 0x000fe20000000800 */
[----:B------:R-:W-:Y:S01]  /*8410*/  @!PT LDS RZ, [RZ] ;  /* 0x00000000fffff984 */ /* 0x000fe20000000800 */
[----:B------:R2:W-:Y:S02]  /*8420*/  @!P5 LDGSTS.E.BYPASS.LTC128B.128 [R143+0x3000], desc[UR16][R140.64] ;  /* 0x030000008c8fdfae */ /* 0x0005e4000b981a10 */
[----:B------:R-:W-:Y:S01]  /*8430*/  IMAD.X R159, R84, 0x1, R141, P0 ;  /* 0x00000001549f7824 */ /* 0x000fe200000e068d */
[----:B------:R-:W-:Y:S01]  /*8440*/  @!P4 IADD3 R160, P0, PT, R158, R155, RZ ;  /* 0x0000009b9ea0c210 */ /* 0x000fe20007f1e0ff */
[----:B------:R-:W-:Y:S01]  /*8450*/  @P5 STS.128 [R143+0x3000], RZ ;  /* 0x003000ff8f005388 */ /* 0x000fe20000000c00 */
[C---:B------:R-:W-:Y:S03]  /*8460*/  @!P4 LEA R156, P1, R154.reuse, R158, 0x7 ;  /* 0x0000009e9a9cc211 */ /* 0x040fe600078238ff */
[----:B------:R-:W-:Y:S01]  /*8470*/  @P4 STS.128 [R143+0x3800], RZ ;  /* 0x003800ff8f004388 */ /* 0x000fe20000000c00 */
[----:B------:R-:W-:Y:S01]  /*8480*/  @!P4 IMAD.X R161, R159, 0x1, R84, P0 ;  /* 0x000000019fa1c824 */ /* 0x000fe200000e0654 */
[----:B------:R-:W-:Y:S02]  /*8490*/  @!P4 LEA.HI.X R157, R154, R159, R87, 0x7, P1 ;  /* 0x0000009f9a9dc211 */ /* 0x000fe400008f3c57 */
[----:B------:R-:W-:Y:S01]  /*84a0*/  @!PT LDS RZ, [RZ] ;  /* 0x00000000fffff984 */ /* 0x000fe20000000800 */
[----:B------:R-:W-:Y:S01]  /*84b0*/  @!PT LDS RZ, [RZ] ;  /* 0x00000000fffff984 */ /* 0x000fe20000000800 */
[----:B------:R-:W-:Y:S01]  /*84c0*/  @!PT LDS RZ, [RZ] ;  /* 0x00000000fffff984 */ /* 0x000fe20000000800 */
[----:B------:R2:W-:Y:S01]  /*84d0*/  @!P4 LDGSTS.E.BYPASS.LTC128B.128 [R143+0x3800], desc[UR16][R158.64] ;  /* 0x038000009e8fcfae */ /* 0x0005e2000b981a10 */
[----:B------:R-:W-:Y:S03]  /*84e0*/  ISETP.NE.AND P1, PT, R150, 0x1, PT ;  /* 0x000000019600780c */ /* 0x000fe60003f25270 */
[----:B------:R-:W-:Y:S01]  /*84f0*/  @P4 STS.128 [R143+0x4000], RZ ;  /* 0x004000ff8f004388 */ /* 0x000fe20000000c00 */
[----:B-1----:R-:W-:Y:S03]  /*8500*/  LOP3.LUT P0, RZ, R86, 0x4, RZ, 0xc0, !PT ;  /* 0x0000000456ff7812 */ /* 0x002fe6000780c0ff */
[----:B------:R-:W-:Y:S01]  /*8510*/  @!PT LDS RZ, [RZ] ;  /* 0x00000000fffff984 */ /* 0x000fe20000000800 */
[----:B------:R-:W-:Y:S01]  /*8520*/  @!PT LDS RZ, [RZ] ;  /* 0x00000000fffff984 */ /* 0x000fe20000000800 */
[----:B------:R-:W-:Y:S01]  /*8530*/  @!PT LDS RZ, [RZ] ;  /* 0x00000000fffff984 */ /* 0x000fe20000000800 */
[----:B------:R2:W-:Y:S01]  /*8540*/  @!P4 LDGSTS.E.BYPASS.LTC128B.128 [R143+0x4000], desc[UR16][R160.64] ;  /* 0x04000000a08fcfae */ /* 0x0005e2000b981a10 */
[----:B------:R-:W-:Y:S03]  /*8550*/  SEL R2, R2, 0xffffffe0, !P0 ;  /* 0xffffffe002027807 */ /* 0x000fe60004000000 */
[----:B------:R-:W-:Y:S02]  /*8560*/  @P4 STS.128 [R143+0x4800], RZ ;  /* 0x004800ff8f004388 */ /* 0x000fe40000000c00 */
[----:B------:R-:W-:Y:S02]  /*8570*/  IMAD.IADD R124, R134, 0x1, R2 ;  /* 0x00000001867c7824 */ /* 0x000fe400078e0202 */
[----:B------:R-:W-:Y:S01]  /*8580*/  @!PT LDS RZ, [RZ] ;  /* 0x00000000fffff984 */ /* 0x000fe20000000800 */
[----:B------:R-:W-:Y:S01]  /*8590*/  @!PT LDS RZ, [RZ] ;  /* 0x00000000fffff984 */ /* 0x000fe20000000800 */
[----:B------:R-:W-:Y:S01]  /*85a0*/  @!PT LDS RZ, [RZ] ;  /* 0x00000000fffff984 */ /* 0x000fe20000000800 */
[----:B------:R2:W-:Y:S01]  /*85b0*/  @!P4 LDGSTS.E.BYPASS.LTC128B.128 [R143+0x4800], desc[UR16][R156.64] ;  /* 0x048000009c8fcfae */ /* 0x0005e2000b981a10 */
[----:B------:R-:W-:Y:S03]  /*85c0*/  IMAD.IADD R0, R2, 0x1, R133 ;  /* 0x0000000102007824 */ /* 0x000fe600078e0285 */
[----:B------:R-:W-:Y:S04]  /*85d0*/  LDSM.16.M88.4 R88, [R134] ;  /* 0x000000008658783b */ /* 0x000fe80000000200 */
[----:B------:R-:W1:Y:S04]  /*85e0*/  LDSM.16.M88.4 R92, [R133+0x1000] ;  /* 0x00100000855c783b */ /* 0x000e680000000200 */
[----:B------:R-:W5:Y:S04]  /*85f0*/  LDSM.16.M88.4 R96, [R133+0x1400] ;  /* 0x001400008560783b */ /* 0x000f680000000200 */
[----:B------:R-:W3:Y:S04]  /*8600*/  LDSM.16.M88.4 R100, [R133+0x1800] ;  /* 0x001800008564783b */ /* 0x000ee80000000200 */
[----:B------:R-:W0:Y:S04]  /*8610*/  LDGDEPBAR ;  /* 0x00000000000079af */ /* 0x000e280000000000 */
[----:B------:R-:W4:Y:S04]  /*8620*/  LDSM.16.M88.4 R104, [R133+0x1c00] ;  /* 0x001c00008568783b */ /* 0x000f280000000200 */
[----:B------:R-:W2:Y:S04]  /*8630*/  LDSM.16.M88.4 R108, [R133+0x2000] ;  /* 0x00200000856c783b */ /* 0x000ea80000000200 */
[----:B------:R-:W2:Y:S04]  /*8640*/  LDSM.16.M88.4 R112, [R133+0x2400] ;  /* 0x002400008570783b */ /* 0x000ea80000000200 */
[----:B------:R-:W2:Y:S04]  /*8650*/  LDSM.16.M88.4 R116, [R133+0x2800] ;  /* 0x002800008574783b */ /* 0x000ea80000000200 */
[----:B------:R-:W2:Y:S04]  /*8660*/  LDSM.16.M88.4 R120, [R133+0x2c00] ;  /* 0x002c00008578783b */ /* 0x000ea80000000200 */
[----:B------:R-:W-:Y:S01]  /*8670*/  LDSM.16.M88.4 R124, [R124] ;  /* 0x000000007c7c783b */ /* 0x000fe20000000200 */
[C---:B-1----:R-:W-:Y:S03]  /*8680*/  HMMA.16816.F32 R4, R88.reuse, R92, RZ ;  /* 0x0000005c5804723c */ /* 0x042fe600000018ff */
[----:B------:R-:W1:Y:S05]  /*8690*/  LDSM.16.M88.4 R128, [R0+0x1000] ;  /* 0x001000000080783b */ /* 0x000e6a0000000200 */
[C---:B------:R-:W-:Y:S01]  /*86a0*/  HMMA.16816.F32 R8, R88.reuse, R94, RZ ;  /* 0x0000005e5808723c */ /* 0x040fe200000018ff */
[----:B------:R-:W-:Y:S07]  /*86b0*/  LDSM.16.M88.4 R92, [R0+0x1800] ;  /* 0x00180000005c783b */ /* 0x000fee0000000200 */
[C---:B-----5:R-:W-:Y:S08]  /*86c0*/  HMMA.16816.F32 R12, R88.reuse, R96, RZ ;  /* 0x00000060580c723c */ /* 0x060ff000000018ff */
[C---:B------:R-:W-:Y:S01]  /*86d0*/  HMMA.16816.F32 R16, R88.reuse, R98, RZ ;  /* 0x000000625810723c */ /* 0x040fe200000018ff */
[----:B------:R-:W-:Y:S07]  /*86e0*/  LDSM.16.M88.4 R96, [R0+0x2000] ;  /* 0x002000000060783b */ /* 0x000fee0000000200 */
[C---:B---3--:R-:W-:Y:S08]  /*86f0*/  HMMA.16816.F32 R20, R88.reuse, R100, RZ ;  /* 0x000000645814723c */ /* 0x048ff000000018ff */
[C---:B------:R-:W-:Y:S08]  /*8700*/  HMMA.16816.F32 R24, R88.reuse, R102, RZ ;  /* 0x000000665818723c */ /* 0x040ff000000018ff */
[C---:B----4-:R-:W-:Y:S08]  /*8710*/  HMMA.16816.F32 R28, R88.reuse, R104, RZ ;  /* 0x00000068581c723c */ /* 0x050ff000000018ff */
        /* <DEDUP_REMOVED lines=11> */
[C---:B------:R-:W-:Y:S08]  /*87d0*/  HMMA.16816.F32 R8, R124.reuse, R130, R8 ;  /* 0x000000827c08723c */ /* 0x040ff00000001808 */
[C---:B--2---:R-:W-:Y:S08]  /*87e0*/  HMMA.16816.F32 R12, R124.reuse, R88, R12 ;  /* 0x000000587c0c723c */ /* 0x044ff0000000180c */
[C---:B------:R-:W-:Y:S01]  /*87f0*/  HMMA.16816.F32 R16, R124.reuse, R90, R16 ;  /* 0x0000005a7c10723c */ /* 0x040fe20000001810 */
[----:B------:R-:W1:Y:S07]  /*8800*/  LDSM.16.M88.4 R88, [R0+0x1c00] ;  /* 0x001c00000058783b */ /* 0x000e6e0000000200 */
[C---:B------:R-:W-:Y:S08]  /*8810*/  HMMA.16816.F32 R20, R124.reuse, R92, R20 ;  /* 0x0000005c7c14723c */ /* 0x040ff00000001814 */
[C---:B------:R-:W-:Y:S01]  /*8820*/  HMMA.16816.F32 R24, R124.reuse, R94, R24 ;  /* 0x0000005e7c18723c */ /* 0x040fe20000001818 */
[----:B------:R-:W-:Y:S07]  /*8830*/  LDSM.16.M88.4 R92, [R0+0x2800] ;  /* 0x00280000005c783b */ /* 0x000fee0000000200 */
[C---:B-1----:R-:W-:Y:S08]  /*8840*/  HMMA.16816.F32 R28, R124.reuse, R88, R28 ;  /* 0x000000587c1c723c */ /* 0x042ff0000000181c */
[C---:B------:R-:W-:Y:S01]  /*8850*/  HMMA.16816.F32 R32, R124.reuse, R90, R32 ;  /* 0x0000005a7c20723c */ /* 0x040fe20000001820 */
[----:B------:R-:W1:Y:S07]  /*8860*/  LDSM.16.M88.4 R88, [R0+0x2400] ;  /* 0x002400000058783b */ /* 0x000e6e0000000200 */
[C---:B------:R-:W-:Y:S08]  /*8870*/  HMMA.16816.F32 R36, R124.reuse, R96, R36 ;  /* 0x000000607c24723c */ /* 0x040ff00000001824 */
[C---:B------:R-:W-:Y:S01]  /*8880*/  HMMA.16816.F32 R40, R124.reuse, R98, R40 ;  /* 0x000000627c28723c */ /* 0x040fe20000001828 */
[----:B------:R-:W2:Y:S01]  /*8890*/  LDSM.16.M88.4 R96, [R0+0x2c00] ;  /* 0x002c00000060783b */ /* 0x000ea20000000200 */
[----:B------:R-:W-:Y:S04]  /*88a0*/  DEPBAR.LE SB0, 0x0 ;  /* 0x000080000000791a */ /* 0x000fe80000000000 */
[----:B------:R-:W-:Y:S02]  /*88b0*/  BAR.SYNC.DEFER_BLOCKING 0x0 ;  /* 0x0000000000007b1d */ /* 0x000fe40000010000 */
[C---:B-1----:R-:W-:Y:S08]  /*88c0*/  HMMA.16816.F32 R44, R124.reuse, R88, R44 ;  /* 0x000000587c2c723c */ /* 0x042ff0000000182c */
[C---:B------:R-:W-:Y:S08]  /*88d0*/  HMMA.16816.F32 R48, R124.reuse, R90, R48 ;  /* 0x0000005a7c30723c */ /* 0x040ff00000001830 */
[C---:B------:R-:W-:Y:S08]  /*88e0*/  HMMA.16816.F32 R52, R124.reuse, R92, R52 ;  /* 0x0000005c7c34723c */ /* 0x040ff00000001834 */
[C---:B------:R-:W-:Y:S08]  /*88f0*/  HMMA.16816.F32 R56, R124.reuse, R94, R56 ;  /* 0x0000005e7c38723c */ /* 0x040ff00000001838 */
[C---:B--2---:R-:W-:Y:S08]  /*8900*/  HMMA.16816.F32 R60, R124.reuse, R96, R60 ;  /* 0x000000607c3c723c */ /* 0x044ff0000000183c */
        /* <DEDUP_REMOVED lines=79> */
.L_x_3223:
[----:B------:R-:W-:Y:S01]  /*8e00*/  @!PT LDS RZ, [RZ] ;  /* 0x00000000fffff984 */ /* 0x000fe20000000800 */
[----:B------:R-:W-:Y:S01]  /*8e10*/  @!PT LDS RZ, [RZ] ;  /* 0x00000000fffff984 */ /* 0x000fe20000000800 */
[----:B------:R-:W-:Y:S01]  /*8e20*/  @!PT LDS RZ, [RZ] ;  /* 0x00000000fffff984 */ /* 0x000fe20000000800 */
[----:B------:R1:W-:Y:S01]  /*8e30*/  @!P5 LDGSTS.E.BYPASS.LTC128B.128 [R143+0x1000], desc[UR16][R138.64] ;  /* 0x010000008a8fdfae */ /* 0x0003e2000b981a10 */
[C---:B------:R-:W-:Y:S01]  /*8e40*/  LEA R92, P2, R88.reuse, RZ, 0x6 ;  /* 0x000000ff585c7211 */ /* 0x040fe200078430ff */
[C---:B------:R-:W-:Y:S01]  /*8e50*/  @!P4 IMAD.SHL.U32 R91, R88.reuse, 0x40, RZ ;  /* 0x00000040585bc824 */ /* 0x040fe200078e00ff */
[C---:B------:R-:W-:Y:S01]  /*8e60*/  @!P4 SHF.L.U64.HI R2, R88.reuse, 0x6, R87 ;  /* 0x000000065802c819 */ /* 0x040fe20000010257 */
[----:B------:R1:W-:Y:S01]  /*8e70*/  @P5 STS.128 [R143+0x1000], RZ ;  /* 0x001000ff8f005388 */ /* 0x0003e20000000c00 */
[C---:B------:R-:W-:Y:S01]  /*8e80*/  LEA.HI.X R93, R88.reuse, RZ, RZ, 0x6, P2 ;  /* 0x000000ff585d7211 */ /* 0x040fe200010f34ff */
[----:B------:R-:W-:Y:S01]  /*8e90*/  IMAD.SHL.U32 R84, R87, 0x40, RZ ;  /* 0x0000004057547824 */ /* 0x000fe200078e00ff */
[-C--:B------:R-:W-:Y:S01]  /*8ea0*/  @!P4 IADD3 R90, P3, P2, R91, R138.reuse, R91 ;  /* 0x0000008a5b5ac210 */ /* 0x080fe20007a7e05b */
[----:B------:R1:W-:Y:S01]  /*8eb0*/  @P4 STS.128 [R143+0x1800], RZ ;  /* 0x001800ff8f004388 */ /* 0x0003e20000000c00 */
[----:B------:R-:W-:Y:S02]  /*8ec0*/  @!P4 LEA R89, P1, R88, R138, 0x6 ;  /* 0x0000008a5859c211 */ /* 0x000fe400078230ff */
[-C--:B------:R-:W-:Y:S02]  /*8ed0*/  @!P4 IADD3.X R91, PT, PT, R2, R139.reuse, R2, P3, P2 ;  /* 0x0000008b025bc210 */ /* 0x080fe40001fe4402 */
[----:B------:R-:W-:Y:S02]  /*8ee0*/  @!P4 IADD3 R92, P2, PT, R138, R92, RZ ;  /* 0x0000005c8a5cc210 */ /* 0x000fe40007f5e0ff */
[C-C-:B------:R-:W-:Y:S02]  /*8ef0*/  @!P4 LEA.HI.X R0, R88.reuse, R139, R87.reuse, 0x6, P1 ;  /* 0x0000008b5800c211 */ /* 0x140fe400008f3457 */
[----:B------:R-:W-:Y:S02]  /*8f00*/  @!P4 IADD3.X R93, PT, PT, R139, R93, R84, P2, !PT ;  /* 0x0000005d8b5dc210 */ /* 0x000fe400017fe454 */
[C---:B------:R-:W-:Y:S03]  /*8f10*/  @!P4 LEA R94, P1, R88.reuse, R89, 0x7 ;  /* 0x00000059585ec211 */ /* 0x040fe600078238ff */
[----:B------:R-:W-:Y:S01]  /*8f20*/  @!PT LDS RZ, [RZ] ;  /* 0x00000000fffff984 */ /* 0x000fe20000000800 */
[----:B------:R-:W-:Y:S01]  /*8f30*/  @!PT LDS RZ, [RZ] ;  /* 0x00000000fffff984 */ /* 0x000fe20000000800 */
[----:B------:R-:W-:Y:S01]  /*8f40*/  @!PT LDS RZ, [RZ] ;  /* 0x00000000fffff984 */ /* 0x000fe20000000800 */
[----:B------:R1:W-:Y:S01]  /*8f50*/  @!P4 LDGSTS.E.BYPASS.LTC128B.128 [R143+0x1800], desc[UR16][R92.64] ;  /* 0x018000005c8fcfae */ /* 0x0003e2000b981a10 */
[----:B------:R-:W-:Y:S03]  /*8f60*/  @!P4 LEA.HI.X R95, R88, R0, R87, 0x7, P1 ;  /* 0x00000000585fc211 */ /* 0x000fe600008f3c57 */
        /* <DEDUP_REMOVED lines=11> */
.L_x_3222:
        /* <DEDUP_REMOVED lines=34> */
[----:B-1----:R-:W-:Y:S01]  /*9240*/  SHFL.BFLY PT, R93, R88, 0x2, 0x1f ;  /* 0x0c401f00585d7f89 */ /* 0x002fe200000e0000 */
[----:B------:R-:W-:Y:S07]  /*9250*/  IADD3 R151, PT, PT, R151, -0x80, RZ ;  /* 0xffffff8097977810 */ /* 0x000fee0007ffe0ff */
[----:B------:R-:W1:Y:S02]  /*9260*/  SHFL.BFLY PT, R2, R89, 0x2, 0x1f ;  /* 0x0c401f0059027f89 */ /* 0x000e6400000e0000 */
[----:B-1----:R-:W-:Y:S02]  /*9270*/  FMNMX.FTZ R87, R89, R2, !PT ;  /* 0x0000000259577209 */ /* 0x002fe40007810000 */
[----:B------:R-:W-:Y:S04]  /*9280*/  FMNMX.FTZ R91, R88, R93, !PT ;  /* 0x0000005d585b7209 */ /* 0x000fe80007810000 */
[----:B------:R-:W1:Y:S08]  /*9290*/  SHFL.BFLY PT, R0, R87, 0x1, 0x1f ;  /* 0x0c201f0057007f89 */ /* 0x000e7000000e0000 */
[----:B------:R-:W2:Y:S01]  /*92a0*/  SHFL.BFLY PT, R84, R91, 0x1, 0x1f ;  /* 0x0c201f005b547f89 */ /* 0x000ea200000e0000 */
[----:B-1----:R-:W-:Y:S02]  /*92b0*/  FMNMX.FTZ R0, R87, R0, !PT ;  /* 0x0000000057007209 */ /* 0x002fe40007810000 */
[----:B------:R-:W-:Y:S02]  /*92c0*/  MOV R87, R145 ;  /* 0x0000009100577202 */ /* 0x000fe40000000f00 */
[----:B--2---:R-:W-:Y:S01]  /*92d0*/  FMNMX.FTZ R2, R91, R84, !PT ;  /* 0x000000545b027209 */ /* 0x004fe20007810000 */
[C---:B------:R-:W-:Y:S01]  /*92e0*/  FMUL.FTZ R88, R0.reuse, UR4 ;  /* 0x0000000400587c20 */ /* 0x040fe20008410000 */
[----:B------:R-:W-:Y:S01]  /*92f0*/  FADD.FTZ R85, -R0, R85 ;  /* 0x0000005500557221 */ /* 0x000fe20000010100 */
[----:B------:R-:W-:Y:S02]  /*9300*/  @P0 IADD3 R87, PT, PT, R148, -0x20, RZ ;  /* 0xffffffe094570810 */ /* 0x000fe40007ffe0ff */
[C---:B------:R-:W-:Y:S01]  /*9310*/  FMUL.FTZ R90, R2.reuse, UR4 ;  /* 0x00000004025a7c20 */ /* 0x040fe20008410000 */
[C---:B------:R-:W-:Y:S01]  /*9320*/  FSETP.NEU.FTZ.AND P1, PT, R2.reuse, -INF , PT ;  /* 0xff8000000200780b */ /* 0x040fe20003f3d000 */
[----:B------:R-:W-:Y:S01]  /*9330*/  FADD.FTZ R3, -R2, R3 ;  /* 0x0000000302037221 */ /* 0x000fe20000010100 */
[----:B------:R-:W1:Y:S01]  /*9340*/  LDSM.16.MT88.4 R100, [R87] ;  /* 0x000000005764783b */ /* 0x000e620000004200 */
[----:B------:R-:W-:Y:S02]  /*9350*/  ISETP.NE.AND P0, PT, R150, RZ, PT ;  /* 0x000000ff9600720c */ /* 0x000fe40003f05270 */
[----:B------:R-:W-:Y:S01]  /*9360*/  FSEL R90, R90, RZ, P1 ;  /* 0x000000ff5a5a7208 */ /* 0x000fe20000800000 */
[----:B------:R-:W-:Y:S01]  /*9370*/  FMUL.FTZ R84, R3, UR4 ;  /* 0x0000000403547c20 */ /* 0x000fe20008410000 */
[----:B------:R-:W-:Y:S01]  /*9380*/  FSETP.NEU.FTZ.AND P1, PT, R0, -INF , PT ;  /* 0xff8000000000780b */ /* 0x000fe20003f3d000 */
[----:B------:R-:W-:Y:S01]  /*9390*/  FMUL.FTZ R3, R85, UR4 ;  /* 0x0000000455037c20 */ /* 0x000fe20008410000 */
[----:B------:R-:W-:Y:S01]  /*93a0*/  MOV R85, R0 ;  /* 0x0000000000557202 */ /* 0x000fe20000000f00 */
[--C-:B------:R-:W-:Y:S01]  /*93b0*/  FFMA.FTZ R105, R4, UR4, -R90.reuse ;  /* 0x0000000404697c23 */ /* 0x100fe2000801085a */
[----:B------:R-:W-:Y:S01]  /*93c0*/  FSEL R88, R88, RZ, P1 ;  /* 0x000000ff58587208 */ /* 0x000fe20000800000 */
[----:B------:R-:W2:Y:S01]  /*93d0*/  MUFU.EX2 R84, R84 ;  /* 0x0000005400547308 */ /* 0x000ea20000000800 */
[--C-:B------:R-:W-:Y:S01]  /*93e0*/  FFMA.FTZ R112, R5, UR4, -R90.reuse ;  /* 0x0000000405707c23 */ /* 0x100fe2000801085a */
[--C-:B------:R-:W-:Y:S01]  /*93f0*/  FFMA.FTZ R110, R8, UR4, -R90.reuse ;  /* 0x00000004086e7c23 */ /* 0x100fe2000801085a */
[----:B------:R-:W-:Y:S07]  /*9400*/  FFMA.FTZ R109, R9, UR4, -R90 ;  /* 0x00000004096d7c23 */ /* 0x000fee000801085a */
[----:B------:R-:W3:Y:S01]  /*9410*/  MUFU.EX2 R3, R3 ;  /* 0x0000000300037308 */ /* 0x000ee20000000800 */
[--C-:B------:R-:W-:Y:S01]  /*9420*/  FFMA.FTZ R104, R6, UR4, -R88.reuse ;  /* 0x0000000406687c23 */ /* 0x100fe20008010858 */
[--C-:B------:R-:W-:Y:S01]  /*9430*/  FFMA.FTZ R111, R7, UR4, -R88.reuse ;  /* 0x00000004076f7c23 */ /* 0x100fe20008010858 */
[--C-:B------:R-:W-:Y:S07]  /*9440*/  FFMA.FTZ R108, R10, UR4, -R88.reuse ;  /* 0x000000040a6c7c23 */ /* 0x100fee0008010858 */
[----:B------:R-:W-:Y:S01]  /*9450*/  MUFU.EX2 R105, R105 ;  /* 0x0000006900697308 */ /* 0x000fe20000000800 */
[----:B------:R-:W-:Y:S01]  /*9460*/  FFMA.FTZ R91, R11, UR4, -R88 ;  /* 0x000000040b5b7c23 */ /* 0x000fe20008010858 */
[--C-:B------:R-:W-:Y:S01]  /*9470*/  FFMA.FTZ R117, R12, UR4, -R90.reuse ;  /* 0x000000040c757c23 */ /* 0x100fe2000801085a */
[----:B------:R-:W-:Y:S07]  /*9480*/  FFMA.FTZ R124, R13, UR4, -R90 ;  /* 0x000000040d7c7c23 */ /* 0x000fee000801085a */
        /* <DEDUP_REMOVED lines=13> */
[----:B------:R-:W-:Y:S01]  /*9560*/  FFMA.FTZ R118, R15, UR4, -R88 ;  /* 0x000000040f767c23 */ /* 0x000fe20008010858 */
[--C-:B------:R-:W-:Y:S01]  /*9570*/  FFMA.FTZ R121, R16, UR4, -R90.reuse ;  /* 0x0000000410797c23 */ /* 0x100fe2000801085a */
[----:B------:R-:W-:Y:S07]  /*9580*/  FFMA.FTZ R114, R17, UR4, -R90 ;  /* 0x0000000411727c23 */ /* 0x000fee000801085a */
[----:B------:R-:W4:Y:S01]  /*9590*/  MUFU.EX2 R91, R91 ;  /* 0x0000005b005b7308 */ /* 0x000f220000000800 */
[--C-:B------:R-:W-:Y:S01]  /*95a0*/  FFMA.FTZ R116, R18, UR4, -R88.reuse ;  /* 0x0000000412747c23 */ /* 0x100fe20008010858 */
[----:B--2---:R-:W-:Y:S01]  /*95b0*/  F2FP.F16.F32.PACK_AB R92, R112, R105 ;  /* 0x00000069705c723e */ /* 0x004fe200000000ff */
[----:B------:R-:W-:Y:S07]  /*95c0*/  FFMA.FTZ R113, R19, UR4, -R88 ;  /* 0x0000000413717c23 */ /* 0x000fee0008010858 */
[----:B------:R-:W-:Y:S01]  /*95d0*/  MUFU.EX2 R110, R110 ;  /* 0x0000006e006e7308 */ /* 0x000fe20000000800 */
[C---:B------:R-:W-:Y:S01]  /*95e0*/  FMUL.FTZ R76, R84.reuse, R76 ;  /* 0x0000004c544c7220 */ /* 0x040fe20000410000 */
[----:B---3--:R-:W-:Y:S01]  /*95f0*/  F2FP.F16.F32.PACK_AB R93, R111, R104 ;  /* 0x000000686f5d723e */ /* 0x008fe200000000ff */
[C---:B------:R-:W-:Y:S07]  /*9600*/  FMUL.FTZ R77, R84.reuse, R77 ;  /* 0x0000004d544d7220 */ /* 0x040fee0000410000 */
[----:B------:R-:W2:Y:S01]  /*9610*/  MUFU.EX2 R109, R109 ;  /* 0x0000006d006d7308 */ /* 0x000ea20000000800 */
[C---:B------:R-:W-:Y:S01]  /*9620*/  FMUL.FTZ R78, R3.reuse, R78 ;  /* 0x0000004e034e7220 */ /* 0x040fe20000410000 */
[----:B------:R-:W-:Y:S01]  /*9630*/  FMUL.FTZ R79, R3, R79 ;  /* 0x0000004f034f7220 */ /* 0x000fe20000410000 */
[C---:B------:R-:W-:Y:S07]  /*9640*/  FMUL.FTZ R80, R84.reuse, R80 ;  /* 0x0000005054507220 */ /* 0x040fee0000410000 */
[----:B------:R-:W-:Y:S01]  /*9650*/  MUFU.EX2 R117, R117 ;  /* 0x0000007500757308 */ /* 0x000fe20000000800 */
[C---:B------:R-:W-:Y:S01]  /*9660*/  FMUL.FTZ R81, R84.reuse, R81 ;  /* 0x0000005154517220 */ /* 0x040fe20000410000 */
[----:B----4-:R-:W-:Y:S01]  /*9670*/  F2FP.F16.F32.PACK_AB R95, R91, R108 ;  /* 0x0000006c5b5f723e */ /* 0x010fe200000000ff */
[C---:B------:R-:W-:Y:S07]  /*9680*/  FMUL.FTZ R82, R3.reuse, R82 ;  /* 0x0000005203527220 */ /* 0x040fee0000410000 */
[----:B------:R-:W3:Y:S01]  /*9690*/  MUFU.EX2 R124, R124 ;  /* 0x0000007c007c7308 */ /* 0x000ee20000000800 */
[C---:B------:R-:W-:Y:S01]  /*96a0*/  FMUL.FTZ R83, R3.reuse, R83 ;  /* 0x0000005303537220 */ /* 0x040fe20000410000 */
[----:B------:R-:W-:Y:S01]  /*96b0*/  FFMA.FTZ R159, R84, R153, R105 ;  /* 0x00000099549f7223 */ /* 0x000fe20000010069 */
[----:B------:R-:W-:Y:S07]  /*96c0*/  FFMA.FTZ R156, R3, R152, R104 ;  /* 0x00000098039c7223 */ /* 0x000fee0000010068 */
[----:B------:R-:W-:Y:S01]  /*96d0*/  MUFU.EX2 R123, R123 ;  /* 0x0000007b007b7308 */ /* 0x000fe20000000800 */
[----:B------:R-:W-:Y:S01]  /*96e0*/  LDSM.16.MT88.4 R104, [R87+0xc00] ;  /* 0x000c00005768783b */ /* 0x000fe20000004200 */
[----:B--2---:R-:W-:Y:S01]  /*96f0*/  F2FP.F16.F32.PACK_AB R94, R109, R110 ;  /* 0x0000006e6d5e723e */ /* 0x004fe200000000ff */
[--C-:B------:R-:W-:Y:S07]  /*9700*/  FFMA.FTZ R160, R38, UR4, -R88.reuse ;  /* 0x0000000426a07c23 */ /* 0x100fee0008010858 */
[----:B------:R-:W2:Y:S01]  /*9710*/  MUFU.EX2 R118, R118 ;  /* 0x0000007600767308 */ /* 0x000ea20000000800 */
[--C-:B------:R-:W-:Y:S01]  /*9720*/  FFMA.FTZ R120, R26, UR4, -R88.reuse ;  /* 0x000000041a787c23 */ /* 0x100fe20008010858 */
[----:B------:R-:W-:Y:S01]  /*9730*/  FFMA.FTZ R115, R27, UR4, -R88 ;  /* 0x000000041b737c23 */ /* 0x000fe20008010858 */
[----:B------:R-:W-:Y:S07]  /*9740*/  FFMA.FTZ R84, R33, UR4, -R90 ;  /* 0x0000000421547c23 */ /* 0x000fee000801085a */
[----:B------:R-:W-:Y:S01]  /*9750*/  MUFU.EX2 R121, R121 ;  /* 0x0000007900797308 */ /* 0x000fe20000000800 */
[C---:B------:R-:W-:Y:S09]  /*9760*/  HMMA.16816.F32 R68, R92.reuse, R96, R68 ;  /* 0x000000605c44723c */ /* 0x040ff20000001844 */
[----:B------:R-:W-:Y:S01]  /*9770*/  MUFU.EX2 R120, R120 ;  /* 0x0000007800787308 */ /* 0x000fe20000000800 */
[----:B------:R-:W-:Y:S01]  /*9780*/  FFMA.FTZ R161, R35, UR4, -R88 ;  /* 0x0000000423a17c23 */ /* 0x000fe20008010858 */
[--C-:B------:R-:W-:Y:S08]  /*9790*/  FFMA.FTZ R155, R36, UR4, -R90.reuse ;  /* 0x00000004249b7c23 */ /* 0x100ff0000801085a */
[----:B------:R-:W-:Y:S01]  /*97a0*/  MUFU.EX2 R115, R115 ;  /* 0x0000007300737308 */ /* 0x000fe20000000800 */
[C---:B------:R-:W-:Y:S01]  /*97b0*/  HMMA.16816.F32 R72, R92.reuse, R98, R72 ;  /* 0x000000625c48723c */ /* 0x040fe20000001848 */
[----:B------:R-:W4:Y:S08]  /*97c0*/  LDSM.16.MT88.4 R96, [R132+0x3400] ;  /* 0x003400008460783b */ /* 0x000f300000004200 */
[----:B------:R-:W5:Y:S01]  /*97d0*/  MUFU.EX2 R114, R114 ;  /* 0x0000007200727308 */ /* 0x000f620000000800 */
[--C-:B------:R-:W-:Y:S01]  /*97e0*/  FFMA.FTZ R128, R20, UR4, -R90.reuse ;  /* 0x0000000414807c23 */ /* 0x100fe2000801085a */
[----:B------:R-:W-:Y:S01]  /*97f0*/  FFMA.FTZ R125, R21, UR4, -R90 ;  /* 0x00000004157d7c23 */ /* 0x000fe2000801085a */
        /* <DEDUP_REMOVED lines=9> */
[----:B------:R-:W4:Y:S02]  /*9890*/  LDSM.16.MT88.4 R100, [R87+0x400] ;  /* 0x000400005764783b */ /* 0x000f240000004200 */
[----:B---3--:R-:W-:Y:S06]  /*98a0*/  F2FP.F16.F32.PACK_AB R92, R124, R117 ;  /* 0x000000757c5c723e */ /* 0x008fec00000000ff */
[----:B------:R-:W-:Y:S01]  /*98b0*/  MUFU.EX2 R128, R128 ;  /* 0x0000008000807308 */ /* 0x000fe20000000800 */
[----:B--2---:R-:W-:Y:S01]  /*98c0*/  F2FP.F16.F32.PACK_AB R93, R118, R123 ;  /* 0x0000007b765d723e */ /* 0x004fe200000000ff */
[--C-:B------:R-:W-:Y:S01]  /*98d0*/  FFMA.FTZ R129, R28, UR4, -R90.reuse ;  /* 0x000000041c817c23 */ /* 0x100fe2000801085a */
[----:B-----5:R-:W-:Y:S07]  /*98e0*/  F2FP.F16.F32.PACK_AB R94, R114, R121 ;  /* 0x00000079725e723e */ /* 0x020fee00000000ff */
[----:B------:R-:W2:Y:S01]  /*98f0*/  MUFU.EX2 R125, R125 ;  /* 0x0000007d007d7308 */ /* 0x000ea20000000800 */
[----:B-1----:R-:W-:Y:S01]  /*9900*/  F2FP.F16.F32.PACK_AB R95, R113, R116 ;  /* 0x00000074715f723e */ /* 0x002fe200000000ff */
[----:B------:R-:W-:Y:S01]  /*9910*/  FFMA.FTZ R154, R29, UR4, -R90 ;  /* 0x000000041d9a7c23 */ /* 0x000fe2000801085a */
[--C-:B------:R-:W-:Y:S07]  /*9920*/  FFMA.FTZ R153, R30, UR4, -R88.reuse ;  /* 0x000000041e997c23 */ /* 0x100fee0008010858 */
[----:B------:R-:W-:Y:S01]  /*9930*/  MUFU.EX2 R155, R155 ;  /* 0x0000009b009b7308 */ /* 0x000fe20000000800 */
[----:B------:R-:W-:Y:S01]  /*9940*/  FFMA.FTZ R130, R31, UR4, -R88 ;  /* 0x000000041f827c23 */ /* 0x000fe20008010858 */
[----:B------:R-:W-:Y:S01]  /*9950*/  FFMA.FTZ R131, R32, UR4, -R90 ;  /* 0x0000000420837c23 */ /* 0x000fe2000801085a */
[----:B------:R-:W-:Y:S07]  /*9960*/  FFMA.FTZ R157, R34, UR4, -R88 ;  /* 0x00000004229d7c23 */ /* 0x000fee0008010858 */
[----:B------:R-:W-:Y:S01]  /*9970*/  MUFU.EX2 R127, R127 ;  /* 0x0000007f007f7308 */ /* 0x000fe20000000800 */
[----:B------:R-:W-:Y:S01]  /*9980*/  FFMA.FTZ R162, R37, UR4, -R90 ;  /* 0x0000000425a27c23 */ /* 0x000fe2000801085a */
[----:B------:R-:W-:Y:S01]  /*9990*/  FADD.FTZ R159, R112, R159 ;  /* 0x0000009f709f7221 */ /* 0x000fe20000010000 */
[----:B------:R-:W-:Y:S07]  /*99a0*/  FFMA.FTZ R158, R39, UR4, -R88 ;  /* 0x00000004279e7c23 */ /* 0x000fee0008010858 */
[----:B------:R-:W1:Y:S01]  /*99b0*/  MUFU.EX2 R122, R122 ;  /* 0x0000007a007a7308 */ /* 0x000e620000000800 */
[----:B------:R-:W-:Y:S01]  /*99c0*/  FFMA.FTZ R164, R41, UR4, -R90 ;  /* 0x0000000429a47c23 */ /* 0x000fe2000801085a */
[----:B------:R-:W-:Y:S01]  /*99d0*/  FFMA.FTZ R163, R42, UR4, -R88 ;  /* 0x000000042aa37c23 */ /* 0x000fe20008010858 */
[----:B------:R-:W-:Y:S07]  /*99e0*/  MOV R3, R2 ;  /* 0x0000000200037202 */ /* 0x000fee0000000f00 */
[----:B------:R-:W-:Y:S01]  /*99f0*/  MUFU.EX2 R126, R126 ;  /* 0x0000007e007e7308 */ /* 0x000fe20000000800 */
[C---:B----4-:R-:W-:Y:S09]  /*9a00*/  HMMA.16816.F32 R68, R92.reuse, R96, R68 ;  /* 0x000000605c44723c */ /* 0x050ff20000001844 */
[----:B------:R-:W3:Y:S10]  /*9a10*/  MUFU.EX2 R119, R119 ;  /* 0x0000007700777308 */ /* 0x000ef40000000800 */
[----:B------:R4:W-:Y:S01]  /*9a20*/  MUFU.EX2 R152, R161 ;  /* 0x000000a100987308 */ /* 0x0009e20000000800 */
[C---:B------:R-:W-:Y:S01]  /*9a30*/  HMMA.16816.F32 R72, R92.reuse, R98, R72 ;  /* 0x000000625c48723c */ /* 0x040fe20000001848 */
[----:B------:R-:W5:Y:S08]  /*9a40*/  LDSM.16.MT88.4 R96, [R132+0x3800] ;  /* 0x003800008460783b */ /* 0x000f700000004200 */
[----:B------:R-:W-:Y:S10]  /*9a50*/  MUFU.EX2 R129, R129 ;  /* 0x0000008100817308 */ /* 0x000ff40000000800 */
[----:B------:R-:W5:Y:S01]  /*9a60*/  MUFU.EX2 R154, R154 ;  /* 0x0000009a009a7308 */ /* 0x000f620000000800 */
[C---:B------:R-:W-:Y:S09]  /*9a70*/  HMMA.16816.F32 R76, R92.reuse, R100, R76 ;  /* 0x000000645c4c723c */ /* 0x040ff2000000184c */
[----:B------:R-:W-:Y:S01]  /*9a80*/  MUFU.EX2 R153, R153 ;  /* 0x0000009900997308 */ /* 0x000fe20000000800 */
[----:B----4-:R-:W-:Y:S01]  /*9a90*/  FADD.FTZ R161, R111, R156 ;  /* 0x0000009c6fa17221 */ /* 0x010fe20000010000 */
[----:B------:R-:W-:Y:S08]  /*9aa0*/  FADD.FTZ R156, R110, R159 ;  /* 0x0000009f6e9c7221 */ /* 0x000ff00000010000 */
[----:B------:R-:W-:Y:S01]  /*9ab0*/  MUFU.EX2 R111, R160 ;  /* 0x000000a0006f7308 */ /* 0x000fe20000000800 */
[----:B------:R-:W-:Y:S01]  /*9ac0*/  HMMA.16816.F32 R80, R92, R102, R80 ;  /* 0x000000665c50723c */ /* 0x000fe20000001850 */
[----:B------:R-:W4:Y:S02]  /*9ad0*/  LDSM.16.MT88.4 R100, [R87+0x800] ;  /* 0x000800005764783b */ /* 0x000f240000004200 */
[----:B--2---:R-:W-:Y:S06]  /*9ae0*/  F2FP.F16.F32.PACK_AB R92, R125, R128 ;  /* 0x000000807d5c723e */ /* 0x004fec00000000ff */
[----:B------:R-:W2:Y:S01]  /*9af0*/  MUFU.EX2 R130, R130 ;  /* 0x0000008200827308 */ /* 0x000ea20000000800 */
[----:B-1----:R-:W-:Y:S01]  /*9b00*/  F2FP.F16.F32.PACK_AB R93, R122, R127 ;  /* 0x0000007f7a5d723e */ /* 0x002fe200000000ff */
[----:B------:R-:W-:Y:S01]  /*9b10*/  FFMA.FTZ R159, R40, UR4, -R90 ;  /* 0x00000004289f7c23 */ /* 0x000fe2000801085a */
[----:B---3--:R-:W-:Y:S07]  /*9b20*/  F2FP.F16.F32.PACK_AB R94, R119, R126 ;  /* 0x0000007e775e723e */ /* 0x008fee00000000ff */
[----:B------:R-:W1:Y:S01]  /*9b30*/  MUFU.EX2 R131, R131 ;  /* 0x0000008300837308 */ /* 0x000e620000000800 */
[----:B------:R-:W-:Y:S01]  /*9b40*/  F2FP.F16.F32.PACK_AB R95, R115, R120 ;  /* 0x00000078735f723e */ /* 0x000fe200000000ff */
[----:B------:R-:W-:Y:S01]  /*9b50*/  FADD.FTZ R156, R109, R156 ;  /* 0x0000009c6d9c7221 */ /* 0x000fe20000010000 */
[----:B------:R-:W-:Y:S07]  /*9b60*/  FFMA.FTZ R109, R44, UR4, -R90 ;  /* 0x000000042c6d7c23 */ /* 0x000fee000801085a */
[----:B------:R-:W3:Y:S01]  /*9b70*/  MUFU.EX2 R157, R157 ;  /* 0x0000009d009d7308 */ /* 0x000ee20000000800 */
[----:B------:R-:W-:Y:S09]  /*9b80*/  FADD.FTZ R117, R117, R156 ;  /* 0x0000009c75757221 */ /* 0x000ff20000010000 */
[----:B------:R2:W3:Y:S01]  /*9b90*/  MUFU.EX2 R112, R162 ;  /* 0x000000a200707308 */ /* 0x0004e20000000800 */
[----:B------:R-:W-:Y:S01]  /*9ba0*/  FADD.FTZ R124, R124, R117 ;  /* 0x000000757c7c7221 */ /* 0x000fe20000010000 */
[----:B------:R-:W-:Y:S08]  /*9bb0*/  FFMA.FTZ R117, R47, UR4, -R88 ;  /* 0x000000042f757c23 */ /* 0x000ff00008010858 */
[----:B------:R1:W3:Y:S01]  /*9bc0*/  MUFU.EX2 R110, R158 ;  /* 0x0000009e006e7308 */ /* 0x0002e20000000800 */
[----:B------:R-:W-:Y:S09]  /*9bd0*/  FADD.FTZ R121, R121, R124 ;  /* 0x0000007c79797221 */ /* 0x000ff20000010000 */
[----:B------:R-:W-:Y:S01]  /*9be0*/  MUFU.EX2 R159, R159 ;  /* 0x0000009f009f7308 */ /* 0x000fe20000000800 */
[C---:B-----5:R-:W-:Y:S09]  /*9bf0*/  HMMA.16816.F32 R68, R92.reuse, R96, R68 ;  /* 0x000000605c44723c */ /* 0x060ff20000001844 */
[----:B------:R-:W-:Y:S01]  /*9c00*/  MUFU.EX2 R156, R163 ;  /* 0x000000a3009c7308 */ /* 0x000fe20000000800 */
[----:B------:R-:W-:Y:S01]  /*9c10*/  FADD.FTZ R121, R114, R121 ;  /* 0x0000007972797221 */ /* 0x000fe20000010000 */
[----:B--2---:R-:W-:Y:S01]  /*9c20*/  FFMA.FTZ R162, R43, UR4, -R88 ;  /* 0x000000042ba27c23 */ /* 0x004fe20008010858 */
[----:B------:R-:W-:Y:S07]  /*9c30*/  FFMA.FTZ R114, R48, UR4, -R90 ;  /* 0x0000000430727c23 */ /* 0x000fee000801085a */
[----:B------:R-:W-:Y:S01]  /*9c40*/  MUFU.EX2 R109, R109 ;  /* 0x0000006d006d7308 */ /* 0x000fe20000000800 */
[C---:B------:R-:W-:Y:S01]  /*9c50*/  HMMA.16816.F32 R72, R92.reuse, R98, R72 ;  /* 0x000000625c48723c */ /* 0x040fe20000001848 */
[----:B------:R-:W2:Y:S08]  /*9c60*/  LDSM.16.MT88.4 R96, [R132+0x3c00] ;  /* 0x003c00008460783b */ /* 0x000eb00000004200 */
[----:B------:R-:W-:Y:S01]  /*9c70*/  MUFU.EX2 R117, R117 ;  /* 0x0000007500757308 */ /* 0x000fe20000000800 */
[----:B-1----:R-:W-:Y:S01]  /*9c80*/  FFMA.FTZ R158, R46, UR4, -R88 ;  /* 0x000000042e9e7c23 */ /* 0x002fe20008010858 */
[----:B------:R-:W-:Y:S08]  /*9c90*/  FADD.FTZ R128, R128, R121 ;  /* 0x0000007980807221 */ /* 0x000ff00000010000 */
[----:B------:R-:W-:Y:S01]  /*9ca0*/  MUFU.EX2 R114, R114 ;  /* 0x0000007200727308 */ /* 0x000fe20000000800 */
[C---:B----4-:R-:W-:Y:S03]  /*9cb0*/  HMMA.16816.F32 R76, R92.reuse, R100, R76 ;  /* 0x000000645c4c723c */ /* 0x050fe6000000184c */
[----:B------:R-:W-:Y:S01]  /*9cc0*/  FADD.FTZ R125, R125, R128 ;  /* 0x000000807d7d7221 */ /* 0x000fe20000010000 */
[----:B------:R-:W-:Y:S03]  /*9cd0*/  FFMA.FTZ R128, R54, UR4, -R88 ;  /* 0x0000000436807c23 */ /* 0x000fe60008010858 */
[----:B------:R-:W-:Y:S01]  /*9ce0*/  FADD.FTZ R126, R126, R125 ;  /* 0x0000007d7e7e7221 */ /* 0x000fe20000010000 */
[----:B------:R-:W-:Y:S01]  /*9cf0*/  HMMA.16816.F32 R80, R92, R102, R80 ;  /* 0x000000665c50723c */ /* 0x000fe20000001850 */
[----:B------:R-:W1:Y:S02]  /*9d00*/  LDSM.16.MT88.4 R100, [R132+0x4000] ;  /* 0x004000008464783b */ /* 0x000e640000004200 */
[----:B------:R-:W-:Y:S01]  /*9d10*/  F2FP.F16.F32.PACK_AB R92, R154, R129 ;  /* 0x000000819a5c723e */ /* 0x000fe200000000ff */
[----:B------:R-:W-:Y:S01]  /*9d20*/  FADD.FTZ R126, R119, R126 ;  /* 0x0000007e777e7221 */ /* 0x000fe20000010000 */
[----:B------:R-:W-:Y:S01]  /*9d30*/  F2FP.F16.F32.PACK_AB R93, R130, R153 ;  /* 0x00000099825d723e */ /* 0x000fe200000000ff */
[----:B------:R-:W-:Y:S01]  /*9d40*/  FFMA.FTZ R125, R55, UR4, -R88 ;  /* 0x00000004377d7c23 */ /* 0x000fe20008010858 */
[----:B------:R-:W-:Y:S01]  /*9d50*/  F2FP.F16.F32.PACK_AB R94, R84, R131 ;  /* 0x00000083545e723e */ /* 0x000fe200000000ff */
[----:B------:R-:W-:Y:S01]  /*9d60*/  FADD.FTZ R129, R129, R126 ;  /* 0x0000007e81817221 */ /* 0x000fe20000010000 */
[----:B---3--:R-:W-:Y:S01]  /*9d70*/  F2FP.F16.F32.PACK_AB R95, R152, R157 ;  /* 0x0000009d985f723e */ /* 0x008fe200000000ff */
[----:B------:R-:W-:Y:S02]  /*9d80*/  FFMA.FTZ R126, R57, UR4, -R90 ;  /* 0x00000004397e7c23 */ /* 0x000fe4000801085a */
[----:B------:R-:W-:Y:S01]  /*9d90*/  FADD.FTZ R154, R154, R129 ;  /* 0x000000819a9a7221 */ /* 0x000fe20000010000 */
[----:B------:R-:W-:Y:S03]  /*9da0*/  FFMA.FTZ R129, R63, UR4, -R88 ;  /* 0x000000043f817c23 */ /* 0x000fe60008010858 */
[----:B------:R-:W-:Y:S01]  /*9db0*/  FADD.FTZ R131, R131, R154 ;  /* 0x0000009a83837221 */ /* 0x000fe20000010000 */
[----:B------:R-:W-:Y:S10]  /*9dc0*/  MUFU.EX2 R126, R126 ;  /* 0x0000007e007e7308 */ /* 0x000ff40000000800 */
[----:B------:R-:W-:Y:S01]  /*9dd0*/  MUFU.EX2 R129, R129 ;  /* 0x0000008100817308 */ /* 0x000fe20000000800 */
[C---:B--2---:R-:W-:Y:S03]  /*9de0*/  HMMA.16816.F32 R68, R92.reuse, R96, R68 ;  /* 0x000000605c44723c */ /* 0x044fe60000001844 */
[----:B------:R-:W-:Y:S01]  /*9df0*/  FADD.FTZ R96, R108, R161 ;  /* 0x000000a16c607221 */ /* 0x000fe20000010000 */
[----:B------:R-:W-:Y:S05]  /*9e00*/  FFMA.FTZ R161, R49, UR4, -R90 ;  /* 0x0000000431a17c23 */ /* 0x000fea000801085a */
[----:B------:R-:W2:Y:S01]  /*9e10*/  MUFU.EX2 R108, R164 ;  /* 0x000000a4006c7308 */ /* 0x000ea20000000800 */
[----:B------:R-:W-:Y:S01]  /*9e20*/  FADD.FTZ R160, R91, R96 ;  /* 0x000000605ba07221 */ /* 0x000fe20000010000 */
[C---:B------:R-:W-:Y:S01]  /*9e30*/  HMMA.16816.F32 R72, R92.reuse, R98, R72 ;  /* 0x000000625c48723c */ /* 0x040fe20000001848 */
[----:B------:R-:W3:Y:S07]  /*9e40*/  LDSM.16.MT88.4 R96, [R87+0x1000] ;  /* 0x001000005760783b */ /* 0x000eee0000004200 */
[----:B------:R-:W4:Y:S01]  /*9e50*/  MUFU.EX2 R91, R162 ;  /* 0x000000a2005b7308 */ /* 0x000f220000000800 */
[----:B------:R-:W-:Y:S01]  /*9e60*/  FADD.FTZ R123, R123, R160 ;  /* 0x000000a07b7b7221 */ /* 0x000fe20000010000 */
[----:B------:R-:W-:Y:S03]  /*9e70*/  FFMA.FTZ R160, R45, UR4, -R90 ;  /* 0x000000042da07c23 */ /* 0x000fe6000801085a */
[----:B------:R-:W-:Y:S01]  /*9e80*/  FADD.FTZ R123, R118, R123 ;  /* 0x0000007b767b7221 */ /* 0x000fe20000010000 */
[C---:B------:R-:W-:Y:S04]  /*9e90*/  HMMA.16816.F32 R76, R92.reuse, R104, R76 ;  /* 0x000000685c4c723c */ /* 0x040fe8000000184c */
[----:B------:R5:W3:Y:S01]  /*9ea0*/  MUFU.EX2 R118, R160 ;  /* 0x000000a000767308 */ /* 0x000ae20000000800 */
[----:B------:R-:W-:Y:S01]  /*9eb0*/  FADD.FTZ R124, R116, R123 ;  /* 0x0000007b747c7221 */ /* 0x000fe20000010000 */
[----:B------:R-:W-:Y:S08]  /*9ec0*/  FFMA.FTZ R123, R51, UR4, -R88 ;  /* 0x00000004337b7c23 */ /* 0x000ff00008010858 */
[----:B------:R1:W3:Y:S01]  /*9ed0*/  MUFU.EX2 R116, R158 ;  /* 0x0000009e00747308 */ /* 0x0002e20000000800 */
[----:B------:R-:W-:Y:S01]  /*9ee0*/  FADD.FTZ R124, R113, R124 ;  /* 0x0000007c717c7221 */ /* 0x000fe20000010000 */
[----:B------:R-:W-:Y:S01]  /*9ef0*/  HMMA.16816.F32 R80, R92, R106, R80 ;  /* 0x0000006a5c50723c */ /* 0x000fe20000001850 */
[----:B------:R-:W3:Y:S07]  /*9f00*/  LDSM.16.MT88.4 R104, [R132+0x4400] ;  /* 0x004400008468783b */ /* 0x000eee0000004200 */
[----:B------:R1:W3:Y:S01]  /*9f10*/  MUFU.EX2 R113, R161 ;  /* 0x000000a100717308 */ /* 0x0002e20000000800 */
[----:B------:R-:W-:Y:S01]  /*9f20*/  F2FP.F16.F32.PACK_AB R92, R112, R155 ;  /* 0x0000009b705c723e */ /* 0x000fe200000000ff */
[----:B------:R-:W-:Y:S01]  /*9f30*/  FADD.FTZ R127, R127, R124 ;  /* 0x0000007c7f7f7221 */ /* 0x000fe20000010000 */
[----:B------:R-:W-:Y:S07]  /*9f40*/  F2FP.F16.F32.PACK_AB R93, R110, R111 ;  /* 0x0000006f6e5d723e */ /* 0x000fee00000000ff */
[----:B------:R3:W-:Y:S01]  /*9f50*/  MUFU.EX2 R121, R123 ;  /* 0x0000007b00797308 */ /* 0x0007e20000000800 */
[----:B--2---:R-:W-:Y:S01]  /*9f60*/  F2FP.F16.F32.PACK_AB R94, R108, R159 ;  /* 0x0000009f6c5e723e */ /* 0x004fe200000000ff */
[----:B-----5:R-:W-:Y:S01]  /*9f70*/  FFMA.FTZ R160, R50, UR4, -R88 ;  /* 0x0000000432a07c23 */ /* 0x020fe20008010858 */
[----:B----4-:R-:W-:Y:S01]  /*9f80*/  F2FP.F16.F32.PACK_AB R95, R91, R156 ;  /* 0x0000009c5b5f723e */ /* 0x010fe200000000ff */
[----:B------:R-:W-:Y:S01]  /*9f90*/  FADD.FTZ R127, R122, R127 ;  /* 0x0000007f7a7f7221 */ /* 0x000fe20000010000 */
[--C-:B-1----:R-:W-:Y:S05]  /*9fa0*/  FFMA.FTZ R158, R53, UR4, -R90.reuse ;  /* 0x00000004359e7c23 */ /* 0x102fea000801085a */
[----:B------:R-:W1:Y:S01]  /*9fb0*/  MUFU.EX2 R124, R160 ;  /* 0x000000a0007c7308 */ /* 0x000e620000000800 */
[----:B------:R-:W-:Y:S01]  /*9fc0*/  FFMA.FTZ R122, R52, UR4, -R90 ;  /* 0x00000004347a7c23 */ /* 0x000fe2000801085a */
[C---:B------:R-:W-:Y:S08]  /*9fd0*/  HMMA.16816.F32 R68, R92.reuse, R100, R68 ;  /* 0x000000645c44723c */ /* 0x040ff00000001844 */
[----:B------:R2:W-:Y:S01]  /*9fe0*/  MUFU.EX2 R119, R158 ;  /* 0x0000009e00777308 */ /* 0x0005e20000000800 */
[----:B------:R-:W-:Y:S01]  /*9ff0*/  FFMA.FTZ R161, R58, UR4, -R88 ;  /* 0x000000043aa17c23 */ /* 0x000fe20008010858 */
[----:B---3--:R-:W-:Y:S08]  /*a000*/  FFMA.FTZ R123, R56, UR4, -R90 ;  /* 0x00000004387b7c23 */ /* 0x008ff0000801085a */
[----:B------:R-:W3:Y:S01]  /*a010*/  MUFU.EX2 R122, R122 ;  /* 0x0000007a007a7308 */ /* 0x000ee20000000800 */
[C---:B------:R-:W-:Y:S01]  /*a020*/  HMMA.16816.F32 R72, R92.reuse, R102, R72 ;  /* 0x000000665c48723c */ /* 0x040fe20000001848 */
[----:B------:R-:W4:Y:S08]  /*a030*/  LDSM.16.MT88.4 R100, [R87+0x1400] ;  /* 0x001400005764783b */ /* 0x000f300000004200 */
[----:B------:R-:W-:Y:S01]  /*a040*/  MUFU.EX2 R123, R123 ;  /* 0x0000007b007b7308 */ /* 0x000fe20000000800 */
[----:B--2---:R-:W-:Y:S01]  /*a050*/  FFMA.FTZ R158, R59, UR4, -R88 ;  /* 0x000000043b9e7c23 */ /* 0x004fe20008010858 */
[C---:B------:R-:W-:Y:S03]  /*a060*/  HMMA.16816.F32 R76, R92.reuse, R96, R76 ;  /* 0x000000605c4c723c */ /* 0x040fe6000000184c */
[----:B------:R-:W-:Y:S01]  /*a070*/  FADD.FTZ R96, R120, R127 ;  /* 0x0000007f78607221 */ /* 0x000fe20000010000 */
[----:B------:R-:W-:Y:S04]  /*a080*/  FFMA.FTZ R127, R60, UR4, -R90 ;  /* 0x000000043c7f7c23 */ /* 0x000fe8000801085a */
[----:B------:R-:W-:Y:S01]  /*a090*/  MUFU.EX2 R120, R128 ;  /* 0x0000008000787308 */ /* 0x000fe20000000800 */
[----:B------:R-:W-:Y:S01]  /*a0a0*/  FADD.FTZ R160, R115, R96 ;  /* 0x0000006073a07221 */ /* 0x000fe20000010000 */
[----:B------:R-:W-:Y:S01]  /*a0b0*/  HMMA.16816.F32 R80, R92, R98, R80 ;  /* 0x000000625c50723c */ /* 0x000fe20000001850 */
[----:B------:R-:W2:Y:S07]  /*a0c0*/  LDSM.16.MT88.4 R96, [R132+0x4800] ;  /* 0x004800008460783b */ /* 0x000eae0000004200 */
[----:B------:R-:W5:Y:S01]  /*a0d0*/  MUFU.EX2 R115, R125 ;  /* 0x0000007d00737308 */ /* 0x000f620000000800 */
[----:B------:R-:W-:Y:S01]  /*a0e0*/  F2FP.F16.F32.PACK_AB R92, R118, R109 ;  /* 0x0000006d765c723e */ /* 0x000fe200000000ff */
[----:B------:R-:W-:Y:S01]  /*a0f0*/  FADD.FTZ R153, R153, R160 ;  /* 0x000000a099997221 */ /* 0x000fe20000010000 */
[----:B------:R-:W-:Y:S07]  /*a100*/  F2FP.F16.F32.PACK_AB R93, R117, R116 ;  /* 0x00000074755d723e */ /* 0x000fee00000000ff */
[----:B------:R-:W-:Y:S01]  /*a110*/  MUFU.EX2 R128, R161 ;  /* 0x000000a100807308 */ /* 0x000fe20000000800 */
[----:B------:R-:W-:Y:S01]  /*a120*/  F2FP.F16.F32.PACK_AB R94, R113, R114 ;  /* 0x00000072715e723e */ /* 0x000fe200000000ff */
[----:B------:R-:W-:Y:S01]  /*a130*/  FADD.FTZ R130, R130, R153 ;  /* 0x0000009982827221 */ /* 0x000fe20000010000 */
[----:B-1----:R-:W-:Y:S07]  /*a140*/  F2FP.F16.F32.PACK_AB R95, R121, R124 ;  /* 0x0000007c795f723e */ /* 0x002fee00000000ff */
[----:B------:R-:W1:Y:S01]  /*a150*/  MUFU.EX2 R125, R158 ;  /* 0x0000009e007d7308 */ /* 0x000e620000000800 */
[----:B------:R-:W-:Y:S01]  /*a160*/  FFMA.FTZ R153, R61, UR4, -R90 ;  /* 0x000000043d997c23 */ /* 0x000fe2000801085a */
[----:B------:R-:W-:Y:S01]  /*a170*/  FADD.FTZ R157, R157, R130 ;  /* 0x000000829d9d7221 */ /* 0x000fe20000010000 */
[----:B------:R-:W-:Y:S07]  /*a180*/  FFMA.FTZ R130, R62, UR4, -R88 ;  /* 0x000000043e827c23 */ /* 0x000fee0008010858 */
[----:B------:R-:W-:Y:S01]  /*a190*/  MUFU.EX2 R127, R127 ;  /* 0x0000007f007f7308 */ /* 0x000fe20000000800 */
[C---:B------:R-:W-:Y:S03]  /*a1a0*/  HMMA.16816.F32 R68, R92.reuse, R104, R68 ;  /* 0x000000685c44723c */ /* 0x040fe60000001844 */
[----:B------:R-:W-:Y:S06]  /*a1b0*/  FADD.FTZ R152, R152, R157 ;  /* 0x0000009d98987221 */ /* 0x000fec0000010000 */
[----:B------:R-:W-:Y:S01]  /*a1c0*/  MUFU.EX2 R130, R130 ;  /* 0x0000008200827308 */ /* 0x000fe20000000800 */
[C---:B------:R-:W-:Y:S01]  /*a1d0*/  HMMA.16816.F32 R72, R92.reuse, R106, R72 ;  /* 0x0000006a5c48723c */ /* 0x040fe20000001848 */
[----:B------:R-:W2:Y:S07]  /*a1e0*/  LDSM.16.MT88.4 R104, [R87+0x1800] ;  /* 0x001800005768783b */ /* 0x000eae0000004200 */
[C---:B----4-:R-:W-:Y:S03]  /*a1f0*/  HMMA.16816.F32 R76, R92.reuse, R100, R76 ;  /* 0x000000645c4c723c */ /* 0x050fe6000000184c */
[----:B------:R-:W-:Y:S01]  /*a200*/  FADD.FTZ R100, R84, R131 ;  /* 0x0000008354647221 */ /* 0x000fe20000010000 */
[--C-:B------:R-:W-:Y:S01]  /*a210*/  FFMA.FTZ R131, R64, UR4, -R90.reuse ;  /* 0x0000000440837c23 */ /* 0x100fe2000801085a */
[----:B------:R4:W2:Y:S01]  /*a220*/  MUFU.EX2 R84, R153 ;  /* 0x0000009900547308 */ /* 0x0008a20000000800 */
[----:B------:R-:W-:Y:S01]  /*a230*/  FFMA.FTZ R90, R65, UR4, -R90 ;  /* 0x00000004415a7c23 */ /* 0x000fe2000801085a */
[----:B------:R-:W-:Y:S01]  /*a240*/  FADD.FTZ R155, R155, R100 ;  /* 0x000000649b9b7221 */ /* 0x000fe20000010000 */
[----:B------:R-:W-:Y:S01]  /*a250*/  HMMA.16816.F32 R80, R92, R102, R80 ;  /* 0x000000665c50723c */ /* 0x000fe20000001850 */
[----:B------:R-:W2:Y:S02]  /*a260*/  LDSM.16.MT88.4 R100, [R132+0x4c00] ;  /* 0x004c00008464783b */ /* 0x000ea40000004200 */
[----:B---3--:R-:W-:Y:S04]  /*a270*/  F2FP.F16.F32.PACK_AB R92, R119, R122 ;  /* 0x0000007a775c723e */ /* 0x008fe800000000ff */
[----:B------:R-:W-:Y:S01]  /*a280*/  MUFU.EX2 R90, R90 ;  /* 0x0000005a005a7308 */ /* 0x000fe20000000800 */
[----:B-----5:R-:W-:Y:S01]  /*a290*/  F2FP.F16.F32.PACK_AB R93, R115, R120 ;  /* 0x00000078735d723e */ /* 0x020fe200000000ff */
[----:B------:R-:W-:Y:S01]  /*a2a0*/  FADD.FTZ R112, R112, R155 ;  /* 0x0000009b70707221 */ /* 0x000fe20000010000 */
[----:B------:R-:W-:Y:S02]  /*a2b0*/  F2FP.F16.F32.PACK_AB R94, R126, R123 ;  /* 0x0000007b7e5e723e */ /* 0x000fe400000000ff */
[----:B-1----:R-:W-:Y:S01]  /*a2c0*/  F2FP.F16.F32.PACK_AB R95, R125, R128 ;  /* 0x000000807d5f723e */ /* 0x002fe200000000ff */
[----:B------:R-:W-:Y:S01]  /*a2d0*/  FADD.FTZ R159, R159, R112 ;  /* 0x000000709f9f7221 */ /* 0x000fe20000010000 */
[----:B----4-:R-:W-:Y:S03]  /*a2e0*/  FADD.FTZ R153, R111, R152 ;  /* 0x000000986f997221 */ /* 0x010fe60000010000 */
[----:B------:R-:W1:Y:S01]  /*a2f0*/  MUFU.EX2 R111, R131 ;  /* 0x00000083006f7308 */ /* 0x000e620000000800 */
[----:B------:R-:W-:Y:S01]  /*a300*/  FADD.FTZ R108, R108, R159 ;  /* 0x0000009f6c6c7221 */ /* 0x000fe20000010000 */
[----:B------:R-:W-:Y:S01]  /*a310*/  FADD.FTZ R153, R110, R153 ;  /* 0x000000996e997221 */ /* 0x000fe20000010000 */
[C---:B--2---:R-:W-:Y:S03]  /*a320*/  HMMA.16816.F32 R68, R92.reuse, R96, R68 ;  /* 0x000000605c44723c */ /* 0x044fe60000001844 */
[--C-:B------:R-:W-:Y:S01]  /*a330*/  FFMA.FTZ R110, R66, UR4, -R88.reuse ;  /* 0x00000004426e7c23 */ /* 0x100fe20008010858 */
[----:B------:R-:W-:Y:S01]  /*a340*/  FFMA.FTZ R88, R67, UR4, -R88 ;  /* 0x0000000443587c23 */ /* 0x000fe20008010858 */
[----:B------:R-:W-:Y:S01]  /*a350*/  FADD.FTZ R156, R156, R153 ;  /* 0x000000999c9c7221 */ /* 0x000fe20000010000 */
[----:B------:R-:W-:Y:S02]  /*a360*/  FADD.FTZ R109, R109, R108 ;  /* 0x0000006c6d6d7221 */ /* 0x000fe40000010000 */
[C---:B------:R-:W-:Y:S01]  /*a370*/  HMMA.16816.F32 R72, R92.reuse, R98, R72 ;  /* 0x000000625c48723c */ /* 0x040fe20000001848 */
[----:B------:R-:W2:Y:S01]  /*a380*/  LDSM.16.MT88.4 R96, [R87+0x1c00] ;  /* 0x001c00005760783b */ /* 0x000ea20000004200 */
[----:B------:R-:W-:Y:S01]  /*a390*/  MUFU.EX2 R110, R110 ;  /* 0x0000006e006e7308 */ /* 0x000fe20000000800 */
[----:B------:R-:W-:Y:S09]  /*a3a0*/  FADD.FTZ R91, R91, R156 ;  /* 0x0000009c5b5b7221 */ /* 0x000ff20000010000 */
[----:B------:R-:W3:Y:S01]  /*a3b0*/  MUFU.EX2 R131, R88 ;  /* 0x0000005800837308 */ /* 0x000ee20000000800 */
[----:B------:R-:W-:Y:S01]  /*a3c0*/  FADD.FTZ R116, R116, R91 ;  /* 0x0000005b74747221 */ /* 0x000fe20000010000 */
[C---:B------:R-:W-:Y:S03]  /*a3d0*/  HMMA.16816.F32 R76, R92.reuse, R104, R76 ;  /* 0x000000685c4c723c */ /* 0x040fe6000000184c */
[----:B------:R-:W-:Y:S01]  /*a3e0*/  FADD.FTZ R91, R118, R109 ;  /* 0x0000006d765b7221 */ /* 0x000fe20000010000 */
[----:B------:R-:W-:Y:S03]  /*a3f0*/  FADD.FTZ R117, R117, R116 ;  /* 0x0000007475757221 */ /* 0x000fe60000010000 */
[----:B------:R-:W-:Y:S01]  /*a400*/  FADD.FTZ R114, R114, R91 ;  /* 0x0000005b72727221 */ /* 0x000fe20000010000 */
[----:B------:R-:W-:Y:S03]  /*a410*/  HMMA.16816.F32 R80, R92, R106, R80 ;  /* 0x0000006a5c50723c */ /* 0x000fe60000001850 */
[----:B------:R-:W-:Y:S01]  /*a420*/  F2FP.F16.F32.PACK_AB R92, R84, R127 ;  /* 0x0000007f545c723e */ /* 0x000fe200000000ff */
[----:B------:R-:W-:Y:S01]  /*a430*/  FADD.FTZ R124, R124, R117 ;  /* 0x000000757c7c7221 */ /* 0x000fe20000010000 */
[----:B------:R-:W-:Y:S01]  /*a440*/  F2FP.F16.F32.PACK_AB R93, R129, R130 ;  /* 0x00000082815d723e */ /* 0x000fe200000000ff */
[----:B------:R-:W-:Y:S01]  /*a450*/  FADD.FTZ R113, R113, R114 ;  /* 0x0000007271717221 */ /* 0x000fe20000010000 */
[----:B-1----:R-:W-:Y:S01]  /*a460*/  F2FP.F16.F32.PACK_AB R94, R90, R111 ;  /* 0x0000006f5a5e723e */ /* 0x002fe200000000ff */
[----:B------:R-:W-:Y:S01]  /*a470*/  FADD.FTZ R121, R121, R124 ;  /* 0x0000007c79797221 */ /* 0x000fe20000010000 */
[----:B---3--:R-:W-:Y:S01]  /*a480*/  F2FP.F16.F32.PACK_AB R95, R131, R110 ;  /* 0x0000006e835f723e */ /* 0x008fe200000000ff */
[----:B------:R-:W-:Y:S02]  /*a490*/  FADD.FTZ R88, R122, R113 ;  /* 0x000000717a587221 */ /* 0x000fe40000010000 */
[----:B------:R-:W-:Y:S02]  /*a4a0*/  FADD.FTZ R120, R120, R121 ;  /* 0x0000007978787221 */ /* 0x000fe40000010000 */
        /* <DEDUP_REMOVED lines=19> */
.L_x_3220:
[----:B------:R-:W1:Y:S01]  /*a5e0*/  SHFL.BFLY PT, R4, R153, 0x2, 0x1f ;  /* 0x0c401f0099047f89 */ /* 0x000e6200000e0000 */
[----:B------:R-:W2:Y:S01]  /*a5f0*/  LDC.U8 R9, c[0x0][0x548] ;  /* 0x00015200ff097b82 */ /* 0x000ea20000000000 */
[----:B------:R-:W-:Y:S01]  /*a600*/  ISETP.NE.AND P1, PT, R142, -0x1, PT ;  /* 0xffffffff8e00780c */ /* 0x000fe20003f25270 */
[----:B------:R-:W-:Y:S01]  /*a610*/  BSSY.RECONVERGENT B0, `(.L_x_3225) ;  /* 0x000006b000007945 */ /* 0x000fe20003800200 */
[----:B------:R-:W3:Y:S01]  /*a620*/  SHFL.BFLY PT, R3, R152, 0x2, 0x1f ;  /* 0x0c401f0098037f89 */ /* 0x000ee200000e0000 */
[C---:B------:R-:W-:Y:S02]  /*a630*/  SHF.L.U32 R10, R86.reuse, 0x1, RZ ;  /* 0x00000001560a7819 */ /* 0x040fe400000006ff */
[----:B------:R-:W-:Y:S01]  /*a640*/  SHF.L.U32 R5, R86, 0x4, RZ ;  /* 0x0000000456057819 */ /* 0x000fe200000006ff */
[----:B------:R-:W4:Y:S01]  /*a650*/  S2R R11, SR_CTAID.Z ;  /* 0x00000000000b7919 */ /* 0x000f220000002700 */
[----:B------:R-:W-:Y:S01]  /*a660*/  LOP3.LUT R10, R10, 0x6, RZ, 0xc0, !PT ;  /* 0x000000060a0a7812 */ /* 0x000fe200078ec0ff */
[----:B------:R-:W5:Y:S01]  /*a670*/  S2UR UR6, SR_CTAID.X ;  /* 0x00000000000679c3 */ /* 0x000f620000002500 */
[----:B------:R-:W-:-:S02]  /*a680*/  SHF.L.U32 R16, R86, 0x2, RZ ;  /* 0x0000000256107819 */ /* 0x000fc400000006ff */
[----:B------:R-:W-:Y:S02]  /*a690*/  LOP3.LUT R12, R10, 0x3e00, R5, 0xf8, !PT ;  /* 0x00003e000a0c7812 */ /* 0x000fe400078ef805 */
[--C-:B------:R-:W-:Y:S02]  /*a6a0*/  LOP3.LUT R10, R144, 0xc0, R137.reuse, 0xf8, !PT ;  /* 0x000000c0900a7812 */ /* 0x100fe400078ef889 */
[----:B------:R-:W-:Y:S02]  /*a6b0*/  LOP3.LUT R137, R12, 0x20, R137, 0xf8, !PT ;  /* 0x000000200c897812 */ /* 0x000fe400078ef889 */
[----:B------:R-:W4:Y:S01]  /*a6c0*/  LDC R12, c[0x0][0x434] ;  /* 0x00010d00ff0c7b82 */ /* 0x000f220000000800 */
[----:B------:R-:W-:Y:S02]  /*a6d0*/  LOP3.LUT P5, RZ, R86, 0x3, RZ, 0xc0, !PT ;  /* 0x0000000356ff7812 */ /* 0x000fe400078ac0ff */
[----:B------:R-:W-:Y:S01]  /*a6e0*/  LOP3.LUT R10, R137, R10, RZ, 0xfc, !PT ;  /* 0x0000000a890a7212 */ /* 0x000fe200078efcff */
[----:B-1----:R-:W-:Y:S01]  /*a6f0*/  FADD.FTZ R7, R4, R153 ;  /* 0x0000009904077221 */ /* 0x002fe20000010000 */
[----:B--2---:R-:W-:-:S02]  /*a700*/  ISETP.NE.AND P2, PT, R9, RZ, PT ;  /* 0x000000ff0900720c */ /* 0x004fc40003f45270 */
[----:B------:R-:W-:Y:S01]  /*a710*/  LEA R13, R10, UR5, 0x1 ;  /* 0x000000050a0d7c11 */ /* 0x000fe2000f8e08ff */
[----:B---3--:R-:W-:Y:S01]  /*a720*/  FADD.FTZ R14, R3, R152 ;  /* 0x00000098030e7221 */ /* 0x008fe20000010000 */
[----:B------:R-:W1:Y:S01]  /*a730*/  SHFL.BFLY PT, R6, R7, 0x1, 0x1f ;  /* 0x0c201f0007067f89 */ /* 0x000e6200000e0000 */
[----:B------:R-:W-:-:S03]  /*a740*/  ISETP.NE.OR P0, PT, R142, -0x1, !P2 ;  /* 0xffffffff8e00780c */ /* 0x000fc60005705670 */
[----:B------:R-:W2:Y:S01]  /*a750*/  SHFL.BFLY PT, R3, R14, 0x1, 0x1f ;  /* 0x0c201f000e037f89 */ /* 0x000ea200000e0000 */
[----:B-----5:R-:W-:-:S04]  /*a760*/  USHF.L.U32 UR6, UR6, 0x6, URZ ;  /* 0x0000000606067899 */ /* 0x020fc800080006ff */
[----:B------:R-:W4:Y:S01]  /*a770*/  @!P2 LDC R10, c[0x0][0x3e0] ;  /* 0x0000f800ff0aab82 */ /* 0x000f220000000800 */
[----:B-1----:R-:W-:Y:S02]  /*a780*/  FADD.FTZ R6, R7, R6 ;  /* 0x0000000607067221 */ /* 0x002fe40000010000 */
[----:B------:R-:W4:Y:S02]  /*a790*/  S2R R7, SR_CTAID.Y ;  /* 0x0000000000077919 */ /* 0x000f240000002600 */
[----:B------:R-:W1:Y:S01]  /*a7a0*/  MUFU.RCP R4, R6 ;  /* 0x0000000600047308 */ /* 0x000e620000001000 */
[----:B--2---:R-:W-:Y:S01]  /*a7b0*/  FADD.FTZ R3, R14, R3 ;  /* 0x000000030e037221 */ /* 0x004fe20000010000 */
[----:B------:R-:W-:Y:S02]  /*a7c0*/  FSETP.NE.FTZ.AND P4, PT, R6, RZ, PT ;  /* 0x000000ff0600720b */ /* 0x000fe40003f95000 */
[----:B------:R-:W-:Y:S02]  /*a7d0*/  LOP3.LUT R14, R16, 0x40, RZ, 0xc0, !PT ;  /* 0x00000040100e7812 */ /* 0x000fe400078ec0ff */
[----:B------:R-:W-:-:S02]  /*a7e0*/  FSETP.NE.FTZ.AND P3, PT, R3, RZ, PT ;  /* 0x000000ff0300720b */ /* 0x000fc40003f75000 */
[----:B------:R-:W2:Y:S01]  /*a7f0*/  MUFU.RCP R8, R3 ;  /* 0x0000000300087308 */ /* 0x000ea20000001000 */
[----:B------:R-:W-:Y:S02]  /*a800*/  LOP3.LUT R16, R16, 0x20, RZ, 0xc0, !PT ;  /* 0x0000002010107812 */ /* 0x000fe400078ec0ff */
[C---:B------:R-:W-:Y:S02]  /*a810*/  IADD3 R17, PT, PT, R13.reuse, -R14, RZ ;  /* 0x8000000e0d117210 */ /* 0x040fe40007ffe0ff */
[----:B------:R-:W-:Y:S02]  /*a820*/  IADD3 R23, PT, PT, R13, -R16, RZ ;  /* 0x800000100d177210 */ /* 0x000fe40007ffe0ff */
[----:B------:R-:W3:Y:S01]  /*a830*/  @P4 LDC R15, c[0x0][0x458] ;  /* 0x00011600ff0f4b82 */ /* 0x000ee20000000800 */
[----:B------:R-:W-:Y:S01]  /*a840*/  @P4 MUFU.LG2 R6, R6 ;  /* 0x0000000600064308 */ /* 0x000fe20000000c00 */
        /* <DEDUP_REMOVED lines=11> */
[----:B------:R-:W2:Y:S01]  /*a900*/  @P3 MUFU.LG2 R3, R3 ;  /* 0x0000000300033308 */ /* 0x000ea20000000c00 */
[----:B------:R-:W-:Y:S01]  /*a910*/  F2FP.F16.F32.PACK_AB R68, R69, R68 ;  /* 0x000000444544723e */ /* 0x000fe200000000ff */
[----:B----4-:R-:W-:-:S02]  /*a920*/  @!P2 IMAD R27, R7, R10, R11 ;  /* 0x0000000a071ba224 */ /* 0x010fc400078e020b */
        /* <DEDUP_REMOVED lines=9> */
[----:B------:R-:W-:Y:S01]  /*a9c0*/  F2FP.F16.F32.PACK_AB R70, R71, R70 ;  /* 0x000000464746723e */ /* 0x000fe200000000ff */
[----:B------:R-:W-:Y:S01]  /*a9d0*/  STS [R13], R68 ;  /* 0x000000440d007388 */ /* 0x000fe20000000800 */
[----:B------:R-:W-:-:S02]  /*a9e0*/  F2FP.F16.F32.PACK_AB R72, R73, R72 ;  /* 0x000000484948723e */ /* 0x000fc400000000ff */
[----:B------:R-:W-:Y:S01]  /*a9f0*/  F2FP.F16.F32.PACK_AB R74, R75, R74 ;  /* 0x0000004a4b4a723e */ /* 0x000fe200000000ff */
[----:B------:R5:W-:Y:S01]  /*aa00*/  STS [R13+0x200], R70 ;  /* 0x000200460d007388 */ /* 0x000be20000000800 */
[----:B------:R-:W-:Y:S01]  /*aa10*/  F2FP.F16.F32.PACK_AB R76, R77, R76 ;  /* 0x0000004c4d4c723e */ /* 0x000fe200000000ff */
[----:B------:R-:W3:Y:S01]  /*aa20*/  @P1 LDC.64 R8, c[0x0][0x408] ;  /* 0x00010200ff081b82 */ /* 0x000ee20000000a00 */
[----:B------:R-:W-:Y:S01]  /*aa30*/  F2FP.F16.F32.PACK_AB R78, R79, R78 ;  /* 0x0000004e4f4e723e */ /* 0x000fe200000000ff */
[----:B------:R-:W-:Y:S01]  /*aa40*/  STS [R23+0x10], R72 ;  /* 0x0000104817007388 */ /* 0x000fe20000000800 */
[----:B------:R-:W-:Y:S01]  /*aa50*/  F2FP.F16.F32.PACK_AB R80, R81, R80 ;  /* 0x000000505150723e */ /* 0x000fe200000000ff */
[----:B-1----:R-:W-:Y:S01]  /*aa60*/  @!P1 IMAD.WIDE.U32 R18, R7, R4, RZ ;  /* 0x0000000407129225 */ /* 0x002fe200078e00ff */
[----:B------:R-:W-:Y:S01]  /*aa70*/  F2FP.F16.F32.PACK_AB R82, R83, R82 ;  /* 0x000000525352723e */ /* 0x000fe200000000ff */
[----:B------:R1:W-:Y:S02]  /*aa80*/  STS [R23+0x210], R74 ;  /* 0x0002104a17007388 */ /* 0x0003e40000000800 */
[----:B--2---:R-:W-:Y:S01]  /*aa90*/  @P3 FMUL.FTZ R3, R3, 0.69314718246459960938 ;  /* 0x3f31721803033820 */ /* 0x004fe20000410000 */
[----:B------:R-:W2:Y:S01]  /*aaa0*/  @P2 LDC R4, c[0x0][0x454] ;  /* 0x00011500ff042b82 */ /* 0x000ea20000000800 */
[----:B------:R-:W-:Y:S01]  /*aab0*/  @!P1 IMAD R5, R7, R5, R19 ;  /* 0x0000000507059224 */ /* 0x000fe200078e0213 */
[----:B------:R2:W-:Y:S01]  /*aac0*/  STS [R17+0x20], R76 ;  /* 0x0000204c11007388 */ /* 0x0005e20000000800 */
[----:B------:R-:W-:-:S03]  /*aad0*/  MOV R10, 0x7f800000 ;  /* 0x7f800000000a7802 */ /* 0x000fc60000000f00 */
[----:B------:R2:W-:Y:S01]  /*aae0*/  STS [R17+0x220], R78 ;  /* 0x0002204e11007388 */ /* 0x0005e20000000800 */
[----:B-----5:R-:W-:Y:S01]  /*aaf0*/  IADD3 R13, PT, PT, -R16, R17, RZ ;  /* 0x00000011100d7210 */ /* 0x020fe20007ffe1ff */
[----:B---3--:R-:W-:-:S04]  /*ab00*/  @P1 IMAD.WIDE.U32 R24, R142, R8, RZ ;  /* 0x000000088e181225 */ /* 0x008fc800078e00ff */
[----:B------:R-:W-:Y:S01]  /*ab10*/  @P1 IMAD R5, R142, R9, R25 ;  /* 0x000000098e051224 */ /* 0x000fe200078e0219 */
[----:B------:R3:W-:Y:S01]  /*ab20*/  STS [R13+0x30], R80 ;  /* 0x000030500d007388 */ /* 0x0007e20000000800 */
[-C--:B------:R-:W-:Y:S02]  /*ab30*/  @!P0 IMAD R142, R7, R12.reuse, RZ ;  /* 0x0000000c078e8224 */ /* 0x080fe400078e02ff */
[----:B-1----:R-:W-:Y:S01]  /*ab40*/  @P4 FMUL.FTZ R23, R6, 0.69314718246459960938 ;  /* 0x3f31721806174820 */ /* 0x002fe20000410000 */
[----:B------:R-:W-:Y:S01]  /*ab50*/  MOV R9, 0x7f800000 ;  /* 0x7f80000000097802 */ /* 0x000fe20000000f00 */
[----:B------:R3:W-:Y:S01]  /*ab60*/  STS [R13+0x230], R82 ;  /* 0x000230520d007388 */ /* 0x0007e20000000800 */
[----:B------:R-:W-:Y:S02]  /*ab70*/  @!P2 IMAD R8, R27, R12, RZ ;  /* 0x0000000c1b08a224 */ /* 0x000fe400078e02ff */
[----:B----4-:R-:W-:Y:S01]  /*ab80*/  @P3 FFMA.FTZ R9, R0, R21, R3 ;  /* 0x0000001500093223 */ /* 0x010fe20000010003 */
[----:B------:R-:W-:Y:S01]  /*ab90*/  @P4 FFMA.FTZ R10, R2, R15, R23 ;  /* 0x0000000f020a4223 */ /* 0x000fe20000010017 */
[----:B--2---:R-:W-:Y:S01]  /*aba0*/  @P2 IMAD R8, R11, R4, R142 ;  /* 0x000000040b082224 */ /* 0x004fe200078e028e */
[----:B------:R-:W-:Y:S01]  /*abb0*/  SHF.R.U32.HI R0, RZ, 0x2, R86 ;  /* 0x00000002ff007819 */ /* 0x000fe20000011656 */
        /* <DEDUP_REMOVED lines=16> */
.L_x_3226:
[----:B------:R-:W-:Y:S05]  /*acc0*/  BSYNC.RECONVERGENT B0 ;  /* 0x0000000000007941 */ /* 0x000fea0003800200 */
.L_x_3225:
        /* <DEDUP_REMOVED lines=28> */
[----:B------:R-:W-:-:S03]  /*ae90*/  IADD3.X R11, PT, PT, RZ, RZ, RZ, P0, !PT ;  /* 0x000000ffff0b7210 */ /* 0x000fc600007fe4ff */
        /* <DEDUP_REMOVED lines=8> */
.L_x_3227:
        /* <DEDUP_REMOVED lines=14> */
.L_x_4916:


//--------------------- .text._ZN5flash24flash_fwd_splitkv_kernelI23Flash_fwd_kernel_traitsILi32ELi64ELi128ELi4ELb0ELb0EN7cutlass6half_tE19Flash_kernel_traitsILi32ELi64ELi128ELi4ES3_EELb1ELb0ELb0ELb0ELb0ELb1ELb0ELb0EEEvNS_16Flash_fwd_paramsE --------------------------
	.section	.text._ZN5flash24flash_fwd_splitkv_kernelI23Flash_fwd_kernel_traitsILi32ELi64ELi128ELi4ELb0ELb0EN7cutlass6half_tE19Flash_kernel_traitsILi32ELi64ELi128ELi4ES3_EELb1ELb0ELb0ELb0ELb0ELb1ELb0ELb0EEEvNS_16Flash_fwd_paramsE,"ax",@progbits
	.align	128
        .global         _ZN5flash24flash_fwd_splitkv_kernelI23Flash_fwd_kernel_traitsILi32ELi64ELi128ELi4ELb0ELb0EN7cutlass6half_tE19Flash_kernel_traitsILi32ELi64ELi128ELi4ES3_EELb1ELb0ELb0ELb0ELb0ELb1ELb0ELb0EEEvNS_16Flash_fwd_paramsE
        .type           _ZN5flash24flash_fwd_splitkv_kernelI23Flash_fwd_kernel_traitsILi32ELi64ELi128ELi4ELb0ELb0EN7cutlass6half_tE19Flash_kernel_traitsILi32ELi64ELi128ELi4ES3_EELb1ELb0ELb0ELb0ELb0ELb1ELb0ELb0EEEvNS_16Flash_fwd_paramsE,@function
        .size           _ZN5flash24flash_fwd_splitkv_kernelI23Flash_fwd_kernel_traitsILi32ELi64ELi128ELi4ELb0ELb0EN7cutlass6half_tE19Flash_kernel_traitsILi32ELi64ELi128ELi4ES3_EELb1ELb0ELb0ELb0ELb0ELb1ELb0ELb0EEEvNS_16Flash_fwd_paramsE,(.L_x_4917 - _ZN5flash24flash_fwd_splitkv_kernelI23Flash_fwd_kernel_traitsILi32ELi64ELi128ELi4ELb0ELb0EN7cutlass6half_tE19Flash_kernel_traitsILi32ELi64ELi128ELi4ES3_EELb1ELb0ELb0ELb0ELb0ELb1ELb0ELb0EEEvNS_16Flash_fwd_paramsE)
        .other          _ZN5flash24flash_fwd_splitkv_kernelI23Flash_fwd_kernel_traitsILi32ELi64ELi128ELi4ELb0ELb0EN7cutlass6half_tE19Flash_kernel_traitsILi32ELi64ELi128ELi4ES3_EELb1ELb0ELb0ELb0ELb0ELb1ELb0ELb0EEEvNS_16Flash_fwd_paramsE,@"STO_CUDA_ENTRY STV_DEFAULT"
_ZN5flash24flash_fwd_splitkv_kernelI23Flash_fwd_kernel_traitsILi32ELi64ELi128ELi4ELb0ELb0EN7cutlass6half_tE19Flash_kernel_traitsILi32ELi64ELi128ELi4ES3_EELb1ELb0ELb0ELb0ELb0ELb1ELb0ELb0EEEvNS_16Flash_fwd_paramsE:
.text._ZN5flash24flash_fwd_splitkv_kernelI23Flash_fwd_kernel_traitsILi32ELi64ELi128ELi4ELb0ELb0EN7cutlass6half_tE19Flash_kernel_traitsILi32ELi64ELi128ELi4ES3_EELb1ELb0ELb0ELb0ELb0ELb1ELb0ELb0EEEvNS_16Flash_fwd_paramsE:
        /* <DEDUP_REMOVED lines=18> */
[----:B------:R-:W-:-:S02]  /*0120*/  SHF.R.U32.HI R11, RZ, 0x1e, R12 ;  /* 0x0000001eff0b7819 */ /* 0x000fc4000001160c */
[----:B------:R-:W-:Y:S01]  /*0130*/  ISETP.NE.AND.EX P3, PT, RZ, UR7, PT, P3 ;  /* 0x00000007ff007c0c */ /* 0x000fe2000bf65330 */
[----:B------:R-:W2:Y:S04]  /*0140*/  @P0 LDG.E R110, desc[UR16][R4.64] ;  /* 0x00000010046e0981 */ /* 0x000ea8000c1e1900 */
[----:B------:R1:W2:Y:S04]  /*0150*/  @P4 LDG.E R0, desc[UR16][R4.64+0x4] ;  /* 0x0000041004004981 */ /* 0x0002a8000c1e1900 */
[----:B------:R-:W-:-:S04]  /*0160*/  @P2 IADD3 R2, P0, PT, R13, UR4, RZ ;  /* 0x000000040d022c10 */ /* 0x000fc8000ff1e0ff */
[----:B------:R-:W-:Y:S02]  /*0170*/  @P2 IADD3.X R3, PT, PT, R11, UR5, RZ, P0, !PT ;  /* 0x000000050b032c10 */ /* 0x000fe400087fe4ff */
[C---:B------:R-:W-:Y:S01]  /*0180*/  IADD3 R14, P0, PT, R13.reuse, R8, RZ ;  /* 0x000000080d0e7210 */ /* 0x040fe20007f1e0ff */
[----:B------:R-:W3:Y:S01]  /*0190*/  S2R R10, SR_CTAID.X ;  /* 0x00000000000a7919 */ /* 0x000ee20000002500 */
[----:B------:R-:W4:Y:S01]  /*01a0*/  LDCU.U8 UR4, c[0x0][0x532] ;  /* 0x0000a640ff0477ac */ /* 0x000f220008000000 */
[----:B------:R-:W-:Y:S02]  /*01b0*/  @P3 IADD3 R6, P1, PT, R13, UR6, RZ ;  /* 0x000000060d063c10 */ /* 0x000fe4000ff3e0ff */
[C---:B------:R-:W-:Y:S01]  /*01c0*/  IMAD.X R15, R11.reuse, 0x1, R9, P0 ;  /* 0x000000010b0f7824 */ /* 0x040fe200000e0609 */
[----:B------:R-:W-:Y:S01]  /*01d0*/  ISETP.NE.U32.AND P0, PT, R8, RZ, PT ;  /* 0x000000ff0800720c */ /* 0x000fe20003f05070 */
[----:B------:R4:W5:Y:S01]  /*01e0*/  @P2 LDG.E R23, desc[UR16][R2.64] ;  /* 0x0000001002172981 */ /* 0x000962000c1e1900 */
[----:B------:R-:W-:-:S02]  /*01f0*/  @P3 IADD3.X R7, PT, PT, R11, UR7, RZ, P1, !PT ;  /* 0x000000070b073c10 */ /* 0x000fc40008ffe4ff */
[----:B------:R-:W-:Y:S01]  /*0200*/  ISETP.NE.AND.EX P0, PT, R9, RZ, PT, P0 ;  /* 0x000000ff0900720c */ /* 0x000fe20003f05300 */
[----:B-1----:R-:W-:-:S06]  /*0210*/  IMAD.MOV.U32 R4, RZ, RZ, RZ ;  /* 0x000000ffff047224 */ /* 0x002fcc00078e00ff */
[----:B------:R1:W5:Y:S01]  /*0220*/  @P3 LDG.E R4, desc[UR16][R6.64] ;  /* 0x0000001006043981 */ /* 0x000362000c1e1900 */
[----:B------:R-:W-:Y:S01]  /*0230*/  ISETP.EQ.U32.AND P3, PT, R8, RZ, PT ;  /* 0x000000ff0800720c */ /* 0x000fe20003f62070 */
[----:B----4-:R-:W4:Y:S01]  /*0240*/  @!P4 LDC R2, c[0x0][0x434] ;  /* 0x00010d00ff02cb82 */ /* 0x010f220000000800 */
[----:B------:R-:W-:-:S07]  /*0250*/  ISETP.NE.AND P1, PT, RZ, UR4, PT ;  /* 0x00000004ff007c0c */ /* 0x000fce000bf25270 */
[----:B------:R-:W2:Y:S01]  /*0260*/  @!P2 LDC R3, c[0x0][0x43c] ;  /* 0x00010f00ff03ab82 */ /* 0x000ea20000000800 */
[----:B------:R-:W-:-:S07]  /*0270*/  ISETP.EQ.OR.EX P3, PT, R9, RZ, !P1, P3 ;  /* 0x000000ff0900720c */ /* 0x000fce0004f62730 */
[----:B-1----:R-:W1:Y:S08]  /*0280*/  @!P2 LDC.64 R6, c[0x0][0x488] ;  /* 0x00012200ff06ab82 */ /* 0x002e700000000a00 */
[----:B------:R-:W1:Y:S01]  /*0290*/  @!P0 LDC R8, c[0x0][0x438] ;  /* 0x00010e00ff088b82 */ /* 0x000e620000000800 */
[----:B------:R-:W-:-:S06]  /*02a0*/  IMAD.MOV.U32 R5, RZ, RZ, -0x1 ;  /* 0xffffffffff057424 */ /* 0x000fcc00078e00ff */
[----:B------:R1:W5:Y:S01]  /*02b0*/  @!P3 LDG.E R5, desc[UR16][R14.64] ;  /* 0x000000100e05b981 */ /* 0x000362000c1e1900 */
[----:B--2---:R-:W-:Y:S02]  /*02c0*/  @P4 IMAD.IADD R2, R0, 0x1, -R110 ;  /* 0x0000000100024824 */ /* 0x004fe400078e0a6e */
[----:B---3--:R-:W-:-:S05]  /*02d0*/  IMAD.SHL.U32 R0, R10, 0x40, RZ ;  /* 0x000000400a007824 */ /* 0x008fca00078e00ff */
[----:B----4-:R-:W-:Y:S01]  /*02e0*/  ISETP.GT.AND P3, PT, R2, R0, PT ;  /* 0x000000000200720c */ /* 0x010fe20003f64270 */
[----:B-1----:R-:W-:-:S12]  /*02f0*/  @!P0 BRA `(.L_x_3228) ;  /* 0x00000000000c8947 */ /* 0x002fd80003800000 */
[----:B------:R-:W2:Y:S02]  /*0300*/  @P1 LDG.E R8, desc[UR16][R14.64+0x4] ;  /* 0x000004100e081981 */ /* 0x000ea4000c1e1900 */
[----:B--2--5:R-:W-:-:S06]  /*0310*/  @P1 IADD3 R8, PT, PT, R8, -R5, RZ ;  /* 0x8000000508081210 */ /* 0x024fcc0007ffe0ff */
[----:B------:R1:W5:Y:S02]  /*0320*/  @!P1 LDG.E R8, desc[UR16][R14.64] ;  /* 0x000000100e089981 */ /* 0x000364000c1e1900 */
.L_x_3228:
        /* <DEDUP_REMOVED lines=17> */
[----:B------:R-:W-:Y:S01]  /*0440*/  LEA.HI R7, R7, R8, RZ, 0x7 ;  /* 0x0000000807077211 */ /* 0x000fe200078f38ff */
[----:B------:R-:W-:Y:S01]  /*0450*/  IMAD.MOV.U32 R8, RZ, RZ, R12 ;  /* 0x000000ffff087224 */ /* 0x000fe200078e000c */
        /* <DEDUP_REMOVED lines=25> */
[----:B----4-:R-:W-:Y:S01]  /*05f0*/  @!P0 IMAD.WIDE.U32 R2, R12, R6, RZ ;  /* 0x000000060c028225 */ /* 0x010fe200078e00ff */
[----:B------:R-:W-:-:S03]  /*0600*/  @P0 MOV R2, R16 ;  /* 0x0000001000020202 */ /* 0x000fc60000000f00 */
[----:B------:R-:W-:Y:S02]  /*0610*/  @!P0 IMAD R7, R12, R7, R3 ;  /* 0x000000070c078224 */ /* 0x000fe400078e0203 */
[----:B------:R-:W-:-:S04]  /*0620*/  IMAD.WIDE.U32 R12, R0, R4, R10 ;  /* 0x00000004000c7225 */ /* 0x000fc800078e000a */
        /* <DEDUP_REMOVED lines=29> */
.L_x_3231:
[----:B------:R-:W-:Y:S05]  /*0800*/  BSYNC.RECONVERGENT B0 ;  /* 0x0000000000007941 */ /* 0x000fea0003800200 */
.L_x_3230:
[----:B------:R-:W1:Y:S01]  /*0810*/  LDCU.64 UR4, c[0x0][0x420] ;  /* 0x00008400ff0477ac */ /* 0x000e620008000a00 */
[----:B------:R-:W-:-:S04]  /*0820*/  ISETP.NE.AND P2, PT, R10, RZ, PT ;  /* 0x000000ff0a00720c */ /* 0x000fc80003f45270 */
[-C--:B------:R-:W-:Y:S02]  /*0830*/  ISETP.GE.OR P1, PT, R86, R9.reuse, P2 ;  /* 0x000000095600720c */ /* 0x080fe40001726670 */
[C---:B------:R-:W-:Y:S02]  /*0840*/  IADD3 R86, P0, PT, R8.reuse, R86, RZ ;  /* 0x0000005608567210 */ /* 0x040fe40007f1e0ff */
[----:B------:R-:W-:Y:S02]  /*0850*/  ISETP.GE.OR P2, PT, R7, R9, P2 ;  /* 0x000000090700720c */ /* 0x000fe40001746670 */
        /* <DEDUP_REMOVED lines=9> */
.L_x_3229:
        /* <DEDUP_REMOVED lines=10> */
.L_x_3232:
        /* <DEDUP_REMOVED lines=8> */
[----:B--2---:R-:W-:-:S04]  /*0a10*/  IABS R7, R11 ;  /* 0x0000000b00077213 */ /* 0x004fc80000000000 */
[----:B-----5:R-:W2:Y:S08]  /*0a20*/  I2F.RP R8, R7 ;  /* 0x0000000700087306 */ /* 0x020eb00000209400 */
[----:B--2---:R-:W2:Y:S02]  /*0a30*/  MUFU.RCP R8, R8 ;  /* 0x0000000800087308 */ /* 0x004ea40000001000 */
[----:B--2---:R-:W-:-:S06]  /*0a40*/  IADD3 R8, PT, PT, R8, 0xffffffe, RZ ;  /* 0x0ffffffe08087810 */ /* 0x004fcc0007ffe0ff */
[----:B-1----:R-:W1:Y:S02]  /*0a50*/  F2I.FTZ.U32.TRUNC.NTZ R9, R8 ;  /* 0x0000000800097305 */ /* 0x002e64000021f000 */
        /* <DEDUP_REMOVED lines=17> */
[----:B------:R-:W1:Y:S01]  /*0b70*/  LDCU.64 UR4, c[0x0][0x3a8] ;  /* 0x00007500ff0477ac */ /* 0x000e620008000a00 */
        /* <DEDUP_REMOVED lines=9> */
[----:B------:R2:W3:Y:S01]  /*0c10*/  LDG.E R8, desc[UR16][R6.64] ;  /* 0x0000001006087981 */ /* 0x0004e2000c1e1900 */
[----:B------:R-:W-:Y:S01]  /*0c20*/  IADD3 R9, PT, PT, -R9, RZ, RZ ;  /* 0x000000ff09097210 */ /* 0x000fe20007ffe1ff */
[----:B----4-:R-:W-:Y:S01]  /*0c30*/  IMAD.U32 R20, RZ, RZ, UR10 ;  /* 0x0000000aff147e24 */ /* 0x010fe2000f8e00ff */
[----:B------:R-:W-:Y:S01]  /*0c40*/  MOV R84, UR12 ;  /* 0x0000000c00547c02 */ /* 0x000fe20008000f00 */
[----:B------:R-:W-:Y:S01]  /*0c50*/  IMAD.U32 R21, RZ, RZ, UR11 ;  /* 0x0000000bff157e24 */ /* 0x000fe2000f8e00ff */
[----:B------:R-:W-:Y:S01]  /*0c60*/  MOV R85, UR13 ;  /* 0x0000000d00557c02 */ /* 0x000fe20008000f00 */
[----:B------:R-:W-:Y:S01]  /*0c70*/  IMAD R5, R11, R9, R5 ;  /* 0x000000090b057224 */ /* 0x000fe200078e0205 */
        /* <DEDUP_REMOVED lines=25> */
[----:B---3--:R-:W-:Y:S01]  /*0e10*/  SHF.R.S32.HI R6, RZ, 0x1f, R8 ;  /* 0x0000001fff067819 */ /* 0x008fe20000011408 */
        /* <DEDUP_REMOVED lines=13> */
[----:B------:R-:W-:Y:S01]  /*0ef0*/  IMAD R4, R5, R21, R4 ;  /* 0x0000001505047224 */ /* 0x000fe200078e0204 */
        /* <DEDUP_REMOVED lines=14> */
.L_x_3233:
[----:B------:R-:W-:-:S13]  /*0fe0*/  ISETP.NE.AND P0, PT, R5, -0x1, PT ;  /* 0xffffffff0500780c */ /* 0x000fda0003f05270 */
[----:B------:R-:W-:Y:S05]  /*0ff0*/  @P0 BRA `(.L_x_3235) ;  /* 0x0000000000380947 */ /* 0x000fea0003800000 */
[----:B------:R-:W2:Y:S01]  /*1000*/  LDC.64 R84, c[0x0][0x3b8] ;  /* 0x0000ee00ff547b82 */ /* 0x000ea20000000a00 */
[----:B------:R-:W3:Y:S01]  /*1010*/  LDCU.64 UR4, c[0x0][0x3a0] ;  /* 0x00007400ff0477ac */ /* 0x000ee20008000a00 */
[----:B------:R-:W-:Y:S02]  /*1020*/  SHF.R.S32.HI R7, RZ, 0x1f, R4 ;  /* 0x0000001fff077819 */ /* 0x000fe40000011404 */
        /* <DEDUP_REMOVED lines=11> */
.L_x_3235:
[----:B------:R-:W2:Y:S01]  /*10e0*/  LDC.64 R84, c[0x0][0x3b8] ;  /* 0x0000ee00ff547b82 */ /* 0x000ea20000000a00 */
[----:B------:R-:W-:-:S05]  /*10f0*/  IADD3 R6, PT, PT, R4, R5, RZ ;  /* 0x0000000504067210 */ /* 0x000fca0007ffe0ff */
[C---:B--2---:R-:W-:Y:S02]  /*1100*/  IMAD R11, R6.reuse, R85, RZ ;  /* 0x00000055060b7224 */ /* 0x044fe400078e02ff */
[----:B------:R-:W-:-:S05]  /*1110*/  IMAD.WIDE.U32 R6, R6, R84, RZ ;  /* 0x0000005406067225 */ /* 0x000fca00078e00ff */
[----:B------:R-:W-:Y:S02]  /*1120*/  IADD3 R11, PT, PT, R7, R11, RZ ;  /* 0x0000000b070b7210 */ /* 0x000fe40007ffe0ff */
[----:B------:R-:W-:Y:S02]  /*1130*/  MOV R13, R6 ;  /* 0x00000006000d7202 */ /* 0x000fe40000000f00 */
.L_x_3236:
        /* <DEDUP_REMOVED lines=16> */
.L_x_3237:
[----:B------:R-:W2:Y:S01]  /*1240*/  LDC.64 R20, c[0x0][0x3c0] ;  /* 0x0000f000ff147b82 */ /* 0x000ea20000000a00 */
[----:B------:R-:W-:-:S05]  /*1250*/  IADD3 R4, PT, PT, R4, R5, RZ ;  /* 0x0000000504047210 */ /* 0x000fca0007ffe0ff */
[C---:B--2---:R-:W-:Y:S02]  /*1260*/  IMAD R15, R4.reuse, R21, RZ ;  /* 0x00000015040f7224 */ /* 0x044fe400078e02ff */
[----:B------:R-:W-:-:S05]  /*1270*/  IMAD.WIDE.U32 R16, R4, R20, RZ ;  /* 0x0000001404107225 */ /* 0x000fca00078e00ff */
[----:B------:R-:W-:-:S07]  /*1280*/  IADD3 R15, PT, PT, R17, R15, RZ ;  /* 0x0000000f110f7210 */ /* 0x000fce0007ffe0ff */
.L_x_3238:
[----:B-----5:R-:W2:Y:S01]  /*1290*/  LDC R8, c[0x0][0x3e8] ;  /* 0x0000fa00ff087b82 */ /* 0x020ea20000000800 */
[----:B-1----:R-:W-:Y:S01]  /*12a0*/  LEA R9, R3, 0xffffff80, 0x7 ;  /* 0xffffff8003097811 */ /* 0x002fe200078e38ff */
[----:B------:R-:W-:Y:S01]  /*12b0*/  IMAD.MOV.U32 R24, RZ, RZ, R13 ;  /* 0x000000ffff187224 */ /* 0x000fe200078e000d */
[----:B------:R-:W-:Y:S02]  /*12c0*/  MOV R25, R11 ;  /* 0x0000000b00197202 */ /* 0x000fe40000000f00 */
[----:B------:R-:W-:Y:S01]  /*12d0*/  CS2R R114, SRZ ;  /* 0x0000000000727805 */ /* 0x000fe2000001ff00 */
        /* <DEDUP_REMOVED lines=11> */
[----:B------:R-:W-:Y:S01]  /*1390*/  IMAD.HI.U32 R17, R19, R6, R18 ;  /* 0x0000000613117227 */ /* 0x000fe200078e0012 */
[----:B------:R-:W-:-:S03]  /*13a0*/  MOV R19, R15 ;  /* 0x0000000f00137202 */ /* 0x000fc60000000f00 */
[----:B------:R-:W-:Y:S02]  /*13b0*/  IMAD.MOV.U32 R6, RZ, RZ, R5 ;  /* 0x000000ffff067224 */ /* 0x000fe400078e0005 */
[----:B------:R-:W-:Y:S02]  /*13c0*/  IMAD.MOV.U32 R18, RZ, RZ, R16 ;  /* 0x000000ffff127224 */ /* 0x000fe400078e0010 */
        /* <DEDUP_REMOVED lines=28> */
.L_x_3234:
[----:B------:R-:W-:Y:S01]  /*1590*/  ISETP.NE.AND P0, PT, R110, -0x1, PT ;  /* 0xffffffff6e00780c */ /* 0x000fe20003f05270 */
[----:B------:R-:W-:Y:S01]  /*15a0*/  IMAD.SHL.U32 R104, R86, 0x8, RZ ;  /* 0x0000000856687824 */ /* 0x000fe200078e00ff */
[----:B------:R-:W1:Y:S01]  /*15b0*/  S2UR UR5, SR_CgaCtaId ;  /* 0x00000000000579c3 */ /* 0x000e620000008800 */
[----:B------:R-:W2:Y:S01]  /*15c0*/  LDCU.64 UR12, c[0x0][0x388] ;  /* 0x00007100ff0c77ac */ /* 0x000ea20008000a00 */
[----:B------:R-:W-:Y:S01]  /*15d0*/  IMAD.IADD R102, R2, 0x1, -R0 ;  /* 0x0000000102667824 */ /* 0x000fe200078e0a00 */
[----:B------:R-:W-:Y:S01]  /*15e0*/  SHF.R.U32.HI R8, RZ, 0x2, R86 ;  /* 0x00000002ff087819 */ /* 0x000fe20000011656 */
[----:B------:R-:W-:Y:S01]  /*15f0*/  IMAD.MOV.U32 R9, RZ, RZ, RZ ;  /* 0x000000ffff097224 */ /* 0x000fe200078e00ff */
[----:B------:R-:W-:Y:S01]  /*1600*/  LOP3.LUT R103, R104, 0x18, RZ, 0xc0, !PT ;  /* 0x0000001868677812 */ /* 0x000fe200078ec0ff */
[----:B------:R-:W3:Y:S01]  /*1610*/  LDCU.64 UR10, c[0x0][0x390] ;  /* 0x00007200ff0a77ac */ /* 0x000ee20008000a00 */
[----:B------:R-:W-:Y:S01]  /*1620*/  ISETP.GE.AND P2, PT, R8, R102, PT ;  /* 0x000000660800720c */ /* 0x000fe20003f46270 */
[----:B------:R-:W-:Y:S01]  /*1630*/  BSSY.RECONVERGENT B0, `(.L_x_3239) ;  /* 0x0000039000007945 */ /* 0x000fe20003800200 */
[----:B------:R-:W-:Y:S01]  /*1640*/  IADD3 R16, P1, PT, R103, R16, RZ ;  /* 0x0000001067107210 */ /* 0x000fe20007f3e0ff */
[----:B------:R-:W4:Y:S01]  /*1650*/  LDCU.64 UR6, c[0x0][0x3c8] ;  /* 0x00007900ff0677ac */ /* 0x000f220008000a00 */
[----:B------:R-:W5:Y:S01]  /*1660*/  @!P0 LDC.64 R6, c[0x0][0x398] ;  /* 0x0000e600ff068b82 */ /* 0x000f620000000a00 */
[----:B------:R-:W-:Y:S01]  /*1670*/  LOP3.LUT R112, R86, 0x18, RZ, 0xc0, !PT ;  /* 0x0000001856707812 */ /* 0x000fe200078ec0ff */
[----:B------:R-:W-:Y:S01]  /*1680*/  IMAD.WIDE.U32 R10, R10, 0x40, R8 ;  /* 0x000000400a0a7825 */ /* 0x000fe200078e0008 */
[----:B------:R-:W-:Y:S01]  /*1690*/  LOP3.LUT R111, R104, 0xd8, RZ, 0xc0, !PT ;  /* 0x000000d8686f7812 */ /* 0x000fe200078ec0ff */
[----:B------:R-:W-:Y:S01]  /*16a0*/  UMOV UR4, 0x400 ;  /* 0x0000040000047882 */ /* 0x000fe20000000000 */
[----:B------:R-:W-:-:S02]  /*16b0*/  LOP3.LUT R115, R115, R114, RZ, 0x3c, !PT ;  /* 0x0000007273737212 */ /* 0x000fc400078e3cff */
[----:B------:R-:W-:Y:S01]  /*16c0*/  LOP3.LUT R111, R111, R112, RZ, 0x3c, !PT ;  /* 0x000000706f6f7212 */ /* 0x000fe200078e3cff */
[----:B------:R-:W2:Y:S01]  /*16d0*/  @P0 LDC.64 R4, c[0x0][0x3b0] ;  /* 0x0000ec00ff040b82 */ /* 0x000ea20000000a00 */
[----:B------:R-:W-:Y:S01]  /*16e0*/  LOP3.LUT R114, R115, R114, RZ, 0x3c, !PT ;  /* 0x0000007273727212 */ /* 0x000fe200078e3cff */
[----:B-1----:R-:W-:-:S03]  /*16f0*/  ULEA UR5, UR5, UR4, 0x18 ;  /* 0x0000000405057291 */ /* 0x002fc6000f8ec0ff */
[----:B------:R-:W-:Y:S01]  /*1700*/  LOP3.LUT R115, R115, R114, RZ, 0x3c, !PT ;  /* 0x0000007273737212 */ /* 0x000fe200078e3cff */
        /* <DEDUP_REMOVED lines=8> */
[----:B------:R-:W-:Y:S01]  /*1790*/  IADD3 R24, P0, PT, R103, R17, RZ ;  /* 0x0000001167187210 */ /* 0x000fe20007f1e0ff */
[----:B------:R-:W-:Y:S01]  /*17a0*/  IMAD.X R17, RZ, RZ, R15, P1 ;  /* 0x000000ffff117224 */ /* 0x000fe200008e060f */
[----:B------:R-:W-:-:S03]  /*17b0*/  LEA R111, R111, UR5, 0x1 ;  /* 0x000000056f6f7c11 */ /* 0x000fc6000f8e08ff */
[----:B------:R-:W-:Y:S01]  /*17c0*/  IMAD.X R25, RZ, RZ, R13, P0 ;  /* 0x000000ffff197224 */ /* 0x000fe200000e060d */
[----:B------:R-:W-:Y:S01]  /*17d0*/  IADD3 R18, P0, PT, R103, R6, RZ ;  /* 0x0000000667127210 */ /* 0x000fe20007f1e0ff */
[----:B------:R-:W-:-:S04]  /*17e0*/  IMAD.WIDE.U32 R16, R8, R84, R16 ;  /* 0x0000005408107225 */ /* 0x000fc800078e0010 */
[----:B------:R-:W-:Y:S01]  /*17f0*/  IMAD.WIDE.U32 R6, R8, R20, R24 ;  /* 0x0000001408067225 */ /* 0x000fe200078e0018 */
[----:B------:R-:W-:-:S03]  /*1800*/  LEA R106, P1, R16, UR12, 0x1 ;  /* 0x0000000c106a7c11 */ /* 0x000fc6000f8208ff */
[----:B------:R-:W-:Y:S01]  /*1810*/  IMAD.X R19, RZ, RZ, R12, P0 ;  /* 0x000000ffff137224 */ /* 0x000fe200000e060c */
[----:B---3--:R-:W-:Y:S01]  /*1820*/  LEA R109, P0, R6, UR10, 0x1 ;  /* 0x0000000a066d7c11 */ /* 0x008fe2000f8008ff */
[C---:B------:R-:W-:Y:S02]  /*1830*/  IMAD R105, R8.reuse, R85, R17 ;  /* 0x0000005508697224 */ /* 0x040fe400078e0211 */
[----:B------:R-:W-:Y:S02]  /*1840*/  IMAD R108, R8, R21, R7 ;  /* 0x00000015086c7224 */ /* 0x000fe400078e0207 */
[----:B----4-:R-:W-:Y:S01]  /*1850*/  IMAD.WIDE.U32 R12, R14, UR6, R18 ;  /* 0x000000060e0c7c25 */ /* 0x010fe2000f8e0012 */
        /* <DEDUP_REMOVED lines=21> */
.L_x_3241:
[----:B------:R2:W-:Y:S02]  /*19b0*/  STS.128 [R111], RZ ;  /* 0x000000ff6f007388 */ /* 0x0005e40000000c00 */
.L_x_3240:
[----:B------:R-:W-:Y:S05]  /*19c0*/  BSYNC.RECONVERGENT B0 ;  /* 0x0000000000007941 */ /* 0x000fea0003800200 */
.L_x_3239:
        /* <DEDUP_REMOVED lines=27> */
.L_x_3243:
[----:B------:R-:W-:Y:S05]  /*1b80*/  BSYNC.RECONVERGENT B0 ;  /* 0x0000000000007941 */ /* 0x000fea0003800200 */
.L_x_3242:
[----:B------:R-:W-:Y:S01]  /*1b90*/  BSSY.RECONVERGENT B0, `(.L_x_3244) ;  /* 0x000000f000007945 */ /* 0x000fe20003800200 */
[C---:B----4-:R-:W-:Y:S02]  /*1ba0*/  SHF.L.U64.HI R6, R84.reuse, 0x5, R85 ;  /* 0x0000000554067819 */ /* 0x050fe40000010255 */
[----:B------:R-:W-:Y:S01]  /*1bb0*/  SHF.L.U32 R11, R84, 0x5, RZ ;  /* 0x00000005540b7819 */ /* 0x000fe200000006ff */
[----:B------:R-:W-:Y:S05]  /*1bc0*/  @P4 BRA `(.L_x_3245) ;  /* 0x00000000002c4947 */ /* 0x000fea0003800000 */
[----:B------:R-:W4:Y:S02]  /*1bd0*/  LDCU UR4, c[0x0][0x440] ;  /* 0x00008800ff0477ac */ /* 0x000f240008000800 */
[----:B----4-:R-:W-:-:S13]  /*1be0*/  ISETP.GE.AND P0, PT, R103, UR4, PT ;  /* 0x0000000467007c0c */ /* 0x010fda000bf06270 */
        /* <DEDUP_REMOVED lines=8> */
.L_x_3246:
[----:B------:R4:W-:Y:S02]  /*1c70*/  STS.128 [R111+0x1000], RZ ;  /* 0x001000ff6f007388 */ /* 0x0009e40000000c00 */
.L_x_3245:
[----:B------:R-:W-:Y:S05]  /*1c80*/  BSYNC.RECONVERGENT B0 ;  /* 0x0000000000007941 */ /* 0x000fea0003800200 */
.L_x_3244:
[----:B------:R-:W-:Y:S01]  /*1c90*/  ISETP.GE.AND P3, PT, R5, R4, PT ;  /* 0x000000040500720c */ /* 0x000fe20003f66270 */
[C---:B------:R-:W-:Y:S01]  /*1ca0*/  VIADD R10, R8.reuse, 0x40 ;  /* 0x00000040080a7836 */ /* 0x040fe20000000000 */
[----:B----4-:R-:W-:Y:S01]  /*1cb0*/  LEA R12, P0, R11, R106, 0x1 ;  /* 0x0000006a0b0c7211 */ /* 0x010fe200078008ff */
[----:B------:R-:W-:Y:S01]  /*1cc0*/  VIADD R7, R8, 0x60 ;  /* 0x0000006008077836 */ /* 0x000fe20000000000 */
[----:B------:R-:W-:Y:S02]  /*1cd0*/  BSSY.RECONVERGENT B0, `(.L_x_3247) ;  /* 0x000000d000007945 */ /* 0x000fe40003800200 */
[-C--:B------:R-:W-:Y:S02]  /*1ce0*/  ISETP.GE.AND P2, PT, R10, R4.reuse, PT ;  /* 0x000000040a00720c */ /* 0x080fe40003f46270 */
[----:B------:R-:W-:Y:S02]  /*1cf0*/  ISETP.GE.AND P1, PT, R7, R4, PT ;  /* 0x000000040700720c */ /* 0x000fe40003f26270 */
[----:B------:R-:W-:-:S03]  /*1d00*/  LEA.HI.X R13, R11, R105, R6, 0x1, P0 ;  /* 0x000000690b0d7211 */ /* 0x000fc600000f0c06 */
[----:B------:R-:W-:Y:S08]  /*1d10*/  @P3 BRA `(.L_x_3248) ;  /* 0x0000000000203947 */ /* 0x000ff00003800000 */
        /* <DEDUP_REMOVED lines=8> */
.L_x_3248:
[----:B------:R-:W-:Y:S05]  /*1da0*/  BSYNC.RECONVERGENT B0 ;  /* 0x0000000000007941 */ /* 0x000fea0003800200 */
.L_x_3247:
        /* <DEDUP_REMOVED lines=12> */
.L_x_3250:
[----:B------:R-:W-:Y:S05]  /*1e70*/  BSYNC.RECONVERGENT B0 ;  /* 0x0000000000007941 */ /* 0x000fea0003800200 */
.L_x_3249:
        /* <DEDUP_REMOVED lines=12> */
.L_x_3252:
[----:B------:R-:W-:Y:S05]  /*1f40*/  BSYNC.RECONVERGENT B0 ;  /* 0x0000000000007941 */ /* 0x000fea0003800200 */
.L_x_3251:
        /* <DEDUP_REMOVED lines=16> */
[----:B-1----:R-:W-:Y:S02]  /*2050*/  MOV R12, R109 ;  /* 0x0000006d000c7202 */ /* 0x002fe40000000f00 */
[----:B------:R-:W-:-:S05]  /*2060*/  MOV R13, R108 ;  /* 0x0000006c000d7202 */ /* 0x000fca0000000f00 */
[----:B------:R-:W-:Y:S01]  /*2070*/  @!PT LDS RZ, [RZ] ;  /* 0x00000000fffff984 */ /* 0x000fe20000000800 */
[----:B------:R-:W-:Y:S01]  /*2080*/  @!PT LDS RZ, [RZ] ;  /* 0x00000000fffff984 */ /* 0x000fe20000000800 */
[----:B------:R-:W-:Y:S01]  /*2090*/  @!PT LDS RZ, [RZ] ;  /* 0x00000000fffff984 */ /* 0x000fe20000000800 */
[----:B------:R1:W-:Y:S01]  /*20a0*/  LDGSTS.E.BYPASS.LTC128B.128 [R111+0x3000], desc[UR16][R12.64] ;  /* 0x030000000c6f7fae */ /* 0x0003e2000b981a10 */
[----:B------:R-:W-:Y:S05]  /*20b0*/  BRA `(.L_x_3256) ;  /* 0x00000000000c7947 */ /* 0x000fea0003800000 */
.L_x_3255:
[----:B------:R1:W-:Y:S01]  /*20c0*/  STS.128 [R111+0x3000], RZ ;  /* 0x003000ff6f007388 */ /* 0x0003e20000000c00 */
[----:B------:R-:W-:Y:S05]  /*20d0*/  BRA `(.L_x_3256) ;  /* 0x0000000000047947 */ /* 0x000fea0003800000 */
.L_x_3254:
[----:B------:R1:W-:Y:S02]  /*20e0*/  STS.128 [R111+0x3000], RZ ;  /* 0x003000ff6f007388 */ /* 0x0003e40000000c00 */
.L_x_3256:
[----:B------:R-:W-:Y:S05]  /*20f0*/  BSYNC.RECONVERGENT B0 ;  /* 0x0000000000007941 */ /* 0x000fea0003800200 */
.L_x_3253:
[-C--:B------:R-:W-:Y:S01]  /*2100*/  ISETP.GE.AND P3, PT, R5, R4.reuse, PT ;  /* 0x000000040500720c */ /* 0x080fe20003f66270 */
[----:B------:R-:W-:Y:S01]  /*2110*/  IMAD.SHL.U32 R41, R86, 0x20, RZ ;  /* 0x0000002056297824 */ /* 0x000fe200078e00ff */
[-C--:B------:R-:W-:Y:S01]  /*2120*/  ISETP.GE.AND P2, PT, R10, R4.reuse, PT ;  /* 0x000000040a00720c */ /* 0x080fe20003f46270 */
[C---:B------:R-:W-:Y:S01]  /*2130*/  IMAD.SHL.U32 R0, R86.reuse, 0x4, RZ ;  /* 0x0000000456007824 */ /* 0x040fe200078e00ff */
[----:B------:R-:W-:Y:S01]  /*2140*/  ISETP.GE.AND P1, PT, R7, R4, PT ;  /* 0x000000040700720c */ /* 0x000fe20003f26270 */
[----:B------:R-:W-:Y:S01]  /*2150*/  IMAD.SHL.U32 R5, R86, 0x10, RZ ;  /* 0x0000001056057824 */ /* 0x000fe200078e00ff */
[C---:B------:R-:W-:Y:S01]  /*2160*/  LOP3.LUT R10, R41.reuse, 0xc0, RZ, 0xc0, !PT ;  /* 0x000000c0290a7812 */ /* 0x040fe200078ec0ff */
[----:B------:R-:W-:Y:S01]  /*2170*/  BSSY.RECONVERGENT B0, `(.L_x_3257) ;  /* 0x0000016000007945 */ /* 0x000fe20003800200 */
[----:B------:R-:W-:Y:S02]  /*2180*/  LOP3.LUT R101, R41, 0x120, RZ, 0xc0, !PT ;  /* 0x0000012029657812 */ /* 0x000fe400078ec0ff */
[----:B------:R-:W-:-:S02]  /*2190*/  LOP3.LUT R0, R10, 0x18, R0, 0xf8, !PT ;  /* 0x000000180a007812 */ /* 0x000fc400078ef800 */
[----:B------:R-:W-:Y:S01]  /*21a0*/  LOP3.LUT R100, R5, 0x100, RZ, 0xc0, !PT ;  /* 0x0000010005647812 */ /* 0x000fe200078ec0ff */
[----:B------:R1:W-:Y:S01]  /*21b0*/  @P3 STS.128 [R111+0x3800], RZ ;  /* 0x003800ff6f003388 */ /* 0x0003e20000000c00 */
[----:B------:R-:W-:Y:S02]  /*21c0*/  LOP3.LUT R7, R0, 0x8, R86, 0x78, !PT ;  /* 0x0000000800077812 */ /* 0x000fe400078e7856 */
[----:B------:R-:W-:Y:S02]  /*21d0*/  LOP3.LUT R101, R101, 0x3e00, R5, 0xf8, !PT ;  /* 0x00003e0065657812 */ /* 0x000fe400078ef805 */
[----:B------:R-:W-:Y:S02]  /*21e0*/  LEA R4, P0, R9, R109, 0x1 ;  /* 0x0000006d09047211 */ /* 0x000fe400078008ff */
[----:B------:R-:W-:Y:S02]  /*21f0*/  LOP3.LUT R100, R100, 0x20, R41, 0xf8, !PT ;  /* 0x0000002064647812 */ /* 0x000fe400078ef829 */
        /* <DEDUP_REMOVED lines=13> */
.L_x_3258:
[----:B------:R-:W-:Y:S05]  /*22d0*/  BSYNC.RECONVERGENT B0 ;  /* 0x0000000000007941 */ /* 0x000fea0003800200 */
.L_x_3257:
        /* <DEDUP_REMOVED lines=15> */
.L_x_3260:
[----:B------:R-:W-:Y:S05]  /*23d0*/  BSYNC.RECONVERGENT B0 ;  /* 0x0000000000007941 */ /* 0x000fea0003800200 */
.L_x_3259:
        /* <DEDUP_REMOVED lines=13> */
.L_x_3262:
[----:B------:R-:W-:Y:S05]  /*24b0*/  BSYNC.RECONVERGENT B0 ;  /* 0x0000000000007941 */ /* 0x000fea0003800200 */
.L_x_3261:
[----:B------:R-:W-:Y:S01]  /*24c0*/  LDSM.16.M88.4 R28, [R101] ;  /* 0x00000000651c783b */ /* 0x000fe20000000200 */
[----:B------:R-:W-:Y:S01]  /*24d0*/  LOP3.LUT P6, RZ, R86, 0x4, RZ, 0xc0, !PT ;  /* 0x0000000456ff7812 */ /* 0x000fe200078cc0ff */
[----:B------:R-:W5:Y:S01]  /*24e0*/  LDCU UR4, c[0x0][0x50c] ;  /* 0x0000a180ff0477ac */ /* 0x000f620008000800 */
[----:B------:R-:W-:Y:S01]  /*24f0*/  MOV R40, 0x20 ;  /* 0x0000002000287802 */ /* 0x000fe20000000f00 */
[----:B------:R-:W2:Y:S01]  /*2500*/  LDSM.16.M88.4 R32, [R100+0x1000] ;  /* 0x001000006420783b */ /* 0x000ea20000000200 */
[----:B------:R-:W-:Y:S02]  /*2510*/  ISETP.NE.AND P2, PT, R3, 0x1, PT ;  /* 0x000000010300780c */ /* 0x000fe40003f45270 */
[----:B------:R-:W-:Y:S01]  /*2520*/  SEL R40, R40, 0xffffffe0, !P6 ;  /* 0xffffffe028287807 */ /* 0x000fe20007000000 */
[----:B------:R-:W3:Y:S01]  /*2530*/  LDSM.16.M88.4 R24, [R100+0x1400] ;  /* 0x001400006418783b */ /* 0x000ee20000000200 */
[----:B------:R-:W-:Y:S02]  /*2540*/  VIMNMX R122, PT, PT, R2, R23, PT ;  /* 0x00000017027a7248 */ /* 0x000fe40003fe0100 */
[----:B------:R-:W-:Y:S01]  /*2550*/  IADD3 R22, PT, PT, R101, R40, RZ ;  /* 0x0000002865167210 */ /* 0x000fe20007ffe0ff */
[----:B------:R-:W0:Y:S01]  /*2560*/  LDGDEPBAR ;  /* 0x00000000000079af */ /* 0x000e220000000000 */
[----:B------:R-:W-:-:S02]  /*2570*/  IADD3 R123, PT, PT, R40, R100, RZ ;  /* 0x00000064287b7210 */ /* 0x000fc40007ffe0ff */
[----:B------:R-:W-:Y:S01]  /*2580*/  VIADDMNMX R113, R2, 0x8, R23, PT ;  /* 0x0000000802717846 */ /* 0x000fe20003800117 */
[----:B-1----:R-:W-:Y:S04]  /*2590*/  LDSM.16.M88.4 R16, [R22] ;  /* 0x000000001610783b */ /* 0x002fe80000000200 */
[----:B------:R-:W1:Y:S04]  /*25a0*/  LDSM.16.M88.4 R4, [R123+0x1000] ;  /* 0x001000007b04783b */ /* 0x000e680000000200 */
[----:B------:R-:W4:Y:S01]  /*25b0*/  LDSM.16.M88.4 R36, [R123+0x1400] ;  /* 0x001400007b24783b */ /* 0x000f220000000200 */
[C---:B--2---:R-:W-:Y:S08]  /*25c0*/  HMMA.16816.F32 R8, R28.reuse, R32, RZ ;  /* 0x000000201c08723c */ /* 0x044ff000000018ff */
[C---:B------:R-:W-:Y:S08]  /*25d0*/  HMMA.16816.F32 R32, R28.reuse, R34, RZ ;  /* 0x000000221c20723c */ /* 0x040ff000000018ff */
[----:B---3--:R-:W-:Y:S08]  /*25e0*/  HMMA.16816.F32 R12, R28, R24, RZ ;  /* 0x000000181c0c723c */ /* 0x008ff000000018ff */
[C---:B-1----:R-:W-:Y:S08]  /*25f0*/  HMMA.16816.F32 R8, R16.reuse, R4, R8 ;  /* 0x000000041008723c */ /* 0x042ff00000001808 */
[C---:B------:R-:W-:Y:S01]  /*2600*/  HMMA.16816.F32 R32, R16.reuse, R6, R32 ;  /* 0x000000061020723c */ /* 0x040fe20000001820 */
[----:B------:R-:W1:Y:S07]  /*2610*/  LDSM.16.M88.4 R4, [R100+0x1800] ;  /* 0x001800006404783b */ /* 0x000e6e0000000200 */
[----:B----4-:R-:W-:Y:S03]  /*2620*/  HMMA.16816.F32 R12, R16, R36, R12 ;  /* 0x00000024100c723c */ /* 0x010fe6000000180c */
[----:B-----5:R-:W-:Y:S01]  /*2630*/  FMUL.FTZ R8, R8, UR4 ;  /* 0x0000000408087c20 */ /* 0x020fe20008410000 */
[----:B------:R-:W-:Y:S01]  /*2640*/  FMUL.FTZ R9, R9, UR4 ;  /* 0x0000000409097c20 */ /* 0x000fe20008410000 */
[----:B------:R-:W-:Y:S01]  /*2650*/  FMUL.FTZ R10, R10, UR4 ;  /* 0x000000040a0a7c20 */ /* 0x000fe20008410000 */
[----:B------:R-:W-:Y:S01]  /*2660*/  FMUL.FTZ R11, R11, UR4 ;  /* 0x000000040b0b7c20 */ /* 0x000fe20008410000 */
[----:B------:R-:W2:Y:S04]  /*2670*/  MUFU.TANH R42, R8 ;  /* 0x00000008002a7308 */ /* 0x000ea80000002400 */
[----:B------:R-:W-:Y:S01]  /*2680*/  FMUL.FTZ R32, R32, UR4 ;  /* 0x0000000420207c20 */ /* 0x000fe20008410000 */
[----:B------:R-:W-:Y:S01]  /*2690*/  FMUL.FTZ R33, R33, UR4 ;  /* 0x0000000421217c20 */ /* 0x000fe20008410000 */
[----:B------:R-:W-:Y:S01]  /*26a0*/  FMUL.FTZ R34, R34, UR4 ;  /* 0x0000000422227c20 */ /* 0x000fe20008410000 */
[----:B------:R-:W-:Y:S01]  /*26b0*/  FMUL.FTZ R35, R35, UR4 ;  /* 0x0000000423237c20 */ /* 0x000fe20008410000 */
[----:B------:R-:W3:Y:S04]  /*26c0*/  MUFU.TANH R43, R9 ;  /* 0x00000009002b7308 */ /* 0x000ee80000002400 */
[----:B------:R-:W-:Y:S01]  /*26d0*/  FMUL.FTZ R12, R12, UR4 ;  /* 0x000000040c0c7c20 */ /* 0x000fe20008410000 */
[----:B------:R-:W-:Y:S01]  /*26e0*/  FMUL.FTZ R13, R13, UR4 ;  /* 0x000000040d0d7c20 */ /* 0x000fe20008410000 */
[----:B------:R-:W-:Y:S01]  /*26f0*/  FMUL.FTZ R14, R14, UR4 ;  /* 0x000000040e0e7c20 */ /* 0x000fe20008410000 */
[----:B------:R-:W-:Y:S01]  /*2700*/  FMUL.FTZ R15, R15, UR4 ;  /* 0x000000040f0f7c20 */ /* 0x000fe20008410000 */
[----:B------:R-:W4:Y:S08]  /*2710*/  MUFU.TANH R44, R10 ;  /* 0x0000000a002c7308 */ /* 0x000f300000002400 */
[----:B------:R5:W1:Y:S08]  /*2720*/  MUFU.TANH R45, R11 ;  /* 0x0000000b002d7308 */ /* 0x000a700000002400 */
[----:B------:R-:W1:Y:S08]  /*2730*/  MUFU.TANH R46, R32 ;  /* 0x00000020002e7308 */ /* 0x000e700000002400 */
[----:B------:R-:W1:Y:S01]  /*2740*/  MUFU.TANH R47, R33 ;  /* 0x00000021002f7308 */ /* 0x000e620000002400 */
[----:B-----5:R-:W-:Y:S01]  /*2750*/  HMMA.16816.F32 R8, R28, R26, RZ ;  /* 0x0000001a1c08723c */ /* 0x020fe200000018ff */
[----:B------:R-:W5:Y:S06]  /*2760*/  LDSM.16.M88.4 R24, [R123+0x1800] ;  /* 0x001800007b18783b */ /* 0x000f6c0000000200 */
[----:B------:R-:W1:Y:S08]  /*2770*/  MUFU.TANH R48, R34 ;  /* 0x0000002200307308 */ /* 0x000e700000002400 */
[----:B------:R1:W1:Y:S05]  /*2780*/  MUFU.TANH R49, R35 ;  /* 0x0000002300317308 */ /* 0x00026a0000002400 */
[----:B------:R-:W-:Y:S01]  /*2790*/  HMMA.16816.F32 R8, R16, R38, R8 ;  /* 0x000000261008723c */ /* 0x000fe20000001808 */
[----:B------:R-:W2:Y:S02]  /*27a0*/  LDSM.16.M88.4 R36, [R100+0x1c00] ;  /* 0x001c00006424783b */ /* 0x000ea40000000200 */
[----:B------:R-:W2:Y:S08]  /*27b0*/  MUFU.TANH R50, R12 ;  /* 0x0000000c00327308 */ /* 0x000eb00000002400 */
[----:B------:R-:W2:Y:S01]  /*27c0*/  MUFU.TANH R51, R13 ;  /* 0x0000000d00337308 */ /* 0x000ea20000002400 */
[C---:B-1----:R-:W-:Y:S07]  /*27d0*/  HMMA.16816.F32 R32, R28.reuse, R4, RZ ;  /* 0x000000041c20723c */ /* 0x042fee00000018ff */
[----:B------:R-:W1:Y:S01]  /*27e0*/  MUFU.TANH R52, R14 ;  /* 0x0000000e00347308 */ /* 0x000e620000002400 */
[----:B------:R-:W-:Y:S01]  /*27f0*/  FMUL.FTZ R8, R8, UR4 ;  /* 0x0000000408087c20 */ /* 0x000fe20008410000 */
[----:B------:R-:W-:Y:S01]  /*2800*/  HMMA.16816.F32 R4, R28, R6, RZ ;  /* 0x000000061c04723c */ /* 0x000fe200000018ff */
[----:B------:R-:W-:Y:S01]  /*2810*/  FMUL.FTZ R9, R9, UR4 ;  /* 0x0000000409097c20 */ /* 0x000fe20008410000 */
[----:B------:R-:W-:Y:S01]  /*2820*/  FMUL.FTZ R10, R10, UR4 ;  /* 0x000000040a0a7c20 */ /* 0x000fe20008410000 */
[----:B------:R-:W-:-:S03]  /*2830*/  FMUL.FTZ R11, R11, UR4 ;  /* 0x000000040b0b7c20 */ /* 0x000fc60008410000 */
[----:B------:R3:W1:Y:S05]  /*2840*/  MUFU.TANH R53, R15 ;  /* 0x0000000f00357308 */ /* 0x00066a0000002400 */
[C---:B-----5:R-:W-:Y:S03]  /*2850*/  HMMA.16816.F32 R32, R16.reuse, R24, R32 ;  /* 0x000000181020723c */ /* 0x060fe60000001820 */
[----:B------:R-:W1:Y:S06]  /*2860*/  MUFU.TANH R54, R8 ;  /* 0x0000000800367308 */ /* 0x000e6c0000002400 */
[----:B------:R-:W-:Y:S01]  /*2870*/  HMMA.16816.F32 R4, R16, R26, R4 ;  /* 0x0000001a1004723c */ /* 0x000fe20000001804 */
[----:B------:R-:W-:Y:S01]  /*2880*/  LDSM.16.M88.4 R24, [R100+0x2000] ;  /* 0x002000006418783b */ /* 0x000fe20000000200 */
[----:B------:R-:W1:Y:S03]  /*2890*/  MUFU.TANH R55, R9 ;  /* 0x0000000900377308 */ /* 0x000e660000002400 */
[----:B---3--:R-:W3:Y:S05]  /*28a0*/  LDSM.16.M88.4 R12, [R123+0x1c00] ;  /* 0x001c00007b0c783b */ /* 0x008eea0000000200 */
        /* <DEDUP_REMOVED lines=91> */
[----:B------:R-:W-:-:S05]  /*2e60*/  DEPBAR.LE SB0, 0x0 ;  /* 0x000080000000791a */ /* 0x000fca0000000000 */
[----:B------:R-:W1:Y:S08]  /*2e70*/  MUFU.TANH R4, R4 ;  /* 0x0000000400047308 */ /* 0x000e700000002400 */
[----:B------:R-:W1:Y:S01]  /*2e80*/  MUFU.TANH R5, R5 ;  /* 0x0000000500057308 */ /* 0x000e620000002400 */
[C---:B-----5:R-:W-:Y:S07]  /*2e90*/  HMMA.16816.F32 R12, R28.reuse, R24, RZ ;  /* 0x000000181c0c723c */ /* 0x060fee00000018ff */
[----:B------:R-:W1:Y:S01]  /*2ea0*/  MUFU.TANH R74, R8 ;  /* 0x00000008004a7308 */ /* 0x000e620000002400 */
[----:B------:R-:W-:Y:S01]  /*2eb0*/  HMMA.16816.F32 R24, R28, R26, RZ ;  /* 0x0000001a1c18723c */ /* 0x000fe200000018ff */
[----:B------:R-:W-:Y:S01]  /*2ec0*/  FMUL.FTZ R28, R37, UR4 ;  /* 0x00000004251c7c20 */ /* 0x000fe20008410000 */
[----:B------:R-:W-:Y:S01]  /*2ed0*/  FMUL.FTZ R31, R38, UR4 ;  /* 0x00000004261f7c20 */ /* 0x000fe20008410000 */
[----:B------:R-:W-:-:S04]  /*2ee0*/  FMUL.FTZ R30, R39, UR4 ;  /* 0x00000004271e7c20 */ /* 0x000fc80008410000 */
[----:B------:R-:W1:Y:S08]  /*2ef0*/  MUFU.TANH R6, R6 ;  /* 0x0000000600067308 */ /* 0x000e700000002400 */
[----:B------:R-:W1:Y:S01]  /*2f00*/  MUFU.TANH R75, R10 ;  /* 0x0000000a004b7308 */ /* 0x000e620000002400 */
[----:B--2---:R-:W-:Y:S01]  /*2f10*/  HMMA.16816.F32 R12, R16, R32, R12 ;  /* 0x00000020100c723c */ /* 0x004fe2000000180c */
[----:B------:R-:W-:-:S06]  /*2f20*/  FMUL.FTZ R32, R36, UR4 ;  /* 0x0000000424207c20 */ /* 0x000fcc0008410000 */
[----:B------:R-:W2:Y:S01]  /*2f30*/  MUFU.TANH R7, R7 ;  /* 0x0000000700077308 */ /* 0x000ea20000002400 */
[----:B------:R-:W-:Y:S07]  /*2f40*/  HMMA.16816.F32 R24, R16, R34, R24 ;  /* 0x000000221018723c */ /* 0x000fee0000001818 */
[----:B------:R-:W1:Y:S04]  /*2f50*/  MUFU.TANH R32, R32 ;  /* 0x0000002000207308 */ /* 0x000e680000002400 */
[----:B------:R-:W-:Y:S01]  /*2f60*/  FMUL.FTZ R12, R12, UR4 ;  /* 0x000000040c0c7c20 */ /* 0x000fe20008410000 */
[----:B------:R-:W-:Y:S01]  /*2f70*/  FMUL.FTZ R13, R13, UR4 ;  /* 0x000000040d0d7c20 */ /* 0x000fe20008410000 */
[----:B------:R-:W-:Y:S01]  /*2f80*/  FMUL.FTZ R14, R14, UR4 ;  /* 0x000000040e0e7c20 */ /* 0x000fe20008410000 */
[----:B------:R-:W-:Y:S01]  /*2f90*/  FMUL.FTZ R15, R15, UR4 ;  /* 0x000000040f0f7c20 */ /* 0x000fe20008410000 */
[----:B------:R-:W1:Y:S04]  /*2fa0*/  MUFU.TANH R28, R28 ;  /* 0x0000001c001c7308 */ /* 0x000e680000002400 */
[----:B------:R-:W-:Y:S01]  /*2fb0*/  FMUL.FTZ R24, R24, UR4 ;  /* 0x0000000418187c20 */ /* 0x000fe20008410000 */
[----:B------:R-:W-:Y:S01]  /*2fc0*/  FMUL.FTZ R25, R25, UR4 ;  /* 0x0000000419197c20 */ /* 0x000fe20008410000 */
[----:B------:R-:W-:-:S02]  /*2fd0*/  FMUL.FTZ R27, R27, UR4 ;  /* 0x000000041b1b7c20 */ /* 0x000fc40008410000 */
[----:B------:R5:W1:Y:S08]  /*2fe0*/  MUFU.TANH R78, R24 ;  /* 0x00000018004e7308 */ /* 0x000a700000002400 */
[----:B------:R-:W1:Y:S08]  /*2ff0*/  MUFU.TANH R31, R31 ;  /* 0x0000001f001f7308 */ /* 0x000e700000002400 */
[----:B------:R-:W1:Y:S01]  /*3000*/  MUFU.TANH R30, R30 ;  /* 0x0000001e001e7308 */ /* 0x000e620000002400 */
[----:B-----5:R-:W-:-:S07]  /*3010*/  FMUL.FTZ R24, R26, UR4 ;  /* 0x000000041a187c20 */ /* 0x020fce0008410000 */
[----:B------:R1:W1:Y:S08]  /*3020*/  MUFU.TANH R29, R12 ;  /* 0x0000000c001d7308 */ /* 0x0002700000002400 */
[----:B------:R1:W1:Y:S08]  /*3030*/  MUFU.TANH R77, R13 ;  /* 0x0000000d004d7308 */ /* 0x0002700000002400 */
[----:B------:R1:W1:Y:S08]  /*3040*/  MUFU.TANH R76, R14 ;  /* 0x0000000e004c7308 */ /* 0x0002700000002400 */
[----:B------:R1:W1:Y:S08]  /*3050*/  MUFU.TANH R33, R15 ;  /* 0x0000000f00217308 */ /* 0x0002700000002400 */
        /* <DEDUP_REMOVED lines=16> */
.L_x_3264:
[----:B------:R-:W2:Y:S01]  /*3160*/  LDC R8, c[0x0][0x4f0] ;  /* 0x00013c00ff087b82 */ /* 0x000ea20000000800 */
[C---:B-1----:R-:W-:Y:S01]  /*3170*/  LEA R14, R3.reuse, 0xffffff00, 0x7 ;  /* 0xffffff00030e7811 */ /* 0x042fe200078e38ff */
[----:B------:R-:W1:Y:S01]  /*3180*/  LDCU.64 UR6, c[0x0][0x3a0] ;  /* 0x00007400ff0677ac */ /* 0x000e620008000a00 */
[----:B------:R-:W-:Y:S02]  /*3190*/  LEA R16, R3, 0xffffff80, 0x7 ;  /* 0xffffff8003107811 */ /* 0x000fe400078e38ff */
        /* <DEDUP_REMOVED lines=15> */
[----:B------:R-:W-:Y:S02]  /*3290*/  IMAD.MOV R9, RZ, RZ, -R13 ;  /* 0x000000ffff097224 */ /* 0x000fe400078e0a0d */
[----:B------:R-:W-:-:S04]  /*32a0*/  IMAD.HI.U32 R15, R15, R12, RZ ;  /* 0x0000000c0f0f7227 */ /* 0x000fc800078e00ff */
[----:B------:R-:W-:Y:S02]  /*32b0*/  IMAD R9, R2, R9, R10 ;  /* 0x0000000902097224 */ /* 0x000fe400078e020a */
[----:B------:R-:W-:-:S03]  /*32c0*/  IMAD.MOV R11, RZ, RZ, -R15 ;  /* 0x000000ffff0b7224 */ /* 0x000fc600078e0a0f */
[C---:B------:R-:W-:Y:S01]  /*32d0*/  ISETP.GT.U32.AND P1, PT, R2.reuse, R9, PT ;  /* 0x000000090200720c */ /* 0x040fe20003f24070 */
[----:B------:R-:W-:-:S05]  /*32e0*/  IMAD R11, R2, R11, R12 ;  /* 0x0000000b020b7224 */ /* 0x000fca00078e020c */
[----:B------:R-:W-:-:S07]  /*32f0*/  ISETP.GT.U32.AND P0, PT, R2, R11, PT ;  /* 0x0000000b0200720c */ /* 0x000fce0003f04070 */
[-C--:B------:R-:W-:Y:S02]  /*3300*/  @!P1 IADD3 R9, PT, PT, R9, -R2.reuse, RZ ;  /* 0x8000000209099210 */ /* 0x080fe40007ffe0ff */
[----:B------:R-:W-:Y:S02]  /*3310*/  @!P1 IADD3 R13, PT, PT, R13, 0x1, RZ ;  /* 0x000000010d0d9810 */ /* 0x000fe40007ffe0ff */
[-C--:B------:R-:W-:Y:S02]  /*3320*/  ISETP.GE.U32.AND P4, PT, R9, R2.reuse, PT ;  /* 0x000000020900720c */ /* 0x080fe40003f86070 */
[----:B------:R-:W-:Y:S01]  /*3330*/  @!P0 IMAD.IADD R11, R11, 0x1, -R2 ;  /* 0x000000010b0b8824 */ /* 0x000fe200078e0a02 */
[----:B------:R-:W-:Y:S01]  /*3340*/  ISETP.NE.AND P1, PT, R8, RZ, PT ;  /* 0x000000ff0800720c */ /* 0x000fe20003f25270 */
[----:B------:R-:W-:Y:S01]  /*3350*/  @!P0 VIADD R15, R15, 0x1 ;  /* 0x000000010f0f8836 */ /* 0x000fe20000000000 */
[----:B------:R-:W-:Y:S02]  /*3360*/  ISETP.GE.AND P0, PT, R14, RZ, PT ;  /* 0x000000ff0e00720c */ /* 0x000fe40003f06270 */
[----:B------:R-:W-:-:S02]  /*3370*/  ISETP.GE.U32.AND P5, PT, R11, R2, PT ;  /* 0x000000020b00720c */ /* 0x000fc40003fa6070 */
[----:B------:R-:W-:-:S04]  /*3380*/  LOP3.LUT R2, RZ, R8, RZ, 0x33, !PT ;  /* 0x00000008ff027212 */ /* 0x000fc800078e33ff */
[----:B------:R-:W-:-:S05]  /*3390*/  @P4 VIADD R13, R13, 0x1 ;  /* 0x000000010d0d4836 */ /* 0x000fca0000000000 */
[----:B------:R-:W-:Y:S02]  /*33a0*/  MOV R11, R13 ;  /* 0x0000000d000b7202 */ /* 0x000fe40000000f00 */
[----:B------:R-:W-:-:S03]  /*33b0*/  @P5 VIADD R15, R15, 0x1 ;  /* 0x000000010f0f5836 */ /* 0x000fc60000000000 */
[----:B------:R-:W-:Y:S02]  /*33c0*/  @!P0 IMAD.MOV R11, RZ, RZ, -R11 ;  /* 0x000000ffff0b8224 */ /* 0x000fe400078e0a0b */
[----:B------:R-:W-:-:S03]  /*33d0*/  @!P3 IADD3 R15, PT, PT, -R15, RZ, RZ ;  /* 0x000000ff0f0fb210 */ /* 0x000fc60007ffe1ff */
        /* <DEDUP_REMOVED lines=9> */
[----:B------:R-:W-:-:S04]  /*3470*/  IMAD R2, R2, R84, RZ ;  /* 0x0000005402027224 */ /* 0x000fc800078e02ff */
[----:B------:R-:W-:Y:S01]  /*3480*/  IMAD R2, R8, R85, R2 ;  /* 0x0000005508027224 */ /* 0x000fe200078e0202 */
[----:B--2---:R-:W-:Y:S01]  /*3490*/  IADD3 R9, PT, PT, R10, -R9, RZ ;  /* 0x800000090a097210 */ /* 0x004fe20007ffe0ff */
        /* <DEDUP_REMOVED lines=9> */
.L_x_3265:
[----:B------:R-:W2:Y:S01]  /*3530*/  LDCU UR6, c[0x0][0x440] ;  /* 0x00008800ff0677ac */ /* 0x000ea20008000800 */
[----:B------:R-:W-:Y:S01]  /*3540*/  IMAD.WIDE.U32 R10, R84, 0x40, RZ ;  /* 0x00000040540a7825 */ /* 0x000fe200078e00ff */
[----:B------:R-:W-:Y:S03]  /*3550*/  BSSY.RECONVERGENT B0, `(.L_x_3266) ;  /* 0x0000025000007945 */ /* 0x000fe60003800200 */
[----:B------:R-:W-:Y:S01]  /*3560*/  IMAD.SHL.U32 R2, R85, 0x40, RZ ;  /* 0x0000004055027824 */ /* 0x000fe200078e00ff */
[C---:B--2---:R-:W-:Y:S02]  /*3570*/  ISETP.GE.AND P0, PT, R103.reuse, UR6, PT ;  /* 0x0000000667007c0c */ /* 0x044fe4000bf06270 */
[----:B------:R-:W-:-:S11]  /*3580*/  ISETP.GE.AND P1, PT, R103, UR6, PT ;  /* 0x0000000667007c0c */ /* 0x000fd6000bf26270 */
[----:B------:R-:W-:Y:S01]  /*3590*/  @!P0 IMAD.SHL.U32 R9, R84, 0x40, RZ ;  /* 0x0000004054098824 */ /* 0x000fe200078e00ff */
[----:B------:R-:W-:Y:S01]  /*35a0*/  @!P0 IADD3 R10, P5, PT, R106, R10, RZ ;  /* 0x0000000a6a0a8210 */ /* 0x000fe20007fbe0ff */
[----:B-1----:R-:W-:Y:S01]  /*35b0*/  @!P1 IMAD.MOV.U32 R14, RZ, RZ, R106 ;  /* 0x000000ffff0e9224 */ /* 0x002fe200078e006a */
[----:B------:R-:W-:Y:S01]  /*35c0*/  @!P0 SHF.L.U64.HI R8, R84, 0x6, R85 ;  /* 0x0000000654088819 */ /* 0x000fe20000010255 */
[----:B------:R-:W-:Y:S01]  /*35d0*/  @!P1 IMAD.MOV.U32 R15, RZ, RZ, R105 ;  /* 0x000000ffff0f9224 */ /* 0x000fe200078e0069 */
[----:B------:R-:W-:Y:S02]  /*35e0*/  @!P0 IADD3 R12, P4, P3, R9, R106, R9 ;  /* 0x0000006a090c8210 */ /* 0x000fe40007b9e009 */
[----:B------:R-:W-:Y:S02]  /*35f0*/  @!P0 IADD3.X R11, PT, PT, R105, R11, R2, P5, !PT ;  /* 0x0000000b690b8210 */ /* 0x000fe40002ffe402 */
[----:B------:R-:W-:Y:S01]  /*3600*/  @!P0 IADD3.X R13, PT, PT, R8, R105, R8, P4, P3 ;  /* 0x00000069080d8210 */ /* 0x000fe200027e6408 */
[----:B------:R-:W-:Y:S01]  /*3610*/  @!PT LDS RZ, [RZ] ;  /* 0x00000000fffff984 */ /* 0x000fe20000000800 */
[----:B------:R-:W-:Y:S01]  /*3620*/  @!PT LDS RZ, [RZ] ;  /* 0x00000000fffff984 */ /* 0x000fe20000000800 */
[----:B------:R-:W-:Y:S01]  /*3630*/  @!PT LDS RZ, [RZ] ;  /* 0x00000000fffff984 */ /* 0x000fe20000000800 */
[----:B------:R1:W-:Y:S04]  /*3640*/  @!P1 LDGSTS.E.BYPASS.LTC128B.128 [R111+0x1000], desc[UR16][R14.64] ;  /* 0x010000000e6f9fae */ /* 0x0003e8000b981a10 */
[----:B------:R1:W-:Y:S04]  /*3650*/  @P1 STS.128 [R111+0x1000], RZ ;  /* 0x001000ff6f001388 */ /* 0x0003e80000000c00 */
        /* <DEDUP_REMOVED lines=20> */
.L_x_3267:
[----:B------:R-:W-:Y:S05]  /*37a0*/  BSYNC.RECONVERGENT B0 ;  /* 0x0000000000007941 */ /* 0x000fea0003800200 */
.L_x_3266:
[----:B------:R-:W0:Y:S02]  /*37b0*/  LDGDEPBAR ;  /* 0x00000000000079af */ /* 0x000e240000000000 */
.L_x_3263:
[----:B------:R-:W-:Y:S01]  /*37c0*/  IMAD.SHL.U32 R107, R86, 0x2, RZ ;  /* 0x00000002566b7824 */ /* 0x000fe200078e00ff */
[----:B------:R-:W3:Y:S01]  /*37d0*/  LDCU UR6, c[0x0][0x45c] ;  /* 0x00008b80ff0677ac */ /* 0x000ee20008000800 */
[----:B------:R-:W-:-:S03]  /*37e0*/  LOP3.LUT R87, R0, 0x120, R41, 0xf8, !PT ;  /* 0x0000012000577812 */ /* 0x000fc600078ef829 */
[----:B------:R-:W-:Y:S02]  /*37f0*/  LOP3.LUT R107, R107, 0x6, RZ, 0xc0, !PT ;  /* 0x000000066b6b7812 */ /* 0x000fe400078ec0ff */
[----:B------:R-:W-:-:S03]  /*3800*/  LEA R87, R87, UR5, 0x1 ;  /* 0x0000000557577c11 */ /* 0x000fc6000f8e08ff */
[----:B------:R-:W-:-:S04]  /*3810*/  IMAD R107, R3, 0x80, R107 ;  /* 0x00000080036b7824 */ /* 0x000fc800078e026b */
[C---:B--2---:R-:W-:Y:S02]  /*3820*/  VIADD R8, R107.reuse, 0xffffff80 ;  /* 0xffffff806b087836 */ /* 0x044fe40000000000 */
[C---:B------:R-:W-:Y:S02]  /*3830*/  VIADD R2, R107.reuse, 0xffffff81 ;  /* 0xffffff816b027836 */ /* 0x040fe40000000000 */
[C---:B-1----:R-:W-:Y:S01]  /*3840*/  VIADD R10, R107.reuse, 0xffffffa0 ;  /* 0xffffffa06b0a7836 */ /* 0x042fe20000000000 */
[CC--:B------:R-:W-:Y:S01]  /*3850*/  ISETP.GE.AND P3, PT, R8.reuse, R122.reuse, PT ;  /* 0x0000007a0800720c */ /* 0x0c0fe20003f66270 */
[C---:B------:R-:W-:Y:S01]  /*3860*/  VIADD R16, R107.reuse, 0xffffffa8 ;  /* 0xffffffa86b107836 */ /* 0x040fe20000000000 */
[-C--:B------:R-:W-:Y:S01]  /*3870*/  ISETP.GE.AND P5, PT, R8, R113.reuse, PT ;  /* 0x000000710800720c */ /* 0x080fe20003fa6270 */
[C---:B------:R-:W-:Y:S01]  /*3880*/  VIADD R8, R107.reuse, 0xffffff88 ;  /* 0xffffff886b087836 */ /* 0x040fe20000000000 */
[C---:B------:R-:W-:Y:S02]  /*3890*/  ISETP.GE.AND P1, PT, R2.reuse, R122, PT ;  /* 0x0000007a0200720c */ /* 0x040fe40003f26270 */
[----:B------:R-:W-:Y:S01]  /*38a0*/  ISETP.GE.AND P4, PT, R2, R113, PT ;  /* 0x000000710200720c */ /* 0x000fe20003f86270 */
        /* <DEDUP_REMOVED lines=101> */
[-C--:B------:R-:W-:Y:S02]  /*3f00*/  ISETP.GE.AND P5, PT, R2, R122.reuse, PT ;  /* 0x0000007a0200720c */ /* 0x080fe40003fa6270 */
[C---:B------:R-:W-:Y:S02]  /*3f10*/  ISETP.GE.AND P0, PT, R16.reuse, R122, PT ;  /* 0x0000007a1000720c */ /* 0x040fe40003f06270 */
[----:B------:R-:W-:Y:S01]  /*3f20*/  ISETP.GE.AND P3, PT, R16, R113, PT ;  /* 0x000000711000720c */ /* 0x000fe20003f66270 */
[----:B------:R-:W-:Y:S01]  /*3f30*/  VIADD R16, R107, 0xffffffe0 ;  /* 0xffffffe06b107836 */ /* 0x000fe20000000000 */
[----:B------:R-:W-:-:S02]  /*3f40*/  FSEL R50, R5, -INF , !P5 ;  /* 0xff80000005327808 */ /* 0x000fc40006800000 */
[----:B------:R-:W-:Y:S02]  /*3f50*/  FMNMX3.FTZ R5, R37, R43, R15, !PT ;  /* 0x0000002b25057276 */ /* 0x000fe4000781000f */
[----:B------:R-:W-:Y:S02]  /*3f60*/  FSEL R63, R68, -INF , !P1 ;  /* 0xff800000443f7808 */ /* 0x000fe40004800000 */
[----:B------:R-:W-:Y:S02]  /*3f70*/  FSEL R48, R69, -INF , !P4 ;  /* 0xff80000045307808 */ /* 0x000fe40006000000 */
[----:B------:R-:W-:Y:S01]  /*3f80*/  FSEL R51, R4, -INF , !P0 ;  /* 0xff80000004337808 */ /* 0x000fe20004000000 */
[C---:B------:R-:W-:Y:S01]  /*3f90*/  VIADD R4, R107.reuse, 0xffffffe8 ;  /* 0xffffffe86b047836 */ /* 0x040fe20000000000 */
[----:B------:R-:W-:Y:S01]  /*3fa0*/  ISETP.GE.AND P1, PT, R2, R113, PT ;  /* 0x000000710200720c */ /* 0x000fe20003f26270 */
[----:B------:R-:W-:Y:S01]  /*3fb0*/  VIADD R2, R107, 0xffffffe1 ;  /* 0xffffffe16b027836 */ /* 0x000fe20000000000 */
[----:B------:R-:W-:-:S02]  /*3fc0*/  ISETP.GE.AND P4, PT, R16, R122, PT ;  /* 0x0000007a1000720c */ /* 0x000fc40003f86270 */
[----:B------:R-:W-:Y:S02]  /*3fd0*/  FMNMX3.FTZ R5, R5, R14, R11, !PT ;  /* 0x0000000e05057276 */ /* 0x000fe4000781000b */
[----:B------:R-:W-:Y:S02]  /*3fe0*/  FSEL R46, R72, -INF , !P1 ;  /* 0xff800000482e7808 */ /* 0x000fe40004800000 */
[----:B------:R-:W-:Y:S02]  /*3ff0*/  FSEL R38, R74, -INF , !P4 ;  /* 0xff8000004a267808 */ /* 0x000fe40006000000 */
[C---:B------:R-:W-:Y:S02]  /*4000*/  ISETP.GE.AND P1, PT, R4.reuse, R122, PT ;  /* 0x0000007a0400720c */ /* 0x040fe40003f26270 */
[----:B------:R-:W-:Y:S02]  /*4010*/  ISETP.GE.AND P4, PT, R4, R113, PT ;  /* 0x000000710400720c */ /* 0x000fe40003f86270 */
[----:B------:R-:W-:-:S02]  /*4020*/  FMNMX3.FTZ R4, R5, R9, R54, !PT ;  /* 0x0000000905047276 */ /* 0x000fc40007810036 */
[----:B------:R-:W-:Y:S02]  /*4030*/  FMNMX3.FTZ R5, R44, R45, R12, !PT ;  /* 0x0000002d2c057276 */ /* 0x000fe4000781000c */
[----:B------:R-:W-:Y:S02]  /*4040*/  FSEL R47, R73, -INF , !P3 ;  /* 0xff800000492f7808 */ /* 0x000fe40005800000 */
[----:B------:R-:W-:Y:S02]  /*4050*/  FMNMX3.FTZ R5, R5, R13, R8, !PT ;  /* 0x0000000d05057276 */ /* 0x000fe40007810008 */
[----:B------:R-:W-:Y:S02]  /*4060*/  ISETP.GE.AND P3, PT, R2, R122, PT ;  /* 0x0000007a0200720c */ /* 0x000fe40003f66270 */
[----:B------:R-:W-:Y:S02]  /*4070*/  FMNMX3.FTZ R4, R4, R10, R66, !PT ;  /* 0x0000000a04047276 */ /* 0x000fe40007810042 */
[----:B------:R-:W-:-:S02]  /*4080*/  FMNMX3.FTZ R5, R5, R39, R42, !PT ;  /* 0x0000002705057276 */ /* 0x000fc4000781002a */
[----:B------:R-:W-:Y:S02]  /*4090*/  FSEL R36, R6, -INF , !P3 ;  /* 0xff80000006247808 */ /* 0x000fe40005800000 */
[----:B------:R-:W-:Y:S01]  /*40a0*/  FMNMX3.FTZ R6, R4, R67, R88, !PT ;  /* 0x0000004304067276 */ /* 0x000fe20007810058 */
[----:B------:R-:W-:Y:S01]  /*40b0*/  VIADD R4, R107, 0xfffffff8 ;  /* 0xfffffff86b047836 */ /* 0x000fe20000000000 */
[----:B------:R-:W-:Y:S02]  /*40c0*/  FMNMX3.FTZ R5, R5, R89, R58, !PT ;  /* 0x0000005905057276 */ /* 0x000fe4000781003a */
[----:B------:R-:W-:Y:S02]  /*40d0*/  FMNMX3.FTZ R6, R6, R125, R116, !PT ;  /* 0x0000007d06067276 */ /* 0x000fe40007810074 */
[----:B------:R-:W-:Y:S02]  /*40e0*/  FMNMX3.FTZ R5, R5, R52, R53, !PT ;  /* 0x0000003405057276 */ /* 0x000fe40007810035 */
[----:B------:R-:W-:-:S02]  /*40f0*/  FMNMX3.FTZ R6, R6, R99, R98, !PT ;  /* 0x0000006306067276 */ /* 0x000fc40007810062 */
[----:B------:R-:W-:Y:S02]  /*4100*/  FMNMX3.FTZ R5, R5, R124, R93, !PT ;  /* 0x0000007c05057276 */ /* 0x000fe4000781005d */
[-C--:B------:R-:W-:Y:S01]  /*4110*/  ISETP.GE.AND P5, PT, R2, R113.reuse, PT ;  /* 0x000000710200720c */ /* 0x080fe20003fa6270 */
[----:B------:R-:W-:Y:S01]  /*4120*/  VIADD R2, R107, 0xffffffe9 ;  /* 0xffffffe96b027836 */ /* 0x000fe20000000000 */
[----:B------:R-:W-:Y:S02]  /*4130*/  FMNMX3.FTZ R6, R6, R94, R121, !PT ;  /* 0x0000005e06067276 */ /* 0x000fe40007810079 */
[----:B------:R-:W-:Y:S02]  /*4140*/  ISETP.GE.AND P0, PT, R16, R113, PT ;  /* 0x000000711000720c */ /* 0x000fe40003f06270 */
        /* <DEDUP_REMOVED lines=28> */
[----:B------:R-:W-:Y:S02]  /*4310*/  FSEL R31, R77, -INF , !P4 ;  /* 0xff8000004d1f7808 */ /* 0x000fe40006000000 */
[----:B------:R-:W-:-:S02]  /*4320*/  ISETP.GE.AND P5, PT, R2, R122, PT ;  /* 0x0000007a0200720c */ /* 0x000fc40003fa6270 */
[----:B------:R-:W-:Y:S02]  /*4330*/  FSEL R30, R78, -INF , !P3 ;  /* 0xff8000004e1e7808 */ /* 0x000fe40005800000 */
[----:B------:R-:W-:Y:S02]  /*4340*/  FMNMX3.FTZ R6, R6, R34, R32, !PT ;  /* 0x0000002206067276 */ /* 0x000fe40007810020 */
[-C--:B------:R-:W-:Y:S02]  /*4350*/  ISETP.GE.AND P4, PT, R2, R113.reuse, PT ;  /* 0x000000710200720c */ /* 0x080fe40003f86270 */
[----:B------:R-:W-:Y:S02]  /*4360*/  ISETP.GE.AND P3, PT, R4, R113, PT ;  /* 0x000000710400720c */ /* 0x000fe40003f66270 */
[----:B------:R-:W-:Y:S02]  /*4370*/  FSEL R26, R76, -INF , !P1 ;  /* 0xff8000004c1a7808 */ /* 0x000fe40004800000 */
[----:B------:R-:W-:Y:S01]  /*4380*/  FMNMX3.FTZ R2, R5, R18, R17, !PT ;  /* 0x0000001205027276 */ /* 0x000fe20007810011 */
[----:B------:R-:W-:Y:S01]  /*4390*/  LDSM.16.MT88.4 R76, [R87+0x3000] ;  /* 0x00300000574c783b */ /* 0x000fe20000004200 */
[----:B------:R-:W-:-:S02]  /*43a0*/  FSEL R29, R25, -INF , !P5 ;  /* 0xff800000191d7808 */ /* 0x000fc40006800000 */
[----:B------:R-:W-:Y:S02]  /*43b0*/  FMNMX3.FTZ R6, R6, R31, R30, !PT ;  /* 0x0000001f06067276 */ /* 0x000fe4000781001e */
[----:B------:R-:W-:Y:S02]  /*43c0*/  FSEL R25, R33, -INF , !P0 ;  /* 0xff80000021197808 */ /* 0x000fe40004000000 */
[----:B------:R-:W-:Y:S02]  /*43d0*/  FSEL R24, R24, -INF , !P3 ;  /* 0xff80000018187808 */ /* 0x000fe40005800000 */
[----:B------:R-:W-:Y:S02]  /*43e0*/  FMNMX3.FTZ R4, R2, R16, R26, !PT ;  /* 0x0000001002047276 */ /* 0x000fe4000781001a */
[----:B------:R-:W-:Y:S02]  /*43f0*/  FMNMX.FTZ R6, R29, R6, !PT ;  /* 0x000000061d067209 */ /* 0x000fe40007810000 */
[----:B------:R-:W-:Y:S01]  /*4400*/  FSEL R23, R27, -INF , !P4 ;  /* 0xff8000001b177808 */ /* 0x000fe20006000000 */
[----:B------:R-:W-:Y:S01]  /*4410*/  IMAD.IADD R27, R40, 0x1, R87 ;  /* 0x00000001281b7824 */ /* 0x000fe200078e0257 */
[----:B------:R-:W-:Y:S01]  /*4420*/  FMNMX3.FTZ R4, R4, R25, R24, !PT ;  /* 0x0000001904047276 */ /* 0x000fe20007810018 */
[----:B------:R-:W1:Y:S03]  /*4430*/  SHFL.BFLY PT, R2, R6, 0x2, 0x1f ;  /* 0x0c401f0006027f89 */ /* 0x000e6600000e0000 */
        /* <DEDUP_REMOVED lines=8> */
[----:B---3--:R-:W-:Y:S01]  /*44c0*/  FMUL.FTZ R33, R2, UR6 ;  /* 0x0000000602217c20 */ /* 0x008fe20008410000 */
[----:B--2---:R-:W-:Y:S02]  /*44d0*/  FMNMX.FTZ R0, R5, R4, !PT ;  /* 0x0000000405007209 */ /* 0x004fe40007810000 */
[----:B------:R-:W1:Y:S02]  /*44e0*/  LDSM.16.MT88.4 R4, [R27+0x3000] ;  /* 0x003000001b04783b */ /* 0x000e640000004200 */
[----:B------:R-:W-:Y:S01]  /*44f0*/  FSEL R33, R33, RZ, P0 ;  /* 0x000000ff21217208 */ /* 0x000fe20000000000 */
[C---:B------:R-:W-:Y:S01]  /*4500*/  FMUL.FTZ R28, R0.reuse, UR6 ;  /* 0x00000006001c7c20 */ /* 0x040fe20008410000 */
[----:B------:R-:W-:-:S03]  /*4510*/  FSETP.NEU.FTZ.AND P0, PT, R0, -INF , PT ;  /* 0xff8000000000780b */ /* 0x000fc60003f1d000 */
[--C-:B------:R-:W-:Y:S01]  /*4520*/  FFMA.FTZ R62, R37, UR6, -R33.reuse ;  /* 0x00000006253e7c23 */ /* 0x100fe20008010821 */
[--C-:B------:R-:W-:Y:S01]  /*4530*/  FFMA.FTZ R61, R43, UR6, -R33.reuse ;  /* 0x000000062b3d7c23 */ /* 0x100fe20008010821 */
[----:B------:R-:W-:Y:S01]  /*4540*/  FSEL R28, R28, RZ, P0 ;  /* 0x000000ff1c1c7208 */ /* 0x000fe20000000000 */
[--C-:B------:R-:W-:Y:S01]  /*4550*/  FFMA.FTZ R60, R15, UR6, -R33.reuse ;  /* 0x000000060f3c7c23 */ /* 0x100fe20008010821 */
        /* <DEDUP_REMOVED lines=13> */
[----:B------:R-:W3:Y:S01]  /*4630*/  LDSM.16.MT88.4 R12, [R87+0x3400] ;  /* 0x00340000570c783b */ /* 0x000ee20000004200 */
[--C-:B------:R-:W-:Y:S01]  /*4640*/  FFMA.FTZ R39, R39, UR6, -R28.reuse ;  /* 0x0000000627277c23 */ /* 0x100fe2000801081c */
[----:B------:R-:W4:Y:S01]  /*4650*/  MUFU.EX2 R59, R59 ;  /* 0x0000003b003b7308 */ /* 0x000f220000000800 */
[--C-:B------:R-:W-:Y:S01]  /*4660*/  FFMA.FTZ R40, R42, UR6, -R28.reuse ;  /* 0x000000062a287c23 */ /* 0x100fe2000801081c */
[----:B------:R-:W5:Y:S01]  /*4670*/  LDSM.16.MT88.4 R8, [R27+0x3400] ;  /* 0x003400001b08783b */ /* 0x000f620000004200 */
        /* <DEDUP_REMOVED lines=20> */
[----:B------:R-:W-:Y:S01]  /*47c0*/  FFMA.FTZ R95, R95, UR6, -R28 ;  /* 0x000000065f5f7c23 */ /* 0x000fe2000801081c */
[----:B------:R-:W2:Y:S01]  /*47d0*/  MUFU.EX2 R44, R44 ;  /* 0x0000002c002c7308 */ /* 0x000ea20000000800 */
[----:B------:R-:W-:Y:S01]  /*47e0*/  FFMA.FTZ R64, R64, UR6, -R33 ;  /* 0x0000000640407c23 */ /* 0x000fe20008010821 */
[----:B------:R-:W-:Y:S01]  /*47f0*/  FADD.FTZ R61, R62, R61 ;  /* 0x0000003d3e3d7221 */ /* 0x000fe20000010000 */
[----:B------:R-:W-:Y:S01]  /*4800*/  FADD.FTZ R56, R57, R56 ;  /* 0x0000003839387221 */ /* 0x000fe20000010000 */
[----:B------:R-:W3:Y:S01]  /*4810*/  MUFU.EX2 R43, R43 ;  /* 0x0000002b002b7308 */ /* 0x000ee20000000800 */
[----:B------:R-:W-:Y:S01]  /*4820*/  FFMA.FTZ R38, R38, UR6, -R33 ;  /* 0x0000000626267c23 */ /* 0x000fe20008010821 */
[----:B----4-:R-:W-:Y:S01]  /*4830*/  F2FP.F16.F32.PACK_AB R71, R45, R55 ;  /* 0x000000372d47723e */ /* 0x010fe200000000ff */
[----:B------:R-:W-:Y:S01]  /*4840*/  FADD.FTZ R61, R60, R61 ;  /* 0x0000003d3c3d7221 */ /* 0x000fe20000010000 */
[----:B------:R-:W-:Y:S01]  /*4850*/  MUFU.EX2 R37, R37 ;  /* 0x0000002500257308 */ /* 0x000fe20000000800 */
[----:B------:R-:W-:Y:S01]  /*4860*/  FADD.FTZ R55, R55, R56 ;  /* 0x0000003837377221 */ /* 0x000fe20000010000 */
[--C-:B-1----:R-:W-:Y:S01]  /*4870*/  FFMA.FTZ R39, R89, UR6, -R28.reuse ;  /* 0x0000000659277c23 */ /* 0x102fe2000801081c */
[--C-:B------:R-:W-:Y:S01]  /*4880*/  FFMA.FTZ R89, R66, UR6, -R33.reuse ;  /* 0x0000000642597c23 */ /* 0x100fe20008010821 */
[----:B------:R-:W-:Y:S01]  /*4890*/  MUFU.EX2 R41, R41 ;  /* 0x0000002900297308 */ /* 0x000fe20000000800 */
[C---:B------:R-:W-:Y:S01]  /*48a0*/  HMMA.16816.F32 R80, R68.reuse, R76, RZ ;  /* 0x0000004c4450723c */ /* 0x040fe200000018ff */
[----:B------:R-:W-:Y:S01]  /*48b0*/  FFMA.FTZ R66, R88, UR6, -R33 ;  /* 0x0000000658427c23 */ /* 0x000fe20008010821 */
[--C-:B------:R-:W-:Y:S01]  /*48c0*/  FFMA.FTZ R88, R58, UR6, -R28.reuse ;  /* 0x000000063a587c23 */ /* 0x100fe2000801081c */
[----:B------:R-:W1:Y:S01]  /*48d0*/  MUFU.EX2 R54, R54 ;  /* 0x0000003600367308 */ /* 0x000e620000000800 */
[----:B------:R-:W-:Y:S01]  /*48e0*/  FADD.FTZ R59, R59, R61 ;  /* 0x0000003d3b3b7221 */ /* 0x000fe20000010000 */
[----:B------:R-:W-:Y:S01]  /*48f0*/  FADD.FTZ R45, R45, R55 ;  /* 0x000000372d2d7221 */ /* 0x000fe20000010000 */
[--C-:B------:R-:W-:Y:S01]  /*4900*/  FFMA.FTZ R17, R17, UR6, -R28.reuse ;  /* 0x0000000611117c23 */ /* 0x100fe2000801081c */
[----:B------:R-:W-:Y:S01]  /*4910*/  MUFU.EX2 R40, R40 ;  /* 0x0000002800287308 */ /* 0x000fe20000000800 */
[----:B------:R-:W-:Y:S01]  /*4920*/  HMMA.16816.F32 R76, R68, R78, RZ ;  /* 0x0000004e444c723c */ /* 0x000fe200000018ff */
[----:B--2---:R-:W-:Y:S01]  /*4930*/  FADD.FTZ R59, R44, R59 ;  /* 0x0000003b2c3b7221 */ /* 0x004fe20000010000 */
[----:B------:R-:W-:Y:S01]  /*4940*/  FFMA.FTZ R16, R16, UR6, -R28 ;  /* 0x0000000610107c23 */ /* 0x000fe2000801081c */
[----:B------:R-:W2:Y:S01]  /*4950*/  MUFU.EX2 R39, R39 ;  /* 0x0000002700277308 */ /* 0x000ea20000000800 */
[----:B------:R-:W-:-:S03]  /*4960*/  FFMA.FTZ R32, R32, UR6, -R33 ;  /* 0x0000000620207c23 */ /* 0x000fc60008010821 */
[----:B------:R-:W4:Y:S01]  /*4970*/  MUFU.EX2 R89, R89 ;  /* 0x0000005900597308 */ /* 0x000f220000000800 */
[C---:B------:R-:W-:Y:S01]  /*4980*/  HMMA.16816.F32 R72, R68.reuse, R4, RZ ;  /* 0x000000044448723c */ /* 0x040fe200000018ff */
[C---:B---3--:R-:W-:Y:S01]  /*4990*/  F2FP.F16.F32.PACK_AB R4, R43.reuse, R44 ;  /* 0x0000002c2b04723e */ /* 0x048fe200000000ff */
[----:B------:R-:W-:Y:S01]  /*49a0*/  FFMA.FTZ R44, R36, UR6, -R33 ;  /* 0x00000006242c7c23 */ /* 0x000fe20008010821 */
        /* <DEDUP_REMOVED lines=15> */
[----:B------:R-:W-:Y:S01]  /*4aa0*/  HMMA.16816.F32 R80, R4, R12, R80 ;  /* 0x0000000c0450723c */ /* 0x000fe20000001850 */
[----:B------:R-:W2:Y:S01]  /*4ab0*/  MUFU.EX2 R88, R88 ;  /* 0x0000005800587308 */ /* 0x000ea20000000800 */
[----:B------:R-:W-:Y:S01]  /*4ac0*/  FADD.FTZ R39, R39, R54 ;  /* 0x0000003627277221 */ /* 0x000fe20000010000 */
[----:B----4-:R-:W-:-:S02]  /*4ad0*/  FADD.FTZ R45, R89, R45 ;  /* 0x0000002d592d7221 */ /* 0x010fc40000010000 */
[----:B------:R-:W3:Y:S02]  /*4ae0*/  MUFU.EX2 R65, R65 ;  /* 0x0000004100417308 */ /* 0x000ee40000000800 */
[C---:B-1----:R-:W-:Y:S01]  /*4af0*/  FADD.FTZ R45, R67.reuse, R45 ;  /* 0x0000002d432d7221 */ /* 0x042fe20000010000 */
[C---:B------:R-:W-:Y:S01]  /*4b00*/  HMMA.16816.F32 R76, R4.reuse, R14, R76 ;  /* 0x0000000e044c723c */ /* 0x040fe2000000184c */
[----:B------:R-:W1:Y:S01]  /*4b10*/  LDSM.16.MT88.4 R12, [R87+0x3800] ;  /* 0x00380000570c783b */ /* 0x000e620000004200 */
[----:B------:R-:W-:Y:S04]  /*4b20*/  MUFU.EX2 R53, R53 ;  /* 0x0000003500357308 */ /* 0x000fe80000000800 */
[----:B------:R-:W4:Y:S01]  /*4b30*/  MUFU.EX2 R52, R52 ;  /* 0x0000003400347308 */ /* 0x000f220000000800 */
[----:B--2---:R-:W-:Y:S01]  /*4b40*/  FADD.FTZ R39, R88, R39 ;  /* 0x0000002758277221 */ /* 0x004fe20000010000 */
[C---:B-----5:R-:W-:Y:S02]  /*4b50*/  HMMA.16816.F32 R72, R4.reuse, R8, R72 ;  /* 0x000000080448723c */ /* 0x060fe40000001848 */
[----:B------:R-:W2:Y:S04]  /*4b60*/  MUFU.EX2 R116, R116 ;  /* 0x0000007400747308 */ /* 0x000ea80000000800 */
[----:B------:R-:W5:Y:S02]  /*4b70*/  MUFU.EX2 R99, R99 ;  /* 0x0000006300637308 */ /* 0x000f640000000800 */
[----:B------:R-:W-:Y:S01]  /*4b80*/  HMMA.16816.F32 R68, R4, R10, R68 ;  /* 0x0000000a0444723c */ /* 0x000fe20000001844 */
[----:B------:R-:W1:Y:S01]  /*4b90*/  LDSM.16.MT88.4 R8, [R27+0x3800] ;  /* 0x003800001b08783b */ /* 0x000e620000004200 */
[----:B------:R-:W-:Y:S01]  /*4ba0*/  F2FP.F16.F32.PACK_AB R4, R67, R89 ;  /* 0x000000594304723e */ /* 0x000fe200000000ff */
[----:B------:R-:W-:Y:S01]  /*4bb0*/  MUFU.EX2 R92, R92 ;  /* 0x0000005c005c7308 */ /* 0x000fe20000000800 */
[----:B------:R-:W-:Y:S01]  /*4bc0*/  F2FP.F16.F32.PACK_AB R6, R58, R66 ;  /* 0x000000423a06723e */ /* 0x000fe200000000ff */
[----:B------:R-:W-:Y:S01]  /*4bd0*/  FADD.FTZ R66, R66, R45 ;  /* 0x0000002d42427221 */ /* 0x000fe20000010000 */
[C---:B---3--:R-:W-:Y:S01]  /*4be0*/  F2FP.F16.F32.PACK_AB R5, R65.reuse, R88 ;  /* 0x000000584105723e */ /* 0x048fe200000000ff */
[----:B------:R-:W-:Y:S01]  /*4bf0*/  MUFU.EX2 R91, R91 ;  /* 0x0000005b005b7308 */ /* 0x000fe20000000800 */
[----:B----4-:R-:W-:Y:S01]  /*4c00*/  F2FP.F16.F32.PACK_AB R7, R52, R53 ;  /* 0x000000353407723e */ /* 0x010fe200000000ff */
[----:B------:R-:W-:Y:S01]  /*4c10*/  FADD.FTZ R65, R65, R39 ;  /* 0x0000002741417221 */ /* 0x000fe20000010000 */
[----:B------:R-:W-:Y:S01]  /*4c20*/  FADD.FTZ R66, R58, R66 ;  /* 0x000000423a427221 */ /* 0x000fe20000010000 */
[----:B------:R-:W3:Y:S02]  /*4c30*/  MUFU.EX2 R90, R90 ;  /* 0x0000005a005a7308 */ /* 0x000ee40000000800 */
[----:B------:R-:W-:Y:S01]  /*4c40*/  FADD.FTZ R65, R53, R65 ;  /* 0x0000004135417221 */ /* 0x000fe20000010000 */
[----:B--2---:R-:W-:Y:S01]  /*4c50*/  FADD.FTZ R66, R116, R66 ;  /* 0x0000004274427221 */ /* 0x004fe20000010000 */
[----:B------:R-:W-:Y:S02]  /*4c60*/  MUFU.EX2 R95, R95 ;  /* 0x0000005f005f7308 */ /* 0x000fe40000000800 */
[----:B------:R-:W-:Y:S01]  /*4c70*/  FADD.FTZ R65, R52, R65 ;  /* 0x0000004134417221 */ /* 0x000fe20000010000 */
[----:B-----5:R-:W-:Y:S01]  /*4c80*/  FADD.FTZ R66, R99, R66 ;  /* 0x0000004263427221 */ /* 0x020fe20000010000 */
[----:B------:R-:W-:Y:S04]  /*4c90*/  MUFU.EX2 R36, R38 ;  /* 0x0000002600247308 */ /* 0x000fe80000000800 */
[----:B------:R2:W-:Y:S01]  /*4ca0*/  MUFU.EX2 R38, R44 ;  /* 0x0000002c00267308 */ /* 0x0005e20000000800 */
[C---:B-1----:R-:W-:Y:S03]  /*4cb0*/  HMMA.16816.F32 R80, R4.reuse, R12, R80 ;  /* 0x0000000c0450723c */ /* 0x042fe60000001850 */
[----:B------:R1:W-:Y:S04]  /*4cc0*/  MUFU.EX2 R34, R43 ;  /* 0x0000002b00227308 */ /* 0x0003e80000000800 */
[----:B------:R-:W-:Y:S01]  /*4cd0*/  MUFU.EX2 R35, R35 ;  /* 0x0000002300237308 */ /* 0x000fe20000000800 */
[----:B------:R-:W-:Y:S01]  /*4ce0*/  HMMA.16816.F32 R76, R4, R14, R76 ;  /* 0x0000000e044c723c */ /* 0x000fe2000000184c */
[----:B------:R-:W4:Y:S02]  /*4cf0*/  LDSM.16.MT88.4 R12, [R87+0x3c00] ;  /* 0x003c0000570c783b */ /* 0x000f240000004200 */
[----:B------:R-:W-:Y:S01]  /*4d00*/  MUFU.EX2 R42, R17 ;  /* 0x00000011002a7308 */ /* 0x000fe20000000800 */
[----:B--2---:R-:W-:-:S03]  /*4d10*/  FFMA.FTZ R44, R18, UR6, -R28 ;  /* 0x00000006122c7c23 */ /* 0x004fc6000801081c */
[----:B------:R2:W-:Y:S01]  /*4d20*/  MUFU.EX2 R37, R16 ;  /* 0x0000001000257308 */ /* 0x0005e20000000800 */
[C---:B------:R-:W-:Y:S01]  /*4d30*/  HMMA.16816.F32 R72, R4.reuse, R8, R72 ;  /* 0x000000080448723c */ /* 0x040fe20000001848 */
[--C-:B-1----:R-:W-:Y:S02]  /*4d40*/  FFMA.FTZ R43, R19, UR6, -R28.reuse ;  /* 0x00000006132b7c23 */ /* 0x102fe4000801081c */
[----:B------:R-:W-:Y:S04]  /*4d50*/  MUFU.EX2 R44, R44 ;  /* 0x0000002c002c7308 */ /* 0x000fe80000000800 */
[----:B------:R-:W-:Y:S01]  /*4d60*/  MUFU.EX2 R43, R43 ;  /* 0x0000002b002b7308 */ /* 0x000fe20000000800 */
[----:B------:R-:W-:Y:S01]  /*4d70*/  HMMA.16816.F32 R68, R4, R10, R68 ;  /* 0x0000000a0444723c */ /* 0x000fe20000001844 */
[----:B------:R-:W1:Y:S01]  /*4d80*/  LDSM.16.MT88.4 R8, [R27+0x3c00] ;  /* 0x003c00001b08783b */ /* 0x000e620000004200 */
[----:B------:R-:W-:Y:S01]  /*4d90*/  FFMA.FTZ R4, R94, UR6, -R33 ;  /* 0x000000065e047c23 */ /* 0x000fe20008010821 */
[----:B---3--:R-:W-:Y:S01]  /*4da0*/  F2FP.F16.F32.PACK_AB R7, R90, R91 ;  /* 0x0000005b5a07723e */ /* 0x008fe200000000ff */
[----:B------:R3:W5:Y:S01]  /*4db0*/  MUFU.EX2 R94, R98 ;  /* 0x00000062005e7308 */ /* 0x0007620000000800 */
[----:B--2---:R-:W-:Y:S01]  /*4dc0*/  LDSM.16.MT88.4 R16, [R27+0x4800] ;  /* 0x004800001b10783b */ /* 0x004fe20000004200 */
[----:B---3--:R-:W-:Y:S01]  /*4dd0*/  FFMA.FTZ R98, R93, UR6, -R28 ;  /* 0x000000065d627c23 */ /* 0x008fe2000801081c */
[----:B-----5:R-:W-:Y:S01]  /*4de0*/  FADD.FTZ R66, R94, R66 ;  /* 0x000000425e427221 */ /* 0x020fe20000010000 */
[----:B------:R2:W3:Y:S04]  /*4df0*/  MUFU.EX2 R93, R4 ;  /* 0x00000004005d7308 */ /* 0x0004e80000000800 */
[----:B------:R-:W5:Y:S01]  /*4e00*/  MUFU.EX2 R98, R98 ;  /* 0x0000006200627308 */ /* 0x000f620000000800 */
[----:B--2---:R-:W-:Y:S01]  /*4e10*/  F2FP.F16.F32.PACK_AB R4, R99, R116 ;  /* 0x000000746304723e */ /* 0x004fe200000000ff */
[C---:B---3--:R-:W-:Y:S01]  /*4e20*/  FADD.FTZ R66, R93.reuse, R66 ;  /* 0x000000425d427221 */ /* 0x048fe20000010000 */
[----:B------:R-:W-:-:S02]  /*4e30*/  F2FP.F16.F32.PACK_AB R6, R93, R94 ;  /* 0x0000005e5d06723e */ /* 0x000fc400000000ff */
[----:B-----5:R-:W-:Y:S01]  /*4e40*/  F2FP.F16.F32.PACK_AB R5, R92, R98 ;  /* 0x000000625c05723e */ /* 0x020fe200000000ff */
[----:B------:R-:W-:-:S04]  /*4e50*/  FADD.FTZ R65, R98, R65 ;  /* 0x0000004162417221 */ /* 0x000fc80000010000 */
[----:B------:R-:W-:Y:S02]  /*4e60*/  FADD.FTZ R65, R92, R65 ;  /* 0x000000415c417221 */ /* 0x000fe40000010000 */
[----:B----4-:R-:W-:Y:S02]  /*4e70*/  HMMA.16816.F32 R80, R4, R12, R80 ;  /* 0x0000000c0450723c */ /* 0x010fe40000001850 */
[----:B------:R-:W-:-:S04]  /*4e80*/  FADD.FTZ R65, R91, R65 ;  /* 0x000000415b417221 */ /* 0x000fc80000010000 */
[----:B------:R-:W-:Y:S02]  /*4e90*/  FADD.FTZ R65, R90, R65 ;  /* 0x000000415a417221 */ /* 0x000fe40000010000 */
[C---:B------:R-:W-:Y:S01]  /*4ea0*/  HMMA.16816.F32 R76, R4.reuse, R14, R76 ;  /* 0x0000000e044c723c */ /* 0x040fe2000000184c */
[----:B------:R-:W2:Y:S07]  /*4eb0*/  LDSM.16.MT88.4 R12, [R87+0x4000] ;  /* 0x00400000570c783b */ /* 0x000eae0000004200 */
[C---:B-1----:R-:W-:Y:S08]  /*4ec0*/  HMMA.16816.F32 R72, R4.reuse, R8, R72 ;  /* 0x000000080448723c */ /* 0x042ff00000001848 */
[----:B------:R-:W-:Y:S01]  /*4ed0*/  HMMA.16816.F32 R68, R4, R10, R68 ;  /* 0x0000000a0444723c */ /* 0x000fe20000001844 */
[----:B------:R-:W1:Y:S01]  /*4ee0*/  LDSM.16.MT88.4 R8, [R27+0x4000] ;  /* 0x004000001b08783b */ /* 0x000e620000004200 */
[--C-:B------:R-:W-:Y:S01]  /*4ef0*/  FFMA.FTZ R4, R120, UR6, -R33.reuse ;  /* 0x0000000678047c23 */ /* 0x100fe20008010821 */
[--C-:B------:R-:W-:Y:S01]  /*4f00*/  FFMA.FTZ R5, R119, UR6, -R33.reuse ;  /* 0x0000000677057c23 */ /* 0x100fe20008010821 */
[----:B------:R3:W4:Y:S04]  /*4f10*/  MUFU.EX2 R120, R121 ;  /* 0x0000007900787308 */ /* 0x0007280000000800 */
[----:B------:R5:W-:Y:S01]  /*4f20*/  MUFU.EX2 R119, R4 ;  /* 0x0000000400777308 */ /* 0x000be20000000800 */
[----:B---3--:R-:W-:Y:S01]  /*4f30*/  FFMA.FTZ R121, R117, UR6, -R28 ;  /* 0x0000000675797c23 */ /* 0x008fe2000801081c */
[----:B----4-:R-:W-:Y:S01]  /*4f40*/  FADD.FTZ R66, R120, R66 ;  /* 0x0000004278427221 */ /* 0x010fe20000010000 */
[----:B-----5:R-:W-:-:S02]  /*4f50*/  FFMA.FTZ R4, R118, UR6, -R33 ;  /* 0x0000000676047c23 */ /* 0x020fc40008010821 */
[----:B------:R-:W-:Y:S04]  /*4f60*/  MUFU.EX2 R118, R5 ;  /* 0x0000000500767308 */ /* 0x000fe80000000800 */
[----:B------:R3:W4:Y:S04]  /*4f70*/  MUFU.EX2 R117, R4 ;  /* 0x0000000400757308 */ /* 0x0007280000000800 */
[----:B------:R-:W-:Y:S01]  /*4f80*/  MUFU.EX2 R121, R121 ;  /* 0x0000007900797308 */ /* 0x000fe20000000800 */
[--C-:B---3--:R-:W-:Y:S01]  /*4f90*/  FFMA.FTZ R4, R97, UR6, -R28.reuse ;  /* 0x0000000661047c23 */ /* 0x108fe2000801081c */
[----:B------:R-:W-:Y:S01]  /*4fa0*/  FFMA.FTZ R97, R96, UR6, -R28 ;  /* 0x0000000660617c23 */ /* 0x000fe2000801081c */
[----:B----4-:R-:W-:-:S02]  /*4fb0*/  F2FP.F16.F32.PACK_AB R6, R117, R118 ;  /* 0x000000767506723e */ /* 0x010fc400000000ff */
[----:B------:R3:W4:Y:S04]  /*4fc0*/  MUFU.EX2 R96, R4 ;  /* 0x0000000400607308 */ /* 0x0007280000000800 */
[----:B------:R-:W5:Y:S01]  /*4fd0*/  MUFU.EX2 R97, R97 ;  /* 0x0000006100617308 */ /* 0x000f620000000800 */
[C---:B---3--:R-:W-:Y:S01]  /*4fe0*/  F2FP.F16.F32.PACK_AB R4, R119.reuse, R120 ;  /* 0x000000787704723e */ /* 0x048fe200000000ff */
[----:B------:R-:W-:Y:S01]  /*4ff0*/  FADD.FTZ R119, R119, R66 ;  /* 0x0000004277777221 */ /* 0x000fe20000010000 */
[----:B----4-:R-:W-:Y:S01]  /*5000*/  F2FP.F16.F32.PACK_AB R5, R96, R121 ;  /* 0x000000796005723e */ /* 0x010fe200000000ff */
[----:B------:R-:W-:Y:S01]  /*5010*/  FADD.FTZ R121, R121, R65 ;  /* 0x0000004179797221 */ /* 0x000fe20000010000 */
[----:B-----5:R-:W-:Y:S01]  /*5020*/  F2FP.F16.F32.PACK_AB R7, R95, R97 ;  /* 0x000000615f07723e */ /* 0x020fe200000000ff */
[----:B------:R-:W-:Y:S01]  /*5030*/  FADD.FTZ R119, R118, R119 ;  /* 0x0000007776777221 */ /* 0x000fe20000010000 */
[----:B------:R-:W-:-:S02]  /*5040*/  IMAD.MOV.U32 R118, RZ, RZ, -0x1 ;  /* 0xffffffffff767424 */ /* 0x000fc400078e00ff */
[----:B------:R-:W-:Y:S01]  /*5050*/  FADD.FTZ R121, R96, R121 ;  /* 0x0000007960797221 */ /* 0x000fe20000010000 */
[----:B------:R-:W-:Y:S02]  /*5060*/  FADD.FTZ R117, R117, R119 ;  /* 0x0000007775757221 */ /* 0x000fe40000010000 */
[----:B--2---:R-:W-:Y:S01]  /*5070*/  HMMA.16816.F32 R80, R4, R12, R80 ;  /* 0x0000000c0450723c */ /* 0x004fe20000001850 */
[----:B------:R-:W-:-:S04]  /*5080*/  FADD.FTZ R97, R97, R121 ;  /* 0x0000007961617221 */ /* 0x000fc80000010000 */
[----:B------:R-:W-:-:S03]  /*5090*/  FADD.FTZ R97, R95, R97 ;  /* 0x000000615f617221 */ /* 0x000fc60000010000 */
[C---:B------:R-:W-:Y:S01]  /*50a0*/  HMMA.16816.F32 R76, R4.reuse, R14, R76 ;  /* 0x0000000e044c723c */ /* 0x040fe2000000184c */
[----:B------:R-:W-:Y:S07]  /*50b0*/  LDSM.16.MT88.4 R12, [R27+0x4400] ;  /* 0x004400001b0c783b */ /* 0x000fee0000004200 */
[C---:B-1----:R-:W-:Y:S08]  /*50c0*/  HMMA.16816.F32 R72, R4.reuse, R8, R72 ;  /* 0x000000080448723c */ /* 0x042ff00000001848 */
[----:B------:R-:W-:Y:S01]  /*50d0*/  HMMA.16816.F32 R68, R4, R10, R68 ;  /* 0x0000000a0444723c */ /* 0x000fe20000001844 */
[--C-:B------:R-:W-:Y:S01]  /*50e0*/  FFMA.FTZ R5, R63, UR6, -R33.reuse ;  /* 0x000000063f057c23 */ /* 0x100fe20008010821 */
[----:B------:R-:W1:Y:S01]  /*50f0*/  LDSM.16.MT88.4 R8, [R87+0x4400] ;  /* 0x004400005708783b */ /* 0x000e620000004200 */
[----:B------:R-:W-:Y:S01]  /*5100*/  FFMA.FTZ R4, R51, UR6, -R33 ;  /* 0x0000000633047c23 */ /* 0x000fe20008010821 */
[----:B------:R2:W3:Y:S04]  /*5110*/  MUFU.EX2 R63, R64 ;  /* 0x00000040003f7308 */ /* 0x0004e80000000800 */
[----:B------:R4:W-:Y:S01]  /*5120*/  MUFU.EX2 R51, R5 ;  /* 0x0000000500337308 */ /* 0x0009e20000000800 */
[----:B--2---:R-:W-:Y:S01]  /*5130*/  FFMA.FTZ R64, R48, UR6, -R28 ;  /* 0x0000000630407c23 */ /* 0x004fe2000801081c */
[----:B---3--:R-:W-:Y:S01]  /*5140*/  FADD.FTZ R117, R63, R117 ;  /* 0x000000753f757221 */ /* 0x008fe20000010000 */
[----:B----4-:R-:W-:-:S02]  /*5150*/  FFMA.FTZ R5, R50, UR6, -R33 ;  /* 0x0000000632057c23 */ /* 0x010fc40008010821 */
[----:B------:R2:W-:Y:S04]  /*5160*/  MUFU.EX2 R50, R4 ;  /* 0x0000000400327308 */ /* 0x0005e80000000800 */
[----:B------:R-:W-:Y:S01]  /*5170*/  MUFU.EX2 R64, R64 ;  /* 0x0000004000407308 */ /* 0x000fe20000000800 */
[----:B--2---:R-:W-:-:S03]  /*5180*/  FFMA.FTZ R4, R49, UR6, -R28 ;  /* 0x0000000631047c23 */ /* 0x004fc6000801081c */
[----:B------:R-:W2:Y:S04]  /*5190*/  MUFU.EX2 R49, R5 ;  /* 0x0000000500317308 */ /* 0x000ea80000000800 */
[----:B------:R3:W4:Y:S01]  /*51a0*/  MUFU.EX2 R48, R4 ;  /* 0x0000000400307308 */ /* 0x0007220000000800 */
[----:B--2---:R-:W-:Y:S01]  /*51b0*/  F2FP.F16.F32.PACK_AB R6, R49, R50 ;  /* 0x000000323106723e */ /* 0x004fe200000000ff */
[--C-:B---3--:R-:W-:Y:S01]  /*51c0*/  FFMA.FTZ R4, R47, UR6, -R28.reuse ;  /* 0x000000062f047c23 */ /* 0x108fe2000801081c */
[----:B------:R-:W-:Y:S01]  /*51d0*/  FFMA.FTZ R47, R46, UR6, -R28 ;  /* 0x000000062e2f7c23 */ /* 0x000fe2000801081c */
[----:B----4-:R-:W-:Y:S01]  /*51e0*/  F2FP.F16.F32.PACK_AB R5, R64, R48 ;  /* 0x000000304005723e */ /* 0x010fe200000000ff */
[----:B------:R-:W-:Y:S01]  /*51f0*/  FADD.FTZ R97, R48, R97 ;  /* 0x0000006130617221 */ /* 0x000fe20000010000 */
[----:B------:R2:W3:Y:S03]  /*5200*/  MUFU.EX2 R46, R4 ;  /* 0x00000004002e7308 */ /* 0x0004e60000000800 */
[----:B------:R-:W-:Y:S01]  /*5210*/  FADD.FTZ R64, R64, R97 ;  /* 0x0000006140407221 */ /* 0x000fe20000010000 */
[----:B------:R-:W4:Y:S01]  /*5220*/  MUFU.EX2 R47, R47 ;  /* 0x0000002f002f7308 */ /* 0x000f220000000800 */
[C---:B--2---:R-:W-:Y:S01]  /*5230*/  F2FP.F16.F32.PACK_AB R4, R51.reuse, R63 ;  /* 0x0000003f3304723e */ /* 0x044fe200000000ff */
[----:B------:R-:W-:Y:S01]  /*5240*/  FADD.FTZ R51, R51, R117 ;  /* 0x0000007533337221 */ /* 0x000fe20000010000 */
[----:B---3--:R-:W-:Y:S01]  /*5250*/  FADD.FTZ R64, R46, R64 ;  /* 0x000000402e407221 */ /* 0x008fe20000010000 */
[----:B----4-:R-:W-:-:S02]  /*5260*/  F2FP.F16.F32.PACK_AB R7, R47, R46 ;  /* 0x0000002e2f07723e */ /* 0x010fc400000000ff */
[----:B------:R-:W-:Y:S01]  /*5270*/  FADD.FTZ R51, R50, R51 ;  /* 0x0000003332337221 */ /* 0x000fe20000010000 */
[----:B------:R-:W-:-:S03]  /*5280*/  FADD.FTZ R47, R47, R64 ;  /* 0x000000402f2f7221 */ /* 0x000fc60000010000 */
[----:B------:R-:W-:Y:S01]  /*5290*/  FADD.FTZ R49, R49, R51 ;  /* 0x0000003331317221 */ /* 0x000fe20000010000 */
[----:B------:R-:W-:Y:S01]  /*52a0*/  FADD.FTZ R47, R43, R47 ;  /* 0x0000002f2b2f7221 */ /* 0x000fe20000010000 */
[----:B-1----:R-:W-:Y:S02]  /*52b0*/  HMMA.16816.F32 R80, R4, R8, R80 ;  /* 0x000000080450723c */ /* 0x002fe40000001850 */
[----:B------:R-:W-:-:S06]  /*52c0*/  FADD.FTZ R49, R36, R49 ;  /* 0x0000003124317221 */ /* 0x000fcc0000010000 */
[C---:B------:R-:W-:Y:S01]  /*52d0*/  HMMA.16816.F32 R76, R4.reuse, R10, R76 ;  /* 0x0000000a044c723c */ /* 0x040fe2000000184c */
[----:B------:R-:W1:Y:S07]  /*52e0*/  LDSM.16.MT88.4 R8, [R87+0x4800] ;  /* 0x004800005708783b */ /* 0x000e6e0000004200 */
[C---:B------:R-:W-:Y:S08]  /*52f0*/  HMMA.16816.F32 R72, R4.reuse, R12, R72 ;  /* 0x0000000c0448723c */ /* 0x040ff00000001848 */
[----:B------:R-:W-:Y:S01]  /*5300*/  HMMA.16816.F32 R68, R4, R14, R68 ;  /* 0x0000000e0444723c */ /* 0x000fe20000001844 */
[C---:B------:R-:W-:Y:S01]  /*5310*/  F2FP.F16.F32.PACK_AB R4, R38.reuse, R36 ;  /* 0x000000242604723e */ /* 0x040fe200000000ff */
[----:B------:R-:W2:Y:S01]  /*5320*/  LDSM.16.MT88.4 R12, [R87+0x4c00] ;  /* 0x004c0000570c783b */ /* 0x000ea20000004200 */
[----:B------:R-:W-:Y:S01]  /*5330*/  F2FP.F16.F32.PACK_AB R6, R35, R34 ;  /* 0x000000222306723e */ /* 0x000fe200000000ff */
[----:B------:R-:W-:Y:S01]  /*5340*/  FADD.FTZ R38, R38, R49 ;  /* 0x0000003126267221 */ /* 0x000fe20000010000 */
[C---:B------:R-:W-:Y:S01]  /*5350*/  F2FP.F16.F32.PACK_AB R5, R44.reuse, R43 ;  /* 0x0000002b2c05723e */ /* 0x040fe200000000ff */
        /* <DEDUP_REMOVED lines=8> */
[C---:B-1----:R-:W-:Y:S01]  /*53e0*/  HMMA.16816.F32 R80, R4.reuse, R8, R80 ;  /* 0x000000080450723c */ /* 0x042fe20000001850 */
[--C-:B------:R-:W-:Y:S01]  /*53f0*/  FFMA.FTZ R8, R31, UR6, -R33.reuse ;  /* 0x000000061f087c23 */ /* 0x100fe20008010821 */
[--C-:B------:R-:W-:Y:S01]  /*5400*/  FFMA.FTZ R31, R30, UR6, -R33.reuse ;  /* 0x000000061e1f7c23 */ /* 0x100fe20008010821 */
[----:B------:R-:W-:Y:S01]  /*5410*/  FFMA.FTZ R33, R29, UR6, -R33 ;  /* 0x000000061d217c23 */ /* 0x000fe20008010821 */
[--C-:B------:R-:W-:Y:S01]  /*5420*/  FFMA.FTZ R9, R25, UR6, -R28.reuse ;  /* 0x0000000619097c23 */ /* 0x100fe2000801081c */
[----:B------:R1:W-:Y:S03]  /*5430*/  MUFU.EX2 R29, R8 ;  /* 0x00000008001d7308 */ /* 0x0003e60000000800 */
[----:B------:R-:W-:Y:S01]  /*5440*/  HMMA.16816.F32 R76, R4, R10, R76 ;  /* 0x0000000a044c723c */ /* 0x000fe2000000184c */
[----:B------:R-:W3:Y:S04]  /*5450*/  MUFU.EX2 R30, R32 ;  /* 0x00000020001e7308 */ /* 0x000ee80000000800 */
[----:B------:R-:W4:Y:S01]  /*5460*/  MUFU.EX2 R31, R31 ;  /* 0x0000001f001f7308 */ /* 0x000f220000000800 */
[----:B-1----:R-:W-:-:S03]  /*5470*/  FFMA.FTZ R8, R26, UR6, -R28 ;  /* 0x000000061a087c23 */ /* 0x002fc6000801081c */
[----:B------:R-:W1:Y:S01]  /*5480*/  MUFU.EX2 R26, R33 ;  /* 0x00000021001a7308 */ /* 0x000e620000000800 */
[----:B---3--:R-:W-:Y:S01]  /*5490*/  FADD.FTZ R35, R30, R35 ;  /* 0x000000231e237221 */ /* 0x008fe20000010000 */
[C---:B------:R-:W-:Y:S02]  /*54a0*/  F2FP.F16.F32.PACK_AB R4, R29.reuse, R30 ;  /* 0x0000001e1d04723e */ /* 0x040fe400000000ff */
[----:B------:R3:W5:Y:S01]  /*54b0*/  MUFU.EX2 R25, R8 ;  /* 0x0000000800197308 */ /* 0x0007620000000800 */
[----:B------:R-:W-:-:S04]  /*54c0*/  FADD.FTZ R35, R29, R35 ;  /* 0x000000231d237221 */ /* 0x000fc80000010000 */
[----:B----4-:R-:W-:Y:S01]  /*54d0*/  FADD.FTZ R35, R31, R35 ;  /* 0x000000231f237221 */ /* 0x010fe20000010000 */
[----:B-1----:R-:W-:-:S03]  /*54e0*/  F2FP.F16.F32.PACK_AB R6, R26, R31 ;  /* 0x0000001f1a06723e */ /* 0x002fc600000000ff */
[----:B------:R-:W-:Y:S01]  /*54f0*/  FADD.FTZ R121, R26, R35 ;  /* 0x000000231a797221 */ /* 0x000fe20000010000 */
[--C-:B---3--:R-:W-:Y:S01]  /*5500*/  FFMA.FTZ R8, R24, UR6, -R28.reuse ;  /* 0x0000000618087c23 */ /* 0x108fe2000801081c */
[----:B------:R-:W-:Y:S01]  /*5510*/  FFMA.FTZ R28, R23, UR6, -R28 ;  /* 0x00000006171c7c23 */ /* 0x000fe2000801081c */
[----:B------:R-:W1:Y:S01]  /*5520*/  MUFU.EX2 R24, R9 ;  /* 0x0000000900187308 */ /* 0x000e620000000800 */
[----:B-----5:R-:W-:-:S03]  /*5530*/  FADD.FTZ R37, R25, R37 ;  /* 0x0000002519257221 */ /* 0x020fc60000010000 */
[----:B------:R3:W4:Y:S04]  /*5540*/  MUFU.EX2 R23, R8 ;  /* 0x0000000800177308 */ /* 0x0007280000000800 */
[----:B------:R-:W5:Y:S01]  /*5550*/  MUFU.EX2 R120, R28 ;  /* 0x0000001c00787308 */ /* 0x000f620000000800 */
[C---:B-1----:R-:W-:Y:S01]  /*5560*/  F2FP.F16.F32.PACK_AB R5, R24.reuse, R25 ;  /* 0x000000191805723e */ /* 0x042fe200000000ff */
[----:B------:R-:W-:Y:S01]  /*5570*/  FADD.FTZ R37, R24, R37 ;  /* 0x0000002518257221 */ /* 0x000fe20000010000 */
[----:B---3--:R-:W1:Y:S03]  /*5580*/  LDSM.16.MT88.4 R8, [R27+0x4c00] ;  /* 0x004c00001b08783b */ /* 0x008e660000004200 */
[----:B----4-:R-:W-:Y:S01]  /*5590*/  FADD.FTZ R37, R23, R37 ;  /* 0x0000002517257221 */ /* 0x010fe20000010000 */
[----:B-----5:R-:W-:-:S03]  /*55a0*/  F2FP.F16.F32.PACK_AB R7, R120, R23 ;  /* 0x000000177807723e */ /* 0x020fc600000000ff */
[----:B------:R-:W-:-:S04]  /*55b0*/  FADD.FTZ R120, R120, R37 ;  /* 0x0000002578787221 */ /* 0x000fc80000010000 */
[C---:B--2---:R-:W-:Y:S08]  /*55c0*/  HMMA.16816.F32 R80, R4.reuse, R12, R80 ;  /* 0x0000000c0450723c */ /* 0x044ff00000001850 */
[C---:B------:R-:W-:Y:S08]  /*55d0*/  HMMA.16816.F32 R76, R4.reuse, R14, R76 ;  /* 0x0000000e044c723c */ /* 0x040ff0000000184c */
[C---:B-1----:R-:W-:Y:S08]  /*55e0*/  HMMA.16816.F32 R72, R4.reuse, R8, R72 ;  /* 0x000000080448723c */ /* 0x042ff00000001848 */
[----:B------:R-:W-:Y:S01]  /*55f0*/  HMMA.16816.F32 R68, R4, R10, R68 ;  /* 0x0000000a0444723c */ /* 0x000fe20000001844 */
[----:B------:R-:W-:-:S04]  /*5600*/  NOP ;  /* 0x0000000000007918 */ /* 0x000fc80000000000 */
[----:B------:R-:W-:-:S15]  /*5610*/  @!P2 BRA `(.L_x_3268) ;  /* 0x00000038002ca947 */ /* 0x000fde0003800000 */
        /* <DEDUP_REMOVED lines=66> */
.L_x_3269:
[----:B------:R-:W-:Y:S01]  /*5a40*/  UMOV UR6, URZ ;  /* 0x000000ff00067c82 */ /* 0x000fe20008000000 */
[----:B------:R-:W-:Y:S01]  /*5a50*/  IMAD.SHL.U32 R4, R20, 0x80, RZ ;  /* 0x0000008014047824 */ /* 0x000fe200078e00ff */
[----:B------:R-:W-:-:S05]  /*5a60*/  IADD3 R5, P0, PT, RZ, -UR6, RZ ;  /* 0x80000006ff057c10 */ /* 0x000fca000ff1e0ff */
[----:B------:R-:W-:-:S05]  /*5a70*/  IMAD.X R4, RZ, RZ, ~R4, P0 ;  /* 0x000000ffff047224 */ /* 0x000fca00000e0e04 */
[----:B------:R-:W-:-:S04]  /*5a80*/  SHF.R.S64 R5, R5, 0x1f, R4 ;  /* 0x0000001f05057819 */ /* 0x000fc80000001004 */
[----:B------:R-:W-:-:S04]  /*5a90*/  IADD3 R109, P0, PT, R5, R109, RZ ;  /* 0x0000006d056d7210 */ /* 0x000fc80007f1e0ff */
[----:B------:R-:W-:-:S09]  /*5aa0*/  LEA.HI.X.SX32 R108, R4, R108, 0x1, P0 ;  /* 0x0000006c046c7211 */ /* 0x000fd200000f0eff */
.L_x_3270:
[----:B------:R-:W1:Y:S01]  /*5ab0*/  LDCU UR6, c[0x0][0x440] ;  /* 0x00008800ff0677ac */ /* 0x000e620008000800 */
[C---:B------:R-:W-:Y:S01]  /*5ac0*/  IMAD.SHL.U32 R5, R20.reuse, 0x40, RZ ;  /* 0x0000004014057824 */ /* 0x040fe200078e00ff */
[----:B------:R-:W-:-:S04]  /*5ad0*/  SHF.L.U64.HI R4, R20, 0x6, R21 ;  /* 0x0000000614047819 */ /* 0x000fc80000010215 */
[----:B------:R-:W-:-:S05]  /*5ae0*/  IADD3 R8, P1, PT, R5, R109, RZ ;  /* 0x0000006d05087210 */ /* 0x000fca0007f3e0ff */
[----:B------:R-:W-:Y:S01]  /*5af0*/  IMAD.X R9, R4, 0x1, R108, P1 ;  /* 0x0000000104097824 */ /* 0x000fe200008e066c */
[----:B-1----:R-:W-:-:S13]  /*5b00*/  ISETP.GE.AND P0, PT, R103, UR6, PT ;  /* 0x0000000667007c0c */ /* 0x002fda000bf06270 */
[----:B------:R-:W-:Y:S01]  /*5b10*/  @!P0 IADD3 R10, P2, PT, R8, R5, RZ ;  /* 0x00000005080a8210 */ /* 0x000fe20007f5e0ff */
[----:B------:R-:W-:Y:S01]  /*5b20*/  @!P0 IMAD.MOV.U32 R5, RZ, RZ, R108 ;  /* 0x000000ffff058224 */ /* 0x000fe200078e006c */
[C---:B------:R-:W-:Y:S01]  /*5b30*/  @!P0 LEA R6, P1, R20.reuse, R8, 0x7 ;  /* 0x0000000814068211 */ /* 0x040fe200078238ff */
[----:B------:R-:W-:Y:S02]  /*5b40*/  @P0 STS.128 [R111+0x3000], RZ ;  /* 0x003000ff6f000388 */ /* 0x000fe40000000c00 */
[----:B------:R-:W-:Y:S01]  /*5b50*/  @!P0 IMAD.X R11, R9, 0x1, R4, P2 ;  /* 0x00000001090b8824 */ /* 0x000fe200010e0604 */
[----:B------:R-:W-:Y:S01]  /*5b60*/  @!P0 LEA.HI.X R7, R20, R9, R21, 0x7, P1 ;  /* 0x0000000914078211 */ /* 0x000fe200008f3c15 */
[----:B------:R-:W-:-:S05]  /*5b70*/  @!P0 IMAD.MOV.U32 R4, RZ, RZ, R109 ;  /* 0x000000ffff048224 */ /* 0x000fca00078e006d */
        /* <DEDUP_REMOVED lines=21> */
[----:B------:R-:W-:Y:S04]  /*5cd0*/  LDSM.16.M88.4 R92, [R22] ;  /* 0x00000000165c783b */ /* 0x000fe80000000200 */
[----:B------:R-:W-:Y:S04]  /*5ce0*/  LDSM.16.M88.4 R28, [R100+0x1400] ;  /* 0x00140000641c783b */ /* 0x000fe80000000200 */
[----:B------:R-:W-:Y:S04]  /*5cf0*/  LDSM.16.M88.4 R20, [R123+0x1400] ;  /* 0x001400007b14783b */ /* 0x000fe80000000200 */
[----:B------:R-:W3:Y:S04]  /*5d00*/  LDSM.16.M88.4 R48, [R100+0x1c00] ;  /* 0x001c00006430783b */ /* 0x000ee80000000200 */
[----:B-1----:R-:W1:Y:S04]  /*5d10*/  LDSM.16.M88.4 R4, [R123+0x1000] ;  /* 0x001000007b04783b */ /* 0x002e680000000200 */
[----:B------:R-:W4:Y:S04]  /*5d20*/  LDSM.16.M88.4 R64, [R123+0x1c00] ;  /* 0x001c00007b40783b */ /* 0x000f280000000200 */
[----:B------:R-:W5:Y:S04]  /*5d30*/  LDSM.16.M88.4 R24, [R100+0x2800] ;  /* 0x002800006418783b */ /* 0x000f680000000200 */
[----:B------:R-:W5:Y:S04]  /*5d40*/  LDSM.16.M88.4 R56, [R100+0x1800] ;  /* 0x001800006438783b */ /* 0x000f680000000200 */
[----:B------:R-:W5:Y:S01]  /*5d50*/  LDSM.16.M88.4 R40, [R100+0x2000] ;  /* 0x002000006428783b */ /* 0x000f620000000200 */
[C---:B--2---:R-:W-:Y:S03]  /*5d60*/  HMMA.16816.F32 R16, R96.reuse, R12, RZ ;  /* 0x0000000c6010723c */ /* 0x044fe600000018ff */
[----:B------:R-:W2:Y:S04]  /*5d70*/  LDSM.16.M88.4 R88, [R123+0x1800] ;  /* 0x001800007b58783b */ /* 0x000ea80000000200 */
[----:B------:R-:W-:Y:S01]  /*5d80*/  LDSM.16.M88.4 R116, [R100+0x2c00] ;  /* 0x002c00006474783b */ /* 0x000fe20000000200 */
[C---:B------:R-:W-:Y:S03]  /*5d90*/  HMMA.16816.F32 R12, R96.reuse, R14, RZ ;  /* 0x0000000e600c723c */ /* 0x040fe600000018ff */
[----:B------:R-:W-:Y:S04]  /*5da0*/  LDSM.16.M88.4 R32, [R100+0x2400] ;  /* 0x002400006420783b */ /* 0x000fe80000000200 */
[----:B------:R-:W0:Y:S01]  /*5db0*/  LDGDEPBAR ;  /* 0x00000000000079af */ /* 0x000e220000000000 */
[----:B---3--:R-:W-:Y:S08]  /*5dc0*/  HMMA.16816.F32 R52, R96, R48, RZ ;  /* 0x000000306034723c */ /* 0x008ff000000018ff */
[C---:B-1----:R-:W-:Y:S08]  /*5dd0*/  HMMA.16816.F32 R16, R92.reuse, R4, R16 ;  /* 0x000000045c10723c */ /* 0x042ff00000001810 */
[----:B------:R-:W-:Y:S08]  /*5de0*/  HMMA.16816.F32 R12, R92, R6, R12 ;  /* 0x000000065c0c723c */ /* 0x000ff0000000180c */
[----:B------:R-:W-:Y:S03]  /*5df0*/  HMMA.16816.F32 R4, R96, R30, RZ ;  /* 0x0000001e6004723c */ /* 0x000fe600000018ff */
[----:B------:R-:W-:Y:S01]  /*5e00*/  FMUL.FTZ R16, R16, UR4 ;  /* 0x0000000410107c20 */ /* 0x000fe20008410000 */
[----:B------:R-:W-:Y:S01]  /*5e10*/  FMUL.FTZ R18, R18, UR4 ;  /* 0x0000000412127c20 */ /* 0x000fe20008410000 */
[----:B------:R-:W-:Y:S01]  /*5e20*/  FMUL.FTZ R17, R17, UR4 ;  /* 0x0000000411117c20 */ /* 0x000fe20008410000 */
[----:B------:R-:W-:-:S02]  /*5e30*/  FMUL.FTZ R19, R19, UR4 ;  /* 0x0000000413137c20 */ /* 0x000fc40008410000 */
[----:B------:R-:W-:Y:S01]  /*5e40*/  HMMA.16816.F32 R48, R96, R50, RZ ;  /* 0x000000326030723c */ /* 0x000fe200000018ff */
[----:B------:R-:W1:Y:S02]  /*5e50*/  MUFU.TANH R16, R16 ;  /* 0x0000001000107308 */ /* 0x000e640000002400 */
[----:B------:R-:W-:Y:S01]  /*5e60*/  FMUL.FTZ R12, R12, UR4 ;  /* 0x000000040c0c7c20 */ /* 0x000fe20008410000 */
[----:B------:R-:W-:Y:S01]  /*5e70*/  FMUL.FTZ R13, R13, UR4 ;  /* 0x000000040d0d7c20 */ /* 0x000fe20008410000 */
[----:B------:R-:W-:Y:S01]  /*5e80*/  FMUL.FTZ R14, R14, UR4 ;  /* 0x000000040e0e7c20 */ /* 0x000fe20008410000 */
[----:B------:R-:W-:Y:S02]  /*5e90*/  FMUL.FTZ R15, R15, UR4 ;  /* 0x000000040f0f7c20 */ /* 0x000fe40008410000 */
[C---:B----4-:R-:W-:Y:S01]  /*5ea0*/  HMMA.16816.F32 R52, R92.reuse, R64, R52 ;  /* 0x000000405c34723c */ /* 0x050fe20000001834 */
[----:B------:R-:W3:Y:S07]  /*5eb0*/  MUFU.TANH R18, R18 ;  /* 0x0000001200127308 */ /* 0x000eee0000002400 */
[C---:B------:R-:W-:Y:S01]  /*5ec0*/  HMMA.16816.F32 R4, R92.reuse, R22, R4 ;  /* 0x000000165c04723c */ /* 0x040fe20000001804 */
[----:B------:R-:W4:Y:S07]  /*5ed0*/  MUFU.TANH R17, R17 ;  /* 0x0000001100117308 */ /* 0x000f2e0000002400 */
[----:B------:R-:W-:Y:S01]  /*5ee0*/  HMMA.16816.F32 R48, R92, R66, R48 ;  /* 0x000000425c30723c */ /* 0x000fe20000001830 */
[----:B------:R-:W1:Y:S01]  /*5ef0*/  LDSM.16.M88.4 R64, [R123+0x2000] ;  /* 0x002000007b40783b */ /* 0x000e620000000200 */
[----:B------:R-:W4:Y:S01]  /*5f00*/  MUFU.TANH R19, R19 ;  /* 0x0000001300137308 */ /* 0x000f220000002400 */
[----:B------:R-:W-:Y:S01]  /*5f10*/  FMUL.FTZ R53, R53, UR4 ;  /* 0x0000000435357c20 */ /* 0x000fe20008410000 */
[----:B------:R-:W-:Y:S01]  /*5f20*/  FMUL.FTZ R54, R54, UR4 ;  /* 0x0000000436367c20 */ /* 0x000fe20008410000 */
[----:B------:R-:W-:Y:S01]  /*5f30*/  FMUL.FTZ R55, R55, UR4 ;  /* 0x0000000437377c20 */ /* 0x000fe20008410000 */
[----:B------:R-:W-:-:S02]  /*5f40*/  FMUL.FTZ R52, R52, UR4 ;  /* 0x0000000434347c20 */ /* 0x000fc40008410000 */
[C---:B------:R-:W-:Y:S02]  /*5f50*/  HMMA.16816.F32 R8, R96.reuse, R28, RZ ;  /* 0x0000001c6008723c */ /* 0x040fe400000018ff */
[----:B------:R-:W-:Y:S01]  /*5f60*/  MUFU.TANH R124, R53 ;  /* 0x00000035007c7308 */ /* 0x000fe20000002400 */
[----:B------:R-:W-:Y:S01]  /*5f70*/  FMUL.FTZ R4, R4, UR4 ;  /* 0x0000000404047c20 */ /* 0x000fe20008410000 */
[----:B------:R-:W-:Y:S01]  /*5f80*/  FMUL.FTZ R5, R5, UR4 ;  /* 0x0000000405057c20 */ /* 0x000fe20008410000 */
[----:B------:R-:W-:Y:S01]  /*5f90*/  FMUL.FTZ R6, R6, UR4 ;  /* 0x0000000406067c20 */ /* 0x000fe20008410000 */
[----:B------:R-:W-:Y:S02]  /*5fa0*/  FMUL.FTZ R7, R7, UR4 ;  /* 0x0000000407077c20 */ /* 0x000fe40008410000 */
[----:B-----5:R-:W-:Y:S02]  /*5fb0*/  HMMA.16816.F32 R28, R96, R24, RZ ;  /* 0x00000018601c723c */ /* 0x020fe400000018ff */
[----:B------:R-:W-:Y:S01]  /*5fc0*/  MUFU.TANH R139, R4 ;  /* 0x00000004008b7308 */ /* 0x000fe20000002400 */
[----:B------:R-:W-:Y:S01]  /*5fd0*/  FMUL.FTZ R48, R48, UR4 ;  /* 0x0000000430307c20 */ /* 0x000fe20008410000 */
[----:B------:R-:W-:Y:S01]  /*5fe0*/  FMUL.FTZ R49, R49, UR4 ;  /* 0x0000000431317c20 */ /* 0x000fe20008410000 */
[----:B------:R-:W-:Y:S01]  /*5ff0*/  FMUL.FTZ R50, R50, UR4 ;  /* 0x0000000432327c20 */ /* 0x000fe20008410000 */
[----:B------:R-:W-:-:S02]  /*6000*/  FMUL.FTZ R51, R51, UR4 ;  /* 0x0000000433337c20 */ /* 0x000fc40008410000 */
[C---:B------:R-:W-:Y:S02]  /*6010*/  HMMA.16816.F32 R24, R96.reuse, R26, RZ ;  /* 0x0000001a6018723c */ /* 0x040fe400000018ff */
[----:B------:R-:W-:Y:S06]  /*6020*/  MUFU.TANH R138, R5 ;  /* 0x00000005008a7308 */ /* 0x000fec0000002400 */
[C---:B------:R-:W-:Y:S02]  /*6030*/  HMMA.16816.F32 R60, R96.reuse, R56, RZ ;  /* 0x00000038603c723c */ /* 0x040fe400000018ff */
[----:B------:R-:W-:Y:S06]  /*6040*/  MUFU.TANH R135, R6 ;  /* 0x0000000600877308 */ /* 0x000fec0000002400 */
[C---:B------:R-:W-:Y:S02]  /*6050*/  HMMA.16816.F32 R56, R96.reuse, R58, RZ ;  /* 0x0000003a6038723c */ /* 0x040fe400000018ff */
[----:B------:R5:W-:Y:S06]  /*6060*/  MUFU.TANH R134, R7 ;  /* 0x0000000700867308 */ /* 0x000bec0000002400 */
[----:B------:R-:W-:Y:S02]  /*6070*/  HMMA.16816.F32 R44, R96, R40, RZ ;  /* 0x00000028602c723c */ /* 0x000fe400000018ff */
[----:B------:R-:W-:Y:S06]  /*6080*/  MUFU.TANH R125, R52 ;  /* 0x00000034007d7308 */ /* 0x000fec0000002400 */
[C---:B--2---:R-:W-:Y:S02]  /*6090*/  HMMA.16816.F32 R60, R92.reuse, R88, R60 ;  /* 0x000000585c3c723c */ /* 0x044fe4000000183c */
[----:B------:R-:W2:Y:S01]  /*60a0*/  MUFU.TANH R88, R12 ;  /* 0x0000000c00587308 */ /* 0x000ea20000002400 */
[----:B-----5:R-:W5:Y:S05]  /*60b0*/  LDSM.16.M88.4 R4, [R123+0x2800] ;  /* 0x002800007b04783b */ /* 0x020f6a0000000200 */
[C---:B------:R-:W-:Y:S02]  /*60c0*/  HMMA.16816.F32 R56, R92.reuse, R90, R56 ;  /* 0x0000005a5c38723c */ /* 0x040fe40000001838 */
[----:B------:R-:W-:Y:S06]  /*60d0*/  MUFU.TANH R89, R13 ;  /* 0x0000000d00597308 */ /* 0x000fec0000002400 */
[----:B-1----:R-:W-:Y:S02]  /*60e0*/  HMMA.16816.F32 R44, R92, R64, R44 ;  /* 0x000000405c2c723c */ /* 0x002fe4000000182c */
[----:B------:R-:W1:Y:S01]  /*60f0*/  MUFU.TANH R90, R14 ;  /* 0x0000000e005a7308 */ /* 0x000e620000002400 */
[----:B------:R-:W-:Y:S01]  /*6100*/  FMUL.FTZ R61, R61, UR4 ;  /* 0x000000043d3d7c20 */ /* 0x000fe20008410000 */
[----:B------:R-:W-:Y:S01]  /*6110*/  FMUL.FTZ R62, R62, UR4 ;  /* 0x000000043e3e7c20 */ /* 0x000fe20008410000 */
[----:B------:R-:W-:Y:S01]  /*6120*/  FMUL.FTZ R63, R63, UR4 ;  /* 0x000000043f3f7c20 */ /* 0x000fe20008410000 */
[----:B------:R-:W-:-:S02]  /*6130*/  FMUL.FTZ R60, R60, UR4 ;  /* 0x000000043c3c7c20 */ /* 0x000fc40008410000 */
[----:B------:R-:W-:Y:S02]  /*6140*/  HMMA.16816.F32 R8, R92, R20, R8 ;  /* 0x000000145c08723c */ /* 0x000fe40000001808 */
[----:B------:R3:W1:Y:S01]  /*6150*/  MUFU.TANH R64, R15 ;  /* 0x0000000f00407308 */ /* 0x0006620000002400 */
[----:B------:R-:W-:Y:S01]  /*6160*/  FMUL.FTZ R56, R56, UR4 ;  /* 0x0000000438387c20 */ /* 0x000fe20008410000 */
[----:B------:R-:W-:Y:S01]  /*6170*/  FMUL.FTZ R57, R57, UR4 ;  /* 0x0000000439397c20 */ /* 0x000fe20008410000 */
[----:B------:R-:W-:Y:S01]  /*6180*/  FMUL.FTZ R58, R58, UR4 ;  /* 0x000000043a3a7c20 */ /* 0x000fe20008410000 */
[----:B------:R-:W-:Y:S02]  /*6190*/  FMUL.FTZ R59, R59, UR4 ;  /* 0x000000043b3b7c20 */ /* 0x000fe40008410000 */
[----:B------:R-:W-:Y:S02]  /*61a0*/  HMMA.16816.F32 R20, R96, R116, RZ ;  /* 0x000000746014723c */ /* 0x000fe400000018ff */
[----:B------:R-:W-:Y:S01]  /*61b0*/  MUFU.TANH R132, R61 ;  /* 0x0000003d00847308 */ /* 0x000fe20000002400 */
[----:B------:R-:W-:Y:S01]  /*61c0*/  FMUL.FTZ R45, R45, UR4 ;  /* 0x000000042d2d7c20 */ /* 0x000fe20008410000 */
[----:B------:R-:W-:-:S04]  /*61d0*/  FMUL.FTZ R46, R46, UR4 ;  /* 0x000000042e2e7c20 */ /* 0x000fc80008410000 */
[----:B------:R-:W-:Y:S02]  /*61e0*/  HMMA.16816.F32 R36, R96, R32, RZ ;  /* 0x000000206024723c */ /* 0x000fe400000018ff */
[----:B------:R-:W-:Y:S01]  /*61f0*/  MUFU.TANH R127, R62 ;  /* 0x0000003e007f7308 */ /* 0x000fe20000002400 */
[----:B------:R-:W-:Y:S01]  /*6200*/  FMUL.FTZ R8, R8, UR4 ;  /* 0x0000000408087c20 */ /* 0x000fe20008410000 */
[----:B---3--:R-:W3:Y:S01]  /*6210*/  LDSM.16.M88.4 R12, [R123+0x2400] ;  /* 0x002400007b0c783b */ /* 0x008ee20000000200 */
[----:B------:R-:W-:Y:S01]  /*6220*/  FMUL.FTZ R10, R10, UR4 ;  /* 0x000000040a0a7c20 */ /* 0x000fe20008410000 */
[----:B------:R-:W-:Y:S01]  /*6230*/  FMUL.FTZ R9, R9, UR4 ;  /* 0x0000000409097c20 */ /* 0x000fe20008410000 */
[----:B------:R-:W-:Y:S01]  /*6240*/  FMUL.FTZ R11, R11, UR4 ;  /* 0x000000040b0b7c20 */ /* 0x000fe20008410000 */
[C---:B-----5:R-:W-:Y:S02]  /*6250*/  HMMA.16816.F32 R28, R92.reuse, R4, R28 ;  /* 0x000000045c1c723c */ /* 0x060fe4000000181c */
[----:B------:R5:W1:Y:S06]  /*6260*/  MUFU.TANH R141, R8 ;  /* 0x00000008008d7308 */ /* 0x000a6c0000002400 */
[----:B------:R-:W-:Y:S01]  /*6270*/  HMMA.16816.F32 R24, R92, R6, R24 ;  /* 0x000000065c18723c */ /* 0x000fe20000001818 */
[----:B------:R-:W4:Y:S01]  /*6280*/  LDSM.16.M88.4 R4, [R123+0x2c00] ;  /* 0x002c00007b04783b */ /* 0x000f220000000200 */
[----:B------:R2:W1:Y:S01]  /*6290*/  MUFU.TANH R137, R10 ;  /* 0x0000000a00897308 */ /* 0x0004620000002400 */
[----:B------:R-:W-:-:S05]  /*62a0*/  DEPBAR.LE SB0, 0x0 ;  /* 0x000080000000791a */ /* 0x000fca0000000000 */
[C---:B------:R-:W-:Y:S02]  /*62b0*/  HMMA.16816.F32 R32, R96.reuse, R34, RZ ;  /* 0x000000226020723c */ /* 0x040fe400000018ff */
[----:B------:R-:W1:Y:S01]  /*62c0*/  MUFU.TANH R140, R9 ;  /* 0x00000009008c7308 */ /* 0x000e620000002400 */
[----:B------:R-:W-:Y:S01]  /*62d0*/  FMUL.FTZ R28, R28, UR4 ;  /* 0x000000041c1c7c20 */ /* 0x000fe20008410000 */
[----:B-----5:R-:W-:Y:S02]  /*62e0*/  VIADD R8, R107, 0xffffff11 ;  /* 0xffffff116b087836 */ /* 0x020fe40000000000 */
[----:B------:R-:W-:Y:S01]  /*62f0*/  FMUL.FTZ R29, R29, UR4 ;  /* 0x000000041d1d7c20 */ /* 0x000fe20008410000 */
[----:B------:R-:W-:Y:S01]  /*6300*/  FMUL.FTZ R30, R30, UR4 ;  /* 0x000000041e1e7c20 */ /* 0x000fe20008410000 */
[----:B------:R-:W-:Y:S01]  /*6310*/  FMUL.FTZ R31, R31, UR4 ;  /* 0x000000041f1f7c20 */ /* 0x000fe20008410000 */
[----:B------:R-:W-:Y:S01]  /*6320*/  HMMA.16816.F32 R40, R96, R42, RZ ;  /* 0x0000002a6028723c */ /* 0x000fe200000018ff */
[----:B------:R5:W1:Y:S01]  /*6330*/  MUFU.TANH R136, R11 ;  /* 0x0000000b00887308 */ /* 0x000a620000002400 */
[----:B------:R-:W-:Y:S01]  /*6340*/  FMUL.FTZ R25, R25, UR4 ;  /* 0x0000000419197c20 */ /* 0x000fe20008410000 */
[----:B--2---:R-:W-:Y:S01]  /*6350*/  FMUL.FTZ R10, R44, UR4 ;  /* 0x000000042c0a7c20 */ /* 0x004fe20008410000 */
[----:B------:R-:W-:Y:S01]  /*6360*/  FMUL.FTZ R26, R26, UR4 ;  /* 0x000000041a1a7c20 */ /* 0x000fe20008410000 */
[----:B------:R-:W-:Y:S01]  /*6370*/  FMUL.FTZ R24, R24, UR4 ;  /* 0x0000000418187c20 */ /* 0x000fe20008410000 */
[----:B------:R-:W-:-:S02]  /*6380*/  FMUL.FTZ R27, R27, UR4 ;  /* 0x000000041b1b7c20 */ /* 0x000fc40008410000 */
[----:B------:R-:W-:Y:S01]  /*6390*/  HMMA.16816.F32 R96, R96, R118, RZ ;  /* 0x000000766060723c */ /* 0x000fe200000018ff */
[----:B------:R-:W2:Y:S07]  /*63a0*/  MUFU.TANH R126, R63 ;  /* 0x0000003f007e7308 */ /* 0x000eae0000002400 */
[----:B---3--:R-:W-:Y:S01]  /*63b0*/  HMMA.16816.F32 R36, R92, R12, R36 ;  /* 0x0000000c5c24723c */ /* 0x008fe20000001824 */
[----:B------:R-:W3:Y:S01]  /*63c0*/  MUFU.TANH R131, R56 ;  /* 0x0000003800837308 */ /* 0x000ee20000002400 */
[----:B-----5:R-:W-:-:S06]  /*63d0*/  FMUL.FTZ R11, R47, UR4 ;  /* 0x000000042f0b7c20 */ /* 0x020fcc0008410000 */
[C---:B------:R-:W-:Y:S01]  /*63e0*/  HMMA.16816.F32 R32, R92.reuse, R14, R32 ;  /* 0x0000000e5c20723c */ /* 0x040fe20000001820 */
[C---:B------:R-:W-:Y:S01]  /*63f0*/  VIADD R15, R107.reuse, 0xffffff18 ;  /* 0xffffff186b0f7836 */ /* 0x040fe20000000000 */
[----:B------:R-:W5:Y:S06]  /*6400*/  MUFU.TANH R133, R60 ;  /* 0x0000003c00857308 */ /* 0x000f6c0000002400 */
[----:B----4-:R-:W-:Y:S01]  /*6410*/  HMMA.16816.F32 R20, R92, R4, R20 ;  /* 0x000000045c14723c */ /* 0x010fe20000001814 */
[C---:B------:R-:W-:Y:S01]  /*6420*/  VIADD R4, R107.reuse, 0xffffff00 ;  /* 0xffffff006b047836 */ /* 0x040fe20000000000 */
[----:B------:R-:W4:Y:S01]  /*6430*/  MUFU.TANH R130, R57 ;  /* 0x0000003900827308 */ /* 0x000f220000002400 */
[----:B------:R-:W-:-:S02]  /*6440*/  VIADD R5, R107, 0xffffff01 ;  /* 0xffffff016b057836 */ /* 0x000fc40000000000 */
[----:B------:R-:W-:Y:S01]  /*6450*/  FMUL.FTZ R37, R37, UR4 ;  /* 0x0000000425257c20 */ /* 0x000fe20008410000 */
[----:B------:R-:W-:Y:S01]  /*6460*/  FMUL.FTZ R14, R36, UR4 ;  /* 0x00000004240e7c20 */ /* 0x000fe20008410000 */
[CC--:B------:R-:W-:Y:S01]  /*6470*/  ISETP.GE.AND P5, PT, R4.reuse, R122.reuse, PT ;  /* 0x0000007a0400720c */ /* 0x0c0fe20003fa6270 */
[C---:B------:R-:W-:Y:S01]  /*6480*/  VIADD R36, R107.reuse, 0xffffff20 ;  /* 0xffffff206b247836 */ /* 0x040fe20000000000 */
[-C--:B------:R-:W-:Y:S01]  /*6490*/  ISETP.GE.AND P4, PT, R4, R113.reuse, PT ;  /* 0x000000710400720c */ /* 0x080fe20003f86270 */
[----:B------:R-:W-:Y:S01]  /*64a0*/  VIADD R4, R107, 0xffffff08 ;  /* 0xffffff086b047836 */ /* 0x000fe20000000000 */
[----:B------:R-:W-:Y:S01]  /*64b0*/  FSEL R16, R16, -INF , !P5 ;  /* 0xff80000010107808 */ /* 0x000fe20006800000 */
[C---:B------:R-:W-:Y:S01]  /*64c0*/  HMMA.16816.F32 R40, R92.reuse, R66, R40 ;  /* 0x000000425c28723c */ /* 0x040fe20000001828 */
[-C--:B------:R-:W-:Y:S01]  /*64d0*/  ISETP.GE.AND P3, PT, R5, R122.reuse, PT ;  /* 0x0000007a0500720c */ /* 0x080fe20003f66270 */
[----:B------:R1:W-:Y:S01]  /*64e0*/  MUFU.TANH R67, R37 ;  /* 0x0000002500437308 */ /* 0x0003e20000002400 */
[-C--:B------:R-:W-:Y:S01]  /*64f0*/  ISETP.GE.AND P1, PT, R4, R122.reuse, PT ;  /* 0x0000007a0400720c */ /* 0x080fe20003f26270 */
[----:B------:R-:W-:Y:S01]  /*6500*/  FMUL.FTZ R32, R32, UR4 ;  /* 0x0000000420207c20 */ /* 0x000fe20008410000 */
[-C--:B------:R-:W-:Y:S01]  /*6510*/  ISETP.GE.AND P5, PT, R4, R113.reuse, PT ;  /* 0x000000710400720c */ /* 0x080fe20003fa6270 */
[----:B------:R-:W-:Y:S01]  /*6520*/  VIADD R4, R107, 0xffffff09 ;  /* 0xffffff096b047836 */ /* 0x000fe20000000000 */
[-C--:B------:R-:W-:Y:S01]  /*6530*/  ISETP.GE.AND P2, PT, R5, R113.reuse, PT ;  /* 0x000000710500720c */ /* 0x080fe20003f46270 */
[----:B------:R-:W-:Y:S01]  /*6540*/  VIADD R5, R107, 0xffffff10 ;  /* 0xffffff106b057836 */ /* 0x000fe20000000000 */
[----:B------:R-:W-:Y:S01]  /*6550*/  FSEL R18, R18, -INF , !P4 ;  /* 0xff80000012127808 */ /* 0x000fe20006000000 */
[----:B------:R-:W4:Y:S01]  /*6560*/  MUFU.TANH R129, R58 ;  /* 0x0000003a00817308 */ /* 0x000f220000002400 */
[-C--:B------:R-:W-:Y:S01]  /*6570*/  ISETP.GE.AND P4, PT, R4, R122.reuse, PT ;  /* 0x0000007a0400720c */ /* 0x080fe20003f86270 */
[----:B------:R-:W-:Y:S01]  /*6580*/  FMUL.FTZ R33, R33, UR4 ;  /* 0x0000000421217c20 */ /* 0x000fe20008410000 */
[----:B------:R-:W-:Y:S01]  /*6590*/  FSEL R17, R17, -INF , !P3 ;  /* 0xff80000011117808 */ /* 0x000fe20005800000 */
[----:B------:R-:W-:Y:S01]  /*65a0*/  FMUL.FTZ R34, R34, UR4 ;  /* 0x0000000422227c20 */ /* 0x000fe20008410000 */
[-C--:B------:R-:W-:Y:S01]  /*65b0*/  ISETP.GE.AND P3, PT, R4, R113.reuse, PT ;  /* 0x000000710400720c */ /* 0x080fe20003f66270 */
[----:B------:R-:W-:Y:S01]  /*65c0*/  HMMA.16816.F32 R96, R92, R6, R96 ;  /* 0x000000065c60723c */ /* 0x000fe20000001860 */
[----:B------:R-:W-:Y:S01]  /*65d0*/  FSEL R19, R19, -INF , !P2 ;  /* 0xff80000013137808 */ /* 0x000fe20005000000 */
[----:B------:R2:W-:Y:S01]  /*65e0*/  MUFU.TANH R60, R32 ;  /* 0x00000020003c7308 */ /* 0x0005e20000002400 */
[-C--:B------:R-:W-:Y:S01]  /*65f0*/  ISETP.GE.AND P2, PT, R5, R122.reuse, PT ;  /* 0x0000007a0500720c */ /* 0x080fe20003f46270 */
[----:B-1----:R-:W-:Y:S01]  /*6600*/  VIADD R37, R107, 0xffffff21 ;  /* 0xffffff216b257836 */ /* 0x002fe20000000000 */
[----:B------:R-:W-:Y:S01]  /*6610*/  FSEL R4, R88, -INF , !P1 ;  /* 0xff80000058047808 */ /* 0x000fe20004800000 */
[----:B------:R-:W-:Y:S01]  /*6620*/  FMUL.FTZ R40, R40, UR4 ;  /* 0x0000000428287c20 */ /* 0x000fe20008410000 */
[-C--:B------:R-:W-:Y:S01]  /*6630*/  ISETP.GE.AND P1, PT, R5, R113.reuse, PT ;  /* 0x000000710500720c */ /* 0x080fe20003f26270 */
[----:B------:R-:W-:Y:S01]  /*6640*/  FMUL.FTZ R12, R41, UR4 ;  /* 0x00000004290c7c20 */ /* 0x000fe20008410000 */
[----:B------:R-:W-:Y:S01]  /*6650*/  FSEL R9, R90, -INF , !P5 ;  /* 0xff8000005a097808 */ /* 0x000fe20006800000 */
        /* <DEDUP_REMOVED lines=8> */
[----:B------:R-:W1:Y:S01]  /*66e0*/  MUFU.TANH R128, R59 ;  /* 0x0000003b00807308 */ /* 0x000e620000002400 */
[----:B------:R-:W-:Y:S01]  /*66f0*/  FSEL R141, R141, -INF , !P2 ;  /* 0xff8000008d8d7808 */ /* 0x000fe20005000000 */
[----:B--2---:R-:W-:Y:S01]  /*6700*/  VIADD R32, R107, 0xffffff29 ;  /* 0xffffff296b207836 */ /* 0x004fe20000000000 */
[-C--:B------:R-:W-:Y:S01]  /*6710*/  ISETP.GE.AND P3, PT, R15, R122.reuse, PT ;  /* 0x0000007a0f00720c */ /* 0x080fe20003f66270 */
[----:B------:R-:W-:Y:S01]  /*6720*/  VIADD R7, R107, 0xffffff59 ;  /* 0xffffff596b077836 */ /* 0x000fe20000000000 */
[-C--:B------:R-:W-:Y:S01]  /*6730*/  ISETP.GE.AND P2, PT, R15, R113.reuse, PT ;  /* 0x000000710f00720c */ /* 0x080fe20003f46270 */
[----:B------:R-:W-:Y:S01]  /*6740*/  VIADD R15, R107, 0xffffff19 ;  /* 0xffffff196b0f7836 */ /* 0x000fe20000000000 */
[----:B------:R-:W-:Y:S01]  /*6750*/  FSEL R137, R137, -INF , !P1 ;  /* 0xff80000089897808 */ /* 0x000fe20004800000 */
[----:B------:R-:W2:Y:S01]  /*6760*/  MUFU.TANH R116, R55 ;  /* 0x0000003700747308 */ /* 0x000ea20000002400 */
[----:B------:R-:W-:Y:S01]  /*6770*/  FSEL R139, R139, -INF , !P3 ;  /* 0xff8000008b8b7808 */ /* 0x000fe20005800000 */
[----:B------:R-:W-:Y:S01]  /*6780*/  FMUL.FTZ R23, R23, UR4 ;  /* 0x0000000417177c20 */ /* 0x000fe20008410000 */
[----:B------:R-:W-:Y:S01]  /*6790*/  ISETP.GE.AND P1, PT, R15, R122, PT ;  /* 0x0000007a0f00720c */ /* 0x000fe20003f26270 */
[----:B------:R-:W-:Y:S01]  /*67a0*/  FMUL.FTZ R21, R21, UR4 ;  /* 0x0000000415157c20 */ /* 0x000fe20008410000 */
[----:B------:R-:W-:Y:S01]  /*67b0*/  FSEL R135, R135, -INF , !P2 ;  /* 0xff80000087877808 */ /* 0x000fe20005000000 */
[----:B------:R-:W-:Y:S01]  /*67c0*/  FMUL.FTZ R22, R22, UR4 ;  /* 0x0000000416167c20 */ /* 0x000fe20008410000 */
[----:B------:R-:W-:Y:S01]  /*67d0*/  FSEL R138, R138, -INF , !P1 ;  /* 0xff8000008a8a7808 */ /* 0x000fe20004800000 */
[----:B------:R-:W2:Y:S01]  /*67e0*/  MUFU.TANH R117, R48 ;  /* 0x0000003000757308 */ /* 0x000ea20000002400 */
[----:B------:R-:W-:Y:S01]  /*67f0*/  FSEL R140, R140, -INF , !P5 ;  /* 0xff8000008c8c7808 */ /* 0x000fe20006800000 */
[----:B------:R-:W-:Y:S01]  /*6800*/  FMUL.FTZ R43, R96, UR4 ;  /* 0x00000004602b7c20 */ /* 0x000fe20008410000 */
[----:B------:R-:W-:-:S02]  /*6810*/  ISETP.GE.AND P3, PT, R36, R113, PT ;  /* 0x000000712400720c */ /* 0x000fc40003f66270 */
[C---:B------:R-:W-:Y:S02]  /*6820*/  ISETP.GE.AND P2, PT, R37.reuse, R122, PT ;  /* 0x0000007a2500720c */ /* 0x040fe40003f46270 */
[-C--:B------:R-:W-:Y:S01]  /*6830*/  ISETP.GE.AND P1, PT, R37, R113.reuse, PT ;  /* 0x000000712500720c */ /* 0x080fe20003f26270 */
[----:B------:R-:W-:Y:S01]  /*6840*/  VIADD R37, R107, 0xffffff28 ;  /* 0xffffff286b257836 */ /* 0x000fe20000000000 */
[----:B------:R-:W-:Y:S01]  /*6850*/  ISETP.GE.AND P5, PT, R15, R113, PT ;  /* 0x000000710f00720c */ /* 0x000fe20003fa6270 */
[----:B------:R-:W2:Y:S01]  /*6860*/  MUFU.TANH R119, R49 ;  /* 0x0000003100777308 */ /* 0x000ea20000002400 */
[----:B------:R-:W-:Y:S01]  /*6870*/  FSEL R127, R127, -INF , !P3 ;  /* 0xff8000007f7f7808 */ /* 0x000fe20005800000 */
[----:B------:R-:W-:Y:S01]  /*6880*/  FMUL.FTZ R15, R38, UR4 ;  /* 0x00000004260f7c20 */ /* 0x000fe20008410000 */
[----:B------:R-:W-:Y:S02]  /*6890*/  FSEL R132, R132, -INF , !P2 ;  /* 0xff80000084847808 */ /* 0x000fe40005000000 */
[----:B------:R-:W-:-:S02]  /*68a0*/  FSEL R134, R134, -INF , !P5 ;  /* 0xff80000086867808 */ /* 0x000fc40006800000 */
[CC--:B------:R-:W-:Y:S01]  /*68b0*/  ISETP.GE.AND P3, PT, R32.reuse, R122.reuse, PT ;  /* 0x0000007a2000720c */ /* 0x0c0fe20003f66270 */
[----:B------:R-:W2:Y:S01]  /*68c0*/  MUFU.TANH R118, R50 ;  /* 0x0000003200767308 */ /* 0x000ea20000002400 */
[----:B------:R-:W-:Y:S01]  /*68d0*/  ISETP.GE.AND P2, PT, R32, R113, PT ;  /* 0x000000712000720c */ /* 0x000fe20003f46270 */
[----:B------:R-:W-:Y:S01]  /*68e0*/  VIADD R32, R107, 0xffffff30 ;  /* 0xffffff306b207836 */ /* 0x000fe20000000000 */
[----:B------:R-:W-:Y:S02]  /*68f0*/  FSEL R136, R136, -INF , !P4 ;  /* 0xff80000088887808 */ /* 0x000fe40006000000 */
[-C--:B------:R-:W-:Y:S02]  /*6900*/  ISETP.GE.AND P5, PT, R37, R122.reuse, PT ;  /* 0x0000007a2500720c */ /* 0x080fe40003fa6270 */
[----:B------:R-:W-:Y:S01]  /*6910*/  ISETP.GE.AND P4, PT, R36, R122, PT ;  /* 0x0000007a2400720c */ /* 0x000fe20003f86270 */
[----:B------:R-:W2:Y:S01]  /*6920*/  MUFU.TANH R10, R10 ;  /* 0x0000000a000a7308 */ /* 0x000ea20000002400 */
[----:B------:R-:W-:Y:S01]  /*6930*/  FSEL R126, R126, -INF , !P1 ;  /* 0xff8000007e7e7808 */ /* 0x000fe20004800000 */
[----:B------:R-:W-:Y:S01]  /*6940*/  FMUL.FTZ R36, R39, UR4 ;  /* 0x0000000427247c20 */ /* 0x000fe20008410000 */
[----:B---3--:R-:W-:Y:S01]  /*6950*/  FSEL R131, R131, -INF , !P5 ;  /* 0xff80000083837808 */ /* 0x008fe20006800000 */
[----:B------:R-:W-:Y:S01]  /*6960*/  FMUL.FTZ R39, R99, UR4 ;  /* 0x0000000463277c20 */ /* 0x000fe20008410000 */
[----:B-----5:R-:W-:-:S02]  /*6970*/  FSEL R133, R133, -INF , !P4 ;  /* 0xff80000085857808 */ /* 0x020fc40006000000 */
[CC--:B------:R-:W-:Y:S01]  /*6980*/  ISETP.GE.AND P1, PT, R32.reuse, R122.reuse, PT ;  /* 0x0000007a2000720c */ /* 0x0c0fe20003f26270 */
[----:B------:R3:W-:Y:S01]  /*6990*/  MUFU.TANH R56, R28 ;  /* 0x0000001c00387308 */ /* 0x0007e20000002400 */
[-C--:B------:R-:W-:Y:S01]  /*69a0*/  ISETP.GE.AND P5, PT, R32, R113.reuse, PT ;  /* 0x000000712000720c */ /* 0x080fe20003fa6270 */
[----:B------:R-:W-:Y:S01]  /*69b0*/  VIADD R32, R107, 0xffffff31 ;  /* 0xffffff316b207836 */ /* 0x000fe20000000000 */
[----:B------:R-:W-:Y:S02]  /*69c0*/  ISETP.GE.AND P4, PT, R37, R113, PT ;  /* 0x000000712500720c */ /* 0x000fe40003f86270 */
[----:B----4-:R-:W-:Y:S02]  /*69d0*/  FSEL R130, R130, -INF , !P3 ;  /* 0xff80000082827808 */ /* 0x010fe40005800000 */
[----:B------:R-:W-:Y:S01]  /*69e0*/  FSEL R129, R129, -INF , !P4 ;  /* 0xff80000081817808 */ /* 0x000fe20006000000 */
[----:B------:R-:W-:Y:S01]  /*69f0*/  MUFU.TANH R63, R45 ;  /* 0x0000002d003f7308 */ /* 0x000fe20000002400 */
[----:B------:R-:W-:-:S02]  /*6a00*/  ISETP.GE.AND P4, PT, R32, R122, PT ;  /* 0x0000007a2000720c */ /* 0x000fc40003f86270 */
[----:B------:R-:W-:Y:S01]  /*6a10*/  ISETP.GE.AND P3, PT, R32, R113, PT ;  /* 0x000000712000720c */ /* 0x000fe20003f66270 */
[----:B------:R-:W-:Y:S01]  /*6a20*/  VIADD R32, R107, 0xffffff38 ;  /* 0xffffff386b207836 */ /* 0x000fe20000000000 */
[----:B-1----:R-:W-:Y:S02]  /*6a30*/  FSEL R91, R91, -INF , !P5 ;  /* 0xff8000005b5b7808 */ /* 0x002fe40006800000 */
[----:B------:R-:W-:Y:S01]  /*6a40*/  FSEL R124, R124, -INF , !P4 ;  /* 0xff8000007c7c7808 */ /* 0x000fe20006000000 */
[----:B------:R-:W1:Y:S01]  /*6a50*/  MUFU.TANH R62, R46 ;  /* 0x0000002e003e7308 */ /* 0x000e620000002400 */
[----:B------:R-:W-:Y:S01]  /*6a60*/  FSEL R128, R128, -INF , !P2 ;  /* 0xff80000080807808 */ /* 0x000fe20005000000 */
[----:B---3--:R-:W-:Y:S01]  /*6a70*/  VIADD R28, R107, 0xffffff39 ;  /* 0xffffff396b1c7836 */ /* 0x008fe20000000000 */
[----:B------:R-:W-:Y:S02]  /*6a80*/  ISETP.GE.AND P2, PT, R32, R122, PT ;  /* 0x0000007a2000720c */ /* 0x000fe40003f46270 */
[----:B--2---:R-:W-:-:S02]  /*6a90*/  FSEL R116, R116, -INF , !P3 ;  /* 0xff80000074747808 */ /* 0x004fc40005800000 */
[CC--:B------:R-:W-:Y:S01]  /*6aa0*/  ISETP.GE.AND P5, PT, R28.reuse, R122.reuse, PT ;  /* 0x0000007a1c00720c */ /* 0x0c0fe20003fa6270 */
[----:B------:R-:W2:Y:S01]  /*6ab0*/  MUFU.TANH R123, R51 ;  /* 0x00000033007b7308 */ /* 0x000ea20000002400 */
[-C--:B------:R-:W-:Y:S01]  /*6ac0*/  ISETP.GE.AND P4, PT, R28, R113.reuse, PT ;  /* 0x000000711c00720c */ /* 0x080fe20003f86270 */
[----:B------:R-:W-:Y:S01]  /*6ad0*/  VIADD R28, R107, 0xffffff40 ;  /* 0xffffff406b1c7836 */ /* 0x000fe20000000000 */
[----:B------:R-:W-:Y:S02]  /*6ae0*/  FSEL R117, R117, -INF , !P2 ;  /* 0xff80000075757808 */ /* 0x000fe40005000000 */
[----:B------:R-:W-:Y:S02]  /*6af0*/  FSEL R125, R125, -INF , !P1 ;  /* 0xff8000007d7d7808 */ /* 0x000fe40004800000 */
[C---:B------:R-:W-:Y:S01]  /*6b00*/  ISETP.GE.AND P3, PT, R28.reuse, R122, PT ;  /* 0x0000007a1c00720c */ /* 0x040fe20003f66270 */
[----:B------:R-:W3:Y:S01]  /*6b10*/  MUFU.TANH R11, R11 ;  /* 0x0000000b000b7308 */ /* 0x000ee20000002400 */
[-C--:B------:R-:W-:Y:S01]  /*6b20*/  ISETP.GE.AND P2, PT, R28, R113.reuse, PT ;  /* 0x000000711c00720c */ /* 0x080fe20003f46270 */
[----:B------:R-:W-:Y:S01]  /*6b30*/  VIADD R28, R107, 0xffffff41 ;  /* 0xffffff416b1c7836 */ /* 0x000fe20000000000 */
[----:B------:R-:W-:-:S02]  /*6b40*/  ISETP.GE.AND P1, PT, R32, R113, PT ;  /* 0x000000712000720c */ /* 0x000fc40003f26270 */
[----:B------:R-:W-:Y:S02]  /*6b50*/  FSEL R119, R119, -INF , !P5 ;  /* 0xff80000077777808 */ /* 0x000fe40006800000 */
[----:B------:R-:W-:Y:S01]  /*6b60*/  FSEL R118, R118, -INF , !P1 ;  /* 0xff80000076767808 */ /* 0x000fe20004800000 */
[----:B------:R-:W4:Y:S01]  /*6b70*/  MUFU.TANH R65, R40 ;  /* 0x0000002800417308 */ /* 0x000f220000002400 */
[----:B------:R-:W-:Y:S01]  /*6b80*/  FSEL R90, R10, -INF , !P3 ;  /* 0xff8000000a5a7808 */ /* 0x000fe20005800000 */
[C---:B------:R-:W-:Y:S01]  /*6b90*/  VIADD R10, R107.reuse, 0xffffff49 ;  /* 0xffffff496b0a7836 */ /* 0x040fe20000000000 */
[C---:B------:R-:W-:Y:S02]  /*6ba0*/  ISETP.GE.AND P1, PT, R28.reuse, R122, PT ;  /* 0x0000007a1c00720c */ /* 0x040fe40003f26270 */
[----:B------:R-:W-:Y:S01]  /*6bb0*/  ISETP.GE.AND P5, PT, R28, R113, PT ;  /* 0x000000711c00720c */ /* 0x000fe20003fa6270 */
[----:B------:R-:W-:Y:S01]  /*6bc0*/  VIADD R28, R107, 0xffffff48 ;  /* 0xffffff486b1c7836 */ /* 0x000fe20000000000 */
[----:B-1----:R-:W-:Y:S01]  /*6bd0*/  FSEL R62, R62, -INF , !P2 ;  /* 0xff8000003e3e7808 */ /* 0x002fe20005000000 */
[----:B------:R-:W1:Y:S01]  /*6be0*/  MUFU.TANH R12, R12 ;  /* 0x0000000c000c7308 */ /* 0x000e620000002400 */
[----:B------:R-:W-:-:S02]  /*6bf0*/  FSEL R63, R63, -INF , !P1 ;  /* 0xff8000003f3f7808 */ /* 0x000fc40004800000 */
[----:B--2---:R-:W-:Y:S02]  /*6c00*/  FSEL R123, R123, -INF , !P4 ;  /* 0xff8000007b7b7808 */ /* 0x004fe40006000000 */
[CC--:B------:R-:W-:Y:S02]  /*6c10*/  ISETP.GE.AND P2, PT, R10.reuse, R122.reuse, PT ;  /* 0x0000007a0a00720c */ /* 0x0c0fe40003f46270 */
[-C--:B------:R-:W-:Y:S01]  /*6c20*/  ISETP.GE.AND P1, PT, R10, R113.reuse, PT ;  /* 0x000000710a00720c */ /* 0x080fe20003f26270 */
[----:B------:R-:W2:Y:S01]  /*6c30*/  MUFU.TANH R13, R13 ;  /* 0x0000000d000d7308 */ /* 0x000ea20000002400 */
[-C--:B------:R-:W-:Y:S01]  /*6c40*/  ISETP.GE.AND P4, PT, R28, R122.reuse, PT ;  /* 0x0000007a1c00720c */ /* 0x080fe20003f86270 */
[----:B------:R-:W-:Y:S01]  /*6c50*/  VIADD R10, R107, 0xffffff50 ;  /* 0xffffff506b0a7836 */ /* 0x000fe20000000000 */
[----:B---3--:R-:W-:Y:S01]  /*6c60*/  FSEL R64, R11, -INF , !P5 ;  /* 0xff8000000b407808 */ /* 0x008fe20006800000 */
[----:B------:R-:W-:Y:S01]  /*6c70*/  VIADD R11, R107, 0xffffff58 ;  /* 0xffffff586b0b7836 */ /* 0x000fe20000000000 */
[----:B----4-:R-:W-:Y:S01]  /*6c80*/  FSEL R65, R65, -INF , !P4 ;  /* 0xff80000041417808 */ /* 0x010fe20006000000 */
[----:B------:R-:W-:Y:S01]  /*6c90*/  FMUL.FTZ R40, R98, UR4 ;  /* 0x0000000462287c20 */ /* 0x000fe20008410000 */
[C---:B------:R-:W-:Y:S01]  /*6ca0*/  ISETP.GE.AND P5, PT, R10.reuse, R122, PT ;  /* 0x0000007a0a00720c */ /* 0x040fe20003fa6270 */
[----:B------:R3:W4:Y:S01]  /*6cb0*/  MUFU.TANH R66, R42 ;  /* 0x0000002a00427308 */ /* 0x0007220000002400 */
[-C--:B------:R-:W-:Y:S01]  /*6cc0*/  ISETP.GE.AND P4, PT, R10, R113.reuse, PT ;  /* 0x000000710a00720c */ /* 0x080fe20003f86270 */
[----:B------:R-:W-:Y:S01]  /*6cd0*/  VIADD R10, R107, 0xffffff51 ;  /* 0xffffff516b0a7836 */ /* 0x000fe20000000000 */
[----:B------:R-:W-:-:S02]  /*6ce0*/  ISETP.GE.AND P3, PT, R28, R113, PT ;  /* 0x000000711c00720c */ /* 0x000fc40003f66270 */
[----:B-1----:R-:W-:Y:S02]  /*6cf0*/  FSEL R88, R12, -INF , !P2 ;  /* 0xff8000000c587808 */ /* 0x002fe40005000000 */
[----:B------:R-:W-:Y:S01]  /*6d00*/  ISETP.GE.AND P2, PT, R10, R113, PT ;  /* 0x000000710a00720c */ /* 0x000fe20003f46270 */
[----:B------:R1:W-:Y:S01]  /*6d10*/  MUFU.TANH R58, R33 ;  /* 0x00000021003a7308 */ /* 0x0003e20000002400 */
[----:B--2---:R-:W-:Y:S02]  /*6d20*/  FSEL R89, R13, -INF , !P1 ;  /* 0xff8000000d597808 */ /* 0x004fe40004800000 */
[----:B------:R-:W-:-:S05]  /*6d30*/  ISETP.GE.AND P1, PT, R11, R122, PT ;  /* 0x0000007a0b00720c */ /* 0x000fca0003f26270 */
[----:B------:R-:W2:Y:S01]  /*6d40*/  MUFU.TANH R36, R36 ;  /* 0x0000002400247308 */ /* 0x000ea20000002400 */
[----:B------:R-:W-:Y:S01]  /*6d50*/  FSEL R60, R60, -INF , !P1 ;  /* 0xff8000003c3c7808 */ /* 0x000fe20004800000 */
[----:B---3--:R-:W-:Y:S01]  /*6d60*/  FMUL.FTZ R42, R97, UR4 ;  /* 0x00000004612a7c20 */ /* 0x008fe20008410000 */
[----:B----4-:R-:W-:Y:S02]  /*6d70*/  FSEL R66, R66, -INF , !P3 ;  /* 0xff80000042427808 */ /* 0x010fe40005800000 */
[----:B------:R-:W-:Y:S01]  /*6d80*/  ISETP.GE.AND P3, PT, R10, R122, PT ;  /* 0x0000007a0a00720c */ /* 0x000fe20003f66270 */
[----:B------:R-:W-:Y:S01]  /*6d90*/  FMUL.FTZ R10, R20, UR4 ;  /* 0x00000004140a7c20 */ /* 0x000fe20008410000 */
[-C--:B------:R-:W-:Y:S01]  /*6da0*/  ISETP.GE.AND P1, PT, R6, R113.reuse, PT ;  /* 0x000000710600720c */ /* 0x080fe20003f26270 */
[----:B------:R-:W-:Y:S01]  /*6db0*/  MUFU.TANH R15, R15 ;  /* 0x0000000f000f7308 */ /* 0x000fe20000002400 */
[----:B------:R-:W-:Y:S01]  /*6dc0*/  FSEL R67, R67, -INF , !P3 ;  /* 0xff80000043437808 */ /* 0x000fe20005800000 */
[----:B-1----:R-:W-:Y:S01]  /*6dd0*/  FMUL.FTZ R33, R35, UR4 ;  /* 0x0000000423217c20 */ /* 0x002fe20008410000 */
[----:B------:R-:W-:-:S05]  /*6de0*/  ISETP.GE.AND P3, PT, R7, R113, PT ;  /* 0x000000710700720c */ /* 0x000fca0003f66270 */
[----:B------:R-:W1:Y:S01]  /*6df0*/  MUFU.TANH R14, R14 ;  /* 0x0000000e000e7308 */ /* 0x000e620000002400 */
[----:B--2---:R-:W-:Y:S02]  /*6e00*/  FSEL R35, R36, -INF , !P2 ;  /* 0xff80000024237808 */ /* 0x004fe40005000000 */
[----:B------:R-:W-:Y:S01]  /*6e10*/  ISETP.GE.AND P2, PT, R6, R122, PT ;  /* 0x0000007a0600720c */ /* 0x000fe20003f46270 */
[----:B------:R-:W-:-:S04]  /*6e20*/  VIADD R6, R107, 0xffffff68 ;  /* 0xffffff686b067836 */ /* 0x000fc80000000000 */
[----:B------:R-:W2:Y:S01]  /*6e30*/  MUFU.TANH R33, R33 ;  /* 0x0000002100217308 */ /* 0x000ea20000002400 */
[----:B------:R-:W-:Y:S02]  /*6e40*/  FSEL R56, R56, -INF , !P2 ;  /* 0xff80000038387808 */ /* 0x000fe40005000000 */
[----:B------:R-:W-:-:S05]  /*6e50*/  ISETP.GE.AND P2, PT, R6, R113, PT ;  /* 0x000000710600720c */ /* 0x000fca0003f46270 */
[----:B------:R3:W4:Y:S01]  /*6e60*/  MUFU.TANH R57, R34 ;  /* 0x0000002200397308 */ /* 0x0007220000002400 */
[----:B-1----:R-:W-:Y:S02]  /*6e70*/  FSEL R32, R14, -INF , !P5 ;  /* 0xff8000000e207808 */ /* 0x002fe40006800000 */
[----:B------:R-:W-:-:S05]  /*6e80*/  ISETP.GE.AND P5, PT, R11, R113, PT ;  /* 0x000000710b00720c */ /* 0x000fca0003fa6270 */
[----:B------:R-:W1:Y:S01]  /*6e90*/  MUFU.TANH R54, R29 ;  /* 0x0000001d00367308 */ /* 0x000e620000002400 */
[----:B--2---:R-:W-:Y:S02]  /*6ea0*/  FSEL R33, R33, -INF , !P3 ;  /* 0xff80000021217808 */ /* 0x004fe40005800000 */
[----:B------:R-:W-:Y:S01]  /*6eb0*/  ISETP.GE.AND P3, PT, R6, R122, PT ;  /* 0x0000007a0600720c */ /* 0x000fe20003f66270 */
[----:B------:R-:W-:-:S04]  /*6ec0*/  VIADD R6, R107, 0xffffff69 ;  /* 0xffffff696b067836 */ /* 0x000fc80000000000 */
[----:B------:R-:W2:Y:S01]  /*6ed0*/  MUFU.TANH R51, R30 ;  /* 0x0000001e00337308 */ /* 0x000ea20000002400 */
[----:B---3--:R-:W-:Y:S02]  /*6ee0*/  FSEL R34, R15, -INF , !P4 ;  /* 0xff8000000f227808 */ /* 0x008fe40006000000 */
[----:B------:R-:W-:Y:S01]  /*6ef0*/  ISETP.GE.AND P4, PT, R7, R122, PT ;  /* 0x0000007a0700720c */ /* 0x000fe20003f86270 */
[----:B------:R-:W-:Y:S01]  /*6f00*/  VIADD R7, R107, 0xffffff61 ;  /* 0xffffff616b077836 */ /* 0x000fe20000000000 */
[----:B----4-:R-:W-:-:S03]  /*6f10*/  FSEL R57, R57, -INF , !P5 ;  /* 0xff80000039397808 */ /* 0x010fc60006800000 */
[----:B------:R-:W3:Y:S01]  /*6f20*/  MUFU.TANH R52, R25 ;  /* 0x0000001900347308 */ /* 0x000ee20000002400 */
[----:B------:R-:W-:Y:S02]  /*6f30*/  FSEL R58, R58, -INF , !P4 ;  /* 0xff8000003a3a7808 */ /* 0x000fe40006000000 */
[C---:B------:R-:W-:Y:S02]  /*6f40*/  ISETP.GE.AND P5, PT, R7.reuse, R122, PT ;  /* 0x0000007a0700720c */ /* 0x040fe40003fa6270 */
[-C--:B------:R-:W-:Y:S01]  /*6f50*/  ISETP.GE.AND P4, PT, R7, R113.reuse, PT ;  /* 0x000000710700720c */ /* 0x080fe20003f86270 */
[----:B------:R-:W-:Y:S01]  /*6f60*/  VIADD R7, R107, 0xffffff70 ;  /* 0xffffff706b077836 */ /* 0x000fe20000000000 */
[----:B-1----:R-:W-:Y:S01]  /*6f70*/  FSEL R54, R54, -INF , !P5 ;  /* 0xff80000036367808 */ /* 0x002fe20006800000 */
[----:B------:R-:W1:Y:S01]  /*6f80*/  MUFU.TANH R41, R23 ;  /* 0x0000001700297308 */ /* 0x000e620000002400 */
[----:B------:R-:W-:Y:S02]  /*6f90*/  ISETP.GE.AND P5, PT, R6, R113, PT ;  /* 0x000000710600720c */ /* 0x000fe40003fa6270 */
[----:B--2---:R-:W-:-:S02]  /*6fa0*/  FSEL R51, R51, -INF , !P1 ;  /* 0xff80000033337808 */ /* 0x004fc40004800000 */
[----:B------:R-:W-:Y:S01]  /*6fb0*/  ISETP.GE.AND P1, PT, R6, R122, PT ;  /* 0x0000007a0600720c */ /* 0x000fe20003f26270 */
[----:B------:R-:W-:Y:S02]  /*6fc0*/  VIADD R6, R107, 0xffffff71 ;  /* 0xffffff716b067836 */ /* 0x000fe40000000000 */
[----:B------:R-:W2:Y:S01]  /*6fd0*/  MUFU.TANH R48, R26 ;  /* 0x0000001a00307308 */ /* 0x000ea20000002400 */
[----:B---3--:R-:W-:Y:S02]  /*6fe0*/  FSEL R52, R52, -INF , !P1 ;  /* 0xff80000034347808 */ /* 0x008fe40004800000 */
[----:B------:R-:W-:-:S05]  /*6ff0*/  ISETP.GE.AND P1, PT, R6, R113, PT ;  /* 0x000000710600720c */ /* 0x000fca0003f26270 */
[----:B------:R-:W3:Y:S01]  /*7000*/  MUFU.TANH R50, R31 ;  /* 0x0000001f00327308 */ /* 0x000ee20000002400 */
[----:B-1----:R-:W-:Y:S02]  /*7010*/  FSEL R41, R41, -INF , !P1 ;  /* 0xff80000029297808 */ /* 0x002fe40004800000 */
[----:B------:R-:W-:-:S05]  /*7020*/  ISETP.GE.U32.AND P1, PT, R3, 0x3, PT ;  /* 0x000000030300780c */ /* 0x000fca0003f26070 */
[----:B------:R-:W1:Y:S01]  /*7030*/  MUFU.TANH R53, R24 ;  /* 0x0000001800357308 */ /* 0x000e620000002400 */
[----:B--2---:R-:W-:Y:S02]  /*7040*/  FSEL R48, R48, -INF , !P2 ;  /* 0xff80000030307808 */ /* 0x004fe40005000000 */
[-C--:B------:R-:W-:Y:S01]  /*7050*/  ISETP.GE.AND P2, PT, R6, R122.reuse, PT ;  /* 0x0000007a0600720c */ /* 0x080fe20003f46270 */
[C---:B------:R-:W-:Y:S02]  /*7060*/  VIADD R6, R107.reuse, 0xffffff78 ;  /* 0xffffff786b067836 */ /* 0x040fe40000000000 */
[----:B------:R-:W-:Y:S02]  /*7070*/  VIADD R107, R107, 0xffffff79 ;  /* 0xffffff796b6b7836 */ /* 0x000fe40000000000 */
[----:B------:R-:W2:Y:S01]  /*7080*/  MUFU.TANH R49, R27 ;  /* 0x0000001b00317308 */ /* 0x000ea20000002400 */
[----:B---3--:R-:W-:Y:S02]  /*7090*/  FSEL R50, R50, -INF , !P4 ;  /* 0xff80000032327808 */ /* 0x008fe40006000000 */
[----:B------:R-:W-:-:S05]  /*70a0*/  ISETP.GE.AND P4, PT, R7, R122, PT ;  /* 0x0000007a0700720c */ /* 0x000fca0003f86270 */
[----:B------:R-:W3:Y:S01]  /*70b0*/  MUFU.TANH R10, R10 ;  /* 0x0000000a000a7308 */ /* 0x000ee20000002400 */
[----:B-1----:R-:W-:Y:S02]  /*70c0*/  FSEL R53, R53, -INF , !P3 ;  /* 0xff80000035357808 */ /* 0x002fe40005800000 */
[----:B------:R-:W-:-:S05]  /*70d0*/  ISETP.GE.AND P3, PT, R7, R113, PT ;  /* 0x000000710700720c */ /* 0x000fca0003f66270 */
[----:B------:R-:W1:Y:S01]  /*70e0*/  MUFU.TANH R38, R21 ;  /* 0x0000001500267308 */ /* 0x000e620000002400 */
[----:B--2---:R-:W-:Y:S02]  /*70f0*/  FSEL R49, R49, -INF , !P5 ;  /* 0xff80000031317808 */ /* 0x004fe40006800000 */
[----:B------:R-:W-:-:S05]  /*7100*/  ISETP.GE.AND P5, PT, R6, R122, PT ;  /* 0x0000007a0600720c */ /* 0x000fca0003fa6270 */
[----:B------:R-:W2:Y:S01]  /*7110*/  MUFU.TANH R37, R22 ;  /* 0x0000001600257308 */ /* 0x000ea20000002400 */
[----:B---3--:R-:W-:Y:S01]  /*7120*/  FSEL R36, R10, -INF , !P4 ;  /* 0xff8000000a247808 */ /* 0x008fe20006000000 */
[----:B------:R-:W-:Y:S01]  /*7130*/  BAR.SYNC.DEFER_BLOCKING 0x0 ;  /* 0x0000000000007b1d */ /* 0x000fe20000010000 */
        /* <DEDUP_REMOVED lines=8> */
[----:B---3--:R-:W-:-:S07]  /*71c0*/  FSEL R43, R43, -INF , !P5 ;  /* 0xff8000002b2b7808 */ /* 0x008fce0006800000 */
[----:B------:R-:W3:Y:S01]  /*71d0*/  MUFU.TANH R39, R39 ;  /* 0x0000002700277308 */ /* 0x000ee20000002400 */
[----:B-1----:R-:W-:Y:S02]  /*71e0*/  FSEL R42, R42, -INF , !P4 ;  /* 0xff8000002a2a7808 */ /* 0x002fe40006000000 */
[----:B--2---:R-:W-:Y:S02]  /*71f0*/  FSEL R40, R40, -INF , !P3 ;  /* 0xff80000028287808 */ /* 0x004fe40005800000 */
[----:B---3--:R-:W-:Y:S01]  /*7200*/  FSEL R39, R39, -INF , !P2 ;  /* 0xff80000027277808 */ /* 0x008fe20005000000 */
        /* <DEDUP_REMOVED lines=65> */
.L_x_3272:
[----:B------:R-:W-:Y:S01]  /*7620*/  UMOV UR4, URZ ;  /* 0x000000ff00047c82 */ /* 0x000fe20008000000 */
[----:B------:R-:W-:Y:S01]  /*7630*/  IMAD.SHL.U32 R6, R84, 0x80, RZ ;  /* 0x0000008054067824 */ /* 0x000fe200078e00ff */
[----:B------:R-:W-:-:S05]  /*7640*/  IADD3 R7, P1, PT, RZ, -UR4, RZ ;  /* 0x80000004ff077c10 */ /* 0x000fca000ff3e0ff */
[----:B------:R-:W-:-:S05]  /*7650*/  IMAD.X R6, RZ, RZ, ~R6, P1 ;  /* 0x000000ffff067224 */ /* 0x000fca00008e0e06 */
[----:B------:R-:W-:-:S04]  /*7660*/  SHF.R.S64 R7, R7, 0x1f, R6 ;  /* 0x0000001f07077819 */ /* 0x000fc80000001006 */
[----:B------:R-:W-:-:S04]  /*7670*/  IADD3 R106, P1, PT, R7, R106, RZ ;  /* 0x0000006a076a7210 */ /* 0x000fc80007f3e0ff */
[----:B------:R-:W-:-:S09]  /*7680*/  LEA.HI.X.SX32 R105, R6, R105, 0x1, P1 ;  /* 0x0000006906697211 */ /* 0x000fd200008f0eff */
.L_x_3273:
[C---:B------:R-:W-:Y:S01]  /*7690*/  IMAD.WIDE.U32 R12, R84.reuse, 0x40, RZ ;  /* 0x00000040540c7825 */ /* 0x040fe200078e00ff */
[----:B------:R-:W-:Y:S01]  /*76a0*/  @!P0 SHF.L.U64.HI R7, R84, 0x6, R85 ;  /* 0x0000000654078819 */ /* 0x000fe20000010255 */
[----:B------:R1:W-:Y:S01]  /*76b0*/  @P0 STS.128 [R111+0x1000], RZ ;  /* 0x001000ff6f000388 */ /* 0x0003e20000000c00 */
[----:B------:R-:W-:Y:S01]  /*76c0*/  BSSY.RECONVERGENT B0, `(.L_x_3274) ;  /* 0x0000021000007945 */ /* 0x000fe20003800200 */
[----:B------:R-:W-:Y:S01]  /*76d0*/  IMAD.SHL.U32 R10, R85, 0x40, RZ ;  /* 0x00000040550a7824 */ /* 0x000fe200078e00ff */
[----:B------:R-:W-:Y:S01]  /*76e0*/  @!P0 IADD3 R12, P3, PT, R106, R12, RZ ;  /* 0x0000000c6a0c8210 */ /* 0x000fe20007f7e0ff */
[----:B------:R-:W-:Y:S02]  /*76f0*/  @!P0 IMAD.SHL.U32 R6, R84, 0x40, RZ ;  /* 0x0000004054068824 */ /* 0x000fe400078e00ff */
[----:B------:R-:W-:Y:S01]  /*7700*/  @!P0 IMAD.MOV.U32 R11, RZ, RZ, R105 ;  /* 0x000000ffff0b8224 */ /* 0x000fe200078e0069 */
[----:B------:R-:W-:Y:S01]  /*7710*/  @!P0 IADD3.X R13, PT, PT, R105, R13, R10, P3, !PT ;  /* 0x0000000d690d8210 */ /* 0x000fe20001ffe40a */
[----:B------:R-:W-:Y:S01]  /*7720*/  @!P0 IMAD.MOV.U32 R10, RZ, RZ, R106 ;  /* 0x000000ffff0a8224 */ /* 0x000fe200078e006a */
[----:B------:R-:W-:-:S04]  /*7730*/  @!P0 IADD3 R6, P2, P1, R6, R106, R6 ;  /* 0x0000006a06068210 */ /* 0x000fc8000795e006 */
[----:B------:R-:W-:Y:S01]  /*7740*/  @!P0 IADD3.X R7, PT, PT, R7, R105, R7, P2, P1 ;  /* 0x0000006907078210 */ /* 0x000fe200017e2407 */
        /* <DEDUP_REMOVED lines=24> */
.L_x_3275:
[----:B------:R-:W-:Y:S05]  /*78d0*/  BSYNC.RECONVERGENT B0 ;  /* 0x0000000000007941 */ /* 0x000fea0003800200 */
.L_x_3274:
[----:B------:R-:W0:Y:S02]  /*78e0*/  LDGDEPBAR ;  /* 0x00000000000079af */ /* 0x000e240000000000 */
.L_x_3271:
[----:B-12---:R-:W-:Y:S01]  /*78f0*/  FMNMX3.FTZ R11, R2, R16, R17, !PT ;  /* 0x00000010020b7276 */ /* 0x006fe20007810011 */
[----:B------:R-:W1:Y:S01]  /*7900*/  LDCU UR4, c[0x0][0x45c] ;  /* 0x00008b80ff0477ac */ /* 0x000e620008000800 */
        /* <DEDUP_REMOVED lines=41> */
[C---:B------:R-:W-:Y:S02]  /*7ba0*/  FSETP.NEU.FTZ.AND P1, PT, R47.reuse, -INF , PT ;  /* 0xff8000002f00780b */ /* 0x040fe40003f3d000 */
[C---:B------:R-:W-:Y:S01]  /*7bb0*/  FSETP.NEU.FTZ.AND P0, PT, R46.reuse, -INF , PT ;  /* 0xff8000002e00780b */ /* 0x040fe20003f1d000 */
[C---:B------:R-:W-:Y:S01]  /*7bc0*/  FMUL.FTZ R44, R46.reuse, UR4 ;  /* 0x000000042e2c7c20 */ /* 0x040fe20008410000 */
[----:B------:R-:W-:Y:S02]  /*7bd0*/  FSEL R11, R47, RZ, P1 ;  /* 0x000000ff2f0b7208 */ /* 0x000fe40000800000 */
[----:B------:R-:W-:Y:S02]  /*7be0*/  FSEL R10, R46, RZ, P0 ;  /* 0x000000ff2e0a7208 */ /* 0x000fe40000000000 */
[----:B------:R-:W-:Y:S01]  /*7bf0*/  FSEL R44, R44, RZ, P0 ;  /* 0x000000ff2c2c7208 */ /* 0x000fe20000000000 */
[----:B------:R-:W-:Y:S01]  /*7c00*/  FADD.FTZ R11, R2, -R11 ;  /* 0x8000000b020b7221 */ /* 0x000fe20000010000 */
[----:B------:R-:W-:Y:S01]  /*7c10*/  IADD3 R2, PT, PT, R87, 0x3000, RZ ;  /* 0x0000300057027810 */ /* 0x000fe20007ffe0ff */
[----:B------:R-:W-:Y:S01]  /*7c20*/  FADD.FTZ R10, R0, -R10 ;  /* 0x8000000a000a7221 */ /* 0x000fe20000010000 */
[----:B------:R-:W-:Y:S01]  /*7c30*/  FSEL R45, R45, RZ, P1 ;  /* 0x000000ff2d2d7208 */ /* 0x000fe20000800000 */
[----:B------:R-:W-:Y:S01]  /*7c40*/  FMUL.FTZ R11, R11, UR4 ;  /* 0x000000040b0b7c20 */ /* 0x000fe20008410000 */
[----:B------:R-:W-:Y:S01]  /*7c50*/  IADD3 R0, PT, PT, R87, 0x3020, RZ ;  /* 0x0000302057007810 */ /* 0x000fe20007ffe0ff */
[--C-:B------:R-:W-:Y:S01]  /*7c60*/  FFMA.FTZ R8, R8, UR4, -R44.reuse ;  /* 0x0000000408087c23 */ /* 0x100fe2000801082c */
[----:B------:R-:W-:Y:S01]  /*7c70*/  @P6 IADD3 R0, PT, PT, R2, -0x20, RZ ;  /* 0xffffffe002006810 */ /* 0x000fe20007ffe0ff */
[--C-:B------:R-:W-:Y:S01]  /*7c80*/  FFMA.FTZ R59, R4, UR4, -R45.reuse ;  /* 0x00000004043b7c23 */ /* 0x100fe2000801082d */
[--C-:B------:R-:W-:Y:S01]  /*7c90*/  FFMA.FTZ R55, R5, UR4, -R45.reuse ;  /* 0x0000000405377c23 */ /* 0x100fe2000801082d */
[----:B------:R-:W-:Y:S01]  /*7ca0*/  FMUL.FTZ R94, R10, UR4 ;  /* 0x000000040a5e7c20 */ /* 0x000fe20008410000 */
[----:B------:R-:W1:Y:S01]  /*7cb0*/  MUFU.EX2 R95, R11 ;  /* 0x0000000b005f7308 */ /* 0x000e620000000800 */
[--C-:B------:R-:W-:Y:S01]  /*7cc0*/  FFMA.FTZ R61, R9, UR4, -R44.reuse ;  /* 0x00000004093d7c23 */ /* 0x100fe2000801082c */
[----:B------:R-:W2:Y:S01]  /*7cd0*/  LDSM.16.MT88.4 R4, [R87+0x3000] ;  /* 0x003000005704783b */ /* 0x000ea20000004200 */
[--C-:B------:R-:W-:Y:S01]  /*7ce0*/  FFMA.FTZ R92, R16, UR4, -R45.reuse ;  /* 0x00000004105c7c23 */ /* 0x100fe2000801082d */
[----:B------:R3:W-:Y:S01]  /*7cf0*/  MUFU.EX2 R2, R8 ;  /* 0x0000000800027308 */ /* 0x0007e20000000800 */
        /* <DEDUP_REMOVED lines=9> */
[-C--:B-1----:R-:W-:Y:S01]  /*7d90*/  FMUL.FTZ R16, R80, R95.reuse ;  /* 0x0000005f50107220 */ /* 0x082fe20000410000 */
[-C--:B------:R-:W-:Y:S01]  /*7da0*/  FMUL.FTZ R17, R81, R95.reuse ;  /* 0x0000005f51117220 */ /* 0x080fe20000410000 */
[----:B------:R-:W1:Y:S01]  /*7db0*/  MUFU.EX2 R84, R84 ;  /* 0x0000005400547308 */ /* 0x000e620000000800 */
[-C--:B------:R-:W-:Y:S01]  /*7dc0*/  FMUL.FTZ R20, R72, R95.reuse ;  /* 0x0000005f48147220 */ /* 0x080fe20000410000 */
[----:B---3--:R-:W3:Y:S01]  /*7dd0*/  LDSM.16.MT88.4 R8, [R0] ;  /* 0x000000000008783b */ /* 0x008ee20000004200 */
[-C--:B------:R-:W-:Y:S01]  /*7de0*/  FMUL.FTZ R21, R73, R95.reuse ;  /* 0x0000005f49157220 */ /* 0x080fe20000410000 */
[----:B------:R-:W4:Y:S01]  /*7df0*/  MUFU.EX2 R55, R55 ;  /* 0x0000003700377308 */ /* 0x000f220000000800 */
[-C--:B------:R-:W-:Y:S01]  /*7e00*/  FMUL.FTZ R76, R76, R95.reuse ;  /* 0x0000005f4c4c7220 */ /* 0x080fe20000410000 */
[-C--:B------:R-:W-:Y:S01]  /*7e10*/  FMUL.FTZ R77, R77, R95.reuse ;  /* 0x0000005f4d4d7220 */ /* 0x080fe20000410000 */
[-C--:B------:R-:W-:Y:S01]  /*7e20*/  FMUL.FTZ R68, R68, R95.reuse ;  /* 0x0000005f44447220 */ /* 0x080fe20000410000 */
[----:B------:R-:W-:Y:S01]  /*7e30*/  MUFU.EX2 R93, R93 ;  /* 0x0000005d005d7308 */ /* 0x000fe20000000800 */
[----:B------:R-:W-:Y:S01]  /*7e40*/  FMUL.FTZ R69, R69, R95 ;  /* 0x0000005f45457220 */ /* 0x000fe20000410000 */
[--C-:B------:R-:W-:Y:S01]  /*7e50*/  FFMA.FTZ R72, R139, UR4, -R45.reuse ;  /* 0x000000048b487c23 */ /* 0x100fe2000801082d */
[--C-:B------:R-:W-:Y:S01]  /*7e60*/  FFMA.FTZ R73, R137, UR4, -R44.reuse ;  /* 0x0000000489497c23 */ /* 0x100fe2000801082c */
[----:B------:R-:W5:Y:S01]  /*7e70*/  MUFU.EX2 R85, R85 ;  /* 0x0000005500557308 */ /* 0x000f620000000800 */
        /* <DEDUP_REMOVED lines=17> */
[-C--:B-1----:R-:W-:Y:S01]  /*7f90*/  FMUL.FTZ R18, R82, R94.reuse ;  /* 0x0000005e52127220 */ /* 0x082fe20000410000 */
[-C--:B------:R-:W-:Y:S01]  /*7fa0*/  FMUL.FTZ R19, R83, R94.reuse ;  /* 0x0000005e53137220 */ /* 0x080fe20000410000 */
[-C--:B------:R-:W-:Y:S01]  /*7fb0*/  FMUL.FTZ R22, R74, R94.reuse ;  /* 0x0000005e4a167220 */ /* 0x080fe20000410000 */
[-C--:B------:R-:W-:Y:S01]  /*7fc0*/  FMUL.FTZ R23, R75, R94.reuse ;  /* 0x0000005e4b177220 */ /* 0x080fe20000410000 */
[----:B----4-:R-:W-:Y:S01]  /*7fd0*/  F2FP.F16.F32.PACK_AB R15, R2, R61 ;  /* 0x0000003d020f723e */ /* 0x010fe200000000ff */
[-C--:B------:R-:W-:Y:S01]  /*7fe0*/  FMUL.FTZ R78, R78, R94.reuse ;  /* 0x0000005e4e4e7220 */ /* 0x080fe20000410000 */
[-C--:B------:R-:W-:Y:S01]  /*7ff0*/  FMUL.FTZ R79, R79, R94.reuse ;  /* 0x0000005e4f4f7220 */ /* 0x080fe20000410000 */
[-C--:B------:R-:W-:Y:S01]  /*8000*/  FMUL.FTZ R70, R70, R94.reuse ;  /* 0x0000005e46467220 */ /* 0x080fe20000410000 */
[-C--:B------:R-:W-:Y:S01]  /*8010*/  FMUL.FTZ R71, R71, R94.reuse ;  /* 0x0000005e47477220 */ /* 0x080fe20000410000 */
[--C-:B------:R-:W-:Y:S01]  /*8020*/  FFMA.FTZ R75, R141, UR4, -R45.reuse ;  /* 0x000000048d4b7c23 */ /* 0x100fe2000801082d */
[--C-:B------:R-:W-:Y:S01]  /*8030*/  FFMA.FTZ R74, R140, UR4, -R45.reuse ;  /* 0x000000048c4a7c23 */ /* 0x100fe2000801082d */
        /* <DEDUP_REMOVED lines=8> */
[C---:B---3--:R-:W-:Y:S01]  /*80c0*/  HMMA.16816.F32 R20, R12.reuse, R8, R20 ;  /* 0x000000080c14723c */ /* 0x048fe20000001814 */
[--C-:B------:R-:W-:Y:S01]  /*80d0*/  FFMA.FTZ R35, R35, UR4, -R44.reuse ;  /* 0x0000000423237c23 */ /* 0x100fe2000801082c */
[----:B------:R-:W-:Y:S01]  /*80e0*/  FADD.FTZ R95, R84, R95 ;  /* 0x0000005f545f7221 */ /* 0x000fe20000010000 */
[----:B------:R-:W1:Y:S01]  /*80f0*/  MUFU.EX2 R74, R74 ;  /* 0x0000004a004a7308 */ /* 0x000e620000000800 */
[----:B------:R-:W-:Y:S01]  /*8100*/  FADD.FTZ R93, R85, R93 ;  /* 0x0000005d555d7221 */ /* 0x000fe20000010000 */
[--C-:B------:R-:W-:Y:S01]  /*8110*/  FFMA.FTZ R92, R34, UR4, -R44.reuse ;  /* 0x00000004225c7c23 */ /* 0x100fe2000801082c */
[--C-:B------:R-:W-:Y:S01]  /*8120*/  FFMA.FTZ R84, R33, UR4, -R44.reuse ;  /* 0x0000000421547c23 */ /* 0x100fe2000801082c */
[----:B------:R-:W-:Y:S01]  /*8130*/  MUFU.EX2 R82, R82 ;  /* 0x0000005200527308 */ /* 0x000fe20000000800 */
[C---:B------:R-:W-:Y:S01]  /*8140*/  HMMA.16816.F32 R4, R12.reuse, R6, R76 ;  /* 0x000000060c04723c */ /* 0x040fe2000000184c */
[--C-:B------:R-:W-:Y:S01]  /*8150*/  FFMA.FTZ R79, R131, UR4, -R45.reuse ;  /* 0x00000004834f7c23 */ /* 0x100fe2000801082d */
[--C-:B------:R-:W-:Y:S01]  /*8160*/  FFMA.FTZ R78, R130, UR4, -R45.reuse ;  /* 0x00000004824e7c23 */ /* 0x100fe2000801082d */
[--C-:B------:R-:W-:Y:S01]  /*8170*/  FFMA.FTZ R77, R129, UR4, -R44.reuse ;  /* 0x00000004814d7c23 */ /* 0x100fe2000801082c */
[--C-:B------:R-:W-:Y:S01]  /*8180*/  FFMA.FTZ R76, R128, UR4, -R44.reuse ;  /* 0x00000004804c7c23 */ /* 0x100fe2000801082c */
[----:B------:R-:W-:Y:S01]  /*8190*/  MUFU.EX2 R83, R83 ;  /* 0x0000005300537308 */ /* 0x000fe20000000800 */
[--C-:B------:R-:W-:Y:S01]  /*81a0*/  FFMA.FTZ R60, R60, UR4, -R45.reuse ;  /* 0x000000043c3c7c23 */ /* 0x100fe2000801082d */
[--C-:B------:R-:W-:Y:S01]  /*81b0*/  FFMA.FTZ R58, R58, UR4, -R45.reuse ;  /* 0x000000043a3a7c23 */ /* 0x100fe2000801082d */
[----:B------:R-:W-:Y:S01]  /*81c0*/  HMMA.16816.F32 R8, R12, R10, R68 ;  /* 0x0000000a0c08723c */ /* 0x000fe20000001844 */
[----:B------:R-:W2:Y:S01]  /*81d0*/  LDSM.16.MT88.4 R12, [R0+0x400] ;  /* 0x00040000000c783b */ /* 0x000ea20000004200 */
[----:B------:R-:W-:Y:S01]  /*81e0*/  FFMA.FTZ R69, R138, UR4, -R45 ;  /* 0x000000048a457c23 */ /* 0x000fe2000801082d */
[--C-:B------:R-:W-:Y:S01]  /*81f0*/  FFMA.FTZ R71, R136, UR4, -R44.reuse ;  /* 0x0000000488477c23 */ /* 0x100fe2000801082c */
[--C-:B------:R-:W-:Y:S01]  /*8200*/  FFMA.FTZ R70, R135, UR4, -R44.reuse ;  /* 0x0000000487467c23 */ /* 0x100fe2000801082c */
[--C-:B------:R-:W-:Y:S01]  /*8210*/  FFMA.FTZ R68, R134, UR4, -R44.reuse ;  /* 0x0000000486447c23 */ /* 0x100fe2000801082c */
[----:B-1----:R-:W-:Y:S01]  /*8220*/  F2FP.F16.F32.PACK_AB R28, R74, R75 ;  /* 0x0000004b4a1c723e */ /* 0x002fe200000000ff */
        /* <DEDUP_REMOVED lines=14> */
[--C-:B------:R-:W-:Y:S01]  /*8310*/  FFMA.FTZ R37, R37, UR4, -R44.reuse ;  /* 0x0000000425257c23 */ /* 0x100fe2000801082c */
[----:B------:R-:W-:Y:S01]  /*8320*/  FFMA.FTZ R120, R39, UR4, -R44 ;  /* 0x0000000427787c23 */ /* 0x000fe2000801082c */
[----:B------:R-:W4:Y:S01]  /*8330*/  MUFU.EX2 R68, R68 ;  /* 0x0000004400447308 */ /* 0x000f220000000800 */
[----:B------:R-:W-:Y:S01]  /*8340*/  FADD.FTZ R74, R72, R74 ;  /* 0x0000004a484a7221 */ /* 0x000fe20000010000 */
[----:B-1----:R-:W-:-:S02]  /*8350*/  F2FP.F16.F32.PACK_AB R30, R69, R72 ;  /* 0x00000048451e723e */ /* 0x002fc400000000ff */
[----:B------:R-:W-:Y:S01]  /*8360*/  MUFU.EX2 R78, R78 ;  /* 0x0000004e004e7308 */ /* 0x000fe20000000800 */
[----:B------:R-:W-:Y:S01]  /*8370*/  FADD.FTZ R74, R69, R74 ;  /* 0x0000004a454a7221 */ /* 0x000fe20000010000 */
[C---:B---3--:R-:W-:Y:S01]  /*8380*/  F2FP.F16.F32.PACK_AB R29, R71.reuse, R73 ;  /* 0x00000049471d723e */ /* 0x048fe200000000ff */
[----:B------:R-:W-:Y:S01]  /*8390*/  FADD.FTZ R61, R71, R61 ;  /* 0x0000003d473d7221 */ /* 0x000fe20000010000 */
[----:B------:R-:W1:Y:S01]  /*83a0*/  MUFU.EX2 R80, R80 ;  /* 0x0000005000507308 */ /* 0x000e620000000800 */
[----:B------:R-:W-:-:S03]  /*83b0*/  IADD3 R118, PT, PT, R3, -0x3, RZ ;  /* 0xfffffffd03767810 */ /* 0x000fc60007ffe0ff */
[----:B------:R-:W-:Y:S01]  /*83c0*/  MUFU.EX2 R77, R77 ;  /* 0x0000004d004d7308 */ /* 0x000fe20000000800 */
[----:B----4-:R-:W-:Y:S01]  /*83d0*/  F2FP.F16.F32.PACK_AB R31, R68, R70 ;  /* 0x00000046441f723e */ /* 0x010fe200000000ff */
[----:B------:R-:W-:Y:S02]  /*83e0*/  FADD.FTZ R70, R70, R61 ;  /* 0x0000003d46467221 */ /* 0x000fe40000010000 */
[----:B------:R-:W3:Y:S02]  /*83f0*/  MUFU.EX2 R76, R76 ;  /* 0x0000004c004c7308 */ /* 0x000ee40000000800 */
[----:B------:R-:W-:Y:S02]  /*8400*/  FADD.FTZ R70, R68, R70 ;  /* 0x0000004644467221 */ /* 0x000fe40000010000 */
[----:B------:R-:W4:Y:S01]  /*8410*/  MUFU.EX2 R99, R99 ;  /* 0x0000006300637308 */ /* 0x000f220000000800 */
[C---:B------:R-:W-:Y:S03]  /*8420*/  HMMA.16816.F32 R16, R28.reuse, R24, R16 ;  /* 0x000000181c10723c */ /* 0x040fe60000001810 */
[----:B------:R-:W5:Y:S04]  /*8430*/  MUFU.EX2 R113, R113 ;  /* 0x0000007100717308 */ /* 0x000f680000000800 */
[----:B------:R-:W-:Y:S01]  /*8440*/  MUFU.EX2 R98, R98 ;  /* 0x0000006200627308 */ /* 0x000fe20000000800 */
[C---:B------:R-:W-:Y:S01]  /*8450*/  HMMA.16816.F32 R4, R28.reuse, R26, R4 ;  /* 0x0000001a1c04723c */ /* 0x040fe20000001804 */
[----:B------:R-:W5:Y:S02]  /*8460*/  LDSM.16.MT88.4 R24, [R87+0x3800] ;  /* 0x003800005718783b */ /* 0x000f640000004200 */
[----:B------:R-:W-:Y:S04]  /*8470*/  MUFU.EX2 R107, R107 ;  /* 0x0000006b006b7308 */ /* 0x000fe80000000800 */
[----:B------:R-:W-:Y:S01]  /*8480*/  MUFU.EX2 R97, R97 ;  /* 0x0000006100617308 */ /* 0x000fe20000000800 */
[C---:B--2---:R-:W-:Y:S03]  /*8490*/  HMMA.16816.F32 R20, R28.reuse, R12, R20 ;  /* 0x0000000c1c14723c */ /* 0x044fe60000001814 */
[----:B------:R-:W2:Y:S04]  /*84a0*/  MUFU.EX2 R96, R96 ;  /* 0x0000006000607308 */ /* 0x000ea80000000800 */
[----:B------:R-:W-:Y:S01]  /*84b0*/  MUFU.EX2 R90, R90 ;  /* 0x0000005a005a7308 */ /* 0x000fe20000000800 */
[----:B------:R-:W-:Y:S01]  /*84c0*/  HMMA.16816.F32 R8, R28, R14, R8 ;  /* 0x0000000e1c08723c */ /* 0x000fe20000001808 */
[----:B------:R-:W2:Y:S01]  /*84d0*/  LDSM.16.MT88.4 R12, [R0+0x800] ;  /* 0x00080000000c783b */ /* 0x000ea20000004200 */
[----:B------:R-:W-:Y:S01]  /*84e0*/  F2FP.F16.F32.PACK_AB R28, R81, R82 ;  /* 0x00000052511c723e */ /* 0x000fe200000000ff */
[----:B------:R-:W-:Y:S01]  /*84f0*/  MUFU.EX2 R117, R117 ;  /* 0x0000007500757308 */ /* 0x000fe20000000800 */
[----:B-1----:R-:W-:Y:S01]  /*8500*/  F2FP.F16.F32.PACK_AB R29, R80, R83 ;  /* 0x00000053501d723e */ /* 0x002fe200000000ff */
[----:B------:R-:W-:Y:S01]  /*8510*/  FADD.FTZ R82, R82, R74 ;  /* 0x0000004a52527221 */ /* 0x000fe20000010000 */
[----:B------:R-:W-:Y:S01]  /*8520*/  F2FP.F16.F32.PACK_AB R30, R78, R79 ;  /* 0x0000004f4e1e723e */ /* 0x000fe200000000ff */
[----:B------:R-:W-:Y:S01]  /*8530*/  MUFU.EX2 R65, R65 ;  /* 0x0000004100417308 */ /* 0x000fe20000000800 */
[----:B---3--:R-:W-:Y:S01]  /*8540*/  F2FP.F16.F32.PACK_AB R31, R76, R77 ;  /* 0x0000004d4c1f723e */ /* 0x008fe200000000ff */
[----:B------:R-:W-:Y:S01]  /*8550*/  FADD.FTZ R83, R83, R70 ;  /* 0x0000004653537221 */ /* 0x000fe20000010000 */
[----:B------:R-:W-:Y:S01]  /*8560*/  FADD.FTZ R82, R81, R82 ;  /* 0x0000005251527221 */ /* 0x000fe20000010000 */
[----:B------:R-:W-:Y:S01]  /*8570*/  MUFU.EX2 R63, R63 ;  /* 0x0000003f003f7308 */ /* 0x000fe20000000800 */
[----:B------:R-:W-:Y:S01]  /*8580*/  LDSM.16.MT88.4 R68, [R0+0x1c00] ;  /* 0x001c00000044783b */ /* 0x000fe20000004200 */
[----:B------:R-:W-:Y:S01]  /*8590*/  FADD.FTZ R83, R80, R83 ;  /* 0x0000005350537221 */ /* 0x000fe20000010000 */
[----:B------:R-:W-:Y:S01]  /*85a0*/  FADD.FTZ R82, R79, R82 ;  /* 0x000000524f527221 */ /* 0x000fe20000010000 */
[----:B------:R1:W-:Y:S02]  /*85b0*/  MUFU.EX2 R67, R32 ;  /* 0x0000002000437308 */ /* 0x0003e40000000800 */
[----:B------:R-:W-:Y:S01]  /*85c0*/  FADD.FTZ R77, R77, R83 ;  /* 0x000000534d4d7221 */ /* 0x000fe20000010000 */
[----:B------:R-:W-:Y:S01]  /*85d0*/  FADD.FTZ R78, R78, R82 ;  /* 0x000000524e4e7221 */ /* 0x000fe20000010000 */
[----:B------:R-:W-:Y:S02]  /*85e0*/  MUFU.EX2 R89, R89 ;  /* 0x0000005900597308 */ /* 0x000fe40000000800 */
[----:B------:R-:W-:Y:S01]  /*85f0*/  FADD.FTZ R77, R76, R77 ;  /* 0x0000004d4c4d7221 */ /* 0x000fe20000010000 */
[----:B----4-:R-:W-:Y:S01]  /*8600*/  FADD.FTZ R78, R99, R78 ;  /* 0x0000004e634e7221 */ /* 0x010fe20000010000 */
[----:B------:R-:W-:Y:S01]  /*8610*/  MUFU.EX2 R60, R60 ;  /* 0x0000003c003c7308 */ /* 0x000fe20000000800 */
[----:B-----5:R-:W-:Y:S02]  /*8620*/  HMMA.16816.F32 R16, R28, R24, R16 ;  /* 0x000000181c10723c */ /* 0x020fe40000001810 */
[----:B------:R-:W-:Y:S01]  /*8630*/  FADD.FTZ R78, R113, R78 ;  /* 0x0000004e714e7221 */ /* 0x000fe20000010000 */
[----:B------:R-:W-:Y:S01]  /*8640*/  MUFU.EX2 R58, R58 ;  /* 0x0000003a003a7308 */ /* 0x000fe20000000800 */
[----:B-1----:R-:W-:-:S03]  /*8650*/  FFMA.FTZ R32, R57, UR4, -R44 ;  /* 0x0000000439207c23 */ /* 0x002fc6000801082c */
[----:B------:R-:W-:Y:S01]  /*8660*/  MUFU.EX2 R57, R35 ;  /* 0x0000002300397308 */ /* 0x000fe20000000800 */
[C---:B------:R-:W-:Y:S01]  /*8670*/  HMMA.16816.F32 R4, R28.reuse, R26, R4 ;  /* 0x0000001a1c04723c */ /* 0x040fe20000001804 */
[----:B------:R-:W1:Y:S02]  /*8680*/  LDSM.16.MT88.4 R24, [R87+0x3c00] ;  /* 0x003c00005718783b */ /* 0x000e640000004200 */
[----:B------:R3:W-:Y:S04]  /*8690*/  MUFU.EX2 R85, R32 ;  /* 0x0000002000557308 */ /* 0x0007e80000000800 */
[----:B------:R-:W-:Y:S01]  /*86a0*/  MUFU.EX2 R92, R92 ;  /* 0x0000005c005c7308 */ /* 0x000fe20000000800 */
[C---:B--2---:R-:W-:Y:S03]  /*86b0*/  HMMA.16816.F32 R20, R28.reuse, R12, R20 ;  /* 0x0000000c1c14723c */ /* 0x044fe60000001814 */
[----:B------:R-:W-:Y:S04]  /*86c0*/  MUFU.EX2 R84, R84 ;  /* 0x0000005400547308 */ /* 0x000fe80000000800 */
[----:B------:R-:W-:Y:S01]  /*86d0*/  MUFU.EX2 R121, R121 ;  /* 0x0000007900797308 */ /* 0x000fe20000000800 */
[----:B------:R-:W-:Y:S01]  /*86e0*/  HMMA.16816.F32 R8, R28, R14, R8 ;  /* 0x0000000e1c08723c */ /* 0x000fe20000001808 */
[----:B------:R-:W2:Y:S01]  /*86f0*/  LDSM.16.MT88.4 R12, [R0+0xc00] ;  /* 0x000c0000000c783b */ /* 0x000ea20000004200 */
[----:B------:R-:W-:Y:S01]  /*8700*/  FFMA.FTZ R28, R91, UR4, -R44 ;  /* 0x000000045b1c7c23 */ /* 0x000fe2000801082c */
[----:B------:R-:W-:Y:S01]  /*8710*/  F2FP.F16.F32.PACK_AB R31, R96, R97 ;  /* 0x00000061601f723e */ /* 0x000fe200000000ff */
[----:B------:R-:W4:Y:S01]  /*8720*/  MUFU.EX2 R91, R119 ;  /* 0x00000077005b7308 */ /* 0x000f220000000800 */
[----:B---3--:R-:W-:Y:S03]  /*8730*/  LDSM.16.MT88.4 R32, [R0+0x1400] ;  /* 0x001400000020783b */ /* 0x008fe60000004200 */
[----:B------:R3:W5:Y:S04]  /*8740*/  MUFU.EX2 R116, R28 ;  /* 0x0000001c00747308 */ /* 0x0007680000000800 */
[----:B------:R-:W-:Y:S04]  /*8750*/  MUFU.EX2 R37, R37 ;  /* 0x0000002500257308 */ /* 0x000fe80000000800 */
[----:B------:R-:W-:Y:S01]  /*8760*/  MUFU.EX2 R120, R120 ;  /* 0x0000007800787308 */ /* 0x000fe20000000800 */
[----:B----4-:R-:W-:Y:S01]  /*8770*/  F2FP.F16.F32.PACK_AB R30, R91, R98 ;  /* 0x000000625b1e723e */ /* 0x010fe200000000ff */
[----:B------:R-:W-:Y:S01]  /*8780*/  FADD.FTZ R98, R98, R78 ;  /* 0x0000004e62627221 */ /* 0x000fe20000010000 */
[----:B---3--:R-:W-:Y:S01]  /*8790*/  F2FP.F16.F32.PACK_AB R28, R113, R99 ;  /* 0x00000063711c723e */ /* 0x008fe200000000ff */
[----:B-----5:R-:W-:Y:S01]  /*87a0*/  FADD.FTZ R77, R116, R77 ;  /* 0x0000004d744d7221 */ /* 0x020fe20000010000 */
[----:B------:R-:W-:Y:S01]  /*87b0*/  F2FP.F16.F32.PACK_AB R29, R107, R116 ;  /* 0x000000746b1d723e */ /* 0x000fe200000000ff */
[----:B------:R-:W-:-:S02]  /*87c0*/  FADD.FTZ R98, R91, R98 ;  /* 0x000000625b627221 */ /* 0x000fc40000010000 */
[----:B------:R-:W-:Y:S02]  /*87d0*/  FADD.FTZ R107, R107, R77 ;  /* 0x0000004d6b6b7221 */ /* 0x000fe40000010000 */
[----:B------:R-:W-:Y:S01]  /*87e0*/  FADD.FTZ R98, R90, R98 ;  /* 0x000000625a627221 */ /* 0x000fe20000010000 */
[----:B------:R-:W-:Y:S01]  /*87f0*/  LDSM.16.MT88.4 R76, [R87+0x4c00] ;  /* 0x004c0000574c783b */ /* 0x000fe20000004200 */
[----:B-1----:R-:W-:Y:S01]  /*8800*/  HMMA.16816.F32 R16, R28, R24, R16 ;  /* 0x000000181c10723c */ /* 0x002fe20000001810 */
[----:B------:R-:W-:Y:S01]  /*8810*/  FADD.FTZ R107, R97, R107 ;  /* 0x0000006b616b7221 */ /* 0x000fe20000010000 */
[----:B------:R-:W-:-:S03]  /*8820*/  FADD.FTZ R98, R117, R98 ;  /* 0x0000006275627221 */ /* 0x000fc60000010000 */
[----:B------:R-:W-:-:S03]  /*8830*/  FADD.FTZ R107, R96, R107 ;  /* 0x0000006b606b7221 */ /* 0x000fc60000010000 */
[C---:B------:R-:W-:Y:S01]  /*8840*/  HMMA.16816.F32 R4, R28.reuse, R26, R4 ;  /* 0x0000001a1c04723c */ /* 0x040fe20000001804 */
[----:B------:R-:W1:Y:S07]  /*8850*/  LDSM.16.MT88.4 R24, [R87+0x4000] ;  /* 0x004000005718783b */ /* 0x000e6e0000004200 */
[----:B--2---:R-:W-:Y:S01]  /*8860*/  HMMA.16816.F32 R20, R28, R12, R20 ;  /* 0x0000000c1c14723c */ /* 0x004fe20000001814 */
[----:B------:R-:W-:Y:S01]  /*8870*/  FFMA.FTZ R12, R88, UR4, -R45 ;  /* 0x00000004580c7c23 */ /* 0x000fe2000801082d */
[----:B------:R-:W-:-:S03]  /*8880*/  FFMA.FTZ R88, R62, UR4, -R44 ;  /* 0x000000043e587c23 */ /* 0x000fc6000801082c */
[----:B------:R2:W3:Y:S03]  /*8890*/  MUFU.EX2 R62, R12 ;  /* 0x0000000c003e7308 */ /* 0x0004e60000000800 */
[----:B------:R-:W-:Y:S01]  /*88a0*/  HMMA.16816.F32 R8, R28, R14, R8 ;  /* 0x0000000e1c08723c */ /* 0x000fe20000001808 */
[----:B------:R-:W4:Y:S01]  /*88b0*/  MUFU.EX2 R88, R88 ;  /* 0x0000005800587308 */ /* 0x000f220000000800 */
[----:B------:R-:W-:Y:S01]  /*88c0*/  F2FP.F16.F32.PACK_AB R28, R117, R90 ;  /* 0x0000005a751c723e */ /* 0x000fe200000000ff */
[--C-:B--2---:R-:W-:Y:S01]  /*88d0*/  FFMA.FTZ R12, R64, UR4, -R44.reuse ;  /* 0x00000004400c7c23 */ /* 0x104fe2000801082c */
[----:B------:R-:W-:Y:S01]  /*88e0*/  FFMA.FTZ R64, R66, UR4, -R44 ;  /* 0x0000000442407c23 */ /* 0x000fe2000801082c */
[----:B---3--:R-:W-:Y:S01]  /*88f0*/  F2FP.F16.F32.PACK_AB R30, R62, R65 ;  /* 0x000000413e1e723e */ /* 0x008fe200000000ff */
[----:B------:R-:W-:Y:S01]  /*8900*/  FADD.FTZ R65, R65, R98 ;  /* 0x0000006241417221 */ /* 0x000fe20000010000 */
[----:B------:R2:W3:Y:S01]  /*8910*/  MUFU.EX2 R66, R12 ;  /* 0x0000000c00427308 */ /* 0x0004e20000000800 */
[----:B----4-:R-:W-:-:S02]  /*8920*/  FADD.FTZ R107, R88, R107 ;  /* 0x0000006b586b7221 */ /* 0x010fc40000010000 */
[----:B------:R-:W-:Y:S01]  /*8930*/  FADD.FTZ R65, R62, R65 ;  /* 0x000000413e417221 */ /* 0x000fe20000010000 */
[----:B------:R-:W4:Y:S01]  /*8940*/  MUFU.EX2 R64, R64 ;  /* 0x0000004000407308 */ /* 0x000f220000000800 */
[----:B--2---:R-:W2:Y:S01]  /*8950*/  LDSM.16.MT88.4 R12, [R0+0x1000] ;  /* 0x00100000000c783b */ /* 0x004ea20000004200 */
[C---:B---3--:R-:W-:Y:S01]  /*8960*/  F2FP.F16.F32.PACK_AB R29, R66.reuse, R88 ;  /* 0x00000058421d723e */ /* 0x048fe200000000ff */
[----:B------:R-:W-:Y:S01]  /*8970*/  FADD.FTZ R66, R66, R107 ;  /* 0x0000006b42427221 */ /* 0x000fe20000010000 */
[----:B----4-:R-:W-:-:S03]  /*8980*/  F2FP.F16.F32.PACK_AB R31, R63, R64 ;  /* 0x000000403f1f723e */ /* 0x010fc600000000ff */
[----:B------:R-:W-:-:S04]  /*8990*/  FADD.FTZ R66, R64, R66 ;  /* 0x0000004240427221 */ /* 0x000fc80000010000 */
[----:B------:R-:W-:Y:S01]  /*89a0*/  FADD.FTZ R63, R63, R66 ;  /* 0x000000423f3f7221 */ /* 0x000fe20000010000 */
[----:B-1----:R-:W-:Y:S03]  /*89b0*/  HMMA.16816.F32 R16, R28, R24, R16 ;  /* 0x000000181c10723c */ /* 0x002fe60000001810 */
[----:B------:R-:W-:-:S04]  /*89c0*/  FADD.FTZ R63, R92, R63 ;  /* 0x0000003f5c3f7221 */ /* 0x000fc80000010000 */
[----:B------:R-:W-:Y:S01]  /*89d0*/  FADD.FTZ R63, R57, R63 ;  /* 0x0000003f393f7221 */ /* 0x000fe20000010000 */
[C---:B------:R-:W-:Y:S01]  /*89e0*/  HMMA.16816.F32 R4, R28.reuse, R26, R4 ;  /* 0x0000001a1c04723c */ /* 0x040fe20000001804 */
[----:B------:R-:W1:Y:S07]  /*89f0*/  LDSM.16.MT88.4 R24, [R87+0x4400] ;  /* 0x004400005718783b */ /* 0x000e6e0000004200 */
[C---:B--2---:R-:W-:Y:S08]  /*8a00*/  HMMA.16816.F32 R20, R28.reuse, R12, R20 ;  /* 0x0000000c1c14723c */ /* 0x044ff00000001814 */
[----:B------:R-:W-:Y:S01]  /*8a10*/  HMMA.16816.F32 R12, R28, R14, R8 ;  /* 0x0000000e1c0c723c */ /* 0x000fe20000001808 */
[----:B------:R-:W-:Y:S01]  /*8a20*/  F2FP.F16.F32.PACK_AB R28, R89, R67 ;  /* 0x00000043591c723e */ /* 0x000fe200000000ff */
[--C-:B------:R-:W-:Y:S01]  /*8a30*/  FFMA.FTZ R9, R54, UR4, -R45.reuse ;  /* 0x0000000436097c23 */ /* 0x100fe2000801082d */
[----:B------:R-:W-:Y:S01]  /*8a40*/  F2FP.F16.F32.PACK_AB R29, R57, R92 ;  /* 0x0000005c391d723e */ /* 0x000fe200000000ff */
[----:B------:R-:W-:Y:S01]  /*8a50*/  FFMA.FTZ R8, R53, UR4, -R45 ;  /* 0x0000000435087c23 */ /* 0x000fe2000801082d */
[----:B------:R-:W-:Y:S01]  /*8a60*/  F2FP.F16.F32.PACK_AB R30, R58, R60 ;  /* 0x0000003c3a1e723e */ /* 0x000fe200000000ff */
[----:B------:R-:W-:Y:S01]  /*8a70*/  MUFU.EX2 R53, R9 ;  /* 0x0000000900357308 */ /* 0x000fe20000000800 */
[C---:B------:R-:W-:Y:S01]  /*8a80*/  F2FP.F16.F32.PACK_AB R31, R84.reuse, R85 ;  /* 0x00000055541f723e */ /* 0x040fe200000000ff */
[----:B------:R-:W-:Y:S01]  /*8a90*/  FADD.FTZ R67, R67, R65 ;  /* 0x0000004143437221 */ /* 0x000fe20000010000 */
[----:B------:R-:W-:Y:S01]  /*8aa0*/  FADD.FTZ R85, R85, R63 ;  /* 0x0000003f55557221 */ /* 0x000fe20000010000 */
[----:B------:R2:W-:Y:S02]  /*8ab0*/  MUFU.EX2 R2, R8 ;  /* 0x0000000800027308 */ /* 0x0005e40000000800 */
[----:B------:R-:W-:Y:S01]  /*8ac0*/  FADD.FTZ R67, R89, R67 ;  /* 0x0000004359437221 */ /* 0x000fe20000010000 */
[----:B------:R-:W-:Y:S01]  /*8ad0*/  FADD.FTZ R85, R84, R85 ;  /* 0x0000005554557221 */ /* 0x000fe20000010000 */
[----:B-1----:R-:W-:Y:S01]  /*8ae0*/  HMMA.16816.F32 R16, R28, R24, R16 ;  /* 0x000000181c10723c */ /* 0x002fe20000001810 */
[--C-:B------:R-:W-:Y:S01]  /*8af0*/  FFMA.FTZ R24, R51, UR4, -R44.reuse ;  /* 0x0000000433187c23 */ /* 0x100fe2000801082c */
[----:B------:R-:W-:Y:S01]  /*8b00*/  FFMA.FTZ R25, R50, UR4, -R44 ;  /* 0x0000000432197c23 */ /* 0x000fe2000801082c */
[----:B------:R-:W1:Y:S01]  /*8b10*/  MUFU.EX2 R54, R56 ;  /* 0x0000003800367308 */ /* 0x000e620000000800 */
[----:B------:R-:W-:-:S03]  /*8b20*/  FADD.FTZ R60, R60, R67 ;  /* 0x000000433c3c7221 */ /* 0x000fc60000010000 */
[----:B------:R3:W-:Y:S01]  /*8b30*/  MUFU.EX2 R50, R24 ;  /* 0x0000001800327308 */ /* 0x0007e20000000800 */
[C---:B------:R-:W-:Y:S01]  /*8b40*/  HMMA.16816.F32 R20, R28.reuse, R32, R20 ;  /* 0x000000201c14723c */ /* 0x040fe20000001814 */
[----:B------:R-:W-:Y:S01]  /*8b50*/  FFMA.FTZ R33, R38, UR4, -R45 ;  /* 0x0000000426217c23 */ /* 0x000fe2000801082d */
[----:B--2---:R-:W2:Y:S01]  /*8b60*/  LDSM.16.MT88.4 R8, [R87+0x4800] ;  /* 0x004800005708783b */ /* 0x004ea20000004200 */
[----:B------:R-:W4:Y:S01]  /*8b70*/  MUFU.EX2 R51, R52 ;  /* 0x0000003400337308 */ /* 0x000f220000000800 */
[----:B------:R-:W-:Y:S01]  /*8b80*/  FFMA.FTZ R38, R40, UR4, -R44 ;  /* 0x0000000428267c23 */ /* 0x000fe2000801082c */
[----:B------:R-:W-:Y:S02]  /*8b90*/  FADD.FTZ R60, R58, R60 ;  /* 0x0000003c3a3c7221 */ /* 0x000fe40000010000 */
[----:B------:R-:W-:Y:S01]  /*8ba0*/  MUFU.EX2 R33, R33 ;  /* 0x0000002100217308 */ /* 0x000fe20000000800 */
[----:B------:R-:W-:Y:S03]  /*8bb0*/  HMMA.16816.F32 R4, R28, R26, R4 ;  /* 0x0000001a1c04723c */ /* 0x000fe60000001804 */
[----:B------:R-:W-:Y:S01]  /*8bc0*/  MUFU.EX2 R38, R38 ;  /* 0x0000002600267308 */ /* 0x000fe20000000800 */
[----:B---3--:R-:W-:-:S03]  /*8bd0*/  FFMA.FTZ R24, R48, UR4, -R44 ;  /* 0x0000000430187c23 */ /* 0x008fc6000801082c */
[----:B------:R3:W5:Y:S01]  /*8be0*/  MUFU.EX2 R48, R25 ;  /* 0x0000001900307308 */ /* 0x0007620000000800 */
[----:B------:R-:W-:Y:S01]  /*8bf0*/  HMMA.16816.F32 R12, R28, R34, R12 ;  /* 0x000000221c0c723c */ /* 0x000fe2000000180c */
[--C-:B------:R-:W-:Y:S01]  /*8c00*/  FFMA.FTZ R34, R36, UR4, -R45.reuse ;  /* 0x0000000424227c23 */ /* 0x100fe2000801082d */
[----:B-1----:R-:W-:Y:S01]  /*8c10*/  F2FP.F16.F32.PACK_AB R28, R53, R54 ;  /* 0x00000036351c723e */ /* 0x002fe200000000ff */
[----:B------:R-:W-:Y:S01]  /*8c20*/  FFMA.FTZ R35, R43, UR4, -R45 ;  /* 0x000000042b237c23 */ /* 0x000fe2000801082d */
[----:B----4-:R-:W-:Y:S01]  /*8c30*/  F2FP.F16.F32.PACK_AB R30, R51, R2 ;  /* 0x00000002331e723e */ /* 0x010fe200000000ff */
[----:B------:R-:W-:Y:S01]  /*8c40*/  FFMA.FTZ R36, R41, UR4, -R44 ;  /* 0x0000000429247c23 */ /* 0x000fe2000801082c */
[----:B------:R-:W-:Y:S01]  /*8c50*/  FADD.FTZ R54, R54, R60 ;  /* 0x0000003c36367221 */ /* 0x000fe20000010000 */
[----:B------:R-:W-:Y:S03]  /*8c60*/  MUFU.EX2 R34, R34 ;  /* 0x0000002200227308 */ /* 0x000fe60000000800 */
[----:B------:R-:W-:Y:S01]  /*8c70*/  FADD.FTZ R54, R53, R54 ;  /* 0x0000003635367221 */ /* 0x000fe20000010000 */
[----:B------:R-:W-:Y:S01]  /*8c80*/  MUFU.EX2 R35, R35 ;  /* 0x0000002300237308 */ /* 0x000fe20000000800 */
[----:B---3--:R-:W-:Y:S01]  /*8c90*/  FFMA.FTZ R25, R49, UR4, -R44 ;  /* 0x0000000431197c23 */ /* 0x008fe2000801082c */
[----:B-----5:R-:W-:-:S02]  /*8ca0*/  F2FP.F16.F32.PACK_AB R29, R48, R50 ;  /* 0x00000032301d723e */ /* 0x020fc400000000ff */
[----:B------:R-:W-:Y:S01]  /*8cb0*/  MUFU.EX2 R49, R24 ;  /* 0x0000001800317308 */ /* 0x000fe20000000800 */
[----:B------:R-:W-:Y:S01]  /*8cc0*/  FADD.FTZ R50, R50, R85 ;  /* 0x0000005532327221 */ /* 0x000fe20000010000 */
[----:B------:R-:W-:Y:S02]  /*8cd0*/  FADD.FTZ R2, R2, R54 ;  /* 0x0000003602027221 */ /* 0x000fe40000010000 */
[----:B------:R1:W3:Y:S01]  /*8ce0*/  MUFU.EX2 R32, R25 ;  /* 0x0000001900207308 */ /* 0x0002e20000000800 */
[----:B------:R-:W-:Y:S01]  /*8cf0*/  FADD.FTZ R50, R48, R50 ;  /* 0x0000003230327221 */ /* 0x000fe20000010000 */
[----:B------:R-:W-:Y:S02]  /*8d00*/  FADD.FTZ R2, R51, R2 ;  /* 0x0000000233027221 */ /* 0x000fe40000010000 */
[----:B------:R-:W4:Y:S01]  /*8d10*/  MUFU.EX2 R36, R36 ;  /* 0x0000002400247308 */ /* 0x000f220000000800 */
[----:B-1----:R1:W5:Y:S01]  /*8d20*/  LDSM.16.MT88.4 R24, [R0+0x1800] ;  /* 0x001800000018783b */ /* 0x0023620000004200 */
[----:B---3--:R-:W-:Y:S01]  /*8d30*/  F2FP.F16.F32.PACK_AB R31, R32, R49 ;  /* 0x00000031201f723e */ /* 0x008fe200000000ff */
[----:B------:R-:W-:-:S04]  /*8d40*/  FADD.FTZ R49, R49, R50 ;  /* 0x0000003231317221 */ /* 0x000fc80000010000 */
[----:B------:R-:W-:Y:S02]  /*8d50*/  FADD.FTZ R49, R32, R49 ;  /* 0x0000003120317221 */ /* 0x000fe40000010000 */
[C---:B--2---:R-:W-:Y:S01]  /*8d60*/  HMMA.16816.F32 R16, R28.reuse, R8, R16 ;  /* 0x000000081c10723c */ /* 0x044fe20000001810 */
[----:B------:R-:W-:Y:S01]  /*8d70*/  F2FP.F16.F32.PACK_AB R8, R33, R34 ;  /* 0x000000222108723e */ /* 0x000fe200000000ff */
[----:B------:R-:W-:Y:S01]  /*8d80*/  FADD.FTZ R34, R34, R2 ;  /* 0x0000000222227221 */ /* 0x000fe20000010000 */
[C---:B----4-:R-:W-:Y:S01]  /*8d90*/  F2FP.F16.F32.PACK_AB R9, R36.reuse, R37 ;  /* 0x000000252409723e */ /* 0x050fe200000000ff */
[----:B------:R-:W-:Y:S01]  /*8da0*/  FADD.FTZ R37, R37, R49 ;  /* 0x0000003125257221 */ /* 0x000fe20000010000 */
[----:B------:R-:W-:Y:S01]  /*8db0*/  MOV R2, R47 ;  /* 0x0000002f00027202 */ /* 0x000fe20000000f00 */
[----:B------:R-:W-:Y:S02]  /*8dc0*/  FADD.FTZ R34, R33, R34 ;  /* 0x0000002221227221 */ /* 0x000fe40000010000 */
[----:B------:R-:W-:Y:S01]  /*8dd0*/  HMMA.16816.F32 R4, R28, R10, R4 ;  /* 0x0000000a1c04723c */ /* 0x000fe20000001804 */
[----:B------:R-:W-:Y:S01]  /*8de0*/  F2FP.F16.F32.PACK_AB R10, R121, R35 ;  /* 0x00000023790a723e */ /* 0x000fe200000000ff */
[----:B------:R-:W-:Y:S01]  /*8df0*/  FADD.FTZ R37, R36, R37 ;  /* 0x0000002524257221 */ /* 0x000fe20000010000 */
[----:B------:R-:W-:Y:S01]  /*8e00*/  F2FP.F16.F32.PACK_AB R11, R120, R38 ;  /* 0x00000026780b723e */ /* 0x000fe200000000ff */
[----:B------:R-:W-:-:S02]  /*8e10*/  FADD.FTZ R34, R35, R34 ;  /* 0x0000002223227221 */ /* 0x000fc40000010000 */
[----:B------:R-:W-:Y:S01]  /*8e20*/  FADD.FTZ R37, R38, R37 ;  /* 0x0000002526257221 */ /* 0x000fe20000010000 */
[----:B-1----:R-:W-:Y:S01]  /*8e30*/  MOV R0, R46 ;  /* 0x0000002e00007202 */ /* 0x002fe20000000f00 */
[----:B------:R-:W-:Y:S02]  /*8e40*/  FADD.FTZ R121, R121, R34 ;  /* 0x0000002279797221 */ /* 0x000fe40000010000 */
[----:B------:R-:W-:Y:S02]  /*8e50*/  FADD.FTZ R120, R120, R37 ;  /* 0x0000002578787221 */ /* 0x000fe40000010000 */
[C---:B------:R-:W-:Y:S08]  /*8e60*/  HMMA.16816.F32 R80, R8.reuse, R76, R16 ;  /* 0x0000004c0850723c */ /* 0x040ff00000001810 */
[----:B------:R-:W-:Y:S08]  /*8e70*/  HMMA.16816.F32 R76, R8, R78, R4 ;  /* 0x0000004e084c723c */ /* 0x000ff00000001804 */
[C---:B-----5:R-:W-:Y:S08]  /*8e80*/  HMMA.16816.F32 R20, R28.reuse, R24, R20 ;  /* 0x000000181c14723c */ /* 0x060ff00000001814 */
[----:B------:R-:W-:-:S12]  /*8e90*/  HMMA.16816.F32 R12, R28, R26, R12 ;  /* 0x0000001a1c0c723c */ /* 0x000fd8000000180c */
[C---:B------:R-:W-:Y:S08]  /*8ea0*/  HMMA.16816.F32 R72, R8.reuse, R68, R20 ;  /* 0x000000440848723c */ /* 0x040ff00000001814 */
[----:B------:R-:W-:-:S15]  /*8eb0*/  HMMA.16816.F32 R68, R8, R70, R12 ;  /* 0x000000460844723c */ /* 0x000fde000000180c */
[----:B------:R-:W-:-:S05]  /*8ec0*/  NOP ;  /* 0x0000000000007918 */ /* 0x000fca0000000000 */
.L_x_3268:
        /* <DEDUP_REMOVED lines=16> */
[----:B------:R-:W4:Y:S01]  /*8fd0*/  LDCU UR11, c[0x0][0x50c] ;  /* 0x0000a180ff0b77ac */ /* 0x000f220008000800 */
[----:B------:R-:W2:Y:S01]  /*8fe0*/  LDCU.64 UR6, c[0x0][0x3a0] ;  /* 0x00007400ff0677ac */ /* 0x000ea20008000a00 */
[----:B------:R-:W2:Y:S01]  /*8ff0*/  LDCU.64 UR8, c[0x0][0x3a8] ;  /* 0x00007500ff0877ac */ /* 0x000ea20008000a00 */
[----:B-1----:R-:W-:-:S12]  /*9000*/  ULEA UR5, UR5, UR12, 0x18 ;  /* 0x0000000c05057291 */ /* 0x002fd8000f8ec0ff */
.L_x_3280:
[----:B------:R-:W-:Y:S01]  /*9010*/  @!P6 IADD3 R4, P0, PT, RZ, -R117, RZ ;  /* 0x80000075ff04e210 */ /* 0x000fe20007f1e0ff */
[----:B------:R-:W1:Y:S01]  /*9020*/  @!P6 LDC R2, c[0x0][0x3c0] ;  /* 0x0000f000ff02eb82 */ /* 0x000e620000000800 */
[C---:B------:R-:W-:Y:S01]  /*9030*/  LOP3.LUT R112, R86.reuse, 0x18, RZ, 0xc0, !PT ;  /* 0x0000001856707812 */ /* 0x040fe200078ec0ff */
[----:B------:R-:W-:Y:S06]  /*9040*/  DEPBAR.LE SB0, 0x0 ;  /* 0x000080000000791a */ /* 0x000fec0000000000 */
[----:B------:R-:W2:Y:S08]  /*9050*/  LDC R0, c[0x0][0x3c4] ;  /* 0x0000f100ff007b82 */ /* 0x000eb00000000800 */
[----:B------:R-:W-:Y:S01]  /*9060*/  BAR.SYNC.DEFER_BLOCKING 0x0 ;  /* 0x0000000000007b1d */ /* 0x000fe20000010000 */
[----:B------:R-:W-:Y:S02]  /*9070*/  IMAD.MOV.U32 R5, RZ, RZ, R109 ;  /* 0x000000ffff057224 */ /* 0x000fe400078e006d */
[----:B------:R-:W-:Y:S05]  /*9080*/  IMAD.SHL.U32 R104, R86, 0x8, RZ ;  /* 0x0000000856687824 */ /* 0x000fea00078e00ff */
[C---:B------:R-:W-:Y:S02]  /*9090*/  LOP3.LUT R103, R104.reuse, 0x18, RZ, 0xc0, !PT ;  /* 0x0000001868677812 */ /* 0x040fe400078ec0ff */
[----:B------:R-:W-:Y:S01]  /*90a0*/  LOP3.LUT R6, R104, 0xd8, RZ, 0xc0, !PT ;  /* 0x000000d868067812 */ /* 0x000fe200078ec0ff */
[----:B-1----:R-:W-:Y:S04]  /*90b0*/  @!P6 IMAD.SHL.U32 R3, R2, 0x80, RZ ;  /* 0x000000800203e824 */ /* 0x002fe800078e00ff */
[----:B------:R-:W-:Y:S05]  /*90c0*/  @!P6 IMAD.X R3, RZ, RZ, ~R3, P0 ;  /* 0x000000ffff03e224 */ /* 0x000fea00000e0e03 */
[----:B------:R-:W-:Y:S04]  /*90d0*/  @!P6 SHF.R.S64 R4, R4, 0x1f, R3 ;  /* 0x0000001f0404e819 */ /* 0x000fe80000001003 */
[----:B------:R-:W-:Y:S01]  /*90e0*/  @!P6 IADD3 R109, P0, PT, R109, R4, RZ ;  /* 0x000000046d6de210 */ /* 0x000fe20007f1e0ff */
[----:B------:R-:W-:Y:S03]  /*90f0*/  IMAD.MOV.U32 R4, RZ, RZ, R108 ;  /* 0x000000ffff047224 */ /* 0x000fe600078e006c */
[----:B------:R-:W-:Y:S01]  /*9100*/  @!P6 LEA.HI.X.SX32 R108, R3, R108, 0x1, P0 ;  /* 0x0000006c036ce211 */ /* 0x000fe200000f0eff */
[----:B--2---:R-:W-:Y:S08]  /*9110*/  @!P6 BRA `(.L_x_3277) ;  /* 0x0000000000f4e947 */ /* 0x004ff00003800000 */
        /* <DEDUP_REMOVED lines=61> */
.L_x_3277:
[C---:B------:R-:W-:Y:S01]  /*94f0*/  ISETP.GE.AND P5, PT, R103.reuse, UR10, PT ;  /* 0x0000000a67007c0c */ /* 0x040fe2000bfa6270 */
[----:B------:R-:W1:Y:S01]  /*9500*/  S2R R86, SR_TID.X ;  /* 0x0000000000567919 */ /* 0x000e620000002100 */
[----:B------:R-:W-:Y:S02]  /*9510*/  ISETP.GE.AND P4, PT, R103, UR10, PT ;  /* 0x0000000a67007c0c */ /* 0x000fe4000bf86270 */
[----:B------:R-:W-:Y:S02]  /*9520*/  LOP3.LUT R6, R6, R112, RZ, 0x3c, !PT ;  /* 0x0000007006067212 */ /* 0x000fe400078e3cff */
[C---:B------:R-:W-:Y:S02]  /*9530*/  SHF.L.U32 R3, R2.reuse, 0x6, RZ ;  /* 0x0000000602037819 */ /* 0x040fe400000006ff */
[--C-:B------:R-:W-:Y:S02]  /*9540*/  SHF.L.U64.HI R4, R2, 0x6, R0.reuse ;  /* 0x0000000602047819 */ /* 0x100fe40000010200 */
[----:B------:R-:W-:Y:S03]  /*9550*/  LOP3.LUT R111, R104, 0x1f20, RZ, 0xc0, !PT ;  /* 0x00001f20686f7812 */ /* 0x000fe600078ec0ff */
[-C--:B------:R-:W-:Y:S02]  /*9560*/  @!P5 MOV R10, R109.reuse ;  /* 0x0000006d000ad202 */ /* 0x080fe40000000f00 */
[----:B------:R-:W-:Y:S02]  /*9570*/  @!P5 MOV R11, R108 ;  /* 0x0000006c000bd202 */ /* 0x000fe40000000f00 */
[----:B------:R-:W-:Y:S02]  /*9580*/  LOP3.LUT R111, R111, R6, RZ, 0xfc, !PT ;  /* 0x000000066f6f7212 */ /* 0x000fe400078efcff */
[----:B------:R-:W-:Y:S02]  /*9590*/  IADD3 R6, P0, PT, R3, R109, RZ ;  /* 0x0000006d03067210 */ /* 0x000fe40007f1e0ff */
[----:B------:R-:W-:Y:S02]  /*95a0*/  LEA R111, R111, UR5, 0x1 ;  /* 0x000000056f6f7c11 */ /* 0x000fe4000f8e08ff */
[----:B------:R-:W-:Y:S02]  /*95b0*/  IADD3.X R7, PT, PT, R4, R108, RZ, P0, !PT ;  /* 0x0000006c04077210 */ /* 0x000fe400007fe4ff */
[----:B------:R-:W-:Y:S01]  /*95c0*/  @!P4 IADD3 R12, P0, PT, R6, R3, RZ ;  /* 0x00000003060cc210 */ /* 0x000fe20007f1e0ff */
[----:B------:R-:W-:Y:S01]  /*95d0*/  @!PT LDS RZ, [RZ] ;  /* 0x00000000fffff984 */ /* 0x000fe20000000800 */
[----:B------:R-:W-:Y:S01]  /*95e0*/  @!PT LDS RZ, [RZ] ;  /* 0x00000000fffff984 */ /* 0x000fe20000000800 */
[----:B------:R-:W-:Y:S01]  /*95f0*/  @!PT LDS RZ, [RZ] ;  /* 0x00000000fffff984 */ /* 0x000fe20000000800 */
[----:B------:R-:W-:Y:S01]  /*9600*/  @!P5 LDGSTS.E.BYPASS.LTC128B.128 [R111+0x3000], desc[UR16][R10.64] ;  /* 0x030000000a6fdfae */ /* 0x000fe2000b981a10 */
[C---:B------:R-:W-:Y:S02]  /*9610*/  @!P4 LEA R8, P1, R2.reuse, R6, 0x7 ;  /* 0x000000060208c211 */ /* 0x040fe400078238ff */
[----:B------:R-:W-:Y:S02]  /*9620*/  @!P4 IADD3.X R13, PT, PT, R7, R4, RZ, P0, !PT ;  /* 0x00000004070dc210 */ /* 0x000fe400007fe4ff */
[----:B------:R-:W-:Y:S02]  /*9630*/  @!P4 LEA.HI.X R9, R2, R7, R0, 0x7, P1 ;  /* 0x000000070209c211 */ /* 0x000fe400008f3c00 */
[----:B------:R-:W-:Y:S01]  /*9640*/  MOV R0, 0x20 ;  /* 0x0000002000007802 */ /* 0x000fe20000000f00 */
[----:B------:R-:W-:Y:S01]  /*9650*/  @P5 STS.128 [R111+0x3000], RZ ;  /* 0x003000ff6f005388 */ /* 0x000fe20000000c00 */
[----:B-1----:R-:W-:Y:S02]  /*9660*/  LOP3.LUT P0, RZ, R86, 0x4, RZ, 0xc0, !PT ;  /* 0x0000000456ff7812 */ /* 0x002fe4000780c0ff */
[----:B------:R-:W-:Y:S02]  /*9670*/  ISETP.NE.AND P1, PT, R118, 0x1, PT ;  /* 0x000000017600780c */ /* 0x000fe40003f25270 */
[----:B------:R-:W-:Y:S03]  /*9680*/  SEL R0, R0, 0xffffffe0, !P0 ;  /* 0xffffffe000007807 */ /* 0x000fe60004000000 */
[----:B------:R-:W-:Y:S01]  /*9690*/  @P4 STS.128 [R111+0x3800], RZ ;  /* 0x003800ff6f004388 */ /* 0x000fe20000000c00 */
[----:B------:R-:W-:Y:S02]  /*96a0*/  IADD3 R92, PT, PT, R101, R0, RZ ;  /* 0x00000000655c7210 */ /* 0x000fe40007ffe0ff */
[----:B------:R-:W-:Y:S05]  /*96b0*/  IADD3 R0, PT, PT, R0, R100, RZ ;  /* 0x0000006400007210 */ /* 0x000fea0007ffe0ff */
        /* <DEDUP_REMOVED lines=16> */
[----:B------:R-:W-:Y:S08]  /*97c0*/  LDSM.16.M88.4 R16, [R100+0x1400] ;  /* 0x001400006410783b */ /* 0x000ff00000000200 */
[----:B-1----:R-:W1:Y:S08]  /*97d0*/  LDSM.16.M88.4 R8, [R100+0x1000] ;  /* 0x001000006408783b */ /* 0x002e700000000200 */
[----:B------:R-:W2:Y:S08]  /*97e0*/  LDSM.16.M88.4 R24, [R100+0x1800] ;  /* 0x001800006418783b */ /* 0x000eb00000000200 */
[----:B------:R-:W5:Y:S08]  /*97f0*/  LDSM.16.M88.4 R32, [R100+0x1c00] ;  /* 0x001c00006420783b */ /* 0x000f700000000200 */
[----:B------:R-:W3:Y:S08]  /*9800*/  LDSM.16.M88.4 R40, [R100+0x2000] ;  /* 0x002000006428783b */ /* 0x000ef00000000200 */
[----:B------:R-:W4:Y:S08]  /*9810*/  LDSM.16.M88.4 R48, [R100+0x2400] ;  /* 0x002400006430783b */ /* 0x000f300000000200 */
[----:B------:R-:W4:Y:S01]  /*9820*/  LDSM.16.M88.4 R56, [R100+0x2800] ;  /* 0x002800006438783b */ /* 0x000f220000000200 */
[C---:B-1----:R-:W-:Y:S07]  /*9830*/  HMMA.16816.F32 R4, R64.reuse, R8, RZ ;  /* 0x000000084004723c */ /* 0x042fee00000018ff */
[----:B------:R-:W1:Y:S01]  /*9840*/  LDSM.16.M88.4 R88, [R100+0x2c00] ;  /* 0x002c00006458783b */ /* 0x000e620000000200 */
[C---:B------:R-:W-:Y:S07]  /*9850*/  HMMA.16816.F32 R8, R64.reuse, R10, RZ ;  /* 0x0000000a4008723c */ /* 0x040fee00000018ff */
[----:B------:R-:W-:Y:S01]  /*9860*/  LDSM.16.M88.4 R92, [R92] ;  /* 0x000000005c5c783b */ /* 0x000fe20000000200 */
[C---:B------:R-:W-:Y:S07]  /*9870*/  HMMA.16816.F32 R12, R64.reuse, R16, RZ ;  /* 0x00000010400c723c */ /* 0x040fee00000018ff */
[----:B------:R-:W1:Y:S01]  /*9880*/  LDSM.16.M88.4 R96, [R0+0x1000] ;  /* 0x001000000060783b */ /* 0x000e620000000200 */
[C---:B------:R-:W-:Y:S08]  /*9890*/  HMMA.16816.F32 R16, R64.reuse, R18, RZ ;  /* 0x000000124010723c */ /* 0x040ff000000018ff */
[C---:B--2---:R-:W-:Y:S08]  /*98a0*/  HMMA.16816.F32 R20, R64.reuse, R24, RZ ;  /* 0x000000184014723c */ /* 0x044ff000000018ff */
[C---:B------:R-:W-:Y:S08]  /*98b0*/  HMMA.16816.F32 R24, R64.reuse, R26, RZ ;  /* 0x0000001a4018723c */ /* 0x040ff000000018ff */
[C---:B-----5:R-:W-:Y:S08]  /*98c0*/  HMMA.16816.F32 R28, R64.reuse, R32, RZ ;  /* 0x00000020401c723c */ /* 0x060ff000000018ff */
[C---:B------:R-:W-:Y:S08]  /*98d0*/  HMMA.16816.F32 R32, R64.reuse, R34, RZ ;  /* 0x000000224020723c */ /* 0x040ff000000018ff */
[C---:B---3--:R-:W-:Y:S08]  /*98e0*/  HMMA.16816.F32 R36, R64.reuse, R40, RZ ;  /* 0x000000284024723c */ /* 0x048ff000000018ff */
[C---:B------:R-:W-:Y:S08]  /*98f0*/  HMMA.16816.F32 R40, R64.reuse, R42, RZ ;  /* 0x0000002a4028723c */ /* 0x040ff000000018ff */
[C---:B----4-:R-:W-:Y:S08]  /*9900*/  HMMA.16816.F32 R44, R64.reuse, R48, RZ ;  /* 0x00000030402c723c */ /* 0x050ff000000018ff */
[C---:B------:R-:W-:Y:S08]  /*9910*/  HMMA.16816.F32 R48, R64.reuse, R50, RZ ;  /* 0x000000324030723c */ /* 0x040ff000000018ff */
[C---:B------:R-:W-:Y:S08]  /*9920*/  HMMA.16816.F32 R52, R64.reuse, R56, RZ ;  /* 0x000000384034723c */ /* 0x040ff000000018ff */
[C---:B------:R-:W-:Y:S08]  /*9930*/  HMMA.16816.F32 R56, R64.reuse, R58, RZ ;  /* 0x0000003a4038723c */ /* 0x040ff000000018ff */
[C---:B-1----:R-:W-:Y:S08]  /*9940*/  HMMA.16816.F32 R60, R64.reuse, R88, RZ ;  /* 0x00000058403c723c */ /* 0x042ff000000018ff */
        /* <DEDUP_REMOVED lines=13> */
[----:B------:R-:W3:Y:S01]  /*9a20*/  MUFU.TANH R155, R5 ;  /* 0x00000005009b7308 */ /* 0x000ee20000002400 */
[C---:B-1----:R-:W-:Y:S09]  /*9a30*/  HMMA.16816.F32 R12, R92.reuse, R88, R12 ;  /* 0x000000585c0c723c */ /* 0x042ff2000000180c */
[----:B------:R-:W1:Y:S01]  /*9a40*/  MUFU.TANH R153, R6 ;  /* 0x0000000600997308 */ /* 0x000e620000002400 */
[C---:B------:R-:W-:Y:S09]  /*9a50*/  HMMA.16816.F32 R16, R92.reuse, R90, R16 ;  /* 0x0000005a5c10723c */ /* 0x040ff20000001810 */
[----:B------:R4:W1:Y:S01]  /*9a60*/  MUFU.TANH R154, R7 ;  /* 0x00000007009a7308 */ /* 0x0008620000002400 */
[----:B------:R-:W-:Y:S01]  /*9a70*/  FMUL.FTZ R12, R12, UR11 ;  /* 0x0000000b0c0c7c20 */ /* 0x000fe20008410000 */
[----:B------:R-:W-:Y:S01]  /*9a80*/  FMUL.FTZ R13, R13, UR11 ;  /* 0x0000000b0d0d7c20 */ /* 0x000fe20008410000 */
[----:B------:R-:W-:Y:S07]  /*9a90*/  FMUL.FTZ R14, R14, UR11 ;  /* 0x0000000b0e0e7c20 */ /* 0x000fee0008410000 */
[----:B------:R-:W1:Y:S01]  /*9aa0*/  MUFU.TANH R158, R8 ;  /* 0x00000008009e7308 */ /* 0x000e620000002400 */
[----:B------:R-:W-:Y:S01]  /*9ab0*/  FMUL.FTZ R15, R15, UR11 ;  /* 0x0000000b0f0f7c20 */ /* 0x000fe20008410000 */
[----:B------:R-:W-:Y:S01]  /*9ac0*/  FMUL.FTZ R16, R16, UR11 ;  /* 0x0000000b10107c20 */ /* 0x000fe20008410000 */
[----:B------:R-:W-:Y:S01]  /*9ad0*/  FMUL.FTZ R17, R17, UR11 ;  /* 0x0000000b11117c20 */ /* 0x000fe20008410000 */
[----:B------:R-:W-:Y:S06]  /*9ae0*/  FMUL.FTZ R18, R18, UR11 ;  /* 0x0000000b12127c20 */ /* 0x000fec0008410000 */
[----:B------:R-:W1:Y:S01]  /*9af0*/  MUFU.TANH R157, R9 ;  /* 0x00000009009d7308 */ /* 0x000e620000002400 */
[----:B------:R-:W-:Y:S01]  /*9b00*/  FMUL.FTZ R19, R19, UR11 ;  /* 0x0000000b13137c20 */ /* 0x000fe20008410000 */
[----:B----4-:R-:W4:Y:S08]  /*9b10*/  LDSM.16.M88.4 R4, [R0+0x1800] ;  /* 0x001800000004783b */ /* 0x010f300000000200 */
[----:B------:R-:W1:Y:S10]  /*9b20*/  MUFU.TANH R159, R10 ;  /* 0x0000000a009f7308 */ /* 0x000e740000002400 */
[----:B------:R5:W1:Y:S10]  /*9b30*/  MUFU.TANH R160, R11 ;  /* 0x0000000b00a07308 */ /* 0x000a740000002400 */
[----:B------:R-:W1:Y:S10]  /*9b40*/  MUFU.TANH R150, R12 ;  /* 0x0000000c00967308 */ /* 0x000e740000002400 */
[----:B------:R-:W1:Y:S01]  /*9b50*/  MUFU.TANH R143, R13 ;  /* 0x0000000d008f7308 */ /* 0x000e620000002400 */
[----:B-----5:R-:W5:Y:S09]  /*9b60*/  LDSM.16.M88.4 R8, [R0+0x1c00] ;  /* 0x001c00000008783b */ /* 0x020f720000000200 */
[----:B------:R-:W1:Y:S01]  /*9b70*/  MUFU.TANH R129, R14 ;  /* 0x0000000e00817308 */ /* 0x000e620000002400 */
[C---:B----4-:R-:W-:Y:S09]  /*9b80*/  HMMA.16816.F32 R20, R92.reuse, R4, R20 ;  /* 0x000000045c14723c */ /* 0x050ff20000001814 */
[----:B------:R-:W4:Y:S01]  /*9b90*/  MUFU.TANH R133, R15 ;  /* 0x0000000f00857308 */ /* 0x000f220000002400 */
[C---:B------:R-:W-:Y:S01]  /*9ba0*/  HMMA.16816.F32 R24, R92.reuse, R6, R24 ;  /* 0x000000065c18723c */ /* 0x040fe20000001818 */
[----:B------:R-:W2:Y:S08]  /*9bb0*/  LDSM.16.M88.4 R4, [R0+0x2000] ;  /* 0x002000000004783b */ /* 0x000eb00000000200 */
[----:B------:R-:W1:Y:S01]  /*9bc0*/  MUFU.TANH R145, R16 ;  /* 0x0000001000917308 */ /* 0x000e620000002400 */
        /* <DEDUP_REMOVED lines=15> */
[C---:B--2---:R-:W-:Y:S03]  /*9cc0*/  HMMA.16816.F32 R36, R92.reuse, R4, R36 ;  /* 0x000000045c24723c */ /* 0x044fe60000001824 */
[----:B------:R-:W-:Y:S06]  /*9cd0*/  FMUL.FTZ R29, R29, UR11 ;  /* 0x0000000b1d1d7c20 */ /* 0x000fec0008410000 */
[----:B------:R2:W1:Y:S01]  /*9ce0*/  MUFU.TANH R146, R25 ;  /* 0x0000001900927308 */ /* 0x0004620000002400 */
[C---:B------:R-:W-:Y:S01]  /*9cf0*/  HMMA.16816.F32 R40, R92.reuse, R6, R40 ;  /* 0x000000065c28723c */ /* 0x040fe20000001828 */
[----:B------:R-:W3:Y:S02]  /*9d00*/  LDSM.16.M88.4 R4, [R0+0x2800] ;  /* 0x002800000004783b */ /* 0x000ee40000000200 */
[----:B------:R-:W-:Y:S01]  /*9d10*/  FMUL.FTZ R32, R32, UR11 ;  /* 0x0000000b20207c20 */ /* 0x000fe20008410000 */
[----:B------:R-:W-:Y:S05]  /*9d20*/  FMUL.FTZ R33, R33, UR11 ;  /* 0x0000000b21217c20 */ /* 0x000fea0008410000 */
[----:B------:R4:W1:Y:S01]  /*9d30*/  MUFU.TANH R148, R26 ;  /* 0x0000001a00947308 */ /* 0x0008620000002400 */
[----:B------:R-:W-:Y:S01]  /*9d40*/  FMUL.FTZ R34, R34, UR11 ;  /* 0x0000000b22227c20 */ /* 0x000fe20008410000 */
[----:B------:R-:W-:Y:S01]  /*9d50*/  FMUL.FTZ R35, R35, UR11 ;  /* 0x0000000b23237c20 */ /* 0x000fe20008410000 */
[----:B------:R-:W-:Y:S01]  /*9d60*/  FMUL.FTZ R36, R36, UR11 ;  /* 0x0000000b24247c20 */ /* 0x000fe20008410000 */
[----:B------:R-:W-:Y:S06]  /*9d70*/  FMUL.FTZ R37, R37, UR11 ;  /* 0x0000000b25257c20 */ /* 0x000fec0008410000 */
[----:B------:R1:W1:Y:S01]  /*9d80*/  MUFU.TANH R151, R27 ;  /* 0x0000001b00977308 */ /* 0x0002620000002400 */
[----:B------:R-:W-:Y:S01]  /*9d90*/  FMUL.FTZ R38, R38, UR11 ;  /* 0x0000000b26267c20 */ /* 0x000fe20008410000 */
[----:B--2---:R-:W-:Y:S01]  /*9da0*/  FMUL.FTZ R25, R30, UR11 ;  /* 0x0000000b1e197c20 */ /* 0x004fe20008410000 */
[----:B------:R-:W-:Y:S01]  /*9db0*/  FMUL.FTZ R39, R39, UR11 ;  /* 0x0000000b27277c20 */ /* 0x000fe20008410000 */
[----:B------:R-:W-:Y:S01]  /*9dc0*/  FMUL.FTZ R40, R40, UR11 ;  /* 0x0000000b28287c20 */ /* 0x000fe20008410000 */
[----:B------:R-:W-:Y:S05]  /*9dd0*/  FMUL.FTZ R41, R41, UR11 ;  /* 0x0000000b29297c20 */ /* 0x000fea0008410000 */
[----:B------:R-:W2:Y:S01]  /*9de0*/  MUFU.TANH R149, R18 ;  /* 0x0000001200957308 */ /* 0x000ea20000002400 */
[----:B------:R-:W-:Y:S01]  /*9df0*/  FMUL.FTZ R42, R42, UR11 ;  /* 0x0000000b2a2a7c20 */ /* 0x000fe20008410000 */
[----:B----4-:R-:W-:Y:S01]  /*9e00*/  FMUL.FTZ R26, R31, UR11 ;  /* 0x0000000b1f1a7c20 */ /* 0x010fe20008410000 */
[C---:B-----5:R-:W-:Y:S03]  /*9e10*/  HMMA.16816.F32 R44, R92.reuse, R8, R44 ;  /* 0x000000085c2c723c */ /* 0x060fe6000000182c */
[----:B------:R-:W-:Y:S04]  /*9e20*/  FMUL.FTZ R43, R43, UR11 ;  /* 0x0000000b2b2b7c20 */ /* 0x000fe80008410000 */
[----:B------:R-:W4:Y:S01]  /*9e30*/  MUFU.TANH R152, R19 ;  /* 0x0000001300987308 */ /* 0x000f220000002400 */
[----:B-1----:R-:W-:Y:S01]  /*9e40*/  FMUL.FTZ R27, R28, UR11 ;  /* 0x0000000b1c1b7c20 */ /* 0x002fe20008410000 */
[C---:B------:R-:W-:Y:S01]  /*9e50*/  HMMA.16816.F32 R48, R92.reuse, R10, R48 ;  /* 0x0000000a5c30723c */ /* 0x040fe20000001830 */
[----:B------:R-:W1:Y:S01]  /*9e60*/  LDSM.16.M88.4 R8, [R0+0x2c00] ;  /* 0x002c00000008783b */ /* 0x000e620000000200 */
[----:B------:R-:W-:Y:S06]  /*9e70*/  DEPBAR.LE SB0, 0x0 ;  /* 0x000080000000791a */ /* 0x000fec0000000000 */
[----:B------:R-:W1:Y:S02]  /*9e80*/  MUFU.TANH R132, R23 ;  /* 0x0000001700847308 */ /* 0x000e640000002400 */
[----:B------:R-:W-:Y:S01]  /*9e90*/  FMUL.FTZ R45, R45, UR11 ;  /* 0x0000000b2d2d7c20 */ /* 0x000fe20008410000 */
[C---:B---3--:R-:W-:Y:S07]  /*9ea0*/  HMMA.16816.F32 R52, R92.reuse, R4, R52 ;  /* 0x000000045c34723c */ /* 0x048fee0000001834 */
[----:B------:R-:W3:Y:S01]  /*9eb0*/  MUFU.TANH R144, R24 ;  /* 0x0000001800907308 */ /* 0x000ee20000002400 */
[----:B------:R-:W-:Y:S01]  /*9ec0*/  BAR.SYNC.DEFER_BLOCKING 0x0 ;  /* 0x0000000000007b1d */ /* 0x000fe20000010000 */
[----:B------:R-:W-:Y:S01]  /*9ed0*/  FMUL.FTZ R46, R46, UR11 ;  /* 0x0000000b2e2e7c20 */ /* 0x000fe20008410000 */
[----:B------:R-:W-:Y:S01]  /*9ee0*/  FMUL.FTZ R47, R47, UR11 ;  /* 0x0000000b2f2f7c20 */ /* 0x000fe20008410000 */
[----:B------:R-:W-:Y:S01]  /*9ef0*/  FMUL.FTZ R48, R48, UR11 ;  /* 0x0000000b30307c20 */ /* 0x000fe20008410000 */
[C---:B------:R-:W-:Y:S05]  /*9f00*/  HMMA.16816.F32 R56, R92.reuse, R6, R56 ;  /* 0x000000065c38723c */ /* 0x040fea0000001838 */
[----:B------:R-:W1:Y:S01]  /*9f10*/  MUFU.TANH R122, R45 ;  /* 0x0000002d007a7308 */ /* 0x000e620000002400 */
[----:B------:R-:W-:Y:S01]  /*9f20*/  FMUL.FTZ R49, R49, UR11 ;  /* 0x0000000b31317c20 */ /* 0x000fe20008410000 */
[----:B------:R-:W-:Y:S01]  /*9f30*/  FMUL.FTZ R50, R50, UR11 ;  /* 0x0000000b32327c20 */ /* 0x000fe20008410000 */
[----:B------:R-:W-:Y:S01]  /*9f40*/  FMUL.FTZ R51, R51, UR11 ;  /* 0x0000000b33337c20 */ /* 0x000fe20008410000 */
[----:B------:R-:W-:Y:S06]  /*9f50*/  FMUL.FTZ R44, R44, UR11 ;  /* 0x0000000b2c2c7c20 */ /* 0x000fec0008410000 */
[----:B------:R-:W2:Y:S01]  /*9f60*/  MUFU.TANH R123, R46 ;  /* 0x0000002e007b7308 */ /* 0x000ea20000002400 */
[----:B------:R-:W-:Y:S01]  /*9f70*/  FMUL.FTZ R53, R53, UR11 ;  /* 0x0000000b35357c20 */ /* 0x000fe20008410000 */
[----:B------:R-:W-:Y:S08]  /*9f80*/  FMUL.FTZ R52, R52, UR11 ;  /* 0x0000000b34347c20 */ /* 0x000ff00008410000 */
[----:B------:R5:W2:Y:S01]  /*9f90*/  MUFU.TANH R90, R53 ;  /* 0x00000035005a7308 */ /* 0x000aa20000002400 */
[C---:B-1----:R-:W-:Y:S09]  /*9fa0*/  HMMA.16816.F32 R60, R92.reuse, R8, R60 ;  /* 0x000000085c3c723c */ /* 0x042ff2000000183c */
[----:B------:R1:W1:Y:S01]  /*9fb0*/  MUFU.TANH R98, R47 ;  /* 0x0000002f00627308 */ /* 0x0002620000002400 */
[----:B------:R-:W-:Y:S09]  /*9fc0*/  HMMA.16816.F32 R64, R92, R10, R64 ;  /* 0x0000000a5c40723c */ /* 0x000ff20000001840 */
[----:B------:R4:W2:Y:S01]  /*9fd0*/  MUFU.TANH R97, R48 ;  /* 0x0000003000617308 */ /* 0x0008a20000002400 */
[----:B-----5:R-:W-:Y:S01]  /*9fe0*/  FMUL.FTZ R53, R54, UR11 ;  /* 0x0000000b36357c20 */ /* 0x020fe20008410000 */
[----:B------:R-:W-:Y:S01]  /*9ff0*/  FMUL.FTZ R54, R55, UR11 ;  /* 0x0000000b37367c20 */ /* 0x000fe20008410000 */
[----:B------:R-:W-:Y:S01]  /*a000*/  FMUL.FTZ R22, R62, UR11 ;  /* 0x0000000b3e167c20 */ /* 0x000fe20008410000 */
[----:B------:R-:W-:Y:S06]  /*a010*/  FMUL.FTZ R21, R63, UR11 ;  /* 0x0000000b3f157c20 */ /* 0x000fec0008410000 */
[----:B------:R5:W2:Y:S01]  /*a020*/  MUFU.TANH R99, R49 ;  /* 0x0000003100637308 */ /* 0x000aa20000002400 */
[----:B-1----:R-:W-:Y:S01]  /*a030*/  FMUL.FTZ R47, R60, UR11 ;  /* 0x0000000b3c2f7c20 */ /* 0x002fe20008410000 */
[----:B------:R-:W-:Y:S01]  /*a040*/  FMUL.FTZ R45, R64, UR11 ;  /* 0x0000000b402d7c20 */ /* 0x000fe20008410000 */
[----:B------:R-:W-:Y:S07]  /*a050*/  FMUL.FTZ R46, R65, UR11 ;  /* 0x0000000b412e7c20 */ /* 0x000fee0008410000 */
[----:B------:R1:W1:Y:S01]  /*a060*/  MUFU.TANH R89, R50 ;  /* 0x0000003200597308 */ /* 0x0002620000002400 */
[----:B------:R-:W-:Y:S01]  /*a070*/  FMUL.FTZ R20, R66, UR11 ;  /* 0x0000000b42147c20 */ /* 0x000fe20008410000 */
[----:B----4-:R-:W-:Y:S01]  /*a080*/  FMUL.FTZ R48, R59, UR11 ;  /* 0x0000000b3b307c20 */ /* 0x010fe20008410000 */
[----:B------:R-:W-:Y:S07]  /*a090*/  FMUL.FTZ R3, R67, UR11 ;  /* 0x0000000b43037c20 */ /* 0x000fee0008410000 */
[----:B------:R4:W2:Y:S01]  /*a0a0*/  MUFU.TANH R91, R51 ;  /* 0x00000033005b7308 */ /* 0x0008a20000002400 */
[----:B-----5:R-:W-:Y:S09]  /*a0b0*/  FMUL.FTZ R49, R57, UR11 ;  /* 0x0000000b39317c20 */ /* 0x020ff20008410000 */
[----:B------:R5:W2:Y:S01]  /*a0c0*/  MUFU.TANH R88, R52 ;  /* 0x0000003400587308 */ /* 0x000aa20000002400 */
[----:B-1----:R-:W-:Y:S09]  /*a0d0*/  FMUL.FTZ R50, R58, UR11 ;  /* 0x0000000b3a327c20 */ /* 0x002ff20008410000 */
[----:B------:R-:W1:Y:S01]  /*a0e0*/  MUFU.TANH R27, R27 ;  /* 0x0000001b001b7308 */ /* 0x000e620000002400 */
[----:B----4-:R-:W-:Y:S09]  /*a0f0*/  FMUL.FTZ R51, R61, UR11 ;  /* 0x0000000b3d337c20 */ /* 0x010ff20008410000 */
[----:B------:R4:W1:Y:S01]  /*a100*/  MUFU.TANH R135, R29 ;  /* 0x0000001d00877308 */ /* 0x0008620000002400 */
[----:B-----5:R-:W-:Y:S09]  /*a110*/  FMUL.FTZ R52, R56, UR11 ;  /* 0x0000000b38347c20 */ /* 0x020ff20008410000 */
[----:B------:R-:W1:Y:S10]  /*a120*/  MUFU.TANH R25, R25 ;  /* 0x0000001900197308 */ /* 0x000e740000002400 */
        /* <DEDUP_REMOVED lines=51> */
[----:B------:R-:W-:Y:S09]  /*a460*/  LOP3.LUT R6, R6, R2, RZ, 0x3c, !PT ;  /* 0x0000000206067212 */ /* 0x000ff200078e3cff */
        /* <DEDUP_REMOVED lines=13> */
[C---:B------:R-:W-:Y:S05]  /*a540*/  IMAD R9, R5.reuse, R7, R9 ;  /* 0x0000000705097224 */ /* 0x040fea00078e0209 */
[----:B------:R-:W-:Y:S07]  /*a550*/  ISETP.GT.U32.AND P2, PT, R5, R9, PT ;  /* 0x000000090500720c */ /* 0x000fee0003f44070 */
[----:B------:R-:W-:Y:S01]  /*a560*/  @!P1 IADD3 R10, PT, PT, R10, 0x1, RZ ;  /* 0x000000010a0a9810 */ /* 0x000fe20007ffe0ff */
[--C-:B------:R-:W-:Y:S05]  /*a570*/  @!P1 IMAD.IADD R8, R8, 0x1, -R5.reuse ;  /* 0x0000000108089824 */ /* 0x100fea00078e0a05 */
[-C--:B------:R-:W-:Y:S01]  /*a580*/  ISETP.GE.U32.AND P3, PT, R8, R5.reuse, PT ;  /* 0x000000050800720c */ /* 0x080fe20003f66070 */
        /* <DEDUP_REMOVED lines=15> */
[C---:B------:R-:W-:Y:S04]  /*a680*/  LEA R4, P1, R8.reuse, R114, 0x2 ;  /* 0x0000007208047211 */ /* 0x040fe800078210ff */
[----:B------:R-:W2:Y:S01]  /*a690*/  LDG.E R7, desc[UR16][R6.64] ;  /* 0x0000001006077981 */ /* 0x000ea2000c1e1900 */
[C---:B------:R-:W-:Y:S02]  /*a6a0*/  LEA.HI.X.SX32 R5, R8.reuse, R115, 0x2, P1 ;  /* 0x0000007308057211 */ /* 0x040fe400008f16ff */
[----:B------:R-:W-:Y:S05]  /*a6b0*/  IADD3 R8, PT, PT, R8, -R10, RZ ;  /* 0x8000000a08087210 */ /* 0x000fea0007ffe0ff */
        /* <DEDUP_REMOVED lines=16> */
.L_x_3279:
[C---:B------:R-:W-:Y:S01]  /*a7c0*/  LEA R8, P2, R4.reuse, RZ, 0x6 ;  /* 0x000000ff04087211 */ /* 0x040fe200078430ff */
[C---:B------:R-:W-:Y:S01]  /*a7d0*/  @!P4 IMAD.SHL.U32 R2, R4.reuse, 0x40, RZ ;  /* 0x000000400402c824 */ /* 0x040fe200078e00ff */
[C---:B------:R-:W-:Y:S01]  /*a7e0*/  @!P4 SHF.L.U64.HI R6, R4.reuse, 0x6, R0 ;  /* 0x000000060406c819 */ /* 0x040fe20000010200 */
[----:B------:R-:W-:Y:S01]  /*a7f0*/  @!P5 IMAD.MOV.U32 R107, RZ, RZ, R105 ;  /* 0x000000ffff6bd224 */ /* 0x000fe200078e0069 */
[----:B------:R-:W-:Y:S01]  /*a800*/  LEA.HI.X R9, R4, RZ, RZ, 0x6, P2 ;  /* 0x000000ff04097211 */ /* 0x000fe200010f34ff */
[----:B------:R-:W-:Y:S01]  /*a810*/  IMAD.SHL.U32 R7, R0, 0x40, RZ ;  /* 0x0000004000077824 */ /* 0x000fe200078e00ff */
[-C--:B------:R-:W-:Y:S02]  /*a820*/  @!P4 IADD3 R10, P3, P2, R2, R106.reuse, R2 ;  /* 0x0000006a020ac210 */ /* 0x080fe40007a7e002 */
[----:B------:R-:W-:Y:S01]  /*a830*/  @!PT LDS RZ, [RZ] ;  /* 0x00000000fffff984 */ /* 0x000fe20000000800 */
[----:B------:R-:W-:Y:S01]  /*a840*/  @!PT LDS RZ, [RZ] ;  /* 0x00000000fffff984 */ /* 0x000fe20000000800 */
[----:B------:R-:W-:Y:S01]  /*a850*/  @!PT LDS RZ, [RZ] ;  /* 0x00000000fffff984 */ /* 0x000fe20000000800 */
[----:B------:R2:W-:Y:S01]  /*a860*/  @!P5 LDGSTS.E.BYPASS.LTC128B.128 [R111+0x1000], desc[UR16][R106.64] ;  /* 0x010000006a6fdfae */ /* 0x0005e2000b981a10 */
[----:B------:R-:W-:Y:S02]  /*a870*/  @!P4 LEA R5, P1, R4, R106, 0x6 ;  /* 0x0000006a0405c211 */ /* 0x000fe400078230ff */
[-C--:B------:R-:W-:Y:S01]  /*a880*/  @!P4 IADD3.X R11, PT, PT, R6, R105.reuse, R6, P3, P2 ;  /* 0x00000069060bc210 */ /* 0x080fe20001fe4406 */
[----:B------:R2:W-:Y:S01]  /*a890*/  @P5 STS.128 [R111+0x1000], RZ ;  /* 0x001000ff6f005388 */ /* 0x0005e20000000c00 */
[----:B------:R-:W-:Y:S02]  /*a8a0*/  @!P4 IADD3 R6, P2, PT, R106, R8, RZ ;  /* 0x000000086a06c210 */ /* 0x000fe40007f5e0ff */
[C-C-:B------:R-:W-:Y:S01]  /*a8b0*/  @!P4 LEA.HI.X R2, R4.reuse, R105, R0.reuse, 0x6, P1 ;  /* 0x000000690402c211 */ /* 0x140fe200008f3400 */
[----:B------:R2:W-:Y:S01]  /*a8c0*/  @P4 STS.128 [R111+0x1800], RZ ;  /* 0x001800ff6f004388 */ /* 0x0005e20000000c00 */
        /* <DEDUP_REMOVED lines=18> */
.L_x_3278:
[----:B------:R-:W-:Y:S01]  /*a9f0*/  FMNMX3.FTZ R2, R84, R156, R155, !PT ;  /* 0x0000009c54027276 */ /* 0x000fe2000781009b */
[----:B--2---:R-:W-:Y:S01]  /*aa00*/  LDSM.16.MT88.4 R12, [R87+0x3000] ;  /* 0x00300000570c783b */ /* 0x004fe20000004200 */
        /* <DEDUP_REMOVED lines=35> */
[----:B------:R-:W-:Y:S05]  /*ac40*/  IADD3 R118, PT, PT, R118, -0x1, RZ ;  /* 0xffffffff76767810 */ /* 0x000fea0007ffe0ff */
[----:B------:R-:W2:Y:S01]  /*ac50*/  SHFL.BFLY PT, R4, R0, 0x2, 0x1f ;  /* 0x0c401f0000047f89 */ /* 0x000ea200000e0000 */
[----:B------:R-:W-:Y:S02]  /*ac60*/  IADD3 R119, PT, PT, R119, -0x80, RZ ;  /* 0xffffff8077777810 */ /* 0x000fe40007ffe0ff */
[----:B------:R-:W-:Y:S05]  /*ac70*/  ISETP.NE.AND P0, PT, R118, RZ, PT ;  /* 0x000000ff7600720c */ /* 0x000fea0003f05270 */
[----:B------:R-:W-:Y:S01]  /*ac80*/  LDSM.16.MT88.4 R32, [R44] ;  /* 0x000000002c20783b */ /* 0x000fe20000004200 */
        /* <DEDUP_REMOVED lines=9> */
[----:B------:R-:W-:Y:S02]  /*ad20*/  FMUL.FTZ R55, R0, UR4 ;  /* 0x0000000400377c20 */ /* 0x000fe40008410000 */
[----:B------:R-:W-:Y:S01]  /*ad30*/  FSEL R56, R56, RZ, P1 ;  /* 0x000000ff38387208 */ /* 0x000fe20000800000 */
[C---:B------:R-:W-:Y:S01]  /*ad40*/  FADD.FTZ R23, -R0.reuse, R85 ;  /* 0x0000005500177221 */ /* 0x040fe20000010100 */
[----:B------:R-:W-:Y:S01]  /*ad50*/  FSETP.NEU.FTZ.AND P1, PT, R0, -INF , PT ;  /* 0xff8000000000780b */ /* 0x000fe20003f3d000 */
[----:B------:R-:W-:Y:S02]  /*ad60*/  FMUL.FTZ R24, R24, UR4 ;  /* 0x0000000418187c20 */ /* 0x000fe40008410000 */
[--C-:B------:R-:W-:Y:S01]  /*ad70*/  FFMA.FTZ R41, R156, UR4, -R56.reuse ;  /* 0x000000049c297c23 */ /* 0x100fe20008010838 */
        /* <DEDUP_REMOVED lines=21> */
[C---:B--2---:R-:W-:Y:S01]  /*aed0*/  FMUL.FTZ R6, R23.reuse, R82 ;  /* 0x0000005217067220 */ /* 0x044fe20000410000 */
[C---:B------:R-:W-:Y:S07]  /*aee0*/  FMUL.FTZ R7, R23.reuse, R83 ;  /* 0x0000005317077220 */ /* 0x040fee0000410000 */
[----:B------:R-:W2:Y:S01]  /*aef0*/  MUFU.EX2 R62, R62 ;  /* 0x0000003e003e7308 */ /* 0x000ea20000000800 */
[C---:B------:R-:W-:Y:S01]  /*af00*/  FMUL.FTZ R10, R23.reuse, R78 ;  /* 0x0000004e170a7220 */ /* 0x040fe20000410000 */
[----:B------:R-:W-:Y:S01]  /*af10*/  FMUL.FTZ R11, R23, R79 ;  /* 0x0000004f170b7220 */ /* 0x000fe20000410000 */
[C---:B------:R-:W-:Y:S07]  /*af20*/  FMUL.FTZ R9, R24.reuse, R77 ;  /* 0x0000004d18097220 */ /* 0x040fee0000410000 */
[----:B------:R-:W-:Y:S01]  /*af30*/  MUFU.EX2 R58, R58 ;  /* 0x0000003a003a7308 */ /* 0x000fe20000000800 */
[C---:B------:R-:W-:Y:S01]  /*af40*/  FMUL.FTZ R16, R24.reuse, R68 ;  /* 0x0000004418107220 */ /* 0x040fe20000410000 */
[----:B------:R-:W-:Y:S01]  /*af50*/  FMUL.FTZ R17, R24, R69 ;  /* 0x0000004518117220 */ /* 0x000fe20000410000 */
[--C-:B------:R-:W-:Y:S07]  /*af60*/  FFMA.FTZ R77, R129, UR4, -R55.reuse ;  /* 0x00000004814d7c23 */ /* 0x100fee0008010837 */
[----:B------:R-:W3:Y:S01]  /*af70*/  MUFU.EX2 R59, R59 ;  /* 0x0000003b003b7308 */ /* 0x000ee20000000800 */
[--C-:B------:R-:W-:Y:S01]  /*af80*/  FFMA.FTZ R69, R133, UR4, -R55.reuse ;  /* 0x0000000485457c23 */ /* 0x100fe20008010837 */
[----:B-1----:R-:W-:Y:S01]  /*af90*/  F2FP.F16.F32.PACK_AB R28, R61, R41 ;  /* 0x000000293d1c723e */ /* 0x002fe200000000ff */
[--C-:B------:R-:W-:Y:S07]  /*afa0*/  FFMA.FTZ R68, R143, UR4, -R56.reuse ;  /* 0x000000048f447c23 */ /* 0x100fee0008010838 */
[----:B------:R-:W-:Y:S01]  /*afb0*/  MUFU.EX2 R60, R60 ;  /* 0x0000003c003c7308 */ /* 0x000fe20000000800 */
[C---:B------:R-:W-:Y:S01]  /*afc0*/  FMUL.FTZ R18, R23.reuse, R70 ;  /* 0x0000004617127220 */ /* 0x040fe20000410000 */
[----:B--2---:R-:W-:Y:S01]  /*afd0*/  F2FP.F16.F32.PACK_AB R29, R62, R40 ;  /* 0x000000283e1d723e */ /* 0x004fe200000000ff */
[----:B------:R-:W-:Y:S07]  /*afe0*/  FMUL.FTZ R19, R23, R71 ;  /* 0x0000004717137220 */ /* 0x000fee0000410000 */
[----:B------:R-:W1:Y:S01]  /*aff0*/  MUFU.EX2 R57, R57 ;  /* 0x0000003900397308 */ /* 0x000e620000000800 */
[--C-:B------:R-:W-:Y:S01]  /*b000*/  FFMA.FTZ R78, R141, UR4, -R56.reuse ;  /* 0x000000048d4e7c23 */ /* 0x100fe20008010838 */
[--C-:B------:R-:W-:Y:S01]  /*b010*/  FFMA.FTZ R76, R132, UR4, -R55.reuse ;  /* 0x00000004844c7c23 */ /* 0x100fe20008010837 */
[--C-:B------:R-:W-:Y:S07]  /*b020*/  FFMA.FTZ R79, R128, UR4, -R55.reuse ;  /* 0x00000004804f7c23 */ /* 0x100fee0008010837 */
[----:B------:R-:W-:Y:S01]  /*b030*/  MUFU.EX2 R77, R77 ;  /* 0x0000004d004d7308 */ /* 0x000fe20000000800 */
[----:B------:R-:W-:Y:S01]  /*b040*/  FFMA.FTZ R70, R146, UR4, -R56 ;  /* 0x0000000492467c23 */ /* 0x000fe20008010838 */
[----:B---3--:R-:W-:Y:S01]  /*b050*/  F2FP.F16.F32.PACK_AB R30, R59, R58 ;  /* 0x0000003a3b1e723e */ /* 0x008fe200000000ff */
[--C-:B------:R-:W-:Y:S07]  /*b060*/  FFMA.FTZ R71, R148, UR4, -R55.reuse ;  /* 0x0000000494477c23 */ /* 0x100fee0008010837 */
[----:B------:R-:W-:Y:S01]  /*b070*/  MUFU.EX2 R69, R69 ;  /* 0x0000004500457308 */ /* 0x000fe20000000800 */
[----:B------:R-:W-:Y:S01]  /*b080*/  FFMA.FTZ R64, R151, UR4, -R55 ;  /* 0x0000000497407c23 */ /* 0x000fe20008010837 */
[----:B------:R-:W-:Y:S01]  /*b090*/  FFMA.FTZ R121, R24, R121, R41 ;  /* 0x0000007918797223 */ /* 0x000fe20000010029 */
[----:B------:R-:W-:Y:S07]  /*b0a0*/  FFMA.FTZ R120, R23, R120, R40 ;  /* 0x0000007817787223 */ /* 0x000fee0000010028 */
[----:B------:R-:W-:Y:S01]  /*b0b0*/  MUFU.EX2 R67, R67 ;  /* 0x0000004300437308 */ /* 0x000fe20000000800 */
[----:B------:R-:W-:Y:S01]  /*b0c0*/  LDSM.16.MT88.4 R40, [R44+0xc00] ;  /* 0x000c00002c28783b */ /* 0x000fe20000004200 */
        /* <DEDUP_REMOVED lines=9> */
[C---:B------:R-:W-:Y:S01]  /*b160*/  FMUL.FTZ R12, R24.reuse, R72 ;  /* 0x00000048180c7220 */ /* 0x040fe20000410000 */
[--C-:B------:R-:W-:Y:S01]  /*b170*/  FFMA.FTZ R72, R145, UR4, -R56.reuse ;  /* 0x0000000491487c23 */ /* 0x100fe20008010838 */
[----:B------:R-:W-:Y:S01]  /*b180*/  FMUL.FTZ R13, R24, R73 ;  /* 0x00000049180d7220 */ /* 0x000fe20000410000 */
[C---:B------:R-:W-:Y:S06]  /*b190*/  HMMA.16816.F32 R8, R28.reuse, R14, R8 ;  /* 0x0000000e1c08723c */ /* 0x040fec0000001808 */
[----:B------:R-:W1:Y:S01]  /*b1a0*/  MUFU.EX2 R68, R68 ;  /* 0x0000004400447308 */ /* 0x000e620000000800 */
[C---:B------:R-:W-:Y:S01]  /*b1b0*/  FMUL.FTZ R14, R23.reuse, R74 ;  /* 0x0000004a170e7220 */ /* 0x040fe20000410000 */
[----:B------:R-:W-:Y:S08]  /*b1c0*/  FMUL.FTZ R15, R23, R75 ;  /* 0x0000004b170f7220 */ /* 0x000ff00000410000 */
        /* <DEDUP_REMOVED lines=16> */
[----:B-1----:R-:W-:Y:S01]  /*b2d0*/  F2FP.F16.F32.PACK_AB R28, R68, R67 ;  /* 0x00000043441c723e */ /* 0x002fe200000000ff */
[----:B------:R-:W-:Y:S01]  /*b2e0*/  FFMA.FTZ R53, R53, UR4, -R55 ;  /* 0x0000000435357c23 */ /* 0x000fe20008010837 */
[----:B------:R-:W-:Y:S07]  /*b2f0*/  F2FP.F16.F32.PACK_AB R29, R69, R77 ;  /* 0x0000004d451d723e */ /* 0x000fee00000000ff */
[----:B------:R-:W-:Y:S01]  /*b300*/  MUFU.EX2 R73, R73 ;  /* 0x0000004900497308 */ /* 0x000fe20000000800 */
[----:B--2---:R-:W-:Y:S01]  /*b310*/  F2FP.F16.F32.PACK_AB R30, R65, R72 ;  /* 0x00000048411e723e */ /* 0x004fe200000000ff */
[--C-:B------:R-:W-:Y:S01]  /*b320*/  FFMA.FTZ R82, R135, UR4, -R56.reuse ;  /* 0x0000000487527c23 */ /* 0x100fe20008010838 */
[--C-:B------:R-:W-:Y:S07]  /*b330*/  FFMA.FTZ R81, R137, UR4, -R56.reuse ;  /* 0x0000000489517c23 */ /* 0x100fee0008010838 */
[----:B------:R-:W-:Y:S01]  /*b340*/  MUFU.EX2 R70, R70 ;  /* 0x0000004600467308 */ /* 0x000fe20000000800 */
[----:B------:R-:W-:Y:S01]  /*b350*/  FFMA.FTZ R75, R138, UR4, -R56 ;  /* 0x000000048a4b7c23 */ /* 0x000fe20008010838 */
[----:B---3--:R-:W-:Y:S01]  /*b360*/  F2FP.F16.F32.PACK_AB R31, R63, R66 ;  /* 0x000000423f1f723e */ /* 0x008fe200000000ff */
[----:B------:R-:W-:Y:S07]  /*b370*/  FADD.FTZ R121, R61, R121 ;  /* 0x000000793d797221 */ /* 0x000fee0000010000 */
[----:B------:R-:W-:Y:S01]  /*b380*/  MUFU.EX2 R23, R140 ;  /* 0x0000008c00177308 */ /* 0x000fe20000000800 */
[----:B------:R-:W-:Y:S01]  /*b390*/  FADD.FTZ R120, R62, R120 ;  /* 0x000000783e787221 */ /* 0x000fe20000010000 */
[----:B------:R-:W-:Y:S01]  /*b3a0*/  FFMA.FTZ R62, R131, UR4, -R55 ;  /* 0x00000004833e7c23 */ /* 0x000fe20008010837 */
[----:B------:R-:W-:Y:S07]  /*b3b0*/  FFMA.FTZ R93, R139, UR4, -R56 ;  /* 0x000000048b5d7c23 */ /* 0x000fee0008010838 */
[----:B------:R-:W-:Y:S01]  /*b3c0*/  MUFU.EX2 R71, R71 ;  /* 0x0000004700477308 */ /* 0x000fe20000000800 */
[C---:B------:R-:W-:Y:S09]  /*b3d0*/  HMMA.16816.F32 R4, R28.reuse, R36, R4 ;  /* 0x000000241c04723c */ /* 0x040ff20000001804 */
[----:B------:R-:W-:Y:S01]  /*b3e0*/  MUFU.EX2 R64, R64 ;  /* 0x0000004000407308 */ /* 0x000fe20000000800 */
[----:B------:R-:W-:Y:S01]  /*b3f0*/  FADD.FTZ R120, R60, R120 ;  /* 0x000000783c787221 */ /* 0x000fe20000010000 */
[--C-:B------:R-:W-:Y:S01]  /*b400*/  FFMA.FTZ R92, R134, UR4, -R56.reuse ;  /* 0x00000004865c7c23 */ /* 0x100fe20008010838 */
[----:B------:R-:W-:Y:S07]  /*b410*/  FFMA.FTZ R127, R127, UR4, -R56 ;  /* 0x000000047f7f7c23 */ /* 0x000fee0008010838 */
[----:B------:R-:W1:Y:S01]  /*b420*/  MUFU.EX2 R84, R84 ;  /* 0x0000005400547308 */ /* 0x000e620000000800 */
[C---:B------:R-:W-:Y:S01]  /*b430*/  HMMA.16816.F32 R8, R28.reuse, R38, R8 ;  /* 0x000000261c08723c */ /* 0x040fe20000001808 */
[----:B------:R-:W2:Y:S02]  /*b440*/  LDSM.16.MT88.4 R36, [R87+0x3800] ;  /* 0x003800005724783b */ /* 0x000ea40000004200 */
[----:B------:R-:W-:Y:S06]  /*b450*/  FADD.FTZ R120, R57, R120 ;  /* 0x0000007839787221 */ /* 0x000fec0000010000 */
[----:B------:R-:W-:Y:S01]  /*b460*/  MUFU.EX2 R80, R80 ;  /* 0x0000005000507308 */ /* 0x000fe20000000800 */
[----:B------:R-:W-:Y:S01]  /*b470*/  FFMA.FTZ R96, R96, UR4, -R56 ;  /* 0x0000000460607c23 */ /* 0x000fe20008010838 */
[----:B------:R-:W-:Y:S01]  /*b480*/  FADD.FTZ R121, R58, R121 ;  /* 0x000000793a797221 */ /* 0x000fe20000010000 */
[----:B------:R-:W-:Y:S07]  /*b490*/  FADD.FTZ R77, R77, R120 ;  /* 0x000000784d4d7221 */ /* 0x000fee0000010000 */
[----:B------:R-:W3:Y:S01]  /*b4a0*/  MUFU.EX2 R82, R82 ;  /* 0x0000005200527308 */ /* 0x000ee20000000800 */
[--C-:B------:R-:W-:Y:S01]  /*b4b0*/  FFMA.FTZ R58, R130, UR4, -R56.reuse ;  /* 0x00000004823a7c23 */ /* 0x100fe20008010838 */
[----:B------:R-:W-:Y:S01]  /*b4c0*/  FADD.FTZ R59, R59, R121 ;  /* 0x000000793b3b7221 */ /* 0x000fe20000010000 */
[----:B------:R-:W-:Y:S07]  /*b4d0*/  FADD.FTZ R69, R69, R77 ;  /* 0x0000004d45457221 */ /* 0x000fee0000010000 */
[----:B------:R-:W-:Y:S01]  /*b4e0*/  MUFU.EX2 R83, R83 ;  /* 0x0000005300537308 */ /* 0x000fe20000000800 */
[----:B-1----:R-:W-:Y:S01]  /*b4f0*/  F2FP.F16.F32.PACK_AB R27, R84, R23 ;  /* 0x00000017541b723e */ /* 0x002fe200000000ff */
[C---:B----4-:R-:W-:Y:S08]  /*b500*/  HMMA.16816.F32 R12, R28.reuse, R32, R12 ;  /* 0x000000201c0c723c */ /* 0x050ff0000000180c */
[----:B------:R-:W1:Y:S01]  /*b510*/  MUFU.EX2 R85, R85 ;  /* 0x0000005500557308 */ /* 0x000e620000000800 */
[----:B------:R-:W-:Y:S01]  /*b520*/  FADD.FTZ R59, R67, R59 ;  /* 0x0000003b433b7221 */ /* 0x000fe20000010000 */
[----:B------:R-:W-:Y:S01]  /*b530*/  FFMA.FTZ R67, R91, UR4, -R55 ;  /* 0x000000045b437c23 */ /* 0x000fe20008010837 */
[----:B------:R-:W-:Y:S07]  /*b540*/  FADD.FTZ R69, R66, R69 ;  /* 0x0000004542457221 */ /* 0x000fee0000010000 */
[----:B------:R-:W-:Y:S01]  /*b550*/  MUFU.EX2 R81, R81 ;  /* 0x0000005100517308 */ /* 0x000fe20000000800 */
[----:B------:R-:W-:Y:S01]  /*b560*/  FFMA.FTZ R66, R89, UR4, -R55 ;  /* 0x0000000459427c23 */ /* 0x000fe20008010837 */
[----:B------:R-:W-:Y:S01]  /*b570*/  HMMA.16816.F32 R16, R28, R34, R16 ;  /* 0x000000221c10723c */ /* 0x000fe20000001810 */
[----:B------:R-:W4:Y:S07]  /*b580*/  LDSM.16.MT88.4 R32, [R44+0x800] ;  /* 0x000800002c20783b */ /* 0x000f2e0000004200 */
[----:B------:R-:W5:Y:S01]  /*b590*/  MUFU.EX2 R75, R75 ;  /* 0x0000004b004b7308 */ /* 0x000f620000000800 */
        /* <DEDUP_REMOVED lines=8> */
[----:B---3--:R-:W-:Y:S01]  /*b620*/  F2FP.F16.F32.PACK_AB R24, R82, R80 ;  /* 0x000000505218723e */ /* 0x008fe200000000ff */
[----:B------:R-:W-:Y:S01]  /*b630*/  FADD.FTZ R79, R76, R79 ;  /* 0x0000004f4c4f7221 */ /* 0x000fe20000010000 */
[----:B-1----:R-:W-:Y:S07]  /*b640*/  F2FP.F16.F32.PACK_AB R25, R85, R83 ;  /* 0x000000535519723e */ /* 0x002fee00000000ff */
[----:B------:R-:W1:Y:S01]  /*b650*/  MUFU.EX2 R61, R136 ;  /* 0x00000088003d7308 */ /* 0x000e620000000800 */
[----:B------:R-:W-:Y:S01]  /*b660*/  FADD.FTZ R59, R68, R59 ;  /* 0x0000003b443b7221 */ /* 0x000fe20000010000 */
[----:B------:R-:W-:Y:S01]  /*b670*/  FADD.FTZ R71, R71, R79 ;  /* 0x0000004f47477221 */ /* 0x000fe20000010000 */
[----:B-----5:R-:W-:Y:S07]  /*b680*/  F2FP.F16.F32.PACK_AB R26, R75, R81 ;  /* 0x000000514b1a723e */ /* 0x020fee00000000ff */
[----:B------:R-:W3:Y:S01]  /*b690*/  MUFU.EX2 R62, R62 ;  /* 0x0000003e003e7308 */ /* 0x000ee20000000800 */
[C---:B--2---:R-:W-:Y:S09]  /*b6a0*/  HMMA.16816.F32 R4, R28.reuse, R36, R4 ;  /* 0x000000241c04723c */ /* 0x044ff20000001804 */
[----:B------:R-:W-:Y:S01]  /*b6b0*/  MUFU.EX2 R60, R127 ;  /* 0x0000007f003c7308 */ /* 0x000fe20000000800 */
[----:B------:R-:W-:Y:S01]  /*b6c0*/  FADD.FTZ R72, R72, R59 ;  /* 0x0000003b48487221 */ /* 0x000fe20000010000 */
[--C-:B------:R-:W-:Y:S01]  /*b6d0*/  FFMA.FTZ R68, R54, UR4, -R55.reuse ;  /* 0x0000000436447c23 */ /* 0x100fe20008010837 */
[----:B------:R-:W-:Y:S07]  /*b6e0*/  FFMA.FTZ R59, R97, UR4, -R56 ;  /* 0x00000004613b7c23 */ /* 0x000fee0008010838 */
[----:B------:R-:W2:Y:S01]  /*b6f0*/  MUFU.EX2 R58, R58 ;  /* 0x0000003a003a7308 */ /* 0x000ea20000000800 */
[C---:B------:R-:W-:Y:S01]  /*b700*/  HMMA.16816.F32 R8, R28.reuse, R38, R8 ;  /* 0x000000261c08723c */ /* 0x040fe20000001808 */
[----:B------:R-:W5:Y:S02]  /*b710*/  LDSM.16.MT88.4 R36, [R87+0x3c00] ;  /* 0x003c00005724783b */ /* 0x000f640000004200 */
[----:B------:R-:W-:Y:S06]  /*b720*/  FADD.FTZ R72, R65, R72 ;  /* 0x0000004841487221 */ /* 0x000fec0000010000 */
[----:B------:R-:W-:Y:S01]  /*b730*/  MUFU.EX2 R57, R124 ;  /* 0x0000007c00397308 */ /* 0x000fe20000000800 */
[----:B------:R-:W-:Y:S01]  /*b740*/  FFMA.FTZ R65, R98, UR4, -R55 ;  /* 0x0000000462417c23 */ /* 0x000fe20008010837 */
[----:B------:R-:W-:Y:S01]  /*b750*/  FFMA.FTZ R63, R99, UR4, -R56 ;  /* 0x00000004633f7c23 */ /* 0x000fe20008010838 */
[----:B------:R-:W-:Y:S07]  /*b760*/  FADD.FTZ R72, R78, R72 ;  /* 0x000000484e487221 */ /* 0x000fee0000010000 */
[----:B------:R-:W-:Y:S01]  /*b770*/  MUFU.EX2 R59, R59 ;  /* 0x0000003b003b7308 */ /* 0x000fe20000000800 */
[----:B------:R-:W-:Y:S01]  /*b780*/  LDSM.16.MT88.4 R76, [R87+0x4c00] ;  /* 0x004c0000574c783b */ /* 0x000fe20000004200 */
[----:B------:R-:W-:Y:S01]  /*b790*/  FADD.FTZ R71, R64, R71 ;  /* 0x0000004740477221 */ /* 0x000fe20000010000 */
[----:B------:R-:W-:Y:S07]  /*b7a0*/  FFMA.FTZ R64, R52, UR4, -R56 ;  /* 0x0000000434407c23 */ /* 0x000fee0008010838 */
[----:B------:R-:W-:Y:S01]  /*b7b0*/  MUFU.EX2 R65, R65 ;  /* 0x0000004100417308 */ /* 0x000fe20000000800 */
[----:B------:R-:W-:Y:S01]  /*b7c0*/  FADD.FTZ R72, R74, R72 ;  /* 0x000000484a487221 */ /* 0x000fe20000010000 */
[C---:B----4-:R-:W-:Y:S08]  /*b7d0*/  HMMA.16816.F32 R12, R28.reuse, R32, R12 ;  /* 0x000000201c0c723c */ /* 0x050ff0000000180c */
[----:B------:R-:W-:Y:S01]  /*b7e0*/  MUFU.EX2 R63, R63 ;  /* 0x0000003f003f7308 */ /* 0x000fe20000000800 */
[----:B------:R-:W-:Y:S01]  /*b7f0*/  FADD.FTZ R71, R83, R71 ;  /* 0x0000004753477221 */ /* 0x000fe20000010000 */
[----:B------:R-:W-:Y:S01]  /*b800*/  FADD.FTZ R73, R73, R72 ;  /* 0x0000004849497221 */ /* 0x000fe20000010000 */
[--C-:B------:R-:W-:Y:S07]  /*b810*/  FFMA.FTZ R72, R88, UR4, -R56.reuse ;  /* 0x0000000458487c23 */ /* 0x100fee0008010838 */
[----:B------:R-:W-:Y:S01]  /*b820*/  MUFU.EX2 R66, R66 ;  /* 0x0000004200427308 */ /* 0x000fe20000000800 */
[----:B------:R-:W-:Y:S01]  /*b830*/  FADD.FTZ R85, R85, R71 ;  /* 0x0000004755557221 */ /* 0x000fe20000010000 */
[----:B------:R-:W-:Y:S01]  /*b840*/  HMMA.16816.F32 R16, R28, R34, R16 ;  /* 0x000000221c10723c */ /* 0x000fe20000001810 */
[----:B------:R-:W4:Y:S07]  /*b850*/  LDSM.16.MT88.4 R28, [R87+0x4000] ;  /* 0x00400000571c783b */ /* 0x000f2e0000004200 */
[----:B------:R-:W-:Y:S01]  /*b860*/  MUFU.EX2 R67, R67 ;  /* 0x0000004300437308 */ /* 0x000fe20000000800 */
[----:B------:R-:W-:Y:S01]  /*b870*/  FADD.FTZ R85, R23, R85 ;  /* 0x0000005517557221 */ /* 0x000fe20000010000 */
[--C-:B------:R-:W-:Y:S01]  /*b880*/  FFMA.FTZ R90, R90, UR4, -R56.reuse ;  /* 0x000000045a5a7c23 */ /* 0x100fe20008010838 */
[----:B------:R-:W-:Y:S07]  /*b890*/  FADD.FTZ R70, R70, R73 ;  /* 0x0000004946467221 */ /* 0x000fee0000010000 */
[----:B------:R2:W-:Y:S01]  /*b8a0*/  MUFU.EX2 R52, R68 ;  /* 0x0000004400347308 */ /* 0x0005e20000000800 */
[----:B------:R-:W-:Y:S01]  /*b8b0*/  FFMA.FTZ R45, R45, UR4, -R56 ;  /* 0x000000042d2d7c23 */ /* 0x000fe20008010838 */
[----:B------:R-:W-:Y:S01]  /*b8c0*/  FADD.FTZ R84, R84, R85 ;  /* 0x0000005554547221 */ /* 0x000fe20000010000 */
[----:B------:R-:W4:Y:S07]  /*b8d0*/  LDSM.16.MT88.4 R32, [R44+0x1000] ;  /* 0x001000002c20783b */ /* 0x000f2e0000004200 */
[----:B------:R-:W-:Y:S01]  /*b8e0*/  MUFU.EX2 R72, R72 ;  /* 0x0000004800487308 */ /* 0x000fe20000000800 */
[----:B------:R-:W-:Y:S01]  /*b8f0*/  MOV R85, R0 ;  /* 0x0000000000557202 */ /* 0x000fe20000000f00 */
[----:B------:R-:W-:Y:S01]  /*b900*/  FADD.FTZ R70, R80, R70 ;  /* 0x0000004650467221 */ /* 0x000fe20000010000 */
[----:B-1----:R-:W-:Y:S07]  /*b910*/  FADD.FTZ R84, R61, R84 ;  /* 0x000000543d547221 */ /* 0x002fee0000010000 */
[----:B------:R-:W-:Y:S01]  /*b920*/  MUFU.EX2 R54, R90 ;  /* 0x0000005a00367308 */ /* 0x000fe20000000800 */
[----:B------:R-:W-:Y:S01]  /*b930*/  FADD.FTZ R70, R82, R70 ;  /* 0x0000004652467221 */ /* 0x000fe20000010000 */
[----:B---3--:R-:W-:Y:S08]  /*b940*/  FADD.FTZ R84, R62, R84 ;  /* 0x000000543e547221 */ /* 0x008ff00000010000 */
[----:B------:R-:W-:Y:S01]  /*b950*/  MUFU.EX2 R53, R53 ;  /* 0x0000003500357308 */ /* 0x000fe20000000800 */
[C---:B-----5:R-:W-:Y:S05]  /*b960*/  HMMA.16816.F32 R4, R24.reuse, R36, R4 ;  /* 0x000000241804723c */ /* 0x060fea0000001804 */
[----:B--2---:R-:W-:Y:S01]  /*b970*/  FFMA.FTZ R68, R48, UR4, -R55 ;  /* 0x0000000430447c23 */ /* 0x004fe20008010837 */
[----:B------:R-:W-:Y:S02]  /*b980*/  FADD.FTZ R81, R81, R70 ;  /* 0x0000004651517221 */ /* 0x000fe40000010000 */
[C---:B------:R-:W-:Y:S01]  /*b990*/  HMMA.16816.F32 R8, R24.reuse, R38, R8 ;  /* 0x000000261808723c */ /* 0x040fe20000001808 */
[----:B------:R-:W1:Y:S02]  /*b9a0*/  LDSM.16.MT88.4 R36, [R87+0x4400] ;  /* 0x004400005724783b */ /* 0x000e640000004200 */
[----:B------:R-:W-:Y:S05]  /*b9b0*/  FADD.FTZ R81, R75, R81 ;  /* 0x000000514b517221 */ /* 0x000fea0000010000 */
[C---:B------:R-:W-:Y:S01]  /*b9c0*/  HMMA.16816.F32 R12, R24.reuse, R40, R12 ;  /* 0x00000028180c723c */ /* 0x040fe2000000180c */
[----:B------:R-:W2:Y:S02]  /*b9d0*/  MUFU.EX2 R40, R125 ;  /* 0x0000007d00287308 */ /* 0x000ea40000000800 */
[----:B------:R-:W-:Y:S05]  /*b9e0*/  FFMA.FTZ R41, R122, UR4, -R56 ;  /* 0x000000047a297c23 */ /* 0x000fea0008010838 */
[----:B------:R-:W-:Y:S03]  /*b9f0*/  HMMA.16816.F32 R16, R24, R42, R16 ;  /* 0x0000002a1810723c */ /* 0x000fe60000001810 */
[----:B------:R-:W3:Y:S01]  /*ba00*/  MUFU.EX2 R42, R96 ;  /* 0x00000060002a7308 */ /* 0x000ee20000000800 */
[----:B------:R-:W-:Y:S01]  /*ba10*/  F2FP.F16.F32.PACK_AB R24, R92, R93 ;  /* 0x0000005d5c18723e */ /* 0x000fe200000000ff */
[----:B------:R-:W-:Y:S01]  /*ba20*/  FFMA.FTZ R43, R123, UR4, -R55 ;  /* 0x000000047b2b7c23 */ /* 0x000fe20008010837 */
[----:B------:R-:W-:Y:S07]  /*ba30*/  F2FP.F16.F32.PACK_AB R25, R62, R61 ;  /* 0x0000003d3e19723e */ /* 0x000fee00000000ff */
[----:B------:R-:W-:Y:S01]  /*ba40*/  MUFU.EX2 R41, R41 ;  /* 0x0000002900297308 */ /* 0x000fe20000000800 */
[----:B------:R-:W-:Y:S01]  /*ba50*/  F2FP.F16.F32.PACK_AB R26, R58, R60 ;  /* 0x0000003c3a1a723e */ /* 0x000fe200000000ff */
[----:B------:R-:W-:Y:S01]  /*ba60*/  FADD.FTZ R93, R93, R81 ;  /* 0x000000515d5d7221 */ /* 0x000fe20000010000 */
[----:B--2---:R-:W-:Y:S07]  /*ba70*/  F2FP.F16.F32.PACK_AB R27, R40, R57 ;  /* 0x00000039281b723e */ /* 0x004fee00000000ff */
[----:B------:R-:W2:Y:S01]  /*ba80*/  MUFU.EX2 R43, R43 ;  /* 0x0000002b002b7308 */ /* 0x000ea20000000800 */
[----:B------:R-:W-:Y:S01]  /*ba90*/  FADD.FTZ R57, R57, R84 ;  /* 0x0000005439397221 */ /* 0x000fe20000010000 */
[----:B------:R-:W-:Y:S01]  /*baa0*/  MOV R84, R2 ;  /* 0x0000000200547202 */ /* 0x000fe20000000f00 */
[----:B------:R-:W-:Y:S02]  /*bab0*/  FADD.FTZ R93, R92, R93 ;  /* 0x0000005d5c5d7221 */ /* 0x000fe40000010000 */
[----:B------:R-:W-:Y:S01]  /*bac0*/  FADD.FTZ R57, R40, R57 ;  /* 0x0000003928397221 */ /* 0x000fe20000010000 */
[C---:B----4-:R-:W-:Y:S03]  /*bad0*/  HMMA.16816.F32 R4, R24.reuse, R28, R4 ;  /* 0x0000001c1804723c */ /* 0x050fe60000001804 */
[----:B------:R-:W-:Y:S04]  /*bae0*/  FADD.FTZ R93, R60, R93 ;  /* 0x0000005d3c5d7221 */ /* 0x000fe80000010000 */
[----:B------:R-:W-:Y:S01]  /*baf0*/  FADD.FTZ R93, R58, R93 ;  /* 0x0000005d3a5d7221 */ /* 0x000fe20000010000 */
[C---:B------:R-:W-:Y:S01]  /*bb00*/  HMMA.16816.F32 R8, R24.reuse, R30, R8 ;  /* 0x0000001e1808723c */ /* 0x040fe20000001808 */
[----:B------:R-:W4:Y:S02]  /*bb10*/  LDSM.16.MT88.4 R28, [R44+0x1400] ;  /* 0x001400002c1c783b */ /* 0x000f240000004200 */
[----:B---3--:R-:W-:Y:S01]  /*bb20*/  FADD.FTZ R93, R42, R93 ;  /* 0x0000005d2a5d7221 */ /* 0x008fe20000010000 */
[----:B--2---:R-:W-:Y:S04]  /*bb30*/  FADD.FTZ R57, R43, R57 ;  /* 0x000000392b397221 */ /* 0x004fe80000010000 */
[C---:B------:R-:W-:Y:S08]  /*bb40*/  HMMA.16816.F32 R12, R24.reuse, R32, R12 ;  /* 0x00000020180c723c */ /* 0x040ff0000000180c */
[----:B------:R-:W-:Y:S01]  /*bb50*/  HMMA.16816.F32 R16, R24, R34, R16 ;  /* 0x000000221810723c */ /* 0x000fe20000001810 */
[----:B------:R-:W2:Y:S02]  /*bb60*/  LDSM.16.MT88.4 R32, [R87+0x4800] ;  /* 0x004800005720783b */ /* 0x000ea40000004200 */
[C---:B------:R-:W-:Y:S01]  /*bb70*/  F2FP.F16.F32.PACK_AB R24, R41.reuse, R42 ;  /* 0x0000002a2918723e */ /* 0x040fe200000000ff */
[----:B------:R-:W-:Y:S01]  /*bb80*/  FADD.FTZ R41, R41, R93 ;  /* 0x0000005d29297221 */ /* 0x000fe20000010000 */
[C---:B------:R-:W-:Y:S01]  /*bb90*/  F2FP.F16.F32.PACK_AB R25, R65.reuse, R43 ;  /* 0x0000002b4119723e */ /* 0x040fe200000000ff */
        /* <DEDUP_REMOVED lines=8> */
[--C-:B------:R-:W-:Y:S01]  /*bc20*/  FFMA.FTZ R37, R49, UR4, -R56.reuse ;  /* 0x0000000431257c23 */ /* 0x100fe20008010838 */
[----:B------:R-:W-:Y:S01]  /*bc30*/  FFMA.FTZ R36, R50, UR4, -R55 ;  /* 0x0000000432247c23 */ /* 0x000fe20008010837 */
[----:B------:R1:W-:Y:S01]  /*bc40*/  MUFU.EX2 R49, R64 ;  /* 0x0000004000317308 */ /* 0x0003e20000000800 */
[----:B------:R-:W-:Y:S02]  /*bc50*/  FADD.FTZ R63, R72, R63 ;  /* 0x0000003f483f7221 */ /* 0x000fe40000010000 */
[C---:B------:R-:W-:Y:S07]  /*bc60*/  HMMA.16816.F32 R8, R24.reuse, R38, R8 ;  /* 0x000000261808723c */ /* 0x040fee0000001808 */
[----:B------:R-:W3:Y:S10]  /*bc70*/  MUFU.EX2 R50, R37 ;  /* 0x0000002500327308 */ /* 0x000ef40000000800 */
[----:B------:R5:W-:Y:S01]  /*bc80*/  MUFU.EX2 R48, R36 ;  /* 0x0000002400307308 */ /* 0x000be20000000800 */
[C---:B----4-:R-:W-:Y:S03]  /*bc90*/  HMMA.16816.F32 R12, R24.reuse, R28, R12 ;  /* 0x0000001c180c723c */ /* 0x050fe6000000180c */
[--C-:B-1----:R-:W-:Y:S01]  /*bca0*/  FFMA.FTZ R64, R47, UR4, -R56.reuse ;  /* 0x000000042f407c23 */ /* 0x102fe20008010838 */
[--C-:B------:R-:W-:Y:S05]  /*bcb0*/  FFMA.FTZ R29, R51, UR4, -R56.reuse ;  /* 0x00000004331d7c23 */ /* 0x100fea0008010838 */
[----:B------:R-:W1:Y:S01]  /*bcc0*/  MUFU.EX2 R47, R68 ;  /* 0x00000044002f7308 */ /* 0x000e620000000800 */
[----:B------:R-:W-:Y:S01]  /*bcd0*/  FFMA.FTZ R56, R46, UR4, -R56 ;  /* 0x000000042e387c23 */ /* 0x000fe20008010838 */
[----:B------:R-:W-:Y:S08]  /*bce0*/  HMMA.16816.F32 R16, R24, R30, R16 ;  /* 0x0000001e1810723c */ /* 0x000ff00000001810 */
[----:B------:R-:W-:Y:S01]  /*bcf0*/  MUFU.EX2 R31, R22 ;  /* 0x00000016001f7308 */ /* 0x000fe20000000800 */
[----:B-----5:R-:W4:Y:S01]  /*bd00*/  LDSM.16.MT88.4 R36, [R44+0x1800] ;  /* 0x001800002c24783b */ /* 0x020f220000004200 */
[--C-:B------:R-:W-:Y:S01]  /*bd10*/  FFMA.FTZ R30, R21, UR4, -R55.reuse ;  /* 0x00000004151e7c23 */ /* 0x100fe20008010837 */
[----:B------:R-:W-:Y:S01]  /*bd20*/  FFMA.FTZ R55, R3, UR4, -R55 ;  /* 0x0000000403377c23 */ /* 0x000fe20008010837 */
[----:B------:R-:W-:Y:S06]  /*bd30*/  F2FP.F16.F32.PACK_AB R24, R54, R72 ;  /* 0x000000483618723e */ /* 0x000fec00000000ff */
[----:B------:R5:W-:Y:S01]  /*bd40*/  MUFU.EX2 R3, R20 ;  /* 0x0000001400037308 */ /* 0x000be20000000800 */
[----:B------:R-:W-:Y:S01]  /*bd50*/  F2FP.F16.F32.PACK_AB R25, R52, R53 ;  /* 0x000000353419723e */ /* 0x000fe200000000ff */
[----:B------:R-:W-:Y:S01]  /*bd60*/  FADD.FTZ R53, R53, R65 ;  /* 0x0000004135357221 */ /* 0x000fe20000010000 */
[----:B---3--:R-:W-:Y:S07]  /*bd70*/  F2FP.F16.F32.PACK_AB R26, R50, R49 ;  /* 0x00000031321a723e */ /* 0x008fee00000000ff */
[----:B------:R-:W3:Y:S01]  /*bd80*/  MUFU.EX2 R28, R64 ;  /* 0x00000040001c7308 */ /* 0x000ee20000000800 */
[----:B-1----:R-:W-:Y:S01]  /*bd90*/  F2FP.F16.F32.PACK_AB R27, R47, R48 ;  /* 0x000000302f1b723e */ /* 0x002fe200000000ff */
[----:B------:R-:W-:Y:S01]  /*bda0*/  FADD.FTZ R54, R54, R63 ;  /* 0x0000003f36367221 */ /* 0x000fe20000010000 */
[----:B------:R-:W-:Y:S07]  /*bdb0*/  FADD.FTZ R53, R52, R53 ;  /* 0x0000003534357221 */ /* 0x000fee0000010000 */
[----:B------:R-:W1:Y:S01]  /*bdc0*/  MUFU.EX2 R29, R29 ;  /* 0x0000001d001d7308 */ /* 0x000e620000000800 */
[----:B------:R-:W-:Y:S01]  /*bdd0*/  FADD.FTZ R54, R49, R54 ;  /* 0x0000003631367221 */ /* 0x000fe20000010000 */
[----:B------:R-:W-:Y:S01]  /*bde0*/  FADD.FTZ R48, R48, R53 ;  /* 0x0000003530307221 */ /* 0x000fe20000010000 */
[C---:B--2---:R-:W-:Y:S07]  /*bdf0*/  HMMA.16816.F32 R4, R24.reuse, R32, R4 ;  /* 0x000000201804723c */ /* 0x044fee0000001804 */
[----:B------:R-:W2:Y:S01]  /*be00*/  MUFU.EX2 R30, R30 ;  /* 0x0000001e001e7308 */ /* 0x000ea20000000800 */
[----:B-----5:R-:W5:Y:S01]  /*be10*/  LDSM.16.MT88.4 R20, [R44+0x1c00] ;  /* 0x001c00002c14783b */ /* 0x020f620000004200 */
[----:B------:R-:W-:Y:S01]  /*be20*/  FADD.FTZ R50, R50, R54 ;  /* 0x0000003632327221 */ /* 0x000fe20000010000 */
[----:B------:R-:W-:Y:S07]  /*be30*/  FADD.FTZ R48, R47, R48 ;  /* 0x000000302f307221 */ /* 0x000fee0000010000 */
[----:B------:R-:W4:Y:S01]  /*be40*/  MUFU.EX2 R32, R45 ;  /* 0x0000002d00207308 */ /* 0x000f220000000800 */
[----:B---3--:R-:W-:Y:S01]  /*be50*/  FADD.FTZ R50, R28, R50 ;  /* 0x000000321c327221 */ /* 0x008fe20000010000 */
[C---:B------:R-:W-:Y:S08]  /*be60*/  HMMA.16816.F32 R8, R24.reuse, R34, R8 ;  /* 0x000000221808723c */ /* 0x040ff00000001808 */
[----:B------:R-:W3:Y:S01]  /*be70*/  MUFU.EX2 R56, R56 ;  /* 0x0000003800387308 */ /* 0x000ee20000000800 */
[C---:B-1----:R-:W-:Y:S01]  /*be80*/  F2FP.F16.F32.PACK_AB R68, R29.reuse, R28 ;  /* 0x0000001c1d44723e */ /* 0x042fe200000000ff */
[----:B------:R-:W-:Y:S08]  /*be90*/  FADD.FTZ R29, R29, R50 ;  /* 0x000000321d1d7221 */ /* 0x000ff00000010000 */
[----:B------:R-:W1:Y:S01]  /*bea0*/  MUFU.EX2 R55, R55 ;  /* 0x0000003700377308 */ /* 0x000e620000000800 */
[----:B--2---:R-:W-:Y:S01]  /*beb0*/  F2FP.F16.F32.PACK_AB R69, R30, R31 ;  /* 0x0000001f1e45723e */ /* 0x004fe200000000ff */
[----:B------:R-:W-:Y:S01]  /*bec0*/  FADD.FTZ R31, R31, R48 ;  /* 0x000000301f1f7221 */ /* 0x000fe20000010000 */
[----:B----4-:R-:W-:Y:S03]  /*bed0*/  FADD.FTZ R29, R32, R29 ;  /* 0x0000001d201d7221 */ /* 0x010fe60000010000 */
[----:B------:R-:W-:Y:S01]  /*bee0*/  FADD.FTZ R31, R30, R31 ;  /* 0x0000001f1e1f7221 */ /* 0x000fe20000010000 */
[C---:B---3--:R-:W-:Y:S01]  /*bef0*/  F2FP.F16.F32.PACK_AB R70, R56.reuse, R32 ;  /* 0x000000203846723e */ /* 0x048fe200000000ff */
[C---:B------:R-:W-:Y:S03]  /*bf00*/  HMMA.16816.F32 R12, R24.reuse, R36, R12 ;  /* 0x00000024180c723c */ /* 0x040fe6000000180c */
[----:B-1----:R-:W-:Y:S01]  /*bf10*/  F2FP.F16.F32.PACK_AB R71, R55, R3 ;  /* 0x000000033747723e */ /* 0x002fe200000000ff */
[----:B------:R-:W-:Y:S01]  /*bf20*/  FADD.FTZ R31, R3, R31 ;  /* 0x0000001f031f7221 */ /* 0x000fe20000010000 */
[----:B------:R-:W-:Y:S03]  /*bf30*/  FADD.FTZ R121, R56, R29 ;  /* 0x0000001d38797221 */ /* 0x000fe60000010000 */
[----:B------:R-:W-:Y:S03]  /*bf40*/  HMMA.16816.F32 R16, R24, R38, R16 ;  /* 0x000000261810723c */ /* 0x000fe60000001810 */
[----:B------:R-:W-:Y:S05]  /*bf50*/  FADD.FTZ R120, R55, R31 ;  /* 0x0000001f37787221 */ /* 0x000fea0000010000 */
[C---:B------:R-:W-:Y:S08]  /*bf60*/  HMMA.16816.F32 R80, R68.reuse, R76, R4 ;  /* 0x0000004c4450723c */ /* 0x040ff00000001804 */
[C---:B------:R-:W-:Y:S08]  /*bf70*/  HMMA.16816.F32 R76, R68.reuse, R78, R8 ;  /* 0x0000004e444c723c */ /* 0x040ff00000001808 */
[C---:B-----5:R-:W-:Y:S08]  /*bf80*/  HMMA.16816.F32 R72, R68.reuse, R20, R12 ;  /* 0x000000144448723c */ /* 0x060ff0000000180c */
[----:B------:R-:W-:Y:S01]  /*bf90*/  HMMA.16816.F32 R68, R68, R22, R16 ;  /* 0x000000164444723c */ /* 0x000fe20000001810 */
[----:B------:R-:W-:Y:S08]  /*bfa0*/  @!UPT UIADD3 URZ, UPT, UPT, URZ, URZ, URZ ;  /* 0x000000fffffff290 */ /* 0x000ff0000fffe0ff */
[----:B------:R-:W-:Y:S11]  /*bfb0*/  @P0 BRA `(.L_x_3280) ;  /* 0xffffffd000140947 */ /* 0x000ff6000383ffff */
.L_x_3276:
[----:B------:R-:W1:Y:S01]  /*bfc0*/  SHFL.BFLY PT, R6, R121, 0x2, 0x1f ;  /* 0x0c401f0079067f89 */ /* 0x000e6200000e0000 */
[C---:B------:R-:W-:Y:S01]  /*bfd0*/  SHF.L.U32 R7, R86.reuse, 0x1, RZ ;  /* 0x0000000156077819 */ /* 0x040fe200000006ff */
[----:B------:R-:W2:Y:S01]  /*bfe0*/  LDC.U8 R9, c[0x0][0x548] ;  /* 0x00015200ff097b82 */ /* 0x000ea20000000000 */
[----:B------:R-:W-:Y:S01]  /*bff0*/  SHF.L.U32 R5, R86, 0x4, RZ ;  /* 0x0000000456057819 */ /* 0x000fe200000006ff */
[----:B------:R-:W3:Y:S01]  /*c000*/  SHFL.BFLY PT, R3, R120, 0x2, 0x1f ;  /* 0x0c401f0078037f89 */ /* 0x000ee200000e0000 */
[----:B------:R-:W-:Y:S01]  /*c010*/  LOP3.LUT R7, R7, 0x6, RZ, 0xc0, !PT ;  /* 0x0000000607077812 */ /* 0x000fe200078ec0ff */
[----:B------:R-:W-:Y:S01]  /*c020*/  BSSY.RECONVERGENT B0, `(.L_x_3281) ;  /* 0x0000068000007945 */ /* 0x000fe20003800200 */
[----:B------:R-:W-:Y:S01]  /*c030*/  ISETP.NE.AND P1, PT, R110, -0x1, PT ;  /* 0xffffffff6e00780c */ /* 0x000fe20003f25270 */
[----:B------:R-:W4:Y:S01]  /*c040*/  S2R R11, SR_CTAID.Z ;  /* 0x00000000000b7919 */ /* 0x000f220000002700 */
[----:B------:R-:W-:Y:S01]  /*c050*/  LOP3.LUT R5, R7, 0x3e00, R5, 0xf8, !PT ;  /* 0x00003e0007057812 */ /* 0x000fe200078ef805 */
[----:B------:R-:W5:Y:S01]  /*c060*/  LDC R13, c[0x0][0x434] ;  /* 0x00010d00ff0d7b82 */ /* 0x000f620000000800 */
[--C-:B------:R-:W-:Y:S01]  /*c070*/  LOP3.LUT R10, R112, 0xc0, R104.reuse, 0xf8, !PT ;  /* 0x000000c0700a7812 */ /* 0x100fe200078ef868 */
[----:B------:R-:W4:Y:S01]  /*c080*/  S2R R7, SR_CTAID.Y ;  /* 0x0000000000077919 */ /* 0x000f220000002600 */
[----:B------:R-:W-:-:S02]  /*c090*/  LOP3.LUT R104, R5, 0x20, R104, 0xf8, !PT ;  /* 0x0000002005687812 */ /* 0x000fc400078ef868 */
[----:B------:R-:W-:Y:S02]  /*c0a0*/  SHF.L.U32 R16, R86, 0x2, RZ ;  /* 0x0000000256107819 */ /* 0x000fe400000006ff */
[----:B------:R-:W-:Y:S01]  /*c0b0*/  LOP3.LUT R10, R104, R10, RZ, 0xfc, !PT ;  /* 0x0000000a680a7212 */ /* 0x000fe200078efcff */
[----:B------:R-:W4:Y:S01]  /*c0c0*/  S2UR UR6, SR_CTAID.X ;  /* 0x00000000000679c3 */ /* 0x000f220000002500 */
[----:B------:R-:W-:Y:S02]  /*c0d0*/  LOP3.LUT R14, R16, 0x40, RZ, 0xc0, !PT ;  /* 0x00000040100e7812 */ /* 0x000fe400078ec0ff */
[----:B------:R-:W-:Y:S02]  /*c0e0*/  LEA R10, R10, UR5, 0x1 ;  /* 0x000000050a0a7c11 */ /* 0x000fe4000f8e08ff */
[----:B------:R-:W-:Y:S01]  /*c0f0*/  LOP3.LUT P5, RZ, R86, 0x3, RZ, 0xc0, !PT ;  /* 0x0000000356ff7812 */ /* 0x000fe200078ac0ff */
[----:B-1----:R-:W-:Y:S01]  /*c100*/  FADD.FTZ R6, R6, R121 ;  /* 0x0000007906067221 */ /* 0x002fe20000010000 */
[----:B------:R-:W-:-:S02]  /*c110*/  IADD3 R14, PT, PT, R10, -R14, RZ ;  /* 0x8000000e0a0e7210 */ /* 0x000fc40007ffe0ff */
[----:B--2---:R-:W-:Y:S01]  /*c120*/  ISETP.NE.AND P2, PT, R9, RZ, PT ;  /* 0x000000ff0900720c */ /* 0x004fe20003f45270 */
[----:B---3--:R-:W-:Y:S01]  /*c130*/  FADD.FTZ R120, R3, R120 ;  /* 0x0000007803787221 */ /* 0x008fe20000010000 */
[----:B------:R-:W1:Y:S02]  /*c140*/  SHFL.BFLY PT, R4, R6, 0x1, 0x1f ;  /* 0x0c201f0006047f89 */ /* 0x000e6400000e0000 */
[----:B------:R-:W-:Y:S02]  /*c150*/  ISETP.NE.OR P0, PT, R110, -0x1, !P2 ;  /* 0xffffffff6e00780c */ /* 0x000fe40005705670 */
[----:B------:R-:W2:Y:S07]  /*c160*/  SHFL.BFLY PT, R3, R120, 0x1, 0x1f ;  /* 0x0c201f0078037f89 */ /* 0x000eae00000e0000 */
[----:B------:R-:W3:Y:S01]  /*c170*/  @!P2 LDC R12, c[0x0][0x3e0] ;  /* 0x0000f800ff0cab82 */ /* 0x000ee20000000800 */
[----:B----4-:R-:W-:-:S07]  /*c180*/  USHF.L.U32 UR6, UR6, 0x6, URZ ;  /* 0x0000000606067899 */ /* 0x010fce00080006ff */
[----:B------:R-:W4:Y:S01]  /*c190*/  @P2 LDC R18, c[0x0][0x454] ;  /* 0x00011500ff122b82 */ /* 0x000f220000000800 */
[----:B-1----:R-:W-:-:S04]  /*c1a0*/  FADD.FTZ R6, R6, R4 ;  /* 0x0000000406067221 */ /* 0x002fc80000010000 */
[----:B------:R-:W1:Y:S01]  /*c1b0*/  MUFU.RCP R4, R6 ;  /* 0x0000000600047308 */ /* 0x000e620000001000 */
[----:B--2---:R-:W-:Y:S01]  /*c1c0*/  FADD.FTZ R3, R120, R3 ;  /* 0x0000000378037221 */ /* 0x004fe20000010000 */
[----:B------:R-:W-:-:S04]  /*c1d0*/  FSETP.NE.FTZ.AND P4, PT, R6, RZ, PT ;  /* 0x000000ff0600720b */ /* 0x000fc80003f95000 */
[----:B------:R-:W-:Y:S02]  /*c1e0*/  FSETP.NE.FTZ.AND P3, PT, R3, RZ, PT ;  /* 0x000000ff0300720b */ /* 0x000fe40003f75000 */
[----:B------:R-:W2:Y:S08]  /*c1f0*/  MUFU.RCP R8, R3 ;  /* 0x0000000300087308 */ /* 0x000eb00000001000 */
        /* <DEDUP_REMOVED lines=12> */
[----:B------:R-:W-:Y:S01]  /*c2c0*/  F2FP.F16.F32.PACK_AB R80, R81, R80 ;  /* 0x000000505150723e */ /* 0x000fe200000000ff */
[----:B------:R-:W2:Y:S01]  /*c2d0*/  @P3 MUFU.LG2 R3, R3 ;  /* 0x0000000300033308 */ /* 0x000ea20000000c00 */
[----:B-----5:R-:W-:Y:S01]  /*c2e0*/  LOP3.LUT R6, R16, 0x20, RZ, 0xc0, !PT ;  /* 0x0000002010067812 */ /* 0x020fe200078ec0ff */
        /* <DEDUP_REMOVED lines=9> */
[----:B------:R-:W5:Y:S01]  /*c380*/  @P1 LDC.64 R8, c[0x0][0x408] ;  /* 0x00010200ff081b82 */ /* 0x000f620000000a00 */
[----:B------:R-:W-:Y:S01]  /*c390*/  STS [R10], R80 ;  /* 0x000000500a007388 */ /* 0x000fe20000000800 */
[----:B------:R-:W-:Y:S01]  /*c3a0*/  IADD3 R19, PT, PT, R10, -R6, RZ ;  /* 0x800000060a137210 */ /* 0x000fe20007ffe0ff */
[----:B---3--:R-:W-:Y:S01]  /*c3b0*/  @P4 FMUL.FTZ R15, R15, 0.69314718246459960938 ;  /* 0x3f3172180f0f4820 */ /* 0x008fe20000410000 */
[----:B------:R-:W-:Y:S01]  /*c3c0*/  F2FP.F16.F32.PACK_AB R76, R77, R76 ;  /* 0x0000004c4d4c723e */ /* 0x000fe200000000ff */
[----:B------:R3:W-:Y:S01]  /*c3d0*/  STS [R10+0x200], R82 ;  /* 0x000200520a007388 */ /* 0x0007e20000000800 */
[----:B------:R-:W-:Y:S01]  /*c3e0*/  F2FP.F16.F32.PACK_AB R78, R79, R78 ;  /* 0x0000004e4f4e723e */ /* 0x000fe200000000ff */
[----:B--2---:R-:W-:Y:S01]  /*c3f0*/  @P3 FMUL.FTZ R3, R3, 0.69314718246459960938 ;  /* 0x3f31721803033820 */ /* 0x004fe20000410000 */
[----:B------:R-:W-:Y:S01]  /*c400*/  F2FP.F16.F32.PACK_AB R72, R73, R72 ;  /* 0x000000484948723e */ /* 0x000fe200000000ff */
[----:B------:R2:W-:Y:S01]  /*c410*/  STS [R19+0x10], R76 ;  /* 0x0000104c13007388 */ /* 0x0005e20000000800 */
[----:B------:R-:W-:Y:S01]  /*c420*/  F2FP.F16.F32.PACK_AB R74, R75, R74 ;  /* 0x0000004a4b4a723e */ /* 0x000fe200000000ff */
[----:B-1----:R-:W-:Y:S01]  /*c430*/  @!P1 IMAD.WIDE.U32 R16, R7, R4, RZ ;  /* 0x0000000407109225 */ /* 0x002fe200078e00ff */
[----:B------:R-:W-:Y:S01]  /*c440*/  F2FP.F16.F32.PACK_AB R68, R69, R68 ;  /* 0x000000444544723e */ /* 0x000fe200000000ff */
[----:B------:R-:W1:Y:S01]  /*c450*/  @P4 LDC R4, c[0x0][0x458] ;  /* 0x00011600ff044b82 */ /* 0x000e620000000800 */
[----:B------:R-:W-:Y:S01]  /*c460*/  F2FP.F16.F32.PACK_AB R70, R71, R70 ;  /* 0x000000464746723e */ /* 0x000fe200000000ff */
[----:B------:R2:W-:Y:S01]  /*c470*/  STS [R19+0x210], R78 ;  /* 0x0002104e13007388 */ /* 0x0005e20000000800 */
[----:B------:R-:W-:Y:S01]  /*c480*/  IADD3 R6, PT, PT, -R6, R14, RZ ;  /* 0x0000000e06067210 */ /* 0x000fe20007ffe1ff */
[----:B------:R-:W-:-:S02]  /*c490*/  @!P1 IMAD R5, R7, R5, R17 ;  /* 0x0000000507059224 */ /* 0x000fc400078e0211 */
[----:B------:R2:W-:Y:S04]  /*c4a0*/  STS [R14+0x20], R72 ;  /* 0x000020480e007388 */ /* 0x0005e80000000800 */
[----:B------:R2:W-:Y:S01]  /*c4b0*/  STS [R14+0x220], R74 ;  /* 0x0002204a0e007388 */ /* 0x0005e20000000800 */
[----:B-----5:R-:W-:-:S03]  /*c4c0*/  @P1 IMAD.WIDE.U32 R20, R110, R8, RZ ;  /* 0x000000086e141225 */ /* 0x020fc600078e00ff */
[----:B------:R2:W-:Y:S01]  /*c4d0*/  STS [R6+0x30], R68 ;  /* 0x0000304406007388 */ /* 0x0005e20000000800 */
[----:B------:R-:W-:Y:S01]  /*c4e0*/  @P1 IMAD R5, R110, R9, R21 ;  /* 0x000000096e051224 */ /* 0x000fe200078e0215 */
[----:B------:R-:W-:Y:S01]  /*c4f0*/  MOV R9, 0x7f800000 ;  /* 0x7f80000000097802 */ /* 0x000fe20000000f00 */
[----:B---3--:R-:W3:Y:S01]  /*c500*/  @P3 LDC R10, c[0x0][0x458] ;  /* 0x00011600ff0a3b82 */ /* 0x008ee20000000800 */
[C---:B------:R-:W-:Y:S01]  /*c510*/  @!P2 IMAD R8, R7.reuse, R12, R11 ;  /* 0x0000000c0708a224 */ /* 0x040fe200078e020b */
[----:B------:R2:W-:Y:S01]  /*c520*/  STS [R6+0x230], R70 ;  /* 0x0002304606007388 */ /* 0x0005e20000000800 */
[-C--:B------:R-:W-:Y:S01]  /*c530*/  @!P0 IMAD R110, R7, R13.reuse, RZ ;  /* 0x0000000d076e8224 */ /* 0x080fe200078e02ff */
[----:B------:R-:W-:Y:S01]  /*c540*/  MOV R12, 0x7f800000 ;  /* 0x7f800000000c7802 */ /* 0x000fe20000000f00 */
[----:B------:R-:W-:Y:S02]  /*c550*/  @!P2 IMAD R8, R8, R13, RZ ;  /* 0x0000000d0808a224 */ /* 0x000fe400078e02ff */
[----:B-1----:R-:W-:Y:S01]  /*c560*/  @P4 FFMA.FTZ R12, R2, R4, R15 ;  /* 0x00000004020c4223 */ /* 0x002fe2000001000f */
[----:B----4-:R-:W-:-:S02]  /*c570*/  @P2 IMAD R8, R11, R18, R110 ;  /* 0x000000120b082224 */ /* 0x010fc400078e026e */
[----:B---3--:R-:W-:Y:S01]  /*c580*/  @P3 FFMA.FTZ R9, R0, R10, R3 ;  /* 0x0000000a00093223 */ /* 0x008fe20000010003 */
[----:B------:R-:W-:Y:S01]  /*c590*/  SHF.R.U32.HI R0, RZ, 0x2, R86 ;  /* 0x00000002ff007819 */ /* 0x000fe20000011656 */
[----:B------:R-:W-:Y:S06]  /*c5a0*/  BAR.SYNC.DEFER_BLOCKING 0x0 ;  /* 0x0000000000007b1d */ /* 0x000fec0000010000 */
[----:B--2---:R-:W-:Y:S05]  /*c5b0*/  @P5 BRA `(.L_x_3282) ;  /* 0x0000000000385947 */ /* 0x004fea0003800000 */
[----:B------:R-:W-:Y:S01]  /*c5c0*/  SHF.R.U32.HI R86, RZ, 0x1, R86 ;  /* 0x00000001ff567819 */ /* 0x000fe20000011656 */
[----:B------:R-:W1:Y:S01]  /*c5d0*/  LDCU.64 UR4, c[0x0][0x420] ;  /* 0x00008400ff0477ac */ /* 0x000e620008000a00 */
[----:B------:R-:W-:Y:S02]  /*c5e0*/  VIADD R8, R8, UR6 ;  /* 0x0000000608087c36 */ /* 0x000fe40008000000 */
        /* <DEDUP_REMOVED lines=11> */
.L_x_3282:
[----:B------:R-:W-:Y:S05]  /*c6a0*/  BSYNC.RECONVERGENT B0 ;  /* 0x0000000000007941 */ /* 0x000fea0003800200 */
.L_x_3281:
[----:B------:R-:W2:Y:S01]  /*c6b0*/  LDCU UR4, c[0x0][0x440] ;  /* 0x00008800ff0477ac */ /* 0x000ea20008000800 */
[----:B-1----:R-:W1:Y:S01]  /*c6c0*/  LDC.64 R2, c[0x0][0x408] ;  /* 0x00010200ff027b82 */ /* 0x002e620000000a00 */
[----:B------:R-:W-:Y:S01]  /*c6d0*/  IMAD.MOV.U32 R6, RZ, RZ, R103 ;  /* 0x000000ffff067224 */ /* 0x000fe200078e0067 */
        /* <DEDUP_REMOVED lines=35> */
.L_x_3283:
        /* <DEDUP_REMOVED lines=15> */
.L_x_4917:


//--------------------- .text._ZN5flash24flash_fwd_splitkv_kernelI23Flash_fwd_kernel_traitsILi32ELi64ELi128ELi4ELb0ELb0EN7cutlass6half_tE19Flash_kernel_traitsILi32ELi64ELi128ELi4ES3_EELb1ELb0ELb0ELb0ELb0ELb0ELb0ELb1EEEvNS_16Flash_fwd_paramsE --------------------------
	.section	.text._ZN5flash24flash_fwd_splitkv_kernelI23Flash_fwd_kernel_traitsILi32ELi64ELi128ELi4ELb0ELb0EN7cutlass6half_tE19Flash_kernel_traitsILi32ELi64ELi128ELi4ES3_EELb1ELb0ELb0ELb0ELb0ELb0ELb0ELb1EEEvNS_16Flash_fwd_paramsE,"ax",@progbits
	.align	128
        .global         _ZN5flash24flash_fwd_splitkv_kernelI23Flash_fwd_kernel_traitsILi32ELi64ELi128ELi4ELb0ELb0EN7cutlass6half_tE19Flash_kernel_traitsILi32ELi64ELi128ELi4ES3_EELb1ELb0ELb0ELb0ELb0ELb0ELb0ELb1EEEvNS_16Flash_fwd_paramsE
        .type           _ZN5flash24flash_fwd_splitkv_kernelI23Flash_fwd_kernel_traitsILi32ELi64ELi128ELi4ELb0ELb0EN7cutlass6half_tE19Flash_kernel_traitsILi32ELi64ELi128ELi4ES3_EELb1ELb0ELb0ELb0ELb0ELb0ELb0ELb1EEEvNS_16Flash_fwd_paramsE,@function
        .size           _ZN5flash24flash_fwd_splitkv_kernelI23Flash_fwd_kernel_traitsILi32ELi64ELi128ELi4ELb0ELb0EN7cutlass6half_tE19Flash_kernel_traitsILi32ELi64ELi128ELi4ES3_EELb1ELb0ELb0ELb0ELb0ELb0ELb0ELb1EEEvNS_16Flash_fwd_paramsE,(.L_x_4918 - _ZN5flash24flash_fwd_splitkv_kernelI23Flash_fwd_kernel_traitsILi32ELi64ELi128ELi4ELb0ELb0EN7cutlass6half_tE19Flash_kernel_traitsILi32ELi64ELi128ELi4ES3_EELb1ELb0ELb0ELb0ELb0ELb0ELb0ELb1EEEvNS_16Flash_fwd_paramsE)
        .other          _ZN5flash24flash_fwd_splitkv_kernelI23Flash_fwd_kernel_traitsILi32ELi64ELi128ELi4ELb0ELb0EN7cutlass6half_tE19Flash_kernel_traitsILi32ELi64ELi128ELi4ES3_EELb1ELb0ELb0ELb0ELb0ELb0ELb0ELb1EEEvNS_16Flash_fwd_paramsE,@"STO_CUDA_ENTRY STV_DEFAULT"
_ZN5flash24flash_fwd_splitkv_kernelI23Flash_fwd_kernel_traitsILi32ELi64ELi128ELi4ELb0ELb0EN7cutlass6half_tE19Flash_kernel_traitsILi32ELi64ELi128ELi4ES3_EELb1ELb0ELb0ELb0ELb0ELb0ELb0ELb1EEEvNS_16Flash_fwd_paramsE:
.text._ZN5flash24flash_fwd_splitkv_kernelI23Flash_fwd_kernel_traitsILi32ELi64ELi128ELi4ELb0ELb0EN7cutlass6half_tE19Flash_kernel_traitsILi32ELi64ELi128ELi4ES3_EELb1ELb0ELb0ELb0ELb0ELb0ELb0ELb1EEEvNS_16Flash_fwd_paramsE:
[----:B------:R-:W-:Y:S08]  /*0000*/  LDC R1, c[0x0][0x37c] ;  /* 0x0000df00ff017b82 */ /* 0x000ff00000000800 */
[----:B------:R-:W1:Y:S01]  /*0010*/  LDC.64 R2, c[0x0][0x478] ;  /* 0x00011e00ff027b82 */ /* 0x000e620000000a00 */
[----:B------:R-:W2:Y:S01]  /*0020*/  S2R R69, SR_CTAID.Y ;  /* 0x0000000000457919 */ /* 0x000ea20000002600 */
[----:B------:R-:W3:Y:S01]  /*0030*/  LDCU.64 UR8, c[0x0][0x460] ;  /* 0x00008c00ff0877ac */ /* 0x000ee20008000a00 */
[----:B------:R-:W-:Y:S01]  /*0040*/  IMAD.MOV.U32 R140, RZ, RZ, -0x1 ;  /* 0xffffffffff8c7424 */ /* 0x000fe200078e00ff */
[----:B------:R-:W4:Y:S04]  /*0050*/  LDCU.64 UR4, c[0x0][0x470] ;  /* 0x00008e00ff0477ac */ /* 0x000f280008000a00 */
[----:B------:R-:W2:Y:S01]  /*0060*/  LDC.64 R4, c[0x0][0x460] ;  /* 0x00011800ff047b82 */ /* 0x000ea20000000a00 */
[----:B------:R-:W2:Y:S01]  /*0070*/  LDCU.64 UR6, c[0x0][0x358] ;  /* 0x00006b00ff0677ac */ /* 0x000ea20008000a00 */
[----:B---3--:R-:W-:-:S02]  /*0080*/  ISETP.NE.U32.AND P0, PT, RZ, UR8, PT ;  /* 0x00000008ff007c0c */ /* 0x008fc4000bf05070 */
[----:B------:R-:W-:Y:S02]  /*0090*/  ISETP.NE.U32.AND P1, PT, RZ, UR8, PT ;  /* 0x00000008ff007c0c */ /* 0x000fe4000bf25070 */
[----:B------:R-:W-:Y:S02]  /*00a0*/  ISETP.NE.AND.EX P3, PT, RZ, UR9, PT, P0 ;  /* 0x00000009ff007c0c */ /* 0x000fe4000bf65300 */
[----:B-1----:R-:W-:Y:S02]  /*00b0*/  ISETP.NE.U32.AND P0, PT, R2, RZ, PT ;  /* 0x000000ff0200720c */ /* 0x002fe40003f05070 */
[----:B------:R-:W-:Y:S02]  /*00c0*/  ISETP.NE.AND.EX P2, PT, RZ, UR9, PT, P1 ;  /* 0x00000009ff007c0c */ /* 0x000fe4000bf45310 */
[----:B------:R-:W-:Y:S02]  /*00d0*/  ISETP.NE.AND.EX P1, PT, R3, RZ, PT, P0 ;  /* 0x000000ff0300720c */ /* 0x000fe40003f25300 */
[----:B----4-:R-:W-:Y:S01]  /*00e0*/  ISETP.NE.U32.AND P0, PT, RZ, UR4, PT ;  /* 0x00000004ff007c0c */ /* 0x010fe2000bf05070 */
[----:B--2---:R-:W-:-:S03]  /*00f0*/  IMAD.WIDE.U32 R6, R69, 0x4, R4 ;  /* 0x0000000445067825 */ /* 0x004fc600078e0004 */
[----:B------:R-:W-:Y:S01]  /*0100*/  ISETP.NE.AND.EX P5, PT, RZ, UR5, PT, P0 ;  /* 0x00000005ff007c0c */ /* 0x000fe2000bfa5300 */
[----:B------:R-:W-:Y:S01]  /*0110*/  IMAD.SHL.U32 R9, R69, 0x4, RZ ;  /* 0x0000000445097824 */ /* 0x000fe200078e00ff */
[----:B------:R-:W2:Y:S01]  /*0120*/  @P3 LDG.E R13, desc[UR6][R6.64+0x4] ;  /* 0x00000406060d3981 */ /* 0x000ea2000c1e1900 */
[----:B------:R-:W-:-:S03]  /*0130*/  SHF.R.U32.HI R8, RZ, 0x1e, R69 ;  /* 0x0000001eff087819 */ /* 0x000fc60000011645 */
[----:B------:R1:W2:Y:S01]  /*0140*/  @P2 LDG.E R140, desc[UR6][R6.64] ;  /* 0x00000006068c2981 */ /* 0x0002a2000c1e1900 */
[C---:B------:R-:W-:Y:S01]  /*0150*/  IADD3 R18, P2, PT, R9.reuse, UR4, RZ ;  /* 0x0000000409127c10 */ /* 0x040fe2000ff5e0ff */
[----:B------:R-:W3:Y:S01]  /*0160*/  S2R R70, SR_CTAID.X ;  /* 0x0000000000467919 */ /* 0x000ee20000002500 */
[----:B------:R-:W-:Y:S01]  /*0170*/  @P1 IADD3 R4, P0, PT, R9, R2, RZ ;  /* 0x0000000209041210 */ /* 0x000fe20007f1e0ff */
[----:B------:R-:W-:Y:S01]  /*0180*/  IMAD.MOV.U32 R2, RZ, RZ, RZ ;  /* 0x000000ffff027224 */ /* 0x000fe200078e00ff */
[C---:B------:R-:W-:Y:S01]  /*0190*/  IADD3.X R19, PT, PT, R8.reuse, UR5, RZ, P2, !PT ;  /* 0x0000000508137c10 */ /* 0x040fe200097fe4ff */
[----:B------:R-:W4:Y:S04]  /*01a0*/  @!P3 LDC R141, c[0x0][0x434] ;  /* 0x00010d00ff8dbb82 */ /* 0x000f280000000800 */
[----:B------:R2:W5:Y:S01]  /*01b0*/  @P5 LDG.E R2, desc[UR6][R18.64] ;  /* 0x0000000612025981 */ /* 0x000562000c1e1900 */
[----:B------:R-:W1:Y:S03]  /*01c0*/  LDCU.U8 UR4, c[0x0][0x532] ;  /* 0x0000a640ff0477ac */ /* 0x000e660008000000 */
[----:B------:R-:W2:Y:S08]  /*01d0*/  @!P1 LDC R0, c[0x0][0x43c] ;  /* 0x00010f00ff009b82 */ /* 0x000eb00000000800 */
[----:B-1----:R-:W1:Y:S01]  /*01e0*/  LDC.64 R6, c[0x0][0x468] ;  /* 0x00011a00ff067b82 */ /* 0x002e620000000a00 */
[----:B------:R-:W-:Y:S01]  /*01f0*/  @P1 IMAD.X R5, R8, 0x1, R3, P0 ;  /* 0x0000000108051824 */ /* 0x000fe200000e0603 */
[----:B------:R-:W-:-:S04]  /*0200*/  ISETP.NE.AND P4, PT, RZ, UR4, PT ;  /* 0x00000004ff007c0c */ /* 0x000fc8000bf85270 */
[----:B------:R1:W5:Y:S02]  /*0210*/  @P1 LDG.E R11, desc[UR6][R4.64] ;  /* 0x00000006040b1981 */ /* 0x000364000c1e1900 */
[----:B-1----:R-:W-:-:S04]  /*0220*/  ISETP.EQ.U32.AND P0, PT, R6, RZ, PT ;  /* 0x000000ff0600720c */ /* 0x002fc80003f02070 */
[----:B------:R-:W-:Y:S02]  /*0230*/  ISETP.EQ.OR.EX P2, PT, R7, RZ, !P4, P0 ;  /* 0x000000ff0700720c */ /* 0x000fe40006742700 */
[----:B------:R-:W-:Y:S01]  /*0240*/  IADD3 R14, P0, PT, R9, R6, RZ ;  /* 0x00000006090e7210 */ /* 0x000fe20007f1e0ff */
[----:B------:R-:W1:Y:S04]  /*0250*/  @!P1 LDC.64 R4, c[0x0][0x488] ;  /* 0x00012200ff049b82 */ /* 0x000e680000000a00 */
        /* <DEDUP_REMOVED lines=8> */
[----:B----4-:R-:W-:Y:S01]  /*02e0*/  ISETP.GT.AND P2, PT, R141, R72, PT ;  /* 0x000000488d00720c */ /* 0x010fe20003f44270 */
[----:B-1-3--:R-:W-:-:S12]  /*02f0*/  @!P0 BRA `(.L_x_3284) ;  /* 0x00000000000c8947 */ /* 0x00afd80003800000 */
[----:B------:R-:W2:Y:S02]  /*0300*/  @P4 LDG.E R6, desc[UR6][R14.64+0x4] ;  /* 0x000004060e064981 */ /* 0x000ea4000c1e1900 */
[----:B--2--5:R-:W-:-:S06]  /*0310*/  @P4 IADD3 R7, PT, PT, R6, -R3, RZ ;  /* 0x8000000306074210 */ /* 0x024fcc0007ffe0ff */
[----:B------:R1:W5:Y:S02]  /*0320*/  @!P4 LDG.E R7, desc[UR6][R14.64] ;  /* 0x000000060e07c981 */ /* 0x000364000c1e1900 */
.L_x_3284:
        /* <DEDUP_REMOVED lines=8> */
[----:B------:R-:W-:Y:S01]  /*03b0*/  @P1 IMAD.IADD R64, R11, 0x1, -R2 ;  /* 0x000000010b401824 */ /* 0x000fe200078e0a02 */
[----:B------:R-:W1:Y:S03]  /*03c0*/  S2R R0, SR_CTAID.Z ;  /* 0x0000000000007919 */ /* 0x000e660000002700 */
[----:B------:R-:W-:-:S04]  /*03d0*/  @!P1 IMAD.IADD R64, R68, 0x1, R5 ;  /* 0x0000000144409824 */ /* 0x000fc800078e0205 */
        /* <DEDUP_REMOVED lines=11> */
[----:B------:R-:W-:Y:S01]  /*0490*/  USHF.R.S32.HI UR4, URZ, 0x7, UR4 ;  /* 0x00000007ff047899 */ /* 0x000fe20008011404 */
[----:B------:R-:W-:Y:S02]  /*04a0*/  IMAD.MOV.U32 R5, RZ, RZ, R69 ;  /* 0x000000ffff057224 */ /* 0x000fe400078e0045 */
        /* <DEDUP_REMOVED lines=20> */
[----:B------:R-:W-:-:S04]  /*05f0*/  IMAD.WIDE.U32 R14, R72, R2, R8 ;  /* 0x00000002480e7225 */ /* 0x000fc800078e0008 */
[----:B----4-:R-:W-:-:S03]  /*0600*/  @!P1 IMAD.WIDE.U32 R10, R69, R6, RZ ;  /* 0x00000006450a9225 */ /* 0x010fc600078e00ff */
[----:B------:R-:W-:Y:S01]  /*0610*/  @!P1 MOV R6, R10 ;  /* 0x0000000a00069202 */ /* 0x000fe20000000f00 */
[----:B------:R-:W-:Y:S01]  /*0620*/  @!P1 IMAD R10, R69, R7, R11 ;  /* 0x00000007450a9224 */ /* 0x000fe200078e020b */
[----:B------:R-:W-:Y:S01]  /*0630*/  @P1 MOV R6, R12 ;  /* 0x0000000c00061202 */ /* 0x000fe20000000f00 */
[-C--:B------:R-:W-:Y:S01]  /*0640*/  @P1 IMAD R10, R140, R3.reuse, R13 ;  /* 0x000000038c0a1224 */ /* 0x080fe200078e020d */
[----:B------:R-:W-:Y:S01]  /*0650*/  IADD3 R12, PT, PT, R4, 0x20, RZ ;  /* 0x00000020040c7810 */ /* 0x000fe20007ffe0ff */
        /* <DEDUP_REMOVED lines=27> */
.L_x_3287:
[----:B------:R-:W-:Y:S05]  /*0810*/  BSYNC.RECONVERGENT B0 ;  /* 0x0000000000007941 */ /* 0x000fea0003800200 */
.L_x_3286:
[----:B------:R-:W2:Y:S01]  /*0820*/  LDCU.64 UR4, c[0x0][0x420] ;  /* 0x00008400ff0477ac */ /* 0x000ea20008000a00 */
[----:B------:R-:W-:-:S04]  /*0830*/  ISETP.NE.AND P0, PT, R8, RZ, PT ;  /* 0x000000ff0800720c */ /* 0x000fc80003f05270 */
[-C--:B------:R-:W-:Y:S02]  /*0840*/  ISETP.GE.OR P2, PT, R4, R141.reuse, P0 ;  /* 0x0000008d0400720c */ /* 0x080fe40000746670 */
[C---:B------:R-:W-:Y:S02]  /*0850*/  IADD3 R4, P1, PT, R5.reuse, R4, RZ ;  /* 0x0000000405047210 */ /* 0x040fe40007f3e0ff */
[----:B------:R-:W-:Y:S02]  /*0860*/  ISETP.GE.OR P0, PT, R12, R141, P0 ;  /* 0x0000008d0c00720c */ /* 0x000fe40000706670 */
        /* <DEDUP_REMOVED lines=9> */
.L_x_3285:
        /* <DEDUP_REMOVED lines=8> */
[----:B------:R-:W-:-:S06]  /*0980*/  IADD3.X R5, PT, PT, R8, UR5, RZ, P0, !PT ;  /* 0x0000000508057c10 */ /* 0x000fcc00087fe4ff */
[----:B------:R1:W5:Y:S03]  /*0990*/  LDG.E R5, desc[UR6][R4.64] ;  /* 0x0000000604057981 */ /* 0x000366000c1e1900 */
.L_x_3288:
[----:B------:R-:W-:Y:S05]  /*09a0*/  BRA.U !UP0, `(.L_x_3289) ;  /* 0x0000000508847547 */ /* 0x000fea000b800000 */
[----:B------:R-:W2:Y:S01]  /*09b0*/  LDC R9, c[0x0][0x4f0] ;  /* 0x00013c00ff097b82 */ /* 0x000ea20000000800 */
[----:B------:R-:W-:Y:S01]  /*09c0*/  LEA R2, R57, 0xffffff80, 0x7 ;  /* 0xffffff8039027811 */ /* 0x000fe200078e38ff */
[----:B------:R-:W3:Y:S03]  /*09d0*/  LDCU.64 UR4, c[0x0][0x4e8] ;  /* 0x00009d00ff0477ac */ /* 0x000ee60008000a00 */
[----:B------:R-:W-:Y:S01]  /*09e0*/  IABS R3, R2 ;  /* 0x0000000200037213 */ /* 0x000fe20000000000 */
[----:B------:R-:W4:Y:S02]  /*09f0*/  LDCU.64 UR10, c[0x0][0x3a0] ;  /* 0x00007400ff0a77ac */ /* 0x000f240008000a00 */
[----:B------:R-:W4:Y:S01]  /*0a00*/  LDC.64 R58, c[0x0][0x3c0] ;  /* 0x0000f000ff3a7b82 */ /* 0x000f220000000a00 */
[----:B------:R-:W4:Y:S01]  /*0a10*/  LDCU.64 UR8, c[0x0][0x3a8] ;  /* 0x00007500ff0877ac */ /* 0x000f220008000a00 */
[----:B--2--5:R-:W-:-:S02]  /*0a20*/  IABS R5, R9 ;  /* 0x0000000900057213 */ /* 0x024fc40000000000 */
[----:B------:R-:W-:Y:S02]  /*0a30*/  ISETP.NE.AND P3, PT, R9, RZ, PT ;  /* 0x000000ff0900720c */ /* 0x000fe40003f65270 */
[----:B------:R-:W2:Y:S08]  /*0a40*/  I2F.RP R8, R5 ;  /* 0x0000000500087306 */ /* 0x000eb00000209400 */
[----:B--2---:R-:W2:Y:S02]  /*0a50*/  MUFU.RCP R6, R8 ;  /* 0x0000000800067308 */ /* 0x004ea40000001000 */
[----:B--2---:R-:W-:-:S06]  /*0a60*/  IADD3 R6, PT, PT, R6, 0xffffffe, RZ ;  /* 0x0ffffffe06067810 */ /* 0x004fcc0007ffe0ff */
        /* <DEDUP_REMOVED lines=14> */
[----:B---3--:R-:W-:-:S04]  /*0b50*/  IMAD.WIDE.U32 R4, R69, UR4, RZ ;  /* 0x0000000445047c25 */ /* 0x008fc8000f8e00ff */
        /* <DEDUP_REMOVED lines=9> */
[----:B------:R3:W4:Y:S01]  /*0bf0*/  LDG.E R12, desc[UR6][R12.64] ;  /* 0x000000060c0c7981 */ /* 0x000722000c1e1900 */
[----:B-1----:R-:W-:Y:S01]  /*0c00*/  IABS R4, R5 ;  /* 0x0000000500047213 */ /* 0x002fe20000000000 */
[----:B------:R-:W-:Y:S01]  /*0c10*/  IMAD.MOV R7, RZ, RZ, -R7 ;  /* 0x000000ffff077224 */ /* 0x000fe200078e0a07 */
[----:B--2---:R-:W-:Y:S01]  /*0c20*/  MOV R60, UR4 ;  /* 0x00000004003c7c02 */ /* 0x004fe20008000f00 */
[----:B------:R-:W-:Y:S01]  /*0c30*/  IMAD.U32 R61, RZ, RZ, UR5 ;  /* 0x00000005ff3d7e24 */ /* 0x000fe2000f8e00ff */
[----:B------:R-:W1:Y:S01]  /*0c40*/  I2F.RP R8, R4 ;  /* 0x0000000400087306 */ /* 0x000e620000209400 */
[----:B------:R-:W-:Y:S01]  /*0c50*/  IMAD R2, R9, R7, R2 ;  /* 0x0000000709027224 */ /* 0x000fe200078e0202 */
[----:B------:R-:W-:-:S06]  /*0c60*/  ISETP.NE.AND P2, PT, R5, RZ, PT ;  /* 0x000000ff0500720c */ /* 0x000fcc0003f45270 */
[----:B-1----:R-:W1:Y:S02]  /*0c70*/  MUFU.RCP R10, R8 ;  /* 0x00000008000a7308 */ /* 0x002e640000001000 */
[----:B-1----:R-:W-:-:S06]  /*0c80*/  IADD3 R10, PT, PT, R10, 0xffffffe, RZ ;  /* 0x0ffffffe0a0a7810 */ /* 0x002fcc0007ffe0ff */
[----:B------:R-:W1:Y:S02]  /*0c90*/  F2I.FTZ.U32.TRUNC.NTZ R11, R10 ;  /* 0x0000000a000b7305 */ /* 0x000e64000021f000 */
[----:B-1----:R-:W-:Y:S01]  /*0ca0*/  IADD3 R3, PT, PT, RZ, -R11, RZ ;  /* 0x8000000bff037210 */ /* 0x002fe20007ffe0ff */
[----:B------:R-:W-:-:S04]  /*0cb0*/  IMAD.MOV.U32 R10, RZ, RZ, RZ ;  /* 0x000000ffff0a7224 */ /* 0x000fc800078e00ff */
[----:B------:R-:W-:Y:S01]  /*0cc0*/  IMAD R6, R3, R4, RZ ;  /* 0x0000000403067224 */ /* 0x000fe200078e02ff */
[----:B------:R-:W-:-:S03]  /*0cd0*/  IABS R3, R0 ;  /* 0x0000000000037213 */ /* 0x000fc60000000000 */
[----:B------:R-:W-:-:S06]  /*0ce0*/  IMAD.HI.U32 R6, R11, R6, R10 ;  /* 0x000000060b067227 */ /* 0x000fcc00078e000a */
[----:B------:R-:W-:-:S05]  /*0cf0*/  IMAD.HI.U32 R6, R6, R3, RZ ;  /* 0x0000000306067227 */ /* 0x000fca00078e00ff */
[----:B---3--:R-:W-:-:S05]  /*0d00*/  IADD3 R13, PT, PT, -R6, RZ, RZ ;  /* 0x000000ff060d7210 */ /* 0x008fca0007ffe1ff */
[----:B------:R-:W-:-:S05]  /*0d10*/  IMAD R13, R4, R13, R3 ;  /* 0x0000000d040d7224 */ /* 0x000fca00078e0203 */
[----:B------:R-:W-:-:S13]  /*0d20*/  ISETP.GT.U32.AND P0, PT, R4, R13, PT ;  /* 0x0000000d0400720c */ /* 0x000fda0003f04070 */
[-C--:B------:R-:W-:Y:S02]  /*0d30*/  @!P0 IADD3 R13, PT, PT, R13, -R4.reuse, RZ ;  /* 0x800000040d0d8210 */ /* 0x080fe40007ffe0ff */
[----:B------:R-:W-:Y:S02]  /*0d40*/  @!P0 IADD3 R6, PT, PT, R6, 0x1, RZ ;  /* 0x0000000106068810 */ /* 0x000fe40007ffe0ff */
[----:B------:R-:W-:Y:S02]  /*0d50*/  ISETP.GE.U32.AND P1, PT, R13, R4, PT ;  /* 0x000000040d00720c */ /* 0x000fe40003f26070 */
[----:B------:R-:W-:-:S04]  /*0d60*/  LOP3.LUT R4, R0, R5, RZ, 0x3c, !PT ;  /* 0x0000000500047212 */ /* 0x000fc800078e3cff */
[----:B------:R-:W-:Y:S02]  /*0d70*/  ISETP.GE.AND P3, PT, R4, RZ, PT ;  /* 0x000000ff0400720c */ /* 0x000fe40003f66270 */
[----:B------:R-:W-:-:S05]  /*0d80*/  LOP3.LUT R4, RZ, R5, RZ, 0x33, !PT ;  /* 0x00000005ff047212 */ /* 0x000fca00078e33ff */
[----:B------:R-:W-:-:S05]  /*0d90*/  @P1 VIADD R6, R6, 0x1 ;  /* 0x0000000106061836 */ /* 0x000fca0000000000 */
[----:B------:R-:W-:-:S05]  /*0da0*/  MOV R7, R6 ;  /* 0x0000000600077202 */ /* 0x000fca0000000f00 */
[----:B------:R-:W-:-:S05]  /*0db0*/  @!P3 IMAD.MOV R7, RZ, RZ, -R7 ;  /* 0x000000ffff07b224 */ /* 0x000fca00078e0a07 */
[----:B------:R-:W-:Y:S02]  /*0dc0*/  SEL R7, R4, R7, !P2 ;  /* 0x0000000704077207 */ /* 0x000fe40005000000 */
[----:B----4-:R-:W-:Y:S01]  /*0dd0*/  SHF.R.S32.HI R3, RZ, 0x1f, R12 ;  /* 0x0000001fff037819 */ /* 0x010fe2000001140c */
[----:B------:R-:W-:-:S04]  /*0de0*/  IMAD.WIDE.U32 R14, R12, UR10, RZ ;  /* 0x0000000a0c0e7c25 */ /* 0x000fc8000f8e00ff */
[C---:B------:R-:W-:Y:S02]  /*0df0*/  IMAD R11, R3.reuse, UR10, RZ ;  /* 0x0000000a030b7c24 */ /* 0x040fe4000f8e02ff */
[----:B------:R-:W-:Y:S02]  /*0e00*/  IMAD R3, R3, UR8, RZ ;  /* 0x0000000803037c24 */ /* 0x000fe4000f8e02ff */
[C---:B------:R-:W-:Y:S02]  /*0e10*/  IMAD R10, R12.reuse, UR11, R11 ;  /* 0x0000000b0c0a7c24 */ /* 0x040fe4000f8e020b */
[C---:B------:R-:W-:Y:S01]  /*0e20*/  IMAD R8, R12.reuse, UR9, R3 ;  /* 0x000000090c087c24 */ /* 0x040fe2000f8e0203 */
[----:B------:R-:W-:Y:S01]  /*0e30*/  SHF.R.S32.HI R3, RZ, 0x1f, R2 ;  /* 0x0000001fff037819 */ /* 0x000fe20000011402 */
[----:B------:R-:W-:Y:S01]  /*0e40*/  IMAD.WIDE.U32 R12, R12, UR8, RZ ;  /* 0x000000080c0c7c25 */ /* 0x000fe2000f8e00ff */
[----:B------:R-:W1:Y:S01]  /*0e50*/  LDCU.128 UR8, c[0x0][0x3d0] ;  /* 0x00007a00ff0877ac */ /* 0x000e620008000c00 */
[----:B------:R-:W-:-:S02]  /*0e60*/  IADD3 R11, PT, PT, R15, R10, RZ ;  /* 0x0000000a0f0b7210 */ /* 0x000fc40007ffe0ff */
[----:B------:R-:W-:Y:S01]  /*0e70*/  MOV R10, R14 ;  /* 0x0000000e000a7202 */ /* 0x000fe20000000f00 */
[----:B------:R-:W-:Y:S01]  /*0e80*/  IMAD R5, R3, R60, RZ ;  /* 0x0000003c03057224 */ /* 0x000fe200078e02ff */
[----:B------:R-:W-:Y:S01]  /*0e90*/  IADD3 R9, PT, PT, R13, R8, RZ ;  /* 0x000000080d097210 */ /* 0x000fe20007ffe0ff */
[----:B------:R-:W-:Y:S01]  /*0ea0*/  IMAD R3, R3, R58, RZ ;  /* 0x0000003a03037224 */ /* 0x000fe200078e02ff */
[----:B------:R-:W-:Y:S01]  /*0eb0*/  MOV R8, R12 ;  /* 0x0000000c00087202 */ /* 0x000fe20000000f00 */
[C---:B------:R-:W-:Y:S02]  /*0ec0*/  IMAD R5, R2.reuse, R61, R5 ;  /* 0x0000003d02057224 */ /* 0x040fe400078e0205 */
[----:B------:R-:W-:-:S04]  /*0ed0*/  IMAD.WIDE.U32 R10, R2, R60, R10 ;  /* 0x0000003c020a7225 */ /* 0x000fc800078e000a */
[C---:B------:R-:W-:Y:S01]  /*0ee0*/  IMAD R3, R2.reuse, R59, R3 ;  /* 0x0000003b02037224 */ /* 0x040fe200078e0203 */
        /* <DEDUP_REMOVED lines=13> */
.L_x_3289:
        /* <DEDUP_REMOVED lines=15> */
.L_x_3291:
[----:B------:R-:W2:Y:S01]  /*10b0*/  LDC.64 R60, c[0x0][0x3b8] ;  /* 0x0000ee00ff3c7b82 */ /* 0x000ea20000000a00 */
[----:B------:R-:W-:-:S05]  /*10c0*/  IADD3 R10, PT, PT, R2, R3, RZ ;  /* 0x00000003020a7210 */ /* 0x000fca0007ffe0ff */
[C---:B--2---:R-:W-:Y:S02]  /*10d0*/  IMAD R7, R10.reuse, R61, RZ ;  /* 0x0000003d0a077224 */ /* 0x044fe400078e02ff */
[----:B------:R-:W-:-:S05]  /*10e0*/  IMAD.WIDE.U32 R10, R10, R60, RZ ;  /* 0x0000003c0a0a7225 */ /* 0x000fca00078e00ff */
[----:B------:R-:W-:Y:S02]  /*10f0*/  IADD3 R7, PT, PT, R11, R7, RZ ;  /* 0x000000070b077210 */ /* 0x000fe40007ffe0ff */
.L_x_3292:
        /* <DEDUP_REMOVED lines=14> */
.L_x_3293:
[----:B------:R-:W2:Y:S01]  /*11e0*/  LDC.64 R58, c[0x0][0x3c0] ;  /* 0x0000f000ff3a7b82 */ /* 0x000ea20000000a00 */
[----:B------:R-:W-:-:S05]  /*11f0*/  IADD3 R2, PT, PT, R2, R3, RZ ;  /* 0x0000000302027210 */ /* 0x000fca0007ffe0ff */
[C---:B--2---:R-:W-:Y:S02]  /*1200*/  IMAD R11, R2.reuse, R59, RZ ;  /* 0x0000003b020b7224 */ /* 0x044fe400078e02ff */
[----:B------:R-:W-:-:S05]  /*1210*/  IMAD.WIDE.U32 R12, R2, R58, RZ ;  /* 0x0000003a020c7225 */ /* 0x000fca00078e00ff */
[----:B------:R-:W-:-:S07]  /*1220*/  IADD3 R11, PT, PT, R13, R11, RZ ;  /* 0x0000000b0d0b7210 */ /* 0x000fce0007ffe0ff */
.L_x_3294:
[----:B------:R-:W2:Y:S01]  /*1230*/  LDC R15, c[0x0][0x3e8] ;  /* 0x0000fa00ff0f7b82 */ /* 0x000ea20000000800 */
[----:B------:R-:W-:Y:S01]  /*1240*/  MOV R16, R12 ;  /* 0x0000000c00107202 */ /* 0x000fe20000000f00 */
[----:B------:R-:W-:Y:S01]  /*1250*/  IMAD.MOV.U32 R17, RZ, RZ, R11 ;  /* 0x000000ffff117224 */ /* 0x000fe200078e000b */
[----:B------:R-:W-:Y:S02]  /*1260*/  MOV R14, R10 ;  /* 0x0000000a000e7202 */ /* 0x000fe40000000f00 */
[----:B------:R-:W-:Y:S02]  /*1270*/  CS2R R146, SRZ ;  /* 0x0000000000927805 */ /* 0x000fe4000001ff00 */
[----:B--2---:R-:W-:Y:S02]  /*1280*/  IABS R2, R15 ;  /* 0x0000000f00027213 */ /* 0x004fe40000000000 */
[----:B------:R-:W-:Y:S02]  /*1290*/  ISETP.NE.AND P2, PT, R15, RZ, PT ;  /* 0x000000ff0f00720c */ /* 0x000fe40003f45270 */
[----:B-----5:R-:W2:Y:S08]  /*12a0*/  I2F.RP R5, R2 ;  /* 0x0000000200057306 */ /* 0x020eb00000209400 */
[----:B--2---:R-:W2:Y:S02]  /*12b0*/  MUFU.RCP R8, R5 ;  /* 0x0000000500087308 */ /* 0x004ea40000001000 */
[----:B--2---:R-:W-:-:S02]  /*12c0*/  IADD3 R8, PT, PT, R8, 0xffffffe, RZ ;  /* 0x0ffffffe08087810 */ /* 0x004fc40007ffe0ff */
[----:B------:R-:W-:-:S04]  /*12d0*/  LEA R5, R57, 0xffffff80, 0x7 ;  /* 0xffffff8039057811 */ /* 0x000fc800078e38ff */
[----:B------:R-:W2:Y:S01]  /*12e0*/  F2I.FTZ.U32.TRUNC.NTZ R9, R8 ;  /* 0x0000000800097305 */ /* 0x000ea2000021f000 */
[----:B------:R-:W-:-:S03]  /*12f0*/  IMAD.WIDE.U32 R16, R5, R58, R16 ;  /* 0x0000003a05107225 */ /* 0x000fc600078e0010 */
[----:B------:R-:W-:Y:S01]  /*1300*/  MOV R12, R16 ;  /* 0x00000010000c7202 */ /* 0x000fe20000000f00 */
[----:B--2---:R-:W-:Y:S01]  /*1310*/  IMAD.MOV R3, RZ, RZ, -R9 ;  /* 0x000000ffff037224 */ /* 0x004fe200078e0a09 */
[----:B------:R-:W-:-:S03]  /*1320*/  MOV R8, RZ ;  /* 0x000000ff00087202 */ /* 0x000fc60000000f00 */
[----:B-1----:R-:W-:Y:S01]  /*1330*/  IMAD R4, R3, R2, RZ ;  /* 0x0000000203047224 */ /* 0x002fe200078e02ff */
[----:B------:R-:W-:-:S03]  /*1340*/  IABS R3, R0 ;  /* 0x0000000000037213 */ /* 0x000fc60000000000 */
[----:B------:R-:W-:-:S04]  /*1350*/  IMAD.HI.U32 R9, R9, R4, R8 ;  /* 0x0000000409097227 */ /* 0x000fc800078e0008 */
[----:B------:R-:W-:-:S04]  /*1360*/  IMAD.MOV.U32 R4, RZ, RZ, R3 ;  /* 0x000000ffff047224 */ /* 0x000fc800078e0003 */
[----:B------:R-:W-:Y:S02]  /*1370*/  IMAD.HI.U32 R6, R9, R4, RZ ;  /* 0x0000000409067227 */ /* 0x000fe400078e00ff */
[----:B------:R-:W1:Y:S03]  /*1380*/  LDC.64 R8, c[0x0][0x3d8] ;  /* 0x0000f600ff087b82 */ /* 0x000e660000000a00 */
[----:B------:R-:W-:-:S05]  /*1390*/  IADD3 R3, PT, PT, -R6, RZ, RZ ;  /* 0x000000ff06037210 */ /* 0x000fca0007ffe1ff */
[----:B------:R-:W-:Y:S01]  /*13a0*/  IMAD R3, R2, R3, R4 ;  /* 0x0000000302037224 */ /* 0x000fe200078e0204 */
[----:B------:R-:W-:-:S04]  /*13b0*/  LOP3.LUT R4, RZ, R15, RZ, 0x33, !PT ;  /* 0x0000000fff047212 */ /* 0x000fc800078e33ff */
[----:B------:R-:W-:-:S13]  /*13c0*/  ISETP.GT.U32.AND P0, PT, R2, R3, PT ;  /* 0x000000030200720c */ /* 0x000fda0003f04070 */
[----:B------:R-:W-:Y:S01]  /*13d0*/  @!P0 IMAD.IADD R3, R3, 0x1, -R2 ;  /* 0x0000000103038824 */ /* 0x000fe200078e0a02 */
[----:B------:R-:W-:-:S04]  /*13e0*/  @!P0 IADD3 R6, PT, PT, R6, 0x1, RZ ;  /* 0x0000000106068810 */ /* 0x000fc80007ffe0ff */
[----:B------:R-:W-:Y:S02]  /*13f0*/  ISETP.GE.U32.AND P1, PT, R3, R2, PT ;  /* 0x000000020300720c */ /* 0x000fe40003f26070 */
[----:B------:R-:W-:Y:S01]  /*1400*/  LOP3.LUT R2, R0, R15, RZ, 0x3c, !PT ;  /* 0x0000000f00027212 */ /* 0x000fe200078e3cff */
[----:B------:R-:W-:-:S03]  /*1410*/  IMAD.MOV.U32 R15, RZ, RZ, R7 ;  /* 0x000000ffff0f7224 */ /* 0x000fc600078e0007 */
[----:B------:R-:W-:Y:S01]  /*1420*/  ISETP.GE.AND P3, PT, R2, RZ, PT ;  /* 0x000000ff0200720c */ /* 0x000fe20003f66270 */
[C---:B------:R-:W-:Y:S01]  /*1430*/  IMAD.WIDE.U32 R14, R5.reuse, R60, R14 ;  /* 0x0000003c050e7225 */ /* 0x040fe200078e000e */
[----:B------:R-:W2:Y:S03]  /*1440*/  LDC.64 R2, c[0x0][0x3d0] ;  /* 0x0000f400ff027b82 */ /* 0x000ea60000000a00 */
[----:B------:R-:W-:Y:S02]  /*1450*/  IMAD R15, R5, R61, R15 ;  /* 0x0000003d050f7224 */ /* 0x000fe400078e020f */
[----:B------:R-:W-:-:S05]  /*1460*/  @P1 VIADD R6, R6, 0x1 ;  /* 0x0000000106061836 */ /* 0x000fca0000000000 */
[----:B------:R-:W-:-:S05]  /*1470*/  MOV R13, R6 ;  /* 0x00000006000d7202 */ /* 0x000fca0000000f00 */
[----:B------:R-:W-:-:S05]  /*1480*/  @!P3 IMAD.MOV R13, RZ, RZ, -R13 ;  /* 0x000000ffff0db224 */ /* 0x000fca00078e0a0d */
[----:B------:R-:W-:Y:S01]  /*1490*/  SEL R10, R4, R13, !P2 ;  /* 0x0000000d040a7207 */ /* 0x000fe20005000000 */
[----:B------:R-:W-:-:S03]  /*14a0*/  IMAD R13, R5, R59, R17 ;  /* 0x0000003b050d7224 */ /* 0x000fc600078e0211 */
        /* <DEDUP_REMOVED lines=10> */
.L_x_3290:
[----:B------:R-:W-:Y:S01]  /*1550*/  ISETP.NE.AND P0, PT, R140, -0x1, PT ;  /* 0xffffffff8c00780c */ /* 0x000fe20003f05270 */
[----:B------:R-:W1:Y:S01]  /*1560*/  LDC.64 R102, c[0x0][0x3b0] ;  /* 0x0000ec00ff667b82 */ /* 0x000e620000000a00 */
[----:B------:R-:W-:Y:S01]  /*1570*/  IMAD.SHL.U32 R12, R65, 0x8, RZ ;  /* 0x00000008410c7824 */ /* 0x000fe200078e00ff */
[----:B------:R-:W2:Y:S01]  /*1580*/  LDCU.64 UR10, c[0x0][0x3c8] ;  /* 0x00007900ff0a77ac */ /* 0x000ea20008000a00 */
[----:B------:R-:W-:Y:S01]  /*1590*/  IMAD.MOV.U32 R5, RZ, RZ, RZ ;  /* 0x000000ffff057224 */ /* 0x000fe200078e00ff */
[----:B------:R-:W3:Y:S04]  /*15a0*/  LDCU.64 UR4, c[0x0][0x390] ;  /* 0x00007200ff0477ac */ /* 0x000ee80008000a00 */
[----:B------:R-:W4:Y:S01]  /*15b0*/  LDC R11, c[0x0][0x450] ;  /* 0x00011400ff0b7b82 */ /* 0x000f220000000800 */
[----:B------:R-:W-:Y:S01]  /*15c0*/  SHF.R.U32.HI R100, RZ, 0x2, R65 ;  /* 0x00000002ff647819 */ /* 0x000fe20000011641 */
[----:B------:R2:W5:Y:S01]  /*15d0*/  @P5 LDG.E R5, desc[UR6][R18.64] ;  /* 0x0000000612055981 */ /* 0x000562000c1e1900 */
[----:B------:R-:W-:Y:S01]  /*15e0*/  LOP3.LUT R12, R12, 0x18, RZ, 0xc0, !PT ;  /* 0x000000180c0c7812 */ /* 0x000fe200078ec0ff */
[----:B------:R-:W3:Y:S01]  /*15f0*/  LDCU.64 UR8, c[0x0][0x388] ;  /* 0x00007100ff0877ac */ /* 0x000ee20008000a00 */
[----:B------:R-:W-:-:S02]  /*1600*/  MOV R101, RZ ;  /* 0x000000ff00657202 */ /* 0x000fc40000000f00 */
[----:B------:R-:W-:Y:S01]  /*1610*/  IADD3 R16, P1, PT, R12, R16, RZ ;  /* 0x000000100c107210 */ /* 0x000fe20007f3e0ff */
[----:B------:R-:W3:Y:S01]  /*1620*/  @!P0 LDC.64 R2, c[0x0][0x398] ;  /* 0x0000e600ff028b82 */ /* 0x000ee20000000a00 */
[----:B------:R-:W-:Y:S02]  /*1630*/  SHF.R.U32.HI R91, RZ, 0x1, R65 ;  /* 0x00000001ff5b7819 */ /* 0x000fe40000011641 */
[----:B------:R-:W-:-:S03]  /*1640*/  IADD3.X R17, PT, PT, RZ, R7, RZ, P1, !PT ;  /* 0x00000007ff117210 */ /* 0x000fc60000ffe4ff */
[----:B------:R-:W-:-:S04]  /*1650*/  IMAD.WIDE.U32 R16, R100, R60, R16 ;  /* 0x0000003c64107225 */ /* 0x000fc800078e0010 */
[----:B------:R-:W-:Y:S02]  /*1660*/  IMAD R79, R100, R61, R17 ;  /* 0x0000003d644f7224 */ /* 0x000fe400078e0211 */
[C---:B------:R-:W-:Y:S01]  /*1670*/  IMAD.SHL.U32 R78, R16.reuse, 0x2, RZ ;  /* 0x00000002104e7824 */ /* 0x040fe200078e00ff */
[----:B----4-:R-:W-:Y:S02]  /*1680*/  LEA.HI R11, R11, R11, RZ, 0x1 ;  /* 0x0000000b0b0b7211 */ /* 0x010fe400078f08ff */
[----:B------:R-:W-:Y:S02]  /*1690*/  SHF.L.U64.HI R79, R16, 0x1, R79 ;  /* 0x00000001104f7819 */ /* 0x000fe4000001024f */
[----:B--2---:R-:W-:Y:S02]  /*16a0*/  IADD3 R18, P1, PT, R12, R10, RZ ;  /* 0x0000000a0c127210 */ /* 0x004fe40007f3e0ff */
[----:B------:R-:W-:Y:S01]  /*16b0*/  SHF.R.S32.HI R11, RZ, 0x1, R11 ;  /* 0x00000001ff0b7819 */ /* 0x000fe2000001140b */
[----:B---3--:R-:W-:-:S04]  /*16c0*/  @!P0 IMAD.WIDE.U32 R14, R69, R2, RZ ;  /* 0x00000002450e8225 */ /* 0x008fc800078e00ff */
[----:B------:R-:W-:Y:S02]  /*16d0*/  @!P0 IMAD R7, R69, R3, R15 ;  /* 0x0000000345078224 */ /* 0x000fe400078e020f */
[----:B------:R-:W-:Y:S02]  /*16e0*/  @!P0 IMAD.MOV.U32 R2, RZ, RZ, R14 ;  /* 0x000000ffff028224 */ /* 0x000fe400078e000e */
[----:B-1----:R-:W-:-:S04]  /*16f0*/  @P0 IMAD.WIDE.U32 R14, R140, R102, RZ ;  /* 0x000000668c0e0225 */ /* 0x002fc800078e00ff */
[----:B------:R-:W-:Y:S01]  /*1700*/  @P0 IMAD R7, R140, R103, R15 ;  /* 0x000000678c070224 */ /* 0x000fe200078e020f */
[----:B------:R-:W-:Y:S01]  /*1710*/  @P0 MOV R2, R14 ;  /* 0x0000000e00020202 */ /* 0x000fe20000000f00 */
[----:B------:R-:W-:Y:S01]  /*1720*/  IMAD.X R19, RZ, RZ, R8, P1 ;  /* 0x000000ffff137224 */ /* 0x000fe200008e0608 */
[----:B------:R-:W-:Y:S01]  /*1730*/  IADD3 R78, P1, PT, R78, UR8, RZ ;  /* 0x000000084e4e7c10 */ /* 0x000fe2000ff3e0ff */
[----:B------:R-:W-:Y:S01]  /*1740*/  IMAD.WIDE.U32 R8, R70, 0x40, R100 ;  /* 0x0000004046087825 */ /* 0x000fe200078e0064 */
[----:B------:R-:W-:Y:S02]  /*1750*/  IADD3 R14, P0, PT, R12, R2, RZ ;  /* 0x000000020c0e7210 */ /* 0x000fe40007f1e0ff */
[----:B------:R-:W-:Y:S01]  /*1760*/  IADD3.X R79, PT, PT, R79, UR9, RZ, P1, !PT ;  /* 0x000000094f4f7c10 */ /* 0x000fe20008ffe4ff */
[C---:B------:R-:W-:Y:S01]  /*1770*/  IMAD.WIDE.U32 R2, R100.reuse, R58, R18 ;  /* 0x0000003a64027225 */ /* 0x040fe200078e0012 */
[----:B------:R-:W-:Y:S02]  /*1780*/  MOV R142, R78 ;  /* 0x0000004e008e7202 */ /* 0x000fe40000000f00 */
[----:B------:R-:W-:Y:S01]  /*1790*/  MOV R143, R79 ;  /* 0x0000004f008f7202 */ /* 0x000fe20000000f00 */
[----:B------:R-:W-:Y:S01]  /*17a0*/  IMAD.X R15, RZ, RZ, R7, P0 ;  /* 0x000000ffff0f7224 */ /* 0x000fe200000e0607 */
[----:B------:R-:W-:Y:S01]  /*17b0*/  SHF.R.S32.HI R7, RZ, 0x1f, R68 ;  /* 0x0000001fff077819 */ /* 0x000fe20000011444 */
[----:B------:R-:W-:-:S02]  /*17c0*/  IMAD R75, R100, R59, R3 ;  /* 0x0000003b644b7224 */ /* 0x000fc400078e0203 */
[----:B------:R-:W-:-:S03]  /*17d0*/  IMAD.WIDE.U32 R14, R0, UR10, R14 ;  /* 0x0000000a000e7c25 */ /* 0x000fc6000f8e000e */
[C---:B------:R-:W-:Y:S01]  /*17e0*/  SHF.L.U64.HI R75, R2.reuse, 0x1, R75 ;  /* 0x00000001024b7819 */ /* 0x040fe2000001024b */
[----:B------:R-:W-:Y:S02]  /*17f0*/  IMAD.SHL.U32 R76, R2, 0x2, RZ ;  /* 0x00000002024c7824 */ /* 0x000fe400078e00ff */
[----:B------:R-:W-:Y:S01]  /*1800*/  IMAD R15, R0, UR11, R15 ;  /* 0x0000000b000f7c24 */ /* 0x000fe2000f8e020f */
[----:B------:R-:W-:Y:S01]  /*1810*/  LEA.HI R0, R7, R68, RZ, 0x7 ;  /* 0x0000004407007211 */ /* 0x000fe200078f38ff */
[----:B------:R-:W-:Y:S01]  /*1820*/  IMAD.SHL.U32 R2, R65, 0x4, RZ ;  /* 0x0000000441027824 */ /* 0x000fe200078e00ff */
[----:B------:R-:W-:Y:S01]  /*1830*/  IADD3 R76, P0, PT, R76, UR4, RZ ;  /* 0x000000044c4c7c10 */ /* 0x000fe2000ff1e0ff */
[-C--:B------:R-:W-:Y:S01]  /*1840*/  IMAD R3, R9, R102.reuse, RZ ;  /* 0x0000006609037224 */ /* 0x080fe200078e02ff */
[----:B------:R-:W-:Y:S02]  /*1850*/  SHF.R.S32.HI R0, RZ, 0x7, R0 ;  /* 0x00000007ff007819 */ /* 0x000fe40000011400 */
[----:B------:R-:W-:Y:S01]  /*1860*/  IADD3.X R75, PT, PT, R75, UR5, RZ, P0, !PT ;  /* 0x000000054b4b7c10 */ /* 0x000fe200087fe4ff */
[----:B------:R-:W-:Y:S01]  /*1870*/  IMAD R3, R8, R103, R3 ;  /* 0x0000006708037224 */ /* 0x000fe200078e0203 */
[----:B------:R-:W-:Y:S01]  /*1880*/  ISETP.GE.AND P0, PT, R0, R57, PT ;  /* 0x000000390000720c */ /* 0x000fe20003f06270 */
[----:B------:R-:W-:Y:S01]  /*1890*/  IMAD.WIDE.U32 R102, R8, R102, R14 ;  /* 0x0000006608667225 */ /* 0x000fe200078e000e */
[----:B------:R-:W-:-:S03]  /*18a0*/  LOP3.LUT R2, R2, 0xc, RZ, 0xc0, !PT ;  /* 0x0000000c02027812 */ /* 0x000fc600078ec0ff */
[----:B------:R-:W-:Y:S01]  /*18b0*/  IMAD.MOV.U32 R144, RZ, RZ, R76 ;  /* 0x000000ffff907224 */ /* 0x000fe200078e004c */
[----:B------:R-:W-:Y:S01]  /*18c0*/  IADD3 R74, PT, PT, R103, R3, RZ ;  /* 0x00000003674a7210 */ /* 0x000fe20007ffe0ff */
[----:B------:R-:W-:Y:S02]  /*18d0*/  IMAD R89, R100, R11, R2 ;  /* 0x0000000b64597224 */ /* 0x000fe400078e0202 */
[----:B------:R-:W-:-:S03]  /*18e0*/  IMAD.MOV.U32 R145, RZ, RZ, R75 ;  /* 0x000000ffff917224 */ /* 0x000fc600078e004b */
[----:B------:R-:W-:Y:S01]  /*18f0*/  SHF.R.S32.HI R86, RZ, 0x1f, R89 ;  /* 0x0000001fff567819 */ /* 0x000fe20000011459 */
[----:B------:R-:W-:Y:S06]  /*1900*/  @P0 BRA `(.L_x_3295) ;  /* 0x00000038005c0947 */ /* 0x000fec0003800000 */
[----:B------:R-:W1:Y:S01]  /*1910*/  LDCU.128 UR20, c[0x0][0x4a0] ;  /* 0x00009400ff1477ac */ /* 0x000e620008000c00 */
[----:B------:R-:W-:Y:S01]  /*1920*/  @!P3 IMAD.MOV R6, RZ, RZ, -R6 ;  /* 0x000000ffff06b224 */ /* 0x000fe200078e0a06 */
[C---:B------:R-:W-:Y:S01]  /*1930*/  LEA R96, R57.reuse, 0xffffff80, 0x7 ;  /* 0xffffff8039607811 */ /* 0x040fe200078e38ff */
[----:B------:R-:W-:Y:S01]  /*1940*/  IMAD.MOV.U32 R13, RZ, RZ, RZ ;  /* 0x000000ffff0d7224 */ /* 0x000fe200078e00ff */
[----:B------:R-:W2:Y:S01]  /*1950*/  LDCU.128 UR16, c[0x0][0x4b0] ;  /* 0x00009600ff1077ac */ /* 0x000ea20008000c00 */
[--C-:B------:R-:W-:Y:S01]  /*1960*/  SHF.R.S32.HI R8, RZ, 0x1f, R68.reuse ;  /* 0x0000001fff087819 */ /* 0x100fe20000011444 */
[----:B------:R-:W3:Y:S01]  /*1970*/  LDC.64 R62, c[0x0][0x4b0] ;  /* 0x00012c00ff3e7b82 */ /* 0x000ee20000000a00 */
[----:B------:R-:W-:Y:S01]  /*1980*/  SEL R4, R4, R6, !P2 ;  /* 0x0000000604047207 */ /* 0x000fe20005000000 */
[----:B------:R-:W4:Y:S01]  /*1990*/  LDCU.128 UR12, c[0x0][0x4c0] ;  /* 0x00009800ff0c77ac */ /* 0x000f220008000c00 */
[----:B-----5:R-:W-:Y:S01]  /*19a0*/  IADD3 R50, PT, PT, R96, R5, RZ ;  /* 0x0000000560327210 */ /* 0x020fe20007ffe0ff */
[----:B------:R-:W-:Y:S01]  /*19b0*/  IMAD R94, R57, -0x80, R68 ;  /* 0xffffff80395e7824 */ /* 0x000fe200078e0244 */
[----:B------:R-:W-:Y:S01]  /*19c0*/  SHF.R.S32.HI R3, RZ, 0x1f, R4 ;  /* 0x0000001fff037819 */ /* 0x000fe20000011404 */
[----:B------:R-:W4:Y:S01]  /*19d0*/  LDCU.128 UR8, c[0x0][0x490] ;  /* 0x00009200ff0877ac */ /* 0x000f220008000c00 */
[----:B------:R-:W-:Y:S01]  /*19e0*/  IADD3 R2, PT, PT, R2, R89, RZ ;  /* 0x0000005902027210 */ /* 0x000fe20007ffe0ff */
[----:B------:R-:W-:Y:S01]  /*19f0*/  IMAD R50, R50, R11, RZ ;  /* 0x0000000b32327224 */ /* 0x000fe200078e02ff */
[----:B------:R-:W3:Y:S01]  /*1a00*/  LDC.64 R58, c[0x0][0x3c0] ;  /* 0x0000f000ff3a7b82 */ /* 0x000ee20000000a00 */
[----:B------:R-:W3:Y:S01]  /*1a10*/  LDCU.64 UR4, c[0x0][0x488] ;  /* 0x00009100ff0477ac */ /* 0x000ee20008000a00 */
[----:B------:R-:W-:Y:S01]  /*1a20*/  VIMNMX R73, PT, PT, RZ, R0, !PT ;  /* 0x00000000ff497248 */ /* 0x000fe20007fe0100 */
[----:B-1----:R-:W-:Y:S01]  /*1a30*/  IMAD.WIDE.U32 R18, R69, UR20, R12 ;  /* 0x0000001445127c25 */ /* 0x002fe2000f8e000c */
[----:B------:R-:W-:-:S02]  /*1a40*/  SHF.R.S32.HI R51, RZ, 0x1f, R50 ;  /* 0x0000001fff337819 */ /* 0x000fc40000011432 */
[----:B------:R-:W-:Y:S01]  /*1a50*/  MOV R90, R57 ;  /* 0x00000039005a7202 */ /* 0x000fe20000000f00 */
[----:B--2---:R-:W-:Y:S01]  /*1a60*/  IMAD R7, R3, UR18, RZ ;  /* 0x0000001203077c24 */ /* 0x004fe2000f8e02ff */
[----:B------:R-:W-:Y:S01]  /*1a70*/  IADD3 R88, PT, PT, R100, 0x40, RZ ;  /* 0x0000004064587810 */ /* 0x000fe20007ffe0ff */
[----:B------:R-:W-:Y:S02]  /*1a80*/  IMAD R19, R69, UR21, R19 ;  /* 0x0000001545137c24 */ /* 0x000fe4000f8e0213 */
[----:B----4-:R-:W-:Y:S02]  /*1a90*/  IMAD R3, R3, UR12, RZ ;  /* 0x0000000c03037c24 */ /* 0x010fe4000f8e02ff */
[----:B------:R-:W-:-:S04]  /*1aa0*/  IMAD.WIDE.U32 R18, R96, UR16, R18 ;  /* 0x0000001060127c25 */ /* 0x000fc8000f8e0012 */
[----:B------:R-:W-:-:S04]  /*1ab0*/  IMAD.WIDE.U32 R16, R69, UR10, R12 ;  /* 0x0000000a45107c25 */ /* 0x000fc8000f8e000c */
[----:B------:R-:W-:Y:S01]  /*1ac0*/  IMAD R14, R4, UR13, R3 ;  /* 0x0000000d040e7c24 */ /* 0x000fe2000f8e0203 */
[----:B------:R-:W-:Y:S01]  /*1ad0*/  IADD3 R3, P0, PT, -R68, R100, RZ ;  /* 0x0000006444037210 */ /* 0x000fe20007f1e1ff */
[----:B------:R-:W-:Y:S01]  /*1ae0*/  IMAD R17, R69, UR11, R17 ;  /* 0x0000000b45117c24 */ /* 0x000fe2000f8e0211 */
[----:B------:R-:W1:Y:S01]  /*1af0*/  LDCU.64 UR10, c[0x0][0x4d0] ;  /* 0x00009a00ff0a77ac */ /* 0x000e620008000a00 */
[C---:B------:R-:W-:Y:S02]  /*1b00*/  IMAD R19, R96.reuse, UR17, R19 ;  /* 0x0000001160137c24 */ /* 0x040fe4000f8e0213 */
[----:B------:R-:W-:-:S04]  /*1b10*/  IMAD.WIDE.U32 R16, R96, UR22, R16 ;  /* 0x0000001660107c25 */ /* 0x000fc8000f8e0010 */
[----:B------:R-:W-:Y:S01]  /*1b20*/  IMAD.X R8, RZ, RZ, ~R8, P0 ;  /* 0x000000ffff087224 */ /* 0x000fe200000e0e08 */
[----:B------:R-:W-:Y:S01]  /*1b30*/  IADD3 R82, P0, PT, R50, R2, RZ ;  /* 0x0000000232527210 */ /* 0x000fe20007f1e0ff */
[----:B------:R-:W-:Y:S01]  /*1b40*/  IMAD R17, R96, UR23, R17 ;  /* 0x0000001760117c24 */ /* 0x000fe2000f8e0211 */
[----:B------:R-:W-:Y:S01]  /*1b50*/  IADD3 R50, P1, PT, R50, R89, RZ ;  /* 0x0000005932327210 */ /* 0x000fe20007f3e0ff */
[----:B------:R-:W-:Y:S01]  /*1b60*/  IMAD.WIDE.U32 R18, R4, UR12, R18 ;  /* 0x0000000c04127c25 */ /* 0x000fe2000f8e0012 */
[----:B------:R-:W-:Y:S01]  /*1b70*/  LEA.HI.X.SX32 R83, R2, R51, 0x1, P0 ;  /* 0x0000003302537211 */ /* 0x000fe200000f0eff */
[----:B------:R-:W2:Y:S02]  /*1b80*/  LDCU.64 UR12, c[0x0][0x4e0] ;  /* 0x00009c00ff0c77ac */ /* 0x000ea40008000a00 */
[C---:B------:R-:W-:Y:S01]  /*1b90*/  IMAD R6, R4.reuse, UR19, R7 ;  /* 0x0000001304067c24 */ /* 0x040fe2000f8e0207 */
[----:B------:R-:W-:Y:S01]  /*1ba0*/  IADD3 R15, PT, PT, R19, R14, RZ ;  /* 0x0000000e130f7210 */ /* 0x000fe20007ffe0ff */
[----:B------:R-:W-:Y:S01]  /*1bb0*/  IMAD.WIDE.U32 R16, R4, UR18, R16 ;  /* 0x0000001204107c25 */ /* 0x000fe2000f8e0010 */
[----:B------:R-:W-:Y:S01]  /*1bc0*/  MOV R14, R18 ;  /* 0x00000012000e7202 */ /* 0x000fe20000000f00 */
[----:B------:R-:W-:Y:S01]  /*1bd0*/  USHF.L.U32 UR18, UR16, 0x7, URZ ;  /* 0x0000000710127899 */ /* 0x000fe200080006ff */
[C---:B------:R-:W-:Y:S01]  /*1be0*/  SHF.L.U64.HI R83, R82.reuse, 0x1, R83 ;  /* 0x0000000152537819 */ /* 0x040fe20000010253 */
[----:B------:R-:W-:Y:S01]  /*1bf0*/  IMAD.X R51, R51, 0x1, R86, P1 ;  /* 0x0000000133337824 */ /* 0x000fe200008e0656 */
[----:B------:R-:W-:Y:S01]  /*1c00*/  SHF.L.U32 R82, R82, 0x1, RZ ;  /* 0x0000000152527819 */ /* 0x000fe200000006ff */
[----:B------:R-:W-:-:S02]  /*1c10*/  IMAD R4, R8, UR16, RZ ;  /* 0x0000001008047c24 */ /* 0x000fc4000f8e02ff */
[----:B------:R-:W-:Y:S01]  /*1c20*/  IMAD.IADD R7, R17, 0x1, R6 ;  /* 0x0000000111077824 */ /* 0x000fe200078e0206 */
[----:B------:R-:W-:Y:S01]  /*1c30*/  SHF.L.U64.HI R51, R50, 0x1, R51 ;  /* 0x0000000132337819 */ /* 0x000fe20000010233 */
[----:B------:R-:W-:Y:S01]  /*1c40*/  IMAD R2, R8, UR22, RZ ;  /* 0x0000001608027c24 */ /* 0x000fe2000f8e02ff */
[----:B------:R-:W-:Y:S01]  /*1c50*/  IADD3 R84, P0, PT, R82, UR14, RZ ;  /* 0x0000000e52547c10 */ /* 0x000fe2000ff1e0ff */
[----:B------:R-:W-:Y:S02]  /*1c60*/  IMAD.MOV.U32 R6, RZ, RZ, R16 ;  /* 0x000000ffff067224 */ /* 0x000fe400078e0010 */
[----:B------:R-:W-:Y:S01]  /*1c70*/  IMAD.SHL.U32 R50, R50, 0x2, RZ ;  /* 0x0000000232327824 */ /* 0x000fe200078e00ff */
[----:B------:R-:W-:Y:S01]  /*1c80*/  IADD3.X R85, PT, PT, R83, UR15, RZ, P0, !PT ;  /* 0x0000000f53557c10 */ /* 0x000fe200087fe4ff */
[C---:B------:R-:W-:Y:S01]  /*1c90*/  IMAD R81, R3.reuse, UR17, R4 ;  /* 0x0000001103517c24 */ /* 0x040fe2000f8e0204 */
[----:B------:R-:W4:Y:S01]  /*1ca0*/  LDCU UR17, c[0x0][0x450] ;  /* 0x00008a00ff1177ac */ /* 0x000f220008000800 */
[C---:B------:R-:W-:Y:S01]  /*1cb0*/  IMAD.WIDE.U32 R4, R3.reuse, UR16, R14 ;  /* 0x0000001003047c25 */ /* 0x040fe2000f8e000e */
[----:B------:R-:W-:Y:S01]  /*1cc0*/  IADD3 R14, P1, PT, R50, UR14, RZ ;  /* 0x0000000e320e7c10 */ /* 0x000fe2000ff3e0ff */
[----:B------:R-:W2:Y:S02]  /*1cd0*/  LDCU UR14, c[0x0][0x440] ;  /* 0x00008800ff0e77ac */ /* 0x000ea40008000800 */
[C---:B------:R-:W-:Y:S01]  /*1ce0*/  IMAD R9, R3.reuse, UR23, R2 ;  /* 0x0000001703097c24 */ /* 0x040fe2000f8e0202 */
[----:B------:R-:W-:Y:S01]  /*1cf0*/  LEA R80, P0, R4, UR8, 0x1 ;  /* 0x0000000804507c11 */ /* 0x000fe2000f8008ff */
[----:B------:R-:W-:Y:S01]  /*1d00*/  IMAD.WIDE.U32 R2, R3, UR22, R6 ;  /* 0x0000001603027c25 */ /* 0x000fe2000f8e0006 */
[----:B------:R-:W-:Y:S01]  /*1d10*/  IADD3 R81, PT, PT, R5, R81, RZ ;  /* 0x0000005105517210 */ /* 0x000fe20007ffe0ff */
[----:B------:R-:W-:Y:S01]  /*1d20*/  USHF.L.U32 UR16, UR22, 0x7, URZ ;  /* 0x0000000716107899 */ /* 0x000fe200080006ff */
[----:B------:R-:W-:Y:S01]  /*1d30*/  IADD3.X R15, PT, PT, R51, UR15, RZ, P1, !PT ;  /* 0x0000000f330f7c10 */ /* 0x000fe20008ffe4ff */
[----:B------:R-:W-:Y:S01]  /*1d40*/  IMAD.IADD R9, R3, 0x1, R9 ;  /* 0x0000000103097824 */ /* 0x000fe200078e0209 */
[----:B---3--:R-:W-:Y:S01]  /*1d50*/  LEA R10, P2, R2, UR4, 0x1 ;  /* 0x00000004020a7c11 */ /* 0x008fe2000f8408ff */
[----:B------:R-:W-:Y:S01]  /*1d60*/  UMOV UR15, URZ ;  /* 0x000000ff000f7c82 */ /* 0x000fe20008000000 */
[----:B------:R-:W-:Y:S01]  /*1d70*/  LEA.HI.X R81, R4, UR9, R81, 0x1, P0 ;  /* 0x0000000904517c11 */ /* 0x000fe200080f0c51 */
[----:B------:R-:W-:Y:S01]  /*1d80*/  UIADD3 UR15, UP0, UPT, URZ, -UR15, URZ ;  /* 0x8000000fff0f7290 */ /* 0x000fe2000ff1e0ff */
[----:B------:R-:W-:Y:S01]  /*1d90*/  LEA.HI.X R9, R2, UR5, R9, 0x1, P2 ;  /* 0x0000000502097c11 */ /* 0x000fe200090f0c09 */
[----:B------:R-:W3:Y:S01]  /*1da0*/  LDCU.U8 UR5, c[0x0][0x533] ;  /* 0x0000a660ff0577ac */ /* 0x000ee20008000000 */
[----:B-1----:R-:W-:Y:S01]  /*1db0*/  IADD3 R50, P0, PT, R50, UR10, RZ ;  /* 0x0000000a32327c10 */ /* 0x002fe2000ff1e0ff */
[----:B------:R-:W-:Y:S01]  /*1dc0*/  IMAD R92, R57, -0x80, R64 ;  /* 0xffffff80395c7824 */ /* 0x000fe200078e0240 */
[----:B------:R-:W-:Y:S01]  /*1dd0*/  IADD3 R82, P1, PT, R82, UR10, RZ ;  /* 0x0000000a52527c10 */ /* 0x000fe2000ff3e0ff */
[----:B------:R-:W-:Y:S01]  /*1de0*/  UIADD3.X UR20, UPT, UPT, URZ, ~UR18, URZ, UP0, !UPT ;  /* 0x80000012ff147290 */ /* 0x000fe200087fe4ff */
[----:B------:R-:W-:Y:S01]  /*1df0*/  IADD3.X R51, PT, PT, R51, UR11, RZ, P0, !PT ;  /* 0x0000000b33337c10 */ /* 0x000fe200087fe4ff */
[----:B------:R-:W-:Y:S01]  /*1e00*/  UIADD3.X UR19, UPT, UPT, URZ, ~UR16, URZ, UP0, !UPT ;  /* 0x80000010ff137290 */ /* 0x000fe200087fe4ff */
[----:B--2---:R-:W-:Y:S01]  /*1e10*/  ISETP.GE.AND P0, PT, R12, UR14, PT ;  /* 0x0000000e0c007c0c */ /* 0x004fe2000bf06270 */
[C---:B------:R-:W-:Y:S01]  /*1e20*/  VIADD R71, R100.reuse, 0x20 ;  /* 0x0000002064477836 */ /* 0x040fe20000000000 */
[----:B----4-:R-:W-:Y:S01]  /*1e30*/  MOV R21, UR17 ;  /* 0x0000001100157c02 */ /* 0x010fe20008000f00 */
[----:B------:R-:W-:Y:S01]  /*1e40*/  VIADD R87, R100, 0x60 ;  /* 0x0000006064577836 */ /* 0x000fe20000000000 */
[----:B------:R-:W-:Y:S01]  /*1e50*/  P2R R93, PR, RZ, 0x1 ;  /* 0x00000001ff5d7803 */ /* 0x000fe20000000000 */
[----:B------:R-:W-:Y:S01]  /*1e60*/  USHF.R.S64 UR18, UR15, 0x1f, UR20 ;  /* 0x0000001f0f127899 */ /* 0x000fe20008001014 */
[----:B------:R-:W-:Y:S01]  /*1e70*/  IADD3.X R83, PT, PT, R83, UR11, RZ, P1, !PT ;  /* 0x0000000b53537c10 */ /* 0x000fe20008ffe4ff */
[----:B------:R-:W-:Y:S01]  /*1e80*/  USHF.R.S64 UR15, UR15, 0x1f, UR19 ;  /* 0x0000001f0f0f7899 */ /* 0x000fe20008001013 */
[----:B------:R-:W1:Y:S01]  /*1e90*/  LDCU UR4, c[0x0][0x440] ;  /* 0x00008800ff0477ac */ /* 0x000e620008000800 */
[----:B------:R-:W2:Y:S01]  /*1ea0*/  LDCU.128 UR8, c[0x0][0x3a0] ;  /* 0x00007400ff0877ac */ /* 0x000ea20008000c00 */
[----:B------:R-:W-:-:S02]  /*1eb0*/  USHF.R.S32.HI UR16, URZ, 0x1f, UR20 ;  /* 0x0000001fff107899 */ /* 0x000fc40008011414 */
[----:B------:R-:W-:Y:S02]  /*1ec0*/  USHF.R.S32.HI UR19, URZ, 0x1f, UR19 ;  /* 0x0000001fff137899 */ /* 0x000fe40008011413 */
[----:B---3--:R-:W-:-:S11]  /*1ed0*/  UISETP.NE.AND UP0, UPT, UR5, URZ, UPT ;  /* 0x000000ff0500728c */ /* 0x008fd6000bf05270 */
.L_x_3317:
[----:B------:R-:W-:Y:S01]  /*1ee0*/  ISETP.NE.AND P0, PT, R93, RZ, PT ;  /* 0x000000ff5d00720c */ /* 0x000fe20003f05270 */
[----:B------:R-:W-:Y:S01]  /*1ef0*/  VIADD R92, R92, 0x80 ;  /* 0x000000805c5c7836 */ /* 0x000fe20000000000 */
[----:B-1----:R-:W-:Y:S01]  /*1f00*/  ISETP.GE.AND P1, PT, R12, UR4, PT ;  /* 0x000000040c007c0c */ /* 0x002fe2000bf26270 */
[----:B------:R-:W-:Y:S01]  /*1f10*/  VIADD R94, R94, 0x80 ;  /* 0x000000805e5e7836 */ /* 0x000fe20000000000 */
[----:B------:R-:W1:Y:S01]  /*1f20*/  LDC.64 R60, c[0x0][0x3b8] ;  /* 0x0000ee00ff3c7b82 */ /* 0x000e620000000a00 */
[----:B------:R-:W-:Y:S01]  /*1f30*/  VIADD R90, R90, 0xffffffff ;  /* 0xffffffff5a5a7836 */ /* 0x000fe20000000000 */
[C---:B------:R-:W-:Y:S01]  /*1f40*/  ISETP.GE.OR P0, PT, R100.reuse, R92, P0 ;  /* 0x0000005c6400720c */ /* 0x040fe20000706670 */
[----:B------:R-:W-:Y:S01]  /*1f50*/  BSSY.RECONVERGENT B1, `(.L_x_3296) ;  /* 0x00002d3000017945 */ /* 0x000fe20003800200 */
[----:B------:R-:W-:Y:S01]  /*1f60*/  P2R R93, PR, RZ, 0x2 ;  /* 0x00000002ff5d7803 */ /* 0x000fe20000000000 */
[----:B------:R-:W-:Y:S01]  /*1f70*/  IMAD.MOV.U32 R98, RZ, RZ, R96 ;  /* 0x000000ffff627224 */ /* 0x000fe200078e0060 */
[----:B------:R-:W-:Y:S02]  /*1f80*/  ISETP.LT.OR P3, PT, R100, R94, P0 ;  /* 0x0000005e6400720c */ /* 0x000fe40000761670 */
[C---:B------:R-:W-:Y:S04]  /*1f90*/  ISETP.GE.OR P0, PT, R71.reuse, R92, P1 ;  /* 0x0000005c4700720c */ /* 0x040fe80000f06670 */
[----:B------:R-:W-:Y:S02]  /*1fa0*/  ISETP.LT.OR P6, PT, R71, R94, P0 ;  /* 0x0000005e4700720c */ /* 0x000fe400007c1670 */
[C---:B------:R-:W-:Y:S04]  /*1fb0*/  LEA R22, P0, R62.reuse, R80, 0x6 ;  /* 0x000000503e167211 */ /* 0x040fe800078030ff */
[----:B------:R-:W-:Y:S01]  /*1fc0*/  LEA.HI.X R23, R62, R81, R63, 0x6, P0 ;  /* 0x000000513e177211 */ /* 0x000fe200000f343f */
[----:B------:R-:W3:Y:S01]  /*1fd0*/  @!P3 LDG.E.128 R4, desc[UR6][R80.64] ;  /* 0x000000065004b981 */ /* 0x000ee2000c1e1d00 */
[----:B------:R-:W-:Y:S01]  /*1fe0*/  ISETP.GE.OR P0, PT, R88, R92, P1 ;  /* 0x0000005c5800720c */ /* 0x000fe20000f06670 */
[----:B------:R-:W-:Y:S01]  /*1ff0*/  @!P3 IMAD.MOV.U32 R77, RZ, RZ, R75 ;  /* 0x000000ffff4db224 */ /* 0x000fe200078e004b */
[----:B------:R-:W-:Y:S02]  /*2000*/  LEA R2, P1, R58, R76, 0x6 ;  /* 0x0000004c3a027211 */ /* 0x000fe400078230ff */
[----:B------:R-:W-:Y:S02]  /*2010*/  ISETP.LT.OR P4, PT, R88, R94, P0 ;  /* 0x0000005e5800720c */ /* 0x000fe40000781670 */
[----:B------:R-:W-:Y:S02]  /*2020*/  LEA.HI.X R3, R58, R75, R59, 0x6, P1 ;  /* 0x0000004b3a037211 */ /* 0x000fe400008f343b */
[----:B------:R-:W-:Y:S09]  /*2030*/  ISETP.GT.AND P1, PT, R90, R73, PT ;  /* 0x000000495a00720c */ /* 0x000ff20003f24270 */
[C---:B------:R-:W-:Y:S04]  /*2040*/  @!P4 LEA R30, P0, R62.reuse, R22, 0x6 ;  /* 0x000000163e1ec211 */ /* 0x040fe800078030ff */
[-CC-:B------:R-:W-:Y:S02]  /*2050*/  @!P4 LEA.HI.X R31, R62, R23.reuse, R63.reuse, 0x6, P0 ;  /* 0x000000173e1fc211 */ /* 0x180fe400000f343f */
[C---:B------:R-:W-:Y:S04]  /*2060*/  ISETP.GE.AND P0, PT, R87.reuse, R92, PT ;  /* 0x0000005c5700720c */ /* 0x040fe80003f06270 */
[----:B------:R-:W-:Y:S04]  /*2070*/  ISETP.GE.OR P5, PT, R12, UR4, P0 ;  /* 0x000000040c007c0c */ /* 0x000fe800087a6670 */
[C---:B------:R-:W-:Y:S01]  /*2080*/  ISETP.LT.OR P2, PT, R87.reuse, R94, P5 ;  /* 0x0000005e5700720c */ /* 0x040fe20002f41670 */
[----:B---3--:R3:W-:Y:S05]  /*2090*/  @!P3 STG.E.128 desc[UR6][R76.64], R4 ;  /* 0x000000044c00b986 */ /* 0x0087ea000c101d06 */
[----:B------:R4:W5:Y:S07]  /*20a0*/  @!P6 LDG.E.128 R24, desc[UR6][R22.64] ;  /* 0x000000061618e981 */ /* 0x00096e000c1e1d00 */
[C---:B----4-:R-:W-:Y:S04]  /*20b0*/  @!P2 LEA R22, P0, R62.reuse, R22, 0x7 ;  /* 0x000000163e16a211 */ /* 0x050fe800078038ff */
[----:B------:R-:W-:Y:S02]  /*20c0*/  @!P2 LEA.HI.X R23, R62, R23, R63, 0x7, P0 ;  /* 0x000000173e17a211 */ /* 0x000fe400000f3c3f */
[C---:B------:R-:W-:Y:S02]  /*20d0*/  @!P4 LEA R28, P0, R58.reuse, R2, 0x6 ;  /* 0x000000023a1cc211 */ /* 0x040fe400078030ff */
[----:B---3--:R-:W-:Y:S02]  /*20e0*/  P2R R77, PR, RZ, 0x2 ;  /* 0x00000002ff4d7803 */ /* 0x008fe40000000000 */
[CCC-:B------:R-:W-:Y:S02]  /*20f0*/  @!P4 LEA.HI.X R29, R58.reuse, R3.reuse, R59.reuse, 0x6, P0 ;  /* 0x000000033a1dc211 */ /* 0x1c0fe400000f343b */
[----:B------:R-:W-:Y:S04]  /*2100*/  ISETP.GE.AND P1, PT, R87, R94, PT ;  /* 0x0000005e5700720c */ /* 0x000fe80003f26270 */
[----:B------:R-:W-:Y:S01]  /*2110*/  P2R R0, PR, RZ, 0x2 ;  /* 0x00000002ff007803 */ /* 0x000fe20000000000 */
[----:B-----5:R3:W-:Y:S05]  /*2120*/  @!P6 STG.E.128 desc[UR6][R2.64], R24 ;  /* 0x000000180200e986 */ /* 0x0207ea000c101d06 */
[----:B------:R-:W4:Y:S01]  /*2130*/  @!P4 LDG.E.128 R16, desc[UR6][R30.64] ;  /* 0x000000061e10c981 */ /* 0x000f22000c1e1d00 */
[C---:B---3--:R-:W-:Y:S04]  /*2140*/  @!P2 LEA R2, P0, R58.reuse, R2, 0x7 ;  /* 0x000000023a02a211 */ /* 0x048fe800078038ff */
[----:B------:R-:W-:Y:S02]  /*2150*/  @!P2 LEA.HI.X R3, R58, R3, R59, 0x7, P0 ;  /* 0x000000033a03a211 */ /* 0x000fe400000f3c3b */
[----:B------:R-:W-:Y:S01]  /*2160*/  ISETP.NE.AND P0, PT, R21, RZ, PT ;  /* 0x000000ff1500720c */ /* 0x000fe20003f05270 */
[----:B----4-:R3:W-:Y:S05]  /*2170*/  @!P4 STG.E.128 desc[UR6][R28.64], R16 ;  /* 0x000000101c00c986 */ /* 0x0107ea000c101d06 */
[----:B------:R-:W4:Y:S05]  /*2180*/  @!P2 LDG.E.128 R4, desc[UR6][R22.64] ;  /* 0x000000061604a981 */ /* 0x000f2a000c1e1d00 */
[----:B----4-:R3:W-:Y:S02]  /*2190*/  @!P2 STG.E.128 desc[UR6][R2.64], R4 ;  /* 0x000000040200a986 */ /* 0x0107e4000c101d06 */
[----:B-1----:R-:W-:Y:S05]  /*21a0*/  @P0 BRA `(.L_x_3297) ;  /* 0x00000000006c0947 */ /* 0x002fea0003800000 */
[----:B------:R-:W-:Y:S01]  /*21b0*/  @!P3 IMAD.MOV.U32 R8, RZ, RZ, R10 ;  /* 0x000000ffff08b224 */ /* 0x000fe200078e000a */
[----:B---3--:R-:W1:Y:S01]  /*21c0*/  LDC.64 R2, c[0x0][0x4a8] ;  /* 0x00012a00ff027b82 */ /* 0x008e620000000a00 */
[C---:B------:R-:W-:Y:S01]  /*21d0*/  IMAD.SHL.U32 R23, R60.reuse, 0x20, RZ ;  /* 0x000000203c177824 */ /* 0x040fe200078e00ff */
[----:B------:R-:W-:Y:S01]  /*21e0*/  SHF.L.U64.HI R0, R60, 0x5, R61 ;  /* 0x000000053c007819 */ /* 0x000fe2000001023d */
[----:B------:R-:W-:Y:S01]  /*21f0*/  IMAD.MOV.U32 R21, RZ, RZ, RZ ;  /* 0x000000ffff157224 */ /* 0x000fe200078e00ff */
[----:B------:R-:W3:Y:S02]  /*2200*/  @!P3 LDG.E.128 R24, desc[UR6][R8.64] ;  /* 0x000000060818b981 */ /* 0x000ee4000c1e1d00 */
[C---:B------:R-:W-:Y:S04]  /*2210*/  LEA R28, P1, R23.reuse, R78, 0x1 ;  /* 0x0000004e171c7211 */ /* 0x040fe800078208ff */
[----:B------:R-:W-:Y:S01]  /*2220*/  LEA.HI.X R29, R23, R79, R0, 0x1, P1 ;  /* 0x0000004f171d7211 */ /* 0x000fe200008f0c00 */
[----:B---3--:R4:W-:Y:S01]  /*2230*/  @!P3 STG.E.128 desc[UR6][R78.64], R24 ;  /* 0x000000184e00b986 */ /* 0x0089e2000c101d06 */
[C---:B-1----:R-:W-:Y:S04]  /*2240*/  LEA R30, P0, R2.reuse, R10, 0x6 ;  /* 0x0000000a021e7211 */ /* 0x042fe800078030ff */
[C-C-:B------:R-:W-:Y:S02]  /*2250*/  LEA.HI.X R31, R2.reuse, R9, R3.reuse, 0x6, P0 ;  /* 0x00000009021f7211 */ /* 0x140fe400000f3403 */
[C---:B------:R-:W-:Y:S03]  /*2260*/  @!P4 LEA R32, P0, R2.reuse, R30, 0x6 ;  /* 0x0000001e0220c211 */ /* 0x040fe600078030ff */
[----:B------:R-:W3:Y:S01]  /*2270*/  @!P6 LDG.E.128 R16, desc[UR6][R30.64] ;  /* 0x000000061e10e981 */ /* 0x000ee2000c1e1d00 */
[----:B------:R-:W-:Y:S02]  /*2280*/  @!P4 LEA.HI.X R33, R2, R31, R3, 0x6, P0 ;  /* 0x0000001f0221c211 */ /* 0x000fe400000f3403 */
[C---:B------:R-:W-:Y:S04]  /*2290*/  @!P4 LEA R34, P0, R60.reuse, R28, 0x6 ;  /* 0x0000001c3c22c211 */ /* 0x040fe800078030ff */
[----:B------:R-:W-:Y:S01]  /*22a0*/  @!P4 LEA.HI.X R35, R60, R29, R61, 0x6, P0 ;  /* 0x0000001d3c23c211 */ /* 0x000fe200000f343d */
[----:B---3--:R4:W-:Y:S04]  /*22b0*/  @!P6 STG.E.128 desc[UR6][R28.64], R16 ;  /* 0x000000101c00e986 */ /* 0x0089e8000c101d06 */
[----:B------:R-:W3:Y:S04]  /*22c0*/  @!P4 LDG.E.128 R4, desc[UR6][R32.64] ;  /* 0x000000062004c981 */ /* 0x000ee8000c1e1d00 */
[----:B---3--:R4:W-:Y:S01]  /*22d0*/  @!P4 STG.E.128 desc[UR6][R34.64], R4 ;  /* 0x000000042200c986 */ /* 0x0089e2000c101d06 */
[----:B------:R-:W-:Y:S05]  /*22e0*/  @P2 BRA `(.L_x_3298) ;  /* 0x0000002800642947 */ /* 0x000fea0003800000 */
[C---:B----4-:R-:W-:Y:S04]  /*22f0*/  LEA R16, P0, R2.reuse, R30, 0x7 ;  /* 0x0000001e02107211 */ /* 0x050fe800078038ff */
[----:B------:R-:W-:Y:S02]  /*2300*/  LEA.HI.X R17, R2, R31, R3, 0x7, P0 ;  /* 0x0000001f02117211 */ /* 0x000fe400000f3c03 */
[C---:B------:R-:W-:Y:S03]  /*2310*/  LEA R2, P0, R60.reuse, R28, 0x7 ;  /* 0x0000001c3c027211 */ /* 0x040fe600078038ff */
[----:B------:R-:W3:Y:S01]  /*2320*/  LDG.E.128 R4, desc[UR6][R16.64] ;  /* 0x0000000610047981 */ /* 0x000ee2000c1e1d00 */
[----:B------:R-:W-:Y:S05]  /*2330*/  LEA.HI.X R3, R60, R29, R61, 0x7, P0 ;  /* 0x0000001d3c037211 */ /* 0x000fea00000f3c3d */
[----:B---3--:R1:W-:Y:S01]  /*2340*/  STG.E.128 desc[UR6][R2.64], R4 ;  /* 0x0000000402007986 */ /* 0x0083e2000c101d06 */
[----:B------:R-:W-:Y:S05]  /*2350*/  BRA `(.L_x_3298) ;  /* 0x0000002800487947 */ /* 0x000fea0003800000 */
.L_x_3297:
[----:B------:R-:W-:Y:S05]  /*2360*/  BRA.U !UP0, `(.L_x_3299) ;  /* 0x0000000d08f07547 */ /* 0x000fea000b800000 */
[----:B------:R-:W-:Y:S01]  /*2370*/  ISETP.NE.AND P0, PT, R93, RZ, PT ;  /* 0x000000ff5d00720c */ /* 0x000fe20003f05270 */
[----:B------:R-:W1:Y:S01]  /*2380*/  LDC.64 R34, c[0x0][0x4a8] ;  /* 0x00012a00ff227b82 */ /* 0x000e620000000a00 */
[----:B------:R-:W-:Y:S01]  /*2390*/  ISETP.NE.AND P2, PT, R0, RZ, PT ;  /* 0x000000ff0000720c */ /* 0x000fe20003f45270 */
[----:B------:R-:W-:Y:S01]  /*23a0*/  BSSY.RECONVERGENT B0, `(.L_x_3300) ;  /* 0x000003a000007945 */ /* 0x000fe20003800200 */
[C---:B------:R-:W-:Y:S02]  /*23b0*/  ISETP.GE.OR P0, PT, R100.reuse, R92, P0 ;  /* 0x0000005c6400720c */ /* 0x040fe40000706670 */
[----:B------:R-:W-:Y:S03]  /*23c0*/  PLOP3.LUT P5, PT, P5, P2, PT, 0xf2, 0x2f ;  /* 0x00000000002f781c */ /* 0x000fe60002fa5e72 */
[----:B------:R-:W4:Y:S01]  /*23d0*/  LDC R36, c[0x0][0x450] ;  /* 0x00011400ff247b82 */ /* 0x000f220000000800 */
[----:B------:R-:W-:Y:S02]  /*23e0*/  ISETP.LT.OR P1, PT, R100, R94, P0 ;  /* 0x0000005e6400720c */ /* 0x000fe40000721670 */
[C---:B-1----:R-:W-:Y:S04]  /*23f0*/  LEA R38, P0, R34.reuse, R10, 0x6 ;  /* 0x0000000a22267211 */ /* 0x042fe800078030ff */
[----:B------:R-:W-:Y:S07]  /*2400*/  LEA.HI.X R39, R34, R9, R35, 0x6, P0 ;  /* 0x0000000922277211 */ /* 0x000fee00000f3423 */
[----:B------:R-:W-:Y:S05]  /*2410*/  @P1 BRA `(.L_x_3301) ;  /* 0x0000000000c81947 */ /* 0x000fea0003800000 */
[----:B------:R-:W-:Y:S02]  /*2420*/  ISETP.GE.AND P0, PT, R12, R21, PT ;  /* 0x000000150c00720c */ /* 0x000fe40003f06270 */
[----:B------:R-:W-:Y:S05]  /*2430*/  MOV R8, R10 ;  /* 0x0000000a00087202 */ /* 0x000fea0000000f00 */
[----:B---3--:R-:W3:Y:S08]  /*2440*/  LDG.E.128 R16, desc[UR6][R8.64] ;  /* 0x0000000608107981 */ /* 0x008ef0000c1e1d00 */
        /* <DEDUP_REMOVED lines=47> */
.L_x_3301:
[----:B--2---:R-:W-:Y:S05]  /*2740*/  BSYNC.RECONVERGENT B0 ;  /* 0x0000000000007941 */ /* 0x004fea0003800200 */
.L_x_3300:
[----:B------:R-:W-:Y:S04]  /*2750*/  BSSY.RECONVERGENT B0, `(.L_x_3302) ;  /* 0x0000038000007945 */ /* 0x000fe80003800200 */
[----:B------:R-:W-:Y:S05]  /*2760*/  @P6 BRA `(.L_x_3303) ;  /* 0x0000000000d86947 */ /* 0x000fea0003800000 */
[----:B------:R-:W-:Y:S01]  /*2770*/  ISETP.GE.AND P0, PT, R12, R21, PT ;  /* 0x000000150c00720c */ /* 0x000fe20003f06270 */
[----:B-1-3--:R-:W2:Y:S01]  /*2780*/  LDG.E.128 R16, desc[UR6][R38.64] ;  /* 0x0000000626107981 */ /* 0x00aea2000c1e1d00 */
[C---:B------:R-:W-:Y:S04]  /*2790*/  LEA R44, P1, R60.reuse, R78, 0x6 ;  /* 0x0000004e3c2c7211 */ /* 0x040fe800078230ff */
[----:B------:R-:W-:Y:S07]  /*27a0*/  LEA.HI.X R45, R60, R79, R61, 0x6, P1 ;  /* 0x0000004f3c2d7211 */ /* 0x000fee00008f343d */
[----:B------:R-:W-:Y:S05]  /*27b0*/  @!P0 SHF.L.U32 R5, R11, 0x5, RZ ;  /* 0x000000050b058819 */ /* 0x000fea00000006ff */
[C---:B------:R-:W-:Y:S04]  /*27c0*/  @!P0 IMAD.WIDE R32, R5.reuse, 0x2, R50 ;  /* 0x0000000205208825 */ /* 0x040fe800078e0232 */
[----:B------:R-:W-:Y:S02]  /*27d0*/  @!P0 IMAD.WIDE R24, R5, 0x2, R14 ;  /* 0x0000000205188825 */ /* 0x000fe400078e020e */
[----:B------:R-:W3:Y:S06]  /*27e0*/  @!P0 LDG.E.64 R32, desc[UR6][R32.64] ;  /* 0x0000000620208981 */ /* 0x000eec000c1e1b00 */
[----:B------:R-:W5:Y:S01]  /*27f0*/  @!P0 LDG.E.64 R6, desc[UR6][R24.64] ;  /* 0x0000000618068981 */ /* 0x000f62000c1e1b00 */
[--C-:B---3--:R-:W-:Y:S01]  /*2800*/  @!P0 HADD2.F32 R27, -RZ, R32.reuse.H0_H0 ;  /* 0x20000020ff1b8230 */ /* 0x108fe20000004100 */
        /* <DEDUP_REMOVED lines=44> */
.L_x_3303:
[----:B------:R-:W-:Y:S05]  /*2ad0*/  BSYNC.RECONVERGENT B0 ;  /* 0x0000000000007941 */ /* 0x000fea0003800200 */
.L_x_3302:
[----:B------:R-:W-:Y:S04]  /*2ae0*/  BSSY.RECONVERGENT B0, `(.L_x_3304) ;  /* 0x000003e000007945 */ /* 0x000fe80003800200 */
[----:B------:R-:W-:Y:S05]  /*2af0*/  @P4 BRA `(.L_x_3305) ;  /* 0x0000000000f04947 */ /* 0x000fea0003800000 */
[----:B------:R-:W-:Y:S02]  /*2b00*/  ISETP.GE.AND P0, PT, R12, R21, PT ;  /* 0x000000150c00720c */ /* 0x000fe40003f06270 */
[----:B------:R-:W-:Y:S02]  /*2b10*/  LEA R40, P1, R34, R38, 0x6 ;  /* 0x0000002622287211 */ /* 0x000fe400078230ff */
[----:B--2---:R-:W-:Y:S02]  /*2b20*/  SHF.L.U32 R45, R60, 0x6, RZ ;  /* 0x000000063c2d7819 */ /* 0x004fe400000006ff */
[----:B------:R-:W-:Y:S02]  /*2b30*/  LEA.HI.X R41, R34, R39, R35, 0x6, P1 ;  /* 0x0000002722297211 */ /* 0x000fe400008f3423 */
[----:B------:R-:W-:Y:S02]  /*2b40*/  IADD3 R46, P2, P1, R45, R78, R45 ;  /* 0x0000004e2d2e7210 */ /* 0x000fe4000795e02d */
[----:B------:R-:W-:Y:S01]  /*2b50*/  SHF.L.U64.HI R42, R60, 0x6, R61 ;  /* 0x000000063c2a7819 */ /* 0x000fe2000001023d */
[----:B-1-3--:R-:W2:Y:S02]  /*2b60*/  LDG.E.128 R16, desc[UR6][R40.64] ;  /* 0x0000000628107981 */ /* 0x00aea4000c1e1d00 */
[----:B------:R-:W-:Y:S02]  /*2b70*/  @!P0 SHF.L.U32 R5, R11, 0x5, RZ ;  /* 0x000000050b058819 */ /* 0x000fe400000006ff */
[----:B------:R-:W-:Y:S03]  /*2b80*/  IADD3.X R47, PT, PT, R42, R79, R42, P2, P1 ;  /* 0x0000004f2a2f7210 */ /* 0x000fe600017e242a */
[C---:B------:R-:W-:Y:S04]  /*2b90*/  @!P0 IMAD.WIDE R32, R5.reuse, 0x2, R50 ;  /* 0x0000000205208825 */ /* 0x040fe800078e0232 */
[----:B------:R-:W-:Y:S04]  /*2ba0*/  @!P0 IMAD.WIDE R24, R5, 0x2, R14 ;  /* 0x0000000205188825 */ /* 0x000fe800078e020e */
        /* <DEDUP_REMOVED lines=49> */
.L_x_3305:
[----:B------:R-:W-:Y:S05]  /*2ec0*/  BSYNC.RECONVERGENT B0 ;  /* 0x0000000000007941 */ /* 0x000fea0003800200 */
.L_x_3304:
[----:B------:R-:W-:Y:S04]  /*2ed0*/  BSSY.RECONVERGENT B0, `(.L_x_3306) ;  /* 0x000003e000007945 */ /* 0x000fe80003800200 */
[----:B------:R-:W-:Y:S05]  /*2ee0*/  @P5 BRA `(.L_x_3307) ;  /* 0x0000000000f05947 */ /* 0x000fea0003800000 */
[----:B------:R-:W-:Y:S02]  /*2ef0*/  ISETP.GE.AND P0, PT, R12, R21, PT ;  /* 0x000000150c00720c */ /* 0x000fe40003f06270 */
[C---:B------:R-:W-:Y:S04]  /*2f00*/  LEA R38, P1, R34.reuse, R38, 0x7 ;  /* 0x0000002622267211 */ /* 0x040fe800078238ff */
[----:B------:R-:W-:Y:S05]  /*2f10*/  LEA.HI.X R39, R34, R39, R35, 0x7, P1 ;  /* 0x0000002722277211 */ /* 0x000fea00008f3c23 */
[----:B-123--:R1:W2:Y:S02]  /*2f20*/  LDG.E.128 R16, desc[UR6][R38.64] ;  /* 0x0000000626107981 */ /* 0x00e2a4000c1e1d00 */
[----:B------:R-:W-:Y:S05]  /*2f30*/  @!P0 SHF.L.U32 R5, R11, 0x5, RZ ;  /* 0x000000050b058819 */ /* 0x000fea00000006ff */
[C---:B------:R-:W-:Y:S04]  /*2f40*/  @!P0 IMAD.WIDE R32, R5.reuse, 0x2, R50 ;  /* 0x0000000205208825 */ /* 0x040fe800078e0232 */
[----:B------:R-:W-:Y:S04]  /*2f50*/  @!P0 IMAD.WIDE R24, R5, 0x2, R14 ;  /* 0x0000000205188825 */ /* 0x000fe800078e020e */
[C---:B------:R-:W-:Y:S04]  /*2f60*/  @!P0 IMAD.WIDE R32, R11.reuse, 0x80, R32 ;  /* 0x000000800b208825 */ /* 0x040fe800078e0220 */
[----:B------:R-:W-:Y:S02]  /*2f70*/  @!P0 IMAD.WIDE R24, R11, 0x80, R24 ;  /* 0x000000800b188825 */ /* 0x000fe400078e0218 */
[----:B------:R-:W3:Y:S01]  /*2f80*/  @!P0 LDG.E.64 R32, desc[UR6][R32.64] ;  /* 0x0000000620208981 */ /* 0x000ee2000c1e1b00 */
[C---:B-1----:R-:W-:Y:S05]  /*2f90*/  LEA R39, P1, R60.reuse, R78, 0x6 ;  /* 0x0000004e3c277211 */ /* 0x042fea00078230ff */
[----:B------:R-:W5:Y:S01]  /*2fa0*/  @!P0 LDG.E.64 R6, desc[UR6][R24.64] ;  /* 0x0000000618068981 */ /* 0x000f62000c1e1b00 */
[C---:B------:R-:W-:Y:S02]  /*2fb0*/  LEA R42, P2, R60.reuse, R39, 0x7 ;  /* 0x000000273c2a7211 */ /* 0x040fe400078438ff */
[C-C-:B------:R-:W-:Y:S04]  /*2fc0*/  LEA.HI.X R38, R60.reuse, R79, R61.reuse, 0x6, P1 ;  /* 0x0000004f3c267211 */ /* 0x140fe800008f343d */
[----:B------:R-:W-:Y:S01]  /*2fd0*/  LEA.HI.X R43, R60, R38, R61, 0x7, P2 ;  /* 0x000000263c2b7211 */ /* 0x000fe200010f3c3d */
        /* <DEDUP_REMOVED lines=45> */
.L_x_3307:
[----:B------:R-:W-:Y:S05]  /*32b0*/  BSYNC.RECONVERGENT B0 ;  /* 0x0000000000007941 */ /* 0x000fea0003800200 */
.L_x_3306:
[----:B------:R-:W1:Y:S01]  /*32c0*/  LDC R21, c[0x0][0x450] ;  /* 0x00011400ff157b82 */ /* 0x000e620000000800 */
[----:B---34-:R-:W-:Y:S05]  /*32d0*/  IMAD.U32 R3, R36, -0x40, RZ ;  /* 0xffffffc024037824 */ /* 0x018fea00078e00ff */
[C---:B------:R-:W-:Y:S02]  /*32e0*/  LEA R14, P1, R3.reuse, R14, 0x1 ;  /* 0x0000000e030e7211 */ /* 0x040fe400078208ff */
[C---:B------:R-:W-:Y:S02]  /*32f0*/  LEA R50, P0, R3.reuse, R50, 0x1 ;  /* 0x0000003203327211 */ /* 0x040fe400078008ff */
[C---:B------:R-:W-:Y:S02]  /*3300*/  LEA.HI.X.SX32 R15, R3.reuse, R15, 0x1, P1 ;  /* 0x0000000f030f7211 */ /* 0x040fe400008f0eff */
[----:B------:R-:W-:Y:S01]  /*3310*/  LEA.HI.X.SX32 R51, R3, R51, 0x1, P0 ;  /* 0x0000003303337211 */ /* 0x000fe200000f0eff */
[----:B------:R-:W-:Y:S05]  /*3320*/  BRA `(.L_x_3298) ;  /* 0x0000001800547947 */ /* 0x000fea0003800000 */
.L_x_3299:
[----:B------:R-:W-:Y:S01]  /*3330*/  ISETP.NE.AND P3, PT, R93, RZ, PT ;  /* 0x000000ff5d00720c */ /* 0x000fe20003f65270 */
[----:B------:R-:W1:Y:S01]  /*3340*/  LDC.64 R66, c[0x0][0x4a8] ;  /* 0x00012a00ff427b82 */ /* 0x000e620000000a00 */
[----:B------:R-:W-:Y:S01]  /*3350*/  LEA.HI R20, R21, R21, RZ, 0x1 ;  /* 0x0000001515147211 */ /* 0x000fe200078f08ff */
[----:B------:R-:W-:Y:S01]  /*3360*/  BSSY.RECONVERGENT B0, `(.L_x_3308) ;  /* 0x0000063000007945 */ /* 0x000fe20003800200 */
[C---:B------:R-:W-:Y:S02]  /*3370*/  ISETP.GE.OR P0, PT, R100.reuse, R92, P3 ;  /* 0x0000005c6400720c */ /* 0x040fe40001f06670 */
[----:B------:R-:W-:Y:S03]  /*3380*/  SHF.R.S32.HI R20, RZ, 0x1, R20 ;  /* 0x00000001ff147819 */ /* 0x000fe60000011414 */
[----:B------:R-:W4:Y:S01]  /*3390*/  LDC R95, c[0x0][0x450] ;  /* 0x00011400ff5f7b82 */ /* 0x000f220000000800 */
[----:B------:R-:W-:Y:S02]  /*33a0*/  ISETP.LT.OR P2, PT, R100, R94, P0 ;  /* 0x0000005e6400720c */ /* 0x000fe40000741670 */
[----:B------:R-:W-:Y:S01]  /*33b0*/  SHF.R.U32.HI R23, RZ, 0x1, R21 ;  /* 0x00000001ff177819 */ /* 0x000fe20000011615 */
[----:B------:R-:W-:Y:S03]  /*33c0*/  IMAD.MOV R20, RZ, RZ, -R20 ;  /* 0x000000ffff147224 */ /* 0x000fe600078e0a14 */
[----:B------:R-:W-:Y:S04]  /*33d0*/  ISETP.GE.U32.AND P1, PT, R12, R23, PT ;  /* 0x000000170c00720c */ /* 0x000fe80003f26070 */
[----:B------:R-:W-:Y:S02]  /*33e0*/  SEL R23, R23, R20, !P1 ;  /* 0x0000001417177207 */ /* 0x000fe40004800000 */
[C---:B-1----:R-:W-:Y:S04]  /*33f0*/  LEA R24, P0, R66.reuse, R10, 0x6 ;  /* 0x0000000a42187211 */ /* 0x042fe800078030ff */
[----:B------:R-:W-:Y:S01]  /*3400*/  LEA.HI.X R25, R66, R9, R67, 0x6, P0 ;  /* 0x0000000942197211 */ /* 0x000fe200000f3443 */
[----:B------:R-:W-:Y:S08]  /*3410*/  @P2 BRA `(.L_x_3309) ;  /* 0x00000004005c2947 */ /* 0x000ff00003800000 */
[----:B------:R-:W-:Y:S02]  /*3420*/  ISETP.GE.AND P0, PT, R12, R21, PT ;  /* 0x000000150c00720c */ /* 0x000fe40003f06270 */
[----:B------:R-:W-:Y:S05]  /*3430*/  MOV R8, R10 ;  /* 0x0000000a00087202 */ /* 0x000fea0000000f00 */
[----:B------:R-:W5:Y:S06]  /*3440*/  LDG.E.128 R52, desc[UR6][R8.64] ;  /* 0x0000000608347981 */ /* 0x000f6c000c1e1d00 */
[----:B---3--:R-:W-:Y:S01]  /*3450*/  @!P0 IMAD.WIDE R16, R23, 0x2, R8 ;  /* 0x0000000217108825 */ /* 0x008fe200078e0208 */
[----:B------:R-:W-:Y:S02]  /*3460*/  @!P0 SEL R99, R20, RZ, P1 ;  /* 0x000000ff14638207 */ /* 0x000fe40000800000 */
[----:B------:R-:W-:Y:S02]  /*3470*/  @!P0 SHF.R.S32.HI R108, RZ, 0x1f, R20 ;  /* 0x0000001fff6c8819 */ /* 0x000fe40000011414 */
[----:B------:R-:W-:Y:S01]  /*3480*/  @!P0 SHF.L.U32 R97, R99, 0x1, RZ ;  /* 0x0000000163618819 */ /* 0x000fe200000006ff */
[----:B------:R-:W3:Y:S01]  /*3490*/  @!P0 LDG.E.128 R16, desc[UR6][R16.64] ;  /* 0x0000000610108981 */ /* 0x000ee2000c1e1d00 */
[----:B------:R-:W-:Y:S02]  /*34a0*/  @!P0 SEL R108, R108, RZ, P1 ;  /* 0x000000ff6c6c8207 */ /* 0x000fe40000800000 */
[----:B------:R-:W-:Y:S02]  /*34b0*/  @!P0 IADD3 R104, P2, PT, R97, R82, RZ ;  /* 0x0000005261688210 */ /* 0x000fe40007f5e0ff */
[----:B------:R-:W-:Y:S04]  /*34c0*/  @!P0 SHF.L.U64.HI R108, R99, 0x1, R108 ;  /* 0x00000001636c8819 */ /* 0x000fe8000001026c */
[C---:B------:R-:W-:Y:S02]  /*34d0*/  @!P0 IADD3.X R105, PT, PT, R108.reuse, R83, RZ, P2, !PT ;  /* 0x000000536c698210 */ /* 0x040fe400017fe4ff */
[----:B------:R-:W-:Y:S04]  /*34e0*/  @!P0 IADD3 R38, P2, PT, R97, R84, RZ ;  /* 0x0000005461268210 */ /* 0x000fe80007f5e0ff */
[----:B------:R-:W2:Y:S01]  /*34f0*/  @!P0 LDG.E.128 R104, desc[UR6][R104.64] ;  /* 0x0000000668688981 */ /* 0x000ea2000c1e1d00 */
[----:B------:R-:W-:Y:S02]  /*3500*/  @!P0 IADD3.X R39, PT, PT, R108, R85, RZ, P2, !PT ;  /* 0x000000556c278210 */ /* 0x000fe400017fe4ff */
[----:B------:R-:W-:Y:S02]  /*3510*/  PLOP3.LUT P2, PT, PT, PT, PT, 0x80, 0x8 ;  /* 0x000000000008781c */ /* 0x000fe40003f4f070 */
[----:B------:R-:W-:Y:S03]  /*3520*/  @!P0 PLOP3.LUT P2, PT, P1, PT, PT, 0x80, 0x8 ;  /* 0x000000000008881c */ /* 0x000fe60000f4f070 */
[----:B------:R1:W4:Y:S01]  /*3530*/  @!P0 LDG.E.128 R44, desc[UR6][R38.64] ;  /* 0x00000006262c8981 */ /* 0x000322000c1e1d00 */
[--C-:B---3--:R-:W-:Y:S01]  /*3540*/  @!P0 HADD2.F32 R32, -RZ, R16.reuse.H0_H0 ;  /* 0x20000010ff208230 */ /* 0x108fe20000004100 */
[----:B-----5:R-:W-:Y:S01]  /*3550*/  @!P0 MOV R36, R52 ;  /* 0x0000003400248202 */ /* 0x020fe20000000f00 */
[----:B------:R-:W-:Y:S01]  /*3560*/  @!P0 HADD2.F32 R30, -RZ, R16.H1_H1 ;  /* 0x30000010ff1e8230 */ /* 0x000fe20000004100 */
[----:B------:R-:W-:Y:S01]  /*3570*/  @!P0 MOV R49, R53 ;  /* 0x0000003500318202 */ /* 0x000fe20000000f00 */
[----:B------:R-:W-:Y:S01]  /*3580*/  @!P0 HADD2.F32 R26, -RZ, R18.H0_H0 ;  /* 0x20000012ff1a8230 */ /* 0x000fe20000004100 */
[----:B------:R-:W-:Y:S01]  /*3590*/  @!P0 MOV R56, R55 ;  /* 0x0000003700388202 */ /* 0x000fe20000000f00 */
[--C-:B-1----:R-:W-:Y:S02]  /*35a0*/  @!P0 HADD2.F32 R39, -RZ, R36.reuse.H0_H0 ;  /* 0x20000024ff278230 */ /* 0x102fe40000004100 */
[----:B------:R-:W-:Y:S02]  /*35b0*/  @!P0 HADD2.F32 R41, -RZ, R36.H1_H1 ;  /* 0x30000024ff298230 */ /* 0x000fe40000004100 */
        /* <DEDUP_REMOVED lines=61> */
.L_x_3309:
[----:B--2---:R-:W-:Y:S05]  /*3990*/  BSYNC.RECONVERGENT B0 ;  /* 0x0000000000007941 */ /* 0x004fea0003800200 */
.L_x_3308:
[----:B------:R-:W-:Y:S04]  /*39a0*/  BSSY.RECONVERGENT B0, `(.L_x_3310) ;  /* 0x000005e000007945 */ /* 0x000fe80003800200 */
[----:B------:R-:W-:Y:S05]  /*39b0*/  @P6 BRA `(.L_x_3311) ;  /* 0x0000000400706947 */ /* 0x000fea0003800000 */
[----:B------:R-:W-:Y:S01]  /*39c0*/  ISETP.GE.AND P0, PT, R12, R21, PT ;  /* 0x000000150c00720c */ /* 0x000fe20003f06270 */
[----:B-1----:R-:W2:Y:S11]  /*39d0*/  LDG.E.128 R52, desc[UR6][R24.64] ;  /* 0x0000000618347981 */ /* 0x002eb6000c1e1d00 */
[----:B------:R-:W-:Y:S01]  /*39e0*/  @!UPT UIADD3 URZ, UPT, UPT, URZ, URZ, URZ ;  /* 0x000000fffffff290 */ /* 0x000fe2000fffe0ff */
[----:B---3--:R-:W-:Y:S01]  /*39f0*/  @!P0 IMAD.WIDE R16, R23, 0x2, R24 ;  /* 0x0000000217108825 */ /* 0x008fe200078e0218 */
[----:B------:R-:W-:Y:S02]  /*3a00*/  @!P0 SEL R99, R20, RZ, P1 ;  /* 0x000000ff14638207 */ /* 0x000fe40000800000 */
[----:B------:R-:W-:Y:S02]  /*3a10*/  @!P0 SHF.L.U32 R56, R11, 0x5, RZ ;  /* 0x000000050b388819 */ /* 0x000fe400000006ff */
[----:B------:R-:W-:Y:S01]  /*3a20*/  @!P0 SHF.R.S32.HI R97, RZ, 0x1f, R20 ;  /* 0x0000001fff618819 */ /* 0x000fe20000011414 */
[----:B------:R-:W3:Y:S01]  /*3a30*/  @!P0 LDG.E.128 R16, desc[UR6][R16.64] ;  /* 0x0000000610108981 */ /* 0x000ee2000c1e1d00 */
[C---:B------:R-:W-:Y:S02]  /*3a40*/  @!P0 IADD3 R99, P2, PT, R56.reuse, R99, RZ ;  /* 0x0000006338638210 */ /* 0x040fe40007f5e0ff */
[----:B------:R-:W-:Y:S04]  /*3a50*/  @!P0 SEL R97, R97, RZ, P1 ;  /* 0x000000ff61618207 */ /* 0x000fe80000800000 */
[----:B------:R-:W-:Y:S02]  /*3a60*/  @!P0 LEA.HI.X.SX32 R56, R56, R97, 0x1, P2 ;  /* 0x0000006138388211 */ /* 0x000fe400010f0eff */
        /* <DEDUP_REMOVED lines=29> */
[----:B----4-:R-:W-:Y:S02]  /*3c40*/  @!P0 HADD2.F32 R36, -RZ, R44.H0_H0 ;  /* 0x2000002cff248230 */ /* 0x010fe40000004100 */
[----:B------:R-:W-:Y:S01]  /*3c50*/  @!P0 FMUL.FTZ R0, R32, R37 ;  /* 0x0000002520008220 */ /* 0x000fe20000410000 */
[--C-:B------:R-:W-:Y:S02]  /*3c60*/  @!P0 HADD2.F32 R31, -RZ, R106.reuse.H0_H0 ;  /* 0x2000006aff1f8230 */ /* 0x100fe40000004100 */
[----:B------:R-:W-:Y:S01]  /*3c70*/  @!P2 FADD.FTZ R34, -R34, -RZ ;  /* 0x800000ff2222a221 */ /* 0x000fe20000010100 */
        /* <DEDUP_REMOVED lines=12> */
[----:B------:R-:W-:Y:S02]  /*3d40*/  @!P0 HADD2.F32 R42, -RZ, R45.H1_H1 ;  /* 0x3000002dff2a8230 */ /* 0x000fe40000004100 */
[----:B------:R-:W-:Y:S01]  /*3d50*/  @!P0 FFMA.FTZ R2, R41, R38, R2 ;  /* 0x0000002629028223 */ /* 0x000fe20000010002 */
[--C-:B------:R-:W-:Y:S02]  /*3d60*/  @!P0 HADD2.F32 R43, -RZ, R46.reuse.H0_H0 ;  /* 0x2000002eff2b8230 */ /* 0x100fe40000004100 */
[----:B------:R-:W-:Y:S01]  /*3d70*/  @!P0 FMUL.FTZ R4, R28, R33 ;  /* 0x000000211c048220 */ /* 0x000fe20000410000 */
[----:B------:R-:W-:Y:S02]  /*3d80*/  @!P0 HADD2.F32 R44, -RZ, R46.H1_H1 ;  /* 0x3000002eff2c8230 */ /* 0x000fe40000004100 */
[----:B------:R-:W-:Y:S01]  /*3d90*/  @!P2 FADD.FTZ R18, -R18, -RZ ;  /* 0x800000ff1212a221 */ /* 0x000fe20000010100 */
[----:B------:R-:W-:Y:S01]  /*3da0*/  @!P0 F2FP.F16.F32.PACK_AB R56, R2, R0 ;  /* 0x000000000238823e */ /* 0x000fe200000000ff */
[--C-:B------:R-:W-:Y:S02]  /*3db0*/  @!P0 HADD2.F32 R45, -RZ, R47.reuse.H0_H0 ;  /* 0x2000002fff2d8230 */ /* 0x100fe40000004100 */
[----:B------:R-:W-:Y:S01]  /*3dc0*/  @!P0 FFMA.FTZ R3, R36, R40, R3 ;  /* 0x0000002824038223 */ /* 0x000fe20000010003 */
[----:B------:R-:W-:Y:S01]  /*3dd0*/  @!P0 HADD2.F32 R46, -RZ, R47.H1_H1 ;  /* 0x3000002fff2e8230 */ /* 0x000fe20000004100 */
[----:B------:R-:W-:Y:S01]  /*3de0*/  @!P0 MOV R47, R55 ;  /* 0x00000037002f8202 */ /* 0x000fe20000000f00 */
[----:B------:R-:W-:Y:S01]  /*3df0*/  @!P0 HADD2.F32 R39, -RZ, R48.H1_H1 ;  /* 0x30000030ff278230 */ /* 0x000fe20000004100 */
[----:B------:R-:W-:Y:S01]  /*3e00*/  @!P0 MOV R52, R56 ;  /* 0x0000003800348202 */ /* 0x000fe20000000f00 */
[----:B------:R-:W-:Y:S01]  /*3e10*/  @!P2 FADD.FTZ R16, -R16, -RZ ;  /* 0x800000ff1010a221 */ /* 0x000fe20000010100 */
[----:B------:R-:W-:Y:S01]  /*3e20*/  LEA R104, P2, R60, R78, 0x6 ;  /* 0x0000004e3c687211 */ /* 0x000fe200078430ff */
[--C-:B------:R-:W-:Y:S02]  /*3e30*/  @!P0 HADD2.F32 R36, -RZ, R49.reuse.H0_H0 ;  /* 0x20000031ff248230 */ /* 0x100fe40000004100 */
[----:B------:R-:W-:Y:S01]  /*3e40*/  @!P0 FMUL.FTZ R5, R26, R31 ;  /* 0x0000001f1a058220 */ /* 0x000fe20000410000 */
[----:B------:R-:W-:Y:S01]  /*3e50*/  @!P0 HADD2.F32 R41, -RZ, R49.H1_H1 ;  /* 0x30000031ff298230 */ /* 0x000fe20000004100 */
[----:B------:R-:W-:Y:S01]  /*3e60*/  LEA.HI.X R105, R60, R79, R61, 0x6, P2 ;  /* 0x0000004f3c697211 */ /* 0x000fe200010f343d */
        /* <DEDUP_REMOVED lines=17> */
.L_x_3311:
[----:B------:R-:W-:Y:S05]  /*3f80*/  BSYNC.RECONVERGENT B0 ;  /* 0x0000000000007941 */ /* 0x000fea0003800200 */
.L_x_3310:
[C---:B------:R-:W-:Y:S01]  /*3f90*/  ISETP.GE.OR P0, PT, R87.reuse, R92, P3 ;  /* 0x0000005c5700720c */ /* 0x040fe20001f06670 */
[----:B------:R-:W-:Y:S03]  /*3fa0*/  BSSY.RECONVERGENT B0, `(.L_x_3312) ;  /* 0x0000065000007945 */ /* 0x000fe60003800200 */
[----:B------:R-:W-:Y:S01]  /*3fb0*/  ISETP.LT.OR P5, PT, R87, R94, P0 ;  /* 0x0000005e5700720c */ /* 0x000fe200007a1670 */
[----:B------:R-:W-:Y:S01]  /*3fc0*/  @!UPT UIADD3 URZ, UPT, UPT, URZ, URZ, URZ ;  /* 0x000000fffffff290 */ /* 0x000fe2000fffe0ff */
[----:B------:R-:W-:Y:S11]  /*3fd0*/  @P4 BRA `(.L_x_3313) ;  /* 0x0000000400844947 */ /* 0x000ff60003800000 */
[----:B------:R-:W-:Y:S02]  /*3fe0*/  ISETP.GE.AND P0, PT, R12, R21, PT ;  /* 0x000000150c00720c */ /* 0x000fe40003f06270 */
[C---:B------:R-:W-:Y:S02]  /*3ff0*/  SHF.L.U32 R49, R66.reuse, 0x6, RZ ;  /* 0x0000000642317819 */ /* 0x040fe400000006ff */
[----:B------:R-:W-:Y:S02]  /*4000*/  SHF.L.U64.HI R106, R66, 0x6, R67 ;  /* 0x00000006426a7819 */ /* 0x000fe40000010243 */
[----:B------:R-:W-:Y:S04]  /*4010*/  IADD3 R34, P3, P2, R49, R10, R49 ;  /* 0x0000000a31227210 */ /* 0x000fe80007a7e031 */
[----:B------:R-:W-:Y:S03]  /*4020*/  IADD3.X R35, PT, PT, R106, R9, R106, P3, P2 ;  /* 0x000000096a237210 */ /* 0x000fe60001fe446a */
[----:B--2---:R-:W-:Y:S01]  /*4030*/  @!P0 SEL R104, R20, RZ, P1 ;  /* 0x000000ff14688207 */ /* 0x004fe20000800000 */
[----:B---3--:R-:W-:Y:S01]  /*4040*/  @!P0 IMAD.WIDE R16, R23, 0x2, R34 ;  /* 0x0000000217108825 */ /* 0x008fe200078e0222 */
[----:B------:R-:W-:Y:S01]  /*4050*/  @!P0 SHF.L.U32 R49, R11, 0x6, RZ ;  /* 0x000000060b318819 */ /* 0x000fe200000006ff */
[----:B-1----:R-:W2:Y:S01]  /*4060*/  LDG.E.128 R52, desc[UR6][R34.64] ;  /* 0x0000000622347981 */ /* 0x002ea2000c1e1d00 */
[----:B------:R-:W-:Y:S02]  /*4070*/  @!P0 SHF.R.S32.HI R56, RZ, 0x1f, R20 ;  /* 0x0000001fff388819 */ /* 0x000fe40000011414 */
[C---:B------:R-:W-:Y:S02]  /*4080*/  @!P0 IADD3 R97, P2, PT, R49.reuse, R104, RZ ;  /* 0x0000006831618210 */ /* 0x040fe40007f5e0ff */
[----:B------:R-:W-:Y:S03]  /*4090*/  @!P0 SEL R56, R56, RZ, P1 ;  /* 0x000000ff38388207 */ /* 0x000fe60000800000 */
[----:B------:R-:W3:Y:S01]  /*40a0*/  @!P0 LDG.E.128 R16, desc[UR6][R16.64] ;  /* 0x0000000610108981 */ /* 0x000ee2000c1e1d00 */
[----:B------:R-:W-:Y:S02]  /*40b0*/  @!P0 LEA.HI.X.SX32 R56, R49, R56, 0x1, P2 ;  /* 0x0000003831388211 */ /* 0x000fe400010f0eff */
[C---:B------:R-:W-:Y:S02]  /*40c0*/  @!P0 SHF.L.U32 R49, R97.reuse, 0x1, RZ ;  /* 0x0000000161318819 */ /* 0x040fe400000006ff */
[----:B------:R-:W-:Y:S02]  /*40d0*/  @!P0 SHF.L.U64.HI R56, R97, 0x1, R56 ;  /* 0x0000000161388819 */ /* 0x000fe40000010238 */
[C---:B------:R-:W-:Y:S04]  /*40e0*/  @!P0 IADD3 R104, P2, PT, R49.reuse, R82, RZ ;  /* 0x0000005231688210 */ /* 0x040fe80007f5e0ff */
[----:B------:R-:W-:Y:S02]  /*40f0*/  @!P0 IADD3.X R105, PT, PT, R56, R83, RZ, P2, !PT ;  /* 0x0000005338698210 */ /* 0x000fe400017fe4ff */
[----:B------:R-:W-:Y:S02]  /*4100*/  @!P0 IADD3 R38, P2, PT, R49, R84, RZ ;  /* 0x0000005431268210 */ /* 0x000fe40007f5e0ff */
[----:B------:R-:W-:Y:S02]  /*4110*/  SHF.L.U32 R49, R60, 0x6, RZ ;  /* 0x000000063c317819 */ /* 0x000fe400000006ff */
[----:B------:R-:W5:Y:S01]  /*4120*/  @!P0 LDG.E.128 R104, desc[UR6][R104.64] ;  /* 0x0000000668688981 */ /* 0x000f62000c1e1d00 */
[----:B------:R-:W-:Y:S02]  /*4130*/  @!P0 IADD3.X R39, PT, PT, R56, R85, RZ, P2, !PT ;  /* 0x0000005538278210 */ /* 0x000fe400017fe4ff */
[----:B------:R-:W-:Y:S02]  /*4140*/  PLOP3.LUT P2, PT, PT, PT, PT, 0x80, 0x8 ;  /* 0x000000000008781c */ /* 0x000fe40003f4f070 */
[----:B------:R-:W-:Y:S02]  /*4150*/  @!P0 PLOP3.LUT P2, PT, P1, PT, PT, 0x80, 0x8 ;  /* 0x000000000008881c */ /* 0x000fe40000f4f070 */
[----:B------:R-:W-:Y:S01]  /*4160*/  SHF.L.U64.HI R56, R60, 0x6, R61 ;  /* 0x000000063c387819 */ /* 0x000fe2000001023d */
[----:B------:R1:W4:Y:S01]  /*4170*/  @!P0 LDG.E.128 R44, desc[UR6][R38.64] ;  /* 0x00000006262c8981 */ /* 0x000322000c1e1d00 */
[--C-:B---3--:R-:W-:Y:S01]  /*4180*/  @!P0 HADD2.F32 R32, -RZ, R16.reuse.H0_H0 ;  /* 0x20000010ff208230 */ /* 0x108fe20000004100 */
[----:B--2---:R-:W-:Y:S01]  /*4190*/  @!P0 MOV R41, R52 ;  /* 0x0000003400298202 */ /* 0x004fe20000000f00 */
[----:B------:R-:W-:Y:S01]  /*41a0*/  @!P0 HADD2.F32 R30, -RZ, R16.H1_H1 ;  /* 0x30000010ff1e8230 */ /* 0x000fe20000004100 */
[----:B------:R-:W-:Y:S01]  /*41b0*/  @!P0 MOV R48, R53 ;  /* 0x0000003500308202 */ /* 0x000fe20000000f00 */
[----:B------:R-:W-:Y:S02]  /*41c0*/  @!P0 HADD2.F32 R29, -RZ, R17.H0_H0 ;  /* 0x20000011ff1d8230 */ /* 0x000fe40000004100 */
[----:B-1----:R-:W-:Y:S02]  /*41d0*/  @!P0 HADD2.F32 R39, -RZ, R41.H0_H0 ;  /* 0x20000029ff278230 */ /* 0x002fe40000004100 */
[----:B------:R-:W-:Y:S02]  /*41e0*/  @!P0 HADD2.F32 R28, -RZ, R17.H1_H1 ;  /* 0x30000011ff1c8230 */ /* 0x000fe40000004100 */
[----:B------:R-:W-:Y:S02]  /*41f0*/  @!P0 HADD2.F32 R41, -RZ, R41.H1_H1 ;  /* 0x30000029ff298230 */ /* 0x000fe40000004100 */
[--C-:B------:R-:W-:Y:S02]  /*4200*/  @!P0 HADD2.F32 R26, -RZ, R18.reuse.H0_H0 ;  /* 0x20000012ff1a8230 */ /* 0x100fe40000004100 */
        /* <DEDUP_REMOVED lines=8> */
[--C-:B----4-:R-:W-:Y:S02]  /*4290*/  @!P0 HADD2.F32 R36, -RZ, R44.reuse.H0_H0 ;  /* 0x2000002cff248230 */ /* 0x110fe40000004100 */
[----:B------:R-:W-:Y:S01]  /*42a0*/  @!P0 FMUL.FTZ R0, R32, R37 ;  /* 0x0000002520008220 */ /* 0x000fe20000410000 */
[----:B------:R-:W-:Y:S02]  /*42b0*/  @!P0 HADD2.F32 R38, -RZ, R44.H1_H1 ;  /* 0x3000002cff268230 */ /* 0x000fe40000004100 */
[----:B------:R-:W-:Y:S01]  /*42c0*/  @!P2 FADD.FTZ R34, -R34, -RZ ;  /* 0x800000ff2222a221 */ /* 0x000fe20000010100 */
[--C-:B------:R-:W-:Y:S02]  /*42d0*/  @!P0 HADD2.F32 R31, -RZ, R106.reuse.H0_H0 ;  /* 0x2000006aff1f8230 */ /* 0x100fe40000004100 */
[----:B------:R-:W-:Y:S01]  /*42e0*/  @!P2 FADD.FTZ R33, -R33, -RZ ;  /* 0x800000ff2121a221 */ /* 0x000fe20000010100 */
[----:B------:R-:W-:Y:S02]  /*42f0*/  @!P0 HADD2.F32 R27, -RZ, R106.H1_H1 ;  /* 0x3000006aff1b8230 */ /* 0x000fe40000004100 */
[----:B------:R-:W-:Y:S01]  /*4300*/  @!P0 FMUL.FTZ R2, R30, R35 ;  /* 0x000000231e028220 */ /* 0x000fe20000410000 */
        /* <DEDUP_REMOVED lines=9> */
[----:B------:R-:W-:Y:S01]  /*43a0*/  @!P0 FFMA.FTZ R2, R41, R38, R2 ;  /* 0x0000002629028223 */ /* 0x000fe20000010002 */
[----:B------:R-:W-:Y:S01]  /*43b0*/  @!P0 MOV R41, R55 ;  /* 0x0000003700298202 */ /* 0x000fe20000000f00 */
[--C-:B------:R-:W-:Y:S02]  /*43c0*/  @!P0 HADD2.F32 R45, -RZ, R47.reuse.H0_H0 ;  /* 0x2000002fff2d8230 */ /* 0x100fe40000004100 */
[----:B------:R-:W-:Y:S01]  /*43d0*/  @!P0 FMUL.FTZ R4, R28, R33 ;  /* 0x000000211c048220 */ /* 0x000fe20000410000 */
        /* <DEDUP_REMOVED lines=8> */
[----:B------:R-:W-:Y:S02]  /*4460*/  @!P0 HADD2.F32 R19, -RZ, R19.H1_H1 ;  /* 0x30000013ff138230 */ /* 0x000fe40000004100 */
[----:B------:R-:W-:Y:S01]  /*4470*/  @!P2 FADD.FTZ R16, -R16, -RZ ;  /* 0x800000ff1010a221 */ /* 0x000fe20000010100 */
[----:B------:R-:W-:Y:S01]  /*4480*/  IADD3 R106, P3, P2, R49, R78, R49 ;  /* 0x0000004e316a7210 */ /* 0x000fe20007a7e031 */
[----:B------:R-:W-:Y:S01]  /*4490*/  @!P0 FFMA.FTZ R4, R39, R42, R4 ;  /* 0x0000002a27048223 */ /* 0x000fe20000010004 */
[----:B------:R-:W-:Y:S01]  /*44a0*/  @!P0 F2FP.F16.F32.PACK_AB R49, R2, R0 ;  /* 0x000000000231823e */ /* 0x000fe200000000ff */
[--C-:B------:R-:W-:Y:S01]  /*44b0*/  @!P0 HADD2.F32 R38, -RZ, R47.reuse.H0_H0 ;  /* 0x2000002fff268230 */ /* 0x100fe20000004100 */
[----:B------:R-:W-:Y:S01]  /*44c0*/  IADD3.X R107, PT, PT, R56, R79, R56, P3, P2 ;  /* 0x0000004f386b7210 */ /* 0x000fe20001fe4438 */
[----:B------:R-:W-:Y:S01]  /*44d0*/  @!P0 HADD2.F32 R39, -RZ, R47.H1_H1 ;  /* 0x3000002fff278230 */ /* 0x000fe20000004100 */
[----:B------:R-:W-:Y:S01]  /*44e0*/  @!P0 F2FP.F16.F32.PACK_AB R104, R4, R3 ;  /* 0x000000030468823e */ /* 0x000fe200000000ff */
[----:B------:R-:W-:Y:S01]  /*44f0*/  @!P0 FMUL.FTZ R6, R22, R27 ;  /* 0x0000001b16068220 */ /* 0x000fe20000410000 */
[----:B------:R-:W-:Y:S01]  /*4500*/  @!P0 MOV R52, R49 ;  /* 0x0000003100348202 */ /* 0x000fe20000000f00 */
[--C-:B------:R-:W-:Y:S01]  /*4510*/  @!P0 HADD2.F32 R36, -RZ, R41.reuse.H0_H0 ;  /* 0x20000029ff248230 */ /* 0x100fe20000004100 */
[----:B------:R-:W-:Y:S01]  /*4520*/  @!P0 MOV R53, R104 ;  /* 0x0000006800358202 */ /* 0x000fe20000000f00 */
[----:B------:R-:W-:Y:S01]  /*4530*/  @!P0 FMUL.FTZ R7, R17, R18 ;  /* 0x0000001211078220 */ /* 0x000fe20000410000 */
[----:B------:R-:W-:Y:S02]  /*4540*/  @!P0 HADD2.F32 R41, -RZ, R41.H1_H1 ;  /* 0x30000029ff298230 */ /* 0x000fe40000004100 */
[----:B------:R-:W-:Y:S01]  /*4550*/  @!P0 FMUL.FTZ R8, R19, R16 ;  /* 0x0000001013088220 */ /* 0x000fe20000410000 */
        /* <DEDUP_REMOVED lines=9> */
.L_x_3313:
[----:B------:R-:W-:Y:S05]  /*45f0*/  BSYNC.RECONVERGENT B0 ;  /* 0x0000000000007941 */ /* 0x000fea0003800200 */
.L_x_3312:
[----:B------:R-:W-:Y:S04]  /*4600*/  BSSY.RECONVERGENT B0, `(.L_x_3314) ;  /* 0x0000061000007945 */ /* 0x000fe80003800200 */
[----:B------:R-:W-:Y:S05]  /*4610*/  @P5 BRA `(.L_x_3315) ;  /* 0x00000004007c5947 */ /* 0x000fea0003800000 */
[----:B------:R-:W-:Y:S02]  /*4620*/  ISETP.GE.AND P0, PT, R12, R21, PT ;  /* 0x000000150c00720c */ /* 0x000fe40003f06270 */
[C---:B---3--:R-:W-:Y:S04]  /*4630*/  LEA R28, P2, R66.reuse, R24, 0x7 ;  /* 0x00000018421c7211 */ /* 0x048fe800078438ff */
[----:B------:R-:W-:Y:S05]  /*4640*/  LEA.HI.X R29, R66, R25, R67, 0x7, P2 ;  /* 0x00000019421d7211 */ /* 0x000fea00010f3c43 */
[----:B------:R-:W3:Y:S02]  /*4650*/  LDG.E.128 R44, desc[UR6][R28.64] ;  /* 0x000000061c2c7981 */ /* 0x000ee4000c1e1d00 */
[----:B-12---:R-:W-:Y:S01]  /*4660*/  @!P0 IMAD R52, R11, 0x60, RZ ;  /* 0x000000600b348824 */ /* 0x006fe200078e02ff */
[----:B------:R-:W-:Y:S01]  /*4670*/  @!P0 SEL R53, R20, RZ, P1 ;  /* 0x000000ff14358207 */ /* 0x000fe20000800000 */
[----:B------:R-:W-:Y:S01]  /*4680*/  @!P0 IMAD.WIDE R16, R23, 0x2, R28 ;  /* 0x0000000217108825 */ /* 0x000fe200078e021c */
[----:B------:R-:W-:Y:S02]  /*4690*/  @!P0 SHF.R.S32.HI R49, RZ, 0x1f, R20 ;  /* 0x0000001fff318819 */ /* 0x000fe40000011414 */
[C---:B------:R-:W-:Y:S02]  /*46a0*/  @!P0 IADD3 R53, P2, PT, R52.reuse, R53, RZ ;  /* 0x0000003534358210 */ /* 0x040fe40007f5e0ff */
[----:B------:R-:W-:Y:S01]  /*46b0*/  @!P0 SEL R49, R49, RZ, P1 ;  /* 0x000000ff31318207 */ /* 0x000fe20000800000 */
[----:B------:R-:W2:Y:S03]  /*46c0*/  @!P0 LDG.E.128 R16, desc[UR6][R16.64] ;  /* 0x0000000610108981 */ /* 0x000ea6000c1e1d00 */
        /* <DEDUP_REMOVED lines=11> */
[--C-:B--2---:R-:W-:Y:S01]  /*4780*/  @!P0 HADD2.F32 R27, -RZ, R16.reuse.H0_H0 ;  /* 0x20000010ff1b8230 */ /* 0x104fe20000004100 */
[----:B---3--:R-:W-:Y:S01]  /*4790*/  @!P0 MOV R35, R44 ;  /* 0x0000002c00238202 */ /* 0x008fe20000000f00 */
        /* <DEDUP_REMOVED lines=24> */
[----:B------:R-:W-:Y:S01]  /*4920*/  @!P0 FFMA.FTZ R0, R33, R32, R0 ;  /* 0x0000002021008223 */ /* 0x000fe20000010000 */
[----:B------:R-:W-:Y:S02]  /*4930*/  @!P0 HADD2.F32 R18, -RZ, R55.H0_H0 ;  /* 0x20000037ff128230 */ /* 0x000fe40000004100 */
[----:B------:R-:W-:Y:S01]  /*4940*/  @!P0 FMUL.FTZ R3, R24, R31 ;  /* 0x0000001f18038220 */ /* 0x000fe20000410000 */
[--C-:B------:R-:W-:Y:S02]  /*4950*/  @!P0 HADD2.F32 R38, -RZ, R42.reuse.H0_H0 ;  /* 0x2000002aff268230 */ /* 0x100fe40000004100 */
[----:B------:R-:W-:Y:S01]  /*4960*/  @!P0 FFMA.FTZ R2, R35, R34, R2 ;  /* 0x0000002223028223 */ /* 0x000fe20000010002 */
[----:B------:R-:W-:Y:S01]  /*4970*/  @!P0 MOV R35, R47 ;  /* 0x0000002f00238202 */ /* 0x000fe20000000f00 */
[----:B------:R-:W-:Y:S01]  /*4980*/  @!P0 HADD2.F32 R39, -RZ, R42.H1_H1 ;  /* 0x3000002aff278230 */ /* 0x000fe20000004100 */
[----:B------:R-:W-:Y:S01]  /*4990*/  @!P0 MOV R42, R46 ;  /* 0x0000002e002a8202 */ /* 0x000fe20000000f00 */
[----:B------:R-:W-:Y:S01]  /*49a0*/  @!P0 HADD2.F32 R36, -RZ, R41.H0_H0 ;  /* 0x20000029ff248230 */ /* 0x000fe20000004100 */
[----:B------:R-:W-:Y:S01]  /*49b0*/  @!P0 F2FP.F16.F32.PACK_AB R52, R2, R0 ;  /* 0x000000000234823e */ /* 0x000fe200000000ff */
[--C-:B------:R-:W-:Y:S02]  /*49c0*/  @!P0 HADD2.F32 R32, -RZ, R48.reuse.H0_H0 ;  /* 0x20000030ff208230 */ /* 0x100fe40000004100 */
[----:B------:R-:W-:Y:S01]  /*49d0*/  @!P0 FMUL.FTZ R4, R22, R29 ;  /* 0x0000001d16048220 */ /* 0x000fe20000410000 */
[----:B------:R-:W-:Y:S01]  /*49e0*/  @!P0 HADD2.F32 R16, -RZ, R55.H1_H1 ;  /* 0x30000037ff108230 */ /* 0x000fe20000004100 */
[----:B------:R-:W-:Y:S01]  /*49f0*/  @!P0 MOV R44, R52 ;  /* 0x00000034002c8202 */ /* 0x000fe20000000f00 */
[----:B------:R-:W-:Y:S02]  /*4a00*/  @!P0 HADD2.F32 R37, -RZ, R41.H1_H1 ;  /* 0x30000029ff258230 */ /* 0x000fe40000004100 */
[----:B------:R-:W-:Y:S01]  /*4a10*/  @!P2 FADD.FTZ R26, -R26, -RZ ;  /* 0x800000ff1a1aa221 */ /* 0x000fe20000010100 */
[----:B------:R-:W-:Y:S02]  /*4a20*/  @!P0 HADD2.F32 R33, -RZ, R48.H1_H1 ;  /* 0x30000030ff218230 */ /* 0x000fe40000004100 */
[----:B------:R-:W-:Y:S01]  /*4a30*/  @!P2 FADD.FTZ R23, -R23, -RZ ;  /* 0x800000ff1717a221 */ /* 0x000fe20000010100 */
[----:B------:R-:W-:Y:S01]  /*4a40*/  @!P2 FADD.FTZ R18, -R18, -RZ ;  /* 0x800000ff1212a221 */ /* 0x000fe20000010100 */
[----:B------:R-:W-:Y:S01]  /*4a50*/  @!P0 FFMA.FTZ R3, R32, R36, R3 ;  /* 0x0000002420038223 */ /* 0x000fe20000010003 */
[----:B------:R-:W-:Y:S01]  /*4a60*/  @!P2 FADD.FTZ R16, -R16, -RZ ;  /* 0x800000ff1010a221 */ /* 0x000fe20000010100 */
[C---:B------:R-:W-:Y:S01]  /*4a70*/  LEA R49, P2, R60.reuse, R78, 0x6 ;  /* 0x0000004e3c317211 */ /* 0x040fe200078430ff */
[----:B------:R-:W-:Y:S01]  /*4a80*/  @!P0 FFMA.FTZ R4, R33, R37, R4 ;  /* 0x0000002521048223 */ /* 0x000fe20000010004 */
[--C-:B------:R-:W-:Y:S02]  /*4a90*/  @!P0 HADD2.F32 R34, -RZ, R42.reuse.H0_H0 ;  /* 0x2000002aff228230 */ /* 0x100fe40000004100 */
[----:B------:R-:W-:Y:S01]  /*4aa0*/  @!P0 FMUL.FTZ R5, R21, R26 ;  /* 0x0000001a15058220 */ /* 0x000fe20000410000 */
[C---:B------:R-:W-:Y:S01]  /*4ab0*/  LEA R54, P1, R60.reuse, R49, 0x7 ;  /* 0x000000313c367211 */ /* 0x040fe200078238ff */
[----:B------:R-:W-:Y:S01]  /*4ac0*/  @!P0 HADD2.F32 R33, -RZ, R42.H1_H1 ;  /* 0x3000002aff218230 */ /* 0x000fe20000004100 */
[--C-:B------:R-:W-:Y:S01]  /*4ad0*/  LEA.HI.X R49, R60, R79, R61.reuse, 0x6, P2 ;  /* 0x0000004f3c317211 */ /* 0x100fe200010f343d */
[----:B------:R-:W-:Y:S01]  /*4ae0*/  @!P0 FMUL.FTZ R6, R20, R23 ;  /* 0x0000001714068220 */ /* 0x000fe20000410000 */
[----:B------:R-:W-:Y:S01]  /*4af0*/  @!P0 F2FP.F16.F32.PACK_AB R53, R4, R3 ;  /* 0x000000030435823e */ /* 0x000fe200000000ff */
[----:B------:R-:W-:Y:S01]  /*4b00*/  @!P0 HADD2.F32 R40, -RZ, R43.H0_H0 ;  /* 0x2000002bff288230 */ /* 0x000fe20000004100 */
[----:B------:R-:W-:Y:S01]  /*4b10*/  LEA.HI.X R55, R60, R49, R61, 0x7, P1 ;  /* 0x000000313c377211 */ /* 0x000fe200008f3c3d */
[----:B------:R-:W-:Y:S01]  /*4b20*/  @!P0 HADD2.F32 R32, -RZ, R35.H0_H0 ;  /* 0x20000023ff208230 */ /* 0x000fe20000004100 */
[----:B------:R-:W-:Y:S01]  /*4b30*/  @!P0 MOV R45, R53 ;  /* 0x00000035002d8202 */ /* 0x000fe20000000f00 */
[----:B------:R-:W-:Y:S01]  /*4b40*/  @!P0 FMUL.FTZ R7, R17, R18 ;  /* 0x0000001211078220 */ /* 0x000fe20000410000 */
[----:B------:R-:W-:Y:S02]  /*4b50*/  @!P0 HADD2.F32 R41, -RZ, R43.H1_H1 ;  /* 0x3000002bff298230 */ /* 0x000fe40000004100 */
[----:B------:R-:W-:Y:S01]  /*4b60*/  @!P0 FMUL.FTZ R8, R19, R16 ;  /* 0x0000001013088220 */ /* 0x000fe20000410000 */
        /* <DEDUP_REMOVED lines=10> */
.L_x_3315:
[----:B------:R-:W-:Y:S05]  /*4c10*/  BSYNC.RECONVERGENT B0 ;  /* 0x0000000000007941 */ /* 0x000fea0003800200 */
.L_x_3314:
[----:B------:R-:W1:Y:S01]  /*4c20*/  LDC R21, c[0x0][0x450] ;  /* 0x00011400ff157b82 */ /* 0x000e620000000800 */
[----:B----4-:R-:W-:Y:S05]  /*4c30*/  IMAD.U32 R95, R95, -0x40, RZ ;  /* 0xffffffc05f5f7824 */ /* 0x010fea00078e00ff */
[C---:B------:R-:W-:Y:S02]  /*4c40*/  LEA R84, P1, R95.reuse, R84, 0x1 ;  /* 0x000000545f547211 */ /* 0x040fe400078208ff */
[C---:B------:R-:W-:Y:S02]  /*4c50*/  LEA R82, P0, R95.reuse, R82, 0x1 ;  /* 0x000000525f527211 */ /* 0x040fe400078008ff */
[C---:B------:R-:W-:Y:S02]  /*4c60*/  LEA.HI.X.SX32 R85, R95.reuse, R85, 0x1, P1 ;  /* 0x000000555f557211 */ /* 0x040fe400008f0eff */
[----:B------:R-:W-:Y:S09]  /*4c70*/  LEA.HI.X.SX32 R83, R95, R83, 0x1, P0 ;  /* 0x000000535f537211 */ /* 0x000ff200000f0eff */
.L_x_3298:
[----:B--2---:R-:W-:Y:S05]  /*4c80*/  BSYNC.RECONVERGENT B1 ;  /* 0x0000000000017941 */ /* 0x004fea0003800200 */
.L_x_3296:
[----:B------:R-:W-:Y:S01]  /*4c90*/  ISETP.NE.U32.AND P0, PT, RZ, UR12, PT ;  /* 0x0000000cff007c0c */ /* 0x000fe2000bf05070 */
[----:B------:R-:W-:Y:S03]  /*4ca0*/  VIADD R96, R96, 0xffffff80 ;  /* 0xffffff8060607836 */ /* 0x000fe60000000000 */
[----:B------:R-:W-:Y:S11]  /*4cb0*/  ISETP.NE.AND.EX P0, PT, RZ, UR13, PT, P0 ;  /* 0x0000000dff007c0c */ /* 0x000ff6000bf05300 */
[----:B------:R-:W-:Y:S02]  /*4cc0*/  @!UPT UIADD3 URZ, UPT, UPT, URZ, URZ, URZ ;  /* 0x000000fffffff290 */ /* 0x000fe4000fffe0ff */
[----:B-1-3--:R-:W-:Y:S02]  /*4cd0*/  @!P0 IMAD.MOV.U32 R3, RZ, RZ, RZ ;  /* 0x000000ffff038224 */ /* 0x00afe400078e00ff */
[----:B------:R-:W-:Y:S02]  /*4ce0*/  @!P0 IMAD.SHL.U32 R2, R58, 0x80, RZ ;  /* 0x000000803a028824 */ /* 0x000fe400078e00ff */
[----:B------:R-:W-:Y:S01]  /*4cf0*/  @!P0 IMAD.SHL.U32 R0, R60, 0x80, RZ ;  /* 0x000000803c008824 */ /* 0x000fe200078e00ff */
[----:B------:R-:W-:Y:S05]  /*4d00*/  @!P0 IADD3 R3, P1, PT, RZ, -R3, RZ ;  /* 0x80000003ff038210 */ /* 0x000fea0007f3e0ff */
[----:B------:R-:W-:Y:S02]  /*4d10*/  @!P0 IMAD.X R2, RZ, RZ, ~R2, P1 ;  /* 0x000000ffff028224 */ /* 0x000fe400008e0e02 */
[----:B------:R-:W-:Y:S03]  /*4d20*/  @!P0 IMAD.X R0, RZ, RZ, ~R0, P1 ;  /* 0x000000ffff008224 */ /* 0x000fe600008e0e00 */
        /* <DEDUP_REMOVED lines=31> */
[----:B------:R-:W-:Y:S01]  /*4f20*/  @!P1 IADD3 R5, PT, PT, R5, 0x1, RZ ;  /* 0x0000000105059810 */ /* 0x000fe20007ffe0ff */
[----:B------:R-:W-:Y:S01]  /*4f30*/  @!P1 IMAD.IADD R16, R16, 0x1, -R6 ;  /* 0x0000000110109824 */ /* 0x000fe200078e0a06 */
[-C--:B------:R-:W-:Y:S01]  /*4f40*/  @!P0 IADD3 R8, PT, PT, R8, -R6.reuse, RZ ;  /* 0x8000000608088210 */ /* 0x080fe20007ffe0ff */
[----:B------:R-:W-:Y:S01]  /*4f50*/  @!P0 VIADD R7, R7, 0x1 ;  /* 0x0000000107078836 */ /* 0x000fe20000000000 */
[----:B------:R-:W-:Y:S02]  /*4f60*/  ISETP.NE.AND P0, PT, R3, RZ, PT ;  /* 0x000000ff0300720c */ /* 0x000fe40003f05270 */
[-C--:B------:R-:W-:Y:S02]  /*4f70*/  ISETP.GE.U32.AND P2, PT, R8, R6.reuse, PT ;  /* 0x000000060800720c */ /* 0x080fe40003f46070 */
[----:B------:R-:W-:Y:S02]  /*4f80*/  ISETP.GE.U32.AND P3, PT, R16, R6, PT ;  /* 0x000000061000720c */ /* 0x000fe40003f66070 */
[-C--:B------:R-:W-:Y:S02]  /*4f90*/  LOP3.LUT R6, R96, R3.reuse, RZ, 0x3c, !PT ;  /* 0x0000000360067212 */ /* 0x080fe400078e3cff */
[----:B------:R-:W-:Y:S02]  /*4fa0*/  LOP3.LUT R8, R98, R3, RZ, 0x3c, !PT ;  /* 0x0000000362087212 */ /* 0x000fe400078e3cff */
[----:B------:R-:W-:Y:S02]  /*4fb0*/  ISETP.GE.AND P4, PT, R6, RZ, PT ;  /* 0x000000ff0600720c */ /* 0x000fe40003f86270 */
[----:B------:R-:W-:Y:S03]  /*4fc0*/  ISETP.GE.AND P5, PT, R8, RZ, PT ;  /* 0x000000ff0800720c */ /* 0x000fe60003fa6270 */
[----:B------:R-:W-:Y:S02]  /*4fd0*/  @P2 VIADD R7, R7, 0x1 ;  /* 0x0000000107072836 */ /* 0x000fe40000000000 */
[----:B------:R-:W-:Y:S06]  /*4fe0*/  @P3 IADD3 R5, PT, PT, R5, 0x1, RZ ;  /* 0x0000000105053810 */ /* 0x000fec0007ffe0ff */
        /* <DEDUP_REMOVED lines=10> */
[----:B------:R-:W2:Y:S02]  /*5090*/  LDG.E R19, desc[UR6][R24.64] ;  /* 0x0000000618137981 */ /* 0x000ea4000c1e1900 */
[----:B------:R-:W-:Y:S02]  /*50a0*/  IMAD.WIDE.U32 R26, R0, R58, RZ ;  /* 0x0000003a001a7225 */ /* 0x000fe400078e00ff */
[----:B------:R-:W2:Y:S02]  /*50b0*/  LDG.E R6, desc[UR6][R28.64] ;  /* 0x000000061c067981 */ /* 0x000ea4000c1e1900 */
[----:B--2---:R-:W-:Y:S02]  /*50c0*/  IADD3 R23, PT, PT, R19, -R6, RZ ;  /* 0x8000000613177210 */ /* 0x004fe40007ffe0ff */
[----:B------:R-:W-:Y:S02]  /*50d0*/  SHF.R.S32.HI R19, RZ, 0x1f, R0 ;  /* 0x0000001fff137819 */ /* 0x000fe40000011400 */
[----:B------:R-:W-:Y:S01]  /*50e0*/  SHF.R.S32.HI R16, RZ, 0x1f, R23 ;  /* 0x0000001fff107819 */ /* 0x000fe20000011417 */
[----:B------:R-:W-:Y:S04]  /*50f0*/  IMAD.WIDE.U32 R24, R23, UR8, RZ ;  /* 0x0000000817187c25 */ /* 0x000fe8000f8e00ff */
[----:B------:R-:W-:Y:S02]  /*5100*/  IMAD R6, R16, UR8, RZ ;  /* 0x0000000810067c24 */ /* 0x000fe4000f8e02ff */
[----:B------:R-:W-:Y:S02]  /*5110*/  IMAD R8, R19, R58, RZ ;  /* 0x0000003a13087224 */ /* 0x000fe400078e02ff */
[----:B------:R-:W-:Y:S02]  /*5120*/  IMAD R6, R23, UR9, R6 ;  /* 0x0000000917067c24 */ /* 0x000fe4000f8e0206 */
[----:B------:R-:W-:Y:S02]  /*5130*/  IMAD R8, R0, R59, R8 ;  /* 0x0000003b00087224 */ /* 0x000fe400078e0208 */
[----:B------:R-:W-:Y:S01]  /*5140*/  IMAD R19, R19, R60, RZ ;  /* 0x0000003c13137224 */ /* 0x000fe200078e02ff */
[----:B------:R-:W-:Y:S01]  /*5150*/  IADD3 R25, PT, PT, R25, R6, RZ ;  /* 0x0000000619197210 */ /* 0x000fe20007ffe0ff */
[----:B------:R-:W-:Y:S02]  /*5160*/  IMAD.IADD R27, R27, 0x1, R8 ;  /* 0x000000011b1b7824 */ /* 0x000fe400078e0208 */
[----:B------:R-:W-:Y:S02]  /*5170*/  IMAD R16, R16, UR10, RZ ;  /* 0x0000000a10107c24 */ /* 0x000fe4000f8e02ff */
[C---:B------:R-:W-:Y:S04]  /*5180*/  IMAD.WIDE.U32 R26, R23.reuse, UR10, R26 ;  /* 0x0000000a171a7c25 */ /* 0x040fe8000f8e001a */
[----:B------:R-:W-:Y:S01]  /*5190*/  IMAD.WIDE.U32 R24, R0, R60, R24 ;  /* 0x0000003c00187225 */ /* 0x000fe200078e0018 */
[----:B------:R-:W-:Y:S03]  /*51a0*/  LEA R76, P1, R26, R76, 0x1 ;  /* 0x0000004c1a4c7211 */ /* 0x000fe600078208ff */
[----:B------:R-:W-:Y:S01]  /*51b0*/  IMAD R16, R23, UR11, R16 ;  /* 0x0000000b17107c24 */ /* 0x000fe2000f8e0210 */
[----:B------:R-:W-:Y:S01]  /*51c0*/  LEA R78, P0, R24, R78, 0x1 ;  /* 0x0000004e184e7211 */ /* 0x000fe200078008ff */
[----:B------:R-:W-:Y:S02]  /*51d0*/  IMAD R19, R0, R61, R19 ;  /* 0x0000003d00137224 */ /* 0x000fe400078e0213 */
[----:B------:R-:W-:Y:S03]  /*51e0*/  IMAD.IADD R16, R27, 0x1, R16 ;  /* 0x000000011b107824 */ /* 0x000fe600078e0210 */
[----:B------:R-:W-:Y:S02]  /*51f0*/  IADD3 R19, PT, PT, R25, R19, RZ ;  /* 0x0000001319137210 */ /* 0x000fe40007ffe0ff */
[----:B------:R-:W-:Y:S02]  /*5200*/  LEA.HI.X R75, R26, R75, R16, 0x1, P1 ;  /* 0x0000004b1a4b7211 */ /* 0x000fe400008f0c10 */
[----:B------:R-:W-:Y:S07]  /*5210*/  LEA.HI.X R79, R24, R79, R19, 0x1, P0 ;  /* 0x0000004f184f7211 */ /* 0x000fee00000f0c13 */
.L_x_3316:
[----:B------:R-:W-:Y:S02]  /*5220*/  ISETP.NE.AND P2, PT, R77, RZ, PT ;  /* 0x000000ff4d00720c */ /* 0x000fe40003f45270 */
[----:B------:R-:W-:Y:S02]  /*5230*/  IADD3 R80, P1, PT, R80, UR18, RZ ;  /* 0x0000001250507c10 */ /* 0x000fe4000ff3e0ff */
[----:B------:R-:W-:Y:S02]  /*5240*/  IADD3 R10, P0, PT, R10, UR15, RZ ;  /* 0x0000000f0a0a7c10 */ /* 0x000fe4000ff1e0ff */
[----:B------:R-:W-:Y:S02]  /*5250*/  IADD3.X R81, PT, PT, R81, UR16, RZ, P1, !PT ;  /* 0x0000001051517c10 */ /* 0x000fe40008ffe4ff */
[----:B------:R-:W-:Y:S05]  /*5260*/  IADD3.X R9, PT, PT, R9, UR19, RZ, P0, !PT ;  /* 0x0000001309097c10 */ /* 0x000fea00087fe4ff */
[----:B------:R-:W-:Y:S05]  /*5270*/  @P2 BRA `(.L_x_3317) ;  /* 0xffffffcc00182947 */ /* 0x000fea000383ffff */
.L_x_3295:
[----:B------:R-:W1:Y:S01]  /*5280*/  LDC R15, c[0x0][0x450] ;  /* 0x00011400ff0f7b82 */ /* 0x000e620000000800 */
[C---:B------:R-:W-:Y:S01]  /*5290*/  IMAD.SHL.U32 R148, R65.reuse, 0x8, RZ ;  /* 0x0000000841947824 */ /* 0x040fe200078e00ff */
[----:B------:R-:W-:Y:S01]  /*52a0*/  LOP3.LUT R149, R65, 0x18, RZ, 0xc0, !PT ;  /* 0x0000001841957812 */ /* 0x000fe200078ec0ff */
[----:B------:R-:W-:Y:S01]  /*52b0*/  UMOV UR4, 0x400 ;  /* 0x0000040000047882 */ /* 0x000fe20000000000 */
[----:B------:R-:W-:Y:S02]  /*52c0*/  BSSY.RECONVERGENT B2, `(.L_x_3318) ;  /* 0x0000188000027945 */ /* 0x000fe40003800200 */
[C---:B------:R-:W-:Y:S02]  /*52d0*/  LOP3.LUT R0, R148.reuse, 0xd8, RZ, 0xc0, !PT ;  /* 0x000000d894007812 */ /* 0x040fe400078ec0ff */
[----:B------:R-:W2:Y:S01]  /*52e0*/  S2UR UR5, SR_CgaCtaId ;  /* 0x00000000000579c3 */ /* 0x000ea20000008800 */
[----:B------:R-:W-:Y:S02]  /*52f0*/  LOP3.LUT R151, R148, 0x1f20, RZ, 0xc0, !PT ;  /* 0x00001f2094977812 */ /* 0x000fe400078ec0ff */
[----:B------:R-:W-:-:S04]  /*5300*/  LOP3.LUT R0, R0, R149, RZ, 0x3c, !PT ;  /* 0x0000009500007212 */ /* 0x000fc800078e3cff */
[----:B------:R-:W-:Y:S01]  /*5310*/  LOP3.LUT R151, R151, R0, RZ, 0xfc, !PT ;  /* 0x0000000097977212 */ /* 0x000fe200078efcff */
        /* <DEDUP_REMOVED lines=13> */
[----:B-----5:R-:W-:-:S07]  /*53f0*/  LEA.HI.X R5, R102, UR9, R74, 0x1, P0 ;  /* 0x0000000966057c11 */ /* 0x020fce00080f0c4a */
        /* <DEDUP_REMOVED lines=9> */
.L_x_3322:
[----:B------:R2:W-:Y:S02]  /*5490*/  STS.128 [R151], RZ ;  /* 0x000000ff97007388 */ /* 0x0005e40000000c00 */
.L_x_3321:
[----:B------:R-:W-:Y:S05]  /*54a0*/  BSYNC.RECONVERGENT B0 ;  /* 0x0000000000007941 */ /* 0x000fea0003800200 */
.L_x_3320:
        /* <DEDUP_REMOVED lines=14> */
.L_x_3319:
[----:B------:R-:W1:Y:S01]  /*5590*/  LDC.64 R2, c[0x0][0x470] ;  /* 0x00011c00ff027b82 */ /* 0x000e620000000a00 */
[----:B------:R-:W2:Y:S01]  /*55a0*/  LDCU.64 UR8, c[0x0][0x380] ;  /* 0x00007000ff0877ac */ /* 0x000ea20008000a00 */
[----:B-1----:R-:W-:-:S04]  /*55b0*/  ISETP.NE.U32.AND P0, PT, R2, RZ, PT ;  /* 0x000000ff0200720c */ /* 0x002fc80003f05070 */
[----:B------:R-:W-:-:S13]  /*55c0*/  ISETP.NE.AND.EX P0, PT, R3, RZ, PT, P0 ;  /* 0x000000ff0300720c */ /* 0x000fda0003f05300 */
[----:B------:R-:W-:-:S04]  /*55d0*/  @P0 LEA R6, P1, R69, R2, 0x2 ;  /* 0x0000000245060211 */ /* 0x000fc800078210ff */
[----:B------:R-:W-:Y:S01]  /*55e0*/  @P0 LEA.HI.X R7, R69, R3, RZ, 0x2, P1 ;  /* 0x0000000345070211 */ /* 0x000fe200008f14ff */
[----:B------:R-:W-:-:S06]  /*55f0*/  IMAD.MOV.U32 R3, RZ, RZ, RZ ;  /* 0x000000ffff037224 */ /* 0x000fcc00078e00ff */
[----:B------:R-:W3:Y:S01]  /*5600*/  @P0 LDG.E R3, desc[UR6][R6.64] ;  /* 0x0000000606030981 */ /* 0x000ee2000c1e1900 */
[----:B------:R-:W1:Y:S01]  /*5610*/  LDCU.U8 UR4, c[0x0][0x533] ;  /* 0x0000a660ff0477ac */ /* 0x000e620008000000 */
[----:B------:R-:W-:Y:S01]  /*5620*/  IMAD.SHL.U32 R2, R65, 0x4, RZ ;  /* 0x0000000441027824 */ /* 0x000fe200078e00ff */
[----:B--2---:R-:W-:Y:S01]  /*5630*/  LEA R26, P0, R102, UR8, 0x1 ;  /* 0x00000008661a7c11 */ /* 0x004fe2000f8008ff */
[----:B------:R-:W-:-:S03]  /*5640*/  IMAD.SHL.U32 R14, R11, 0x20, RZ ;  /* 0x000000200b0e7824 */ /* 0x000fc600078e00ff */
[----:B------:R-:W-:Y:S02]  /*5650*/  LOP3.LUT R2, R2, 0xc, RZ, 0xc0, !PT ;  /* 0x0000000c02027812 */ /* 0x000fe400078ec0ff */
[----:B------:R-:W-:-:S03]  /*5660*/  LEA.HI.X R27, R102, UR9, R74, 0x1, P0 ;  /* 0x00000009661b7c11 */ /* 0x000fc600080f0c4a */
[----:B-----5:R-:W-:-:S04]  /*5670*/  IMAD R5, R100, R11, R2 ;  /* 0x0000000b64057224 */ /* 0x020fc800078e0202 */
[----:B------:R-:W-:Y:S01]  /*5680*/  IMAD.IADD R2, R2, 0x1, R5 ;  /* 0x0000000102027824 */ /* 0x000fe200078e0205 */
[----:B-1----:R-:W-:Y:S01]  /*5690*/  UISETP.NE.AND UP0, UPT, UR4, URZ, UPT ;  /* 0x000000ff0400728c */ /* 0x002fe2000bf05270 */
[----:B---3--:R-:W-:-:S05]  /*56a0*/  IADD3 R68, PT, PT, R3, R68, R72 ;  /* 0x0000004403447210 */ /* 0x008fca0007ffe048 */
[----:B------:R-:W-:-:S05]  /*56b0*/  IMAD R3, R11, R68, RZ ;  /* 0x000000440b037224 */ /* 0x000fca00078e02ff */
[-C--:B------:R-:W-:Y:S02]  /*56c0*/  IADD3 R89, P2, PT, R89, R3.reuse, RZ ;  /* 0x0000000359597210 */ /* 0x080fe40007f5e0ff */
[----:B------:R-:W-:Y:S02]  /*56d0*/  SHF.R.S32.HI R5, RZ, 0x1f, R3 ;  /* 0x0000001fff057819 */ /* 0x000fe40000011403 */
[----:B------:R-:W-:-:S03]  /*56e0*/  IADD3 R3, P1, PT, R2, R3, RZ ;  /* 0x0000000302037210 */ /* 0x000fc60007f3e0ff */
[----:B------:R-:W-:Y:S01]  /*56f0*/  IMAD.X R86, R86, 0x1, R5, P2 ;  /* 0x0000000156567824 */ /* 0x000fe200010e0605 */
[----:B------:R-:W-:Y:S01]  /*5700*/  LEA.HI.X.SX32 R2, R2, R5, 0x1, P1 ;  /* 0x0000000502027211 */ /* 0x000fe200008f0eff */
[----:B------:R-:W-:Y:S08]  /*5710*/  BRA.U !UP0, `(.L_x_3324) ;  /* 0x0000000908007547 */ /* 0x000ff0000b800000 */
        /* <DEDUP_REMOVED lines=58> */
.L_x_3329:
[----:B------:R-:W-:Y:S05]  /*5ac0*/  BSYNC.RECONVERGENT B0 ;  /* 0x0000000000007941 */ /* 0x000fea0003800200 */
.L_x_3328:
[----:B-----5:R2:W-:Y:S01]  /*5ad0*/  STS.128 [R151], R8 ;  /* 0x0000000897007388 */ /* 0x0205e20000000c00 */
[----:B------:R-:W-:Y:S05]  /*5ae0*/  BRA `(.L_x_3326) ;  /* 0x0000000000047947 */ /* 0x000fea0003800000 */
.L_x_3327:
[----:B------:R1:W-:Y:S02]  /*5af0*/  STS.128 [R151], RZ ;  /* 0x000000ff97007388 */ /* 0x0003e40000000c00 */
.L_x_3326:
[----:B------:R-:W-:Y:S05]  /*5b00*/  BSYNC.RECONVERGENT B1 ;  /* 0x0000000000017941 */ /* 0x000fea0003800200 */
.L_x_3325:
        /* <DEDUP_REMOVED lines=62> */
.L_x_3331:
[----:B------:R-:W-:Y:S05]  /*5ef0*/  BSYNC.RECONVERGENT B0 ;  /* 0x0000000000007941 */ /* 0x000fea0003800200 */
.L_x_3330:
[----:B-----5:R4:W-:Y:S01]  /*5f00*/  STS.128 [R151+0x800], R8 ;  /* 0x0008000897007388 */ /* 0x0209e20000000c00 */
[----:B------:R-:W-:Y:S05]  /*5f10*/  BRA `(.L_x_3323) ;  /* 0x0000000c00087947 */ /* 0x000fea0003800000 */
.L_x_3324:
        /* <DEDUP_REMOVED lines=97> */
.L_x_3336:
[----:B------:R-:W-:Y:S05]  /*6530*/  BSYNC.RECONVERGENT B0 ;  /* 0x0000000000007941 */ /* 0x000fea0003800200 */
.L_x_3335:
[----:B-----5:R2:W-:Y:S01]  /*6540*/  STS.128 [R151], R20 ;  /* 0x0000001497007388 */ /* 0x0205e20000000c00 */
[----:B------:R-:W-:Y:S05]  /*6550*/  BRA `(.L_x_3333) ;  /* 0x0000000000047947 */ /* 0x000fea0003800000 */
.L_x_3334:
[----:B------:R3:W-:Y:S02]  /*6560*/  STS.128 [R151], RZ ;  /* 0x000000ff97007388 */ /* 0x0007e40000000c00 */
.L_x_3333:
[----:B------:R-:W-:Y:S05]  /*6570*/  BSYNC.RECONVERGENT B1 ;  /* 0x0000000000017941 */ /* 0x000fea0003800200 */
.L_x_3332:
        /* <DEDUP_REMOVED lines=30> */
[----:B----4-:R-:W-:Y:S02]  /*6760*/  HADD2.F32 R3, -RZ, R18.H0_H0 ;  /* 0x20000012ff037230 */ /* 0x010fe40000004100 */
[--C-:B------:R-:W-:Y:S02]  /*6770*/  HADD2.F32 R14, -RZ, R19.reuse.H0_H0 ;  /* 0x20000013ff0e7230 */ /* 0x100fe40000004100 */
[--C-:B------:R-:W-:Y:S02]  /*6780*/  HADD2.F32 R0, -RZ, R16.reuse.H0_H0 ;  /* 0x20000010ff007230 */ /* 0x100fe40000004100 */
[----:B------:R-:W-:Y:S02]  /*6790*/  HADD2.F32 R19, -RZ, R19.H1_H1 ;  /* 0x30000013ff137230 */ /* 0x000fe40000004100 */
[----:B------:R-:W-:Y:S02]  /*67a0*/  HADD2.F32 R16, -RZ, R16.H1_H1 ;  /* 0x30000010ff107230 */ /* 0x000fe40000004100 */
[----:B------:R-:W-:-:S02]  /*67b0*/  HADD2.F32 R2, -RZ, R17.H0_H0 ;  /* 0x20000011ff027230 */ /* 0x000fc40000004100 */
        /* <DEDUP_REMOVED lines=19> */
[----:B---3--:R-:W-:Y:S02]  /*68f0*/  HADD2.F32 R4, -RZ, R8.H0_H0 ;  /* 0x20000008ff047230 */ /* 0x008fe40000004100 */
        /* <DEDUP_REMOVED lines=34> */
.L_x_3338:
[----:B------:R-:W-:Y:S05]  /*6b20*/  BSYNC.RECONVERGENT B0 ;  /* 0x0000000000007941 */ /* 0x000fea0003800200 */
.L_x_3337:
[----:B-----5:R1:W-:Y:S02]  /*6b30*/  STS.128 [R151+0x800], R20 ;  /* 0x0008001497007388 */ /* 0x0203e40000000c00 */
.L_x_3323:
[----:B------:R-:W-:Y:S05]  /*6b40*/  BSYNC.RECONVERGENT B2 ;  /* 0x0000000000027941 */ /* 0x000fea0003800200 */
.L_x_3318:
[----:B-1----:R-:W-:Y:S01]  /*6b50*/  IMAD R5, R57, -0x80, R64 ;  /* 0xffffff8039057824 */ /* 0x002fe200078e0240 */
[----:B------:R-:W-:Y:S04]  /*6b60*/  BSSY.RECONVERGENT B0, `(.L_x_3339) ;  /* 0x000000d000007945 */ /* 0x000fe80003800200 */
[----:B------:R-:W-:-:S04]  /*6b70*/  IADD3 R5, PT, PT, R5, 0x80, RZ ;  /* 0x0000008005057810 */ /* 0x000fc80007ffe0ff */
[----:B------:R-:W-:-:S13]  /*6b80*/  ISETP.GE.AND P2, PT, R100, R5, PT ;  /* 0x000000056400720c */ /* 0x000fda0003f46270 */
        /* <DEDUP_REMOVED lines=9> */
.L_x_3341:
[----:B------:R1:W-:Y:S02]  /*6c20*/  STS.128 [R151+0x1000], RZ ;  /* 0x001000ff97007388 */ /* 0x0003e40000000c00 */
.L_x_3340:
[----:B------:R-:W-:Y:S05]  /*6c30*/  BSYNC.RECONVERGENT B0 ;  /* 0x0000000000007941 */ /* 0x000fea0003800200 */
.L_x_3339:
[----:B------:R-:W-:Y:S01]  /*6c40*/  ISETP.GE.AND P1, PT, R30, R5, PT ;  /* 0x000000051e00720c */ /* 0x000fe20003f26270 */
[C---:B----4-:R-:W-:Y:S01]  /*6c50*/  IMAD.SHL.U32 R3, R60.reuse, 0x40, RZ ;  /* 0x000000403c037824 */ /* 0x050fe200078e00ff */
[----:B------:R-:W-:Y:S01]  /*6c60*/  SHF.L.U64.HI R56, R60, 0x6, R61 ;  /* 0x000000063c387819 */ /* 0x000fe2000001023d */
[----:B------:R-:W-:Y:S03]  /*6c70*/  BSSY.RECONVERGENT B0, `(.L_x_3342) ;  /* 0x000000d000007945 */ /* 0x000fe60003800200 */
[----:B--2---:R-:W-:-:S05]  /*6c80*/  IADD3 R6, P0, PT, R3, R142, RZ ;  /* 0x0000008e03067210 */ /* 0x004fca0007f1e0ff */
[----:B------:R-:W-:Y:S02]  /*6c90*/  IMAD.X R7, R56, 0x1, R143, P0 ;  /* 0x0000000138077824 */ /* 0x000fe400000e068f */
[----:B------:R-:W-:Y:S06]  /*6ca0*/  @P1 BRA `(.L_x_3343) ;  /* 0x0000000000241947 */ /* 0x000fec0003800000 */
        /* <DEDUP_REMOVED lines=8> */
.L_x_3344:
[----:B------:R2:W-:Y:S02]  /*6d30*/  STS.128 [R151+0x1800], RZ ;  /* 0x001800ff97007388 */ /* 0x0005e40000000c00 */
.L_x_3343:
[----:B------:R-:W-:Y:S05]  /*6d40*/  BSYNC.RECONVERGENT B0 ;  /* 0x0000000000007941 */ /* 0x000fea0003800200 */
.L_x_3342:
[----:B------:R-:W-:Y:S01]  /*6d50*/  IADD3 R2, PT, PT, R100, 0x40, RZ ;  /* 0x0000004064027810 */ /* 0x000fe20007ffe0ff */
[----:B------:R-:W-:Y:S03]  /*6d60*/  BSSY.RECONVERGENT B0, `(.L_x_3345) ;  /* 0x000000e000007945 */ /* 0x000fe60003800200 */
[----:B------:R-:W-:-:S13]  /*6d70*/  ISETP.GE.AND P0, PT, R2, R5, PT ;  /* 0x000000050200720c */ /* 0x000fda0003f06270 */
[----:B------:R-:W-:Y:S05]  /*6d80*/  @P0 BRA `(.L_x_3346) ;  /* 0x00000000002c0947 */ /* 0x000fea0003800000 */
[----:B------:R-:W5:Y:S02]  /*6d90*/  LDCU UR4, c[0x0][0x440] ;  /* 0x00008800ff0477ac */ /* 0x000f640008000800 */
[----:B-----5:R-:W-:-:S13]  /*6da0*/  ISETP.GE.AND P0, PT, R12, UR4, PT ;  /* 0x000000040c007c0c */ /* 0x020fda000bf06270 */
[----:B------:R-:W-:Y:S05]  /*6db0*/  @P0 BRA `(.L_x_3347) ;  /* 0x00000000001c0947 */ /* 0x000fea0003800000 */
[----:B------:R-:W-:-:S04]  /*6dc0*/  IADD3 R8, P0, PT, R6, R3, RZ ;  /* 0x0000000306087210 */ /* 0x000fc80007f1e0ff */
[----:B------:R-:W-:-:S05]  /*6dd0*/  IADD3.X R9, PT, PT, R7, R56, RZ, P0, !PT ;  /* 0x0000003807097210 */ /* 0x000fca00007fe4ff */
[----:B------:R-:W-:Y:S01]  /*6de0*/  @!PT LDS RZ, [RZ] ;  /* 0x00000000fffff984 */ /* 0x000fe20000000800 */
[----:B------:R-:W-:Y:S01]  /*6df0*/  @!PT LDS RZ, [RZ] ;  /* 0x00000000fffff984 */ /* 0x000fe20000000800 */
[----:B------:R-:W-:Y:S01]  /*6e00*/  @!PT LDS RZ, [RZ] ;  /* 0x00000000fffff984 */ /* 0x000fe20000000800 */
[----:B------:R1:W-:Y:S01]  /*6e10*/  LDGSTS.E.BYPASS.LTC128B.128 [R151+0x2000], desc[UR6][R8.64] ;  /* 0x0200000008977fae */ /* 0x0003e2000b981a06 */
[----:B------:R-:W-:Y:S05]  /*6e20*/  BRA `(.L_x_3346) ;  /* 0x0000000000047947 */ /* 0x000fea0003800000 */
.L_x_3347:
[----:B------:R1:W-:Y:S02]  /*6e30*/  STS.128 [R151+0x2000], RZ ;  /* 0x002000ff97007388 */ /* 0x0003e40000000c00 */
.L_x_3346:
[----:B------:R-:W-:Y:S05]  /*6e40*/  BSYNC.RECONVERGENT B0 ;  /* 0x0000000000007941 */ /* 0x000fea0003800200 */
.L_x_3345:
[----:B------:R-:W-:Y:S01]  /*6e50*/  IADD3 R0, PT, PT, R100, 0x60, RZ ;  /* 0x0000006064007810 */ /* 0x000fe20007ffe0ff */
[----:B------:R-:W-:Y:S03]  /*6e60*/  BSSY.RECONVERGENT B0, `(.L_x_3348) ;  /* 0x000000e000007945 */ /* 0x000fe60003800200 */
[----:B------:R-:W-:-:S13]  /*6e70*/  ISETP.GE.AND P0, PT, R0, R5, PT ;  /* 0x000000050000720c */ /* 0x000fda0003f06270 */
[----:B------:R-:W-:Y:S05]  /*6e80*/  @P0 BRA `(.L_x_3349) ;  /* 0x00000000002c0947 */ /* 0x000fea0003800000 */
[----:B------:R-:W5:Y:S02]  /*6e90*/  LDCU UR4, c[0x0][0x440] ;  /* 0x00008800ff0477ac */ /* 0x000f640008000800 */
[----:B-----5:R-:W-:-:S13]  /*6ea0*/  ISETP.GE.AND P0, PT, R12, UR4, PT ;  /* 0x000000040c007c0c */ /* 0x020fda000bf06270 */
[----:B------:R-:W-:Y:S05]  /*6eb0*/  @P0 BRA `(.L_x_3350) ;  /* 0x00000000001c0947 */ /* 0x000fea0003800000 */
[----:B----4-:R-:W-:-:S04]  /*6ec0*/  LEA R6, P0, R60, R6, 0x7 ;  /* 0x000000063c067211 */ /* 0x010fc800078038ff */
[----:B------:R-:W-:-:S05]  /*6ed0*/  LEA.HI.X R7, R60, R7, R61, 0x7, P0 ;  /* 0x000000073c077211 */ /* 0x000fca00000f3c3d */
[----:B------:R-:W-:Y:S01]  /*6ee0*/  @!PT LDS RZ, [RZ] ;  /* 0x00000000fffff984 */ /* 0x000fe20000000800 */
[----:B------:R-:W-:Y:S01]  /*6ef0*/  @!PT LDS RZ, [RZ] ;  /* 0x00000000fffff984 */ /* 0x000fe20000000800 */
[----:B------:R-:W-:Y:S01]  /*6f00*/  @!PT LDS RZ, [RZ] ;  /* 0x00000000fffff984 */ /* 0x000fe20000000800 */
[----:B------:R4:W-:Y:S01]  /*6f10*/  LDGSTS.E.BYPASS.LTC128B.128 [R151+0x2800], desc[UR6][R6.64] ;  /* 0x0280000006977fae */ /* 0x0009e2000b981a06 */
[----:B------:R-:W-:Y:S05]  /*6f20*/  BRA `(.L_x_3349) ;  /* 0x0000000000047947 */ /* 0x000fea0003800000 */
.L_x_3350:
[----:B------:R1:W-:Y:S02]  /*6f30*/  STS.128 [R151+0x2800], RZ ;  /* 0x002800ff97007388 */ /* 0x0003e40000000c00 */
.L_x_3349:
[----:B------:R-:W-:Y:S05]  /*6f40*/  BSYNC.RECONVERGENT B0 ;  /* 0x0000000000007941 */ /* 0x000fea0003800200 */
.L_x_3348:
[----:B------:R-:W0:Y:S01]  /*6f50*/  LDGDEPBAR ;  /* 0x00000000000079af */ /* 0x000e220000000000 */
[----:B------:R-:W5:Y:S01]  /*6f60*/  LDCU UR4, c[0x0][0x508] ;  /* 0x0000a100ff0477ac */ /* 0x000f620008000800 */
[----:B------:R-:W-:Y:S01]  /*6f70*/  LOP3.LUT R91, R91, 0x1f0, RZ, 0xc0, !PT ;  /* 0x000001f05b5b7812 */ /* 0x000fe200078ec0ff */
[----:B------:R-:W-:Y:S01]  /*6f80*/  BSSY.RECONVERGENT B0, `(.L_x_3351) ;  /* 0x0000014000007945 */ /* 0x000fe20003800200 */
[----:B------:R-:W-:-:S03]  /*6f90*/  LOP3.LUT R100, R100, 0x7, RZ, 0xc0, !PT ;  /* 0x0000000764647812 */ /* 0x000fc600078ec0ff */
[----:B------:R-:W-:-:S05]  /*6fa0*/  IMAD R70, R70, 0x40, R91 ;  /* 0x0000004046467824 */ /* 0x000fca00078e025b */
[----:B------:R-:W-:-:S04]  /*6fb0*/  IADD3 R87, PT, PT, -R141, R100, R70 ;  /* 0x000000648d577210 */ /* 0x000fc80007ffe146 */
[----:B-----5:R-:W-:Y:S01]  /*6fc0*/  IADD3 R87, PT, PT, R87, UR4, R64 ;  /* 0x0000000457577c10 */ /* 0x020fe2000fffe040 */
[----:B------:R-:W-:-:S04]  /*6fd0*/  DEPBAR.LE SB0, 0x0 ;  /* 0x000080000000791a */ /* 0x000fc80000000000 */
[----:B------:R-:W-:Y:S01]  /*6fe0*/  VIADD R85, R87, 0x1 ;  /* 0x0000000157557836 */ /* 0x000fe20000000000 */
        /* <DEDUP_REMOVED lines=10> */
.L_x_3353:
[----:B------:R1:W-:Y:S01]  /*7090*/  STS.128 [R151+0x3000], RZ ;  /* 0x003000ff97007388 */ /* 0x0003e20000000c00 */
[----:B------:R-:W-:Y:S05]  /*70a0*/  BRA `(.L_x_3354) ;  /* 0x0000000000047947 */ /* 0x000fea0003800000 */
.L_x_3352:
[----:B------:R1:W-:Y:S02]  /*70b0*/  STS.128 [R151+0x3000], RZ ;  /* 0x003000ff97007388 */ /* 0x0003e40000000c00 */
.L_x_3354:
[----:B------:R-:W-:Y:S05]  /*70c0*/  BSYNC.RECONVERGENT B0 ;  /* 0x0000000000007941 */ /* 0x000fea0003800200 */
.L_x_3351:
[----:B------:R-:W-:Y:S01]  /*70d0*/  ISETP.GE.AND P0, PT, R30, R5, PT ;  /* 0x000000051e00720c */ /* 0x000fe20003f06270 */
[C---:B------:R-:W-:Y:S01]  /*70e0*/  IMAD.SHL.U32 R67, R58.reuse, 0x40, RZ ;  /* 0x000000403a437824 */ /* 0x040fe200078e00ff */
[----:B------:R-:W-:Y:S01]  /*70f0*/  SHF.L.U64.HI R66, R58, 0x6, R59 ;  /* 0x000000063a427819 */ /* 0x000fe2000001023b */
[----:B------:R-:W-:Y:S03]  /*7100*/  BSSY.RECONVERGENT B0, `(.L_x_3355) ;  /* 0x000000e000007945 */ /* 0x000fe60003800200 */
[----:B----4-:R-:W-:-:S05]  /*7110*/  IADD3 R6, P1, PT, R67, R144, RZ ;  /* 0x0000009043067210 */ /* 0x010fca0007f3e0ff */
[----:B------:R-:W-:Y:S02]  /*7120*/  IMAD.X R7, R66, 0x1, R145, P1 ;  /* 0x0000000142077824 */ /* 0x000fe400008e0691 */
        /* <DEDUP_REMOVED lines=10> */
.L_x_3357:
[----:B------:R1:W-:Y:S02]  /*71d0*/  STS.128 [R151+0x3800], RZ ;  /* 0x003800ff97007388 */ /* 0x0003e40000000c00 */
.L_x_3356:
[----:B------:R-:W-:Y:S05]  /*71e0*/  BSYNC.RECONVERGENT B0 ;  /* 0x0000000000007941 */ /* 0x000fea0003800200 */
.L_x_3355:
[----:B------:R-:W-:Y:S01]  /*71f0*/  ISETP.GE.AND P0, PT, R2, R5, PT ;  /* 0x000000050200720c */ /* 0x000fe20003f06270 */
[----:B------:R-:W-:-:S12]  /*7200*/  BSSY.RECONVERGENT B0, `(.L_x_3358) ;  /* 0x000000e000007945 */ /* 0x000fd80003800200 */
[----:B------:R1:W-:Y:S01]  /*7210*/  @P0 STS.128 [R151+0x4000], RZ ;  /* 0x004000ff97000388 */ /* 0x0003e20000000c00 */
[----:B------:R-:W-:Y:S05]  /*7220*/  @P0 BRA `(.L_x_3359) ;  /* 0x00000000002c0947 */ /* 0x000fea0003800000 */
[----:B------:R-:W5:Y:S02]  /*7230*/  LDCU UR4, c[0x0][0x440] ;  /* 0x00008800ff0477ac */ /* 0x000f640008000800 */
[----:B-----5:R-:W-:-:S13]  /*7240*/  ISETP.GE.AND P0, PT, R12, UR4, PT ;  /* 0x000000040c007c0c */ /* 0x020fda000bf06270 */
[----:B------:R-:W-:Y:S05]  /*7250*/  @P0 BRA `(.L_x_3360) ;  /* 0x00000000001c0947 */ /* 0x000fea0003800000 */
[----:B-1----:R-:W-:-:S04]  /*7260*/  IADD3 R8, P0, PT, R6, R67, RZ ;  /* 0x0000004306087210 */ /* 0x002fc80007f1e0ff */
[----:B------:R-:W-:-:S05]  /*7270*/  IADD3.X R9, PT, PT, R7, R66, RZ, P0, !PT ;  /* 0x0000004207097210 */ /* 0x000fca00007fe4ff */
[----:B------:R-:W-:Y:S01]  /*7280*/  @!PT LDS RZ, [RZ] ;  /* 0x00000000fffff984 */ /* 0x000fe20000000800 */
[----:B------:R-:W-:Y:S01]  /*7290*/  @!PT LDS RZ, [RZ] ;  /* 0x00000000fffff984 */ /* 0x000fe20000000800 */
[----:B------:R-:W-:Y:S01]  /*72a0*/  @!PT LDS RZ, [RZ] ;  /* 0x00000000fffff984 */ /* 0x000fe20000000800 */
[----:B------:R1:W-:Y:S01]  /*72b0*/  LDGSTS.E.BYPASS.LTC128B.128 [R151+0x4000], desc[UR6][R8.64] ;  /* 0x0400000008977fae */ /* 0x0003e2000b981a06 */
[----:B------:R-:W-:Y:S05]  /*72c0*/  BRA `(.L_x_3359) ;  /* 0x0000000000047947 */ /* 0x000fea0003800000 */
.L_x_3360:
[----:B------:R1:W-:Y:S02]  /*72d0*/  STS.128 [R151+0x4000], RZ ;  /* 0x004000ff97007388 */ /* 0x0003e40000000c00 */
.L_x_3359:
[----:B------:R-:W-:Y:S05]  /*72e0*/  BSYNC.RECONVERGENT B0 ;  /* 0x0000000000007941 */ /* 0x000fea0003800200 */
.L_x_3358:
[----:B------:R-:W-:Y:S01]  /*72f0*/  ISETP.GE.AND P0, PT, R0, R5, PT ;  /* 0x000000050000720c */ /* 0x000fe20003f06270 */
[----:B------:R-:W-:-:S12]  /*7300*/  BSSY.RECONVERGENT B0, `(.L_x_3361) ;  /* 0x000000e000007945 */ /* 0x000fd80003800200 */
[----:B------:R1:W-:Y:S01]  /*7310*/  @P0 STS.128 [R151+0x4800], RZ ;  /* 0x004800ff97000388 */ /* 0x0003e20000000c00 */
[----:B------:R-:W-:Y:S05]  /*7320*/  @P0 BRA `(.L_x_3362) ;  /* 0x00000000002c0947 */ /* 0x000fea0003800000 */
[----:B------:R-:W5:Y:S02]  /*7330*/  LDCU UR4, c[0x0][0x440] ;  /* 0x00008800ff0477ac */ /* 0x000f640008000800 */
[----:B-----5:R-:W-:-:S13]  /*7340*/  ISETP.GE.AND P0, PT, R12, UR4, PT ;  /* 0x000000040c007c0c */ /* 0x020fda000bf06270 */
        /* <DEDUP_REMOVED lines=8> */
.L_x_3363:
[----:B------:R1:W-:Y:S02]  /*73d0*/  STS.128 [R151+0x4800], RZ ;  /* 0x004800ff97007388 */ /* 0x0003e40000000c00 */
.L_x_3362:
[----:B------:R-:W-:Y:S05]  /*73e0*/  BSYNC.RECONVERGENT B0 ;  /* 0x0000000000007941 */ /* 0x000fea0003800200 */
.L_x_3361:
[----:B------:R-:W5:Y:S01]  /*73f0*/  S2R R137, SR_TID.X ;  /* 0x0000000000897919 */ /* 0x000f620000002100 */
[----:B------:R-:W-:Y:S01]  /*7400*/  IMAD.MOV.U32 R109, RZ, RZ, 0x20 ;  /* 0x00000020ff6d7424 */ /* 0x000fe200078e00ff */
[----:B------:R-:W-:Y:S01]  /*7410*/  VIMNMX R84, PT, PT, R85, R64, PT ;  /* 0x0000004055547248 */ /* 0x000fe20003fe0100 */
[----:B------:R-:W0:Y:S01]  /*7420*/  LDGDEPBAR ;  /* 0x00000000000079af */ /* 0x000e220000000000 */
[----:B------:R-:W-:Y:S02]  /*7430*/  VIADDMNMX R87, R87, 0x9, R64, PT ;  /* 0x0000000957577846 */ /* 0x000fe40003800140 */
[----:B------:R-:W-:Y:S02]  /*7440*/  LOP3.LUT R150, R148, 0x18, RZ, 0xc0, !PT ;  /* 0x0000001894967812 */ /* 0x000fe400078ec0ff */
[----:B-----5:R-:W-:Y:S01]  /*7450*/  SHF.R.U32.HI R136, RZ, 0x1, R137 ;  /* 0x00000001ff887819 */ /* 0x020fe20000011689 */
[C---:B-1----:R-:W-:Y:S01]  /*7460*/  IMAD.SHL.U32 R5, R137.reuse, 0x10, RZ ;  /* 0x0000001089057824 */ /* 0x042fe200078e00ff */
[C---:B------:R-:W-:Y:S01]  /*7470*/  LOP3.LUT R7, R137.reuse, 0x8, RZ, 0xc0, !PT ;  /* 0x0000000889077812 */ /* 0x040fe200078ec0ff */
[C---:B------:R-:W-:Y:S01]  /*7480*/  IMAD.SHL.U32 R0, R137.reuse, 0x20, RZ ;  /* 0x0000002089007824 */ /* 0x040fe200078e00ff */
[----:B------:R-:W-:Y:S01]  /*7490*/  LOP3.LUT R9, R136, 0x8, RZ, 0xc0, !PT ;  /* 0x0000000888097812 */ /* 0x000fe200078ec0ff */
        /* <DEDUP_REMOVED lines=16> */
[----:B------:R-:W1:Y:S01]  /*75a0*/  LDSM.16.M88.4 R32, [R108] ;  /* 0x000000006c20783b */ /* 0x000e620000000200 */
[----:B------:R-:W-:-:S02]  /*75b0*/  P2R R2, PR, RZ, 0x1 ;  /* 0x00000001ff027803 */ /* 0x000fc40000000000 */
[----:B------:R-:W-:Y:S01]  /*75c0*/  ISETP.NE.AND P0, PT, R57, 0x1, PT ;  /* 0x000000013900780c */ /* 0x000fe20003f05270 */
[----:B------:R-:W5:Y:S01]  /*75d0*/  LDSM.16.M88.4 R16, [R63+0x1400] ;  /* 0x001400003f10783b */ /* 0x000f620000000200 */
[----:B------:R-:W-:Y:S02]  /*75e0*/  IMAD.IADD R62, R109, 0x1, R63 ;  /* 0x000000016d3e7824 */ /* 0x000fe400078e023f */
[----:B------:R-:W-:Y:S01]  /*75f0*/  IMAD.IADD R65, R108, 0x1, R109 ;  /* 0x000000016c417824 */ /* 0x000fe200078e026d */
[----:B------:R-:W2:Y:S01]  /*7600*/  LDSM.16.M88.4 R8, [R63+0x1800] ;  /* 0x001800003f08783b */ /* 0x000ea20000000200 */
[----:B------:R-:W-:-:S03]  /*7610*/  P2R R2, PR, RZ, 0x1 ;  /* 0x00000001ff027803 */ /* 0x000fc60000000000 */
[----:B------:R-:W3:Y:S04]  /*7620*/  LDSM.16.M88.4 R76, [R63+0x1c00] ;  /* 0x001c00003f4c783b */ /* 0x000ee80000000200 */
[----:B------:R-:W4:Y:S04]  /*7630*/  LDSM.16.M88.4 R68, [R63+0x2000] ;  /* 0x002000003f44783b */ /* 0x000f280000000200 */
[----:B------:R-:W4:Y:S04]  /*7640*/  LDSM.16.M88.4 R48, [R63+0x2400] ;  /* 0x002400003f30783b */ /* 0x000f280000000200 */
[----:B------:R-:W4:Y:S04]  /*7650*/  LDSM.16.M88.4 R40, [R63+0x2800] ;  /* 0x002800003f28783b */ /* 0x000f280000000200 */
[----:B------:R-:W4:Y:S04]  /*7660*/  LDSM.16.M88.4 R96, [R63+0x2c00] ;  /* 0x002c00003f60783b */ /* 0x000f280000000200 */
[----:B------:R-:W-:Y:S04]  /*7670*/  LDSM.16.M88.4 R92, [R62+0x1000] ;  /* 0x001000003e5c783b */ /* 0x000fe80000000200 */
[----:B------:R-:W4:Y:S04]  /*7680*/  LDSM.16.M88.4 R100, [R65] ;  /* 0x000000004164783b */ /* 0x000f280000000200 */
[----:B------:R-:W4:Y:S01]  /*7690*/  LDSM.16.M88.4 R88, [R62+0x1400] ;  /* 0x001400003e58783b */ /* 0x000f220000000200 */
[C---:B-1----:R-:W-:Y:S03]  /*76a0*/  HMMA.16816.F32 R28, R32.reuse, R24, RZ ;  /* 0x00000018201c723c */ /* 0x042fe600000018ff */
[----:B------:R-:W1:Y:S04]  /*76b0*/  LDSM.16.M88.4 R80, [R62+0x1800] ;  /* 0x001800003e50783b */ /* 0x000e680000000200 */
[----:B------:R-:W1:Y:S01]  /*76c0*/  LDSM.16.M88.4 R104, [R62+0x1c00] ;  /* 0x001c00003e68783b */ /* 0x000e620000000200 */
[C---:B-----5:R-:W-:Y:S08]  /*76d0*/  HMMA.16816.F32 R20, R32.reuse, R16, RZ ;  /* 0x000000102014723c */ /* 0x060ff000000018ff */
[C---:B--2---:R-:W-:Y:S08]  /*76e0*/  HMMA.16816.F32 R12, R32.reuse, R8, RZ ;  /* 0x00000008200c723c */ /* 0x044ff000000018ff */
[C---:B------:R-:W-:Y:S08]  /*76f0*/  HMMA.16816.F32 R24, R32.reuse, R26, RZ ;  /* 0x0000001a2018723c */ /* 0x040ff000000018ff */
[C---:B------:R-:W-:Y:S08]  /*7700*/  HMMA.16816.F32 R16, R32.reuse, R18, RZ ;  /* 0x000000122010723c */ /* 0x040ff000000018ff */
[C---:B------:R-:W-:Y:S08]  /*7710*/  HMMA.16816.F32 R8, R32.reuse, R10, RZ ;  /* 0x0000000a2008723c */ /* 0x040ff000000018ff */
        /* <DEDUP_REMOVED lines=17> */
[C---:B-1----:R-:W-:Y:S08]  /*7830*/  HMMA.16816.F32 R12, R100.reuse, R80, R12 ;  /* 0x00000050640c723c */ /* 0x042ff0000000180c */
[----:B------:R-:W-:Y:S01]  /*7840*/  HMMA.16816.F32 R8, R100, R82, R8 ;  /* 0x000000526408723c */ /* 0x000fe20000001808 */
[----:B------:R-:W1:Y:S01]  /*7850*/  LDSM.16.M88.4 R80, [R62+0x2c00] ;  /* 0x002c00003e50783b */ /* 0x000e620000000200 */
[----:B------:R-:W-:-:S06]  /*7860*/  DEPBAR.LE SB0, 0x0 ;  /* 0x000080000000791a */ /* 0x000fcc0000000000 */
        /* <DEDUP_REMOVED lines=23> */
.L_x_3365:
        /* <DEDUP_REMOVED lines=60> */
.L_x_3366:
[----:B------:R-:W1:Y:S02]  /*7da0*/  LDCU UR4, c[0x0][0x440] ;  /* 0x00008800ff0477ac */ /* 0x000e640008000800 */
[----:B-1----:R-:W-:-:S13]  /*7db0*/  ISETP.GE.AND P0, PT, R150, UR4, PT ;  /* 0x0000000496007c0c */ /* 0x002fda000bf06270 */
[CC--:B------:R-:W-:Y:S01]  /*7dc0*/  @!P0 LEA R82, P1, R60.reuse, R142.reuse, 0x6 ;  /* 0x0000008e3c528211 */ /* 0x0c0fe200078230ff */
[----:B------:R-:W-:Y:S01]  /*7dd0*/  @!PT LDS RZ, [RZ] ;  /* 0x00000000fffff984 */ /* 0x000fe20000000800 */
[----:B------:R-:W-:Y:S01]  /*7de0*/  @!PT LDS RZ, [RZ] ;  /* 0x00000000fffff984 */ /* 0x000fe20000000800 */
[----:B------:R-:W-:Y:S01]  /*7df0*/  @!PT LDS RZ, [RZ] ;  /* 0x00000000fffff984 */ /* 0x000fe20000000800 */
[----:B------:R1:W-:Y:S01]  /*7e00*/  @!P0 LDGSTS.E.BYPASS.LTC128B.128 [R151+0x1000], desc[UR6][R142.64] ;  /* 0x010000008e978fae */ /* 0x0003e2000b981a06 */
[CC--:B------:R-:W-:Y:S02]  /*7e10*/  @!P0 LEA R88, P2, R60.reuse, R142.reuse, 0x6 ;  /* 0x0000008e3c588211 */ /* 0x0c0fe400078430ff */
[----:B------:R-:W-:Y:S01]  /*7e20*/  @!P0 LEA R64, P3, R60, R142, 0x6 ;  /* 0x0000008e3c408211 */ /* 0x000fe200078630ff */
[----:B------:R1:W-:Y:S01]  /*7e30*/  @P0 STS.128 [R151+0x1000], RZ ;  /* 0x001000ff97000388 */ /* 0x0003e20000000c00 */
[----:B------:R-:W-:Y:S02]  /*7e40*/  @!P0 IADD3 R82, P4, PT, R82, R3, RZ ;  /* 0x0000000352528210 */ /* 0x000fe40007f9e0ff */
[CCC-:B------:R-:W-:Y:S02]  /*7e50*/  @!P0 LEA.HI.X R83, R60.reuse, R143.reuse, R61.reuse, 0x6, P1 ;  /* 0x0000008f3c538211 */ /* 0x1c0fe400008f343d */
[----:B------:R-:W-:-:S02]  /*7e60*/  @!P0 LEA.HI.X R89, R60, R143, R61, 0x6, P2 ;  /* 0x0000008f3c598211 */ /* 0x000fc400010f343d */
[----:B------:R-:W-:Y:S01]  /*7e70*/  @!P0 IADD3 R80, P2, P1, R3, R64, R3 ;  /* 0x0000004003508210 */ /* 0x000fe2000795e003 */
[--C-:B------:R-:W-:Y:S01]  /*7e80*/  @!P0 IMAD.X R83, R83, 0x1, R56.reuse, P4 ;  /* 0x0000000153538824 */ /* 0x100fe200020e0638 */
[----:B------:R-:W-:Y:S01]  /*7e90*/  @!P0 LEA.HI.X R81, R60, R143, R61, 0x6, P3 ;  /* 0x0000008f3c518211 */ /* 0x000fe200018f343d */
[----:B------:R-:W-:Y:S01]  /*7ea0*/  @!PT LDS RZ, [RZ] ;  /* 0x00000000fffff984 */ /* 0x000fe20000000800 */
[----:B------:R-:W-:Y:S01]  /*7eb0*/  @!PT LDS RZ, [RZ] ;  /* 0x00000000fffff984 */ /* 0x000fe20000000800 */
[----:B------:R-:W-:Y:S01]  /*7ec0*/  @!PT LDS RZ, [RZ] ;  /* 0x00000000fffff984 */ /* 0x000fe20000000800 */
[----:B------:R1:W-:Y:S03]  /*7ed0*/  @!P0 LDGSTS.E.BYPASS.LTC128B.128 [R151+0x1800], desc[UR6][R88.64] ;  /* 0x0180000058978fae */ /* 0x0003e6000b981a06 */
        /* <DEDUP_REMOVED lines=13> */
.L_x_3364:
[----:B------:R-:W-:Y:S01]  /*7fb0*/  IMAD.SHL.U32 R64, R137, 0x2, RZ ;  /* 0x0000000289407824 */ /* 0x000fe200078e00ff */
[----:B------:R-:W2:Y:S01]  /*7fc0*/  LDCU UR4, c[0x0][0x45c] ;  /* 0x00008b80ff0477ac */ /* 0x000ea20008000800 */
[----:B------:R-:W-:-:S03]  /*7fd0*/  LOP3.LUT R138, R138, 0x120, R0, 0xf8, !PT ;  /* 0x000001208a8a7812 */ /* 0x000fc600078ef800 */
[----:B------:R-:W-:Y:S02]  /*7fe0*/  LOP3.LUT R64, R64, 0x6, RZ, 0xc0, !PT ;  /* 0x0000000640407812 */ /* 0x000fe400078ec0ff */
[----:B------:R-:W-:-:S03]  /*7ff0*/  LEA R138, R138, UR5, 0x1 ;  /* 0x000000058a8a7c11 */ /* 0x000fc6000f8e08ff */
[----:B------:R-:W-:Y:S02]  /*8000*/  IMAD R85, R57, 0x80, R64 ;  /* 0x0000008039557824 */ /* 0x000fe400078e0240 */
[----:B------:R-:W-:Y:S02]  /*8010*/  IMAD.IADD R109, R109, 0x1, R138 ;  /* 0x000000016d6d7824 */ /* 0x000fe400078e028a */
[C---:B-1----:R-:W-:Y:S02]  /*8020*/  VIADD R80, R85.reuse, 0xffffff80 ;  /* 0xffffff8055507836 */ /* 0x042fe40000000000 */
[----:B------:R-:W-:-:S03]  /*8030*/  VIADD R64, R85, 0xffffff81 ;  /* 0xffffff8155407836 */ /* 0x000fc60000000000 */
[CC--:B------:R-:W-:Y:S02]  /*8040*/  ISETP.GE.AND P2, PT, R80.reuse, R84.reuse, PT ;  /* 0x000000545000720c */ /* 0x0c0fe40003f46270 */
[-C--:B------:R-:W-:Y:S01]  /*8050*/  ISETP.GE.AND P0, PT, R80, R87.reuse, PT ;  /* 0x000000575000720c */ /* 0x080fe20003f06270 */
[C---:B------:R-:W-:Y:S01]  /*8060*/  VIADD R80, R85.reuse, 0xffffff88 ;  /* 0xffffff8855507836 */ /* 0x040fe20000000000 */
[----:B------:R-:W-:Y:S02]  /*8070*/  ISETP.GE.AND P1, PT, R64, R84, PT ;  /* 0x000000544000720c */ /* 0x000fe40003f26270 */
[----:B------:R-:W-:Y:S01]  /*8080*/  FSEL R157, R28, -INF , !P2 ;  /* 0xff8000001c9d7808 */ /* 0x000fe20005000000 */
[C---:B------:R-:W-:Y:S01]  /*8090*/  VIADD R28, R85.reuse, 0xffffff90 ;  /* 0xffffff90551c7836 */ /* 0x040fe20000000000 */
[-C--:B------:R-:W-:Y:S01]  /*80a0*/  ISETP.GE.AND P3, PT, R64, R87.reuse, PT ;  /* 0x000000574000720c */ /* 0x080fe20003f66270 */
[----:B------:R-:W-:Y:S01]  /*80b0*/  VIADD R64, R85, 0xffffff89 ;  /* 0xffffff8955407836 */ /* 0x000fe20000000000 */
[----:B------:R-:W-:Y:S01]  /*80c0*/  FSEL R92, R29, -INF , !P1 ;  /* 0xff8000001d5c7808 */ /* 0x000fe20004800000 */
[----:B------:R-:W-:Y:S01]  /*80d0*/  VIADD R29, R85, 0xffffff91 ;  /* 0xffffff91551d7836 */ /* 0x000fe20000000000 */
[----:B------:R-:W-:-:S02]  /*80e0*/  ISETP.GE.AND P5, PT, R80, R87, PT ;  /* 0x000000575000720c */ /* 0x000fc40003fa6270 */
[-C--:B------:R-:W-:Y:S02]  /*80f0*/  ISETP.GE.AND P1, PT, R28, R84.reuse, PT ;  /* 0x000000541c00720c */ /* 0x080fe40003f26270 */
[----:B------:R-:W-:Y:S02]  /*8100*/  FSEL R131, R30, -INF , !P0 ;  /* 0xff8000001e837808 */ /* 0x000fe40004000000 */
[-C--:B------:R-:W-:Y:S02]  /*8110*/  ISETP.GE.AND P4, PT, R64, R84.reuse, PT ;  /* 0x000000544000720c */ /* 0x080fe40003f86270 */
[----:B------:R-:W-:Y:S01]  /*8120*/  ISETP.GE.AND P2, PT, R28, R87, PT ;  /* 0x000000571c00720c */ /* 0x000fe20003f46270 */
[----:B------:R-:W-:Y:S01]  /*8130*/  VIADD R28, R85, 0xffffff98 ;  /* 0xffffff98551c7836 */ /* 0x000fe20000000000 */
[----:B------:R-:W-:Y:S02]  /*8140*/  FSEL R30, R26, -INF , !P5 ;  /* 0xff8000001a1e7808 */ /* 0x000fe40006800000 */
[----:B------:R-:W-:-:S02]  /*8150*/  ISETP.GE.AND P6, PT, R80, R84, PT ;  /* 0x000000545000720c */ /* 0x000fc40003fc6270 */
[----:B------:R-:W-:Y:S02]  /*8160*/  ISETP.GE.AND P5, PT, R29, R84, PT ;  /* 0x000000541d00720c */ /* 0x000fe40003fa6270 */
[----:B------:R-:W-:Y:S01]  /*8170*/  FSEL R90, R20, -INF , !P1 ;  /* 0xff800000145a7808 */ /* 0x000fe20004800000 */
[----:B------:R-:W-:Y:S01]  /*8180*/  VIADD R20, R85, 0xffffffa0 ;  /* 0xffffffa055147836 */ /* 0x000fe20000000000 */
[----:B------:R-:W-:Y:S02]  /*8190*/  FSEL R135, R25, -INF , !P4 ;  /* 0xff80000019877808 */ /* 0x000fe40006000000 */
[-C--:B------:R-:W-:Y:S02]  /*81a0*/  ISETP.GE.AND P0, PT, R64, R87.reuse, PT ;  /* 0x000000574000720c */ /* 0x080fe40003f06270 */
[----:B------:R-:W-:Y:S02]  /*81b0*/  FSEL R133, R31, -INF , !P3 ;  /* 0xff8000001f857808 */ /* 0x000fe40005800000 */
[----:B------:R-:W-:Y:S01]  /*81c0*/  FSEL R94, R24, -INF , !P6 ;  /* 0xff800000185e7808 */ /* 0x000fe20007000000 */
[----:B------:R-:W-:Y:S01]  /*81d0*/  VIADD R24, R85, 0xffffff99 ;  /* 0xffffff9955187836 */ /* 0x000fe20000000000 */
[----:B------:R-:W-:-:S02]  /*81e0*/  ISETP.GE.AND P4, PT, R29, R87, PT ;  /* 0x000000571d00720c */ /* 0x000fc40003f86270 */
[----:B------:R-:W-:Y:S01]  /*81f0*/  FSEL R88, R21, -INF , !P5 ;  /* 0xff80000015587808 */ /* 0x000fe20006800000 */
[----:B------:R-:W-:Y:S01]  /*8200*/  VIADD R21, R85, 0xffffffa1 ;  /* 0xffffffa155157836 */ /* 0x000fe20000000000 */
[-C--:B------:R-:W-:Y:S02]  /*8210*/  ISETP.GE.AND P3, PT, R28, R84.reuse, PT ;  /* 0x000000541c00720c */ /* 0x080fe40003f66270 */
[----:B------:R-:W-:Y:S02]  /*8220*/  ISETP.GE.AND P5, PT, R20, R84, PT ;  /* 0x000000541400720c */ /* 0x000fe40003fa6270 */
[----:B------:R-:W-:Y:S02]  /*8230*/  FSEL R80, R27, -INF , !P0 ;  /* 0xff8000001b507808 */ /* 0x000fe40004000000 */
[----:B------:R-:W-:Y:S02]  /*8240*/  FSEL R64, R23, -INF , !P4 ;  /* 0xff80000017407808 */ /* 0x000fe40006000000 */
[----:B------:R-:W-:-:S02]  /*8250*/  ISETP.GE.AND P0, PT, R28, R87, PT ;  /* 0x000000571c00720c */ /* 0x000fc40003f06270 */
[----:B------:R-:W-:Y:S02]  /*8260*/  FSEL R16, R16, -INF , !P3 ;  /* 0xff80000010107808 */ /* 0x000fe40005800000 */
[-C--:B------:R-:W-:Y:S01]  /*8270*/  ISETP.GE.AND P4, PT, R20, R87.reuse, PT ;  /* 0x000000571400720c */ /* 0x080fe20003f86270 */
[----:B------:R-:W-:Y:S01]  /*8280*/  VIADD R20, R85, 0xffffffa8 ;  /* 0xffffffa855147836 */ /* 0x000fe20000000000 */
[----:B------:R-:W-:Y:S02]  /*8290*/  FSEL R83, R22, -INF , !P2 ;  /* 0xff80000016537808 */ /* 0x000fe40005000000 */
[-C--:B------:R-:W-:Y:S02]  /*82a0*/  ISETP.GE.AND P1, PT, R24, R84.reuse, PT ;  /* 0x000000541800720c */ /* 0x080fe40003f26270 */
[----:B------:R-:W-:Y:S02]  /*82b0*/  ISETP.GE.AND P3, PT, R21, R84, PT ;  /* 0x000000541500720c */ /* 0x000fe40003f66270 */
[----:B------:R-:W-:Y:S01]  /*82c0*/  FSEL R115, R12, -INF , !P5 ;  /* 0xff8000000c737808 */ /* 0x000fe20006800000 */
[----:B------:R-:W-:Y:S01]  /*82d0*/  VIADD R12, R85, 0xffffffb0 ;  /* 0xffffffb0550c7836 */ /* 0x000fe20000000000 */
[----:B------:R-:W-:-:S02]  /*82e0*/  ISETP.GE.AND P2, PT, R24, R87, PT ;  /* 0x000000571800720c */ /* 0x000fc40003f46270 */
[----:B------:R-:W-:Y:S02]  /*82f0*/  FSEL R18, R18, -INF , !P0 ;  /* 0xff80000012127808 */ /* 0x000fe40004000000 */
[----:B------:R-:W-:Y:S01]  /*8300*/  FSEL R82, R17, -INF , !P1 ;  /* 0xff80000011527808 */ /* 0x000fe20004800000 */
[----:B------:R-:W-:Y:S01]  /*8310*/  VIADD R17, R85, 0xffffffa9 ;  /* 0xffffffa955117836 */ /* 0x000fe20000000000 */
[----:B------:R-:W-:Y:S02]  /*8320*/  ISETP.GE.AND P0, PT, R21, R87, PT ;  /* 0x000000571500720c */ /* 0x000fe40003f06270 */
[----:B------:R-:W-:Y:S01]  /*8330*/  FSEL R117, R13, -INF , !P3 ;  /* 0xff8000000d757808 */ /* 0x000fe20005800000 */
[----:B------:R-:W-:Y:S01]  /*8340*/  VIADD R13, R85, 0xffffffb1 ;  /* 0xffffffb1550d7836 */ /* 0x000fe20000000000 */
[----:B------:R-:W-:Y:S02]  /*8350*/  FSEL R81, R19, -INF , !P2 ;  /* 0xff80000013517808 */ /* 0x000fe40005000000 */
[----:B------:R-:W-:-:S02]  /*8360*/  ISETP.GE.AND P1, PT, R20, R84, PT ;  /* 0x000000541400720c */ /* 0x000fc40003f26270 */
[-C--:B------:R-:W-:Y:S02]  /*8370*/  ISETP.GE.AND P2, PT, R20, R87.reuse, PT ;  /* 0x000000571400720c */ /* 0x080fe40003f46270 */
[-C--:B------:R-:W-:Y:S02]  /*8380*/  ISETP.GE.AND P3, PT, R12, R84.reuse, PT ;  /* 0x000000540c00720c */ /* 0x080fe40003f66270 */
[----:B------:R-:W-:Y:S02]  /*8390*/  FSEL R113, R15, -INF , !P0 ;  /* 0xff8000000f717808 */ /* 0x000fe40004000000 */
[----:B------:R-:W-:Y:S02]  /*83a0*/  FSEL R111, R14, -INF , !P4 ;  /* 0xff8000000e6f7808 */ /* 0x000fe40006000000 */
[----:B------:R-:W-:Y:S01]  /*83b0*/  FSEL R163, R8, -INF , !P1 ;  /* 0xff80000008a37808 */ /* 0x000fe20004800000 */
[C---:B------:R-:W-:Y:S01]  /*83c0*/  VIADD R8, R85.reuse, 0xffffffb9 ;  /* 0xffffffb955087836 */ /* 0x040fe20000000000 */
[----:B------:R-:W-:Y:S01]  /*83d0*/  ISETP.GE.AND P0, PT, R12, R87, PT ;  /* 0x000000570c00720c */ /* 0x000fe20003f06270 */
[----:B------:R-:W-:Y:S01]  /*83e0*/  VIADD R12, R85, 0xffffffb8 ;  /* 0xffffffb8550c7836 */ /* 0x000fe20000000000 */
[----:B------:R-:W-:-:S02]  /*83f0*/  ISETP.GE.AND P5, PT, R17, R84, PT ;  /* 0x000000541100720c */ /* 0x000fc40003fa6270 */
[-C--:B------:R-:W-:Y:S02]  /*8400*/  ISETP.GE.AND P4, PT, R17, R87.reuse, PT ;  /* 0x000000571100720c */ /* 0x080fe40003f86270 */
[----:B------:R-:W-:Y:S02]  /*8410*/  FSEL R159, R10, -INF , !P2 ;  /* 0xff8000000a9f7808 */ /* 0x000fe40005000000 */
[----:B------:R-:W-:Y:S02]  /*8420*/  ISETP.GE.AND P1, PT, R13, R84, PT ;  /* 0x000000540d00720c */ /* 0x000fe40003f26270 */
[----:B------:R-:W-:Y:S01]  /*8430*/  FSEL R121, R4, -INF , !P3 ;  /* 0xff80000004797808 */ /* 0x000fe20005800000 */
[----:B------:R-:W-:Y:S01]  /*8440*/  VIADD R4, R85, 0xffffffc0 ;  /* 0xffffffc055047836 */ /* 0x000fe20000000000 */
[----:B------:R-:W-:Y:S02]  /*8450*/  ISETP.GE.AND P2, PT, R13, R87, PT ;  /* 0x000000570d00720c */ /* 0x000fe40003f46270 */
[----:B------:R-:W-:-:S02]  /*8460*/  FSEL R165, R9, -INF , !P5 ;  /* 0xff80000009a57808 */ /* 0x000fc40006800000 */
[----:B------:R-:W-:Y:S02]  /*8470*/  FSEL R161, R11, -INF , !P4 ;  /* 0xff8000000ba17808 */ /* 0x000fe40006000000 */
        /* <DEDUP_REMOVED lines=25> */
[-C--:B------:R-:W-:Y:S01]  /*8610*/  ISETP.GE.AND P2, PT, R5, R87.reuse, PT ;  /* 0x000000570500720c */ /* 0x080fe20003f46270 */
[----:B------:R-:W-:Y:S01]  /*8620*/  VIADD R5, R85, 0xffffffd1 ;  /* 0xffffffd155057836 */ /* 0x000fe20000000000 */
[----:B------:R-:W-:Y:S02]  /*8630*/  FSEL R101, R73, -INF , !P5 ;  /* 0xff80000049657808 */ /* 0x000fe40006800000 */
[----:B------:R-:W-:Y:S02]  /*8640*/  FSEL R95, R75, -INF , !P4 ;  /* 0xff8000004b5f7808 */ /* 0x000fe40006000000 */
[C---:B------:R-:W-:Y:S01]  /*8650*/  ISETP.GE.AND P5, PT, R4.reuse, R84, PT ;  /* 0x000000540400720c */ /* 0x040fe20003fa6270 */
[----:B------:R-:W-:Y:S01]  /*8660*/  LDSM.16.MT88.4 R72, [R138+0x3000] ;  /* 0x003000008a48783b */ /* 0x000fe20000004200 */
        /* <DEDUP_REMOVED lines=18> */
[C---:B------:R-:W-:Y:S02]  /*8790*/  ISETP.GE.AND P6, PT, R4.reuse, R84, PT ;  /* 0x000000540400720c */ /* 0x040fe40003fc6270 */
[----:B------:R-:W-:Y:S02]  /*87a0*/  ISETP.GE.AND P1, PT, R4, R87, PT ;  /* 0x000000570400720c */ /* 0x000fe40003f26270 */
[----:B------:R-:W-:Y:S02]  /*87b0*/  FMNMX3.FTZ R4, R157, R92, R94, !PT ;  /* 0x0000005c9d047276 */ /* 0x000fe4000781005e */
[----:B------:R-:W-:Y:S02]  /*87c0*/  FSEL R13, R52, -INF , !P5 ;  /* 0xff800000340d7808 */ /* 0x000fe40006800000 */
[----:B------:R-:W-:Y:S02]  /*87d0*/  FSEL R55, R55, -INF , !P0 ;  /* 0xff80000037377808 */ /* 0x000fe40004000000 */
[----:B------:R-:W-:-:S02]  /*87e0*/  ISETP.GE.AND P5, PT, R5, R84, PT ;  /* 0x000000540500720c */ /* 0x000fc40003fa6270 */
[----:B------:R-:W-:Y:S02]  /*87f0*/  ISETP.GE.AND P0, PT, R5, R87, PT ;  /* 0x000000570500720c */ /* 0x000fe40003f06270 */
[----:B------:R-:W-:Y:S01]  /*8800*/  FMNMX3.FTZ R5, R4, R135, R90, !PT ;  /* 0x0000008704057276 */ /* 0x000fe2000781005a */
[----:B------:R-:W-:Y:S01]  /*8810*/  VIADD R4, R85, 0xffffffe9 ;  /* 0xffffffe955047836 */ /* 0x000fe20000000000 */
[----:B------:R-:W-:Y:S02]  /*8820*/  FSEL R53, R50, -INF , !P2 ;  /* 0xff80000032357808 */ /* 0x000fe40005000000 */
[----:B------:R-:W-:Y:S02]  /*8830*/  FMNMX3.FTZ R5, R5, R88, R16, !PT ;  /* 0x0000005805057276 */ /* 0x000fe40007810010 */
[----:B------:R-:W-:Y:S02]  /*8840*/  FSEL R49, R49, -INF , !P4 ;  /* 0xff80000031317808 */ /* 0x000fe40006000000 */
[----:B------:R-:W-:-:S02]  /*8850*/  FMNMX3.FTZ R8, R5, R82, R115, !PT ;  /* 0x0000005205087276 */ /* 0x000fc40007810073 */
[----:B------:R-:W-:Y:S02]  /*8860*/  FMNMX3.FTZ R5, R131, R133, R30, !PT ;  /* 0x0000008583057276 */ /* 0x000fe4000781001e */
[C---:B------:R-:W-:Y:S02]  /*8870*/  ISETP.GE.AND P4, PT, R6.reuse, R84, PT ;  /* 0x000000540600720c */ /* 0x040fe40003f86270 */
[----:B------:R-:W-:Y:S02]  /*8880*/  FMNMX3.FTZ R5, R5, R80, R83, !PT ;  /* 0x0000005005057276 */ /* 0x000fe40007810053 */
        /* <DEDUP_REMOVED lines=9> */
[----:B------:R-:W-:Y:S01]  /*8920*/  ISETP.NE.AND P6, PT, R2, RZ, PT ;  /* 0x000000ff0200720c */ /* 0x000fe20003fc5270 */
[----:B------:R-:W-:Y:S01]  /*8930*/  VIADD R2, R85, 0xfffffff0 ;  /* 0xfffffff055027836 */ /* 0x000fe20000000000 */
[----:B------:R-:W-:Y:S02]  /*8940*/  FMNMX3.FTZ R8, R8, R155, R97, !PT ;  /* 0x0000009b08087276 */ /* 0x000fe40007810061 */
[----:B------:R-:W-:Y:S02]  /*8950*/  FMNMX3.FTZ R6, R6, R123, R127, !PT ;  /* 0x0000007b06067276 */ /* 0x000fe4000781007f */
        /* <DEDUP_REMOVED lines=11> */
[----:B------:R-:W-:Y:S02]  /*8a10*/  FSEL R17, R46, -INF , !P1 ;  /* 0xff8000002e117808 */ /* 0x000fe40004800000 */
[CC--:B------:R-:W-:Y:S02]  /*8a20*/  ISETP.GE.AND P3, PT, R4.reuse, R84.reuse, PT ;  /* 0x000000540400720c */ /* 0x0c0fe40003f66270 */
[----:B------:R-:W-:Y:S01]  /*8a30*/  ISETP.GE.AND P5, PT, R4, R87, PT ;  /* 0x000000570400720c */ /* 0x000fe20003fa6270 */
[----:B------:R-:W-:Y:S01]  /*8a40*/  VIADD R4, R85, 0xfffffff8 ;  /* 0xfffffff855047836 */ /* 0x000fe20000000000 */
[----:B------:R-:W-:Y:S02]  /*8a50*/  ISETP.GE.AND P1, PT, R2, R84, PT ;  /* 0x000000540200720c */ /* 0x000fe40003f26270 */
[----:B------:R-:W-:-:S02]  /*8a60*/  FMNMX3.FTZ R8, R8, R89, R91, !PT ;  /* 0x0000005908087276 */ /* 0x000fc4000781005b */
[----:B------:R-:W-:Y:S02]  /*8a70*/  FMNMX3.FTZ R6, R6, R103, R15, !PT ;  /* 0x0000006706067276 */ /* 0x000fe4000781000f */
[----:B------:R-:W-:Y:S02]  /*8a80*/  FSEL R36, R36, -INF , !P0 ;  /* 0xff80000024247808 */ /* 0x000fe40004000000 */
[----:B------:R-:W-:Y:S02]  /*8a90*/  FSEL R24, R37, -INF , !P1 ;  /* 0xff80000025187808 */ /* 0x000fe40004800000 */
[----:B------:R-:W-:Y:S02]  /*8aa0*/  FMNMX3.FTZ R8, R8, R49, R31, !PT ;  /* 0x0000003108087276 */ /* 0x000fe4000781001f */
[C---:B------:R-:W-:Y:S02]  /*8ab0*/  ISETP.GE.AND P0, PT, R4.reuse, R84, PT ;  /* 0x000000540400720c */ /* 0x040fe40003f06270 */
[----:B------:R-:W-:-:S02]  /*8ac0*/  ISETP.GE.AND P1, PT, R4, R87, PT ;  /* 0x000000570400720c */ /* 0x000fc40003f26270 */
[----:B------:R-:W-:Y:S02]  /*8ad0*/  FSEL R41, R41, -INF , !P3 ;  /* 0xff80000029297808 */ /* 0x000fe40005800000 */
[----:B------:R-:W-:Y:S02]  /*8ae0*/  FMNMX3.FTZ R4, R6, R55, R53, !PT ;  /* 0x0000003706047276 */ /* 0x000fe40007810035 */
[----:B------:R-:W-:Y:S01]  /*8af0*/  ISETP.GE.AND P3, PT, R2, R87, PT ;  /* 0x000000570200720c */ /* 0x000fe20003f66270 */
[----:B------:R-:W-:Y:S01]  /*8b00*/  VIADD R2, R85, 0xfffffff9 ;  /* 0xfffffff955027836 */ /* 0x000fe20000000000 */
[----:B------:R-:W-:Y:S02]  /*8b10*/  FMNMX3.FTZ R5, R8, R45, R19, !PT ;  /* 0x0000002d08057276 */ /* 0x000fe40007810013 */
[----:B------:R-:W-:Y:S02]  /*8b20*/  FSEL R29, R42, -INF , !P2 ;  /* 0xff8000002a1d7808 */ /* 0x000fe40005000000 */
        /* <DEDUP_REMOVED lines=16> */
[----:B------:R-:W1:Y:S03]  /*8c30*/  SHFL.BFLY PT, R7, R2, 0x2, 0x1f ;  /* 0x0c401f0002077f89 */ /* 0x000e6600000e0000 */
[----:B------:R-:W-:-:S05]  /*8c40*/  FMNMX.FTZ R8, R23, R4, !PT ;  /* 0x0000000417087209 */ /* 0x000fca0007810000 */
[----:B------:R-:W3:Y:S01]  /*8c50*/  SHFL.BFLY PT, R5, R8, 0x2, 0x1f ;  /* 0x0c401f0008057f89 */ /* 0x000ee200000e0000 */
        /* <DEDUP_REMOVED lines=9> */
[----:B------:R-:W-:Y:S02]  /*8cf0*/  FSEL R28, R28, RZ, P0 ;  /* 0x000000ff1c1c7208 */ /* 0x000fe40000000000 */
        /* <DEDUP_REMOVED lines=12> */
[--C-:B------:R-:W-:Y:S01]  /*8dc0*/  FFMA.FTZ R131, R30, UR4, -R26.reuse ;  /* 0x000000041e837c23 */ /* 0x100fe2000801081a */
[----:B------:R-:W-:Y:S01]  /*8dd0*/  FFMA.FTZ R12, R80, UR4, -R26 ;  /* 0x00000004500c7c23 */ /* 0x000fe2000801081a */
[----:B------:R-:W-:Y:S01]  /*8de0*/  MUFU.EX2 R54, R54 ;  /* 0x0000003600367308 */ /* 0x000fe20000000800 */
[--C-:B------:R-:W-:Y:S01]  /*8df0*/  FFMA.FTZ R32, R88, UR4, -R28.reuse ;  /* 0x0000000458207c23 */ /* 0x100fe2000801081c */
[----:B------:R-:W-:Y:S01]  /*8e00*/  FFMA.FTZ R30, R82, UR4, -R28 ;  /* 0x00000004521e7c23 */ /* 0x000fe2000801081c */
[--C-:B------:R-:W-:Y:S01]  /*8e10*/  FFMA.FTZ R37, R83, UR4, -R26.reuse ;  /* 0x0000000453257c23 */ /* 0x100fe2000801081a */
[----:B------:R-:W-:Y:S01]  /*8e20*/  MUFU.EX2 R135, R94 ;  /* 0x0000005e00877308 */ /* 0x000fe20000000800 */
[--C-:B------:R-:W-:Y:S01]  /*8e30*/  FFMA.FTZ R33, R18, UR4, -R26.reuse ;  /* 0x0000000412217c23 */ /* 0x100fe2000801081a */
[--C-:B------:R-:W-:Y:S01]  /*8e40*/  FFMA.FTZ R16, R81, UR4, -R26.reuse ;  /* 0x0000000451107c23 */ /* 0x100fe2000801081a */
[--C-:B------:R-:W-:Y:S01]  /*8e50*/  FFMA.FTZ R64, R64, UR4, -R26.reuse ;  /* 0x0000000440407c23 */ /* 0x100fe2000801081a */
[----:B------:R-:W1:Y:S01]  /*8e60*/  MUFU.EX2 R52, R52 ;  /* 0x0000003400347308 */ /* 0x000e620000000800 */
[----:B------:R-:W-:Y:S01]  /*8e70*/  FFMA.FTZ R44, R111, UR4, -R26 ;  /* 0x000000046f2c7c23 */ /* 0x000fe2000801081a */
[--C-:B------:R-:W-:Y:S01]  /*8e80*/  FFMA.FTZ R42, R117, UR4, -R28.reuse ;  /* 0x00000004752a7c23 */ /* 0x100fe2000801081c */
[----:B------:R-:W-:Y:S01]  /*8e90*/  FFMA.FTZ R38, R165, UR4, -R28 ;  /* 0x00000004a5267c23 */ /* 0x000fe2000801081c */
[----:B------:R2:W-:Y:S01]  /*8ea0*/  MUFU.EX2 R133, R4 ;  /* 0x0000000400857308 */ /* 0x0005e20000000800 */
[--C-:B------:R-:W-:Y:S01]  /*8eb0*/  FFMA.FTZ R40, R113, UR4, -R26.reuse ;  /* 0x0000000471287c23 */ /* 0x100fe2000801081a */
[--C-:B------:R-:W-:Y:S01]  /*8ec0*/  FFMA.FTZ R111, R159, UR4, -R26.reuse ;  /* 0x000000049f6f7c23 */ /* 0x100fe2000801081a */
[----:B------:R-:W-:Y:S01]  /*8ed0*/  FFMA.FTZ R34, R161, UR4, -R26 ;  /* 0x00000004a1227c23 */ /* 0x000fe2000801081a */
[----:B------:R-:W3:Y:S01]  /*8ee0*/  MUFU.EX2 R14, R14 ;  /* 0x0000000e000e7308 */ /* 0x000ee20000000800 */
[--C-:B------:R-:W-:Y:S01]  /*8ef0*/  FFMA.FTZ R50, R125, UR4, -R28.reuse ;  /* 0x000000047d327c23 */ /* 0x100fe2000801081c */
[----:B------:R-:W-:Y:S01]  /*8f00*/  FFMA.FTZ R48, R155, UR4, -R28 ;  /* 0x000000049b307c23 */ /* 0x000fe2000801081c */
[----:B------:R-:W-:Y:S01]  /*8f10*/  FFMA.FTZ R46, R123, UR4, -R26 ;  /* 0x000000047b2e7c23 */ /* 0x000fe2000801081a */
[----:B------:R-:W-:Y:S01]  /*8f20*/  MUFU.EX2 R131, R131 ;  /* 0x0000008300837308 */ /* 0x000fe20000000800 */
[----:B------:R-:W-:Y:S01]  /*8f30*/  FFMA.FTZ R90, R101, UR4, -R28 ;  /* 0x00000004655a7c23 */ /* 0x000fe2000801081c */
[----:B-1----:R-:W-:Y:S01]  /*8f40*/  F2FP.F16.F32.PACK_AB R6, R52, R135 ;  /* 0x000000873406723e */ /* 0x002fe200000000ff */
[----:B------:R-:W-:Y:S01]  /*8f50*/  FFMA.FTZ R88, R95, UR4, -R26 ;  /* 0x000000045f587c23 */ /* 0x000fe2000801081a */
[----:B------:R-:W1:Y:S01]  /*8f60*/  MUFU.EX2 R12, R12 ;  /* 0x0000000c000c7308 */ /* 0x000e620000000800 */
[----:B------:R-:W-:Y:S01]  /*8f70*/  FFMA.FTZ R97, R97, UR4, -R28 ;  /* 0x0000000461617c23 */ /* 0x000fe2000801081c */
[----:B--2---:R-:W-:Y:S01]  /*8f80*/  F2FP.F16.F32.PACK_AB R4, R54, R157 ;  /* 0x0000009d3604723e */ /* 0x004fe200000000ff */
[--C-:B------:R-:W-:Y:S01]  /*8f90*/  FFMA.FTZ R101, R93, UR4, -R26.reuse ;  /* 0x000000045d657c23 */ /* 0x100fe2000801081a */
[----:B------:R-:W-:Y:S01]  /*8fa0*/  MUFU.EX2 R39, R39 ;  /* 0x0000002700277308 */ /* 0x000fe20000000800 */
[----:B------:R-:W-:Y:S01]  /*8fb0*/  FFMA.FTZ R95, R99, UR4, -R26 ;  /* 0x00000004635f7c23 */ /* 0x000fe2000801081a */
[----:B---3--:R-:W-:Y:S01]  /*8fc0*/  F2FP.F16.F32.PACK_AB R5, R14, R133 ;  /* 0x000000850e05723e */ /* 0x008fe200000000ff */
[----:B------:R-:W-:Y:S01]  /*8fd0*/  FFMA.FTZ R107, R107, UR4, -R28 ;  /* 0x000000046b6b7c23 */ /* 0x000fe2000801081c */
[----:B------:R-:W2:Y:S01]  /*8fe0*/  MUFU.EX2 R32, R32 ;  /* 0x0000002000207308 */ /* 0x000ea20000000800 */
[----:B------:R-:W-:Y:S01]  /*8ff0*/  FADD.FTZ R14, R133, R14 ;  /* 0x0000000e850e7221 */ /* 0x000fe20000010000 */
[--C-:B------:R-:W-:Y:S01]  /*9000*/  FFMA.FTZ R92, R13, UR4, -R28.reuse ;  /* 0x000000040d5c7c23 */ /* 0x100fe2000801081c */
[----:B------:R-:W-:Y:S01]  /*9010*/  FFMA.FTZ R89, R89, UR4, -R28 ;  /* 0x0000000459597c23 */ /* 0x000fe2000801081c */
[----:B------:R-:W-:Y:S01]  /*9020*/  MUFU.EX2 R35, R35 ;  /* 0x0000002300237308 */ /* 0x000fe20000000800 */
[----:B------:R-:W-:Y:S01]  /*9030*/  FFMA.FTZ R94, R55, UR4, -R26 ;  /* 0x00000004375e7c23 */ /* 0x000fe2000801081a */
[C---:B-1----:R-:W-:Y:S01]  /*9040*/  F2FP.F16.F32.PACK_AB R7, R12.reuse, R131 ;  /* 0x000000830c07723e */ /* 0x042fe200000000ff */
[----:B------:R-:W-:Y:S01]  /*9050*/  FADD.FTZ R131, R131, R14 ;  /* 0x0000000e83837221 */ /* 0x000fe20000010000 */
[----:B------:R-:W1:Y:S01]  /*9060*/  MUFU.EX2 R30, R30 ;  /* 0x0000001e001e7308 */ /* 0x000e620000000800 */
[----:B------:R-:W-:Y:S01]  /*9070*/  FFMA.FTZ R91, R91, UR4, -R28 ;  /* 0x000000045b5b7c23 */ /* 0x000fe2000801081c */
[----:B------:R-:W-:Y:S01]  /*9080*/  FFMA.FTZ R51, R51, UR4, -R26 ;  /* 0x0000000433337c23 */ /* 0x000fe2000801081a */
[----:B------:R-:W-:Y:S01]  /*9090*/  FADD.FTZ R12, R12, R131 ;  /* 0x000000830c0c7221 */ /* 0x000fe20000010000 */
[----:B------:R-:W-:Y:S01]  /*90a0*/  MUFU.EX2 R37, R37 ;  /* 0x0000002500257308 */ /* 0x000fe20000000800 */
[C---:B------:R-:W-:Y:S01]  /*90b0*/  HMMA.16816.F32 R68, R4.reuse, R72, RZ ;  /* 0x000000480444723c */ /* 0x040fe200000018ff */
[----:B--2---:R-:W-:Y:S01]  /*90c0*/  F2FP.F16.F32.PACK_AB R80, R32, R39 ;  /* 0x000000272050723e */ /* 0x004fe200000000ff */
[----:B------:R-:W-:Y:S01]  /*90d0*/  FFMA.FTZ R96, R45, UR4, -R28 ;  /* 0x000000042d607c23 */ /* 0x000fe2000801081c */
[----:B------:R-:W2:Y:S01]  /*90e0*/  MUFU.EX2 R18, R64 ;  /* 0x0000004000127308 */ /* 0x000ea20000000800 */
[--C-:B------:R-:W-:Y:S01]  /*90f0*/  FFMA.FTZ R100, R47, UR4, -R26.reuse ;  /* 0x000000042f647c23 */ /* 0x100fe2000801081a */
[--C-:B------:R-:W-:Y:S01]  /*9100*/  FFMA.FTZ R29, R29, UR4, -R26.reuse ;  /* 0x000000041d1d7c23 */ /* 0x100fe2000801081a */
[----:B------:R-:W-:Y:S01]  /*9110*/  FFMA.FTZ R98, R43, UR4, -R26 ;  /* 0x000000042b627c23 */ /* 0x000fe2000801081a */
[----:B------:R-:W-:Y:S01]  /*9120*/  MUFU.EX2 R33, R33 ;  /* 0x0000002100217308 */ /* 0x000fe20000000800 */
[----:B------:R-:W-:Y:S01]  /*9130*/  HMMA.16816.F32 R72, R4, R74, RZ ;  /* 0x0000004a0448723c */ /* 0x000fe200000018ff */
[----:B-1----:R-:W-:Y:S01]  /*9140*/  F2FP.F16.F32.PACK_AB R82, R30, R35 ;  /* 0x000000231e52723e */ /* 0x002fe200000000ff */
[----:B------:R-:W-:Y:S01]  /*9150*/  FFMA.FTZ R36, R36, UR4, -R28 ;  /* 0x0000000424247c23 */ /* 0x000fe2000801081c */
[----:B------:R-:W1:Y:S01]  /*9160*/  MUFU.EX2 R16, R16 ;  /* 0x0000001000107308 */ /* 0x000e620000000800 */
[----:B------:R-:W-:Y:S01]  /*9170*/  FFMA.FTZ R158, R23, UR4, -R26 ;  /* 0x00000004179e7c23 */ /* 0x000fe2000801081a */
[----:B------:R-:W-:-:S02]  /*9180*/  IMAD.MOV.U32 R155, RZ, RZ, -0x1 ;  /* 0xffffffffff9b7424 */ /* 0x000fc400078e00ff */
[----:B------:R-:W-:Y:S01]  /*9190*/  MUFU.EX2 R42, R42 ;  /* 0x0000002a002a7308 */ /* 0x000fe20000000800 */
[----:B--2---:R-:W-:Y:S01]  /*91a0*/  F2FP.F16.F32.PACK_AB R81, R18, R37 ;  /* 0x000000251251723e */ /* 0x004fe200000000ff */
[--C-:B------:R-:W-:Y:S02]  /*91b0*/  FFMA.FTZ R64, R119, UR4, -R26.reuse ;  /* 0x0000000477407c23 */ /* 0x100fe4000801081a */
[----:B------:R-:W-:Y:S01]  /*91c0*/  MUFU.EX2 R38, R38 ;  /* 0x0000002600267308 */ /* 0x000fe20000000800 */
[----:B------:R-:W-:-:S03]  /*91d0*/  FFMA.FTZ R119, R127, UR4, -R26 ;  /* 0x000000047f777c23 */ /* 0x000fc6000801081a */
[----:B------:R2:W-:Y:S01]  /*91e0*/  MUFU.EX2 R113, R44 ;  /* 0x0000002c00717308 */ /* 0x0005e20000000800 */
[----:B-1----:R-:W-:-:S03]  /*91f0*/  F2FP.F16.F32.PACK_AB R83, R16, R33 ;  /* 0x000000211053723e */ /* 0x002fc600000000ff */
[----:B------:R-:W1:Y:S04]  /*9200*/  MUFU.EX2 R40, R40 ;  /* 0x0000002800287308 */ /* 0x000e680000000800 */
[----:B------:R-:W-:Y:S01]  /*9210*/  MUFU.EX2 R111, R111 ;  /* 0x0000006f006f7308 */ /* 0x000fe20000000800 */
[----:B------:R-:W-:Y:S03]  /*9220*/  HMMA.16816.F32 R68, R80, R8, R68 ;  /* 0x000000085044723c */ /* 0x000fe60000001844 */
[----:B------:R-:W3:Y:S01]  /*9230*/  MUFU.EX2 R34, R34 ;  /* 0x0000002200227308 */ /* 0x000ee20000000800 */
[----:B--2---:R-:W-:-:S03]  /*9240*/  FFMA.FTZ R44, R129, UR4, -R26 ;  /* 0x00000004812c7c23 */ /* 0x004fc6000801081a */
[----:B------:R-:W-:Y:S01]  /*9250*/  MUFU.EX2 R50, R50 ;  /* 0x0000003200327308 */ /* 0x000fe20000000800 */
[----:B------:R-:W-:Y:S01]  /*9260*/  HMMA.16816.F32 R72, R80, R10, R72 ;  /* 0x0000000a5048723c */ /* 0x000fe20000001848 */
[----:B------:R-:W2:Y:S02]  /*9270*/  LDSM.16.MT88.4 R8, [R109+0x3000] ;  /* 0x003000006d08783b */ /* 0x000ea40000004200 */
[----:B------:R-:W-:Y:S04]  /*9280*/  MUFU.EX2 R48, R48 ;  /* 0x0000003000307308 */ /* 0x000fe80000000800 */
[----:B------:R4:W-:Y:S04]  /*9290*/  MUFU.EX2 R123, R64 ;  /* 0x00000040007b7308 */ /* 0x0009e80000000800 */
[----:B------:R-:W-:Y:S04]  /*92a0*/  MUFU.EX2 R46, R46 ;  /* 0x0000002e002e7308 */ /* 0x000fe80000000800 */
[----:B------:R-:W-:Y:S04]  /*92b0*/  MUFU.EX2 R119, R119 ;  /* 0x0000007700777308 */ /* 0x000fe80000000800 */
[----:B------:R-:W-:Y:S01]  /*92c0*/  MUFU.EX2 R44, R44 ;  /* 0x0000002c002c7308 */ /* 0x000fe20000000800 */
[----:B----4-:R-:W-:-:S03]  /*92d0*/  FFMA.FTZ R64, R105, UR4, -R28 ;  /* 0x0000000469407c23 */ /* 0x010fc6000801081c */
[----:B------:R-:W-:Y:S04]  /*92e0*/  MUFU.EX2 R97, R97 ;  /* 0x0000006100617308 */ /* 0x000fe80000000800 */
[----:B------:R-:W-:Y:S04]  /*92f0*/  MUFU.EX2 R90, R90 ;  /* 0x0000005a005a7308 */ /* 0x000fe80000000800 */
[----:B------:R-:W-:Y:S04]  /*9300*/  MUFU.EX2 R64, R64 ;  /* 0x0000004000407308 */ /* 0x000fe80000000800 */
[----:B------:R-:W-:Y:S04]  /*9310*/  MUFU.EX2 R93, R107 ;  /* 0x0000006b005d7308 */ /* 0x000fe80000000800 */
[----:B------:R-:W-:Y:S01]  /*9320*/  MUFU.EX2 R101, R101 ;  /* 0x0000006500657308 */ /* 0x000fe20000000800 */
[C---:B--2---:R-:W-:Y:S03]  /*9330*/  HMMA.16816.F32 R76, R4.reuse, R8, RZ ;  /* 0x00000008044c723c */ /* 0x044fe600000018ff */
[----:B------:R-:W-:Y:S04]  /*9340*/  MUFU.EX2 R88, R88 ;  /* 0x0000005800587308 */ /* 0x000fe80000000800 */
[----:B------:R-:W-:Y:S01]  /*9350*/  MUFU.EX2 R95, R95 ;  /* 0x0000005f005f7308 */ /* 0x000fe20000000800 */
[----:B------:R-:W-:Y:S01]  /*9360*/  HMMA.16816.F32 R4, R4, R10, RZ ;  /* 0x0000000a0404723c */ /* 0x000fe200000018ff */
[----:B------:R-:W2:Y:S02]  /*9370*/  LDSM.16.MT88.4 R8, [R109+0x3400] ;  /* 0x003400006d08783b */ /* 0x000ea40000004200 */
[----:B------:R-:W-:Y:S04]  /*9380*/  MUFU.EX2 R92, R92 ;  /* 0x0000005c005c7308 */ /* 0x000fe80000000800 */
[----:B------:R-:W-:Y:S04]  /*9390*/  MUFU.EX2 R89, R89 ;  /* 0x0000005900597308 */ /* 0x000fe80000000800 */
[----:B------:R-:W-:Y:S04]  /*93a0*/  MUFU.EX2 R94, R94 ;  /* 0x0000005e005e7308 */ /* 0x000fe80000000800 */
[----:B------:R-:W-:Y:S04]  /*93b0*/  MUFU.EX2 R96, R96 ;  /* 0x0000006000607308 */ /* 0x000fe80000000800 */
[----:B------:R-:W-:Y:S04]  /*93c0*/  MUFU.EX2 R100, R100 ;  /* 0x0000006400647308 */ /* 0x000fe80000000800 */
[----:B------:R-:W-:Y:S04]  /*93d0*/  MUFU.EX2 R29, R29 ;  /* 0x0000001d001d7308 */ /* 0x000fe80000000800 */
[----:B------:R-:W-:Y:S04]  /*93e0*/  MUFU.EX2 R98, R98 ;  /* 0x0000006200627308 */ /* 0x000fe80000000800 */
[----:B------:R-:W-:Y:S01]  /*93f0*/  MUFU.EX2 R158, R158 ;  /* 0x0000009e009e7308 */ /* 0x000fe20000000800 */
[C---:B--2---:R-:W-:Y:S08]  /*9400*/  HMMA.16816.F32 R76, R80.reuse, R8, R76 ;  /* 0x00000008504c723c */ /* 0x044ff0000000184c */
[----:B------:R-:W-:Y:S01]  /*9410*/  HMMA.16816.F32 R80, R80, R10, R4 ;  /* 0x0000000a5050723c */ /* 0x000fe20000001804 */
[----:B------:R-:W2:Y:S01]  /*9420*/  LDSM.16.MT88.4 R8, [R138+0x3800] ;  /* 0x003800008a08783b */ /* 0x000ea20000004200 */
[--C-:B------:R-:W-:Y:S01]  /*9430*/  FFMA.FTZ R4, R115, UR4, -R28.reuse ;  /* 0x0000000473047c23 */ /* 0x100fe2000801081c */
[----:B------:R-:W-:Y:S01]  /*9440*/  FFMA.FTZ R115, R163, UR4, -R28 ;  /* 0x00000004a3737c23 */ /* 0x000fe2000801081c */
[----:B-1----:R-:W-:-:S02]  /*9450*/  F2FP.F16.F32.PACK_AB R5, R40, R113 ;  /* 0x000000712805723e */ /* 0x002fc400000000ff */
[----:B------:R-:W1:Y:S01]  /*9460*/  MUFU.EX2 R117, R4 ;  /* 0x0000000400757308 */ /* 0x000e620000000800 */
[----:B---3--:R-:W-:-:S03]  /*9470*/  F2FP.F16.F32.PACK_AB R7, R34, R111 ;  /* 0x0000006f2207723e */ /* 0x008fc600000000ff */
[----:B------:R-:W3:Y:S01]  /*9480*/  MUFU.EX2 R115, R115 ;  /* 0x0000007300737308 */ /* 0x000ee20000000800 */
[----:B-1----:R-:W-:Y:S02]  /*9490*/  F2FP.F16.F32.PACK_AB R4, R42, R117 ;  /* 0x000000752a04723e */ /* 0x002fe400000000ff */
[----:B---3--:R-:W-:-:S07]  /*94a0*/  F2FP.F16.F32.PACK_AB R6, R38, R115 ;  /* 0x000000732606723e */ /* 0x008fce00000000ff */
[C---:B--2---:R-:W-:Y:S08]  /*94b0*/  HMMA.16816.F32 R68, R4.reuse, R8, R68 ;  /* 0x000000080444723c */ /* 0x044ff00000001844 */
[C---:B------:R-:W-:Y:S01]  /*94c0*/  HMMA.16816.F32 R72, R4.reuse, R10, R72 ;  /* 0x0000000a0448723c */ /* 0x040fe20000001848 */
[----:B------:R-:W1:Y:S07]  /*94d0*/  LDSM.16.MT88.4 R8, [R109+0x3800] ;  /* 0x003800006d08783b */ /* 0x000e6e0000004200 */
[C---:B-1----:R-:W-:Y:S08]  /*94e0*/  HMMA.16816.F32 R76, R4.reuse, R8, R76 ;  /* 0x00000008044c723c */ /* 0x042ff0000000184c */
[----:B------:R-:W-:Y:S01]  /*94f0*/  HMMA.16816.F32 R80, R4, R10, R80 ;  /* 0x0000000a0450723c */ /* 0x000fe20000001850 */
[----:B------:R-:W1:Y:S01]  /*9500*/  LDSM.16.MT88.4 R8, [R138+0x3c00] ;  /* 0x003c00008a08783b */ /* 0x000e620000004200 */
[--C-:B------:R-:W-:Y:S01]  /*9510*/  FFMA.FTZ R4, R121, UR4, -R28.reuse ;  /* 0x0000000479047c23 */ /* 0x100fe2000801081c */
[----:B------:R-:W-:Y:S01]  /*9520*/  FFMA.FTZ R121, R153, UR4, -R28 ;  /* 0x0000000499797c23 */ /* 0x000fe2000801081c */
[----:B------:R-:W-:-:S02]  /*9530*/  F2FP.F16.F32.PACK_AB R5, R46, R123 ;  /* 0x0000007b2e05723e */ /* 0x000fc400000000ff */
[----:B------:R-:W2:Y:S01]  /*9540*/  MUFU.EX2 R125, R4 ;  /* 0x00000004007d7308 */ /* 0x000ea20000000800 */
[----:B------:R-:W-:-:S03]  /*9550*/  F2FP.F16.F32.PACK_AB R7, R44, R119 ;  /* 0x000000772c07723e */ /* 0x000fc600000000ff */
[----:B------:R-:W3:Y:S01]  /*9560*/  MUFU.EX2 R121, R121 ;  /* 0x0000007900797308 */ /* 0x000ee20000000800 */
[----:B--2---:R-:W-:Y:S02]  /*9570*/  F2FP.F16.F32.PACK_AB R4, R50, R125 ;  /* 0x0000007d3204723e */ /* 0x004fe400000000ff */
[----:B---3--:R-:W-:-:S07]  /*9580*/  F2FP.F16.F32.PACK_AB R6, R48, R121 ;  /* 0x000000793006723e */ /* 0x008fce00000000ff */
[C---:B-1----:R-:W-:Y:S08]  /*9590*/  HMMA.16816.F32 R68, R4.reuse, R8, R68 ;  /* 0x000000080444723c */ /* 0x042ff00000001844 */
[C---:B------:R-:W-:Y:S01]  /*95a0*/  HMMA.16816.F32 R72, R4.reuse, R10, R72 ;  /* 0x0000000a0448723c */ /* 0x040fe20000001848 */
[----:B------:R-:W1:Y:S07]  /*95b0*/  LDSM.16.MT88.4 R8, [R109+0x3c00] ;  /* 0x003c00006d08783b */ /* 0x000e6e0000004200 */
[C---:B-1----:R-:W-:Y:S08]  /*95c0*/  HMMA.16816.F32 R76, R4.reuse, R8, R76 ;  /* 0x00000008044c723c */ /* 0x042ff0000000184c */
[----:B------:R-:W-:Y:S01]  /*95d0*/  HMMA.16816.F32 R80, R4, R10, R80 ;  /* 0x0000000a0450723c */ /* 0x000fe20000001850 */
[----:B------:R-:W1:Y:S01]  /*95e0*/  LDSM.16.MT88.4 R8, [R138+0x4000] ;  /* 0x004000008a08783b */ /* 0x000e620000004200 */
[----:B------:R-:W-:Y:S01]  /*95f0*/  FADD.FTZ R4, R157, R54 ;  /* 0x000000369d047221 */ /* 0x000fe20000010000 */
[----:B------:R-:W-:Y:S01]  /*9600*/  FFMA.FTZ R54, R103, UR4, -R26 ;  /* 0x0000000467367c23 */ /* 0x000fe2000801081a */
[----:B------:R-:W-:-:S02]  /*9610*/  F2FP.F16.F32.PACK_AB R6, R93, R64 ;  /* 0x000000405d06723e */ /* 0x000fc400000000ff */
[----:B------:R-:W-:Y:S01]  /*9620*/  FADD.FTZ R135, R135, R4 ;  /* 0x0000000487877221 */ /* 0x000fe20000010000 */
[----:B------:R-:W-:Y:S02]  /*9630*/  F2FP.F16.F32.PACK_AB R4, R90, R97 ;  /* 0x000000615a04723e */ /* 0x000fe400000000ff */
[----:B------:R-:W2:Y:S01]  /*9640*/  MUFU.EX2 R54, R54 ;  /* 0x0000003600367308 */ /* 0x000ea20000000800 */
[----:B------:R-:W-:Y:S01]  /*9650*/  F2FP.F16.F32.PACK_AB R5, R88, R101 ;  /* 0x000000655805723e */ /* 0x000fe200000000ff */
[----:B------:R-:W-:Y:S01]  /*9660*/  FADD.FTZ R52, R52, R135 ;  /* 0x0000008734347221 */ /* 0x000fe20000010000 */
[----:B--2---:R-:W-:-:S07]  /*9670*/  F2FP.F16.F32.PACK_AB R7, R54, R95 ;  /* 0x0000005f3607723e */ /* 0x004fce00000000ff */
[C---:B-1----:R-:W-:Y:S08]  /*9680*/  HMMA.16816.F32 R68, R4.reuse, R8, R68 ;  /* 0x000000080444723c */ /* 0x042ff00000001844 */
[C---:B------:R-:W-:Y:S01]  /*9690*/  HMMA.16816.F32 R72, R4.reuse, R10, R72 ;  /* 0x0000000a0448723c */ /* 0x040fe20000001848 */
[----:B------:R-:W1:Y:S07]  /*96a0*/  LDSM.16.MT88.4 R8, [R109+0x4000] ;  /* 0x004000006d08783b */ /* 0x000e6e0000004200 */
[C---:B-1----:R-:W-:Y:S08]  /*96b0*/  HMMA.16816.F32 R76, R4.reuse, R8, R76 ;  /* 0x00000008044c723c */ /* 0x042ff0000000184c */
[----:B------:R-:W-:Y:S01]  /*96c0*/  HMMA.16816.F32 R80, R4, R10, R80 ;  /* 0x0000000a0450723c */ /* 0x000fe20000001850 */
[----:B------:R-:W1:Y:S01]  /*96d0*/  LDSM.16.MT88.4 R8, [R138+0x4400] ;  /* 0x004400008a08783b */ /* 0x000e620000004200 */
[----:B------:R-:W-:Y:S01]  /*96e0*/  FADD.FTZ R5, R39, R52 ;  /* 0x0000003427057221 */ /* 0x000fe20000010000 */
[----:B------:R-:W-:Y:S01]  /*96f0*/  FADD.FTZ R7, R37, R12 ;  /* 0x0000000c25077221 */ /* 0x000fe20000010000 */
[--C-:B------:R-:W-:Y:S01]  /*9700*/  FFMA.FTZ R39, R15, UR4, -R26.reuse ;  /* 0x000000040f277c23 */ /* 0x100fe2000801081a */
[----:B------:R-:W-:Y:S01]  /*9710*/  FFMA.FTZ R37, R53, UR4, -R26 ;  /* 0x0000000435257c23 */ /* 0x000fe2000801081a */
[----:B------:R-:W-:Y:S01]  /*9720*/  FFMA.FTZ R6, R49, UR4, -R28 ;  /* 0x0000000431067c23 */ /* 0x000fe2000801081c */
[----:B------:R-:W-:Y:S01]  /*9730*/  FADD.FTZ R4, R32, R5 ;  /* 0x0000000520047221 */ /* 0x000fe20000010000 */
[----:B------:R-:W-:Y:S01]  /*9740*/  MUFU.EX2 R49, R91 ;  /* 0x0000005b00317308 */ /* 0x000fe20000000800 */
[----:B------:R-:W2:Y:S01]  /*9750*/  LDSM.16.MT88.4 R12, [R109+0x4400] ;  /* 0x004400006d0c783b */ /* 0x000ea20000004200 */
[----:B------:R-:W-:Y:S01]  /*9760*/  FADD.FTZ R18, R18, R7 ;  /* 0x0000000712127221 */ /* 0x000fe20000010000 */
[----:B------:R-:W-:Y:S01]  /*9770*/  FADD.FTZ R35, R35, R4 ;  /* 0x0000000423237221 */ /* 0x000fe20000010000 */
[----:B------:R-:W3:Y:S01]  /*9780*/  MUFU.EX2 R52, R6 ;  /* 0x0000000600347308 */ /* 0x000ee20000000800 */
[----:B------:R-:W-:Y:S01]  /*9790*/  F2FP.F16.F32.PACK_AB R4, R89, R92 ;  /* 0x0000005c5904723e */ /* 0x000fe200000000ff */
[----:B------:R-:W-:Y:S01]  /*97a0*/  FADD.FTZ R33, R33, R18 ;  /* 0x0000001221217221 */ /* 0x000fe20000010000 */
[----:B------:R-:W-:Y:S01]  /*97b0*/  FADD.FTZ R18, R30, R35 ;  /* 0x000000231e127221 */ /* 0x000fe20000010000 */
[----:B------:R-:W4:Y:S01]  /*97c0*/  MUFU.EX2 R39, R39 ;  /* 0x0000002700277308 */ /* 0x000f220000000800 */
        /* <DEDUP_REMOVED lines=8> */
[----:B------:R-:W2:Y:S01]  /*9850*/  LDSM.16.MT88.4 R16, [R109+0x4800] ;  /* 0x004800006d10783b */ /* 0x000ea20000004200 */
[----:B---3--:R-:W-:Y:S01]  /*9860*/  F2FP.F16.F32.PACK_AB R6, R52, R49 ;  /* 0x000000313406723e */ /* 0x008fe200000000ff */
[----:B------:R-:W-:Y:S01]  /*9870*/  FADD.FTZ R40, R40, R113 ;  /* 0x0000007128287221 */ /* 0x000fe20000010000 */
[----:B------:R-:W-:Y:S01]  /*9880*/  FADD.FTZ R115, R115, R42 ;  /* 0x0000002a73737221 */ /* 0x000fe20000010000 */
[----:B------:R-:W-:Y:S01]  /*9890*/  MUFU.EX2 R30, R30 ;  /* 0x0000001e001e7308 */ /* 0x000fe20000000800 */
[----:B----4-:R-:W-:Y:S01]  /*98a0*/  F2FP.F16.F32.PACK_AB R5, R94, R39 ;  /* 0x000000275e05723e */ /* 0x010fe200000000ff */
[----:B------:R-:W-:Y:S01]  /*98b0*/  FADD.FTZ R111, R111, R40 ;  /* 0x000000286f6f7221 */ /* 0x000fe20000010000 */
[----:B------:R-:W-:Y:S01]  /*98c0*/  FADD.FTZ R38, R38, R115 ;  /* 0x0000007326267221 */ /* 0x000fe20000010000 */
[----:B------:R-:W-:Y:S02]  /*98d0*/  MUFU.EX2 R35, R35 ;  /* 0x0000002300237308 */ /* 0x000fe40000000800 */
[----:B------:R-:W-:Y:S01]  /*98e0*/  FADD.FTZ R34, R34, R111 ;  /* 0x0000006f22227221 */ /* 0x000fe20000010000 */
[----:B------:R-:W-:Y:S01]  /*98f0*/  FADD.FTZ R125, R125, R38 ;  /* 0x000000267d7d7221 */ /* 0x000fe20000010000 */
[----:B------:R-:W-:Y:S01]  /*9900*/  FFMA.FTZ R38, R22, UR4, -R26 ;  /* 0x0000000416267c23 */ /* 0x000fe2000801081a */
[----:B-----5:R-:W-:Y:S01]  /*9910*/  F2FP.F16.F32.PACK_AB R7, R32, R37 ;  /* 0x000000252007723e */ /* 0x020fe200000000ff */
[--C-:B------:R-:W-:Y:S01]  /*9920*/  FFMA.FTZ R51, R31, UR4, -R28.reuse ;  /* 0x000000041f337c23 */ /* 0x100fe2000801081c */
[----:B------:R-:W-:Y:S01]  /*9930*/  FFMA.FTZ R31, R41, UR4, -R28 ;  /* 0x00000004291f7c23 */ /* 0x000fe2000801081c */
[----:B------:R-:W-:Y:S01]  /*9940*/  FADD.FTZ R123, R123, R34 ;  /* 0x000000227b7b7221 */ /* 0x000fe20000010000 */
[----:B------:R-:W-:Y:S01]  /*9950*/  FADD.FTZ R50, R50, R125 ;  /* 0x0000007d32327221 */ /* 0x000fe20000010000 */
[----:B------:R-:W3:Y:S01]  /*9960*/  MUFU.EX2 R33, R51 ;  /* 0x0000003300217308 */ /* 0x000ee20000000800 */
[----:B------:R-:W-:Y:S01]  /*9970*/  FFMA.FTZ R34, R20, UR4, -R26 ;  /* 0x0000000414227c23 */ /* 0x000fe2000801081a */
[----:B-1----:R-:W-:Y:S01]  /*9980*/  HMMA.16816.F32 R68, R4, R8, R68 ;  /* 0x000000080444723c */ /* 0x002fe20000001844 */
[----:B------:R-:W-:Y:S01]  /*9990*/  FADD.FTZ R46, R46, R123 ;  /* 0x0000007b2e2e7221 */ /* 0x000fe20000010000 */
[----:B------:R-:W1:Y:S01]  /*99a0*/  MUFU.EX2 R31, R31 ;  /* 0x0000001f001f7308 */ /* 0x000e620000000800 */
[----:B------:R-:W-:-:S02]  /*99b0*/  FADD.FTZ R121, R121, R50 ;  /* 0x0000003279797221 */ /* 0x000fc40000010000 */
[----:B------:R-:W-:Y:S01]  /*99c0*/  FADD.FTZ R119, R119, R46 ;  /* 0x0000002e77777221 */ /* 0x000fe20000010000 */
[----:B------:R-:W4:Y:S01]  /*99d0*/  MUFU.EX2 R23, R38 ;  /* 0x0000002600177308 */ /* 0x000f220000000800 */
[----:B------:R-:W-:Y:S01]  /*99e0*/  FADD.FTZ R48, R48, R121 ;  /* 0x0000007930307221 */ /* 0x000fe20000010000 */
[----:B------:R-:W-:Y:S01]  /*99f0*/  HMMA.16816.F32 R72, R4, R10, R72 ;  /* 0x0000000a0448723c */ /* 0x000fe20000001848 */
[----:B------:R-:W5:Y:S01]  /*9a00*/  LDSM.16.MT88.4 R8, [R138+0x4800] ;  /* 0x004800008a08783b */ /* 0x000f620000004200 */
[----:B------:R-:W-:Y:S01]  /*9a10*/  FADD.FTZ R44, R44, R119 ;  /* 0x000000772c2c7221 */ /* 0x000fe20000010000 */
[----:B------:R-:W-:-:S03]  /*9a20*/  FADD.FTZ R41, R97, R48 ;  /* 0x0000003061297221 */ /* 0x000fc60000010000 */
        /* <DEDUP_REMOVED lines=9> */
[----:B---3--:R-:W-:Y:S01]  /*9ac0*/  F2FP.F16.F32.PACK_AB R4, R96, R33 ;  /* 0x000000216004723e */ /* 0x008fe200000000ff */
[----:B------:R-:W-:Y:S01]  /*9ad0*/  FADD.FTZ R54, R54, R95 ;  /* 0x0000005f36367221 */ /* 0x000fe20000010000 */
[----:B-1----:R-:W-:Y:S02]  /*9ae0*/  F2FP.F16.F32.PACK_AB R6, R31, R30 ;  /* 0x0000001e1f06723e */ /* 0x002fe400000000ff */
[----:B------:R-:W-:Y:S01]  /*9af0*/  F2FP.F16.F32.PACK_AB R5, R100, R35 ;  /* 0x000000236405723e */ /* 0x000fe200000000ff */
[----:B------:R-:W-:Y:S01]  /*9b00*/  FADD.FTZ R39, R39, R54 ;  /* 0x0000003627277221 */ /* 0x000fe20000010000 */
[----:B------:R-:W-:-:S03]  /*9b10*/  F2FP.F16.F32.PACK_AB R7, R98, R29 ;  /* 0x0000001d6207723e */ /* 0x000fc600000000ff */
[----:B------:R-:W-:-:S04]  /*9b20*/  FADD.FTZ R94, R94, R39 ;  /* 0x000000275e5e7221 */ /* 0x000fc80000010000 */
        /* <DEDUP_REMOVED lines=10> */
[C---:B-----5:R-:W-:Y:S01]  /*9bd0*/  HMMA.16816.F32 R68, R4.reuse, R8, R68 ;  /* 0x000000080444723c */ /* 0x060fe20000001844 */
[--C-:B------:R-:W-:Y:S01]  /*9be0*/  FFMA.FTZ R9, R24, UR4, -R28.reuse ;  /* 0x0000000418097c23 */ /* 0x100fe2000801081c */
[--C-:B------:R-:W-:Y:S01]  /*9bf0*/  FFMA.FTZ R8, R25, UR4, -R28.reuse ;  /* 0x0000000419087c23 */ /* 0x100fe2000801081c */
[----:B------:R1:W-:Y:S01]  /*9c00*/  MUFU.EX2 R24, R36 ;  /* 0x0000002400187308 */ /* 0x0003e20000000800 */
[----:B------:R-:W-:Y:S01]  /*9c10*/  FFMA.FTZ R28, R27, UR4, -R28 ;  /* 0x000000041b1c7c23 */ /* 0x000fe2000801081c */
[----:B------:R-:W-:Y:S02]  /*9c20*/  FADD.FTZ R29, R29, R100 ;  /* 0x000000641d1d7221 */ /* 0x000fe40000010000 */
[----:B------:R-:W3:Y:S01]  /*9c30*/  MUFU.EX2 R25, R9 ;  /* 0x0000000900197308 */ /* 0x000ee20000000800 */
[----:B------:R-:W-:Y:S01]  /*9c40*/  HMMA.16816.F32 R72, R4, R10, R72 ;  /* 0x0000000a0448723c */ /* 0x000fe20000001848 */
[----:B----4-:R-:W-:Y:S01]  /*9c50*/  F2FP.F16.F32.PACK_AB R7, R158, R23 ;  /* 0x000000179e07723e */ /* 0x010fe200000000ff */
[----:B------:R-:W-:Y:S01]  /*9c60*/  FADD.FTZ R98, R98, R29 ;  /* 0x0000001d62627221 */ /* 0x000fe20000010000 */
[----:B------:R4:W-:Y:S04]  /*9c70*/  MUFU.EX2 R27, R8 ;  /* 0x00000008001b7308 */ /* 0x0009e80000000800 */
[----:B------:R-:W5:Y:S01]  /*9c80*/  MUFU.EX2 R20, R28 ;  /* 0x0000001c00147308 */ /* 0x000f620000000800 */
[----:B-1----:R-:W-:-:S03]  /*9c90*/  FFMA.FTZ R36, R21, UR4, -R26 ;  /* 0x0000000415247c23 */ /* 0x002fc6000801081a */
[----:B------:R-:W-:Y:S01]  /*9ca0*/  MUFU.EX2 R21, R34 ;  /* 0x0000002200157308 */ /* 0x000fe20000000800 */
[----:B---3--:R-:W-:-:S03]  /*9cb0*/  F2FP.F16.F32.PACK_AB R4, R25, R24 ;  /* 0x000000181904723e */ /* 0x008fc600000000ff */
[----:B------:R-:W1:Y:S01]  /*9cc0*/  MUFU.EX2 R22, R36 ;  /* 0x0000002400167308 */ /* 0x000e620000000800 */
[----:B----4-:R-:W3:Y:S01]  /*9cd0*/  LDSM.16.MT88.4 R8, [R109+0x4c00] ;  /* 0x004c00006d08783b */ /* 0x010ee20000004200 */
[----:B-----5:R-:W-:Y:S02]  /*9ce0*/  F2FP.F16.F32.PACK_AB R6, R20, R27 ;  /* 0x0000001b1406723e */ /* 0x020fe400000000ff */
[----:B-1----:R-:W-:Y:S01]  /*9cf0*/  F2FP.F16.F32.PACK_AB R5, R22, R21 ;  /* 0x000000151605723e */ /* 0x002fe200000000ff */
[----:B------:R-:W-:-:S04]  /*9d00*/  FADD.FTZ R21, R21, R98 ;  /* 0x0000006215157221 */ /* 0x000fc80000010000 */
[----:B------:R-:W-:Y:S02]  /*9d10*/  FADD.FTZ R22, R22, R21 ;  /* 0x0000001516167221 */ /* 0x000fe40000010000 */
[----:B--2---:R-:W-:Y:S01]  /*9d20*/  HMMA.16816.F32 R68, R4, R12, R68 ;  /* 0x0000000c0444723c */ /* 0x004fe20000001844 */
[----:B------:R-:W-:Y:S01]  /*9d30*/  FADD.FTZ R13, R33, R52 ;  /* 0x00000034210d7221 */ /* 0x000fe20000010000 */
[----:B------:R-:W-:-:S03]  /*9d40*/  FADD.FTZ R23, R23, R22 ;  /* 0x0000001617177221 */ /* 0x000fc60000010000 */
[----:B------:R-:W-:Y:S01]  /*9d50*/  FADD.FTZ R13, R96, R13 ;  /* 0x0000000d600d7221 */ /* 0x000fe20000010000 */
[----:B------:R-:W-:Y:S02]  /*9d60*/  FADD.FTZ R158, R158, R23 ;  /* 0x000000179e9e7221 */ /* 0x000fe40000010000 */
[----:B------:R-:W-:Y:S01]  /*9d70*/  HMMA.16816.F32 R72, R4, R14, R72 ;  /* 0x0000000e0448723c */ /* 0x000fe20000001848 */
[----:B------:R-:W-:-:S04]  /*9d80*/  FADD.FTZ R30, R30, R13 ;  /* 0x0000000d1e1e7221 */ /* 0x000fc80000010000 */
[----:B------:R-:W-:-:S04]  /*9d90*/  FADD.FTZ R31, R31, R30 ;  /* 0x0000001e1f1f7221 */ /* 0x000fc80000010000 */
[----:B------:R-:W-:-:S04]  /*9da0*/  FADD.FTZ R24, R24, R31 ;  /* 0x0000001f18187221 */ /* 0x000fc80000010000 */
[----:B------:R-:W-:Y:S01]  /*9db0*/  FADD.FTZ R24, R25, R24 ;  /* 0x0000001819187221 */ /* 0x000fe20000010000 */
[----:B---3--:R-:W-:Y:S03]  /*9dc0*/  HMMA.16816.F32 R76, R4, R8, R76 ;  /* 0x00000008044c723c */ /* 0x008fe6000000184c */
[----:B------:R-:W-:-:S04]  /*9dd0*/  FADD.FTZ R27, R27, R24 ;  /* 0x000000181b1b7221 */ /* 0x000fc80000010000 */
[----:B------:R-:W-:Y:S01]  /*9de0*/  FADD.FTZ R157, R20, R27 ;  /* 0x0000001b149d7221 */ /* 0x000fe20000010000 */
[----:B------:R-:W-:Y:S01]  /*9df0*/  HMMA.16816.F32 R80, R4, R10, R80 ;  /* 0x0000000a0450723c */ /* 0x000fe20000001850 */
[----:B------:R-:W-:-:S04]  /*9e00*/  NOP ;  /* 0x0000000000007918 */ /* 0x000fc80000000000 */
[----:B------:R-:W-:-:S15]  /*9e10*/  @!P6 BRA `(.L_x_3367) ;  /* 0x000000300004e947 */ /* 0x000fde0003800000 */
[----:B------:R-:W-:-:S04]  /*9e20*/  DEPBAR.LE SB0, 0x0 ;  /* 0x000080000000791a */ /* 0x000fc80000000000 */
[----:B------:R-:W-:Y:S01]  /*9e30*/  UISETP.NE.U32.AND UP0, UPT, UR12, URZ, UPT ;  /* 0x000000ff0c00728c */ /* 0x000fe2000bf05070 */
[----:B------:R-:W-:-:S03]  /*9e40*/  SHF.L.U32 R14, R57, 0x7, RZ ;  /* 0x00000007390e7819 */ /* 0x000fc600000006ff */
        /* <DEDUP_REMOVED lines=64> */
.L_x_3368:
[----:B------:R-:W-:Y:S01]  /*a250*/  UMOV UR4, URZ ;  /* 0x000000ff00047c82 */ /* 0x000fe20008000000 */
[----:B------:R-:W-:Y:S01]  /*a260*/  IMAD.SHL.U32 R58, R58, 0x80, RZ ;  /* 0x000000803a3a7824 */ /* 0x000fe200078e00ff */
[----:B------:R-:W-:-:S05]  /*a270*/  IADD3 R4, P0, PT, RZ, -UR4, RZ ;  /* 0x80000004ff047c10 */ /* 0x000fca000ff1e0ff */
[----:B------:R-:W-:-:S05]  /*a280*/  IMAD.X R58, RZ, RZ, ~R58, P0 ;  /* 0x000000ffff3a7224 */ /* 0x000fca00000e0e3a */
[----:B------:R-:W-:-:S04]  /*a290*/  SHF.R.S64 R5, R4, 0x1f, R58 ;  /* 0x0000001f04057819 */ /* 0x000fc8000000103a */
[----:B------:R-:W-:-:S04]  /*a2a0*/  IADD3 R144, P0, PT, R5, R144, RZ ;  /* 0x0000009005907210 */ /* 0x000fc80007f1e0ff */
[----:B------:R-:W-:-:S09]  /*a2b0*/  LEA.HI.X.SX32 R145, R58, R145, 0x1, P0 ;  /* 0x000000913a917211 */ /* 0x000fd200000f0eff */
.L_x_3369:
[----:B------:R-:W1:Y:S01]  /*a2c0*/  LDCU UR4, c[0x0][0x440] ;  /* 0x00008800ff0477ac */ /* 0x000e620008000800 */
[----:B------:R-:W-:Y:S01]  /*a2d0*/  IADD3 R6, P0, PT, R67, R144, RZ ;  /* 0x0000009043067210 */ /* 0x000fe20007f1e0ff */
[----:B------:R-:W-:-:S03]  /*a2e0*/  VIADD R59, R85, 0xffffff01 ;  /* 0xffffff01553b7836 */ /* 0x000fc60000000000 */
[----:B------:R-:W-:Y:S01]  /*a2f0*/  IADD3 R4, P1, PT, R6, R67, RZ ;  /* 0x0000004306047210 */ /* 0x000fe20007f3e0ff */
[----:B------:R-:W-:Y:S01]  /*a300*/  IMAD.X R7, R66, 0x1, R145, P0 ;  /* 0x0000000142077824 */ /* 0x000fe200000e0691 */
[----:B------:R-:W-:-:S03]  /*a310*/  ISETP.GE.AND P4, PT, R59, R87, PT ;  /* 0x000000573b00720c */ /* 0x000fc60003f86270 */
[----:B------:R-:W-:Y:S01]  /*a320*/  IMAD.X R5, R7, 0x1, R66, P1 ;  /* 0x0000000107057824 */ /* 0x000fe200008e0642 */
[----:B------:R-:W-:Y:S01]  /*a330*/  ISETP.GE.AND P1, PT, R59, R84, PT ;  /* 0x000000543b00720c */ /* 0x000fe20003f26270 */
[----:B------:R-:W-:-:S05]  /*a340*/  VIADD R59, R85, 0xffffff09 ;  /* 0xffffff09553b7836 */ /* 0x000fca0000000000 */
[----:B------:R-:W-:Y:S02]  /*a350*/  ISETP.GE.AND P5, PT, R59, R84, PT ;  /* 0x000000543b00720c */ /* 0x000fe40003fa6270 */
[----:B-1----:R-:W-:-:S04]  /*a360*/  ISETP.GE.AND P2, PT, R150, UR4, PT ;  /* 0x0000000496007c0c */ /* 0x002fc8000bf46270 */
[----:B------:R-:W-:-:S09]  /*a370*/  P2R R58, PR, RZ, 0x4 ;  /* 0x00000004ff3a7803 */ /* 0x000fd20000000000 */
[----:B------:R-:W-:Y:S01]  /*a380*/  @!P2 IADD3 R8, P0, PT, R4, R67, RZ ;  /* 0x000000430408a210 */ /* 0x000fe20007f1e0ff */
[----:B------:R-:W-:Y:S01]  /*a390*/  @!PT LDS RZ, [RZ] ;  /* 0x00000000fffff984 */ /* 0x000fe20000000800 */
[----:B------:R-:W-:Y:S01]  /*a3a0*/  @!PT LDS RZ, [RZ] ;  /* 0x00000000fffff984 */ /* 0x000fe20000000800 */
[----:B------:R-:W-:Y:S01]  /*a3b0*/  @!PT LDS RZ, [RZ] ;  /* 0x00000000fffff984 */ /* 0x000fe20000000800 */
[----:B------:R-:W-:Y:S04]  /*a3c0*/  @!P2 LDGSTS.E.BYPASS.LTC128B.128 [R151+0x3000], desc[UR6][R144.64] ;  /* 0x030000009097afae */ /* 0x000fe8000b981a06 */
[----:B------:R-:W-:Y:S01]  /*a3d0*/  @!P2 IMAD.X R9, R5, 0x1, R66, P0 ;  /* 0x000000010509a824 */ /* 0x000fe200000e0642 */
        /* <DEDUP_REMOVED lines=16> */
[----:B------:R-:W-:Y:S04]  /*a4e0*/  LDSM.16.M88.4 R52, [R108] ;  /* 0x000000006c34783b */ /* 0x000fe80000000200 */
[----:B------:R-:W2:Y:S04]  /*a4f0*/  LDSM.16.M88.4 R44, [R63+0x1000] ;  /* 0x001000003f2c783b */ /* 0x000ea80000000200 */
[----:B------:R-:W3:Y:S04]  /*a500*/  LDSM.16.M88.4 R36, [R63+0x1400] ;  /* 0x001400003f24783b */ /* 0x000ee80000000200 */
[----:B------:R-:W-:Y:S04]  /*a510*/  LDSM.16.M88.4 R104, [R65] ;  /* 0x000000004168783b */ /* 0x000fe80000000200 */
[----:B------:R-:W4:Y:S04]  /*a520*/  LDSM.16.M88.4 R24, [R62+0x1000] ;  /* 0x001000003e18783b */ /* 0x000f280000000200 */
[----:B------:R-:W5:Y:S04]  /*a530*/  LDSM.16.M88.4 R20, [R63+0x1c00] ;  /* 0x001c00003f14783b */ /* 0x000f680000000200 */
[----:B------:R-:W5:Y:S04]  /*a540*/  LDSM.16.M88.4 R28, [R63+0x1800] ;  /* 0x001800003f1c783b */ /* 0x000f680000000200 */
[----:B------:R-:W5:Y:S04]  /*a550*/  LDSM.16.M88.4 R16, [R62+0x1400] ;  /* 0x001400003e10783b */ /* 0x000f680000000200 */
[----:B------:R-:W5:Y:S04]  /*a560*/  LDSM.16.M88.4 R12, [R63+0x2000] ;  /* 0x002000003f0c783b */ /* 0x000f680000000200 */
[----:B-1----:R-:W1:Y:S04]  /*a570*/  LDSM.16.M88.4 R8, [R62+0x1c00] ;  /* 0x001c00003e08783b */ /* 0x002e680000000200 */
[----:B------:R-:W1:Y:S01]  /*a580*/  LDSM.16.M88.4 R4, [R63+0x2400] ;  /* 0x002400003f04783b */ /* 0x000e620000000200 */
[C---:B--2---:R-:W-:Y:S03]  /*a590*/  HMMA.16816.F32 R48, R52.reuse, R44, RZ ;  /* 0x0000002c3430723c */ /* 0x044fe600000018ff */
[----:B------:R-:W2:Y:S04]  /*a5a0*/  LDSM.16.M88.4 R92, [R62+0x1800] ;  /* 0x001800003e5c783b */ /* 0x000ea80000000200 */
[----:B------:R-:W2:Y:S01]  /*a5b0*/  LDSM.16.M88.4 R64, [R62+0x2000] ;  /* 0x002000003e40783b */ /* 0x000ea20000000200 */
[C---:B------:R-:W-:Y:S03]  /*a5c0*/  HMMA.16816.F32 R44, R52.reuse, R46, RZ ;  /* 0x0000002e342c723c */ /* 0x040fe600000018ff */
[----:B------:R-:W2:Y:S04]  /*a5d0*/  LDSM.16.M88.4 R88, [R63+0x2800] ;  /* 0x002800003f58783b */ /* 0x000ea80000000200 */
[----:B------:R5:W2:Y:S01]  /*a5e0*/  LDSM.16.M88.4 R100, [R63+0x2c00] ;  /* 0x002c00003f64783b */ /* 0x000aa20000000200 */
[----:B---3--:R-:W-:Y:S03]  /*a5f0*/  HMMA.16816.F32 R40, R52, R36, RZ ;  /* 0x000000243428723c */ /* 0x008fe600000018ff */
[----:B------:R-:W3:Y:S04]  /*a600*/  LDSM.16.M88.4 R96, [R62+0x2400] ;  /* 0x002400003e60783b */ /* 0x000ee80000000200 */
[----:B------:R-:W0:Y:S01]  /*a610*/  LDGDEPBAR ;  /* 0x00000000000079af */ /* 0x000e220000000000 */
[----:B----4-:R-:W-:Y:S08]  /*a620*/  HMMA.16816.F32 R48, R104, R24, R48 ;  /* 0x000000186830723c */ /* 0x010ff00000001830 */
[----:B------:R-:W-:Y:S01]  /*a630*/  HMMA.16816.F32 R36, R52, R38, RZ ;  /* 0x000000263424723c */ /* 0x000fe200000018ff */
[----:B-----5:R-:W-:-:S07]  /*a640*/  VIADD R63, R85, 0xffffff00 ;  /* 0xffffff00553f7836 */ /* 0x020fce0000000000 */
[----:B------:R-:W-:Y:S01]  /*a650*/  HMMA.16816.F32 R44, R104, R26, R44 ;  /* 0x0000001a682c723c */ /* 0x000fe2000000182c */
[CC--:B------:R-:W-:Y:S02]  /*a660*/  ISETP.GE.AND P3, PT, R63.reuse, R84.reuse, PT ;  /* 0x000000543f00720c */ /* 0x0c0fe40003f66270 */
[-C--:B------:R-:W-:Y:S01]  /*a670*/  ISETP.GE.AND P0, PT, R63, R87.reuse, PT ;  /* 0x000000573f00720c */ /* 0x080fe20003f06270 */
[C---:B------:R-:W-:Y:S01]  /*a680*/  VIADD R63, R85.reuse, 0xffffff08 ;  /* 0xffffff08553f7836 */ /* 0x040fe20000000000 */
[----:B------:R-:W-:Y:S01]  /*a690*/  FSEL R117, R48, -INF , !P3 ;  /* 0xff80000030757808 */ /* 0x000fe20005800000 */
[----:B------:R-:W-:Y:S01]  /*a6a0*/  VIADD R48, R85, 0xffffff10 ;  /* 0xffffff1055307836 */ /* 0x000fe20000000000 */
[----:B------:R-:W-:Y:S01]  /*a6b0*/  FSEL R119, R49, -INF , !P1 ;  /* 0xff80000031777808 */ /* 0x000fe20004800000 */
[----:B------:R-:W-:Y:S01]  /*a6c0*/  HMMA.16816.F32 R24, R52, R20, RZ ;  /* 0x000000143418723c */ /* 0x000fe200000018ff */
[----:B------:R-:W-:Y:S01]  /*a6d0*/  ISETP.GE.AND P6, PT, R63, R87, PT ;  /* 0x000000573f00720c */ /* 0x000fe20003fc6270 */
[----:B------:R-:W-:Y:S01]  /*a6e0*/  VIADD R49, R85, 0xffffff11 ;  /* 0xffffff1155317836 */ /* 0x000fe20000000000 */
[----:B------:R-:W-:-:S02]  /*a6f0*/  ISETP.GE.AND P1, PT, R48, R84, PT ;  /* 0x000000543000720c */ /* 0x000fc40003f26270 */
[-C--:B------:R-:W-:Y:S01]  /*a700*/  ISETP.GE.AND P3, PT, R48, R87.reuse, PT ;  /* 0x000000573000720c */ /* 0x080fe20003f66270 */
[----:B------:R-:W-:Y:S01]  /*a710*/  VIADD R48, R85, 0xffffff18 ;  /* 0xffffff1855307836 */ /* 0x000fe20000000000 */
[-C--:B------:R-:W-:Y:S01]  /*a720*/  ISETP.GE.AND P2, PT, R63, R84.reuse, PT ;  /* 0x000000543f00720c */ /* 0x080fe20003f46270 */
[C---:B------:R-:W-:Y:S01]  /*a730*/  HMMA.16816.F32 R20, R52.reuse, R22, RZ ;  /* 0x000000163414723c */ /* 0x040fe200000018ff */
[----:B------:R-:W-:Y:S02]  /*a740*/  FSEL R115, R50, -INF , !P0 ;  /* 0xff80000032737808 */ /* 0x000fe40004000000 */
[----:B------:R-:W-:Y:S02]  /*a750*/  FSEL R111, R46, -INF , !P6 ;  /* 0xff8000002e6f7808 */ /* 0x000fe40007000000 */
[----:B------:R-:W-:Y:S02]  /*a760*/  ISETP.GE.AND P6, PT, R49, R84, PT ;  /* 0x000000543100720c */ /* 0x000fe40003fc6270 */
[----:B------:R-:W-:Y:S01]  /*a770*/  FSEL R121, R45, -INF , !P5 ;  /* 0xff8000002d797808 */ /* 0x000fe20006800000 */
[----:B------:R-:W-:Y:S01]  /*a780*/  HMMA.16816.F32 R32, R52, R28, RZ ;  /* 0x0000001c3420723c */ /* 0x000fe200000018ff */
[----:B------:R-:W-:-:S02]  /*a790*/  ISETP.GE.AND P0, PT, R59, R87, PT ;  /* 0x000000573b00720c */ /* 0x000fc40003f06270 */
[----:B------:R-:W-:Y:S02]  /*a7a0*/  FSEL R113, R51, -INF , !P4 ;  /* 0xff80000033717808 */ /* 0x000fe40006000000 */
[----:B------:R-:W-:Y:S01]  /*a7b0*/  FSEL R123, R44, -INF , !P2 ;  /* 0xff8000002c7b7808 */ /* 0x000fe20005000000 */
[----:B------:R-:W-:Y:S01]  /*a7c0*/  VIADD R44, R85, 0xffffff19 ;  /* 0xffffff19552c7836 */ /* 0x000fe20000000000 */
[-C--:B------:R-:W-:Y:S01]  /*a7d0*/  ISETP.GE.AND P5, PT, R49, R87.reuse, PT ;  /* 0x000000573100720c */ /* 0x080fe20003fa6270 */
[----:B------:R-:W-:Y:S01]  /*a7e0*/  HMMA.16816.F32 R40, R104, R16, R40 ;  /* 0x000000106828723c */ /* 0x000fe20000001828 */
[C---:B------:R-:W-:Y:S02]  /*a7f0*/  ISETP.GE.AND P4, PT, R48.reuse, R84, PT ;  /* 0x000000543000720c */ /* 0x040fe40003f86270 */
[----:B------:R-:W-:Y:S02]  /*a800*/  FSEL R109, R47, -INF , !P0 ;  /* 0xff8000002f6d7808 */ /* 0x000fe40004000000 */
[----:B------:R-:W-:-:S03]  /*a810*/  ISETP.GE.AND P0, PT, R48, R87, PT ;  /* 0x000000573000720c */ /* 0x000fc60003f06270 */
[----:B------:R-:W-:Y:S08]  /*a820*/  HMMA.16816.F32 R36, R104, R18, R36 ;  /* 0x000000126824723c */ /* 0x000ff00000001824 */
[----:B------:R-:W-:Y:S03]  /*a830*/  HMMA.16816.F32 R28, R52, R30, RZ ;  /* 0x0000001e341c723c */ /* 0x000fe600000018ff */
[----:B------:R-:W-:-:S02]  /*a840*/  FSEL R63, R43, -INF , !P5 ;  /* 0xff8000002b3f7808 */ /* 0x000fc40006800000 */
[----:B------:R-:W-:Y:S02]  /*a850*/  FSEL R59, R42, -INF , !P3 ;  /* 0xff8000002a3b7808 */ /* 0x000fe40005800000 */
[----:B------:R-:W-:Y:S01]  /*a860*/  ISETP.GE.AND P3, PT, R44, R87, PT ;  /* 0x000000572c00720c */ /* 0x000fe20003f66270 */
[----:B------:R-:W-:Y:S08]  /*a870*/  HMMA.16816.F32 R16, R52, R12, RZ ;  /* 0x0000000c3410723c */ /* 0x000ff000000018ff */
[C---:B-1----:R-:W-:Y:S08]  /*a880*/  HMMA.16816.F32 R24, R104.reuse, R8, R24 ;  /* 0x000000086818723c */ /* 0x042ff00000001818 */
[----:B------:R-:W-:Y:S08]  /*a890*/  HMMA.16816.F32 R20, R104, R10, R20 ;  /* 0x0000000a6814723c */ /* 0x000ff00000001814 */
[C---:B------:R-:W-:Y:S08]  /*a8a0*/  HMMA.16816.F32 R12, R52.reuse, R14, RZ ;  /* 0x0000000e340c723c */ /* 0x040ff000000018ff */
[C---:B------:R-:W-:Y:S08]  /*a8b0*/  HMMA.16816.F32 R8, R52.reuse, R4, RZ ;  /* 0x000000043408723c */ /* 0x040ff000000018ff */
[----:B------:R-:W-:Y:S08]  /*a8c0*/  HMMA.16816.F32 R4, R52, R6, RZ ;  /* 0x000000063404723c */ /* 0x000ff000000018ff */
[C---:B--2---:R-:W-:Y:S08]  /*a8d0*/  HMMA.16816.F32 R32, R104.reuse, R92, R32 ;  /* 0x0000005c6820723c */ /* 0x044ff00000001820 */
[C---:B------:R-:W-:Y:S08]  /*a8e0*/  HMMA.16816.F32 R28, R104.reuse, R94, R28 ;  /* 0x0000005e681c723c */ /* 0x040ff0000000181c */
[C---:B------:R-:W-:Y:S08]  /*a8f0*/  HMMA.16816.F32 R16, R104.reuse, R64, R16 ;  /* 0x000000406810723c */ /* 0x040ff00000001810 */
[----:B------:R-:W-:Y:S08]  /*a900*/  HMMA.16816.F32 R12, R104, R66, R12 ;  /* 0x00000042680c723c */ /* 0x000ff0000000180c */
[C---:B------:R-:W-:Y:S08]  /*a910*/  HMMA.16816.F32 R92, R52.reuse, R88, RZ ;  /* 0x00000058345c723c */ /* 0x040ff000000018ff */
[C---:B------:R-:W-:Y:S08]  /*a920*/  HMMA.16816.F32 R88, R52.reuse, R90, RZ ;  /* 0x0000005a3458723c */ /* 0x040ff000000018ff */
[C---:B------:R-:W-:Y:S08]  /*a930*/  HMMA.16816.F32 R64, R52.reuse, R100, RZ ;  /* 0x000000643440723c */ /* 0x040ff000000018ff */
[----:B------:R-:W-:Y:S01]  /*a940*/  HMMA.16816.F32 R52, R52, R102, RZ ;  /* 0x000000663434723c */ /* 0x000fe200000018ff */
[----:B------:R-:W1:Y:S07]  /*a950*/  LDSM.16.M88.4 R100, [R62+0x2800] ;  /* 0x002800003e64783b */ /* 0x000e6e0000000200 */
[C---:B---3--:R-:W-:Y:S08]  /*a960*/  HMMA.16816.F32 R8, R104.reuse, R96, R8 ;  /* 0x000000606808723c */ /* 0x048ff00000001808 */
[----:B------:R-:W-:Y:S01]  /*a970*/  HMMA.16816.F32 R4, R104, R98, R4 ;  /* 0x000000626804723c */ /* 0x000fe20000001804 */
[----:B------:R-:W2:Y:S01]  /*a980*/  LDSM.16.M88.4 R96, [R62+0x2c00] ;  /* 0x002c00003e60783b */ /* 0x000ea20000000200 */
[----:B------:R-:W-:-:S06]  /*a990*/  DEPBAR.LE SB0, 0x0 ;  /* 0x000080000000791a */ /* 0x000fcc0000000000 */
[C---:B-1----:R-:W-:Y:S08]  /*a9a0*/  HMMA.16816.F32 R92, R104.reuse, R100, R92 ;  /* 0x00000064685c723c */ /* 0x042ff0000000185c */
[----:B------:R-:W-:Y:S01]  /*a9b0*/  HMMA.16816.F32 R88, R104, R102, R88 ;  /* 0x000000666858723c */ /* 0x000fe20000001858 */
[----:B------:R-:W-:Y:S01]  /*a9c0*/  FSEL R103, R36, -INF , !P4 ;  /* 0xff80000024677808 */ /* 0x000fe20006000000 */
[----:B------:R-:W-:-:S06]  /*a9d0*/  VIADD R36, R85, 0xffffff29 ;  /* 0xffffff2955247836 */ /* 0x000fcc0000000000 */
[----:B--2---:R-:W-:Y:S01]  /*a9e0*/  HMMA.16816.F32 R64, R104, R96, R64 ;  /* 0x000000606840723c */ /* 0x004fe20000001840 */
[----:B------:R-:W-:-:S07]  /*a9f0*/  FSEL R97, R38, -INF , !P0 ;  /* 0xff80000026617808 */ /* 0x000fce0004000000 */
[----:B------:R-:W-:Y:S01]  /*aa00*/  HMMA.16816.F32 R52, R104, R98, R52 ;  /* 0x000000626834723c */ /* 0x000fe20000001834 */
[----:B------:R-:W-:Y:S01]  /*aa10*/  FSEL R105, R40, -INF , !P1 ;  /* 0xff80000028697808 */ /* 0x000fe20004800000 */
[----:B------:R-:W-:Y:S01]  /*aa20*/  VIADD R40, R85, 0xffffff20 ;  /* 0xffffff2055287836 */ /* 0x000fe20000000000 */
[----:B------:R-:W-:Y:S01]  /*aa30*/  FSEL R107, R41, -INF , !P6 ;  /* 0xff800000296b7808 */ /* 0x000fe20007000000 */
[C---:B------:R-:W-:Y:S01]  /*aa40*/  VIADD R41, R85.reuse, 0xffffff21 ;  /* 0xffffff2155297836 */ /* 0x040fe20000000000 */
[----:B------:R-:W-:Y:S01]  /*aa50*/  BAR.SYNC.DEFER_BLOCKING 0x0 ;  /* 0x0000000000007b1d */ /* 0x000fe20000010000 */
[-C--:B------:R-:W-:Y:S02]  /*aa60*/  ISETP.GE.AND P1, PT, R44, R84.reuse, PT ;  /* 0x000000542c00720c */ /* 0x080fe40003f26270 */
[CC--:B------:R-:W-:Y:S02]  /*aa70*/  ISETP.GE.AND P6, PT, R40.reuse, R84.reuse, PT ;  /* 0x000000542800720c */ /* 0x0c0fe40003fc6270 */
[----:B------:R-:W-:Y:S01]  /*aa80*/  ISETP.GE.AND P5, PT, R40, R87, PT ;  /* 0x000000572800720c */ /* 0x000fe20003fa6270 */
[C---:B------:R-:W-:Y:S01]  /*aa90*/  VIADD R40, R85.reuse, 0xffffff28 ;  /* 0xffffff2855287836 */ /* 0x040fe20000000000 */
[----:B------:R-:W-:Y:S01]  /*aaa0*/  FSEL R162, R32, -INF , !P6 ;  /* 0xff80000020a27808 */ /* 0x000fe20007000000 */
[----:B------:R-:W-:Y:S01]  /*aab0*/  VIADD R32, R85, 0xffffff30 ;  /* 0xffffff3055207836 */ /* 0x000fe20000000000 */
[----:B------:R-:W-:-:S02]  /*aac0*/  ISETP.GE.AND P4, PT, R41, R84, PT ;  /* 0x000000542900720c */ /* 0x000fc40003f86270 */
[----:B------:R-:W-:Y:S02]  /*aad0*/  FSEL R101, R37, -INF , !P1 ;  /* 0xff80000025657808 */ /* 0x000fe40004800000 */
[----:B------:R-:W-:Y:S02]  /*aae0*/  ISETP.GE.AND P0, PT, R41, R87, PT ;  /* 0x000000572900720c */ /* 0x000fe40003f06270 */
[----:B------:R-:W-:Y:S01]  /*aaf0*/  FSEL R164, R33, -INF , !P4 ;  /* 0xff80000021a47808 */ /* 0x000fe20006000000 */
[----:B------:R-:W-:Y:S01]  /*ab00*/  VIADD R33, R85, 0xffffff31 ;  /* 0xffffff3155217836 */ /* 0x000fe20000000000 */
[-C--:B------:R-:W-:Y:S02]  /*ab10*/  ISETP.GE.AND P1, PT, R40, R84.reuse, PT ;  /* 0x000000542800720c */ /* 0x080fe40003f26270 */
[----:B------:R-:W-:Y:S02]  /*ab20*/  ISETP.GE.AND P4, PT, R32, R84, PT ;  /* 0x000000542000720c */ /* 0x000fe40003f86270 */
[----:B------:R-:W-:-:S02]  /*ab30*/  FSEL R134, R35, -INF , !P0 ;  /* 0xff80000023867808 */ /* 0x000fc40004000000 */
[----:B------:R-:W-:Y:S02]  /*ab40*/  FSEL R99, R39, -INF , !P3 ;  /* 0xff80000027637808 */ /* 0x000fe40005800000 */
[----:B------:R-:W-:Y:S02]  /*ab50*/  FSEL R132, R34, -INF , !P5 ;  /* 0xff80000022847808 */ /* 0x000fe40006800000 */
[----:B------:R-:W-:Y:S01]  /*ab60*/  FSEL R160, R28, -INF , !P1 ;  /* 0xff8000001ca07808 */ /* 0x000fe20004800000 */
[C---:B------:R-:W-:Y:S01]  /*ab70*/  VIADD R28, R85.reuse, 0xffffff39 ;  /* 0xffffff39551c7836 */ /* 0x040fe20000000000 */
[-C--:B------:R-:W-:Y:S01]  /*ab80*/  ISETP.GE.AND P0, PT, R32, R87.reuse, PT ;  /* 0x000000572000720c */ /* 0x080fe20003f06270 */
[C---:B------:R-:W-:Y:S01]  /*ab90*/  VIADD R32, R85.reuse, 0xffffff38 ;  /* 0xffffff3855207836 */ /* 0x040fe20000000000 */
[----:B------:R-:W-:Y:S01]  /*aba0*/  FSEL R128, R24, -INF , !P4 ;  /* 0xff80000018807808 */ /* 0x000fe20006000000 */
[----:B------:R-:W-:Y:S01]  /*abb0*/  VIADD R24, R85, 0xffffff40 ;  /* 0xffffff4055187836 */ /* 0x000fe20000000000 */
[----:B------:R-:W-:-:S02]  /*abc0*/  ISETP.GE.AND P3, PT, R40, R87, PT ;  /* 0x000000572800720c */ /* 0x000fc40003f66270 */
[CC--:B------:R-:W-:Y:S02]  /*abd0*/  ISETP.GE.AND P6, PT, R36.reuse, R84.reuse, PT ;  /* 0x000000542400720c */ /* 0x0c0fe40003fc6270 */
[----:B------:R-:W-:Y:S02]  /*abe0*/  ISETP.GE.AND P5, PT, R36, R87, PT ;  /* 0x000000572400720c */ /* 0x000fe40003fa6270 */
[----:B------:R-:W-:Y:S02]  /*abf0*/  ISETP.GE.AND P1, PT, R33, R84, PT ;  /* 0x000000542100720c */ /* 0x000fe40003f26270 */
[----:B------:R-:W-:Y:S02]  /*ac00*/  FSEL R152, R30, -INF , !P3 ;  /* 0xff8000001e987808 */ /* 0x000fe40005800000 */
[----:B------:R-:W-:Y:S02]  /*ac10*/  FSEL R154, R29, -INF , !P6 ;  /* 0xff8000001d9a7808 */ /* 0x000fe40007000000 */
[----:B------:R-:W-:-:S02]  /*ac20*/  FSEL R156, R31, -INF , !P5 ;  /* 0xff8000001f9c7808 */ /* 0x000fc40006800000 */
[----:B------:R-:W-:Y:S01]  /*ac30*/  FSEL R130, R25, -INF , !P1 ;  /* 0xff80000019827808 */ /* 0x000fe20004800000 */
[----:B------:R-:W-:Y:S01]  /*ac40*/  VIADD R25, R85, 0xffffff41 ;  /* 0xffffff4155197836 */ /* 0x000fe20000000000 */
[-C--:B------:R-:W-:Y:S02]  /*ac50*/  ISETP.GE.AND P3, PT, R33, R87.reuse, PT ;  /* 0x000000572100720c */ /* 0x080fe40003f66270 */
[CC--:B------:R-:W-:Y:S02]  /*ac60*/  ISETP.GE.AND P6, PT, R32.reuse, R84.reuse, PT ;  /* 0x000000542000720c */ /* 0x0c0fe40003fc6270 */
[----:B------:R-:W-:Y:S02]  /*ac70*/  ISETP.GE.AND P5, PT, R32, R87, PT ;  /* 0x000000572000720c */ /* 0x000fe40003fa6270 */
[----:B------:R-:W-:Y:S02]  /*ac80*/  ISETP.GE.AND P1, PT, R24, R84, PT ;  /* 0x000000541800720c */ /* 0x000fe40003f26270 */
[----:B------:R-:W-:-:S02]  /*ac90*/  FSEL R118, R27, -INF , !P3 ;  /* 0xff8000001b767808 */ /* 0x000fc40005800000 */
[----:B------:R-:W-:Y:S01]  /*aca0*/  FSEL R126, R20, -INF , !P6 ;  /* 0xff800000147e7808 */ /* 0x000fe20007000000 */
[C---:B------:R-:W-:Y:S01]  /*acb0*/  VIADD R20, R85.reuse, 0xffffff49 ;  /* 0xffffff4955147836 */ /* 0x040fe20000000000 */
[----:B------:R-:W-:Y:S02]  /*acc0*/  FSEL R120, R22, -INF , !P5 ;  /* 0xff80000016787808 */ /* 0x000fe40006800000 */
[----:B------:R-:W-:Y:S01]  /*acd0*/  FSEL R108, R16, -INF , !P1 ;  /* 0xff800000106c7808 */ /* 0x000fe20004800000 */
[C---:B------:R-:W-:Y:S01]  /*ace0*/  VIADD R16, R85.reuse, 0xffffff50 ;  /* 0xffffff5055107836 */ /* 0x040fe20000000000 */
[-C--:B------:R-:W-:Y:S01]  /*acf0*/  ISETP.GE.AND P3, PT, R24, R87.reuse, PT ;  /* 0x000000571800720c */ /* 0x080fe20003f66270 */
[----:B------:R-:W-:Y:S01]  /*ad00*/  VIADD R24, R85, 0xffffff48 ;  /* 0xffffff4855187836 */ /* 0x000fe20000000000 */
[C---:B------:R-:W-:Y:S02]  /*ad10*/  ISETP.GE.AND P6, PT, R25.reuse, R84, PT ;  /* 0x000000541900720c */ /* 0x040fe40003fc6270 */
[----:B------:R-:W-:-:S02]  /*ad20*/  ISETP.GE.AND P5, PT, R25, R87, PT ;  /* 0x000000571900720c */ /* 0x000fc40003fa6270 */
[-C--:B------:R-:W-:Y:S02]  /*ad30*/  ISETP.GE.AND P4, PT, R28, R84.reuse, PT ;  /* 0x000000541c00720c */ /* 0x080fe40003f86270 */
[----:B------:R-:W-:Y:S01]  /*ad40*/  FSEL R102, R17, -INF , !P6 ;  /* 0xff80000011667808 */ /* 0x000fe20007000000 */
[----:B------:R-:W-:Y:S01]  /*ad50*/  VIADD R17, R85, 0xffffff51 ;  /* 0xffffff5155117836 */ /* 0x000fe20000000000 */
[----:B------:R-:W-:Y:S02]  /*ad60*/  FSEL R104, R19, -INF , !P5 ;  /* 0xff80000013687808 */ /* 0x000fe40006800000 */
[----:B------:R-:W-:Y:S02]  /*ad70*/  FSEL R122, R21, -INF , !P4 ;  /* 0xff800000157a7808 */ /* 0x000fe40006000000 */
[C---:B------:R-:W-:Y:S02]  /*ad80*/  ISETP.GE.AND P6, PT, R16.reuse, R84, PT ;  /* 0x000000541000720c */ /* 0x040fe40003fc6270 */
[----:B------:R-:W-:Y:S01]  /*ad90*/  ISETP.GE.AND P5, PT, R16, R87, PT ;  /* 0x000000571000720c */ /* 0x000fe20003fa6270 */
[----:B------:R-:W-:Y:S01]  /*ada0*/  VIADD R16, R85, 0xffffff58 ;  /* 0xffffff5855107836 */ /* 0x000fe20000000000 */
[----:B------:R-:W-:-:S02]  /*adb0*/  FSEL R116, R26, -INF , !P0 ;  /* 0xff8000001a747808 */ /* 0x000fc40004000000 */
[-C--:B------:R-:W-:Y:S02]  /*adc0*/  ISETP.GE.AND P4, PT, R24, R84.reuse, PT ;  /* 0x000000541800720c */ /* 0x080fe40003f86270 */
[----:B------:R-:W-:Y:S02]  /*add0*/  ISETP.GE.AND P1, PT, R20, R84, PT ;  /* 0x000000541400720c */ /* 0x000fe40003f26270 */
[----:B------:R-:W-:Y:S02]  /*ade0*/  ISETP.GE.AND P0, PT, R28, R87, PT ;  /* 0x000000571c00720c */ /* 0x000fe40003f06270 */
[----:B------:R-:W-:Y:S01]  /*adf0*/  FSEL R106, R12, -INF , !P4 ;  /* 0xff8000000c6a7808 */ /* 0x000fe20006000000 */
[----:B------:R-:W-:Y:S01]  /*ae00*/  VIADD R12, R85, 0xffffff59 ;  /* 0xffffff59550c7836 */ /* 0x000fe20000000000 */
[----:B------:R-:W-:Y:S02]  /*ae10*/  FSEL R112, R13, -INF , !P1 ;  /* 0xff8000000d707808 */ /* 0x000fe40004800000 */
[----:B------:R-:W-:-:S02]  /*ae20*/  FSEL R124, R23, -INF , !P0 ;  /* 0xff800000177c7808 */ /* 0x000fc40004000000 */
[----:B------:R-:W-:Y:S02]  /*ae30*/  ISETP.GE.AND P1, PT, R16, R84, PT ;  /* 0x000000541000720c */ /* 0x000fe40003f26270 */
[----:B------:R-:W-:Y:S02]  /*ae40*/  ISETP.GE.AND P0, PT, R24, R87, PT ;  /* 0x000000571800720c */ /* 0x000fe40003f06270 */
[----:B------:R-:W-:Y:S01]  /*ae50*/  FSEL R96, R8, -INF , !P6 ;  /* 0xff80000008607808 */ /* 0x000fe20007000000 */
[C---:B------:R-:W-:Y:S01]  /*ae60*/  VIADD R8, R85.reuse, 0xffffff60 ;  /* 0xffffff6055087836 */ /* 0x040fe20000000000 */
[----:B------:R-:W-:Y:S02]  /*ae70*/  FSEL R28, R10, -INF , !P5 ;  /* 0xff8000000a1c7808 */ /* 0x000fe40006800000 */
[----:B------:R-:W-:Y:S01]  /*ae80*/  FSEL R62, R4, -INF , !P1 ;  /* 0xff800000043e7808 */ /* 0x000fe20004800000 */
[----:B------:R-:W-:Y:S01]  /*ae90*/  VIADD R4, R85, 0xffffff68 ;  /* 0xffffff6855047836 */ /* 0x000fe20000000000 */
[----:B------:R-:W-:-:S02]  /*aea0*/  FSEL R110, R14, -INF , !P0 ;  /* 0xff8000000e6e7808 */ /* 0x000fc40004000000 */
[C---:B------:R-:W-:Y:S02]  /*aeb0*/  ISETP.GE.AND P6, PT, R12.reuse, R84, PT ;  /* 0x000000540c00720c */ /* 0x040fe40003fc6270 */
[-C--:B------:R-:W-:Y:S02]  /*aec0*/  ISETP.GE.AND P5, PT, R12, R87.reuse, PT ;  /* 0x000000570c00720c */ /* 0x080fe40003fa6270 */
[----:B------:R-:W-:Y:S02]  /*aed0*/  ISETP.GE.AND P0, PT, R17, R87, PT ;  /* 0x000000571100720c */ /* 0x000fe40003f06270 */
[----:B------:R-:W-:Y:S02]  /*aee0*/  FSEL R100, R18, -INF , !P3 ;  /* 0xff80000012647808 */ /* 0x000fe40005800000 */
[----:B------:R-:W-:Y:S01]  /*aef0*/  FSEL R38, R5, -INF , !P6 ;  /* 0xff80000005267808 */ /* 0x000fe20007000000 */
[----:B------:R-:W-:Y:S01]  /*af00*/  VIADD R5, R85, 0xffffff69 ;  /* 0xffffff6955057836 */ /* 0x000fe20000000000 */
[----:B------:R-:W-:-:S02]  /*af10*/  FSEL R36, R7, -INF , !P5 ;  /* 0xff80000007247808 */ /* 0x000fc40006800000 */
[-C--:B------:R-:W-:Y:S02]  /*af20*/  ISETP.GE.AND P3, PT, R20, R87.reuse, PT ;  /* 0x000000571400720c */ /* 0x080fe40003f66270 */
[-C--:B------:R-:W-:Y:S02]  /*af30*/  ISETP.GE.AND P4, PT, R17, R84.reuse, PT ;  /* 0x000000541100720c */ /* 0x080fe40003f86270 */
[----:B------:R-:W-:Y:S02]  /*af40*/  FSEL R37, R11, -INF , !P0 ;  /* 0xff8000000b257808 */ /* 0x000fe40004000000 */
[C---:B------:R-:W-:Y:S02]  /*af50*/  ISETP.GE.AND P6, PT, R4.reuse, R84, PT ;  /* 0x000000540400720c */ /* 0x040fe40003fc6270 */
[-C--:B------:R-:W-:Y:S01]  /*af60*/  ISETP.GE.AND P5, PT, R4, R87.reuse, PT ;  /* 0x000000570400720c */ /* 0x080fe20003fa6270 */
[----:B------:R-:W-:Y:S01]  /*af70*/  VIADD R4, R85, 0xffffff70 ;  /* 0xffffff7055047836 */ /* 0x000fe20000000000 */
[----:B------:R-:W-:-:S02]  /*af80*/  ISETP.GE.AND P0, PT, R8, R87, PT ;  /* 0x000000570800720c */ /* 0x000fc40003f06270 */
[----:B------:R-:W-:Y:S02]  /*af90*/  FSEL R114, R15, -INF , !P3 ;  /* 0xff8000000f727808 */ /* 0x000fe40005800000 */
[----:B------:R-:W-:Y:S01]  /*afa0*/  FSEL R98, R9, -INF , !P4 ;  /* 0xff80000009627808 */ /* 0x000fe20006000000 */
[----:B------:R-:W-:Y:S01]  /*afb0*/  VIADD R9, R85, 0xffffff61 ;  /* 0xffffff6155097836 */ /* 0x000fe20000000000 */
[-C--:B------:R-:W-:Y:S02]  /*afc0*/  ISETP.GE.AND P3, PT, R16, R87.reuse, PT ;  /* 0x000000571000720c */ /* 0x080fe40003f66270 */
[----:B------:R-:W-:Y:S02]  /*afd0*/  FSEL R30, R94, -INF , !P0 ;  /* 0xff8000005e1e7808 */ /* 0x000fe40004000000 */
[----:B------:R-:W-:Y:S02]  /*afe0*/  ISETP.GE.AND P0, PT, R4, R87, PT ;  /* 0x000000570400720c */ /* 0x000fe40003f06270 */
[----:B------:R-:W-:-:S02]  /*aff0*/  FSEL R39, R6, -INF , !P3 ;  /* 0xff80000006277808 */ /* 0x000fc40005800000 */
[-C--:B------:R-:W-:Y:S02]  /*b000*/  ISETP.GE.AND P4, PT, R8, R84.reuse, PT ;  /* 0x000000540800720c */ /* 0x080fe40003f86270 */
[C---:B------:R-:W-:Y:S02]  /*b010*/  ISETP.GE.AND P1, PT, R9.reuse, R84, PT ;  /* 0x000000540900720c */ /* 0x040fe40003f26270 */
[----:B------:R-:W-:Y:S02]  /*b020*/  ISETP.GE.AND P3, PT, R9, R87, PT ;  /* 0x000000570900720c */ /* 0x000fe40003f66270 */
[----:B------:R-:W-:Y:S02]  /*b030*/  FSEL R42, R66, -INF , !P0 ;  /* 0xff800000422a7808 */ /* 0x000fe40004000000 */
[----:B------:R-:W-:Y:S02]  /*b040*/  ISETP.GE.AND P0, PT, R57, 0x3, PT ;  /* 0x000000033900780c */ /* 0x000fe40003f06270 */
[----:B------:R-:W-:-:S02]  /*b050*/  FSEL R29, R92, -INF , !P4 ;  /* 0xff8000005c1d7808 */ /* 0x000fc40006000000 */
[----:B------:R-:W-:Y:S02]  /*b060*/  FSEL R32, R93, -INF , !P1 ;  /* 0xff8000005d207808 */ /* 0x000fe40004800000 */
[----:B------:R-:W-:Y:S02]  /*b070*/  FSEL R31, R95, -INF , !P3 ;  /* 0xff8000005f1f7808 */ /* 0x000fe40005800000 */
[CC--:B------:R-:W-:Y:S02]  /*b080*/  ISETP.GE.AND P4, PT, R5.reuse, R84.reuse, PT ;  /* 0x000000540500720c */ /* 0x0c0fe40003f86270 */
[----:B------:R-:W-:Y:S01]  /*b090*/  ISETP.GE.AND P1, PT, R5, R87, PT ;  /* 0x000000570500720c */ /* 0x000fe20003f26270 */
[C---:B------:R-:W-:Y:S01]  /*b0a0*/  VIADD R5, R85.reuse, 0xffffff71 ;  /* 0xffffff7155057836 */ /* 0x040fe20000000000 */
[----:B------:R-:W-:Y:S01]  /*b0b0*/  ISETP.GE.AND P3, PT, R4, R84, PT ;  /* 0x000000540400720c */ /* 0x000fe20003f66270 */
[C---:B------:R-:W-:Y:S01]  /*b0c0*/  VIADD R4, R85.reuse, 0xffffff78 ;  /* 0xffffff7855047836 */ /* 0x040fe20000000000 */
[----:B------:R-:W-:Y:S01]  /*b0d0*/  FSEL R33, R88, -INF , !P6 ;  /* 0xff80000058217808 */ /* 0x000fe20007000000 */
[----:B------:R-:W-:Y:S01]  /*b0e0*/  VIADD R85, R85, 0xffffff79 ;  /* 0xffffff7955557836 */ /* 0x000fe20000000000 */
[----:B------:R-:W-:-:S02]  /*b0f0*/  FSEL R34, R90, -INF , !P5 ;  /* 0xff8000005a227808 */ /* 0x000fc40006800000 */
[-C--:B------:R-:W-:Y:S02]  /*b100*/  ISETP.GE.AND P2, PT, R5, R84.reuse, PT ;  /* 0x000000540500720c */ /* 0x080fe40003f46270 */
[----:B------:R-:W-:Y:S02]  /*b110*/  FSEL R40, R89, -INF , !P4 ;  /* 0xff80000059287808 */ /* 0x000fe40006000000 */
[----:B------:R-:W-:Y:S02]  /*b120*/  FSEL R35, R91, -INF , !P1 ;  /* 0xff8000005b237808 */ /* 0x000fe40004800000 */
[----:B------:R-:W-:Y:S02]  /*b130*/  FSEL R41, R64, -INF , !P3 ;  /* 0xff80000040297808 */ /* 0x000fe40005800000 */
[----:B------:R-:W-:Y:S02]  /*b140*/  ISETP.GE.AND P5, PT, R5, R87, PT ;  /* 0x000000570500720c */ /* 0x000fe40003fa6270 */
[----:B------:R-:W-:-:S02]  /*b150*/  ISETP.GE.AND P6, PT, R4, R84, PT ;  /* 0x000000540400720c */ /* 0x000fc40003fc6270 */
[C---:B------:R-:W-:Y:S02]  /*b160*/  ISETP.GE.AND P4, PT, R85.reuse, R84, PT ;  /* 0x000000545500720c */ /* 0x040fe40003f86270 */
        /* <DEDUP_REMOVED lines=13> */
[----:B------:R-:W2:Y:S01]  /*b240*/  LDCU.64 UR8, c[0x0][0x3a0] ;  /* 0x00007400ff0877ac */ /* 0x000ea20008000a00 */
[----:B------:R-:W-:-:S03]  /*b250*/  MOV R8, RZ ;  /* 0x000000ff00087202 */ /* 0x000fc60000000f00 */
[C---:B------:R-:W-:Y:S02]  /*b260*/  VIADD R12, R6.reuse, 0xfffffe80 ;  /* 0xfffffe80060c7836 */ /* 0x040fe40000000000 */
[----:B------:R-:W-:-:S05]  /*b270*/  VIADD R6, R6, 0xffffff00 ;  /* 0xffffff0006067836 */ /* 0x000fca0000000000 */
        /* <DEDUP_REMOVED lines=8> */
[----:B-1----:R-:W-:-:S04]  /*b300*/  IMAD.MOV R13, RZ, RZ, -R9 ;  /* 0x000000ffff0d7224 */ /* 0x002fc800078e0a09 */
[----:B------:R-:W-:-:S04]  /*b310*/  IMAD R13, R13, R4, RZ ;  /* 0x000000040d0d7224 */ /* 0x000fc800078e02ff */
[----:B------:R-:W-:Y:S01]  /*b320*/  IMAD.HI.U32 R13, R9, R13, R8 ;  /* 0x0000000d090d7227 */ /* 0x000fe200078e0008 */
[----:B------:R-:W-:Y:S02]  /*b330*/  IABS R8, R12 ;  /* 0x0000000c00087213 */ /* 0x000fe40000000000 */
[----:B------:R-:W-:-:S03]  /*b340*/  LOP3.LUT R12, R12, R5, RZ, 0x3c, !PT ;  /* 0x000000050c0c7212 */ /* 0x000fc600078e3cff */
        /* <DEDUP_REMOVED lines=43> */
.L_x_3371:
[----:B------:R-:W-:Y:S01]  /*b600*/  UMOV UR4, URZ ;  /* 0x000000ff00047c82 */ /* 0x000fe20008000000 */
[----:B------:R-:W-:Y:S01]  /*b610*/  IMAD.SHL.U32 R4, R60, 0x80, RZ ;  /* 0x000000803c047824 */ /* 0x000fe200078e00ff */
[----:B------:R-:W-:-:S05]  /*b620*/  IADD3 R5, P0, PT, RZ, -UR4, RZ ;  /* 0x80000004ff057c10 */ /* 0x000fca000ff1e0ff */
[----:B------:R-:W-:-:S05]  /*b630*/  IMAD.X R4, RZ, RZ, ~R4, P0 ;  /* 0x000000ffff047224 */ /* 0x000fca00000e0e04 */
[----:B------:R-:W-:-:S04]  /*b640*/  SHF.R.S64 R5, R5, 0x1f, R4 ;  /* 0x0000001f05057819 */ /* 0x000fc80000001004 */
[----:B------:R-:W-:-:S04]  /*b650*/  IADD3 R142, P0, PT, R5, R142, RZ ;  /* 0x0000008e058e7210 */ /* 0x000fc80007f1e0ff */
[----:B------:R-:W-:-:S09]  /*b660*/  LEA.HI.X.SX32 R143, R4, R143, 0x1, P0 ;  /* 0x0000008f048f7211 */ /* 0x000fd200000f0eff */
.L_x_3372:
[CC--:B------:R-:W-:Y:S01]  /*b670*/  @!P2 LEA R6, P0, R60.reuse, R142.reuse, 0x6 ;  /* 0x0000008e3c06a211 */ /* 0x0c0fe200078030ff */
[----:B------:R-:W-:Y:S01]  /*b680*/  @!PT LDS RZ, [RZ] ;  /* 0x00000000fffff984 */ /* 0x000fe20000000800 */
[----:B------:R-:W-:Y:S01]  /*b690*/  @!PT LDS RZ, [RZ] ;  /* 0x00000000fffff984 */ /* 0x000fe20000000800 */
[----:B------:R-:W-:Y:S01]  /*b6a0*/  @!PT LDS RZ, [RZ] ;  /* 0x00000000fffff984 */ /* 0x000fe20000000800 */
[----:B------:R1:W-:Y:S01]  /*b6b0*/  @!P2 LDGSTS.E.BYPASS.LTC128B.128 [R151+0x1000], desc[UR6][R142.64] ;  /* 0x010000008e97afae */ /* 0x0003e2000b981a06 */
[CC--:B------:R-:W-:Y:S02]  /*b6c0*/  @!P2 IADD3 R4, P3, P1, R3.reuse, R142.reuse, R3 ;  /* 0x0000008e0304a210 */ /* 0x0c0fe4000797e003 */
[----:B------:R-:W-:Y:S01]  /*b6d0*/  @!P2 LEA.HI.X R7, R60, R143, R61, 0x6, P0 ;  /* 0x0000008f3c07a211 */ /* 0x000fe200000f343d */
[----:B------:R1:W-:Y:S01]  /*b6e0*/  @P2 STS.128 [R151+0x1000], RZ ;  /* 0x001000ff97002388 */ /* 0x0003e20000000c00 */
[----:B------:R-:W-:Y:S02]  /*b6f0*/  @!P2 IADD3 R8, P5, P4, R3, R142, R3 ;  /* 0x0000008e0308a210 */ /* 0x000fe40007cbe003 */
[----:B------:R-:W-:Y:S01]  /*b700*/  @!P2 IADD3 R4, P0, PT, R4, R3, RZ ;  /* 0x000000030404a210 */ /* 0x000fe20007f1e0ff */
[----:B------:R-:W-:Y:S01]  /*b710*/  @!PT LDS RZ, [RZ] ;  /* 0x00000000fffff984 */ /* 0x000fe20000000800 */
[----:B------:R-:W-:Y:S01]  /*b720*/  @!PT LDS RZ, [RZ] ;  /* 0x00000000fffff984 */ /* 0x000fe20000000800 */
[----:B------:R-:W-:Y:S01]  /*b730*/  @!PT LDS RZ, [RZ] ;  /* 0x00000000fffff984 */ /* 0x000fe20000000800 */
[----:B------:R1:W-:Y:S01]  /*b740*/  @!P2 LDGSTS.E.BYPASS.LTC128B.128 [R151+0x1800], desc[UR6][R6.64] ;  /* 0x018000000697afae */ /* 0x0003e2000b981a06 */
[----:B------:R-:W-:-:S02]  /*b750*/  @!P2 IADD3.X R3, PT, PT, R56, R143, R56, P3, P1 ;  /* 0x0000008f3803a210 */ /* 0x000fc40001fe2438 */
[--C-:B------:R-:W-:Y:S01]  /*b760*/  @!P2 IADD3.X R9, PT, PT, R56, R143, R56.reuse, P5, P4 ;  /* 0x0000008f3809a210 */ /* 0x100fe20002fe8438 */
        /* <DEDUP_REMOVED lines=13> */
.L_x_3370:
[----:B-1----:R-:W-:Y:S01]  /*b840*/  FMNMX3.FTZ R6, R2, R117, R119, !PT ;  /* 0x0000007502067276 */ /* 0x002fe20007810077 */
        /* <DEDUP_REMOVED lines=33> */
[----:B------:R-:W-:Y:S01]  /*ba60*/  LOP3.LUT P2, RZ, R137, 0x4, RZ, 0xc0, !PT ;  /* 0x0000000489ff7812 */ /* 0x000fe2000784c0ff */
[----:B------:R-:W2:Y:S01]  /*ba70*/  SHFL.BFLY PT, R4, R3, 0x2, 0x1f ;  /* 0x0c401f0003047f89 */ /* 0x000ea200000e0000 */
[----:B------:R-:W-:-:S03]  /*ba80*/  VIMNMX R57, PT, PT, R57, 0x2, !PT ;  /* 0x0000000239397848 */ /* 0x000fc60007fe0100 */
[----:B------:R-:W3:Y:S01]  /*ba90*/  SHFL.BFLY PT, R5, R6, 0x2, 0x1f ;  /* 0x0c401f0006057f89 */ /* 0x000ee200000e0000 */
[----:B------:R-:W-:Y:S02]  /*baa0*/  IADD3 R155, PT, PT, R57, -0x3, RZ ;  /* 0xfffffffd399b7810 */ /* 0x000fe40007ffe0ff */
[----:B--2---:R-:W-:Y:S02]  /*bab0*/  FMNMX.FTZ R4, R3, R4, !PT ;  /* 0x0000000403047209 */ /* 0x004fe40007810000 */
[----:B---3--:R-:W-:-:S03]  /*bac0*/  FMNMX.FTZ R5, R6, R5, !PT ;  /* 0x0000000506057209 */ /* 0x008fc60007810000 */
[----:B------:R-:W2:Y:S04]  /*bad0*/  SHFL.BFLY PT, R51, R4, 0x1, 0x1f ;  /* 0x0c201f0004337f89 */ /* 0x000ea800000e0000 */
[----:B------:R-:W3:Y:S01]  /*bae0*/  SHFL.BFLY PT, R50, R5, 0x1, 0x1f ;  /* 0x0c201f0005327f89 */ /* 0x000ee200000e0000 */
[----:B--2---:R-:W-:Y:S02]  /*baf0*/  FMNMX.FTZ R51, R4, R51, !PT ;  /* 0x0000003304337209 */ /* 0x004fe40007810000 */
[----:B---3--:R-:W-:-:S03]  /*bb00*/  FMNMX.FTZ R50, R5, R50, !PT ;  /* 0x0000003205327209 */ /* 0x008fc60007810000 */
[C---:B-1----:R-:W-:Y:S01]  /*bb10*/  FMUL.FTZ R49, R51.reuse, UR4 ;  /* 0x0000000433317c20 */ /* 0x042fe20008410000 */
[C---:B------:R-:W-:Y:S01]  /*bb20*/  FSETP.NEU.FTZ.AND P1, PT, R51.reuse, -INF , PT ;  /* 0xff8000003300780b */ /* 0x040fe20003f3d000 */
[----:B------:R-:W1:Y:S01]  /*bb30*/  LDSM.16.MT88.4 R4, [R138+0x3000] ;  /* 0x003000008a04783b */ /* 0x000e620000004200 */
        /* <DEDUP_REMOVED lines=15> */
[----:B------:R-:W2:Y:S01]  /*bc30*/  LDSM.16.MT88.4 R8, [R0] ;  /* 0x000000000008783b */ /* 0x000ea20000004200 */
[--C-:B------:R-:W-:Y:S01]  /*bc40*/  FFMA.FTZ R53, R123, UR4, -R49.reuse ;  /* 0x000000047b357c23 */ /* 0x100fe20008010831 */
[----:B------:R-:W-:Y:S01]  /*bc50*/  FFMA.FTZ R52, R121, UR4, -R49 ;  /* 0x0000000479347c23 */ /* 0x000fe20008010831 */
[--C-:B------:R-:W-:Y:S01]  /*bc60*/  FFMA.FTZ R61, R115, UR4, -R3.reuse ;  /* 0x00000004733d7c23 */ /* 0x100fe20008010803 */
        /* <DEDUP_REMOVED lines=8> */
[--C-:B------:R-:W-:Y:S01]  /*bcf0*/  FFMA.FTZ R67, R59, UR4, -R3.reuse ;  /* 0x000000043b437c23 */ /* 0x100fe20008010803 */
[--C-:B------:R-:W-:Y:S01]  /*bd00*/  FFMA.FTZ R63, R97, UR4, -R3.reuse ;  /* 0x00000004613f7c23 */ /* 0x100fe20008010803 */
[----:B------:R-:W-:Y:S01]  /*bd10*/  FFMA.FTZ R58, R99, UR4, -R3 ;  /* 0x00000004633a7c23 */ /* 0x000fe20008010803 */
        /* <DEDUP_REMOVED lines=14> */
[----:B------:R-:W-:Y:S01]  /*be00*/  FFMA.FTZ R93, R106, UR4, -R49 ;  /* 0x000000046a5d7c23 */ /* 0x000fe20008010831 */
[--C-:B------:R-:W-:Y:S01]  /*be10*/  FFMA.FTZ R100, R104, UR4, -R3.reuse ;  /* 0x0000000468647c23 */ /* 0x100fe20008010803 */
[----:B------:R-:W5:Y:S01]  /*be20*/  MUFU.EX2 R85, R85 ;  /* 0x0000005500557308 */ /* 0x000f620000000800 */
[----:B------:R-:W-:Y:S01]  /*be30*/  FFMA.FTZ R92, R110, UR4, -R3 ;  /* 0x000000046e5c7c23 */ /* 0x000fe20008010803 */
[----:B----4-:R-:W-:Y:S01]  /*be40*/  F2FP.F16.F32.PACK_AB R14, R52, R53 ;  /* 0x00000035340e723e */ /* 0x010fe200000000ff */
[----:B------:R-:W-:Y:S01]  /*be50*/  FFMA.FTZ R103, R38, UR4, -R49 ;  /* 0x0000000426677c23 */ /* 0x000fe20008010831 */
[----:B------:R-:W4:Y:S01]  /*be60*/  MUFU.EX2 R65, R65 ;  /* 0x0000004100417308 */ /* 0x000f220000000800 */
[--C-:B------:R-:W-:Y:S01]  /*be70*/  FFMA.FTZ R99, R28, UR4, -R3.reuse ;  /* 0x000000041c637c23 */ /* 0x100fe20008010803 */
        /* <DEDUP_REMOVED lines=8> */
[-C--:B-----5:R-:W-:Y:S01]  /*bf00*/  FMUL.FTZ R68, R68, R85.reuse ;  /* 0x0000005544447220 */ /* 0x0a0fe20000410000 */
[-C--:B------:R-:W-:Y:S01]  /*bf10*/  FMUL.FTZ R69, R69, R85.reuse ;  /* 0x0000005545457220 */ /* 0x080fe20000410000 */
[-C--:B------:R-:W-:Y:S01]  /*bf20*/  FMUL.FTZ R72, R72, R85.reuse ;  /* 0x0000005548487220 */ /* 0x080fe20000410000 */
[----:B------:R-:W-:Y:S01]  /*bf30*/  FMUL.FTZ R73, R73, R85 ;  /* 0x0000005549497220 */ /* 0x000fe20000410000 */
[-C--:B----4-:R-:W-:Y:S01]  /*bf40*/  FMUL.FTZ R70, R70, R65.reuse ;  /* 0x0000004146467220 */ /* 0x090fe20000410000 */
[-C--:B------:R-:W-:Y:S01]  /*bf50*/  FMUL.FTZ R71, R71, R65.reuse ;  /* 0x0000004147477220 */ /* 0x080fe20000410000 */
[-C--:B------:R-:W-:Y:S01]  /*bf60*/  FMUL.FTZ R74, R74, R65.reuse ;  /* 0x000000414a4a7220 */ /* 0x080fe20000410000 */
[----:B------:R-:W-:Y:S01]  /*bf70*/  FMUL.FTZ R75, R75, R65 ;  /* 0x000000414b4b7220 */ /* 0x000fe20000410000 */
[-C--:B------:R-:W-:Y:S01]  /*bf80*/  FMUL.FTZ R16, R76, R85.reuse ;  /* 0x000000554c107220 */ /* 0x080fe20000410000 */
[----:B------:R-:W-:Y:S01]  /*bf90*/  FMUL.FTZ R17, R77, R85 ;  /* 0x000000554d117220 */ /* 0x000fe20000410000 */
[-C--:B------:R-:W-:Y:S01]  /*bfa0*/  FMUL.FTZ R18, R78, R65.reuse ;  /* 0x000000414e127220 */ /* 0x080fe20000410000 */
[----:B------:R-:W-:Y:S01]  /*bfb0*/  FMUL.FTZ R19, R79, R65 ;  /* 0x000000414f137220 */ /* 0x000fe20000410000 */
[----:B---3--:R-:W-:Y:S01]  /*bfc0*/  F2FP.F16.F32.PACK_AB R15, R2, R55 ;  /* 0x00000037020f723e */ /* 0x008fe200000000ff */
[-C--:B------:R-:W-:Y:S01]  /*bfd0*/  FMUL.FTZ R80, R80, R85.reuse ;  /* 0x0000005550507220 */ /* 0x080fe20000410000 */
[----:B------:R-:W-:Y:S01]  /*bfe0*/  FMUL.FTZ R81, R81, R85 ;  /* 0x0000005551517220 */ /* 0x000fe20000410000 */
[-C--:B------:R-:W-:Y:S01]  /*bff0*/  FMUL.FTZ R82, R82, R65.reuse ;  /* 0x0000004152527220 */ /* 0x080fe20000410000 */
[----:B------:R-:W-:Y:S01]  /*c000*/  FMUL.FTZ R83, R83, R65 ;  /* 0x0000004153537220 */ /* 0x000fe20000410000 */
[----:B------:R-:W-:Y:S01]  /*c010*/  MUFU.EX2 R56, R56 ;  /* 0x0000003800387308 */ /* 0x000fe20000000800 */
[--C-:B------:R-:W-:Y:S01]  /*c020*/  FFMA.FTZ R76, R164, UR4, -R49.reuse ;  /* 0x00000004a44c7c23 */ /* 0x100fe20008010831 */
[C---:B-1----:R-:W-:Y:S01]  /*c030*/  HMMA.16816.F32 R68, R12.reuse, R4, R68 ;  /* 0x000000040c44723c */ /* 0x042fe20000001844 */
[----:B------:R-:W-:Y:S01]  /*c040*/  FFMA.FTZ R77, R154, UR4, -R49 ;  /* 0x000000049a4d7c23 */ /* 0x000fe20008010831 */
[----:B------:R-:W-:Y:S01]  /*c050*/  MUFU.EX2 R66, R66 ;  /* 0x0000004200427308 */ /* 0x000fe20000000800 */
[--C-:B------:R-:W-:Y:S01]  /*c060*/  FFMA.FTZ R78, R134, UR4, -R3.reuse ;  /* 0x00000004864e7c23 */ /* 0x100fe20008010803 */
[----:B------:R-:W-:Y:S01]  /*c070*/  FFMA.FTZ R79, R152, UR4, -R3 ;  /* 0x00000004984f7c23 */ /* 0x000fe20008010803 */
[----:B------:R-:W-:Y:S01]  /*c080*/  FFMA.FTZ R157, R157, R85, R84 ;  /* 0x000000559d9d7223 */ /* 0x000fe20000010054 */
[----:B------:R-:W1:Y:S01]  /*c090*/  MUFU.EX2 R59, R101 ;  /* 0x00000065003b7308 */ /* 0x000e620000000800 */
[--C-:B------:R-:W-:Y:S01]  /*c0a0*/  FFMA.FTZ R84, R112, UR4, -R49.reuse ;  /* 0x0000000470547c23 */ /* 0x100fe20008010831 */
[C---:B------:R-:W-:Y:S01]  /*c0b0*/  HMMA.16816.F32 R4, R12.reuse, R6, R72 ;  /* 0x000000060c04723c */ /* 0x040fe20000001848 */
[--C-:B------:R-:W-:Y:S01]  /*c0c0*/  FFMA.FTZ R73, R107, UR4, -R49.reuse ;  /* 0x000000046b497c23 */ /* 0x100fe20008010831 */
[----:B------:R-:W-:Y:S01]  /*c0d0*/  MUFU.EX2 R67, R67 ;  /* 0x0000004300437308 */ /* 0x000fe20000000800 */
[--C-:B------:R-:W-:Y:S01]  /*c0e0*/  FFMA.FTZ R75, R162, UR4, -R49.reuse ;  /* 0x00000004a24b7c23 */ /* 0x100fe20008010831 */
[----:B------:R-:W-:Y:S01]  /*c0f0*/  FFMA.FTZ R74, R160, UR4, -R49 ;  /* 0x00000004a04a7c23 */ /* 0x000fe20008010831 */
[--C-:B------:R-:W-:Y:S01]  /*c100*/  FFMA.FTZ R72, R156, UR4, -R3.reuse ;  /* 0x000000049c487c23 */ /* 0x100fe20008010803 */
[----:B------:R-:W3:Y:S01]  /*c110*/  MUFU.EX2 R64, R64 ;  /* 0x0000004000407308 */ /* 0x000ee20000000800 */
[----:B------:R-:W-:Y:S01]  /*c120*/  FFMA.FTZ R85, R114, UR4, -R3 ;  /* 0x0000000472557c23 */ /* 0x000fe20008010803 */
[C---:B--2---:R-:W-:Y:S01]  /*c130*/  HMMA.16816.F32 R16, R12.reuse, R8, R16 ;  /* 0x000000080c10723c */ /* 0x044fe20000001810 */
[----:B------:R-:W-:Y:S01]  /*c140*/  FADD.FTZ R102, R60, R157 ;  /* 0x0000009d3c667221 */ /* 0x000fe20000010000 */
[----:B------:R-:W2:Y:S01]  /*c150*/  MUFU.EX2 R73, R73 ;  /* 0x0000004900497308 */ /* 0x000ea20000000800 */
[----:B------:R-:W-:Y:S01]  /*c160*/  FFMA.FTZ R60, R96, UR4, -R49 ;  /* 0x00000004603c7c23 */ /* 0x000fe20008010831 */
[----:B-1----:R-:W-:Y:S01]  /*c170*/  F2FP.F16.F32.PACK_AB R26, R59, R66 ;  /* 0x000000423b1a723e */ /* 0x002fe200000000ff */
[----:B------:R-:W-:Y:S01]  /*c180*/  FFMA.FTZ R101, R158, R65, R61 ;  /* 0x000000419e657223 */ /* 0x000fe2000001003d */
[----:B------:R-:W-:Y:S01]  /*c190*/  MUFU.EX2 R63, R63 ;  /* 0x0000003f003f7308 */ /* 0x000fe20000000800 */
[----:B------:R-:W-:Y:S01]  /*c1a0*/  FFMA.FTZ R65, R98, UR4, -R49 ;  /* 0x0000000462417c23 */ /* 0x000fe20008010831 */
[----:B------:R-:W-:Y:S01]  /*c1b0*/  HMMA.16816.F32 R8, R12, R10, R80 ;  /* 0x0000000a0c08723c */ /* 0x000fe20000001850 */
[----:B------:R-:W1:Y:S01]  /*c1c0*/  LDSM.16.MT88.4 R12, [R0+0x400] ;  /* 0x00040000000c783b */ /* 0x000e620000004200 */
[----:B------:R-:W4:Y:S01]  /*c1d0*/  MUFU.EX2 R58, R58 ;  /* 0x0000003a003a7308 */ /* 0x000f220000000800 */
[----:B------:R-:W-:Y:S01]  /*c1e0*/  FFMA.FTZ R81, R132, UR4, -R3 ;  /* 0x0000000484517c23 */ /* 0x000fe20008010803 */
[----:B---3--:R-:W-:Y:S01]  /*c1f0*/  F2FP.F16.F32.PACK_AB R25, R64, R67 ;  /* 0x000000434019723e */ /* 0x008fe200000000ff */
[--C-:B------:R-:W-:Y:S01]  /*c200*/  FFMA.FTZ R80, R128, UR4, -R49.reuse ;  /* 0x0000000480507c23 */ /* 0x100fe20008010831 */
[----:B------:R-:W-:Y:S01]  /*c210*/  MUFU.EX2 R75, R75 ;  /* 0x0000004b004b7308 */ /* 0x000fe20000000800 */
[----:B------:R-:W-:Y:S01]  /*c220*/  FFMA.FTZ R82, R122, UR4, -R49 ;  /* 0x000000047a527c23 */ /* 0x000fe20008010831 */
[----:B--2---:R-:W-:Y:S01]  /*c230*/  F2FP.F16.F32.PACK_AB R24, R73, R56 ;  /* 0x000000384918723e */ /* 0x004fe200000000ff */
[----:B------:R-:W-:Y:S01]  /*c240*/  FFMA.FTZ R83, R124, UR4, -R3 ;  /* 0x000000047c537c23 */ /* 0x000fe20008010803 */
[----:B------:R-:W2:Y:S01]  /*c250*/  MUFU.EX2 R76, R76 ;  /* 0x0000004c004c7308 */ /* 0x000ea20000000800 */
[----:B------:R-:W-:Y:S01]  /*c260*/  FFMA.FTZ R61, R62, UR4, -R49 ;  /* 0x000000043e3d7c23 */ /* 0x000fe20008010831 */
[----:B------:R-:W-:Y:S01]  /*c270*/  FADD.FTZ R96, R54, R101 ;  /* 0x0000006536607221 */ /* 0x000fe20000010000 */
[--C-:B------:R-:W-:Y:S01]  /*c280*/  FFMA.FTZ R98, R37, UR4, -R3.reuse ;  /* 0x0000000425627c23 */ /* 0x100fe20008010803 */
[----:B------:R-:W-:Y:S01]  /*c290*/  MUFU.EX2 R74, R74 ;  /* 0x0000004a004a7308 */ /* 0x000fe20000000800 */
[--C-:B------:R-:W-:Y:S01]  /*c2a0*/  FFMA.FTZ R101, R39, UR4, -R3.reuse ;  /* 0x0000000427657c23 */ /* 0x100fe20008010803 */
[----:B----4-:R-:W-:Y:S01]  /*c2b0*/  F2FP.F16.F32.PACK_AB R27, R58, R63 ;  /* 0x0000003f3a1b723e */ /* 0x010fe200000000ff */
[----:B------:R-:W-:Y:S01]  /*c2c0*/  FFMA.FTZ R62, R36, UR4, -R3 ;  /* 0x00000004243e7c23 */ /* 0x000fe20008010803 */
[----:B------:R-:W-:Y:S01]  /*c2d0*/  MUFU.EX2 R77, R77 ;  /* 0x0000004d004d7308 */ /* 0x000fe20000000800 */
[----:B------:R-:W-:Y:S01]  /*c2e0*/  LDSM.16.MT88.4 R36, [R0+0x1400] ;  /* 0x001400000024783b */ /* 0x000fe20000004200 */
[----:B------:R-:W-:Y:S01]  /*c2f0*/  FADD.FTZ R53, R53, R102 ;  /* 0x0000006635357221 */ /* 0x000fe20000010000 */
[----:B------:R-:W-:Y:S01]  /*c300*/  FADD.FTZ R55, R55, R96 ;  /* 0x0000006037377221 */ /* 0x000fe20000010000 */
[----:B------:R-:W-:Y:S01]  /*c310*/  MUFU.EX2 R81, R81 ;  /* 0x0000005100517308 */ /* 0x000fe20000000800 */
[C---:B------:R-:W-:Y:S01]  /*c320*/  HMMA.16816.F32 R68, R24.reuse, R20, R68 ;  /* 0x000000141844723c */ /* 0x040fe20000001844 */
[----:B------:R-:W-:Y:S01]  /*c330*/  FADD.FTZ R53, R52, R53 ;  /* 0x0000003534357221 */ /* 0x000fe20000010000 */
[----:B------:R-:W-:Y:S01]  /*c340*/  FADD.FTZ R52, R2, R55 ;  /* 0x0000003702347221 */ /* 0x000fe20000010000 */
[----:B------:R-:W3:Y:S01]  /*c350*/  MUFU.EX2 R78, R78 ;  /* 0x0000004e004e7308 */ /* 0x000ee20000000800 */
[----:B------:R-:W-:Y:S01]  /*c360*/  FFMA.FTZ R96, R29, UR4, -R49 ;  /* 0x000000041d607c23 */ /* 0x000fe20008010831 */
[----:B------:R-:W-:Y:S01]  /*c370*/  FADD.FTZ R56, R56, R53 ;  /* 0x0000003538387221 */ /* 0x000fe20000010000 */
[----:B------:R-:W-:Y:S01]  /*c380*/  FADD.FTZ R67, R67, R52 ;  /* 0x0000003443437221 */ /* 0x000fe20000010000 */
[----:B------:R-:W-:Y:S01]  /*c390*/  MUFU.EX2 R79, R79 ;  /* 0x0000004f004f7308 */ /* 0x000fe20000000800 */
[C---:B------:R-:W-:Y:S01]  /*c3a0*/  HMMA.16816.F32 R4, R24.reuse, R22, R4 ;  /* 0x000000161804723c */ /* 0x040fe20000001804 */
[----:B------:R-:W4:Y:S01]  /*c3b0*/  LDSM.16.MT88.4 R20, [R138+0x3800] ;  /* 0x003800008a14783b */ /* 0x000f220000004200 */
[----:B------:R-:W-:Y:S01]  /*c3c0*/  FADD.FTZ R73, R73, R56 ;  /* 0x0000003849497221 */ /* 0x000fe20000010000 */
[----:B------:R-:W5:Y:S01]  /*c3d0*/  MUFU.EX2 R72, R72 ;  /* 0x0000004800487308 */ /* 0x000f620000000800 */
[----:B------:R-:W-:Y:S01]  /*c3e0*/  FADD.FTZ R64, R64, R67 ;  /* 0x0000004340407221 */ /* 0x000fe20000010000 */
[----:B------:R-:W-:Y:S01]  /*c3f0*/  FFMA.FTZ R29, R32, UR4, -R49 ;  /* 0x00000004201d7c23 */ /* 0x000fe20008010831 */
[----:B------:R-:W-:Y:S01]  /*c400*/  FADD.FTZ R66, R66, R73 ;  /* 0x0000004942427221 */ /* 0x000fe20000010000 */
[----:B------:R-:W-:Y:S01]  /*c410*/  MUFU.EX2 R80, R80 ;  /* 0x0000005000507308 */ /* 0x000fe20000000800 */
[----:B------:R-:W-:Y:S01]  /*c420*/  FADD.FTZ R63, R63, R64 ;  /* 0x000000403f3f7221 */ /* 0x000fe20000010000 */
[----:B------:R-:W-:Y:S01]  /*c430*/  FFMA.FTZ R157, R46, UR4, -R49 ;  /* 0x000000042e9d7c23 */ /* 0x000fe20008010831 */
[----:B-1----:R-:W-:Y:S01]  /*c440*/  HMMA.16816.F32 R16, R24, R12, R16 ;  /* 0x0000000c1810723c */ /* 0x002fe20000001810 */
[----:B------:R-:W1:Y:S01]  /*c450*/  MUFU.EX2 R91, R91 ;  /* 0x0000005b005b7308 */ /* 0x000e620000000800 */
[----:B------:R-:W-:Y:S01]  /*c460*/  FADD.FTZ R66, R59, R66 ;  /* 0x000000423b427221 */ /* 0x000fe20000010000 */
[----:B------:R-:W-:Y:S01]  /*c470*/  FADD.FTZ R58, R58, R63 ;  /* 0x0000003f3a3a7221 */ /* 0x000fe20000010000 */
[--C-:B------:R-:W-:Y:S01]  /*c480*/  FFMA.FTZ R158, R48, UR4, -R3.reuse ;  /* 0x00000004309e7c23 */ /* 0x100fe20008010803 */
[----:B------:R-:W-:Y:S01]  /*c490*/  MUFU.EX2 R87, R87 ;  /* 0x0000005700577308 */ /* 0x000fe20000000800 */
[----:B------:R-:W-:-:S02]  /*c4a0*/  FFMA.FTZ R47, R47, UR4, -R3 ;  /* 0x000000042f2f7c23 */ /* 0x000fc40008010803 */
[----:B------:R-:W-:Y:S01]  /*c4b0*/  HMMA.16816.F32 R8, R24, R14, R8 ;  /* 0x0000000e1808723c */ /* 0x000fe20000001808 */
[----:B------:R-:W1:Y:S01]  /*c4c0*/  LDSM.16.MT88.4 R12, [R0+0x800] ;  /* 0x00080000000c783b */ /* 0x000e620000004200 */
[----:B--2---:R-:W-:Y:S01]  /*c4d0*/  F2FP.F16.F32.PACK_AB R24, R76, R75 ;  /* 0x0000004b4c18723e */ /* 0x004fe200000000ff */
        /* <DEDUP_REMOVED lines=14> */
[----:B------:R-:W3:Y:S02]  /*c5c0*/  MUFU.EX2 R83, R83 ;  /* 0x0000005300537308 */ /* 0x000ee40000000800 */
[----:B------:R-:W-:Y:S01]  /*c5d0*/  FADD.FTZ R79, R72, R79 ;  /* 0x0000004f484f7221 */ /* 0x000fe20000010000 */
[C---:B----4-:R-:W-:Y:S01]  /*c5e0*/  HMMA.16816.F32 R68, R24.reuse, R20, R68 ;  /* 0x000000141844723c */ /* 0x050fe20000001844 */
[----:B------:R-:W-:Y:S01]  /*c5f0*/  MUFU.EX2 R94, R94 ;  /* 0x0000005e005e7308 */ /* 0x000fe20000000800 */
[----:B------:R-:W-:Y:S03]  /*c600*/  LDSM.16.MT88.4 R72, [R138+0x4c00] ;  /* 0x004c00008a48783b */ /* 0x000fe60000004200 */
[----:B------:R-:W4:Y:S03]  /*c610*/  MUFU.EX2 R95, R95 ;  /* 0x0000005f005f7308 */ /* 0x000f260000000800 */
        /* <DEDUP_REMOVED lines=8> */
[----:B------:R-:W4:Y:S01]  /*c6a0*/  LDSM.16.MT88.4 R12, [R0+0xc00] ;  /* 0x000c0000000c783b */ /* 0x000f220000004200 */
[----:B------:R-:W-:Y:S01]  /*c6b0*/  F2FP.F16.F32.PACK_AB R24, R91, R80 ;  /* 0x000000505b18723e */ /* 0x000fe200000000ff */
[----:B------:R-:W-:Y:S01]  /*c6c0*/  MUFU.EX2 R92, R92 ;  /* 0x0000005c005c7308 */ /* 0x000fe20000000800 */
[----:B--2---:R-:W-:Y:S01]  /*c6d0*/  F2FP.F16.F32.PACK_AB R25, R89, R90 ;  /* 0x0000005a5919723e */ /* 0x004fe200000000ff */
[----:B------:R-:W-:Y:S01]  /*c6e0*/  FADD.FTZ R80, R80, R77 ;  /* 0x0000004d50507221 */ /* 0x000fe20000010000 */
[----:B------:R-:W-:Y:S01]  /*c6f0*/  F2FP.F16.F32.PACK_AB R26, R82, R87 ;  /* 0x00000057521a723e */ /* 0x000fe200000000ff */
[----:B------:R-:W2:Y:S01]  /*c700*/  MUFU.EX2 R85, R85 ;  /* 0x0000005500557308 */ /* 0x000ea20000000800 */
[----:B---3--:R-:W-:Y:S01]  /*c710*/  F2FP.F16.F32.PACK_AB R27, R83, R88 ;  /* 0x00000058531b723e */ /* 0x008fe200000000ff */
[----:B------:R-:W-:Y:S01]  /*c720*/  FADD.FTZ R90, R90, R79 ;  /* 0x0000004f5a5a7221 */ /* 0x000fe20000010000 */
[----:B------:R-:W-:Y:S01]  /*c730*/  FADD.FTZ R80, R91, R80 ;  /* 0x000000505b507221 */ /* 0x000fe20000010000 */
[----:B------:R-:W-:Y:S02]  /*c740*/  MUFU.EX2 R60, R60 ;  /* 0x0000003c003c7308 */ /* 0x000fe40000000800 */
[----:B------:R-:W-:Y:S01]  /*c750*/  FADD.FTZ R89, R89, R90 ;  /* 0x0000005a59597221 */ /* 0x000fe20000010000 */
[----:B------:R-:W-:Y:S01]  /*c760*/  FADD.FTZ R87, R87, R80 ;  /* 0x0000005057577221 */ /* 0x000fe20000010000 */
[----:B------:R-:W3:Y:S02]  /*c770*/  MUFU.EX2 R65, R65 ;  /* 0x0000004100417308 */ /* 0x000ee40000000800 */
[----:B------:R-:W-:Y:S01]  /*c780*/  FADD.FTZ R88, R88, R89 ;  /* 0x0000005958587221 */ /* 0x000fe20000010000 */
[----:B------:R-:W-:Y:S01]  /*c790*/  FADD.FTZ R87, R82, R87 ;  /* 0x0000005752577221 */ /* 0x000fe20000010000 */
[----:B------:R-:W-:Y:S02]  /*c7a0*/  MUFU.EX2 R61, R61 ;  /* 0x0000003d003d7308 */ /* 0x000fe40000000800 */
[----:B------:R-:W-:Y:S01]  /*c7b0*/  FADD.FTZ R88, R83, R88 ;  /* 0x0000005853587221 */ /* 0x000fe20000010000 */
[C---:B-----5:R-:W-:Y:S01]  /*c7c0*/  HMMA.16816.F32 R68, R24.reuse, R20, R68 ;  /* 0x000000141844723c */ /* 0x060fe20000001844 */
[----:B------:R-:W-:Y:S01]  /*c7d0*/  MUFU.EX2 R28, R103 ;  /* 0x00000067001c7308 */ /* 0x000fe20000000800 */
[----:B------:R-:W-:Y:S03]  /*c7e0*/  LDSM.16.MT88.4 R80, [R0+0x1c00] ;  /* 0x001c00000050783b */ /* 0x000fe60000004200 */
[----:B------:R-:W-:Y:S03]  /*c7f0*/  MUFU.EX2 R99, R99 ;  /* 0x0000006300637308 */ /* 0x000fe60000000800 */
[C---:B------:R-:W-:Y:S01]  /*c800*/  HMMA.16816.F32 R4, R24.reuse, R22, R4 ;  /* 0x000000161804723c */ /* 0x040fe20000001804 */
[----:B------:R-:W5:Y:S01]  /*c810*/  LDSM.16.MT88.4 R20, [R138+0x4000] ;  /* 0x004000008a14783b */ /* 0x000f620000004200 */
[----:B------:R1:W3:Y:S04]  /*c820*/  MUFU.EX2 R54, R98 ;  /* 0x0000006200367308 */ /* 0x0002e80000000800 */
[----:B------:R-:W-:Y:S02]  /*c830*/  MUFU.EX2 R101, R101 ;  /* 0x0000006500657308 */ /* 0x000fe40000000800 */
[C---:B----4-:R-:W-:Y:S02]  /*c840*/  HMMA.16816.F32 R16, R24.reuse, R12, R16 ;  /* 0x0000000c1810723c */ /* 0x050fe40000001810 */
[----:B------:R-:W4:Y:S04]  /*c850*/  MUFU.EX2 R62, R62 ;  /* 0x0000003e003e7308 */ /* 0x000f280000000800 */
[----:B------:R-:W-:Y:S01]  /*c860*/  MUFU.EX2 R32, R96 ;  /* 0x0000006000207308 */ /* 0x000fe20000000800 */
[--C-:B-1----:R-:W-:Y:S01]  /*c870*/  FFMA.FTZ R98, R33, UR4, -R49.reuse ;  /* 0x0000000421627c23 */ /* 0x102fe20008010831 */
[----:B------:R-:W-:Y:S01]  /*c880*/  FFMA.FTZ R33, R40, UR4, -R49 ;  /* 0x0000000428217c23 */ /* 0x000fe20008010831 */
[----:B------:R-:W-:Y:S01]  /*c890*/  HMMA.16816.F32 R8, R24, R14, R8 ;  /* 0x0000000e1808723c */ /* 0x000fe20000001808 */
[----:B------:R-:W1:Y:S01]  /*c8a0*/  LDSM.16.MT88.4 R12, [R0+0x1000] ;  /* 0x00100000000c783b */ /* 0x000e620000004200 */
[----:B------:R-:W-:Y:S01]  /*c8b0*/  F2FP.F16.F32.PACK_AB R24, R95, R94 ;  /* 0x0000005e5f18723e */ /* 0x000fe200000000ff */
[----:B------:R-:W4:Y:S01]  /*c8c0*/  MUFU.EX2 R29, R29 ;  /* 0x0000001d001d7308 */ /* 0x000f220000000800 */
        /* <DEDUP_REMOVED lines=8> */
[----:B------:R-:W-:Y:S02]  /*c950*/  MUFU.EX2 R30, R30 ;  /* 0x0000001e001e7308 */ /* 0x000fe40000000800 */
[----:B------:R-:W-:Y:S02]  /*c960*/  FADD.FTZ R93, R84, R93 ;  /* 0x0000005d545d7221 */ /* 0x000fe40000010000 */
[----:B------:R-:W2:Y:S01]  /*c970*/  MUFU.EX2 R31, R31 ;  /* 0x0000001f001f7308 */ /* 0x000ea20000000800 */
[C---:B-----5:R-:W-:Y:S03]  /*c980*/  HMMA.16816.F32 R68, R24.reuse, R20, R68 ;  /* 0x000000141844723c */ /* 0x060fe60000001844 */
[----:B------:R-:W-:Y:S04]  /*c990*/  MUFU.EX2 R34, R34 ;  /* 0x0000002200227308 */ /* 0x000fe80000000800 */
[----:B------:R-:W5:Y:S01]  /*c9a0*/  MUFU.EX2 R35, R35 ;  /* 0x0000002300237308 */ /* 0x000f620000000800 */
[C---:B------:R-:W-:Y:S01]  /*c9b0*/  HMMA.16816.F32 R4, R24.reuse, R22, R4 ;  /* 0x000000161804723c */ /* 0x040fe20000001804 */
[----:B------:R-:W2:Y:S02]  /*c9c0*/  LDSM.16.MT88.4 R20, [R138+0x4400] ;  /* 0x004400008a14783b */ /* 0x000ea40000004200 */
[----:B------:R-:W-:Y:S04]  /*c9d0*/  MUFU.EX2 R157, R157 ;  /* 0x0000009d009d7308 */ /* 0x000fe80000000800 */
[----:B------:R-:W-:Y:S01]  /*c9e0*/  MUFU.EX2 R158, R158 ;  /* 0x0000009e009e7308 */ /* 0x000fe20000000800 */
[----:B-1----:R-:W-:Y:S01]  /*c9f0*/  HMMA.16816.F32 R16, R24, R12, R16 ;  /* 0x0000000c1810723c */ /* 0x002fe20000001810 */
[----:B---3--:R-:W-:Y:S01]  /*ca00*/  F2FP.F16.F32.PACK_AB R12, R65, R60 ;  /* 0x0000003c410c723e */ /* 0x008fe200000000ff */
[----:B------:R-:W-:Y:S01]  /*ca10*/  FADD.FTZ R60, R60, R93 ;  /* 0x0000005d3c3c7221 */ /* 0x000fe20000010000 */
[----:B------:R-:W-:-:S03]  /*ca20*/  F2FP.F16.F32.PACK_AB R13, R54, R99 ;  /* 0x00000063360d723e */ /* 0x000fc600000000ff */
[----:B------:R-:W-:Y:S02]  /*ca30*/  FADD.FTZ R60, R65, R60 ;  /* 0x0000003c413c7221 */ /* 0x000fe40000010000 */
[----:B------:R-:W-:Y:S01]  /*ca40*/  HMMA.16816.F32 R8, R24, R14, R8 ;  /* 0x0000000e1808723c */ /* 0x000fe20000001808 */
[----:B------:R-:W-:Y:S01]  /*ca50*/  F2FP.F16.F32.PACK_AB R14, R28, R61 ;  /* 0x0000003d1c0e723e */ /* 0x000fe200000000ff */
[----:B------:R-:W1:Y:S01]  /*ca60*/  LDSM.16.MT88.4 R24, [R138+0x4800] ;  /* 0x004800008a18783b */ /* 0x000e620000004200 */
[----:B----4-:R-:W-:Y:S01]  /*ca70*/  F2FP.F16.F32.PACK_AB R15, R62, R101 ;  /* 0x000000653e0f723e */ /* 0x010fe200000000ff */
[----:B------:R-:W-:-:S04]  /*ca80*/  FADD.FTZ R61, R61, R60 ;  /* 0x0000003c3d3d7221 */ /* 0x000fc80000010000 */
[----:B------:R-:W-:-:S04]  /*ca90*/  FADD.FTZ R61, R28, R61 ;  /* 0x0000003d1c3d7221 */ /* 0x000fc80000010000 */
[----:B------:R-:W-:Y:S01]  /*caa0*/  HMMA.16816.F32 R16, R12, R36, R16 ;  /* 0x000000240c10723c */ /* 0x000fe20000001810 */
[----:B------:R-:W-:Y:S01]  /*cab0*/  FADD.FTZ R37, R97, R88 ;  /* 0x0000005861257221 */ /* 0x000fe20000010000 */
[----:B------:R-:W-:-:S03]  /*cac0*/  FFMA.FTZ R36, R42, UR4, -R3 ;  /* 0x000000042a247c23 */ /* 0x000fc60008010803 */
[----:B------:R-:W-:-:S03]  /*cad0*/  FADD.FTZ R37, R100, R37 ;  /* 0x0000002564257221 */ /* 0x000fc60000010000 */
[C---:B------:R-:W-:Y:S01]  /*cae0*/  HMMA.16816.F32 R8, R12.reuse, R38, R8 ;  /* 0x000000260c08723c */ /* 0x040fe20000001808 */
[----:B------:R-:W-:Y:S07]  /*caf0*/  MUFU.EX2 R36, R36 ;  /* 0x0000002400247308 */ /* 0x000fee0000000800 */
[----:B--2---:R-:W-:Y:S01]  /*cb00*/  HMMA.16816.F32 R68, R12, R20, R68 ;  /* 0x000000140c44723c */ /* 0x004fe20000001844 */
[----:B------:R-:W-:Y:S01]  /*cb10*/  F2FP.F16.F32.PACK_AB R20, R29, R32 ;  /* 0x000000201d14723e */ /* 0x000fe200000000ff */
[----:B------:R-:W-:Y:S01]  /*cb20*/  FADD.FTZ R32, R32, R61 ;  /* 0x0000003d20207221 */ /* 0x000fe20000010000 */
[----:B------:R-:W-:-:S03]  /*cb30*/  F2FP.F16.F32.PACK_AB R21, R31, R30 ;  /* 0x0000001e1f15723e */ /* 0x000fc600000000ff */
[----:B------:R-:W-:Y:S02]  /*cb40*/  FADD.FTZ R29, R29, R32 ;  /* 0x000000201d1d7221 */ /* 0x000fe40000010000 */
[----:B------:R-:W-:Y:S01]  /*cb50*/  HMMA.16816.F32 R4, R12, R22, R4 ;  /* 0x000000160c04723c */ /* 0x000fe20000001804 */
[----:B------:R2:W3:Y:S01]  /*cb60*/  LDSM.16.MT88.4 R12, [R0+0x1800] ;  /* 0x00180000000c783b */ /* 0x0004e20000004200 */
[----:B------:R-:W-:Y:S01]  /*cb70*/  F2FP.F16.F32.PACK_AB R22, R33, R2 ;  /* 0x000000022116723e */ /* 0x000fe200000000ff */
[----:B------:R-:W-:Y:S01]  /*cb80*/  FADD.FTZ R2, R2, R29 ;  /* 0x0000001d02027221 */ /* 0x000fe20000010000 */
[----:B-----5:R-:W-:-:S03]  /*cb90*/  F2FP.F16.F32.PACK_AB R23, R35, R34 ;  /* 0x000000222317723e */ /* 0x020fc600000000ff */
[----:B------:R-:W-:-:S05]  /*cba0*/  FADD.FTZ R2, R33, R2 ;  /* 0x0000000221027221 */ /* 0x000fca0000010000 */
[----:B-1----:R-:W-:Y:S01]  /*cbb0*/  HMMA.16816.F32 R68, R20, R24, R68 ;  /* 0x000000181444723c */ /* 0x002fe20000001844 */
[--C-:B------:R-:W-:Y:S01]  /*cbc0*/  FFMA.FTZ R25, R41, UR4, -R49.reuse ;  /* 0x0000000429197c23 */ /* 0x100fe20008010831 */
[----:B------:R-:W-:-:S05]  /*cbd0*/  FFMA.FTZ R24, R44, UR4, -R49 ;  /* 0x000000042c187c23 */ /* 0x000fca0008010831 */
[----:B------:R-:W-:Y:S01]  /*cbe0*/  MUFU.EX2 R25, R25 ;  /* 0x0000001900197308 */ /* 0x000fe20000000800 */
[----:B------:R-:W-:Y:S01]  /*cbf0*/  HMMA.16816.F32 R4, R20, R26, R4 ;  /* 0x0000001a1404723c */ /* 0x000fe20000001804 */
[----:B------:R-:W-:Y:S02]  /*cc00*/  FFMA.FTZ R27, R43, UR4, -R3 ;  /* 0x000000042b1b7c23 */ /* 0x000fe40008010803 */
[----:B------:R-:W-:Y:S01]  /*cc10*/  MUFU.EX2 R24, R24 ;  /* 0x0000001800187308 */ /* 0x000fe20000000800 */
[----:B--2---:R-:W-:-:S03]  /*cc20*/  MOV R0, R50 ;  /* 0x0000003200007202 */ /* 0x004fc60000000f00 */
[----:B------:R-:W-:Y:S04]  /*cc30*/  MUFU.EX2 R26, R45 ;  /* 0x0000002d001a7308 */ /* 0x000fe80000000800 */
[----:B------:R-:W1:Y:S04]  /*cc40*/  MUFU.EX2 R27, R27 ;  /* 0x0000001b001b7308 */ /* 0x000e680000000800 */
[----:B------:R-:W2:Y:S01]  /*cc50*/  MUFU.EX2 R3, R47 ;  /* 0x0000002f00037308 */ /* 0x000ea20000000800 */
[----:B---3--:R-:W-:Y:S01]  /*cc60*/  HMMA.16816.F32 R16, R20, R12, R16 ;  /* 0x0000000c1410723c */ /* 0x008fe20000001810 */
[----:B------:R-:W-:Y:S01]  /*cc70*/  FADD.FTZ R12, R92, R37 ;  /* 0x000000255c0c7221 */ /* 0x000fe20000010000 */
[----:B-1----:R-:W-:-:S03]  /*cc80*/  F2FP.F16.F32.PACK_AB R13, R27, R36 ;  /* 0x000000241b0d723e */ /* 0x002fc600000000ff */
[----:B------:R-:W-:-:S03]  /*cc90*/  FADD.FTZ R12, R85, R12 ;  /* 0x0000000c550c7221 */ /* 0x000fc60000010000 */
[----:B------:R-:W-:Y:S01]  /*cca0*/  HMMA.16816.F32 R8, R20, R14, R8 ;  /* 0x0000000e1408723c */ /* 0x000fe20000001808 */
[----:B------:R-:W-:Y:S01]  /*ccb0*/  FADD.FTZ R99, R99, R12 ;  /* 0x0000000c63637221 */ /* 0x000fe20000010000 */
[----:B------:R-:W-:Y:S01]  /*ccc0*/  F2FP.F16.F32.PACK_AB R12, R24, R25 ;  /* 0x00000019180c723e */ /* 0x000fe200000000ff */
[----:B------:R-:W-:Y:S01]  /*ccd0*/  FADD.FTZ R25, R25, R2 ;  /* 0x0000000219197221 */ /* 0x000fe20000010000 */
[----:B------:R-:W-:Y:S01]  /*cce0*/  F2FP.F16.F32.PACK_AB R14, R157, R26 ;  /* 0x0000001a9d0e723e */ /* 0x000fe200000000ff */
[----:B------:R-:W-:Y:S01]  /*ccf0*/  FADD.FTZ R54, R54, R99 ;  /* 0x0000006336367221 */ /* 0x000fe20000010000 */
[----:B--2---:R-:W-:Y:S01]  /*cd00*/  F2FP.F16.F32.PACK_AB R15, R158, R3 ;  /* 0x000000039e0f723e */ /* 0x004fe200000000ff */
[----:B------:R-:W-:Y:S01]  /*cd10*/  FADD.FTZ R25, R24, R25 ;  /* 0x0000001918197221 */ /* 0x000fe20000010000 */
[----:B------:R-:W-:Y:S01]  /*cd20*/  MOV R2, R51 ;  /* 0x0000003300027202 */ /* 0x000fe20000000f00 */
[----:B------:R-:W-:Y:S02]  /*cd30*/  FADD.FTZ R101, R101, R54 ;  /* 0x0000003665657221 */ /* 0x000fe40000010000 */
[----:B------:R-:W-:-:S02]  /*cd40*/  FADD.FTZ R26, R26, R25 ;  /* 0x000000191a1a7221 */ /* 0x000fc40000010000 */
[----:B------:R-:W-:Y:S01]  /*cd50*/  FADD.FTZ R101, R62, R101 ;  /* 0x000000653e657221 */ /* 0x000fe20000010000 */
[----:B------:R-:W-:Y:S01]  /*cd60*/  HMMA.16816.F32 R68, R12, R72, R68 ;  /* 0x000000480c44723c */ /* 0x000fe20000001844 */
[----:B------:R-:W-:Y:S02]  /*cd70*/  FADD.FTZ R157, R157, R26 ;  /* 0x0000001a9d9d7221 */ /* 0x000fe40000010000 */
        /* <DEDUP_REMOVED lines=9> */
[----:B------:R-:W-:-:S04]  /*ce10*/  FADD.FTZ R3, R3, R36 ;  /* 0x0000002403037221 */ /* 0x000fc80000010000 */
[----:B------:R-:W-:-:S13]  /*ce20*/  FADD.FTZ R158, R158, R3 ;  /* 0x000000039e9e7221 */ /* 0x000fda0000010000 */
.L_x_3367:
        /* <DEDUP_REMOVED lines=19> */
.L_x_3377:
[C---:B------:R-:W-:Y:S01]  /*cf60*/  LOP3.LUT R149, R137.reuse, 0x18, RZ, 0xc0, !PT ;  /* 0x0000001889957812 */ /* 0x040fe200078ec0ff */
[----:B------:R-:W1:Y:S01]  /*cf70*/  @!P2 LDC R160, c[0x0][0x3c0] ;  /* 0x0000f000ffa0ab82 */ /* 0x000e620000000800 */
[----:B------:R-:W-:Y:S01]  /*cf80*/  @!P2 IADD3 R5, P0, PT, RZ, -R154, RZ ;  /* 0x8000009aff05a210 */ /* 0x000fe20007f1e0ff */
[----:B------:R-:W-:Y:S01]  /*cf90*/  IMAD.SHL.U32 R148, R137, 0x8, RZ ;  /* 0x0000000889947824 */ /* 0x000fe200078e00ff */
[----:B------:R-:W-:Y:S04]  /*cfa0*/  DEPBAR.LE SB0, 0x0 ;  /* 0x000080000000791a */ /* 0x000fe80000000000 */
[C---:B------:R-:W-:Y:S01]  /*cfb0*/  LOP3.LUT R2, R148.reuse, 0xd8, RZ, 0xc0, !PT ;  /* 0x000000d894027812 */ /* 0x040fe200078ec0ff */
[----:B------:R-:W2:Y:S01]  /*cfc0*/  LDC R151, c[0x0][0x3c4] ;  /* 0x0000f100ff977b82 */ /* 0x000ea20000000800 */
[----:B------:R-:W-:Y:S01]  /*cfd0*/  LOP3.LUT R0, R148, 0x1f20, RZ, 0xc0, !PT ;  /* 0x00001f2094007812 */ /* 0x000fe200078ec0ff */
[----:B------:R-:W1:Y:S01]  /*cfe0*/  S2R R137, SR_TID.X ;  /* 0x0000000000897919 */ /* 0x000e620000002100 */
[----:B------:R-:W-:Y:S01]  /*cff0*/  LOP3.LUT R159, R2, R149, RZ, 0x3c, !PT ;  /* 0x00000095029f7212 */ /* 0x000fe200078e3cff */
[----:B------:R-:W-:Y:S01]  /*d000*/  IMAD.MOV.U32 R2, RZ, RZ, R144 ;  /* 0x000000ffff027224 */ /* 0x000fe200078e0090 */
[----:B------:R-:W-:Y:S03]  /*d010*/  LOP3.LUT R150, R148, 0x18, RZ, 0xc0, !PT ;  /* 0x0000001894967812 */ /* 0x000fe600078ec0ff */
[----:B------:R-:W-:Y:S01]  /*d020*/  BAR.SYNC.DEFER_BLOCKING 0x0 ;  /* 0x0000000000007b1d */ /* 0x000fe20000010000 */
[----:B------:R-:W-:Y:S01]  /*d030*/  LOP3.LUT R159, R0, R159, RZ, 0xfc, !PT ;  /* 0x0000009f009f7212 */ /* 0x000fe200078efcff */
[----:B------:R-:W-:Y:S02]  /*d040*/  IMAD.MOV.U32 R0, RZ, RZ, R145 ;  /* 0x000000ffff007224 */ /* 0x000fe400078e0091 */
[----:B-1----:R-:W-:Y:S04]  /*d050*/  @!P2 IMAD.SHL.U32 R4, R160, 0x80, RZ ;  /* 0x00000080a004a824 */ /* 0x002fe800078e00ff */
[----:B------:R-:W-:Y:S05]  /*d060*/  @!P2 IMAD.X R4, RZ, RZ, ~R4, P0 ;  /* 0x000000ffff04a224 */ /* 0x000fea00000e0e04 */
[----:B------:R-:W-:Y:S04]  /*d070*/  @!P2 SHF.R.S64 R5, R5, 0x1f, R4 ;  /* 0x0000001f0505a819 */ /* 0x000fe80000001004 */
[----:B------:R-:W-:Y:S04]  /*d080*/  @!P2 IADD3 R144, P0, PT, R144, R5, RZ ;  /* 0x000000059090a210 */ /* 0x000fe80007f1e0ff */
[----:B------:R-:W-:Y:S01]  /*d090*/  @!P2 LEA.HI.X.SX32 R145, R4, R145, 0x1, P0 ;  /* 0x000000910491a211 */ /* 0x000fe200000f0eff */
[----:B--2---:R-:W-:Y:S08]  /*d0a0*/  @!P2 BRA `(.L_x_3374) ;  /* 0x0000000000f4a947 */ /* 0x004ff00003800000 */
        /* <DEDUP_REMOVED lines=61> */
.L_x_3374:
[----:B------:R-:W-:Y:S01]  /*d480*/  ISETP.GE.AND P1, PT, R150, UR12, PT ;  /* 0x0000000c96007c0c */ /* 0x000fe2000bf26270 */
[C---:B------:R-:W-:Y:S01]  /*d490*/  IMAD.SHL.U32 R161, R160.reuse, 0x40, RZ ;  /* 0x00000040a0a17824 */ /* 0x040fe200078e00ff */
[----:B------:R-:W-:Y:S01]  /*d4a0*/  SHF.L.U64.HI R160, R160, 0x6, R151 ;  /* 0x00000006a0a07819 */ /* 0x000fe20000010297 */
[----:B------:R-:W-:Y:S01]  /*d4b0*/  IMAD.SHL.U32 R91, R137, 0x10, RZ ;  /* 0x00000010895b7824 */ /* 0x000fe200078e00ff */
[----:B------:R-:W-:Y:S01]  /*d4c0*/  LEA R151, R159, UR5, 0x1 ;  /* 0x000000059f977c11 */ /* 0x000fe2000f8e08ff */
[----:B------:R-:W-:Y:S01]  /*d4d0*/  IMAD.SHL.U32 R84, R137, 0x20, RZ ;  /* 0x0000002089547824 */ /* 0x000fe200078e00ff */
[----:B------:R-:W-:Y:S01]  /*d4e0*/  IADD3 R162, P0, PT, R161, R144, RZ ;  /* 0x00000090a1a27210 */ /* 0x000fe20007f1e0ff */
[----:B------:R-:W-:Y:S01]  /*d4f0*/  IMAD.SHL.U32 R86, R137, 0x4, RZ ;  /* 0x0000000489567824 */ /* 0x000fe200078e00ff */
[----:B------:R-:W-:Y:S02]  /*d500*/  SHF.R.U32.HI R136, RZ, 0x1, R137 ;  /* 0x00000001ff887819 */ /* 0x000fe40000011689 */
[-C--:B------:R-:W-:Y:S01]  /*d510*/  IADD3 R102, P3, PT, R162, R161.reuse, RZ ;  /* 0x000000a1a2667210 */ /* 0x080fe20007f7e0ff */
[----:B------:R-:W-:Y:S01]  /*d520*/  IMAD.X R163, R160, 0x1, R145, P0 ;  /* 0x00000001a0a37824 */ /* 0x000fe200000e0691 */
[----:B------:R-:W-:Y:S01]  /*d530*/  LOP3.LUT R87, R136, 0x8, RZ, 0xc0, !PT ;  /* 0x0000000888577812 */ /* 0x000fe200078ec0ff */
[----:B------:R-:W-:Y:S01]  /*d540*/  @!PT LDS RZ, [RZ] ;  /* 0x00000000fffff984 */ /* 0x000fe20000000800 */
[----:B------:R-:W-:Y:S01]  /*d550*/  @!PT LDS RZ, [RZ] ;  /* 0x00000000fffff984 */ /* 0x000fe20000000800 */
[----:B------:R-:W-:Y:S01]  /*d560*/  @!PT LDS RZ, [RZ] ;  /* 0x00000000fffff984 */ /* 0x000fe20000000800 */
[----:B------:R-:W-:Y:S01]  /*d570*/  @!P1 LDGSTS.E.BYPASS.LTC128B.128 [R151+0x3000], desc[UR6][R144.64] ;  /* 0x0300000090979fae */ /* 0x000fe2000b981a06 */
[----:B------:R-:W-:Y:S01]  /*d580*/  @!P1 IADD3 R164, P0, PT, R102, R161, RZ ;  /* 0x000000a166a49210 */ /* 0x000fe20007f1e0ff */
[--C-:B------:R-:W-:Y:S01]  /*d590*/  IMAD.X R103, R163, 0x1, R160.reuse, P3 ;  /* 0x00000001a3677824 */ /* 0x100fe200018e06a0 */
[----:B------:R-:W-:Y:S02]  /*d5a0*/  LOP3.LUT R139, R91, 0x3e00, RZ, 0xc0, !PT ;  /* 0x00003e005b8b7812 */ /* 0x000fe400078ec0ff */
[----:B------:R-:W-:Y:S01]  /*d5b0*/  @P1 STS.128 [R151+0x3000], RZ ;  /* 0x003000ff97001388 */ /* 0x000fe20000000c00 */
[----:B------:R-:W-:Y:S01]  /*d5c0*/  LOP3.LUT R89, R137, 0x8, RZ, 0xc0, !PT ;  /* 0x0000000889597812 */ /* 0x000fe200078ec0ff */
[----:B------:R-:W-:Y:S01]  /*d5d0*/  @!P1 IMAD.X R165, R103, 0x1, R160, P0 ;  /* 0x0000000167a59824 */ /* 0x000fe200000e06a0 */
[----:B------:R-:W-:Y:S02]  /*d5e0*/  LOP3.LUT R91, R91, 0x100, RZ, 0xc0, !PT ;  /* 0x000001005b5b7812 */ /* 0x000fe400078ec0ff */
[----:B------:R-:W-:Y:S01]  /*d5f0*/  @!PT LDS RZ, [RZ] ;  /* 0x00000000fffff984 */ /* 0x000fe20000000800 */
[----:B------:R-:W-:Y:S01]  /*d600*/  @!PT LDS RZ, [RZ] ;  /* 0x00000000fffff984 */ /* 0x000fe20000000800 */
[----:B------:R-:W-:Y:S01]  /*d610*/  @!PT LDS RZ, [RZ] ;  /* 0x00000000fffff984 */ /* 0x000fe20000000800 */
[----:B------:R-:W-:Y:S01]  /*d620*/  @!P1 LDGSTS.E.BYPASS.LTC128B.128 [R151+0x3800], desc[UR6][R162.64] ;  /* 0x03800000a2979fae */ /* 0x000fe2000b981a06 */
[--C-:B------:R-:W-:Y:S02]  /*d630*/  LOP3.LUT R0, R87, 0xc0, R84.reuse, 0xf8, !PT ;  /* 0x000000c057007812 */ /* 0x100fe400078ef854 */
[----:B------:R-:W-:Y:S02]  /*d640*/  LOP3.LUT R2, R86, 0x18, RZ, 0xc0, !PT ;  /* 0x0000001856027812 */ /* 0x000fe400078ec0ff */
[----:B------:R-:W-:Y:S01]  /*d650*/  @P1 STS.128 [R151+0x3800], RZ ;  /* 0x003800ff97001388 */ /* 0x000fe20000000c00 */
[--C-:B------:R-:W-:Y:S02]  /*d660*/  LOP3.LUT R87, R139, 0x120, R84.reuse, 0xf8, !PT ;  /* 0x000001208b577812 */ /* 0x100fe400078ef854 */
[--C-:B------:R-:W-:Y:S02]  /*d670*/  LOP3.LUT R89, R89, 0xc0, R84.reuse, 0xf8, !PT ;  /* 0x000000c059597812 */ /* 0x100fe400078ef854 */
[----:B------:R-:W-:Y:S01]  /*d680*/  @!PT LDS RZ, [RZ] ;  /* 0x00000000fffff984 */ /* 0x000fe20000000800 */
[----:B------:R-:W-:Y:S01]  /*d690*/  @!PT LDS RZ, [RZ] ;  /* 0x00000000fffff984 */ /* 0x000fe20000000800 */
[----:B------:R-:W-:Y:S01]  /*d6a0*/  @!PT LDS RZ, [RZ] ;  /* 0x00000000fffff984 */ /* 0x000fe20000000800 */
[----:B------:R1:W-:Y:S01]  /*d6b0*/  @!P1 LDGSTS.E.BYPASS.LTC128B.128 [R151+0x4000], desc[UR6][R102.64] ;  /* 0x0400000066979fae */ /* 0x0003e2000b981a06 */
[----:B------:R-:W-:Y:S02]  /*d6c0*/  LOP3.LUT R91, R91, 0x20, R84, 0xf8, !PT ;  /* 0x000000205b5b7812 */ /* 0x000fe400078ef854 */
[--C-:B------:R-:W-:Y:S02]  /*d6d0*/  LOP3.LUT R0, R87, R0, R2.reuse, 0xf6, !PT ;  /* 0x0000000057007212 */ /* 0x100fe400078ef602 */
[----:B------:R-:W-:Y:S01]  /*d6e0*/  @P1 STS.128 [R151+0x4000], RZ ;  /* 0x004000ff97001388 */ /* 0x000fe20000000c00 */
[----:B------:R-:W-:Y:S01]  /*d6f0*/  LOP3.LUT R2, R91, R89, R2, 0xf6, !PT ;  /* 0x000000595b027212 */ /* 0x000fe200078ef602 */
[----:B------:R-:W-:Y:S01]  /*d700*/  IMAD.MOV.U32 R87, RZ, RZ, 0x20 ;  /* 0x00000020ff577424 */ /* 0x000fe200078e00ff */
[----:B------:R-:W-:Y:S02]  /*d710*/  LEA R0, R0, UR5, 0x1 ;  /* 0x0000000500007c11 */ /* 0x000fe4000f8e08ff */
[----:B------:R-:W-:Y:S01]  /*d720*/  @!PT LDS RZ, [RZ] ;  /* 0x00000000fffff984 */ /* 0x000fe20000000800 */
[----:B------:R-:W-:Y:S01]  /*d730*/  @!PT LDS RZ, [RZ] ;  /* 0x00000000fffff984 */ /* 0x000fe20000000800 */
[----:B------:R-:W-:Y:S01]  /*d740*/  @!PT LDS RZ, [RZ] ;  /* 0x00000000fffff984 */ /* 0x000fe20000000800 */
[----:B------:R2:W-:Y:S01]  /*d750*/  @!P1 LDGSTS.E.BYPASS.LTC128B.128 [R151+0x4800], desc[UR6][R164.64] ;  /* 0x04800000a4979fae */ /* 0x0005e2000b981a06 */
[----:B------:R-:W-:Y:S02]  /*d760*/  LEA R2, R2, UR5, 0x1 ;  /* 0x0000000502027c11 */ /* 0x000fe4000f8e08ff */
[----:B------:R-:W-:Y:S02]  /*d770*/  LOP3.LUT P0, RZ, R137, 0x4, RZ, 0xc0, !PT ;  /* 0x0000000489ff7812 */ /* 0x000fe4000780c0ff */
[----:B------:R-:W-:Y:S01]  /*d780*/  @P1 STS.128 [R151+0x4800], RZ ;  /* 0x004800ff97001388 */ /* 0x000fe20000000c00 */
[----:B------:R-:W-:Y:S02]  /*d790*/  ISETP.NE.AND P3, PT, R155, 0x1, PT ;  /* 0x000000019b00780c */ /* 0x000fe40003f65270 */
[----:B------:R-:W-:Y:S02]  /*d7a0*/  SEL R87, R87, 0xffffffe0, !P0 ;  /* 0xffffffe057577807 */ /* 0x000fe40004000000 */
[----:B------:R5:W-:Y:S03]  /*d7b0*/  LDSM.16.M88.4 R88, [R0] ;  /* 0x000000000058783b */ /* 0x000be60000000200 */
[----:B------:R-:W-:Y:S02]  /*d7c0*/  IMAD.IADD R124, R0, 0x1, R87 ;  /* 0x00000001007c7824 */ /* 0x000fe400078e0257 */
[----:B------:R-:W3:Y:S05]  /*d7d0*/  LDSM.16.M88.4 R92, [R2+0x1000] ;  /* 0x00100000025c783b */ /* 0x000eea0000000200 */
[----:B------:R-:W4:Y:S05]  /*d7e0*/  LDSM.16.M88.4 R96, [R2+0x1400] ;  /* 0x001400000260783b */ /* 0x000f2a0000000200 */
[----:B-1----:R-:W1:Y:S05]  /*d7f0*/  LDSM.16.M88.4 R100, [R2+0x1800] ;  /* 0x001800000264783b */ /* 0x002e6a0000000200 */
[----:B------:R-:W0:Y:S01]  /*d800*/  LDGDEPBAR ;  /* 0x00000000000079af */ /* 0x000e220000000000 */
[----:B-----5:R-:W-:Y:S04]  /*d810*/  IMAD.IADD R0, R87, 0x1, R2 ;  /* 0x0000000157007824 */ /* 0x020fe800078e0202 */
[----:B------:R-:W5:Y:S05]  /*d820*/  LDSM.16.M88.4 R104, [R2+0x1c00] ;  /* 0x001c00000268783b */ /* 0x000f6a0000000200 */
[----:B------:R-:W2:Y:S05]  /*d830*/  LDSM.16.M88.4 R108, [R2+0x2000] ;  /* 0x00200000026c783b */ /* 0x000eaa0000000200 */
[----:B------:R-:W2:Y:S05]  /*d840*/  LDSM.16.M88.4 R112, [R2+0x2400] ;  /* 0x002400000270783b */ /* 0x000eaa0000000200 */
[----:B------:R-:W2:Y:S05]  /*d850*/  LDSM.16.M88.4 R116, [R2+0x2800] ;  /* 0x002800000274783b */ /* 0x000eaa0000000200 */
[----:B------:R-:W2:Y:S01]  /*d860*/  LDSM.16.M88.4 R120, [R2+0x2c00] ;  /* 0x002c00000278783b */ /* 0x000ea20000000200 */
[C---:B---3--:R-:W-:Y:S04]  /*d870*/  HMMA.16816.F32 R4, R88.reuse, R92, RZ ;  /* 0x0000005c5804723c */ /* 0x048fe800000018ff */
[----:B------:R-:W-:Y:S04]  /*d880*/  LDSM.16.M88.4 R124, [R124] ;  /* 0x000000007c7c783b */ /* 0x000fe80000000200 */
[C---:B------:R-:W-:Y:S01]  /*d890*/  HMMA.16816.F32 R8, R88.reuse, R94, RZ ;  /* 0x0000005e5808723c */ /* 0x040fe200000018ff */
[----:B------:R-:W3:Y:S05]  /*d8a0*/  LDSM.16.M88.4 R128, [R0+0x1000] ;  /* 0x001000000080783b */ /* 0x000eea0000000200 */
[----:B------:R-:W3:Y:S02]  /*d8b0*/  LDSM.16.M88.4 R132, [R0+0x1400] ;  /* 0x001400000084783b */ /* 0x000ee40000000200 */
[C---:B----4-:R-:W-:Y:S03]  /*d8c0*/  HMMA.16816.F32 R12, R88.reuse, R96, RZ ;  /* 0x00000060580c723c */ /* 0x050fe600000018ff */
[----:B------:R-:W-:Y:S05]  /*d8d0*/  LDSM.16.M88.4 R92, [R0+0x1c00] ;  /* 0x001c0000005c783b */ /* 0x000fea0000000200 */
[C---:B------:R-:W-:Y:S01]  /*d8e0*/  HMMA.16816.F32 R16, R88.reuse, R98, RZ ;  /* 0x000000625810723c */ /* 0x040fe200000018ff */
[----:B------:R-:W-:Y:S07]  /*d8f0*/  LDSM.16.M88.4 R96, [R0+0x2400] ;  /* 0x002400000060783b */ /* 0x000fee0000000200 */
[C---:B-1----:R-:W-:Y:S08]  /*d900*/  HMMA.16816.F32 R20, R88.reuse, R100, RZ ;  /* 0x000000645814723c */ /* 0x042ff000000018ff */
        /* <DEDUP_REMOVED lines=12> */
[C---:B---3--:R-:W-:Y:S08]  /*d9d0*/  HMMA.16816.F32 R4, R124.reuse, R128, R4 ;  /* 0x000000807c04723c */ /* 0x048ff00000001804 */
[C---:B------:R-:W-:Y:S08]  /*d9e0*/  HMMA.16816.F32 R8, R124.reuse, R130, R8 ;  /* 0x000000827c08723c */ /* 0x040ff00000001808 */
[C---:B------:R-:W-:Y:S08]  /*d9f0*/  HMMA.16816.F32 R12, R124.reuse, R132, R12 ;  /* 0x000000847c0c723c */ /* 0x040ff0000000180c */
[C---:B------:R-:W-:Y:S08]  /*da00*/  HMMA.16816.F32 R16, R124.reuse, R134, R16 ;  /* 0x000000867c10723c */ /* 0x040ff00000001810 */
[C---:B-1----:R-:W-:Y:S08]  /*da10*/  HMMA.16816.F32 R20, R124.reuse, R88, R20 ;  /* 0x000000587c14723c */ /* 0x042ff00000001814 */
[C---:B------:R-:W-:Y:S01]  /*da20*/  HMMA.16816.F32 R24, R124.reuse, R90, R24 ;  /* 0x0000005a7c18723c */ /* 0x040fe20000001818 */
[----:B------:R-:W1:Y:S07]  /*da30*/  LDSM.16.M88.4 R88, [R0+0x2000] ;  /* 0x002000000058783b */ /* 0x000e6e0000000200 */
[C---:B------:R-:W-:Y:S08]  /*da40*/  HMMA.16816.F32 R28, R124.reuse, R92, R28 ;  /* 0x0000005c7c1c723c */ /* 0x040ff0000000181c */
[C---:B------:R-:W-:Y:S01]  /*da50*/  HMMA.16816.F32 R32, R124.reuse, R94, R32 ;  /* 0x0000005e7c20723c */ /* 0x040fe20000001820 */
[----:B------:R-:W-:Y:S07]  /*da60*/  LDSM.16.M88.4 R92, [R0+0x2c00] ;  /* 0x002c0000005c783b */ /* 0x000fee0000000200 */
[C---:B-1----:R-:W-:Y:S08]  /*da70*/  HMMA.16816.F32 R36, R124.reuse, R88, R36 ;  /* 0x000000587c24723c */ /* 0x042ff00000001824 */
[C---:B------:R-:W-:Y:S01]  /*da80*/  HMMA.16816.F32 R40, R124.reuse, R90, R40 ;  /* 0x0000005a7c28723c */ /* 0x040fe20000001828 */
[----:B------:R-:W1:Y:S01]  /*da90*/  LDSM.16.M88.4 R88, [R0+0x2800] ;  /* 0x002800000058783b */ /* 0x000e620000000200 */
[----:B------:R-:W-:Y:S04]  /*daa0*/  DEPBAR.LE SB0, 0x0 ;  /* 0x000080000000791a */ /* 0x000fe80000000000 */
[----:B------:R-:W-:Y:S02]  /*dab0*/  BAR.SYNC.DEFER_BLOCKING 0x0 ;  /* 0x0000000000007b1d */ /* 0x000fe40000010000 */
[C---:B------:R-:W-:Y:S08]  /*dac0*/  HMMA.16816.F32 R44, R124.reuse, R96, R44 ;  /* 0x000000607c2c723c */ /* 0x040ff0000000182c */
[C---:B------:R-:W-:Y:S08]  /*dad0*/  HMMA.16816.F32 R48, R124.reuse, R98, R48 ;  /* 0x000000627c30723c */ /* 0x040ff00000001830 */
[C---:B-1----:R-:W-:Y:S08]  /*dae0*/  HMMA.16816.F32 R52, R124.reuse, R88, R52 ;  /* 0x000000587c34723c */ /* 0x042ff00000001834 */
[C---:B------:R-:W-:Y:S08]  /*daf0*/  HMMA.16816.F32 R56, R124.reuse, R90, R56 ;  /* 0x0000005a7c38723c */ /* 0x040ff00000001838 */
[C---:B------:R-:W-:Y:S08]  /*db00*/  HMMA.16816.F32 R60, R124.reuse, R92, R60 ;  /* 0x0000005c7c3c723c */ /* 0x040ff0000000183c */
[----:B------:R-:W-:Y:S01]  /*db10*/  HMMA.16816.F32 R64, R124, R94, R64 ;  /* 0x0000005e7c40723c */ /* 0x000fe20000001840 */
[----:B------:R-:W-:Y:S08]  /*db20*/  @!UPT UIADD3 URZ, UPT, UPT, URZ, URZ, URZ ;  /* 0x000000fffffff290 */ /* 0x000ff0000fffe0ff */
[----:B------:R-:W-:Y:S11]  /*db30*/  @!P3 BRA `(.L_x_3375) ;  /* 0x0000000400c4b947 */ /* 0x000ff60003800000 */
[----:B------:R-:W1:Y:S08]  /*db40*/  LDC.64 R88, c[0x0][0x4e0] ;  /* 0x00013800ff587b82 */ /* 0x000e700000000a00 */
[----:B------:R-:W2:Y:S08]  /*db50*/  @!P1 LDC R87, c[0x0][0x3bc] ;  /* 0x0000ef00ff579b82 */ /* 0x000eb00000000800 */
[----:B------:R-:W3:Y:S08]  /*db60*/  @!P1 LDC R91, c[0x0][0x3bc] ;  /* 0x0000ef00ff5b9b82 */ /* 0x000ef00000000800 */
[----:B------:R-:W4:Y:S01]  /*db70*/  @!P1 LDC R0, c[0x0][0x3bc] ;  /* 0x0000ef00ff009b82 */ /* 0x000f220000000800 */
        /* <DEDUP_REMOVED lines=11> */
[----:B--234-:R-:W-:Y:S08]  /*dc30*/  @!P2 BRA `(.L_x_3376) ;  /* 0x000000040000a947 */ /* 0x01cff00003800000 */
        /* <DEDUP_REMOVED lines=35> */
[----:B------:R-:W1:Y:S03]  /*de70*/  LDC.64 R88, c[0x0][0x3b8] ;  /* 0x0000ee00ff587b82 */ /* 0x000e660000000a00 */
        /* <DEDUP_REMOVED lines=28> */
.L_x_3376:
[----:B------:R-:W-:Y:S01]  /*e040*/  @!PT LDS RZ, [RZ] ;  /* 0x00000000fffff984 */ /* 0x000fe20000000800 */
[----:B------:R-:W-:Y:S01]  /*e050*/  @!PT LDS RZ, [RZ] ;  /* 0x00000000fffff984 */ /* 0x000fe20000000800 */
[----:B------:R-:W-:Y:S01]  /*e060*/  @!PT LDS RZ, [RZ] ;  /* 0x00000000fffff984 */ /* 0x000fe20000000800 */
[----:B------:R1:W-:Y:S01]  /*e070*/  @!P1 LDGSTS.E.BYPASS.LTC128B.128 [R151+0x1000], desc[UR6][R142.64] ;  /* 0x010000008e979fae */ /* 0x0003e2000b981a06 */
[C---:B------:R-:W-:Y:S01]  /*e080*/  @!P1 IMAD.SHL.U32 R89, R88.reuse, 0x40, RZ ;  /* 0x0000004058599824 */ /* 0x040fe200078e00ff */
[CC--:B------:R-:W-:Y:S02]  /*e090*/  @!P1 LEA R92, P6, R88.reuse, R142.reuse, 0x6 ;  /* 0x0000008e585c9211 */ /* 0x0c0fe400078c30ff */
[----:B------:R1:W-:Y:S01]  /*e0a0*/  @P1 STS.128 [R151+0x1000], RZ ;  /* 0x001000ff97001388 */ /* 0x0003e20000000c00 */
[C---:B------:R-:W-:Y:S01]  /*e0b0*/  @!P1 SHF.L.U64.HI R2, R88.reuse, 0x6, R87 ;  /* 0x0000000658029819 */ /* 0x040fe20000010257 */
[C---:B------:R-:W-:Y:S01]  /*e0c0*/  @!P1 IMAD.SHL.U32 R87, R88.reuse, 0x40, RZ ;  /* 0x0000004058579824 */ /* 0x040fe200078e00ff */
[-C--:B------:R-:W-:Y:S02]  /*e0d0*/  @!P1 IADD3 R90, P4, P3, R89, R142.reuse, R89 ;  /* 0x0000008e595a9210 */ /* 0x080fe40007b9e059 */
[----:B------:R-:W-:Y:S02]  /*e0e0*/  @!P1 LEA.HI.X R93, R88, R143, R0, 0x6, P6 ;  /* 0x0000008f585d9211 */ /* 0x000fe400030f3400 */
[----:B------:R-:W-:Y:S02]  /*e0f0*/  @!P1 IADD3 R90, P5, PT, R90, R89, RZ ;  /* 0x000000595a5a9210 */ /* 0x000fe40007fbe0ff */
[-CC-:B------:R-:W-:Y:S01]  /*e100*/  @!P1 IADD3.X R89, PT, PT, R2, R143.reuse, R2.reuse, P4, P3 ;  /* 0x0000008f02599210 */ /* 0x180fe200027e6402 */
[----:B------:R-:W-:Y:S01]  /*e110*/  @!PT LDS RZ, [RZ] ;  /* 0x00000000fffff984 */ /* 0x000fe20000000800 */
[----:B------:R-:W-:Y:S01]  /*e120*/  @!PT LDS RZ, [RZ] ;  /* 0x00000000fffff984 */ /* 0x000fe20000000800 */
[----:B------:R-:W-:Y:S01]  /*e130*/  @!PT LDS RZ, [RZ] ;  /* 0x00000000fffff984 */ /* 0x000fe20000000800 */
[----:B------:R1:W-:Y:S01]  /*e140*/  @!P1 LDGSTS.E.BYPASS.LTC128B.128 [R151+0x1800], desc[UR6][R92.64] ;  /* 0x018000005c979fae */ /* 0x0003e2000b981a06 */
[----:B------:R-:W-:Y:S02]  /*e150*/  @!P1 IADD3 R94, P4, P3, R87, R142, R87 ;  /* 0x0000008e575e9210 */ /* 0x000fe40007b9e057 */
[----:B------:R-:W-:Y:S01]  /*e160*/  @!P1 SHF.L.U64.HI R84, R88, 0x6, R91 ;  /* 0x0000000658549819 */ /* 0x000fe2000001025b */
[----:B------:R1:W-:Y:S01]  /*e170*/  @P1 STS.128 [R151+0x1800], RZ ;  /* 0x001800ff97001388 */ /* 0x0003e20000000c00 */
[----:B------:R-:W-:Y:S02]  /*e180*/  @!P1 IMAD.X R91, R89, 0x1, R2, P5 ;  /* 0x00000001595b9824 */ /* 0x000fe400028e0602 */
[----:B------:R-:W-:Y:S05]  /*e190*/  @!P1 IADD3.X R95, PT, PT, R84, R143, R84, P4, P3 ;  /* 0x0000008f545f9210 */ /* 0x000fea00027e6454 */
        /* <DEDUP_REMOVED lines=11> */
.L_x_3375:
        /* <DEDUP_REMOVED lines=71> */
[----:B------:R-:W4:Y:S01]  /*e6c0*/  MUFU.EX2 R107, R107 ;  /* 0x0000006b006b7308 */ /* 0x000f220000000800 */
[--C-:B------:R-:W-:Y:S01]  /*e6d0*/  FFMA.FTZ R121, R14, UR4, -R100.reuse ;  /* 0x000000040e797c23 */ /* 0x100fe20008010864 */
[C---:B--2---:R-:W-:Y:S01]  /*e6e0*/  FMUL.FTZ R68, R84.reuse, R68 ;  /* 0x0000004454447220 */ /* 0x044fe20000410000 */
[C---:B------:R-:W-:Y:S07]  /*e6f0*/  FMUL.FTZ R69, R84.reuse, R69 ;  /* 0x0000004554457220 */ /* 0x040fee0000410000 */
[----:B------:R-:W-:Y:S01]  /*e700*/  MUFU.EX2 R108, R108 ;  /* 0x0000006c006c7308 */ /* 0x000fe20000000800 */
[C---:B------:R-:W-:Y:S01]  /*e710*/  FMUL.FTZ R72, R84.reuse, R72 ;  /* 0x0000004854487220 */ /* 0x040fe20000410000 */
[C---:B---3--:R-:W-:Y:S01]  /*e720*/  FMUL.FTZ R70, R3.reuse, R70 ;  /* 0x0000004603467220 */ /* 0x048fe20000410000 */
[C---:B------:R-:W-:Y:S07]  /*e730*/  FMUL.FTZ R71, R3.reuse, R71 ;  /* 0x0000004703477220 */ /* 0x040fee0000410000 */
[----:B------:R-:W2:Y:S01]  /*e740*/  MUFU.EX2 R106, R106 ;  /* 0x0000006a006a7308 */ /* 0x000ea20000000800 */
[C---:B------:R-:W-:Y:S01]  /*e750*/  FMUL.FTZ R73, R84.reuse, R73 ;  /* 0x0000004954497220 */ /* 0x040fe20000410000 */
[C---:B------:R-:W-:Y:S01]  /*e760*/  FMUL.FTZ R74, R3.reuse, R74 ;  /* 0x0000004a034a7220 */ /* 0x040fe20000410000 */
[----:B------:R-:W-:Y:S07]  /*e770*/  FMUL.FTZ R75, R3, R75 ;  /* 0x0000004b034b7220 */ /* 0x000fee0000410000 */
[----:B------:R-:W-:Y:S01]  /*e780*/  MUFU.EX2 R105, R105 ;  /* 0x0000006900697308 */ /* 0x000fe20000000800 */
[C---:B------:R-:W-:Y:S01]  /*e790*/  FMUL.FTZ R76, R84.reuse, R76 ;  /* 0x0000004c544c7220 */ /* 0x040fe20000410000 */
[----:B----4-:R-:W-:Y:S01]  /*e7a0*/  F2FP.F16.F32.PACK_AB R88, R107, R115 ;  /* 0x000000736b58723e */ /* 0x010fe200000000ff */
[----:B------:R-:W-:Y:S07]  /*e7b0*/  FMUL.FTZ R77, R84, R77 ;  /* 0x0000004d544d7220 */ /* 0x000fee0000410000 */
[----:B------:R-:W3:Y:S01]  /*e7c0*/  MUFU.EX2 R104, R104 ;  /* 0x0000006800687308 */ /* 0x000ee20000000800 */
        /* <DEDUP_REMOVED lines=10> */
[C---:B------:R-:W-:Y:S01]  /*e870*/  FMUL.FTZ R80, R84.reuse, R80 ;  /* 0x0000005054507220 */ /* 0x040fe20000410000 */
[----:B------:R-:W-:Y:S01]  /*e880*/  FMUL.FTZ R81, R84, R81 ;  /* 0x0000005154517220 */ /* 0x000fe20000410000 */
[C---:B------:R-:W-:Y:S01]  /*e890*/  FMUL.FTZ R82, R3.reuse, R82 ;  /* 0x0000005203527220 */ /* 0x040fe20000410000 */
[----:B---3--:R-:W-:Y:S01]  /*e8a0*/  F2FP.F16.F32.PACK_AB R90, R104, R105 ;  /* 0x00000069685a723e */ /* 0x008fe200000000ff */
[----:B------:R-:W-:Y:S03]  /*e8b0*/  FMUL.FTZ R83, R3, R83 ;  /* 0x0000005303537220 */ /* 0x000fe60000410000 */
[----:B------:R-:W-:Y:S01]  /*e8c0*/  MUFU.EX2 R113, R113 ;  /* 0x0000007100717308 */ /* 0x000fe20000000800 */
[--C-:B------:R-:W-:Y:S01]  /*e8d0*/  FFMA.FTZ R129, R32, UR4, -R101.reuse ;  /* 0x0000000420817c23 */ /* 0x100fe20008010865 */
[--C-:B------:R-:W-:Y:S01]  /*e8e0*/  FFMA.FTZ R130, R36, UR4, -R101.reuse ;  /* 0x0000000424827c23 */ /* 0x100fe20008010865 */
[----:B------:R-:W-:Y:S07]  /*e8f0*/  FFMA.FTZ R135, R37, UR4, -R101 ;  /* 0x0000000425877c23 */ /* 0x000fee0008010865 */
[----:B------:R-:W3:Y:S01]  /*e900*/  MUFU.EX2 R120, R120 ;  /* 0x0000007800787308 */ /* 0x000ee20000000800 */
[--C-:B------:R-:W-:Y:S01]  /*e910*/  FFMA.FTZ R133, R38, UR4, -R100.reuse ;  /* 0x0000000426857c23 */ /* 0x100fe20008010864 */
[----:B--2---:R-:W-:Y:S01]  /*e920*/  F2FP.F16.F32.PACK_AB R91, R102, R103 ;  /* 0x00000067665b723e */ /* 0x004fe200000000ff */
[--C-:B------:R-:W-:Y:S01]  /*e930*/  FFMA.FTZ R132, R39, UR4, -R100.reuse ;  /* 0x0000000427847c23 */ /* 0x100fe20008010864 */
[----:B------:R-:W-:Y:S01]  /*e940*/  FFMA.FTZ R115, R84, R157, R115 ;  /* 0x0000009d54737223 */ /* 0x000fe20000010073 */
[----:B------:R-:W-:Y:S01]  /*e950*/  LDSM.16.MT88.4 R36, [R138+0x4000] ;  /* 0x004000008a24783b */ /* 0x000fe20000004200 */
[--C-:B------:R-:W-:Y:S01]  /*e960*/  FFMA.FTZ R84, R33, UR4, -R101.reuse ;  /* 0x0000000421547c23 */ /* 0x100fe20008010865 */
[--C-:B------:R-:W-:Y:S01]  /*e970*/  FFMA.FTZ R126, R28, UR4, -R101.reuse ;  /* 0x000000041c7e7c23 */ /* 0x100fe20008010865 */
[--C-:B------:R-:W-:Y:S01]  /*e980*/  FFMA.FTZ R28, R34, UR4, -R100.reuse ;  /* 0x00000004221c7c23 */ /* 0x100fe20008010864 */
[C---:B------:R-:W-:Y:S01]  /*e990*/  HMMA.16816.F32 R68, R88.reuse, R92, R68 ;  /* 0x0000005c5844723c */ /* 0x040fe20000001844 */
[----:B------:R-:W-:Y:S04]  /*e9a0*/  MUFU.EX2 R121, R121 ;  /* 0x0000007900797308 */ /* 0x000fe80000000800 */
[--C-:B------:R-:W-:Y:S01]  /*e9b0*/  FFMA.FTZ R128, R30, UR4, -R100.reuse ;  /* 0x000000041e807c23 */ /* 0x100fe20008010864 */
[--C-:B------:R-:W-:Y:S05]  /*e9c0*/  FFMA.FTZ R30, R35, UR4, -R100.reuse ;  /* 0x00000004231e7c23 */ /* 0x100fea0008010864 */
[----:B------:R-:W2:Y:S01]  /*e9d0*/  MUFU.EX2 R114, R114 ;  /* 0x0000007200727308 */ /* 0x000ea20000000800 */
[C---:B------:R-:W-:Y:S01]  /*e9e0*/  HMMA.16816.F32 R72, R88.reuse, R94, R72 ;  /* 0x0000005e5848723c */ /* 0x040fe20000001848 */
[----:B------:R-:W4:Y:S08]  /*e9f0*/  LDSM.16.MT88.4 R92, [R138+0x3400] ;  /* 0x003400008a5c783b */ /* 0x000f300000004200 */
[----:B------:R-:W-:Y:S01]  /*ea00*/  MUFU.EX2 R117, R117 ;  /* 0x0000007500757308 */ /* 0x000fe20000000800 */
[--C-:B------:R-:W-:Y:S01]  /*ea10*/  FFMA.FTZ R131, R29, UR4, -R101.reuse ;  /* 0x000000041d837c23 */ /* 0x100fe20008010865 */
[--C-:B------:R-:W-:Y:S01]  /*ea20*/  FFMA.FTZ R127, R31, UR4, -R100.reuse ;  /* 0x000000041f7f7c23 */ /* 0x100fe20008010864 */
[--C-:B------:R-:W-:Y:S07]  /*ea30*/  FFMA.FTZ R125, R20, UR4, -R101.reuse ;  /* 0x00000004147d7c23 */ /* 0x100fee0008010865 */
[----:B------:R-:W5:Y:S01]  /*ea40*/  MUFU.EX2 R110, R110 ;  /* 0x0000006e006e7308 */ /* 0x000f620000000800 */
[C---:B-1----:R-:W-:Y:S01]  /*ea50*/  HMMA.16816.F32 R76, R88.reuse, R96, R76 ;  /* 0x00000060584c723c */ /* 0x042fe2000000184c */
[----:B------:R-:W-:Y:S08]  /*ea60*/  LDSM.16.MT88.4 R32, [R87+0xc00] ;  /* 0x000c00005720783b */ /* 0x000ff00000004200 */
[----:B------:R-:W-:Y:S01]  /*ea70*/  MUFU.EX2 R112, R112 ;  /* 0x0000007000707308 */ /* 0x000fe20000000800 */
[--C-:B------:R-:W-:Y:S01]  /*ea80*/  FFMA.FTZ R122, R21, UR4, -R101.reuse ;  /* 0x00000004157a7c23 */ /* 0x100fe20008010865 */
[--C-:B------:R-:W-:Y:S01]  /*ea90*/  FFMA.FTZ R124, R22, UR4, -R100.reuse ;  /* 0x00000004167c7c23 */ /* 0x100fe20008010864 */
[--C-:B------:R-:W-:Y:S07]  /*eaa0*/  FFMA.FTZ R119, R23, UR4, -R100.reuse ;  /* 0x0000000417777c23 */ /* 0x100fee0008010864 */
[----:B------:R-:W1:Y:S01]  /*eab0*/  MUFU.EX2 R109, R109 ;  /* 0x0000006d006d7308 */ /* 0x000e620000000800 */
[----:B------:R-:W-:Y:S01]  /*eac0*/  HMMA.16816.F32 R80, R88, R98, R80 ;  /* 0x000000625850723c */ /* 0x000fe20000001850 */
[----:B------:R-:W4:Y:S02]  /*ead0*/  LDSM.16.MT88.4 R96, [R87+0x400] ;  /* 0x000400005760783b */ /* 0x000f240000004200 */
[----:B---3--:R-:W-:Y:S01]  /*eae0*/  F2FP.F16.F32.PACK_AB R88, R120, R113 ;  /* 0x000000717858723e */ /* 0x008fe200000000ff */
[--C-:B------:R-:W-:Y:S01]  /*eaf0*/  FFMA.FTZ R123, R24, UR4, -R101.reuse ;  /* 0x00000004187b7c23 */ /* 0x100fe20008010865 */
[----:B--2---:R-:W-:Y:S01]  /*eb00*/  F2FP.F16.F32.PACK_AB R89, R114, R121 ;  /* 0x000000797259723e */ /* 0x004fe200000000ff */
[--C-:B------:R-:W-:Y:S01]  /*eb10*/  FFMA.FTZ R116, R25, UR4, -R101.reuse ;  /* 0x0000000419747c23 */ /* 0x100fe20008010865 */
[----:B-----5:R-:W-:Y:S01]  /*eb20*/  F2FP.F16.F32.PACK_AB R90, R110, R117 ;  /* 0x000000756e5a723e */ /* 0x020fe200000000ff */
[--C-:B------:R-:W-:Y:S01]  /*eb30*/  FFMA.FTZ R118, R26, UR4, -R100.reuse ;  /* 0x000000041a767c23 */ /* 0x100fe20008010864 */
[--C-:B------:R-:W-:Y:S01]  /*eb40*/  FFMA.FTZ R111, R27, UR4, -R100.reuse ;  /* 0x000000041b6f7c23 */ /* 0x100fe20008010864 */
[----:B------:R-:W-:Y:S01]  /*eb50*/  MUFU.EX2 R125, R125 ;  /* 0x0000007d007d7308 */ /* 0x000fe20000000800 */
[--C-:B------:R-:W-:Y:S01]  /*eb60*/  FFMA.FTZ R44, R44, UR4, -R101.reuse ;  /* 0x000000042c2c7c23 */ /* 0x100fe20008010865 */
[--C-:B------:R-:W-:Y:S01]  /*eb70*/  FFMA.FTZ R45, R45, UR4, -R101.reuse ;  /* 0x000000042d2d7c23 */ /* 0x100fe20008010865 */
[----:B-1----:R-:W-:Y:S07]  /*eb80*/  F2FP.F16.F32.PACK_AB R91, R109, R112 ;  /* 0x000000706d5b723e */ /* 0x002fee00000000ff */
[----:B------:R-:W1:Y:S01]  /*eb90*/  MUFU.EX2 R122, R122 ;  /* 0x0000007a007a7308 */ /* 0x000e620000000800 */
[--C-:B------:R-:W-:Y:S01]  /*eba0*/  FFMA.FTZ R46, R46, UR4, -R100.reuse ;  /* 0x000000042e2e7c23 */ /* 0x100fe20008010864 */
[--C-:B------:R-:W-:Y:S01]  /*ebb0*/  FFMA.FTZ R47, R47, UR4, -R100.reuse ;  /* 0x000000042f2f7c23 */ /* 0x100fe20008010864 */
[--C-:B------:R-:W-:Y:S07]  /*ebc0*/  FFMA.FTZ R48, R48, UR4, -R101.reuse ;  /* 0x0000000430307c23 */ /* 0x100fee0008010865 */
[----:B------:R-:W-:Y:S01]  /*ebd0*/  MUFU.EX2 R124, R124 ;  /* 0x0000007c007c7308 */ /* 0x000fe20000000800 */
[--C-:B------:R-:W-:Y:S01]  /*ebe0*/  FFMA.FTZ R49, R49, UR4, -R101.reuse ;  /* 0x0000000431317c23 */ /* 0x100fe20008010865 */
[--C-:B------:R-:W-:Y:S01]  /*ebf0*/  FFMA.FTZ R52, R52, UR4, -R101.reuse ;  /* 0x0000000434347c23 */ /* 0x100fe20008010865 */
[----:B------:R-:W-:Y:S07]  /*ec00*/  FFMA.FTZ R54, R54, UR4, -R100 ;  /* 0x0000000436367c23 */ /* 0x000fee0008010864 */
[----:B------:R-:W2:Y:S01]  /*ec10*/  MUFU.EX2 R119, R119 ;  /* 0x0000007700777308 */ /* 0x000ea20000000800 */
[--C-:B------:R-:W-:Y:S01]  /*ec20*/  FFMA.FTZ R56, R56, UR4, -R101.reuse ;  /* 0x0000000438387c23 */ /* 0x100fe20008010865 */
[----:B------:R-:W-:Y:S01]  /*ec30*/  FFMA.FTZ R57, R57, UR4, -R101 ;  /* 0x0000000439397c23 */ /* 0x000fe20008010865 */
[C---:B----4-:R-:W-:Y:S07]  /*ec40*/  HMMA.16816.F32 R68, R88.reuse, R92, R68 ;  /* 0x0000005c5844723c */ /* 0x050fee0000001844 */
[----:B------:R-:W-:Y:S01]  /*ec50*/  MUFU.EX2 R123, R123 ;  /* 0x0000007b007b7308 */ /* 0x000fe20000000800 */
[----:B------:R-:W-:Y:S01]  /*ec60*/  FADD.FTZ R134, R107, R115 ;  /* 0x000000736b867221 */ /* 0x000fe20000010000 */
[----:B------:R-:W-:Y:S08]  /*ec70*/  FFMA.FTZ R108, R3, R158, R108 ;  /* 0x0000009e036c7223 */ /* 0x000ff0000001006c */
[----:B------:R-:W3:Y:S01]  /*ec80*/  MUFU.EX2 R116, R116 ;  /* 0x0000007400747308 */ /* 0x000ee20000000800 */
[----:B------:R-:W-:Y:S01]  /*ec90*/  MOV R3, R2 ;  /* 0x0000000200037202 */ /* 0x000fe20000000f00 */
[----:B------:R-:W-:Y:S01]  /*eca0*/  FADD.FTZ R105, R105, R134 ;  /* 0x0000008669697221 */ /* 0x000fe20000010000 */
[C---:B------:R-:W-:Y:S01]  /*ecb0*/  HMMA.16816.F32 R72, R88.reuse, R94, R72 ;  /* 0x0000005e5848723c */ /* 0x040fe20000001848 */
[----:B------:R-:W4:Y:S06]  /*ecc0*/  LDSM.16.MT88.4 R92, [R138+0x3800] ;  /* 0x003800008a5c783b */ /* 0x000f2c0000004200 */
[----:B------:R-:W-:Y:S01]  /*ecd0*/  MUFU.EX2 R118, R118 ;  /* 0x0000007600767308 */ /* 0x000fe20000000800 */
[----:B------:R-:W-:Y:S01]  /*ece0*/  FADD.FTZ R108, R106, R108 ;  /* 0x0000006c6a6c7221 */ /* 0x000fe20000010000 */
[----:B------:R-:W-:Y:S01]  /*ecf0*/  FADD.FTZ R104, R104, R105 ;  /* 0x0000006968687221 */ /* 0x000fe20000010000 */
[----:B------:R-:W-:Y:S07]  /*ed00*/  FFMA.FTZ R60, R60, UR4, -R101 ;  /* 0x000000043c3c7c23 */ /* 0x000fee0008010865 */
[----:B------:R-:W5:Y:S01]  /*ed10*/  MUFU.EX2 R111, R111 ;  /* 0x0000006f006f7308 */ /* 0x000f620000000800 */
[----:B------:R-:W-:Y:S01]  /*ed20*/  FADD.FTZ R103, R103, R108 ;  /* 0x0000006c67677221 */ /* 0x000fe20000010000 */
[C---:B------:R-:W-:Y:S08]  /*ed30*/  HMMA.16816.F32 R76, R88.reuse, R96, R76 ;  /* 0x00000060584c723c */ /* 0x040ff0000000184c */
[----:B------:R-:W-:Y:S01]  /*ed40*/  MUFU.EX2 R126, R126 ;  /* 0x0000007e007e7308 */ /* 0x000fe20000000800 */
[----:B------:R-:W-:Y:S01]  /*ed50*/  FADD.FTZ R113, R113, R104 ;  /* 0x0000006871717221 */ /* 0x000fe20000010000 */
[----:B------:R-:W-:Y:S01]  /*ed60*/  FADD.FTZ R102, R102, R103 ;  /* 0x0000006766667221 */ /* 0x000fe20000010000 */
[----:B------:R-:W-:Y:S07]  /*ed70*/  FFMA.FTZ R61, R61, UR4, -R101 ;  /* 0x000000043d3d7c23 */ /* 0x000fee0008010865 */
[----:B------:R-:W-:Y:S01]  /*ed80*/  MUFU.EX2 R131, R131 ;  /* 0x0000008300837308 */ /* 0x000fe20000000800 */
[----:B------:R-:W-:Y:S01]  /*ed90*/  FADD.FTZ R120, R120, R113 ;  /* 0x0000007178787221 */ /* 0x000fe20000010000 */
[----:B------:R-:W-:Y:S01]  /*eda0*/  HMMA.16816.F32 R80, R88, R98, R80 ;  /* 0x000000625850723c */ /* 0x000fe20000001850 */
[----:B------:R-:W4:Y:S07]  /*edb0*/  LDSM.16.MT88.4 R96, [R87+0x800] ;  /* 0x000800005760783b */ /* 0x000f2e0000004200 */
[----:B------:R-:W-:Y:S01]  /*edc0*/  MUFU.EX2 R128, R128 ;  /* 0x0000008000807308 */ /* 0x000fe20000000800 */
[----:B-1----:R-:W-:Y:S01]  /*edd0*/  F2FP.F16.F32.PACK_AB R88, R122, R125 ;  /* 0x0000007d7a58723e */ /* 0x002fe200000000ff */
[----:B------:R-:W-:Y:S01]  /*ede0*/  FADD.FTZ R121, R121, R102 ;  /* 0x0000006679797221 */ /* 0x000fe20000010000 */
[----:B--2---:R-:W-:Y:S07]  /*edf0*/  F2FP.F16.F32.PACK_AB R89, R119, R124 ;  /* 0x0000007c7759723e */ /* 0x004fee00000000ff */
[----:B------:R-:W1:Y:S01]  /*ee00*/  MUFU.EX2 R127, R127 ;  /* 0x0000007f007f7308 */ /* 0x000e620000000800 */
[----:B---3--:R-:W-:Y:S01]  /*ee10*/  F2FP.F16.F32.PACK_AB R90, R116, R123 ;  /* 0x0000007b745a723e */ /* 0x008fe200000000ff */
[----:B------:R-:W-:Y:S01]  /*ee20*/  FADD.FTZ R117, R117, R120 ;  /* 0x0000007875757221 */ /* 0x000fe20000010000 */
[----:B-----5:R-:W-:Y:S07]  /*ee30*/  F2FP.F16.F32.PACK_AB R91, R111, R118 ;  /* 0x000000766f5b723e */ /* 0x020fee00000000ff */
[----:B------:R-:W-:Y:S01]  /*ee40*/  MUFU.EX2 R129, R129 ;  /* 0x0000008100817308 */ /* 0x000fe20000000800 */
[----:B------:R-:W-:Y:S01]  /*ee50*/  FADD.FTZ R121, R114, R121 ;  /* 0x0000007972797221 */ /* 0x000fe20000010000 */
[----:B------:R-:W-:Y:S01]  /*ee60*/  FADD.FTZ R110, R110, R117 ;  /* 0x000000756e6e7221 */ /* 0x000fe20000010000 */
[----:B------:R-:W-:Y:S07]  /*ee70*/  FFMA.FTZ R64, R64, UR4, -R101 ;  /* 0x0000000440407c23 */ /* 0x000fee0008010865 */
[----:B------:R-:W2:Y:S01]  /*ee80*/  MUFU.EX2 R84, R84 ;  /* 0x0000005400547308 */ /* 0x000ea20000000800 */
[----:B------:R-:W-:Y:S01]  /*ee90*/  FADD.FTZ R112, R112, R121 ;  /* 0x0000007970707221 */ /* 0x000fe20000010000 */
[----:B------:R-:W-:Y:S08]  /*eea0*/  FADD.FTZ R125, R125, R110 ;  /* 0x0000006e7d7d7221 */ /* 0x000ff00000010000 */
[----:B------:R-:W-:Y:S01]  /*eeb0*/  MUFU.EX2 R130, R130 ;  /* 0x0000008200827308 */ /* 0x000fe20000000800 */
[----:B------:R-:W-:Y:S01]  /*eec0*/  FADD.FTZ R109, R109, R112 ;  /* 0x000000706d6d7221 */ /* 0x000fe20000010000 */
[----:B-1----:R-:W-:Y:S01]  /*eed0*/  F2FP.F16.F32.PACK_AB R29, R127, R128 ;  /* 0x000000807f1d723e */ /* 0x002fe200000000ff */
[----:B------:R-:W-:Y:S07]  /*eee0*/  FADD.FTZ R122, R122, R125 ;  /* 0x0000007d7a7a7221 */ /* 0x000fee0000010000 */
[----:B------:R-:W-:Y:S01]  /*eef0*/  MUFU.EX2 R44, R44 ;  /* 0x0000002c002c7308 */ /* 0x000fe20000000800 */
[----:B------:R-:W-:Y:S01]  /*ef00*/  FADD.FTZ R124, R124, R109 ;  /* 0x0000006d7c7c7221 */ /* 0x000fe20000010000 */
[C---:B----4-:R-:W-:Y:S08]  /*ef10*/  HMMA.16816.F32 R68, R88.reuse, R92, R68 ;  /* 0x0000005c5844723c */ /* 0x050ff00000001844 */
[----:B------:R-:W-:Y:S01]  /*ef20*/  MUFU.EX2 R45, R45 ;  /* 0x0000002d002d7308 */ /* 0x000fe20000000800 */
[----:B------:R-:W-:Y:S09]  /*ef30*/  FADD.FTZ R119, R119, R124 ;  /* 0x0000007c77777221 */ /* 0x000ff20000010000 */
[----:B------:R-:W-:Y:S01]  /*ef40*/  MUFU.EX2 R46, R46 ;  /* 0x0000002e002e7308 */ /* 0x000fe20000000800 */
[----:B------:R-:W-:Y:S01]  /*ef50*/  FADD.FTZ R118, R118, R119 ;  /* 0x0000007776767221 */ /* 0x000fe20000010000 */
[C---:B------:R-:W-:Y:S01]  /*ef60*/  HMMA.16816.F32 R72, R88.reuse, R94, R72 ;  /* 0x0000005e5848723c */ /* 0x040fe20000001848 */
[----:B------:R-:W1:Y:S07]  /*ef70*/  LDSM.16.MT88.4 R92, [R138+0x3c00] ;  /* 0x003c00008a5c783b */ /* 0x000e6e0000004200 */
[----:B------:R-:W-:Y:S01]  /*ef80*/  MUFU.EX2 R47, R47 ;  /* 0x0000002f002f7308 */ /* 0x000fe20000000800 */
[----:B------:R-:W-:Y:S09]  /*ef90*/  FADD.FTZ R111, R111, R118 ;  /* 0x000000766f6f7221 */ /* 0x000ff20000010000 */
[----:B------:R-:W-:Y:S01]  /*efa0*/  MUFU.EX2 R48, R48 ;  /* 0x0000003000307308 */ /* 0x000fe20000000800 */
[----:B------:R-:W-:Y:S01]  /*efb0*/  FADD.FTZ R128, R128, R111 ;  /* 0x0000006f80807221 */ /* 0x000fe20000010000 */
[C---:B------:R-:W-:Y:S08]  /*efc0*/  HMMA.16816.F32 R76, R88.reuse, R96, R76 ;  /* 0x00000060584c723c */ /* 0x040ff0000000184c */
[----:B------:R3:W-:Y:S01]  /*efd0*/  MUFU.EX2 R97, R28 ;  /* 0x0000001c00617308 */ /* 0x0007e20000000800 */
[----:B------:R-:W-:Y:S09]  /*efe0*/  FADD.FTZ R128, R127, R128 ;  /* 0x000000807f807221 */ /* 0x000ff20000010000 */
[----:B------:R2:W4:Y:S01]  /*eff0*/  MUFU.EX2 R96, R30 ;  /* 0x0000001e00607308 */ /* 0x0005220000000800 */
[----:B------:R-:W-:Y:S09]  /*f000*/  HMMA.16816.F32 R80, R88, R98, R80 ;  /* 0x000000625850723c */ /* 0x000ff20000001850 */
[----:B------:R-:W5:Y:S01]  /*f010*/  MUFU.EX2 R89, R135 ;  /* 0x0000008700597308 */ /* 0x000f620000000800 */
[--C-:B------:R-:W-:Y:S01]  /*f020*/  FFMA.FTZ R90, R41, UR4, -R101.reuse ;  /* 0x00000004295a7c23 */ /* 0x100fe20008010865 */
[----:B------:R-:W-:Y:S01]  /*f030*/  FFMA.FTZ R98, R40, UR4, -R101 ;  /* 0x0000000428627c23 */ /* 0x000fe20008010865 */
[----:B------:R-:W-:Y:S07]  /*f040*/  FFMA.FTZ R99, R42, UR4, -R100 ;  /* 0x000000042a637c23 */ /* 0x000fee0008010864 */
[----:B------:R-:W-:Y:S01]  /*f050*/  MUFU.EX2 R91, R133 ;  /* 0x00000085005b7308 */ /* 0x000fe20000000800 */
[----:B---3--:R-:W-:Y:S09]  /*f060*/  F2FP.F16.F32.PACK_AB R28, R131, R126 ;  /* 0x0000007e831c723e */ /* 0x008ff200000000ff */
[----:B------:R-:W3:Y:S01]  /*f070*/  MUFU.EX2 R88, R132 ;  /* 0x0000008400587308 */ /* 0x000ee20000000800 */
[----:B--2---:R-:W-:Y:S02]  /*f080*/  F2FP.F16.F32.PACK_AB R30, R84, R129 ;  /* 0x00000081541e723e */ /* 0x004fe400000000ff */
[C---:B----4-:R-:W-:Y:S07]  /*f090*/  F2FP.F16.F32.PACK_AB R31, R96.reuse, R97 ;  /* 0x00000061601f723e */ /* 0x050fee00000000ff */
[----:B------:R-:W-:Y:S01]  /*f0a0*/  MUFU.EX2 R90, R90 ;  /* 0x0000005a005a7308 */ /* 0x000fe20000000800 */
[----:B------:R-:W-:Y:S09]  /*f0b0*/  FADD.FTZ R97, R97, R128 ;  /* 0x0000008061617221 */ /* 0x000ff20000010000 */
[----:B------:R-:W-:Y:S01]  /*f0c0*/  MUFU.EX2 R49, R49 ;  /* 0x0000003100317308 */ /* 0x000fe20000000800 */
[----:B------:R-:W-:Y:S09]  /*f0d0*/  FADD.FTZ R96, R96, R97 ;  /* 0x0000006160607221 */ /* 0x000ff20000010000 */
[----:B------:R-:W-:Y:S01]  /*f0e0*/  MUFU.EX2 R52, R52 ;  /* 0x0000003400347308 */ /* 0x000fe20000000800 */
[C---:B-1----:R-:W-:Y:S09]  /*f0f0*/  HMMA.16816.F32 R68, R28.reuse, R92, R68 ;  /* 0x0000005c1c44723c */ /* 0x042ff20000001844 */
[----:B------:R1:W2:Y:S01]  /*f100*/  MUFU.EX2 R93, R98 ;  /* 0x00000062005d7308 */ /* 0x0002a20000000800 */
[--C-:B------:R-:W-:Y:S09]  /*f110*/  FFMA.FTZ R92, R43, UR4, -R100.reuse ;  /* 0x000000042b5c7c23 */ /* 0x100ff20008010864 */
[----:B------:R-:W-:Y:S01]  /*f120*/  MUFU.EX2 R54, R54 ;  /* 0x0000003600367308 */ /* 0x000fe20000000800 */
[----:B------:R-:W4:Y:S01]  /*f130*/  LDSM.16.MT88.4 R40, [R87+0x1000] ;  /* 0x001000005728783b */ /* 0x000f220000004200 */
[C---:B------:R-:W-:Y:S08]  /*f140*/  HMMA.16816.F32 R72, R28.reuse, R94, R72 ;  /* 0x0000005e1c48723c */ /* 0x040ff00000001848 */
[----:B------:R3:W-:Y:S01]  /*f150*/  MUFU.EX2 R95, R99 ;  /* 0x00000063005f7308 */ /* 0x0007e20000000800 */
[--C-:B------:R-:W-:Y:S01]  /*f160*/  FFMA.FTZ R94, R50, UR4, -R100.reuse ;  /* 0x00000004325e7c23 */ /* 0x100fe20008010864 */
[--C-:B------:R-:W-:Y:S08]  /*f170*/  FFMA.FTZ R50, R51, UR4, -R100.reuse ;  /* 0x0000000433327c23 */ /* 0x100ff00008010864 */
[----:B------:R-:W2:Y:S01]  /*f180*/  MUFU.EX2 R92, R92 ;  /* 0x0000005c005c7308 */ /* 0x000ea20000000800 */
[C---:B------:R-:W-:Y:S09]  /*f190*/  HMMA.16816.F32 R76, R28.reuse, R32, R76 ;  /* 0x000000201c4c723c */ /* 0x040ff2000000184c */
[----:B------:R4:W-:Y:S01]  /*f1a0*/  MUFU.EX2 R51, R94 ;  /* 0x0000005e00337308 */ /* 0x0009e20000000800 */
[--C-:B-1----:R-:W-:Y:S01]  /*f1b0*/  FFMA.FTZ R98, R53, UR4, -R101.reuse ;  /* 0x0000000435627c23 */ /* 0x102fe20008010865 */
[--C-:B------:R-:W-:Y:S01]  /*f1c0*/  FFMA.FTZ R53, R55, UR4, -R100.reuse ;  /* 0x0000000437357c23 */ /* 0x100fe20008010864 */
[----:B------:R-:W-:Y:S07]  /*f1d0*/  FFMA.FTZ R101, R65, UR4, -R101 ;  /* 0x0000000441657c23 */ /* 0x000fee0008010865 */
[----:B------:R-:W1:Y:S01]  /*f1e0*/  MUFU.EX2 R50, R50 ;  /* 0x0000003200327308 */ /* 0x000e620000000800 */
[----:B------:R-:W-:Y:S01]  /*f1f0*/  FFMA.FTZ R65, R66, UR4, -R100 ;  /* 0x0000000442417c23 */ /* 0x000fe20008010864 */
[----:B------:R-:W-:Y:S01]  /*f200*/  HMMA.16816.F32 R80, R28, R34, R80 ;  /* 0x000000221c50723c */ /* 0x000fe20000001850 */
[----:B------:R-:W1:Y:S07]  /*f210*/  LDSM.16.MT88.4 R32, [R138+0x4400] ;  /* 0x004400008a20783b */ /* 0x000e6e0000004200 */
[----:B------:R-:W1:Y:S01]  /*f220*/  MUFU.EX2 R55, R98 ;  /* 0x0000006200377308 */ /* 0x000e620000000800 */
[----:B-----5:R-:W-:Y:S01]  /*f230*/  F2FP.F16.F32.PACK_AB R28, R89, R130 ;  /* 0x00000082591c723e */ /* 0x020fe200000000ff */
[----:B---3--:R-:W-:Y:S01]  /*f240*/  FADD.FTZ R99, R123, R122 ;  /* 0x0000007a7b637221 */ /* 0x008fe20000010000 */
[----:B------:R-:W-:Y:S07]  /*f250*/  F2FP.F16.F32.PACK_AB R29, R88, R91 ;  /* 0x0000005b581d723e */ /* 0x000fee00000000ff */
[----:B------:R-:W3:Y:S01]  /*f260*/  MUFU.EX2 R53, R53 ;  /* 0x0000003500357308 */ /* 0x000ee20000000800 */
[----:B--2---:R-:W-:Y:S01]  /*f270*/  F2FP.F16.F32.PACK_AB R30, R90, R93 ;  /* 0x0000005d5a1e723e */ /* 0x004fe200000000ff */
[--C-:B----4-:R-:W-:Y:S01]  /*f280*/  FFMA.FTZ R94, R58, UR4, -R100.reuse ;  /* 0x000000043a5e7c23 */ /* 0x110fe20008010864 */
[----:B------:R-:W-:Y:S07]  /*f290*/  F2FP.F16.F32.PACK_AB R31, R92, R95 ;  /* 0x0000005f5c1f723e */ /* 0x000fee00000000ff */
[----:B------:R-:W-:Y:S01]  /*f2a0*/  MUFU.EX2 R56, R56 ;  /* 0x0000003800387308 */ /* 0x000fe20000000800 */
[----:B------:R-:W-:Y:S01]  /*f2b0*/  FFMA.FTZ R58, R59, UR4, -R100 ;  /* 0x000000043b3a7c23 */ /* 0x000fe20008010864 */
[----:B------:R-:W-:Y:S01]  /*f2c0*/  FADD.FTZ R99, R116, R99 ;  /* 0x0000006374637221 */ /* 0x000fe20000010000 */
[----:B------:R-:W-:Y:S07]  /*f2d0*/  FADD.FTZ R91, R91, R96 ;  /* 0x000000605b5b7221 */ /* 0x000fee0000010000 */
[----:B------:R-:W2:Y:S01]  /*f2e0*/  MUFU.EX2 R57, R57 ;  /* 0x0000003900397308 */ /* 0x000ea20000000800 */
[C---:B------:R-:W-:Y:S09]  /*f2f0*/  HMMA.16816.F32 R68, R28.reuse, R36, R68 ;  /* 0x000000241c44723c */ /* 0x040ff20000001844 */
[----:B------:R-:W-:Y:S01]  /*f300*/  MUFU.EX2 R59, R94 ;  /* 0x0000005e003b7308 */ /* 0x000fe20000000800 */
[----:B------:R-:W-:Y:S01]  /*f310*/  FADD.FTZ R126, R126, R99 ;  /* 0x000000637e7e7221 */ /* 0x000fe20000010000 */
[----:B------:R-:W-:Y:S08]  /*f320*/  FADD.FTZ R88, R88, R91 ;  /* 0x0000005b58587221 */ /* 0x000ff00000010000 */
        /* <DEDUP_REMOVED lines=9> */
[C---:B------:R-:W-:Y:S08]  /*f3c0*/  HMMA.16816.F32 R76, R28.reuse, R40, R76 ;  /* 0x000000281c4c723c */ /* 0x040ff0000000184c */
[----:B------:R-:W-:Y:S01]  /*f3d0*/  MUFU.EX2 R64, R64 ;  /* 0x0000004000407308 */ /* 0x000fe20000000800 */
[--C-:B------:R-:W-:Y:S01]  /*f3e0*/  FFMA.FTZ R84, R62, UR4, -R100.reuse ;  /* 0x000000043e547c23 */ /* 0x100fe20008010864 */
[--C-:B------:R-:W-:Y:S01]  /*f3f0*/  FFMA.FTZ R62, R63, UR4, -R100.reuse ;  /* 0x000000043f3e7c23 */ /* 0x100fe20008010864 */
[----:B------:R-:W-:Y:S07]  /*f400*/  FFMA.FTZ R100, R67, UR4, -R100 ;  /* 0x0000000443647c23 */ /* 0x000fee0008010864 */
[----:B------:R-:W-:Y:S01]  /*f410*/  MUFU.EX2 R101, R101 ;  /* 0x0000006500657308 */ /* 0x000fe20000000800 */
        /* <DEDUP_REMOVED lines=8> */
[----:B------:R-:W-:Y:S01]  /*f4a0*/  F2FP.F16.F32.PACK_AB R30, R49, R48 ;  /* 0x00000030311e723e */ /* 0x000fe200000000ff */
[----:B------:R-:W-:Y:S01]  /*f4b0*/  FADD.FTZ R93, R93, R130 ;  /* 0x000000825d5d7221 */ /* 0x000fe20000010000 */
[----:B-1----:R-:W-:Y:S07]  /*f4c0*/  F2FP.F16.F32.PACK_AB R31, R50, R51 ;  /* 0x00000033321f723e */ /* 0x002fee00000000ff */
[----:B------:R-:W-:Y:S01]  /*f4d0*/  MUFU.EX2 R65, R65 ;  /* 0x0000004100417308 */ /* 0x000fe20000000800 */
[----:B------:R-:W-:Y:S01]  /*f4e0*/  FADD.FTZ R95, R92, R95 ;  /* 0x0000005f5c5f7221 */ /* 0x000fe20000010000 */
[----:B------:R-:W-:Y:S08]  /*f4f0*/  FADD.FTZ R93, R90, R93 ;  /* 0x0000005d5a5d7221 */ /* 0x000ff00000010000 */
[----:B------:R-:W1:Y:S01]  /*f500*/  MUFU.EX2 R100, R100 ;  /* 0x0000006400647308 */ /* 0x000e620000000800 */
[C---:B------:R-:W-:Y:S03]  /*f510*/  HMMA.16816.F32 R68, R28.reuse, R32, R68 ;  /* 0x000000201c44723c */ /* 0x040fe60000001844 */
[----:B------:R-:W-:Y:S04]  /*f520*/  FADD.FTZ R44, R44, R93 ;  /* 0x0000005d2c2c7221 */ /* 0x000fe80000010000 */
[----:B------:R-:W-:Y:S01]  /*f530*/  FADD.FTZ R45, R45, R44 ;  /* 0x0000002c2d2d7221 */ /* 0x000fe20000010000 */
[C---:B------:R-:W-:Y:S01]  /*f540*/  HMMA.16816.F32 R72, R28.reuse, R34, R72 ;  /* 0x000000221c48723c */ /* 0x040fe20000001848 */
[----:B------:R-:W1:Y:S02]  /*f550*/  LDSM.16.MT88.4 R32, [R87+0x1800] ;  /* 0x001800005720783b */ /* 0x000e640000004200 */
[----:B------:R-:W-:Y:S04]  /*f560*/  FADD.FTZ R48, R48, R45 ;  /* 0x0000002d30307221 */ /* 0x000fe80000010000 */
[----:B------:R-:W-:Y:S01]  /*f570*/  FADD.FTZ R49, R49, R48 ;  /* 0x0000003031317221 */ /* 0x000fe20000010000 */
[C---:B-----5:R-:W-:Y:S08]  /*f580*/  HMMA.16816.F32 R76, R28.reuse, R36, R76 ;  /* 0x000000241c4c723c */ /* 0x060ff0000000184c */
[----:B------:R-:W-:Y:S01]  /*f590*/  HMMA.16816.F32 R80, R28, R38, R80 ;  /* 0x000000261c50723c */ /* 0x000fe20000001850 */
[----:B------:R-:W5:Y:S02]  /*f5a0*/  LDSM.16.MT88.4 R36, [R138+0x4c00] ;  /* 0x004c00008a24783b */ /* 0x000f640000004200 */
[----:B------:R-:W-:Y:S01]  /*f5b0*/  F2FP.F16.F32.PACK_AB R28, R55, R52 ;  /* 0x00000034371c723e */ /* 0x000fe200000000ff */
[----:B------:R-:W-:Y:S01]  /*f5c0*/  FADD.FTZ R52, R52, R49 ;  /* 0x0000003134347221 */ /* 0x000fe20000010000 */
[----:B---3--:R-:W-:Y:S02]  /*f5d0*/  F2FP.F16.F32.PACK_AB R29, R53, R54 ;  /* 0x00000036351d723e */ /* 0x008fe400000000ff */
[----:B--2---:R-:W-:Y:S01]  /*f5e0*/  F2FP.F16.F32.PACK_AB R30, R57, R56 ;  /* 0x00000038391e723e */ /* 0x004fe200000000ff */
[----:B------:R-:W-:Y:S01]  /*f5f0*/  FADD.FTZ R55, R55, R52 ;  /* 0x0000003437377221 */ /* 0x000fe20000010000 */
[----:B----4-:R-:W-:Y:S03]  /*f600*/  F2FP.F16.F32.PACK_AB R31, R58, R59 ;  /* 0x0000003b3a1f723e */ /* 0x010fe600000000ff */
[----:B------:R-:W-:Y:S04]  /*f610*/  FADD.FTZ R56, R56, R55 ;  /* 0x0000003738387221 */ /* 0x000fe80000010000 */
[C---:B------:R-:W-:Y:S03]  /*f620*/  HMMA.16816.F32 R68, R28.reuse, R40, R68 ;  /* 0x000000281c44723c */ /* 0x040fe60000001844 */
[----:B------:R-:W-:Y:S05]  /*f630*/  FADD.FTZ R57, R57, R56 ;  /* 0x0000003839397221 */ /* 0x000fea0000010000 */
[C---:B------:R-:W-:Y:S01]  /*f640*/  HMMA.16816.F32 R72, R28.reuse, R42, R72 ;  /* 0x0000002a1c48723c */ /* 0x040fe20000001848 */
[----:B------:R-:W2:Y:S07]  /*f650*/  LDSM.16.MT88.4 R40, [R87+0x1c00] ;  /* 0x001c00005728783b */ /* 0x000eae0000004200 */
[C---:B-1----:R-:W-:Y:S03]  /*f660*/  HMMA.16816.F32 R76, R28.reuse, R32, R76 ;  /* 0x000000201c4c723c */ /* 0x042fe6000000184c */
[----:B------:R-:W-:Y:S04]  /*f670*/  FADD.FTZ R32, R46, R95 ;  /* 0x0000005f2e207221 */ /* 0x000fe80000010000 */
[----:B------:R-:W-:Y:S01]  /*f680*/  FADD.FTZ R32, R47, R32 ;  /* 0x000000202f207221 */ /* 0x000fe20000010000 */
[----:B------:R-:W-:Y:S03]  /*f690*/  HMMA.16816.F32 R80, R28, R34, R80 ;  /* 0x000000221c50723c */ /* 0x000fe60000001850 */
[----:B------:R-:W-:Y:S01]  /*f6a0*/  F2FP.F16.F32.PACK_AB R28, R61, R60 ;  /* 0x0000003c3d1c723e */ /* 0x000fe200000000ff */
        /* <DEDUP_REMOVED lines=9> */
[C---:B-----5:R-:W-:Y:S03]  /*f740*/  HMMA.16816.F32 R68, R28.reuse, R36, R68 ;  /* 0x000000241c44723c */ /* 0x060fe60000001844 */
[----:B------:R-:W-:Y:S01]  /*f750*/  FADD.FTZ R54, R53, R54 ;  /* 0x0000003635367221 */ /* 0x000fe20000010000 */
[----:B------:R-:W-:Y:S03]  /*f760*/  FADD.FTZ R157, R101, R64 ;  /* 0x00000040659d7221 */ /* 0x000fe60000010000 */
[----:B------:R-:W-:Y:S01]  /*f770*/  FADD.FTZ R59, R59, R54 ;  /* 0x000000363b3b7221 */ /* 0x000fe20000010000 */
[C---:B------:R-:W-:Y:S03]  /*f780*/  HMMA.16816.F32 R72, R28.reuse, R38, R72 ;  /* 0x000000261c48723c */ /* 0x040fe60000001848 */
[----:B------:R-:W-:Y:S04]  /*f790*/  FADD.FTZ R58, R58, R59 ;  /* 0x0000003b3a3a7221 */ /* 0x000fe80000010000 */
[----:B------:R-:W-:Y:S01]  /*f7a0*/  FADD.FTZ R63, R63, R58 ;  /* 0x0000003a3f3f7221 */ /* 0x000fe20000010000 */
[C---:B--2---:R-:W-:Y:S03]  /*f7b0*/  HMMA.16816.F32 R76, R28.reuse, R40, R76 ;  /* 0x000000281c4c723c */ /* 0x044fe6000000184c */
[----:B------:R-:W-:Y:S04]  /*f7c0*/  FADD.FTZ R62, R62, R63 ;  /* 0x0000003f3e3e7221 */ /* 0x000fe80000010000 */
[----:B------:R-:W-:Y:S01]  /*f7d0*/  FADD.FTZ R65, R65, R62 ;  /* 0x0000003e41417221 */ /* 0x000fe20000010000 */
[----:B------:R-:W-:Y:S03]  /*f7e0*/  HMMA.16816.F32 R80, R28, R42, R80 ;  /* 0x0000002a1c50723c */ /* 0x000fe60000001850 */
[----:B------:R-:W-:Y:S05]  /*f7f0*/  FADD.FTZ R158, R100, R65 ;  /* 0x00000041649e7221 */ /* 0x000fea0000010000 */
[----:B------:R-:W-:Y:S01]  /*f800*/  @!UPT UIADD3 URZ, UPT, UPT, URZ, URZ, URZ ;  /* 0x000000fffffff290 */ /* 0x000fe2000fffe0ff */
[----:B------:R-:W-:Y:S11]  /*f810*/  @P0 BRA `(.L_x_3377) ;  /* 0xffffffd400d00947 */ /* 0x000ff6000383ffff */
.L_x_3373:
[----:B------:R-:W1:Y:S01]  /*f820*/  SHFL.BFLY PT, R4, R157, 0x2, 0x1f ;  /* 0x0c401f009d047f89 */ /* 0x000e6200000e0000 */
[----:B------:R-:W2:Y:S01]  /*f830*/  LDC.U8 R9, c[0x0][0x548] ;  /* 0x00015200ff097b82 */ /* 0x000ea20000000000 */
[----:B------:R-:W-:Y:S01]  /*f840*/  SHF.L.U32 R10, R137, 0x1, RZ ;  /* 0x00000001890a7819 */ /* 0x000fe200000006ff */
[----:B------:R-:W-:Y:S01]  /*f850*/  BSSY.RECONVERGENT B0, `(.L_x_3378) ;  /* 0x0000068000007945 */ /* 0x000fe20003800200 */
[----:B------:R-:W3:Y:S01]  /*f860*/  SHFL.BFLY PT, R3, R158, 0x2, 0x1f ;  /* 0x0c401f009e037f89 */ /* 0x000ee200000e0000 */
[----:B------:R-:W-:Y:S02]  /*f870*/  ISETP.NE.AND P2, PT, R140, -0x1, PT ;  /* 0xffffffff8c00780c */ /* 0x000fe40003f45270 */
[----:B------:R-:W-:Y:S01]  /*f880*/  LOP3.LUT R5, R139, 0x6, R10, 0xf8, !PT ;  /* 0x000000068b057812 */ /* 0x000fe200078ef80a */
[----:B------:R-:W4:Y:S01]  /*f890*/  S2R R11, SR_CTAID.Z ;  /* 0x00000000000b7919 */ /* 0x000f220000002700 */
[--C-:B------:R-:W-:Y:S01]  /*f8a0*/  LOP3.LUT R10, R149, 0xc0, R148.reuse, 0xf8, !PT ;  /* 0x000000c0950a7812 */ /* 0x100fe200078ef894 */
[----:B------:R-:W5:Y:S01]  /*f8b0*/  LDC R14, c[0x0][0x434] ;  /* 0x00010d00ff0e7b82 */ /* 0x000f620000000800 */
[----:B------:R-:W-:-:S02]  /*f8c0*/  LOP3.LUT R5, R5, 0x20, R148, 0xf8, !PT ;  /* 0x0000002005057812 */ /* 0x000fc400078ef894 */
[----:B------:R-:W-:Y:S02]  /*f8d0*/  LOP3.LUT P5, RZ, R137, 0x3, RZ, 0xc0, !PT ;  /* 0x0000000389ff7812 */ /* 0x000fe400078ac0ff */
[----:B------:R-:W-:-:S03]  /*f8e0*/  LOP3.LUT R10, R5, R10, RZ, 0xfc, !PT ;  /* 0x0000000a050a7212 */ /* 0x000fc600078efcff */
[----:B------:R-:W4:Y:S01]  /*f8f0*/  S2UR UR8, SR_CTAID.X ;  /* 0x00000000000879c3 */ /* 0x000f220000002500 */
[----:B------:R-:W-:Y:S01]  /*f900*/  LEA R13, R10, UR5, 0x1 ;  /* 0x000000050a0d7c11 */ /* 0x000fe2000f8e08ff */
[----:B-1----:R-:W-:Y:S01]  /*f910*/  FADD.FTZ R7, R4, R157 ;  /* 0x0000009d04077221 */ /* 0x002fe20000010000 */
[----:B--2---:R-:W-:Y:S01]  /*f920*/  ISETP.NE.AND P3, PT, R9, RZ, PT ;  /* 0x000000ff0900720c */ /* 0x004fe20003f65270 */
[----:B---3--:R-:W-:-:S03]  /*f930*/  FADD.FTZ R12, R3, R158 ;  /* 0x0000009e030c7221 */ /* 0x008fc60000010000 */
[----:B------:R-:W1:Y:S01]  /*f940*/  SHFL.BFLY PT, R6, R7, 0x1, 0x1f ;  /* 0x0c201f0007067f89 */ /* 0x000e6200000e0000 */
[----:B------:R-:W-:-:S03]  /*f950*/  ISETP.NE.OR P4, PT, R140, -0x1, !P3 ;  /* 0xffffffff8c00780c */ /* 0x000fc60005f85670 */
[----:B------:R-:W2:Y:S05]  /*f960*/  SHFL.BFLY PT, R3, R12, 0x1, 0x1f ;  /* 0x0c201f000c037f89 */ /* 0x000eaa00000e0000 */
[----:B------:R-:W3:Y:S01]  /*f970*/  @!P3 LDC R10, c[0x0][0x3e0] ;  /* 0x0000f800ff0abb82 */ /* 0x000ee20000000800 */
[----:B----4-:R-:W-:Y:S01]  /*f980*/  USHF.L.U32 UR8, UR8, 0x6, URZ ;  /* 0x0000000608087899 */ /* 0x010fe200080006ff */
[----:B-1----:R-:W-:Y:S02]  /*f990*/  FADD.FTZ R6, R7, R6 ;  /* 0x0000000607067221 */ /* 0x002fe40000010000 */
[----:B------:R-:W3:Y:S02]  /*f9a0*/  S2R R7, SR_CTAID.Y ;  /* 0x0000000000077919 */ /* 0x000ee40000002600 */
[----:B------:R-:W1:Y:S01]  /*f9b0*/  MUFU.RCP R4, R6 ;  /* 0x0000000600047308 */ /* 0x000e620000001000 */
[----:B--2---:R-:W-:Y:S01]  /*f9c0*/  FADD.FTZ R3, R12, R3 ;  /* 0x000000030c037221 */ /* 0x004fe20000010000 */
[----:B------:R-:W-:-:S02]  /*f9d0*/  FSETP.NE.FTZ.AND P1, PT, R6, RZ, PT ;  /* 0x000000ff0600720b */ /* 0x000fc40003f35000 */
[C---:B------:R-:W-:Y:S02]  /*f9e0*/  LOP3.LUT R12, R86.reuse, 0x20, RZ, 0xc0, !PT ;  /* 0x00000020560c7812 */ /* 0x040fe400078ec0ff */
[----:B------:R-:W-:Y:S02]  /*f9f0*/  FSETP.NE.FTZ.AND P0, PT, R3, RZ, PT ;  /* 0x000000ff0300720b */ /* 0x000fe40003f15000 */
[----:B------:R-:W2:Y:S01]  /*fa00*/  MUFU.RCP R8, R3 ;  /* 0x0000000300087308 */ /* 0x000ea20000001000 */
[----:B------:R-:W-:Y:S02]  /*fa10*/  LOP3.LUT R86, R86, 0x40, RZ, 0xc0, !PT ;  /* 0x0000004056567812 */ /* 0x000fe400078ec0ff */
[C---:B------:R-:W-:Y:S02]  /*fa20*/  IADD3 R23, PT, PT, R13.reuse, -R12, RZ ;  /* 0x8000000c0d177210 */ /* 0x040fe40007ffe0ff */
[----:B------:R-:W-:Y:S02]  /*fa30*/  IADD3 R15, PT, PT, R13, -R86, RZ ;  /* 0x800000560d0f7210 */ /* 0x000fe40007ffe0ff */
[----:B------:R-:W4:Y:S01]  /*fa40*/  @P1 LDC R21, c[0x0][0x458] ;  /* 0x00011600ff151b82 */ /* 0x000f220000000800 */
        /* <DEDUP_REMOVED lines=14> */
[----:B---3--:R-:W-:-:S02]  /*fb30*/  @!P3 IMAD R27, R7, R10, R11 ;  /* 0x0000000a071bb224 */ /* 0x008fc400078e020b */
        /* <DEDUP_REMOVED lines=8> */
[----:B------:R-:W3:Y:S01]  /*fbc0*/  @P0 LDC R19, c[0x0][0x458] ;  /* 0x00011600ff130b82 */ /* 0x000ee20000000800 */
[----:B------:R-:W-:Y:S01]  /*fbd0*/  F2FP.F16.F32.PACK_AB R70, R71, R70 ;  /* 0x000000464746723e */ /* 0x000fe200000000ff */
[----:B------:R-:W-:Y:S01]  /*fbe0*/  STS [R13], R68 ;  /* 0x000000440d007388 */ /* 0x000fe20000000800 */
[----:B------:R-:W-:-:S02]  /*fbf0*/  F2FP.F16.F32.PACK_AB R72, R73, R72 ;  /* 0x000000484948723e */ /* 0x000fc400000000ff */
[----:B------:R-:W-:Y:S01]  /*fc00*/  F2FP.F16.F32.PACK_AB R74, R75, R74 ;  /* 0x0000004a4b4a723e */ /* 0x000fe200000000ff */
[----:B------:R5:W-:Y:S01]  /*fc10*/  STS [R13+0x200], R70 ;  /* 0x000200460d007388 */ /* 0x000be20000000800 */
[----:B------:R-:W-:Y:S01]  /*fc20*/  F2FP.F16.F32.PACK_AB R76, R77, R76 ;  /* 0x0000004c4d4c723e */ /* 0x000fe200000000ff */
[----:B------:R-:W4:Y:S01]  /*fc30*/  @P2 LDC.64 R8, c[0x0][0x408] ;  /* 0x00010200ff082b82 */ /* 0x000f220000000a00 */
        /* <DEDUP_REMOVED lines=13> */
[----:B----4-:R-:W-:-:S04]  /*fd10*/  @P2 IMAD.WIDE.U32 R24, R140, R8, RZ ;  /* 0x000000088c182225 */ /* 0x010fc800078e00ff */
[----:B------:R-:W-:Y:S01]  /*fd20*/  @P2 IMAD R5, R140, R9, R25 ;  /* 0x000000098c052224 */ /* 0x000fe200078e0219 */
[----:B------:R4:W-:Y:S01]  /*fd30*/  STS [R13+0x30], R80 ;  /* 0x000030500d007388 */ /* 0x0009e20000000800 */
[-C--:B------:R-:W-:Y:S02]  /*fd40*/  @!P4 IMAD R140, R7, R14.reuse, RZ ;  /* 0x0000000e078cc224 */ /* 0x080fe400078e02ff */
[----:B-1----:R-:W-:Y:S01]  /*fd50*/  @P1 FMUL.FTZ R23, R6, 0.69314718246459960938 ;  /* 0x3f31721806171820 */ /* 0x002fe20000410000 */
[----:B------:R-:W-:Y:S01]  /*fd60*/  MOV R9, 0x7f800000 ;  /* 0x7f80000000097802 */ /* 0x000fe20000000f00 */
[----:B------:R4:W-:Y:S01]  /*fd70*/  STS [R13+0x230], R82 ;  /* 0x000230520d007388 */ /* 0x0009e20000000800 */
[----:B------:R-:W-:Y:S02]  /*fd80*/  @!P3 IMAD R8, R27, R14, RZ ;  /* 0x0000000e1b08b224 */ /* 0x000fe400078e02ff */
[----:B---3--:R-:W-:Y:S01]  /*fd90*/  @P0 FFMA.FTZ R9, R0, R19, R3 ;  /* 0x0000001300090223 */ /* 0x008fe20000010003 */
[----:B------:R-:W-:Y:S01]  /*fda0*/  @P1 FFMA.FTZ R10, R2, R21, R23 ;  /* 0x00000015020a1223 */ /* 0x000fe20000010017 */
[----:B--2---:R-:W-:Y:S01]  /*fdb0*/  @P3 IMAD R8, R11, R4, R140 ;  /* 0x000000040b083224 */ /* 0x004fe200078e028c */
        /* <DEDUP_REMOVED lines=17> */
.L_x_3379:
[----:B------:R-:W-:Y:S05]  /*fed0*/  BSYNC.RECONVERGENT B0 ;  /* 0x0000000000007941 */ /* 0x000fea0003800200 */
.L_x_3378:
[----:B------:R-:W2:Y:S01]  /*fee0*/  LDCU UR4, c[0x0][0x440] ;  /* 0x00008800ff0477ac */ /* 0x000ea20008000800 */
[----:B-1----:R-:W1:Y:S01]  /*fef0*/  LDC.64 R2, c[0x0][0x408] ;  /* 0x00010200ff027b82 */ /* 0x002e620000000a00 */
[----:B------:R-:W-:Y:S01]  /*ff00*/  IADD3 R141, PT, PT, R141, -UR8, RZ ;  /* 0x800000088d8d7c10 */ /* 0x000fe2000fffe0ff */
[----:B------:R-:W-:Y:S01]  /*ff10*/  IMAD.MOV.U32 R7, RZ, RZ, RZ ;  /* 0x000000ffff077224 */ /* 0x000fe200078e00ff */
[----:B------:R-:W-:Y:S01]  /*ff20*/  MOV R6, R150 ;  /* 0x0000009600067202 */ /* 0x000fe20000000f00 */
        /* <DEDUP_REMOVED lines=34> */
.L_x_3380:
        /* <DEDUP_REMOVED lines=11> */
.L_x_4918:


//--------------------- .text._ZN5flash24flash_fwd_splitkv_kernelI23Flash_fwd_kernel_traitsILi32ELi64ELi128ELi4ELb0ELb0EN7cutlass6half_tE19Flash_kernel_traitsILi32ELi64ELi128ELi4ES3_EELb1ELb0ELb0ELb0ELb0ELb1ELb0ELb1EEEvNS_16Flash_fwd_paramsE --------------------------
	.section	.text._ZN5flash24flash_fwd_splitkv_kernelI23Flash_fwd_kernel_traitsILi32ELi64ELi128ELi4ELb0ELb0EN7cutlass6half_tE19Flash_kernel_traitsILi32ELi64ELi128ELi4ES3_EELb1ELb0ELb0ELb0ELb0ELb1ELb0ELb1EEEvNS_16Flash_fwd_paramsE,"ax",@progbits
	.align	128
        .global         _ZN5flash24flash_fwd_splitkv_kernelI23Flash_fwd_kernel_traitsILi32ELi64ELi128ELi4ELb0ELb0EN7cutlass6half_tE19Flash_kernel_traitsILi32ELi64ELi128ELi4ES3_EELb1ELb0ELb0ELb0ELb0ELb1ELb0ELb1EEEvNS_16Flash_fwd_paramsE
        .type           _ZN5flash24flash_fwd_splitkv_kernelI23Flash_fwd_kernel_traitsILi32ELi64ELi128ELi4ELb0ELb0EN7cutlass6half_tE19Flash_kernel_traitsILi32ELi64ELi128ELi4ES3_EELb1ELb0ELb0ELb0ELb0ELb1ELb0ELb1EEEvNS_16Flash_fwd_paramsE,@function
        .size           _ZN5flash24flash_fwd_splitkv_kernelI23Flash_fwd_kernel_traitsILi32ELi64ELi128ELi4ELb0ELb0EN7cutlass6half_tE19Flash_kernel_traitsILi32ELi64ELi128ELi4ES3_EELb1ELb0ELb0ELb0ELb0ELb1ELb0ELb1EEEvNS_16Flash_fwd_paramsE,(.L_x_4919 - _ZN5flash24flash_fwd_splitkv_kernelI23Flash_fwd_kernel_traitsILi32ELi64ELi128ELi4ELb0ELb0EN7cutlass6half_tE19Flash_kernel_traitsILi32ELi64ELi128ELi4ES3_EELb1ELb0ELb0ELb0ELb0ELb1ELb0ELb1EEEvNS_16Flash_fwd_paramsE)
        .other          _ZN5flash24flash_fwd_splitkv_kernelI23Flash_fwd_kernel_traitsILi32ELi64ELi128ELi4ELb0ELb0EN7cutlass6half_tE19Flash_kernel_traitsILi32ELi64ELi128ELi4ES3_EELb1ELb0ELb0ELb0ELb0ELb1ELb0ELb1EEEvNS_16Flash_fwd_paramsE,@"STO_CUDA_ENTRY STV_DEFAULT"
_ZN5flash24flash_fwd_splitkv_kernelI23Flash_fwd_kernel_traitsILi32ELi64ELi128ELi4ELb0ELb0EN7cutlass6half_tE19Flash_kernel_traitsILi32ELi64ELi128ELi4ES3_EELb1ELb0ELb0ELb0ELb0ELb1ELb0ELb1EEEvNS_16Flash_fwd_paramsE:
.text._ZN5flash24flash_fwd_splitkv_kernelI23Flash_fwd_kernel_traitsILi32ELi64ELi128ELi4ELb0ELb0EN7cutlass6half_tE19Flash_kernel_traitsILi32ELi64ELi128ELi4ES3_EELb1ELb0ELb0ELb0ELb0ELb1ELb0ELb1EEEvNS_16Flash_fwd_paramsE:
        /* <DEDUP_REMOVED lines=51> */
.L_x_3381:
        /* <DEDUP_REMOVED lines=52> */
[----:B------:R-:W-:Y:S01]  /*0670*/  IADD3 R3, PT, PT, R55, 0x20, RZ ;  /* 0x0000002037037810 */ /* 0x000fe20007ffe0ff */
[----:B------:R-:W2:Y:S02]  /*0680*/  @!P0 LDC.64 R6, c[0x0][0x3f0] ;  /* 0x0000fc00ff068b82 */ /* 0x000ea40000000a00 */
        /* <DEDUP_REMOVED lines=24> */
.L_x_3384:
[----:B------:R-:W-:Y:S05]  /*0810*/  BSYNC.RECONVERGENT B0 ;  /* 0x0000000000007941 */ /* 0x000fea0003800200 */
.L_x_3383:
        /* <DEDUP_REMOVED lines=14> */
.L_x_3382:
        /* <DEDUP_REMOVED lines=10> */
.L_x_3385:
[----:B------:R-:W-:Y:S05]  /*09a0*/  BRA.U !UP0, `(.L_x_3386) ;  /* 0x00000005089c7547 */ /* 0x000fea000b800000 */
[----:B------:R-:W2:Y:S01]  /*09b0*/  LDC R5, c[0x0][0x4f0] ;  /* 0x00013c00ff057b82 */ /* 0x000ea20000000800 */
[----:B-----5:R-:W-:Y:S01]  /*09c0*/  LEA R2, R50, 0xffffff80, 0x7 ;  /* 0xffffff8032027811 */ /* 0x020fe200078e38ff */
[----:B------:R-:W3:Y:S03]  /*09d0*/  LDCU.64 UR4, c[0x0][0x4e8] ;  /* 0x00009d00ff0477ac */ /* 0x000ee60008000a00 */
[----:B------:R-:W-:Y:S01]  /*09e0*/  IABS R0, R2 ;  /* 0x0000000200007213 */ /* 0x000fe20000000000 */
[----:B------:R-:W4:Y:S02]  /*09f0*/  LDCU.64 UR10, c[0x0][0x3a0] ;  /* 0x00007400ff0a77ac */ /* 0x000f240008000a00 */
[----:B------:R-:W4:Y:S01]  /*0a00*/  LDC.64 R44, c[0x0][0x3c0] ;  /* 0x0000f000ff2c7b82 */ /* 0x000f220000000a00 */
[----:B------:R-:W4:Y:S01]  /*0a10*/  LDCU.64 UR8, c[0x0][0x3a8] ;  /* 0x00007500ff0877ac */ /* 0x000f220008000a00 */
[----:B---3--:R-:W-:Y:S01]  /*0a20*/  IMAD.WIDE.U32 R12, R56, UR4, RZ ;  /* 0x00000004380c7c25 */ /* 0x008fe2000f8e00ff */
[----:B--2---:R-:W-:-:S03]  /*0a30*/  IABS R4, R5 ;  /* 0x0000000500047213 */ /* 0x004fc60000000000 */
[----:B------:R-:W-:Y:S01]  /*0a40*/  IMAD R110, R56, UR5, R13 ;  /* 0x00000005386e7c24 */ /* 0x000fe2000f8e020d */
[----:B------:R-:W-:Y:S01]  /*0a50*/  ISETP.NE.AND P3, PT, R5, RZ, PT ;  /* 0x000000ff0500720c */ /* 0x000fe20003f65270 */
[----:B------:R-:W2:Y:S01]  /*0a60*/  LDCU.64 UR4, c[0x0][0x3b8] ;  /* 0x00007700ff0477ac */ /* 0x000ea20008000a00 */
[----:B------:R-:W3:Y:S08]  /*0a70*/  I2F.RP R6, R4 ;  /* 0x0000000400067306 */ /* 0x000ef00000209400 */
[----:B---3--:R-:W3:Y:S02]  /*0a80*/  MUFU.RCP R6, R6 ;  /* 0x0000000600067308 */ /* 0x008ee40000001000 */
[----:B---3--:R-:W-:-:S06]  /*0a90*/  IADD3 R6, PT, PT, R6, 0xffffffe, RZ ;  /* 0x0ffffffe06067810 */ /* 0x008fcc0007ffe0ff */
        /* <DEDUP_REMOVED lines=16> */
[----:B------:R-:W-:-:S03]  /*0ba0*/  ISETP.GE.AND P2, PT, R0, RZ, PT ;  /* 0x000000ff0000720c */ /* 0x000fc60003f46270 */
[----:B------:R-:W-:-:S04]  /*0bb0*/  IMAD.MOV.U32 R7, RZ, RZ, R110 ;  /* 0x000000ffff077224 */ /* 0x000fc800078e006e */
[----:B------:R-:W-:-:S05]  /*0bc0*/  @P1 VIADD R6, R6, 0x1 ;  /* 0x0000000106061836 */ /* 0x000fca0000000000 */
[----:B------:R-:W-:Y:S02]  /*0bd0*/  MOV R4, R6 ;  /* 0x0000000600047202 */ /* 0x000fe40000000f00 */
[----:B------:R-:W-:-:S03]  /*0be0*/  MOV R6, R111 ;  /* 0x0000006f00067202 */ /* 0x000fc60000000f00 */
[----:B------:R-:W-:Y:S01]  /*0bf0*/  @!P2 IMAD.MOV R4, RZ, RZ, -R4 ;  /* 0x000000ffff04a224 */ /* 0x000fe200078e0a04 */
[----:B------:R-:W-:-:S05]  /*0c00*/  @!P3 LOP3.LUT R4, RZ, R5, RZ, 0x33, !PT ;  /* 0x00000005ff04b212 */ /* 0x000fca00078e33ff */
[C---:B------:R-:W-:Y:S02]  /*0c10*/  IMAD.WIDE R16, R4.reuse, 0x4, R6 ;  /* 0x0000000404107825 */ /* 0x040fe400078e0206 */
[----:B------:R-:W1:Y:S04]  /*0c20*/  LDC R6, c[0x0][0x3e8] ;  /* 0x0000fa00ff067b82 */ /* 0x000e680000000800 */
[----:B------:R-:W3:Y:S01]  /*0c30*/  LDG.E R16, desc[UR6][R16.64] ;  /* 0x0000000610107981 */ /* 0x000ee2000c1e1900 */
[----:B------:R-:W-:Y:S01]  /*0c40*/  IADD3 R4, PT, PT, -R4, RZ, RZ ;  /* 0x000000ff04047210 */ /* 0x000fe20007ffe1ff */
[----:B--2---:R-:W-:Y:S01]  /*0c50*/  IMAD.U32 R46, RZ, RZ, UR4 ;  /* 0x00000004ff2e7e24 */ /* 0x004fe2000f8e00ff */
[----:B------:R-:W-:-:S03]  /*0c60*/  MOV R47, UR5 ;  /* 0x00000005002f7c02 */ /* 0x000fc60008000f00 */
[----:B------:R-:W-:Y:S01]  /*0c70*/  IMAD R2, R5, R4, R2 ;  /* 0x0000000405027224 */ /* 0x000fe200078e0202 */
        /* <DEDUP_REMOVED lines=20> */
[----:B------:R-:W-:-:S07]  /*0dc0*/  ISETP.GE.AND P3, PT, R3, RZ, PT ;  /* 0x000000ff0300720c */ /* 0x000fce0003f66270 */
[----:B------:R-:W-:-:S04]  /*0dd0*/  @P1 IADD3 R7, PT, PT, R7, 0x1, RZ ;  /* 0x0000000107071810 */ /* 0x000fc80007ffe0ff */
[----:B------:R-:W-:-:S04]  /*0de0*/  MOV R4, R7 ;  /* 0x0000000700047202 */ /* 0x000fc80000000f00 */
[----:B------:R-:W-:-:S04]  /*0df0*/  @!P3 IADD3 R4, PT, PT, -R4, RZ, RZ ;  /* 0x000000ff0404b210 */ /* 0x000fc80007ffe1ff */
[----:B------:R-:W-:Y:S02]  /*0e00*/  SEL R4, R6, R4, !P2 ;  /* 0x0000000406047207 */ /* 0x000fe40005000000 */
[----:B---3--:R-:W-:Y:S01]  /*0e10*/  SHF.R.S32.HI R0, RZ, 0x1f, R16 ;  /* 0x0000001fff007819 */ /* 0x008fe20000011410 */
[----:B----4-:R-:W-:-:S04]  /*0e20*/  IMAD.WIDE.U32 R12, R16, UR10, RZ ;  /* 0x0000000a100c7c25 */ /* 0x010fc8000f8e00ff */
[C---:B------:R-:W-:Y:S02]  /*0e30*/  IMAD R14, R0.reuse, UR10, RZ ;  /* 0x0000000a000e7c24 */ /* 0x040fe4000f8e02ff */
[----:B------:R-:W-:Y:S02]  /*0e40*/  IMAD R0, R0, UR8, RZ ;  /* 0x0000000800007c24 */ /* 0x000fe4000f8e02ff */
[----:B------:R-:W-:-:S04]  /*0e50*/  IMAD R14, R16, UR11, R14 ;  /* 0x0000000b100e7c24 */ /* 0x000fc8000f8e020e */
[----:B------:R-:W-:Y:S01]  /*0e60*/  IMAD.IADD R15, R13, 0x1, R14 ;  /* 0x000000010d0f7824 */ /* 0x000fe200078e020e */
[----:B------:R-:W-:Y:S01]  /*0e70*/  MOV R14, R12 ;  /* 0x0000000c000e7202 */ /* 0x000fe20000000f00 */
[C---:B------:R-:W-:Y:S01]  /*0e80*/  IMAD R12, R16.reuse, UR9, R0 ;  /* 0x00000009100c7c24 */ /* 0x040fe2000f8e0200 */
[----:B------:R-:W-:Y:S01]  /*0e90*/  SHF.R.S32.HI R0, RZ, 0x1f, R2 ;  /* 0x0000001fff007819 */ /* 0x000fe20000011402 */
[----:B------:R-:W-:Y:S01]  /*0ea0*/  IMAD.WIDE.U32 R16, R16, UR8, RZ ;  /* 0x0000000810107c25 */ /* 0x000fe2000f8e00ff */
[----:B------:R-:W1:Y:S03]  /*0eb0*/  LDCU.128 UR8, c[0x0][0x3d0] ;  /* 0x00007a00ff0877ac */ /* 0x000e660008000c00 */
[----:B------:R-:W-:Y:S01]  /*0ec0*/  IMAD.IADD R13, R17, 0x1, R12 ;  /* 0x00000001110d7824 */ /* 0x000fe200078e020c */
[----:B------:R-:W-:Y:S01]  /*0ed0*/  MOV R12, R16 ;  /* 0x00000010000c7202 */ /* 0x000fe20000000f00 */
[----:B------:R-:W-:-:S02]  /*0ee0*/  IMAD R3, R0, R46, RZ ;  /* 0x0000002e00037224 */ /* 0x000fc400078e02ff */
        /* <DEDUP_REMOVED lines=19> */
.L_x_3386:
        /* <DEDUP_REMOVED lines=17> */
.L_x_3388:
[----:B------:R-:W2:Y:S01]  /*1130*/  LDC.64 R46, c[0x0][0x3b8] ;  /* 0x0000ee00ff2e7b82 */ /* 0x000ea20000000a00 */
[----:B------:R-:W-:-:S05]  /*1140*/  IADD3 R12, PT, PT, R0, R6, RZ ;  /* 0x00000006000c7210 */ /* 0x000fca0007ffe0ff */
[C---:B--2---:R-:W-:Y:S02]  /*1150*/  IMAD R9, R12.reuse, R47, RZ ;  /* 0x0000002f0c097224 */ /* 0x044fe400078e02ff */
[----:B------:R-:W-:-:S05]  /*1160*/  IMAD.WIDE.U32 R12, R12, R46, RZ ;  /* 0x0000002e0c0c7225 */ /* 0x000fca00078e00ff */
[----:B------:R-:W-:Y:S02]  /*1170*/  IADD3 R9, PT, PT, R13, R9, RZ ;  /* 0x000000090d097210 */ /* 0x000fe40007ffe0ff */
.L_x_3389:
        /* <DEDUP_REMOVED lines=16> */
.L_x_3390:
[----:B------:R-:W2:Y:S01]  /*1280*/  LDC.64 R44, c[0x0][0x3c0] ;  /* 0x0000f000ff2c7b82 */ /* 0x000ea20000000a00 */
[----:B------:R-:W-:-:S05]  /*1290*/  IADD3 R0, PT, PT, R0, R6, RZ ;  /* 0x0000000600007210 */ /* 0x000fca0007ffe0ff */
[C---:B--2---:R-:W-:Y:S02]  /*12a0*/  IMAD R13, R0.reuse, R45, RZ ;  /* 0x0000002d000d7224 */ /* 0x044fe400078e02ff */
[----:B------:R-:W-:-:S05]  /*12b0*/  IMAD.WIDE.U32 R14, R0, R44, RZ ;  /* 0x0000002c000e7225 */ /* 0x000fca00078e00ff */
[----:B------:R-:W-:-:S07]  /*12c0*/  IADD3 R13, PT, PT, R15, R13, RZ ;  /* 0x0000000d0f0d7210 */ /* 0x000fce0007ffe0ff */
.L_x_3391:
[----:B------:R-:W2:Y:S01]  /*12d0*/  LDC R6, c[0x0][0x3e8] ;  /* 0x0000fa00ff067b82 */ /* 0x000ea20000000800 */
[----:B------:R-:W-:Y:S01]  /*12e0*/  MOV R18, R14 ;  /* 0x0000000e00127202 */ /* 0x000fe20000000f00 */
[----:B------:R-:W-:Y:S01]  /*12f0*/  IMAD.MOV.U32 R19, RZ, RZ, R13 ;  /* 0x000000ffff137224 */ /* 0x000fe200078e000d */
[----:B------:R-:W-:Y:S01]  /*1300*/  MOV R16, R12 ;  /* 0x0000000c00107202 */ /* 0x000fe20000000f00 */
[----:B------:R-:W-:Y:S01]  /*1310*/  IMAD.MOV.U32 R17, RZ, RZ, R9 ;  /* 0x000000ffff117224 */ /* 0x000fe200078e0009 */
[----:B------:R-:W-:Y:S02]  /*1320*/  CS2R R110, SRZ ;  /* 0x00000000006e7805 */ /* 0x000fe4000001ff00 */
[----:B--2---:R-:W-:Y:S02]  /*1330*/  IABS R0, R6 ;  /* 0x0000000600007213 */ /* 0x004fe40000000000 */
[----:B------:R-:W-:Y:S02]  /*1340*/  ISETP.NE.AND P2, PT, R6, RZ, PT ;  /* 0x000000ff0600720c */ /* 0x000fe40003f45270 */
        /* <DEDUP_REMOVED lines=26> */
[----:B------:R-:W-:Y:S01]  /*14f0*/  IMAD.WIDE.U32 R16, R0, R46, R16 ;  /* 0x0000002e00107225 */ /* 0x000fe200078e0010 */
[----:B------:R-:W-:-:S03]  /*1500*/  MOV R14, R18 ;  /* 0x00000012000e7202 */ /* 0x000fc60000000f00 */
[----:B------:R-:W-:Y:S02]  /*1510*/  @!P3 IMAD.MOV R15, RZ, RZ, -R15 ;  /* 0x000000ffff0fb224 */ /* 0x000fe400078e0a0f */
[----:B------:R-:W-:-:S03]  /*1520*/  IMAD R17, R0, R47, R17 ;  /* 0x0000002f00117224 */ /* 0x000fc600078e0211 */
        /* <DEDUP_REMOVED lines=12> */
.L_x_3387:
[----:B------:R-:W-:Y:S01]  /*15f0*/  ISETP.NE.AND P0, PT, R103, -0x1, PT ;  /* 0xffffffff6700780c */ /* 0x000fe20003f05270 */
[----:B------:R-:W1:Y:S01]  /*1600*/  LDC.64 R86, c[0x0][0x3b0] ;  /* 0x0000ec00ff567b82 */ /* 0x000e620000000a00 */
[----:B------:R-:W-:Y:S02]  /*1610*/  IMAD.SHL.U32 R12, R55, 0x8, RZ ;  /* 0x00000008370c7824 */ /* 0x000fe400078e00ff */
[----:B------:R-:W-:Y:S01]  /*1620*/  IMAD.MOV.U32 R5, RZ, RZ, RZ ;  /* 0x000000ffff057224 */ /* 0x000fe200078e00ff */
[----:B------:R-:W-:Y:S01]  /*1630*/  SHF.R.U32.HI R84, RZ, 0x2, R55 ;  /* 0x00000002ff547819 */ /* 0x000fe20000011637 */
[----:B------:R-:W2:Y:S01]  /*1640*/  LDCU.64 UR10, c[0x0][0x3c8] ;  /* 0x00007900ff0a77ac */ /* 0x000ea20008000a00 */
[----:B------:R-:W3:Y:S06]  /*1650*/  LDCU.64 UR4, c[0x0][0x390] ;  /* 0x00007200ff0477ac */ /* 0x000eec0008000a00 */
[----:B------:R-:W4:Y:S01]  /*1660*/  @!P0 LDC.64 R2, c[0x0][0x398] ;  /* 0x0000e600ff028b82 */ /* 0x000f220000000a00 */
[----:B------:R-:W-:Y:S01]  /*1670*/  LOP3.LUT R12, R12, 0x18, RZ, 0xc0, !PT ;  /* 0x000000180c0c7812 */ /* 0x000fe200078ec0ff */
[----:B------:R4:W5:Y:S01]  /*1680*/  @P5 LDG.E R5, desc[UR6][R10.64] ;  /* 0x000000060a055981 */ /* 0x000962000c1e1900 */
[----:B------:R-:W2:Y:S01]  /*1690*/  LDCU.64 UR8, c[0x0][0x388] ;  /* 0x00007100ff0877ac */ /* 0x000ea20008000a00 */
[----:B------:R-:W-:Y:S01]  /*16a0*/  SHF.R.S32.HI R60, RZ, 0x1f, R54 ;  /* 0x0000001fff3c7819 */ /* 0x000fe20000011436 */
[----:B------:R-:W-:Y:S01]  /*16b0*/  IMAD.MOV.U32 R85, RZ, RZ, RZ ;  /* 0x000000ffff557224 */ /* 0x000fe200078e00ff */
[----:B------:R-:W-:-:S02]  /*16c0*/  IADD3 R16, P1, PT, R12, R16, RZ ;  /* 0x000000100c107210 */ /* 0x000fc40007f3e0ff */
[----:B------:R-:W-:Y:S02]  /*16d0*/  LEA.HI R60, R60, R54, RZ, 0x7 ;  /* 0x000000363c3c7211 */ /* 0x000fe400078f38ff */
[----:B------:R-:W-:Y:S01]  /*16e0*/  LOP3.LUT R111, R111, R110, RZ, 0x3c, !PT ;  /* 0x0000006e6f6f7212 */ /* 0x000fe200078e3cff */
[----:B------:R-:W-:Y:S01]  /*16f0*/  IMAD.X R17, RZ, RZ, R4, P1 ;  /* 0x000000ffff117224 */ /* 0x000fe200008e0604 */
[----:B------:R-:W-:Y:S01]  /*1700*/  IADD3 R18, P1, PT, R12, R9, RZ ;  /* 0x000000090c127210 */ /* 0x000fe20007f3e0ff */
[----:B-1----:R-:W-:Y:S01]  /*1710*/  @P0 IMAD.WIDE.U32 R14, R103, R86, RZ ;  /* 0x00000056670e0225 */ /* 0x002fe200078e00ff */
[----:B------:R-:W1:Y:S01]  /*1720*/  LDC R9, c[0x0][0x450] ;  /* 0x00011400ff097b82 */ /* 0x000e620000000800 */
[----:B------:R-:W-:Y:S02]  /*1730*/  SHF.R.S32.HI R60, RZ, 0x7, R60 ;  /* 0x00000007ff3c7819 */ /* 0x000fe4000001143c */
[----:B------:R-:W-:Y:S01]  /*1740*/  IMAD.WIDE.U32 R16, R84, R46, R16 ;  /* 0x0000002e54107225 */ /* 0x000fe200078e0010 */
[----:B------:R-:W-:-:S02]  /*1750*/  LOP3.LUT R110, R111, R110, RZ, 0x3c, !PT ;  /* 0x0000006e6f6e7212 */ /* 0x000fc400078e3cff */
[----:B------:R-:W-:Y:S01]  /*1760*/  SHF.R.U32.HI R80, RZ, 0x1, R55 ;  /* 0x00000001ff507819 */ /* 0x000fe20000011637 */
[----:B------:R-:W-:Y:S01]  /*1770*/  IMAD.X R19, RZ, RZ, R0, P1 ;  /* 0x000000ffff137224 */ /* 0x000fe200008e0600 */
[----:B------:R-:W-:Y:S01]  /*1780*/  LOP3.LUT R111, R111, R110, RZ, 0x3c, !PT ;  /* 0x0000006e6f6f7212 */ /* 0x000fe200078e3cff */
[----:B----4-:R-:W-:Y:S01]  /*1790*/  @!P0 IMAD.WIDE.U32 R10, R56, R2, RZ ;  /* 0x00000002380a8225 */ /* 0x010fe200078e00ff */
[----:B------:R-:W-:-:S03]  /*17a0*/  SHF.L.U32 R2, R16, 0x1, RZ ;  /* 0x0000000110027819 */ /* 0x000fc600000006ff */
[----:B------:R-:W-:Y:S01]  /*17b0*/  @!P0 IMAD R3, R56, R3, R11 ;  /* 0x0000000338038224 */ /* 0x000fe200078e020b */
[----:B------:R-:W-:Y:S01]  /*17c0*/  @!P0 MOV R4, R10 ;  /* 0x0000000a00048202 */ /* 0x000fe20000000f00 */
[----:B------:R-:W-:Y:S01]  /*17d0*/  @P0 IMAD.MOV.U32 R4, RZ, RZ, R14 ;  /* 0x000000ffff040224 */ /* 0x000fe200078e000e */
[----:B--2---:R-:W-:Y:S01]  /*17e0*/  IADD3 R2, P1, PT, R2, UR8, RZ ;  /* 0x0000000802027c10 */ /* 0x004fe2000ff3e0ff */
[----:B------:R-:W-:Y:S02]  /*17f0*/  IMAD R10, R84, R47, R17 ;  /* 0x0000002f540a7224 */ /* 0x000fe400078e0211 */
[----:B------:R-:W-:Y:S01]  /*1800*/  @P0 IMAD R3, R103, R87, R15 ;  /* 0x0000005767030224 */ /* 0x000fe200078e020f */
[----:B------:R-:W-:Y:S01]  /*1810*/  IADD3 R14, P0, PT, R12, R4, RZ ;  /* 0x000000040c0e7210 */ /* 0x000fe20007f1e0ff */
[----:B------:R-:W-:Y:S01]  /*1820*/  IMAD.MOV.U32 R106, RZ, RZ, R2 ;  /* 0x000000ffff6a7224 */ /* 0x000fe200078e0002 */
[----:B------:R-:W-:Y:S01]  /*1830*/  SHF.L.U64.HI R0, R16, 0x1, R10 ;  /* 0x0000000110007819 */ /* 0x000fe2000001020a */
[----:B------:R-:W-:-:S03]  /*1840*/  IMAD.WIDE.U32 R16, R84, R44, R18 ;  /* 0x0000002c54107225 */ /* 0x000fc600078e0012 */
[----:B------:R-:W-:Y:S01]  /*1850*/  IADD3.X R0, PT, PT, R0, UR9, RZ, P1, !PT ;  /* 0x0000000900007c10 */ /* 0x000fe20008ffe4ff */
[----:B------:R-:W-:Y:S01]  /*1860*/  IMAD.X R15, RZ, RZ, R3, P0 ;  /* 0x000000ffff0f7224 */ /* 0x000fe200000e0603 */
[----:B------:R-:W-:Y:S01]  /*1870*/  SHF.L.U32 R4, R16, 0x1, RZ ;  /* 0x0000000110047819 */ /* 0x000fe200000006ff */
[----:B------:R-:W-:Y:S02]  /*1880*/  IMAD R3, R84, R45, R17 ;  /* 0x0000002d54037224 */ /* 0x000fe400078e0211 */
[----:B------:R-:W-:Y:S01]  /*1890*/  IMAD.WIDE.U32 R14, R8, UR10, R14 ;  /* 0x0000000a080e7c25 */ /* 0x000fe2000f8e000e */
[----:B---3--:R-:W-:Y:S02]  /*18a0*/  IADD3 R4, P0, PT, R4, UR4, RZ ;  /* 0x0000000404047c10 */ /* 0x008fe4000ff1e0ff */
[----:B------:R-:W-:Y:S01]  /*18b0*/  SHF.L.U64.HI R3, R16, 0x1, R3 ;  /* 0x0000000110037819 */ /* 0x000fe20000010203 */
[----:B------:R-:W-:Y:S01]  /*18c0*/  IMAD.WIDE.U32 R10, R57, 0x40, R84 ;  /* 0x00000040390a7825 */ /* 0x000fe200078e0054 */
[----:B------:R-:W-:-:S02]  /*18d0*/  MOV R109, R4 ;  /* 0x00000004006d7202 */ /* 0x000fc40000000f00 */
[----:B------:R-:W-:Y:S01]  /*18e0*/  IADD3.X R3, PT, PT, R3, UR5, RZ, P0, !PT ;  /* 0x0000000503037c10 */ /* 0x000fe200087fe4ff */
[----:B------:R-:W-:Y:S01]  /*18f0*/  IMAD R15, R8, UR11, R15 ;  /* 0x0000000b080f7c24 */ /* 0x000fe2000f8e020f */
[----:B------:R-:W-:Y:S01]  /*1900*/  ISETP.GE.AND P0, PT, R60, R50, PT ;  /* 0x000000323c00720c */ /* 0x000fe20003f06270 */
[-C--:B------:R-:W-:Y:S01]  /*1910*/  IMAD R61, R11, R86.reuse, RZ ;  /* 0x000000560b3d7224 */ /* 0x080fe200078e02ff */
[----:B-1----:R-:W-:Y:S01]  /*1920*/  LEA.HI R11, R9, R9, RZ, 0x1 ;  /* 0x00000009090b7211 */ /* 0x002fe200078f08ff */
[----:B------:R-:W-:Y:S02]  /*1930*/  IMAD.SHL.U32 R8, R55, 0x4, RZ ;  /* 0x0000000437087824 */ /* 0x000fe400078e00ff */
[C---:B------:R-:W-:Y:S01]  /*1940*/  IMAD R61, R10.reuse, R87, R61 ;  /* 0x000000570a3d7224 */ /* 0x040fe200078e023d */
[----:B------:R-:W-:Y:S01]  /*1950*/  SHF.R.S32.HI R11, RZ, 0x1, R11 ;  /* 0x00000001ff0b7819 */ /* 0x000fe2000001140b */
        /* <DEDUP_REMOVED lines=9> */
[----:B------:R-:W-:Y:S01]  /*19f0*/  IMAD.MOV.U32 R13, RZ, RZ, RZ ;  /* 0x000000ffff0d7224 */ /* 0x000fe200078e00ff */
[----:B------:R-:W-:Y:S01]  /*1a00*/  LEA R79, R50, 0xffffff80, 0x7 ;  /* 0xffffff80324f7811 */ /* 0x000fe200078e38ff */
[----:B------:R-:W-:Y:S01]  /*1a10*/  @!P3 IMAD.MOV R7, RZ, RZ, -R7 ;  /* 0x000000ffff07b224 */ /* 0x000fe200078e0a07 */
[----:B------:R-:W2:Y:S01]  /*1a20*/  LDCU.128 UR8, c[0x0][0x490] ;  /* 0x00009200ff0877ac */ /* 0x000ea20008000c00 */
[----:B------:R-:W-:Y:S01]  /*1a30*/  SHF.R.S32.HI R9, RZ, 0x1f, R54 ;  /* 0x0000001fff097819 */ /* 0x000fe20000011436 */
[----:B------:R-:W3:Y:S01]  /*1a40*/  LDC.64 R48, c[0x0][0x4b0] ;  /* 0x00012c00ff307b82 */ /* 0x000ee20000000a00 */
[----:B-----5:R-:W-:Y:S01]  /*1a50*/  IMAD.IADD R5, R79, 0x1, R5 ;  /* 0x000000014f057824 */ /* 0x020fe200078e0205 */
[----:B------:R-:W4:Y:S01]  /*1a60*/  LDCU.128 UR16, c[0x0][0x4b0] ;  /* 0x00009600ff1077ac */ /* 0x000f220008000c00 */
[----:B------:R-:W-:Y:S01]  /*1a70*/  SEL R6, R6, R7, !P2 ;  /* 0x0000000706067207 */ /* 0x000fe20005000000 */
[----:B------:R-:W-:Y:S01]  /*1a80*/  IMAD.MOV.U32 R62, RZ, RZ, R3 ;  /* 0x000000ffff3e7224 */ /* 0x000fe200078e0003 */
[----:B------:R-:W-:Y:S01]  /*1a90*/  IADD3 R8, PT, PT, R8, R78, RZ ;  /* 0x0000004e08087210 */ /* 0x000fe20007ffe0ff */
[----:B------:R-:W4:Y:S01]  /*1aa0*/  LDCU.128 UR12, c[0x0][0x4c0] ;  /* 0x00009800ff0c77ac */ /* 0x000f220008000c00 */
[----:B------:R-:W-:Y:S01]  /*1ab0*/  SHF.R.S32.HI R16, RZ, 0x1f, R6 ;  /* 0x0000001fff107819 */ /* 0x000fe20000011406 */
[----:B------:R-:W-:Y:S01]  /*1ac0*/  IMAD R33, R5, R11, RZ ;  /* 0x0000000b05217224 */ /* 0x000fe200078e02ff */
[----:B------:R-:W3:Y:S01]  /*1ad0*/  LDC.64 R44, c[0x0][0x3c0] ;  /* 0x0000f000ff2c7b82 */ /* 0x000ee20000000a00 */
[----:B------:R-:W3:Y:S01]  /*1ae0*/  LDCU.64 UR4, c[0x0][0x488] ;  /* 0x00009100ff0477ac */ /* 0x000ee20008000a00 */
[----:B------:R-:W-:Y:S01]  /*1af0*/  MOV R63, R4 ;  /* 0x00000004003f7202 */ /* 0x000fe20000000f00 */
[----:B-1----:R-:W-:Y:S01]  /*1b00*/  IMAD.WIDE.U32 R20, R56, UR20, R12 ;  /* 0x0000001438147c25 */ /* 0x002fe2000f8e000c */
[----:B------:R-:W-:-:S02]  /*1b10*/  SHF.R.S32.HI R32, RZ, 0x1f, R33 ;  /* 0x0000001fff207819 */ /* 0x000fc40000011421 */
[----:B------:R-:W-:Y:S01]  /*1b20*/  MOV R64, R0 ;  /* 0x0000000000407202 */ /* 0x000fe20000000f00 */
[----:B--2---:R-:W-:Y:S01]  /*1b30*/  IMAD.WIDE.U32 R18, R56, UR10, R12 ;  /* 0x0000000a38127c25 */ /* 0x004fe2000f8e000c */
[----:B------:R-:W-:Y:S02]  /*1b40*/  VIMNMX R60, PT, PT, RZ, R60, !PT ;  /* 0x0000003cff3c7248 */ /* 0x000fe40007fe0100 */
[----:B------:R-:W-:Y:S01]  /*1b50*/  IADD3 R74, PT, PT, R84, 0x40, RZ ;  /* 0x00000040544a7810 */ /* 0x000fe20007ffe0ff */
[C---:B------:R-:W-:Y:S02]  /*1b60*/  IMAD R21, R56.reuse, UR21, R21 ;  /* 0x0000001538157c24 */ /* 0x040fe4000f8e0215 */
[----:B------:R-:W-:Y:S01]  /*1b70*/  IMAD R19, R56, UR11, R19 ;  /* 0x0000000b38137c24 */ /* 0x000fe2000f8e0213 */
[----:B------:R-:W1:Y:S01]  /*1b80*/  LDCU.64 UR10, c[0x0][0x4d0] ;  /* 0x00009a00ff0a77ac */ /* 0x000e620008000a00 */
[----:B----4-:R-:W-:-:S04]  /*1b90*/  IMAD.WIDE.U32 R20, R79, UR16, R20 ;  /* 0x000000104f147c25 */ /* 0x010fc8000f8e0014 */
[----:B------:R-:W-:-:S04]  /*1ba0*/  IMAD.WIDE.U32 R18, R79, UR22, R18 ;  /* 0x000000164f127c25 */ /* 0x000fc8000f8e0012 */
[C---:B------:R-:W-:Y:S02]  /*1bb0*/  IMAD R14, R16.reuse, UR18, RZ ;  /* 0x00000012100e7c24 */ /* 0x040fe4000f8e02ff */
[C---:B------:R-:W-:Y:S02]  /*1bc0*/  IMAD R21, R79.reuse, UR17, R21 ;  /* 0x000000114f157c24 */ /* 0x040fe4000f8e0215 */
[----:B------:R-:W-:Y:S02]  /*1bd0*/  IMAD R19, R79, UR23, R19 ;  /* 0x000000174f137c24 */ /* 0x000fe4000f8e0213 */
[----:B------:R-:W-:Y:S02]  /*1be0*/  IMAD R16, R16, UR12, RZ ;  /* 0x0000000c10107c24 */ /* 0x000fe4000f8e02ff */
[C---:B------:R-:W-:Y:S02]  /*1bf0*/  IMAD R14, R6.reuse, UR19, R14 ;  /* 0x00000013060e7c24 */ /* 0x040fe4000f8e020e */
[----:B------:R-:W-:-:S02]  /*1c00*/  IMAD R16, R6, UR13, R16 ;  /* 0x0000000d06107c24 */ /* 0x000fc4000f8e0210 */
[C---:B------:R-:W-:Y:S01]  /*1c10*/  IMAD.WIDE.U32 R20, R6.reuse, UR12, R20 ;  /* 0x0000000c06147c25 */ /* 0x040fe2000f8e0014 */
[----:B------:R-:W2:Y:S03]  /*1c20*/  LDCU.64 UR12, c[0x0][0x4e0] ;  /* 0x00009c00ff0c77ac */ /* 0x000ea60008000a00 */
[----:B------:R-:W-:Y:S01]  /*1c30*/  IMAD.WIDE.U32 R18, R6, UR18, R18 ;  /* 0x0000001206127c25 */ /* 0x000fe2000f8e0012 */
[----:B------:R-:W-:Y:S01]  /*1c40*/  IADD3 R6, P0, PT, -R54, R84, RZ ;  /* 0x0000005436067210 */ /* 0x000fe20007f1e1ff */
[----:B------:R-:W-:Y:S01]  /*1c50*/  USHF.L.U32 UR18, UR16, 0x7, URZ ;  /* 0x0000000710127899 */ /* 0x000fe200080006ff */
[----:B------:R-:W-:Y:S01]  /*1c60*/  IADD3 R17, PT, PT, R21, R16, RZ ;  /* 0x0000001015117210 */ /* 0x000fe20007ffe0ff */
[----:B------:R-:W-:Y:S01]  /*1c70*/  IMAD.IADD R15, R19, 0x1, R14 ;  /* 0x00000001130f7824 */ /* 0x000fe200078e020e */
[----:B------:R-:W-:Y:S01]  /*1c80*/  IADD3.X R9, PT, PT, RZ, ~R9, RZ, P0, !PT ;  /* 0x80000009ff097210 */ /* 0x000fe200007fe4ff */
[----:B------:R-:W-:Y:S01]  /*1c90*/  IMAD.MOV.U32 R16, RZ, RZ, R20 ;  /* 0x000000ffff107224 */ /* 0x000fe200078e0014 */
[C---:B------:R-:W-:Y:S01]  /*1ca0*/  IADD3 R69, P0, PT, R33.reuse, R8, RZ ;  /* 0x0000000821457210 */ /* 0x040fe20007f1e0ff */
[----:B------:R-:W-:Y:S01]  /*1cb0*/  IMAD.MOV.U32 R14, RZ, RZ, R18 ;  /* 0x000000ffff0e7224 */ /* 0x000fe200078e0012 */
[----:B------:R-:W-:Y:S01]  /*1cc0*/  IADD3 R33, P1, PT, R33, R78, RZ ;  /* 0x0000004e21217210 */ /* 0x000fe20007f3e0ff */
[C---:B------:R-:W-:Y:S01]  /*1cd0*/  IMAD R66, R9.reuse, UR16, RZ ;  /* 0x0000001009427c24 */ /* 0x040fe2000f8e02ff */
[----:B------:R-:W-:Y:S01]  /*1ce0*/  LEA.HI.X.SX32 R68, R8, R32, 0x1, P0 ;  /* 0x0000002008447211 */ /* 0x000fe200000f0eff */
[----:B------:R-:W-:-:S02]  /*1cf0*/  IMAD R9, R9, UR22, RZ ;  /* 0x0000001609097c24 */ /* 0x000fc4000f8e02ff */
[----:B------:R-:W-:Y:S01]  /*1d00*/  IMAD.X R32, R32, 0x1, R72, P1 ;  /* 0x0000000120207824 */ /* 0x000fe200008e0648 */
[C---:B------:R-:W-:Y:S01]  /*1d10*/  SHF.L.U64.HI R68, R69.reuse, 0x1, R68 ;  /* 0x0000000145447819 */ /* 0x040fe20000010244 */
[----:B------:R-:W-:Y:S02]  /*1d20*/  IMAD.SHL.U32 R69, R69, 0x2, RZ ;  /* 0x0000000245457824 */ /* 0x000fe400078e00ff */
[C---:B------:R-:W-:Y:S01]  /*1d30*/  IMAD R66, R6.reuse, UR17, R66 ;  /* 0x0000001106427c24 */ /* 0x040fe2000f8e0242 */
[C---:B------:R-:W-:Y:S01]  /*1d40*/  SHF.L.U64.HI R32, R33.reuse, 0x1, R32 ;  /* 0x0000000121207819 */ /* 0x040fe20000010220 */
[C---:B------:R-:W-:Y:S01]  /*1d50*/  IMAD.WIDE.U32 R16, R6.reuse, UR16, R16 ;  /* 0x0000001006107c25 */ /* 0x040fe2000f8e0010 */
[----:B------:R-:W-:Y:S01]  /*1d60*/  SHF.L.U32 R33, R33, 0x1, RZ ;  /* 0x0000000121217819 */ /* 0x000fe200000006ff */
[----:B------:R-:W4:Y:S01]  /*1d70*/  LDCU UR17, c[0x0][0x450] ;  /* 0x00008a00ff1177ac */ /* 0x000f220008000800 */
[----:B------:R-:W-:Y:S01]  /*1d80*/  IADD3 R71, P0, PT, R69, UR14, RZ ;  /* 0x0000000e45477c10 */ /* 0x000fe2000ff1e0ff */
[----:B------:R-:W-:-:S02]  /*1d90*/  IMAD R9, R6, UR23, R9 ;  /* 0x0000001706097c24 */ /* 0x000fc4000f8e0209 */
[----:B------:R-:W-:Y:S01]  /*1da0*/  IMAD.WIDE.U32 R6, R6, UR22, R14 ;  /* 0x0000001606067c25 */ /* 0x000fe2000f8e000e */
[----:B------:R-:W-:Y:S01]  /*1db0*/  IADD3 R15, P1, PT, R33, UR14, RZ ;  /* 0x0000000e210f7c10 */ /* 0x000fe2000ff3e0ff */
[----:B------:R-:W2:Y:S01]  /*1dc0*/  LDCU UR14, c[0x0][0x440] ;  /* 0x00008800ff0e77ac */ /* 0x000ea20008000800 */
[----:B------:R-:W-:Y:S01]  /*1dd0*/  IADD3.X R70, PT, PT, R68, UR15, RZ, P0, !PT ;  /* 0x0000000f44467c10 */ /* 0x000fe200087fe4ff */
[----:B------:R-:W-:Y:S01]  /*1de0*/  IMAD.IADD R66, R17, 0x1, R66 ;  /* 0x0000000111427824 */ /* 0x000fe200078e0242 */
[----:B------:R-:W-:Y:S01]  /*1df0*/  LEA R67, P0, R16, UR8, 0x1 ;  /* 0x0000000810437c11 */ /* 0x000fe2000f8008ff */
[----:B------:R-:W-:Y:S01]  /*1e00*/  IMAD.IADD R9, R7, 0x1, R9 ;  /* 0x0000000107097824 */ /* 0x000fe200078e0209 */
[----:B---3--:R-:W-:Y:S01]  /*1e10*/  LEA R10, P2, R6, UR4, 0x1 ;  /* 0x00000004060a7c11 */ /* 0x008fe2000f8408ff */
[----:B------:R-:W-:Y:S01]  /*1e20*/  USHF.L.U32 UR16, UR22, 0x7, URZ ;  /* 0x0000000716107899 */ /* 0x000fe200080006ff */
[----:B------:R-:W-:Y:S01]  /*1e30*/  LEA.HI.X R66, R16, UR9, R66, 0x1, P0 ;  /* 0x0000000910427c11 */ /* 0x000fe200080f0c42 */
[----:B------:R-:W-:Y:S01]  /*1e40*/  IMAD.MOV.U32 R65, RZ, RZ, R2 ;  /* 0x000000ffff417224 */ /* 0x000fe200078e0002 */
[----:B-1----:R-:W-:Y:S01]  /*1e50*/  IADD3 R33, P0, PT, R33, UR10, RZ ;  /* 0x0000000a21217c10 */ /* 0x002fe2000ff1e0ff */
[----:B------:R-:W-:Y:S01]  /*1e60*/  IMAD R77, R50, -0x80, R54 ;  /* 0xffffff80324d7824 */ /* 0x000fe200078e0236 */
[----:B------:R-:W-:Y:S01]  /*1e70*/  LEA.HI.X R9, R6, UR5, R9, 0x1, P2 ;  /* 0x0000000506097c11 */ /* 0x000fe200090f0c09 */
[----:B------:R-:W1:Y:S01]  /*1e80*/  LDCU.U8 UR5, c[0x0][0x533] ;  /* 0x0000a660ff0577ac */ /* 0x000e620008000000 */
[----:B------:R-:W-:Y:S01]  /*1e90*/  IADD3.X R14, PT, PT, R32, UR15, RZ, P1, !PT ;  /* 0x0000000f200e7c10 */ /* 0x000fe20008ffe4ff */
[----:B------:R-:W-:Y:S01]  /*1ea0*/  IMAD R76, R50, -0x80, R51 ;  /* 0xffffff80324c7824 */ /* 0x000fe200078e0233 */
[----:B------:R-:W-:Y:S01]  /*1eb0*/  IADD3.X R32, PT, PT, R32, UR11, RZ, P0, !PT ;  /* 0x0000000b20207c10 */ /* 0x000fe200087fe4ff */
[----:B------:R-:W-:Y:S01]  /*1ec0*/  UMOV UR15, URZ ;  /* 0x000000ff000f7c82 */ /* 0x000fe20008000000 */
[----:B------:R-:W-:Y:S01]  /*1ed0*/  LOP3.LUT R15, R15, R14, RZ, 0x3c, !PT ;  /* 0x0000000e0f0f7212 */ /* 0x000fe200078e3cff */
[----:B------:R-:W-:Y:S01]  /*1ee0*/  UIADD3 UR15, UP0, UPT, URZ, -UR15, URZ ;  /* 0x8000000fff0f7290 */ /* 0x000fe2000ff1e0ff */
[-C--:B------:R-:W-:Y:S01]  /*1ef0*/  LOP3.LUT R33, R33, R32.reuse, RZ, 0x3c, !PT ;  /* 0x0000002021217212 */ /* 0x080fe200078e3cff */
[----:B------:R-:W-:Y:S01]  /*1f00*/  IMAD.MOV.U32 R75, RZ, RZ, R50 ;  /* 0x000000ffff4b7224 */ /* 0x000fe200078e0032 */
[----:B--2---:R-:W-:Y:S01]  /*1f10*/  ISETP.GE.AND P0, PT, R12, UR14, PT ;  /* 0x0000000e0c007c0c */ /* 0x004fe2000bf06270 */
[----:B------:R-:W-:Y:S01]  /*1f20*/  UIADD3.X UR20, UPT, UPT, URZ, ~UR18, URZ, UP0, !UPT ;  /* 0x80000012ff147290 */ /* 0x000fe200087fe4ff */
[----:B------:R-:W-:Y:S01]  /*1f30*/  LOP3.LUT R32, R33, R32, RZ, 0x3c, !PT ;  /* 0x0000002021207212 */ /* 0x000fe200078e3cff */
[----:B------:R-:W-:Y:S01]  /*1f40*/  UIADD3.X UR19, UPT, UPT, URZ, ~UR16, URZ, UP0, !UPT ;  /* 0x80000010ff137290 */ /* 0x000fe200087fe4ff */
[----:B------:R-:W-:Y:S01]  /*1f50*/  LOP3.LUT R14, R15, R14, RZ, 0x3c, !PT ;  /* 0x0000000e0f0e7212 */ /* 0x000fe200078e3cff */
[C---:B------:R-:W-:Y:S01]  /*1f60*/  VIADD R59, R84.reuse, 0x20 ;  /* 0x00000020543b7836 */ /* 0x040fe20000000000 */
[----:B------:R-:W-:Y:S01]  /*1f70*/  IADD3 R69, P1, PT, R69, UR10, RZ ;  /* 0x0000000a45457c10 */ /* 0x000fe2000ff3e0ff */
[----:B------:R-:W-:Y:S01]  /*1f80*/  VIADD R73, R84, 0x60 ;  /* 0x0000006054497836 */ /* 0x000fe20000000000 */
[----:B------:R-:W-:Y:S01]  /*1f90*/  P2R R81, PR, RZ, 0x1 ;  /* 0x00000001ff517803 */ /* 0x000fe20000000000 */
[----:B------:R-:W-:Y:S01]  /*1fa0*/  USHF.R.S64 UR18, UR15, 0x1f, UR20 ;  /* 0x0000001f0f127899 */ /* 0x000fe20008001014 */
[----:B----4-:R-:W-:Y:S01]  /*1fb0*/  MOV R16, UR17 ;  /* 0x0000001100107c02 */ /* 0x010fe20008000f00 */
[----:B------:R-:W-:Y:S01]  /*1fc0*/  USHF.R.S64 UR15, UR15, 0x1f, UR19 ;  /* 0x0000001f0f0f7899 */ /* 0x000fe20008001013 */
[----:B------:R-:W-:Y:S01]  /*1fd0*/  LOP3.LUT R33, R33, R32, RZ, 0x3c, !PT ;  /* 0x0000002021217212 */ /* 0x000fe200078e3cff */
[----:B------:R-:W2:Y:S01]  /*1fe0*/  LDCU UR4, c[0x0][0x440] ;  /* 0x00008800ff0477ac */ /* 0x000ea20008000800 */
[----:B------:R-:W-:-:S02]  /*1ff0*/  LOP3.LUT R15, R15, R14, RZ, 0x3c, !PT ;  /* 0x0000000e0f0f7212 */ /* 0x000fc400078e3cff */
[----:B------:R-:W-:Y:S01]  /*2000*/  IADD3.X R68, PT, PT, R68, UR11, RZ, P1, !PT ;  /* 0x0000000b44447c10 */ /* 0x000fe20008ffe4ff */
[----:B------:R-:W3:Y:S01]  /*2010*/  LDCU.128 UR8, c[0x0][0x3a0] ;  /* 0x00007400ff0877ac */ /* 0x000ee20008000c00 */
[----:B------:R-:W-:Y:S02]  /*2020*/  USHF.R.S32.HI UR16, URZ, 0x1f, UR20 ;  /* 0x0000001fff107899 */ /* 0x000fe40008011414 */
[----:B------:R-:W-:Y:S02]  /*2030*/  USHF.R.S32.HI UR19, URZ, 0x1f, UR19 ;  /* 0x0000001fff137899 */ /* 0x000fe40008011413 */
[----:B-1----:R-:W-:-:S11]  /*2040*/  UISETP.NE.AND UP0, UPT, UR5, URZ, UPT ;  /* 0x000000ff0500728c */ /* 0x002fd6000bf05270 */
.L_x_3414:
[----:B------:R-:W-:Y:S01]  /*2050*/  ISETP.NE.AND P0, PT, R81, RZ, PT ;  /* 0x000000ff5100720c */ /* 0x000fe20003f05270 */
[----:B------:R-:W-:Y:S01]  /*2060*/  VIADD R76, R76, 0x80 ;  /* 0x000000804c4c7836 */ /* 0x000fe20000000000 */
[----:B--2---:R-:W-:Y:S01]  /*2070*/  ISETP.GE.AND P1, PT, R12, UR4, PT ;  /* 0x000000040c007c0c */ /* 0x004fe2000bf26270 */
[----:B------:R-:W-:Y:S01]  /*2080*/  VIADD R77, R77, 0x80 ;  /* 0x000000804d4d7836 */ /* 0x000fe20000000000 */
[----:B-1----:R-:W1:Y:S01]  /*2090*/  LDC.64 R46, c[0x0][0x3b8] ;  /* 0x0000ee00ff2e7b82 */ /* 0x002e620000000a00 */
[----:B------:R-:W-:Y:S01]  /*20a0*/  VIADD R75, R75, 0xffffffff ;  /* 0xffffffff4b4b7836 */ /* 0x000fe20000000000 */
[CC--:B------:R-:W-:Y:S01]  /*20b0*/  ISETP.GE.OR P0, PT, R84.reuse, R76.reuse, P0 ;  /* 0x0000004c5400720c */ /* 0x0c0fe20000706670 */
[----:B------:R-:W-:Y:S01]  /*20c0*/  BSSY.RECONVERGENT B1, `(.L_x_3393) ;  /* 0x00002e1000017945 */ /* 0x000fe20003800200 */
[----:B------:R-:W-:Y:S01]  /*20d0*/  P2R R81, PR, RZ, 0x2 ;  /* 0x00000002ff517803 */ /* 0x000fe20000000000 */
[----:B------:R-:W-:Y:S01]  /*20e0*/  IMAD.MOV.U32 R83, RZ, RZ, R79 ;  /* 0x000000ffff537224 */ /* 0x000fe200078e004f */
[-C--:B------:R-:W-:Y:S02]  /*20f0*/  ISETP.LT.OR P3, PT, R84, R77.reuse, P0 ;  /* 0x0000004d5400720c */ /* 0x080fe40000761670 */
[C---:B------:R-:W-:Y:S04]  /*2100*/  ISETP.GE.OR P0, PT, R59.reuse, R76, P1 ;  /* 0x0000004c3b00720c */ /* 0x040fe80000f06670 */
[----:B------:R-:W-:Y:S02]  /*2110*/  ISETP.LT.OR P6, PT, R59, R77, P0 ;  /* 0x0000004d3b00720c */ /* 0x000fe400007c1670 */
[C---:B------:R-:W-:Y:S04]  /*2120*/  LEA R18, P0, R48.reuse, R67, 0x6 ;  /* 0x0000004330127211 */ /* 0x040fe800078030ff */
[----:B------:R-:W-:Y:S01]  /*2130*/  LEA.HI.X R19, R48, R66, R49, 0x6, P0 ;  /* 0x0000004230137211 */ /* 0x000fe200000f3431 */
[----:B------:R-:W-:Y:S01]  /*2140*/  @!P3 IMAD.MOV.U32 R2, RZ, RZ, R67 ;  /* 0x000000ffff02b224 */ /* 0x000fe200078e0043 */
[C---:B------:R-:W-:Y:S01]  /*2150*/  ISETP.GE.OR P0, PT, R74.reuse, R76, P1 ;  /* 0x0000004c4a00720c */ /* 0x040fe20000f06670 */
[----:B------:R-:W-:Y:S03]  /*2160*/  @!P3 IMAD.MOV.U32 R3, RZ, RZ, R66 ;  /* 0x000000ffff03b224 */ /* 0x000fe600078e0042 */
[----:B------:R-:W-:Y:S02]  /*2170*/  ISETP.LT.OR P4, PT, R74, R77, P0 ;  /* 0x0000004d4a00720c */ /* 0x000fe40000781670 */
[----:B------:R2:W4:Y:S11]  /*2180*/  @!P3 LDG.E.128 R4, desc[UR6][R2.64] ;  /* 0x000000060204b981 */ /* 0x000536000c1e1d00 */
[C---:B------:R-:W-:Y:S04]  /*2190*/  @!P4 LEA R20, P0, R48.reuse, R18, 0x6 ;  /* 0x000000123014c211 */ /* 0x040fe800078030ff */
[----:B------:R-:W-:Y:S02]  /*21a0*/  @!P4 LEA.HI.X R21, R48, R19, R49, 0x6, P0 ;  /* 0x000000133015c211 */ /* 0x000fe400000f3431 */
[C---:B------:R-:W-:Y:S04]  /*21b0*/  ISETP.GE.AND P0, PT, R73.reuse, R76, PT ;  /* 0x0000004c4900720c */ /* 0x040fe80003f06270 */
[----:B------:R-:W-:Y:S01]  /*21c0*/  ISETP.GE.OR P5, PT, R12, UR4, P0 ;  /* 0x000000040c007c0c */ /* 0x000fe200087a6670 */
[----:B--2---:R-:W-:Y:S03]  /*21d0*/  @!P3 IMAD.MOV.U32 R2, RZ, RZ, R63 ;  /* 0x000000ffff02b224 */ /* 0x004fe600078e003f */
[----:B------:R-:W-:Y:S01]  /*21e0*/  ISETP.LT.OR P2, PT, R73, R77, P5 ;  /* 0x0000004d4900720c */ /* 0x000fe20002f41670 */
[----:B------:R-:W-:Y:S05]  /*21f0*/  @!P3 IMAD.MOV.U32 R3, RZ, RZ, R62 ;  /* 0x000000ffff03b224 */ /* 0x000fea00078e003e */
[----:B----4-:R2:W-:Y:S02]  /*2200*/  @!P3 STG.E.128 desc[UR6][R2.64], R4 ;  /* 0x000000040200b986 */ /* 0x0105e4000c101d06 */
[C---:B--2---:R-:W-:Y:S03]  /*2210*/  LEA R2, P1, R44.reuse, R63, 0x6 ;  /* 0x0000003f2c027211 */ /* 0x044fe600078230ff */
[----:B------:R2:W4:Y:S01]  /*2220*/  @!P6 LDG.E.128 R4, desc[UR6][R18.64] ;  /* 0x000000061204e981 */ /* 0x000522000c1e1d00 */
[----:B------:R-:W-:Y:S02]  /*2230*/  LEA.HI.X R3, R44, R62, R45, 0x6, P1 ;  /* 0x0000003e2c037211 */ /* 0x000fe400008f342d */
[----:B------:R-:W-:Y:S04]  /*2240*/  ISETP.GT.AND P1, PT, R75, R60, PT ;  /* 0x0000003c4b00720c */ /* 0x000fe80003f24270 */
[----:B------:R-:W-:Y:S02]  /*2250*/  P2R R82, PR, RZ, 0x2 ;  /* 0x00000002ff527803 */ /* 0x000fe40000000000 */
[----:B------:R-:W-:Y:S04]  /*2260*/  ISETP.GE.AND P1, PT, R73, R77, PT ;  /* 0x0000004d4900720c */ /* 0x000fe80003f26270 */
[----:B------:R-:W-:Y:S02]  /*2270*/  P2R R0, PR, RZ, 0x2 ;  /* 0x00000002ff007803 */ /* 0x000fe40000000000 */
[C---:B--2---:R-:W-:Y:S04]  /*2280*/  @!P2 LEA R18, P0, R48.reuse, R18, 0x7 ;  /* 0x000000123012a211 */ /* 0x044fe800078038ff */
[----:B------:R-:W-:Y:S01]  /*2290*/  @!P2 LEA.HI.X R19, R48, R19, R49, 0x7, P0 ;  /* 0x000000133013a211 */ /* 0x000fe200000f3c31 */
[----:B----4-:R2:W-:Y:S05]  /*22a0*/  @!P6 STG.E.128 desc[UR6][R2.64], R4 ;  /* 0x000000040200e986 */ /* 0x0105ea000c101d06 */
[----:B--2---:R2:W4:Y:S02]  /*22b0*/  @!P4 LDG.E.128 R4, desc[UR6][R20.64] ;  /* 0x000000061404c981 */ /* 0x004524000c1e1d00 */
[CC--:B--2---:R-:W-:Y:S04]  /*22c0*/  @!P4 LEA R20, P0, R44.reuse, R2.reuse, 0x6 ;  /* 0x000000022c14c211 */ /* 0x0c4fe800078030ff */
[CCC-:B------:R-:W-:Y:S02]  /*22d0*/  @!P4 LEA.HI.X R21, R44.reuse, R3.reuse, R45.reuse, 0x6, P0 ;  /* 0x000000032c15c211 */ /* 0x1c0fe400000f342d */
[C---:B------:R-:W-:Y:S04]  /*22e0*/  @!P2 LEA R2, P0, R44.reuse, R2, 0x7 ;  /* 0x000000022c02a211 */ /* 0x040fe800078038ff */
[----:B------:R-:W-:Y:S02]  /*22f0*/  @!P2 LEA.HI.X R3, R44, R3, R45, 0x7, P0 ;  /* 0x000000032c03a211 */ /* 0x000fe400000f3c2d */
[----:B------:R-:W-:Y:S01]  /*2300*/  ISETP.NE.AND P0, PT, R16, RZ, PT ;  /* 0x000000ff1000720c */ /* 0x000fe20003f05270 */
[----:B----4-:R2:W-:Y:S05]  /*2310*/  @!P4 STG.E.128 desc[UR6][R20.64], R4 ;  /* 0x000000041400c986 */ /* 0x0105ea000c101d06 */
[----:B--2---:R-:W2:Y:S05]  /*2320*/  @!P2 LDG.E.128 R4, desc[UR6][R18.64] ;  /* 0x000000061204a981 */ /* 0x004eaa000c1e1d00 */
[----:B--2---:R2:W-:Y:S02]  /*2330*/  @!P2 STG.E.128 desc[UR6][R2.64], R4 ;  /* 0x000000040200a986 */ /* 0x0045e4000c101d06 */
[----:B-1----:R-:W-:Y:S05]  /*2340*/  @P0 BRA `(.L_x_3394) ;  /* 0x0000000000740947 */ /* 0x002fea0003800000 */
[----:B------:R-:W-:Y:S01]  /*2350*/  @!P3 IMAD.MOV.U32 R8, RZ, RZ, R10 ;  /* 0x000000ffff08b224 */ /* 0x000fe200078e000a */
[----:B--2---:R-:W1:Y:S01]  /*2360*/  LDC.64 R2, c[0x0][0x4a8] ;  /* 0x00012a00ff027b82 */ /* 0x004e620000000a00 */
[----:B------:R-:W-:Y:S01]  /*2370*/  @!P3 IMAD.MOV.U32 R16, RZ, RZ, R65 ;  /* 0x000000ffff10b224 */ /* 0x000fe200078e0041 */
[C---:B------:R-:W-:Y:S01]  /*2380*/  SHF.L.U64.HI R0, R46.reuse, 0x5, R47 ;  /* 0x000000052e007819 */ /* 0x040fe2000001022f */
[----:B------:R-:W-:Y:S01]  /*2390*/  @!P3 IMAD.MOV.U32 R17, RZ, RZ, R64 ;  /* 0x000000ffff11b224 */ /* 0x000fe200078e0040 */
[----:B------:R2:W4:Y:S02]  /*23a0*/  @!P3 LDG.E.128 R4, desc[UR6][R8.64] ;  /* 0x000000060804b981 */ /* 0x000524000c1e1d00 */
[----:B--2---:R-:W-:Y:S05]  /*23b0*/  IMAD.SHL.U32 R8, R46, 0x20, RZ ;  /* 0x000000202e087824 */ /* 0x004fea00078e00ff */
[C---:B------:R-:W-:Y:S04]  /*23c0*/  LEA R18, P1, R8.reuse, R65, 0x1 ;  /* 0x0000004108127211 */ /* 0x040fe800078208ff */
[----:B------:R-:W-:Y:S01]  /*23d0*/  LEA.HI.X R19, R8, R64, R0, 0x1, P1 ;  /* 0x0000004008137211 */ /* 0x000fe200008f0c00 */
[----:B----4-:R2:W-:Y:S01]  /*23e0*/  @!P3 STG.E.128 desc[UR6][R16.64], R4 ;  /* 0x000000041000b986 */ /* 0x0105e2000c101d06 */
[C---:B-1----:R-:W-:Y:S04]  /*23f0*/  LEA R20, P0, R2.reuse, R10, 0x6 ;  /* 0x0000000a02147211 */ /* 0x042fe800078030ff */
[C-C-:B------:R-:W-:Y:S05]  /*2400*/  LEA.HI.X R21, R2.reuse, R9, R3.reuse, 0x6, P0 ;  /* 0x0000000902157211 */ /* 0x140fea00000f3403 */
[----:B--2---:R-:W2:Y:S01]  /*2410*/  @!P6 LDG.E.128 R4, desc[UR6][R20.64] ;  /* 0x000000061404e981 */ /* 0x004ea2000c1e1d00 */
[C---:B------:R-:W-:Y:S04]  /*2420*/  @!P4 LEA R16, P0, R2.reuse, R20, 0x6 ;  /* 0x000000140210c211 */ /* 0x040fe800078030ff */
[----:B------:R-:W-:Y:S01]  /*2430*/  @!P4 LEA.HI.X R17, R2, R21, R3, 0x6, P0 ;  /* 0x000000150211c211 */ /* 0x000fe200000f3403 */
[----:B--2---:R1:W-:Y:S04]  /*2440*/  @!P6 STG.E.128 desc[UR6][R18.64], R4 ;  /* 0x000000041200e986 */ /* 0x0043e8000c101d06 */
[----:B-1----:R1:W2:Y:S02]  /*2450*/  @!P4 LDG.E.128 R4, desc[UR6][R16.64] ;  /* 0x000000061004c981 */ /* 0x0022a4000c1e1d00 */
[C---:B-1----:R-:W-:Y:S04]  /*2460*/  @!P4 LEA R16, P0, R46.reuse, R18, 0x6 ;  /* 0x000000122e10c211 */ /* 0x042fe800078030ff */
[----:B------:R-:W-:Y:S05]  /*2470*/  @!P4 LEA.HI.X R17, R46, R19, R47, 0x6, P0 ;  /* 0x000000132e11c211 */ /* 0x000fea00000f342f */
[----:B--2---:R1:W-:Y:S02]  /*2480*/  @!P4 STG.E.128 desc[UR6][R16.64], R4 ;  /* 0x000000041000c986 */ /* 0x0043e4000c101d06 */
[----:B-1----:R-:W-:Y:S01]  /*2490*/  IMAD.MOV.U32 R16, RZ, RZ, RZ ;  /* 0x000000ffff107224 */ /* 0x002fe200078e00ff */
[----:B------:R-:W-:Y:S06]  /*24a0*/  @P2 BRA `(.L_x_3395) ;  /* 0x0000002800882947 */ /* 0x000fec0003800000 */
[C---:B------:R-:W-:Y:S04]  /*24b0*/  LEA R4, P0, R2.reuse, R20, 0x7 ;  /* 0x0000001402047211 */ /* 0x040fe800078038ff */
[----:B------:R-:W-:Y:S02]  /*24c0*/  LEA.HI.X R5, R2, R21, R3, 0x7, P0 ;  /* 0x0000001502057211 */ /* 0x000fe400000f3c03 */
[C---:B------:R-:W-:Y:S04]  /*24d0*/  LEA R2, P0, R46.reuse, R18, 0x7 ;  /* 0x000000122e027211 */ /* 0x040fe800078038ff */
[----:B------:R-:W2:Y:S01]  /*24e0*/  LDG.E.128 R4, desc[UR6][R4.64] ;  /* 0x0000000604047981 */ /* 0x000ea2000c1e1d00 */
[----:B------:R-:W-:Y:S05]  /*24f0*/  LEA.HI.X R3, R46, R19, R47, 0x7, P0 ;  /* 0x000000132e037211 */ /* 0x000fea00000f3c2f */
[----:B--2---:R4:W-:Y:S01]  /*2500*/  STG.E.128 desc[UR6][R2.64], R4 ;  /* 0x0000000402007986 */ /* 0x0049e2000c101d06 */
[----:B------:R-:W-:Y:S05]  /*2510*/  BRA `(.L_x_3395) ;  /* 0x00000028006c7947 */ /* 0x000fea0003800000 */
.L_x_3394:
        /* <DEDUP_REMOVED lines=14> */
[----:B------:R1:W5:Y:S08]  /*2600*/  LDG.E.128 R20, desc[UR6][R8.64] ;  /* 0x0000000608147981 */ /* 0x000370000c1e1d00 */
[----:B--2---:R-:W1:Y:S06]  /*2610*/  @!P0 LDG.E.64 R2, desc[UR6][R14.64] ;  /* 0x000000060e028981 */ /* 0x004e6c000c1e1b00 */
[----:B------:R-:W2:Y:S01]  /*2620*/  @!P0 LDG.E.64 R24, desc[UR6][R32.64] ;  /* 0x0000000620188981 */ /* 0x000ea2000c1e1b00 */
[--C-:B-1----:R-:W-:Y:S01]  /*2630*/  @!P0 HADD2.F32 R8, -RZ, R2.reuse.H0_H0 ;  /* 0x20000002ff088230 */ /* 0x102fe20000004100 */
[----:B-----5:R-:W-:Y:S01]  /*2640*/  @!P0 MOV R0, R20 ;  /* 0x0000001400008202 */ /* 0x020fe20000000f00 */
[----:B------:R-:W-:Y:S01]  /*2650*/  @!P0 HADD2.F32 R6, -RZ, R2.H1_H1 ;  /* 0x30000002ff068230 */ /* 0x000fe20000004100 */
[----:B------:R-:W-:Y:S01]  /*2660*/  @!P0 MOV R7, R21 ;  /* 0x0000001500078202 */ /* 0x000fe20000000f00 */
[----:B------:R-:W-:Y:S02]  /*2670*/  @!P0 HADD2.F32 R4, -RZ, R3.H0_H0 ;  /* 0x20000003ff048230 */ /* 0x000fe40000004100 */
[----:B--2---:R-:W-:Y:S02]  /*2680*/  @!P0 HADD2.F32 R17, -RZ, R24.H0_H0 ;  /* 0x20000018ff118230 */ /* 0x004fe40000004100 */
        /* <DEDUP_REMOVED lines=13> */
[----:B------:R-:W-:Y:S01]  /*2760*/  @!P0 HADD2.F32 R24, -RZ, R25.H0_H0 ;  /* 0x20000019ff188230 */ /* 0x000fe20000004100 */
[----:B------:R-:W-:Y:S01]  /*2770*/  @!P0 F2FP.F16.F32.PACK_AB R0, R0, R29 ;  /* 0x0000001d0000823e */ /* 0x000fe200000000ff */
[--C-:B------:R-:W-:Y:S02]  /*2780*/  @!P0 HADD2.F32 R17, -RZ, R8.reuse.H1_H1 ;  /* 0x30000008ff118230 */ /* 0x100fe40000004100 */
[-C--:B------:R-:W-:Y:S01]  /*2790*/  @!P0 FMUL.FTZ R2, R2, R6.reuse ;  /* 0x0000000602028220 */ /* 0x080fe20000410000 */
[----:B------:R-:W-:Y:S01]  /*27a0*/  @!P0 FFMA.FTZ R34, R18, R6, -R34 ;  /* 0x0000000612228223 */ /* 0x000fe20000010822 */
[----:B------:R-:W-:Y:S01]  /*27b0*/  @!P0 MOV R20, R0 ;  /* 0x0000000000148202 */ /* 0x000fe20000000f00 */
[----:B------:R-:W-:Y:S02]  /*27c0*/  @!P0 HADD2.F32 R6, -RZ, R8.H0_H0 ;  /* 0x20000008ff068230 */ /* 0x000fe40000004100 */
[----:B------:R-:W-:Y:S01]  /*27d0*/  @!P0 FMUL.FTZ R36, R17, R24 ;  /* 0x0000001811248220 */ /* 0x000fe20000410000 */
[----:B------:R-:W-:Y:S02]  /*27e0*/  @!P0 HADD2.F32 R7, -RZ, R3.H1_H1 ;  /* 0x30000003ff078230 */ /* 0x000fe40000004100 */
[----:B------:R-:W-:Y:S01]  /*27f0*/  @!P0 FFMA.FTZ R2, R19, R18, R2 ;  /* 0x0000001213028223 */ /* 0x000fe20000010002 */
[----:B------:R-:W-:Y:S02]  /*2800*/  @!P0 HADD2.F32 R25, -RZ, R25.H1_H1 ;  /* 0x30000019ff198230 */ /* 0x000fe40000004100 */
        /* <DEDUP_REMOVED lines=10> */
[----:B------:R-:W-:Y:S01]  /*28b0*/  MOV R7, R64 ;  /* 0x0000004000077202 */ /* 0x000fe20000000f00 */
[----:B------:R-:W-:Y:S01]  /*28c0*/  @!P0 FFMA.FTZ R4, R25, R8, R4 ;  /* 0x0000000819048223 */ /* 0x000fe20000010004 */
[----:B------:R-:W-:Y:S04]  /*28d0*/  @!P0 F2FP.F16.F32.PACK_AB R3, R3, R17 ;  /* 0x000000110303823e */ /* 0x000fe800000000ff */
[----:B------:R-:W-:Y:S02]  /*28e0*/  @!P0 F2FP.F16.F32.PACK_AB R4, R4, R35 ;  /* 0x000000230404823e */ /* 0x000fe400000000ff */
[----:B------:R-:W-:Y:S02]  /*28f0*/  @!P0 MOV R22, R3 ;  /* 0x0000000300168202 */ /* 0x000fe40000000f00 */
[----:B------:R-:W-:Y:S05]  /*2900*/  @!P0 MOV R23, R4 ;  /* 0x0000000400178202 */ /* 0x000fea0000000f00 */
[----:B------:R1:W-:Y:S02]  /*2910*/  STG.E.128 desc[UR6][R6.64], R20 ;  /* 0x0000001406007986 */ /* 0x0003e4000c101d06 */
.L_x_3398:
[----:B---3--:R-:W-:Y:S05]  /*2920*/  BSYNC.RECONVERGENT B0 ;  /* 0x0000000000007941 */ /* 0x008fea0003800200 */
.L_x_3397:
[----:B------:R-:W-:Y:S04]  /*2930*/  BSSY.RECONVERGENT B0, `(.L_x_3399) ;  /* 0x0000039000007945 */ /* 0x000fe80003800200 */
[----:B------:R-:W-:Y:S05]  /*2940*/  @P6 BRA `(.L_x_3400) ;  /* 0x0000000000dc6947 */ /* 0x000fea0003800000 */
[----:B------:R-:W-:Y:S01]  /*2950*/  ISETP.GE.AND P0, PT, R12, R16, PT ;  /* 0x000000100c00720c */ /* 0x000fe20003f06270 */
[----:B-1----:R-:W3:Y:S11]  /*2960*/  LDG.E.128 R20, desc[UR6][R30.64] ;  /* 0x000000061e147981 */ /* 0x002ef6000c1e1d00 */
[----:B------:R-:W-:Y:S01]  /*2970*/  @!UPT UIADD3 URZ, UPT, UPT, URZ, URZ, URZ ;  /* 0x000000fffffff290 */ /* 0x000fe2000fffe0ff */
[----:B------:R-:W-:Y:S05]  /*2980*/  @!P0 SHF.L.U32 R0, R11, 0x5, RZ ;  /* 0x000000050b008819 */ /* 0x000fea00000006ff */
[C---:B------:R-:W-:Y:S04]  /*2990*/  @!P0 IMAD.WIDE R24, R0.reuse, 0x2, R32 ;  /* 0x0000000200188825 */ /* 0x040fe800078e0220 */
[----:B--2---:R-:W-:Y:S02]  /*29a0*/  @!P0 IMAD.WIDE R2, R0, 0x2, R14 ;  /* 0x0000000200028825 */ /* 0x004fe400078e020e */
[----:B------:R-:W2:Y:S06]  /*29b0*/  @!P0 LDG.E.64 R24, desc[UR6][R24.64] ;  /* 0x0000000618188981 */ /* 0x000eac000c1e1b00 */
[----:B------:R-:W5:Y:S01]  /*29c0*/  @!P0 LDG.E.64 R2, desc[UR6][R2.64] ;  /* 0x0000000602028981 */ /* 0x000f62000c1e1b00 */
[--C-:B--2---:R-:W-:Y:S01]  /*29d0*/  @!P0 HADD2.F32 R18, -RZ, R24.reuse.H0_H0 ;  /* 0x20000018ff128230 */ /* 0x104fe20000004100 */
[----:B---3--:R-:W-:Y:S01]  /*29e0*/  @!P0 MOV R17, R20 ;  /* 0x0000001400118202 */ /* 0x008fe20000000f00 */
[----:B------:R-:W-:Y:S01]  /*29f0*/  @!P0 HADD2.F32 R19, -RZ, R24.H1_H1 ;  /* 0x30000018ff138230 */ /* 0x000fe20000004100 */
[----:B------:R-:W-:Y:S01]  /*2a00*/  @!P0 MOV R7, R21 ;  /* 0x0000001500078202 */ /* 0x000fe20000000f00 */
[----:B------:R-:W-:Y:S02]  /*2a10*/  @!P0 HADD2.F32 R24, -RZ, R25.H0_H0 ;  /* 0x20000019ff188230 */ /* 0x000fe40000004100 */
[--C-:B------:R-:W-:Y:S02]  /*2a20*/  @!P0 HADD2.F32 R0, -RZ, R17.reuse.H1_H1 ;  /* 0x30000011ff008230 */ /* 0x100fe40000004100 */
[--C-:B-----5:R-:W-:Y:S02]  /*2a30*/  @!P0 HADD2.F32 R8, -RZ, R2.reuse.H0_H0 ;  /* 0x20000002ff088230 */ /* 0x120fe40000004100 */
[----:B------:R-:W-:Y:S02]  /*2a40*/  @!P0 HADD2.F32 R17, -RZ, R17.H0_H0 ;  /* 0x20000011ff118230 */ /* 0x000fe40000004100 */
[C---:B------:R-:W-:Y:S01]  /*2a50*/  @!P0 FMUL.FTZ R29, R0.reuse, R18 ;  /* 0x00000012001d8220 */ /* 0x040fe20000410000 */
[----:B------:R-:W-:Y:S02]  /*2a60*/  @!P0 HADD2.F32 R6, -RZ, R2.H1_H1 ;  /* 0x30000002ff068230 */ /* 0x000fe40000004100 */
[-C--:B------:R-:W-:Y:S01]  /*2a70*/  @!P0 FMUL.FTZ R0, R0, R8.reuse ;  /* 0x0000000800008220 */ /* 0x080fe20000410000 */
[--C-:B------:R-:W-:Y:S02]  /*2a80*/  @!P0 HADD2.F32 R2, -RZ, R7.reuse.H1_H1 ;  /* 0x30000007ff028230 */ /* 0x100fe40000004100 */
[----:B------:R-:W-:Y:S01]  /*2a90*/  @!P0 FFMA.FTZ R29, R17, R8, -R29 ;  /* 0x00000008111d8223 */ /* 0x000fe2000001081d */
[----:B------:R-:W-:Y:S01]  /*2aa0*/  @!P0 MOV R8, R22 ;  /* 0x0000001600088202 */ /* 0x000fe20000000f00 */
[----:B------:R-:W-:Y:S01]  /*2ab0*/  @!P0 FFMA.FTZ R0, R18, R17, R0 ;  /* 0x0000001112008223 */ /* 0x000fe20000010000 */
[----:B------:R-:W-:Y:S02]  /*2ac0*/  @!P0 HADD2.F32 R18, -RZ, R7.H0_H0 ;  /* 0x20000007ff128230 */ /* 0x000fe40000004100 */
[C---:B------:R-:W-:Y:S01]  /*2ad0*/  @!P0 FMUL.FTZ R34, R2.reuse, R19 ;  /* 0x0000001302228220 */ /* 0x040fe20000410000 */
[--C-:B------:R-:W-:Y:S02]  /*2ae0*/  @!P0 HADD2.F32 R4, -RZ, R3.reuse.H0_H0 ;  /* 0x20000003ff048230 */ /* 0x100fe40000004100 */
[----:B------:R-:W-:Y:S01]  /*2af0*/  @!P0 FMUL.FTZ R2, R2, R6 ;  /* 0x0000000602028220 */ /* 0x000fe20000410000 */
[----:B------:R-:W-:Y:S01]  /*2b00*/  @!P0 F2FP.F16.F32.PACK_AB R0, R0, R29 ;  /* 0x0000001d0000823e */ /* 0x000fe200000000ff */
[----:B------:R-:W-:Y:S01]  /*2b10*/  @!P0 HADD2.F32 R5, -RZ, R3.H1_H1 ;  /* 0x30000003ff058230 */ /* 0x000fe20000004100 */
[----:B------:R-:W-:Y:S01]  /*2b20*/  @!P0 MOV R3, R23 ;  /* 0x0000001700038202 */ /* 0x000fe20000000f00 */
[--C-:B------:R-:W-:Y:S01]  /*2b30*/  @!P0 HADD2.F32 R17, -RZ, R8.reuse.H1_H1 ;  /* 0x30000008ff118230 */ /* 0x100fe20000004100 */
[----:B------:R-:W-:Y:S01]  /*2b40*/  @!P0 MOV R20, R0 ;  /* 0x0000000000148202 */ /* 0x000fe20000000f00 */
[----:B------:R-:W-:Y:S01]  /*2b50*/  @!P0 FFMA.FTZ R34, R18, R6, -R34 ;  /* 0x0000000612228223 */ /* 0x000fe20000010822 */
[----:B------:R-:W-:Y:S02]  /*2b60*/  @!P0 HADD2.F32 R6, -RZ, R8.H0_H0 ;  /* 0x20000008ff068230 */ /* 0x000fe40000004100 */
[----:B------:R-:W-:Y:S01]  /*2b70*/  @!P0 FFMA.FTZ R2, R19, R18, R2 ;  /* 0x0000001213028223 */ /* 0x000fe20000010002 */
[----:B------:R-:W-:Y:S02]  /*2b80*/  @!P0 HADD2.F32 R7, -RZ, R3.H1_H1 ;  /* 0x30000003ff078230 */ /* 0x000fe40000004100 */
[C---:B------:R-:W-:Y:S01]  /*2b90*/  @!P0 FMUL.FTZ R36, R17.reuse, R24 ;  /* 0x0000001811248220 */ /* 0x040fe20000410000 */
[----:B------:R-:W-:Y:S01]  /*2ba0*/  @!P0 HADD2.F32 R25, -RZ, R25.H1_H1 ;  /* 0x30000019ff198230 */ /* 0x000fe20000004100 */
[----:B------:R-:W-:Y:S01]  /*2bb0*/  @!P0 F2FP.F16.F32.PACK_AB R2, R2, R34 ;  /* 0x000000220202823e */ /* 0x000fe200000000ff */
[----:B------:R-:W-:Y:S02]  /*2bc0*/  @!P0 HADD2.F32 R8, -RZ, R3.H0_H0 ;  /* 0x20000003ff088230 */ /* 0x000fe40000004100 */
[-C--:B------:R-:W-:Y:S01]  /*2bd0*/  @!P0 FMUL.FTZ R3, R17, R4.reuse ;  /* 0x0000000411038220 */ /* 0x080fe20000410000 */
[----:B------:R-:W-:Y:S01]  /*2be0*/  @!P0 FFMA.FTZ R17, R6, R4, -R36 ;  /* 0x0000000406118223 */ /* 0x000fe20000010824 */
[----:B------:R-:W-:Y:S01]  /*2bf0*/  @!P0 MOV R21, R2 ;  /* 0x0000000200158202 */ /* 0x000fe20000000f00 */
[C---:B------:R-:W-:Y:S01]  /*2c00*/  @!P0 FMUL.FTZ R35, R7.reuse, R25 ;  /* 0x0000001907238220 */ /* 0x040fe20000410000 */
[----:B------:R-:W-:Y:S01]  /*2c10*/  @!P0 FMUL.FTZ R4, R7, R5 ;  /* 0x0000000507048220 */ /* 0x000fe20000410000 */
[----:B------:R-:W-:Y:S01]  /*2c20*/  @!P0 FFMA.FTZ R3, R24, R6, R3 ;  /* 0x0000000618038223 */ /* 0x000fe20000010003 */
[----:B------:R-:W-:Y:S01]  /*2c30*/  LEA R6, P1, R46, R65, 0x6 ;  /* 0x000000412e067211 */ /* 0x000fe200078230ff */
[----:B------:R-:W-:Y:S01]  /*2c40*/  @!P0 FFMA.FTZ R35, R8, R5, -R35 ;  /* 0x0000000508238223 */ /* 0x000fe20000010823 */
[----:B------:R-:W-:Y:S02]  /*2c50*/  @!P0 FFMA.FTZ R4, R25, R8, R4 ;  /* 0x0000000819048223 */ /* 0x000fe40000010004 */
[----:B------:R-:W-:Y:S02]  /*2c60*/  @!P0 F2FP.F16.F32.PACK_AB R3, R3, R17 ;  /* 0x000000110303823e */ /* 0x000fe400000000ff */
[----:B------:R-:W-:Y:S02]  /*2c70*/  LEA.HI.X R7, R46, R64, R47, 0x6, P1 ;  /* 0x000000402e077211 */ /* 0x000fe400008f342f */
[----:B------:R-:W-:Y:S02]  /*2c80*/  @!P0 F2FP.F16.F32.PACK_AB R4, R4, R35 ;  /* 0x000000230404823e */ /* 0x000fe400000000ff */
[----:B------:R-:W-:Y:S02]  /*2c90*/  @!P0 MOV R22, R3 ;  /* 0x0000000300168202 */ /* 0x000fe40000000f00 */
[----:B------:R-:W-:Y:S05]  /*2ca0*/  @!P0 MOV R23, R4 ;  /* 0x0000000400178202 */ /* 0x000fea0000000f00 */
[----:B------:R3:W-:Y:S02]  /*2cb0*/  STG.E.128 desc[UR6][R6.64], R20 ;  /* 0x0000001406007986 */ /* 0x0007e4000c101d06 */
.L_x_3400:
[----:B------:R-:W-:Y:S05]  /*2cc0*/  BSYNC.RECONVERGENT B0 ;  /* 0x0000000000007941 */ /* 0x000fea0003800200 */
.L_x_3399:
[----:B------:R-:W-:Y:S04]  /*2cd0*/  BSSY.RECONVERGENT B0, `(.L_x_3401) ;  /* 0x000003e000007945 */ /* 0x000fe80003800200 */
[----:B------:R-:W-:Y:S05]  /*2ce0*/  @P4 BRA `(.L_x_3402) ;  /* 0x0000000000f04947 */ /* 0x000fea0003800000 */
[----:B------:R-:W-:Y:S02]  /*2cf0*/  ISETP.GE.AND P0, PT, R12, R16, PT ;  /* 0x000000100c00720c */ /* 0x000fe40003f06270 */
[C---:B-1-3--:R-:W-:Y:S04]  /*2d00*/  LEA R20, P1, R26.reuse, R30, 0x6 ;  /* 0x0000001e1a147211 */ /* 0x04afe800078230ff */
[----:B------:R-:W-:Y:S06]  /*2d10*/  LEA.HI.X R21, R26, R31, R27, 0x6, P1 ;  /* 0x0000001f1a157211 */ /* 0x000fec00008f341b */
[----:B------:R-:W3:Y:S01]  /*2d20*/  LDG.E.128 R20, desc[UR6][R20.64] ;  /* 0x0000000614147981 */ /* 0x000ee2000c1e1d00 */
[C---:B------:R-:W-:Y:S05]  /*2d30*/  @!P0 SHF.L.U32 R0, R11.reuse, 0x5, RZ ;  /* 0x000000050b008819 */ /* 0x040fea00000006ff */
[C---:B--2---:R-:W-:Y:S04]  /*2d40*/  @!P0 IMAD.WIDE R2, R0.reuse, 0x2, R14 ;  /* 0x0000000200028825 */ /* 0x044fe800078e020e */
[----:B------:R-:W-:Y:S04]  /*2d50*/  @!P0 IMAD.WIDE R24, R0, 0x2, R32 ;  /* 0x0000000200188825 */ /* 0x000fe800078e0220 */
[C---:B------:R-:W-:Y:S04]  /*2d60*/  @!P0 IMAD.WIDE R2, R11.reuse, 0x40, R2 ;  /* 0x000000400b028825 */ /* 0x040fe800078e0202 */
[----:B------:R-:W-:Y:S02]  /*2d70*/  @!P0 IMAD.WIDE R24, R11, 0x40, R24 ;  /* 0x000000400b188825 */ /* 0x000fe400078e0218 */
[----:B------:R-:W2:Y:S06]  /*2d80*/  @!P0 LDG.E.64 R2, desc[UR6][R2.64] ;  /* 0x0000000602028981 */ /* 0x000eac000c1e1b00 */
[----:B------:R-:W5:Y:S01]  /*2d90*/  @!P0 LDG.E.64 R24, desc[UR6][R24.64] ;  /* 0x0000000618188981 */ /* 0x000f62000c1e1b00 */
[----:B---3--:R-:W-:Y:S02]  /*2da0*/  @!P0 MOV R0, R20 ;  /* 0x0000001400008202 */ /* 0x008fe40000000f00 */
[----:B------:R-:W-:Y:S03]  /*2db0*/  @!P0 MOV R7, R21 ;  /* 0x0000001500078202 */ /* 0x000fe60000000f00 */
[----:B------:R-:W-:Y:S02]  /*2dc0*/  @!P0 HADD2.F32 R18, -RZ, R0.H0_H0 ;  /* 0x20000000ff128230 */ /* 0x000fe40000004100 */
[--C-:B--2---:R-:W-:Y:S02]  /*2dd0*/  @!P0 HADD2.F32 R8, -RZ, R2.reuse.H0_H0 ;  /* 0x20000002ff088230 */ /* 0x104fe40000004100 */
        /* <DEDUP_REMOVED lines=34> */
[----:B------:R-:W-:Y:S01]  /*3000*/  SHF.L.U64.HI R6, R46, 0x6, R47 ;  /* 0x000000062e067819 */ /* 0x000fe2000001022f */
[----:B------:R-:W-:Y:S01]  /*3010*/  @!P0 FFMA.FTZ R35, R8, R5, -R35 ;  /* 0x0000000508238223 */ /* 0x000fe20000010823 */
[----:B------:R-:W-:Y:S01]  /*3020*/  SHF.L.U32 R5, R46, 0x6, RZ ;  /* 0x000000062e057819 */ /* 0x000fe200000006ff */
[----:B------:R-:W-:Y:S01]  /*3030*/  @!P0 FFMA.FTZ R4, R25, R8, R4 ;  /* 0x0000000819048223 */ /* 0x000fe20000010004 */
[----:B------:R-:W-:Y:S02]  /*3040*/  @!P0 F2FP.F16.F32.PACK_AB R3, R3, R17 ;  /* 0x000000110303823e */ /* 0x000fe400000000ff */
[----:B------:R-:W-:Y:S02]  /*3050*/  IADD3 R18, P2, P1, R5, R65, R5 ;  /* 0x0000004105127210 */ /* 0x000fe4000795e005 */
[----:B------:R-:W-:Y:S02]  /*3060*/  @!P0 F2FP.F16.F32.PACK_AB R4, R4, R35 ;  /* 0x000000230404823e */ /* 0x000fe400000000ff */
[----:B------:R-:W-:Y:S02]  /*3070*/  IADD3.X R19, PT, PT, R6, R64, R6, P2, P1 ;  /* 0x0000004006137210 */ /* 0x000fe400017e2406 */
[----:B------:R-:W-:Y:S02]  /*3080*/  @!P0 MOV R22, R3 ;  /* 0x0000000300168202 */ /* 0x000fe40000000f00 */
[----:B------:R-:W-:Y:S05]  /*3090*/  @!P0 MOV R23, R4 ;  /* 0x0000000400178202 */ /* 0x000fea0000000f00 */
[----:B------:R1:W-:Y:S02]  /*30a0*/  STG.E.128 desc[UR6][R18.64], R20 ;  /* 0x0000001412007986 */ /* 0x0003e4000c101d06 */
.L_x_3402:
[----:B------:R-:W-:Y:S05]  /*30b0*/  BSYNC.RECONVERGENT B0 ;  /* 0x0000000000007941 */ /* 0x000fea0003800200 */
.L_x_3401:
[----:B------:R-:W-:Y:S04]  /*30c0*/  BSSY.RECONVERGENT B0, `(.L_x_3403) ;  /* 0x000003e000007945 */ /* 0x000fe80003800200 */
[----:B------:R-:W-:Y:S05]  /*30d0*/  @P5 BRA `(.L_x_3404) ;  /* 0x0000000000f05947 */ /* 0x000fea0003800000 */
[----:B------:R-:W-:Y:S02]  /*30e0*/  ISETP.GE.AND P0, PT, R12, R16, PT ;  /* 0x000000100c00720c */ /* 0x000fe40003f06270 */
[C---:B------:R-:W-:Y:S04]  /*30f0*/  LEA R16, P1, R26.reuse, R30, 0x7 ;  /* 0x0000001e1a107211 */ /* 0x040fe800078238ff */
[----:B------:R-:W-:Y:S06]  /*3100*/  LEA.HI.X R17, R26, R31, R27, 0x7, P1 ;  /* 0x0000001f1a117211 */ /* 0x000fec00008f3c1b */
[----:B-1----:R-:W5:Y:S01]  /*3110*/  LDG.E.128 R16, desc[UR6][R16.64] ;  /* 0x0000000610107981 */ /* 0x002f62000c1e1d00 */
[C---:B------:R-:W-:Y:S05]  /*3120*/  @!P0 SHF.L.U32 R0, R11.reuse, 0x5, RZ ;  /* 0x000000050b008819 */ /* 0x040fea00000006ff */
[C---:B--2---:R-:W-:Y:S04]  /*3130*/  @!P0 IMAD.WIDE R2, R0.reuse, 0x2, R14 ;  /* 0x0000000200028825 */ /* 0x044fe800078e020e */
[----:B------:R-:W-:Y:S04]  /*3140*/  @!P0 IMAD.WIDE R24, R0, 0x2, R32 ;  /* 0x0000000200188825 */ /* 0x000fe800078e0220 */
[C---:B------:R-:W-:Y:S04]  /*3150*/  @!P0 IMAD.WIDE R2, R11.reuse, 0x80, R2 ;  /* 0x000000800b028825 */ /* 0x040fe800078e0202 */
[----:B------:R-:W-:Y:S02]  /*3160*/  @!P0 IMAD.WIDE R24, R11, 0x80, R24 ;  /* 0x000000800b188825 */ /* 0x000fe400078e0218 */
[----:B------:R-:W2:Y:S06]  /*3170*/  @!P0 LDG.E.64 R2, desc[UR6][R2.64] ;  /* 0x0000000602028981 */ /* 0x000eac000c1e1b00 */
[----:B------:R-:W4:Y:S01]  /*3180*/  @!P0 LDG.E.64 R24, desc[UR6][R24.64] ;  /* 0x0000000618188981 */ /* 0x000f22000c1e1b00 */
[----:B-----5:R-:W-:Y:S02]  /*3190*/  @!P0 MOV R0, R16 ;  /* 0x0000001000008202 */ /* 0x020fe40000000f00 */
[----:B---3--:R-:W-:Y:S03]  /*31a0*/  @!P0 MOV R7, R17 ;  /* 0x0000001100078202 */ /* 0x008fe60000000f00 */
[----:B------:R-:W-:Y:S02]  /*31b0*/  @!P0 HADD2.F32 R21, -RZ, R0.H0_H0 ;  /* 0x20000000ff158230 */ /* 0x000fe40000004100 */
[--C-:B--2---:R-:W-:Y:S02]  /*31c0*/  @!P0 HADD2.F32 R8, -RZ, R2.reuse.H0_H0 ;  /* 0x20000002ff088230 */ /* 0x104fe40000004100 */
[----:B------:R-:W-:Y:S02]  /*31d0*/  @!P0 HADD2.F32 R6, -RZ, R2.H1_H1 ;  /* 0x30000002ff068230 */ /* 0x000fe40000004100 */
[----:B------:R-:W-:Y:S02]  /*31e0*/  @!P0 HADD2.F32 R2, -RZ, R0.H1_H1 ;  /* 0x30000000ff028230 */ /* 0x000fe40000004100 */
[--C-:B----4-:R-:W-:Y:S02]  /*31f0*/  @!P0 HADD2.F32 R20, -RZ, R24.reuse.H0_H0 ;  /* 0x20000018ff148230 */ /* 0x110fe40000004100 */
[--C-:B------:R-:W-:Y:S02]  /*3200*/  @!P0 HADD2.F32 R5, -RZ, R3.reuse.H1_H1 ;  /* 0x30000003ff058230 */ /* 0x100fe40000004100 */
[C---:B------:R-:W-:Y:S01]  /*3210*/  @!P0 FMUL.FTZ R0, R2.reuse, R8 ;  /* 0x0000000802008220 */ /* 0x040fe20000410000 */
[----:B------:R-:W-:Y:S02]  /*3220*/  @!P0 HADD2.F32 R4, -RZ, R3.H0_H0 ;  /* 0x20000003ff048230 */ /* 0x000fe40000004100 */
[----:B------:R-:W-:Y:S01]  /*3230*/  @!P0 FMUL.FTZ R3, R2, R20 ;  /* 0x0000001402038220 */ /* 0x000fe20000410000 */
[----:B------:R-:W-:Y:S02]  /*3240*/  @!P0 HADD2.F32 R22, -RZ, R24.H1_H1 ;  /* 0x30000018ff168230 */ /* 0x000fe40000004100 */
[----:B------:R-:W-:Y:S01]  /*3250*/  @!P0 FFMA.FTZ R0, R20, R21, R0 ;  /* 0x0000001514008223 */ /* 0x000fe20000010000 */
[--C-:B------:R-:W-:Y:S02]  /*3260*/  @!P0 HADD2.F32 R23, -RZ, R25.reuse.H0_H0 ;  /* 0x20000019ff178230 */ /* 0x100fe40000004100 */
[----:B------:R-:W-:Y:S02]  /*3270*/  @!P0 HADD2.F32 R24, -RZ, R25.H1_H1 ;  /* 0x30000019ff188230 */ /* 0x000fe40000004100 */
[----:B------:R-:W-:Y:S01]  /*3280*/  @!P0 FFMA.FTZ R25, R21, R8, -R3 ;  /* 0x0000000815198223 */ /* 0x000fe20000010803 */
[----:B------:R-:W-:Y:S01]  /*3290*/  @!P0 MOV R8, R18 ;  /* 0x0000001200088202 */ /* 0x000fe20000000f00 */
[--C-:B------:R-:W-:Y:S01]  /*32a0*/  @!P0 HADD2.F32 R2, -RZ, R7.reuse.H1_H1 ;  /* 0x30000007ff028230 */ /* 0x100fe20000004100 */
[----:B------:R-:W-:Y:S01]  /*32b0*/  @!P0 MOV R3, R19 ;  /* 0x0000001300038202 */ /* 0x000fe20000000f00 */
[----:B------:R-:W-:Y:S01]  /*32c0*/  @!P0 HADD2.F32 R21, -RZ, R7.H0_H0 ;  /* 0x20000007ff158230 */ /* 0x000fe20000004100 */
[----:B------:R-:W-:Y:S01]  /*32d0*/  @!P0 F2FP.F16.F32.PACK_AB R0, R0, R25 ;  /* 0x000000190000823e */ /* 0x000fe200000000ff */
[--C-:B------:R-:W-:Y:S02]  /*32e0*/  @!P0 HADD2.F32 R20, -RZ, R8.reuse.H1_H1 ;  /* 0x30000008ff148230 */ /* 0x100fe40000004100 */
[C---:B------:R-:W-:Y:S01]  /*32f0*/  @!P0 FMUL.FTZ R26, R2.reuse, R22 ;  /* 0x00000016021a8220 */ /* 0x040fe20000410000 */
[----:B------:R-:W-:Y:S01]  /*3300*/  @!P0 FMUL.FTZ R2, R2, R6 ;  /* 0x0000000602028220 */ /* 0x000fe20000410000 */
[----:B------:R-:W-:Y:S01]  /*3310*/  @!P0 MOV R16, R0 ;  /* 0x0000000000108202 */ /* 0x000fe20000000f00 */
[--C-:B------:R-:W-:Y:S02]  /*3320*/  @!P0 HADD2.F32 R7, -RZ, R3.reuse.H1_H1 ;  /* 0x30000003ff078230 */ /* 0x100fe40000004100 */
[----:B------:R-:W-:Y:S01]  /*3330*/  @!P0 FFMA.FTZ R26, R21, R6, -R26 ;  /* 0x00000006151a8223 */ /* 0x000fe2000001081a */
[----:B------:R-:W-:Y:S02]  /*3340*/  @!P0 HADD2.F32 R6, -RZ, R8.H0_H0 ;  /* 0x20000008ff068230 */ /* 0x000fe40000004100 */
[C---:B------:R-:W-:Y:S01]  /*3350*/  @!P0 FMUL.FTZ R29, R20.reuse, R23 ;  /* 0x00000017141d8220 */ /* 0x040fe20000410000 */
[----:B------:R-:W-:Y:S02]  /*3360*/  @!P0 HADD2.F32 R8, -RZ, R3.H0_H0 ;  /* 0x20000003ff088230 */ /* 0x000fe40000004100 */
[----:B------:R-:W-:Y:S01]  /*3370*/  @!P0 FMUL.FTZ R3, R20, R4 ;  /* 0x0000000414038220 */ /* 0x000fe20000410000 */
[C---:B------:R-:W-:Y:S01]  /*3380*/  @!P0 FMUL.FTZ R27, R7.reuse, R24 ;  /* 0x00000018071b8220 */ /* 0x040fe20000410000 */
[----:B------:R-:W-:Y:S01]  /*3390*/  @!P0 FFMA.FTZ R20, R6, R4, -R29 ;  /* 0x0000000406148223 */ /* 0x000fe2000001081d */
[----:B------:R-:W-:Y:S01]  /*33a0*/  @!P0 FMUL.FTZ R4, R7, R5 ;  /* 0x0000000507048220 */ /* 0x000fe20000410000 */
[----:B------:R-:W-:Y:S01]  /*33b0*/  @!P0 FFMA.FTZ R2, R22, R21, R2 ;  /* 0x0000001516028223 */ /* 0x000fe20000010002 */
[----:B------:R-:W-:Y:S01]  /*33c0*/  @!P0 FFMA.FTZ R3, R23, R6, R3 ;  /* 0x0000000617038223 */ /* 0x000fe20000010003 */
[----:B------:R-:W-:Y:S01]  /*33d0*/  @!P0 FFMA.FTZ R7, R8, R5, -R27 ;  /* 0x0000000508078223 */ /* 0x000fe2000001081b */
[----:B------:R-:W-:Y:S01]  /*33e0*/  LEA R5, P1, R46, R65, 0x6 ;  /* 0x000000412e057211 */ /* 0x000fe200078230ff */
[----:B------:R-:W-:Y:S01]  /*33f0*/  @!P0 FFMA.FTZ R4, R24, R8, R4 ;  /* 0x0000000818048223 */ /* 0x000fe20000010004 */
[----:B------:R-:W-:Y:S02]  /*3400*/  @!P0 F2FP.F16.F32.PACK_AB R2, R2, R26 ;  /* 0x0000001a0202823e */ /* 0x000fe400000000ff */
[C---:B------:R-:W-:Y:S02]  /*3410*/  LEA R22, P2, R46.reuse, R5, 0x7 ;  /* 0x000000052e167211 */ /* 0x040fe400078438ff */
[--C-:B------:R-:W-:Y:S02]  /*3420*/  LEA.HI.X R5, R46, R64, R47.reuse, 0x6, P1 ;  /* 0x000000402e057211 */ /* 0x100fe400008f342f */
[----:B------:R-:W-:Y:S02]  /*3430*/  @!P0 F2FP.F16.F32.PACK_AB R3, R3, R20 ;  /* 0x000000140303823e */ /* 0x000fe400000000ff */
[----:B------:R-:W-:Y:S02]  /*3440*/  @!P0 F2FP.F16.F32.PACK_AB R4, R4, R7 ;  /* 0x000000070404823e */ /* 0x000fe400000000ff */
[----:B------:R-:W-:Y:S02]  /*3450*/  LEA.HI.X R23, R46, R5, R47, 0x7, P2 ;  /* 0x000000052e177211 */ /* 0x000fe400010f3c2f */
[----:B------:R-:W-:Y:S02]  /*3460*/  @!P0 MOV R17, R2 ;  /* 0x0000000200118202 */ /* 0x000fe40000000f00 */
[----:B------:R-:W-:Y:S02]  /*3470*/  @!P0 MOV R18, R3 ;  /* 0x0000000300128202 */ /* 0x000fe40000000f00 */
[----:B------:R-:W-:Y:S05]  /*3480*/  @!P0 MOV R19, R4 ;  /* 0x0000000400138202 */ /* 0x000fea0000000f00 */
[----:B------:R1:W-:Y:S02]  /*3490*/  STG.E.128 desc[UR6][R22.64], R16 ;  /* 0x0000001016007986 */ /* 0x0003e4000c101d06 */
.L_x_3404:
[----:B------:R-:W-:Y:S05]  /*34a0*/  BSYNC.RECONVERGENT B0 ;  /* 0x0000000000007941 */ /* 0x000fea0003800200 */
.L_x_3403:
[----:B-1----:R-:W1:Y:S01]  /*34b0*/  LDC R16, c[0x0][0x450] ;  /* 0x00011400ff107b82 */ /* 0x002e620000000800 */
[----:B----4-:R-:W-:Y:S05]  /*34c0*/  IMAD.U32 R28, R28, -0x40, RZ ;  /* 0xffffffc01c1c7824 */ /* 0x010fea00078e00ff */
[C---:B------:R-:W-:Y:S02]  /*34d0*/  LEA R14, P1, R28.reuse, R14, 0x1 ;  /* 0x0000000e1c0e7211 */ /* 0x040fe400078208ff */
[C---:B------:R-:W-:Y:S02]  /*34e0*/  LEA R32, P0, R28.reuse, R32, 0x1 ;  /* 0x000000201c207211 */ /* 0x040fe400078008ff */
[C---:B------:R-:W-:Y:S02]  /*34f0*/  LEA.HI.X.SX32 R15, R28.reuse, R15, 0x1, P1 ;  /* 0x0000000f1c0f7211 */ /* 0x040fe400008f0eff */
[----:B------:R-:W-:Y:S01]  /*3500*/  LEA.HI.X.SX32 R33, R28, R33, 0x1, P0 ;  /* 0x000000211c217211 */ /* 0x000fe200000f0eff */
[----:B------:R-:W-:Y:S05]  /*3510*/  BRA `(.L_x_3395) ;  /* 0x00000018006c7947 */ /* 0x000fea0003800000 */
.L_x_3396:
        /* <DEDUP_REMOVED lines=18> */
[----:B--2---:R-:W-:Y:S01]  /*3640*/  @!P0 IMAD.WIDE R4, R17, 0x2, R8 ;  /* 0x0000000211048825 */ /* 0x004fe200078e0208 */
[----:B------:R-:W-:Y:S02]  /*3650*/  @!P0 SEL R3, R18, RZ, P1 ;  /* 0x000000ff12038207 */ /* 0x000fe40000800000 */
[----:B------:R-:W-:Y:S02]  /*3660*/  @!P0 SHF.R.S32.HI R0, RZ, 0x1f, R18 ;  /* 0x0000001fff008819 */ /* 0x000fe40000011412 */
[C---:B------:R-:W-:Y:S01]  /*3670*/  @!P0 SHF.L.U32 R2, R3.reuse, 0x1, RZ ;  /* 0x0000000103028819 */ /* 0x040fe200000006ff */
[----:B------:R-:W2:Y:S01]  /*3680*/  @!P0 LDG.E.128 R4, desc[UR6][R4.64] ;  /* 0x0000000604048981 */ /* 0x000ea2000c1e1d00 */
[----:B------:R-:W-:Y:S02]  /*3690*/  @!P0 SEL R0, R0, RZ, P1 ;  /* 0x000000ff00008207 */ /* 0x000fe40000800000 */
[----:B------:R-:W-:Y:S02]  /*36a0*/  @!P0 IADD3 R88, P2, PT, R2, R69, RZ ;  /* 0x0000004502588210 */ /* 0x000fe40007f5e0ff */
[----:B------:R-:W-:Y:S04]  /*36b0*/  @!P0 SHF.L.U64.HI R0, R3, 0x1, R0 ;  /* 0x0000000103008819 */ /* 0x000fe80000010200 */
[----:B------:R-:W-:Y:S02]  /*36c0*/  @!P0 IADD3.X R89, PT, PT, R0, R68, RZ, P2, !PT ;  /* 0x0000004400598210 */ /* 0x000fe400017fe4ff */
[----:B------:R-:W-:Y:S04]  /*36d0*/  @!P0 IADD3 R2, P2, PT, R2, R71, RZ ;  /* 0x0000004702028210 */ /* 0x000fe80007f5e0ff */
[----:B------:R-:W3:Y:S01]  /*36e0*/  @!P0 LDG.E.128 R88, desc[UR6][R88.64] ;  /* 0x0000000658588981 */ /* 0x000ee2000c1e1d00 */
[----:B------:R-:W-:Y:S02]  /*36f0*/  @!P0 IADD3.X R3, PT, PT, R0, R70, RZ, P2, !PT ;  /* 0x0000004600038210 */ /* 0x000fe400017fe4ff */
[----:B------:R-:W-:Y:S02]  /*3700*/  PLOP3.LUT P2, PT, PT, PT, PT, 0x80, 0x8 ;  /* 0x000000000008781c */ /* 0x000fe40003f4f070 */
[----:B------:R-:W-:Y:S03]  /*3710*/  @!P0 PLOP3.LUT P2, PT, P1, PT, PT, 0x80, 0x8 ;  /* 0x000000000008881c */ /* 0x000fe60000f4f070 */
[----:B------:R1:W4:Y:S01]  /*3720*/  @!P0 LDG.E.128 R36, desc[UR6][R2.64] ;  /* 0x0000000602248981 */ /* 0x000322000c1e1d00 */
[--C-:B--2---:R-:W-:Y:S01]  /*3730*/  @!P0 HADD2.F32 R0, -RZ, R4.reuse.H0_H0 ;  /* 0x20000004ff008230 */ /* 0x104fe20000004100 */
[----:B-----5:R-:W-:Y:S01]  /*3740*/  @!P0 MOV R34, R41 ;  /* 0x0000002900228202 */ /* 0x020fe20000000f00 */
[----:B-1----:R-:W-:Y:S01]  /*3750*/  @!P0 HADD2.F32 R2, -RZ, R4.H1_H1 ;  /* 0x30000004ff028230 */ /* 0x002fe20000004100 */
[----:B------:R-:W-:Y:S01]  /*3760*/  @!P0 MOV R35, R42 ;  /* 0x0000002a00238202 */ /* 0x000fe20000000f00 */
[--C-:B------:R-:W-:Y:S02]  /*3770*/  @!P0 HADD2.F32 R3, -RZ, R5.reuse.H0_H0 ;  /* 0x20000005ff038230 */ /* 0x100fe40000004100 */
[----:B------:R-:W-:Y:S02]  /*3780*/  @!P0 HADD2.F32 R4, -RZ, R5.H1_H1 ;  /* 0x30000005ff048230 */ /* 0x000fe40000004100 */
[--C-:B------:R-:W-:Y:S02]  /*3790*/  @!P0 HADD2.F32 R5, -RZ, R6.reuse.H0_H0 ;  /* 0x20000006ff058230 */ /* 0x100fe40000004100 */
[--C-:B------:R-:W-:Y:S02]  /*37a0*/  @!P0 HADD2.F32 R22, -RZ, R7.reuse.H0_H0 ;  /* 0x20000007ff168230 */ /* 0x100fe40000004100 */
[----:B------:R-:W-:Y:S02]  /*37b0*/  @!P0 HADD2.F32 R19, -RZ, R7.H1_H1 ;  /* 0x30000007ff138230 */ /* 0x000fe40000004100 */
[----:B------:R-:W-:Y:S02]  /*37c0*/  @!P0 HADD2.F32 R6, -RZ, R6.H1_H1 ;  /* 0x30000006ff068230 */ /* 0x000fe40000004100 */
[--C-:B---3--:R-:W-:Y:S02]  /*37d0*/  @!P0 HADD2.F32 R24, -RZ, R90.reuse.H0_H0 ;  /* 0x2000005aff188230 */ /* 0x108fe40000004100 */
[--C-:B------:R-:W-:Y:S02]  /*37e0*/  @!P0 HADD2.F32 R7, -RZ, R91.reuse.H0_H0 ;  /* 0x2000005bff078230 */ /* 0x100fe40000004100 */
[----:B------:R-:W-:Y:S02]  /*37f0*/  @!P0 HADD2.F32 R8, -RZ, R91.H1_H1 ;  /* 0x3000005bff088230 */ /* 0x000fe40000004100 */
[----:B------:R-:W-:Y:S01]  /*3800*/  @!P2 FADD.FTZ R24, -R24, -RZ ;  /* 0x800000ff1818a221 */ /* 0x000fe20000010100 */
[----:B------:R-:W-:Y:S02]  /*3810*/  @!P0 HADD2.F32 R23, -RZ, R90.H1_H1 ;  /* 0x3000005aff178230 */ /* 0x000fe40000004100 */
[----:B------:R-:W-:Y:S01]  /*3820*/  @!P2 FADD.FTZ R7, -R7, -RZ ;  /* 0x800000ff0707a221 */ /* 0x000fe20000010100 */
        /* <DEDUP_REMOVED lines=8> */
[----:B----4-:R-:W-:Y:S02]  /*38b0*/  @!P0 HADD2.F32 R29, -RZ, R38.H1_H1 ;  /* 0x30000026ff1d8230 */ /* 0x010fe40000004100 */
        /* <DEDUP_REMOVED lines=9> */
[----:B------:R-:W-:Y:S01]  /*3950*/  @!P2 FADD.FTZ R25, -R25, -RZ ;  /* 0x800000ff1919a221 */ /* 0x000fe20000010100 */
[----:B------:R-:W-:Y:S01]  /*3960*/  @!P0 FMUL.FTZ R6, R6, R23 ;  /* 0x0000001706068220 */ /* 0x000fe20000410000 */
[----:B------:R-:W-:Y:S02]  /*3970*/  @!P0 HADD2.F32 R23, -RZ, R24.H1_H1 ;  /* 0x30000018ff178230 */ /* 0x000fe40000004100 */
[----:B------:R-:W-:Y:S01]  /*3980*/  @!P0 FMUL.FTZ R0, R0, R28 ;  /* 0x0000001c00008220 */ /* 0x000fe20000410000 */
[----:B------:R-:W-:Y:S01]  /*3990*/  @!P0 HADD2.F32 R24, -RZ, R36.H1_H1 ;  /* 0x30000024ff188230 */ /* 0x000fe20000004100 */
[----:B------:R-:W-:Y:S01]  /*39a0*/  @!P0 MOV R36, R43 ;  /* 0x0000002b00248202 */ /* 0x000fe20000000f00 */
[----:B------:R-:W-:Y:S01]  /*39b0*/  @!P0 FMUL.FTZ R2, R2, R27 ;  /* 0x0000001b02028220 */ /* 0x000fe20000410000 */
[----:B------:R-:W-:Y:S01]  /*39c0*/  @!P0 FMUL.FTZ R3, R3, R26 ;  /* 0x0000001a03038220 */ /* 0x000fe20000410000 */
[----:B------:R-:W-:Y:S01]  /*39d0*/  @!P0 FMUL.FTZ R4, R4, R25 ;  /* 0x0000001904048220 */ /* 0x000fe20000410000 */
[--C-:B------:R-:W-:Y:S02]  /*39e0*/  @!P0 HADD2.F32 R26, -RZ, R37.reuse.H0_H0 ;  /* 0x20000025ff1a8230 */ /* 0x100fe40000004100 */
[----:B------:R-:W-:Y:S01]  /*39f0*/  @!P0 FFMA.FTZ R0, R19, R22, R0 ;  /* 0x0000001613008223 */ /* 0x000fe20000010000 */
[--C-:B------:R-:W-:Y:S02]  /*3a00*/  @!P0 HADD2.F32 R25, -RZ, R34.reuse.H0_H0 ;  /* 0x20000022ff198230 */ /* 0x100fe40000004100 */
[----:B------:R-:W-:Y:S01]  /*3a10*/  @!P0 FFMA.FTZ R2, R23, R24, R2 ;  /* 0x0000001817028223 */ /* 0x000fe20000010002 */
[----:B------:R-:W-:Y:S02]  /*3a20*/  @!P0 HADD2.F32 R27, -RZ, R37.H1_H1 ;  /* 0x30000025ff1b8230 */ /* 0x000fe40000004100 */
[----:B------:R-:W-:Y:S02]  /*3a30*/  @!P0 HADD2.F32 R19, -RZ, R34.H1_H1 ;  /* 0x30000022ff138230 */ /* 0x000fe40000004100 */
[----:B------:R-:W-:Y:S01]  /*3a40*/  @!P0 FFMA.FTZ R3, R25, R26, R3 ;  /* 0x0000001a19038223 */ /* 0x000fe20000010003 */
[----:B------:R-:W-:Y:S01]  /*3a50*/  @!P0 F2FP.F16.F32.PACK_AB R0, R2, R0 ;  /* 0x000000000200823e */ /* 0x000fe200000000ff */
[----:B------:R-:W-:Y:S01]  /*3a60*/  @!P0 HADD2.F32 R28, -RZ, R38.H0_H0 ;  /* 0x20000026ff1c8230 */ /* 0x000fe20000004100 */
[----:B------:R-:W-:Y:S01]  /*3a70*/  MOV R2, R65 ;  /* 0x0000004100027202 */ /* 0x000fe20000000f00 */
        /* <DEDUP_REMOVED lines=9> */
[----:B------:R-:W-:Y:S01]  /*3b10*/  @!P0 FFMA.FTZ R7, R24, R30, R7 ;  /* 0x0000001e18078223 */ /* 0x000fe20000010007 */
[----:B------:R-:W-:Y:S02]  /*3b20*/  @!P0 FFMA.FTZ R8, R25, R31, R8 ;  /* 0x0000001f19088223 */ /* 0x000fe40000010008 */
[----:B------:R-:W-:Y:S02]  /*3b30*/  @!P0 F2FP.F16.F32.PACK_AB R5, R6, R5 ;  /* 0x000000050605823e */ /* 0x000fe400000000ff */
[----:B------:R-:W-:Y:S02]  /*3b40*/  @!P0 MOV R41, R3 ;  /* 0x0000000300298202 */ /* 0x000fe40000000f00 */
[----:B------:R-:W-:Y:S02]  /*3b50*/  @!P0 F2FP.F16.F32.PACK_AB R7, R8, R7 ;  /* 0x000000070807823e */ /* 0x000fe400000000ff */
[----:B------:R-:W-:Y:S02]  /*3b60*/  MOV R3, R64 ;  /* 0x0000004000037202 */ /* 0x000fe40000000f00 */
[----:B------:R-:W-:Y:S02]  /*3b70*/  @!P0 MOV R42, R5 ;  /* 0x00000005002a8202 */ /* 0x000fe40000000f00 */
[----:B------:R-:W-:Y:S05]  /*3b80*/  @!P0 MOV R43, R7 ;  /* 0x00000007002b8202 */ /* 0x000fea0000000f00 */
[----:B------:R1:W-:Y:S02]  /*3b90*/  STG.E.128 desc[UR6][R2.64], R40 ;  /* 0x0000002802007986 */ /* 0x0003e4000c101d06 */
.L_x_3406:
[----:B---3--:R-:W-:Y:S05]  /*3ba0*/  BSYNC.RECONVERGENT B0 ;  /* 0x0000000000007941 */ /* 0x008fea0003800200 */
.L_x_3405:
[----:B------:R-:W-:Y:S04]  /*3bb0*/  BSSY.RECONVERGENT B0, `(.L_x_3407) ;  /* 0x000005e000007945 */ /* 0x000fe80003800200 */
[----:B------:R-:W-:Y:S05]  /*3bc0*/  @P6 BRA `(.L_x_3408) ;  /* 0x0000000400706947 */ /* 0x000fea0003800000 */
[----:B------:R-:W-:Y:S01]  /*3bd0*/  ISETP.GE.AND P0, PT, R12, R16, PT ;  /* 0x000000100c00720c */ /* 0x000fe20003f06270 */
[----:B-1----:R-:W3:Y:S11]  /*3be0*/  LDG.E.128 R40, desc[UR6][R20.64] ;  /* 0x0000000614287981 */ /* 0x002ef6000c1e1d00 */
[----:B------:R-:W-:Y:S01]  /*3bf0*/  @!UPT UIADD3 URZ, UPT, UPT, URZ, URZ, URZ ;  /* 0x000000fffffff290 */ /* 0x000fe2000fffe0ff */
[----:B--2---:R-:W-:Y:S01]  /*3c00*/  @!P0 IMAD.WIDE R4, R17, 0x2, R20 ;  /* 0x0000000211048825 */ /* 0x004fe200078e0214 */
[----:B------:R-:W-:Y:S02]  /*3c10*/  @!P0 SEL R3, R18, RZ, P1 ;  /* 0x000000ff12038207 */ /* 0x000fe40000800000 */
[----:B------:R-:W-:Y:S02]  /*3c20*/  @!P0 SHF.L.U32 R0, R11, 0x5, RZ ;  /* 0x000000050b008819 */ /* 0x000fe400000006ff */
[----:B------:R-:W-:Y:S01]  /*3c30*/  @!P0 SHF.R.S32.HI R2, RZ, 0x1f, R18 ;  /* 0x0000001fff028819 */ /* 0x000fe20000011412 */
[----:B------:R-:W2:Y:S01]  /*3c40*/  @!P0 LDG.E.128 R4, desc[UR6][R4.64] ;  /* 0x0000000604048981 */ /* 0x000ea2000c1e1d00 */
[----:B------:R-:W-:Y:S02]  /*3c50*/  @!P0 IADD3 R3, P2, PT, R0, R3, RZ ;  /* 0x0000000300038210 */ /* 0x000fe40007f5e0ff */
[----:B------:R-:W-:Y:S04]  /*3c60*/  @!P0 SEL R2, R2, RZ, P1 ;  /* 0x000000ff02028207 */ /* 0x000fe80000800000 */
[----:B------:R-:W-:Y:S02]  /*3c70*/  @!P0 LEA.HI.X.SX32 R0, R0, R2, 0x1, P2 ;  /* 0x0000000200008211 */ /* 0x000fe400010f0eff */
[C---:B------:R-:W-:Y:S02]  /*3c80*/  @!P0 SHF.L.U32 R2, R3.reuse, 0x1, RZ ;  /* 0x0000000103028819 */ /* 0x040fe400000006ff */
[----:B------:R-:W-:Y:S02]  /*3c90*/  @!P0 SHF.L.U64.HI R0, R3, 0x1, R0 ;  /* 0x0000000103008819 */ /* 0x000fe40000010200 */
[----:B------:R-:W-:Y:S04]  /*3ca0*/  @!P0 IADD3 R88, P2, PT, R2, R69, RZ ;  /* 0x0000004502588210 */ /* 0x000fe80007f5e0ff */
[----:B------:R-:W-:Y:S02]  /*3cb0*/  @!P0 IADD3.X R89, PT, PT, R0, R68, RZ, P2, !PT ;  /* 0x0000004400598210 */ /* 0x000fe400017fe4ff */
        /* <DEDUP_REMOVED lines=8> */
[----:B-1----:R-:W-:Y:S01]  /*3d40*/  @!P0 HADD2.F32 R2, -RZ, R4.H1_H1 ;  /* 0x30000004ff028230 */ /* 0x002fe20000004100 */
[----:B------:R-:W-:Y:S01]  /*3d50*/  @!P0 MOV R35, R42 ;  /* 0x0000002a00238202 */ /* 0x000fe20000000f00 */
[--C-:B------:R-:W-:Y:S01]  /*3d60*/  @!P0 HADD2.F32 R3, -RZ, R5.reuse.H0_H0 ;  /* 0x20000005ff038230 */ /* 0x100fe20000004100 */
[----:B------:R-:W-:Y:S01]  /*3d70*/  @!P0 MOV R34, R43 ;  /* 0x0000002b00228202 */ /* 0x000fe20000000f00 */
[----:B------:R-:W-:Y:S02]  /*3d80*/  @!P0 HADD2.F32 R4, -RZ, R5.H1_H1 ;  /* 0x30000005ff048230 */ /* 0x000fe40000004100 */
[--C-:B------:R-:W-:Y:S02]  /*3d90*/  @!P0 HADD2.F32 R5, -RZ, R6.reuse.H0_H0 ;  /* 0x20000006ff058230 */ /* 0x100fe40000004100 */
[--C-:B------:R-:W-:Y:S02]  /*3da0*/  @!P0 HADD2.F32 R22, -RZ, R7.reuse.H0_H0 ;  /* 0x20000007ff168230 */ /* 0x100fe40000004100 */
[----:B------:R-:W-:Y:S02]  /*3db0*/  @!P0 HADD2.F32 R19, -RZ, R7.H1_H1 ;  /* 0x30000007ff138230 */ /* 0x000fe40000004100 */
[----:B------:R-:W-:Y:S02]  /*3dc0*/  @!P0 HADD2.F32 R6, -RZ, R6.H1_H1 ;  /* 0x30000006ff068230 */ /* 0x000fe40000004100 */
[----:B-----5:R-:W-:Y:S02]  /*3dd0*/  @!P0 HADD2.F32 R24, -RZ, R90.H0_H0 ;  /* 0x2000005aff188230 */ /* 0x020fe40000004100 */
[--C-:B------:R-:W-:Y:S02]  /*3de0*/  @!P0 HADD2.F32 R7, -RZ, R91.reuse.H0_H0 ;  /* 0x2000005bff078230 */ /* 0x100fe40000004100 */
[----:B------:R-:W-:Y:S02]  /*3df0*/  @!P0 HADD2.F32 R8, -RZ, R91.H1_H1 ;  /* 0x3000005bff088230 */ /* 0x000fe40000004100 */
[----:B------:R-:W-:Y:S01]  /*3e00*/  @!P2 FADD.FTZ R24, -R24, -RZ ;  /* 0x800000ff1818a221 */ /* 0x000fe20000010100 */
[----:B------:R-:W-:Y:S02]  /*3e10*/  @!P0 HADD2.F32 R28, -RZ, R88.H0_H0 ;  /* 0x20000058ff1c8230 */ /* 0x000fe40000004100 */
[----:B------:R-:W-:Y:S01]  /*3e20*/  @!P2 FADD.FTZ R7, -R7, -RZ ;  /* 0x800000ff0707a221 */ /* 0x000fe20000010100 */
[----:B------:R-:W-:Y:S02]  /*3e30*/  @!P0 HADD2.F32 R23, -RZ, R90.H1_H1 ;  /* 0x3000005aff178230 */ /* 0x000fe40000004100 */
[----:B------:R-:W-:Y:S01]  /*3e40*/  @!P0 FMUL.FTZ R5, R5, R24 ;  /* 0x0000001805058220 */ /* 0x000fe20000410000 */
[--C-:B------:R-:W-:Y:S02]  /*3e50*/  @!P0 HADD2.F32 R25, -RZ, R89.reuse.H1_H1 ;  /* 0x30000059ff198230 */ /* 0x100fe40000004100 */
[----:B------:R-:W-:Y:S01]  /*3e60*/  @!P2 FADD.FTZ R8, -R8, -RZ ;  /* 0x800000ff0808a221 */ /* 0x000fe20000010100 */
[----:B------:R-:W-:Y:S01]  /*3e70*/  @!P0 HADD2.F32 R27, -RZ, R88.H1_H1 ;  /* 0x30000058ff1b8230 */ /* 0x000fe20000004100 */
[----:B------:R-:W-:Y:S01]  /*3e80*/  @!P0 MOV R24, R40 ;  /* 0x0000002800188202 */ /* 0x000fe20000000f00 */
        /* <DEDUP_REMOVED lines=8> */
[----:B------:R-:W-:Y:S02]  /*3f10*/  @!P0 HADD2.F32 R19, -RZ, R24.H0_H0 ;  /* 0x20000018ff138230 */ /* 0x000fe40000004100 */
[----:B------:R-:W-:Y:S01]  /*3f20*/  @!P2 FADD.FTZ R25, -R25, -RZ ;  /* 0x800000ff1919a221 */ /* 0x000fe20000010100 */
[----:B------:R-:W-:Y:S01]  /*3f30*/  @!P0 FMUL.FTZ R0, R0, R28 ;  /* 0x0000001c00008220 */ /* 0x000fe20000410000 */
[----:B------:R-:W-:Y:S02]  /*3f40*/  @!P0 HADD2.F32 R28, -RZ, R38.H1_H1 ;  /* 0x30000026ff1c8230 */ /* 0x000fe40000004100 */
[----:B------:R-:W-:Y:S01]  /*3f50*/  @!P2 FADD.FTZ R27, -R27, -RZ ;  /* 0x800000ff1b1ba221 */ /* 0x000fe20000010100 */
[----:B------:R-:W-:Y:S01]  /*3f60*/  @!P2 FADD.FTZ R26, -R26, -RZ ;  /* 0x800000ff1a1aa221 */ /* 0x000fe20000010100 */
[----:B------:R-:W-:Y:S01]  /*3f70*/  @!P0 FMUL.FTZ R6, R6, R23 ;  /* 0x0000001706068220 */ /* 0x000fe20000410000 */
[----:B------:R-:W-:Y:S02]  /*3f80*/  @!P0 HADD2.F32 R23, -RZ, R24.H1_H1 ;  /* 0x30000018ff178230 */ /* 0x000fe40000004100 */
[----:B------:R-:W-:Y:S01]  /*3f90*/  @!P0 FMUL.FTZ R4, R4, R25 ;  /* 0x0000001904048220 */ /* 0x000fe20000410000 */
[----:B------:R-:W-:Y:S02]  /*3fa0*/  @!P0 HADD2.F32 R24, -RZ, R36.H1_H1 ;  /* 0x30000024ff188230 */ /* 0x000fe40000004100 */
[----:B------:R-:W-:Y:S01]  /*3fb0*/  @!P0 FFMA.FTZ R0, R19, R22, R0 ;  /* 0x0000001613008223 */ /* 0x000fe20000010000 */
        /* <DEDUP_REMOVED lines=8> */
[----:B------:R-:W-:Y:S01]  /*4040*/  @!P0 HADD2.F32 R27, -RZ, R38.H0_H0 ;  /* 0x20000026ff1b8230 */ /* 0x000fe20000004100 */
[----:B------:R-:W-:Y:S01]  /*4050*/  @!P0 F2FP.F16.F32.PACK_AB R0, R2, R0 ;  /* 0x000000000200823e */ /* 0x000fe200000000ff */
[--C-:B------:R-:W-:Y:S02]  /*4060*/  @!P0 HADD2.F32 R19, -RZ, R35.reuse.H0_H0 ;  /* 0x20000023ff138230 */ /* 0x100fe40000004100 */
[----:B------:R-:W-:Y:S01]  /*4070*/  @!P0 FFMA.FTZ R4, R22, R26, R4 ;  /* 0x0000001a16048223 */ /* 0x000fe20000010004 */
[----:B------:R-:W-:Y:S01]  /*4080*/  @!P0 HADD2.F32 R23, -RZ, R35.H1_H1 ;  /* 0x30000023ff178230 */ /* 0x000fe20000004100 */
[----:B------:R-:W-:Y:S01]  /*4090*/  @!P0 MOV R40, R0 ;  /* 0x0000000000288202 */ /* 0x000fe20000000f00 */
[--C-:B------:R-:W-:Y:S02]  /*40a0*/  @!P0 HADD2.F32 R24, -RZ, R34.reuse.H0_H0 ;  /* 0x20000022ff188230 */ /* 0x100fe40000004100 */
[----:B------:R-:W-:Y:S01]  /*40b0*/  @!P0 FFMA.FTZ R5, R19, R27, R5 ;  /* 0x0000001b13058223 */ /* 0x000fe20000010005 */
[----:B------:R-:W-:Y:S01]  /*40c0*/  @!P0 F2FP.F16.F32.PACK_AB R3, R4, R3 ;  /* 0x000000030403823e */ /* 0x000fe200000000ff */
[----:B------:R-:W-:Y:S02]  /*40d0*/  @!P0 HADD2.F32 R22, -RZ, R34.H1_H1 ;  /* 0x30000022ff168230 */ /* 0x000fe40000004100 */
[----:B------:R-:W-:Y:S01]  /*40e0*/  @!P0 FFMA.FTZ R6, R23, R28, R6 ;  /* 0x0000001c17068223 */ /* 0x000fe20000010006 */
[----:B------:R-:W-:Y:S01]  /*40f0*/  @!P0 FFMA.FTZ R7, R24, R29, R7 ;  /* 0x0000001d18078223 */ /* 0x000fe20000010007 */
[----:B------:R-:W-:Y:S02]  /*4100*/  LEA R24, P2, R46, R65, 0x6 ;  /* 0x000000412e187211 */ /* 0x000fe400078430ff */
[----:B------:R-:W-:Y:S01]  /*4110*/  @!P0 MOV R41, R3 ;  /* 0x0000000300298202 */ /* 0x000fe20000000f00 */
[----:B------:R-:W-:Y:S01]  /*4120*/  @!P0 FFMA.FTZ R8, R22, R30, R8 ;  /* 0x0000001e16088223 */ /* 0x000fe20000010008 */
[----:B------:R-:W-:Y:S02]  /*4130*/  @!P0 F2FP.F16.F32.PACK_AB R5, R6, R5 ;  /* 0x000000050605823e */ /* 0x000fe400000000ff */
[----:B------:R-:W-:Y:S02]  /*4140*/  LEA.HI.X R25, R46, R64, R47, 0x6, P2 ;  /* 0x000000402e197211 */ /* 0x000fe400010f342f */
[----:B------:R-:W-:Y:S02]  /*4150*/  @!P0 F2FP.F16.F32.PACK_AB R7, R8, R7 ;  /* 0x000000070807823e */ /* 0x000fe400000000ff */
[----:B------:R-:W-:Y:S02]  /*4160*/  @!P0 MOV R42, R5 ;  /* 0x00000005002a8202 */ /* 0x000fe40000000f00 */
[----:B------:R-:W-:Y:S05]  /*4170*/  @!P0 MOV R43, R7 ;  /* 0x00000007002b8202 */ /* 0x000fea0000000f00 */
[----:B------:R3:W-:Y:S02]  /*4180*/  STG.E.128 desc[UR6][R24.64], R40 ;  /* 0x0000002818007986 */ /* 0x0007e4000c101d06 */
.L_x_3408:
[----:B------:R-:W-:Y:S05]  /*4190*/  BSYNC.RECONVERGENT B0 ;  /* 0x0000000000007941 */ /* 0x000fea0003800200 */
.L_x_3407:
[C---:B------:R-:W-:Y:S01]  /*41a0*/  ISETP.GE.OR P0, PT, R73.reuse, R76, P3 ;  /* 0x0000004c4900720c */ /* 0x040fe20001f06670 */
[----:B------:R-:W-:Y:S03]  /*41b0*/  BSSY.RECONVERGENT B0, `(.L_x_3409) ;  /* 0x0000065000007945 */ /* 0x000fe60003800200 */
[----:B------:R-:W-:Y:S01]  /*41c0*/  ISETP.LT.OR P5, PT, R73, R77, P0 ;  /* 0x0000004d4900720c */ /* 0x000fe200007a1670 */
[----:B------:R-:W-:Y:S01]  /*41d0*/  @!UPT UIADD3 URZ, UPT, UPT, URZ, URZ, URZ ;  /* 0x000000fffffff290 */ /* 0x000fe2000fffe0ff */
[----:B------:R-:W-:Y:S11]  /*41e0*/  @P4 BRA `(.L_x_3410) ;  /* 0x0000000400844947 */ /* 0x000ff60003800000 */
[----:B------:R-:W-:Y:S02]  /*41f0*/  ISETP.GE.AND P0, PT, R12, R16, PT ;  /* 0x000000100c00720c */ /* 0x000fe40003f06270 */
[C---:B-12---:R-:W-:Y:S02]  /*4200*/  SHF.L.U32 R2, R52.reuse, 0x6, RZ ;  /* 0x0000000634027819 */ /* 0x046fe400000006ff */
[----:B------:R-:W-:Y:S02]  /*4210*/  SHF.L.U64.HI R3, R52, 0x6, R53 ;  /* 0x0000000634037819 */ /* 0x000fe40000010235 */
[----:B------:R-:W-:Y:S04]  /*4220*/  IADD3 R2, P3, P2, R2, R10, R2 ;  /* 0x0000000a02027210 */ /* 0x000fe80007a7e002 */
[----:B------:R-:W-:Y:S03]  /*4230*/  IADD3.X R3, PT, PT, R3, R9, R3, P3, P2 ;  /* 0x0000000903037210 */ /* 0x000fe60001fe4403 */
[----:B------:R-:W-:Y:S02]  /*4240*/  @!P0 SEL R6, R18, RZ, P1 ;  /* 0x000000ff12068207 */ /* 0x000fe40000800000 */
[----:B------:R-:W-:Y:S01]  /*4250*/  @!P0 SHF.L.U32 R4, R11, 0x6, RZ ;  /* 0x000000060b048819 */ /* 0x000fe200000006ff */
[----:B---3--:R-:W2:Y:S01]  /*4260*/  LDG.E.128 R40, desc[UR6][R2.64] ;  /* 0x0000000602287981 */ /* 0x008ea2000c1e1d00 */
[----:B------:R-:W-:Y:S02]  /*4270*/  @!P0 SHF.R.S32.HI R0, RZ, 0x1f, R18 ;  /* 0x0000001fff008819 */ /* 0x000fe40000011412 */
[----:B------:R-:W-:Y:S02]  /*4280*/  @!P0 IADD3 R6, P2, PT, R4, R6, RZ ;  /* 0x0000000604068210 */ /* 0x000fe40007f5e0ff */
[----:B------:R-:W-:Y:S02]  /*4290*/  @!P0 SEL R0, R0, RZ, P1 ;  /* 0x000000ff00008207 */ /* 0x000fe40000800000 */
[----:B------:R-:W-:Y:S02]  /*42a0*/  @!P0 SHF.L.U32 R22, R6, 0x1, RZ ;  /* 0x0000000106168819 */ /* 0x000fe400000006ff */
[----:B------:R-:W-:Y:S01]  /*42b0*/  @!P0 LEA.HI.X.SX32 R0, R4, R0, 0x1, P2 ;  /* 0x0000000004008211 */ /* 0x000fe200010f0eff */
[----:B------:R-:W-:Y:S01]  /*42c0*/  @!P0 IMAD.WIDE R4, R17, 0x2, R2 ;  /* 0x0000000211048825 */ /* 0x000fe200078e0202 */
[----:B------:R-:W-:Y:S02]  /*42d0*/  @!P0 IADD3 R88, P2, PT, R22, R69, RZ ;  /* 0x0000004516588210 */ /* 0x000fe40007f5e0ff */
        /* <DEDUP_REMOVED lines=8> */
[----:B------:R3:W4:Y:S02]  /*4360*/  @!P0 LDG.E.128 R36, desc[UR6][R22.64] ;  /* 0x0000000616248981 */ /* 0x000724000c1e1d00 */
[--C-:B---3--:R-:W-:Y:S01]  /*4370*/  @!P0 HADD2.F32 R22, -RZ, R7.reuse.H0_H0 ;  /* 0x20000007ff168230 */ /* 0x108fe20000004100 */
[----:B--2---:R-:W-:Y:S01]  /*4380*/  @!P0 MOV R31, R40 ;  /* 0x00000028001f8202 */ /* 0x004fe20000000f00 */
[----:B------:R-:W-:Y:S01]  /*4390*/  @!P0 HADD2.F32 R19, -RZ, R7.H1_H1 ;  /* 0x30000007ff138230 */ /* 0x000fe20000004100 */
[----:B------:R-:W-:Y:S01]  /*43a0*/  @!P0 MOV R34, R41 ;  /* 0x0000002900228202 */ /* 0x000fe20000000f00 */
[--C-:B------:R-:W-:Y:S02]  /*43b0*/  @!P0 HADD2.F32 R0, -RZ, R4.reuse.H0_H0 ;  /* 0x20000004ff008230 */ /* 0x100fe40000004100 */
[----:B------:R-:W-:Y:S02]  /*43c0*/  @!P0 HADD2.F32 R2, -RZ, R4.H1_H1 ;  /* 0x30000004ff028230 */ /* 0x000fe40000004100 */
[--C-:B-----5:R-:W-:Y:S02]  /*43d0*/  @!P0 HADD2.F32 R7, -RZ, R91.reuse.H0_H0 ;  /* 0x2000005bff078230 */ /* 0x120fe40000004100 */
[----:B------:R-:W-:Y:S02]  /*43e0*/  @!P0 HADD2.F32 R8, -RZ, R91.H1_H1 ;  /* 0x3000005bff088230 */ /* 0x000fe40000004100 */
[----:B------:R-:W-:Y:S02]  /*43f0*/  @!P0 HADD2.F32 R28, -RZ, R88.H0_H0 ;  /* 0x20000058ff1c8230 */ /* 0x000fe40000004100 */
[----:B------:R-:W-:Y:S01]  /*4400*/  @!P2 FADD.FTZ R7, -R7, -RZ ;  /* 0x800000ff0707a221 */ /* 0x000fe20000010100 */
        /* <DEDUP_REMOVED lines=13> */
[----:B------:R-:W-:Y:S01]  /*44e0*/  @!P2 FADD.FTZ R27, -R27, -RZ ;  /* 0x800000ff1b1ba221 */ /* 0x000fe20000010100 */
[--C-:B------:R-:W-:Y:S02]  /*44f0*/  @!P0 HADD2.F32 R25, -RZ, R89.reuse.H1_H1 ;  /* 0x30000059ff198230 */ /* 0x100fe40000004100 */
[----:B------:R-:W-:Y:S01]  /*4500*/  @!P0 FMUL.FTZ R0, R0, R28 ;  /* 0x0000001c00008220 */ /* 0x000fe20000410000 */
[----:B------:R-:W-:Y:S02]  /*4510*/  @!P0 HADD2.F32 R26, -RZ, R89.H0_H0 ;  /* 0x20000059ff1a8230 */ /* 0x000fe40000004100 */
[----:B------:R-:W-:Y:S01]  /*4520*/  @!P0 FMUL.FTZ R5, R5, R24 ;  /* 0x0000001805058220 */ /* 0x000fe20000410000 */
[--C-:B------:R-:W-:Y:S02]  /*4530*/  @!P0 HADD2.F32 R19, -RZ, R31.reuse.H0_H0 ;  /* 0x2000001fff138230 */ /* 0x100fe40000004100 */
[----:B------:R-:W-:Y:S01]  /*4540*/  @!P2 FADD.FTZ R25, -R25, -RZ ;  /* 0x800000ff1919a221 */ /* 0x000fe20000010100 */
[--C-:B----4-:R-:W-:Y:S02]  /*4550*/  @!P0 HADD2.F32 R22, -RZ, R36.reuse.H0_H0 ;  /* 0x20000024ff168230 */ /* 0x110fe40000004100 */
[----:B------:R-:W-:Y:S01]  /*4560*/  @!P0 FMUL.FTZ R6, R6, R23 ;  /* 0x0000001706068220 */ /* 0x000fe20000410000 */
[----:B------:R-:W-:Y:S01]  /*4570*/  @!P2 FADD.FTZ R26, -R26, -RZ ;  /* 0x800000ff1a1aa221 */ /* 0x000fe20000010100 */
[----:B------:R-:W-:Y:S02]  /*4580*/  @!P0 HADD2.F32 R24, -RZ, R36.H1_H1 ;  /* 0x30000024ff188230 */ /* 0x000fe40000004100 */
[----:B------:R-:W-:Y:S01]  /*4590*/  @!P0 FMUL.FTZ R2, R2, R27 ;  /* 0x0000001b02028220 */ /* 0x000fe20000410000 */
[----:B------:R-:W-:Y:S01]  /*45a0*/  @!P0 HADD2.F32 R23, -RZ, R31.H1_H1 ;  /* 0x3000001fff178230 */ /* 0x000fe20000004100 */
[----:B------:R-:W-:Y:S01]  /*45b0*/  @!P0 MOV R31, R42 ;  /* 0x0000002a001f8202 */ /* 0x000fe20000000f00 */
[----:B------:R-:W-:Y:S01]  /*45c0*/  @!P0 FFMA.FTZ R0, R19, R22, R0 ;  /* 0x0000001613008223 */ /* 0x000fe20000010000 */
[----:B------:R-:W-:Y:S01]  /*45d0*/  @!P0 FMUL.FTZ R4, R4, R25 ;  /* 0x0000001904048220 */ /* 0x000fe20000410000 */
[--C-:B------:R-:W-:Y:S02]  /*45e0*/  @!P0 HADD2.F32 R25, -RZ, R37.reuse.H0_H0 ;  /* 0x20000025ff198230 */ /* 0x100fe40000004100 */
[----:B------:R-:W-:Y:S01]  /*45f0*/  @!P0 FMUL.FTZ R3, R3, R26 ;  /* 0x0000001a03038220 */ /* 0x000fe20000410000 */
[--C-:B------:R-:W-:Y:S02]  /*4600*/  @!P0 HADD2.F32 R19, -RZ, R34.reuse.H0_H0 ;  /* 0x20000022ff138230 */ /* 0x100fe40000004100 */
[----:B------:R-:W-:Y:S01]  /*4610*/  @!P0 FFMA.FTZ R2, R23, R24, R2 ;  /* 0x0000001817028223 */ /* 0x000fe20000010002 */
[----:B------:R-:W-:Y:S01]  /*4620*/  @!P0 MOV R24, R43 ;  /* 0x0000002b00188202 */ /* 0x000fe20000000f00 */
[----:B------:R-:W-:Y:S02]  /*4630*/  @!P0 HADD2.F32 R22, -RZ, R34.H1_H1 ;  /* 0x30000022ff168230 */ /* 0x000fe40000004100 */
[----:B------:R-:W-:Y:S01]  /*4640*/  @!P0 HADD2.F32 R26, -RZ, R37.H1_H1 ;  /* 0x30000025ff1a8230 */ /* 0x000fe20000004100 */
[----:B------:R-:W-:Y:S01]  /*4650*/  @!P0 F2FP.F16.F32.PACK_AB R0, R2, R0 ;  /* 0x000000000200823e */ /* 0x000fe200000000ff */
[--C-:B------:R-:W-:Y:S02]  /*4660*/  @!P0 HADD2.F32 R23, -RZ, R31.reuse.H0_H0 ;  /* 0x2000001fff178230 */ /* 0x100fe40000004100 */
[----:B------:R-:W-:Y:S01]  /*4670*/  @!P0 FFMA.FTZ R3, R19, R25, R3 ;  /* 0x0000001913038223 */ /* 0x000fe20000010003 */
[----:B------:R-:W-:Y:S01]  /*4680*/  SHF.L.U32 R25, R46, 0x6, RZ ;  /* 0x000000062e197819 */ /* 0x000fe200000006ff */
[--C-:B------:R-:W-:Y:S01]  /*4690*/  @!P0 HADD2.F32 R27, -RZ, R38.reuse.H0_H0 ;  /* 0x20000026ff1b8230 */ /* 0x100fe20000004100 */
[----:B------:R-:W-:Y:S01]  /*46a0*/  @!P0 MOV R40, R0 ;  /* 0x0000000000288202 */ /* 0x000fe20000000f00 */
[----:B------:R-:W-:Y:S01]  /*46b0*/  @!P0 FFMA.FTZ R4, R22, R26, R4 ;  /* 0x0000001a16048223 */ /* 0x000fe20000010004 */
[----:B------:R-:W-:Y:S02]  /*46c0*/  @!P0 HADD2.F32 R19, -RZ, R31.H1_H1 ;  /* 0x3000001fff138230 */ /* 0x000fe40000004100 */
[----:B------:R-:W-:Y:S02]  /*46d0*/  @!P0 HADD2.F32 R28, -RZ, R38.H1_H1 ;  /* 0x30000026ff1c8230 */ /* 0x000fe40000004100 */
[----:B------:R-:W-:Y:S01]  /*46e0*/  @!P0 FFMA.FTZ R5, R23, R27, R5 ;  /* 0x0000001b17058223 */ /* 0x000fe20000010005 */
[----:B------:R-:W-:Y:S01]  /*46f0*/  @!P0 F2FP.F16.F32.PACK_AB R3, R4, R3 ;  /* 0x000000030403823e */ /* 0x000fe200000000ff */
[--C-:B------:R-:W-:Y:S02]  /*4700*/  @!P0 HADD2.F32 R22, -RZ, R24.reuse.H0_H0 ;  /* 0x20000018ff168230 */ /* 0x100fe40000004100 */
[--C-:B------:R-:W-:Y:S01]  /*4710*/  @!P0 HADD2.F32 R29, -RZ, R39.reuse.H0_H0 ;  /* 0x20000027ff1d8230 */ /* 0x100fe20000004100 */
[----:B------:R-:W-:Y:S01]  /*4720*/  @!P0 MOV R41, R3 ;  /* 0x0000000300298202 */ /* 0x000fe20000000f00 */
[----:B------:R-:W-:Y:S02]  /*4730*/  @!P0 HADD2.F32 R23, -RZ, R24.H1_H1 ;  /* 0x30000018ff178230 */ /* 0x000fe40000004100 */
[----:B------:R-:W-:Y:S01]  /*4740*/  @!P0 FFMA.FTZ R6, R19, R28, R6 ;  /* 0x0000001c13068223 */ /* 0x000fe20000010006 */
[----:B------:R-:W-:Y:S01]  /*4750*/  SHF.L.U64.HI R19, R46, 0x6, R47 ;  /* 0x000000062e137819 */ /* 0x000fe2000001022f */
[----:B------:R-:W-:Y:S02]  /*4760*/  @!P0 HADD2.F32 R30, -RZ, R39.H1_H1 ;  /* 0x30000027ff1e8230 */ /* 0x000fe40000004100 */
[----:B------:R-:W-:Y:S01]  /*4770*/  @!P0 FFMA.FTZ R7, R22, R29, R7 ;  /* 0x0000001d16078223 */ /* 0x000fe20000010007 */
[----:B------:R-:W-:Y:S02]  /*4780*/  IADD3 R22, P3, P2, R25, R65, R25 ;  /* 0x0000004119167210 */ /* 0x000fe40007a7e019 */
[----:B------:R-:W-:Y:S01]  /*4790*/  @!P0 F2FP.F16.F32.PACK_AB R5, R6, R5 ;  /* 0x000000050605823e */ /* 0x000fe200000000ff */
[----:B------:R-:W-:Y:S01]  /*47a0*/  @!P0 FFMA.FTZ R8, R23, R30, R8 ;  /* 0x0000001e17088223 */ /* 0x000fe20000010008 */
[----:B------:R-:W-:Y:S02]  /*47b0*/  IADD3.X R23, PT, PT, R19, R64, R19, P3, P2 ;  /* 0x0000004013177210 */ /* 0x000fe40001fe4413 */
[----:B------:R-:W-:Y:S02]  /*47c0*/  @!P0 MOV R42, R5 ;  /* 0x00000005002a8202 */ /* 0x000fe40000000f00 */
[----:B------:R-:W-:Y:S04]  /*47d0*/  @!P0 F2FP.F16.F32.PACK_AB R7, R8, R7 ;  /* 0x000000070807823e */ /* 0x000fe800000000ff */
[----:B------:R-:W-:Y:S05]  /*47e0*/  @!P0 MOV R43, R7 ;  /* 0x00000007002b8202 */ /* 0x000fea0000000f00 */
[----:B------:R1:W-:Y:S02]  /*47f0*/  STG.E.128 desc[UR6][R22.64], R40 ;  /* 0x0000002816007986 */ /* 0x0003e4000c101d06 */
.L_x_3410:
[----:B------:R-:W-:Y:S05]  /*4800*/  BSYNC.RECONVERGENT B0 ;  /* 0x0000000000007941 */ /* 0x000fea0003800200 */
.L_x_3409:
[----:B------:R-:W-:Y:S04]  /*4810*/  BSSY.RECONVERGENT B0, `(.L_x_3411) ;  /* 0x0000061000007945 */ /* 0x000fe80003800200 */
[----:B------:R-:W-:Y:S05]  /*4820*/  @P5 BRA `(.L_x_3412) ;  /* 0x00000004007c5947 */ /* 0x000fea0003800000 */
[----:B------:R-:W-:Y:S02]  /*4830*/  ISETP.GE.AND P0, PT, R12, R16, PT ;  /* 0x000000100c00720c */ /* 0x000fe40003f06270 */
[C---:B-12---:R-:W-:Y:S04]  /*4840*/  LEA R2, P2, R52.reuse, R20, 0x7 ;  /* 0x0000001434027211 */ /* 0x046fe800078438ff */
[----:B------:R-:W-:Y:S05]  /*4850*/  LEA.HI.X R3, R52, R21, R53, 0x7, P2 ;  /* 0x0000001534037211 */ /* 0x000fea00010f3c35 */
[----:B------:R-:W2:Y:S02]  /*4860*/  LDG.E.128 R28, desc[UR6][R2.64] ;  /* 0x00000006021c7981 */ /* 0x000ea4000c1e1d00 */
[----:B------:R-:W-:Y:S01]  /*4870*/  @!P0 IMAD R4, R11, 0x60, RZ ;  /* 0x000000600b048824 */ /* 0x000fe200078e02ff */
[----:B------:R-:W-:Y:S02]  /*4880*/  @!P0 SHF.R.S32.HI R0, RZ, 0x1f, R18 ;  /* 0x0000001fff008819 */ /* 0x000fe40000011412 */
[----:B------:R-:W-:Y:S02]  /*4890*/  @!P0 SEL R18, R18, RZ, P1 ;  /* 0x000000ff12128207 */ /* 0x000fe40000800000 */
[----:B------:R-:W-:Y:S02]  /*48a0*/  @!P0 SEL R0, R0, RZ, P1 ;  /* 0x000000ff00008207 */ /* 0x000fe40000800000 */
[C---:B------:R-:W-:Y:S04]  /*48b0*/  @!P0 IADD3 R18, P2, PT, R4.reuse, R18, RZ ;  /* 0x0000001204128210 */ /* 0x040fe80007f5e0ff */
[----:B------:R-:W-:Y:S01]  /*48c0*/  @!P0 LEA.HI.X.SX32 R0, R4, R0, 0x1, P2 ;  /* 0x0000000004008211 */ /* 0x000fe200010f0eff */
[----:B------:R-:W-:Y:S01]  /*48d0*/  @!P0 IMAD.WIDE R4, R17, 0x2, R2 ;  /* 0x0000000211048825 */ /* 0x000fe200078e0202 */
[C---:B------:R-:W-:Y:S02]  /*48e0*/  @!P0 SHF.L.U32 R16, R18.reuse, 0x1, RZ ;  /* 0x0000000112108819 */ /* 0x040fe400000006ff */
[----:B------:R-:W-:Y:S02]  /*48f0*/  @!P0 SHF.L.U64.HI R0, R18, 0x1, R0 ;  /* 0x0000000112008819 */ /* 0x000fe40000010200 */
[----:B------:R-:W-:Y:S01]  /*4900*/  @!P0 IADD3 R36, P2, PT, R16, R69, RZ ;  /* 0x0000004510248210 */ /* 0x000fe20007f5e0ff */
[----:B------:R-:W5:Y:S03]  /*4910*/  @!P0 LDG.E.128 R4, desc[UR6][R4.64] ;  /* 0x0000000604048981 */ /* 0x000f66000c1e1d00 */
[----:B------:R-:W-:Y:S02]  /*4920*/  @!P0 IADD3.X R37, PT, PT, R0, R68, RZ, P2, !PT ;  /* 0x0000004400258210 */ /* 0x000fe400017fe4ff */
[----:B------:R-:W-:Y:S04]  /*4930*/  @!P0 IADD3 R16, P2, PT, R16, R71, RZ ;  /* 0x0000004710108210 */ /* 0x000fe80007f5e0ff */
[----:B------:R-:W4:Y:S01]  /*4940*/  @!P0 LDG.E.128 R36, desc[UR6][R36.64] ;  /* 0x0000000624248981 */ /* 0x000f22000c1e1d00 */
[----:B------:R-:W-:Y:S02]  /*4950*/  @!P0 IADD3.X R17, PT, PT, R0, R70, RZ, P2, !PT ;  /* 0x0000004600118210 */ /* 0x000fe400017fe4ff */
[----:B------:R-:W-:Y:S02]  /*4960*/  PLOP3.LUT P2, PT, PT, PT, PT, 0x80, 0x8 ;  /* 0x000000000008781c */ /* 0x000fe40003f4f070 */
[----:B------:R-:W-:Y:S03]  /*4970*/  @!P0 PLOP3.LUT P2, PT, P1, PT, PT, 0x80, 0x8 ;  /* 0x000000000008881c */ /* 0x000fe60000f4f070 */
[----:B---3--:R5:W3:Y:S02]  /*4980*/  @!P0 LDG.E.128 R24, desc[UR6][R16.64] ;  /* 0x0000000610188981 */ /* 0x008ae4000c1e1d00 */
[--C-:B-----5:R-:W-:Y:S01]  /*4990*/  @!P0 HADD2.F32 R17, -RZ, R7.reuse.H0_H0 ;  /* 0x20000007ff118230 */ /* 0x120fe20000004100 */
[----:B--2---:R-:W-:Y:S01]  /*49a0*/  @!P0 MOV R34, R28 ;  /* 0x0000001c00228202 */ /* 0x004fe20000000f00 */
[----:B------:R-:W-:Y:S01]  /*49b0*/  @!P0 HADD2.F32 R16, -RZ, R7.H1_H1 ;  /* 0x30000007ff108230 */ /* 0x000fe20000004100 */
[----:B------:R-:W-:Y:S01]  /*49c0*/  @!P0 MOV R35, R29 ;  /* 0x0000001d00238202 */ /* 0x000fe20000000f00 */
        /* <DEDUP_REMOVED lines=18> */
[----:B------:R-:W-:Y:S01]  /*4af0*/  @!P0 FMUL.FTZ R7, R17, R7 ;  /* 0x0000000711078220 */ /* 0x000fe20000410000 */
[--C-:B------:R-:W-:Y:S02]  /*4b00*/  @!P0 HADD2.F32 R20, -RZ, R37.reuse.H1_H1 ;  /* 0x30000025ff148230 */ /* 0x100fe40000004100 */
[----:B------:R-:W-:Y:S01]  /*4b10*/  @!P0 FMUL.FTZ R8, R16, R8 ;  /* 0x0000000810088220 */ /* 0x000fe20000410000 */
[----:B------:R-:W-:Y:S02]  /*4b20*/  @!P0 HADD2.F32 R21, -RZ, R37.H0_H0 ;  /* 0x20000025ff158230 */ /* 0x000fe40000004100 */
[----:B------:R-:W-:Y:S01]  /*4b30*/  @!P0 FMUL.FTZ R0, R0, R23 ;  /* 0x0000001700008220 */ /* 0x000fe20000410000 */
[----:B------:R-:W-:Y:S02]  /*4b40*/  @!P0 HADD2.F32 R16, -RZ, R34.H0_H0 ;  /* 0x20000022ff108230 */ /* 0x000fe40000004100 */
[----:B------:R-:W-:Y:S01]  /*4b50*/  @!P2 FADD.FTZ R20, -R20, -RZ ;  /* 0x800000ff1414a221 */ /* 0x000fe20000010100 */
[--C-:B---3--:R-:W-:Y:S02]  /*4b60*/  @!P0 HADD2.F32 R17, -RZ, R24.reuse.H0_H0 ;  /* 0x20000018ff118230 */ /* 0x108fe40000004100 */
[----:B------:R-:W-:Y:S01]  /*4b70*/  @!P0 FMUL.FTZ R2, R2, R22 ;  /* 0x0000001602028220 */ /* 0x000fe20000410000 */
[----:B------:R-:W-:Y:S01]  /*4b80*/  @!P0 FMUL.FTZ R5, R5, R19 ;  /* 0x0000001305058220 */ /* 0x000fe20000410000 */
[----:B------:R-:W-:Y:S01]  /*4b90*/  @!P0 FMUL.FTZ R6, R6, R18 ;  /* 0x0000001206068220 */ /* 0x000fe20000410000 */
[----:B------:R-:W-:Y:S01]  /*4ba0*/  @!P2 FADD.FTZ R21, -R21, -RZ ;  /* 0x800000ff1515a221 */ /* 0x000fe20000010100 */
[----:B------:R-:W-:Y:S02]  /*4bb0*/  @!P0 HADD2.F32 R19, -RZ, R24.H1_H1 ;  /* 0x30000018ff138230 */ /* 0x000fe40000004100 */
[----:B------:R-:W-:Y:S01]  /*4bc0*/  @!P0 FMUL.FTZ R4, R4, R20 ;  /* 0x0000001404048220 */ /* 0x000fe20000410000 */
[--C-:B------:R-:W-:Y:S02]  /*4bd0*/  @!P0 HADD2.F32 R22, -RZ, R26.reuse.H0_H0 ;  /* 0x2000001aff168230 */ /* 0x100fe40000004100 */
[----:B------:R-:W-:Y:S01]  /*4be0*/  @!P0 FFMA.FTZ R0, R16, R17, R0 ;  /* 0x0000001110008223 */ /* 0x000fe20000010000 */
[----:B------:R-:W-:Y:S01]  /*4bf0*/  @!P0 HADD2.F32 R23, -RZ, R26.H1_H1 ;  /* 0x3000001aff178230 */ /* 0x000fe20000004100 */
[----:B------:R-:W-:Y:S01]  /*4c00*/  @!P0 MOV R26, R30 ;  /* 0x0000001e001a8202 */ /* 0x000fe20000000f00 */
[----:B------:R-:W-:Y:S02]  /*4c10*/  @!P0 HADD2.F32 R18, -RZ, R34.H1_H1 ;  /* 0x30000022ff128230 */ /* 0x000fe40000004100 */
[----:B------:R-:W-:Y:S01]  /*4c20*/  @!P0 FMUL.FTZ R3, R3, R21 ;  /* 0x0000001503038220 */ /* 0x000fe20000410000 */
[----:B------:R-:W-:Y:S02]  /*4c30*/  @!P0 HADD2.F32 R20, -RZ, R25.H0_H0 ;  /* 0x20000019ff148230 */ /* 0x000fe40000004100 */
[----:B------:R-:W-:Y:S02]  /*4c40*/  @!P0 HADD2.F32 R16, -RZ, R35.H0_H0 ;  /* 0x20000023ff108230 */ /* 0x000fe40000004100 */
[----:B------:R-:W-:Y:S01]  /*4c50*/  @!P0 FFMA.FTZ R2, R18, R19, R2 ;  /* 0x0000001312028223 */ /* 0x000fe20000010002 */
[----:B------:R-:W-:Y:S01]  /*4c60*/  @!P0 MOV R19, R31 ;  /* 0x0000001f00138202 */ /* 0x000fe20000000f00 */
[----:B------:R-:W-:Y:S02]  /*4c70*/  @!P0 HADD2.F32 R21, -RZ, R25.H1_H1 ;  /* 0x30000019ff158230 */ /* 0x000fe40000004100 */
[----:B------:R-:W-:Y:S01]  /*4c80*/  @!P0 HADD2.F32 R17, -RZ, R35.H1_H1 ;  /* 0x30000023ff118230 */ /* 0x000fe20000004100 */
[----:B------:R-:W-:Y:S01]  /*4c90*/  @!P0 F2FP.F16.F32.PACK_AB R0, R2, R0 ;  /* 0x000000000200823e */ /* 0x000fe200000000ff */
[--C-:B------:R-:W-:Y:S02]  /*4ca0*/  @!P0 HADD2.F32 R18, -RZ, R26.reuse.H0_H0 ;  /* 0x2000001aff128230 */ /* 0x100fe40000004100 */
[----:B------:R-:W-:Y:S01]  /*4cb0*/  @!P0 FFMA.FTZ R3, R16, R20, R3 ;  /* 0x0000001410038223 */ /* 0x000fe20000010003 */
[C---:B------:R-:W-:Y:S01]  /*4cc0*/  LEA R20, P2, R46.reuse, R65, 0x6 ;  /* 0x000000412e147211 */ /* 0x040fe200078430ff */
[----:B------:R-:W-:Y:S01]  /*4cd0*/  @!P0 FFMA.FTZ R4, R17, R21, R4 ;  /* 0x0000001511048223 */ /* 0x000fe20000010004 */
[----:B------:R-:W-:Y:S01]  /*4ce0*/  @!P0 MOV R28, R0 ;  /* 0x00000000001c8202 */ /* 0x000fe20000000f00 */
[----:B------:R-:W-:Y:S01]  /*4cf0*/  @!P0 HADD2.F32 R16, -RZ, R26.H1_H1 ;  /* 0x3000001aff108230 */ /* 0x000fe20000004100 */
[----:B------:R-:W-:Y:S01]  /*4d00*/  LEA R20, P1, R46, R20, 0x7 ;  /* 0x000000142e147211 */ /* 0x000fe200078238ff */
[----:B------:R-:W-:Y:S01]  /*4d10*/  @!P0 FFMA.FTZ R5, R18, R22, R5 ;  /* 0x0000001612058223 */ /* 0x000fe20000010005 */
[----:B------:R-:W-:Y:S01]  /*4d20*/  @!P0 F2FP.F16.F32.PACK_AB R3, R4, R3 ;  /* 0x000000030403823e */ /* 0x000fe200000000ff */
[----:B------:R-:W-:Y:S02]  /*4d30*/  @!P0 HADD2.F32 R24, -RZ, R27.H0_H0 ;  /* 0x2000001bff188230 */ /* 0x000fe40000004100 */
[----:B------:R-:W-:Y:S01]  /*4d40*/  @!P0 FFMA.FTZ R6, R16, R23, R6 ;  /* 0x0000001710068223 */ /* 0x000fe20000010006 */
[----:B------:R-:W-:Y:S01]  /*4d50*/  LEA.HI.X R16, R46, R64, R47, 0x6, P2 ;  /* 0x000000402e107211 */ /* 0x000fe200010f342f */
[----:B------:R-:W-:Y:S01]  /*4d60*/  @!P0 HADD2.F32 R17, -RZ, R19.H0_H0 ;  /* 0x20000013ff118230 */ /* 0x000fe20000004100 */
[----:B------:R-:W-:Y:S01]  /*4d70*/  @!P0 MOV R29, R3 ;  /* 0x00000003001d8202 */ /* 0x000fe20000000f00 */
[----:B------:R-:W-:Y:S01]  /*4d80*/  @!P0 HADD2.F32 R25, -RZ, R27.H1_H1 ;  /* 0x3000001bff198230 */ /* 0x000fe20000004100 */
[----:B------:R-:W-:Y:S01]  /*4d90*/  @!P0 F2FP.F16.F32.PACK_AB R5, R6, R5 ;  /* 0x000000050605823e */ /* 0x000fe200000000ff */
[----:B------:R-:W-:Y:S02]  /*4da0*/  @!P0 HADD2.F32 R18, -RZ, R19.H1_H1 ;  /* 0x30000013ff128230 */ /* 0x000fe40000004100 */
[----:B------:R-:W-:Y:S01]  /*4db0*/  @!P0 FFMA.FTZ R7, R17, R24, R7 ;  /* 0x0000001811078223 */ /* 0x000fe20000010007 */
[----:B------:R-:W-:Y:S02]  /*4dc0*/  LEA.HI.X R21, R46, R16, R47, 0x7, P1 ;  /* 0x000000102e157211 */ /* 0x000fe400008f3c2f */
[----:B------:R-:W-:Y:S01]  /*4dd0*/  @!P0 MOV R30, R5 ;  /* 0x00000005001e8202 */ /* 0x000fe20000000f00 */
[----:B------:R-:W-:Y:S05]  /*4de0*/  @!P0 FFMA.FTZ R8, R18, R25, R8 ;  /* 0x0000001912088223 */ /* 0x000fea0000010008 */
[----:B------:R-:W-:Y:S04]  /*4df0*/  @!P0 F2FP.F16.F32.PACK_AB R7, R8, R7 ;  /* 0x000000070807823e */ /* 0x000fe800000000ff */
[----:B------:R-:W-:Y:S05]  /*4e00*/  @!P0 MOV R31, R7 ;  /* 0x00000007001f8202 */ /* 0x000fea0000000f00 */
[----:B------:R1:W-:Y:S02]  /*4e10*/  STG.E.128 desc[UR6][R20.64], R28 ;  /* 0x0000001c14007986 */ /* 0x0003e4000c101d06 */
.L_x_3412:
[----:B------:R-:W-:Y:S05]  /*4e20*/  BSYNC.RECONVERGENT B0 ;  /* 0x0000000000007941 */ /* 0x000fea0003800200 */
.L_x_3411:
[----:B--2---:R-:W-:Y:S01]  /*4e30*/  MOV R5, R70 ;  /* 0x0000004600057202 */ /* 0x004fe20000000f00 */
[----:B------:R-:W2:Y:S01]  /*4e40*/  LDC R16, c[0x0][0x450] ;  /* 0x00011400ff107b82 */ /* 0x000ea20000000800 */
[----:B-1----:R-:W-:Y:S01]  /*4e50*/  MOV R3, R68 ;  /* 0x0000004400037202 */ /* 0x002fe20000000f00 */
[----:B----4-:R-:W-:Y:S02]  /*4e60*/  IMAD.U32 R92, R92, -0x40, RZ ;  /* 0xffffffc05c5c7824 */ /* 0x010fe400078e00ff */
[----:B------:R-:W-:Y:S02]  /*4e70*/  IMAD.MOV.U32 R4, RZ, RZ, R71 ;  /* 0x000000ffff047224 */ /* 0x000fe400078e0047 */
[----:B------:R-:W-:Y:S03]  /*4e80*/  IMAD.MOV.U32 R2, RZ, RZ, R69 ;  /* 0x000000ffff027224 */ /* 0x000fe600078e0045 */
[C---:B------:R-:W-:Y:S02]  /*4e90*/  LEA R71, P1, R92.reuse, R4, 0x1 ;  /* 0x000000045c477211 */ /* 0x040fe400078208ff */
[C---:B------:R-:W-:Y:S02]  /*4ea0*/  LEA R69, P0, R92.reuse, R2, 0x1 ;  /* 0x000000025c457211 */ /* 0x040fe400078008ff */
[C---:B------:R-:W-:Y:S02]  /*4eb0*/  LEA.HI.X.SX32 R70, R92.reuse, R5, 0x1, P1 ;  /* 0x000000055c467211 */ /* 0x040fe400008f0eff */
[----:B------:R-:W-:Y:S09]  /*4ec0*/  LEA.HI.X.SX32 R68, R92, R3, 0x1, P0 ;  /* 0x000000035c447211 */ /* 0x000ff200000f0eff */
.L_x_3395:
[----:B---3--:R-:W-:Y:S05]  /*4ed0*/  BSYNC.RECONVERGENT B1 ;  /* 0x0000000000017941 */ /* 0x008fea0003800200 */
.L_x_3393:
[----:B------:R-:W-:Y:S01]  /*4ee0*/  ISETP.NE.U32.AND P0, PT, RZ, UR12, PT ;  /* 0x0000000cff007c0c */ /* 0x000fe2000bf05070 */
[----:B------:R-:W-:Y:S03]  /*4ef0*/  VIADD R79, R79, 0xffffff80 ;  /* 0xffffff804f4f7836 */ /* 0x000fe60000000000 */
[----:B------:R-:W-:Y:S11]  /*4f00*/  ISETP.NE.AND.EX P0, PT, RZ, UR13, PT, P0 ;  /* 0x0000000dff007c0c */ /* 0x000ff6000bf05300 */
[----:B------:R-:W-:Y:S02]  /*4f10*/  @!UPT UIADD3 URZ, UPT, UPT, URZ, URZ, URZ ;  /* 0x000000fffffff290 */ /* 0x000fe4000fffe0ff */
[----:B--2-4-:R-:W-:Y:S02]  /*4f20*/  @!P0 IMAD.MOV.U32 R3, RZ, RZ, RZ ;  /* 0x000000ffff038224 */ /* 0x014fe400078e00ff */
[----:B------:R-:W-:Y:S02]  /*4f30*/  @!P0 IMAD.SHL.U32 R2, R44, 0x80, RZ ;  /* 0x000000802c028824 */ /* 0x000fe400078e00ff */
[----:B------:R-:W-:Y:S01]  /*4f40*/  @!P0 IMAD.SHL.U32 R0, R46, 0x80, RZ ;  /* 0x000000802e008824 */ /* 0x000fe200078e00ff */
[----:B------:R-:W-:Y:S05]  /*4f50*/  @!P0 IADD3 R3, P1, PT, RZ, -R3, RZ ;  /* 0x80000003ff038210 */ /* 0x000fea0007f3e0ff */
[----:B------:R-:W-:Y:S02]  /*4f60*/  @!P0 IMAD.X R2, RZ, RZ, ~R2, P1 ;  /* 0x000000ffff028224 */ /* 0x000fe400008e0e02 */
[----:B------:R-:W-:Y:S03]  /*4f70*/  @!P0 IMAD.X R0, RZ, RZ, ~R0, P1 ;  /* 0x000000ffff008224 */ /* 0x000fe600008e0e00 */
        /* <DEDUP_REMOVED lines=10> */
[----:B------:R-:W2:Y:S01]  /*5020*/  LDC R2, c[0x0][0x4f0] ;  /* 0x00013c00ff027b82 */ /* 0x000ea20000000800 */
[----:B------:R-:W-:Y:S02]  /*5030*/  MOV R18, RZ ;  /* 0x000000ff00127202 */ /* 0x000fe40000000f00 */
[----:B------:R-:W-:Y:S02]  /*5040*/  IABS R6, R79 ;  /* 0x0000004f00067213 */ /* 0x000fe40000000000 */
[----:B------:R-:W-:Y:S02]  /*5050*/  IABS R8, R83 ;  /* 0x0000005300087213 */ /* 0x000fe40000000000 */
[----:B--2---:R-:W-:Y:S04]  /*5060*/  IABS R0, R2 ;  /* 0x0000000200007213 */ /* 0x004fe80000000000 */
[----:B------:R-:W2:Y:S10]  /*5070*/  I2F.RP R3, R0 ;  /* 0x0000000000037306 */ /* 0x000eb40000209400 */
[----:B--2---:R-:W2:Y:S02]  /*5080*/  MUFU.RCP R3, R3 ;  /* 0x0000000300037308 */ /* 0x004ea40000001000 */
[----:B--2---:R-:W-:Y:S08]  /*5090*/  VIADD R3, R3, 0xffffffe ;  /* 0x0ffffffe03037836 */ /* 0x004ff00000000000 */
[----:B------:R-:W2:Y:S02]  /*50a0*/  F2I.FTZ.U32.TRUNC.NTZ R19, R3 ;  /* 0x0000000300137305 */ /* 0x000ea4000021f000 */
[--C-:B--2---:R-:W-:Y:S04]  /*50b0*/  IMAD.MOV R3, RZ, RZ, -R19.reuse ;  /* 0x000000ffff037224 */ /* 0x104fe800078e0a13 */
        /* <DEDUP_REMOVED lines=35> */
[----:B------:R-:W-:Y:S01]  /*52f0*/  IMAD.WIDE.U32 R20, R0, R44, RZ ;  /* 0x0000002c00147225 */ /* 0x000fe200078e00ff */
        /* <DEDUP_REMOVED lines=13> */
[----:B------:R-:W-:Y:S04]  /*53d0*/  IMAD.WIDE.U32 R20, R6, UR10, R20 ;  /* 0x0000000a06147c25 */ /* 0x000fe8000f8e0014 */
        /* <DEDUP_REMOVED lines=9> */
.L_x_3413:
[----:B------:R-:W-:Y:S02]  /*5470*/  ISETP.NE.AND P2, PT, R82, RZ, PT ;  /* 0x000000ff5200720c */ /* 0x000fe40003f45270 */
[----:B------:R-:W-:Y:S02]  /*5480*/  IADD3 R67, P1, PT, R67, UR18, RZ ;  /* 0x0000001243437c10 */ /* 0x000fe4000ff3e0ff */
[----:B------:R-:W-:Y:S02]  /*5490*/  IADD3 R10, P0, PT, R10, UR15, RZ ;  /* 0x0000000f0a0a7c10 */ /* 0x000fe4000ff1e0ff */
[----:B------:R-:W-:Y:S02]  /*54a0*/  IADD3.X R66, PT, PT, R66, UR16, RZ, P1, !PT ;  /* 0x0000001042427c10 */ /* 0x000fe40008ffe4ff */
[----:B------:R-:W-:Y:S05]  /*54b0*/  IADD3.X R9, PT, PT, R9, UR19, RZ, P0, !PT ;  /* 0x0000001309097c10 */ /* 0x000fea00087fe4ff */
[----:B------:R-:W-:Y:S05]  /*54c0*/  @P2 BRA `(.L_x_3414) ;  /* 0xffffffc800e02947 */ /* 0x000fea000383ffff */
.L_x_3392:
[----:B------:R-:W2:Y:S01]  /*54d0*/  LDC R0, c[0x0][0x450] ;  /* 0x00011400ff007b82 */ /* 0x000ea20000000800 */
[C---:B------:R-:W-:Y:S01]  /*54e0*/  IMAD.SHL.U32 R112, R55.reuse, 0x8, RZ ;  /* 0x0000000837707824 */ /* 0x040fe200078e00ff */
[----:B------:R-:W-:Y:S01]  /*54f0*/  LOP3.LUT R113, R55, 0x18, RZ, 0xc0, !PT ;  /* 0x0000001837717812 */ /* 0x000fe200078ec0ff */
[----:B------:R-:W-:Y:S01]  /*5500*/  UMOV UR4, 0x400 ;  /* 0x0000040000047882 */ /* 0x000fe20000000000 */
[----:B------:R-:W-:Y:S02]  /*5510*/  BSSY.RECONVERGENT B2, `(.L_x_3415) ;  /* 0x00001a2000027945 */ /* 0x000fe40003800200 */
[C---:B------:R-:W-:Y:S02]  /*5520*/  LOP3.LUT R4, R112.reuse, 0xd8, RZ, 0xc0, !PT ;  /* 0x000000d870047812 */ /* 0x040fe400078ec0ff */
[----:B------:R-:W3:Y:S01]  /*5530*/  S2UR UR5, SR_CgaCtaId ;  /* 0x00000000000579c3 */ /* 0x000ee20000008800 */
[----:B------:R-:W-:Y:S02]  /*5540*/  LOP3.LUT R114, R112, 0x1f20, RZ, 0xc0, !PT ;  /* 0x00001f2070727812 */ /* 0x000fe400078ec0ff */
[----:B------:R-:W-:-:S04]  /*5550*/  LOP3.LUT R4, R4, R113, RZ, 0x3c, !PT ;  /* 0x0000007104047212 */ /* 0x000fc800078e3cff */
[----:B------:R-:W-:Y:S01]  /*5560*/  LOP3.LUT R114, R114, R4, RZ, 0xfc, !PT ;  /* 0x0000000472727212 */ /* 0x000fe200078efcff */
[----:B------:R-:W4:Y:S08]  /*5570*/  LDC.64 R2, c[0x0][0x3b0] ;  /* 0x0000ec00ff027b82 */ /* 0x000f300000000a00 */
[----:B------:R-:W-:Y:S01]  /*5580*/  BAR.SYNC.DEFER_BLOCKING 0x0 ;  /* 0x0000000000007b1d */ /* 0x000fe20000010000 */
[----:B--2---:R-:W-:Y:S01]  /*5590*/  ISETP.NE.AND P0, PT, R0, RZ, PT ;  /* 0x000000ff0000720c */ /* 0x004fe20003f05270 */
[----:B---3--:R-:W-:-:S06]  /*55a0*/  ULEA UR5, UR5, UR4, 0x18 ;  /* 0x0000000405057291 */ /* 0x008fcc000f8ec0ff */
[----:B------:R-:W-:Y:S02]  /*55b0*/  LEA R114, R114, UR5, 0x1 ;  /* 0x0000000572727c11 */ /* 0x000fe4000f8e08ff */
[C---:B----4-:R-:W-:Y:S01]  /*55c0*/  SHF.L.U64.HI R14, R2.reuse, 0x5, R3 ;  /* 0x00000005020e7819 */ /* 0x050fe20000010203 */
[----:B------:R-:W-:-:S03]  /*55d0*/  IMAD.SHL.U32 R15, R2, 0x20, RZ ;  /* 0x00000020020f7824 */ /* 0x000fc600078e00ff */
[----:B------:R-:W-:Y:S05]  /*55e0*/  @P0 BRA `(.L_x_3416) ;  /* 0x00000000007c0947 */ /* 0x000fea0003800000 */
[----:B------:R-:W2:Y:S01]  /*55f0*/  LDCU.64 UR8, c[0x0][0x380] ;  /* 0x00007000ff0877ac */ /* 0x000ea20008000a00 */
[----:B------:R-:W-:Y:S01]  /*5600*/  IMAD.IADD R58, R104, 0x1, -R58 ;  /* 0x00000001683a7824 */ /* 0x000fe200078e0a3a */
[----:B------:R-:W-:Y:S04]  /*5610*/  BSSY.RECONVERGENT B0, `(.L_x_3417) ;  /* 0x000000e000007945 */ /* 0x000fe80003800200 */
[----:B------:R-:W-:Y:S02]  /*5620*/  ISETP.GE.AND P1, PT, R84, R58, PT ;  /* 0x0000003a5400720c */ /* 0x000fe40003f26270 */
[----:B--2---:R-:W-:-:S04]  /*5630*/  LEA R2, P0, R86, UR8, 0x1 ;  /* 0x0000000856027c11 */ /* 0x004fc8000f8008ff */
[----:B------:R-:W-:-:S07]  /*5640*/  LEA.HI.X R3, R86, UR9, R61, 0x1, P0 ;  /* 0x0000000956037c11 */ /* 0x000fce00080f0c3d */
[----:B------:R-:W-:Y:S05]  /*5650*/  @P1 BRA `(.L_x_3418) ;  /* 0x0000000000241947 */ /* 0x000fea0003800000 */
[----:B------:R-:W2:Y:S02]  /*5660*/  LDCU UR4, c[0x0][0x440] ;  /* 0x00008800ff0477ac */ /* 0x000ea40008000800 */
[----:B--2---:R-:W-:-:S13]  /*5670*/  ISETP.GE.AND P0, PT, R12, UR4, PT ;  /* 0x000000040c007c0c */ /* 0x004fda000bf06270 */
[----:B------:R-:W-:Y:S05]  /*5680*/  @P0 BRA `(.L_x_3419) ;  /* 0x0000000000140947 */ /* 0x000fea0003800000 */
[----:B------:R-:W-:Y:S01]  /*5690*/  @!PT LDS RZ, [RZ] ;  /* 0x00000000fffff984 */ /* 0x000fe20000000800 */
[----:B------:R-:W-:Y:S01]  /*56a0*/  @!PT LDS RZ, [RZ] ;  /* 0x00000000fffff984 */ /* 0x000fe20000000800 */
[----:B------:R-:W-:Y:S01]  /*56b0*/  @!PT LDS RZ, [RZ] ;  /* 0x00000000fffff984 */ /* 0x000fe20000000800 */
[----:B------:R2:W-:Y:S01]  /*56c0*/  LDGSTS.E.BYPASS.LTC128B.128 [R114], desc[UR6][R2.64] ;  /* 0x0000000002727fae */ /* 0x0005e2000b981a06 */
[----:B------:R-:W-:Y:S05]  /*56d0*/  BRA `(.L_x_3418) ;  /* 0x0000000000047947 */ /* 0x000fea0003800000 */
.L_x_3419:
[----:B------:R3:W-:Y:S02]  /*56e0*/  STS.128 [R114], RZ ;  /* 0x000000ff72007388 */ /* 0x0007e40000000c00 */
.L_x_3418:
[----:B------:R-:W-:Y:S05]  /*56f0*/  BSYNC.RECONVERGENT B0 ;  /* 0x0000000000007941 */ /* 0x000fea0003800200 */
.L_x_3417:
        /* <DEDUP_REMOVED lines=14> */
.L_x_3416:
[----:B------:R-:W2:Y:S01]  /*57e0*/  LDC.64 R2, c[0x0][0x470] ;  /* 0x00011c00ff027b82 */ /* 0x000ea20000000a00 */
[----:B------:R-:W3:Y:S01]  /*57f0*/  LDCU.64 UR8, c[0x0][0x380] ;  /* 0x00007000ff0877ac */ /* 0x000ee20008000a00 */
[----:B--2---:R-:W-:-:S04]  /*5800*/  ISETP.NE.U32.AND P0, PT, R2, RZ, PT ;  /* 0x000000ff0200720c */ /* 0x004fc80003f05070 */
[----:B------:R-:W-:-:S13]  /*5810*/  ISETP.NE.AND.EX P0, PT, R3, RZ, PT, P0 ;  /* 0x000000ff0300720c */ /* 0x000fda0003f05300 */
[----:B------:R-:W-:Y:S01]  /*5820*/  @P0 LEA R4, P1, R56, R2, 0x2 ;  /* 0x0000000238040211 */ /* 0x000fe200078210ff */
[----:B------:R-:W-:-:S03]  /*5830*/  IMAD.MOV.U32 R2, RZ, RZ, RZ ;  /* 0x000000ffff027224 */ /* 0x000fc600078e00ff */
[----:B-----5:R-:W-:-:S05]  /*5840*/  @P0 LEA.HI.X R5, R56, R3, RZ, 0x2, P1 ;  /* 0x0000000338050211 */ /* 0x020fca00008f14ff */
[----:B------:R2:W4:Y:S01]  /*5850*/  @P0 LDG.E R2, desc[UR6][R4.64] ;  /* 0x0000000604020981 */ /* 0x000522000c1e1900 */
[----:B------:R-:W1:Y:S01]  /*5860*/  LDCU.U8 UR4, c[0x0][0x533] ;  /* 0x0000a660ff0477ac */ /* 0x000e620008000000 */
[----:B------:R-:W-:Y:S01]  /*5870*/  IMAD.SHL.U32 R3, R55, 0x4, RZ ;  /* 0x0000000437037824 */ /* 0x000fe200078e00ff */
[----:B---3--:R-:W-:Y:S01]  /*5880*/  LEA R26, P0, R86, UR8, 0x1 ;  /* 0x00000008561a7c11 */ /* 0x008fe2000f8008ff */
[----:B------:R-:W-:-:S03]  /*5890*/  IMAD.SHL.U32 R24, R11, 0x20, RZ ;  /* 0x000000200b187824 */ /* 0x000fc600078e00ff */
[----:B------:R-:W-:Y:S02]  /*58a0*/  LOP3.LUT R3, R3, 0xc, RZ, 0xc0, !PT ;  /* 0x0000000c03037812 */ /* 0x000fe400078ec0ff */
[----:B------:R-:W-:Y:S01]  /*58b0*/  LEA.HI.X R27, R86, UR9, R61, 0x1, P0 ;  /* 0x00000009561b7c11 */ /* 0x000fe200080f0c3d */
[----:B-1----:R-:W-:Y:S02]  /*58c0*/  UISETP.NE.AND UP0, UPT, UR4, URZ, UPT ;  /* 0x000000ff0400728c */ /* 0x002fe4000bf05270 */
[----:B--2---:R-:W-:-:S04]  /*58d0*/  IMAD R4, R84, R11, R3 ;  /* 0x0000000b54047224 */ /* 0x004fc800078e0203 */
[----:B------:R-:W-:Y:S01]  /*58e0*/  IMAD.IADD R3, R3, 0x1, R4 ;  /* 0x0000000103037824 */ /* 0x000fe200078e0204 */
[----:B----4-:R-:W-:-:S05]  /*58f0*/  IADD3 R2, PT, PT, R2, R54, R58 ;  /* 0x0000003602027210 */ /* 0x010fca0007ffe03a */
        /* <DEDUP_REMOVED lines=29> */
[----:B------:R-:W-:-:S03]  /*5ad0*/  MOV R17, R10 ;  /* 0x0000000a00117202 */ /* 0x000fc60000000f00 */
[--C-:B------:R-:W-:Y:S02]  /*5ae0*/  HADD2.F32 R18, -RZ, R19.reuse.H0_H0 ;  /* 0x20000013ff127230 */ /* 0x100fe40000004100 */
[----:B------:R-:W-:Y:S01]  /*5af0*/  HADD2.F32 R19, -RZ, R19.H1_H1 ;  /* 0x30000013ff137230 */ /* 0x000fe20000004100 */
[----:B---3--:R-:W-:Y:S02]  /*5b00*/  MOV R6, R11 ;  /* 0x0000000b00067202 */ /* 0x008fe40000000f00 */
[----:B------:R-:W-:-:S03]  /*5b10*/  MOV R7, R8 ;  /* 0x0000000800077202 */ /* 0x000fc60000000f00 */
[--C-:B------:R-:W-:Y:S02]  /*5b20*/  HADD2.F32 R16, -RZ, R6.reuse.H1_H1 ;  /* 0x30000006ff107230 */ /* 0x100fe40000004100 */
[----:B------:R-:W-:Y:S02]  /*5b30*/  HADD2.F32 R21, -RZ, R6.H0_H0 ;  /* 0x20000006ff157230 */ /* 0x000fe40000004100 */
[----:B--2---:R-:W-:Y:S02]  /*5b40*/  HADD2.F32 R10, -RZ, R5.H1_H1 ;  /* 0x30000005ff0a7230 */ /* 0x004fe40000004100 */
[----:B----4-:R-:W-:Y:S02]  /*5b50*/  HADD2.F32 R8, -RZ, R3.H1_H1 ;  /* 0x30000003ff087230 */ /* 0x010fe40000004100 */
[----:B------:R-:W-:Y:S02]  /*5b60*/  HADD2.F32 R9, -RZ, R2.H1_H1 ;  /* 0x30000002ff097230 */ /* 0x000fe40000004100 */
[----:B------:R-:W-:-:S02]  /*5b70*/  HADD2.F32 R11, -RZ, R4.H1_H1 ;  /* 0x30000004ff0b7230 */ /* 0x000fc40000004100 */
[C---:B------:R-:W-:Y:S01]  /*5b80*/  FMUL.FTZ R6, R16.reuse, R8 ;  /* 0x0000000810067220 */ /* 0x040fe20000410000 */
[----:B------:R-:W-:Y:S01]  /*5b90*/  FMUL.FTZ R16, R16, R10 ;  /* 0x0000000a10107220 */ /* 0x000fe20000410000 */
[C---:B------:R-:W-:Y:S01]  /*5ba0*/  FMUL.FTZ R20, R19.reuse, R9 ;  /* 0x0000000913147220 */ /* 0x040fe20000410000 */
[----:B------:R-:W-:Y:S02]  /*5bb0*/  FMUL.FTZ R19, R19, R11 ;  /* 0x0000000b13137220 */ /* 0x000fe40000410000 */
[----:B------:R-:W-:Y:S01]  /*5bc0*/  FFMA.FTZ R16, R21, R8, R16 ;  /* 0x0000000815107223 */ /* 0x000fe20000010010 */
[----:B------:R-:W-:Y:S02]  /*5bd0*/  HADD2.F32 R4, -RZ, R4.H0_H0 ;  /* 0x20000004ff047230 */ /* 0x000fe40000004100 */
        /* <DEDUP_REMOVED lines=25> */
.L_x_3426:
[----:B------:R-:W-:Y:S05]  /*5d70*/  BSYNC.RECONVERGENT B0 ;  /* 0x0000000000007941 */ /* 0x000fea0003800200 */
.L_x_3425:
[----:B-----5:R2:W-:Y:S01]  /*5d80*/  STS.128 [R114], R8 ;  /* 0x0000000872007388 */ /* 0x0205e20000000c00 */
[----:B------:R-:W-:Y:S05]  /*5d90*/  BRA `(.L_x_3423) ;  /* 0x0000000000047947 */ /* 0x000fea0003800000 */
.L_x_3424:
[----:B------:R1:W-:Y:S02]  /*5da0*/  STS.128 [R114], RZ ;  /* 0x000000ff72007388 */ /* 0x0003e40000000c00 */
.L_x_3423:
[----:B------:R-:W-:Y:S05]  /*5db0*/  BSYNC.RECONVERGENT B1 ;  /* 0x0000000000017941 */ /* 0x000fea0003800200 */
.L_x_3422:
        /* <DEDUP_REMOVED lines=35> */
[----:B----4-:R-:W-:Y:S02]  /*5ff0*/  HADD2.F32 R9, -RZ, R5.H1_H1 ;  /* 0x30000005ff097230 */ /* 0x010fe40000004100 */
        /* <DEDUP_REMOVED lines=32> */
.L_x_3428:
[----:B------:R-:W-:Y:S05]  /*6200*/  BSYNC.RECONVERGENT B0 ;  /* 0x0000000000007941 */ /* 0x000fea0003800200 */
.L_x_3427:
[----:B-----5:R4:W-:Y:S01]  /*6210*/  STS.128 [R114+0x800], R8 ;  /* 0x0008000872007388 */ /* 0x0209e20000000c00 */
[----:B------:R-:W-:Y:S05]  /*6220*/  BRA `(.L_x_3420) ;  /* 0x0000000c00407947 */ /* 0x000fea0003800000 */
.L_x_3421:
        /* <DEDUP_REMOVED lines=103> */
.L_x_3433:
[----:B------:R-:W-:Y:S05]  /*68a0*/  BSYNC.RECONVERGENT B0 ;  /* 0x0000000000007941 */ /* 0x000fea0003800200 */
.L_x_3432:
[----:B-----5:R2:W-:Y:S01]  /*68b0*/  STS.128 [R114], R20 ;  /* 0x0000001472007388 */ /* 0x0205e20000000c00 */
[----:B------:R-:W-:Y:S05]  /*68c0*/  BRA `(.L_x_3430) ;  /* 0x0000000000047947 */ /* 0x000fea0003800000 */
.L_x_3431:
[----:B------:R3:W-:Y:S02]  /*68d0*/  STS.128 [R114], RZ ;  /* 0x000000ff72007388 */ /* 0x0007e40000000c00 */
.L_x_3430:
[----:B------:R-:W-:Y:S05]  /*68e0*/  BSYNC.RECONVERGENT B1 ;  /* 0x0000000000017941 */ /* 0x000fea0003800200 */
.L_x_3429:
        /* <DEDUP_REMOVED lines=61> */
[----:B----4-:R-:W-:Y:S02]  /*6cc0*/  HADD2.F32 R3, -RZ, R8.H0_H0 ;  /* 0x20000008ff037230 */ /* 0x010fe40000004100 */
        /* <DEDUP_REMOVED lines=36> */
.L_x_3435:
[----:B------:R-:W-:Y:S05]  /*6f10*/  BSYNC.RECONVERGENT B0 ;  /* 0x0000000000007941 */ /* 0x000fea0003800200 */
.L_x_3434:
[----:B-----5:R1:W-:Y:S02]  /*6f20*/  STS.128 [R114+0x800], R20 ;  /* 0x0008001472007388 */ /* 0x0203e40000000c00 */
.L_x_3420:
[----:B------:R-:W-:Y:S05]  /*6f30*/  BSYNC.RECONVERGENT B2 ;  /* 0x0000000000027941 */ /* 0x000fea0003800200 */
.L_x_3415:
[----:B--2--5:R-:W-:Y:S01]  /*6f40*/  IMAD R5, R50, -0x80, R51 ;  /* 0xffffff8032057824 */ /* 0x024fe200078e0233 */
[----:B------:R-:W-:Y:S04]  /*6f50*/  BSSY.RECONVERGENT B0, `(.L_x_3436) ;  /* 0x000000f000007945 */ /* 0x000fe80003800200 */
[----:B------:R-:W-:-:S04]  /*6f60*/  IADD3 R5, PT, PT, R5, 0x80, RZ ;  /* 0x0000008005057810 */ /* 0x000fc80007ffe0ff */
[----:B------:R-:W-:-:S13]  /*6f70*/  ISETP.GE.AND P2, PT, R84, R5, PT ;  /* 0x000000055400720c */ /* 0x000fda0003f46270 */
[----:B------:R-:W-:Y:S05]  /*6f80*/  @P2 BRA `(.L_x_3437) ;  /* 0x00000000002c2947 */ /* 0x000fea0003800000 */
[----:B------:R-:W2:Y:S02]  /*6f90*/  LDCU UR4, c[0x0][0x440] ;  /* 0x00008800ff0477ac */ /* 0x000ea40008000800 */
[----:B--2---:R-:W-:-:S13]  /*6fa0*/  ISETP.GE.AND P0, PT, R12, UR4, PT ;  /* 0x000000040c007c0c */ /* 0x004fda000bf06270 */
        /* <DEDUP_REMOVED lines=8> */
.L_x_3438:
[----:B------:R2:W-:Y:S02]  /*7030*/  STS.128 [R114+0x1000], RZ ;  /* 0x001000ff72007388 */ /* 0x0005e40000000c00 */
.L_x_3437:
[----:B------:R-:W-:Y:S05]  /*7040*/  BSYNC.RECONVERGENT B0 ;  /* 0x0000000000007941 */ /* 0x000fea0003800200 */
.L_x_3436:
[----:B------:R-:W-:Y:S01]  /*7050*/  ISETP.GE.AND P1, PT, R30, R5, PT ;  /* 0x000000051e00720c */ /* 0x000fe20003f26270 */
[C---:B--2---:R-:W-:Y:S01]  /*7060*/  IMAD.SHL.U32 R3, R46.reuse, 0x40, RZ ;  /* 0x000000402e037824 */ /* 0x044fe200078e00ff */
[----:B------:R-:W-:Y:S01]  /*7070*/  SHF.L.U64.HI R48, R46, 0x6, R47 ;  /* 0x000000062e307819 */ /* 0x000fe2000001022f */
[----:B------:R-:W-:Y:S03]  /*7080*/  BSSY.RECONVERGENT B0, `(.L_x_3439) ;  /* 0x000000d000007945 */ /* 0x000fe60003800200 */
[----:B------:R-:W-:-:S05]  /*7090*/  IADD3 R6, P0, PT, R3, R106, RZ ;  /* 0x0000006a03067210 */ /* 0x000fca0007f1e0ff */
        /* <DEDUP_REMOVED lines=10> */
.L_x_3441:
[----:B------:R2:W-:Y:S02]  /*7140*/  STS.128 [R114+0x1800], RZ ;  /* 0x001800ff72007388 */ /* 0x0005e40000000c00 */
.L_x_3440:
[----:B------:R-:W-:Y:S05]  /*7150*/  BSYNC.RECONVERGENT B0 ;  /* 0x0000000000007941 */ /* 0x000fea0003800200 */
.L_x_3439:
[----:B------:R-:W-:Y:S01]  /*7160*/  IADD3 R4, PT, PT, R84, 0x40, RZ ;  /* 0x0000004054047810 */ /* 0x000fe20007ffe0ff */
[----:B------:R-:W-:Y:S03]  /*7170*/  BSSY.RECONVERGENT B0, `(.L_x_3442) ;  /* 0x000000e000007945 */ /* 0x000fe60003800200 */
[----:B------:R-:W-:-:S13]  /*7180*/  ISETP.GE.AND P0, PT, R4, R5, PT ;  /* 0x000000050400720c */ /* 0x000fda0003f06270 */
[----:B------:R-:W-:Y:S05]  /*7190*/  @P0 BRA `(.L_x_3443) ;  /* 0x00000000002c0947 */ /* 0x000fea0003800000 */
[----:B------:R-:W5:Y:S02]  /*71a0*/  LDCU UR4, c[0x0][0x440] ;  /* 0x00008800ff0477ac */ /* 0x000f640008000800 */
[----:B-----5:R-:W-:-:S13]  /*71b0*/  ISETP.GE.AND P0, PT, R12, UR4, PT ;  /* 0x000000040c007c0c */ /* 0x020fda000bf06270 */
[----:B------:R-:W-:Y:S05]  /*71c0*/  @P0 BRA `(.L_x_3444) ;  /* 0x00000000001c0947 */ /* 0x000fea0003800000 */
[----:B----4-:R-:W-:-:S04]  /*71d0*/  IADD3 R8, P0, PT, R6, R3, RZ ;  /* 0x0000000306087210 */ /* 0x010fc80007f1e0ff */
[----:B------:R-:W-:-:S05]  /*71e0*/  IADD3.X R9, PT, PT, R7, R48, RZ, P0, !PT ;  /* 0x0000003007097210 */ /* 0x000fca00007fe4ff */
[----:B------:R-:W-:Y:S01]  /*71f0*/  @!PT LDS RZ, [RZ] ;  /* 0x00000000fffff984 */ /* 0x000fe20000000800 */
[----:B------:R-:W-:Y:S01]  /*7200*/  @!PT LDS RZ, [RZ] ;  /* 0x00000000fffff984 */ /* 0x000fe20000000800 */
[----:B------:R-:W-:Y:S01]  /*7210*/  @!PT LDS RZ, [RZ] ;  /* 0x00000000fffff984 */ /* 0x000fe20000000800 */
[----:B------:R4:W-:Y:S01]  /*7220*/  LDGSTS.E.BYPASS.LTC128B.128 [R114+0x2000], desc[UR6][R8.64] ;  /* 0x0200000008727fae */ /* 0x0009e2000b981a06 */
[----:B------:R-:W-:Y:S05]  /*7230*/  BRA `(.L_x_3443) ;  /* 0x0000000000047947 */ /* 0x000fea0003800000 */
.L_x_3444:
[----:B------:R1:W-:Y:S02]  /*7240*/  STS.128 [R114+0x2000], RZ ;  /* 0x002000ff72007388 */ /* 0x0003e40000000c00 */
.L_x_3443:
[----:B------:R-:W-:Y:S05]  /*7250*/  BSYNC.RECONVERGENT B0 ;  /* 0x0000000000007941 */ /* 0x000fea0003800200 */
.L_x_3442:
[----:B------:R-:W-:Y:S01]  /*7260*/  IADD3 R0, PT, PT, R84, 0x60, RZ ;  /* 0x0000006054007810 */ /* 0x000fe20007ffe0ff */
[----:B------:R-:W-:Y:S03]  /*7270*/  BSSY.RECONVERGENT B0, `(.L_x_3445) ;  /* 0x000000e000007945 */ /* 0x000fe60003800200 */
[----:B------:R-:W-:-:S13]  /*7280*/  ISETP.GE.AND P0, PT, R0, R5, PT ;  /* 0x000000050000720c */ /* 0x000fda0003f06270 */
[----:B------:R-:W-:Y:S05]  /*7290*/  @P0 BRA `(.L_x_3446) ;  /* 0x00000000002c0947 */ /* 0x000fea0003800000 */
[----:B------:R-:W5:Y:S02]  /*72a0*/  LDCU UR4, c[0x0][0x440] ;  /* 0x00008800ff0477ac */ /* 0x000f640008000800 */
[----:B-----5:R-:W-:-:S13]  /*72b0*/  ISETP.GE.AND P0, PT, R12, UR4, PT ;  /* 0x000000040c007c0c */ /* 0x020fda000bf06270 */
        /* <DEDUP_REMOVED lines=8> */
.L_x_3447:
[----:B------:R1:W-:Y:S02]  /*7340*/  STS.128 [R114+0x2800], RZ ;  /* 0x002800ff72007388 */ /* 0x0003e40000000c00 */
.L_x_3446:
[----:B------:R-:W-:Y:S05]  /*7350*/  BSYNC.RECONVERGENT B0 ;  /* 0x0000000000007941 */ /* 0x000fea0003800200 */
.L_x_3445:
        /* <DEDUP_REMOVED lines=15> */
[----:B--2---:R-:W-:Y:S02]  /*7450*/  MOV R6, R109 ;  /* 0x0000006d00067202 */ /* 0x004fe40000000f00 */
[----:B------:R-:W-:-:S05]  /*7460*/  MOV R7, R108 ;  /* 0x0000006c00077202 */ /* 0x000fca0000000f00 */
[----:B------:R-:W-:Y:S01]  /*7470*/  @!PT LDS RZ, [RZ] ;  /* 0x00000000fffff984 */ /* 0x000fe20000000800 */
[----:B------:R-:W-:Y:S01]  /*7480*/  @!PT LDS RZ, [RZ] ;  /* 0x00000000fffff984 */ /* 0x000fe20000000800 */
[----:B------:R-:W-:Y:S01]  /*7490*/  @!PT LDS RZ, [RZ] ;  /* 0x00000000fffff984 */ /* 0x000fe20000000800 */
[----:B------:R2:W-:Y:S01]  /*74a0*/  LDGSTS.E.BYPASS.LTC128B.128 [R114+0x3000], desc[UR6][R6.64] ;  /* 0x0300000006727fae */ /* 0x0005e2000b981a06 */
[----:B------:R-:W-:Y:S05]  /*74b0*/  BRA `(.L_x_3451) ;  /* 0x00000000000c7947 */ /* 0x000fea0003800000 */
.L_x_3450:
[----:B------:R1:W-:Y:S01]  /*74c0*/  STS.128 [R114+0x3000], RZ ;  /* 0x003000ff72007388 */ /* 0x0003e20000000c00 */
[----:B------:R-:W-:Y:S05]  /*74d0*/  BRA `(.L_x_3451) ;  /* 0x0000000000047947 */ /* 0x000fea0003800000 */
.L_x_3449:
[----:B------:R1:W-:Y:S02]  /*74e0*/  STS.128 [R114+0x3000], RZ ;  /* 0x003000ff72007388 */ /* 0x0003e40000000c00 */
.L_x_3451:
[----:B------:R-:W-:Y:S05]  /*74f0*/  BSYNC.RECONVERGENT B0 ;  /* 0x0000000000007941 */ /* 0x000fea0003800200 */
.L_x_3448:
[----:B------:R-:W-:Y:S01]  /*7500*/  ISETP.GE.AND P0, PT, R30, R5, PT ;  /* 0x000000051e00720c */ /* 0x000fe20003f06270 */
[C---:B-1----:R-:W-:Y:S01]  /*7510*/  IMAD.SHL.U32 R22, R44.reuse, 0x40, RZ ;  /* 0x000000402c167824 */ /* 0x042fe200078e00ff */
[----:B------:R-:W-:Y:S01]  /*7520*/  SHF.L.U64.HI R21, R44, 0x6, R45 ;  /* 0x000000062c157819 */ /* 0x000fe2000001022d */
[----:B------:R-:W-:Y:S03]  /*7530*/  BSSY.RECONVERGENT B0, `(.L_x_3452) ;  /* 0x000000e000007945 */ /* 0x000fe60003800200 */
[----:B--2---:R-:W-:-:S05]  /*7540*/  IADD3 R6, P1, PT, R22, R109, RZ ;  /* 0x0000006d16067210 */ /* 0x004fca0007f3e0ff */
[----:B------:R-:W-:Y:S02]  /*7550*/  IMAD.X R7, R21, 0x1, R108, P1 ;  /* 0x0000000115077824 */ /* 0x000fe400008e066c */
        /* <DEDUP_REMOVED lines=10> */
.L_x_3454:
[----:B------:R2:W-:Y:S02]  /*7600*/  STS.128 [R114+0x3800], RZ ;  /* 0x003800ff72007388 */ /* 0x0005e40000000c00 */
.L_x_3453:
[----:B------:R-:W-:Y:S05]  /*7610*/  BSYNC.RECONVERGENT B0 ;  /* 0x0000000000007941 */ /* 0x000fea0003800200 */
.L_x_3452:
[----:B------:R-:W-:Y:S01]  /*7620*/  ISETP.GE.AND P0, PT, R4, R5, PT ;  /* 0x000000050400720c */ /* 0x000fe20003f06270 */
[----:B------:R-:W-:-:S12]  /*7630*/  BSSY.RECONVERGENT B0, `(.L_x_3455) ;  /* 0x000000e000007945 */ /* 0x000fd80003800200 */
[----:B------:R1:W-:Y:S01]  /*7640*/  @P0 STS.128 [R114+0x4000], RZ ;  /* 0x004000ff72000388 */ /* 0x0003e20000000c00 */
        /* <DEDUP_REMOVED lines=11> */
.L_x_3457:
[----:B------:R1:W-:Y:S02]  /*7700*/  STS.128 [R114+0x4000], RZ ;  /* 0x004000ff72007388 */ /* 0x0003e40000000c00 */
.L_x_3456:
[----:B------:R-:W-:Y:S05]  /*7710*/  BSYNC.RECONVERGENT B0 ;  /* 0x0000000000007941 */ /* 0x000fea0003800200 */
.L_x_3455:
        /* <DEDUP_REMOVED lines=14> */
.L_x_3460:
[----:B------:R1:W-:Y:S02]  /*7800*/  STS.128 [R114+0x4800], RZ ;  /* 0x004800ff72007388 */ /* 0x0003e40000000c00 */
.L_x_3459:
[----:B------:R-:W-:Y:S05]  /*7810*/  BSYNC.RECONVERGENT B0 ;  /* 0x0000000000007941 */ /* 0x000fea0003800200 */
.L_x_3458:
[----:B------:R-:W5:Y:S01]  /*7820*/  S2R R100, SR_TID.X ;  /* 0x0000000000647919 */ /* 0x000f620000002100 */
[----:B------:R-:W-:Y:S01]  /*7830*/  MOV R40, 0x20 ;  /* 0x0000002000287802 */ /* 0x000fe20000000f00 */
[----:B------:R-:W3:Y:S01]  /*7840*/  LDCU UR4, c[0x0][0x50c] ;  /* 0x0000a180ff0477ac */ /* 0x000ee20008000800 */
[----:B------:R-:W-:Y:S01]  /*7850*/  VIADDMNMX R84, R2, 0x9, R51, PT ;  /* 0x0000000902547846 */ /* 0x000fe20003800133 */
[----:B------:R-:W0:Y:S01]  /*7860*/  LDGDEPBAR ;  /* 0x00000000000079af */ /* 0x000e220000000000 */
[----:B------:R-:W-:Y:S02]  /*7870*/  VIMNMX R49, PT, PT, R42, R51, PT ;  /* 0x000000332a317248 */ /* 0x000fe40003fe0100 */
[----:B------:R-:W-:Y:S02]  /*7880*/  LOP3.LUT R115, R112, 0x18, RZ, 0xc0, !PT ;  /* 0x0000001870737812 */ /* 0x000fe400078ec0ff */
[----:B-----5:R-:W-:Y:S02]  /*7890*/  SHF.R.U32.HI R87, RZ, 0x1, R100 ;  /* 0x00000001ff577819 */ /* 0x020fe40000011664 */
[----:B-1----:R-:W-:-:S02]  /*78a0*/  SHF.L.U32 R5, R100, 0x4, RZ ;  /* 0x0000000464057819 */ /* 0x002fc400000006ff */
[C---:B------:R-:W-:Y:S02]  /*78b0*/  SHF.L.U32 R41, R100.reuse, 0x5, RZ ;  /* 0x0000000564297819 */ /* 0x040fe400000006ff */
[C---:B------:R-:W-:Y:S02]  /*78c0*/  SHF.L.U32 R86, R100.reuse, 0x2, RZ ;  /* 0x0000000264567819 */ /* 0x040fe400000006ff */
[----:B------:R-:W-:Y:S02]  /*78d0*/  LOP3.LUT R0, R87, 0x8, RZ, 0xc0, !PT ;  /* 0x0000000857007812 */ /* 0x000fe400078ec0ff */
[C---:B------:R-:W-:Y:S02]  /*78e0*/  LOP3.LUT R102, R5.reuse, 0x3e00, RZ, 0xc0, !PT ;  /* 0x00003e0005667812 */ /* 0x040fe400078ec0ff */
[----:B------:R-:W-:Y:S02]  /*78f0*/  LOP3.LUT R4, R100, 0x8, RZ, 0xc0, !PT ;  /* 0x0000000864047812 */ /* 0x000fe400078ec0ff */
[----:B------:R-:W-:-:S02]  /*7900*/  LOP3.LUT R5, R5, 0x100, RZ, 0xc0, !PT ;  /* 0x0000010005057812 */ /* 0x000fc400078ec0ff */
[----:B--2---:R-:W-:Y:S02]  /*7910*/  LOP3.LUT R6, R86, 0x18, RZ, 0xc0, !PT ;  /* 0x0000001856067812 */ /* 0x004fe400078ec0ff */
[--C-:B------:R-:W-:Y:S02]  /*7920*/  LOP3.LUT R0, R0, 0xc0, R41.reuse, 0xf8, !PT ;  /* 0x000000c000007812 */ /* 0x100fe400078ef829 */
        /* <DEDUP_REMOVED lines=9> */
[----:B------:R-:W-:Y:S03]  /*79c0*/  LDSM.16.M88.4 R32, [R96+0x1000] ;  /* 0x001000006020783b */ /* 0x000fe60000000200 */
[----:B------:R-:W-:Y:S01]  /*79d0*/  SEL R40, R40, 0xffffffe0, !P0 ;  /* 0xffffffe028287807 */ /* 0x000fe20004000000 */
[----:B------:R-:W4:Y:S01]  /*79e0*/  LDSM.16.M88.4 R28, [R23] ;  /* 0x00000000171c783b */ /* 0x000f220000000200 */
[----:B------:R-:W-:-:S02]  /*79f0*/  P2R R4, PR, RZ, 0x1 ;  /* 0x00000001ff047803 */ /* 0x000fc40000000000 */
[----:B------:R-:W-:Y:S01]  /*7a00*/  IADD3 R85, PT, PT, R40, R96, RZ ;  /* 0x0000006028557210 */ /* 0x000fe20007ffe0ff */
[----:B------:R-:W1:Y:S01]  /*7a10*/  LDSM.16.M88.4 R24, [R96+0x1400] ;  /* 0x001400006018783b */ /* 0x000e620000000200 */
[----:B------:R-:W-:Y:S02]  /*7a20*/  IADD3 R20, PT, PT, R23, R40, RZ ;  /* 0x0000002817147210 */ /* 0x000fe40007ffe0ff */
[----:B------:R-:W-:Y:S01]  /*7a30*/  ISETP.NE.AND P0, PT, R50, 0x1, PT ;  /* 0x000000013200780c */ /* 0x000fe20003f05270 */
[----:B------:R-:W-:Y:S03]  /*7a40*/  LDSM.16.M88.4 R4, [R85+0x1000] ;  /* 0x001000005504783b */ /* 0x000fe60000000200 */
[----:B------:R-:W-:Y:S01]  /*7a50*/  P2R R2, PR, RZ, 0x1 ;  /* 0x00000001ff027803 */ /* 0x000fe20000000000 */
[----:B------:R-:W2:Y:S04]  /*7a60*/  LDSM.16.M88.4 R16, [R20] ;  /* 0x000000001410783b */ /* 0x000ea80000000200 */
[----:B------:R-:W5:Y:S01]  /*7a70*/  LDSM.16.M88.4 R36, [R85+0x1400] ;  /* 0x001400005524783b */ /* 0x000f620000000200 */
[C---:B----4-:R-:W-:Y:S08]  /*7a80*/  HMMA.16816.F32 R8, R28.reuse, R32, RZ ;  /* 0x000000201c08723c */ /* 0x050ff000000018ff */
[C---:B------:R-:W-:Y:S08]  /*7a90*/  HMMA.16816.F32 R32, R28.reuse, R34, RZ ;  /* 0x000000221c20723c */ /* 0x040ff000000018ff */
[----:B-1----:R-:W-:Y:S08]  /*7aa0*/  HMMA.16816.F32 R12, R28, R24, RZ ;  /* 0x000000181c0c723c */ /* 0x002ff000000018ff */
[C---:B--2---:R-:W-:Y:S08]  /*7ab0*/  HMMA.16816.F32 R8, R16.reuse, R4, R8 ;  /* 0x000000041008723c */ /* 0x044ff00000001808 */
[C---:B------:R-:W-:Y:S01]  /*7ac0*/  HMMA.16816.F32 R32, R16.reuse, R6, R32 ;  /* 0x000000061020723c */ /* 0x040fe20000001820 */
[----:B------:R-:W1:Y:S07]  /*7ad0*/  LDSM.16.M88.4 R4, [R96+0x1800] ;  /* 0x001800006004783b */ /* 0x000e6e0000000200 */
[----:B-----5:R-:W-:Y:S03]  /*7ae0*/  HMMA.16816.F32 R12, R16, R36, R12 ;  /* 0x00000024100c723c */ /* 0x020fe6000000180c */
[----:B---3--:R-:W-:Y:S01]  /*7af0*/  FMUL.FTZ R8, R8, UR4 ;  /* 0x0000000408087c20 */ /* 0x008fe20008410000 */
        /* <DEDUP_REMOVED lines=133> */
[----:B------:R-:W1:Y:S08]  /*8350*/  MUFU.TANH R4, R4 ;  /* 0x0000000400047308 */ /* 0x000e700000002400 */
[----:B------:R-:W1:Y:S01]  /*8360*/  MUFU.TANH R5, R5 ;  /* 0x0000000500057308 */ /* 0x000e620000002400 */
[C---:B-----5:R-:W-:Y:S07]  /*8370*/  HMMA.16816.F32 R12, R28.reuse, R24, RZ ;  /* 0x000000181c0c723c */ /* 0x060fee00000018ff */
[----:B------:R-:W1:Y:S01]  /*8380*/  MUFU.TANH R8, R8 ;  /* 0x0000000800087308 */ /* 0x000e620000002400 */
[----:B------:R-:W-:Y:S01]  /*8390*/  HMMA.16816.F32 R24, R28, R26, RZ ;  /* 0x0000001a1c18723c */ /* 0x000fe200000018ff */
[----:B------:R-:W-:Y:S01]  /*83a0*/  FMUL.FTZ R28, R37, UR4 ;  /* 0x00000004251c7c20 */ /* 0x000fe20008410000 */
[----:B------:R-:W-:-:S05]  /*83b0*/  FMUL.FTZ R29, R38, UR4 ;  /* 0x00000004261d7c20 */ /* 0x000fca0008410000 */
[----:B------:R-:W1:Y:S08]  /*83c0*/  MUFU.TANH R6, R6 ;  /* 0x0000000600067308 */ /* 0x000e700000002400 */
[----:B------:R-:W1:Y:S01]  /*83d0*/  MUFU.TANH R9, R9 ;  /* 0x0000000900097308 */ /* 0x000e620000002400 */
[C---:B--2---:R-:W-:Y:S07]  /*83e0*/  HMMA.16816.F32 R12, R16.reuse, R32, R12 ;  /* 0x00000020100c723c */ /* 0x044fee000000180c */
        /* <DEDUP_REMOVED lines=9> */
[----:B------:R-:W-:-:S03]  /*8480*/  FMUL.FTZ R25, R25, UR4 ;  /* 0x0000000419197c20 */ /* 0x000fc60008410000 */
[----:B------:R5:W1:Y:S08]  /*8490*/  MUFU.TANH R31, R24 ;  /* 0x00000018001f7308 */ /* 0x000a700000002400 */
[----:B------:R3:W1:Y:S08]  /*84a0*/  MUFU.TANH R30, R25 ;  /* 0x00000019001e7308 */ /* 0x0006700000002400 */
[----:B------:R-:W1:Y:S01]  /*84b0*/  MUFU.TANH R29, R29 ;  /* 0x0000001d001d7308 */ /* 0x000e620000002400 */
[----:B-----5:R-:W-:-:S07]  /*84c0*/  FMUL.FTZ R24, R27, UR4 ;  /* 0x000000041b187c20 */ /* 0x020fce0008410000 */
[----:B------:R-:W1:Y:S01]  /*84d0*/  MUFU.TANH R11, R11 ;  /* 0x0000000b000b7308 */ /* 0x000e620000002400 */
[----:B---3--:R-:W-:-:S07]  /*84e0*/  FMUL.FTZ R25, R26, UR4 ;  /* 0x000000041a197c20 */ /* 0x008fce0008410000 */
        /* <DEDUP_REMOVED lines=19> */
.L_x_3462:
[----:B------:R-:W2:Y:S01]  /*8620*/  LDC R13, c[0x0][0x4f0] ;  /* 0x00013c00ff0d7b82 */ /* 0x000ea20000000800 */
[C---:B------:R-:W-:Y:S01]  /*8630*/  LEA R26, R50.reuse, 0xffffff00, 0x7 ;  /* 0xffffff00321a7811 */ /* 0x040fe200078e38ff */
[----:B------:R-:W3:Y:S01]  /*8640*/  LDCU.64 UR8, c[0x0][0x3a0] ;  /* 0x00007400ff0877ac */ /* 0x000ee20008000a00 */
        /* <DEDUP_REMOVED lines=58> */
.L_x_3463:
[----:B------:R-:W2:Y:S02]  /*89f0*/  LDCU UR4, c[0x0][0x440] ;  /* 0x00008800ff0477ac */ /* 0x000ea40008000800 */
[----:B--2---:R-:W-:-:S13]  /*8a00*/  ISETP.GE.AND P0, PT, R115, UR4, PT ;  /* 0x0000000473007c0c */ /* 0x004fda000bf06270 */
[CC--:B------:R-:W-:Y:S01]  /*8a10*/  @!P0 LEA R14, P1, R46.reuse, R106.reuse, 0x6 ;  /* 0x0000006a2e0e8211 */ /* 0x0c0fe200078230ff */
[----:B------:R-:W-:Y:S01]  /*8a20*/  @!P0 IMAD.MOV.U32 R18, RZ, RZ, R106 ;  /* 0x000000ffff128224 */ /* 0x000fe200078e006a */
[CC--:B------:R-:W-:Y:S01]  /*8a30*/  @!P0 LEA R16, P2, R46.reuse, R106.reuse, 0x6 ;  /* 0x0000006a2e108211 */ /* 0x0c0fe200078430ff */
[----:B------:R-:W-:Y:S01]  /*8a40*/  @!P0 IMAD.MOV.U32 R19, RZ, RZ, R105 ;  /* 0x000000ffff138224 */ /* 0x000fe200078e0069 */
[----:B------:R-:W-:Y:S02]  /*8a50*/  @!P0 LEA R12, P3, R46, R106, 0x6 ;  /* 0x0000006a2e0c8211 */ /* 0x000fe400078630ff */
[----:B------:R-:W-:Y:S02]  /*8a60*/  @!P0 IADD3 R14, P4, PT, R14, R3, RZ ;  /* 0x000000030e0e8210 */ /* 0x000fe40007f9e0ff */
[CCC-:B------:R-:W-:Y:S01]  /*8a70*/  @!P0 LEA.HI.X R13, R46.reuse, R105.reuse, R47.reuse, 0x6, P1 ;  /* 0x000000692e0d8211 */ /* 0x1c0fe200008f342f */
[----:B------:R-:W-:Y:S01]  /*8a80*/  @!PT LDS RZ, [RZ] ;  /* 0x00000000fffff984 */ /* 0x000fe20000000800 */
[----:B------:R-:W-:Y:S01]  /*8a90*/  @!PT LDS RZ, [RZ] ;  /* 0x00000000fffff984 */ /* 0x000fe20000000800 */
[----:B------:R-:W-:Y:S01]  /*8aa0*/  @!PT LDS RZ, [RZ] ;  /* 0x00000000fffff984 */ /* 0x000fe20000000800 */
[----:B------:R2:W-:Y:S01]  /*8ab0*/  @!P0 LDGSTS.E.BYPASS.LTC128B.128 [R114+0x1000], desc[UR6][R18.64] ;  /* 0x0100000012728fae */ /* 0x0005e2000b981a06 */
[----:B------:R-:W-:-:S02]  /*8ac0*/  @!P0 LEA.HI.X R17, R46, R105, R47, 0x6, P2 ;  /* 0x000000692e118211 */ /* 0x000fc400010f342f */
[----:B------:R-:W-:Y:S01]  /*8ad0*/  @!P0 IADD3 R26, P2, P1, R3, R12, R3 ;  /* 0x0000000c031a8210 */ /* 0x000fe2000795e003 */
[--C-:B------:R-:W-:Y:S01]  /*8ae0*/  @!P0 IMAD.X R15, R13, 0x1, R48.reuse, P4 ;  /* 0x000000010d0f8824 */ /* 0x100fe200020e0630 */
[----:B------:R-:W-:Y:S01]  /*8af0*/  @!P0 LEA.HI.X R12, R46, R105, R47, 0x6, P3 ;  /* 0x000000692e0c8211 */ /* 0x000fe200018f342f */
[----:B------:R2:W-:Y:S03]  /*8b00*/  @P0 STS.128 [R114+0x1000], RZ ;  /* 0x001000ff72000388 */ /* 0x0005e60000000c00 */
        /* <DEDUP_REMOVED lines=17> */
.L_x_3461:
[----:B------:R-:W-:Y:S01]  /*8c20*/  IMAD.SHL.U32 R51, R100, 0x2, RZ ;  /* 0x0000000264337824 */ /* 0x000fe200078e00ff */
[----:B------:R-:W3:Y:S04]  /*8c30*/  LDCU UR4, c[0x0][0x45c] ;  /* 0x00008b80ff0477ac */ /* 0x000ee80008000800 */
[----:B------:R-:W-:-:S05]  /*8c40*/  LOP3.LUT R51, R51, 0x6, RZ, 0xc0, !PT ;  /* 0x0000000633337812 */ /* 0x000fca00078ec0ff */
[----:B------:R-:W-:-:S04]  /*8c50*/  IMAD R51, R50, 0x80, R51 ;  /* 0x0000008032337824 */ /* 0x000fc800078e0233 */
[C---:B------:R-:W-:Y:S02]  /*8c60*/  VIADD R13, R51.reuse, 0xffffff80 ;  /* 0xffffff80330d7836 */ /* 0x040fe40000000000 */
[C---:B------:R-:W-:Y:S02]  /*8c70*/  VIADD R12, R51.reuse, 0xffffff81 ;  /* 0xffffff81330c7836 */ /* 0x040fe40000000000 */
[----:B--2---:R-:W-:Y:S01]  /*8c80*/  VIADD R14, R51, 0xffffffe0 ;  /* 0xffffffe0330e7836 */ /* 0x004fe20000000000 */
[-C--:B------:R-:W-:Y:S01]  /*8c90*/  ISETP.GE.AND P2, PT, R13, R49.reuse, PT ;  /* 0x000000310d00720c */ /* 0x080fe20003f46270 */
[----:B------:R-:W-:Y:S01]  /*8ca0*/  VIADD R16, R51, 0xffffffe1 ;  /* 0xffffffe133107836 */ /* 0x000fe20000000000 */
[-C--:B------:R-:W-:Y:S01]  /*8cb0*/  ISETP.GE.AND P0, PT, R13, R84.reuse, PT ;  /* 0x000000540d00720c */ /* 0x080fe20003f06270 */
[C---:B------:R-:W-:Y:S01]  /*8cc0*/  VIADD R13, R51.reuse, 0xffffff88 ;  /* 0xffffff88330d7836 */ /* 0x040fe20000000000 */
[CC--:B------:R-:W-:Y:S02]  /*8cd0*/  ISETP.GE.AND P1, PT, R12.reuse, R49.reuse, PT ;  /* 0x000000310c00720c */ /* 0x0c0fe40003f26270 */
[----:B------:R-:W-:Y:S01]  /*8ce0*/  ISETP.GE.AND P3, PT, R12, R84, PT ;  /* 0x000000540c00720c */ /* 0x000fe20003f66270 */
[----:B------:R-:W-:Y:S01]  /*8cf0*/  VIADD R12, R51, 0xffffff89 ;  /* 0xffffff89330c7836 */ /* 0x000fe20000000000 */
[----:B------:R-:W-:-:S02]  /*8d00*/  ISETP.GE.AND P6, PT, R13, R49, PT ;  /* 0x000000310d00720c */ /* 0x000fc40003fc6270 */
[-C--:B------:R-:W-:Y:S01]  /*8d10*/  ISETP.GE.AND P5, PT, R13, R84.reuse, PT ;  /* 0x000000540d00720c */ /* 0x080fe20003fa6270 */
[----:B------:R-:W-:Y:S01]  /*8d20*/  VIADD R13, R51, 0xffffff90 ;  /* 0xffffff90330d7836 */ /* 0x000fe20000000000 */
[----:B------:R-:W-:Y:S02]  /*8d30*/  FSEL R53, R53, -INF , !P0 ;  /* 0xff80000035357808 */ /* 0x000fe40004000000 */
[C---:B------:R-:W-:Y:S02]  /*8d40*/  ISETP.GE.AND P4, PT, R12.reuse, R49, PT ;  /* 0x000000310c00720c */ /* 0x040fe40003f86270 */
[----:B------:R-:W-:Y:S01]  /*8d50*/  ISETP.GE.AND P0, PT, R12, R84, PT ;  /* 0x000000540c00720c */ /* 0x000fe20003f06270 */
[----:B------:R-:W-:Y:S01]  /*8d60*/  VIADD R12, R51, 0xffffff91 ;  /* 0xffffff91330c7836 */ /* 0x000fe20000000000 */
        /* <DEDUP_REMOVED lines=16> */
[----:B-1----:R-:W-:Y:S02]  /*8e70*/  FSEL R37, R61, -INF , !P2 ;  /* 0xff8000003d257808 */ /* 0x002fe40005000000 */
        /* <DEDUP_REMOVED lines=77> */
[----:B------:R-:W-:Y:S02]  /*9350*/  ISETP.GE.AND P2, PT, R13, R84, PT ;  /* 0x000000540d00720c */ /* 0x000fe40003f46270 */
[----:B------:R-:W-:Y:S02]  /*9360*/  FSEL R13, R78, -INF , !P4 ;  /* 0xff8000004e0d7808 */ /* 0x000fe40006000000 */
[-C--:B------:R-:W-:Y:S02]  /*9370*/  ISETP.GE.AND P4, PT, R12, R49.reuse, PT ;  /* 0x000000310c00720c */ /* 0x080fe40003f86270 */
[----:B------:R-:W-:Y:S02]  /*9380*/  ISETP.GE.AND P6, PT, R14, R49, PT ;  /* 0x000000310e00720c */ /* 0x000fe40003fc6270 */
[----:B------:R-:W-:Y:S02]  /*9390*/  FSEL R15, R4, -INF , !P1 ;  /* 0xff800000040f7808 */ /* 0x000fe40004800000 */
[----:B------:R-:W-:-:S02]  /*93a0*/  FMNMX3.FTZ R4, R118, R119, R125, !PT ;  /* 0x0000007776047276 */ /* 0x000fc4000781007d */
[----:B------:R-:W-:Y:S02]  /*93b0*/  ISETP.GE.AND P1, PT, R14, R84, PT ;  /* 0x000000540e00720c */ /* 0x000fe40003f26270 */
[----:B------:R-:W-:Y:S02]  /*93c0*/  FSEL R57, R77, -INF , !P5 ;  /* 0xff8000004d397808 */ /* 0x000fe40006800000 */
[----:B------:R-:W-:Y:S02]  /*93d0*/  FSEL R14, R5, -INF , !P4 ;  /* 0xff800000050e7808 */ /* 0x000fe40006000000 */
[----:B------:R-:W-:Y:S02]  /*93e0*/  FSEL R38, R8, -INF , !P6 ;  /* 0xff80000008267808 */ /* 0x000fe40007000000 */
[----:B------:R-:W-:Y:S02]  /*93f0*/  ISETP.GE.AND P5, PT, R16, R49, PT ;  /* 0x000000311000720c */ /* 0x000fe40003fa6270 */
[----:B------:R-:W-:Y:S01]  /*9400*/  FMNMX3.FTZ R5, R4, R107, R116, !PT ;  /* 0x0000006b04057276 */ /* 0x000fe20007810074 */
[----:B------:R-:W-:Y:S01]  /*9410*/  VIADD R4, R51, 0xffffffe9 ;  /* 0xffffffe933047836 */ /* 0x000fe20000000000 */
[----:B------:R-:W-:-:S02]  /*9420*/  ISETP.NE.AND P6, PT, R2, RZ, PT ;  /* 0x000000ff0200720c */ /* 0x000fc40003fc5270 */
[----:B------:R-:W-:Y:S02]  /*9430*/  FMNMX3.FTZ R2, R53, R54, R52, !PT ;  /* 0x0000003635027276 */ /* 0x000fe40007810034 */
[----:B------:R-:W-:Y:S02]  /*9440*/  FMNMX3.FTZ R5, R5, R59, R81, !PT ;  /* 0x0000003b05057276 */ /* 0x000fe40007810051 */
[----:B------:R-:W-:Y:S02]  /*9450*/  FSEL R36, R6, -INF , !P5 ;  /* 0xff80000006247808 */ /* 0x000fe40006800000 */
[----:B------:R-:W-:Y:S01]  /*9460*/  FMNMX3.FTZ R6, R2, R82, R37, !PT ;  /* 0x0000005202067276 */ /* 0x000fe20007810025 */
[----:B------:R-:W-:Y:S01]  /*9470*/  VIADD R2, R51, 0xfffffff0 ;  /* 0xfffffff033027836 */ /* 0x000fe20000000000 */
[----:B------:R-:W-:Y:S02]  /*9480*/  FMNMX3.FTZ R5, R5, R83, R67, !PT ;  /* 0x0000005305057276 */ /* 0x000fe40007810043 */
[----:B------:R-:W-:-:S02]  /*9490*/  FMNMX3.FTZ R6, R6, R43, R58, !PT ;  /* 0x0000002b06067276 */ /* 0x000fc4000781003a */
[----:B------:R-:W-:Y:S02]  /*94a0*/  FMNMX3.FTZ R5, R5, R62, R64, !PT ;  /* 0x0000003e05057276 */ /* 0x000fe40007810040 */
[----:B------:R-:W-:Y:S02]  /*94b0*/  FMNMX3.FTZ R6, R6, R66, R55, !PT ;  /* 0x0000004206067276 */ /* 0x000fe40007810037 */
[----:B------:R-:W-:Y:S02]  /*94c0*/  FSEL R56, R75, -INF , !P3 ;  /* 0xff8000004b387808 */ /* 0x000fe40005800000 */
[----:B------:R-:W-:Y:S02]  /*94d0*/  ISETP.GE.AND P3, PT, R12, R84, PT ;  /* 0x000000540c00720c */ /* 0x000fe40003f66270 */
[----:B------:R-:W-:Y:S02]  /*94e0*/  FMNMX3.FTZ R5, R5, R65, R120, !PT ;  /* 0x0000004105057276 */ /* 0x000fe40007810078 */
[----:B------:R-:W-:-:S02]  /*94f0*/  FSEL R12, R76, -INF , !P0 ;  /* 0xff8000004c0c7808 */ /* 0x000fc40004000000 */
[----:B------:R-:W-:Y:S02]  /*9500*/  FMNMX3.FTZ R6, R6, R61, R63, !PT ;  /* 0x0000003d06067276 */ /* 0x000fe4000781003f */
[----:B------:R-:W-:Y:S01]  /*9510*/  ISETP.GE.AND P0, PT, R16, R84, PT ;  /* 0x000000541000720c */ /* 0x000fe20003f06270 */
[----:B------:R-:W-:Y:S01]  /*9520*/  VIADD R16, R51, 0xffffffe8 ;  /* 0xffffffe833107836 */ /* 0x000fe20000000000 */
[----:B------:R-:W-:Y:S02]  /*9530*/  FMNMX3.FTZ R5, R5, R94, R93, !PT ;  /* 0x0000005e05057276 */ /* 0x000fe4000781005d */
[----:B------:R-:W-:Y:S02]  /*9540*/  FMNMX3.FTZ R6, R6, R127, R91, !PT ;  /* 0x0000007f06067276 */ /* 0x000fe4000781005b */
[----:B------:R-:W-:Y:S02]  /*9550*/  ISETP.GE.AND P4, PT, R16, R49, PT ;  /* 0x000000311000720c */ /* 0x000fe40003f86270 */
        /* <DEDUP_REMOVED lines=13> */
[CC--:B------:R-:W-:Y:S02]  /*9630*/  ISETP.GE.AND P3, PT, R4.reuse, R49.reuse, PT ;  /* 0x000000310400720c */ /* 0x0c0fe40003f66270 */
[----:B------:R-:W-:Y:S01]  /*9640*/  ISETP.GE.AND P5, PT, R4, R84, PT ;  /* 0x000000540400720c */ /* 0x000fe20003fa6270 */
[----:B------:R-:W-:Y:S01]  /*9650*/  VIADD R4, R51, 0xfffffff8 ;  /* 0xfffffff833047836 */ /* 0x000fe20000000000 */
[----:B------:R-:W-:-:S02]  /*9660*/  ISETP.GE.AND P1, PT, R2, R49, PT ;  /* 0x000000310200720c */ /* 0x000fc40003f26270 */
[----:B------:R-:W-:Y:S02]  /*9670*/  FMNMX3.FTZ R5, R5, R56, R15, !PT ;  /* 0x0000003805057276 */ /* 0x000fe4000781000f */
[----:B------:R-:W-:Y:S02]  /*9680*/  FSEL R42, R80, -INF , !P2 ;  /* 0xff800000502a7808 */ /* 0x000fe40005000000 */
[----:B------:R-:W-:Y:S02]  /*9690*/  FMNMX3.FTZ R6, R6, R95, R13, !PT ;  /* 0x0000005f06067276 */ /* 0x000fe4000781000d */
[----:B------:R-:W-:Y:S02]  /*96a0*/  FSEL R33, R33, -INF , !P0 ;  /* 0xff80000021217808 */ /* 0x000fe40004000000 */
[----:B------:R-:W-:Y:S02]  /*96b0*/  FSEL R32, R32, -INF , !P1 ;  /* 0xff80000020207808 */ /* 0x000fe40004800000 */
[----:B------:R-:W-:-:S02]  /*96c0*/  FMNMX3.FTZ R5, R5, R14, R38, !PT ;  /* 0x0000000e05057276 */ /* 0x000fc40007810026 */
[C---:B------:R-:W-:Y:S02]  /*96d0*/  ISETP.GE.AND P0, PT, R4.reuse, R49, PT ;  /* 0x000000310400720c */ /* 0x040fe40003f06270 */
[-C--:B------:R-:W-:Y:S02]  /*96e0*/  ISETP.GE.AND P1, PT, R4, R84.reuse, PT ;  /* 0x000000540400720c */ /* 0x080fe40003f26270 */
[----:B------:R-:W-:Y:S02]  /*96f0*/  ISETP.GE.AND P2, PT, R16, R84, PT ;  /* 0x000000541000720c */ /* 0x000fe40003f46270 */
[----:B------:R-:W-:Y:S02]  /*9700*/  FSEL R34, R28, -INF , !P3 ;  /* 0xff8000001c227808 */ /* 0x000fe40005800000 */
[----:B------:R-:W-:Y:S02]  /*9710*/  FMNMX3.FTZ R4, R6, R12, R42, !PT ;  /* 0x0000000c06047276 */ /* 0x000fe4000781002a */
[----:B------:R-:W-:Y:S01]  /*9720*/  ISETP.GE.AND P3, PT, R2, R84, PT ;  /* 0x000000540200720c */ /* 0x000fe20003f66270 */
[----:B------:R-:W-:Y:S01]  /*9730*/  VIADD R2, R51, 0xfffffff9 ;  /* 0xfffffff933027836 */ /* 0x000fe20000000000 */
[----:B------:R-:W-:-:S02]  /*9740*/  FMNMX3.FTZ R5, R5, R36, R35, !PT ;  /* 0x0000002405057276 */ /* 0x000fc40007810023 */
[----:B------:R-:W-:Y:S02]  /*9750*/  FSEL R17, R29, -INF , !P2 ;  /* 0xff8000001d117808 */ /* 0x000fe40005000000 */
[----:B------:R-:W-:Y:S02]  /*9760*/  FMNMX3.FTZ R4, R4, R39, R19, !PT ;  /* 0x0000002704047276 */ /* 0x000fe40007810013 */
[----:B------:R-:W-:Y:S02]  /*9770*/  ISETP.GE.AND P2, PT, R2, R49, PT ;  /* 0x000000310200720c */ /* 0x000fe40003f46270 */
[----:B------:R-:W-:Y:S02]  /*9780*/  FSEL R31, R31, -INF , !P0 ;  /* 0xff8000001f1f7808 */ /* 0x000fe40004000000 */
[----:B------:R-:W-:Y:S02]  /*9790*/  FMNMX3.FTZ R5, R5, R34, R33, !PT ;  /* 0x0000002205057276 */ /* 0x000fe40007810021 */
[----:B------:R-:W-:-:S02]  /*97a0*/  FSEL R16, R11, -INF , !P5 ;  /* 0xff8000000b107808 */ /* 0x000fc40006800000 */
[----:B------:R-:W-:Y:S02]  /*97b0*/  FSEL R27, R117, -INF , !P4 ;  /* 0xff800000751b7808 */ /* 0x000fe40006000000 */
[----:B------:R-:W-:Y:S02]  /*97c0*/  FMNMX3.FTZ R4, R4, R18, R17, !PT ;  /* 0x0000001204047276 */ /* 0x000fe40007810011 */
[----:B------:R-:W-:Y:S02]  /*97d0*/  FSEL R30, R30, -INF , !P2 ;  /* 0xff8000001e1e7808 */ /* 0x000fe40005000000 */
[----:B------:R-:W-:Y:S02]  /*97e0*/  FMNMX3.FTZ R5, R5, R32, R31, !PT ;  /* 0x0000002005057276 */ /* 0x000fe4000781001f */
[----:B------:R-:W-:Y:S02]  /*97f0*/  ISETP.GE.AND P0, PT, R2, R84, PT ;  /* 0x000000540200720c */ /* 0x000fe40003f06270 */
[----:B------:R-:W-:-:S02]  /*9800*/  FSEL R26, R101, -INF , !P3 ;  /* 0xff800000651a7808 */ /* 0x000fc40005800000 */
[----:B------:R-:W-:Y:S02]  /*9810*/  FSEL R25, R25, -INF , !P1 ;  /* 0xff80000019197808 */ /* 0x000fe40004800000 */
[----:B------:R-:W-:Y:S02]  /*9820*/  FMNMX3.FTZ R4, R4, R16, R27, !PT ;  /* 0x0000001004047276 */ /* 0x000fe4000781001b */
[----:B------:R-:W-:Y:S02]  /*9830*/  FMNMX.FTZ R2, R30, R5, !PT ;  /* 0x000000051e027209 */ /* 0x000fe40007810000 */
[----:B------:R-:W-:Y:S02]  /*9840*/  FSEL R24, R24, -INF , !P0 ;  /* 0xff80000018187808 */ /* 0x000fe40004000000 */
[----:B------:R-:W-:Y:S01]  /*9850*/  FMNMX3.FTZ R4, R4, R26, R25, !PT ;  /* 0x0000001a04047276 */ /* 0x000fe20007810019 */
[----:B------:R-:W1:Y:S01]  /*9860*/  SHFL.BFLY PT, R6, R2, 0x2, 0x1f ;  /* 0x0c401f0002067f89 */ /* 0x000e6200000e0000 */
[----:B------:R-:W-:-:S02]  /*9870*/  LOP3.LUT R101, R0, 0x120, R41, 0xf8, !PT ;  /* 0x0000012000657812 */ /* 0x000fc400078ef829 */
[----:B------:R-:W-:Y:S02]  /*9880*/  FMNMX.FTZ R4, R24, R4, !PT ;  /* 0x0000000418047209 */ /* 0x000fe40007810000 */
[----:B------:R-:W-:-:S03]  /*9890*/  LEA R101, R101, UR5, 0x1 ;  /* 0x0000000565657c11 */ /* 0x000fc6000f8e08ff */
[----:B------:R-:W2:Y:S02]  /*98a0*/  SHFL.BFLY PT, R5, R4, 0x2, 0x1f ;  /* 0x0c401f0004057f89 */ /* 0x000ea400000e0000 */
[----:B------:R-:W-:Y:S02]  /*98b0*/  IMAD.IADD R40, R40, 0x1, R101 ;  /* 0x0000000128287824 */ /* 0x000fe400078e0265 */
[----:B------:R-:W-:Y:S04]  /*98c0*/  LDSM.16.MT88.4 R76, [R101+0x3000] ;  /* 0x00300000654c783b */ /* 0x000fe80000004200 */
[----:B------:R-:W-:Y:S01]  /*98d0*/  LDSM.16.MT88.4 R8, [R101+0x3400] ;  /* 0x003400006508783b */ /* 0x000fe20000004200 */
[----:B-1----:R-:W-:-:S05]  /*98e0*/  FMNMX.FTZ R6, R2, R6, !PT ;  /* 0x0000000602067209 */ /* 0x002fca0007810000 */
[----:B------:R-:W1:Y:S01]  /*98f0*/  SHFL.BFLY PT, R2, R6, 0x1, 0x1f ;  /* 0x0c201f0006027f89 */ /* 0x000e6200000e0000 */
[----:B--2---:R-:W-:-:S05]  /*9900*/  FMNMX.FTZ R5, R4, R5, !PT ;  /* 0x0000000504057209 */ /* 0x004fca0007810000 */
[----:B------:R-:W2:Y:S01]  /*9910*/  SHFL.BFLY PT, R4, R5, 0x1, 0x1f ;  /* 0x0c201f0005047f89 */ /* 0x000ea200000e0000 */
[----:B-1----:R-:W-:-:S04]  /*9920*/  FMNMX.FTZ R2, R6, R2, !PT ;  /* 0x0000000206027209 */ /* 0x002fc80007810000 */
[C---:B------:R-:W-:Y:S01]  /*9930*/  FSETP.NEU.FTZ.AND P0, PT, R2.reuse, -INF , PT ;  /* 0xff8000000200780b */ /* 0x040fe20003f1d000 */
[----:B---3--:R-:W-:Y:S01]  /*9940*/  FMUL.FTZ R29, R2, UR4 ;  /* 0x00000004021d7c20 */ /* 0x008fe20008410000 */
[----:B--2---:R-:W-:-:S04]  /*9950*/  FMNMX.FTZ R0, R5, R4, !PT ;  /* 0x0000000405007209 */ /* 0x004fc80007810000 */
        /* <DEDUP_REMOVED lines=15> */
[--C-:B------:R-:W-:Y:S01]  /*9a50*/  FFMA.FTZ R54, R59, UR4, -R29.reuse ;  /* 0x000000043b367c23 */ /* 0x100fe2000801081d */
[----:B------:R-:W1:Y:S01]  /*9a60*/  MUFU.EX2 R125, R4 ;  /* 0x00000004007d7308 */ /* 0x000e620000000800 */
        /* <DEDUP_REMOVED lines=17> */
[----:B------:R-:W-:Y:S01]  /*9b80*/  FFMA.FTZ R124, R124, UR4, -R29 ;  /* 0x000000047c7c7c23 */ /* 0x000fe2000801081d */
[--C-:B------:R-:W-:Y:S01]  /*9b90*/  FFMA.FTZ R95, R95, UR4, -R28.reuse ;  /* 0x000000045f5f7c23 */ /* 0x100fe2000801081c */
[----:B------:R-:W3:Y:S01]  /*9ba0*/  MUFU.EX2 R107, R107 ;  /* 0x0000006b006b7308 */ /* 0x000ee20000000800 */
[--C-:B------:R-:W-:Y:S01]  /*9bb0*/  FFMA.FTZ R13, R13, UR4, -R28.reuse ;  /* 0x000000040d0d7c23 */ /* 0x100fe2000801081c */
[----:B--2---:R-:W-:Y:S01]  /*9bc0*/  F2FP.F16.F32.PACK_AB R70, R118, R119 ;  /* 0x000000777646723e */ /* 0x004fe200000000ff */
[----:B------:R-:W-:Y:S01]  /*9bd0*/  FADD.FTZ R125, R126, R125 ;  /* 0x0000007d7e7d7221 */ /* 0x000fe20000010000 */
[----:B------:R-:W2:Y:S01]  /*9be0*/  MUFU.EX2 R59, R82 ;  /* 0x00000052003b7308 */ /* 0x000ea20000000800 */
[----:B------:R-:W-:Y:S01]  /*9bf0*/  FFMA.FTZ R38, R38, UR4, -R29 ;  /* 0x0000000426267c23 */ /* 0x000fe2000801081d */
[--C-:B------:R-:W-:Y:S01]  /*9c00*/  FFMA.FTZ R18, R18, UR4, -R28.reuse ;  /* 0x0000000412127c23 */ /* 0x100fe2000801081c */
[----:B------:R-:W-:Y:S01]  /*9c10*/  FADD.FTZ R125, R119, R125 ;  /* 0x0000007d777d7221 */ /* 0x000fe20000010000 */
[----:B------:R4:W-:Y:S01]  /*9c20*/  MUFU.EX2 R58, R37 ;  /* 0x00000025003a7308 */ /* 0x0009e20000000800 */
[----:B------:R-:W-:Y:S01]  /*9c30*/  FFMA.FTZ R16, R16, UR4, -R28 ;  /* 0x0000000410107c23 */ /* 0x000fe2000801081c */
[----:B-1----:R-:W-:Y:S01]  /*9c40*/  F2FP.F16.F32.PACK_AB R69, R116, R117 ;  /* 0x000000757445723e */ /* 0x002fe200000000ff */
[----:B------:R-:W-:Y:S01]  /*9c50*/  FADD.FTZ R117, R117, R116 ;  /* 0x0000007475757221 */ /* 0x000fe20000010000 */
[----:B------:R-:W1:Y:S01]  /*9c60*/  MUFU.EX2 R60, R60 ;  /* 0x0000003c003c7308 */ /* 0x000e620000000800 */
[--C-:B------:R-:W-:Y:S01]  /*9c70*/  FFMA.FTZ R116, R57, UR4, -R29.reuse ;  /* 0x0000000439747c23 */ /* 0x100fe2000801081d */
[----:B------:R-:W-:Y:S01]  /*9c80*/  FFMA.FTZ R57, R14, UR4, -R29 ;  /* 0x000000040e397c23 */ /* 0x000fe2000801081d */
[----:B---3--:R-:W-:Y:S01]  /*9c90*/  FADD.FTZ R117, R107, R117 ;  /* 0x000000756b757221 */ /* 0x008fe20000010000 */
[----:B------:R-:W3:Y:S01]  /*9ca0*/  MUFU.EX2 R54, R54 ;  /* 0x0000003600367308 */ /* 0x000ee20000000800 */
[----:B------:R-:W-:Y:S01]  /*9cb0*/  FADD.FTZ R118, R118, R125 ;  /* 0x0000007d76767221 */ /* 0x000fe20000010000 */
[----:B--2---:R-:W-:Y:S01]  /*9cc0*/  F2FP.F16.F32.PACK_AB R71, R59, R107 ;  /* 0x0000006b3b47723e */ /* 0x004fe200000000ff */
[--C-:B------:R-:W-:Y:S01]  /*9cd0*/  FFMA.FTZ R107, R56, UR4, -R29.reuse ;  /* 0x00000004386b7c23 */ /* 0x100fe2000801081d */
[----:B------:R-:W2:Y:S01]  /*9ce0*/  MUFU.EX2 R53, R53 ;  /* 0x0000003500357308 */ /* 0x000ea20000000800 */
[--C-:B------:R-:W-:Y:S01]  /*9cf0*/  FFMA.FTZ R56, R15, UR4, -R29.reuse ;  /* 0x000000040f387c23 */ /* 0x100fe2000801081d */
[----:B----4-:R-:W-:Y:S01]  /*9d00*/  FFMA.FTZ R37, R66, UR4, -R28 ;  /* 0x0000000442257c23 */ /* 0x010fe2000801081c */
[--C-:B------:R-:W-:Y:S01]  /*9d10*/  FFMA.FTZ R66, R62, UR4, -R29.reuse ;  /* 0x000000043e427c23 */ /* 0x100fe2000801081d */
[----:B------:R-:W4:Y:S01]  /*9d20*/  MUFU.EX2 R52, R52 ;  /* 0x0000003400347308 */ /* 0x000f220000000800 */
[C---:B------:R-:W-:Y:S01]  /*9d30*/  HMMA.16816.F32 R80, R68.reuse, R76, RZ ;  /* 0x0000004c4450723c */ /* 0x040fe200000018ff */
[--C-:B------:R-:W-:Y:S01]  /*9d40*/  FFMA.FTZ R62, R65, UR4, -R29.reuse ;  /* 0x00000004413e7c23 */ /* 0x100fe2000801081d */
[----:B-1----:R-:W-:Y:S01]  /*9d50*/  FADD.FTZ R118, R60, R118 ;  /* 0x000000763c767221 */ /* 0x002fe20000010000 */
[----:B------:R-:W1:Y:S01]  /*9d60*/  MUFU.EX2 R43, R43 ;  /* 0x0000002b002b7308 */ /* 0x000e620000000800 */
[--C-:B------:R-:W-:Y:S01]  /*9d70*/  FFMA.FTZ R33, R33, UR4, -R29.reuse ;  /* 0x0000000421217c23 */ /* 0x100fe2000801081d */
[C---:B---3--:R-:W-:Y:S01]  /*9d80*/  F2FP.F16.F32.PACK_AB R4, R54.reuse, R60 ;  /* 0x0000003c3604723e */ /* 0x048fe200000000ff */
[----:B------:R-:W-:Y:S01]  /*9d90*/  FADD.FTZ R118, R54, R118 ;  /* 0x0000007636767221 */ /* 0x000fe20000010000 */
[----:B------:R-:W-:Y:S01]  /*9da0*/  MUFU.EX2 R41, R41 ;  /* 0x0000002900297308 */ /* 0x000fe20000000800 */
[----:B------:R-:W-:Y:S01]  /*9db0*/  HMMA.16816.F32 R76, R68, R78, RZ ;  /* 0x0000004e444c723c */ /* 0x000fe200000018ff */
[----:B------:R-:W-:Y:S01]  /*9dc0*/  FFMA.FTZ R32, R32, UR4, -R29 ;  /* 0x0000000420207c23 */ /* 0x000fe2000801081d */
[----:B--2---:R-:W-:Y:S01]  /*9dd0*/  FADD.FTZ R118, R53, R118 ;  /* 0x0000007635767221 */ /* 0x004fe20000010000 */
[----:B------:R-:W2:Y:S01]  /*9de0*/  MUFU.EX2 R37, R37 ;  /* 0x0000002500257308 */ /* 0x000ea20000000800 */
[----:B------:R-:W-:Y:S01]  /*9df0*/  IMAD.MOV.U32 R119, RZ, RZ, -0x1 ;  /* 0xffffffffff777424 */ /* 0x000fe200078e00ff */
[C---:B----4-:R-:W-:Y:S01]  /*9e00*/  F2FP.F16.F32.PACK_AB R6, R52.reuse, R53 ;  /* 0x000000353406723e */ /* 0x050fe200000000ff */
[----:B------:R-:W-:Y:S01]  /*9e10*/  FADD.FTZ R52, R52, R118 ;  /* 0x0000007634347221 */ /* 0x000fe20000010000 */
[----:B------:R3:W-:Y:S01]  /*9e20*/  MUFU.EX2 R65, R64 ;  /* 0x0000004000417308 */ /* 0x0007e20000000800 */
[----:B-1----:R-:W-:-:S03]  /*9e30*/  F2FP.F16.F32.PACK_AB R5, R43, R58 ;  /* 0x0000003a2b05723e */ /* 0x002fc600000000ff */
[----:B------:R-:W-:Y:S04]  /*9e40*/  MUFU.EX2 R67, R67 ;  /* 0x0000004300437308 */ /* 0x000fe80000000800 */
[----:B------:R-:W-:Y:S01]  /*9e50*/  MUFU.EX2 R66, R66 ;  /* 0x0000004200427308 */ /* 0x000fe20000000800 */
[----:B--2---:R-:W-:-:S03]  /*9e60*/  F2FP.F16.F32.PACK_AB R7, R37, R41 ;  /* 0x000000292507723e */ /* 0x004fc600000000ff */
[----:B------:R-:W1:Y:S01]  /*9e70*/  MUFU.EX2 R62, R62 ;  /* 0x0000003e003e7308 */ /* 0x000e620000000800 */
[--C-:B---3--:R-:W-:Y:S01]  /*9e80*/  FFMA.FTZ R64, R55, UR4, -R28.reuse ;  /* 0x0000000437407c23 */ /* 0x108fe2000801081c */
[--C-:B------:R-:W-:Y:S02]  /*9e90*/  FFMA.FTZ R55, R127, UR4, -R28.reuse ;  /* 0x000000047f377c23 */ /* 0x100fe4000801081c */
[----:B------:R-:W-:Y:S01]  /*9ea0*/  MUFU.EX2 R120, R120 ;  /* 0x0000007800787308 */ /* 0x000fe20000000800 */
[C---:B------:R-:W-:Y:S03]  /*9eb0*/  HMMA.16816.F32 R80, R4.reuse, R8, R80 ;  /* 0x000000080450723c */ /* 0x040fe60000001850 */
[----:B------:R-:W-:Y:S04]  /*9ec0*/  MUFU.EX2 R64, R64 ;  /* 0x0000004000407308 */ /* 0x000fe80000000800 */
[----:B------:R-:W-:Y:S01]  /*9ed0*/  MUFU.EX2 R55, R55 ;  /* 0x0000003700377308 */ /* 0x000fe20000000800 */
[----:B------:R-:W-:Y:S01]  /*9ee0*/  HMMA.16816.F32 R76, R4, R10, R76 ;  /* 0x0000000a044c723c */ /* 0x000fe2000000184c */
        /* <DEDUP_REMOVED lines=10> */
[C---:B--2---:R-:W-:Y:S08]  /*9f90*/  HMMA.16816.F32 R72, R68.reuse, R8, RZ ;  /* 0x000000084448723c */ /* 0x044ff000000018ff */
[----:B------:R-:W-:Y:S01]  /*9fa0*/  HMMA.16816.F32 R68, R68, R10, RZ ;  /* 0x0000000a4444723c */ /* 0x000fe200000018ff */
[----:B------:R-:W2:Y:S11]  /*9fb0*/  LDSM.16.MT88.4 R8, [R40+0x3400] ;  /* 0x003400002808783b */ /* 0x000eb60000004200 */
[C---:B--2---:R-:W-:Y:S08]  /*9fc0*/  HMMA.16816.F32 R72, R4.reuse, R8, R72 ;  /* 0x000000080448723c */ /* 0x044ff00000001848 */
[----:B------:R-:W-:Y:S01]  /*9fd0*/  HMMA.16816.F32 R68, R4, R10, R68 ;  /* 0x0000000a0444723c */ /* 0x000fe20000001844 */
[----:B------:R-:W2:Y:S01]  /*9fe0*/  LDSM.16.MT88.4 R8, [R101+0x3800] ;  /* 0x003800006508783b */ /* 0x000ea20000004200 */
[--C-:B------:R-:W-:Y:S01]  /*9ff0*/  FFMA.FTZ R4, R61, UR4, -R28.reuse ;  /* 0x000000043d047c23 */ /* 0x100fe2000801081c */
[----:B------:R-:W-:Y:S01]  /*a000*/  FFMA.FTZ R61, R63, UR4, -R28 ;  /* 0x000000043f3d7c23 */ /* 0x000fe2000801081c */
[----:B-1----:R-:W-:-:S02]  /*a010*/  F2FP.F16.F32.PACK_AB R6, R62, R65 ;  /* 0x000000413e06723e */ /* 0x002fc400000000ff */
[----:B------:R1:W3:Y:S04]  /*a020*/  MUFU.EX2 R63, R4 ;  /* 0x00000004003f7308 */ /* 0x0002e80000000800 */
[----:B------:R-:W4:Y:S01]  /*a030*/  MUFU.EX2 R61, R61 ;  /* 0x0000003d003d7308 */ /* 0x000f220000000800 */
[C---:B-1----:R-:W-:Y:S01]  /*a040*/  F2FP.F16.F32.PACK_AB R4, R66.reuse, R67 ;  /* 0x000000434204723e */ /* 0x042fe200000000ff */
[----:B------:R-:W-:Y:S01]  /*a050*/  FADD.FTZ R67, R67, R52 ;  /* 0x0000003443437221 */ /* 0x000fe20000010000 */
[----:B---3--:R-:W-:Y:S01]  /*a060*/  F2FP.F16.F32.PACK_AB R5, R63, R64 ;  /* 0x000000403f05723e */ /* 0x008fe200000000ff */
[----:B------:R-:W-:Y:S01]  /*a070*/  MUFU.EX2 R52, R18 ;  /* 0x0000001200347308 */ /* 0x000fe20000000800 */
[----:B----4-:R-:W-:Y:S01]  /*a080*/  F2FP.F16.F32.PACK_AB R7, R55, R61 ;  /* 0x0000003d3707723e */ /* 0x010fe200000000ff */
[----:B------:R-:W-:-:S04]  /*a090*/  FADD.FTZ R67, R66, R67 ;  /* 0x0000004342437221 */ /* 0x000fc80000010000 */
[----:B------:R-:W-:-:S04]  /*a0a0*/  FADD.FTZ R65, R65, R67 ;  /* 0x0000004341417221 */ /* 0x000fc80000010000 */
[----:B------:R-:W-:-:S04]  /*a0b0*/  FADD.FTZ R62, R62, R65 ;  /* 0x000000413e3e7221 */ /* 0x000fc80000010000 */
[----:B------:R-:W-:Y:S01]  /*a0c0*/  FADD.FTZ R62, R120, R62 ;  /* 0x0000003e783e7221 */ /* 0x000fe20000010000 */
[----:B--2---:R-:W-:Y:S03]  /*a0d0*/  HMMA.16816.F32 R80, R4, R8, R80 ;  /* 0x000000080450723c */ /* 0x004fe60000001850 */
[----:B------:R-:W-:-:S05]  /*a0e0*/  FADD.FTZ R62, R94, R62 ;  /* 0x0000003e5e3e7221 */ /* 0x000fca0000010000 */
[C---:B------:R-:W-:Y:S01]  /*a0f0*/  HMMA.16816.F32 R76, R4.reuse, R10, R76 ;  /* 0x0000000a044c723c */ /* 0x040fe2000000184c */
[----:B------:R-:W1:Y:S07]  /*a100*/  LDSM.16.MT88.4 R8, [R40+0x3800] ;  /* 0x003800002808783b */ /* 0x000e6e0000004200 */
[C---:B-1----:R-:W-:Y:S08]  /*a110*/  HMMA.16816.F32 R72, R4.reuse, R8, R72 ;  /* 0x000000080448723c */ /* 0x042ff00000001848 */
[----:B------:R-:W-:Y:S01]  /*a120*/  HMMA.16816.F32 R68, R4, R10, R68 ;  /* 0x0000000a0444723c */ /* 0x000fe20000001844 */
[----:B------:R-:W1:Y:S01]  /*a130*/  LDSM.16.MT88.4 R8, [R101+0x3c00] ;  /* 0x003c00006508783b */ /* 0x000e620000004200 */
[----:B------:R-:W-:Y:S01]  /*a140*/  FFMA.FTZ R4, R92, UR4, -R29 ;  /* 0x000000045c047c23 */ /* 0x000fe2000801081d */
[----:B------:R-:W-:Y:S01]  /*a150*/  F2FP.F16.F32.PACK_AB R7, R88, R89 ;  /* 0x000000595807723e */ /* 0x000fe200000000ff */
[----:B------:R2:W3:Y:S02]  /*a160*/  MUFU.EX2 R92, R93 ;  /* 0x0000005d005c7308 */ /* 0x0004e40000000800 */
[----:B--2---:R-:W-:Y:S01]  /*a170*/  FFMA.FTZ R93, R91, UR4, -R28 ;  /* 0x000000045b5d7c23 */ /* 0x004fe2000801081c */
[----:B---3--:R-:W-:Y:S01]  /*a180*/  FADD.FTZ R62, R92, R62 ;  /* 0x0000003e5c3e7221 */ /* 0x008fe20000010000 */
[----:B------:R2:W3:Y:S04]  /*a190*/  MUFU.EX2 R91, R4 ;  /* 0x00000004005b7308 */ /* 0x0004e80000000800 */
[----:B------:R-:W4:Y:S01]  /*a1a0*/  MUFU.EX2 R93, R93 ;  /* 0x0000005d005d7308 */ /* 0x000f220000000800 */
[----:B--2---:R-:W-:Y:S01]  /*a1b0*/  F2FP.F16.F32.PACK_AB R4, R94, R120 ;  /* 0x000000785e04723e */ /* 0x004fe200000000ff */
[C---:B---3--:R-:W-:Y:S01]  /*a1c0*/  FADD.FTZ R62, R91.reuse, R62 ;  /* 0x0000003e5b3e7221 */ /* 0x048fe20000010000 */
[----:B------:R-:W-:-:S02]  /*a1d0*/  F2FP.F16.F32.PACK_AB R6, R91, R92 ;  /* 0x0000005c5b06723e */ /* 0x000fc400000000ff */
[----:B----4-:R-:W-:-:S07]  /*a1e0*/  F2FP.F16.F32.PACK_AB R5, R90, R93 ;  /* 0x0000005d5a05723e */ /* 0x010fce00000000ff */
[C---:B-1----:R-:W-:Y:S08]  /*a1f0*/  HMMA.16816.F32 R80, R4.reuse, R8, R80 ;  /* 0x000000080450723c */ /* 0x042ff00000001850 */
[C---:B------:R-:W-:Y:S01]  /*a200*/  HMMA.16816.F32 R76, R4.reuse, R10, R76 ;  /* 0x0000000a044c723c */ /* 0x040fe2000000184c */
[----:B------:R-:W1:Y:S07]  /*a210*/  LDSM.16.MT88.4 R8, [R40+0x3c00] ;  /* 0x003c00002808783b */ /* 0x000e6e0000004200 */
[C---:B-1----:R-:W-:Y:S08]  /*a220*/  HMMA.16816.F32 R72, R4.reuse, R8, R72 ;  /* 0x000000080448723c */ /* 0x042ff00000001848 */
[----:B------:R-:W-:Y:S01]  /*a230*/  HMMA.16816.F32 R68, R4, R10, R68 ;  /* 0x0000000a0444723c */ /* 0x000fe20000001844 */
[----:B------:R-:W1:Y:S01]  /*a240*/  LDSM.16.MT88.4 R8, [R101+0x4000] ;  /* 0x004000006508783b */ /* 0x000e620000004200 */
[--C-:B------:R-:W-:Y:S01]  /*a250*/  FFMA.FTZ R4, R123, UR4, -R29.reuse ;  /* 0x000000047b047c23 */ /* 0x100fe2000801081d */
[--C-:B------:R-:W-:Y:S01]  /*a260*/  FFMA.FTZ R5, R122, UR4, -R29.reuse ;  /* 0x000000047a057c23 */ /* 0x100fe2000801081d */
[----:B------:R2:W3:Y:S04]  /*a270*/  MUFU.EX2 R123, R124 ;  /* 0x0000007c007b7308 */ /* 0x0004e80000000800 */
[----:B------:R4:W-:Y:S01]  /*a280*/  MUFU.EX2 R122, R4 ;  /* 0x00000004007a7308 */ /* 0x0009e20000000800 */
[----:B--2---:R-:W-:Y:S01]  /*a290*/  FFMA.FTZ R124, R99, UR4, -R28 ;  /* 0x00000004637c7c23 */ /* 0x004fe2000801081c */
[----:B---3--:R-:W-:Y:S01]  /*a2a0*/  FADD.FTZ R62, R123, R62 ;  /* 0x0000003e7b3e7221 */ /* 0x008fe20000010000 */
[----:B----4-:R-:W-:-:S02]  /*a2b0*/  FFMA.FTZ R4, R121, UR4, -R29 ;  /* 0x0000000479047c23 */ /* 0x010fc4000801081d */
[----:B------:R-:W-:Y:S04]  /*a2c0*/  MUFU.EX2 R121, R5 ;  /* 0x0000000500797308 */ /* 0x000fe80000000800 */
[----:B------:R2:W3:Y:S04]  /*a2d0*/  MUFU.EX2 R99, R4 ;  /* 0x0000000400637308 */ /* 0x0004e80000000800 */
[----:B------:R-:W-:Y:S01]  /*a2e0*/  MUFU.EX2 R124, R124 ;  /* 0x0000007c007c7308 */ /* 0x000fe20000000800 */
[--C-:B--2---:R-:W-:Y:S01]  /*a2f0*/  FFMA.FTZ R4, R98, UR4, -R28.reuse ;  /* 0x0000000462047c23 */ /* 0x104fe2000801081c */
[----:B------:R-:W-:Y:S01]  /*a300*/  FFMA.FTZ R98, R97, UR4, -R28 ;  /* 0x0000000461627c23 */ /* 0x000fe2000801081c */
[----:B---3--:R-:W-:-:S02]  /*a310*/  F2FP.F16.F32.PACK_AB R6, R99, R121 ;  /* 0x000000796306723e */ /* 0x008fc400000000ff */
[----:B------:R2:W3:Y:S04]  /*a320*/  MUFU.EX2 R97, R4 ;  /* 0x0000000400617308 */ /* 0x0004e80000000800 */
[----:B------:R-:W4:Y:S01]  /*a330*/  MUFU.EX2 R98, R98 ;  /* 0x0000006200627308 */ /* 0x000f220000000800 */
[C---:B--2---:R-:W-:Y:S01]  /*a340*/  F2FP.F16.F32.PACK_AB R4, R122.reuse, R123 ;  /* 0x0000007b7a04723e */ /* 0x044fe200000000ff */
[----:B------:R-:W-:Y:S01]  /*a350*/  FADD.FTZ R122, R122, R62 ;  /* 0x0000003e7a7a7221 */ /* 0x000fe20000010000 */
[----:B---3--:R-:W-:Y:S02]  /*a360*/  F2FP.F16.F32.PACK_AB R5, R97, R124 ;  /* 0x0000007c6105723e */ /* 0x008fe400000000ff */
[----:B----4-:R-:W-:Y:S01]  /*a370*/  F2FP.F16.F32.PACK_AB R7, R95, R98 ;  /* 0x000000625f07723e */ /* 0x010fe200000000ff */
[----:B------:R-:W-:-:S04]  /*a380*/  FADD.FTZ R122, R121, R122 ;  /* 0x0000007a797a7221 */ /* 0x000fc80000010000 */
[----:B------:R-:W-:Y:S02]  /*a390*/  FADD.FTZ R99, R99, R122 ;  /* 0x0000007a63637221 */ /* 0x000fe40000010000 */
[----:B-1----:R-:W-:Y:S02]  /*a3a0*/  HMMA.16816.F32 R80, R4, R8, R80 ;  /* 0x000000080450723c */ /* 0x002fe40000001850 */
[----:B------:R-:W-:-:S06]  /*a3b0*/  FADD.FTZ R99, R116, R99 ;  /* 0x0000006374637221 */ /* 0x000fcc0000010000 */
[C---:B------:R-:W-:Y:S01]  /*a3c0*/  HMMA.16816.F32 R76, R4.reuse, R10, R76 ;  /* 0x0000000a044c723c */ /* 0x040fe2000000184c */
[----:B------:R-:W1:Y:S07]  /*a3d0*/  LDSM.16.MT88.4 R8, [R40+0x4000] ;  /* 0x004000002808783b */ /* 0x000e6e0000004200 */
[C---:B-1----:R-:W-:Y:S08]  /*a3e0*/  HMMA.16816.F32 R72, R4.reuse, R8, R72 ;  /* 0x000000080448723c */ /* 0x042ff00000001848 */
[----:B------:R-:W-:Y:S01]  /*a3f0*/  HMMA.16816.F32 R68, R4, R10, R68 ;  /* 0x0000000a0444723c */ /* 0x000fe20000001844 */
[----:B------:R-:W1:Y:S01]  /*a400*/  LDSM.16.MT88.4 R8, [R101+0x4400] ;  /* 0x004400006508783b */ /* 0x000e620000004200 */
[----:B------:R-:W-:Y:S01]  /*a410*/  FADD.FTZ R4, R59, R117 ;  /* 0x000000753b047221 */ /* 0x000fe20000010000 */
[--C-:B------:R-:W-:Y:S01]  /*a420*/  FFMA.FTZ R59, R12, UR4, -R28.reuse ;  /* 0x000000040c3b7c23 */ /* 0x100fe2000801081c */
[--C-:B------:R-:W-:Y:S01]  /*a430*/  FFMA.FTZ R5, R42, UR4, -R28.reuse ;  /* 0x000000042a057c23 */ /* 0x100fe2000801081c */
[----:B------:R-:W-:Y:S01]  /*a440*/  FFMA.FTZ R42, R39, UR4, -R28 ;  /* 0x00000004272a7c23 */ /* 0x000fe2000801081c */
[----:B------:R-:W-:Y:S01]  /*a450*/  FADD.FTZ R4, R58, R4 ;  /* 0x000000043a047221 */ /* 0x000fe20000010000 */
[----:B------:R-:W-:Y:S01]  /*a460*/  F2FP.F16.F32.PACK_AB R6, R57, R56 ;  /* 0x000000383906723e */ /* 0x000fe200000000ff */
[----:B------:R2:W-:Y:S02]  /*a470*/  MUFU.EX2 R58, R13 ;  /* 0x0000000d003a7308 */ /* 0x0005e40000000800 */
[----:B------:R-:W-:Y:S01]  /*a480*/  FADD.FTZ R4, R43, R4 ;  /* 0x000000042b047221 */ /* 0x000fe20000010000 */
[----:B------:R-:W-:Y:S01]  /*a490*/  FFMA.FTZ R43, R19, UR4, -R28 ;  /* 0x00000004132b7c23 */ /* 0x000fe2000801081c */
[----:B------:R-:W3:Y:S02]  /*a4a0*/  MUFU.EX2 R59, R59 ;  /* 0x0000003b003b7308 */ /* 0x000ee40000000800 */
[----:B------:R-:W-:Y:S01]  /*a4b0*/  FADD.FTZ R41, R41, R4 ;  /* 0x0000000429297221 */ /* 0x000fe20000010000 */
[C---:B------:R-:W-:Y:S01]  /*a4c0*/  F2FP.F16.F32.PACK_AB R4, R107.reuse, R116 ;  /* 0x000000746b04723e */ /* 0x040fe200000000ff */
[----:B------:R3:W-:Y:S01]  /*a4d0*/  MUFU.EX2 R39, R5 ;  /* 0x0000000500277308 */ /* 0x0007e20000000800 */
[----:B------:R-:W-:Y:S01]  /*a4e0*/  FADD.FTZ R107, R107, R99 ;  /* 0x000000636b6b7221 */ /* 0x000fe20000010000 */
[----:B------:R-:W-:Y:S01]  /*a4f0*/  FADD.FTZ R41, R37, R41 ;  /* 0x0000002925297221 */ /* 0x000fe20000010000 */
[----:B------:R-:W-:Y:S01]  /*a500*/  FFMA.FTZ R37, R36, UR4, -R29 ;  /* 0x0000000424257c23 */ /* 0x000fe2000801081d */
[----:B------:R-:W4:Y:S01]  /*a510*/  MUFU.EX2 R42, R42 ;  /* 0x0000002a002a7308 */ /* 0x000f220000000800 */
[----:B------:R-:W-:Y:S01]  /*a520*/  FADD.FTZ R107, R56, R107 ;  /* 0x0000006b386b7221 */ /* 0x000fe20000010000 */
[----:B--2---:R-:W2:Y:S01]  /*a530*/  LDSM.16.MT88.4 R12, [R40+0x4400] ;  /* 0x00440000280c783b */ /* 0x004ea20000004200 */
[----:B------:R-:W-:Y:S01]  /*a540*/  FADD.FTZ R64, R64, R41 ;  /* 0x0000002940407221 */ /* 0x000fe20000010000 */
[----:B------:R5:W5:Y:S01]  /*a550*/  MUFU.EX2 R36, R38 ;  /* 0x0000002600247308 */ /* 0x000b620000000800 */
[----:B------:R-:W-:-:S02]  /*a560*/  FADD.FTZ R57, R57, R107 ;  /* 0x0000006b39397221 */ /* 0x000fc40000010000 */
[----:B------:R-:W-:Y:S01]  /*a570*/  FADD.FTZ R63, R63, R64 ;  /* 0x000000403f3f7221 */ /* 0x000fe20000010000 */
[----:B------:R-:W2:Y:S01]  /*a580*/  MUFU.EX2 R37, R37 ;  /* 0x0000002500257308 */ /* 0x000ea20000000800 */
[----:B---3--:R-:W-:Y:S02]  /*a590*/  F2FP.F16.F32.PACK_AB R5, R59, R58 ;  /* 0x0000003a3b05723e */ /* 0x008fe400000000ff */
[----:B------:R-:W-:Y:S01]  /*a5a0*/  FADD.FTZ R61, R61, R63 ;  /* 0x0000003f3d3d7221 */ /* 0x000fe20000010000 */
[----:B------:R-:W3:Y:S01]  /*a5b0*/  MUFU.EX2 R43, R43 ;  /* 0x0000002b002b7308 */ /* 0x000ee20000000800 */
[----:B----4-:R-:W-:Y:S02]  /*a5c0*/  F2FP.F16.F32.PACK_AB R7, R42, R39 ;  /* 0x000000272a07723e */ /* 0x010fe400000000ff */
[----:B------:R-:W-:Y:S01]  /*a5d0*/  FADD.FTZ R61, R55, R61 ;  /* 0x0000003d373d7221 */ /* 0x000fe20000010000 */
[----:B------:R4:W-:Y:S01]  /*a5e0*/  MUFU.EX2 R41, R16 ;  /* 0x0000001000297308 */ /* 0x0009e20000000800 */
[----:B-----5:R-:W-:-:S02]  /*a5f0*/  FFMA.FTZ R38, R17, UR4, -R28 ;  /* 0x0000000411267c23 */ /* 0x020fc4000801081c */
[----:B------:R-:W-:Y:S01]  /*a600*/  FADD.FTZ R61, R93, R61 ;  /* 0x0000003d5d3d7221 */ /* 0x000fe20000010000 */
[----:B------:R-:W-:Y:S01]  /*a610*/  FADD.FTZ R57, R36, R57 ;  /* 0x0000003924397221 */ /* 0x000fe20000010000 */
[C---:B-1----:R-:W-:Y:S02]  /*a620*/  HMMA.16816.F32 R80, R4.reuse, R8, R80 ;  /* 0x000000080450723c */ /* 0x042fe40000001850 */
[----:B------:R-:W-:Y:S01]  /*a630*/  FADD.FTZ R61, R90, R61 ;  /* 0x0000003d5a3d7221 */ /* 0x000fe20000010000 */
[----:B------:R-:W1:Y:S03]  /*a640*/  MUFU.EX2 R38, R38 ;  /* 0x0000002600267308 */ /* 0x000e660000000800 */
[----:B------:R-:W-:Y:S02]  /*a650*/  FADD.FTZ R61, R89, R61 ;  /* 0x0000003d593d7221 */ /* 0x000fe40000010000 */
[----:B------:R-:W-:Y:S01]  /*a660*/  HMMA.16816.F32 R76, R4, R10, R76 ;  /* 0x0000000a044c723c */ /* 0x000fe2000000184c */
[----:B------:R-:W5:Y:S01]  /*a670*/  LDSM.16.MT88.4 R8, [R101+0x4800] ;  /* 0x004800006508783b */ /* 0x000f620000004200 */
[----:B------:R-:W-:-:S03]  /*a680*/  FADD.FTZ R61, R88, R61 ;  /* 0x0000003d583d7221 */ /* 0x000fc60000010000 */
[----:B----4-:R-:W4:Y:S01]  /*a690*/  LDSM.16.MT88.4 R16, [R40+0x4800] ;  /* 0x004800002810783b */ /* 0x010f220000004200 */
[----:B------:R-:W-:-:S04]  /*a6a0*/  FADD.FTZ R124, R124, R61 ;  /* 0x0000003d7c7c7221 */ /* 0x000fc80000010000 */
[----:B------:R-:W-:Y:S01]  /*a6b0*/  FADD.FTZ R124, R97, R124 ;  /* 0x0000007c617c7221 */ /* 0x000fe20000010000 */
[C---:B--2---:R-:W-:Y:S01]  /*a6c0*/  HMMA.16816.F32 R72, R4.reuse, R12, R72 ;  /* 0x0000000c0448723c */ /* 0x044fe20000001848 */
[--C-:B------:R-:W-:Y:S01]  /*a6d0*/  FFMA.FTZ R12, R35, UR4, -R29.reuse ;  /* 0x00000004230c7c23 */ /* 0x100fe2000801081d */
[----:B------:R-:W-:Y:S01]  /*a6e0*/  FFMA.FTZ R35, R34, UR4, -R29 ;  /* 0x0000000422237c23 */ /* 0x000fe2000801081d */
[----:B------:R-:W-:Y:S02]  /*a6f0*/  FADD.FTZ R98, R98, R124 ;  /* 0x0000007c62627221 */ /* 0x000fe40000010000 */
[----:B------:R2:W2:Y:S02]  /*a700*/  MUFU.EX2 R34, R12 ;  /* 0x0000000c00227308 */ /* 0x0004a40000000800 */
[----:B------:R-:W-:Y:S01]  /*a710*/  FADD.FTZ R98, R95, R98 ;  /* 0x000000625f627221 */ /* 0x000fe20000010000 */
[----:B------:R-:W-:Y:S01]  /*a720*/  HMMA.16816.F32 R68, R4, R14, R68 ;  /* 0x0000000e0444723c */ /* 0x000fe20000001844 */
[----:B------:R-:W2:Y:S01]  /*a730*/  MUFU.EX2 R35, R35 ;  /* 0x0000002300237308 */ /* 0x000ea20000000800 */
[C---:B------:R-:W-:Y:S01]  /*a740*/  F2FP.F16.F32.PACK_AB R4, R37.reuse, R36 ;  /* 0x000000242504723e */ /* 0x040fe200000000ff */
[----:B------:R-:W-:Y:S01]  /*a750*/  FADD.FTZ R98, R58, R98 ;  /* 0x000000623a627221 */ /* 0x000fe20000010000 */
[----:B---3--:R-:W-:Y:S01]  /*a760*/  F2FP.F16.F32.PACK_AB R5, R52, R43 ;  /* 0x0000002b3405723e */ /* 0x008fe200000000ff */
[----:B------:R-:W-:Y:S01]  /*a770*/  FADD.FTZ R37, R37, R57 ;  /* 0x0000003925257221 */ /* 0x000fe20000010000 */
[----:B-1----:R-:W-:Y:S01]  /*a780*/  F2FP.F16.F32.PACK_AB R7, R41, R38 ;  /* 0x000000262907723e */ /* 0x002fe200000000ff */
[----:B------:R-:W-:Y:S01]  /*a790*/  FADD.FTZ R59, R59, R98 ;  /* 0x000000623b3b7221 */ /* 0x000fe20000010000 */
[----:B--2---:R-:W1:Y:S03]  /*a7a0*/  LDSM.16.MT88.4 R12, [R101+0x4c00] ;  /* 0x004c0000650c783b */ /* 0x004e660000004200 */
[----:B------:R-:W-:Y:S01]  /*a7b0*/  FADD.FTZ R59, R39, R59 ;  /* 0x0000003b273b7221 */ /* 0x000fe20000010000 */
[----:B------:R-:W-:Y:S01]  /*a7c0*/  FADD.FTZ R37, R34, R37 ;  /* 0x0000002522257221 */ /* 0x000fe20000010000 */
[----:B------:R-:W-:-:S02]  /*a7d0*/  F2FP.F16.F32.PACK_AB R6, R35, R34 ;  /* 0x000000222306723e */ /* 0x000fc400000000ff */
[----:B------:R-:W-:Y:S01]  /*a7e0*/  FADD.FTZ R42, R42, R59 ;  /* 0x0000003b2a2a7221 */ /* 0x000fe20000010000 */
[----:B------:R-:W-:-:S03]  /*a7f0*/  FADD.FTZ R35, R35, R37 ;  /* 0x0000002523237221 */ /* 0x000fc60000010000 */
[----:B------:R-:W-:Y:S01]  /*a800*/  FADD.FTZ R42, R43, R42 ;  /* 0x0000002a2b2a7221 */ /* 0x000fe20000010000 */
[----:B-----5:R-:W-:Y:S01]  /*a810*/  HMMA.16816.F32 R80, R4, R8, R80 ;  /* 0x000000080450723c */ /* 0x020fe20000001850 */
[--C-:B------:R-:W-:Y:S01]  /*a820*/  FFMA.FTZ R9, R31, UR4, -R29.reuse ;  /* 0x000000041f097c23 */ /* 0x100fe2000801081d */
[----:B------:R-:W-:Y:S01]  /*a830*/  FFMA.FTZ R8, R30, UR4, -R29 ;  /* 0x000000041e087c23 */ /* 0x000fe2000801081d */
[----:B------:R-:W2:Y:S01]  /*a840*/  MUFU.EX2 R31, R33 ;  /* 0x00000021001f7308 */ /* 0x000ea20000000800 */
[----:B------:R-:W-:-:S03]  /*a850*/  FADD.FTZ R52, R52, R42 ;  /* 0x0000002a34347221 */ /* 0x000fc60000010000 */
[----:B------:R3:W-:Y:S01]  /*a860*/  MUFU.EX2 R30, R9 ;  /* 0x00000009001e7308 */ /* 0x0007e20000000800 */
[----:B------:R-:W-:Y:S01]  /*a870*/  HMMA.16816.F32 R76, R4, R10, R76 ;  /* 0x0000000a044c723c */ /* 0x000fe2000000184c */
[----:B------:R-:W-:Y:S02]  /*a880*/  FADD.FTZ R52, R38, R52 ;  /* 0x0000003426347221 */ /* 0x000fe40000010000 */
[----:B------:R-:W5:Y:S02]  /*a890*/  MUFU.EX2 R29, R32 ;  /* 0x00000020001d7308 */ /* 0x000f640000000800 */
[----:B------:R-:W-:-:S03]  /*a8a0*/  FADD.FTZ R41, R41, R52 ;  /* 0x0000003429297221 */ /* 0x000fc60000010000 */
[C---:B----4-:R-:W-:Y:S01]  /*a8b0*/  HMMA.16816.F32 R72, R4.reuse, R16, R72 ;  /* 0x000000100448723c */ /* 0x050fe20000001848 */
[----:B--2---:R-:W-:Y:S01]  /*a8c0*/  FADD.FTZ R35, R31, R35 ;  /* 0x000000231f237221 */ /* 0x004fe20000010000 */
[----:B---3--:R-:W-:Y:S02]  /*a8d0*/  FFMA.FTZ R9, R27, UR4, -R28 ;  /* 0x000000041b097c23 */ /* 0x008fe4000801081c */
[----:B------:R2:W3:Y:S04]  /*a8e0*/  MUFU.EX2 R27, R8 ;  /* 0x00000008001b7308 */ /* 0x0004e80000000800 */
[----:B------:R-:W-:Y:S01]  /*a8f0*/  HMMA.16816.F32 R68, R4, R18, R68 ;  /* 0x000000120444723c */ /* 0x000fe20000001844 */
[C---:B-----5:R-:W-:Y:S01]  /*a900*/  F2FP.F16.F32.PACK_AB R4, R29.reuse, R31 ;  /* 0x0000001f1d04723e */ /* 0x060fe200000000ff */
[----:B------:R-:W-:-:S04]  /*a910*/  FADD.FTZ R35, R29, R35 ;  /* 0x000000231d237221 */ /* 0x000fc80000010000 */
[----:B------:R-:W-:Y:S01]  /*a920*/  FADD.FTZ R35, R30, R35 ;  /* 0x000000231e237221 */ /* 0x000fe20000010000 */
[--C-:B--2---:R-:W-:Y:S01]  /*a930*/  FFMA.FTZ R8, R26, UR4, -R28.reuse ;  /* 0x000000041a087c23 */ /* 0x104fe2000801081c */
[C---:B---3--:R-:W-:Y:S01]  /*a940*/  F2FP.F16.F32.PACK_AB R6, R27.reuse, R30 ;  /* 0x0000001e1b06723e */ /* 0x048fe200000000ff */
[----:B------:R2:W3:Y:S01]  /*a950*/  MUFU.EX2 R26, R9 ;  /* 0x00000009001a7308 */ /* 0x0004e20000000800 */
[----:B------:R-:W-:Y:S01]  /*a960*/  FADD.FTZ R122, R27, R35 ;  /* 0x000000231b7a7221 */ /* 0x000fe20000010000 */
[--C-:B--2---:R-:W-:Y:S01]  /*a970*/  FFMA.FTZ R9, R25, UR4, -R28.reuse ;  /* 0x0000000419097c23 */ /* 0x104fe2000801081c */
[----:B------:R-:W-:Y:S01]  /*a980*/  FFMA.FTZ R28, R24, UR4, -R28 ;  /* 0x00000004181c7c23 */ /* 0x000fe2000801081c */
[----:B------:R-:W2:Y:S01]  /*a990*/  MUFU.EX2 R25, R8 ;  /* 0x0000000800197308 */ /* 0x000ea20000000800 */
[----:B---3--:R-:W-:-:S03]  /*a9a0*/  FADD.FTZ R41, R26, R41 ;  /* 0x000000291a297221 */ /* 0x008fc60000010000 */
[----:B------:R3:W4:Y:S04]  /*a9b0*/  MUFU.EX2 R24, R9 ;  /* 0x0000000900187308 */ /* 0x0007280000000800 */
[----:B------:R-:W5:Y:S01]  /*a9c0*/  MUFU.EX2 R16, R28 ;  /* 0x0000001c00107308 */ /* 0x000f620000000800 */
[C---:B--2---:R-:W-:Y:S01]  /*a9d0*/  F2FP.F16.F32.PACK_AB R5, R25.reuse, R26 ;  /* 0x0000001a1905723e */ /* 0x044fe200000000ff */
[----:B------:R-:W-:Y:S01]  /*a9e0*/  FADD.FTZ R41, R25, R41 ;  /* 0x0000002919297221 */ /* 0x000fe20000010000 */
[----:B---3--:R-:W2:Y:S03]  /*a9f0*/  LDSM.16.MT88.4 R8, [R40+0x4c00] ;  /* 0x004c00002808783b */ /* 0x008ea60000004200 */
[----:B----4-:R-:W-:Y:S01]  /*aa00*/  FADD.FTZ R41, R24, R41 ;  /* 0x0000002918297221 */ /* 0x010fe20000010000 */
[----:B-----5:R-:W-:-:S03]  /*aa10*/  F2FP.F16.F32.PACK_AB R7, R16, R24 ;  /* 0x000000181007723e */ /* 0x020fc600000000ff */
[----:B------:R-:W-:-:S04]  /*aa20*/  FADD.FTZ R121, R16, R41 ;  /* 0x0000002910797221 */ /* 0x000fc80000010000 */
[C---:B-1----:R-:W-:Y:S08]  /*aa30*/  HMMA.16816.F32 R80, R4.reuse, R12, R80 ;  /* 0x0000000c0450723c */ /* 0x042ff00000001850 */
[C---:B------:R-:W-:Y:S08]  /*aa40*/  HMMA.16816.F32 R76, R4.reuse, R14, R76 ;  /* 0x0000000e044c723c */ /* 0x040ff0000000184c */
[C---:B--2---:R-:W-:Y:S08]  /*aa50*/  HMMA.16816.F32 R72, R4.reuse, R8, R72 ;  /* 0x000000080448723c */ /* 0x044ff00000001848 */
        /* <DEDUP_REMOVED lines=71> */
.L_x_3465:
[----:B------:R-:W-:Y:S01]  /*aed0*/  UMOV UR4, URZ ;  /* 0x000000ff00047c82 */ /* 0x000fe20008000000 */
[----:B------:R-:W-:Y:S01]  /*aee0*/  IMAD.SHL.U32 R44, R44, 0x80, RZ ;  /* 0x000000802c2c7824 */ /* 0x000fe200078e00ff */
[----:B------:R-:W-:-:S05]  /*aef0*/  IADD3 R4, P0, PT, RZ, -UR4, RZ ;  /* 0x80000004ff047c10 */ /* 0x000fca000ff1e0ff */
[----:B------:R-:W-:-:S05]  /*af00*/  IMAD.X R44, RZ, RZ, ~R44, P0 ;  /* 0x000000ffff2c7224 */ /* 0x000fca00000e0e2c */
[----:B------:R-:W-:-:S04]  /*af10*/  SHF.R.S64 R4, R4, 0x1f, R44 ;  /* 0x0000001f04047819 */ /* 0x000fc8000000102c */
[----:B------:R-:W-:-:S04]  /*af20*/  IADD3 R109, P0, PT, R4, R109, RZ ;  /* 0x0000006d046d7210 */ /* 0x000fc80007f1e0ff */
[----:B------:R-:W-:-:S09]  /*af30*/  LEA.HI.X.SX32 R108, R44, R108, 0x1, P0 ;  /* 0x0000006c2c6c7211 */ /* 0x000fd200000f0eff */
.L_x_3466:
[----:B------:R-:W1:Y:S01]  /*af40*/  LDCU UR4, c[0x0][0x440] ;  /* 0x00008800ff0477ac */ /* 0x000e620008000800 */
[----:B------:R-:W-:-:S04]  /*af50*/  IADD3 R6, P0, PT, R22, R109, RZ ;  /* 0x0000006d16067210 */ /* 0x000fc80007f1e0ff */
[----:B------:R-:W-:Y:S01]  /*af60*/  IADD3 R4, P1, PT, R6, R22, RZ ;  /* 0x0000001606047210 */ /* 0x000fe20007f3e0ff */
[----:B------:R-:W-:-:S04]  /*af70*/  IMAD.X R7, R21, 0x1, R108, P0 ;  /* 0x0000000115077824 */ /* 0x000fc800000e066c */
[----:B------:R-:W-:Y:S01]  /*af80*/  IMAD.X R5, R7, 0x1, R21, P1 ;  /* 0x0000000107057824 */ /* 0x000fe200008e0615 */
[----:B-1----:R-:W-:Y:S01]  /*af90*/  ISETP.GE.AND P2, PT, R115, UR4, PT ;  /* 0x0000000473007c0c */ /* 0x002fe2000bf46270 */
[----:B------:R-:W1:Y:S03]  /*afa0*/  LDCU UR4, c[0x0][0x50c] ;  /* 0x0000a180ff0477ac */ /* 0x000e660008000800 */
[----:B------:R-:W-:-:S09]  /*afb0*/  P2R R44, PR, RZ, 0x4 ;  /* 0x00000004ff2c7803 */ /* 0x000fd20000000000 */
[----:B------:R-:W-:Y:S01]  /*afc0*/  @!P2 IMAD.MOV.U32 R10, RZ, RZ, R109 ;  /* 0x000000ffff0aa224 */ /* 0x000fe200078e006d */
[----:B------:R-:W-:Y:S01]  /*afd0*/  @!P2 IADD3 R8, P0, PT, R4, R22, RZ ;  /* 0x000000160408a210 */ /* 0x000fe20007f1e0ff */
[----:B------:R-:W-:-:S04]  /*afe0*/  @!P2 IMAD.MOV.U32 R11, RZ, RZ, R108 ;  /* 0x000000ffff0ba224 */ /* 0x000fc800078e006c */
[----:B------:R-:W-:Y:S01]  /*aff0*/  @!P2 IMAD.X R9, R5, 0x1, R21, P0 ;  /* 0x000000010509a824 */ /* 0x000fe200000e0615 */
        /* <DEDUP_REMOVED lines=23> */
[----:B------:R-:W-:Y:S04]  /*b170*/  LDSM.16.M88.4 R124, [R20] ;  /* 0x00000000147c783b */ /* 0x000fe80000000200 */
[----:B------:R-:W5:Y:S04]  /*b180*/  LDSM.16.M88.4 R24, [R85+0x1000] ;  /* 0x001000005518783b */ /* 0x000f680000000200 */
[----:B------:R-:W1:Y:S04]  /*b190*/  LDSM.16.M88.4 R20, [R96+0x1c00] ;  /* 0x001c00006014783b */ /* 0x000e680000000200 */
[----:B------:R-:W1:Y:S04]  /*b1a0*/  LDSM.16.M88.4 R28, [R96+0x1800] ;  /* 0x00180000601c783b */ /* 0x000e680000000200 */
[----:B------:R-:W1:Y:S04]  /*b1b0*/  LDSM.16.M88.4 R16, [R85+0x1400] ;  /* 0x001400005510783b */ /* 0x000e680000000200 */
[----:B------:R-:W1:Y:S04]  /*b1c0*/  LDSM.16.M88.4 R12, [R96+0x2000] ;  /* 0x00200000600c783b */ /* 0x000e680000000200 */
[----:B--2---:R-:W2:Y:S04]  /*b1d0*/  LDSM.16.M88.4 R8, [R85+0x1c00] ;  /* 0x001c00005508783b */ /* 0x004ea80000000200 */
[----:B------:R-:W2:Y:S01]  /*b1e0*/  LDSM.16.M88.4 R4, [R96+0x2400] ;  /* 0x002400006004783b */ /* 0x000ea20000000200 */
        /* <DEDUP_REMOVED lines=8> */
[----:B------:R-:W0:Y:S01]  /*b270*/  LDGDEPBAR ;  /* 0x00000000000079af */ /* 0x000e220000000000 */
[----:B------:R-:W-:Y:S08]  /*b280*/  HMMA.16816.F32 R36, R60, R38, RZ ;  /* 0x000000263c24723c */ /* 0x000ff000000018ff */
[C---:B-----5:R-:W-:Y:S08]  /*b290*/  HMMA.16816.F32 R56, R124.reuse, R24, R56 ;  /* 0x000000187c38723c */ /* 0x060ff00000001838 */
[----:B------:R-:W-:Y:S08]  /*b2a0*/  HMMA.16816.F32 R52, R124, R26, R52 ;  /* 0x0000001a7c34723c */ /* 0x000ff00000001834 */
[----:B-1----:R-:W-:Y:S03]  /*b2b0*/  HMMA.16816.F32 R24, R60, R20, RZ ;  /* 0x000000143c18723c */ /* 0x002fe600000018ff */
[----:B------:R-:W-:Y:S01]  /*b2c0*/  FMUL.FTZ R56, R56, UR4 ;  /* 0x0000000438387c20 */ /* 0x000fe20008410000 */
[----:B------:R-:W-:-:S04]  /*b2d0*/  FMUL.FTZ R58, R58, UR4 ;  /* 0x000000043a3a7c20 */ /* 0x000fc80008410000 */
[C---:B------:R-:W-:Y:S01]  /*b2e0*/  HMMA.16816.F32 R20, R60.reuse, R22, RZ ;  /* 0x000000163c14723c */ /* 0x040fe200000018ff */
[----:B------:R1:W5:Y:S02]  /*b2f0*/  MUFU.TANH R120, R58 ;  /* 0x0000003a00787308 */ /* 0x0003640000002400 */
[----:B------:R-:W-:Y:S01]  /*b300*/  FMUL.FTZ R45, R53, UR4 ;  /* 0x00000004352d7c20 */ /* 0x000fe20008410000 */
[----:B------:R-:W-:Y:S01]  /*b310*/  FMUL.FTZ R54, R54, UR4 ;  /* 0x0000000436367c20 */ /* 0x000fe20008410000 */
[----:B------:R-:W-:Y:S01]  /*b320*/  FMUL.FTZ R53, R55, UR4 ;  /* 0x0000000437357c20 */ /* 0x000fe20008410000 */
[----:B------:R-:W-:Y:S02]  /*b330*/  FMUL.FTZ R52, R52, UR4 ;  /* 0x0000000434347c20 */ /* 0x000fe40008410000 */
[----:B------:R-:W-:Y:S01]  /*b340*/  HMMA.16816.F32 R32, R60, R28, RZ ;  /* 0x0000001c3c20723c */ /* 0x000fe200000018ff */
[----:B------:R-:W5:Y:S07]  /*b350*/  MUFU.TANH R45, R45 ;  /* 0x0000002d002d7308 */ /* 0x000f6e0000002400 */
[----:B------:R-:W-:Y:S01]  /*b360*/  HMMA.16816.F32 R40, R124, R16, R40 ;  /* 0x000000107c28723c */ /* 0x000fe20000001828 */
[----:B------:R-:W-:Y:S01]  /*b370*/  MUFU.TANH R54, R54 ;  /* 0x0000003600367308 */ /* 0x000fe20000002400 */
[----:B-1----:R-:W-:-:S06]  /*b380*/  FMUL.FTZ R58, R59, UR4 ;  /* 0x000000043b3a7c20 */ /* 0x002fcc0008410000 */
[----:B------:R-:W-:Y:S01]  /*b390*/  HMMA.16816.F32 R36, R124, R18, R36 ;  /* 0x000000127c24723c */ /* 0x000fe20000001824 */
[----:B------:R-:W1:Y:S07]  /*b3a0*/  MUFU.TANH R58, R58 ;  /* 0x0000003a003a7308 */ /* 0x000e6e0000002400 */
[----:B------:R-:W-:Y:S01]  /*b3b0*/  HMMA.16816.F32 R28, R60, R30, RZ ;  /* 0x0000001e3c1c723c */ /* 0x000fe200000018ff */
[----:B------:R-:W-:Y:S02]  /*b3c0*/  MUFU.TANH R53, R53 ;  /* 0x0000003500357308 */ /* 0x000fe40000002400 */
[----:B------:R-:W-:Y:S01]  /*b3d0*/  FMUL.FTZ R42, R42, UR4 ;  /* 0x000000042a2a7c20 */ /* 0x000fe20008410000 */
[----:B------:R-:W-:-:S04]  /*b3e0*/  FMUL.FTZ R40, R40, UR4 ;  /* 0x0000000428287c20 */ /* 0x000fc80008410000 */
[----:B------:R-:W-:Y:S01]  /*b3f0*/  HMMA.16816.F32 R16, R60, R12, RZ ;  /* 0x0000000c3c10723c */ /* 0x000fe200000018ff */
[----:B------:R-:W-:Y:S02]  /*b400*/  MUFU.TANH R42, R42 ;  /* 0x0000002a002a7308 */ /* 0x000fe40000002400 */
[----:B------:R-:W-:Y:S01]  /*b410*/  FMUL.FTZ R37, R37, UR4 ;  /* 0x0000000425257c20 */ /* 0x000fe20008410000 */
[----:B------:R-:W-:-:S04]  /*b420*/  FMUL.FTZ R36, R36, UR4 ;  /* 0x0000000424247c20 */ /* 0x000fc80008410000 */
[----:B------:R-:W-:Y:S01]  /*b430*/  HMMA.16816.F32 R12, R60, R14, RZ ;  /* 0x0000000e3c0c723c */ /* 0x000fe200000018ff */
[----:B------:R3:W-:Y:S07]  /*b440*/  MUFU.TANH R131, R37 ;  /* 0x0000002500837308 */ /* 0x0007ee0000002400 */
[C---:B--2---:R-:W-:Y:S01]  /*b450*/  HMMA.16816.F32 R24, R124.reuse, R8, R24 ;  /* 0x000000087c18723c */ /* 0x044fe20000001818 */
[----:B------:R2:W-:Y:S07]  /*b460*/  MUFU.TANH R132, R36 ;  /* 0x0000002400847308 */ /* 0x0005ee0000002400 */
[----:B------:R-:W-:Y:S01]  /*b470*/  HMMA.16816.F32 R20, R124, R10, R20 ;  /* 0x0000000a7c14723c */ /* 0x000fe20000001814 */
[----:B---3--:R-:W-:-:S07]  /*b480*/  FMUL.FTZ R37, R38, UR4 ;  /* 0x0000000426257c20 */ /* 0x008fce0008410000 */
[C---:B------:R-:W-:Y:S01]  /*b490*/  HMMA.16816.F32 R8, R60.reuse, R4, RZ ;  /* 0x000000043c08723c */ /* 0x040fe200000018ff */
[----:B------:R-:W-:Y:S02]  /*b4a0*/  MUFU.TANH R37, R37 ;  /* 0x0000002500257308 */ /* 0x000fe40000002400 */
[----:B------:R-:W-:Y:S01]  /*b4b0*/  FMUL.FTZ R26, R26, UR4 ;  /* 0x000000041a1a7c20 */ /* 0x000fe20008410000 */
[----:B------:R-:W-:Y:S01]  /*b4c0*/  FMUL.FTZ R27, R27, UR4 ;  /* 0x000000041b1b7c20 */ /* 0x000fe20008410000 */
[----:B--2---:R-:W-:Y:S01]  /*b4d0*/  FMUL.FTZ R36, R39, UR4 ;  /* 0x0000000427247c20 */ /* 0x004fe20008410000 */
[----:B------:R-:W-:Y:S01]  /*b4e0*/  FMUL.FTZ R24, R24, UR4 ;  /* 0x0000000418187c20 */ /* 0x000fe20008410000 */
[----:B------:R-:W-:Y:S01]  /*b4f0*/  FMUL.FTZ R25, R25, UR4 ;  /* 0x0000000419197c20 */ /* 0x000fe20008410000 */
[----:B------:R-:W-:Y:S03]  /*b500*/  HMMA.16816.F32 R4, R60, R6, RZ ;  /* 0x000000063c04723c */ /* 0x000fe600000018ff */
[----:B------:R-:W-:Y:S01]  /*b510*/  FMUL.FTZ R22, R22, UR4 ;  /* 0x0000000416167c20 */ /* 0x000fe20008410000 */
[----:B------:R-:W-:Y:S01]  /*b520*/  FMUL.FTZ R23, R23, UR4 ;  /* 0x0000000417177c20 */ /* 0x000fe20008410000 */
[----:B------:R-:W-:Y:S01]  /*b530*/  FMUL.FTZ R20, R20, UR4 ;  /* 0x0000000414147c20 */ /* 0x000fe20008410000 */
[----:B------:R-:W-:Y:S01]  /*b540*/  FMUL.FTZ R21, R21, UR4 ;  /* 0x0000000415157c20 */ /* 0x000fe20008410000 */
[----:B------:R-:W-:Y:S01]  /*b550*/  MUFU.TANH R36, R36 ;  /* 0x0000002400247308 */ /* 0x000fe20000002400 */
[C---:B------:R-:W-:Y:S07]  /*b560*/  HMMA.16816.F32 R32, R124.reuse, R92, R32 ;  /* 0x0000005c7c20723c */ /* 0x040fee0000001820 */
[----:B------:R-:W-:Y:S01]  /*b570*/  MUFU.TANH R107, R23 ;  /* 0x00000017006b7308 */ /* 0x000fe20000002400 */
[C---:B------:R-:W-:Y:S08]  /*b580*/  HMMA.16816.F32 R28, R124.reuse, R94, R28 ;  /* 0x0000005e7c1c723c */ /* 0x040ff0000000181c */
[C---:B------:R-:W-:Y:S03]  /*b590*/  HMMA.16816.F32 R16, R124.reuse, R64, R16 ;  /* 0x000000407c10723c */ /* 0x040fe60000001810 */
        /* <DEDUP_REMOVED lines=23> */
[C---:B------:R-:W-:Y:S07]  /*b710*/  HMMA.16816.F32 R64, R60.reuse, R116, RZ ;  /* 0x000000743c40723c */ /* 0x040fee00000018ff */
[----:B------:R-:W-:Y:S01]  /*b720*/  MUFU.TANH R123, R31 ;  /* 0x0000001f007b7308 */ /* 0x000fe20000002400 */
[----:B------:R-:W-:Y:S01]  /*b730*/  HMMA.16816.F32 R60, R60, R118, RZ ;  /* 0x000000763c3c723c */ /* 0x000fe200000018ff */
[----:B------:R-:W2:Y:S07]  /*b740*/  LDSM.16.M88.4 R116, [R85+0x2800] ;  /* 0x002800005574783b */ /* 0x000eae0000000200 */
[C---:B----4-:R-:W-:Y:S08]  /*b750*/  HMMA.16816.F32 R8, R124.reuse, R96, R8 ;  /* 0x000000607c08723c */ /* 0x050ff00000001808 */
[----:B------:R-:W-:Y:S01]  /*b760*/  HMMA.16816.F32 R4, R124, R98, R4 ;  /* 0x000000627c04723c */ /* 0x000fe20000001804 */
[----:B------:R3:W4:Y:S01]  /*b770*/  LDSM.16.M88.4 R96, [R85+0x2c00] ;  /* 0x002c00005560783b */ /* 0x0007220000000200 */
[----:B------:R-:W-:-:S09]  /*b780*/  DEPBAR.LE SB0, 0x0 ;  /* 0x000080000000791a */ /* 0x000fd20000000000 */
[----:B------:R-:W-:Y:S01]  /*b790*/  FMUL.FTZ R8, R8, UR4 ;  /* 0x0000000408087c20 */ /* 0x000fe20008410000 */
[----:B------:R-:W-:Y:S01]  /*b7a0*/  FMUL.FTZ R9, R9, UR4 ;  /* 0x0000000409097c20 */ /* 0x000fe20008410000 */
[----:B------:R-:W-:Y:S02]  /*b7b0*/  FMUL.FTZ R10, R10, UR4 ;  /* 0x000000040a0a7c20 */ /* 0x000fe40008410000 */
[----:B------:R5:W-:Y:S04]  /*b7c0*/  MUFU.TANH R19, R8 ;  /* 0x0000000800137308 */ /* 0x000be80000002400 */
[----:B------:R-:W-:Y:S01]  /*b7d0*/  FMUL.FTZ R4, R4, UR4 ;  /* 0x0000000404047c20 */ /* 0x000fe20008410000 */
[----:B------:R-:W-:Y:S01]  /*b7e0*/  FMUL.FTZ R5, R5, UR4 ;  /* 0x0000000405057c20 */ /* 0x000fe20008410000 */
[----:B------:R-:W-:Y:S01]  /*b7f0*/  FMUL.FTZ R6, R6, UR4 ;  /* 0x0000000406067c20 */ /* 0x000fe20008410000 */
[----:B------:R-:W-:Y:S01]  /*b800*/  FMUL.FTZ R7, R7, UR4 ;  /* 0x0000000407077c20 */ /* 0x000fe20008410000 */
[----:B------:R-:W-:Y:S01]  /*b810*/  MUFU.TANH R33, R10 ;  /* 0x0000000a00217308 */ /* 0x000fe20000002400 */
[C---:B--2---:R-:W-:Y:S07]  /*b820*/  HMMA.16816.F32 R88, R124.reuse, R118, R88 ;  /* 0x000000767c58723c */ /* 0x044fee0000001858 */
[----:B------:R2:W-:Y:S01]  /*b830*/  MUFU.TANH R119, R56 ;  /* 0x0000003800777308 */ /* 0x0005e20000002400 */
[----:B-----5:R-:W-:Y:S01]  /*b840*/  VIADD R8, R51, 0xffffff10 ;  /* 0xffffff1033087836 */ /* 0x020fe20000000000 */
[C---:B------:R-:W-:Y:S06]  /*b850*/  HMMA.16816.F32 R92, R124.reuse, R116, R92 ;  /* 0x000000747c5c723c */ /* 0x040fec000000185c */
[----:B---3--:R-:W-:Y:S02]  /*b860*/  MUFU.TANH R85, R18 ;  /* 0x0000001200557308 */ /* 0x008fe40000002400 */
[----:B----4-:R-:W-:Y:S02]  /*b870*/  HMMA.16816.F32 R60, R124, R98, R60 ;  /* 0x000000627c3c723c */ /* 0x010fe4000000183c */
[----:B------:R-:W-:Y:S01]  /*b880*/  FMUL.FTZ R38, R90, UR4 ;  /* 0x000000045a267c20 */ /* 0x000fe20008410000 */
[----:B------:R-:W-:-:S03]  /*b890*/  FMUL.FTZ R39, R91, UR4 ;  /* 0x000000045b277c20 */ /* 0x000fc60008410000 */
[----:B------:R-:W-:Y:S01]  /*b8a0*/  MUFU.TANH R98, R22 ;  /* 0x0000001600627308 */ /* 0x000fe20000002400 */
[----:B--2---:R-:W-:Y:S01]  /*b8b0*/  FMUL.FTZ R56, R57, UR4 ;  /* 0x0000000439387c20 */ /* 0x004fe20008410000 */
[----:B------:R-:W-:Y:S03]  /*b8c0*/  HMMA.16816.F32 R64, R124, R96, R64 ;  /* 0x000000607c40723c */ /* 0x000fe60000001840 */
[----:B------:R-:W-:-:S03]  /*b8d0*/  FMUL.FTZ R55, R92, UR4 ;  /* 0x000000045c377c20 */ /* 0x000fc60008410000 */
[----:B------:R-:W2:Y:S05]  /*b8e0*/  MUFU.TANH R56, R56 ;  /* 0x0000003800387308 */ /* 0x000eaa0000002400 */
[----:B------:R-:W-:Y:S01]  /*b8f0*/  FMUL.FTZ R60, R60, UR4 ;  /* 0x000000043c3c7c20 */ /* 0x000fe20008410000 */
[----:B------:R-:W-:Y:S02]  /*b900*/  FMUL.FTZ R61, R61, UR4 ;  /* 0x000000043d3d7c20 */ /* 0x000fe40008410000 */
[----:B------:R3:W-:Y:S01]  /*b910*/  MUFU.TANH R22, R12 ;  /* 0x0000000c00167308 */ /* 0x0007e20000002400 */
[----:B------:R-:W-:-:S07]  /*b920*/  FMUL.FTZ R62, R62, UR4 ;  /* 0x000000043e3e7c20 */ /* 0x000fce0008410000 */
[----:B------:R-:W4:Y:S08]  /*b930*/  MUFU.TANH R57, R52 ;  /* 0x0000003400397308 */ /* 0x000f300000002400 */
[----:B------:R5:W-:Y:S01]  /*b940*/  MUFU.TANH R18, R13 ;  /* 0x0000000d00127308 */ /* 0x000be20000002400 */
[----:B---3--:R-:W-:-:S05]  /*b950*/  VIADD R12, R51, 0xffffff00 ;  /* 0xffffff00330c7836 */ /* 0x008fca0000000000 */
[C---:B------:R-:W-:Y:S02]  /*b960*/  ISETP.GE.AND P3, PT, R12.reuse, R49, PT ;  /* 0x000000310c00720c */ /* 0x040fe40003f66270 */
[----:B------:R3:W-:Y:S01]  /*b970*/  MUFU.TANH R52, R40 ;  /* 0x0000002800347308 */ /* 0x0007e20000002400 */
[----:B------:R-:W-:Y:S01]  /*b980*/  ISETP.GE.AND P0, PT, R12, R84, PT ;  /* 0x000000540c00720c */ /* 0x000fe20003f06270 */
[----:B------:R-:W-:-:S05]  /*b990*/  VIADD R12, R51, 0xffffff08 ;  /* 0xffffff08330c7836 */ /* 0x000fca0000000000 */
[C---:B------:R-:W-:Y:S01]  /*b9a0*/  ISETP.GE.AND P2, PT, R12.reuse, R49, PT ;  /* 0x000000310c00720c */ /* 0x040fe20003f46270 */
[----:B------:R-:W-:Y:S01]  /*b9b0*/  MUFU.TANH R97, R26 ;  /* 0x0000001a00617308 */ /* 0x000fe20000002400 */
[----:B------:R-:W-:Y:S01]  /*b9c0*/  ISETP.GE.AND P6, PT, R12, R84, PT ;  /* 0x000000540c00720c */ /* 0x000fe20003fc6270 */
[C---:B-----5:R-:W-:Y:S02]  /*b9d0*/  VIADD R13, R51.reuse, 0xffffff01 ;  /* 0xffffff01330d7836 */ /* 0x060fe40000000000 */
[----:B------:R-:W-:-:S03]  /*b9e0*/  VIADD R12, R51, 0xffffff09 ;  /* 0xffffff09330c7836 */ /* 0x000fc60000000000 */
[CC--:B------:R-:W-:Y:S01]  /*b9f0*/  ISETP.GE.AND P1, PT, R13.reuse, R49.reuse, PT ;  /* 0x000000310d00720c */ /* 0x0c0fe20003f26270 */
[----:B------:R-:W-:Y:S01]  /*ba00*/  MUFU.TANH R96, R27 ;  /* 0x0000001b00607308 */ /* 0x000fe20000002400 */
[-C--:B------:R-:W-:Y:S01]  /*ba10*/  ISETP.GE.AND P4, PT, R13, R84.reuse, PT ;  /* 0x000000540d00720c */ /* 0x080fe20003f86270 */
[----:B---3--:R-:W-:Y:S01]  /*ba20*/  FMUL.FTZ R40, R41, UR4 ;  /* 0x0000000429287c20 */ /* 0x008fe20008410000 */
[----:B------:R-:W-:Y:S01]  /*ba30*/  FMUL.FTZ R41, R43, UR4 ;  /* 0x000000042b297c20 */ /* 0x000fe20008410000 */
[----:B------:R-:W-:Y:S01]  /*ba40*/  ISETP.GE.AND P5, PT, R12, R49, PT ;  /* 0x000000310c00720c */ /* 0x000fe20003fa6270 */
[----:B------:R-:W-:Y:S01]  /*ba50*/  FMUL.FTZ R43, R63, UR4 ;  /* 0x000000043f2b7c20 */ /* 0x000fe20008410000 */
[----:B------:R-:W-:Y:S02]  /*ba60*/  FSEL R13, R120, -INF , !P0 ;  /* 0xff800000780d7808 */ /* 0x000fe40004000000 */
[----:B------:R2:W-:Y:S01]  /*ba70*/  MUFU.TANH R26, R16 ;  /* 0x00000010001a7308 */ /* 0x0005e20000002400 */
[----:B------:R-:W-:-:S02]  /*ba80*/  ISETP.GE.AND P0, PT, R12, R84, PT ;  /* 0x000000540c00720c */ /* 0x000fc40003f06270 */
[----:B------:R-:W-:Y:S01]  /*ba90*/  FSEL R10, R45, -INF , !P5 ;  /* 0xff8000002d0a7808 */ /* 0x000fe20006800000 */
[----:B------:R-:W-:Y:S01]  /*baa0*/  FMUL.FTZ R45, R67, UR4 ;  /* 0x00000004432d7c20 */ /* 0x000fe20008410000 */
[----:B-1----:R-:W-:-:S03]  /*bab0*/  FSEL R12, R58, -INF , !P4 ;  /* 0xff8000003a0c7808 */ /* 0x002fc60006000000 */
[----:B------:R1:W-:Y:S08]  /*bac0*/  MUFU.TANH R27, R14 ;  /* 0x0000000e001b7308 */ /* 0x0003f00000002400 */
[----:B------:R-:W3:Y:S01]  /*bad0*/  MUFU.TANH R40, R40 ;  /* 0x0000002800287308 */ /* 0x000ee20000002400 */
[----:B--2---:R-:W-:Y:S02]  /*bae0*/  FSEL R16, R56, -INF , !P1 ;  /* 0xff80000038107808 */ /* 0x004fe40004800000 */
[----:B------:R-:W-:-:S05]  /*baf0*/  ISETP.GE.AND P1, PT, R8, R49, PT ;  /* 0x000000310800720c */ /* 0x000fca0003f26270 */
[----:B------:R-:W-:Y:S01]  /*bb00*/  MUFU.TANH R41, R41 ;  /* 0x0000002900297308 */ /* 0x000fe20000002400 */
[----:B-1----:R-:W-:Y:S02]  /*bb10*/  FSEL R14, R119, -INF , !P3 ;  /* 0xff800000770e7808 */ /* 0x002fe40005800000 */
[----:B------:R-:W-:Y:S01]  /*bb20*/  ISETP.GE.AND P3, PT, R8, R84, PT ;  /* 0x000000540800720c */ /* 0x000fe20003f66270 */
[----:B------:R-:W-:-:S04]  /*bb30*/  VIADD R8, R51, 0xffffff11 ;  /* 0xffffff1133087836 */ /* 0x000fc80000000000 */
[----:B------:R1:W-:Y:S01]  /*bb40*/  MUFU.TANH R117, R24 ;  /* 0x0000001800757308 */ /* 0x0003e20000002400 */
[----:B------:R-:W-:Y:S01]  /*bb50*/  FSEL R31, R42, -INF , !P3 ;  /* 0xff8000002a1f7808 */ /* 0x000fe20005800000 */
[----:B------:R-:W-:Y:S01]  /*bb60*/  FMUL.FTZ R42, R65, UR4 ;  /* 0x00000004412a7c20 */ /* 0x000fe20008410000 */
[----:B------:R-:W-:-:S05]  /*bb70*/  ISETP.GE.AND P5, PT, R8, R84, PT ;  /* 0x000000540800720c */ /* 0x000fca0003fa6270 */
[----:B------:R-:W-:Y:S08]  /*bb80*/  MUFU.TANH R116, R20 ;  /* 0x0000001400747308 */ /* 0x000ff00000002400 */
[----:B------:R-:W-:Y:S01]  /*bb90*/  MUFU.TANH R20, R17 ;  /* 0x0000001100147308 */ /* 0x000fe20000002400 */
[----:B-1----:R-:W-:-:S05]  /*bba0*/  VIADD R24, R51, 0xffffff18 ;  /* 0xffffff1833187836 */ /* 0x002fca0000000000 */
[----:B------:R-:W-:Y:S02]  /*bbb0*/  ISETP.GE.AND P4, PT, R24, R49, PT ;  /* 0x000000311800720c */ /* 0x000fe40003f86270 */
[----:B------:R-:W-:Y:S02]  /*bbc0*/  MUFU.TANH R99, R21 ;  /* 0x0000001500637308 */ /* 0x000fe40000002400 */
[----:B------:R-:W-:-:S06]  /*bbd0*/  FSEL R132, R132, -INF , !P4 ;  /* 0xff80000084847808 */ /* 0x000fcc0006000000 */
[----:B------:R1:W-:Y:S08]  /*bbe0*/  MUFU.TANH R17, R9 ;  /* 0x0000000900117308 */ /* 0x0003f00000002400 */
[----:B------:R4:W-:Y:S08]  /*bbf0*/  MUFU.TANH R21, R15 ;  /* 0x0000000f00157308 */ /* 0x0009f00000002400 */
[----:B------:R-:W2:Y:S01]  /*bc00*/  MUFU.TANH R125, R35 ;  /* 0x00000023007d7308 */ /* 0x000ea20000002400 */
[----:B-1----:R-:W-:Y:S01]  /*bc10*/  FSEL R9, R54, -INF , !P6 ;  /* 0xff80000036097808 */ /* 0x002fe20007000000 */
[----:B------:R-:W-:Y:S01]  /*bc20*/  FMUL.FTZ R54, R93, UR4 ;  /* 0x000000045d367c20 */ /* 0x000fe20008410000 */
[----:B------:R-:W-:-:S02]  /*bc30*/  ISETP.GE.AND P6, PT, R8, R49, PT ;  /* 0x000000310800720c */ /* 0x000fc40003fc6270 */
[----:B------:R-:W-:Y:S01]  /*bc40*/  FSEL R8, R53, -INF , !P0 ;  /* 0xff80000035087808 */ /* 0x000fe20004000000 */
[----:B------:R-:W-:Y:S02]  /*bc50*/  FMUL.FTZ R53, R88, UR4 ;  /* 0x0000000458357c20 */ /* 0x000fe40008410000 */
[----:B------:R1:W5:Y:S01]  /*bc60*/  MUFU.TANH R126, R34 ;  /* 0x00000022007e7308 */ /* 0x0003620000002400 */
[----:B------:R-:W-:Y:S02]  /*bc70*/  ISETP.GE.AND P0, PT, R24, R84, PT ;  /* 0x000000541800720c */ /* 0x000fe40003f06270 */
[----:B----4-:R-:W-:Y:S02]  /*bc80*/  FSEL R15, R57, -INF , !P2 ;  /* 0xff800000390f7808 */ /* 0x010fe40005000000 */
[----:B------:R-:W-:Y:S01]  /*bc90*/  FSEL R28, R37, -INF , !P0 ;  /* 0xff800000251c7808 */ /* 0x000fe20004000000 */
[----:B------:R-:W-:Y:S01]  /*bca0*/  FMUL.FTZ R37, R95, UR4 ;  /* 0x000000045f257c20 */ /* 0x000fe20008410000 */
[----:B---3--:R-:W-:Y:S01]  /*bcb0*/  FSEL R24, R40, -INF , !P6 ;  /* 0xff80000028187808 */ /* 0x008fe20007000000 */
[----:B------:R3:W-:Y:S01]  /*bcc0*/  MUFU.TANH R57, R4 ;  /* 0x0000000400397308 */ /* 0x0007e20000002400 */
[----:B------:R-:W-:-:S07]  /*bcd0*/  FMUL.FTZ R40, R64, UR4 ;  /* 0x0000000440287c20 */ /* 0x000fce0008410000 */
[----:B------:R4:W5:Y:S01]  /*bce0*/  MUFU.TANH R127, R29 ;  /* 0x0000001d007f7308 */ /* 0x0009620000002400 */
[----:B-1----:R-:W-:Y:S01]  /*bcf0*/  FMUL.FTZ R34, R11, UR4 ;  /* 0x000000040b227c20 */ /* 0x002fe20008410000 */
[----:B------:R-:W-:-:S06]  /*bd00*/  VIADD R11, R51, 0xffffff19 ;  /* 0xffffff19330b7836 */ /* 0x000fcc0000000000 */
[----:B------:R1:W-:Y:S01]  /*bd10*/  MUFU.TANH R118, R25 ;  /* 0x0000001900767308 */ /* 0x0003e20000002400 */
[----:B------:R-:W-:Y:S01]  /*bd20*/  ISETP.GE.AND P3, PT, R11, R84, PT ;  /* 0x000000540b00720c */ /* 0x000fe20003f66270 */
[----:B---3--:R-:W-:-:S05]  /*bd30*/  VIADD R4, R51, 0xffffff21 ;  /* 0xffffff2133047836 */ /* 0x008fca0000000000 */
[C---:B------:R-:W-:Y:S01]  /*bd40*/  ISETP.GE.AND P4, PT, R4.reuse, R49, PT ;  /* 0x000000310400720c */ /* 0x040fe20003f86270 */
[----:B------:R3:W5:Y:S01]  /*bd50*/  MUFU.TANH R124, R30 ;  /* 0x0000001e007c7308 */ /* 0x0007620000002400 */
[-C--:B------:R-:W-:Y:S01]  /*bd60*/  ISETP.GE.AND P0, PT, R4, R84.reuse, PT ;  /* 0x000000540400720c */ /* 0x080fe20003f06270 */
[----:B------:R-:W-:Y:S01]  /*bd70*/  VIADD R4, R51, 0xffffff28 ;  /* 0xffffff2833047836 */ /* 0x000fe20000000000 */
[----:B----4-:R-:W-:Y:S01]  /*bd80*/  FSEL R29, R36, -INF , !P3 ;  /* 0xff800000241d7808 */ /* 0x010fe20005800000 */
[----:B------:R-:W-:Y:S01]  /*bd90*/  FMUL.FTZ R36, R94, UR4 ;  /* 0x000000045e247c20 */ /* 0x000fe20008410000 */
[----:B------:R-:W-:Y:S02]  /*bda0*/  FSEL R130, R130, -INF , !P4 ;  /* 0xff80000082827808 */ /* 0x000fe40006000000 */
[----:B------:R-:W-:Y:S01]  /*bdb0*/  ISETP.GE.AND P3, PT, R4, R84, PT ;  /* 0x000000540400720c */ /* 0x000fe20003f66270 */
[----:B------:R4:W-:Y:S01]  /*bdc0*/  MUFU.TANH R56, R5 ;  /* 0x0000000500387308 */ /* 0x0009e20000002400 */
[----:B--2---:R-:W-:-:S02]  /*bdd0*/  FSEL R125, R125, -INF , !P0 ;  /* 0xff8000007d7d7808 */ /* 0x004fc40004000000 */
[----:B-1----:R-:W-:Y:S01]  /*bde0*/  FSEL R25, R52, -INF , !P1 ;  /* 0xff80000034197808 */ /* 0x002fe20004800000 */
[----:B------:R-:W-:Y:S01]  /*bdf0*/  FMUL.FTZ R52, R89, UR4 ;  /* 0x0000000459347c20 */ /* 0x000fe20008410000 */
[-C--:B------:R-:W-:Y:S01]  /*be00*/  ISETP.GE.AND P1, PT, R11, R49.reuse, PT ;  /* 0x000000310b00720c */ /* 0x080fe20003f26270 */
[----:B------:R-:W-:Y:S02]  /*be10*/  VIADD R11, R51, 0xffffff20 ;  /* 0xffffff20330b7836 */ /* 0x000fe40000000000 */
[----:B------:R-:W1:Y:S01]  /*be20*/  MUFU.TANH R34, R34 ;  /* 0x0000002200227308 */ /* 0x000e620000002400 */
[----:B------:R-:W-:Y:S02]  /*be30*/  FSEL R131, R131, -INF , !P1 ;  /* 0xff80000083837808 */ /* 0x000fe40004800000 */
[-C--:B------:R-:W-:Y:S01]  /*be40*/  ISETP.GE.AND P1, PT, R4, R49.reuse, PT ;  /* 0x000000310400720c */ /* 0x080fe20003f26270 */
[----:B------:R-:W-:Y:S01]  /*be50*/  VIADD R4, R51, 0xffffff30 ;  /* 0xffffff3033047836 */ /* 0x000fe20000000000 */
[----:B---3--:R-:W-:Y:S01]  /*be60*/  FSEL R30, R41, -INF , !P5 ;  /* 0xff800000291e7808 */ /* 0x008fe20006800000 */
[----:B------:R-:W-:Y:S01]  /*be70*/  FMUL.FTZ R41, R66, UR4 ;  /* 0x0000000442297c20 */ /* 0x000fe20008410000 */
[C---:B------:R-:W-:Y:S01]  /*be80*/  ISETP.GE.AND P6, PT, R11.reuse, R49, PT ;  /* 0x000000310b00720c */ /* 0x040fe20003fc6270 */
[----:B------:R2:W3:Y:S01]  /*be90*/  MUFU.TANH R35, R6 ;  /* 0x0000000600237308 */ /* 0x0004e20000002400 */
[----:B------:R-:W-:Y:S01]  /*bea0*/  ISETP.GE.AND P5, PT, R11, R84, PT ;  /* 0x000000540b00720c */ /* 0x000fe20003fa6270 */
[----:B----4-:R-:W-:Y:S01]  /*beb0*/  VIADD R5, R51, 0xffffff29 ;  /* 0xffffff2933057836 */ /* 0x010fe20000000000 */
[----:B------:R-:W-:-:S02]  /*bec0*/  FSEL R129, R129, -INF , !P6 ;  /* 0xff80000081817808 */ /* 0x000fc40007000000 */
[----:B-----5:R-:W-:Y:S02]  /*bed0*/  FSEL R126, R126, -INF , !P5 ;  /* 0xff8000007e7e7808 */ /* 0x020fe40006800000 */
[CC--:B------:R-:W-:Y:S01]  /*bee0*/  ISETP.GE.AND P4, PT, R4.reuse, R49.reuse, PT ;  /* 0x000000310400720c */ /* 0x0c0fe20003f86270 */
[----:B------:R-:W4:Y:S01]  /*bef0*/  MUFU.TANH R36, R36 ;  /* 0x0000002400247308 */ /* 0x000f220000002400 */
[-C--:B------:R-:W-:Y:S01]  /*bf00*/  ISETP.GE.AND P0, PT, R4, R84.reuse, PT ;  /* 0x000000540400720c */ /* 0x080fe20003f06270 */
[----:B------:R-:W-:Y:S01]  /*bf10*/  VIADD R4, R51, 0xffffff38 ;  /* 0xffffff3833047836 */ /* 0x000fe20000000000 */
[CC--:B------:R-:W-:Y:S02]  /*bf20*/  ISETP.GE.AND P6, PT, R5.reuse, R49.reuse, PT ;  /* 0x000000310500720c */ /* 0x0c0fe40003fc6270 */
[----:B------:R-:W-:Y:S01]  /*bf30*/  ISETP.GE.AND P5, PT, R5, R84, PT ;  /* 0x000000540500720c */ /* 0x000fe20003fa6270 */
[----:B------:R-:W-:Y:S01]  /*bf40*/  VIADD R5, R51, 0xffffff31 ;  /* 0xffffff3133057836 */ /* 0x000fe20000000000 */
[----:B------:R-:W-:Y:S01]  /*bf50*/  FSEL R127, R127, -INF , !P6 ;  /* 0xff8000007f7f7808 */ /* 0x000fe20007000000 */
[----:B------:R5:W4:Y:S01]  /*bf60*/  MUFU.TANH R32, R7 ;  /* 0x0000000700207308 */ /* 0x000b220000002400 */
[----:B------:R-:W-:Y:S01]  /*bf70*/  FSEL R123, R123, -INF , !P5 ;  /* 0xff8000007b7b7808 */ /* 0x000fe20006800000 */
[----:B--2---:R-:W-:Y:S01]  /*bf80*/  VIADD R6, R51, 0xffffff70 ;  /* 0xffffff7033067836 */ /* 0x004fe20000000000 */
[----:B------:R-:W-:-:S02]  /*bf90*/  ISETP.GE.AND P6, PT, R4, R49, PT ;  /* 0x000000310400720c */ /* 0x000fc40003fc6270 */
[-C--:B------:R-:W-:Y:S01]  /*bfa0*/  ISETP.GE.AND P5, PT, R4, R84.reuse, PT ;  /* 0x000000540400720c */ /* 0x080fe20003fa6270 */
[----:B------:R-:W-:Y:S01]  /*bfb0*/  VIADD R4, R51, 0xffffff39 ;  /* 0xffffff3933047836 */ /* 0x000fe20000000000 */
[----:B------:R-:W-:Y:S01]  /*bfc0*/  FSEL R128, R128, -INF , !P1 ;  /* 0xff80000080807808 */ /* 0x000fe20004800000 */
[----:B------:R-:W2:Y:S01]  /*bfd0*/  MUFU.TANH R55, R55 ;  /* 0x0000003700377308 */ /* 0x000ea20000002400 */
[----:B------:R-:W-:Y:S02]  /*bfe0*/  FSEL R124, R124, -INF , !P3 ;  /* 0xff8000007c7c7808 */ /* 0x000fe40005800000 */
[----:B------:R-:W-:Y:S02]  /*bff0*/  FSEL R117, R117, -INF , !P4 ;  /* 0xff80000075757808 */ /* 0x000fe40006000000 */
[----:B------:R-:W-:Y:S02]  /*c000*/  FSEL R97, R97, -INF , !P0 ;  /* 0xff80000061617808 */ /* 0x000fe40004000000 */
[CC--:B------:R-:W-:Y:S01]  /*c010*/  ISETP.GE.AND P1, PT, R5.reuse, R49.reuse, PT ;  /* 0x000000310500720c */ /* 0x0c0fe20003f26270 */
[----:B------:R-:W2:Y:S01]  /*c020*/  MUFU.TANH R54, R54 ;  /* 0x0000003600367308 */ /* 0x000ea20000002400 */
[-C--:B------:R-:W-:Y:S01]  /*c030*/  ISETP.GE.AND P3, PT, R5, R84.reuse, PT ;  /* 0x000000540500720c */ /* 0x080fe20003f66270 */
[C---:B------:R-:W-:Y:S01]  /*c040*/  VIADD R5, R51.reuse, 0xffffff40 ;  /* 0xffffff4033057836 */ /* 0x040fe20000000000 */
[C---:B------:R-:W-:Y:S01]  /*c050*/  ISETP.GE.AND P4, PT, R4.reuse, R49, PT ;  /* 0x000000310400720c */ /* 0x040fe20003f86270 */
[C---:B-----5:R-:W-:Y:S01]  /*c060*/  VIADD R7, R51.reuse, 0xffffff71 ;  /* 0xffffff7133077836 */ /* 0x060fe20000000000 */
        /* <DEDUP_REMOVED lines=9> */
[-C--:B------:R-:W-:Y:S01]  /*c100*/  ISETP.GE.AND P3, PT, R5, R84.reuse, PT ;  /* 0x000000540500720c */ /* 0x080fe20003f66270 */
[C---:B------:R-:W-:Y:S01]  /*c110*/  VIADD R5, R51.reuse, 0xffffff48 ;  /* 0xffffff4833057836 */ /* 0x040fe20000000000 */
[C---:B------:R-:W-:Y:S02]  /*c120*/  ISETP.GE.AND P6, PT, R4.reuse, R49, PT ;  /* 0x000000310400720c */ /* 0x040fe40003fc6270 */
        /* <DEDUP_REMOVED lines=22> */
[----:B------:R-:W-:Y:S01]  /*c290*/  VIADD R4, R51, 0xffffff58 ;  /* 0xffffff5833047836 */ /* 0x000fe20000000000 */
        /* <DEDUP_REMOVED lines=17> */
[----:B-1----:R-:W-:-:S02]  /*c3b0*/  FSEL R34, R34, -INF , !P0 ;  /* 0xff80000022227808 */ /* 0x002fc40004000000 */
[----:B------:R-:W-:Y:S02]  /*c3c0*/  FSEL R57, R57, -INF , !P1 ;  /* 0xff80000039397808 */ /* 0x000fe40004800000 */
[----:B---3--:R-:W-:Y:S02]  /*c3d0*/  FSEL R35, R35, -INF , !P3 ;  /* 0xff80000023237808 */ /* 0x008fe40005800000 */
[CC--:B------:R-:W-:Y:S01]  /*c3e0*/  ISETP.GE.AND P4, PT, R4.reuse, R49.reuse, PT ;  /* 0x000000310400720c */ /* 0x0c0fe20003f86270 */
[----:B------:R-:W-:Y:S01]  /*c3f0*/  MUFU.TANH R43, R43 ;  /* 0x0000002b002b7308 */ /* 0x000fe20000002400 */
[----:B------:R-:W-:Y:S01]  /*c400*/  BAR.SYNC.DEFER_BLOCKING 0x0 ;  /* 0x0000000000007b1d */ /* 0x000fe20000010000 */
[-C--:B------:R-:W-:Y:S01]  /*c410*/  ISETP.GE.AND P0, PT, R4, R84.reuse, PT ;  /* 0x000000540400720c */ /* 0x080fe20003f06270 */
[----:B------:R-:W-:Y:S01]  /*c420*/  VIADD R4, R51, 0xffffff68 ;  /* 0xffffff6833047836 */ /* 0x000fe20000000000 */
[C---:B------:R-:W-:Y:S02]  /*c430*/  ISETP.GE.AND P1, PT, R5.reuse, R49, PT ;  /* 0x000000310500720c */ /* 0x040fe40003f26270 */
[----:B------:R-:W-:Y:S01]  /*c440*/  ISETP.GE.AND P3, PT, R5, R84, PT ;  /* 0x000000540500720c */ /* 0x000fe20003f66270 */
[----:B------:R-:W-:Y:S01]  /*c450*/  VIADD R5, R51, 0xffffff69 ;  /* 0xffffff6933057836 */ /* 0x000fe20000000000 */
[----:B----4-:R-:W-:-:S02]  /*c460*/  FSEL R36, R36, -INF , !P0 ;  /* 0xff80000024247808 */ /* 0x010fc40004000000 */
[----:B------:R-:W-:Y:S02]  /*c470*/  FSEL R56, R56, -INF , !P6 ;  /* 0xff80000038387808 */ /* 0x000fe40007000000 */
[----:B------:R-:W-:Y:S02]  /*c480*/  FSEL R32, R32, -INF , !P5 ;  /* 0xff80000020207808 */ /* 0x000fe40006800000 */
[----:B--2---:R-:W-:Y:S02]  /*c490*/  FSEL R55, R55, -INF , !P4 ;  /* 0xff80000037377808 */ /* 0x004fe40006000000 */
[----:B------:R-:W-:Y:S02]  /*c4a0*/  FSEL R54, R54, -INF , !P1 ;  /* 0xff80000036367808 */ /* 0x000fe40004800000 */
[----:B-----5:R-:W-:Y:S02]  /*c4b0*/  FSEL R37, R37, -INF , !P3 ;  /* 0xff80000025257808 */ /* 0x020fe40005800000 */
[----:B------:R-:W-:-:S02]  /*c4c0*/  ISETP.GE.AND P0, PT, R6, R84, PT ;  /* 0x000000540600720c */ /* 0x000fc40003f06270 */
[CC--:B------:R-:W-:Y:S02]  /*c4d0*/  ISETP.GE.AND P6, PT, R4.reuse, R49.reuse, PT ;  /* 0x000000310400720c */ /* 0x0c0fe40003fc6270 */
[-C--:B------:R-:W-:Y:S02]  /*c4e0*/  ISETP.GE.AND P5, PT, R4, R84.reuse, PT ;  /* 0x000000540400720c */ /* 0x080fe40003fa6270 */
[CC--:B------:R-:W-:Y:S01]  /*c4f0*/  ISETP.GE.AND P4, PT, R5.reuse, R49.reuse, PT ;  /* 0x000000310500720c */ /* 0x0c0fe20003f86270 */
[----:B------:R-:W1:Y:S01]  /*c500*/  MUFU.TANH R4, R60 ;  /* 0x0000003c00047308 */ /* 0x000e620000002400 */
[----:B------:R-:W-:Y:S02]  /*c510*/  ISETP.GE.AND P1, PT, R5, R84, PT ;  /* 0x000000540500720c */ /* 0x000fe40003f26270 */
[----:B------:R-:W-:Y:S02]  /*c520*/  ISETP.GE.AND P3, PT, R6, R49, PT ;  /* 0x000000310600720c */ /* 0x000fe40003f66270 */
[----:B------:R-:W-:-:S02]  /*c530*/  FSEL R41, R41, -INF , !P0 ;  /* 0xff80000029297808 */ /* 0x000fc40004000000 */
[----:B------:R-:W-:Y:S01]  /*c540*/  ISETP.GE.AND P0, PT, R50, 0x3, PT ;  /* 0x000000033200780c */ /* 0x000fe20003f06270 */
[----:B------:R-:W2:Y:S01]  /*c550*/  MUFU.TANH R5, R61 ;  /* 0x0000003d00057308 */ /* 0x000ea20000002400 */
[----:B------:R-:W-:Y:S02]  /*c560*/  FSEL R38, R38, -INF , !P5 ;  /* 0xff80000026267808 */ /* 0x000fe40006800000 */
[C---:B------:R-:W-:Y:S02]  /*c570*/  ISETP.GE.AND P2, PT, R7.reuse, R49, PT ;  /* 0x000000310700720c */ /* 0x040fe40003f46270 */
[----:B------:R-:W-:Y:S01]  /*c580*/  ISETP.GE.AND P5, PT, R7, R84, PT ;  /* 0x000000540700720c */ /* 0x000fe20003fa6270 */
[----:B------:R-:W-:Y:S01]  /*c590*/  VIADD R7, R51, 0xffffff78 ;  /* 0xffffff7833077836 */ /* 0x000fe20000000000 */
[----:B------:R-:W-:Y:S01]  /*c5a0*/  FSEL R53, R53, -INF , !P6 ;  /* 0xff80000035357808 */ /* 0x000fe20007000000 */
[----:B------:R-:W3:Y:S01]  /*c5b0*/  MUFU.TANH R6, R62 ;  /* 0x0000003e00067308 */ /* 0x000ee20000002400 */
[----:B------:R-:W-:Y:S01]  /*c5c0*/  VIADD R51, R51, 0xffffff79 ;  /* 0xffffff7933337836 */ /* 0x000fe20000000000 */
[----:B------:R-:W-:-:S02]  /*c5d0*/  FSEL R52, R52, -INF , !P4 ;  /* 0xff80000034347808 */ /* 0x000fc40006000000 */
[----:B------:R-:W-:Y:S02]  /*c5e0*/  FSEL R39, R39, -INF , !P1 ;  /* 0xff80000027277808 */ /* 0x000fe40004800000 */
[----:B------:R-:W-:Y:S02]  /*c5f0*/  FSEL R40, R40, -INF , !P3 ;  /* 0xff80000028287808 */ /* 0x000fe40005800000 */
[-C--:B------:R-:W-:Y:S02]  /*c600*/  ISETP.GE.AND P6, PT, R7, R49.reuse, PT ;  /* 0x000000310700720c */ /* 0x080fe40003fc6270 */
[----:B------:R-:W-:Y:S02]  /*c610*/  ISETP.GE.AND P4, PT, R51, R49, PT ;  /* 0x000000313300720c */ /* 0x000fe40003f86270 */
[-C--:B------:R-:W-:Y:S02]  /*c620*/  ISETP.GE.AND P3, PT, R7, R84.reuse, PT ;  /* 0x000000540700720c */ /* 0x080fe40003f66270 */
[----:B------:R-:W-:-:S02]  /*c630*/  ISETP.GE.AND P1, PT, R51, R84, PT ;  /* 0x000000543300720c */ /* 0x000fc40003f26270 */
[----:B------:R-:W-:Y:S02]  /*c640*/  FSEL R42, R42, -INF , !P2 ;  /* 0xff8000002a2a7808 */ /* 0x000fe40005000000 */
[----:B------:R-:W-:Y:S02]  /*c650*/  ISETP.NE.AND P2, PT, R44, RZ, PT ;  /* 0x000000ff2c00720c */ /* 0x000fe40003f45270 */
[----:B------:R-:W-:Y:S02]  /*c660*/  FSEL R45, R45, -INF , !P5 ;  /* 0xff8000002d2d7808 */ /* 0x000fe40006800000 */
[----:B-1----:R-:W-:Y:S02]  /*c670*/  FSEL R51, R4, -INF , !P6 ;  /* 0xff80000004337808 */ /* 0x002fe40007000000 */
[----:B--2---:R-:W-:Y:S02]  /*c680*/  FSEL R49, R5, -INF , !P4 ;  /* 0xff80000005317808 */ /* 0x004fe40006000000 */
[----:B---3--:R-:W-:-:S02]  /*c690*/  FSEL R44, R6, -INF , !P3 ;  /* 0xff800000062c7808 */ /* 0x008fc40005800000 */
[----:B------:R-:W-:Y:S01]  /*c6a0*/  FSEL R43, R43, -INF , !P1 ;  /* 0xff8000002b2b7808 */ /* 0x000fe20004800000 */
        /* <DEDUP_REMOVED lines=8> */
[-C--:B-1----:R-:W-:Y:S02]  /*c730*/  IABS R4, R5.reuse ;  /* 0x0000000500047213 */ /* 0x082fe40000000000 */
[----:B------:R-:W-:Y:S02]  /*c740*/  LOP3.LUT R20, R20, R5, RZ, 0x3c, !PT ;  /* 0x0000000514147212 */ /* 0x000fe400078e3cff */
[----:B------:R-:W1:Y:S08]  /*c750*/  I2F.RP R18, R4 ;  /* 0x0000000400127306 */ /* 0x000e700000209400 */
[----:B-1----:R-:W1:Y:S02]  /*c760*/  MUFU.RCP R18, R18 ;  /* 0x0000001200127308 */ /* 0x002e640000001000 */
[----:B-1----:R-:W-:-:S06]  /*c770*/  VIADD R18, R18, 0xffffffe ;  /* 0x0ffffffe12127836 */ /* 0x002fcc0000000000 */
[----:B------:R-:W1:Y:S02]  /*c780*/  F2I.FTZ.U32.TRUNC.NTZ R19, R18 ;  /* 0x0000001200137305 */ /* 0x000e64000021f000 */
[----:B-1----:R-:W-:Y:S02]  /*c790*/  IMAD.MOV R21, RZ, RZ, -R19 ;  /* 0x000000ffff157224 */ /* 0x002fe400078e0a13 */
[----:B------:R-:W-:Y:S02]  /*c7a0*/  IMAD.MOV.U32 R18, RZ, RZ, RZ ;  /* 0x000000ffff127224 */ /* 0x000fe400078e00ff */
[----:B------:R-:W-:-:S04]  /*c7b0*/  IMAD R21, R21, R4, RZ ;  /* 0x0000000415157224 */ /* 0x000fc800078e02ff */
[----:B------:R-:W-:Y:S01]  /*c7c0*/  IMAD.HI.U32 R21, R19, R21, R18 ;  /* 0x0000001513157227 */ /* 0x000fe200078e0012 */
[----:B------:R-:W-:Y:S02]  /*c7d0*/  IABS R18, R6 ;  /* 0x0000000600127213 */ /* 0x000fe40000000000 */
[----:B------:R-:W-:-:S03]  /*c7e0*/  LOP3.LUT R6, R6, R5, RZ, 0x3c, !PT ;  /* 0x0000000506067212 */ /* 0x000fc600078e3cff */
[----:B------:R-:W-:Y:S01]  /*c7f0*/  IMAD.HI.U32 R19, R21, R11, RZ ;  /* 0x0000000b15137227 */ /* 0x000fe200078e00ff */
[----:B------:R-:W-:-:S03]  /*c800*/  ISETP.GE.AND P5, PT, R6, RZ, PT ;  /* 0x000000ff0600720c */ /* 0x000fc60003fa6270 */
        /* <DEDUP_REMOVED lines=43> */
.L_x_3468:
[----:B------:R-:W-:Y:S01]  /*cac0*/  UMOV UR4, URZ ;  /* 0x000000ff00047c82 */ /* 0x000fe20008000000 */
[----:B------:R-:W-:Y:S01]  /*cad0*/  IMAD.SHL.U32 R4, R46, 0x80, RZ ;  /* 0x000000802e047824 */ /* 0x000fe200078e00ff */
[----:B------:R-:W-:-:S05]  /*cae0*/  IADD3 R5, P0, PT, RZ, -UR4, RZ ;  /* 0x80000004ff057c10 */ /* 0x000fca000ff1e0ff */
[----:B------:R-:W-:-:S05]  /*caf0*/  IMAD.X R4, RZ, RZ, ~R4, P0 ;  /* 0x000000ffff047224 */ /* 0x000fca00000e0e04 */
[----:B------:R-:W-:-:S04]  /*cb00*/  SHF.R.S64 R5, R5, 0x1f, R4 ;  /* 0x0000001f05057819 */ /* 0x000fc80000001004 */
[----:B------:R-:W-:-:S04]  /*cb10*/  IADD3 R106, P0, PT, R5, R106, RZ ;  /* 0x0000006a056a7210 */ /* 0x000fc80007f1e0ff */
[----:B------:R-:W-:-:S09]  /*cb20*/  LEA.HI.X.SX32 R105, R4, R105, 0x1, P0 ;  /* 0x0000006904697211 */ /* 0x000fd200000f0eff */
.L_x_3469:
[CC--:B------:R-:W-:Y:S01]  /*cb30*/  @!P2 LEA R6, P0, R46.reuse, R106.reuse, 0x6 ;  /* 0x0000006a2e06a211 */ /* 0x0c0fe200078030ff */
[----:B------:R-:W-:Y:S01]  /*cb40*/  @!P2 IMAD.MOV.U32 R5, RZ, RZ, R105 ;  /* 0x000000ffff05a224 */ /* 0x000fe200078e0069 */
[CC--:B------:R-:W-:Y:S02]  /*cb50*/  @!P2 IADD3 R4, P3, P1, R3.reuse, R106.reuse, R3 ;  /* 0x0000006a0304a210 */ /* 0x0c0fe4000797e003 */
[----:B------:R-:W-:Y:S02]  /*cb60*/  @!P2 LEA.HI.X R7, R46, R105, R47, 0x6, P0 ;  /* 0x000000692e07a211 */ /* 0x000fe400000f342f */
[----:B------:R-:W-:Y:S01]  /*cb70*/  @!P2 IADD3 R20, P0, PT, R4, R3, RZ ;  /* 0x000000030414a210 */ /* 0x000fe20007f1e0ff */
[----:B------:R-:W-:Y:S01]  /*cb80*/  @!P2 IMAD.MOV.U32 R4, RZ, RZ, R106 ;  /* 0x000000ffff04a224 */ /* 0x000fe200078e006a */
[----:B------:R-:W-:Y:S02]  /*cb90*/  @!P2 IADD3 R18, P5, P4, R3, R106, R3 ;  /* 0x0000006a0312a210 */ /* 0x000fe40007cbe003 */
[----:B------:R-:W-:-:S02]  /*cba0*/  @!P2 IADD3.X R3, PT, PT, R48, R105, R48, P3, P1 ;  /* 0x000000693003a210 */ /* 0x000fc40001fe2430 */
[--C-:B------:R-:W-:Y:S01]  /*cbb0*/  @!P2 IADD3.X R19, PT, PT, R48, R105, R48.reuse, P5, P4 ;  /* 0x000000693013a210 */ /* 0x100fe20002fe8430 */
        /* <DEDUP_REMOVED lines=22> */
.L_x_3467:
        /* <DEDUP_REMOVED lines=41> */
[----:B--2---:R-:W-:-:S03]  /*cfb0*/  FMNMX.FTZ R48, R4, R48, !PT ;  /* 0x0000003004307209 */ /* 0x004fc60007810000 */
[----:B------:R-:W2:Y:S01]  /*cfc0*/  LDSM.16.MT88.4 R4, [R101+0x3000] ;  /* 0x003000006504783b */ /* 0x000ea20000004200 */
[C---:B------:R-:W-:Y:S01]  /*cfd0*/  FSETP.NEU.FTZ.AND P1, PT, R48.reuse, -INF , PT ;  /* 0xff8000003000780b */ /* 0x040fe20003f3d000 */
[C---:B-1----:R-:W-:Y:S01]  /*cfe0*/  FMUL.FTZ R46, R48.reuse, UR4 ;  /* 0x00000004302e7c20 */ /* 0x042fe20008410000 */
[----:B---3--:R-:W-:Y:S02]  /*cff0*/  FMNMX.FTZ R47, R3, R47, !PT ;  /* 0x0000002f032f7209 */ /* 0x008fe40007810000 */
[----:B------:R-:W-:Y:S02]  /*d000*/  FSEL R11, R48, RZ, P1 ;  /* 0x000000ff300b7208 */ /* 0x000fe40000800000 */
[----:B------:R-:W-:Y:S01]  /*d010*/  FSEL R46, R46, RZ, P1 ;  /* 0x000000ff2e2e7208 */ /* 0x000fe20000800000 */
[C---:B------:R-:W-:Y:S01]  /*d020*/  FMUL.FTZ R3, R47.reuse, UR4 ;  /* 0x000000042f037c20 */ /* 0x040fe20008410000 */
[----:B------:R-:W-:Y:S01]  /*d030*/  FSETP.NEU.FTZ.AND P0, PT, R47, -INF , PT ;  /* 0xff8000002f00780b */ /* 0x000fe20003f1d000 */
[----:B------:R-:W-:Y:S01]  /*d040*/  FADD.FTZ R11, R2, -R11 ;  /* 0x8000000b020b7221 */ /* 0x000fe20000010000 */
[----:B------:R-:W-:Y:S01]  /*d050*/  IADD3 R2, PT, PT, R101, 0x3000, RZ ;  /* 0x0000300065027810 */ /* 0x000fe20007ffe0ff */
[--C-:B------:R-:W-:Y:S01]  /*d060*/  FFMA.FTZ R58, R10, UR4, -R46.reuse ;  /* 0x000000040a3a7c23 */ /* 0x100fe2000801082e */
[----:B------:R-:W-:Y:S01]  /*d070*/  FSEL R10, R47, RZ, P0 ;  /* 0x000000ff2f0a7208 */ /* 0x000fe20000000000 */
[----:B------:R-:W-:Y:S01]  /*d080*/  FMUL.FTZ R11, R11, UR4 ;  /* 0x000000040b0b7c20 */ /* 0x000fe20008410000 */
[----:B------:R-:W-:Y:S01]  /*d090*/  FSEL R3, R3, RZ, P0 ;  /* 0x000000ff03037208 */ /* 0x000fe20000000000 */
[--C-:B------:R-:W-:Y:S01]  /*d0a0*/  FFMA.FTZ R119, R14, UR4, -R46.reuse ;  /* 0x000000040e777c23 */ /* 0x100fe2000801082e */
[----:B------:R-:W-:Y:S01]  /*d0b0*/  FFMA.FTZ R67, R16, UR4, -R46 ;  /* 0x0000000410437c23 */ /* 0x000fe2000801082e */
[----:B------:R-:W-:Y:S01]  /*d0c0*/  FADD.FTZ R10, R0, -R10 ;  /* 0x8000000a000a7221 */ /* 0x000fe20000010000 */
[----:B------:R-:W-:Y:S01]  /*d0d0*/  IADD3 R0, PT, PT, R101, 0x3020, RZ ;  /* 0x0000302065007810 */ /* 0x000fe20007ffe0ff */
[--C-:B------:R-:W-:Y:S01]  /*d0e0*/  FFMA.FTZ R8, R8, UR4, -R3.reuse ;  /* 0x0000000408087c23 */ /* 0x100fe20008010803 */
[----:B------:R-:W-:Y:S01]  /*d0f0*/  @P2 IADD3 R0, PT, PT, R2, -0x20, RZ ;  /* 0xffffffe002002810 */ /* 0x000fe20007ffe0ff */
[----:B------:R-:W-:Y:S01]  /*d100*/  FMUL.FTZ R95, R10, UR4 ;  /* 0x000000040a5f7c20 */ /* 0x000fe20008410000 */
[----:B------:R-:W1:Y:S01]  /*d110*/  MUFU.EX2 R120, R11 ;  /* 0x0000000b00787308 */ /* 0x000e620000000800 */
[--C-:B------:R-:W-:Y:S01]  /*d120*/  FFMA.FTZ R60, R9, UR4, -R3.reuse ;  /* 0x00000004093c7c23 */ /* 0x100fe20008010803 */
[--C-:B------:R-:W-:Y:S01]  /*d130*/  FFMA.FTZ R59, R15, UR4, -R46.reuse ;  /* 0x000000040f3b7c23 */ /* 0x100fe2000801082e */
        /* <DEDUP_REMOVED lines=11> */
[-C--:B-1----:R-:W-:Y:S01]  /*d1f0*/  FMUL.FTZ R16, R80, R120.reuse ;  /* 0x0000007850107220 */ /* 0x082fe20000410000 */
[-C--:B------:R-:W-:Y:S01]  /*d200*/  FMUL.FTZ R17, R81, R120.reuse ;  /* 0x0000007851117220 */ /* 0x080fe20000410000 */
[----:B------:R-:W-:Y:S01]  /*d210*/  MUFU.EX2 R59, R59 ;  /* 0x0000003b003b7308 */ /* 0x000fe20000000800 */
[-C--:B------:R-:W-:Y:S01]  /*d220*/  FMUL.FTZ R20, R72, R120.reuse ;  /* 0x0000007848147220 */ /* 0x080fe20000410000 */
[----:B---3--:R-:W1:Y:S01]  /*d230*/  LDSM.16.MT88.4 R8, [R0] ;  /* 0x000000000008783b */ /* 0x008e620000004200 */
[-C--:B------:R-:W-:Y:S01]  /*d240*/  FMUL.FTZ R21, R73, R120.reuse ;  /* 0x0000007849157220 */ /* 0x080fe20000410000 */
[----:B------:R-:W3:Y:S01]  /*d250*/  MUFU.EX2 R58, R58 ;  /* 0x0000003a003a7308 */ /* 0x000ee20000000800 */
[-C--:B------:R-:W-:Y:S01]  /*d260*/  FMUL.FTZ R76, R76, R120.reuse ;  /* 0x000000784c4c7220 */ /* 0x080fe20000410000 */
[-C--:B------:R-:W-:Y:S01]  /*d270*/  FMUL.FTZ R77, R77, R120.reuse ;  /* 0x000000784d4d7220 */ /* 0x080fe20000410000 */
[-C--:B------:R-:W-:Y:S01]  /*d280*/  FMUL.FTZ R68, R68, R120.reuse ;  /* 0x0000007844447220 */ /* 0x080fe20000410000 */
[----:B------:R-:W-:Y:S01]  /*d290*/  MUFU.EX2 R84, R84 ;  /* 0x0000005400547308 */ /* 0x000fe20000000800 */
[----:B------:R-:W-:Y:S01]  /*d2a0*/  FMUL.FTZ R69, R69, R120 ;  /* 0x0000007845457220 */ /* 0x000fe20000410000 */
[----:B----4-:R-:W-:Y:S01]  /*d2b0*/  F2FP.F16.F32.PACK_AB R12, R67, R119 ;  /* 0x00000077430c723e */ /* 0x010fe200000000ff */
[--C-:B------:R-:W-:Y:S01]  /*d2c0*/  FFMA.FTZ R72, R24, UR4, -R46.reuse ;  /* 0x0000000418487c23 */ /* 0x100fe2000801082e */
[----:B------:R-:W4:Y:S01]  /*d2d0*/  MUFU.EX2 R61, R61 ;  /* 0x0000003d003d7308 */ /* 0x000f220000000800 */
[----:B------:R-:W5:Y:S01]  /*d2e0*/  LDSM.16.MT88.4 R24, [R101+0x3400] ;  /* 0x003400006518783b */ /* 0x000f620000004200 */
[--C-:B------:R-:W-:Y:S01]  /*d2f0*/  FFMA.FTZ R80, R126, UR4, -R3.reuse ;  /* 0x000000047e507c23 */ /* 0x100fe20008010803 */
[--C-:B------:R-:W-:Y:S01]  /*d300*/  FFMA.FTZ R73, R123, UR4, -R3.reuse ;  /* 0x000000047b497c23 */ /* 0x100fe20008010803 */
[----:B------:R-:W2:Y:S01]  /*d310*/  MUFU.EX2 R95, R95 ;  /* 0x0000005f005f7308 */ /* 0x000ea20000000800 */
        /* <DEDUP_REMOVED lines=13> */
[-C--:B--2---:R-:W-:Y:S01]  /*d3f0*/  FMUL.FTZ R18, R82, R95.reuse ;  /* 0x0000005f52127220 */ /* 0x084fe20000410000 */
[-C--:B------:R-:W-:Y:S01]  /*d400*/  FMUL.FTZ R19, R83, R95.reuse ;  /* 0x0000005f53137220 */ /* 0x080fe20000410000 */
[-C--:B------:R-:W-:Y:S01]  /*d410*/  FMUL.FTZ R22, R74, R95.reuse ;  /* 0x0000005f4a167220 */ /* 0x080fe20000410000 */
[-C--:B------:R-:W-:Y:S01]  /*d420*/  FMUL.FTZ R23, R75, R95.reuse ;  /* 0x0000005f4b177220 */ /* 0x080fe20000410000 */
[----:B---3--:R-:W-:Y:S01]  /*d430*/  F2FP.F16.F32.PACK_AB R15, R2, R60 ;  /* 0x0000003c020f723e */ /* 0x008fe200000000ff */
[-C--:B------:R-:W-:Y:S01]  /*d440*/  FMUL.FTZ R78, R78, R95.reuse ;  /* 0x0000005f4e4e7220 */ /* 0x080fe20000410000 */
[-C--:B------:R-:W-:Y:S01]  /*d450*/  FMUL.FTZ R79, R79, R95.reuse ;  /* 0x0000005f4f4f7220 */ /* 0x080fe20000410000 */
[-C--:B------:R-:W-:Y:S01]  /*d460*/  FMUL.FTZ R70, R70, R95.reuse ;  /* 0x0000005f46467220 */ /* 0x080fe20000410000 */
[-C--:B------:R-:W-:Y:S01]  /*d470*/  FMUL.FTZ R71, R71, R95.reuse ;  /* 0x0000005f47477220 */ /* 0x080fe20000410000 */
[----:B------:R-:W-:Y:S01]  /*d480*/  MUFU.EX2 R66, R66 ;  /* 0x0000004200427308 */ /* 0x000fe20000000800 */
[--C-:B------:R-:W-:Y:S01]  /*d490*/  FFMA.FTZ R75, R127, UR4, -R46.reuse ;  /* 0x000000047f4b7c23 */ /* 0x100fe2000801082e */
[C---:B------:R-:W-:Y:S01]  /*d4a0*/  HMMA.16816.F32 R16, R12.reuse, R4, R16 ;  /* 0x000000040c10723c */ /* 0x040fe20000001810 */
[--C-:B------:R-:W-:Y:S01]  /*d4b0*/  FFMA.FTZ R74, R124, UR4, -R3.reuse ;  /* 0x000000047c4a7c23 */ /* 0x100fe20008010803 */
[----:B------:R-:W-:Y:S01]  /*d4c0*/  MUFU.EX2 R63, R63 ;  /* 0x0000003f003f7308 */ /* 0x000fe20000000800 */
[----:B------:R-:W-:Y:S01]  /*d4d0*/  FFMA.FTZ R82, R99, UR4, -R46 ;  /* 0x0000000463527c23 */ /* 0x000fe2000801082e */
[----:B------:R-:W-:Y:S01]  /*d4e0*/  FFMA.FTZ R83, R107, UR4, -R3 ;  /* 0x000000046b537c23 */ /* 0x000fe20008010803 */
[----:B------:R-:W-:Y:S01]  /*d4f0*/  FFMA.FTZ R119, R122, R120, R119 ;  /* 0x000000787a777223 */ /* 0x000fe20000010077 */
[----:B------:R-:W-:Y:S01]  /*d500*/  MUFU.EX2 R75, R75 ;  /* 0x0000004b004b7308 */ /* 0x000fe20000000800 */
[----:B------:R-:W-:Y:S01]  /*d510*/  FFMA.FTZ R84, R121, R95, R84 ;  /* 0x0000005f79547223 */ /* 0x000fe20000010054 */
[C---:B-1----:R-:W-:Y:S01]  /*d520*/  HMMA.16816.F32 R20, R12.reuse, R8, R20 ;  /* 0x000000080c14723c */ /* 0x042fe20000001814 */
[----:B------:R-:W-:Y:S01]  /*d530*/  FFMA.FTZ R34, R34, UR4, -R3 ;  /* 0x0000000422227c23 */ /* 0x000fe20008010803 */
[----:B------:R-:W-:Y:S01]  /*d540*/  MUFU.EX2 R80, R80 ;  /* 0x0000005000507308 */ /* 0x000fe20000000800 */
[----:B------:R-:W-:Y:S01]  /*d550*/  FADD.FTZ R119, R67, R119 ;  /* 0x0000007743777221 */ /* 0x000fe20000010000 */
[----:B------:R-:W-:Y:S01]  /*d560*/  FADD.FTZ R95, R61, R84 ;  /* 0x000000543d5f7221 */ /* 0x000fe20000010000 */
[--C-:B------:R-:W-:Y:S01]  /*d570*/  FFMA.FTZ R67, R33, UR4, -R3.reuse ;  /* 0x0000000421437c23 */ /* 0x100fe20008010803 */
[----:B------:R-:W-:Y:S01]  /*d580*/  MUFU.EX2 R74, R74 ;  /* 0x0000004a004a7308 */ /* 0x000fe20000000800 */
[--C-:B------:R-:W-:Y:S01]  /*d590*/  FFMA.FTZ R92, R35, UR4, -R3.reuse ;  /* 0x00000004235c7c23 */ /* 0x100fe20008010803 */
[C---:B------:R-:W-:Y:S01]  /*d5a0*/  HMMA.16816.F32 R4, R12.reuse, R6, R76 ;  /* 0x000000060c04723c */ /* 0x040fe2000000184c */
[--C-:B------:R-:W-:Y:S01]  /*d5b0*/  FFMA.FTZ R77, R129, UR4, -R46.reuse ;  /* 0x00000004814d7c23 */ /* 0x100fe2000801082e */
[--C-:B------:R-:W-:Y:S01]  /*d5c0*/  FFMA.FTZ R79, R130, UR4, -R46.reuse ;  /* 0x00000004824f7c23 */ /* 0x100fe2000801082e */
[--C-:B------:R-:W-:Y:S01]  /*d5d0*/  FFMA.FTZ R76, R128, UR4, -R46.reuse ;  /* 0x00000004804c7c23 */ /* 0x100fe2000801082e */
[--C-:B------:R-:W-:Y:S01]  /*d5e0*/  FFMA.FTZ R78, R125, UR4, -R3.reuse ;  /* 0x000000047d4e7c23 */ /* 0x100fe20008010803 */
[----:B------:R-:W-:Y:S01]  /*d5f0*/  MUFU.EX2 R73, R73 ;  /* 0x0000004900497308 */ /* 0x000fe20000000800 */
[----:B------:R-:W-:Y:S01]  /*d600*/  FFMA.FTZ R84, R32, UR4, -R3 ;  /* 0x0000000420547c23 */ /* 0x000fe20008010803 */
[----:B------:R-:W-:Y:S01]  /*d610*/  FADD.FTZ R119, R59, R119 ;  /* 0x000000773b777221 */ /* 0x000fe20000010000 */
[----:B------:R-:W-:Y:S01]  /*d620*/  HMMA.16816.F32 R8, R12, R10, R68 ;  /* 0x0000000a0c08723c */ /* 0x000fe20000001844 */
[----:B------:R-:W1:Y:S01]  /*d630*/  LDSM.16.MT88.4 R12, [R0+0x400] ;  /* 0x00040000000c783b */ /* 0x000e620000004200 */
[--C-:B------:R-:W-:Y:S01]  /*d640*/  FFMA.FTZ R70, R132, UR4, -R46.reuse ;  /* 0x0000000484467c23 */ /* 0x100fe2000801082e */
[--C-:B------:R-:W-:Y:S01]  /*d650*/  FFMA.FTZ R71, R31, UR4, -R3.reuse ;  /* 0x000000041f477c23 */ /* 0x100fe20008010803 */
[--C-:B------:R-:W-:Y:S01]  /*d660*/  FFMA.FTZ R69, R30, UR4, -R3.reuse ;  /* 0x000000041e457c23 */ /* 0x100fe20008010803 */
[----:B------:R-:W-:Y:S01]  /*d670*/  FFMA.FTZ R68, R28, UR4, -R3 ;  /* 0x000000041c447c23 */ /* 0x000fe20008010803 */
[----:B----4-:R-:W-:Y:S01]  /*d680*/  F2FP.F16.F32.PACK_AB R28, R72, R62 ;  /* 0x0000003e481c723e */ /* 0x010fe200000000ff */
[----:B------:R-:W-:Y:S01]  /*d690*/  MUFU.EX2 R77, R77 ;  /* 0x0000004d004d7308 */ /* 0x000fe20000000800 */
[----:B------:R-:W-:Y:S01]  /*d6a0*/  FADD.FTZ R60, R60, R95 ;  /* 0x0000005f3c3c7221 */ /* 0x000fe20000010000 */
[----:B------:R-:W-:Y:S01]  /*d6b0*/  FADD.FTZ R58, R58, R119 ;  /* 0x000000773a3a7221 */ /* 0x000fe20000010000 */
[----:B------:R-:W-:Y:S01]  /*d6c0*/  FFMA.FTZ R64, R64, UR4, -R46 ;  /* 0x0000000440407c23 */ /* 0x000fe2000801082e */
[----:B------:R-:W2:Y:S01]  /*d6d0*/  MUFU.EX2 R70, R70 ;  /* 0x0000004600467308 */ /* 0x000ea20000000800 */
[----:B------:R-:W-:Y:S01]  /*d6e0*/  FADD.FTZ R60, R2, R60 ;  /* 0x0000003c023c7221 */ /* 0x000fe20000010000 */
[----:B------:R-:W-:Y:S01]  /*d6f0*/  FADD.FTZ R58, R62, R58 ;  /* 0x0000003a3e3a7221 */ /* 0x000fe20000010000 */
[--C-:B------:R-:W-:Y:S01]  /*d700*/  FFMA.FTZ R65, R65, UR4, -R46.reuse ;  /* 0x0000000441417c23 */ /* 0x100fe2000801082e */
[----:B------:R-:W3:Y:S01]  /*d710*/  MUFU.EX2 R71, R71 ;  /* 0x0000004700477308 */ /* 0x000ee20000000800 */
[--C-:B------:R-:W-:Y:S01]  /*d720*/  FFMA.FTZ R57, R57, UR4, -R46.reuse ;  /* 0x0000000439397c23 */ /* 0x100fe2000801082e */
[----:B------:R-:W-:Y:S01]  /*d730*/  FFMA.FTZ R56, R56, UR4, -R46 ;  /* 0x0000000438387c23 */ /* 0x000fe2000801082e */
[----:B------:R-:W-:Y:S01]  /*d740*/  FADD.FTZ R72, R72, R58 ;  /* 0x0000003a48487221 */ /* 0x000fe20000010000 */
[----:B------:R-:W4:Y:S01]  /*d750*/  MUFU.EX2 R69, R69 ;  /* 0x0000004500457308 */ /* 0x000f220000000800 */
[--C-:B------:R-:W-:Y:S01]  /*d760*/  FFMA.FTZ R55, R55, UR4, -R46.reuse ;  /* 0x0000000437377c23 */ /* 0x100fe2000801082e */
[--C-:B------:R-:W-:Y:S01]  /*d770*/  FFMA.FTZ R52, R52, UR4, -R46.reuse ;  /* 0x0000000434347c23 */ /* 0x100fe2000801082e */
[----:B------:R-:W-:Y:S01]  /*d780*/  FFMA.FTZ R122, R49, UR4, -R46 ;  /* 0x00000004317a7c23 */ /* 0x000fe2000801082e */
[----:B------:R-:W5:Y:S01]  /*d790*/  MUFU.EX2 R68, R68 ;  /* 0x0000004400447308 */ /* 0x000f620000000800 */
[--C-:B------:R-:W-:Y:S01]  /*d7a0*/  FFMA.FTZ R41, R41, UR4, -R3.reuse ;  /* 0x0000000429297c23 */ /* 0x100fe20008010803 */
[----:B--2---:R-:W-:Y:S01]  /*d7b0*/  F2FP.F16.F32.PACK_AB R30, R66, R70 ;  /* 0x00000046421e723e */ /* 0x004fe200000000ff */
[----:B------:R-:W-:Y:S01]  /*d7c0*/  FADD.FTZ R72, R70, R72 ;  /* 0x0000004846487221 */ /* 0x000fe20000010000 */
[----:B------:R-:W2:Y:S01]  /*d7d0*/  MUFU.EX2 R79, R79 ;  /* 0x0000004f004f7308 */ /* 0x000ea20000000800 */
[--C-:B------:R-:W-:Y:S01]  /*d7e0*/  FFMA.FTZ R121, R43, UR4, -R3.reuse ;  /* 0x000000042b797c23 */ /* 0x100fe20008010803 */
[----:B---3--:R-:W-:Y:S01]  /*d7f0*/  FADD.FTZ R60, R71, R60 ;  /* 0x0000003c473c7221 */ /* 0x008fe20000010000 */
[----:B------:R-:W-:Y:S01]  /*d800*/  FADD.FTZ R72, R66, R72 ;  /* 0x0000004842487221 */ /* 0x000fe20000010000 */
[----:B------:R-:W-:Y:S01]  /*d810*/  MUFU.EX2 R76, R76 ;  /* 0x0000004c004c7308 */ /* 0x000fe20000000800 */
[----:B------:R-:W-:Y:S01]  /*d820*/  FFMA.FTZ R44, R44, UR4, -R3 ;  /* 0x000000042c2c7c23 */ /* 0x000fe20008010803 */
[C---:B----4-:R-:W-:Y:S01]  /*d830*/  F2FP.F16.F32.PACK_AB R29, R69.reuse, R71 ;  /* 0x00000047451d723e */ /* 0x050fe200000000ff */
[----:B------:R-:W-:Y:S01]  /*d840*/  FADD.FTZ R60, R69, R60 ;  /* 0x0000003c453c7221 */ /* 0x000fe20000010000 */
[----:B------:R-:W3:Y:S01]  /*d850*/  MUFU.EX2 R78, R78 ;  /* 0x0000004e004e7308 */ /* 0x000ee20000000800 */
[----:B------:R-:W-:-:S02]  /*d860*/  IADD3 R119, PT, PT, R50, -0x3, RZ ;  /* 0xfffffffd32777810 */ /* 0x000fc40007ffe0ff */
[----:B-----5:R-:W-:Y:S01]  /*d870*/  F2FP.F16.F32.PACK_AB R31, R63, R68 ;  /* 0x000000443f1f723e */ /* 0x020fe200000000ff */
[----:B------:R-:W4:Y:S01]  /*d880*/  MUFU.EX2 R81, R81 ;  /* 0x0000005100517308 */ /* 0x000f220000000800 */
[----:B------:R-:W-:-:S03]  /*d890*/  FADD.FTZ R68, R68, R60 ;  /* 0x0000003c44447221 */ /* 0x000fc60000010000 */
[----:B------:R-:W-:Y:S01]  /*d8a0*/  MUFU.EX2 R82, R82 ;  /* 0x0000005200527308 */ /* 0x000fe20000000800 */
[----:B------:R-:W-:Y:S01]  /*d8b0*/  FADD.FTZ R68, R63, R68 ;  /* 0x000000443f447221 */ /* 0x000fe20000010000 */
[C---:B------:R-:W-:Y:S02]  /*d8c0*/  HMMA.16816.F32 R16, R28.reuse, R24, R16 ;  /* 0x000000181c10723c */ /* 0x040fe40000001810 */
[----:B------:R-:W5:Y:S04]  /*d8d0*/  MUFU.EX2 R117, R117 ;  /* 0x0000007500757308 */ /* 0x000f680000000800 */
[----:B------:R-:W5:Y:S02]  /*d8e0*/  MUFU.EX2 R97, R97 ;  /* 0x0000006100617308 */ /* 0x000f640000000800 */
[C---:B------:R-:W-:Y:S01]  /*d8f0*/  HMMA.16816.F32 R4, R28.reuse, R26, R4 ;  /* 0x0000001a1c04723c */ /* 0x040fe20000001804 */
[----:B------:R-:W5:Y:S01]  /*d900*/  LDSM.16.MT88.4 R24, [R101+0x3800] ;  /* 0x003800006518783b */ /* 0x000f620000004200 */
[----:B------:R-:W5:Y:S04]  /*d910*/  MUFU.EX2 R96, R96 ;  /* 0x0000006000607308 */ /* 0x000f680000000800 */
[----:B------:R-:W5:Y:S02]  /*d920*/  MUFU.EX2 R83, R83 ;  /* 0x0000005300537308 */ /* 0x000f640000000800 */
[C---:B-1----:R-:W-:Y:S02]  /*d930*/  HMMA.16816.F32 R20, R28.reuse, R12, R20 ;  /* 0x0000000c1c14723c */ /* 0x042fe40000001814 */
[----:B------:R-:W-:Y:S04]  /*d940*/  MUFU.EX2 R94, R94 ;  /* 0x0000005e005e7308 */ /* 0x000fe80000000800 */
[----:B------:R-:W-:Y:S02]  /*d950*/  MUFU.EX2 R98, R98 ;  /* 0x0000006200627308 */ /* 0x000fe40000000800 */
        /* <DEDUP_REMOVED lines=8> */
[----:B------:R-:W-:Y:S01]  /*d9e0*/  F2FP.F16.F32.PACK_AB R31, R73, R74 ;  /* 0x0000004a491f723e */ /* 0x000fe200000000ff */
        /* <DEDUP_REMOVED lines=9> */
[----:B------:R-:W-:Y:S01]  /*da80*/  MUFU.EX2 R64, R64 ;  /* 0x0000004000407308 */ /* 0x000fe20000000800 */
[----:B------:R-:W-:Y:S01]  /*da90*/  LDSM.16.MT88.4 R76, [R101+0x4c00] ;  /* 0x004c0000654c783b */ /* 0x000fe20000004200 */
[----:B------:R-:W-:Y:S01]  /*daa0*/  FADD.FTZ R74, R73, R74 ;  /* 0x0000004a494a7221 */ /* 0x000fe20000010000 */
[----:B----4-:R-:W-:Y:S01]  /*dab0*/  FADD.FTZ R75, R81, R75 ;  /* 0x0000004b514b7221 */ /* 0x010fe20000010000 */
[----:B------:R-:W-:Y:S01]  /*dac0*/  MUFU.EX2 R65, R65 ;  /* 0x0000004100417308 */ /* 0x000fe20000000800 */
[----:B-----5:R-:W-:Y:S01]  /*dad0*/  HMMA.16816.F32 R16, R28, R24, R16 ;  /* 0x000000181c10723c */ /* 0x020fe20000001810 */
[----:B------:R-:W-:-:S02]  /*dae0*/  FADD.FTZ R74, R117, R74 ;  /* 0x0000004a754a7221 */ /* 0x000fc40000010000 */
[----:B------:R-:W-:Y:S01]  /*daf0*/  MUFU.EX2 R57, R57 ;  /* 0x0000003900397308 */ /* 0x000fe20000000800 */
[----:B--2---:R-:W-:Y:S01]  /*db00*/  LDSM.16.MT88.4 R32, [R0+0x1400] ;  /* 0x001400000020783b */ /* 0x004fe20000004200 */
[----:B------:R-:W-:Y:S02]  /*db10*/  FADD.FTZ R74, R97, R74 ;  /* 0x0000004a614a7221 */ /* 0x000fe40000010000 */
[----:B------:R-:W-:Y:S01]  /*db20*/  MUFU.EX2 R56, R56 ;  /* 0x0000003800387308 */ /* 0x000fe20000000800 */
[----:B------:R-:W-:Y:S01]  /*db30*/  HMMA.16816.F32 R4, R28, R26, R4 ;  /* 0x0000001a1c04723c */ /* 0x000fe20000001804 */
[----:B------:R-:W2:Y:S02]  /*db40*/  LDSM.16.MT88.4 R24, [R101+0x3c00] ;  /* 0x003c00006518783b */ /* 0x000ea40000004200 */
[----:B------:R-:W-:Y:S01]  /*db50*/  MUFU.EX2 R67, R67 ;  /* 0x0000004300437308 */ /* 0x000fe20000000800 */
[----:B------:R-:W-:-:S03]  /*db60*/  FADD.FTZ R74, R96, R74 ;  /* 0x0000004a604a7221 */ /* 0x000fc60000010000 */
[----:B------:R-:W-:Y:S01]  /*db70*/  MUFU.EX2 R92, R92 ;  /* 0x0000005c005c7308 */ /* 0x000fe20000000800 */
[----:B------:R-:W-:Y:S01]  /*db80*/  FADD.FTZ R74, R83, R74 ;  /* 0x0000004a534a7221 */ /* 0x000fe20000010000 */
[C---:B-1----:R-:W-:Y:S02]  /*db90*/  HMMA.16816.F32 R20, R28.reuse, R12, R20 ;  /* 0x0000000c1c14723c */ /* 0x042fe40000001814 */
[----:B------:R-:W-:Y:S04]  /*dba0*/  MUFU.EX2 R84, R84 ;  /* 0x0000005400547308 */ /* 0x000fe80000000800 */
[----:B------:R-:W-:Y:S02]  /*dbb0*/  MUFU.EX2 R122, R122 ;  /* 0x0000007a007a7308 */ /* 0x000fe40000000800 */
[----:B------:R-:W-:Y:S01]  /*dbc0*/  HMMA.16816.F32 R8, R28, R14, R8 ;  /* 0x0000000e1c08723c */ /* 0x000fe20000001808 */
[----:B------:R-:W1:Y:S01]  /*dbd0*/  LDSM.16.MT88.4 R12, [R0+0xc00] ;  /* 0x000c0000000c783b */ /* 0x000e620000004200 */
[----:B------:R-:W-:Y:S01]  /*dbe0*/  FFMA.FTZ R28, R116, UR4, -R46 ;  /* 0x00000004741c7c23 */ /* 0x000fe2000801082e */
[----:B------:R-:W-:Y:S01]  /*dbf0*/  F2FP.F16.F32.PACK_AB R29, R97, R117 ;  /* 0x00000075611d723e */ /* 0x000fe200000000ff */
[----:B------:R-:W3:Y:S01]  /*dc00*/  MUFU.EX2 R116, R118 ;  /* 0x0000007600747308 */ /* 0x000ee20000000800 */
[----:B------:R-:W-:-:S03]  /*dc10*/  F2FP.F16.F32.PACK_AB R31, R83, R96 ;  /* 0x00000060531f723e */ /* 0x000fc600000000ff */
[----:B------:R4:W5:Y:S04]  /*dc20*/  MUFU.EX2 R99, R28 ;  /* 0x0000001c00637308 */ /* 0x0009680000000800 */
[----:B------:R-:W-:Y:S04]  /*dc30*/  MUFU.EX2 R41, R41 ;  /* 0x0000002900297308 */ /* 0x000fe80000000800 */
[----:B------:R-:W-:Y:S01]  /*dc40*/  MUFU.EX2 R121, R121 ;  /* 0x0000007900797308 */ /* 0x000fe20000000800 */
[C---:B---3--:R-:W-:Y:S01]  /*dc50*/  FADD.FTZ R75, R116.reuse, R75 ;  /* 0x0000004b744b7221 */ /* 0x048fe20000010000 */
[----:B----4-:R-:W-:-:S03]  /*dc60*/  F2FP.F16.F32.PACK_AB R28, R116, R81 ;  /* 0x00000051741c723e */ /* 0x010fc600000000ff */
[----:B-----5:R-:W-:Y:S01]  /*dc70*/  FADD.FTZ R75, R99, R75 ;  /* 0x0000004b634b7221 */ /* 0x020fe20000010000 */
[----:B------:R-:W-:-:S03]  /*dc80*/  F2FP.F16.F32.PACK_AB R30, R82, R99 ;  /* 0x00000063521e723e */ /* 0x000fc600000000ff */
[----:B------:R-:W-:-:S04]  /*dc90*/  FADD.FTZ R75, R82, R75 ;  /* 0x0000004b524b7221 */ /* 0x000fc80000010000 */
[----:B--2---:R-:W-:Y:S01]  /*dca0*/  HMMA.16816.F32 R16, R28, R24, R16 ;  /* 0x000000181c10723c */ /* 0x004fe20000001810 */
[----:B------:R-:W-:Y:S01]  /*dcb0*/  F2FP.F16.F32.PACK_AB R24, R98, R94 ;  /* 0x0000005e6218723e */ /* 0x000fe200000000ff */
[----:B------:R-:W-:-:S04]  /*dcc0*/  FADD.FTZ R75, R94, R75 ;  /* 0x0000004b5e4b7221 */ /* 0x000fc80000010000 */
[----:B------:R-:W-:Y:S02]  /*dcd0*/  FADD.FTZ R75, R98, R75 ;  /* 0x0000004b624b7221 */ /* 0x000fe40000010000 */
[----:B------:R-:W-:Y:S01]  /*dce0*/  HMMA.16816.F32 R4, R28, R26, R4 ;  /* 0x0000001a1c04723c */ /* 0x000fe20000001804 */
[----:B------:R-:W-:-:S07]  /*dcf0*/  F2FP.F16.F32.PACK_AB R27, R88, R89 ;  /* 0x00000059581b723e */ /* 0x000fce00000000ff */
[C---:B-1----:R-:W-:Y:S01]  /*dd00*/  HMMA.16816.F32 R20, R28.reuse, R12, R20 ;  /* 0x0000000c1c14723c */ /* 0x042fe20000001814 */
[--C-:B------:R-:W-:Y:S02]  /*dd10*/  FFMA.FTZ R12, R85, UR4, -R3.reuse ;  /* 0x00000004550c7c23 */ /* 0x100fe40008010803 */
[----:B------:R1:W2:Y:S05]  /*dd20*/  MUFU.EX2 R85, R93 ;  /* 0x0000005d00557308 */ /* 0x0002aa0000000800 */
[----:B------:R-:W-:Y:S01]  /*dd30*/  HMMA.16816.F32 R8, R28, R14, R8 ;  /* 0x0000000e1c08723c */ /* 0x000fe20000001808 */
[----:B------:R-:W3:Y:S01]  /*dd40*/  LDSM.16.MT88.4 R28, [R101+0x4000] ;  /* 0x00400000651c783b */ /* 0x000ee20000004200 */
[----:B-1----:R-:W-:Y:S01]  /*dd50*/  FFMA.FTZ R93, R90, UR4, -R3 ;  /* 0x000000045a5d7c23 */ /* 0x002fe20008010803 */
[----:B--2---:R-:W-:Y:S01]  /*dd60*/  F2FP.F16.F32.PACK_AB R26, R85, R91 ;  /* 0x0000005b551a723e */ /* 0x004fe200000000ff */
[----:B------:R1:W2:Y:S01]  /*dd70*/  MUFU.EX2 R90, R12 ;  /* 0x0000000c005a7308 */ /* 0x0002a20000000800 */
[----:B------:R-:W-:-:S03]  /*dd80*/  FADD.FTZ R91, R91, R75 ;  /* 0x0000004b5b5b7221 */ /* 0x000fc60000010000 */
[----:B------:R-:W4:Y:S01]  /*dd90*/  MUFU.EX2 R93, R93 ;  /* 0x0000005d005d7308 */ /* 0x000f220000000800 */
[----:B------:R-:W-:Y:S01]  /*dda0*/  FADD.FTZ R91, R85, R91 ;  /* 0x0000005b555b7221 */ /* 0x000fe20000010000 */
[----:B-1----:R-:W1:Y:S01]  /*ddb0*/  LDSM.16.MT88.4 R12, [R0+0x1000] ;  /* 0x00100000000c783b */ /* 0x002e620000004200 */
[----:B--2---:R-:W-:Y:S01]  /*ddc0*/  FADD.FTZ R74, R90, R74 ;  /* 0x0000004a5a4a7221 */ /* 0x004fe20000010000 */
[----:B----4-:R-:W-:-:S03]  /*ddd0*/  F2FP.F16.F32.PACK_AB R25, R93, R90 ;  /* 0x0000005a5d19723e */ /* 0x010fc600000000ff */
[----:B------:R-:W-:-:S04]  /*dde0*/  FADD.FTZ R93, R93, R74 ;  /* 0x0000004a5d5d7221 */ /* 0x000fc80000010000 */
[----:B------:R-:W-:-:S04]  /*ddf0*/  FADD.FTZ R93, R89, R93 ;  /* 0x0000005d595d7221 */ /* 0x000fc80000010000 */
[----:B------:R-:W-:Y:S01]  /*de00*/  FADD.FTZ R88, R88, R93 ;  /* 0x0000005d58587221 */ /* 0x000fe20000010000 */
[----:B---3--:R-:W-:Y:S03]  /*de10*/  HMMA.16816.F32 R16, R24, R28, R16 ;  /* 0x0000001c1810723c */ /* 0x008fe60000001810 */
[----:B------:R-:W-:-:S04]  /*de20*/  FADD.FTZ R88, R67, R88 ;  /* 0x0000005843587221 */ /* 0x000fc80000010000 */
[----:B------:R-:W-:Y:S01]  /*de30*/  FADD.FTZ R88, R61, R88 ;  /* 0x000000583d587221 */ /* 0x000fe20000010000 */
[C---:B------:R-:W-:Y:S01]  /*de40*/  HMMA.16816.F32 R4, R24.reuse, R30, R4 ;  /* 0x0000001e1804723c */ /* 0x040fe20000001804 */
[----:B------:R-:W2:Y:S07]  /*de50*/  LDSM.16.MT88.4 R28, [R101+0x4400] ;  /* 0x00440000651c783b */ /* 0x000eae0000004200 */
[C---:B-1----:R-:W-:Y:S08]  /*de60*/  HMMA.16816.F32 R20, R24.reuse, R12, R20 ;  /* 0x0000000c1814723c */ /* 0x042ff00000001814 */
[----:B------:R-:W-:Y:S01]  /*de70*/  HMMA.16816.F32 R12, R24, R14, R8 ;  /* 0x0000000e180c723c */ /* 0x000fe20000001808 */
[----:B------:R-:W-:Y:S01]  /*de80*/  F2FP.F16.F32.PACK_AB R24, R65, R64 ;  /* 0x000000404118723e */ /* 0x000fe200000000ff */
[--C-:B------:R-:W-:Y:S01]  /*de90*/  FFMA.FTZ R9, R54, UR4, -R46.reuse ;  /* 0x0000000436097c23 */ /* 0x100fe2000801082e */
[----:B------:R-:W-:Y:S01]  /*dea0*/  F2FP.F16.F32.PACK_AB R25, R61, R67 ;  /* 0x000000433d19723e */ /* 0x000fe200000000ff */
[----:B------:R-:W-:Y:S01]  /*deb0*/  FFMA.FTZ R8, R53, UR4, -R46 ;  /* 0x0000000435087c23 */ /* 0x000fe2000801082e */
[----:B------:R-:W-:Y:S01]  /*dec0*/  F2FP.F16.F32.PACK_AB R26, R56, R57 ;  /* 0x00000039381a723e */ /* 0x000fe200000000ff */
[----:B------:R-:W-:Y:S01]  /*ded0*/  MUFU.EX2 R53, R9 ;  /* 0x0000000900357308 */ /* 0x000fe20000000800 */
[----:B------:R-:W-:Y:S01]  /*dee0*/  F2FP.F16.F32.PACK_AB R27, R84, R92 ;  /* 0x0000005c541b723e */ /* 0x000fe200000000ff */
[----:B------:R-:W-:Y:S01]  /*def0*/  FADD.FTZ R64, R64, R91 ;  /* 0x0000005b40407221 */ /* 0x000fe20000010000 */
[----:B------:R-:W-:Y:S01]  /*df00*/  FADD.FTZ R92, R92, R88 ;  /* 0x000000585c5c7221 */ /* 0x000fe20000010000 */
[----:B------:R1:W-:Y:S02]  /*df10*/  MUFU.EX2 R2, R8 ;  /* 0x0000000800027308 */ /* 0x0003e40000000800 */
[----:B------:R-:W-:Y:S01]  /*df20*/  FADD.FTZ R64, R65, R64 ;  /* 0x0000004041407221 */ /* 0x000fe20000010000 */
[----:B------:R-:W-:Y:S01]  /*df30*/  FADD.FTZ R92, R84, R92 ;  /* 0x0000005c545c7221 */ /* 0x000fe20000010000 */
[----:B------:R-:W-:Y:S01]  /*df40*/  HMMA.16816.F32 R20, R24, R32, R20 ;  /* 0x000000201814723c */ /* 0x000fe20000001814 */
[----:B------:R-:W-:Y:S01]  /*df50*/  MUFU.EX2 R54, R55 ;  /* 0x0000003700367308 */ /* 0x000fe20000000800 */
[----:B------:R-:W-:Y:S01]  /*df60*/  FFMA.FTZ R33, R42, UR4, -R46 ;  /* 0x000000042a217c23 */ /* 0x000fe2000801082e */
[----:B------:R-:W-:-:S04]  /*df70*/  FADD.FTZ R57, R57, R64 ;  /* 0x0000004039397221 */ /* 0x000fc80000010000 */
[----:B------:R-:W-:Y:S01]  /*df80*/  FADD.FTZ R57, R56, R57 ;  /* 0x0000003938397221 */ /* 0x000fe20000010000 */
[C---:B--2---:R-:W-:Y:S01]  /*df90*/  HMMA.16816.F32 R16, R24.reuse, R28, R16 ;  /* 0x0000001c1810723c */ /* 0x044fe20000001810 */
[--C-:B------:R-:W-:Y:S01]  /*dfa0*/  FFMA.FTZ R28, R36, UR4, -R3.reuse ;  /* 0x00000004241c7c23 */ /* 0x100fe20008010803 */
[----:B-1----:R-:W1:Y:S01]  /*dfb0*/  LDSM.16.MT88.4 R8, [R101+0x4800] ;  /* 0x004800006508783b */ /* 0x002e620000004200 */
[--C-:B------:R-:W-:Y:S01]  /*dfc0*/  FFMA.FTZ R29, R37, UR4, -R3.reuse ;  /* 0x00000004251d7c23 */ /* 0x100fe20008010803 */
[----:B------:R-:W2:Y:S04]  /*dfd0*/  MUFU.EX2 R36, R52 ;  /* 0x0000003400247308 */ /* 0x000ea80000000800 */
[C---:B------:R-:W-:Y:S01]  /*dfe0*/  HMMA.16816.F32 R4, R24.reuse, R30, R4 ;  /* 0x0000001e1804723c */ /* 0x040fe20000001804 */
[----:B------:R3:W-:Y:S04]  /*dff0*/  MUFU.EX2 R37, R28 ;  /* 0x0000001c00257308 */ /* 0x0007e80000000800 */
[----:B------:R-:W-:Y:S03]  /*e000*/  MUFU.EX2 R33, R33 ;  /* 0x0000002100217308 */ /* 0x000fe60000000800 */
[----:B------:R-:W-:Y:S01]  /*e010*/  HMMA.16816.F32 R12, R24, R34, R12 ;  /* 0x00000022180c723c */ /* 0x000fe2000000180c */
[----:B------:R4:W5:Y:S01]  /*e020*/  LDSM.16.MT88.4 R24, [R0+0x1800] ;  /* 0x001800000018783b */ /* 0x0009620000004200 */
[--C-:B------:R-:W-:Y:S01]  /*e030*/  FFMA.FTZ R34, R40, UR4, -R46.reuse ;  /* 0x0000000428227c23 */ /* 0x100fe2000801082e */
[----:B--2---:R-:W-:Y:S01]  /*e040*/  F2FP.F16.F32.PACK_AB R30, R36, R2 ;  /* 0x00000002241e723e */ /* 0x004fe200000000ff */
[----:B------:R-:W-:Y:S01]  /*e050*/  FFMA.FTZ R35, R51, UR4, -R46 ;  /* 0x0000000433237c23 */ /* 0x000fe2000801082e */
[--C-:B------:R-:W-:Y:S01]  /*e060*/  FFMA.FTZ R40, R45, UR4, -R3.reuse ;  /* 0x000000042d287c23 */ /* 0x100fe20008010803 */
[----:B---3--:R-:W-:-:S02]  /*e070*/  FFMA.FTZ R28, R38, UR4, -R3 ;  /* 0x00000004261c7c23 */ /* 0x008fc40008010803 */
[----:B------:R-:W-:Y:S04]  /*e080*/  MUFU.EX2 R34, R34 ;  /* 0x0000002200227308 */ /* 0x000fe80000000800 */
[----:B------:R2:W3:Y:S04]  /*e090*/  MUFU.EX2 R38, R29 ;  /* 0x0000001d00267308 */ /* 0x0004e80000000800 */
[----:B------:R-:W-:Y:S04]  /*e0a0*/  MUFU.EX2 R35, R35 ;  /* 0x0000002300237308 */ /* 0x000fe80000000800 */
[----:B------:R-:W-:Y:S01]  /*e0b0*/  MUFU.EX2 R40, R40 ;  /* 0x0000002800287308 */ /* 0x000fe20000000800 */
[----:B----4-:R-:W-:Y:S01]  /*e0c0*/  MOV R0, R47 ;  /* 0x0000002f00007202 */ /* 0x010fe20000000f00 */
[----:B--2---:R-:W-:-:S02]  /*e0d0*/  FFMA.FTZ R29, R39, UR4, -R3 ;  /* 0x00000004271d7c23 */ /* 0x004fc40008010803 */
[----:B------:R2:W-:Y:S04]  /*e0e0*/  MUFU.EX2 R39, R28 ;  /* 0x0000001c00277308 */ /* 0x0005e80000000800 */
[----:B------:R3:W4:Y:S04]  /*e0f0*/  MUFU.EX2 R32, R29 ;  /* 0x0000001d00207308 */ /* 0x0007280000000800 */
[----:B------:R-:W5:Y:S01]  /*e100*/  MUFU.EX2 R3, R44 ;  /* 0x0000002c00037308 */ /* 0x000f620000000800 */
[----:B--2---:R-:W-:Y:S01]  /*e110*/  F2FP.F16.F32.PACK_AB R28, R53, R54 ;  /* 0x00000036351c723e */ /* 0x004fe200000000ff */
[----:B------:R-:W-:Y:S01]  /*e120*/  FADD.FTZ R54, R54, R57 ;  /* 0x0000003936367221 */ /* 0x000fe20000010000 */
[----:B---3--:R-:W-:Y:S01]  /*e130*/  F2FP.F16.F32.PACK_AB R29, R38, R37 ;  /* 0x00000025261d723e */ /* 0x008fe200000000ff */
[----:B------:R-:W-:Y:S01]  /*e140*/  FADD.FTZ R37, R37, R92 ;  /* 0x0000005c25257221 */ /* 0x000fe20000010000 */
[----:B----4-:R-:W-:Y:S01]  /*e150*/  F2FP.F16.F32.PACK_AB R31, R32, R39 ;  /* 0x00000027201f723e */ /* 0x010fe200000000ff */
[----:B------:R-:W-:-:S02]  /*e160*/  FADD.FTZ R54, R53, R54 ;  /* 0x0000003635367221 */ /* 0x000fc40000010000 */
[----:B------:R-:W-:Y:S02]  /*e170*/  FADD.FTZ R37, R38, R37 ;  /* 0x0000002526257221 */ /* 0x000fe40000010000 */
[----:B------:R-:W-:Y:S02]  /*e180*/  FADD.FTZ R2, R2, R54 ;  /* 0x0000003602027221 */ /* 0x000fe40000010000 */
[----:B-1----:R-:W-:Y:S01]  /*e190*/  HMMA.16816.F32 R16, R28, R8, R16 ;  /* 0x000000081c10723c */ /* 0x002fe20000001810 */
[----:B------:R-:W-:Y:S01]  /*e1a0*/  F2FP.F16.F32.PACK_AB R8, R33, R34 ;  /* 0x000000222108723e */ /* 0x000fe200000000ff */
[----:B------:R-:W-:Y:S01]  /*e1b0*/  FADD.FTZ R39, R39, R37 ;  /* 0x0000002527277221 */ /* 0x000fe20000010000 */
[----:B------:R-:W-:Y:S01]  /*e1c0*/  F2FP.F16.F32.PACK_AB R9, R40, R41 ;  /* 0x000000292809723e */ /* 0x000fe200000000ff */
[----:B------:R-:W-:Y:S02]  /*e1d0*/  FADD.FTZ R2, R36, R2 ;  /* 0x0000000224027221 */ /* 0x000fe40000010000 */
[----:B------:R-:W-:-:S02]  /*e1e0*/  FADD.FTZ R39, R32, R39 ;  /* 0x0000002720277221 */ /* 0x000fc40000010000 */
[C---:B-----5:R-:W-:Y:S01]  /*e1f0*/  HMMA.16816.F32 R20, R28.reuse, R24, R20 ;  /* 0x000000181c14723c */ /* 0x060fe20000001814 */
[----:B------:R-:W-:Y:S01]  /*e200*/  FADD.FTZ R34, R34, R2 ;  /* 0x0000000222227221 */ /* 0x000fe20000010000 */
[----:B------:R-:W-:Y:S01]  /*e210*/  FADD.FTZ R41, R41, R39 ;  /* 0x0000002729297221 */ /* 0x000fe20000010000 */
[----:B------:R-:W-:Y:S02]  /*e220*/  MOV R2, R48 ;  /* 0x0000003000027202 */ /* 0x000fe40000000f00 */
[----:B------:R-:W-:Y:S01]  /*e230*/  FADD.FTZ R34, R33, R34 ;  /* 0x0000002221227221 */ /* 0x000fe20000010000 */
[----:B------:R-:W-:Y:S02]  /*e240*/  FADD.FTZ R41, R40, R41 ;  /* 0x0000002928297221 */ /* 0x000fe40000010000 */
[----:B------:R-:W-:Y:S01]  /*e250*/  HMMA.16816.F32 R4, R28, R10, R4 ;  /* 0x0000000a1c04723c */ /* 0x000fe20000001804 */
[----:B------:R-:W-:Y:S01]  /*e260*/  F2FP.F16.F32.PACK_AB R10, R122, R35 ;  /* 0x000000237a0a723e */ /* 0x000fe200000000ff */
[----:B------:R-:W-:Y:S01]  /*e270*/  FADD.FTZ R34, R35, R34 ;  /* 0x0000002223227221 */ /* 0x000fe20000010000 */
[----:B------:R-:W-:Y:S01]  /*e280*/  F2FP.F16.F32.PACK_AB R11, R121, R3 ;  /* 0x00000003790b723e */ /* 0x000fe200000000ff */
[----:B------:R-:W-:-:S02]  /*e290*/  FADD.FTZ R41, R3, R41 ;  /* 0x0000002903297221 */ /* 0x000fc40000010000 */
[----:B------:R-:W-:Y:S02]  /*e2a0*/  FADD.FTZ R122, R122, R34 ;  /* 0x000000227a7a7221 */ /* 0x000fe40000010000 */
[----:B------:R-:W-:Y:S01]  /*e2b0*/  HMMA.16816.F32 R12, R28, R26, R12 ;  /* 0x0000001a1c0c723c */ /* 0x000fe2000000180c */
[----:B------:R-:W-:-:S07]  /*e2c0*/  FADD.FTZ R121, R121, R41 ;  /* 0x0000002979797221 */ /* 0x000fce0000010000 */
[C---:B------:R-:W-:Y:S08]  /*e2d0*/  HMMA.16816.F32 R80, R8.reuse, R76, R16 ;  /* 0x0000004c0850723c */ /* 0x040ff00000001810 */
[C---:B------:R-:W-:Y:S08]  /*e2e0*/  HMMA.16816.F32 R72, R8.reuse, R68, R20 ;  /* 0x000000440848723c */ /* 0x040ff00000001814 */
[C---:B------:R-:W-:Y:S08]  /*e2f0*/  HMMA.16816.F32 R76, R8.reuse, R78, R4 ;  /* 0x0000004e084c723c */ /* 0x040ff00000001804 */
[----:B------:R-:W-:-:S15]  /*e300*/  HMMA.16816.F32 R68, R8, R70, R12 ;  /* 0x000000460844723c */ /* 0x000fde000000180c */
[----:B------:R-:W-:-:S05]  /*e310*/  NOP ;  /* 0x0000000000007918 */ /* 0x000fca0000000000 */
.L_x_3464:
        /* <DEDUP_REMOVED lines=20> */
.L_x_3474:
        /* <DEDUP_REMOVED lines=82> */
.L_x_3471:
[----:B------:R-:W-:Y:S02]  /*e980*/  ISETP.GE.AND P1, PT, R115, UR12, PT ;  /* 0x0000000c73007c0c */ /* 0x000fe4000bf26270 */
[----:B------:R-:W-:Y:S02]  /*e990*/  LEA R114, R114, UR5, 0x1 ;  /* 0x0000000572727c11 */ /* 0x000fe4000f8e08ff */
[C---:B------:R-:W-:Y:S02]  /*e9a0*/  SHF.L.U32 R9, R8.reuse, 0x6, RZ ;  /* 0x0000000608097819 */ /* 0x040fe400000006ff */
[----:B------:R-:W-:Y:S02]  /*e9b0*/  SHF.L.U64.HI R7, R8, 0x6, R7 ;  /* 0x0000000608077819 */ /* 0x000fe40000010207 */
[C---:B------:R-:W-:Y:S02]  /*e9c0*/  SHF.L.U32 R86, R100.reuse, 0x2, RZ ;  /* 0x0000000264567819 */ /* 0x040fe400000006ff */
[----:B------:R-:W-:Y:S02]  /*e9d0*/  SHF.L.U32 R5, R100, 0x5, RZ ;  /* 0x0000000564057819 */ /* 0x000fe400000006ff */
[----:B------:R-:W-:Y:S02]  /*e9e0*/  LOP3.LUT R3, R86, 0x18, RZ, 0xc0, !PT ;  /* 0x0000001856037812 */ /* 0x000fe400078ec0ff */
[-C--:B------:R-:W-:Y:S02]  /*e9f0*/  @!P1 MOV R10, R109.reuse ;  /* 0x0000006d000a9202 */ /* 0x080fe40000000f00 */
[----:B------:R-:W-:Y:S02]  /*ea00*/  @!P1 MOV R11, R108 ;  /* 0x0000006c000b9202 */ /* 0x000fe40000000f00 */
[C---:B------:R-:W-:Y:S02]  /*ea10*/  SHF.L.U32 R6, R100.reuse, 0x4, RZ ;  /* 0x0000000464067819 */ /* 0x040fe400000006ff */
[----:B------:R-:W-:Y:S01]  /*ea20*/  LOP3.LUT R4, R100, 0x8, RZ, 0xc0, !PT ;  /* 0x0000000864047812 */ /* 0x000fe200078ec0ff */
[----:B------:R-:W-:Y:S01]  /*ea30*/  @!PT LDS RZ, [RZ] ;  /* 0x00000000fffff984 */ /* 0x000fe20000000800 */
[----:B------:R-:W-:Y:S01]  /*ea40*/  @!PT LDS RZ, [RZ] ;  /* 0x00000000fffff984 */ /* 0x000fe20000000800 */
[----:B------:R-:W-:Y:S01]  /*ea50*/  @!PT LDS RZ, [RZ] ;  /* 0x00000000fffff984 */ /* 0x000fe20000000800 */
[----:B------:R-:W-:Y:S01]  /*ea60*/  @!P1 LDGSTS.E.BYPASS.LTC128B.128 [R114+0x3000], desc[UR6][R10.64] ;  /* 0x030000000a729fae */ /* 0x000fe2000b981a06 */
[C---:B------:R-:W-:Y:S02]  /*ea70*/  LOP3.LUT R102, R6.reuse, 0x3e00, RZ, 0xc0, !PT ;  /* 0x00003e0006667812 */ /* 0x040fe400078ec0ff */
[----:B------:R-:W-:Y:S02]  /*ea80*/  LOP3.LUT R6, R6, 0x100, RZ, 0xc0, !PT ;  /* 0x0000010006067812 */ /* 0x000fe400078ec0ff */
[--C-:B------:R-:W-:Y:S02]  /*ea90*/  LOP3.LUT R2, R102, 0x120, R5.reuse, 0xf8, !PT ;  /* 0x0000012066027812 */ /* 0x100fe400078ef805 */
[--C-:B------:R-:W-:Y:S01]  /*eaa0*/  LOP3.LUT R6, R6, 0x20, R5.reuse, 0xf8, !PT ;  /* 0x0000002006067812 */ /* 0x100fe200078ef805 */
[----:B------:R-:W-:Y:S01]  /*eab0*/  @P1 STS.128 [R114+0x3000], RZ ;  /* 0x003000ff72001388 */ /* 0x000fe20000000c00 */
[----:B------:R-:W-:Y:S02]  /*eac0*/  LOP3.LUT R4, R4, 0xc0, R5, 0xf8, !PT ;  /* 0x000000c004047812 */ /* 0x000fe400078ef805 */
[----:B------:R-:W-:Y:S02]  /*ead0*/  SHF.R.U32.HI R87, RZ, 0x1, R100 ;  /* 0x00000001ff577819 */ /* 0x000fe40000011664 */
[----:B------:R-:W-:Y:S02]  /*eae0*/  LOP3.LUT R4, R6, R4, R3, 0xf6, !PT ;  /* 0x0000000406047212 */ /* 0x000fe400078ef603 */
[----:B------:R-:W-:Y:S02]  /*eaf0*/  LOP3.LUT R0, R87, 0x8, RZ, 0xc0, !PT ;  /* 0x0000000857007812 */ /* 0x000fe400078ec0ff */
[----:B------:R-:W-:Y:S02]  /*eb00*/  LEA R88, R4, UR5, 0x1 ;  /* 0x0000000504587c11 */ /* 0x000fe4000f8e08ff */
[----:B------:R-:W-:Y:S04]  /*eb10*/  LOP3.LUT R0, R0, 0xc0, R5, 0xf8, !PT ;  /* 0x000000c000007812 */ /* 0x000fe800078ef805 */
[----:B------:R-:W-:Y:S02]  /*eb20*/  LOP3.LUT R0, R2, R0, R3, 0xf6, !PT ;  /* 0x0000000002007212 */ /* 0x000fe400078ef603 */
[----:B------:R-:W-:Y:S02]  /*eb30*/  IADD3 R2, P0, PT, R9, R109, RZ ;  /* 0x0000006d09027210 */ /* 0x000fe40007f1e0ff */
[----:B------:R-:W-:Y:S02]  /*eb40*/  LEA R92, R0, UR5, 0x1 ;  /* 0x00000005005c7c11 */ /* 0x000fe4000f8e08ff */
[----:B------:R-:W-:Y:S02]  /*eb50*/  IADD3.X R3, PT, PT, R7, R108, RZ, P0, !PT ;  /* 0x0000006c07037210 */ /* 0x000fe400007fe4ff */
[-C--:B------:R-:W-:Y:S02]  /*eb60*/  IADD3 R8, P3, PT, R2, R9.reuse, RZ ;  /* 0x0000000902087210 */ /* 0x080fe40007f7e0ff */
[----:B------:R-:W-:Y:S01]  /*eb70*/  MOV R0, 0x20 ;  /* 0x0000002000007802 */ /* 0x000fe20000000f00 */
[----:B------:R-:W-:Y:S01]  /*eb80*/  @!PT LDS RZ, [RZ] ;  /* 0x00000000fffff984 */ /* 0x000fe20000000800 */
[----:B------:R-:W-:Y:S01]  /*eb90*/  @!PT LDS RZ, [RZ] ;  /* 0x00000000fffff984 */ /* 0x000fe20000000800 */
[----:B------:R-:W-:Y:S01]  /*eba0*/  @!PT LDS RZ, [RZ] ;  /* 0x00000000fffff984 */ /* 0x000fe20000000800 */
[----:B------:R-:W-:Y:S01]  /*ebb0*/  @!P1 LDGSTS.E.BYPASS.LTC128B.128 [R114+0x3800], desc[UR6][R2.64] ;  /* 0x0380000002729fae */ /* 0x000fe2000b981a06 */
[----:B------:R-:W-:Y:S02]  /*ebc0*/  @!P1 IADD3 R6, P0, PT, R8, R9, RZ ;  /* 0x0000000908069210 */ /* 0x000fe40007f1e0ff */
[-C--:B------:R-:W-:Y:S02]  /*ebd0*/  IADD3.X R9, PT, PT, R3, R7.reuse, RZ, P3, !PT ;  /* 0x0000000703097210 */ /* 0x080fe40001ffe4ff */
[----:B------:R-:W-:Y:S02]  /*ebe0*/  ISETP.NE.AND P3, PT, R119, 0x1, PT ;  /* 0x000000017700780c */ /* 0x000fe40003f65270 */
[----:B------:R-:W-:Y:S01]  /*ebf0*/  @!P1 IADD3.X R7, PT, PT, R9, R7, RZ, P0, !PT ;  /* 0x0000000709079210 */ /* 0x000fe200007fe4ff */
[----:B------:R-:W-:Y:S01]  /*ec00*/  @P1 STS.128 [R114+0x3800], RZ ;  /* 0x003800ff72001388 */ /* 0x000fe20000000c00 */
[----:B------:R-:W-:Y:S04]  /*ec10*/  LOP3.LUT P0, RZ, R100, 0x4, RZ, 0xc0, !PT ;  /* 0x0000000464ff7812 */ /* 0x000fe8000780c0ff */
[----:B------:R-:W-:Y:S03]  /*ec20*/  SEL R0, R0, 0xffffffe0, !P0 ;  /* 0xffffffe000007807 */ /* 0x000fe60004000000 */
        /* <DEDUP_REMOVED lines=11> */
[----:B------:R5:W-:Y:S08]  /*ece0*/  LDSM.16.M88.4 R64, [R92] ;  /* 0x000000005c40783b */ /* 0x000bf00000000200 */
[----:B-1----:R-:W2:Y:S08]  /*ecf0*/  LDSM.16.M88.4 R8, [R88+0x1000] ;  /* 0x001000005808783b */ /* 0x002eb00000000200 */
[----:B------:R-:W1:Y:S01]  /*ed00*/  LDSM.16.M88.4 R16, [R88+0x1400] ;  /* 0x001400005810783b */ /* 0x000e620000000200 */
[----:B-----5:R-:W-:Y:S07]  /*ed10*/  IADD3 R92, PT, PT, R92, R0, RZ ;  /* 0x000000005c5c7210 */ /* 0x020fee0007ffe0ff */
[----:B------:R-:W5:Y:S01]  /*ed20*/  LDSM.16.M88.4 R24, [R88+0x1800] ;  /* 0x001800005818783b */ /* 0x000f620000000200 */
[----:B------:R-:W-:Y:S07]  /*ed30*/  IADD3 R0, PT, PT, R0, R88, RZ ;  /* 0x0000005800007210 */ /* 0x000fee0007ffe0ff */
[----:B------:R-:W3:Y:S08]  /*ed40*/  LDSM.16.M88.4 R32, [R88+0x1c00] ;  /* 0x001c00005820783b */ /* 0x000ef00000000200 */
        /* <DEDUP_REMOVED lines=8> */
[C---:B-1----:R-:W-:Y:S08]  /*edd0*/  HMMA.16816.F32 R12, R64.reuse, R16, RZ ;  /* 0x00000010400c723c */ /* 0x042ff000000018ff */
        /* <DEDUP_REMOVED lines=93> */
[----:B------:R-:W5:Y:S01]  /*f3b0*/  LDSM.16.M88.4 R8, [R0+0x2c00] ;  /* 0x002c00000008783b */ /* 0x000f620000000200 */
[----:B------:R-:W-:Y:S07]  /*f3c0*/  DEPBAR.LE SB0, 0x0 ;  /* 0x000080000000791a */ /* 0x000fee0000000000 */
[----:B------:R-:W1:Y:S10]  /*f3d0*/  MUFU.TANH R125, R42 ;  /* 0x0000002a007d7308 */ /* 0x000e740000002400 */
[----:B------:R-:W1:Y:S01]  /*f3e0*/  MUFU.TANH R126, R43 ;  /* 0x0000002b007e7308 */ /* 0x000e620000002400 */
[----:B------:R-:W-:Y:S01]  /*f3f0*/  BAR.SYNC.DEFER_BLOCKING 0x0 ;  /* 0x0000000000007b1d */ /* 0x000fe20000010000 */
[C---:B---3--:R-:W-:Y:S05]  /*f400*/  HMMA.16816.F32 R52, R92.reuse, R4, R52 ;  /* 0x000000045c34723c */ /* 0x048fea0000001834 */
[----:B------:R-:W-:Y:S03]  /*f410*/  FMUL.FTZ R44, R44, UR13 ;  /* 0x0000000d2c2c7c20 */ /* 0x000fe60008410000 */
[----:B------:R-:W3:Y:S01]  /*f420*/  MUFU.TANH R25, R25 ;  /* 0x0000001900197308 */ /* 0x000ee20000002400 */
[----:B------:R-:W-:Y:S01]  /*f430*/  FMUL.FTZ R45, R45, UR13 ;  /* 0x0000000d2d2d7c20 */ /* 0x000fe20008410000 */
[C---:B------:R-:W-:Y:S03]  /*f440*/  HMMA.16816.F32 R56, R92.reuse, R6, R56 ;  /* 0x000000065c38723c */ /* 0x040fe60000001838 */
[----:B------:R-:W-:Y:S01]  /*f450*/  FMUL.FTZ R46, R46, UR13 ;  /* 0x0000000d2e2e7c20 */ /* 0x000fe20008410000 */
[----:B------:R-:W-:Y:S01]  /*f460*/  FMUL.FTZ R47, R47, UR13 ;  /* 0x0000000d2f2f7c20 */ /* 0x000fe20008410000 */
[----:B------:R-:W-:Y:S03]  /*f470*/  FMUL.FTZ R48, R48, UR13 ;  /* 0x0000000d30307c20 */ /* 0x000fe60008410000 */
[----:B------:R4:W1:Y:S01]  /*f480*/  MUFU.TANH R90, R44 ;  /* 0x0000002c005a7308 */ /* 0x0008620000002400 */
[----:B------:R-:W-:Y:S01]  /*f490*/  FMUL.FTZ R49, R49, UR13 ;  /* 0x0000000d31317c20 */ /* 0x000fe20008410000 */
[----:B------:R-:W-:Y:S01]  /*f4a0*/  FMUL.FTZ R50, R50, UR13 ;  /* 0x0000000d32327c20 */ /* 0x000fe20008410000 */
[----:B------:R-:W-:Y:S01]  /*f4b0*/  FMUL.FTZ R51, R51, UR13 ;  /* 0x0000000d33337c20 */ /* 0x000fe20008410000 */
[----:B------:R-:W-:Y:S06]  /*f4c0*/  FMUL.FTZ R53, R53, UR13 ;  /* 0x0000000d35357c20 */ /* 0x000fec0008410000 */
[----:B------:R2:W1:Y:S01]  /*f4d0*/  MUFU.TANH R98, R45 ;  /* 0x0000002d00627308 */ /* 0x0004620000002400 */
[C---:B-----5:R-:W-:Y:S09]  /*f4e0*/  HMMA.16816.F32 R60, R92.reuse, R8, R60 ;  /* 0x000000085c3c723c */ /* 0x060ff2000000183c */
[----:B------:R5:W1:Y:S01]  /*f4f0*/  MUFU.TANH R99, R46 ;  /* 0x0000002e00637308 */ /* 0x000a620000002400 */
[----:B----4-:R-:W-:Y:S01]  /*f500*/  FMUL.FTZ R44, R59, UR13 ;  /* 0x0000000d3b2c7c20 */ /* 0x010fe20008410000 */
[----:B------:R-:W-:Y:S08]  /*f510*/  HMMA.16816.F32 R64, R92, R10, R64 ;  /* 0x0000000a5c40723c */ /* 0x000ff00000001840 */
[----:B------:R4:W1:Y:S01]  /*f520*/  MUFU.TANH R96, R47 ;  /* 0x0000002f00607308 */ /* 0x0008620000002400 */
[----:B--2---:R-:W-:Y:S01]  /*f530*/  FMUL.FTZ R45, R57, UR13 ;  /* 0x0000000d392d7c20 */ /* 0x004fe20008410000 */
[----:B------:R-:W-:Y:S01]  /*f540*/  FMUL.FTZ R43, R60, UR13 ;  /* 0x0000000d3c2b7c20 */ /* 0x000fe20008410000 */
[----:B------:R-:W-:Y:S07]  /*f550*/  FMUL.FTZ R22, R62, UR13 ;  /* 0x0000000d3e167c20 */ /* 0x000fee0008410000 */
[----:B------:R2:W1:Y:S01]  /*f560*/  MUFU.TANH R91, R48 ;  /* 0x00000030005b7308 */ /* 0x0004620000002400 */
[----:B------:R-:W-:Y:S01]  /*f570*/  FMUL.FTZ R21, R63, UR13 ;  /* 0x0000000d3f157c20 */ /* 0x000fe20008410000 */
[----:B-----5:R-:W-:Y:S01]  /*f580*/  FMUL.FTZ R46, R58, UR13 ;  /* 0x0000000d3a2e7c20 */ /* 0x020fe20008410000 */
[----:B------:R-:W-:Y:S01]  /*f590*/  FMUL.FTZ R41, R64, UR13 ;  /* 0x0000000d40297c20 */ /* 0x000fe20008410000 */
[----:B------:R-:W-:Y:S06]  /*f5a0*/  FMUL.FTZ R42, R65, UR13 ;  /* 0x0000000d412a7c20 */ /* 0x000fec0008410000 */
[----:B------:R5:W1:Y:S01]  /*f5b0*/  MUFU.TANH R97, R49 ;  /* 0x0000003100617308 */ /* 0x000a620000002400 */
[----:B------:R-:W-:Y:S01]  /*f5c0*/  FMUL.FTZ R20, R66, UR13 ;  /* 0x0000000d42147c20 */ /* 0x000fe20008410000 */
[----:B----4-:R-:W-:Y:S01]  /*f5d0*/  FMUL.FTZ R47, R61, UR13 ;  /* 0x0000000d3d2f7c20 */ /* 0x010fe20008410000 */
[----:B------:R-:W-:Y:S07]  /*f5e0*/  FMUL.FTZ R3, R67, UR13 ;  /* 0x0000000d43037c20 */ /* 0x000fee0008410000 */
[----:B------:R4:W1:Y:S01]  /*f5f0*/  MUFU.TANH R88, R50 ;  /* 0x0000003200587308 */ /* 0x0008620000002400 */
[----:B--2---:R-:W-:Y:S09]  /*f600*/  FMUL.FTZ R48, R56, UR13 ;  /* 0x0000000d38307c20 */ /* 0x004ff20008410000 */
[----:B------:R2:W1:Y:S01]  /*f610*/  MUFU.TANH R89, R51 ;  /* 0x0000003300597308 */ /* 0x0004620000002400 */
[----:B-----5:R-:W-:Y:S09]  /*f620*/  FMUL.FTZ R49, R54, UR13 ;  /* 0x0000000d36317c20 */ /* 0x020ff20008410000 */
[----:B------:R-:W1:Y:S01]  /*f630*/  MUFU.TANH R26, R26 ;  /* 0x0000001a001a7308 */ /* 0x000e620000002400 */
[----:B----4-:R-:W-:Y:S09]  /*f640*/  FMUL.FTZ R50, R55, UR13 ;  /* 0x0000000d37327c20 */ /* 0x010ff20008410000 */
[----:B------:R-:W4:Y:S01]  /*f650*/  MUFU.TANH R27, R27 ;  /* 0x0000001b001b7308 */ /* 0x000f220000002400 */
[----:B--2---:R-:W-:Y:S09]  /*f660*/  FMUL.FTZ R51, R52, UR13 ;  /* 0x0000000d34337c20 */ /* 0x004ff20008410000 */
        /* <DEDUP_REMOVED lines=31> */
[----:B------:R-:W3:Y:S08]  /*f860*/  @!P1 LDC R0, c[0x0][0x3bc] ;  /* 0x0000ef00ff009b82 */ /* 0x000ef00000000800 */
[----:B------:R-:W4:Y:S08]  /*f870*/  @!P1 LDC R2, c[0x0][0x3bc] ;  /* 0x0000ef00ff029b82 */ /* 0x000f300000000800 */
[----:B------:R-:W1:Y:S01]  /*f880*/  @!P1 LDC R6, c[0x0][0x3bc] ;  /* 0x0000ef00ff069b82 */ /* 0x000e620000000800 */
        /* <DEDUP_REMOVED lines=11> */
[----:B-1-34-:R-:W-:Y:S08]  /*f940*/  @!P2 BRA `(.L_x_3473) ;  /* 0x000000040000a947 */ /* 0x01aff00003800000 */
[C---:B------:R-:W-:Y:S01]  /*f950*/  VIADD R13, R120.reuse, 0xffffff00 ;  /* 0xffffff00780d7836 */ /* 0x040fe20000000000 */
[----:B------:R-:W1:Y:S01]  /*f960*/  LDC R7, c[0x0][0x4f0] ;  /* 0x00013c00ff077b82 */ /* 0x000e620000000800 */
[----:B------:R-:W-:Y:S03]  /*f970*/  IADD3 R5, PT, PT, R120, -0x80, RZ ;  /* 0xffffff8078057810 */ /* 0x000fe60007ffe0ff */
[----:B------:R-:W-:Y:S02]  /*f980*/  IABS R9, R13 ;  /* 0x0000000d00097213 */ /* 0x000fe40000000000 */
[----:B------:R-:W-:Y:S02]  /*f990*/  IABS R11, R5 ;  /* 0x00000005000b7213 */ /* 0x000fe40000000000 */
[-C--:B-1----:R-:W-:Y:S02]  /*f9a0*/  IABS R4, R7.reuse ;  /* 0x0000000700047213 */ /* 0x082fe40000000000 */
[-C--:B------:R-:W-:Y:S02]  /*f9b0*/  LOP3.LUT R13, R13, R7.reuse, RZ, 0x3c, !PT ;  /* 0x000000070d0d7212 */ /* 0x080fe400078e3cff */
[----:B------:R-:W1:Y:S01]  /*f9c0*/  I2F.RP R16, R4 ;  /* 0x0000000400107306 */ /* 0x000e620000209400 */
[----:B------:R-:W-:Y:S09]  /*f9d0*/  LOP3.LUT R5, R5, R7, RZ, 0x3c, !PT ;  /* 0x0000000705057212 */ /* 0x000ff200078e3cff */
[----:B-1----:R-:W1:Y:S02]  /*f9e0*/  MUFU.RCP R16, R16 ;  /* 0x0000001000107308 */ /* 0x002e640000001000 */
[----:B-1----:R-:W-:Y:S08]  /*f9f0*/  VIADD R16, R16, 0xffffffe ;  /* 0x0ffffffe10107836 */ /* 0x002ff00000000000 */
        /* <DEDUP_REMOVED lines=20> */
[----:B------:R-:W-:Y:S02]  /*fb40*/  P2R R4, PR, RZ, 0x20 ;  /* 0x00000020ff047803 */ /* 0x000fe40000000000 */
[----:B------:R-:W-:Y:S02]  /*fb50*/  ISETP.GE.AND P5, PT, R13, RZ, PT ;  /* 0x000000ff0d00720c */ /* 0x000fe40003fa6270 */
[----:B------:R-:W-:Y:S02]  /*fb60*/  ISETP.NE.AND P4, PT, R4, RZ, PT ;  /* 0x000000ff0400720c */ /* 0x000fe40003f85270 */
[----:B------:R-:W-:Y:S05]  /*fb70*/  LOP3.LUT R4, RZ, R7, RZ, 0x33, !PT ;  /* 0x00000007ff047212 */ /* 0x000fea00078e33ff */
        /* <DEDUP_REMOVED lines=29> */
.L_x_3473:
[----:B------:R-:W-:Y:S01]  /*fd50*/  @!P1 IMAD.MOV.U32 R107, RZ, RZ, R105 ;  /* 0x000000ffff6b9224 */ /* 0x000fe200078e0069 */
[CC--:B------:R-:W-:Y:S01]  /*fd60*/  @!P1 LEA R10, P6, R4.reuse, R106.reuse, 0x6 ;  /* 0x0000006a040a9211 */ /* 0x0c0fe200078c30ff */
[C---:B------:R-:W-:Y:S01]  /*fd70*/  @!P1 IMAD.SHL.U32 R9, R4.reuse, 0x40, RZ ;  /* 0x0000004004099824 */ /* 0x040fe200078e00ff */
[C---:B------:R-:W-:Y:S01]  /*fd80*/  @!P1 SHF.L.U64.HI R0, R4.reuse, 0x6, R0 ;  /* 0x0000000604009819 */ /* 0x040fe20000010200 */
[C---:B------:R-:W-:Y:S01]  /*fd90*/  @!P1 IMAD.SHL.U32 R5, R4.reuse, 0x40, RZ ;  /* 0x0000004004059824 */ /* 0x040fe200078e00ff */
[----:B------:R-:W-:Y:S01]  /*fda0*/  @!PT LDS RZ, [RZ] ;  /* 0x00000000fffff984 */ /* 0x000fe20000000800 */
[----:B------:R-:W-:Y:S01]  /*fdb0*/  @!PT LDS RZ, [RZ] ;  /* 0x00000000fffff984 */ /* 0x000fe20000000800 */
[----:B------:R-:W-:Y:S01]  /*fdc0*/  @!PT LDS RZ, [RZ] ;  /* 0x00000000fffff984 */ /* 0x000fe20000000800 */
[----:B------:R2:W-:Y:S01]  /*fdd0*/  @!P1 LDGSTS.E.BYPASS.LTC128B.128 [R114+0x1000], desc[UR6][R106.64] ;  /* 0x010000006a729fae */ /* 0x0005e2000b981a06 */
[CC--:B------:R-:W-:Y:S02]  /*fde0*/  @!P1 LEA.HI.X R11, R4.reuse, R105.reuse, R6, 0x6, P6 ;  /* 0x00000069040b9211 */ /* 0x0c0fe400030f3406 */
[-C--:B------:R-:W-:Y:S01]  /*fdf0*/  @!P1 IADD3 R8, P4, P3, R9, R106.reuse, R9 ;  /* 0x0000006a09089210 */ /* 0x080fe20007b9e009 */
[----:B------:R2:W-:Y:S01]  /*fe00*/  @P1 STS.128 [R114+0x1000], RZ ;  /* 0x001000ff72001388 */ /* 0x0005e20000000c00 */
[----:B------:R-:W-:Y:S02]  /*fe10*/  @!P1 SHF.L.U64.HI R7, R4, 0x6, R2 ;  /* 0x0000000604079819 */ /* 0x000fe40000010202 */
[--C-:B------:R-:W-:Y:S01]  /*fe20*/  @!P1 IADD3.X R2, PT, PT, R0, R105, R0.reuse, P4, P3 ;  /* 0x0000006900029210 */ /* 0x100fe200027e6400 */
[----:B------:R-:W-:Y:S01]  /*fe30*/  @!PT LDS RZ, [RZ] ;  /* 0x00000000fffff984 */ /* 0x000fe20000000800 */
[----:B------:R-:W-:Y:S01]  /*fe40*/  @!PT LDS RZ, [RZ] ;  /* 0x00000000fffff984 */ /* 0x000fe20000000800 */
[----:B------:R-:W-:Y:S01]  /*fe50*/  @!PT LDS RZ, [RZ] ;  /* 0x00000000fffff984 */ /* 0x000fe20000000800 */
[----:B------:R2:W-:Y:S01]  /*fe60*/  @!P1 LDGSTS.E.BYPASS.LTC128B.128 [R114+0x1800], desc[UR6][R10.64] ;  /* 0x018000000a729fae */ /* 0x0005e2000b981a06 */
[----:B------:R-:W-:Y:S02]  /*fe70*/  @!P1 IADD3 R12, P4, P3, R5, R106, R5 ;  /* 0x0000006a050c9210 */ /* 0x000fe40007b9e005 */
[----:B------:R-:W-:Y:S01]  /*fe80*/  @!P1 IADD3 R8, P5, PT, R8, R9, RZ ;  /* 0x0000000908089210 */ /* 0x000fe20007fbe0ff */
[----:B------:R2:W-:Y:S01]  /*fe90*/  @P1 STS.128 [R114+0x1800], RZ ;  /* 0x001800ff72001388 */ /* 0x0005e20000000c00 */
[----:B------:R-:W-:Y:S03]  /*fea0*/  @!P1 IADD3.X R13, PT, PT, R7, R105, R7, P4, P3 ;  /* 0x00000069070d9210 */ /* 0x000fe600027e6407 */
        /* <DEDUP_REMOVED lines=12> */
.L_x_3472:
[----:B------:R-:W-:Y:S01]  /*ff70*/  FMNMX3.FTZ R2, R84, R155, R154, !PT ;  /* 0x0000009b54027276 */ /* 0x000fe2000781009a */
[----:B--2---:R-:W-:Y:S01]  /*ff80*/  LDSM.16.MT88.4 R12, [R101+0x3000] ;  /* 0x00300000650c783b */ /* 0x004fe20000004200 */
[----:B-1----:R-:W-:Y:S02]  /*ff90*/  FMNMX3.FTZ R0, R85, R152, R153, !PT ;  /* 0x0000009855007276 */ /* 0x002fe40007810099 */
        /* <DEDUP_REMOVED lines=53> */
[----:B------:R-:W-:Y:S01]  /*102f0*/  FMUL.FTZ R23, R23, UR4 ;  /* 0x0000000417177c20 */ /* 0x000fe20008410000 */
[----:B------:R-:W-:Y:S01]  /*10300*/  FSEL R52, R52, RZ, P1 ;  /* 0x000000ff34347208 */ /* 0x000fe20000800000 */
[--C-:B------:R-:W-:Y:S01]  /*10310*/  FFMA.FTZ R67, R155, UR4, -R54.reuse ;  /* 0x000000049b437c23 */ /* 0x100fe20008010836 */
[--C-:B------:R-:W-:Y:S01]  /*10320*/  FFMA.FTZ R60, R154, UR4, -R54.reuse ;  /* 0x000000049a3c7c23 */ /* 0x100fe20008010836 */
[----:B------:R-:W1:Y:S01]  /*10330*/  MUFU.EX2 R24, R24 ;  /* 0x0000001800187308 */ /* 0x000e620000000800 */
[----:B------:R-:W-:Y:S01]  /*10340*/  FFMA.FTZ R56, R157, UR4, -R54 ;  /* 0x000000049d387c23 */ /* 0x000fe20008010836 */
[--C-:B------:R-:W-:Y:S01]  /*10350*/  FFMA.FTZ R61, R152, UR4, -R52.reuse ;  /* 0x00000004983d7c23 */ /* 0x100fe20008010834 */
[--C-:B------:R-:W-:Y:S07]  /*10360*/  FFMA.FTZ R59, R153, UR4, -R52.reuse ;  /* 0x00000004993b7c23 */ /* 0x100fee0008010834 */
[----:B------:R-:W2:Y:S01]  /*10370*/  MUFU.EX2 R23, R23 ;  /* 0x0000001700177308 */ /* 0x000ea20000000800 */
[--C-:B------:R-:W-:Y:S01]  /*10380*/  FFMA.FTZ R58, R158, UR4, -R52.reuse ;  /* 0x000000049e3a7c23 */ /* 0x100fe20008010834 */
[----:B------:R-:W-:Y:S01]  /*10390*/  FFMA.FTZ R55, R159, UR4, -R52 ;  /* 0x000000049f377c23 */ /* 0x000fe20008010834 */
[--C-:B------:R-:W-:Y:S07]  /*103a0*/  FFMA.FTZ R57, R156, UR4, -R54.reuse ;  /* 0x000000049c397c23 */ /* 0x100fee0008010836 */
[----:B------:R-:W-:Y:S01]  /*103b0*/  MUFU.EX2 R67, R67 ;  /* 0x0000004300437308 */ /* 0x000fe20000000800 */
[--C-:B------:R-:W-:Y:S01]  /*103c0*/  FFMA.FTZ R66, R150, UR4, -R54.reuse ;  /* 0x0000000496427c23 */ /* 0x100fe20008010836 */
[----:B------:R-:W-:Y:S01]  /*103d0*/  FFMA.FTZ R64, R148, UR4, -R54 ;  /* 0x0000000494407c23 */ /* 0x000fe20008010836 */
[--C-:B------:R-:W-:Y:S07]  /*103e0*/  FFMA.FTZ R65, R149, UR4, -R52.reuse ;  /* 0x0000000495417c23 */ /* 0x100fee0008010834 */
[----:B------:R-:W3:Y:S01]  /*103f0*/  MUFU.EX2 R60, R60 ;  /* 0x0000003c003c7308 */ /* 0x000ee20000000800 */
[----:B------:R-:W-:Y:S01]  /*10400*/  FFMA.FTZ R62, R151, UR4, -R52 ;  /* 0x00000004973e7c23 */ /* 0x000fe20008010834 */
        /* <DEDUP_REMOVED lines=8> */
[C---:B------:R-:W-:Y:S01]  /*10490*/  FMUL.FTZ R11, R23.reuse, R79 ;  /* 0x0000004f170b7220 */ /* 0x040fe20000410000 */
[C---:B------:R-:W-:Y:S07]  /*104a0*/  FMUL.FTZ R9, R24.reuse, R77 ;  /* 0x0000004d18097220 */ /* 0x040fee0000410000 */
[----:B------:R-:W-:Y:S01]  /*104b0*/  MUFU.EX2 R56, R56 ;  /* 0x0000003800387308 */ /* 0x000fe20000000800 */
[----:B------:R-:W-:Y:S01]  /*104c0*/  FMUL.FTZ R16, R24, R68 ;  /* 0x0000004418107220 */ /* 0x000fe20000410000 */
[----:B---3--:R-:W-:Y:S01]  /*104d0*/  F2FP.F16.F32.PACK_AB R28, R60, R67 ;  /* 0x000000433c1c723e */ /* 0x008fe200000000ff */
[----:B------:R-:W-:Y:S07]  /*104e0*/  FMUL.FTZ R17, R24, R69 ;  /* 0x0000004518117220 */ /* 0x000fee0000410000 */
[----:B------:R-:W2:Y:S01]  /*104f0*/  MUFU.EX2 R57, R57 ;  /* 0x0000003900397308 */ /* 0x000ea20000000800 */
[C---:B------:R-:W-:Y:S01]  /*10500*/  FMUL.FTZ R18, R23.reuse, R70 ;  /* 0x0000004617127220 */ /* 0x040fe20000410000 */
[----:B------:R-:W-:Y:S01]  /*10510*/  FMUL.FTZ R19, R23, R71 ;  /* 0x0000004717137220 */ /* 0x000fe20000410000 */
[----:B------:R-:W-:Y:S07]  /*10520*/  FFMA.FTZ R68, R145, UR4, -R54 ;  /* 0x0000000491447c23 */ /* 0x000fee0008010836 */
[----:B------:R-:W-:Y:S01]  /*10530*/  MUFU.EX2 R58, R58 ;  /* 0x0000003a003a7308 */ /* 0x000fe20000000800 */
[--C-:B------:R-:W-:Y:S01]  /*10540*/  FFMA.FTZ R77, R131, UR4, -R52.reuse ;  /* 0x00000004834d7c23 */ /* 0x100fe20008010834 */
[----:B-1----:R-:W-:Y:S01]  /*10550*/  F2FP.F16.F32.PACK_AB R29, R59, R61 ;  /* 0x0000003d3b1d723e */ /* 0x002fe200000000ff */
[--C-:B------:R-:W-:Y:S07]  /*10560*/  FFMA.FTZ R69, R135, UR4, -R52.reuse ;  /* 0x0000000487457c23 */ /* 0x100fee0008010834 */
[----:B------:R-:W1:Y:S01]  /*10570*/  MUFU.EX2 R55, R55 ;  /* 0x0000003700377308 */ /* 0x000e620000000800 */
[--C-:B------:R-:W-:Y:S01]  /*10580*/  FFMA.FTZ R22, R22, UR4, -R52.reuse ;  /* 0x0000000416167c23 */ /* 0x100fe20008010834 */
[--C-:B------:R-:W-:Y:S01]  /*10590*/  FFMA.FTZ R20, R20, UR4, -R52.reuse ;  /* 0x0000000414147c23 */ /* 0x100fe20008010834 */
[----:B------:R-:W-:Y:S07]  /*105a0*/  FFMA.FTZ R76, R134, UR4, -R52 ;  /* 0x00000004864c7c23 */ /* 0x000fee0008010834 */
[----:B------:R-:W-:Y:S01]  /*105b0*/  MUFU.EX2 R66, R66 ;  /* 0x0000004200427308 */ /* 0x000fe20000000800 */
[----:B------:R-:W-:Y:S01]  /*105c0*/  FFMA.FTZ R70, R25, UR4, -R54 ;  /* 0x0000000419467c23 */ /* 0x000fe20008010836 */
[----:B--2---:R-:W-:Y:S01]  /*105d0*/  F2FP.F16.F32.PACK_AB R30, R57, R56 ;  /* 0x00000038391e723e */ /* 0x004fe200000000ff */
[----:B------:R-:W-:Y:S07]  /*105e0*/  FFMA.FTZ R142, R142, UR4, -R52 ;  /* 0x000000048e8e7c23 */ /* 0x000fee0008010834 */
[----:B------:R-:W2:Y:S01]  /*105f0*/  MUFU.EX2 R68, R68 ;  /* 0x0000004400447308 */ /* 0x000ea20000000800 */
[----:B------:R-:W-:Y:S01]  /*10600*/  FFMA.FTZ R61, R23, R121, R61 ;  /* 0x00000079173d7223 */ /* 0x000fe2000001003d */
[----:B------:R-:W-:Y:S01]  /*10610*/  FFMA.FTZ R78, R143, UR4, -R54 ;  /* 0x000000048f4e7c23 */ /* 0x000fe20008010836 */
[--C-:B------:R-:W-:Y:S07]  /*10620*/  FFMA.FTZ R79, R130, UR4, -R52.reuse ;  /* 0x00000004824f7c23 */ /* 0x100fee0008010834 */
[----:B------:R-:W-:Y:S01]  /*10630*/  MUFU.EX2 R77, R77 ;  /* 0x0000004d004d7308 */ /* 0x000fe20000000800 */
[--C-:B------:R-:W-:Y:S01]  /*10640*/  FFMA.FTZ R71, R26, UR4, -R52.reuse ;  /* 0x000000041a477c23 */ /* 0x100fe20008010834 */
[----:B-1----:R-:W-:Y:S01]  /*10650*/  F2FP.F16.F32.PACK_AB R31, R55, R58 ;  /* 0x0000003a371f723e */ /* 0x002fe200000000ff */
[--C-:B------:R-:W-:Y:S07]  /*10660*/  FFMA.FTZ R63, R27, UR4, -R52.reuse ;  /* 0x000000041b3f7c23 */ /* 0x100fee0008010834 */
[----:B------:R-:W-:Y:S01]  /*10670*/  MUFU.EX2 R76, R76 ;  /* 0x0000004c004c7308 */ /* 0x000fe20000000800 */
[----:B------:R-:W-:Y:S01]  /*10680*/  FFMA.FTZ R67, R24, R122, R67 ;  /* 0x0000007a18437223 */ /* 0x000fe20000010043 */
[--C-:B------:R-:W-:Y:S01]  /*10690*/  FFMA.FTZ R83, R123, UR4, -R52.reuse ;  /* 0x000000047b537c23 */ /* 0x100fe20008010834 */
[----:B------:R-:W-:Y:S07]  /*106a0*/  FFMA.FTZ R85, R124, UR4, -R52 ;  /* 0x000000047c557c23 */ /* 0x000fee0008010834 */
[----:B------:R-:W1:Y:S01]  /*106b0*/  MUFU.EX2 R69, R69 ;  /* 0x0000004500457308 */ /* 0x000e620000000800 */
[C---:B------:R-:W-:Y:S09]  /*106c0*/  HMMA.16816.F32 R4, R28.reuse, R12, R4 ;  /* 0x0000000c1c04723c */ /* 0x040ff20000001804 */
        /* <DEDUP_REMOVED lines=9> */
[----:B------:R-:W-:Y:S01]  /*10760*/  FFMA.FTZ R74, R127, UR4, -R54 ;  /* 0x000000047f4a7c23 */ /* 0x000fe20008010836 */
        /* <DEDUP_REMOVED lines=13> */
[----:B--2---:R-:W-:Y:S01]  /*10840*/  F2FP.F16.F32.PACK_AB R28, R68, R66 ;  /* 0x00000042441c723e */ /* 0x004fe200000000ff */
[----:B------:R-:W-:Y:S01]  /*10850*/  FFMA.FTZ R73, R146, UR4, -R54 ;  /* 0x0000000492497c23 */ /* 0x000fe20008010836 */
[----:B-1----:R-:W-:Y:S07]  /*10860*/  F2FP.F16.F32.PACK_AB R29, R69, R77 ;  /* 0x0000004d451d723e */ /* 0x002fee00000000ff */
[----:B------:R-:W1:Y:S01]  /*10870*/  MUFU.EX2 R79, R79 ;  /* 0x0000004f004f7308 */ /* 0x000e620000000800 */
[----:B---3--:R-:W-:Y:S01]  /*10880*/  F2FP.F16.F32.PACK_AB R31, R62, R65 ;  /* 0x000000413e1f723e */ /* 0x008fe200000000ff */
[----:B------:R-:W-:Y:S01]  /*10890*/  FFMA.FTZ R49, R49, UR4, -R52 ;  /* 0x0000000431317c23 */ /* 0x000fe20008010834 */
[----:B----4-:R-:W-:Y:S07]  /*108a0*/  F2FP.F16.F32.PACK_AB R30, R64, R72 ;  /* 0x00000048401e723e */ /* 0x010fee00000000ff */
        /* <DEDUP_REMOVED lines=8> */
[----:B-----5:R-:W-:Y:S01]  /*10930*/  F2FP.F16.F32.PACK_AB R24, R74, R78 ;  /* 0x0000004e4a18723e */ /* 0x020fe200000000ff */
[----:B------:R-:W-:Y:S01]  /*10940*/  FADD.FTZ R93, R59, R61 ;  /* 0x0000003d3b5d7221 */ /* 0x000fe20000010000 */
[----:B-1----:R-:W-:Y:S07]  /*10950*/  F2FP.F16.F32.PACK_AB R25, R76, R79 ;  /* 0x0000004f4c19723e */ /* 0x002fee00000000ff */
[----:B------:R-:W1:Y:S01]  /*10960*/  MUFU.EX2 R70, R70 ;  /* 0x0000004600467308 */ /* 0x000e620000000800 */
[----:B------:R-:W-:Y:S01]  /*10970*/  FFMA.FTZ R61, R133, UR4, -R52 ;  /* 0x00000004853d7c23 */ /* 0x000fe20008010834 */
[C---:B------:R-:W-:Y:S01]  /*10980*/  HMMA.16816.F32 R8, R28.reuse, R38, R8 ;  /* 0x000000261c08723c */ /* 0x040fe20000001808 */
[----:B------:R-:W2:Y:S07]  /*10990*/  LDSM.16.MT88.4 R36, [R101+0x3800] ;  /* 0x003800006524783b */ /* 0x000eae0000004200 */
[----:B------:R-:W3:Y:S01]  /*109a0*/  MUFU.EX2 R63, R63 ;  /* 0x0000003f003f7308 */ /* 0x000ee20000000800 */
[----:B------:R-:W-:Y:S01]  /*109b0*/  FADD.FTZ R93, R58, R93 ;  /* 0x0000005d3a5d7221 */ /* 0x000fe20000010000 */
[----:B------:R-:W-:Y:S01]  /*109c0*/  FADD.FTZ R92, R60, R67 ;  /* 0x000000433c5c7221 */ /* 0x000fe20000010000 */
[----:B------:R-:W-:Y:S07]  /*109d0*/  FFMA.FTZ R60, R137, UR4, -R54 ;  /* 0x00000004893c7c23 */ /* 0x000fee0008010836 */
[----:B------:R-:W-:Y:S01]  /*109e0*/  MUFU.EX2 R80, R80 ;  /* 0x0000005000507308 */ /* 0x000fe20000000800 */
[----:B------:R-:W-:Y:S01]  /*109f0*/  FADD.FTZ R93, R55, R93 ;  /* 0x0000005d375d7221 */ /* 0x000fe20000010000 */
[----:B------:R-:W-:Y:S01]  /*10a00*/  FFMA.FTZ R55, R126, UR4, -R52 ;  /* 0x000000047e377c23 */ /* 0x000fe20008010834 */
[--C-:B------:R-:W-:Y:S07]  /*10a10*/  FFMA.FTZ R141, R141, UR4, -R54.reuse ;  /* 0x000000048d8d7c23 */ /* 0x100fee0008010836 */
[----:B------:R-:W-:Y:S01]  /*10a20*/  MUFU.EX2 R82, R82 ;  /* 0x0000005200527308 */ /* 0x000fe20000000800 */
[----:B------:R-:W-:Y:S01]  /*10a30*/  FADD.FTZ R77, R77, R93 ;  /* 0x0000005d4d4d7221 */ /* 0x000fe20000010000 */
[----:B-1----:R-:W-:Y:S01]  /*10a40*/  F2FP.F16.F32.PACK_AB R26, R70, R73 ;  /* 0x00000049461a723e */ /* 0x002fe200000000ff */
[----:B------:R-:W-:Y:S07]  /*10a50*/  FFMA.FTZ R128, R128, UR4, -R54 ;  /* 0x0000000480807c23 */ /* 0x000fee0008010836 */
[----:B------:R-:W1:Y:S01]  /*10a60*/  MUFU.EX2 R83, R83 ;  /* 0x0000005300537308 */ /* 0x000e620000000800 */
[----:B------:R-:W-:Y:S01]  /*10a70*/  FADD.FTZ R69, R69, R77 ;  /* 0x0000004d45457221 */ /* 0x000fe20000010000 */
[----:B---3--:R-:W-:Y:S01]  /*10a80*/  F2FP.F16.F32.PACK_AB R27, R63, R71 ;  /* 0x000000473f1b723e */ /* 0x008fe200000000ff */
[C---:B------:R-:W-:Y:S07]  /*10a90*/  HMMA.16816.F32 R12, R28.reuse, R32, R12 ;  /* 0x000000201c0c723c */ /* 0x040fee000000180c */
[----:B------:R-:W3:Y:S01]  /*10aa0*/  MUFU.EX2 R85, R85 ;  /* 0x0000005500557308 */ /* 0x000ee20000000800 */
[----:B------:R-:W-:Y:S01]  /*10ab0*/  FADD.FTZ R69, R65, R69 ;  /* 0x0000004541457221 */ /* 0x000fe20000010000 */
[----:B------:R-:W-:Y:S08]  /*10ac0*/  FFMA.FTZ R65, R96, UR4, -R52 ;  /* 0x0000000460417c23 */ /* 0x000ff00008010834 */
[----:B------:R-:W-:Y:S01]  /*10ad0*/  MUFU.EX2 R81, R81 ;  /* 0x0000005100517308 */ /* 0x000fe20000000800 */
[----:B------:R-:W-:Y:S01]  /*10ae0*/  FFMA.FTZ R91, R91, UR4, -R54 ;  /* 0x000000045b5b7c23 */ /* 0x000fe20008010836 */
[----:B------:R-:W-:Y:S01]  /*10af0*/  FADD.FTZ R69, R62, R69 ;  /* 0x000000453e457221 */ /* 0x000fe20000010000 */
[----:B------:R-:W-:Y:S01]  /*10b00*/  HMMA.16816.F32 R16, R28, R34, R16 ;  /* 0x000000221c10723c */ /* 0x000fe20000001810 */
[----:B------:R-:W4:Y:S06]  /*10b10*/  LDSM.16.MT88.4 R28, [R40+0x800] ;  /* 0x00080000281c783b */ /* 0x000f2c0000004200 */
[----:B------:R-:W5:Y:S01]  /*10b20*/  MUFU.EX2 R75, R75 ;  /* 0x0000004b004b7308 */ /* 0x000f620000000800 */
[----:B------:R-:W-:Y:S01]  /*10b30*/  FADD.FTZ R79, R79, R69 ;  /* 0x000000454f4f7221 */ /* 0x000fe20000010000 */
[----:B------:R-:W-:Y:S01]  /*10b40*/  FADD.FTZ R92, R56, R92 ;  /* 0x0000005c385c7221 */ /* 0x000fe20000010000 */
[----:B------:R-:W-:Y:S07]  /*10b50*/  FFMA.FTZ R56, R132, UR4, -R54 ;  /* 0x0000000484387c23 */ /* 0x000fee0008010836 */
[----:B------:R-:W-:Y:S01]  /*10b60*/  MUFU.EX2 R67, R141 ;  /* 0x0000008d00437308 */ /* 0x000fe20000000800 */
[----:B------:R-:W-:Y:S01]  /*10b70*/  FADD.FTZ R79, R76, R79 ;  /* 0x0000004f4c4f7221 */ /* 0x000fe20000010000 */
[----:B------:R-:W-:Y:S01]  /*10b80*/  FADD.FTZ R57, R57, R92 ;  /* 0x0000005c39397221 */ /* 0x000fe20000010000 */
[----:B------:R-:W5:Y:S07]  /*10b90*/  LDSM.16.MT88.4 R32, [R101+0x3c00] ;  /* 0x003c00006520783b */ /* 0x000f6e0000004200 */
[----:B------:R-:W-:Y:S01]  /*10ba0*/  MUFU.EX2 R60, R60 ;  /* 0x0000003c003c7308 */ /* 0x000fe20000000800 */
[----:B------:R-:W-:Y:S01]  /*10bb0*/  FADD.FTZ R71, R71, R79 ;  /* 0x0000004f47477221 */ /* 0x000fe20000010000 */
[----:B------:R-:W-:Y:S01]  /*10bc0*/  FADD.FTZ R66, R66, R57 ;  /* 0x0000003942427221 */ /* 0x000fe20000010000 */
[----:B------:R-:W-:Y:S07]  /*10bd0*/  FFMA.FTZ R53, R53, UR4, -R54 ;  /* 0x0000000435357c23 */ /* 0x000fee0008010836 */
[----:B------:R-:W5:Y:S01]  /*10be0*/  MUFU.EX2 R59, R129 ;  /* 0x00000081003b7308 */ /* 0x000f620000000800 */
[----:B------:R-:W-:Y:S01]  /*10bf0*/  FADD.FTZ R71, R63, R71 ;  /* 0x000000473f477221 */ /* 0x000fe20000010000 */
[C---:B--2---:R-:W-:Y:S08]  /*10c00*/  HMMA.16816.F32 R4, R24.reuse, R36, R4 ;  /* 0x000000241804723c */ /* 0x044ff00000001804 */
[----:B------:R-:W2:Y:S01]  /*10c10*/  MUFU.EX2 R61, R61 ;  /* 0x0000003d003d7308 */ /* 0x000ea20000000800 */
[----:B------:R-:W-:Y:S09]  /*10c20*/  FFMA.FTZ R63, R44, UR4, -R52 ;  /* 0x000000042c3f7c23 */ /* 0x000ff20008010834 */
[----:B------:R-:W-:Y:S01]  /*10c30*/  MUFU.EX2 R58, R128 ;  /* 0x00000080003a7308 */ /* 0x000fe20000000800 */
[----:B-1----:R-:W-:Y:S01]  /*10c40*/  FADD.FTZ R71, R83, R71 ;  /* 0x0000004753477221 */ /* 0x002fe20000010000 */
[C---:B------:R-:W-:Y:S01]  /*10c50*/  HMMA.16816.F32 R8, R24.reuse, R38, R8 ;  /* 0x000000261808723c */ /* 0x040fe20000001808 */
[----:B------:R-:W1:Y:S07]  /*10c60*/  LDSM.16.MT88.4 R36, [R40+0xc00] ;  /* 0x000c00002824783b */ /* 0x000e6e0000004200 */
[----:B------:R-:W2:Y:S01]  /*10c70*/  MUFU.EX2 R56, R56 ;  /* 0x0000003800387308 */ /* 0x000ea20000000800 */
[----:B------:R-:W-:Y:S01]  /*10c80*/  FADD.FTZ R66, R68, R66 ;  /* 0x0000004244427221 */ /* 0x000fe20000010000 */
[--C-:B------:R-:W-:Y:S01]  /*10c90*/  FFMA.FTZ R68, R90, UR4, -R54.reuse ;  /* 0x000000045a447c23 */ /* 0x100fe20008010836 */
[----:B------:R-:W-:Y:S07]  /*10ca0*/  FFMA.FTZ R51, R51, UR4, -R54 ;  /* 0x0000000433337c23 */ /* 0x000fee0008010836 */
[----:B------:R-:W-:Y:S01]  /*10cb0*/  MUFU.EX2 R57, R125 ;  /* 0x0000007d00397308 */ /* 0x000fe20000000800 */
[----:B------:R-:W-:Y:S01]  /*10cc0*/  FADD.FTZ R72, R72, R66 ;  /* 0x0000004248487221 */ /* 0x000fe20000010000 */
[--C-:B------:R-:W-:Y:S01]  /*10cd0*/  FFMA.FTZ R66, R98, UR4, -R54.reuse ;  /* 0x0000000462427c23 */ /* 0x100fe20008010836 */
[----:B------:R-:W-:Y:S07]  /*10ce0*/  FFMA.FTZ R41, R41, UR4, -R54 ;  /* 0x0000000429297c23 */ /* 0x000fee0008010836 */
[----:B------:R-:W2:Y:S01]  /*10cf0*/  MUFU.EX2 R55, R55 ;  /* 0x0000003700377308 */ /* 0x000ea20000000800 */
[----:B------:R-:W-:Y:S09]  /*10d00*/  FADD.FTZ R72, R64, R72 ;  /* 0x0000004840487221 */ /* 0x000ff20000010000 */
[----:B------:R-:W-:Y:S01]  /*10d10*/  MUFU.EX2 R68, R68 ;  /* 0x0000004400447308 */ /* 0x000fe20000000800 */
[----:B------:R-:W-:Y:S01]  /*10d20*/  FADD.FTZ R78, R78, R72 ;  /* 0x000000484e4e7221 */ /* 0x000fe20000010000 */
[----:B------:R-:W-:Y:S01]  /*10d30*/  FFMA.FTZ R72, R97, UR4, -R54 ;  /* 0x0000000461487c23 */ /* 0x000fe20008010836 */
[C---:B----4-:R-:W-:Y:S07]  /*10d40*/  HMMA.16816.F32 R12, R24.reuse, R28, R12 ;  /* 0x0000001c180c723c */ /* 0x050fee000000180c */
[----:B------:R-:W-:Y:S01]  /*10d50*/  MUFU.EX2 R66, R66 ;  /* 0x0000004200427308 */ /* 0x000fe20000000800 */
[----:B------:R-:W-:Y:S02]  /*10d60*/  FADD.FTZ R69, R74, R78 ;  /* 0x0000004e4a457221 */ /* 0x000fe40000010000 */
[----:B------:R-:W-:Y:S07]  /*10d70*/  LDSM.16.MT88.4 R76, [R101+0x4c00] ;  /* 0x004c0000654c783b */ /* 0x000fee0000004200 */
[----:B------:R-:W4:Y:S01]  /*10d80*/  MUFU.EX2 R64, R99 ;  /* 0x0000006300407308 */ /* 0x000f220000000800 */
[----:B------:R-:W-:Y:S01]  /*10d90*/  FADD.FTZ R69, R73, R69 ;  /* 0x0000004549457221 */ /* 0x000fe20000010000 */
[----:B------:R-:W-:Y:S08]  /*10da0*/  HMMA.16816.F32 R16, R24, R30, R16 ;  /* 0x0000001e1810723c */ /* 0x000ff00000001810 */
[----:B------:R-:W4:Y:S01]  /*10db0*/  MUFU.EX2 R65, R65 ;  /* 0x0000004100417308 */ /* 0x000f220000000800 */
[----:B------:R-:W-:Y:S01]  /*10dc0*/  F2FP.F16.F32.PACK_AB R27, R84, R23 ;  /* 0x00000017541b723e */ /* 0x000fe200000000ff */
[----:B------:R-:W-:Y:S01]  /*10dd0*/  FADD.FTZ R70, R70, R69 ;  /* 0x0000004546467221 */ /* 0x000fe20000010000 */
[----:B------:R-:W4:Y:S01]  /*10de0*/  LDSM.16.MT88.4 R28, [R101+0x4000] ;  /* 0x00400000651c783b */ /* 0x000f220000004200 */
[----:B------:R-:W-:Y:S06]  /*10df0*/  F2FP.F16.F32.PACK_AB R24, R82, R80 ;  /* 0x000000505218723e */ /* 0x000fec00000000ff */
[----:B------:R-:W-:Y:S01]  /*10e00*/  MUFU.EX2 R62, R91 ;  /* 0x0000005b003e7308 */ /* 0x000fe20000000800 */
[C---:B---3--:R-:W-:Y:S01]  /*10e10*/  F2FP.F16.F32.PACK_AB R25, R85.reuse, R83 ;  /* 0x000000535519723e */ /* 0x048fe200000000ff */
[----:B------:R-:W-:Y:S01]  /*10e20*/  FADD.FTZ R85, R85, R71 ;  /* 0x0000004755557221 */ /* 0x000fe20000010000 */
[----:B-----5:R-:W-:Y:S07]  /*10e30*/  F2FP.F16.F32.PACK_AB R26, R75, R81 ;  /* 0x000000514b1a723e */ /* 0x020fee00000000ff */
[----:B------:R-:W3:Y:S01]  /*10e40*/  MUFU.EX2 R72, R72 ;  /* 0x0000004800487308 */ /* 0x000ee20000000800 */
[----:B------:R-:W-:Y:S01]  /*10e50*/  FFMA.FTZ R69, R50, UR4, -R52 ;  /* 0x0000000432457c23 */ /* 0x000fe20008010834 */
[----:B------:R-:W-:Y:S01]  /*10e60*/  FADD.FTZ R85, R23, R85 ;  /* 0x0000005517557221 */ /* 0x000fe20000010000 */
[----:B------:R-:W-:Y:S07]  /*10e70*/  FADD.FTZ R70, R80, R70 ;  /* 0x0000004650467221 */ /* 0x000fee0000010000 */
[----:B------:R-:W-:Y:S01]  /*10e80*/  MUFU.EX2 R74, R88 ;  /* 0x00000058004a7308 */ /* 0x000fe20000000800 */
[C---:B------:R-:W-:Y:S09]  /*10e90*/  HMMA.16816.F32 R4, R24.reuse, R32, R4 ;  /* 0x000000201804723c */ /* 0x040ff20000001804 */
[----:B------:R-:W5:Y:S01]  /*10ea0*/  MUFU.EX2 R73, R89 ;  /* 0x0000005900497308 */ /* 0x000f620000000800 */
[----:B------:R-:W-:Y:S01]  /*10eb0*/  FADD.FTZ R70, R82, R70 ;  /* 0x0000004652467221 */ /* 0x000fe20000010000 */
[----:B------:R-:W-:Y:S01]  /*10ec0*/  FADD.FTZ R84, R84, R85 ;  /* 0x0000005554547221 */ /* 0x000fe20000010000 */
[----:B------:R-:W-:Y:S07]  /*10ed0*/  MOV R85, R0 ;  /* 0x0000000000557202 */ /* 0x000fee0000000f00 */
[----:B------:R3:W-:Y:S01]  /*10ee0*/  MUFU.EX2 R50, R53 ;  /* 0x0000003500327308 */ /* 0x0007e20000000800 */
[----:B------:R-:W-:Y:S01]  /*10ef0*/  FADD.FTZ R81, R81, R70 ;  /* 0x0000004651517221 */ /* 0x000fe20000010000 */
[C---:B------:R-:W-:Y:S01]  /*10f00*/  HMMA.16816.F32 R8, R24.reuse, R34, R8 ;  /* 0x000000221808723c */ /* 0x040fe20000001808 */
[----:B------:R-:W5:Y:S07]  /*10f10*/  LDSM.16.MT88.4 R32, [R40+0x1000] ;  /* 0x001000002820783b */ /* 0x000f6e0000004200 */
[----:B------:R-:W5:Y:S01]  /*10f20*/  MUFU.EX2 R51, R51 ;  /* 0x0000003300337308 */ /* 0x000f620000000800 */
[----:B------:R-:W-:Y:S01]  /*10f30*/  FADD.FTZ R81, R75, R81 ;  /* 0x000000514b517221 */ /* 0x000fe20000010000 */
[----:B------:R-:W-:Y:S08]  /*10f40*/  FADD.FTZ R84, R59, R84 ;  /* 0x000000543b547221 */ /* 0x000ff00000010000 */
[----:B------:R-:W-:Y:S01]  /*10f50*/  MUFU.EX2 R49, R49 ;  /* 0x0000003100317308 */ /* 0x000fe20000000800 */
[C---:B-1----:R-:W-:Y:S03]  /*10f60*/  HMMA.16816.F32 R12, R24.reuse, R36, R12 ;  /* 0x00000024180c723c */ /* 0x042fe6000000180c */
[----:B--2---:R-:W-:Y:S01]  /*10f70*/  FADD.FTZ R84, R61, R84 ;  /* 0x000000543d547221 */ /* 0x004fe20000010000 */
[----:B---3--:R-:W-:Y:S05]  /*10f80*/  FFMA.FTZ R53, R48, UR4, -R54 ;  /* 0x0000000430357c23 */ /* 0x008fea0008010836 */
[----:B------:R-:W1:Y:S01]  /*10f90*/  MUFU.EX2 R48, R69 ;  /* 0x0000004500307308 */ /* 0x000e620000000800 */
[----:B------:R-:W-:Y:S01]  /*10fa0*/  HMMA.16816.F32 R16, R24, R38, R16 ;  /* 0x000000261810723c */ /* 0x000fe20000001810 */
[----:B------:R-:W2:Y:S02]  /*10fb0*/  LDSM.16.MT88.4 R36, [R101+0x4400] ;  /* 0x004400006524783b */ /* 0x000ea40000004200 */
[----:B------:R-:W-:Y:S01]  /*10fc0*/  F2FP.F16.F32.PACK_AB R24, R60, R67 ;  /* 0x000000433c18723e */ /* 0x000fe200000000ff */
[----:B------:R-:W-:Y:S01]  /*10fd0*/  FADD.FTZ R67, R67, R81 ;  /* 0x0000005143437221 */ /* 0x000fe20000010000 */
[----:B------:R-:W-:Y:S02]  /*10fe0*/  F2FP.F16.F32.PACK_AB R25, R61, R59 ;  /* 0x0000003b3d19723e */ /* 0x000fe400000000ff */
[----:B------:R-:W-:Y:S01]  /*10ff0*/  F2FP.F16.F32.PACK_AB R26, R56, R58 ;  /* 0x0000003a381a723e */ /* 0x000fe200000000ff */
[----:B------:R-:W-:Y:S01]  /*11000*/  FADD.FTZ R67, R60, R67 ;  /* 0x000000433c437221 */ /* 0x000fe20000010000 */
[----:B------:R-:W-:Y:S01]  /*11010*/  F2FP.F16.F32.PACK_AB R27, R55, R57 ;  /* 0x00000039371b723e */ /* 0x000fe200000000ff */
[----:B------:R-:W-:Y:S01]  /*11020*/  FADD.FTZ R57, R57, R84 ;  /* 0x0000005439397221 */ /* 0x000fe20000010000 */
[----:B------:R-:W-:Y:S01]  /*11030*/  MOV R84, R2 ;  /* 0x0000000200547202 */ /* 0x000fe20000000f00 */
[----:B------:R-:W-:Y:S02]  /*11040*/  FADD.FTZ R67, R58, R67 ;  /* 0x000000433a437221 */ /* 0x000fe40000010000 */
[----:B------:R-:W-:Y:S02]  /*11050*/  FADD.FTZ R57, R55, R57 ;  /* 0x0000003937397221 */ /* 0x000fe40000010000 */
[C---:B----4-:R-:W-:Y:S03]  /*11060*/  HMMA.16816.F32 R4, R24.reuse, R28, R4 ;  /* 0x0000001c1804723c */ /* 0x050fe60000001804 */
[----:B------:R-:W-:Y:S01]  /*11070*/  FADD.FTZ R67, R56, R67 ;  /* 0x0000004338437221 */ /* 0x000fe20000010000 */
[----:B------:R-:W-:Y:S03]  /*11080*/  FADD.FTZ R57, R64, R57 ;  /* 0x0000003940397221 */ /* 0x000fe60000010000 */
[----:B------:R-:W-:Y:S01]  /*11090*/  FADD.FTZ R67, R68, R67 ;  /* 0x0000004344437221 */ /* 0x000fe20000010000 */
[C---:B------:R-:W-:Y:S01]  /*110a0*/  HMMA.16816.F32 R8, R24.reuse, R30, R8 ;  /* 0x0000001e1808723c */ /* 0x040fe20000001808 */
[----:B------:R-:W3:Y:S07]  /*110b0*/  LDSM.16.MT88.4 R28, [R40+0x1400] ;  /* 0x00140000281c783b */ /* 0x000eee0000004200 */
[C---:B-----5:R-:W-:Y:S08]  /*110c0*/  HMMA.16816.F32 R12, R24.reuse, R32, R12 ;  /* 0x00000020180c723c */ /* 0x060ff0000000180c */
[----:B------:R-:W-:Y:S01]  /*110d0*/  HMMA.16816.F32 R16, R24, R34, R16 ;  /* 0x000000221810723c */ /* 0x000fe20000001810 */
[----:B------:R-:W4:Y:S02]  /*110e0*/  LDSM.16.MT88.4 R32, [R101+0x4800] ;  /* 0x004800006520783b */ /* 0x000f240000004200 */
[C---:B------:R-:W-:Y:S01]  /*110f0*/  F2FP.F16.F32.PACK_AB R24, R66.reuse, R68 ;  /* 0x000000444218723e */ /* 0x040fe200000000ff */
[----:B------:R-:W-:Y:S01]  /*11100*/  FADD.FTZ R66, R66, R67 ;  /* 0x0000004342427221 */ /* 0x000fe20000010000 */
[C---:B------:R-:W-:Y:S01]  /*11110*/  F2FP.F16.F32.PACK_AB R25, R65.reuse, R64 ;  /* 0x000000404119723e */ /* 0x040fe200000000ff */
[----:B------:R-:W-:Y:S01]  /*11120*/  FADD.FTZ R65, R65, R57 ;  /* 0x0000003941417221 */ /* 0x000fe20000010000 */
[----:B------:R-:W-:Y:S01]  /*11130*/  F2FP.F16.F32.PACK_AB R26, R72, R62 ;  /* 0x0000003e481a723e */ /* 0x000fe200000000ff */
[----:B------:R-:W-:Y:S01]  /*11140*/  FADD.FTZ R66, R62, R66 ;  /* 0x000000423e427221 */ /* 0x000fe20000010000 */
[C---:B------:R-:W-:Y:S01]  /*11150*/  F2FP.F16.F32.PACK_AB R27, R73.reuse, R74 ;  /* 0x0000004a491b723e */ /* 0x040fe200000000ff */
[----:B------:R-:W-:Y:S02]  /*11160*/  FADD.FTZ R65, R74, R65 ;  /* 0x000000414a417221 */ /* 0x000fe40000010000 */
[----:B------:R-:W-:Y:S02]  /*11170*/  FADD.FTZ R72, R72, R66 ;  /* 0x0000004248487221 */ /* 0x000fe40000010000 */
[----:B------:R-:W-:Y:S02]  /*11180*/  FADD.FTZ R65, R73, R65 ;  /* 0x0000004149417221 */ /* 0x000fe40000010000 */
[C---:B--2---:R-:W-:Y:S03]  /*11190*/  HMMA.16816.F32 R4, R24.reuse, R36, R4 ;  /* 0x000000241804723c */ /* 0x044fe60000001804 */
[----:B------:R-:W-:Y:S01]  /*111a0*/  FFMA.FTZ R37, R45, UR4, -R54 ;  /* 0x000000042d257c23 */ /* 0x000fe20008010836 */
[----:B------:R-:W-:Y:S01]  /*111b0*/  FFMA.FTZ R36, R46, UR4, -R52 ;  /* 0x000000042e247c23 */ /* 0x000fe20008010834 */
[----:B------:R2:W-:Y:S01]  /*111c0*/  MUFU.EX2 R45, R53 ;  /* 0x00000035002d7308 */ /* 0x0005e20000000800 */
[----:B------:R-:W-:Y:S02]  /*111d0*/  FADD.FTZ R72, R51, R72 ;  /* 0x0000004833487221 */ /* 0x000fe40000010000 */
[C---:B------:R-:W-:Y:S07]  /*111e0*/  HMMA.16816.F32 R8, R24.reuse, R38, R8 ;  /* 0x000000261808723c */ /* 0x040fee0000001808 */
[----:B------:R-:W5:Y:S10]  /*111f0*/  MUFU.EX2 R46, R37 ;  /* 0x00000025002e7308 */ /* 0x000f740000000800 */
[----:B------:R1:W-:Y:S01]  /*11200*/  MUFU.EX2 R44, R36 ;  /* 0x00000024002c7308 */ /* 0x0003e20000000800 */
[C---:B---3--:R-:W-:Y:S03]  /*11210*/  HMMA.16816.F32 R12, R24.reuse, R28, R12 ;  /* 0x0000001c180c723c */ /* 0x048fe6000000180c */
[--C-:B--2---:R-:W-:Y:S01]  /*11220*/  FFMA.FTZ R53, R43, UR4, -R54.reuse ;  /* 0x000000042b357c23 */ /* 0x104fe20008010836 */
[--C-:B------:R-:W-:Y:S05]  /*11230*/  FFMA.FTZ R29, R47, UR4, -R54.reuse ;  /* 0x000000042f1d7c23 */ /* 0x100fea0008010836 */
[----:B------:R-:W2:Y:S01]  /*11240*/  MUFU.EX2 R43, R63 ;  /* 0x0000003f002b7308 */ /* 0x000ea20000000800 */
[----:B------:R-:W-:Y:S01]  /*11250*/  FFMA.FTZ R54, R42, UR4, -R54 ;  /* 0x000000042a367c23 */ /* 0x000fe20008010836 */
[----:B------:R-:W-:Y:S08]  /*11260*/  HMMA.16816.F32 R16, R24, R30, R16 ;  /* 0x0000001e1810723c */ /* 0x000ff00000001810 */
[----:B------:R-:W-:Y:S01]  /*11270*/  MUFU.EX2 R31, R22 ;  /* 0x00000016001f7308 */ /* 0x000fe20000000800 */
[----:B-1----:R-:W1:Y:S01]  /*11280*/  LDSM.16.MT88.4 R36, [R40+0x1800] ;  /* 0x001800002824783b */ /* 0x002e620000004200 */
[--C-:B------:R-:W-:Y:S01]  /*11290*/  FFMA.FTZ R30, R21, UR4, -R52.reuse ;  /* 0x00000004151e7c23 */ /* 0x100fe20008010834 */
[----:B------:R-:W-:Y:S01]  /*112a0*/  FFMA.FTZ R52, R3, UR4, -R52 ;  /* 0x0000000403347c23 */ /* 0x000fe20008010834 */
[----:B------:R-:W-:Y:S06]  /*112b0*/  F2FP.F16.F32.PACK_AB R24, R50, R51 ;  /* 0x000000333218723e */ /* 0x000fec00000000ff */
[----:B------:R3:W-:Y:S01]  /*112c0*/  MUFU.EX2 R3, R20 ;  /* 0x0000001400037308 */ /* 0x0007e20000000800 */
[----:B------:R-:W-:Y:S01]  /*112d0*/  F2FP.F16.F32.PACK_AB R25, R48, R49 ;  /* 0x000000313019723e */ /* 0x000fe200000000ff */
[----:B------:R-:W-:Y:S01]  /*112e0*/  FADD.FTZ R49, R49, R65 ;  /* 0x0000004131317221 */ /* 0x000fe20000010000 */
[----:B-----5:R-:W-:Y:S07]  /*112f0*/  F2FP.F16.F32.PACK_AB R26, R46, R45 ;  /* 0x0000002d2e1a723e */ /* 0x020fee00000000ff */
[----:B------:R-:W5:Y:S01]  /*11300*/  MUFU.EX2 R28, R53 ;  /* 0x00000035001c7308 */ /* 0x000f620000000800 */
[----:B--2---:R-:W-:Y:S01]  /*11310*/  F2FP.F16.F32.PACK_AB R27, R43, R44 ;  /* 0x0000002c2b1b723e */ /* 0x004fe200000000ff */
[----:B------:R-:W-:Y:S01]  /*11320*/  FADD.FTZ R50, R50, R72 ;  /* 0x0000004832327221 */ /* 0x000fe20000010000 */
[----:B------:R-:W-:Y:S07]  /*11330*/  FADD.FTZ R49, R48, R49 ;  /* 0x0000003130317221 */ /* 0x000fee0000010000 */
[----:B------:R-:W2:Y:S01]  /*11340*/  MUFU.EX2 R29, R29 ;  /* 0x0000001d001d7308 */ /* 0x000ea20000000800 */
[----:B------:R-:W-:Y:S01]  /*11350*/  FADD.FTZ R50, R45, R50 ;  /* 0x000000322d327221 */ /* 0x000fe20000010000 */
[----:B------:R-:W-:Y:S01]  /*11360*/  FADD.FTZ R44, R44, R49 ;  /* 0x000000312c2c7221 */ /* 0x000fe20000010000 */
[C---:B----4-:R-:W-:Y:S07]  /*11370*/  HMMA.16816.F32 R4, R24.reuse, R32, R4 ;  /* 0x000000201804723c */ /* 0x050fee0000001804 */
[----:B------:R-:W4:Y:S01]  /*11380*/  MUFU.EX2 R30, R30 ;  /* 0x0000001e001e7308 */ /* 0x000f220000000800 */
[----:B---3--:R-:W3:Y:S01]  /*11390*/  LDSM.16.MT88.4 R20, [R40+0x1c00] ;  /* 0x001c00002814783b */ /* 0x008ee20000004200 */
[----:B------:R-:W-:Y:S01]  /*113a0*/  FADD.FTZ R46, R46, R50 ;  /* 0x000000322e2e7221 */ /* 0x000fe20000010000 */
[----:B------:R-:W-:Y:S07]  /*113b0*/  FADD.FTZ R44, R43, R44 ;  /* 0x0000002c2b2c7221 */ /* 0x000fee0000010000 */
[----:B------:R-:W1:Y:S01]  /*113c0*/  MUFU.EX2 R32, R41 ;  /* 0x0000002900207308 */ /* 0x000e620000000800 */
[----:B-----5:R-:W-:Y:S01]  /*113d0*/  FADD.FTZ R46, R28, R46 ;  /* 0x0000002e1c2e7221 */ /* 0x020fe20000010000 */
[C---:B------:R-:W-:Y:S08]  /*113e0*/  HMMA.16816.F32 R8, R24.reuse, R34, R8 ;  /* 0x000000221808723c */ /* 0x040ff00000001808 */
[----:B------:R-:W5:Y:S01]  /*113f0*/  MUFU.EX2 R54, R54 ;  /* 0x0000003600367308 */ /* 0x000f620000000800 */
[C---:B--2---:R-:W-:Y:S01]  /*11400*/  F2FP.F16.F32.PACK_AB R68, R29.reuse, R28 ;  /* 0x0000001c1d44723e */ /* 0x044fe200000000ff */
[----:B------:R-:W-:Y:S08]  /*11410*/  FADD.FTZ R29, R29, R46 ;  /* 0x0000002e1d1d7221 */ /* 0x000ff00000010000 */
[----:B------:R-:W2:Y:S01]  /*11420*/  MUFU.EX2 R52, R52 ;  /* 0x0000003400347308 */ /* 0x000ea20000000800 */
[----:B----4-:R-:W-:Y:S01]  /*11430*/  F2FP.F16.F32.PACK_AB R69, R30, R31 ;  /* 0x0000001f1e45723e */ /* 0x010fe200000000ff */
[----:B------:R-:W-:Y:S01]  /*11440*/  FADD.FTZ R31, R31, R44 ;  /* 0x0000002c1f1f7221 */ /* 0x000fe20000010000 */
[----:B-1----:R-:W-:Y:S03]  /*11450*/  FADD.FTZ R29, R32, R29 ;  /* 0x0000001d201d7221 */ /* 0x002fe60000010000 */
[----:B------:R-:W-:Y:S01]  /*11460*/  FADD.FTZ R31, R30, R31 ;  /* 0x0000001f1e1f7221 */ /* 0x000fe20000010000 */
[----:B-----5:R-:W-:Y:S01]  /*11470*/  F2FP.F16.F32.PACK_AB R70, R54, R32 ;  /* 0x000000203646723e */ /* 0x020fe200000000ff */
[C---:B------:R-:W-:Y:S03]  /*11480*/  HMMA.16816.F32 R12, R24.reuse, R36, R12 ;  /* 0x00000024180c723c */ /* 0x040fe6000000180c */
[----:B--2---:R-:W-:Y:S01]  /*11490*/  F2FP.F16.F32.PACK_AB R71, R52, R3 ;  /* 0x000000033447723e */ /* 0x004fe200000000ff */
[----:B------:R-:W-:Y:S01]  /*114a0*/  FADD.FTZ R31, R3, R31 ;  /* 0x0000001f031f7221 */ /* 0x000fe20000010000 */
[----:B------:R-:W-:Y:S03]  /*114b0*/  FADD.FTZ R122, R54, R29 ;  /* 0x0000001d367a7221 */ /* 0x000fe60000010000 */
[----:B------:R-:W-:Y:S03]  /*114c0*/  HMMA.16816.F32 R16, R24, R38, R16 ;  /* 0x000000261810723c */ /* 0x000fe60000001810 */
[----:B------:R-:W-:Y:S05]  /*114d0*/  FADD.FTZ R121, R52, R31 ;  /* 0x0000001f34797221 */ /* 0x000fea0000010000 */
[C---:B------:R-:W-:Y:S08]  /*114e0*/  HMMA.16816.F32 R80, R68.reuse, R76, R4 ;  /* 0x0000004c4450723c */ /* 0x040ff00000001804 */
[C---:B------:R-:W-:Y:S08]  /*114f0*/  HMMA.16816.F32 R76, R68.reuse, R78, R8 ;  /* 0x0000004e444c723c */ /* 0x040ff00000001808 */
[C---:B---3--:R-:W-:Y:S08]  /*11500*/  HMMA.16816.F32 R72, R68.reuse, R20, R12 ;  /* 0x000000144448723c */ /* 0x048ff0000000180c */
[----:B------:R-:W-:Y:S01]  /*11510*/  HMMA.16816.F32 R68, R68, R22, R16 ;  /* 0x000000164444723c */ /* 0x000fe20000001810 */
[----:B------:R-:W-:Y:S08]  /*11520*/  @!UPT UIADD3 URZ, UPT, UPT, URZ, URZ, URZ ;  /* 0x000000fffffff290 */ /* 0x000ff0000fffe0ff */
[----:B------:R-:W-:Y:S11]  /*11530*/  @P0 BRA `(.L_x_3474) ;  /* 0xffffffcc00c80947 */ /* 0x000ff6000383ffff */
.L_x_3470:
[----:B------:R-:W1:Y:S01]  /*11540*/  SHFL.BFLY PT, R6, R122, 0x2, 0x1f ;  /* 0x0c401f007a067f89 */ /* 0x000e6200000e0000 */
[----:B------:R-:W2:Y:S01]  /*11550*/  LDC.U8 R9, c[0x0][0x548] ;  /* 0x00015200ff097b82 */ /* 0x000ea20000000000 */
[----:B------:R-:W-:Y:S01]  /*11560*/  ISETP.NE.AND P2, PT, R103, -0x1, PT ;  /* 0xffffffff6700780c */ /* 0x000fe20003f45270 */
[----:B------:R-:W-:Y:S01]  /*11570*/  BSSY.RECONVERGENT B0, `(.L_x_3475) ;  /* 0x0000068000007945 */ /* 0x000fe20003800200 */
[----:B------:R-:W3:Y:S01]  /*11580*/  SHFL.BFLY PT, R3, R121, 0x2, 0x1f ;  /* 0x0c401f0079037f89 */ /* 0x000ee200000e0000 */
[----:B------:R-:W-:Y:S02]  /*11590*/  SHF.L.U32 R5, R100, 0x1, RZ ;  /* 0x0000000164057819 */ /* 0x000fe400000006ff */
[--C-:B------:R-:W-:Y:S01]  /*115a0*/  LOP3.LUT R10, R113, 0xc0, R112.reuse, 0xf8, !PT ;  /* 0x000000c0710a7812 */ /* 0x100fe200078ef870 */
[----:B------:R-:W4:Y:S01]  /*115b0*/  S2R R7, SR_CTAID.Y ;  /* 0x0000000000077919 */ /* 0x000f220000002600 */
[----:B------:R-:W-:Y:S01]  /*115c0*/  LOP3.LUT R5, R102, 0x6, R5, 0xf8, !PT ;  /* 0x0000000666057812 */ /* 0x000fe200078ef805 */
[----:B------:R-:W5:Y:S01]  /*115d0*/  LDC R14, c[0x0][0x434] ;  /* 0x00010d00ff0e7b82 */ /* 0x000f620000000800 */
[----:B------:R-:W-:Y:S01]  /*115e0*/  LOP3.LUT R13, R86, 0x20, RZ, 0xc0, !PT ;  /* 0x00000020560d7812 */ /* 0x000fe200078ec0ff */
[----:B------:R-:W5:Y:S01]  /*115f0*/  S2R R11, SR_CTAID.Z ;  /* 0x00000000000b7919 */ /* 0x000f620000002700 */
[----:B------:R-:W-:-:S02]  /*11600*/  LOP3.LUT R112, R5, 0x20, R112, 0xf8, !PT ;  /* 0x0000002005707812 */ /* 0x000fc400078ef870 */
[----:B------:R-:W-:Y:S02]  /*11610*/  LOP3.LUT R86, R86, 0x40, RZ, 0xc0, !PT ;  /* 0x0000004056567812 */ /* 0x000fe400078ec0ff */
[----:B------:R-:W-:Y:S01]  /*11620*/  LOP3.LUT R10, R112, R10, RZ, 0xfc, !PT ;  /* 0x0000000a700a7212 */ /* 0x000fe200078efcff */
[----:B------:R-:W4:Y:S01]  /*11630*/  S2UR UR8, SR_CTAID.X ;  /* 0x00000000000879c3 */ /* 0x000f220000002500 */
[----:B------:R-:W-:Y:S02]  /*11640*/  LOP3.LUT P5, RZ, R100, 0x3, RZ, 0xc0, !PT ;  /* 0x0000000364ff7812 */ /* 0x000fe400078ac0ff */
[----:B------:R-:W-:Y:S01]  /*11650*/  LEA R10, R10, UR5, 0x1 ;  /* 0x000000050a0a7c11 */ /* 0x000fe2000f8e08ff */
[----:B-1----:R-:W-:Y:S01]  /*11660*/  FADD.FTZ R6, R6, R122 ;  /* 0x0000007a06067221 */ /* 0x002fe20000010000 */
[----:B--2---:R-:W-:Y:S02]  /*11670*/  ISETP.NE.AND P3, PT, R9, RZ, PT ;  /* 0x000000ff0900720c */ /* 0x004fe40003f65270 */
[C---:B------:R-:W-:Y:S01]  /*11680*/  IADD3 R86, PT, PT, R10.reuse, -R86, RZ ;  /* 0x800000560a567210 */ /* 0x040fe20007ffe0ff */
[----:B---3--:R-:W-:Y:S01]  /*11690*/  FADD.FTZ R121, R3, R121 ;  /* 0x0000007903797221 */ /* 0x008fe20000010000 */
[----:B------:R-:W1:Y:S01]  /*116a0*/  SHFL.BFLY PT, R4, R6, 0x1, 0x1f ;  /* 0x0c201f0006047f89 */ /* 0x000e6200000e0000 */
[----:B------:R-:W-:-:S02]  /*116b0*/  IADD3 R18, PT, PT, R10, -R13, RZ ;  /* 0x8000000d0a127210 */ /* 0x000fc40007ffe0ff */
[----:B------:R-:W-:Y:S01]  /*116c0*/  ISETP.NE.OR P4, PT, R103, -0x1, !P3 ;  /* 0xffffffff6700780c */ /* 0x000fe20005f85670 */
[----:B------:R-:W2:Y:S01]  /*116d0*/  SHFL.BFLY PT, R3, R121, 0x1, 0x1f ;  /* 0x0c201f0079037f89 */ /* 0x000ea200000e0000 */
[----:B------:R-:W-:-:S04]  /*116e0*/  IADD3 R13, PT, PT, -R13, R86, RZ ;  /* 0x000000560d0d7210 */ /* 0x000fc80007ffe1ff */
[----:B------:R-:W5:Y:S01]  /*116f0*/  @!P3 LDC R12, c[0x0][0x3e0] ;  /* 0x0000f800ff0cbb82 */ /* 0x000f620000000800 */
[----:B----4-:R-:W-:Y:S01]  /*11700*/  USHF.L.U32 UR8, UR8, 0x6, URZ ;  /* 0x0000000608087899 */ /* 0x010fe200080006ff */
[----:B-1----:R-:W-:-:S04]  /*11710*/  FADD.FTZ R6, R6, R4 ;  /* 0x0000000406067221 */ /* 0x002fc80000010000 */
[----:B------:R-:W1:Y:S01]  /*11720*/  MUFU.RCP R4, R6 ;  /* 0x0000000600047308 */ /* 0x000e620000001000 */
[----:B--2---:R-:W-:Y:S01]  /*11730*/  FADD.FTZ R3, R121, R3 ;  /* 0x0000000379037221 */ /* 0x004fe20000010000 */
[----:B------:R-:W-:-:S04]  /*11740*/  FSETP.NE.FTZ.AND P1, PT, R6, RZ, PT ;  /* 0x000000ff0600720b */ /* 0x000fc80003f35000 */
[----:B------:R-:W-:Y:S02]  /*11750*/  FSETP.NE.FTZ.AND P0, PT, R3, RZ, PT ;  /* 0x000000ff0300720b */ /* 0x000fe40003f15000 */
[----:B------:R-:W2:Y:S07]  /*11760*/  MUFU.RCP R8, R3 ;  /* 0x0000000300087308 */ /* 0x000eae0000001000 */
        /* <DEDUP_REMOVED lines=15> */
[----:B------:R-:W-:Y:S01]  /*11860*/  F2FP.F16.F32.PACK_AB R76, R77, R76 ;  /* 0x0000004c4d4c723e */ /* 0x000fe200000000ff */
        /* <DEDUP_REMOVED lines=11> */
[----:B------:R-:W-:Y:S01]  /*11920*/  F2FP.F16.F32.PACK_AB R78, R79, R78 ;  /* 0x0000004e4f4e723e */ /* 0x000fe200000000ff */
[----:B----4-:R-:W-:Y:S01]  /*11930*/  @P1 FMUL.FTZ R6, R6, 0.69314718246459960938 ;  /* 0x3f31721806061820 */ /* 0x010fe20000410000 */
[----:B------:R-:W-:Y:S01]  /*11940*/  F2FP.F16.F32.PACK_AB R72, R73, R72 ;  /* 0x000000484948723e */ /* 0x000fe200000000ff */
[----:B------:R4:W-:Y:S01]  /*11950*/  STS [R10+0x200], R82 ;  /* 0x000200520a007388 */ /* 0x0009e20000000800 */
[----:B------:R-:W-:Y:S01]  /*11960*/  F2FP.F16.F32.PACK_AB R74, R75, R74 ;  /* 0x0000004a4b4a723e */ /* 0x000fe200000000ff */
[----:B--2---:R-:W-:Y:S01]  /*11970*/  @P0 FMUL.FTZ R3, R3, 0.69314718246459960938 ;  /* 0x3f31721803030820 */ /* 0x004fe20000410000 */
[----:B------:R-:W-:Y:S01]  /*11980*/  F2FP.F16.F32.PACK_AB R68, R69, R68 ;  /* 0x000000444544723e */ /* 0x000fe200000000ff */
[----:B------:R-:W-:Y:S01]  /*11990*/  STS [R18+0x10], R76 ;  /* 0x0000104c12007388 */ /* 0x000fe20000000800 */
[----:B------:R-:W-:Y:S01]  /*119a0*/  F2FP.F16.F32.PACK_AB R70, R71, R70 ;  /* 0x000000464746723e */ /* 0x000fe200000000ff */
[----:B-1----:R-:W-:-:S02]  /*119b0*/  @!P2 IMAD.WIDE.U32 R16, R7, R4, RZ ;  /* 0x000000040710a225 */ /* 0x002fc400078e00ff */
[----:B------:R-:W1:Y:S01]  /*119c0*/  @P0 LDC R4, c[0x0][0x458] ;  /* 0x00011600ff040b82 */ /* 0x000e620000000800 */
[----:B------:R5:W-:Y:S01]  /*119d0*/  STS [R18+0x210], R78 ;  /* 0x0002104e12007388 */ /* 0x000be20000000800 */
[----:B------:R-:W-:-:S03]  /*119e0*/  @!P2 IMAD R5, R7, R5, R17 ;  /* 0x000000050705a224 */ /* 0x000fc600078e0211 */
[----:B------:R2:W-:Y:S04]  /*119f0*/  STS [R86+0x20], R72 ;  /* 0x0000204856007388 */ /* 0x0005e80000000800 */
[----:B------:R2:W-:Y:S04]  /*11a00*/  STS [R86+0x220], R74 ;  /* 0x0002204a56007388 */ /* 0x0005e80000000800 */
[----:B------:R2:W-:Y:S01]  /*11a10*/  STS [R13+0x30], R68 ;  /* 0x000030440d007388 */ /* 0x0005e20000000800 */
[----:B----4-:R-:W4:Y:S03]  /*11a20*/  @P3 LDC R10, c[0x0][0x454] ;  /* 0x00011500ff0a3b82 */ /* 0x010f260000000800 */
[----:B------:R2:W-:Y:S01]  /*11a30*/  STS [R13+0x230], R70 ;  /* 0x000230460d007388 */ /* 0x0005e20000000800 */
[----:B-----5:R-:W-:-:S04]  /*11a40*/  @P2 IMAD.WIDE.U32 R18, R103, R8, RZ ;  /* 0x0000000867122225 */ /* 0x020fc800078e00ff */
[----:B------:R-:W-:Y:S01]  /*11a50*/  @P2 IMAD R5, R103, R9, R19 ;  /* 0x0000000967052224 */ /* 0x000fe200078e0213 */
[----:B------:R-:W-:Y:S01]  /*11a60*/  MOV R9, 0x7f800000 ;  /* 0x7f80000000097802 */ /* 0x000fe20000000f00 */
[C---:B------:R-:W-:Y:S01]  /*11a70*/  @!P3 IMAD R8, R7.reuse, R12, R11 ;  /* 0x0000000c0708b224 */ /* 0x040fe200078e020b */
[----:B------:R-:W-:Y:S01]  /*11a80*/  MOV R12, 0x7f800000 ;  /* 0x7f800000000c7802 */ /* 0x000fe20000000f00 */
[----:B------:R-:W-:Y:S02]  /*11a90*/  @!P4 IMAD R103, R7, R14, RZ ;  /* 0x0000000e0767c224 */ /* 0x000fe400078e02ff */
[----:B-1----:R-:W-:Y:S01]  /*11aa0*/  @P0 FFMA.FTZ R9, R0, R4, R3 ;  /* 0x0000000400090223 */ /* 0x002fe20000010003 */
[----:B------:R-:W-:Y:S02]  /*11ab0*/  @!P3 IMAD R8, R8, R14, RZ ;  /* 0x0000000e0808b224 */ /* 0x000fe400078e02ff */
[----:B---3--:R-:W-:Y:S01]  /*11ac0*/  @P1 FFMA.FTZ R12, R2, R15, R6 ;  /* 0x0000000f020c1223 */ /* 0x008fe20000010006 */
[----:B------:R-:W-:Y:S01]  /*11ad0*/  SHF.R.U32.HI R0, RZ, 0x2, R100 ;  /* 0x00000002ff007819 */ /* 0x000fe20000011664 */
[----:B----4-:R-:W-:Y:S01]  /*11ae0*/  @P3 IMAD R8, R11, R10, R103 ;  /* 0x0000000a0b083224 */ /* 0x010fe200078e0267 */
[----:B------:R-:W-:Y:S06]  /*11af0*/  BAR.SYNC.DEFER_BLOCKING 0x0 ;  /* 0x0000000000007b1d */ /* 0x000fec0000010000 */
[----:B--2---:R-:W-:Y:S05]  /*11b00*/  @P5 BRA `(.L_x_3476) ;  /* 0x0000000000385947 */ /* 0x004fea0003800000 */
[----:B------:R-:W1:Y:S01]  /*11b10*/  LDCU.64 UR4, c[0x0][0x420] ;  /* 0x00008400ff0477ac */ /* 0x000e620008000a00 */
[----:B------:R-:W-:Y:S01]  /*11b20*/  LOP3.LUT R2, R87, 0x30, RZ, 0xc0, !PT ;  /* 0x0000003057027812 */ /* 0x000fe200078ec0ff */
[----:B------:R-:W-:Y:S02]  /*11b30*/  VIADD R8, R8, UR8 ;  /* 0x0000000808087c36 */ /* 0x000fe40008000000 */
[----:B------:R-:W-:Y:S01]  /*11b40*/  VIADD R3, R104, -UR8 ;  /* 0x8000000868037c36 */ /* 0x000fe20008000000 */
        /* <DEDUP_REMOVED lines=10> */
.L_x_3476:
[----:B------:R-:W-:Y:S05]  /*11bf0*/  BSYNC.RECONVERGENT B0 ;  /* 0x0000000000007941 */ /* 0x000fea0003800200 */
.L_x_3475:
        /* <DEDUP_REMOVED lines=8> */
[----:B------:R-:W2:Y:S01]  /*11c80*/  LDCU.64 UR4, c[0x0][0x410] ;  /* 0x00008200ff0477ac */ /* 0x000ea20008000a00 */
[----:B------:R-:W4:Y:S02]  /*11c90*/  LDS.128 R112, [R114+0x800] ;  /* 0x0008000072707984 */ /* 0x000f240000000c00 */
        /* <DEDUP_REMOVED lines=14> */
[----:B------:R-:W-:-:S05]  /*11d80*/  @!P0 LEA.HI.X R7, R16, R7, R5, 0x1, P2 ;  /* 0x0000000710078211 */ /* 0x000fca00010f0c05 */
[----:B---3--:R1:W-:Y:S01]  /*11d90*/  @!P0 STG.E.128 desc[UR6][R6.64], R12 ;  /* 0x0000000c06008986 */ /* 0x0083e2000c101d06 */
        /* <DEDUP_REMOVED lines=13> */
.L_x_3477:
        /* <DEDUP_REMOVED lines=9> */
.L_x_4919:


//--------------------- .text._ZN5flash24flash_fwd_splitkv_kernelI23Flash_fwd_kernel_traitsILi32ELi64ELi128ELi4ELb0ELb0EN7cutlass6half_tE19Flash_kernel_traitsILi32ELi64ELi128ELi4ES3_EELb1ELb0ELb0ELb0ELb0ELb0ELb1ELb0EEEvNS_16Flash_fwd_paramsE --------------------------
	.section	.text._ZN5flash24flash_fwd_splitkv_kernelI23Flash_fwd_kernel_traitsILi32ELi64ELi128ELi4ELb0ELb0EN7cutlass6half_tE19Flash_kernel_traitsILi32ELi64ELi128ELi4ES3_EELb1ELb0ELb0ELb0ELb0ELb0ELb1ELb0EEEvNS_16Flash_fwd_paramsE,"ax",@progbits
	.align	128
        .global         _ZN5flash24flash_fwd_splitkv_kernelI23Flash_fwd_kernel_traitsILi32ELi64ELi128ELi4ELb0ELb0EN7cutlass6half_tE19Flash_kernel_traitsILi32ELi64ELi128ELi4ES3_EELb1ELb0ELb0ELb0ELb0ELb0ELb1ELb0EEEvNS_16Flash_fwd_paramsE
        .type           _ZN5flash24flash_fwd_splitkv_kernelI23Flash_fwd_kernel_traitsILi32ELi64ELi128ELi4ELb0ELb0EN7cutlass6half_tE19Flash_kernel_traitsILi32ELi64ELi128ELi4ES3_EELb1ELb0ELb0ELb0ELb0ELb0ELb1ELb0EEEvNS_16Flash_fwd_paramsE,@function
        .size           _ZN5flash24flash_fwd_splitkv_kernelI23Flash_fwd_kernel_traitsILi32ELi64ELi128ELi4ELb0ELb0EN7cutlass6half_tE19Flash_kernel_traitsILi32ELi64ELi128ELi4ES3_EELb1ELb0ELb0ELb0ELb0ELb0ELb1ELb0EEEvNS_16Flash_fwd_paramsE,(.L_x_4920 - _ZN5flash24flash_fwd_splitkv_kernelI23Flash_fwd_kernel_traitsILi32ELi64ELi128ELi4ELb0ELb0EN7cutlass6half_tE19Flash_kernel_traitsILi32ELi64ELi128ELi4ES3_EELb1ELb0ELb0ELb0ELb0ELb0ELb1ELb0EEEvNS_16Flash_fwd_paramsE)
        .other          _ZN5flash24flash_fwd_splitkv_kernelI23Flash_fwd_kernel_traitsILi32ELi64ELi128ELi4ELb0ELb0EN7cutlass6half_tE19Flash_kernel_traitsILi32ELi64ELi128ELi4ES3_EELb1ELb0ELb0ELb0ELb0ELb0ELb1ELb0EEEvNS_16Flash_fwd_paramsE,@"STO_CUDA_ENTRY STV_DEFAULT"
_ZN5flash24flash_fwd_splitkv_kernelI23Flash_fwd_kernel_traitsILi32ELi64ELi128ELi4ELb0ELb0EN7cutlass6half_tE19Flash_kernel_traitsILi32ELi64ELi128ELi4ES3_EELb1ELb0ELb0ELb0ELb0ELb0ELb1ELb0EEEvNS_16Flash_fwd_paramsE:
.text._ZN5flash24flash_fwd_splitkv_kernelI23Flash_fwd_kernel_traitsILi32ELi64ELi128ELi4ELb0ELb0EN7cutlass6half_tE19Flash_kernel_traitsILi32ELi64ELi128ELi4ES3_EELb1ELb0ELb0ELb0ELb0ELb0ELb1ELb0EEEvNS_16Flash_fwd_paramsE:
[----:B------:R-:W-:Y:S08]  /*0000*/  LDC R1, c[0x0][0x37c] ;  /* 0x0000df00ff017b82 */ /* 0x000ff00000000800 */
[----:B------:R-:W1:Y:S01]  /*0010*/  LDC R7, c[0x0][0x3e0] ;  /* 0x0000f800ff077b82 */ /* 0x000e620000000800 */
[----:B------:R-:W2:Y:S01]  /*0020*/  S2R R10, SR_CTAID.Z ;  /* 0x00000000000a7919 */ /* 0x000ea20000002700 */
[----:B------:R-:W3:Y:S01]  /*0030*/  LDCU.64 UR14, c[0x0][0x358] ;  /* 0x00006b00ff0e77ac */ /* 0x000ee20008000a00 */
[----:B------:R-:W-:Y:S01]  /*0040*/  IMAD.MOV.U32 R13, RZ, RZ, -0x1 ;  /* 0xffffffffff0d7424 */ /* 0x000fe200078e00ff */
[----:B------:R-:W4:Y:S01]  /*0050*/  LDCU.64 UR4, c[0x0][0x470] ;  /* 0x00008e00ff0477ac */ /* 0x000f220008000a00 */
[----:B-1----:R-:W1:Y:S01]  /*0060*/  I2F.U32.RP R4, R7 ;  /* 0x0000000700047306 */ /* 0x002e620000209000 */
[----:B------:R-:W3:Y:S01]  /*0070*/  LDCU.U8 UR6, c[0x0][0x532] ;  /* 0x0000a640ff0677ac */ /* 0x000ee20008000000 */
[----:B------:R-:W-:-:S06]  /*0080*/  ISETP.NE.U32.AND P1, PT, R7, RZ, PT ;  /* 0x000000ff0700720c */ /* 0x000fcc0003f25070 */
        /* <DEDUP_REMOVED lines=21> */
[----:B---3--:R-:W-:-:S08]  /*01e0*/  ISETP.NE.AND P5, PT, RZ, UR6, PT ;  /* 0x00000006ff007c0c */ /* 0x008fd0000bfa5270 */
[----:B------:R-:W-:Y:S01]  /*01f0*/  @P2 VIADD R149, R149, 0x1 ;  /* 0x0000000195952836 */ /* 0x000fe20000000000 */
[----:B------:R-:W-:-:S05]  /*0200*/  @!P1 LOP3.LUT R149, RZ, R7, RZ, 0x33, !PT ;  /* 0x00000007ff959212 */ /* 0x000fca00078e33ff */
[C---:B------:R-:W-:Y:S02]  /*0210*/  IMAD.SHL.U32 R11, R149.reuse, 0x4, RZ ;  /* 0x00000004950b7824 */ /* 0x040fe400078e00ff */
[----:B--2---:R-:W-:Y:S01]  /*0220*/  IMAD.WIDE.U32 R4, R149, 0x4, R4 ;  /* 0x0000000495047825 */ /* 0x004fe200078e0004 */
[----:B-1----:R-:W-:-:S04]  /*0230*/  ISETP.EQ.U32.AND P6, PT, R2, RZ, PT ;  /* 0x000000ff0200720c */ /* 0x002fc80003fc2070 */
[----:B------:R-:W5:Y:S01]  /*0240*/  @P0 LDG.E R13, desc[UR14][R4.64] ;  /* 0x0000000e040d0981 */ /* 0x000f62000c1e1900 */
[----:B------:R-:W-:-:S03]  /*0250*/  ISETP.EQ.OR.EX P6, PT, R3, RZ, !P5, P6 ;  /* 0x000000ff0300720c */ /* 0x000fc60006fc2760 */
[----:B------:R1:W5:Y:S01]  /*0260*/  @P4 LDG.E R0, desc[UR14][R4.64+0x4] ;  /* 0x0000040e04004981 */ /* 0x000362000c1e1900 */
[----:B------:R-:W-:Y:S02]  /*0270*/  SHF.R.U32.HI R6, RZ, 0x1e, R149 ;  /* 0x0000001eff067819 */ /* 0x000fe40000011695 */
[----:B------:R-:W-:Y:S02]  /*0280*/  IADD3 R8, P1, PT, R11, R2, RZ ;  /* 0x000000020b087210 */ /* 0x000fe40007f3e0ff */
[----:B------:R-:W-:Y:S02]  /*0290*/  ISETP.NE.U32.AND P2, PT, R2, RZ, PT ;  /* 0x000000ff0200720c */ /* 0x000fe40003f45070 */
[----:B----4-:R-:W-:Y:S01]  /*02a0*/  ISETP.NE.U32.AND P3, PT, RZ, UR4, PT ;  /* 0x00000004ff007c0c */ /* 0x010fe2000bf65070 */
[----:B------:R-:W-:Y:S01]  /*02b0*/  IMAD.X R9, R6, 0x1, R3, P1 ;  /* 0x0000000106097824 */ /* 0x000fe200008e0603 */
[----:B------:R-:W-:Y:S02]  /*02c0*/  ISETP.NE.AND.EX P2, PT, R3, RZ, PT, P2 ;  /* 0x000000ff0300720c */ /* 0x000fe40003f45320 */
[----:B------:R-:W-:-:S11]  /*02d0*/  ISETP.NE.AND.EX P3, PT, RZ, UR5, PT, P3 ;  /* 0x00000005ff007c0c */ /* 0x000fd6000bf65330 */
[----:B------:R-:W2:Y:S02]  /*02e0*/  @!P2 LDC R17, c[0x0][0x438] ;  /* 0x00010e00ff11ab82 */ /* 0x000ea40000000800 */
[----:B------:R-:W-:Y:S01]  /*02f0*/  @P3 IADD3 R2, P0, PT, R11, UR4, RZ ;  /* 0x000000040b023c10 */ /* 0x000fe2000ff1e0ff */
[----:B-1----:R-:W-:-:S03]  /*0300*/  IMAD.MOV.U32 R5, RZ, RZ, -0x1 ;  /* 0xffffffffff057424 */ /* 0x002fc600078e00ff */
[----:B------:R-:W-:-:S03]  /*0310*/  @P3 IADD3.X R3, PT, PT, R6, UR5, RZ, P0, !PT ;  /* 0x0000000506033c10 */ /* 0x000fc600087fe4ff */
[----:B------:R1:W5:Y:S01]  /*0320*/  @!P6 LDG.E R5, desc[UR14][R8.64] ;  /* 0x0000000e0805e981 */ /* 0x000362000c1e1900 */
[----:B------:R-:W-:Y:S05]  /*0330*/  @!P2 BRA `(.L_x_3478) ;  /* 0x00000000000ca947 */ /* 0x000fea0003800000 */
[----:B------:R-:W2:Y:S02]  /*0340*/  @P5 LDG.E R4, desc[UR14][R8.64+0x4] ;  /* 0x0000040e08045981 */ /* 0x000ea4000c1e1900 */
[----:B--2--5:R-:W-:-:S06]  /*0350*/  @P5 IADD3 R17, PT, PT, R4, -R5, RZ ;  /* 0x8000000504115210 */ /* 0x024fcc0007ffe0ff */
[----:B------:R3:W5:Y:S02]  /*0360*/  @!P5 LDG.E R17, desc[UR14][R8.64] ;  /* 0x0000000e0811d981 */ /* 0x000764000c1e1900 */
.L_x_3478:
        /* <DEDUP_REMOVED lines=15> */
[----:B------:R-:W3:Y:S07]  /*0460*/  S2R R86, SR_TID.X ;  /* 0x0000000000567919 */ /* 0x000eee0000002100 */
[----:B------:R-:W4:Y:S08]  /*0470*/  LDC R2, c[0x0][0x438] ;  /* 0x00010e00ff027b82 */ /* 0x000f300000000800 */
[----:B------:R-:W5:Y:S01]  /*0480*/  LDC R105, c[0x0][0x508] ;  /* 0x00014200ff697b82 */ /* 0x000f620000000800 */
        /* <DEDUP_REMOVED lines=23> */
[----:B------:R-:W3:Y:S03]  /*0600*/  S2R R12, SR_CTAID.Y ;  /* 0x00000000000c7919 */ /* 0x000ee60000002600 */
[----:B------:R-:W-:Y:S02]  /*0610*/  ISETP.GT.U32.AND P2, PT, R16, R19, PT ;  /* 0x000000131000720c */ /* 0x000fe40003f44070 */
[----:B-1----:R-:W-:Y:S01]  /*0620*/  @!P0 ISETP.NE.U32.AND P3, PT, R2, RZ, PT ;  /* 0x000000ff0200820c */ /* 0x002fe20003f65070 */
[----:B------:R-:W-:-:S10]  /*0630*/  @P0 IMAD.IADD R2, R23, 0x1, -R4 ;  /* 0x0000000117020824 */ /* 0x000fd400078e0a04 */
[----:B------:R-:W-:Y:S01]  /*0640*/  @!P2 IMAD.IADD R19, R19, 0x1, -R16 ;  /* 0x000000011313a824 */ /* 0x000fe200078e0a10 */
[----:B------:R-:W-:Y:S01]  /*0650*/  @!P0 ISETP.NE.AND.EX P3, PT, R3, RZ, PT, P3 ;  /* 0x000000ff0300820c */ /* 0x000fe20003f65330 */
[----:B------:R-:W-:Y:S01]  /*0660*/  @!P2 VIADD R15, R15, 0x1 ;  /* 0x000000010f0fa836 */ /* 0x000fe20000000000 */
[----:B------:R-:W-:Y:S02]  /*0670*/  ISETP.NE.AND P2, PT, R14, RZ, PT ;  /* 0x000000ff0e00720c */ /* 0x000fe40003f45270 */
[----:B------:R-:W-:Y:S01]  /*0680*/  ISETP.GE.U32.AND P4, PT, R19, R16, PT ;  /* 0x000000101300720c */ /* 0x000fe20003f86070 */
[----:B------:R-:W-:Y:S01]  /*0690*/  VIADD R16, R8, 0x1 ;  /* 0x0000000108107836 */ /* 0x000fe20000000000 */
[----:B----4-:R-:W-:-:S03]  /*06a0*/  @!P0 SEL R18, R18, RZ, P3 ;  /* 0x000000ff12128207 */ /* 0x010fc60001800000 */
[----:B------:R-:W-:Y:S01]  /*06b0*/  IMAD R16, R16, 0x40, -R9 ;  /* 0x0000004010107824 */ /* 0x000fe200078e0a09 */
[----:B--2---:R-:W-:-:S05]  /*06c0*/  @!P0 IADD3 R2, PT, PT, R18, R17, -R4 ;  /* 0x0000001112028210 */ /* 0x004fca0007ffe804 */
[----:B------:R-:W-:Y:S02]  /*06d0*/  VIADD R17, R2, 0x7f ;  /* 0x0000007f02117836 */ /* 0x000fe40000000000 */
[----:B------:R-:W-:-:S03]  /*06e0*/  @P4 VIADD R15, R15, 0x1 ;  /* 0x000000010f0f4836 */ /* 0x000fc60000000000 */
[----:B-----5:R-:W-:Y:S01]  /*06f0*/  IADD3 R3, PT, PT, R17, R105, R16 ;  /* 0x0000006911037210 */ /* 0x020fe20007ffe010 */
[----:B------:R-:W-:Y:S01]  /*0700*/  @!P1 IMAD.MOV R15, RZ, RZ, -R15 ;  /* 0x000000ffff0f9224 */ /* 0x000fe200078e0a0f */
[----:B------:R-:W-:Y:S02]  /*0710*/  SHF.R.S32.HI R16, RZ, 0x1f, R17 ;  /* 0x0000001fff107819 */ /* 0x000fe40000011411 */
[----:B------:R-:W-:Y:S02]  /*0720*/  @!P2 LOP3.LUT R15, RZ, R14, RZ, 0x33, !PT ;  /* 0x0000000eff0fa212 */ /* 0x000fe400078e33ff */
[----:B------:R-:W-:Y:S02]  /*0730*/  SHF.R.S32.HI R14, RZ, 0x1f, R3 ;  /* 0x0000001fff0e7819 */ /* 0x000fe40000011403 */
[----:B------:R-:W-:Y:S01]  /*0740*/  LEA.HI R16, R16, R17, RZ, 0x7 ;  /* 0x0000001110107211 */ /* 0x000fe200078f38ff */
[----:B---3--:R-:W-:Y:S01]  /*0750*/  IMAD R140, R15, R12, RZ ;  /* 0x0000000c0f8c7224 */ /* 0x008fe200078e02ff */
[----:B------:R-:W-:-:S02]  /*0760*/  LEA.HI R14, R14, R3, RZ, 0x7 ;  /* 0x000000030e0e7211 */ /* 0x000fc400078f38ff */
[----:B------:R-:W-:Y:S02]  /*0770*/  SHF.R.S32.HI R16, RZ, 0x7, R16 ;  /* 0x00000007ff107819 */ /* 0x000fe40000011410 */
[----:B------:R-:W-:Y:S01]  /*0780*/  SHF.R.S32.HI R3, RZ, 0x7, R14 ;  /* 0x00000007ff037819 */ /* 0x000fe2000001140e */
[----:B------:R-:W-:Y:S01]  /*0790*/  IMAD.MOV R14, RZ, RZ, -R149 ;  /* 0x000000ffff0e7224 */ /* 0x000fe200078e0a95 */
[----:B------:R-:W-:-:S03]  /*07a0*/  VIADDMNMX R16, R140, R15, R16, PT ;  /* 0x0000000f8c107246 */ /* 0x000fc60003800110 */
[----:B------:R-:W-:Y:S01]  /*07b0*/  IMAD R10, R7, R14, R10 ;  /* 0x0000000e070a7224 */ /* 0x000fe200078e020a */
[----:B------:R-:W-:-:S04]  /*07c0*/  VIMNMX R3, PT, PT, R16, R3, PT ;  /* 0x0000000310037248 */ /* 0x000fc80003fe0100 */
[----:B------:R-:W-:-:S13]  /*07d0*/  ISETP.GE.AND P0, PT, R140, R3, PT ;  /* 0x000000038c00720c */ /* 0x000fda0003f06270 */
[----:B------:R-:W-:Y:S05]  /*07e0*/  @!P0 BRA `(.L_x_3479) ;  /* 0x0000000000c48947 */ /* 0x000fea0003800000 */
[----:B------:R-:W1:Y:S01]  /*07f0*/  LDC.64 R2, c[0x0][0x430] ;  /* 0x00010c00ff027b82 */ /* 0x000e620000000a00 */
[----:B------:R-:W2:Y:S01]  /*0800*/  LDCU UR5, c[0x0][0x44c] ;  /* 0x00008980ff0577ac */ /* 0x000ea20008000800 */
[----:B------:R-:W-:Y:S01]  /*0810*/  IMAD.SHL.U32 R5, R86, 0x4, RZ ;  /* 0x0000000456057824 */ /* 0x000fe200078e00ff */
[----:B------:R-:W-:Y:S01]  /*0820*/  SHF.R.U32.HI R86, RZ, 0x3, R86 ;  /* 0x00000003ff567819 */ /* 0x000fe20000011656 */
[----:B------:R-:W-:Y:S01]  /*0830*/  IMAD.IADD R9, R9, 0x1, -R0 ;  /* 0x0000000109097824 */ /* 0x000fe200078e0a00 */
[----:B------:R-:W3:Y:S03]  /*0840*/  LDCU UR4, c[0x0][0x440] ;  /* 0x00008800ff0477ac */ /* 0x000ee60008000800 */
[----:B------:R-:W-:Y:S01]  /*0850*/  VIADD R4, R86, 0x10 ;  /* 0x0000001056047836 */ /* 0x000fe20000000000 */
[----:B------:R-:W4:Y:S01]  /*0860*/  LDCU.64 UR6, c[0x0][0x3f8] ;  /* 0x00007f00ff0677ac */ /* 0x000f220008000a00 */
[----:B-1----:R-:W-:-:S04]  /*0870*/  IMAD R2, R12, R2, R149 ;  /* 0x000000020c027224 */ /* 0x002fc800078e0295 */
        /* <DEDUP_REMOVED lines=40> */
.L_x_3479:
        /* <DEDUP_REMOVED lines=9> */
.L_x_3480:
        /* <DEDUP_REMOVED lines=99> */
.L_x_3481:
        /* <DEDUP_REMOVED lines=9> */
[----:B-1----:R-:W-:-:S04]  /*1250*/  IMAD.WIDE.U32 R14, R4, R84, RZ ;  /* 0x00000054040e7225 */ /* 0x002fc800078e00ff */
[----:B------:R-:W-:-:S05]  /*1260*/  IMAD R11, R4, R85, R11 ;  /* 0x00000055040b7224 */ /* 0x000fca00078e020b */
[----:B------:R-:W-:-:S03]  /*1270*/  IADD3 R15, PT, PT, R15, R11, RZ ;  /* 0x0000000b0f0f7210 */ /* 0x000fc60007ffe0ff */
[----:B------:R-:W-:-:S05]  /*1280*/  IMAD.WIDE.U32 R18, R7, UR4, R14 ;  /* 0x0000000407127c25 */ /* 0x000fca000f8e000e */
[----:B------:R-:W-:Y:S01]  /*1290*/  IADD3 R19, PT, PT, R19, R6, RZ ;  /* 0x0000000613137210 */ /* 0x000fe20007ffe0ff */
[----:B------:R-:W-:Y:S05]  /*12a0*/  BRA `(.L_x_3484) ;  /* 0x0000000000187947 */ /* 0x000fea0003800000 */
.L_x_3483:
[----:B------:R-:W2:Y:S01]  /*12b0*/  LDC.64 R84, c[0x0][0x3b8] ;  /* 0x0000ee00ff547b82 */ /* 0x000ea20000000a00 */
[----:B-1----:R-:W-:-:S05]  /*12c0*/  IADD3 R14, PT, PT, R4, R5, RZ ;  /* 0x00000005040e7210 */ /* 0x002fca0007ffe0ff */
[C---:B--2---:R-:W-:Y:S02]  /*12d0*/  IMAD R19, R14.reuse, R85, RZ ;  /* 0x000000550e137224 */ /* 0x044fe400078e02ff */
[----:B------:R-:W-:-:S05]  /*12e0*/  IMAD.WIDE.U32 R14, R14, R84, RZ ;  /* 0x000000540e0e7225 */ /* 0x000fca00078e00ff */
[----:B------:R-:W-:Y:S02]  /*12f0*/  IADD3 R19, PT, PT, R15, R19, RZ ;  /* 0x000000130f137210 */ /* 0x000fe40007ffe0ff */
[----:B------:R-:W-:Y:S02]  /*1300*/  MOV R18, R14 ;  /* 0x0000000e00127202 */ /* 0x000fe40000000f00 */
.L_x_3484:
        /* <DEDUP_REMOVED lines=14> */
.L_x_3485:
[----:B------:R-:W1:Y:S01]  /*13f0*/  LDC.64 R100, c[0x0][0x3c0] ;  /* 0x0000f000ff647b82 */ /* 0x000e620000000a00 */
[----:B------:R-:W-:-:S05]  /*1400*/  IADD3 R4, PT, PT, R4, R5, RZ ;  /* 0x0000000504047210 */ /* 0x000fca0007ffe0ff */
[C---:B-1----:R-:W-:Y:S02]  /*1410*/  IMAD R21, R4.reuse, R101, RZ ;  /* 0x0000006504157224 */ /* 0x042fe400078e02ff */
[----:B------:R-:W-:-:S05]  /*1420*/  IMAD.WIDE.U32 R4, R4, R100, RZ ;  /* 0x0000006404047225 */ /* 0x000fca00078e00ff */
[----:B------:R-:W-:Y:S02]  /*1430*/  IADD3 R21, PT, PT, R5, R21, RZ ;  /* 0x0000001505157210 */ /* 0x000fe40007ffe0ff */
[----:B------:R-:W-:-:S07]  /*1440*/  MOV R20, R4 ;  /* 0x0000000400147202 */ /* 0x000fce0000000f00 */
.L_x_3486:
[----:B------:R-:W1:Y:S01]  /*1450*/  LDC R11, c[0x0][0x3e8] ;  /* 0x0000fa00ff0b7b82 */ /* 0x000e620000000800 */
[----:B------:R-:W-:Y:S02]  /*1460*/  LEA R12, R3, 0xffffff80, 0x7 ;  /* 0xffffff80030c7811 */ /* 0x000fe400078e38ff */
[----:B------:R-:W-:-:S03]  /*1470*/  CS2R R150, SRZ ;  /* 0x0000000000967805 */ /* 0x000fc6000001ff00 */
[----:B------:R-:W-:-:S04]  /*1480*/  IMAD.WIDE.U32 R18, R12, R84, R18 ;  /* 0x000000540c127225 */ /* 0x000fc800078e0012 */
[----:B------:R-:W-:Y:S01]  /*1490*/  IMAD.WIDE.U32 R20, R12, R100, R20 ;  /* 0x000000640c147225 */ /* 0x000fe200078e0014 */
[----:B-1----:R-:W-:-:S04]  /*14a0*/  IABS R4, R11 ;  /* 0x0000000b00047213 */ /* 0x002fc80000000000 */
        /* <DEDUP_REMOVED lines=10> */
[----:B------:R-:W-:Y:S01]  /*1550*/  IMAD.HI.U32 R16, R15, R6, RZ ;  /* 0x000000060f107227 */ /* 0x000fe200078e00ff */
[----:B------:R-:W-:-:S04]  /*1560*/  SHF.R.S32.HI R15, RZ, 0x1f, R12 ;  /* 0x0000001fff0f7819 */ /* 0x000fc8000001140c */
[----:B------:R-:W-:Y:S01]  /*1570*/  IADD3 R5, PT, PT, -R16, RZ, RZ ;  /* 0x000000ff10057210 */ /* 0x000fe20007ffe1ff */
[C---:B------:R-:W-:Y:S02]  /*1580*/  IMAD R14, R15.reuse, R100, RZ ;  /* 0x000000640f0e7224 */ /* 0x040fe400078e02ff */
[----:B------:R-:W-:Y:S02]  /*1590*/  IMAD R15, R15, R84, RZ ;  /* 0x000000540f0f7224 */ /* 0x000fe400078e02ff */
[----:B------:R-:W-:Y:S02]  /*15a0*/  IMAD R5, R4, R5, R6 ;  /* 0x0000000504057224 */ /* 0x000fe400078e0206 */
[----:B------:R-:W1:Y:S01]  /*15b0*/  LDC.64 R6, c[0x0][0x3d8] ;  /* 0x0000f600ff067b82 */ /* 0x000e620000000a00 */
[----:B------:R-:W-:Y:S02]  /*15c0*/  IMAD R15, R12, R85, R15 ;  /* 0x000000550c0f7224 */ /* 0x000fe400078e020f */
[----:B------:R-:W-:Y:S01]  /*15d0*/  ISETP.GT.U32.AND P0, PT, R4, R5, PT ;  /* 0x000000050400720c */ /* 0x000fe20003f04070 */
[----:B------:R-:W-:-:S02]  /*15e0*/  IMAD R17, R12, R101, R14 ;  /* 0x000000650c117224 */ /* 0x000fc400078e020e */
[----:B------:R-:W-:-:S03]  /*15f0*/  IADD3 R19, PT, PT, R19, R15, RZ ;  /* 0x0000000f13137210 */ /* 0x000fc60007ffe0ff */
[----:B------:R-:W-:-:S07]  /*1600*/  IADD3 R21, PT, PT, R21, R17, RZ ;  /* 0x0000001115157210 */ /* 0x000fce0007ffe0ff */
        /* <DEDUP_REMOVED lines=20> */
.L_x_3482:
[----:B------:R-:W-:Y:S01]  /*1750*/  ISETP.NE.AND P0, PT, R13, -0x1, PT ;  /* 0xffffffff0d00780c */ /* 0x000fe20003f05270 */
[----:B------:R-:W1:Y:S01]  /*1760*/  LDCU.64 UR4, c[0x0][0x3c8] ;  /* 0x00007900ff0477ac */ /* 0x000e620008000a00 */
[C---:B------:R-:W-:Y:S01]  /*1770*/  IMAD.SHL.U32 R147, R86.reuse, 0x8, RZ ;  /* 0x0000000856937824 */ /* 0x040fe200078e00ff */
[----:B------:R-:W2:Y:S01]  /*1780*/  S2UR UR12, SR_CgaCtaId ;  /* 0x00000000000c79c3 */ /* 0x000ea20000008800 */
[----:B------:R-:W-:Y:S01]  /*1790*/  LOP3.LUT R146, R86, 0x18, RZ, 0xc0, !PT ;  /* 0x0000001856927812 */ /* 0x000fe200078ec0ff */
[----:B------:R-:W3:Y:S01]  /*17a0*/  LDCU.64 UR10, c[0x0][0x388] ;  /* 0x00007100ff0a77ac */ /* 0x000ee20008000a00 */
[----:B------:R-:W-:Y:S01]  /*17b0*/  IADD3 R139, PT, PT, -R0, R9, RZ ;  /* 0x00000009008b7210 */ /* 0x000fe20007ffe1ff */
[----:B------:R-:W-:Y:S01]  /*17c0*/  BSSY.RECONVERGENT B0, `(.L_x_3487) ;  /* 0x000003c000007945 */ /* 0x000fe20003800200 */
[C---:B------:R-:W-:Y:S01]  /*17d0*/  LOP3.LUT R103, R147.reuse, 0x18, RZ, 0xc0, !PT ;  /* 0x0000001893677812 */ /* 0x040fe200078ec0ff */
[----:B------:R-:W4:Y:S01]  /*17e0*/  LDCU.64 UR6, c[0x0][0x390] ;  /* 0x00007200ff0677ac */ /* 0x000f220008000a00 */
[----:B------:R-:W-:-:S02]  /*17f0*/  LOP3.LUT R87, R147, 0xd8, RZ, 0xc0, !PT ;  /* 0x000000d893577812 */ /* 0x000fc400078ec0ff */
[----:B------:R-:W-:Y:S01]  /*1800*/  IADD3 R16, P1, PT, R103, R16, RZ ;  /* 0x0000001067107210 */ /* 0x000fe20007f3e0ff */
[----:B------:R-:W5:Y:S01]  /*1810*/  @!P0 LDC.64 R6, c[0x0][0x398] ;  /* 0x0000e600ff068b82 */ /* 0x000f620000000a00 */
[----:B------:R-:W-:-:S03]  /*1820*/  LOP3.LUT R87, R87, R146, RZ, 0x3c, !PT ;  /* 0x0000009257577212 */ /* 0x000fc600078e3cff */
[----:B------:R-:W-:-:S04]  /*1830*/  IMAD.X R17, RZ, RZ, R12, P1 ;  /* 0x000000ffff117224 */ /* 0x000fc800008e060c */
[----:B------:R-:W1:Y:S01]  /*1840*/  @P0 LDC.64 R4, c[0x0][0x3b0] ;  /* 0x0000ec00ff040b82 */ /* 0x000e620000000a00 */
[----:B-----5:R-:W-:-:S04]  /*1850*/  @!P0 IMAD.WIDE.U32 R20, R149, R6, RZ ;  /* 0x0000000695148225 */ /* 0x020fc800078e00ff */
[----:B------:R-:W-:Y:S02]  /*1860*/  @!P0 IMAD.MOV.U32 R6, RZ, RZ, R20 ;  /* 0x000000ffff068224 */ /* 0x000fe400078e0014 */
[----:B------:R-:W-:Y:S02]  /*1870*/  @!P0 IMAD R7, R149, R7, R21 ;  /* 0x0000000795078224 */ /* 0x000fe400078e0215 */
[----:B-1----:R-:W-:Y:S01]  /*1880*/  @P0 IMAD.WIDE.U32 R18, R13, R4, RZ ;  /* 0x000000040d120225 */ /* 0x002fe200078e00ff */
[----:B------:R-:W-:-:S03]  /*1890*/  LOP3.LUT R4, R147, 0x1f20, RZ, 0xc0, !PT ;  /* 0x00001f2093047812 */ /* 0x000fc600078ec0ff */
[----:B------:R-:W-:Y:S01]  /*18a0*/  @P0 IMAD.MOV.U32 R6, RZ, RZ, R18 ;  /* 0x000000ffff060224 */ /* 0x000fe200078e0012 */
[----:B------:R-:W-:Y:S01]  /*18b0*/  LOP3.LUT R87, R4, R87, RZ, 0xfc, !PT ;  /* 0x0000005704577212 */ /* 0x000fe200078efcff */
[----:B------:R-:W-:Y:S01]  /*18c0*/  @P0 IMAD R7, R13, R5, R19 ;  /* 0x000000050d070224 */ /* 0x000fe200078e0213 */
[----:B------:R-:W-:Y:S02]  /*18d0*/  SHF.R.S32.HI R13, RZ, 0x1f, R10 ;  /* 0x0000001fff0d7819 */ /* 0x000fe4000001140a */
[----:B------:R-:W-:-:S03]  /*18e0*/  IADD3 R6, P0, PT, R103, R6, RZ ;  /* 0x0000000667067210 */ /* 0x000fc60007f1e0ff */
[----:B------:R-:W-:Y:S01]  /*18f0*/  IMAD R13, R13, UR4, RZ ;  /* 0x000000040d0d7c24 */ /* 0x000fe2000f8e02ff */
[----:B------:R-:W-:Y:S02]  /*1900*/  IADD3.X R7, PT, PT, RZ, R7, RZ, P0, !PT ;  /* 0x00000007ff077210 */ /* 0x000fe400007fe4ff */
[----:B------:R-:W-:Y:S01]  /*1910*/  IADD3 R4, P0, PT, R103, R14, RZ ;  /* 0x0000000e67047210 */ /* 0x000fe20007f1e0ff */
[C---:B------:R-:W-:Y:S01]  /*1920*/  IMAD R13, R10.reuse, UR5, R13 ;  /* 0x000000050a0d7c24 */ /* 0x040fe2000f8e020d */
[----:B------:R-:W-:Y:S01]  /*1930*/  UMOV UR5, 0x400 ;  /* 0x0000040000057882 */ /* 0x000fe20000000000 */
[----:B------:R-:W-:Y:S01]  /*1940*/  IMAD.WIDE.U32 R6, R10, UR4, R6 ;  /* 0x000000040a067c25 */ /* 0x000fe2000f8e0006 */
[----:B------:R-:W-:Y:S01]  /*1950*/  SHF.R.U32.HI R10, RZ, 0x2, R86 ;  /* 0x00000002ff0a7819 */ /* 0x000fe20000011656 */
[----:B--2---:R-:W-:Y:S02]  /*1960*/  ULEA UR5, UR12, UR5, 0x18 ;  /* 0x000000050c057291 */ /* 0x004fe4000f8ec0ff */
[----:B------:R-:W-:Y:S01]  /*1970*/  IMAD.X R5, RZ, RZ, R11, P0 ;  /* 0x000000ffff057224 */ /* 0x000fe200000e060b */
[C---:B------:R-:W-:Y:S01]  /*1980*/  ISETP.GE.AND P2, PT, R10.reuse, R139, PT ;  /* 0x0000008b0a00720c */ /* 0x040fe20003f46270 */
[----:B------:R-:W-:Y:S01]  /*1990*/  IMAD.WIDE.U32 R16, R10, R84, R16 ;  /* 0x000000540a107225 */ /* 0x000fe200078e0010 */
[----:B------:R-:W-:-:S02]  /*19a0*/  IADD3 R13, PT, PT, R7, R13, RZ ;  /* 0x0000000d070d7210 */ /* 0x000fc40007ffe0ff */
[----:B------:R-:W-:Y:S01]  /*19b0*/  LEA R87, R87, UR5, 0x1 ;  /* 0x0000000557577c11 */ /* 0x000fe2000f8e08ff */
[----:B------:R-:W-:Y:S01]  /*19c0*/  IMAD.WIDE.U32 R4, R10, R100, R4 ;  /* 0x000000640a047225 */ /* 0x000fe200078e0004 */
[----:B---3--:R-:W-:-:S03]  /*19d0*/  LEA R142, P1, R16, UR10, 0x1 ;  /* 0x0000000a108e7c11 */ /* 0x008fc6000f8208ff */
[----:B------:R-:W-:Y:S01]  /*19e0*/  IMAD R141, R10, R85, R17 ;  /* 0x000000550a8d7224 */ /* 0x000fe200078e0211 */
[----:B----4-:R-:W-:Y:S01]  /*19f0*/  LEA R144, P0, R4, UR6, 0x1 ;  /* 0x0000000604907c11 */ /* 0x010fe2000f8008ff */
[----:B------:R-:W-:Y:S02]  /*1a00*/  IMAD R145, R10, R101, R5 ;  /* 0x000000650a917224 */ /* 0x000fe400078e0205 */
[----:B------:R-:W-:Y:S01]  /*1a10*/  IMAD.MOV.U32 R11, RZ, RZ, RZ ;  /* 0x000000ffff0b7224 */ /* 0x000fe200078e00ff */
[----:B------:R-:W-:Y:S02]  /*1a20*/  LEA.HI.X R141, R16, UR11, R141, 0x1, P1 ;  /* 0x0000000b108d7c11 */ /* 0x000fe400088f0c8d */
[----:B------:R-:W-:Y:S01]  /*1a30*/  LEA.HI.X R145, R4, UR7, R145, 0x1, P0 ;  /* 0x0000000704917c11 */ /* 0x000fe200080f0c91 */
[----:B------:R-:W-:Y:S01]  /*1a40*/  IMAD.WIDE.U32 R14, R8, 0x40, R10 ;  /* 0x00000040080e7825 */ /* 0x000fe200078e000a */
        /* <DEDUP_REMOVED lines=18> */
.L_x_3489:
[----:B------:R2:W-:Y:S02]  /*1b70*/  STS.128 [R87], RZ ;  /* 0x000000ff57007388 */ /* 0x0005e40000000c00 */
.L_x_3488:
[----:B------:R-:W-:Y:S05]  /*1b80*/  BSYNC.RECONVERGENT B0 ;  /* 0x0000000000007941 */ /* 0x000fea0003800200 */
.L_x_3487:
        /* <DEDUP_REMOVED lines=26> */
.L_x_3491:
[----:B------:R-:W-:Y:S05]  /*1d30*/  BSYNC.RECONVERGENT B0 ;  /* 0x0000000000007941 */ /* 0x000fea0003800200 */
.L_x_3490:
[----:B------:R-:W-:Y:S01]  /*1d40*/  BSSY.RECONVERGENT B0, `(.L_x_3492) ;  /* 0x000000e000007945 */ /* 0x000fe20003800200 */
[C---:B----4-:R-:W-:Y:S02]  /*1d50*/  SHF.L.U64.HI R6, R84.reuse, 0x5, R85 ;  /* 0x0000000554067819 */ /* 0x050fe40000010255 */
[----:B------:R-:W-:Y:S01]  /*1d60*/  SHF.L.U32 R15, R84, 0x5, RZ ;  /* 0x00000005540f7819 */ /* 0x000fe200000006ff */
        /* <DEDUP_REMOVED lines=10> */
.L_x_3494:
[----:B------:R4:W-:Y:S02]  /*1e10*/  STS.128 [R87+0x1000], RZ ;  /* 0x001000ff57007388 */ /* 0x0009e40000000c00 */
.L_x_3493:
[----:B------:R-:W-:Y:S05]  /*1e20*/  BSYNC.RECONVERGENT B0 ;  /* 0x0000000000007941 */ /* 0x000fea0003800200 */
.L_x_3492:
[----:B------:R-:W-:Y:S01]  /*1e30*/  ISETP.GE.AND P3, PT, R5, R4, PT ;  /* 0x000000040500720c */ /* 0x000fe20003f66270 */
[C---:B------:R-:W-:Y:S01]  /*1e40*/  VIADD R13, R10.reuse, 0x40 ;  /* 0x000000400a0d7836 */ /* 0x040fe20000000000 */
[----:B------:R-:W-:Y:S01]  /*1e50*/  LEA R14, P0, R15, R142, 0x1 ;  /* 0x0000008e0f0e7211 */ /* 0x000fe200078008ff */
        /* <DEDUP_REMOVED lines=14> */
.L_x_3496:
[----:B------:R-:W-:Y:S05]  /*1f40*/  BSYNC.RECONVERGENT B0 ;  /* 0x0000000000007941 */ /* 0x000fea0003800200 */
.L_x_3495:
        /* <DEDUP_REMOVED lines=12> */
.L_x_3498:
[----:B------:R-:W-:Y:S05]  /*2010*/  BSYNC.RECONVERGENT B0 ;  /* 0x0000000000007941 */ /* 0x000fea0003800200 */
.L_x_3497:
        /* <DEDUP_REMOVED lines=12> */
.L_x_3500:
[----:B------:R-:W-:Y:S05]  /*20e0*/  BSYNC.RECONVERGENT B0 ;  /* 0x0000000000007941 */ /* 0x000fea0003800200 */
.L_x_3499:
        /* <DEDUP_REMOVED lines=9> */
[----:B------:R-:W-:Y:S01]  /*2180*/  IADD3 R105, PT, PT, R10, R105, R2 ;  /* 0x000000690a697210 */ /* 0x000fe20007ffe002 */
        /* <DEDUP_REMOVED lines=11> */
.L_x_3503:
[----:B------:R1:W-:Y:S01]  /*2240*/  STS.128 [R87+0x3000], RZ ;  /* 0x003000ff57007388 */ /* 0x0003e20000000c00 */
[----:B------:R-:W-:Y:S05]  /*2250*/  BRA `(.L_x_3504) ;  /* 0x0000000000047947 */ /* 0x000fea0003800000 */
.L_x_3502:
[----:B------:R1:W-:Y:S02]  /*2260*/  STS.128 [R87+0x3000], RZ ;  /* 0x003000ff57007388 */ /* 0x0003e40000000c00 */
.L_x_3504:
[----:B------:R-:W-:Y:S05]  /*2270*/  BSYNC.RECONVERGENT B0 ;  /* 0x0000000000007941 */ /* 0x000fea0003800200 */
.L_x_3501:
[-C--:B------:R-:W-:Y:S01]  /*2280*/  ISETP.GE.AND P3, PT, R5, R4.reuse, PT ;  /* 0x000000040500720c */ /* 0x080fe20003f66270 */
[C---:B------:R-:W-:Y:S01]  /*2290*/  IMAD.SHL.U32 R110, R86.reuse, 0x20, RZ ;  /* 0x00000020566e7824 */ /* 0x040fe200078e00ff */
[-C--:B------:R-:W-:Y:S01]  /*22a0*/  ISETP.GE.AND P1, PT, R7, R4.reuse, PT ;  /* 0x000000040700720c */ /* 0x080fe20003f26270 */
[C---:B------:R-:W-:Y:S01]  /*22b0*/  IMAD.SHL.U32 R11, R86.reuse, 0x10, RZ ;  /* 0x00000010560b7824 */ /* 0x040fe200078e00ff */
        /* <DEDUP_REMOVED lines=8> */
[----:B------:R-:W-:Y:S02]  /*2340*/  LEA R4, P0, R9, R144, 0x1 ;  /* 0x0000009009047211 */ /* 0x000fe400078008ff */
[----:B------:R-:W-:Y:S02]  /*2350*/  LOP3.LUT R6, R7, 0x20, R110, 0xf8, !PT ;  /* 0x0000002007067812 */ /* 0x000fe400078ef86e */
[----:B------:R-:W-:Y:S02]  /*2360*/  LOP3.LUT R138, R138, 0x3e00, R11, 0xf8, !PT ;  /* 0x00003e008a8a7812 */ /* 0x000fe400078ef80b */
        /* <DEDUP_REMOVED lines=14> */
.L_x_3506:
[----:B------:R-:W-:Y:S05]  /*2450*/  BSYNC.RECONVERGENT B0 ;  /* 0x0000000000007941 */ /* 0x000fea0003800200 */
.L_x_3505:
        /* <DEDUP_REMOVED lines=15> */
.L_x_3508:
[----:B------:R-:W-:Y:S05]  /*2550*/  BSYNC.RECONVERGENT B0 ;  /* 0x0000000000007941 */ /* 0x000fea0003800200 */
.L_x_3507:
        /* <DEDUP_REMOVED lines=13> */
.L_x_3510:
[----:B------:R-:W-:Y:S05]  /*2630*/  BSYNC.RECONVERGENT B0 ;  /* 0x0000000000007941 */ /* 0x000fea0003800200 */
.L_x_3509:
[----:B------:R-:W-:Y:S01]  /*2640*/  LDSM.16.M88.4 R28, [R138] ;  /* 0x000000008a1c783b */ /* 0x000fe20000000200 */
[----:B------:R-:W-:Y:S01]  /*2650*/  IMAD.MOV.U32 R109, RZ, RZ, 0x20 ;  /* 0x00000020ff6d7424 */ /* 0x000fe200078e00ff */
[----:B------:R-:W-:Y:S01]  /*2660*/  UIADD3 UR4, UPT, UPT, UR5, 0x1000, URZ ;  /* 0x0000100005047890 */ /* 0x000fe2000fffe0ff */
[----:B------:R-:W-:Y:S01]  /*2670*/  LOP3.LUT P4, RZ, R86, 0x4, RZ, 0xc0, !PT ;  /* 0x0000000456ff7812 */ /* 0x000fe2000788c0ff */
[----:B------:R-:W5:Y:S01]  /*2680*/  LDSM.16.M88.4 R20, [R32+0x1000] ;  /* 0x001000002014783b */ /* 0x000f620000000200 */
[----:B------:R-:W-:Y:S02]  /*2690*/  VIMNMX R106, PT, PT, R105, R2, PT ;  /* 0x00000002696a7248 */ /* 0x000fe40003fe0100 */
[----:B------:R-:W-:Y:S01]  /*26a0*/  SEL R104, R109, 0xffffffe0, !P4 ;  /* 0xffffffe06d687807 */ /* 0x000fe20006000000 */
[----:B-1----:R-:W1:Y:S01]  /*26b0*/  LDSM.16.M88.4 R12, [R32+0x1400] ;  /* 0x00140000200c783b */ /* 0x002e620000000200 */
[----:B------:R-:W-:Y:S02]  /*26c0*/  LEA R137, R0, UR4, 0x1 ;  /* 0x0000000400897c11 */ /* 0x000fe4000f8e08ff */
        /* <DEDUP_REMOVED lines=10> */
[----:B------:R-:W4:Y:S01]  /*2770*/  LDSM.16.M88.4 R72, [R104] ;  /* 0x000000006848783b */ /* 0x000f220000000200 */
[C---:B-----5:R-:W-:Y:S03]  /*2780*/  HMMA.16816.F32 R24, R28.reuse, R20, RZ ;  /* 0x000000141c18723c */ /* 0x060fe600000018ff */
[----:B------:R-:W5:Y:S04]  /*2790*/  LDSM.16.M88.4 R68, [R104+0x400] ;  /* 0x000400006844783b */ /* 0x000f680000000200 */
[----:B------:R-:W5:Y:S01]  /*27a0*/  LDSM.16.M88.4 R88, [R104+0xc00] ;  /* 0x000c00006858783b */ /* 0x000f620000000200 */
[C---:B-1----:R-:W-:Y:S03]  /*27b0*/  HMMA.16816.F32 R16, R28.reuse, R12, RZ ;  /* 0x0000000c1c10723c */ /* 0x042fe600000018ff */
[----:B------:R-:W1:Y:S04]  /*27c0*/  LDSM.16.M88.4 R96, [R104+0x800] ;  /* 0x000800006860783b */ /* 0x000e680000000200 */
[----:B------:R-:W1:Y:S01]  /*27d0*/  LDSM.16.M88.4 R80, [R104+0x1000] ;  /* 0x001000006850783b */ /* 0x000e620000000200 */
        /* <DEDUP_REMOVED lines=19> */
[C---:B-----5:R-:W-:Y:S08]  /*2910*/  HMMA.16816.F32 R16, R92.reuse, R68, R16 ;  /* 0x000000445c10723c */ /* 0x060ff00000001810 */
[----:B------:R-:W-:Y:S01]  /*2920*/  HMMA.16816.F32 R12, R92, R70, R12 ;  /* 0x000000465c0c723c */ /* 0x000fe2000000180c */
[----:B------:R-:W4:Y:S01]  /*2930*/  LDSM.16.M88.4 R68, [R104+0x1c00] ;  /* 0x001c00006844783b */ /* 0x000f220000000200 */
[----:B------:R-:W-:-:S06]  /*2940*/  DEPBAR.LE SB0, 0x0 ;  /* 0x000080000000791a */ /* 0x000fcc0000000000 */
[----:B------:R-:W-:Y:S01]  /*2950*/  HMMA.16816.F32 R64, R92, R88, R64 ;  /* 0x000000585c40723c */ /* 0x000fe20000001840 */
[----:B------:R-:W-:-:S05]  /*2960*/  VIADD R89, R3, 0xffffffff ;  /* 0xffffffff03597836 */ /* 0x000fca0000000000 */
[----:B------:R-:W-:Y:S02]  /*2970*/  ISETP.GT.AND P0, PT, R89, R140, PT ;  /* 0x0000008c5900720c */ /* 0x000fe40003f04270 */
[C---:B-1----:R-:W-:Y:S08]  /*2980*/  HMMA.16816.F32 R8, R92.reuse, R96, R8 ;  /* 0x000000605c08723c */ /* 0x042ff00000001808 */
        /* <DEDUP_REMOVED lines=23> */
.L_x_3512:
        /* <DEDUP_REMOVED lines=60> */
.L_x_3513:
        /* <DEDUP_REMOVED lines=8> */
[----:B------:R-:W-:Y:S01]  /*2f40*/  @!P1 IMAD.MOV.U32 R143, RZ, RZ, R141 ;  /* 0x000000ffff8f9224 */ /* 0x000fe200078e008d */
[----:B------:R-:W-:Y:S02]  /*2f50*/  @!P0 SHF.L.U64.HI R2, R84, 0x6, R85 ;  /* 0x0000000654028819 */ /* 0x000fe40000010255 */
[----:B------:R-:W-:Y:S02]  /*2f60*/  @!P0 IADD3 R70, P3, P2, R69, R142, R69 ;  /* 0x0000008e45468210 */ /* 0x000fe40007a7e045 */
[----:B------:R-:W-:Y:S01]  /*2f70*/  @!P0 IADD3.X R69, PT, PT, R141, R71, R0, P5, !PT ;  /* 0x000000478d458210 */ /* 0x000fe20002ffe400 */
[----:B------:R-:W-:Y:S01]  /*2f80*/  @!PT LDS RZ, [RZ] ;  /* 0x00000000fffff984 */ /* 0x000fe20000000800 */
[----:B------:R-:W-:Y:S01]  /*2f90*/  @!PT LDS RZ, [RZ] ;  /* 0x00000000fffff984 */ /* 0x000fe20000000800 */
[----:B------:R-:W-:Y:S01]  /*2fa0*/  @!PT LDS RZ, [RZ] ;  /* 0x00000000fffff984 */ /* 0x000fe20000000800 */
[----:B------:R1:W-:Y:S01]  /*2fb0*/  @!P1 LDGSTS.E.BYPASS.LTC128B.128 [R87+0x1000], desc[UR14][R142.64] ;  /* 0x010000008e579fae */ /* 0x0003e2000b981a0e */
[----:B------:R-:W-:-:S03]  /*2fc0*/  @!P0 IADD3.X R71, PT, PT, R2, R141, R2, P3, P2 ;  /* 0x0000008d02478210 */ /* 0x000fc60001fe4402 */
        /* <DEDUP_REMOVED lines=21> */
.L_x_3515:
[----:B------:R-:W-:Y:S05]  /*3120*/  BSYNC.RECONVERGENT B0 ;  /* 0x0000000000007941 */ /* 0x000fea0003800200 */
.L_x_3514:
[----:B------:R-:W0:Y:S02]  /*3130*/  LDGDEPBAR ;  /* 0x00000000000079af */ /* 0x000e240000000000 */
.L_x_3511:
[----:B------:R-:W-:Y:S01]  /*3140*/  IMAD.SHL.U32 R108, R86, 0x2, RZ ;  /* 0x00000002566c7824 */ /* 0x000fe200078e00ff */
[----:B------:R-:W3:Y:S01]  /*3150*/  LDCU UR4, c[0x0][0x45c] ;  /* 0x00008b80ff0477ac */ /* 0x000ee20008000800 */
[----:B------:R-:W-:-:S03]  /*3160*/  LOP3.LUT R107, R107, 0x120, R110, 0xf8, !PT ;  /* 0x000001206b6b7812 */ /* 0x000fc600078ef86e */
[----:B------:R-:W-:Y:S02]  /*3170*/  LOP3.LUT R108, R108, 0x6, RZ, 0xc0, !PT ;  /* 0x000000066c6c7812 */ /* 0x000fe400078ec0ff */
[----:B------:R-:W-:-:S03]  /*3180*/  LEA R136, R107, UR5, 0x1 ;  /* 0x000000056b887c11 */ /* 0x000fc6000f8e08ff */
[----:B------:R-:W-:-:S04]  /*3190*/  IMAD R0, R89, 0x80, R108 ;  /* 0x0000008059007824 */ /* 0x000fc800078e026c */
[C---:B------:R-:W-:Y:S02]  /*31a0*/  VIADD R2, R0.reuse, 0x8 ;  /* 0x0000000800027836 */ /* 0x040fe40000000000 */
[----:B-12---:R-:W-:-:S03]  /*31b0*/  VIADD R68, R0, 0x1 ;  /* 0x0000000100447836 */ /* 0x006fc60000000000 */
[CC--:B------:R-:W-:Y:S02]  /*31c0*/  ISETP.GE.AND P0, PT, R2.reuse, R106.reuse, PT ;  /* 0x0000006a0200720c */ /* 0x0c0fe40003f06270 */
[-C--:B------:R-:W-:Y:S01]  /*31d0*/  ISETP.GE.AND P2, PT, R2, R105.reuse, PT ;  /* 0x000000690200720c */ /* 0x080fe20003f46270 */
[----:B------:R-:W-:Y:S01]  /*31e0*/  VIADD R2, R0, 0x10 ;  /* 0x0000001000027836 */ /* 0x000fe20000000000 */
[CC--:B------:R-:W-:Y:S02]  /*31f0*/  ISETP.GE.AND P6, PT, R68.reuse, R106.reuse, PT ;  /* 0x0000006a4400720c */ /* 0x0c0fe40003fc6270 */
[----:B------:R-:W-:Y:S01]  /*3200*/  ISETP.GE.AND P3, PT, R68, R105, PT ;  /* 0x000000694400720c */ /* 0x000fe20003f66270 */
[----:B------:R-:W-:Y:S01]  /*3210*/  VIADD R68, R0, 0x9 ;  /* 0x0000000900447836 */ /* 0x000fe20000000000 */
[----:B------:R-:W-:Y:S02]  /*3220*/  FSEL R75, R25, -INF , !P6 ;  /* 0xff800000194b7808 */ /* 0x000fe40007000000 */
[----:B------:R-:W-:Y:S01]  /*3230*/  FSEL R73, R20, -INF , !P0 ;  /* 0xff80000014497808 */ /* 0x000fe20004000000 */
[----:B------:R-:W-:Y:S01]  /*3240*/  VIADD R20, R0, 0x19 ;  /* 0x0000001900147836 */ /* 0x000fe20000000000 */
        /* <DEDUP_REMOVED lines=12> */
[----:B------:R-:W-:Y:S02]  /*3310*/  FSEL R81, R22, -INF , !P2 ;  /* 0xff80000016517808 */ /* 0x000fe40005000000 */
[C---:B------:R-:W-:Y:S02]  /*3320*/  ISETP.GE.AND P5, PT, R68.reuse, R105, PT ;  /* 0x000000694400720c */ /* 0x040fe40003fa6270 */
[----:B------:R-:W-:Y:S02]  /*3330*/  ISETP.GE.AND P2, PT, R68, R106, PT ;  /* 0x0000006a4400720c */ /* 0x000fe40003f46270 */
[----:B------:R-:W-:-:S02]  /*3340*/  FSEL R77, R18, -INF , !P0 ;  /* 0xff800000124d7808 */ /* 0x000fc40004000000 */
[----:B------:R-:W-:Y:S02]  /*3350*/  FSEL R79, R19, -INF , !P5 ;  /* 0xff800000134f7808 */ /* 0x000fe40006800000 */
[----:B------:R-:W-:Y:S01]  /*3360*/  FSEL R18, R12, -INF , !P1 ;  /* 0xff8000000c127808 */ /* 0x000fe20004800000 */
[C---:B------:R-:W-:Y:S01]  /*3370*/  VIADD R12, R0.reuse, 0x29 ;  /* 0x00000029000c7836 */ /* 0x040fe20000000000 */
[----:B------:R-:W-:Y:S01]  /*3380*/  FSEL R16, R17, -INF , !P2 ;  /* 0xff80000011107808 */ /* 0x000fe20005000000 */
[----:B------:R-:W-:Y:S01]  /*3390*/  VIADD R17, R0, 0x21 ;  /* 0x0000002100117836 */ /* 0x000fe20000000000 */
[C---:B------:R-:W-:Y:S02]  /*33a0*/  ISETP.GE.AND P5, PT, R2.reuse, R106, PT ;  /* 0x0000006a0200720c */ /* 0x040fe40003fa6270 */
[-C--:B------:R-:W-:Y:S01]  /*33b0*/  ISETP.GE.AND P1, PT, R2, R105.reuse, PT ;  /* 0x000000690200720c */ /* 0x080fe20003f26270 */
[----:B------:R-:W-:Y:S01]  /*33c0*/  VIADD R2, R0, 0x28 ;  /* 0x0000002800027836 */ /* 0x000fe20000000000 */
[----:B------:R-:W-:-:S02]  /*33d0*/  ISETP.GE.AND P2, PT, R20, R105, PT ;  /* 0x000000691400720c */ /* 0x000fc40003f46270 */
[-C--:B------:R-:W-:Y:S02]  /*33e0*/  ISETP.GE.AND P0, PT, R20, R106.reuse, PT ;  /* 0x0000006a1400720c */ /* 0x080fe40003f06270 */
[----:B------:R-:W-:Y:S02]  /*33f0*/  FSEL R71, R15, -INF , !P2 ;  /* 0xff8000000f477808 */ /* 0x000fe40005000000 */
[----:B------:R-:W-:Y:S01]  /*3400*/  FSEL R115, R8, -INF , !P5 ;  /* 0xff80000008737808 */ /* 0x000fe20006800000 */
[----:B------:R-:W-:Y:S01]  /*3410*/  VIADD R8, R0, 0x31 ;  /* 0x0000003100087836 */ /* 0x000fe20000000000 */
[----:B------:R-:W-:Y:S02]  /*3420*/  FSEL R165, R13, -INF , !P0 ;  /* 0xff8000000da57808 */ /* 0x000fe40004000000 */
[C---:B------:R-:W-:Y:S02]  /*3430*/  ISETP.GE.AND P2, PT, R2.reuse, R106, PT ;  /* 0x0000006a0200720c */ /* 0x040fe40003f46270 */
[----:B------:R-:W-:Y:S01]  /*3440*/  ISETP.GE.AND P5, PT, R2, R105, PT ;  /* 0x000000690200720c */ /* 0x000fe20003fa6270 */
[----:B------:R-:W-:Y:S01]  /*3450*/  VIADD R2, R0, 0x30 ;  /* 0x0000003000027836 */ /* 0x000fe20000000000 */
[----:B------:R-:W-:-:S02]  /*3460*/  FSEL R69, R14, -INF , !P6 ;  /* 0xff8000000e457808 */ /* 0x000fc40007000000 */
[C---:B------:R-:W-:Y:S02]  /*3470*/  ISETP.GE.AND P0, PT, R17.reuse, R105, PT ;  /* 0x000000691100720c */ /* 0x040fe40003f06270 */
[-C--:B------:R-:W-:Y:S02]  /*3480*/  ISETP.GE.AND P6, PT, R17, R106.reuse, PT ;  /* 0x0000006a1100720c */ /* 0x080fe40003fc6270 */
        /* <DEDUP_REMOVED lines=8> */
[C---:B------:R-:W-:Y:S02]  /*3510*/  ISETP.GE.AND P6, PT, R12.reuse, R105, PT ;  /* 0x000000690c00720c */ /* 0x040fe40003fc6270 */
[-C--:B------:R-:W-:Y:S02]  /*3520*/  ISETP.GE.AND P1, PT, R12, R106.reuse, PT ;  /* 0x0000006a0c00720c */ /* 0x080fe40003f26270 */
[----:B------:R-:W-:Y:S02]  /*3530*/  FSEL R157, R6, -INF , !P5 ;  /* 0xff800000069d7808 */ /* 0x000fe40006800000 */
[----:B------:R-:W-:-:S02]  /*3540*/  ISETP.GE.AND P5, PT, R8, R106, PT ;  /* 0x0000006a0800720c */ /* 0x000fc40003fa6270 */
        /* <DEDUP_REMOVED lines=40> */
[----:B------:R-:W-:Y:S02]  /*37d0*/  FSEL R95, R55, -INF , !P0 ;  /* 0xff800000375f7808 */ /* 0x000fe40004000000 */
[----:B------:R-:W-:Y:S02]  /*37e0*/  FSEL R13, R48, -INF , !P2 ;  /* 0xff800000300d7808 */ /* 0x000fe40005000000 */
[-C--:B------:R-:W-:Y:S01]  /*37f0*/  ISETP.GE.AND P1, PT, R4, R106.reuse, PT ;  /* 0x0000006a0400720c */ /* 0x080fe20003f26270 */
[----:B------:R-:W-:Y:S01]  /*3800*/  VIADD R4, R0, 0x59 ;  /* 0x0000005900047836 */ /* 0x000fe20000000000 */
[----:B------:R-:W-:-:S02]  /*3810*/  ISETP.GE.AND P0, PT, R2, R106, PT ;  /* 0x0000006a0200720c */ /* 0x000fc40003f06270 */
[----:B------:R-:W-:Y:S01]  /*3820*/  ISETP.GE.AND P2, PT, R2, R105, PT ;  /* 0x000000690200720c */ /* 0x000fe20003f46270 */
[C---:B------:R-:W-:Y:S01]  /*3830*/  VIADD R2, R0.reuse, 0x60 ;  /* 0x0000006000027836 */ /* 0x040fe20000000000 */
[----:B------:R-:W-:Y:S02]  /*3840*/  FSEL R51, R51, -INF , !P6 ;  /* 0xff80000033337808 */ /* 0x000fe40007000000 */
        /* <DEDUP_REMOVED lines=9> */
[----:B------:R-:W-:Y:S02]  /*38e0*/  ISETP.GE.AND P1, PT, R4, R105, PT ;  /* 0x000000690400720c */ /* 0x000fe40003f26270 */
[----:B------:R-:W-:-:S02]  /*38f0*/  FSEL R7, R24, -INF , !P6 ;  /* 0xff80000018077808 */ /* 0x000fc40007000000 */
[----:B------:R-:W-:Y:S02]  /*3900*/  FSEL R59, R45, -INF , !P5 ;  /* 0xff8000002d3b7808 */ /* 0x000fe40006800000 */
[----:B------:R-:W-:Y:S02]  /*3910*/  FSEL R53, R47, -INF , !P1 ;  /* 0xff8000002f357808 */ /* 0x000fe40004800000 */
[----:B------:R-:W-:Y:S02]  /*3920*/  FMNMX3.FTZ R4, R7, R75, R73, !PT ;  /* 0x0000004b07047276 */ /* 0x000fe40007810049 */
[C---:B------:R-:W-:Y:S02]  /*3930*/  ISETP.GE.AND P5, PT, R2.reuse, R106, PT ;  /* 0x0000006a0200720c */ /* 0x040fe40003fa6270 */
[----:B------:R-:W-:Y:S01]  /*3940*/  ISETP.GE.AND P1, PT, R2, R105, PT ;  /* 0x000000690200720c */ /* 0x000fe20003f26270 */
[----:B------:R-:W-:Y:S01]  /*3950*/  VIADD R2, R0, 0x68 ;  /* 0x0000006800027836 */ /* 0x000fe20000000000 */
[----:B------:R-:W-:Y:S01]  /*3960*/  FMNMX3.FTZ R5, R4, R113, R111, !PT ;  /* 0x0000007104057276 */ /* 0x000fe2000781006f */
[C---:B------:R-:W-:Y:S01]  /*3970*/  VIADD R4, R0.reuse, 0x69 ;  /* 0x0000006900047836 */ /* 0x040fe20000000000 */
[----:B------:R-:W-:-:S02]  /*3980*/  ISETP.GE.AND P6, PT, R0, R105, PT ;  /* 0x000000690000720c */ /* 0x000fc40003fc6270 */
[----:B------:R-:W-:Y:S02]  /*3990*/  FSEL R9, R27, -INF , !P3 ;  /* 0xff8000001b097808 */ /* 0x000fe40005800000 */
[----:B------:R-:W-:Y:S02]  /*39a0*/  FSEL R47, R40, -INF , !P0 ;  /* 0xff800000282f7808 */ /* 0x000fe40004000000 */
[C---:B------:R-:W-:Y:S02]  /*39b0*/  ISETP.GE.AND P3, PT, R2.reuse, R106, PT ;  /* 0x0000006a0200720c */ /* 0x040fe40003f66270 */
[----:B------:R-:W-:Y:S02]  /*39c0*/  ISETP.GE.AND P0, PT, R2, R105, PT ;  /* 0x000000690200720c */ /* 0x000fe40003f06270 */
[----:B------:R-:W-:Y:S02]  /*39d0*/  FMNMX3.FTZ R2, R5, R16, R18, !PT ;  /* 0x0000001005027276 */ /* 0x000fe40007810012 */
[----:B------:R-:W-:-:S02]  /*39e0*/  FSEL R5, R26, -INF , !P6 ;  /* 0xff8000001a057808 */ /* 0x000fc40007000000 */
[----:B------:R-:W-:Y:S02]  /*39f0*/  FMNMX3.FTZ R8, R2, R165, R115, !PT ;  /* 0x000000a502087276 */ /* 0x000fe40007810073 */
[----:B------:R-:W-:Y:S02]  /*3a00*/  FMNMX3.FTZ R2, R5, R9, R81, !PT ;  /* 0x0000000905027276 */ /* 0x000fe40007810051 */
[----:B------:R-:W-:Y:S02]  /*3a10*/  FMNMX3.FTZ R8, R8, R127, R161, !PT ;  /* 0x0000007f08087276 */ /* 0x000fe400078100a1 */
[----:B------:R-:W-:Y:S02]  /*3a20*/  FMNMX3.FTZ R2, R2, R83, R77, !PT ;  /* 0x0000005302027276 */ /* 0x000fe4000781004d */
[----:B------:R-:W-:Y:S02]  /*3a30*/  FSEL R17, R42, -INF , !P2 ;  /* 0xff8000002a117808 */ /* 0x000fe40005000000 */
[----:B------:R-:W-:-:S02]  /*3a40*/  FMNMX3.FTZ R8, R8, R163, R125, !PT ;  /* 0x000000a308087276 */ /* 0x000fc4000781007d */
[----:B------:R-:W-:Y:S02]  /*3a50*/  FMNMX3.FTZ R2, R2, R79, R69, !PT ;  /* 0x0000004f02027276 */ /* 0x000fe40007810045 */
[C---:B------:R-:W-:Y:S02]  /*3a60*/  ISETP.GE.AND P6, PT, R4.reuse, R106, PT ;  /* 0x0000006a0400720c */ /* 0x040fe40003fc6270 */
[----:B------:R-:W-:Y:S01]  /*3a70*/  ISETP.GE.AND P2, PT, R4, R105, PT ;  /* 0x000000690400720c */ /* 0x000fe20003f46270 */
[----:B------:R-:W-:Y:S01]  /*3a80*/  VIADD R4, R0, 0x70 ;  /* 0x0000007000047836 */ /* 0x000fe20000000000 */
[----:B------:R-:W-:Y:S02]  /*3a90*/  FMNMX3.FTZ R8, R8, R131, R135, !PT ;  /* 0x0000008308087276 */ /* 0x000fe40007810087 */
[----:B------:R-:W-:Y:S01]  /*3aa0*/  FMNMX3.FTZ R6, R2, R71, R119, !PT ;  /* 0x0000004702067276 */ /* 0x000fe20007810077 */
        /* <DEDUP_REMOVED lines=18> */
[----:B------:R-:W-:Y:S01]  /*3bd0*/  FMNMX3.FTZ R4, R4, R59, R47, !PT ;  /* 0x0000003b04047276 */ /* 0x000fe2000781002f */
[----:B------:R-:W-:Y:S01]  /*3be0*/  VIADD R0, R0, 0x79 ;  /* 0x0000007900007836 */ /* 0x000fe20000000000 */
[----:B------:R-:W-:Y:S02]  /*3bf0*/  FMNMX3.FTZ R6, R6, R63, R91, !PT ;  /* 0x0000003f06067276 */ /* 0x000fe4000781005b */
[----:B------:R-:W-:-:S02]  /*3c00*/  FSEL R37, R37, -INF , !P6 ;  /* 0xff80000025257808 */ /* 0x000fc40007000000 */
[-C--:B------:R-:W-:Y:S02]  /*3c10*/  ISETP.GE.AND P6, PT, R2, R106.reuse, PT ;  /* 0x0000006a0200720c */ /* 0x080fe40003fc6270 */
        /* <DEDUP_REMOVED lines=8> */
[----:B------:R-:W-:Y:S02]  /*3ca0*/  FSEL R29, R29, -INF , !P5 ;  /* 0xff8000001d1d7808 */ /* 0x000fe40006800000 */
[-C--:B------:R-:W-:Y:S02]  /*3cb0*/  ISETP.GE.AND P3, PT, R2, R105.reuse, PT ;  /* 0x000000690200720c */ /* 0x080fe40003f66270 */
[----:B------:R-:W-:-:S02]  /*3cc0*/  ISETP.GE.AND P5, PT, R0, R105, PT ;  /* 0x000000690000720c */ /* 0x000fc40003fa6270 */
[----:B------:R-:W-:Y:S02]  /*3cd0*/  FMNMX3.FTZ R2, R4, R25, R26, !PT ;  /* 0x0000001904027276 */ /* 0x000fe4000781001a */
[----:B------:R-:W-:Y:S02]  /*3ce0*/  FMNMX3.FTZ R0, R6, R53, R17, !PT ;  /* 0x0000003506007276 */ /* 0x000fe40007810011 */
[----:B------:R-:W-:Y:S02]  /*3cf0*/  FSEL R39, R39, -INF , !P2 ;  /* 0xff80000027277808 */ /* 0x000fe40005000000 */
[----:B------:R-:W-:Y:S02]  /*3d00*/  FMNMX.FTZ R2, R29, R2, !PT ;  /* 0x000000021d027209 */ /* 0x000fe40007810000 */
[----:B------:R-:W-:Y:S02]  /*3d10*/  FSEL R20, R34, -INF , !P1 ;  /* 0xff80000022147808 */ /* 0x000fe40004800000 */
[----:B------:R-:W-:Y:S01]  /*3d20*/  FMNMX3.FTZ R0, R0, R43, R41, !PT ;  /* 0x0000002b00007276 */ /* 0x000fe20007810029 */
[----:B------:R-:W1:Y:S01]  /*3d30*/  SHFL.BFLY PT, R27, R2, 0x2, 0x1f ;  /* 0x0c401f00021b7f89 */ /* 0x000e6200000e0000 */
[----:B------:R-:W-:-:S02]  /*3d40*/  FSEL R21, R35, -INF , !P0 ;  /* 0xff80000023157808 */ /* 0x000fc40004000000 */
        /* <DEDUP_REMOVED lines=10> */
[----:B-1----:R-:W-:Y:S02]  /*3df0*/  FMNMX.FTZ R2, R27, R4, !PT ;  /* 0x000000041b027209 */ /* 0x002fe40007810000 */
[----:B------:R-:W-:Y:S02]  /*3e00*/  SEL R27, R109, 0xffffffe0, !P4 ;  /* 0xffffffe06d1b7807 */ /* 0x000fe40006000000 */
[C---:B------:R-:W-:Y:S01]  /*3e10*/  FSETP.NEU.FTZ.AND P0, PT, R2.reuse, -INF , PT ;  /* 0xff8000000200780b */ /* 0x040fe20003f1d000 */
[----:B---3--:R-:W-:Y:S02]  /*3e20*/  FMUL.FTZ R30, R2, UR4 ;  /* 0x00000004021e7c20 */ /* 0x008fe40008410000 */
[----:B------:R-:W-:-:S03]  /*3e30*/  IMAD.IADD R27, R27, 0x1, R136 ;  /* 0x000000011b1b7824 */ /* 0x000fc600078e0288 */
[----:B------:R-:W-:-:S05]  /*3e40*/  FSEL R30, R30, RZ, P0 ;  /* 0x000000ff1e1e7208 */ /* 0x000fca0000000000 */
[--C-:B------:R-:W-:Y:S01]  /*3e50*/  FFMA.FTZ R14, R75, UR4, -R30.reuse ;  /* 0x000000044b0e7c23 */ /* 0x100fe2000801081e */
[--C-:B------:R-:W-:Y:S01]  /*3e60*/  FFMA.FTZ R117, R73, UR4, -R30.reuse ;  /* 0x0000000449757c23 */ /* 0x100fe2000801081e */
[--C-:B------:R-:W-:Y:S01]  /*3e70*/  FFMA.FTZ R38, R113, UR4, -R30.reuse ;  /* 0x0000000471267c23 */ /* 0x100fe2000801081e */
[----:B--2---:R-:W-:Y:S01]  /*3e80*/  FMNMX.FTZ R0, R11, R0, !PT ;  /* 0x000000000b007209 */ /* 0x004fe20007810000 */
[----:B------:R-:W1:Y:S01]  /*3e90*/  LDSM.16.MT88.4 R72, [R136+0x3000] ;  /* 0x003000008848783b */ /* 0x000e620000004200 */
[--C-:B------:R-:W-:Y:S01]  /*3ea0*/  FFMA.FTZ R153, R7, UR4, -R30.reuse ;  /* 0x0000000407997c23 */ /* 0x100fe2000801081e */
[--C-:B------:R-:W-:Y:S01]  /*3eb0*/  FFMA.FTZ R67, R111, UR4, -R30.reuse ;  /* 0x000000046f437c23 */ /* 0x100fe2000801081e */
[C---:B------:R-:W-:Y:S01]  /*3ec0*/  FSETP.NEU.FTZ.AND P0, PT, R0.reuse, -INF , PT ;  /* 0xff8000000000780b */ /* 0x040fe20003f1d000 */
[----:B------:R-:W-:Y:S01]  /*3ed0*/  FMUL.FTZ R28, R0, UR4 ;  /* 0x00000004001c7c20 */ /* 0x000fe20008410000 */
[----:B------:R-:W-:Y:S01]  /*3ee0*/  MUFU.EX2 R14, R14 ;  /* 0x0000000e000e7308 */ /* 0x000fe20000000800 */
[--C-:B------:R-:W-:Y:S01]  /*3ef0*/  FFMA.FTZ R36, R16, UR4, -R30.reuse ;  /* 0x0000000410247c23 */ /* 0x100fe2000801081e */
[--C-:B------:R-:W-:Y:S01]  /*3f00*/  FFMA.FTZ R31, R18, UR4, -R30.reuse ;  /* 0x00000004121f7c23 */ /* 0x100fe2000801081e */
[--C-:B------:R-:W-:Y:S01]  /*3f10*/  FFMA.FTZ R18, R165, UR4, -R30.reuse ;  /* 0x00000004a5127c23 */ /* 0x100fe2000801081e */
[----:B------:R-:W-:Y:S01]  /*3f20*/  FSEL R28, R28, RZ, P0 ;  /* 0x000000ff1c1c7208 */ /* 0x000fe20000000000 */
[----:B------:R-:W2:Y:S01]  /*3f30*/  MUFU.EX2 R153, R153 ;  /* 0x0000009900997308 */ /* 0x000ea20000000800 */
[--C-:B------:R-:W-:Y:S01]  /*3f40*/  FFMA.FTZ R46, R127, UR4, -R30.reuse ;  /* 0x000000047f2e7c23 */ /* 0x100fe2000801081e */
[--C-:B------:R-:W-:Y:S01]  /*3f50*/  FFMA.FTZ R42, R163, UR4, -R30.reuse ;  /* 0x00000004a32a7c23 */ /* 0x100fe2000801081e */
[----:B------:R-:W-:Y:S01]  /*3f60*/  FFMA.FTZ R50, R131, UR4, -R30 ;  /* 0x0000000483327c23 */ /* 0x000fe2000801081e */
[--C-:B------:R-:W-:Y:S01]  /*3f70*/  FFMA.FTZ R113, R5, UR4, -R28.reuse ;  /* 0x0000000405717c23 */ /* 0x100fe2000801081c */
[--C-:B------:R-:W-:Y:S01]  /*3f80*/  FFMA.FTZ R12, R9, UR4, -R28.reuse ;  /* 0x00000004090c7c23 */ /* 0x100fe2000801081c */
[----:B------:R-:W3:Y:S01]  /*3f90*/  LDSM.16.MT88.4 R4, [R27+0x3000] ;  /* 0x003000001b04783b */ /* 0x000ee20000004200 */
        /* <DEDUP_REMOVED lines=16> */
[----:B------:R-:W-:Y:S01]  /*40a0*/  FFMA.FTZ R54, R123, UR4, -R28 ;  /* 0x000000047b367c23 */ /* 0x000fe2000801081c */
[--C-:B------:R-:W-:Y:S01]  /*40b0*/  FFMA.FTZ R125, R125, UR4, -R30.reuse ;  /* 0x000000047d7d7c23 */ /* 0x100fe2000801081e */
[----:B------:R-:W-:Y:S01]  /*40c0*/  MUFU.EX2 R111, R111 ;  /* 0x0000006f006f7308 */ /* 0x000fe20000000800 */
[----:B------:R-:W-:Y:S01]  /*40d0*/  FFMA.FTZ R48, R135, UR4, -R30 ;  /* 0x0000000487307c23 */ /* 0x000fe2000801081e */
[----:B-----5:R-:W-:Y:S01]  /*40e0*/  F2FP.F16.F32.PACK_AB R82, R38, R117 ;  /* 0x000000752652723e */ /* 0x020fe200000000ff */
[--C-:B------:R-:W-:Y:S01]  /*40f0*/  FFMA.FTZ R131, R121, UR4, -R28.reuse ;  /* 0x0000000479837c23 */ /* 0x100fe2000801081c */
[----:B------:R-:W5:Y:S01]  /*4100*/  MUFU.EX2 R34, R34 ;  /* 0x0000002200227308 */ /* 0x000f620000000800 */
        /* <DEDUP_REMOVED lines=8> */
[----:B------:R-:W-:Y:S01]  /*4190*/  FFMA.FTZ R62, R63, UR4, -R28 ;  /* 0x000000043f3e7c23 */ /* 0x000fe2000801081c */
[----:B------:R-:W-:Y:S01]  /*41a0*/  FFMA.FTZ R56, R97, UR4, -R30 ;  /* 0x0000000461387c23 */ /* 0x000fe2000801081e */
[--C-:B------:R-:W-:Y:S01]  /*41b0*/  FFMA.FTZ R93, R61, UR4, -R28.reuse ;  /* 0x000000043d5d7c23 */ /* 0x100fe2000801081c */
[----:B------:R-:W-:Y:S01]  /*41c0*/  MUFU.EX2 R31, R31 ;  /* 0x0000001f001f7308 */ /* 0x000fe20000000800 */
[--C-:B------:R-:W-:Y:S01]  /*41d0*/  FFMA.FTZ R63, R91, UR4, -R28.reuse ;  /* 0x000000045b3f7c23 */ /* 0x100fe2000801081c */
[----:B-----5:R-:W-:Y:S01]  /*41e0*/  F2FP.F16.F32.PACK_AB R83, R34, R111 ;  /* 0x0000006f2253723e */ /* 0x020fe200000000ff */
[----:B------:R-:W-:Y:S01]  /*41f0*/  FFMA.FTZ R58, R95, UR4, -R28 ;  /* 0x000000045f3a7c23 */ /* 0x000fe2000801081c */
[----:B------:R-:W-:Y:S01]  /*4200*/  MUFU.EX2 R18, R18 ;  /* 0x0000001200127308 */ /* 0x000fe20000000800 */
[----:B------:R-:W-:Y:S01]  /*4210*/  FFMA.FTZ R99, R99, UR4, -R30 ;  /* 0x0000000463637c23 */ /* 0x000fe2000801081e */
[----:B------:R-:W-:Y:S01]  /*4220*/  FADD.FTZ R14, R153, R14 ;  /* 0x0000000e990e7221 */ /* 0x000fe20000010000 */
[----:B------:R-:W-:Y:S01]  /*4230*/  FADD.FTZ R12, R113, R12 ;  /* 0x0000000c710c7221 */ /* 0x000fe20000010000 */
[----:B------:R-:W-:Y:S01]  /*4240*/  MUFU.EX2 R35, R35 ;  /* 0x0000002300237308 */ /* 0x000fe20000000800 */
[C---:B-1----:R-:W-:Y:S01]  /*4250*/  HMMA.16816.F32 R68, R80.reuse, R72, RZ ;  /* 0x000000485044723c */ /* 0x042fe200000018ff */
[----:B------:R-:W-:Y:S01]  /*4260*/  FFMA.FTZ R66, R13, UR4, -R30 ;  /* 0x000000040d427c23 */ /* 0x000fe2000801081e */
[----:B------:R-:W-:Y:S01]  /*4270*/  FADD.FTZ R117, R117, R14 ;  /* 0x0000000e75757221 */ /* 0x000fe20000010000 */
[----:B------:R-:W1:Y:S01]  /*4280*/  MUFU.EX2 R32, R32 ;  /* 0x0000002000207308 */ /* 0x000e620000000800 */
[----:B------:R-:W-:Y:S01]  /*4290*/  FADD.FTZ R111, R111, R12 ;  /* 0x0000000c6f6f7221 */ /* 0x000fe20000010000 */
[----:B------:R-:W-:Y:S01]  /*42a0*/  FFMA.FTZ R88, R15, UR4, -R28 ;  /* 0x000000040f587c23 */ /* 0x000fe2000801081c */
[--C-:B------:R-:W-:Y:S01]  /*42b0*/  FFMA.FTZ R64, R57, UR4, -R30.reuse ;  /* 0x0000000439407c23 */ /* 0x100fe2000801081e */
[----:B------:R-:W-:Y:S01]  /*42c0*/  MUFU.EX2 R16, R16 ;  /* 0x0000001000107308 */ /* 0x000fe20000000800 */
[C---:B------:R-:W-:Y:S01]  /*42d0*/  HMMA.16816.F32 R72, R80.reuse, R74, RZ ;  /* 0x0000004a5048723c */ /* 0x040fe200000018ff */
[----:B------:R-:W-:Y:S01]  /*42e0*/  LDSM.16.MT88.4 R12, [R27+0x4400] ;  /* 0x004400001b0c783b */ /* 0x000fe20000004200 */
[--C-:B------:R-:W-:Y:S01]  /*42f0*/  FFMA.FTZ R55, R55, UR4, -R30.reuse ;  /* 0x0000000437377c23 */ /* 0x100fe2000801081e */
[----:B------:R-:W5:Y:S01]  /*4300*/  MUFU.EX2 R33, R33 ;  /* 0x0000002100217308 */ /* 0x000f620000000800 */
        /* <DEDUP_REMOVED lines=9> */
[----:B------:R-:W-:Y:S01]  /*43a0*/  FADD.FTZ R34, R34, R111 ;  /* 0x0000006f22227221 */ /* 0x000fe20000010000 */
[----:B------:R-:W-:Y:S01]  /*43b0*/  FFMA.FTZ R90, R43, UR4, -R28 ;  /* 0x000000042b5a7c23 */ /* 0x000fe2000801081c */
[----:B------:R-:W-:Y:S01]  /*43c0*/  FFMA.FTZ R155, R29, UR4, -R30 ;  /* 0x000000041d9b7c23 */ /* 0x000fe2000801081e */
[----:B------:R-:W-:Y:S01]  /*43d0*/  HMMA.16816.F32 R80, R80, R6, RZ ;  /* 0x000000065050723c */ /* 0x000fe200000018ff */
[----:B------:R-:W-:Y:S01]  /*43e0*/  F2FP.F16.F32.PACK_AB R6, R18, R31 ;  /* 0x0000001f1206723e */ /* 0x000fe200000000ff */
[----:B------:R-:W-:Y:S01]  /*43f0*/  MUFU.EX2 R119, R119 ;  /* 0x0000007700777308 */ /* 0x000fe20000000800 */
[----:B-----5:R-:W-:Y:S01]  /*4400*/  F2FP.F16.F32.PACK_AB R7, R33, R16 ;  /* 0x000000102107723e */ /* 0x020fe200000000ff */
[----:B------:R-:W-:Y:S01]  /*4410*/  FADD.FTZ R35, R35, R34 ;  /* 0x0000002223237221 */ /* 0x000fe20000010000 */
[--C-:B------:R-:W-:Y:S01]  /*4420*/  FFMA.FTZ R34, R45, UR4, -R30.reuse ;  /* 0x000000042d227c23 */ /* 0x100fe2000801081e */
[----:B------:R-:W1:Y:S01]  /*4430*/  MUFU.EX2 R44, R44 ;  /* 0x0000002c002c7308 */ /* 0x000e620000000800 */
[----:B------:R-:W-:Y:S01]  /*4440*/  FFMA.FTZ R26, R26, UR4, -R30 ;  /* 0x000000041a1a7c23 */ /* 0x000fe2000801081e */
[--C-:B------:R-:W-:Y:S01]  /*4450*/  FFMA.FTZ R20, R20, UR4, -R28.reuse ;  /* 0x0000000414147c23 */ /* 0x100fe2000801081c */
[--C-:B------:R-:W-:Y:S01]  /*4460*/  FFMA.FTZ R21, R21, UR4, -R28.reuse ;  /* 0x0000000415157c23 */ /* 0x100fe2000801081c */
[C---:B----4-:R-:W-:Y:S01]  /*4470*/  HMMA.16816.F32 R68, R4.reuse, R8, R68 ;  /* 0x000000080444723c */ /* 0x050fe20000001844 */
[----:B------:R-:W-:Y:S01]  /*4480*/  MUFU.EX2 R109, R109 ;  /* 0x0000006d006d7308 */ /* 0x000fe20000000800 */
[--C-:B------:R-:W-:Y:S01]  /*4490*/  FFMA.FTZ R22, R22, UR4, -R28.reuse ;  /* 0x0000000416167c23 */ /* 0x100fe2000801081c */
[----:B------:R-:W-:Y:S01]  /*44a0*/  FFMA.FTZ R23, R23, UR4, -R28 ;  /* 0x0000000417177c23 */ /* 0x000fe2000801081c */
[----:B------:R-:W-:Y:S01]  /*44b0*/  ISETP.GT.AND P0, PT, R89, R140, PT ;  /* 0x0000008c5900720c */ /* 0x000fe20003f04270 */
[----:B------:R-:W2:Y:S03]  /*44c0*/  MUFU.EX2 R40, R40 ;  /* 0x0000002800287308 */ /* 0x000ea60000000800 */
[C---:B------:R-:W-:Y:S01]  /*44d0*/  HMMA.16816.F32 R72, R4.reuse, R10, R72 ;  /* 0x0000000a0448723c */ /* 0x040fe20000001848 */
[----:B------:R-:W3:Y:S01]  /*44e0*/  LDSM.16.MT88.4 R8, [R27+0x3400] ;  /* 0x003400001b08783b */ /* 0x000ee20000004200 */
        /* <DEDUP_REMOVED lines=10> */
[C---:B---3--:R-:W-:Y:S03]  /*4590*/  HMMA.16816.F32 R76, R4.reuse, R8, R76 ;  /* 0x00000008044c723c */ /* 0x048fe6000000184c */
[----:B------:R-:W-:Y:S04]  /*45a0*/  MUFU.EX2 R56, R56 ;  /* 0x0000003800387308 */ /* 0x000fe80000000800 */
[----:B------:R-:W-:Y:S01]  /*45b0*/  MUFU.EX2 R61, R99 ;  /* 0x00000063003d7308 */ /* 0x000fe20000000800 */
[----:B------:R-:W-:Y:S01]  /*45c0*/  HMMA.16816.F32 R80, R4, R10, R80 ;  /* 0x0000000a0450723c */ /* 0x000fe20000001850 */
[----:B------:R-:W3:Y:S01]  /*45d0*/  LDSM.16.MT88.4 R8, [R136+0x3800] ;  /* 0x003800008808783b */ /* 0x000ee20000004200 */
[--C-:B------:R-:W-:Y:S01]  /*45e0*/  FFMA.FTZ R4, R115, UR4, -R30.reuse ;  /* 0x0000000473047c23 */ /* 0x100fe2000801081e */
[----:B------:R-:W-:Y:S01]  /*45f0*/  FFMA.FTZ R115, R161, UR4, -R30 ;  /* 0x00000004a1737c23 */ /* 0x000fe2000801081e */
[----:B-1----:R-:W-:Y:S01]  /*4600*/  F2FP.F16.F32.PACK_AB R5, R44, R119 ;  /* 0x000000772c05723e */ /* 0x002fe200000000ff */
[----:B------:R-:W-:Y:S01]  /*4610*/  MUFU.EX2 R93, R93 ;  /* 0x0000005d005d7308 */ /* 0x000fe20000000800 */
[----:B--2---:R-:W-:-:S03]  /*4620*/  F2FP.F16.F32.PACK_AB R7, R40, R109 ;  /* 0x0000006d2807723e */ /* 0x004fc600000000ff */
[----:B------:R-:W1:Y:S04]  /*4630*/  MUFU.EX2 R127, R4 ;  /* 0x00000004007f7308 */ /* 0x000e680000000800 */
[----:B------:R-:W2:Y:S04]  /*4640*/  MUFU.EX2 R115, R115 ;  /* 0x0000007300737308 */ /* 0x000ea80000000800 */
[----:B------:R-:W4:Y:S04]  /*4650*/  MUFU.EX2 R62, R62 ;  /* 0x0000003e003e7308 */ /* 0x000f280000000800 */
[----:B------:R-:W-:Y:S01]  /*4660*/  MUFU.EX2 R63, R63 ;  /* 0x0000003f003f7308 */ /* 0x000fe20000000800 */
[----:B-1----:R-:W-:-:S03]  /*4670*/  F2FP.F16.F32.PACK_AB R4, R46, R127 ;  /* 0x0000007f2e04723e */ /* 0x002fc600000000ff */
[----:B------:R-:W1:Y:S01]  /*4680*/  MUFU.EX2 R58, R58 ;  /* 0x0000003a003a7308 */ /* 0x000e620000000800 */
[----:B--2---:R-:W-:-:S03]  /*4690*/  F2FP.F16.F32.PACK_AB R6, R42, R115 ;  /* 0x000000732a06723e */ /* 0x004fc600000000ff */
[----:B------:R-:W-:Y:S04]  /*46a0*/  MUFU.EX2 R66, R66 ;  /* 0x0000004200427308 */ /* 0x000fe80000000800 */
[----:B------:R-:W-:Y:S04]  /*46b0*/  MUFU.EX2 R55, R55 ;  /* 0x0000003700377308 */ /* 0x000fe80000000800 */
[----:B------:R-:W-:Y:S01]  /*46c0*/  MUFU.EX2 R64, R64 ;  /* 0x0000004000407308 */ /* 0x000fe20000000800 */
[C---:B---3--:R-:W-:Y:S03]  /*46d0*/  HMMA.16816.F32 R68, R4.reuse, R8, R68 ;  /* 0x000000080444723c */ /* 0x048fe60000001844 */
[----:B------:R-:W2:Y:S04]  /*46e0*/  MUFU.EX2 R57, R57 ;  /* 0x0000003900397308 */ /* 0x000ea80000000800 */
[----:B------:R-:W-:Y:S01]  /*46f0*/  MUFU.EX2 R88, R88 ;  /* 0x0000005800587308 */ /* 0x000fe20000000800 */
[C---:B------:R-:W-:Y:S01]  /*4700*/  HMMA.16816.F32 R72, R4.reuse, R10, R72 ;  /* 0x0000000a0448723c */ /* 0x040fe20000001848 */
[----:B------:R-:W3:Y:S02]  /*4710*/  LDSM.16.MT88.4 R8, [R27+0x3800] ;  /* 0x003800001b08783b */ /* 0x000ee40000004200 */
[----:B------:R-:W5:Y:S04]  /*4720*/  MUFU.EX2 R51, R51 ;  /* 0x0000003300337308 */ /* 0x000f680000000800 */
        /* <DEDUP_REMOVED lines=8> */
[C---:B---3--:R-:W-:Y:S08]  /*47b0*/  HMMA.16816.F32 R76, R4.reuse, R8, R76 ;  /* 0x00000008044c723c */ /* 0x048ff0000000184c */
[----:B------:R-:W-:Y:S01]  /*47c0*/  HMMA.16816.F32 R80, R4, R10, R80 ;  /* 0x0000000a0450723c */ /* 0x000fe20000001850 */
[----:B------:R-:W3:Y:S01]  /*47d0*/  LDSM.16.MT88.4 R8, [R136+0x3c00] ;  /* 0x003c00008808783b */ /* 0x000ee20000004200 */
[----:B------:R-:W-:-:S02]  /*47e0*/  F2FP.F16.F32.PACK_AB R4, R50, R125 ;  /* 0x0000007d3204723e */ /* 0x000fc400000000ff */
[----:B------:R-:W-:Y:S02]  /*47f0*/  F2FP.F16.F32.PACK_AB R6, R121, R48 ;  /* 0x000000307906723e */ /* 0x000fe400000000ff */
[----:B------:R-:W-:Y:S02]  /*4800*/  F2FP.F16.F32.PACK_AB R5, R54, R131 ;  /* 0x000000833605723e */ /* 0x000fe400000000ff */
[----:B------:R-:W-:-:S07]  /*4810*/  F2FP.F16.F32.PACK_AB R7, R52, R123 ;  /* 0x0000007b3407723e */ /* 0x000fce00000000ff */
[C---:B---3--:R-:W-:Y:S08]  /*4820*/  HMMA.16816.F32 R68, R4.reuse, R8, R68 ;  /* 0x000000080444723c */ /* 0x048ff00000001844 */
[C---:B------:R-:W-:Y:S01]  /*4830*/  HMMA.16816.F32 R72, R4.reuse, R10, R72 ;  /* 0x0000000a0448723c */ /* 0x040fe20000001848 */
[----:B------:R-:W3:Y:S07]  /*4840*/  LDSM.16.MT88.4 R8, [R27+0x3c00] ;  /* 0x003c00001b08783b */ /* 0x000eee0000004200 */
[C---:B---3--:R-:W-:Y:S08]  /*4850*/  HMMA.16816.F32 R76, R4.reuse, R8, R76 ;  /* 0x00000008044c723c */ /* 0x048ff0000000184c */
[----:B------:R-:W-:Y:S01]  /*4860*/  HMMA.16816.F32 R80, R4, R10, R80 ;  /* 0x0000000a0450723c */ /* 0x000fe20000001850 */
[----:B------:R-:W3:Y:S01]  /*4870*/  LDSM.16.MT88.4 R8, [R136+0x4000] ;  /* 0x004000008808783b */ /* 0x000ee20000004200 */
[----:B------:R-:W-:-:S02]  /*4880*/  F2FP.F16.F32.PACK_AB R4, R65, R60 ;  /* 0x0000003c4104723e */ /* 0x000fc400000000ff */
[----:B------:R-:W-:Y:S02]  /*4890*/  F2FP.F16.F32.PACK_AB R6, R61, R56 ;  /* 0x000000383d06723e */ /* 0x000fe400000000ff */
[----:B----4-:R-:W-:Y:S02]  /*48a0*/  F2FP.F16.F32.PACK_AB R5, R62, R93 ;  /* 0x0000005d3e05723e */ /* 0x010fe400000000ff */
[----:B-1----:R-:W-:-:S07]  /*48b0*/  F2FP.F16.F32.PACK_AB R7, R58, R63 ;  /* 0x0000003f3a07723e */ /* 0x002fce00000000ff */
[C---:B---3--:R-:W-:Y:S08]  /*48c0*/  HMMA.16816.F32 R68, R4.reuse, R8, R68 ;  /* 0x000000080444723c */ /* 0x048ff00000001844 */
[C---:B------:R-:W-:Y:S01]  /*48d0*/  HMMA.16816.F32 R72, R4.reuse, R10, R72 ;  /* 0x0000000a0448723c */ /* 0x040fe20000001848 */
[----:B------:R-:W1:Y:S07]  /*48e0*/  LDSM.16.MT88.4 R8, [R27+0x4000] ;  /* 0x004000001b08783b */ /* 0x000e6e0000004200 */
[C---:B-1----:R-:W-:Y:S08]  /*48f0*/  HMMA.16816.F32 R76, R4.reuse, R8, R76 ;  /* 0x00000008044c723c */ /* 0x042ff0000000184c */
[----:B------:R-:W-:Y:S01]  /*4900*/  HMMA.16816.F32 R80, R4, R10, R80 ;  /* 0x0000000a0450723c */ /* 0x000fe20000001850 */
[----:B------:R-:W1:Y:S01]  /*4910*/  LDSM.16.MT88.4 R8, [R136+0x4400] ;  /* 0x004400008808783b */ /* 0x000e620000004200 */
[----:B------:R-:W-:Y:S01]  /*4920*/  FADD.FTZ R4, R38, R117 ;  /* 0x0000007526047221 */ /* 0x000fe20000010000 */
[----:B--2---:R-:W-:Y:S01]  /*4930*/  F2FP.F16.F32.PACK_AB R6, R57, R64 ;  /* 0x000000403906723e */ /* 0x004fe200000000ff */
[----:B------:R-:W2:Y:S01]  /*4940*/  MUFU.EX2 R38, R53 ;  /* 0x0000003500267308 */ /* 0x000ea20000000800 */
[----:B-----5:R-:W-:Y:S01]  /*4950*/  F2FP.F16.F32.PACK_AB R5, R51, R88 ;  /* 0x000000583305723e */ /* 0x020fe200000000ff */
[----:B------:R-:W-:Y:S01]  /*4960*/  FADD.FTZ R67, R67, R4 ;  /* 0x0000000443437221 */ /* 0x000fe20000010000 */
[----:B------:R-:W-:-:S03]  /*4970*/  F2FP.F16.F32.PACK_AB R4, R55, R66 ;  /* 0x000000423704723e */ /* 0x000fc600000000ff */
[----:B------:R-:W-:Y:S01]  /*4980*/  FADD.FTZ R36, R36, R67 ;  /* 0x0000004324247221 */ /* 0x000fe20000010000 */
[----:B--2---:R-:W-:Y:S01]  /*4990*/  F2FP.F16.F32.PACK_AB R7, R38, R49 ;  /* 0x000000312607723e */ /* 0x004fe200000000ff */
[--C-:B------:R-:W-:Y:S01]  /*49a0*/  FFMA.FTZ R53, R47, UR4, -R30.reuse ;  /* 0x000000042f357c23 */ /* 0x100fe2000801081e */
[----:B------:R-:W-:Y:S01]  /*49b0*/  FADD.FTZ R47, R32, R35 ;  /* 0x00000023202f7221 */ /* 0x000fe20000010000 */
[--C-:B------:R-:W-:Y:S01]  /*49c0*/  FFMA.FTZ R32, R37, UR4, -R30.reuse ;  /* 0x0000000425207c23 */ /* 0x100fe2000801081e */
[----:B------:R-:W-:Y:S01]  /*49d0*/  FFMA.FTZ R35, R19, UR4, -R30 ;  /* 0x0000000413237c23 */ /* 0x000fe2000801081e */
[----:B------:R-:W-:Y:S01]  /*49e0*/  FFMA.FTZ R37, R17, UR4, -R28 ;  /* 0x0000000411257c23 */ /* 0x000fe2000801081c */
[----:B------:R-:W2:Y:S01]  /*49f0*/  MUFU.EX2 R45, R53 ;  /* 0x00000035002d7308 */ /* 0x000ea20000000800 */
[C---:B------:R-:W-:Y:S01]  /*4a00*/  HMMA.16816.F32 R76, R4.reuse, R12, R76 ;  /* 0x0000000c044c723c */ /* 0x040fe2000000184c */
        /* <DEDUP_REMOVED lines=10> */
[----:B------:R-:W3:Y:S01]  /*4ab0*/  MUFU.EX2 R32, R32 ;  /* 0x0000002000207308 */ /* 0x000ee20000000800 */
[----:B------:R-:W4:Y:S01]  /*4ac0*/  LDSM.16.MT88.4 R16, [R27+0x4800] ;  /* 0x004800001b10783b */ /* 0x000f220000004200 */
[----:B------:R-:W-:Y:S01]  /*4ad0*/  FADD.FTZ R46, R46, R127 ;  /* 0x0000007f2e2e7221 */ /* 0x000fe20000010000 */
[----:B------:R-:W-:Y:S01]  /*4ae0*/  FADD.FTZ R44, R44, R119 ;  /* 0x000000772c2c7221 */ /* 0x000fe20000010000 */
[----:B------:R-:W5:Y:S01]  /*4af0*/  MUFU.EX2 R37, R37 ;  /* 0x0000002500257308 */ /* 0x000f620000000800 */
[C---:B-1----:R-:W-:Y:S01]  /*4b00*/  HMMA.16816.F32 R68, R4.reuse, R8, R68 ;  /* 0x000000080444723c */ /* 0x042fe20000001844 */
        /* <DEDUP_REMOVED lines=8> */
[----:B------:R-:W4:Y:S01]  /*4b90*/  LDSM.16.MT88.4 R8, [R136+0x4800] ;  /* 0x004800008808783b */ /* 0x000f220000004200 */
[----:B------:R-:W-:Y:S01]  /*4ba0*/  FADD.FTZ R125, R125, R42 ;  /* 0x0000002a7d7d7221 */ /* 0x000fe20000010000 */
[----:B------:R-:W-:Y:S01]  /*4bb0*/  FADD.FTZ R131, R131, R40 ;  /* 0x0000002883837221 */ /* 0x000fe20000010000 */
[----:B--2---:R-:W-:Y:S01]  /*4bc0*/  F2FP.F16.F32.PACK_AB R4, R34, R45 ;  /* 0x0000002d2204723e */ /* 0x004fe200000000ff */
[----:B------:R-:W-:Y:S01]  /*4bd0*/  IMAD.MOV.U32 R47, RZ, RZ, R89 ;  /* 0x000000ffff2f7224 */ /* 0x000fe200078e0059 */
[----:B---3--:R-:W-:Y:S01]  /*4be0*/  F2FP.F16.F32.PACK_AB R6, R32, R35 ;  /* 0x000000232006723e */ /* 0x008fe200000000ff */
[----:B------:R-:W-:Y:S01]  /*4bf0*/  FADD.FTZ R125, R50, R125 ;  /* 0x0000007d327d7221 */ /* 0x000fe20000010000 */
[----:B-----5:R-:W-:Y:S01]  /*4c00*/  F2FP.F16.F32.PACK_AB R5, R90, R37 ;  /* 0x000000255a05723e */ /* 0x020fe200000000ff */
[----:B------:R-:W-:-:S02]  /*4c10*/  FADD.FTZ R54, R54, R131 ;  /* 0x0000008336367221 */ /* 0x000fc40000010000 */
[----:B------:R-:W-:Y:S01]  /*4c20*/  FADD.FTZ R48, R48, R125 ;  /* 0x0000007d30307221 */ /* 0x000fe20000010000 */
[----:B-1----:R-:W-:Y:S01]  /*4c30*/  F2FP.F16.F32.PACK_AB R7, R36, R31 ;  /* 0x0000001f2407723e */ /* 0x002fe200000000ff */
[----:B------:R-:W-:Y:S02]  /*4c40*/  FADD.FTZ R123, R123, R54 ;  /* 0x000000367b7b7221 */ /* 0x000fe40000010000 */
[----:B------:R-:W-:Y:S02]  /*4c50*/  FADD.FTZ R121, R121, R48 ;  /* 0x0000003079797221 */ /* 0x000fe40000010000 */
[----:B------:R-:W-:Y:S02]  /*4c60*/  FADD.FTZ R52, R52, R123 ;  /* 0x0000007b34347221 */ /* 0x000fe40000010000 */
[----:B------:R-:W-:Y:S02]  /*4c70*/  FADD.FTZ R60, R60, R121 ;  /* 0x000000793c3c7221 */ /* 0x000fe40000010000 */
[----:B------:R-:W-:-:S02]  /*4c80*/  FADD.FTZ R93, R93, R52 ;  /* 0x000000345d5d7221 */ /* 0x000fc40000010000 */
[----:B------:R-:W-:Y:S02]  /*4c90*/  FADD.FTZ R65, R65, R60 ;  /* 0x0000003c41417221 */ /* 0x000fe40000010000 */
[----:B------:R-:W-:Y:S02]  /*4ca0*/  FADD.FTZ R62, R62, R93 ;  /* 0x0000005d3e3e7221 */ /* 0x000fe40000010000 */
[----:B------:R-:W-:Y:S01]  /*4cb0*/  FADD.FTZ R56, R56, R65 ;  /* 0x0000004138387221 */ /* 0x000fe20000010000 */
[----:B----4-:R-:W-:Y:S01]  /*4cc0*/  HMMA.16816.F32 R76, R4, R16, R76 ;  /* 0x00000010044c723c */ /* 0x010fe2000000184c */
[----:B------:R-:W1:Y:S01]  /*4cd0*/  MUFU.EX2 R17, R23 ;  /* 0x0000001700117308 */ /* 0x000e620000000800 */
        /* <DEDUP_REMOVED lines=9> */
[C---:B------:R-:W-:Y:S01]  /*4d70*/  HMMA.16816.F32 R68, R4.reuse, R8, R68 ;  /* 0x000000080444723c */ /* 0x040fe20000001844 */
[--C-:B------:R-:W-:Y:S01]  /*4d80*/  FFMA.FTZ R8, R24, UR4, -R30.reuse ;  /* 0x0000000418087c23 */ /* 0x100fe2000801081e */
[----:B------:R-:W-:Y:S01]  /*4d90*/  FFMA.FTZ R24, R25, UR4, -R30 ;  /* 0x0000000419187c23 */ /* 0x000fe2000801081e */
[----:B------:R-:W-:Y:S01]  /*4da0*/  FADD.FTZ R49, R49, R16 ;  /* 0x0000001031317221 */ /* 0x000fe20000010000 */
[----:B------:R-:W-:Y:S01]  /*4db0*/  FADD.FTZ R64, R57, R64 ;  /* 0x0000004039407221 */ /* 0x000fe20000010000 */
[----:B------:R2:W-:Y:S02]  /*4dc0*/  MUFU.EX2 R25, R8 ;  /* 0x0000000800197308 */ /* 0x0005e40000000800 */
[----:B------:R-:W-:Y:S01]  /*4dd0*/  FADD.FTZ R38, R38, R49 ;  /* 0x0000003126267221 */ /* 0x000fe20000010000 */
[----:B------:R-:W-:Y:S01]  /*4de0*/  HMMA.16816.F32 R72, R4, R10, R72 ;  /* 0x0000000a0448723c */ /* 0x000fe20000001848 */
[----:B------:R-:W3:Y:S01]  /*4df0*/  MUFU.EX2 R24, R24 ;  /* 0x0000001800187308 */ /* 0x000ee20000000800 */
[----:B------:R-:W-:Y:S01]  /*4e00*/  F2FP.F16.F32.PACK_AB R6, R155, R26 ;  /* 0x0000001a9b06723e */ /* 0x000fe200000000ff */
[----:B------:R-:W-:Y:S01]  /*4e10*/  FADD.FTZ R45, R45, R64 ;  /* 0x000000402d2d7221 */ /* 0x000fe20000010000 */
[----:B------:R-:W-:Y:S01]  /*4e20*/  F2FP.F16.F32.PACK_AB R5, R21, R20 ;  /* 0x000000141505723e */ /* 0x000fe200000000ff */
[----:B------:R-:W-:Y:S01]  /*4e30*/  FADD.FTZ R37, R37, R38 ;  /* 0x0000002625257221 */ /* 0x000fe20000010000 */
[----:B-1----:R-:W-:Y:S01]  /*4e40*/  F2FP.F16.F32.PACK_AB R7, R17, R22 ;  /* 0x000000161107723e */ /* 0x002fe200000000ff */
[----:B------:R-:W-:-:S02]  /*4e50*/  FADD.FTZ R34, R34, R45 ;  /* 0x0000002d22227221 */ /* 0x000fc40000010000 */
[----:B------:R-:W-:Y:S01]  /*4e60*/  FADD.FTZ R90, R90, R37 ;  /* 0x000000255a5a7221 */ /* 0x000fe20000010000 */
[----:B--2---:R-:W1:Y:S01]  /*4e70*/  LDSM.16.MT88.4 R8, [R27+0x4c00] ;  /* 0x004c00001b08783b */ /* 0x004e620000004200 */
[----:B------:R-:W-:Y:S01]  /*4e80*/  FADD.FTZ R35, R35, R34 ;  /* 0x0000002223237221 */ /* 0x000fe20000010000 */
[----:B---3--:R-:W-:-:S03]  /*4e90*/  F2FP.F16.F32.PACK_AB R4, R24, R25 ;  /* 0x000000191804723e */ /* 0x008fc600000000ff */
[----:B------:R-:W-:-:S04]  /*4ea0*/  FADD.FTZ R32, R32, R35 ;  /* 0x0000002320207221 */ /* 0x000fc80000010000 */
[----:B------:R-:W-:Y:S01]  /*4eb0*/  FADD.FTZ R25, R25, R32 ;  /* 0x0000002019197221 */ /* 0x000fe20000010000 */
[----:B------:R-:W-:Y:S03]  /*4ec0*/  HMMA.16816.F32 R68, R4, R12, R68 ;  /* 0x0000000c0444723c */ /* 0x000fe60000001844 */
[----:B------:R-:W-:-:S04]  /*4ed0*/  FADD.FTZ R25, R24, R25 ;  /* 0x0000001918197221 */ /* 0x000fc80000010000 */
[----:B------:R-:W-:Y:S01]  /*4ee0*/  FADD.FTZ R26, R26, R25 ;  /* 0x000000191a1a7221 */ /* 0x000fe20000010000 */
[----:B------:R-:W-:Y:S03]  /*4ef0*/  HMMA.16816.F32 R72, R4, R14, R72 ;  /* 0x0000000e0448723c */ /* 0x000fe60000001848 */
[----:B------:R-:W-:-:S05]  /*4f00*/  FADD.FTZ R155, R155, R26 ;  /* 0x0000001a9b9b7221 */ /* 0x000fca0000010000 */
[----:B-1----:R-:W-:Y:S01]  /*4f10*/  HMMA.16816.F32 R76, R4, R8, R76 ;  /* 0x00000008044c723c */ /* 0x002fe2000000184c */
[----:B------:R-:W-:-:S04]  /*4f20*/  FADD.FTZ R9, R31, R90 ;  /* 0x0000005a1f097221 */ /* 0x000fc80000010000 */
[----:B------:R-:W-:-:S03]  /*4f30*/  FADD.FTZ R9, R36, R9 ;  /* 0x0000000924097221 */ /* 0x000fc60000010000 */
[----:B------:R-:W-:Y:S01]  /*4f40*/  HMMA.16816.F32 R80, R4, R10, R80 ;  /* 0x0000000a0450723c */ /* 0x000fe20000001850 */
[----:B------:R-:W-:-:S04]  /*4f50*/  FADD.FTZ R20, R20, R9 ;  /* 0x0000000914147221 */ /* 0x000fc80000010000 */
[----:B------:R-:W-:-:S04]  /*4f60*/  FADD.FTZ R21, R21, R20 ;  /* 0x0000001415157221 */ /* 0x000fc80000010000 */
[----:B------:R-:W-:-:S04]  /*4f70*/  FADD.FTZ R22, R22, R21 ;  /* 0x0000001516167221 */ /* 0x000fc80000010000 */
[----:B------:R-:W-:Y:S01]  /*4f80*/  FADD.FTZ R156, R17, R22 ;  /* 0x00000016119c7221 */ /* 0x000fe20000010000 */
[----:B------:R-:W-:Y:S06]  /*4f90*/  @!P0 BRA `(.L_x_3516) ;  /* 0x0000003000348947 */ /* 0x000fec0003800000 */
[----:B------:R-:W-:-:S04]  /*4fa0*/  DEPBAR.LE SB0, 0x0 ;  /* 0x000080000000791a */ /* 0x000fc80000000000 */
[----:B------:R-:W-:Y:S02]  /*4fb0*/  SHF.L.U32 R8, R89, 0x7, RZ ;  /* 0x0000000759087819 */ /* 0x000fe400000006ff */
        /* <DEDUP_REMOVED lines=63> */
.L_x_3517:
[----:B------:R-:W-:Y:S01]  /*53b0*/  UMOV UR4, URZ ;  /* 0x000000ff00047c82 */ /* 0x000fe20008000000 */
[----:B------:R-:W-:Y:S01]  /*53c0*/  IMAD.SHL.U32 R4, R100, 0x80, RZ ;  /* 0x0000008064047824 */ /* 0x000fe200078e00ff */
[----:B------:R-:W-:-:S05]  /*53d0*/  IADD3 R5, P0, PT, RZ, -UR4, RZ ;  /* 0x80000004ff057c10 */ /* 0x000fca000ff1e0ff */
[----:B------:R-:W-:-:S05]  /*53e0*/  IMAD.X R4, RZ, RZ, ~R4, P0 ;  /* 0x000000ffff047224 */ /* 0x000fca00000e0e04 */
[----:B------:R-:W-:-:S04]  /*53f0*/  SHF.R.S64 R5, R5, 0x1f, R4 ;  /* 0x0000001f05057819 */ /* 0x000fc80000001004 */
[----:B------:R-:W-:-:S04]  /*5400*/  IADD3 R144, P0, PT, R5, R144, RZ ;  /* 0x0000009005907210 */ /* 0x000fc80007f1e0ff */
[----:B------:R-:W-:-:S09]  /*5410*/  LEA.HI.X.SX32 R145, R4, R145, 0x1, P0 ;  /* 0x0000009104917211 */ /* 0x000fd200000f0eff */
.L_x_3518:
[----:B------:R-:W1:Y:S01]  /*5420*/  LDCU UR4, c[0x0][0x440] ;  /* 0x00008800ff0477ac */ /* 0x000e620008000800 */
[C---:B------:R-:W-:Y:S01]  /*5430*/  IMAD.SHL.U32 R5, R100.reuse, 0x40, RZ ;  /* 0x0000004064057824 */ /* 0x040fe200078e00ff */
[----:B------:R-:W-:Y:S01]  /*5440*/  SHF.L.U64.HI R4, R100, 0x6, R101 ;  /* 0x0000000664047819 */ /* 0x000fe20000010265 */
[----:B------:R-:W-:-:S03]  /*5450*/  IMAD R136, R3, 0x80, R108 ;  /* 0x0000008003887824 */ /* 0x000fc600078e026c */
        /* <DEDUP_REMOVED lines=28> */
[----:B------:R-:W3:Y:S04]  /*5620*/  LDSM.16.M88.4 R40, [R137] ;  /* 0x000000008928783b */ /* 0x000ee80000000200 */
[----:B------:R-:W-:Y:S04]  /*5630*/  LDSM.16.M88.4 R96, [R102] ;  /* 0x000000006660783b */ /* 0x000fe80000000200 */
[----:B------:R-:W-:Y:S04]  /*5640*/  LDSM.16.M88.4 R8, [R104] ;  /* 0x000000006808783b */ /* 0x000fe80000000200 */
        /* <DEDUP_REMOVED lines=40> */
[----:B------:R-:W2:Y:S01]  /*58d0*/  LDSM.16.M88.4 R88, [R104+0x1c00] ;  /* 0x001c00006858783b */ /* 0x000ea20000000200 */
[----:B------:R-:W-:-:S06]  /*58e0*/  DEPBAR.LE SB0, 0x0 ;  /* 0x000080000000791a */ /* 0x000fcc0000000000 */
[C---:B------:R-:W-:Y:S08]  /*58f0*/  HMMA.16816.F32 R4, R96.reuse, R100, R4 ;  /* 0x000000646004723c */ /* 0x040ff00000001804 */
[C---:B------:R-:W-:Y:S08]  /*5900*/  HMMA.16816.F32 R64, R96.reuse, R102, R64 ;  /* 0x000000666040723c */ /* 0x040ff00000001840 */
[----:B-1----:R-:W-:Y:S01]  /*5910*/  HMMA.16816.F32 R60, R96, R92, R60 ;  /* 0x0000005c603c723c */ /* 0x002fe2000000183c */
[----:B------:R-:W-:Y:S01]  /*5920*/  VIADD R92, R136, 0xffffff00 ;  /* 0xffffff00885c7836 */ /* 0x000fe20000000000 */
[----:B------:R-:W-:Y:S04]  /*5930*/  BAR.SYNC.DEFER_BLOCKING 0x0 ;  /* 0x0000000000007b1d */ /* 0x000fe80000010000 */
[----:B------:R-:W-:-:S02]  /*5940*/  ISETP.GE.AND P6, PT, R92, R106, PT ;  /* 0x0000006a5c00720c */ /* 0x000fc40003fc6270 */
[----:B------:R-:W-:Y:S01]  /*5950*/  ISETP.GE.AND P5, PT, R92, R105, PT ;  /* 0x000000695c00720c */ /* 0x000fe20003fa6270 */
[----:B------:R-:W-:Y:S01]  /*5960*/  HMMA.16816.F32 R56, R96, R94, R56 ;  /* 0x0000005e6038723c */ /* 0x000fe20000001838 */
[----:B------:R-:W-:Y:S01]  /*5970*/  FSEL R128, R44, -INF , !P6 ;  /* 0xff8000002c807808 */ /* 0x000fe20007000000 */
[----:B------:R-:W-:Y:S01]  /*5980*/  VIADD R44, R136, 0xffffff11 ;  /* 0xffffff11882c7836 */ /* 0x000fe20000000000 */
[----:B------:R-:W-:Y:S01]  /*5990*/  FSEL R135, R46, -INF , !P5 ;  /* 0xff8000002e877808 */ /* 0x000fe20006800000 */
[----:B------:R-:W-:-:S04]  /*59a0*/  VIADD R46, R136, 0xffffff10 ;  /* 0xffffff10882e7836 */ /* 0x000fc80000000000 */
[----:B--2---:R-:W-:Y:S01]  /*59b0*/  HMMA.16816.F32 R52, R96, R88, R52 ;  /* 0x000000586034723c */ /* 0x004fe20000001834 */
[C---:B------:R-:W-:Y:S02]  /*59c0*/  VIADD R88, R136.reuse, 0xffffff01 ;  /* 0xffffff0188587836 */ /* 0x040fe40000000000 */
[----:B------:R-:W-:-:S03]  /*59d0*/  VIADD R89, R136, 0xffffff08 ;  /* 0xffffff0888597836 */ /* 0x000fc60000000000 */
[CC--:B------:R-:W-:Y:S02]  /*59e0*/  ISETP.GE.AND P3, PT, R88.reuse, R106.reuse, PT ;  /* 0x0000006a5800720c */ /* 0x0c0fe40003f66270 */
[-C--:B------:R-:W-:Y:S01]  /*59f0*/  ISETP.GE.AND P2, PT, R88, R105.reuse, PT ;  /* 0x000000695800720c */ /* 0x080fe20003f46270 */
[----:B------:R-:W-:Y:S01]  /*5a00*/  VIADD R88, R136, 0xffffff09 ;  /* 0xffffff0988587836 */ /* 0x000fe20000000000 */
[CC--:B------:R-:W-:Y:S01]  /*5a10*/  ISETP.GE.AND P1, PT, R89.reuse, R106.reuse, PT ;  /* 0x0000006a5900720c */ /* 0x0c0fe20003f26270 */
[----:B------:R-:W-:Y:S01]  /*5a20*/  HMMA.16816.F32 R48, R96, R90, R48 ;  /* 0x0000005a6030723c */ /* 0x000fe20000001830 */
[----:B------:R-:W-:Y:S02]  /*5a30*/  ISETP.GE.AND P6, PT, R89, R105, PT ;  /* 0x000000695900720c */ /* 0x000fe40003fc6270 */
[----:B------:R-:W-:Y:S02]  /*5a40*/  FSEL R132, R45, -INF , !P3 ;  /* 0xff8000002d847808 */ /* 0x000fe40005800000 */
[----:B------:R-:W-:Y:S01]  /*5a50*/  FSEL R133, R47, -INF , !P2 ;  /* 0xff8000002f857808 */ /* 0x000fe20005000000 */
[----:B------:R-:W-:Y:S01]  /*5a60*/  VIADD R47, R3, 0xfffffffe ;  /* 0xfffffffe032f7836 */ /* 0x000fe20000000000 */
        /* <DEDUP_REMOVED lines=77> */
[----:B------:R-:W-:Y:S02]  /*5f40*/  ISETP.GE.AND P1, PT, R20, R106, PT ;  /* 0x0000006a1400720c */ /* 0x000fe40003f26270 */
[----:B------:R-:W-:Y:S02]  /*5f50*/  FSEL R89, R15, -INF , !P6 ;  /* 0xff8000000f597808 */ /* 0x000fe40007000000 */
[----:B------:R-:W-:Y:S01]  /*5f60*/  FSEL R92, R8, -INF , !P5 ;  /* 0xff800000085c7808 */ /* 0x000fe20006800000 */
[----:B------:R-:W-:Y:S01]  /*5f70*/  VIADD R8, R136, 0xffffff59 ;  /* 0xffffff5988087836 */ /* 0x000fe20000000000 */
[----:B------:R-:W-:Y:S01]  /*5f80*/  FSEL R93, R10, -INF , !P3 ;  /* 0xff8000000a5d7808 */ /* 0x000fe20005800000 */
[----:B------:R-:W-:Y:S01]  /*5f90*/  VIADD R10, R136, 0xffffff58 ;  /* 0xffffff58880a7836 */ /* 0x000fe20000000000 */
[----:B------:R-:W-:-:S02]  /*5fa0*/  FSEL R88, R13, -INF , !P1 ;  /* 0xff8000000d587808 */ /* 0x000fc40004800000 */
[C---:B------:R-:W-:Y:S02]  /*5fb0*/  ISETP.GE.AND P6, PT, R14.reuse, R106, PT ;  /* 0x0000006a0e00720c */ /* 0x040fe40003fc6270 */
[-C--:B------:R-:W-:Y:S02]  /*5fc0*/  ISETP.GE.AND P5, PT, R14, R105.reuse, PT ;  /* 0x000000690e00720c */ /* 0x080fe40003fa6270 */
[----:B------:R-:W-:Y:S02]  /*5fd0*/  ISETP.GE.AND P1, PT, R16, R105, PT ;  /* 0x000000691000720c */ /* 0x000fe40003f26270 */
[----:B------:R-:W-:Y:S01]  /*5fe0*/  FSEL R29, R4, -INF , !P6 ;  /* 0xff800000041d7808 */ /* 0x000fe20007000000 */
[----:B------:R-:W-:Y:S01]  /*5ff0*/  VIADD R4, R136, 0xffffff61 ;  /* 0xffffff6188047836 */ /* 0x000fe20000000000 */
[----:B------:R-:W-:Y:S01]  /*6000*/  FSEL R30, R6, -INF , !P5 ;  /* 0xff800000061e7808 */ /* 0x000fe20006800000 */
[----:B------:R-:W-:Y:S01]  /*6010*/  VIADD R6, R136, 0xffffff60 ;  /* 0xffffff6088067836 */ /* 0x000fe20000000000 */
[----:B------:R-:W-:-:S02]  /*6020*/  FSEL R95, R11, -INF , !P1 ;  /* 0xff8000000b5f7808 */ /* 0x000fc40004800000 */
[----:B------:R-:W-:Y:S02]  /*6030*/  ISETP.GE.AND P6, PT, R10, R105, PT ;  /* 0x000000690a00720c */ /* 0x000fe40003fc6270 */
[-C--:B------:R-:W-:Y:S02]  /*6040*/  ISETP.GE.AND P5, PT, R8, R106.reuse, PT ;  /* 0x0000006a0800720c */ /* 0x080fe40003fa6270 */
[----:B------:R-:W-:Y:S02]  /*6050*/  ISETP.GE.AND P1, PT, R10, R106, PT ;  /* 0x0000006a0a00720c */ /* 0x000fe40003f26270 */
[----:B------:R-:W-:Y:S02]  /*6060*/  FSEL R34, R66, -INF , !P6 ;  /* 0xff80000042227808 */ /* 0x000fe40007000000 */
[----:B------:R-:W-:Y:S02]  /*6070*/  FSEL R36, R65, -INF , !P5 ;  /* 0xff80000041247808 */ /* 0x000fe40006800000 */
[----:B------:R-:W-:-:S02]  /*6080*/  FSEL R33, R64, -INF , !P1 ;  /* 0xff80000040217808 */ /* 0x000fc40004800000 */
[CC--:B------:R-:W-:Y:S02]  /*6090*/  ISETP.GE.AND P6, PT, R4.reuse, R106.reuse, PT ;  /* 0x0000006a0400720c */ /* 0x0c0fe40003fc6270 */
[-C--:B------:R-:W-:Y:S01]  /*60a0*/  ISETP.GE.AND P5, PT, R4, R105.reuse, PT ;  /* 0x000000690400720c */ /* 0x080fe20003fa6270 */
[----:B------:R-:W-:Y:S01]  /*60b0*/  VIADD R4, R136, 0xffffff69 ;  /* 0xffffff6988047836 */ /* 0x000fe20000000000 */
[----:B------:R-:W-:Y:S02]  /*60c0*/  ISETP.GE.AND P2, PT, R16, R106, PT ;  /* 0x0000006a1000720c */ /* 0x000fe40003f46270 */
[----:B------:R-:W-:Y:S02]  /*60d0*/  ISETP.GE.AND P1, PT, R6, R105, PT ;  /* 0x000000690600720c */ /* 0x000fe40003f26270 */
[----:B------:R-:W-:Y:S02]  /*60e0*/  FSEL R100, R9, -INF , !P2 ;  /* 0xff80000009647808 */ /* 0x000fe40005000000 */
[----:B------:R-:W-:-:S02]  /*60f0*/  FSEL R38, R62, -INF , !P1 ;  /* 0xff8000003e267808 */ /* 0x000fc40004800000 */
[----:B------:R-:W-:Y:S02]  /*6100*/  FSEL R40, R61, -INF , !P6 ;  /* 0xff8000003d287808 */ /* 0x000fe40007000000 */
[CC--:B------:R-:W-:Y:S02]  /*6110*/  ISETP.GE.AND P3, PT, R12.reuse, R106.reuse, PT ;  /* 0x0000006a0c00720c */ /* 0x0c0fe40003f66270 */
[-C--:B------:R-:W-:Y:S02]  /*6120*/  ISETP.GE.AND P2, PT, R12, R105.reuse, PT ;  /* 0x000000690c00720c */ /* 0x080fe40003f46270 */
[C---:B------:R-:W-:Y:S02]  /*6130*/  ISETP.GE.AND P1, PT, R4.reuse, R106, PT ;  /* 0x0000006a0400720c */ /* 0x040fe40003f26270 */
[----:B------:R-:W-:Y:S01]  /*6140*/  ISETP.GE.AND P6, PT, R4, R105, PT ;  /* 0x000000690400720c */ /* 0x000fe20003fc6270 */
[C---:B------:R-:W-:Y:S01]  /*6150*/  VIADD R4, R136.reuse, 0xffffff71 ;  /* 0xffffff7188047836 */ /* 0x040fe20000000000 */
[----:B------:R-:W-:Y:S01]  /*6160*/  FSEL R32, R5, -INF , !P3 ;  /* 0xff80000005207808 */ /* 0x000fe20005800000 */
[----:B------:R-:W-:Y:S01]  /*6170*/  VIADD R5, R136, 0xffffff68 ;  /* 0xffffff6888057836 */ /* 0x000fe20000000000 */
[----:B------:R-:W-:-:S02]  /*6180*/  FSEL R31, R7, -INF , !P2 ;  /* 0xff800000071f7808 */ /* 0x000fc40005000000 */
[-C--:B------:R-:W-:Y:S02]  /*6190*/  ISETP.GE.AND P3, PT, R8, R105.reuse, PT ;  /* 0x000000690800720c */ /* 0x080fe40003f66270 */
[----:B------:R-:W-:Y:S02]  /*61a0*/  ISETP.GE.AND P2, PT, R6, R106, PT ;  /* 0x0000006a0600720c */ /* 0x000fe40003f46270 */
[----:B------:R-:W-:Y:S02]  /*61b0*/  FSEL R44, R57, -INF , !P1 ;  /* 0xff800000392c7808 */ /* 0x000fe40004800000 */
[----:B------:R-:W-:Y:S02]  /*61c0*/  ISETP.GE.AND P1, PT, R4, R105, PT ;  /* 0x000000690400720c */ /* 0x000fe40003f26270 */
[----:B------:R-:W-:Y:S02]  /*61d0*/  FSEL R35, R67, -INF , !P3 ;  /* 0xff80000043237808 */ /* 0x000fe40005800000 */
[----:B------:R-:W-:-:S02]  /*61e0*/  FSEL R37, R60, -INF , !P2 ;  /* 0xff8000003c257808 */ /* 0x000fc40005000000 */
[C---:B------:R-:W-:Y:S02]  /*61f0*/  ISETP.GE.AND P3, PT, R5.reuse, R106, PT ;  /* 0x0000006a0500720c */ /* 0x040fe40003f66270 */
[----:B------:R-:W-:Y:S01]  /*6200*/  ISETP.GE.AND P2, PT, R5, R105, PT ;  /* 0x000000690500720c */ /* 0x000fe20003f46270 */
[----:B------:R-:W-:Y:S01]  /*6210*/  VIADD R5, R136, 0xffffff70 ;  /* 0xffffff7088057836 */ /* 0x000fe20000000000 */
[----:B------:R-:W-:Y:S02]  /*6220*/  FSEL R55, R55, -INF , !P1 ;  /* 0xff80000037377808 */ /* 0x000fe40004800000 */
[----:B------:R-:W-:Y:S02]  /*6230*/  ISETP.GT.AND P1, PT, R47, R140, PT ;  /* 0x0000008c2f00720c */ /* 0x000fe40003f24270 */
[----:B------:R-:W-:Y:S02]  /*6240*/  FSEL R42, R58, -INF , !P2 ;  /* 0xff8000003a2a7808 */ /* 0x000fe40005000000 */
[----:B------:R-:W-:-:S02]  /*6250*/  FSEL R39, R63, -INF , !P5 ;  /* 0xff8000003f277808 */ /* 0x000fc40006800000 */
[-C--:B------:R-:W-:Y:S01]  /*6260*/  ISETP.GE.AND P2, PT, R4, R106.reuse, PT ;  /* 0x0000006a0400720c */ /* 0x080fe20003f46270 */
[C---:B------:R-:W-:Y:S01]  /*6270*/  VIADD R4, R136.reuse, 0xffffff78 ;  /* 0xffffff7888047836 */ /* 0x040fe20000000000 */
[C---:B------:R-:W-:Y:S01]  /*6280*/  ISETP.GE.AND P5, PT, R5.reuse, R106, PT ;  /* 0x0000006a0500720c */ /* 0x040fe20003fa6270 */
[----:B------:R-:W-:Y:S01]  /*6290*/  VIADD R136, R136, 0xffffff79 ;  /* 0xffffff7988887836 */ /* 0x000fe20000000000 */
[----:B------:R-:W-:Y:S02]  /*62a0*/  FSEL R41, R56, -INF , !P3 ;  /* 0xff80000038297808 */ /* 0x000fe40005800000 */
[----:B------:R-:W-:Y:S02]  /*62b0*/  ISETP.GE.AND P3, PT, R5, R105, PT ;  /* 0x000000690500720c */ /* 0x000fe40003f66270 */
[----:B------:R-:W-:Y:S02]  /*62c0*/  FSEL R45, R52, -INF , !P5 ;  /* 0xff800000342d7808 */ /* 0x000fe40006800000 */
        /* <DEDUP_REMOVED lines=8> */
[----:B------:R-:W-:Y:S02]  /*6350*/  FSEL R49, R49, -INF , !P5 ;  /* 0xff80000031317808 */ /* 0x000fe40006800000 */
[----:B------:R-:W-:Y:S02]  /*6360*/  FSEL R50, R50, -INF , !P3 ;  /* 0xff80000032327808 */ /* 0x000fe40005800000 */
[----:B------:R-:W-:Y:S01]  /*6370*/  FSEL R51, R51, -INF , !P2 ;  /* 0xff80000033337808 */ /* 0x000fe20005000000 */
[----:B------:R-:W-:Y:S06]  /*6380*/  @!P1 BRA `(.L_x_3519) ;  /* 0x0000000400b09947 */ /* 0x000fec0003800000 */
[----:B------:R-:W-:Y:S05]  /*6390*/  BRA.U !UP1, `(.L_x_3520) ;  /* 0x0000000109fc7547 */ /* 0x000fea000b800000 */
[----:B------:R-:W1:Y:S01]  /*63a0*/  LDC R5, c[0x0][0x4f0] ;  /* 0x00013c00ff057b82 */ /* 0x000e620000000800 */
[----:B------:R-:W-:Y:S01]  /*63b0*/  VIADD R14, R3, 0xffffffff ;  /* 0xffffffff030e7836 */ /* 0x000fe20000000000 */
[----:B------:R-:W2:Y:S03]  /*63c0*/  LDCU.64 UR6, c[0x0][0x3a0] ;  /* 0x00007400ff0677ac */ /* 0x000ea60008000a00 */
[----:B------:R-:W-:-:S05]  /*63d0*/  IMAD.SHL.U32 R14, R14, 0x80, RZ ;  /* 0x000000800e0e7824 */ /* 0x000fca00078e00ff */
[C---:B------:R-:W-:Y:S01]  /*63e0*/  IADD3 R12, PT, PT, R14.reuse, -0x100, RZ ;  /* 0xffffff000e0c7810 */ /* 0x040fe20007ffe0ff */
        /* <DEDUP_REMOVED lines=11> */
[----:B-1----:R-:W-:Y:S02]  /*64a0*/  IADD3 R11, PT, PT, RZ, -R17, RZ ;  /* 0x80000011ff0b7210 */ /* 0x002fe40007ffe0ff */
        /* <DEDUP_REMOVED lines=46> */
.L_x_3520:
[----:B------:R-:W-:Y:S01]  /*6790*/  UMOV UR4, URZ ;  /* 0x000000ff00047c82 */ /* 0x000fe20008000000 */
[----:B------:R-:W-:Y:S01]  /*67a0*/  IMAD.SHL.U32 R4, R84, 0x80, RZ ;  /* 0x0000008054047824 */ /* 0x000fe200078e00ff */
[----:B------:R-:W-:-:S05]  /*67b0*/  IADD3 R5, P1, PT, RZ, -UR4, RZ ;  /* 0x80000004ff057c10 */ /* 0x000fca000ff3e0ff */
[----:B------:R-:W-:-:S05]  /*67c0*/  IMAD.X R4, RZ, RZ, ~R4, P1 ;  /* 0x000000ffff047224 */ /* 0x000fca00008e0e04 */
[----:B------:R-:W-:-:S04]  /*67d0*/  SHF.R.S64 R5, R5, 0x1f, R4 ;  /* 0x0000001f05057819 */ /* 0x000fc80000001004 */
[----:B------:R-:W-:-:S04]  /*67e0*/  IADD3 R142, P1, PT, R5, R142, RZ ;  /* 0x0000008e058e7210 */ /* 0x000fc80007f3e0ff */
[----:B------:R-:W-:-:S09]  /*67f0*/  LEA.HI.X.SX32 R141, R4, R141, 0x1, P1 ;  /* 0x0000008d048d7211 */ /* 0x000fd200008f0eff */
.L_x_3521:
[C---:B------:R-:W-:Y:S01]  /*6800*/  IMAD.WIDE.U32 R8, R84.reuse, 0x40, RZ ;  /* 0x0000004054087825 */ /* 0x040fe200078e00ff */
[C---:B------:R-:W-:Y:S01]  /*6810*/  @!P0 SHF.L.U64.HI R4, R84.reuse, 0x6, R85 ;  /* 0x0000000654048819 */ /* 0x040fe20000010255 */
[----:B------:R1:W-:Y:S01]  /*6820*/  @P0 STS.128 [R87+0x1000], RZ ;  /* 0x001000ff57000388 */ /* 0x0003e20000000c00 */
[----:B------:R-:W-:Y:S01]  /*6830*/  BSSY.RECONVERGENT B0, `(.L_x_3522) ;  /* 0x0000020000007945 */ /* 0x000fe20003800200 */
[----:B------:R-:W-:Y:S01]  /*6840*/  @!P0 IMAD.SHL.U32 R5, R84, 0x40, RZ ;  /* 0x0000004054058824 */ /* 0x000fe200078e00ff */
[----:B------:R-:W-:Y:S01]  /*6850*/  @!P0 IADD3 R8, P3, PT, R142, R8, RZ ;  /* 0x000000088e088210 */ /* 0x000fe20007f7e0ff */
[----:B------:R-:W-:Y:S02]  /*6860*/  IMAD.SHL.U32 R6, R85, 0x40, RZ ;  /* 0x0000004055067824 */ /* 0x000fe400078e00ff */
[----:B------:R-:W-:Y:S01]  /*6870*/  @!P0 IMAD.MOV.U32 R143, RZ, RZ, R141 ;  /* 0x000000ffff8f8224 */ /* 0x000fe200078e008d */
[----:B------:R-:W-:Y:S02]  /*6880*/  @!P0 IADD3 R10, P2, P1, R5, R142, R5 ;  /* 0x0000008e050a8210 */ /* 0x000fe4000795e005 */
[----:B------:R-:W-:-:S02]  /*6890*/  @!P0 IADD3.X R9, PT, PT, R141, R9, R6, P3, !PT ;  /* 0x000000098d098210 */ /* 0x000fc40001ffe406 */
        /* <DEDUP_REMOVED lines=25> */
.L_x_3523:
[----:B------:R-:W-:Y:S05]  /*6a30*/  BSYNC.RECONVERGENT B0 ;  /* 0x0000000000007941 */ /* 0x000fea0003800200 */
.L_x_3522:
[----:B------:R-:W0:Y:S02]  /*6a40*/  LDGDEPBAR ;  /* 0x00000000000079af */ /* 0x000e240000000000 */
.L_x_3519:
[----:B------:R-:W-:Y:S01]  /*6a50*/  FMNMX3.FTZ R5, R2, R128, R132, !PT ;  /* 0x0000008002057276 */ /* 0x000fe20007810084 */
[----:B------:R-:W3:Y:S01]  /*6a60*/  LDCU UR4, c[0x0][0x45c] ;  /* 0x00008b80ff0477ac */ /* 0x000ee20008000800 */
        /* <DEDUP_REMOVED lines=31> */
[----:B------:R-:W-:Y:S01]  /*6c60*/  LEA R136, R107, UR5, 0x1 ;  /* 0x000000056b887c11 */ /* 0x000fe2000f8e08ff */
[----:B------:R-:W2:Y:S04]  /*6c70*/  SHFL.BFLY PT, R5, R6, 0x2, 0x1f ;  /* 0x0c401f0006057f89 */ /* 0x000ea800000e0000 */
[----:B------:R-:W4:Y:S04]  /*6c80*/  SHFL.BFLY PT, R4, R7, 0x2, 0x1f ;  /* 0x0c401f0007047f89 */ /* 0x000f2800000e0000 */
[----:B------:R-:W-:Y:S01]  /*6c90*/  LDSM.16.MT88.4 R20, [R136+0x3400] ;  /* 0x003400008814783b */ /* 0x000fe20000004200 */
[----:B--2---:R-:W-:-:S02]  /*6ca0*/  FMNMX.FTZ R5, R6, R5, !PT ;  /* 0x0000000506057209 */ /* 0x004fc40007810000 */
        /* <DEDUP_REMOVED lines=89> */
[--C-:B------:R-:W-:Y:S01]  /*7240*/  FFMA.FTZ R79, R114, UR4, -R57.reuse ;  /* 0x00000004724f7c23 */ /* 0x100fe20008010839 */
[----:B------:R-:W-:Y:S01]  /*7250*/  MUFU.EX2 R66, R66 ;  /* 0x0000004200427308 */ /* 0x000fe20000000800 */
[----:B------:R-:W-:Y:S01]  /*7260*/  FFMA.FTZ R77, R119, UR4, -R56 ;  /* 0x00000004774d7c23 */ /* 0x000fe20008010838 */
[----:B------:R-:W-:Y:S01]  /*7270*/  FFMA.FTZ R155, R155, R85, R64 ;  /* 0x000000559b9b7223 */ /* 0x000fe20000010040 */
[----:B------:R-:W-:Y:S01]  /*7280*/  FFMA.FTZ R64, R32, UR4, -R57 ;  /* 0x0000000420407c23 */ /* 0x000fe20008010839 */
[----:B------:R-:W-:Y:S01]  /*7290*/  MUFU.EX2 R76, R76 ;  /* 0x0000004c004c7308 */ /* 0x000fe20000000800 */
[C---:B-1----:R-:W-:Y:S01]  /*72a0*/  HMMA.16816.F32 R16, R12.reuse, R8, R16 ;  /* 0x000000080c10723c */ /* 0x042fe20000001810 */
[----:B------:R-:W-:Y:S01]  /*72b0*/  FFMA.FTZ R95, R156, R84, R63 ;  /* 0x000000549c5f7223 */ /* 0x000fe2000001003f */
[--C-:B------:R-:W-:Y:S01]  /*72c0*/  FFMA.FTZ R32, R36, UR4, -R57.reuse ;  /* 0x0000000424207c23 */ /* 0x100fe20008010839 */
[----:B------:R-:W1:Y:S01]  /*72d0*/  MUFU.EX2 R65, R65 ;  /* 0x0000004100417308 */ /* 0x000e620000000800 */
[--C-:B------:R-:W-:Y:S01]  /*72e0*/  FFMA.FTZ R63, R29, UR4, -R57.reuse ;  /* 0x000000041d3f7c23 */ /* 0x100fe20008010839 */
[--C-:B------:R-:W-:Y:S01]  /*72f0*/  FFMA.FTZ R85, R30, UR4, -R56.reuse ;  /* 0x000000041e557c23 */ /* 0x100fe20008010838 */
[--C-:B------:R-:W-:Y:S01]  /*7300*/  FFMA.FTZ R36, R34, UR4, -R56.reuse ;  /* 0x0000000422247c23 */ /* 0x100fe20008010838 */
[----:B------:R-:W-:Y:S01]  /*7310*/  MUFU.EX2 R78, R78 ;  /* 0x0000004e004e7308 */ /* 0x000fe20000000800 */
[C---:B------:R-:W-:Y:S01]  /*7320*/  HMMA.16816.F32 R4, R12.reuse, R6, R72 ;  /* 0x000000060c04723c */ /* 0x040fe20000001848 */
[--C-:B------:R-:W-:Y:S01]  /*7330*/  FFMA.FTZ R75, R124, UR4, -R57.reuse ;  /* 0x000000047c4b7c23 */ /* 0x100fe20008010839 */
[--C-:B------:R-:W-:Y:S01]  /*7340*/  FFMA.FTZ R73, R120, UR4, -R57.reuse ;  /* 0x0000000478497c23 */ /* 0x100fe20008010839 */
[----:B------:R-:W-:Y:S01]  /*7350*/  FFMA.FTZ R72, R122, UR4, -R57 ;  /* 0x000000047a487c23 */ /* 0x000fe20008010839 */
[--C-:B------:R-:W-:Y:S01]  /*7360*/  FFMA.FTZ R74, R121, UR4, -R56.reuse ;  /* 0x00000004794a7c23 */ /* 0x100fe20008010838 */
[----:B------:R-:W-:Y:S01]  /*7370*/  MUFU.EX2 R79, R79 ;  /* 0x0000004f004f7308 */ /* 0x000fe20000000800 */
[--C-:B------:R-:W-:Y:S01]  /*7380*/  FFMA.FTZ R84, R31, UR4, -R56.reuse ;  /* 0x000000041f547c23 */ /* 0x100fe20008010838 */
        /* <DEDUP_REMOVED lines=9> */
[----:B------:R-:W-:Y:S01]  /*7420*/  FFMA.FTZ R80, R117, UR4, -R56 ;  /* 0x0000000475507c23 */ /* 0x000fe20008010838 */
[----:B------:R-:W-:Y:S01]  /*7430*/  FADD.FTZ R62, R62, R95 ;  /* 0x0000005f3e3e7221 */ /* 0x000fe20000010000 */
[----:B------:R-:W1:Y:S01]  /*7440*/  MUFU.EX2 R72, R72 ;  /* 0x0000004800487308 */ /* 0x000e620000000800 */
[----:B------:R-:W-:Y:S01]  /*7450*/  FADD.FTZ R59, R59, R60 ;  /* 0x0000003c3b3b7221 */ /* 0x000fe20000010000 */
        /* <DEDUP_REMOVED lines=8> */
[--C-:B------:R-:W-:Y:S01]  /*74e0*/  FFMA.FTZ R37, R40, UR4, -R57.reuse ;  /* 0x0000000428257c23 */ /* 0x100fe20008010839 */
[--C-:B------:R-:W-:Y:S01]  /*74f0*/  FFMA.FTZ R41, R44, UR4, -R57.reuse ;  /* 0x000000042c297c23 */ /* 0x100fe20008010839 */
[----:B------:R-:W3:Y:S01]  /*7500*/  MUFU.EX2 R81, R81 ;  /* 0x0000005100517308 */ /* 0x000ee20000000800 */
[----:B------:R-:W-:Y:S01]  /*7510*/  FFMA.FTZ R43, R43, UR4, -R56 ;  /* 0x000000042b2b7c23 */ /* 0x000fe20008010838 */
[----:B-1----:R-:W-:Y:S01]  /*7520*/  F2FP.F16.F32.PACK_AB R26, R72, R73 ;  /* 0x00000049481a723e */ /* 0x002fe200000000ff */
[--C-:B------:R-:W-:Y:S01]  /*7530*/  FFMA.FTZ R155, R49, UR4, -R57.reuse ;  /* 0x00000004319b7c23 */ /* 0x100fe20008010839 */
[----:B------:R-:W-:Y:S01]  /*7540*/  MUFU.EX2 R90, R90 ;  /* 0x0000005a005a7308 */ /* 0x000fe20000000800 */
[----:B------:R-:W-:Y:S01]  /*7550*/  FFMA.FTZ R48, R48, UR4, -R57 ;  /* 0x0000000430307c23 */ /* 0x000fe20008010839 */
[----:B----4-:R-:W-:Y:S01]  /*7560*/  F2FP.F16.F32.PACK_AB R25, R67, R74 ;  /* 0x0000004a4319723e */ /* 0x010fe200000000ff */
[----:B------:R-:W-:Y:S01]  /*7570*/  FADD.FTZ R74, R74, R61 ;  /* 0x0000003d4a4a7221 */ /* 0x000fe20000010000 */
[----:B------:R-:W1:Y:S01]  /*7580*/  MUFU.EX2 R83, R83 ;  /* 0x0000005300537308 */ /* 0x000e620000000800 */
[----:B------:R-:W-:-:S02]  /*7590*/  ISETP.GT.AND P0, PT, R47, R140, PT ;  /* 0x0000008c2f00720c */ /* 0x000fc40003f04270 */
[----:B------:R-:W-:Y:S01]  /*75a0*/  FADD.FTZ R67, R67, R74 ;  /* 0x0000004a43437221 */ /* 0x000fe20000010000 */
[----:B------:R-:W-:Y:S01]  /*75b0*/  MUFU.EX2 R80, R80 ;  /* 0x0000005000507308 */ /* 0x000fe20000000800 */
[C---:B------:R-:W-:Y:S02]  /*75c0*/  HMMA.16816.F32 R68, R24.reuse, R20, R68 ;  /* 0x000000141844723c */ /* 0x040fe40000001844 */
[----:B------:R-:W-:Y:S01]  /*75d0*/  FADD.FTZ R66, R66, R67 ;  /* 0x0000004342427221 */ /* 0x000fe20000010000 */
[----:B------:R-:W4:Y:S03]  /*75e0*/  MUFU.EX2 R77, R77 ;  /* 0x0000004d004d7308 */ /* 0x000f260000000800 */
[----:B------:R-:W-:Y:S01]  /*75f0*/  FADD.FTZ R65, R65, R66 ;  /* 0x0000004241417221 */ /* 0x000fe20000010000 */
[----:B------:R-:W-:Y:S01]  /*7600*/  MUFU.EX2 R97, R97 ;  /* 0x0000006100617308 */ /* 0x000fe20000000800 */
[----:B--2---:R-:W-:Y:S01]  /*7610*/  HMMA.16816.F32 R16, R24, R12, R16 ;  /* 0x0000000c1810723c */ /* 0x004fe20000001810 */
[----:B------:R-:W-:-:S02]  /*7620*/  @P0 IADD3 R153, PT, PT, R3, -0x3, RZ ;  /* 0xfffffffd03990810 */ /* 0x000fc40007ffe0ff */
        /* <DEDUP_REMOVED lines=15> */
[----:B------:R-:W-:-:S02]  /*7720*/  FADD.FTZ R83, R83, R90 ;  /* 0x0000005a53537221 */ /* 0x000fc40000010000 */
[----:B------:R-:W1:Y:S02]  /*7730*/  MUFU.EX2 R91, R91 ;  /* 0x0000005b005b7308 */ /* 0x000e640000000800 */
[----:B------:R-:W-:Y:S02]  /*7740*/  FADD.FTZ R80, R80, R83 ;  /* 0x0000005350507221 */ /* 0x000fe40000010000 */
[----:B------:R-:W-:Y:S02]  /*7750*/  MUFU.EX2 R94, R94 ;  /* 0x0000005e005e7308 */ /* 0x000fe40000000800 */
[----:B------:R-:W-:Y:S02]  /*7760*/  FADD.FTZ R77, R77, R80 ;  /* 0x000000504d4d7221 */ /* 0x000fe40000010000 */
[----:B------:R-:W4:Y:S04]  /*7770*/  MUFU.EX2 R103, R103 ;  /* 0x0000006700677308 */ /* 0x000f280000000800 */
        /* <DEDUP_REMOVED lines=29> */
[----:B------:R-:W-:Y:S01]  /*7950*/  MUFU.EX2 R40, R60 ;  /* 0x0000003c00287308 */ /* 0x000fe20000000800 */
[C---:B----4-:R-:W-:Y:S03]  /*7960*/  HMMA.16816.F32 R16, R24.reuse, R12, R16 ;  /* 0x0000000c1810723c */ /* 0x050fe60000001810 */
[----:B------:R-:W4:Y:S04]  /*7970*/  MUFU.EX2 R37, R37 ;  /* 0x0000002500257308 */ /* 0x000f280000000800 */
[----:B------:R-:W-:Y:S01]  /*7980*/  MUFU.EX2 R2, R62 ;  /* 0x0000003e00027308 */ /* 0x000fe20000000800 */
[C---:B------:R-:W-:Y:S01]  /*7990*/  HMMA.16816.F32 R8, R24.reuse, R14, R8 ;  /* 0x0000000e1808723c */ /* 0x040fe20000001808 */
[----:B------:R-:W2:Y:S02]  /*79a0*/  LDSM.16.MT88.4 R12, [R136+0x4000] ;  /* 0x00400000880c783b */ /* 0x000ea40000004200 */
[----:B------:R-:W-:Y:S04]  /*79b0*/  MUFU.EX2 R41, R41 ;  /* 0x0000002900297308 */ /* 0x000fe80000000800 */
[----:B------:R-:W-:Y:S01]  /*79c0*/  MUFU.EX2 R38, R38 ;  /* 0x0000002600267308 */ /* 0x000fe20000000800 */
[C---:B-----5:R-:W-:Y:S03]  /*79d0*/  HMMA.16816.F32 R68, R24.reuse, R20, R68 ;  /* 0x000000141844723c */ /* 0x060fe60000001844 */
[----:B------:R-:W5:Y:S04]  /*79e0*/  MUFU.EX2 R39, R39 ;  /* 0x0000002700277308 */ /* 0x000f680000000800 */
[----:B------:R-:W-:Y:S01]  /*79f0*/  MUFU.EX2 R42, R42 ;  /* 0x0000002a002a7308 */ /* 0x000fe20000000800 */
[----:B------:R-:W-:Y:S01]  /*7a00*/  HMMA.16816.F32 R4, R24, R22, R4 ;  /* 0x000000161804723c */ /* 0x000fe20000001804 */
[----:B------:R-:W1:Y:S01]  /*7a10*/  LDSM.16.MT88.4 R20, [R0+0x1000] ;  /* 0x001000000014783b */ /* 0x000e620000004200 */
[----:B------:R-:W-:Y:S01]  /*7a20*/  F2FP.F16.F32.PACK_AB R24, R103, R94 ;  /* 0x0000005e6718723e */ /* 0x000fe200000000ff */
[----:B------:R-:W-:Y:S01]  /*7a30*/  MUFU.EX2 R155, R155 ;  /* 0x0000009b009b7308 */ /* 0x000fe20000000800 */
[----:B------:R-:W-:Y:S01]  /*7a40*/  F2FP.F16.F32.PACK_AB R25, R93, R100 ;  /* 0x000000645d19723e */ /* 0x000fe200000000ff */
[----:B------:R-:W-:Y:S01]  /*7a50*/  FADD.FTZ R100, R100, R91 ;  /* 0x0000005b64647221 */ /* 0x000fe20000010000 */
[----:B------:R-:W-:-:S02]  /*7a60*/  F2FP.F16.F32.PACK_AB R26, R88, R101 ;  /* 0x00000065581a723e */ /* 0x000fc400000000ff */
[----:B------:R-:W-:Y:S01]  /*7a70*/  F2FP.F16.F32.PACK_AB R27, R89, R92 ;  /* 0x0000005c591b723e */ /* 0x000fe200000000ff */
[----:B------:R-:W-:-:S06]  /*7a80*/  FADD.FTZ R93, R93, R100 ;  /* 0x000000645d5d7221 */ /* 0x000fcc0000010000 */
[C---:B--2---:R-:W-:Y:S08]  /*7a90*/  HMMA.16816.F32 R68, R24.reuse, R12, R68 ;  /* 0x0000000c1844723c */ /* 0x044ff00000001844 */
[C---:B------:R-:W-:Y:S01]  /*7aa0*/  HMMA.16816.F32 R4, R24.reuse, R14, R4 ;  /* 0x0000000e1804723c */ /* 0x040fe20000001804 */
[----:B------:R-:W2:Y:S07]  /*7ab0*/  LDSM.16.MT88.4 R12, [R136+0x4400] ;  /* 0x00440000880c783b */ /* 0x000eae0000004200 */
[----:B-1----:R-:W-:Y:S01]  /*7ac0*/  HMMA.16816.F32 R16, R24, R20, R16 ;  /* 0x000000141810723c */ /* 0x002fe20000001810 */
[----:B------:R-:W-:-:S02]  /*7ad0*/  F2FP.F16.F32.PACK_AB R20, R64, R63 ;  /* 0x0000003f4014723e */ /* 0x000fc400000000ff */
[----:B------:R-:W-:-:S05]  /*7ae0*/  F2FP.F16.F32.PACK_AB R21, R34, R85 ;  /* 0x000000552215723e */ /* 0x000fca00000000ff */
[----:B------:R-:W-:Y:S01]  /*7af0*/  HMMA.16816.F32 R8, R24, R22, R8 ;  /* 0x000000161808723c */ /* 0x000fe20000001808 */
[----:B------:R-:W-:Y:S01]  /*7b00*/  F2FP.F16.F32.PACK_AB R22, R32, R33 ;  /* 0x000000212016723e */ /* 0x000fe200000000ff */
[----:B------:R-:W1:Y:S01]  /*7b10*/  LDSM.16.MT88.4 R24, [R136+0x4800] ;  /* 0x004800008818783b */ /* 0x000e620000004200 */
[----:B---3--:R-:W-:-:S09]  /*7b20*/  F2FP.F16.F32.PACK_AB R23, R35, R36 ;  /* 0x000000242317723e */ /* 0x008fd200000000ff */
[C---:B------:R-:W-:Y:S01]  /*7b30*/  HMMA.16816.F32 R16, R20.reuse, R28, R16 ;  /* 0x0000001c1410723c */ /* 0x040fe20000001810 */
[----:B------:R-:W3:Y:S07]  /*7b40*/  MUFU.EX2 R29, R43 ;  /* 0x0000002b001d7308 */ /* 0x000eee0000000800 */
[----:B------:R-:W-:Y:S01]  /*7b50*/  HMMA.16816.F32 R8, R20, R30, R8 ;  /* 0x0000001e1408723c */ /* 0x000fe20000001808 */
[--C-:B------:R-:W-:Y:S01]  /*7b60*/  FFMA.FTZ R30, R50, UR4, -R56.reuse ;  /* 0x00000004321e7c23 */ /* 0x100fe20008010838 */
[----:B------:R-:W-:-:S05]  /*7b70*/  FFMA.FTZ R31, R51, UR4, -R56 ;  /* 0x00000004331f7c23 */ /* 0x000fca0008010838 */
[----:B------:R-:W-:Y:S01]  /*7b80*/  MUFU.EX2 R30, R30 ;  /* 0x0000001e001e7308 */ /* 0x000fe20000000800 */
[----:B--2---:R-:W-:Y:S01]  /*7b90*/  HMMA.16816.F32 R68, R20, R12, R68 ;  /* 0x0000000c1444723c */ /* 0x004fe20000001844 */
[----:B------:R-:W-:Y:S02]  /*7ba0*/  FADD.FTZ R12, R76, R59 ;  /* 0x0000003b4c0c7221 */ /* 0x000fe40000010000 */
[----:B------:R-:W-:Y:S02]  /*7bb0*/  MUFU.EX2 R31, R31 ;  /* 0x0000001f001f7308 */ /* 0x000fe40000000800 */
[----:B------:R-:W-:-:S03]  /*7bc0*/  FADD.FTZ R12, R75, R12 ;  /* 0x0000000c4b0c7221 */ /* 0x000fc60000010000 */
[----:B------:R-:W-:Y:S01]  /*7bd0*/  HMMA.16816.F32 R4, R20, R14, R4 ;  /* 0x0000000e1404723c */ /* 0x000fe20000001804 */
[----:B------:R-:W-:Y:S01]  /*7be0*/  FADD.FTZ R73, R73, R12 ;  /* 0x0000000c49497221 */ /* 0x000fe20000010000 */
[----:B----4-:R-:W-:Y:S01]  /*7bf0*/  F2FP.F16.F32.PACK_AB R20, R37, R40 ;  /* 0x000000282514723e */ /* 0x010fe200000000ff */
[----:B------:R-:W2:Y:S01]  /*7c00*/  LDSM.16.MT88.4 R12, [R0+0x1800] ;  /* 0x00180000000c783b */ /* 0x000ea20000004200 */
[----:B-----5:R-:W-:Y:S01]  /*7c10*/  F2FP.F16.F32.PACK_AB R21, R39, R38 ;  /* 0x000000262715723e */ /* 0x020fe200000000ff */
[----:B------:R-:W-:Y:S01]  /*7c20*/  FADD.FTZ R73, R72, R73 ;  /* 0x0000004948497221 */ /* 0x000fe20000010000 */
[----:B------:R-:W-:Y:S02]  /*7c30*/  F2FP.F16.F32.PACK_AB R22, R41, R2 ;  /* 0x000000022916723e */ /* 0x000fe400000000ff */
[----:B---3--:R-:W-:Y:S01]  /*7c40*/  F2FP.F16.F32.PACK_AB R23, R29, R42 ;  /* 0x0000002a1d17723e */ /* 0x008fe200000000ff */
[----:B------:R-:W-:Y:S02]  /*7c50*/  FADD.FTZ R82, R82, R73 ;  /* 0x0000004952527221 */ /* 0x000fe40000010000 */
[----:B------:R-:W3:Y:S02]  /*7c60*/  LDSM.16.MT88.4 R72, [R136+0x4c00] ;  /* 0x004c00008848783b */ /* 0x000ee40000004200 */
[----:B------:R-:W-:-:S02]  /*7c70*/  FADD.FTZ R81, R81, R82 ;  /* 0x0000005251517221 */ /* 0x000fc40000010000 */
[C---:B-1----:R-:W-:Y:S01]  /*7c80*/  HMMA.16816.F32 R68, R20.reuse, R24, R68 ;  /* 0x000000181444723c */ /* 0x042fe20000001844 */
[----:B------:R-:W-:Y:S01]  /*7c90*/  FFMA.FTZ R25, R45, UR4, -R57 ;  /* 0x000000042d197c23 */ /* 0x000fe20008010839 */
[----:B------:R-:W-:Y:S01]  /*7ca0*/  FADD.FTZ R28, R78, R81 ;  /* 0x000000514e1c7221 */ /* 0x000fe20000010000 */
[----:B------:R-:W-:Y:S01]  /*7cb0*/  FFMA.FTZ R24, R52, UR4, -R57 ;  /* 0x0000000434187c23 */ /* 0x000fe20008010839 */
[----:B------:R1:W4:Y:S02]  /*7cc0*/  LDSM.16.MT88.4 R80, [R0+0x1c00] ;  /* 0x001c00000050783b */ /* 0x0003240000004200 */
[----:B------:R-:W-:Y:S01]  /*7cd0*/  FADD.FTZ R28, R79, R28 ;  /* 0x0000001c4f1c7221 */ /* 0x000fe20000010000 */
[----:B------:R-:W-:Y:S01]  /*7ce0*/  MUFU.EX2 R25, R25 ;  /* 0x0000001900197308 */ /* 0x000fe20000000800 */
[----:B------:R-:W-:Y:S01]  /*7cf0*/  HMMA.16816.F32 R4, R20, R26, R4 ;  /* 0x0000001a1404723c */ /* 0x000fe20000001804 */
[----:B------:R-:W-:Y:S01]  /*7d00*/  FFMA.FTZ R27, R55, UR4, -R56 ;  /* 0x00000004371b7c23 */ /* 0x000fe20008010838 */
[----:B------:R-:W-:Y:S01]  /*7d10*/  FADD.FTZ R97, R97, R28 ;  /* 0x0000001c61617221 */ /* 0x000fe20000010000 */
[----:B------:R-:W-:Y:S01]  /*7d20*/  FFMA.FTZ R28, R46, UR4, -R56 ;  /* 0x000000042e1c7c23 */ /* 0x000fe20008010838 */
[----:B------:R-:W-:Y:S02]  /*7d30*/  MUFU.EX2 R24, R24 ;  /* 0x0000001800187308 */ /* 0x000fe40000000800 */
[----:B------:R-:W-:-:S02]  /*7d40*/  FADD.FTZ R97, R102, R97 ;  /* 0x0000006166617221 */ /* 0x000fc40000010000 */
[----:B------:R-:W-:Y:S02]  /*7d50*/  MUFU.EX2 R27, R27 ;  /* 0x0000001b001b7308 */ /* 0x000fe40000000800 */
[----:B------:R-:W-:Y:S02]  /*7d60*/  FADD.FTZ R98, R98, R97 ;  /* 0x0000006162627221 */ /* 0x000fe40000010000 */
[----:B------:R-:W5:Y:S02]  /*7d70*/  MUFU.EX2 R28, R28 ;  /* 0x0000001c001c7308 */ /* 0x000f640000000800 */
[----:B------:R-:W-:Y:S02]  /*7d80*/  FADD.FTZ R87, R87, R98 ;  /* 0x0000006257577221 */ /* 0x000fe40000010000 */
[----:B------:R-:W3:Y:S02]  /*7d90*/  MUFU.EX2 R26, R48 ;  /* 0x00000030001a7308 */ /* 0x000ee40000000800 */
[----:B------:R-:W-:Y:S01]  /*7da0*/  FADD.FTZ R94, R94, R87 ;  /* 0x000000575e5e7221 */ /* 0x000fe20000010000 */
[-C--:B-1----:R-:W-:Y:S01]  /*7db0*/  MOV R0, R53.reuse ;  /* 0x0000003500007202 */ /* 0x082fe20000000f00 */
[----:B--2---:R-:W-:Y:S01]  /*7dc0*/  HMMA.16816.F32 R16, R20, R12, R16 ;  /* 0x0000000c1410723c */ /* 0x004fe20000001810 */
[----:B------:R-:W-:Y:S01]  /*7dd0*/  FADD.FTZ R12, R92, R93 ;  /* 0x0000005d5c0c7221 */ /* 0x000fe20000010000 */
[----:B------:R-:W-:Y:S01]  /*7de0*/  FADD.FTZ R94, R103, R94 ;  /* 0x0000005e675e7221 */ /* 0x000fe20000010000 */
[----:B------:R-:W-:-:S02]  /*7df0*/  @P0 MOV R0, R53 ;  /* 0x0000003500000202 */ /* 0x000fc40000000f00 */
[----:B------:R-:W-:Y:S01]  /*7e00*/  FADD.FTZ R12, R89, R12 ;  /* 0x0000000c590c7221 */ /* 0x000fe20000010000 */
[----:B------:R-:W-:Y:S01]  /*7e10*/  FADD.FTZ R101, R101, R94 ;  /* 0x0000005e65657221 */ /* 0x000fe20000010000 */
[----:B-----5:R-:W-:Y:S01]  /*7e20*/  F2FP.F16.F32.PACK_AB R13, R27, R28 ;  /* 0x0000001c1b0d723e */ /* 0x020fe200000000ff */
[----:B------:R-:W-:Y:S01]  /*7e30*/  HMMA.16816.F32 R8, R20, R14, R8 ;  /* 0x0000000e1408723c */ /* 0x000fe20000001808 */
[----:B------:R-:W-:Y:S01]  /*7e40*/  FADD.FTZ R85, R85, R12 ;  /* 0x0000000c55557221 */ /* 0x000fe20000010000 */
[----:B------:R-:W-:Y:S01]  /*7e50*/  FADD.FTZ R88, R88, R101 ;  /* 0x0000006558587221 */ /* 0x000fe20000010000 */
[----:B------:R-:W-:Y:S02]  /*7e60*/  F2FP.F16.F32.PACK_AB R12, R24, R25 ;  /* 0x00000019180c723e */ /* 0x000fe400000000ff */
[----:B------:R-:W-:Y:S01]  /*7e70*/  FADD.FTZ R85, R34, R85 ;  /* 0x0000005522557221 */ /* 0x000fe20000010000 */
[----:B------:R-:W-:Y:S01]  /*7e80*/  FADD.FTZ R63, R63, R88 ;  /* 0x000000583f3f7221 */ /* 0x000fe20000010000 */
[----:B---3--:R-:W-:-:S02]  /*7e90*/  F2FP.F16.F32.PACK_AB R14, R155, R26 ;  /* 0x0000001a9b0e723e */ /* 0x008fc400000000ff */
        /* <DEDUP_REMOVED lines=17> */
[C---:B------:R-:W-:Y:S02]  /*7fb0*/  HMMA.16816.F32 R72, R12.reuse, R74, R4 ;  /* 0x0000004a0c48723c */ /* 0x040fe40000001804 */
[----:B------:R-:W-:Y:S01]  /*7fc0*/  FADD.FTZ R27, R27, R28 ;  /* 0x0000001c1b1b7221 */ /* 0x000fe20000010000 */
[----:B------:R-:W-:Y:S01]  /*7fd0*/  FADD.FTZ R25, R25, R2 ;  /* 0x0000000219197221 */ /* 0x000fe20000010000 */
[-C--:B------:R-:W-:Y:S02]  /*7fe0*/  MOV R2, R54.reuse ;  /* 0x0000003600027202 */ /* 0x080fe40000000f00 */
[----:B------:R-:W-:Y:S01]  /*7ff0*/  FADD.FTZ R30, R30, R27 ;  /* 0x0000001b1e1e7221 */ /* 0x000fe20000010000 */
[----:B------:R-:W-:Y:S01]  /*8000*/  FADD.FTZ R25, R24, R25 ;  /* 0x0000001918197221 */ /* 0x000fe20000010000 */
[----:B------:R-:W-:Y:S01]  /*8010*/  HMMA.16816.F32 R80, R12, R82, R8 ;  /* 0x000000520c50723c */ /* 0x000fe20000001808 */
[----:B------:R-:W-:Y:S01]  /*8020*/  @P0 MOV R2, R54 ;  /* 0x0000003600020202 */ /* 0x000fe20000000f00 */
[----:B------:R-:W-:Y:S01]  /*8030*/  FADD.FTZ R156, R31, R30 ;  /* 0x0000001e1f9c7221 */ /* 0x000fe20000010000 */
[----:B------:R-:W-:-:S04]  /*8040*/  FADD.FTZ R26, R26, R25 ;  /* 0x000000191a1a7221 */ /* 0x000fc80000010000 */
[----:B------:R-:W-:Y:S01]  /*8050*/  FADD.FTZ R155, R155, R26 ;  /* 0x0000001a9b9b7221 */ /* 0x000fe20000010000 */
[----:B------:R-:W-:-:S12]  /*8060*/  @P0 BRA `(.L_x_3524) ;  /* 0x0000000000040947 */ /* 0x000fd80003800000 */
.L_x_3516:
[----:B------:R-:W-:-:S07]  /*8070*/  IADD3 R153, PT, PT, R47, -0x1, RZ ;  /* 0xffffffff2f997810 */ /* 0x000fce0007ffe0ff */
.L_x_3524:
[----:B------:R-:W-:-:S13]  /*8080*/  ISETP.GE.AND P0, PT, R153, R140, PT ;  /* 0x0000008c9900720c */ /* 0x000fda0003f06270 */
[----:B------:R-:W-:Y:S05]  /*8090*/  @!P0 BRA `(.L_x_3525) ;  /* 0x0000002800248947 */ /* 0x000fea0003800000 */
[----:B------:R-:W1:Y:S01]  /*80a0*/  S2UR UR5, SR_CgaCtaId ;  /* 0x00000000000579c3 */ /* 0x000e620000008800 */
        /* <DEDUP_REMOVED lines=8> */
[----:B------:R-:W-:Y:S01]  /*8130*/  UMOV UR11, 0x400 ;  /* 0x00000400000b7882 */ /* 0x000fe20000000000 */
[----:B------:R-:W2:Y:S01]  /*8140*/  LDCU UR10, c[0x0][0x440] ;  /* 0x00008800ff0a77ac */ /* 0x000ea20008000800 */
[----:B------:R-:W-:Y:S01]  /*8150*/  PLOP3.LUT P6, PT, PT, PT, UP0, 0x80, 0x8 ;  /* 0x000000000008781c */ /* 0x000fe20003fcf008 */
[----:B------:R-:W3:Y:S01]  /*8160*/  LDCU UR4, c[0x0][0x45c] ;  /* 0x00008b80ff0477ac */ /* 0x000ee20008000800 */
[----:B------:R-:W4:Y:S01]  /*8170*/  LDCU.64 UR6, c[0x0][0x3a0] ;  /* 0x00007400ff0677ac */ /* 0x000f220008000a00 */
[----:B------:R-:W2:Y:S01]  /*8180*/  LDCU.64 UR8, c[0x0][0x3a8] ;  /* 0x00007500ff0877ac */ /* 0x000ea20008000a00 */
[----:B-1----:R-:W-:-:S12]  /*8190*/  ULEA UR5, UR5, UR11, 0x18 ;  /* 0x0000000b05057291 */ /* 0x002fd8000f8ec0ff */
.L_x_3529:
[----:B------:R-:W-:Y:S01]  /*81a0*/  @!P6 IADD3 R5, P0, PT, RZ, -R152, RZ ;  /* 0x80000098ff05e210 */ /* 0x000fe20007f1e0ff */
[----:B------:R-:W1:Y:S01]  /*81b0*/  S2R R86, SR_TID.X ;  /* 0x0000000000567919 */ /* 0x000e620000002100 */
[----:B------:R-:W5:Y:S01]  /*81c0*/  @!P6 LDC R158, c[0x0][0x3c0] ;  /* 0x0000f000ff9eeb82 */ /* 0x000f620000000800 */
[----:B------:R-:W-:Y:S07]  /*81d0*/  DEPBAR.LE SB0, 0x0 ;  /* 0x000080000000791a */ /* 0x000fee0000000000 */
[----:B------:R-:W2:Y:S08]  /*81e0*/  LDC R143, c[0x0][0x3c4] ;  /* 0x0000f100ff8f7b82 */ /* 0x000eb00000000800 */
[----:B------:R-:W-:Y:S01]  /*81f0*/  BAR.SYNC.DEFER_BLOCKING 0x0 ;  /* 0x0000000000007b1d */ /* 0x000fe20000010000 */
[----:B------:R-:W-:Y:S01]  /*8200*/  IMAD.MOV.U32 R2, RZ, RZ, R144 ;  /* 0x000000ffff027224 */ /* 0x000fe200078e0090 */
[----:B-1----:R-:W-:Y:S01]  /*8210*/  LOP3.LUT R146, R86, 0x18, RZ, 0xc0, !PT ;  /* 0x0000001856927812 */ /* 0x002fe200078ec0ff */
[----:B-----5:R-:W-:Y:S02]  /*8220*/  @!P6 IMAD.SHL.U32 R4, R158, 0x80, RZ ;  /* 0x000000809e04e824 */ /* 0x020fe400078e00ff */
[----:B------:R-:W-:Y:S02]  /*8230*/  IMAD.SHL.U32 R147, R86, 0x8, RZ ;  /* 0x0000000856937824 */ /* 0x000fe400078e00ff */
[----:B------:R-:W-:Y:S03]  /*8240*/  @!P6 IMAD.X R4, RZ, RZ, ~R4, P0 ;  /* 0x000000ffff04e224 */ /* 0x000fe600000e0e04 */
[----:B------:R-:W-:Y:S02]  /*8250*/  LOP3.LUT R0, R147, 0x18, RZ, 0xc0, !PT ;  /* 0x0000001893007812 */ /* 0x000fe400078ec0ff */
[----:B------:R-:W-:Y:S02]  /*8260*/  @!P6 SHF.R.S64 R5, R5, 0x1f, R4 ;  /* 0x0000001f0505e819 */ /* 0x000fe40000001004 */
[----:B--2---:R-:W-:Y:S02]  /*8270*/  ISETP.GE.AND P5, PT, R0, UR10, PT ;  /* 0x0000000a00007c0c */ /* 0x004fe4000bfa6270 */
[----:B------:R-:W-:Y:S02]  /*8280*/  @!P6 IADD3 R144, P0, PT, R144, R5, RZ ;  /* 0x000000059090e210 */ /* 0x000fe40007f1e0ff */
[C---:B------:R-:W-:Y:S02]  /*8290*/  LOP3.LUT R5, R147.reuse, 0xd8, RZ, 0xc0, !PT ;  /* 0x000000d893057812 */ /* 0x040fe400078ec0ff */
[----:B------:R-:W-:Y:S01]  /*82a0*/  ISETP.GE.AND P4, PT, R0, UR10, PT ;  /* 0x0000000a00007c0c */ /* 0x000fe2000bf86270 */
[----:B------:R-:W-:Y:S01]  /*82b0*/  IMAD.MOV.U32 R0, RZ, RZ, R145 ;  /* 0x000000ffff007224 */ /* 0x000fe200078e0091 */
[----:B------:R-:W-:Y:S02]  /*82c0*/  @!P6 LEA.HI.X.SX32 R145, R4, R145, 0x1, P0 ;  /* 0x000000910491e211 */ /* 0x000fe400000f0eff */
[----:B------:R-:W-:Y:S02]  /*82d0*/  LOP3.LUT R87, R147, 0x1f20, RZ, 0xc0, !PT ;  /* 0x00001f2093577812 */ /* 0x000fe400078ec0ff */
[----:B------:R-:W-:Y:S01]  /*82e0*/  LOP3.LUT R84, R5, R146, RZ, 0x3c, !PT ;  /* 0x0000009205547212 */ /* 0x000fe200078e3cff */
[----:B------:R-:W-:Y:S06]  /*82f0*/  @!P6 BRA `(.L_x_3526) ;  /* 0x0000000000f4e947 */ /* 0x000fec0003800000 */
        /* <DEDUP_REMOVED lines=10> */
[----:B------:R-:W-:Y:S01]  /*83a0*/  LOP3.LUT R6, R6, R5, RZ, 0x3c, !PT ;  /* 0x0000000506067212 */ /* 0x000fe200078e3cff */
        /* <DEDUP_REMOVED lines=50> */
.L_x_3526:
[----:B------:R-:W-:Y:S01]  /*86d0*/  LOP3.LUT R159, R87, R84, RZ, 0xfc, !PT ;  /* 0x00000054579f7212 */ /* 0x000fe200078efcff */
[C---:B------:R-:W-:Y:S01]  /*86e0*/  IMAD.SHL.U32 R157, R158.reuse, 0x40, RZ ;  /* 0x000000409e9d7824 */ /* 0x040fe200078e00ff */
[----:B------:R-:W-:Y:S01]  /*86f0*/  SHF.L.U64.HI R84, R158, 0x6, R143 ;  /* 0x000000069e547819 */ /* 0x000fe2000001028f */
[----:B------:R-:W-:Y:S01]  /*8700*/  IMAD.MOV.U32 R2, RZ, RZ, 0x20 ;  /* 0x00000020ff027424 */ /* 0x000fe200078e00ff */
[----:B------:R-:W-:Y:S01]  /*8710*/  LEA R87, R159, UR5, 0x1 ;  /* 0x000000059f577c11 */ /* 0x000fe2000f8e08ff */
[----:B------:R-:W-:Y:S01]  /*8720*/  VIADD R153, R153, 0xffffffff ;  /* 0xffffffff99997836 */ /* 0x000fe20000000000 */
[----:B------:R-:W-:Y:S03]  /*8730*/  IADD3 R160, P0, PT, R157, R144, RZ ;  /* 0x000000909da07210 */ /* 0x000fe60007f1e0ff */
[----:B------:R-:W-:Y:S01]  /*8740*/  @!PT LDS RZ, [RZ] ;  /* 0x00000000fffff984 */ /* 0x000fe20000000800 */
[----:B------:R-:W-:Y:S01]  /*8750*/  @!PT LDS RZ, [RZ] ;  /* 0x00000000fffff984 */ /* 0x000fe20000000800 */
[----:B------:R-:W-:Y:S01]  /*8760*/  @!PT LDS RZ, [RZ] ;  /* 0x00000000fffff984 */ /* 0x000fe20000000800 */
[----:B------:R1:W-:Y:S01]  /*8770*/  @!P5 LDGSTS.E.BYPASS.LTC128B.128 [R87+0x3000], desc[UR14][R144.64] ;  /* 0x030000009057dfae */ /* 0x0003e2000b981a0e */
[----:B------:R-:W-:Y:S01]  /*8780*/  @!P4 IADD3 R164, P1, PT, R160, R157, RZ ;  /* 0x0000009da0a4c210 */ /* 0x000fe20007f3e0ff */
[----:B------:R-:W-:Y:S01]  /*8790*/  IMAD.X R161, R84, 0x1, R145, P0 ;  /* 0x0000000154a17824 */ /* 0x000fe200000e0691 */
[C---:B------:R-:W-:Y:S01]  /*87a0*/  @!P4 LEA R162, P0, R158.reuse, R160, 0x7 ;  /* 0x000000a09ea2c211 */ /* 0x040fe200078038ff */
[----:B------:R-:W-:Y:S02]  /*87b0*/  @P5 STS.128 [R87+0x3000], RZ ;  /* 0x003000ff57005388 */ /* 0x000fe40000000c00 */
[----:B------:R-:W-:Y:S01]  /*87c0*/  @!P4 IMAD.X R165, R161, 0x1, R84, P1 ;  /* 0x00000001a1a5c824 */ /* 0x000fe200008e0654 */
[----:B------:R-:W-:Y:S01]  /*87d0*/  @!P4 LEA.HI.X R163, R158, R161, R143, 0x7, P0 ;  /* 0x000000a19ea3c211 */ /* 0x000fe200000f3c8f */
[----:B------:R-:W-:Y:S01]  /*87e0*/  @P4 STS.128 [R87+0x3800], RZ ;  /* 0x003800ff57004388 */ /* 0x000fe20000000c00 */
[----:B------:R-:W-:Y:S02]  /*87f0*/  LOP3.LUT P0, RZ, R86, 0x4, RZ, 0xc0, !PT ;  /* 0x0000000456ff7812 */ /* 0x000fe4000780c0ff */
[----:B------:R-:W-:Y:S01]  /*8800*/  ISETP.GT.AND P1, PT, R153, R140, PT ;  /* 0x0000008c9900720c */ /* 0x000fe20003f24270 */
        /* <DEDUP_REMOVED lines=12> */
[----:B------:R-:W-:Y:S04]  /*88d0*/  @P4 STS.128 [R87+0x4800], RZ ;  /* 0x004800ff57004388 */ /* 0x000fe80000000c00 */
[----:B------:R-:W-:Y:S01]  /*88e0*/  @!PT LDS RZ, [RZ] ;  /* 0x00000000fffff984 */ /* 0x000fe20000000800 */
[----:B------:R-:W-:Y:S01]  /*88f0*/  @!PT LDS RZ, [RZ] ;  /* 0x00000000fffff984 */ /* 0x000fe20000000800 */
[----:B------:R-:W-:Y:S01]  /*8900*/  @!PT LDS RZ, [RZ] ;  /* 0x00000000fffff984 */ /* 0x000fe20000000800 */
[----:B------:R1:W-:Y:S04]  /*8910*/  @!P4 LDGSTS.E.BYPASS.LTC128B.128 [R87+0x4800], desc[UR14][R162.64] ;  /* 0x04800000a257cfae */ /* 0x0003e8000b981a0e */
[----:B------:R-:W-:Y:S04]  /*8920*/  LDSM.16.M88.4 R88, [R138] ;  /* 0x000000008a58783b */ /* 0x000fe80000000200 */
[----:B------:R-:W2:Y:S04]  /*8930*/  LDSM.16.M88.4 R92, [R137] ;  /* 0x00000000895c783b */ /* 0x000ea80000000200 */
[----:B------:R-:W5:Y:S04]  /*8940*/  LDSM.16.M88.4 R96, [R137+0x400] ;  /* 0x000400008960783b */ /* 0x000f680000000200 */
[----:B------:R-:W3:Y:S04]  /*8950*/  LDSM.16.M88.4 R100, [R137+0x800] ;  /* 0x000800008964783b */ /* 0x000ee80000000200 */
[----:B------:R-:W0:Y:S04]  /*8960*/  LDGDEPBAR ;  /* 0x00000000000079af */ /* 0x000e280000000000 */
[----:B------:R-:W4:Y:S04]  /*8970*/  LDSM.16.M88.4 R104, [R137+0xc00] ;  /* 0x000c00008968783b */ /* 0x000f280000000200 */
[----:B------:R-:W1:Y:S04]  /*8980*/  LDSM.16.M88.4 R108, [R137+0x1000] ;  /* 0x00100000896c783b */ /* 0x000e680000000200 */
[----:B------:R-:W1:Y:S04]  /*8990*/  LDSM.16.M88.4 R112, [R137+0x1400] ;  /* 0x001400008970783b */ /* 0x000e680000000200 */
[----:B------:R-:W1:Y:S04]  /*89a0*/  LDSM.16.M88.4 R116, [R137+0x1800] ;  /* 0x001800008974783b */ /* 0x000e680000000200 */
[----:B------:R-:W1:Y:S04]  /*89b0*/  LDSM.16.M88.4 R120, [R137+0x1c00] ;  /* 0x001c00008978783b */ /* 0x000e680000000200 */
[----:B------:R-:W-:Y:S01]  /*89c0*/  LDSM.16.M88.4 R124, [R124] ;  /* 0x000000007c7c783b */ /* 0x000fe20000000200 */
[C---:B--2---:R-:W-:Y:S03]  /*89d0*/  HMMA.16816.F32 R4, R88.reuse, R92, RZ ;  /* 0x0000005c5804723c */ /* 0x044fe600000018ff */
[----:B------:R-:W2:Y:S04]  /*89e0*/  LDSM.16.M88.4 R128, [R0] ;  /* 0x000000000080783b */ /* 0x000ea80000000200 */
[----:B------:R-:W2:Y:S01]  /*89f0*/  LDSM.16.M88.4 R132, [R0+0x400] ;  /* 0x000400000084783b */ /* 0x000ea20000000200 */
[C---:B------:R-:W-:Y:S03]  /*8a00*/  HMMA.16816.F32 R8, R88.reuse, R94, RZ ;  /* 0x0000005e5808723c */ /* 0x040fe600000018ff */
[----:B------:R-:W-:Y:S05]  /*8a10*/  LDSM.16.M88.4 R92, [R0+0xc00] ;  /* 0x000c0000005c783b */ /* 0x000fea0000000200 */
[C---:B-----5:R-:W-:Y:S08]  /*8a20*/  HMMA.16816.F32 R12, R88.reuse, R96, RZ ;  /* 0x00000060580c723c */ /* 0x060ff000000018ff */
[C---:B------:R-:W-:Y:S01]  /*8a30*/  HMMA.16816.F32 R16, R88.reuse, R98, RZ ;  /* 0x000000625810723c */ /* 0x040fe200000018ff */
[----:B------:R-:W-:Y:S07]  /*8a40*/  LDSM.16.M88.4 R96, [R0+0x1000] ;  /* 0x001000000060783b */ /* 0x000fee0000000200 */
[C---:B---3--:R-:W-:Y:S08]  /*8a50*/  HMMA.16816.F32 R20, R88.reuse, R100, RZ ;  /* 0x000000645814723c */ /* 0x048ff000000018ff */
[C---:B------:R-:W-:Y:S08]  /*8a60*/  HMMA.16816.F32 R24, R88.reuse, R102, RZ ;  /* 0x000000665818723c */ /* 0x040ff000000018ff */
[C---:B----4-:R-:W-:Y:S08]  /*8a70*/  HMMA.16816.F32 R28, R88.reuse, R104, RZ ;  /* 0x00000068581c723c */ /* 0x050ff000000018ff */
        /* <DEDUP_REMOVED lines=27> */
[C---:B--2---:R-:W-:Y:S08]  /*8c30*/  HMMA.16816.F32 R52, R124.reuse, R92, R52 ;  /* 0x0000005c7c34723c */ /* 0x044ff00000001834 */
        /* <DEDUP_REMOVED lines=81> */
.L_x_3528:
[C---:B------:R-:W-:Y:S01]  /*9150*/  LEA R94, P2, R88.reuse, RZ, 0x6 ;  /* 0x000000ff585e7211 */ /* 0x040fe200078430ff */
[C---:B------:R-:W-:Y:S01]  /*9160*/  @!P4 IMAD.SHL.U32 R93, R88.reuse, 0x40, RZ ;  /* 0x00000040585dc824 */ /* 0x040fe200078e00ff */
[C---:B------:R-:W-:Y:S01]  /*9170*/  @!P4 SHF.L.U64.HI R2, R88.reuse, 0x6, R91 ;  /* 0x000000065802c819 */ /* 0x040fe2000001025b */
[----:B------:R-:W-:Y:S01]  /*9180*/  @!P5 IMAD.MOV.U32 R143, RZ, RZ, R141 ;  /* 0x000000ffff8fd224 */ /* 0x000fe200078e008d */
[C---:B------:R-:W-:Y:S01]  /*9190*/  LEA.HI.X R95, R88.reuse, RZ, RZ, 0x6, P2 ;  /* 0x000000ff585f7211 */ /* 0x040fe200010f34ff */
        /* <DEDUP_REMOVED lines=30> */
.L_x_3527:
        /* <DEDUP_REMOVED lines=34> */
[----:B-1----:R-:W-:Y:S08]  /*95a0*/  SHFL.BFLY PT, R91, R84, 0x2, 0x1f ;  /* 0x0c401f00545b7f89 */ /* 0x002ff000000e0000 */
        /* <DEDUP_REMOVED lines=9> */
[----:B------:R-:W-:Y:S01]  /*9640*/  IADD3 R88, PT, PT, R136, 0x3020, RZ ;  /* 0x0000302088587810 */ /* 0x000fe20007ffe0ff */
[C---:B------:R-:W-:Y:S01]  /*9650*/  FMUL.FTZ R91, R2.reuse, UR4 ;  /* 0x00000004025b7c20 */ /* 0x040fe20008410000 */
[C---:B------:R-:W-:Y:S01]  /*9660*/  FSETP.NEU.FTZ.AND P1, PT, R2.reuse, -INF , PT ;  /* 0xff8000000200780b */ /* 0x040fe20003f3d000 */
[----:B------:R-:W-:Y:S01]  /*9670*/  FADD.FTZ R3, -R2, R3 ;  /* 0x0000000302037221 */ /* 0x000fe20000010100 */
[----:B------:R-:W-:Y:S02]  /*9680*/  @P0 IADD3 R88, PT, PT, R148, -0x20, RZ ;  /* 0xffffffe094580810 */ /* 0x000fe40007ffe0ff */
[----:B------:R-:W-:Y:S01]  /*9690*/  FSEL R91, R91, RZ, P1 ;  /* 0x000000ff5b5b7208 */ /* 0x000fe20000800000 */
[----:B------:R-:W-:Y:S01]  /*96a0*/  FMUL.FTZ R84, R3, UR4 ;  /* 0x0000000403547c20 */ /* 0x000fe20008410000 */
[----:B------:R-:W-:Y:S01]  /*96b0*/  FSETP.NEU.FTZ.AND P1, PT, R0, -INF , PT ;  /* 0xff8000000000780b */ /* 0x000fe20003f3d000 */
[----:B------:R-:W-:Y:S01]  /*96c0*/  FMUL.FTZ R3, R85, UR4 ;  /* 0x0000000455037c20 */ /* 0x000fe20008410000 */
[----:B------:R-:W1:Y:S01]  /*96d0*/  LDSM.16.MT88.4 R100, [R88] ;  /* 0x000000005864783b */ /* 0x000e620000004200 */
        /* <DEDUP_REMOVED lines=32> */
[----:B------:R-:W-:Y:S01]  /*98e0*/  FFMA.FTZ R115, R17, UR4, -R91 ;  /* 0x0000000411737c23 */ /* 0x000fe2000801085b */
[--C-:B------:R-:W-:Y:S07]  /*98f0*/  FFMA.FTZ R123, R18, UR4, -R90.reuse ;  /* 0x00000004127b7c23 */ /* 0x100fee000801085a */
[----:B------:R-:W-:Y:S01]  /*9900*/  MUFU.EX2 R111, R111 ;  /* 0x0000006f006f7308 */ /* 0x000fe20000000800 */
[----:B------:R-:W-:Y:S01]  /*9910*/  FMUL.FTZ R76, R84, R76 ;  /* 0x0000004c544c7220 */ /* 0x000fe20000410000 */
[----:B--2---:R-:W-:Y:S01]  /*9920*/  F2FP.F16.F32.PACK_AB R93, R112, R114 ;  /* 0x00000072705d723e */ /* 0x004fe200000000ff */
[C---:B------:R-:W-:Y:S07]  /*9930*/  FMUL.FTZ R77, R84.reuse, R77 ;  /* 0x0000004d544d7220 */ /* 0x040fee0000410000 */
[----:B------:R-:W2:Y:S01]  /*9940*/  MUFU.EX2 R108, R108 ;  /* 0x0000006c006c7308 */ /* 0x000ea20000000800 */
[C---:B------:R-:W-:Y:S01]  /*9950*/  FMUL.FTZ R78, R3.reuse, R78 ;  /* 0x0000004e034e7220 */ /* 0x040fe20000410000 */
[----:B------:R-:W-:Y:S01]  /*9960*/  FMUL.FTZ R79, R3, R79 ;  /* 0x0000004f034f7220 */ /* 0x000fe20000410000 */
[C---:B------:R-:W-:Y:S07]  /*9970*/  FMUL.FTZ R80, R84.reuse, R80 ;  /* 0x0000005054507220 */ /* 0x040fee0000410000 */
[----:B------:R-:W-:Y:S01]  /*9980*/  MUFU.EX2 R118, R118 ;  /* 0x0000007600767308 */ /* 0x000fe20000000800 */
[C---:B------:R-:W-:Y:S01]  /*9990*/  FMUL.FTZ R81, R84.reuse, R81 ;  /* 0x0000005154517220 */ /* 0x040fe20000410000 */
[----:B---3--:R-:W-:Y:S01]  /*99a0*/  F2FP.F16.F32.PACK_AB R94, R109, R110 ;  /* 0x0000006e6d5e723e */ /* 0x008fe200000000ff */
[C---:B------:R-:W-:Y:S07]  /*99b0*/  FMUL.FTZ R82, R3.reuse, R82 ;  /* 0x0000005203527220 */ /* 0x040fee0000410000 */
[----:B------:R-:W-:Y:S01]  /*99c0*/  MUFU.EX2 R117, R117 ;  /* 0x0000007500757308 */ /* 0x000fe20000000800 */
[----:B------:R-:W-:Y:S01]  /*99d0*/  FMUL.FTZ R83, R3, R83 ;  /* 0x0000005303537220 */ /* 0x000fe20000410000 */
[----:B------:R-:W-:Y:S01]  /*99e0*/  FFMA.FTZ R162, R84, R155, R105 ;  /* 0x0000009b54a27223 */ /* 0x000fe20000010069 */
[--C-:B------:R-:W-:Y:S07]  /*99f0*/  FFMA.FTZ R127, R22, UR4, -R90.reuse ;  /* 0x00000004167f7c23 */ /* 0x100fee000801085a */
[----:B------:R-:W3:Y:S01]  /*9a00*/  MUFU.EX2 R116, R116 ;  /* 0x0000007400747308 */ /* 0x000ee20000000800 */
[----:B------:R-:W-:Y:S01]  /*9a10*/  LDSM.16.MT88.4 R104, [R88+0xc00] ;  /* 0x000c00005868783b */ /* 0x000fe20000004200 */
[----:B--2---:R-:W-:Y:S01]  /*9a20*/  F2FP.F16.F32.PACK_AB R95, R108, R111 ;  /* 0x0000006f6c5f723e */ /* 0x004fe200000000ff */
        /* <DEDUP_REMOVED lines=10> */
[----:B------:R-:W-:Y:S01]  /*9ad0*/  MUFU.EX2 R155, R155 ;  /* 0x0000009b009b7308 */ /* 0x000fe20000000800 */
[C---:B------:R-:W-:Y:S01]  /*9ae0*/  HMMA.16816.F32 R72, R92.reuse, R98, R72 ;  /* 0x000000625c48723c */ /* 0x040fe20000001848 */
[----:B------:R-:W2:Y:S08]  /*9af0*/  LDSM.16.MT88.4 R96, [R136+0x3400] ;  /* 0x003400008860783b */ /* 0x000eb00000004200 */
[----:B------:R-:W4:Y:S01]  /*9b00*/  MUFU.EX2 R119, R119 ;  /* 0x0000007700777308 */ /* 0x000f220000000800 */
[--C-:B------:R-:W-:Y:S01]  /*9b10*/  FFMA.FTZ R125, R24, UR4, -R91.reuse ;  /* 0x00000004187d7c23 */ /* 0x100fe2000801085b */
[--C-:B------:R-:W-:Y:S01]  /*9b20*/  FFMA.FTZ R128, R25, UR4, -R91.reuse ;  /* 0x0000000419807c23 */ /* 0x100fe2000801085b */
[--C-:B------:R-:W-:Y:S07]  /*9b30*/  FFMA.FTZ R130, R26, UR4, -R90.reuse ;  /* 0x000000041a827c23 */ /* 0x100fee000801085a */
[----:B------:R-:W-:Y:S01]  /*9b40*/  MUFU.EX2 R122, R122 ;  /* 0x0000007a007a7308 */ /* 0x000fe20000000800 */
[C---:B-1----:R-:W-:Y:S09]  /*9b50*/  HMMA.16816.F32 R76, R92.reuse, R100, R76 ;  /* 0x000000645c4c723c */ /* 0x042ff2000000184c */
[----:B------:R-:W1:Y:S01]  /*9b60*/  MUFU.EX2 R115, R115 ;  /* 0x0000007300737308 */ /* 0x000e620000000800 */
[--C-:B------:R-:W-:Y:S01]  /*9b70*/  FFMA.FTZ R121, R27, UR4, -R90.reuse ;  /* 0x000000041b797c23 */ /* 0x100fe2000801085a */
[--C-:B------:R-:W-:Y:S01]  /*9b80*/  FFMA.FTZ R132, R28, UR4, -R91.reuse ;  /* 0x000000041c847c23 */ /* 0x100fe2000801085b */
[--C-:B------:R-:W-:Y:S07]  /*9b90*/  FFMA.FTZ R135, R29, UR4, -R91.reuse ;  /* 0x000000041d877c23 */ /* 0x100fee000801085b */
[----:B------:R-:W5:Y:S01]  /*9ba0*/  MUFU.EX2 R123, R123 ;  /* 0x0000007b007b7308 */ /* 0x000f620000000800 */
[----:B------:R-:W-:Y:S01]  /*9bb0*/  HMMA.16816.F32 R80, R92, R102, R80 ;  /* 0x000000665c50723c */ /* 0x000fe20000001850 */
[----:B------:R-:W2:Y:S02]  /*9bc0*/  LDSM.16.MT88.4 R100, [R88+0x400] ;  /* 0x000400005864783b */ /* 0x000ea40000004200 */
[----:B---3--:R-:W-:Y:S06]  /*9bd0*/  F2FP.F16.F32.PACK_AB R92, R116, R117 ;  /* 0x00000075745c723e */ /* 0x008fec00000000ff */
[----:B------:R-:W-:Y:S01]  /*9be0*/  MUFU.EX2 R129, R129 ;  /* 0x0000008100817308 */ /* 0x000fe20000000800 */
[----:B----4-:R-:W-:Y:S01]  /*9bf0*/  F2FP.F16.F32.PACK_AB R93, R119, R120 ;  /* 0x00000078775d723e */ /* 0x010fe200000000ff */
[--C-:B------:R-:W-:Y:S01]  /*9c00*/  FFMA.FTZ R158, R30, UR4, -R90.reuse ;  /* 0x000000041e9e7c23 */ /* 0x100fe2000801085a */
[--C-:B------:R-:W-:Y:S07]  /*9c10*/  FFMA.FTZ R133, R31, UR4, -R90.reuse ;  /* 0x000000041f857c23 */ /* 0x100fee000801085a */
[----:B------:R-:W3:Y:S01]  /*9c20*/  MUFU.EX2 R126, R126 ;  /* 0x0000007e007e7308 */ /* 0x000ee20000000800 */
[----:B-1----:R-:W-:Y:S01]  /*9c30*/  F2FP.F16.F32.PACK_AB R94, R115, R122 ;  /* 0x0000007a735e723e */ /* 0x002fe200000000ff */
[--C-:B------:R-:W-:Y:S01]  /*9c40*/  FFMA.FTZ R134, R32, UR4, -R91.reuse ;  /* 0x0000000420867c23 */ /* 0x100fe2000801085b */
[--C-:B------:R-:W-:Y:S07]  /*9c50*/  FFMA.FTZ R143, R34, UR4, -R90.reuse ;  /* 0x00000004228f7c23 */ /* 0x100fee000801085a */
[----:B------:R-:W1:Y:S01]  /*9c60*/  MUFU.EX2 R124, R124 ;  /* 0x0000007c007c7308 */ /* 0x000e620000000800 */
[----:B-----5:R-:W-:Y:S01]  /*9c70*/  F2FP.F16.F32.PACK_AB R95, R118, R123 ;  /* 0x0000007b765f723e */ /* 0x020fe200000000ff */
[----:B------:R-:W-:Y:S01]  /*9c80*/  FFMA.FTZ R161, R35, UR4, -R90 ;  /* 0x0000000423a17c23 */ /* 0x000fe2000801085a */
[----:B------:R-:W-:Y:S07]  /*9c90*/  FFMA.FTZ R163, R37, UR4, -R91 ;  /* 0x0000000425a37c23 */ /* 0x000fee000801085b */
[----:B------:R-:W-:Y:S01]  /*9ca0*/  MUFU.EX2 R125, R125 ;  /* 0x0000007d007d7308 */ /* 0x000fe20000000800 */
[----:B------:R-:W-:Y:S01]  /*9cb0*/  FFMA.FTZ R114, R3, R156, R114 ;  /* 0x0000009c03727223 */ /* 0x000fe20000010072 */
[----:B------:R-:W-:Y:S01]  /*9cc0*/  FADD.FTZ R159, R113, R162 ;  /* 0x000000a2719f7221 */ /* 0x000fe20000010000 */
[----:B------:R-:W-:Y:S07]  /*9cd0*/  FFMA.FTZ R160, R38, UR4, -R90 ;  /* 0x0000000426a07c23 */ /* 0x000fee000801085a */
[----:B------:R-:W4:Y:S01]  /*9ce0*/  MUFU.EX2 R128, R128 ;  /* 0x0000008000807308 */ /* 0x000f220000000800 */
[----:B------:R-:W-:Y:S01]  /*9cf0*/  FADD.FTZ R114, R112, R114 ;  /* 0x0000007270727221 */ /* 0x000fe20000010000 */
[----:B------:R-:W-:Y:S01]  /*9d00*/  FADD.FTZ R162, R110, R159 ;  /* 0x0000009f6ea27221 */ /* 0x000fe20000010000 */
[----:B------:R-:W-:Y:S07]  /*9d10*/  FFMA.FTZ R112, R40, UR4, -R91 ;  /* 0x0000000428707c23 */ /* 0x000fee000801085b */
[----:B------:R5:W-:Y:S01]  /*9d20*/  MUFU.EX2 R110, R157 ;  /* 0x0000009d006e7308 */ /* 0x000be20000000800 */
[C---:B--2---:R-:W-:Y:S09]  /*9d30*/  HMMA.16816.F32 R68, R92.reuse, R96, R68 ;  /* 0x000000605c44723c */ /* 0x044ff20000001844 */
[----:B------:R-:W-:Y:S01]  /*9d40*/  MUFU.EX2 R130, R130 ;  /* 0x0000008200827308 */ /* 0x000fe20000000800 */
[----:B------:R-:W-:Y:S01]  /*9d50*/  FADD.FTZ R111, R111, R114 ;  /* 0x000000726f6f7221 */ /* 0x000fe20000010000 */
[----:B------:R-:W-:Y:S01]  /*9d60*/  FFMA.FTZ R159, R43, UR4, -R90 ;  /* 0x000000042b9f7c23 */ /* 0x000fe2000801085a */
[----:B------:R-:W-:Y:S07]  /*9d70*/  FADD.FTZ R162, R109, R162 ;  /* 0x000000a26da27221 */ /* 0x000fee0000010000 */
[----:B------:R-:W2:Y:S01]  /*9d80*/  MUFU.EX2 R121, R121 ;  /* 0x0000007900797308 */ /* 0x000ea20000000800 */
[C---:B------:R-:W-:Y:S01]  /*9d90*/  HMMA.16816.F32 R72, R92.reuse, R98, R72 ;  /* 0x000000625c48723c */ /* 0x040fe20000001848 */
[----:B------:R-:W2:Y:S08]  /*9da0*/  LDSM.16.MT88.4 R96, [R136+0x3800] ;  /* 0x003800008860783b */ /* 0x000eb00000004200 */
[----:B------:R-:W-:Y:S01]  /*9db0*/  MUFU.EX2 R132, R132 ;  /* 0x0000008400847308 */ /* 0x000fe20000000800 */
[----:B------:R-:W-:Y:S01]  /*9dc0*/  FADD.FTZ R165, R108, R111 ;  /* 0x0000006f6ca57221 */ /* 0x000fe20000010000 */
[--C-:B-----5:R-:W-:Y:S01]  /*9dd0*/  FFMA.FTZ R157, R45, UR4, -R91.reuse ;  /* 0x000000042d9d7c23 */ /* 0x120fe2000801085b */
[----:B------:R-:W-:Y:S07]  /*9de0*/  FFMA.FTZ R114, R44, UR4, -R91 ;  /* 0x000000042c727c23 */ /* 0x000fee000801085b */
[----:B------:R-:W5:Y:S01]  /*9df0*/  MUFU.EX2 R135, R135 ;  /* 0x0000008700877308 */ /* 0x000f620000000800 */
[C---:B------:R-:W-:Y:S09]  /*9e00*/  HMMA.16816.F32 R76, R92.reuse, R100, R76 ;  /* 0x000000645c4c723c */ /* 0x040ff2000000184c */
[----:B------:R-:W-:Y:S01]  /*9e10*/  MUFU.EX2 R158, R158 ;  /* 0x0000009e009e7308 */ /* 0x000fe20000000800 */
[----:B------:R-:W-:Y:S01]  /*9e20*/  FADD.FTZ R117, R117, R162 ;  /* 0x000000a275757221 */ /* 0x000fe20000010000 */
[----:B------:R-:W-:Y:S08]  /*9e30*/  ISETP.GT.AND P0, PT, R153, R140, PT ;  /* 0x0000008c9900720c */ /* 0x000ff00003f04270 */
[----:B------:R-:W5:Y:S01]  /*9e40*/  MUFU.EX2 R133, R133 ;  /* 0x0000008500857308 */ /* 0x000f620000000800 */
[----:B------:R-:W-:Y:S01]  /*9e50*/  HMMA.16816.F32 R80, R92, R102, R80 ;  /* 0x000000665c50723c */ /* 0x000fe20000001850 */
[----:B------:R-:W5:Y:S02]  /*9e60*/  LDSM.16.MT88.4 R100, [R88+0x800] ;  /* 0x000800005864783b */ /* 0x000f640000004200 */
[----:B---3--:R-:W-:Y:S06]  /*9e70*/  F2FP.F16.F32.PACK_AB R92, R126, R129 ;  /* 0x000000817e5c723e */ /* 0x008fec00000000ff */
[----:B------:R-:W3:Y:S01]  /*9e80*/  MUFU.EX2 R134, R134 ;  /* 0x0000008600867308 */ /* 0x000ee20000000800 */
[----:B-1----:R-:W-:Y:S01]  /*9e90*/  F2FP.F16.F32.PACK_AB R93, R124, R127 ;  /* 0x0000007f7c5d723e */ /* 0x002fe200000000ff */
[----:B------:R-:W-:Y:S01]  /*9ea0*/  FADD.FTZ R117, R116, R117 ;  /* 0x0000007574757221 */ /* 0x000fe20000010000 */
[----:B----4-:R-:W-:Y:S07]  /*9eb0*/  F2FP.F16.F32.PACK_AB R94, R128, R125 ;  /* 0x0000007d805e723e */ /* 0x010fee00000000ff */
[----:B------:R-:W-:Y:S01]  /*9ec0*/  MUFU.EX2 R143, R143 ;  /* 0x0000008f008f7308 */ /* 0x000fe20000000800 */
[----:B--2---:R-:W-:Y:S01]  /*9ed0*/  F2FP.F16.F32.PACK_AB R95, R121, R130 ;  /* 0x00000082795f723e */ /* 0x004fe200000000ff */
[----:B------:R-:W-:Y:S01]  /*9ee0*/  FADD.FTZ R122, R122, R117 ;  /* 0x000000757a7a7221 */ /* 0x000fe20000010000 */
[----:B------:R-:W-:Y:S07]  /*9ef0*/  FFMA.FTZ R116, R46, UR4, -R90 ;  /* 0x000000042e747c23 */ /* 0x000fee000801085a */
[----:B------:R1:W2:Y:S01]  /*9f00*/  MUFU.EX2 R84, R161 ;  /* 0x000000a100547308 */ /* 0x0002a20000000800 */
[----:B------:R-:W-:Y:S01]  /*9f10*/  MOV R85, R0 ;  /* 0x0000000000557202 */ /* 0x000fe20000000f00 */
[----:B------:R-:W-:Y:S01]  /*9f20*/  FADD.FTZ R122, R115, R122 ;  /* 0x0000007a737a7221 */ /* 0x000fe20000010000 */
[----:B------:R-:W-:Y:S07]  /*9f30*/  MOV R3, R2 ;  /* 0x0000000200037202 */ /* 0x000fee0000000f00 */
[----:B------:R4:W2:Y:S01]  /*9f40*/  MUFU.EX2 R156, R163 ;  /* 0x000000a3009c7308 */ /* 0x0008a20000000800 */
[----:B------:R-:W-:Y:S01]  /*9f50*/  FADD.FTZ R129, R129, R122 ;  /* 0x0000007a81817221 */ /* 0x000fe20000010000 */
[----:B------:R-:W-:Y:S08]  /*9f60*/  FFMA.FTZ R122, R52, UR4, -R91 ;  /* 0x00000004347a7c23 */ /* 0x000ff0000801085b */
[----:B------:R3:W2:Y:S01]  /*9f70*/  MUFU.EX2 R113, R160 ;  /* 0x000000a000717308 */ /* 0x0006a20000000800 */
[----:B------:R-:W-:Y:S01]  /*9f80*/  FADD.FTZ R126, R126, R129 ;  /* 0x000000817e7e7221 */ /* 0x000fe20000010000 */
[--C-:B------:R-:W-:Y:S08]  /*9f90*/  FFMA.FTZ R129, R55, UR4, -R90.reuse ;  /* 0x0000000437817c23 */ /* 0x100ff0000801085a */
[----:B------:R-:W-:Y:S01]  /*9fa0*/  MUFU.EX2 R112, R112 ;  /* 0x0000007000707308 */ /* 0x000fe20000000800 */
[C---:B------:R-:W-:Y:S03]  /*9fb0*/  HMMA.16816.F32 R68, R92.reuse, R96, R68 ;  /* 0x000000605c44723c */ /* 0x040fe60000001844 */
[----:B-1----:R-:W-:Y:S06]  /*9fc0*/  FFMA.FTZ R161, R42, UR4, -R90 ;  /* 0x000000042aa17c23 */ /* 0x002fec000801085a */
[----:B------:R1:W-:Y:S01]  /*9fd0*/  MUFU.EX2 R108, R159 ;  /* 0x0000009f006c7308 */ /* 0x0003e20000000800 */
[--C-:B----4-:R-:W-:Y:S01]  /*9fe0*/  FFMA.FTZ R163, R41, UR4, -R91.reuse ;  /* 0x0000000429a37c23 */ /* 0x110fe2000801085b */
[----:B------:R-:W-:Y:S01]  /*9ff0*/  FADD.FTZ R125, R125, R126 ;  /* 0x0000007e7d7d7221 */ /* 0x000fe20000010000 */
[----:B------:R-:W-:Y:S01]  /*a000*/  FFMA.FTZ R126, R53, UR4, -R91 ;  /* 0x00000004357e7c23 */ /* 0x000fe2000801085b */
[C---:B------:R-:W-:Y:S01]  /*a010*/  HMMA.16816.F32 R72, R92.reuse, R98, R72 ;  /* 0x000000625c48723c */ /* 0x040fe20000001848 */
[----:B------:R-:W4:Y:S05]  /*a020*/  LDSM.16.MT88.4 R96, [R136+0x3c00] ;  /* 0x003c00008860783b */ /* 0x000f2a0000004200 */
[----:B------:R-:W-:Y:S01]  /*a030*/  MUFU.EX2 R111, R161 ;  /* 0x000000a1006f7308 */ /* 0x000fe20000000800 */
[----:B---3--:R-:W-:Y:S01]  /*a040*/  FADD.FTZ R160, R120, R165 ;  /* 0x000000a578a07221 */ /* 0x008fe20000010000 */
[----:B------:R-:W-:Y:S08]  /*a050*/  FFMA.FTZ R120, R47, UR4, -R90 ;  /* 0x000000042f787c23 */ /* 0x000ff0000801085a */
[----:B------:R-:W3:Y:S01]  /*a060*/  MUFU.EX2 R109, R163 ;  /* 0x000000a3006d7308 */ /* 0x000ee20000000800 */
[----:B------:R-:W-:Y:S01]  /*a070*/  FADD.FTZ R160, R119, R160 ;  /* 0x000000a077a07221 */ /* 0x000fe20000010000 */
[C---:B-----5:R-:W-:Y:S08]  /*a080*/  HMMA.16816.F32 R76, R92.reuse, R100, R76 ;  /* 0x000000645c4c723c */ /* 0x060ff0000000184c */
[----:B------:R5:W-:Y:S01]  /*a090*/  MUFU.EX2 R117, R157 ;  /* 0x0000009d00757308 */ /* 0x000be20000000800 */
[----:B------:R-:W-:Y:S01]  /*a0a0*/  FADD.FTZ R123, R123, R160 ;  /* 0x000000a07b7b7221 */ /* 0x000fe20000010000 */
[--C-:B------:R-:W-:Y:S01]  /*a0b0*/  FFMA.FTZ R119, R48, UR4, -R91.reuse ;  /* 0x0000000430777c23 */ /* 0x100fe2000801085b */
[----:B------:R-:W-:Y:S07]  /*a0c0*/  FFMA.FTZ R160, R49, UR4, -R91 ;  /* 0x0000000431a07c23 */ /* 0x000fee000801085b */
[----:B------:R-:W-:Y:S01]  /*a0d0*/  MUFU.EX2 R115, R120 ;  /* 0x0000007800737308 */ /* 0x000fe20000000800 */
[--C-:B-1----:R-:W-:Y:S01]  /*a0e0*/  FFMA.FTZ R159, R50, UR4, -R90.reuse ;  /* 0x00000004329f7c23 */ /* 0x102fe2000801085a */
[----:B------:R-:W-:Y:S01]  /*a0f0*/  HMMA.16816.F32 R80, R92, R102, R80 ;  /* 0x000000665c50723c */ /* 0x000fe20000001850 */
[----:B------:R-:W1:Y:S07]  /*a100*/  LDSM.16.MT88.4 R100, [R136+0x4000] ;  /* 0x004000008864783b */ /* 0x000e6e0000004200 */
[----:B------:R-:W1:Y:S01]  /*a110*/  MUFU.EX2 R114, R114 ;  /* 0x0000007200727308 */ /* 0x000e620000000800 */
[----:B------:R-:W-:Y:S02]  /*a120*/  F2FP.F16.F32.PACK_AB R92, R135, R132 ;  /* 0x00000084875c723e */ /* 0x000fe400000000ff */
[----:B------:R-:W-:Y:S07]  /*a130*/  F2FP.F16.F32.PACK_AB R93, R133, R158 ;  /* 0x0000009e855d723e */ /* 0x000fee00000000ff */
[----:B------:R-:W1:Y:S01]  /*a140*/  MUFU.EX2 R116, R116 ;  /* 0x0000007400747308 */ /* 0x000e620000000800 */
[----:B------:R-:W-:Y:S01]  /*a150*/  F2FP.F16.F32.PACK_AB R94, R131, R134 ;  /* 0x00000086835e723e */ /* 0x000fe200000000ff */
[----:B-----5:R-:W-:Y:S01]  /*a160*/  FFMA.FTZ R157, R51, UR4, -R90 ;  /* 0x00000004339d7c23 */ /* 0x020fe2000801085a */
[----:B--2---:R-:W-:Y:S07]  /*a170*/  F2FP.F16.F32.PACK_AB R95, R84, R143 ;  /* 0x0000008f545f723e */ /* 0x004fee00000000ff */
[----:B------:R-:W-:Y:S10]  /*a180*/  MUFU.EX2 R119, R119 ;  /* 0x0000007700777308 */ /* 0x000ff40000000800 */
[----:B------:R-:W-:Y:S10]  /*a190*/  MUFU.EX2 R120, R157 ;  /* 0x0000009d00787308 */ /* 0x000ff40000000800 */
[----:B------:R-:W-:Y:S01]  /*a1a0*/  MUFU.EX2 R122, R122 ;  /* 0x0000007a007a7308 */ /* 0x000fe20000000800 */
[C---:B----4-:R-:W-:Y:S08]  /*a1b0*/  HMMA.16816.F32 R68, R92.reuse, R96, R68 ;  /* 0x000000605c44723c */ /* 0x050ff00000001844 */
[C---:B------:R-:W-:Y:S01]  /*a1c0*/  HMMA.16816.F32 R72, R92.reuse, R98, R72 ;  /* 0x000000625c48723c */ /* 0x040fe20000001848 */
[----:B------:R-:W2:Y:S07]  /*a1d0*/  LDSM.16.MT88.4 R96, [R88+0x1000] ;  /* 0x001000005860783b */ /* 0x000eae0000004200 */
[C---:B------:R-:W-:Y:S08]  /*a1e0*/  HMMA.16816.F32 R76, R92.reuse, R104, R76 ;  /* 0x000000685c4c723c */ /* 0x040ff0000000184c */
[----:B------:R-:W-:Y:S01]  /*a1f0*/  HMMA.16816.F32 R80, R92, R106, R80 ;  /* 0x0000006a5c50723c */ /* 0x000fe20000001850 */
[----:B------:R-:W4:Y:S02]  /*a200*/  LDSM.16.MT88.4 R104, [R136+0x4400] ;  /* 0x004400008868783b */ /* 0x000f240000004200 */
[----:B------:R-:W-:Y:S02]  /*a210*/  F2FP.F16.F32.PACK_AB R92, R156, R155 ;  /* 0x0000009b9c5c723e */ /* 0x000fe400000000ff */
[----:B------:R-:W-:Y:S02]  /*a220*/  F2FP.F16.F32.PACK_AB R93, R110, R113 ;  /* 0x000000716e5d723e */ /* 0x000fe400000000ff */
[----:B---3--:R-:W-:Y:S02]  /*a230*/  F2FP.F16.F32.PACK_AB R94, R109, R112 ;  /* 0x000000706d5e723e */ /* 0x008fe400000000ff */
[----:B------:R-:W-:Y:S07]  /*a240*/  F2FP.F16.F32.PACK_AB R95, R108, R111 ;  /* 0x0000006f6c5f723e */ /* 0x000fee00000000ff */
[C---:B-1----:R-:W-:Y:S03]  /*a250*/  HMMA.16816.F32 R68, R92.reuse, R100, R68 ;  /* 0x000000645c44723c */ /* 0x042fe60000001844 */
[----:B------:R-:W-:Y:S02]  /*a260*/  FADD.FTZ R100, R118, R123 ;  /* 0x0000007b76647221 */ /* 0x000fe40000010000 */
[----:B------:R1:W3:Y:S02]  /*a270*/  MUFU.EX2 R118, R160 ;  /* 0x000000a000767308 */ /* 0x0002e40000000800 */
[----:B------:R-:W-:Y:S01]  /*a280*/  FADD.FTZ R127, R127, R100 ;  /* 0x000000647f7f7221 */ /* 0x000fe20000010000 */
[C---:B------:R-:W-:Y:S01]  /*a290*/  HMMA.16816.F32 R72, R92.reuse, R102, R72 ;  /* 0x000000665c48723c */ /* 0x040fe20000001848 */
[----:B------:R-:W5:Y:S06]  /*a2a0*/  LDSM.16.MT88.4 R100, [R88+0x1400] ;  /* 0x001400005864783b */ /* 0x000f6c0000004200 */
[----:B------:R3:W4:Y:S01]  /*a2b0*/  MUFU.EX2 R123, R159 ;  /* 0x0000009f007b7308 */ /* 0x0007220000000800 */
[----:B------:R-:W-:Y:S01]  /*a2c0*/  FADD.FTZ R127, R124, R127 ;  /* 0x0000007f7c7f7221 */ /* 0x000fe20000010000 */
[--C-:B------:R-:W-:Y:S03]  /*a2d0*/  FFMA.FTZ R124, R54, UR4, -R90.reuse ;  /* 0x00000004367c7c23 */ /* 0x100fe6000801085a */
[----:B------:R-:W-:Y:S01]  /*a2e0*/  FADD.FTZ R130, R130, R127 ;  /* 0x0000007f82827221 */ /* 0x000fe20000010000 */
[C---:B--2---:R-:W-:Y:S04]  /*a2f0*/  HMMA.16816.F32 R76, R92.reuse, R96, R76 ;  /* 0x000000605c4c723c */ /* 0x044fe8000000184c */
[----:B------:R-:W-:Y:S01]  /*a300*/  MUFU.EX2 R124, R124 ;  /* 0x0000007c007c7308 */ /* 0x000fe20000000800 */
[----:B------:R-:W-:Y:S01]  /*a310*/  FADD.FTZ R127, R128, R125 ;  /* 0x0000007d807f7221 */ /* 0x000fe20000010000 */
[----:B------:R-:W-:Y:S01]  /*a320*/  FFMA.FTZ R128, R56, UR4, -R91 ;  /* 0x0000000438807c23 */ /* 0x000fe2000801085b */
[--C-:B-1----:R-:W-:Y:S07]  /*a330*/  FFMA.FTZ R160, R58, UR4, -R90.reuse ;  /* 0x000000043aa07c23 */ /* 0x102fee000801085a */
[----:B------:R-:W1:Y:S01]  /*a340*/  MUFU.EX2 R125, R126 ;  /* 0x0000007e007d7308 */ /* 0x000e620000000800 */
[----:B------:R-:W-:Y:S01]  /*a350*/  FADD.FTZ R132, R132, R127 ;  /* 0x0000007f84847221 */ /* 0x000fe20000010000 */
[----:B------:R-:W-:Y:S01]  /*a360*/  HMMA.16816.F32 R80, R92, R98, R80 ;  /* 0x000000625c50723c */ /* 0x000fe20000001850 */
[----:B------:R-:W2:Y:S07]  /*a370*/  LDSM.16.MT88.4 R96, [R136+0x4800] ;  /* 0x004800008860783b */ /* 0x000eae0000004200 */
[----:B------:R-:W-:Y:S01]  /*a380*/  MUFU.EX2 R126, R128 ;  /* 0x00000080007e7308 */ /* 0x000fe20000000800 */
[----:B------:R-:W-:Y:S01]  /*a390*/  F2FP.F16.F32.PACK_AB R92, R117, R114 ;  /* 0x00000072755c723e */ /* 0x000fe200000000ff */
[----:B------:R-:W-:Y:S01]  /*a3a0*/  FFMA.FTZ R127, R57, UR4, -R91 ;  /* 0x00000004397f7c23 */ /* 0x000fe2000801085b */
[----:B------:R-:W-:Y:S01]  /*a3b0*/  F2FP.F16.F32.PACK_AB R93, R115, R116 ;  /* 0x00000074735d723e */ /* 0x000fe200000000ff */
[----:B---3--:R-:W-:Y:S01]  /*a3c0*/  FFMA.FTZ R159, R59, UR4, -R90 ;  /* 0x000000043b9f7c23 */ /* 0x008fe2000801085a */
[----:B------:R-:W-:Y:S01]  /*a3d0*/  F2FP.F16.F32.PACK_AB R94, R118, R119 ;  /* 0x00000077765e723e */ /* 0x000fe200000000ff */
[----:B------:R-:W-:Y:S01]  /*a3e0*/  FADD.FTZ R157, R121, R130 ;  /* 0x00000082799d7221 */ /* 0x000fe20000010000 */
[----:B----4-:R-:W-:Y:S03]  /*a3f0*/  F2FP.F16.F32.PACK_AB R95, R120, R123 ;  /* 0x0000007b785f723e */ /* 0x010fe600000000ff */
[----:B------:R-:W3:Y:S01]  /*a400*/  MUFU.EX2 R121, R129 ;  /* 0x0000008100797308 */ /* 0x000ee20000000800 */
[----:B------:R-:W-:Y:S01]  /*a410*/  FADD.FTZ R135, R135, R132 ;  /* 0x0000008487877221 */ /* 0x000fe20000010000 */
[----:B------:R-:W-:Y:S01]  /*a420*/  FADD.FTZ R158, R158, R157 ;  /* 0x0000009d9e9e7221 */ /* 0x000fe20000010000 */
[----:B------:R-:W-:Y:S07]  /*a430*/  FFMA.FTZ R130, R60, UR4, -R91 ;  /* 0x000000043c827c23 */ /* 0x000fee000801085b */
[----:B------:R-:W4:Y:S01]  /*a440*/  MUFU.EX2 R127, R127 ;  /* 0x0000007f007f7308 */ /* 0x000f220000000800 */
[----:B------:R-:W-:Y:S01]  /*a450*/  FADD.FTZ R134, R134, R135 ;  /* 0x0000008786867221 */ /* 0x000fe20000010000 */
[C---:B------:R-:W-:Y:S08]  /*a460*/  HMMA.16816.F32 R68, R92.reuse, R104, R68 ;  /* 0x000000685c44723c */ /* 0x040ff00000001844 */
[----:B------:R-:W-:Y:S01]  /*a470*/  MUFU.EX2 R129, R160 ;  /* 0x000000a000817308 */ /* 0x000fe20000000800 */
[----:B------:R-:W-:Y:S01]  /*a480*/  FADD.FTZ R158, R133, R158 ;  /* 0x0000009e859e7221 */ /* 0x000fe20000010000 */
[----:B------:R-:W-:Y:S01]  /*a490*/  FFMA.FTZ R133, R62, UR4, -R90 ;  /* 0x000000043e857c23 */ /* 0x000fe2000801085a */
[----:B------:R-:W-:Y:S07]  /*a4a0*/  FFMA.FTZ R157, R61, UR4, -R91 ;  /* 0x000000043d9d7c23 */ /* 0x000fee000801085b */
[----:B------:R-:W2:Y:S01]  /*a4b0*/  MUFU.EX2 R128, R159 ;  /* 0x0000009f00807308 */ /* 0x000ea20000000800 */
[----:B------:R-:W-:Y:S01]  /*a4c0*/  FADD.FTZ R143, R143, R158 ;  /* 0x0000009e8f8f7221 */ /* 0x000fe20000010000 */
[C---:B------:R-:W-:Y:S01]  /*a4d0*/  HMMA.16816.F32 R72, R92.reuse, R106, R72 ;  /* 0x0000006a5c48723c */ /* 0x040fe20000001848 */
[----:B------:R-:W2:Y:S07]  /*a4e0*/  LDSM.16.MT88.4 R104, [R88+0x1800] ;  /* 0x001800005868783b */ /* 0x000eae0000004200 */
[----:B------:R-:W-:Y:S01]  /*a4f0*/  MUFU.EX2 R130, R130 ;  /* 0x0000008200827308 */ /* 0x000fe20000000800 */
[----:B------:R-:W-:Y:S01]  /*a500*/  FADD.FTZ R132, R84, R143 ;  /* 0x0000008f54847221 */ /* 0x000fe20000010000 */
[--C-:B------:R-:W-:Y:S01]  /*a510*/  FFMA.FTZ R135, R64, UR4, -R91.reuse ;  /* 0x0000000440877c23 */ /* 0x100fe2000801085b */
[----:B------:R-:W-:Y:S07]  /*a520*/  FFMA.FTZ R91, R65, UR4, -R91 ;  /* 0x00000004415b7c23 */ /* 0x000fee000801085b */
[----:B------:R-:W-:Y:S01]  /*a530*/  MUFU.EX2 R133, R133 ;  /* 0x0000008500857308 */ /* 0x000fe20000000800 */
[----:B------:R-:W-:Y:S01]  /*a540*/  FADD.FTZ R143, R113, R132 ;  /* 0x00000084718f7221 */ /* 0x000fe20000010000 */
[C---:B-----5:R-:W-:Y:S08]  /*a550*/  HMMA.16816.F32 R76, R92.reuse, R100, R76 ;  /* 0x000000645c4c723c */ /* 0x060ff0000000184c */
[----:B------:R-:W-:Y:S01]  /*a560*/  MUFU.EX2 R113, R135 ;  /* 0x0000008700717308 */ /* 0x000fe20000000800 */
[----:B------:R-:W-:Y:S01]  /*a570*/  FADD.FTZ R100, R131, R134 ;  /* 0x0000008683647221 */ /* 0x000fe20000010000 */
[--C-:B------:R-:W-:Y:S01]  /*a580*/  FFMA.FTZ R134, R63, UR4, -R90.reuse ;  /* 0x000000043f867c23 */ /* 0x100fe2000801085a */
[--C-:B------:R-:W-:Y:S01]  /*a590*/  FFMA.FTZ R132, R66, UR4, -R90.reuse ;  /* 0x0000000442847c23 */ /* 0x100fe2000801085a */
[----:B------:R-:W-:Y:S01]  /*a5a0*/  FFMA.FTZ R90, R67, UR4, -R90 ;  /* 0x00000004435a7c23 */ /* 0x000fe2000801085a */
[----:B------:R-:W-:Y:S01]  /*a5b0*/  FADD.FTZ R155, R155, R100 ;  /* 0x000000649b9b7221 */ /* 0x000fe20000010000 */
[----:B------:R-:W-:Y:S01]  /*a5c0*/  HMMA.16816.F32 R80, R92, R102, R80 ;  /* 0x000000665c50723c */ /* 0x000fe20000001850 */
[----:B------:R-:W5:Y:S03]  /*a5d0*/  LDSM.16.MT88.4 R100, [R136+0x4c00] ;  /* 0x004c00008864783b */ /* 0x000f660000004200 */
[----:B------:R-:W5:Y:S01]  /*a5e0*/  MUFU.EX2 R131, R157 ;  /* 0x0000009d00837308 */ /* 0x000f620000000800 */
[----:B-1----:R-:W-:Y:S01]  /*a5f0*/  F2FP.F16.F32.PACK_AB R92, R125, R122 ;  /* 0x0000007a7d5c723e */ /* 0x002fe200000000ff */
[----:B------:R-:W-:Y:S01]  /*a600*/  FADD.FTZ R155, R156, R155 ;  /* 0x0000009b9c9b7221 */ /* 0x000fe20000010000 */
[----:B---3--:R-:W-:Y:S07]  /*a610*/  F2FP.F16.F32.PACK_AB R93, R121, R124 ;  /* 0x0000007c795d723e */ /* 0x008fee00000000ff */
[----:B------:R-:W1:Y:S01]  /*a620*/  MUFU.EX2 R84, R134 ;  /* 0x0000008600547308 */ /* 0x000e620000000800 */
[----:B----4-:R-:W-:Y:S01]  /*a630*/  F2FP.F16.F32.PACK_AB R94, R127, R126 ;  /* 0x0000007e7f5e723e */ /* 0x010fe200000000ff */
[----:B------:R-:W-:Y:S01]  /*a640*/  FADD.FTZ R112, R112, R155 ;  /* 0x0000009b70707221 */ /* 0x000fe20000010000 */
[----:B--2---:R-:W-:Y:S07]  /*a650*/  F2FP.F16.F32.PACK_AB R95, R128, R129 ;  /* 0x00000081805f723e */ /* 0x004fee00000000ff */
[----:B------:R-:W-:Y:S01]  /*a660*/  MUFU.EX2 R90, R90 ;  /* 0x0000005a005a7308 */ /* 0x000fe20000000800 */
[----:B------:R-:W-:Y:S01]  /*a670*/  FADD.FTZ R109, R109, R112 ;  /* 0x000000706d6d7221 */ /* 0x000fe20000010000 */
[C---:B------:R-:W-:Y:S03]  /*a680*/  HMMA.16816.F32 R68, R92.reuse, R96, R68 ;  /* 0x000000605c44723c */ /* 0x040fe60000001844 */
[----:B------:R-:W-:Y:S05]  /*a690*/  FADD.FTZ R96, R110, R143 ;  /* 0x0000008f6e607221 */ /* 0x000fea0000010000 */
[----:B------:R2:W3:Y:S01]  /*a6a0*/  MUFU.EX2 R110, R91 ;  /* 0x0000005b006e7308 */ /* 0x0004e20000000800 */
[----:B------:R-:W-:Y:S01]  /*a6b0*/  FADD.FTZ R143, R111, R96 ;  /* 0x000000606f8f7221 */ /* 0x000fe20000010000 */
[C---:B------:R-:W-:Y:S01]  /*a6c0*/  HMMA.16816.F32 R72, R92.reuse, R98, R72 ;  /* 0x000000625c48723c */ /* 0x040fe20000001848 */
[----:B------:R-:W4:Y:S07]  /*a6d0*/  LDSM.16.MT88.4 R96, [R88+0x1c00] ;  /* 0x001c00005860783b */ /* 0x000f2e0000004200 */
[----:B------:R-:W3:Y:S01]  /*a6e0*/  MUFU.EX2 R111, R132 ;  /* 0x00000084006f7308 */ /* 0x000ee20000000800 */
[----:B------:R-:W-:Y:S04]  /*a6f0*/  FADD.FTZ R143, R108, R143 ;  /* 0x0000008f6c8f7221 */ /* 0x000fe80000010000 */
[----:B------:R-:W-:Y:S01]  /*a700*/  FADD.FTZ R108, R116, R143 ;  /* 0x0000008f746c7221 */ /* 0x000fe20000010000 */
[C---:B------:R-:W-:Y:S03]  /*a710*/  HMMA.16816.F32 R76, R92.reuse, R104, R76 ;  /* 0x000000685c4c723c */ /* 0x040fe6000000184c */
[----:B------:R-:W-:Y:S01]  /*a720*/  FADD.FTZ R104, R114, R109 ;  /* 0x0000006d72687221 */ /* 0x000fe20000010000 */
[----:B------:R-:W-:Y:S03]  /*a730*/  FADD.FTZ R108, R115, R108 ;  /* 0x0000006c736c7221 */ /* 0x000fe60000010000 */
[----:B------:R-:W-:Y:S01]  /*a740*/  FADD.FTZ R104, R117, R104 ;  /* 0x0000006875687221 */ /* 0x000fe20000010000 */
[----:B------:R-:W-:Y:S03]  /*a750*/  HMMA.16816.F32 R80, R92, R106, R80 ;  /* 0x0000006a5c50723c */ /* 0x000fe60000001850 */
[----:B-----5:R-:W-:Y:S01]  /*a760*/  F2FP.F16.F32.PACK_AB R92, R131, R130 ;  /* 0x00000082835c723e */ /* 0x020fe200000000ff */
[----:B--2---:R-:W-:Y:S01]  /*a770*/  FADD.FTZ R91, R119, R104 ;  /* 0x00000068775b7221 */ /* 0x004fe20000010000 */
[----:B-1----:R-:W-:Y:S01]  /*a780*/  F2FP.F16.F32.PACK_AB R93, R84, R133 ;  /* 0x00000085545d723e */ /* 0x002fe200000000ff */
[----:B------:R-:W-:Y:S01]  /*a790*/  FADD.FTZ R123, R123, R108 ;  /* 0x0000006c7b7b7221 */ /* 0x000fe20000010000 */
[----:B---3--:R-:W-:Y:S01]  /*a7a0*/  F2FP.F16.F32.PACK_AB R94, R110, R113 ;  /* 0x000000716e5e723e */ /* 0x008fe200000000ff */
[----:B------:R-:W-:Y:S01]  /*a7b0*/  FADD.FTZ R91, R118, R91 ;  /* 0x0000005b765b7221 */ /* 0x000fe20000010000 */
[----:B------:R-:W-:Y:S01]  /*a7c0*/  F2FP.F16.F32.PACK_AB R95, R90, R111 ;  /* 0x0000006f5a5f723e */ /* 0x000fe200000000ff */
        /* <DEDUP_REMOVED lines=21> */
[----:B------:R-:W-:Y:S08]  /*a920*/  @P0 BRA `(.L_x_3529) ;  /* 0xffffffd8001c0947 */ /* 0x000ff0000383ffff */
.L_x_3525:
[----:B------:R-:W1:Y:S01]  /*a930*/  SHFL.BFLY PT, R4, R155, 0x2, 0x1f ;  /* 0x0c401f009b047f89 */ /* 0x000e6200000e0000 */
[C---:B------:R-:W-:Y:S01]  /*a940*/  SHF.L.U32 R6, R86.reuse, 0x1, RZ ;  /* 0x0000000156067819 */ /* 0x040fe200000006ff */
[----:B------:R-:W2:Y:S01]  /*a950*/  S2UR UR6, SR_CTAID.Y ;  /* 0x00000000000679c3 */ /* 0x000ea20000002600 */
[----:B------:R-:W-:Y:S01]  /*a960*/  SHF.L.U32 R5, R86, 0x4, RZ ;  /* 0x0000000456057819 */ /* 0x000fe200000006ff */
[----:B------:R-:W3:Y:S01]  /*a970*/  SHFL.BFLY PT, R3, R156, 0x2, 0x1f ;  /* 0x0c401f009c037f89 */ /* 0x000ee200000e0000 */
[----:B------:R-:W-:Y:S01]  /*a980*/  LOP3.LUT R6, R6, 0x6, RZ, 0xc0, !PT ;  /* 0x0000000606067812 */ /* 0x000fe200078ec0ff */
[----:B------:R-:W-:Y:S01]  /*a990*/  BSSY.RECONVERGENT B0, `(.L_x_3530) ;  /* 0x000005e000007945 */ /* 0x000fe20003800200 */
[----:B------:R-:W-:-:S03]  /*a9a0*/  LOP3.LUT R146, R146, 0xc0, R147, 0xf8, !PT ;  /* 0x000000c092927812 */ /* 0x000fc600078ef893 */
[----:B------:R-:W-:Y:S01]  /*a9b0*/  BAR.SYNC.DEFER_BLOCKING 0x0 ;  /* 0x0000000000007b1d */ /* 0x000fe20000010000 */
[----:B------:R-:W-:Y:S02]  /*a9c0*/  LOP3.LUT R6, R6, 0x3e00, R5, 0xf8, !PT ;  /* 0x00003e0006067812 */ /* 0x000fe400078ef805 */
[----:B------:R-:W-:Y:S02]  /*a9d0*/  SHF.L.U32 R20, R86, 0x2, RZ ;  /* 0x0000000256147819 */ /* 0x000fe400000006ff */
[----:B------:R-:W-:-:S03]  /*a9e0*/  LOP3.LUT R5, R6, 0x20, R147, 0xf8, !PT ;  /* 0x0000002006057812 */ /* 0x000fc600078ef893 */
[----:B------:R-:W2:Y:S01]  /*a9f0*/  LDC.64 R14, c[0x0][0x430] ;  /* 0x00010c00ff0e7b82 */ /* 0x000ea20000000a00 */
[----:B------:R-:W-:Y:S02]  /*aa00*/  SHF.R.U32.HI R13, RZ, 0x1, R86 ;  /* 0x00000001ff0d7819 */ /* 0x000fe40000011656 */
[----:B------:R-:W-:Y:S02]  /*aa10*/  LOP3.LUT R5, R5, R146, RZ, 0xfc, !PT ;  /* 0x0000009205057212 */ /* 0x000fe400078efcff */
[----:B------:R-:W-:Y:S02]  /*aa20*/  IADD3 R23, PT, PT, -R149, RZ, RZ ;  /* 0x000000ff95177210 */ /* 0x000fe40007ffe1ff */
[----:B------:R-:W-:Y:S01]  /*aa30*/  LEA R5, R5, UR5, 0x2 ;  /* 0x0000000505057c11 */ /* 0x000fe2000f8e10ff */
[----:B------:R-:W4:Y:S01]  /*aa40*/  S2UR UR4, SR_CTAID.Z ;  /* 0x00000000000479c3 */ /* 0x000f220000002700 */
[----:B------:R-:W-:Y:S01]  /*aa50*/  LOP3.LUT P2, RZ, R86, 0x3, RZ, 0xc0, !PT ;  /* 0x0000000356ff7812 */ /* 0x000fe2000784c0ff */
[----:B-1----:R-:W-:Y:S01]  /*aa60*/  FADD.FTZ R9, R4, R155 ;  /* 0x0000009b04097221 */ /* 0x002fe20000010000 */
[----:B------:R-:W-:Y:S01]  /*aa70*/  MOV R22, 0xff800000 ;  /* 0xff80000000167802 */ /* 0x000fe20000000f00 */
[----:B---3--:R-:W-:-:S03]  /*aa80*/  FADD.FTZ R8, R3, R156 ;  /* 0x0000009c03087221 */ /* 0x008fc60000010000 */
[----:B------:R-:W1:Y:S01]  /*aa90*/  SHFL.BFLY PT, R12, R9, 0x1, 0x1f ;  /* 0x0c201f00090c7f89 */ /* 0x000e6200000e0000 */
[----:B------:R-:W4:Y:S03]  /*aaa0*/  LDC R16, c[0x0][0x3e0] ;  /* 0x0000f800ff107b82 */ /* 0x000f260000000800 */
[----:B------:R-:W3:Y:S01]  /*aab0*/  SHFL.BFLY PT, R3, R8, 0x1, 0x1f ;  /* 0x0c201f0008037f89 */ /* 0x000ee200000e0000 */
[----:B--2---:R-:W-:Y:S01]  /*aac0*/  IMAD R149, R14, UR6, R149 ;  /* 0x000000060e957c24 */ /* 0x004fe2000f8e0295 */
[----:B------:R-:W2:Y:S01]  /*aad0*/  LDCU UR6, c[0x0][0x44c] ;  /* 0x00008980ff0677ac */ /* 0x000ea20008000800 */
[----:B------:R-:W-:Y:S01]  /*aae0*/  SHF.R.U32.HI R14, RZ, 0x2, R86 ;  /* 0x00000002ff0e7819 */ /* 0x000fe20000011656 */
[----:B-1----:R-:W-:Y:S01]  /*aaf0*/  FADD.FTZ R12, R9, R12 ;  /* 0x0000000c090c7221 */ /* 0x002fe20000010000 */
[----:B----4-:R-:W-:Y:S02]  /*ab00*/  IMAD R23, R16, R23, UR4 ;  /* 0x0000000410177e24 */ /* 0x010fe4000f8e0217 */
[----:B---3--:R-:W-:Y:S01]  /*ab10*/  FADD.FTZ R3, R8, R3 ;  /* 0x0000000308037221 */ /* 0x008fe20000010000 */
[----:B------:R-:W1:Y:S01]  /*ab20*/  MUFU.RCP R7, R12 ;  /* 0x0000000c00077308 */ /* 0x000e620000001000 */
[----:B------:R-:W-:Y:S01]  /*ab30*/  FSETP.NE.FTZ.AND P1, PT, R12, RZ, PT ;  /* 0x000000ff0c00720b */ /* 0x000fe20003f35000 */
[----:B------:R-:W-:-:S02]  /*ab40*/  IMAD R16, R149, R16, R23 ;  /* 0x0000001095107224 */ /* 0x000fc400078e0217 */
[----:B------:R-:W-:-:S04]  /*ab50*/  FSETP.NE.FTZ.AND P0, PT, R3, RZ, PT ;  /* 0x000000ff0300720b */ /* 0x000fc80003f15000 */
[----:B------:R-:W3:Y:S06]  /*ab60*/  MUFU.RCP R4, R3 ;  /* 0x0000000300047308 */ /* 0x000eec0000001000 */
[----:B------:R-:W4:Y:S02]  /*ab70*/  @P1 LDC R19, c[0x0][0x458] ;  /* 0x00011600ff131b82 */ /* 0x000f240000000800 */
[----:B------:R-:W5:Y:S01]  /*ab80*/  @P1 MUFU.LG2 R12, R12 ;  /* 0x0000000c000c1308 */ /* 0x000f620000000c00 */
        /* <DEDUP_REMOVED lines=27> */
[----:B-----5:R-:W-:Y:S01]  /*ad40*/  @P1 FMUL.FTZ R23, R12, 0.69314718246459960938 ;  /* 0x3f3172180c171820 */ /* 0x020fe20000410000 */
[----:B------:R-:W-:Y:S01]  /*ad50*/  LOP3.LUT R6, R20, 0xd8, RZ, 0xc0, !PT ;  /* 0x000000d814067812 */ /* 0x000fe200078ec0ff */
[----:B------:R-:W-:Y:S02]  /*ad60*/  STS.64 [R7+0x20], R72 ;  /* 0x0000204807007388 */ /* 0x000fe40000000a00 */
[----:B----4-:R-:W-:Y:S01]  /*ad70*/  @P1 FFMA.FTZ R22, R2, R19, R23 ;  /* 0x0000001302161223 */ /* 0x010fe20000010017 */
        /* <DEDUP_REMOVED lines=13> */
[----:B----4-:R-:W-:-:S06]  /*ae50*/  USHF.L.U32 UR5, UR5, 0x6, URZ ;  /* 0x0000000605057899 */ /* 0x010fcc00080006ff */
[----:B------:R-:W-:Y:S01]  /*ae60*/  IMAD R15, R16, R15, UR5 ;  /* 0x00000005100f7e24 */ /* 0x000fe2000f8e020f */
[----:B---3--:R-:W-:Y:S01]  /*ae70*/  MOV R18, 0xff800000 ;  /* 0xff80000000127802 */ /* 0x008fe20000000f00 */
[----:B------:R3:W4:Y:S01]  /*ae80*/  LDS.128 R8, [R21] ;  /* 0x0000000015087984 */ /* 0x0007220000000c00 */
[----:B-1----:R-:W-:Y:S01]  /*ae90*/  @P0 FFMA.FTZ R18, R0, R17, R3 ;  /* 0x0000001100120223 */ /* 0x002fe20000010003 */
[----:B--2---:R-:W-:Y:S02]  /*aea0*/  IMAD R0, R15, UR6, RZ ;  /* 0x000000060f007c24 */ /* 0x004fe4000f8e02ff */
[----:B------:R3:W1:Y:S01]  /*aeb0*/  LDS.128 R4, [R21+0x800] ;  /* 0x0008000015047984 */ /* 0x0006620000000c00 */
[----:B------:R-:W-:Y:S05]  /*aec0*/  @P2 BRA `(.L_x_3531) ;  /* 0x0000000000282947 */ /* 0x000fea0003800000 */
[----:B------:R-:W2:Y:S01]  /*aed0*/  LDCU.64 UR4, c[0x0][0x428] ;  /* 0x00008500ff0477ac */ /* 0x000ea20008000a00 */
[C---:B------:R-:W-:Y:S01]  /*aee0*/  VIADD R12, R14.reuse, 0x8 ;  /* 0x000000080e0c7836 */ /* 0x040fe20000000000 */
[C---:B------:R-:W-:Y:S02]  /*aef0*/  IADD3 R2, P0, PT, R15.reuse, R14, RZ ;  /* 0x0000000e0f027210 */ /* 0x040fe40007f1e0ff */
[-C--:B------:R-:W-:Y:S02]  /*af00*/  ISETP.GE.AND P2, PT, R14, R139.reuse, PT ;  /* 0x0000008b0e00720c */ /* 0x080fe40003f46270 */
[----:B------:R-:W-:Y:S02]  /*af10*/  ISETP.GE.AND P1, PT, R12, R139, PT ;  /* 0x0000008b0c00720c */ /* 0x000fe40003f26270 */
[----:B------:R-:W-:Y:S02]  /*af20*/  LEA.HI.X.SX32 R15, R15, RZ, 0x1, P0 ;  /* 0x000000ff0f0f7211 */ /* 0x000fe400000f0eff */
[----:B--2---:R-:W-:-:S04]  /*af30*/  LEA R12, P0, R2, UR4, 0x2 ;  /* 0x00000004020c7c11 */ /* 0x004fc8000f8010ff */
[----:B------:R-:W-:-:S05]  /*af40*/  LEA.HI.X R13, R2, UR5, R15, 0x2, P0 ;  /* 0x00000005020d7c11 */ /* 0x000fca00080f140f */
[----:B------:R2:W-:Y:S04]  /*af50*/  @!P2 STG.E desc[UR14][R12.64], R22 ;  /* 0x000000160c00a986 */ /* 0x0005e8000c10190e */
[----:B------:R2:W-:Y:S02]  /*af60*/  @!P1 STG.E desc[UR14][R12.64+0x20], R18 ;  /* 0x000020120c009986 */ /* 0x0005e4000c10190e */
.L_x_3531:
[----:B------:R-:W-:Y:S05]  /*af70*/  BSYNC.RECONVERGENT B0 ;  /* 0x0000000000007941 */ /* 0x000fea0003800200 */
.L_x_3530:
[----:B--2---:R-:W2:Y:S01]  /*af80*/  LDS.128 R16, [R21+0x1000] ;  /* 0x0010000015107984 */ /* 0x004ea20000000c00 */
[----:B------:R-:W5:Y:S01]  /*af90*/  LDCU UR6, c[0x0][0x440] ;  /* 0x00008800ff0677ac */ /* 0x000f620008000800 */
[C---:B------:R-:W-:Y:S02]  /*afa0*/  LOP3.LUT R2, R20.reuse, 0x1c, RZ, 0xc0, !PT ;  /* 0x0000001c14027812 */ /* 0x040fe400078ec0ff */
[----:B------:R1:W1:Y:S01]  /*afb0*/  LDS.128 R12, [R21+0x1800] ;  /* 0x00180000150c7984 */ /* 0x0002620000000c00 */
[----:B------:R-:W3:Y:S01]  /*afc0*/  LDCU.64 UR4, c[0x0][0x3f8] ;  /* 0x00007f00ff0477ac */ /* 0x000ee20008000a00 */
[----:B------:R-:W-:Y:S02]  /*afd0*/  LOP3.LUT R3, R20, 0xfe0, RZ, 0xc0, !PT ;  /* 0x00000fe014037812 */ /* 0x000fe400078ec0ff */
[----:B------:R-:W-:Y:S02]  /*afe0*/  SHF.R.U32.HI R86, RZ, 0x3, R86 ;  /* 0x00000003ff567819 */ /* 0x000fe40000011656 */
[----:B------:R-:W-:-:S03]  /*aff0*/  LOP3.LUT R3, R3, 0x1c, R20, 0xf8, !PT ;  /* 0x0000001c03037812 */ /* 0x000fc600078ef814 */
[----:B------:R-:W-:Y:S01]  /*b000*/  VIADD R20, R86, 0x10 ;  /* 0x0000001056147836 */ /* 0x000fe20000000000 */
[----:B------:R-:W-:-:S04]  /*b010*/  IADD3 R3, P1, PT, R0, R3, RZ ;  /* 0x0000000300037210 */ /* 0x000fc80007f3e0ff */
[----:B------:R-:W-:Y:S02]  /*b020*/  LEA.HI.X.SX32 R0, R0, RZ, 0x1, P1 ;  /* 0x000000ff00007211 */ /* 0x000fe400008f0eff */
[----:B-----5:R-:W-:Y:S01]  /*b030*/  ISETP.GE.AND P0, PT, R2, UR6, PT ;  /* 0x0000000602007c0c */ /* 0x020fe2000bf06270 */
[----:B------:R-:W-:-:S03]  /*b040*/  VIADD R2, R86, 0x20 ;  /* 0x0000002056027836 */ /* 0x000fc60000000000 */
[CC--:B------:R-:W-:Y:S01]  /*b050*/  ISETP.GE.OR P4, PT, R86.reuse, R139.reuse, P0 ;  /* 0x0000008b5600720c */ /* 0x0c0fe20000786670 */
[----:B------:R-:W-:Y:S01]  /*b060*/  VIADD R86, R86, 0x30 ;  /* 0x0000003056567836 */ /* 0x000fe20000000000 */
[-C--:B------:R-:W-:Y:S02]  /*b070*/  ISETP.GE.OR P3, PT, R20, R139.reuse, P0 ;  /* 0x0000008b1400720c */ /* 0x080fe40000766670 */
[-C--:B------:R-:W-:Y:S02]  /*b080*/  ISETP.GE.OR P2, PT, R2, R139.reuse, P0 ;  /* 0x0000008b0200720c */ /* 0x080fe40000746670 */
[----:B------:R-:W-:Y:S02]  /*b090*/  ISETP.GE.OR P0, PT, R86, R139, P0 ;  /* 0x0000008b5600720c */ /* 0x000fe40000706670 */
[----:B---3--:R-:W-:-:S04]  /*b0a0*/  LEA R2, P1, R3, UR4, 0x2 ;  /* 0x0000000403027c11 */ /* 0x008fc8000f8210ff */
[----:B------:R-:W-:-:S05]  /*b0b0*/  LEA.HI.X R3, R3, UR5, R0, 0x2, P1 ;  /* 0x0000000503037c11 */ /* 0x000fca00088f1400 */
[----:B----4-:R3:W-:Y:S04]  /*b0c0*/  @!P4 STG.E.128 desc[UR14][R2.64], R8 ;  /* 0x000000080200c986 */ /* 0x0107e8000c101d0e */
[----:B-1----:R3:W-:Y:S04]  /*b0d0*/  @!P3 STG.E.128 desc[UR14][R2.64+0x800], R4 ;  /* 0x000800040200b986 */ /* 0x0027e8000c101d0e */
[----:B--2---:R3:W-:Y:S01]  /*b0e0*/  @!P2 STG.E.128 desc[UR14][R2.64+0x1000], R16 ;  /* 0x001000100200a986 */ /* 0x0047e2000c101d0e */
[----:B------:R-:W-:Y:S05]  /*b0f0*/  @P0 EXIT ;  /* 0x000000000000094d */ /* 0x000fea0003800000 */
[----:B------:R-:W-:Y:S01]  /*b100*/  STG.E.128 desc[UR14][R2.64+0x1800], R12 ;  /* 0x0018000c02007986 */ /* 0x000fe2000c101d0e */
[----:B------:R-:W-:Y:S05]  /*b110*/  EXIT ;  /* 0x000000000000794d */ /* 0x000fea0003800000 */
.L_x_3532:
        /* <DEDUP_REMOVED lines=14> */
.L_x_4920:


//--------------------- .text._ZN5flash24flash_fwd_splitkv_kernelI23Flash_fwd_kernel_traitsILi32ELi64ELi128ELi4ELb0ELb0EN7cutlass6half_tE19Flash_kernel_traitsILi32ELi64ELi128ELi4ES3_EELb1ELb0ELb0ELb0ELb0ELb1ELb1ELb0EEEvNS_16Flash_fwd_paramsE --------------------------
	.section	.text._ZN5flash24flash_fwd_splitkv_kernelI23Flash_fwd_kernel_traitsILi32ELi64ELi128ELi4ELb0ELb0EN7cutlass6half_tE19Flash_kernel_traitsILi32ELi64ELi128ELi4ES3_EELb1ELb0ELb0ELb0ELb0ELb1ELb1ELb0EEEvNS_16Flash_fwd_paramsE,"ax",@progbits
	.align	128
        .global         _ZN5flash24flash_fwd_splitkv_kernelI23Flash_fwd_kernel_traitsILi32ELi64ELi128ELi4ELb0ELb0EN7cutlass6half_tE19Flash_kernel_traitsILi32ELi64ELi128ELi4ES3_EELb1ELb0ELb0ELb0ELb0ELb1ELb1ELb0EEEvNS_16Flash_fwd_paramsE
        .type           _ZN5flash24flash_fwd_splitkv_kernelI23Flash_fwd_kernel_traitsILi32ELi64ELi128ELi4ELb0ELb0EN7cutlass6half_tE19Flash_kernel_traitsILi32ELi64ELi128ELi4ES3_EELb1ELb0ELb0ELb0ELb0ELb1ELb1ELb0EEEvNS_16Flash_fwd_paramsE,@function
        .size           _ZN5flash24flash_fwd_splitkv_kernelI23Flash_fwd_kernel_traitsILi32ELi64ELi128ELi4ELb0ELb0EN7cutlass6half_tE19Flash_kernel_traitsILi32ELi64ELi128ELi4ES3_EELb1ELb0ELb0ELb0ELb0ELb1ELb1ELb0EEEvNS_16Flash_fwd_paramsE,(.L_x_4921 - _ZN5flash24flash_fwd_splitkv_kernelI23Flash_fwd_kernel_traitsILi32ELi64ELi128ELi4ELb0ELb0EN7cutlass6half_tE19Flash_kernel_traitsILi32ELi64ELi128ELi4ES3_EELb1ELb0ELb0ELb0ELb0ELb1ELb1ELb0EEEvNS_16Flash_fwd_paramsE)
        .other          _ZN5flash24flash_fwd_splitkv_kernelI23Flash_fwd_kernel_traitsILi32ELi64ELi128ELi4ELb0ELb0EN7cutlass6half_tE19Flash_kernel_traitsILi32ELi64ELi128ELi4ES3_EELb1ELb0ELb0ELb0ELb0ELb1ELb1ELb0EEEvNS_16Flash_fwd_paramsE,@"STO_CUDA_ENTRY STV_DEFAULT"
_ZN5flash24flash_fwd_splitkv_kernelI23Flash_fwd_kernel_traitsILi32ELi64ELi128ELi4ELb0ELb0EN7cutlass6half_tE19Flash_kernel_traitsILi32ELi64ELi128ELi4ES3_EELb1ELb0ELb0ELb0ELb0ELb1ELb1ELb0EEEvNS_16Flash_fwd_paramsE:
.text._ZN5flash24flash_fwd_splitkv_kernelI23Flash_fwd_kernel_traitsILi32ELi64ELi128ELi4ELb0ELb0EN7cutlass6half_tE19Flash_kernel_traitsILi32ELi64ELi128ELi4ES3_EELb1ELb0ELb0ELb0ELb0ELb1ELb1ELb0EEEvNS_16Flash_fwd_paramsE:
[----:B------:R-:W-:Y:S08]  /*0000*/  LDC R1, c[0x0][0x37c] ;  /* 0x0000df00ff017b82 */ /* 0x000ff00000000800 */
[----:B------:R-:W1:Y:S01]  /*0010*/  LDC R9, c[0x0][0x3e0] ;  /* 0x0000f800ff097b82 */ /* 0x000e620000000800 */
[----:B------:R-:W2:Y:S01]  /*0020*/  S2R R10, SR_CTAID.Z ;  /* 0x00000000000a7919 */ /* 0x000ea20000002700 */
[----:B------:R-:W3:Y:S01]  /*0030*/  LDCU.64 UR14, c[0x0][0x358] ;  /* 0x00006b00ff0e77ac */ /* 0x000ee20008000a00 */
[----:B------:R-:W-:Y:S01]  /*0040*/  IMAD.MOV.U32 R14, RZ, RZ, -0x1 ;  /* 0xffffffffff0e7424 */ /* 0x000fe200078e00ff */
[----:B------:R-:W4:Y:S04]  /*0050*/  LDCU.64 UR4, c[0x0][0x470] ;  /* 0x00008e00ff0477ac */ /* 0x000f280008000a00 */
[----:B------:R-:W3:Y:S01]  /*0060*/  LDC.64 R4, c[0x0][0x460] ;  /* 0x00011800ff047b82 */ /* 0x000ee20000000a00 */
[----:B-1----:R-:W1:Y:S01]  /*0070*/  I2F.U32.RP R2, R9 ;  /* 0x0000000900027306 */ /* 0x002e620000209000 */
[----:B------:R-:W4:Y:S01]  /*0080*/  LDCU.U8 UR6, c[0x0][0x532] ;  /* 0x0000a640ff0677ac */ /* 0x000f220008000000 */
        /* <DEDUP_REMOVED lines=10> */
[----:B------:R-:W-:-:S04]  /*0130*/  IMAD.MOV R0, RZ, RZ, -R110 ;  /* 0x000000ffff007224 */ /* 0x000fc800078e0a6e */
        /* <DEDUP_REMOVED lines=10> */
[----:B----4-:R-:W-:-:S08]  /*01e0*/  ISETP.NE.AND P5, PT, RZ, UR6, PT ;  /* 0x00000006ff007c0c */ /* 0x010fd0000bfa5270 */
[----:B------:R-:W-:Y:S01]  /*01f0*/  @P2 VIADD R110, R110, 0x1 ;  /* 0x000000016e6e2836 */ /* 0x000fe20000000000 */
[----:B------:R-:W-:-:S05]  /*0200*/  @!P1 LOP3.LUT R110, RZ, R9, RZ, 0x33, !PT ;  /* 0x00000009ff6e9212 */ /* 0x000fca00078e33ff */
[C---:B------:R-:W-:Y:S02]  /*0210*/  IMAD.SHL.U32 R12, R110.reuse, 0x4, RZ ;  /* 0x000000046e0c7824 */ /* 0x040fe400078e00ff */
[----:B---3--:R-:W-:Y:S01]  /*0220*/  IMAD.WIDE.U32 R4, R110, 0x4, R4 ;  /* 0x000000046e047825 */ /* 0x008fe200078e0004 */
[----:B-1----:R-:W-:-:S04]  /*0230*/  ISETP.EQ.U32.AND P6, PT, R2, RZ, PT ;  /* 0x000000ff0200720c */ /* 0x002fc80003fc2070 */
[----:B------:R-:W5:Y:S01]  /*0240*/  @P0 LDG.E R14, desc[UR14][R4.64] ;  /* 0x0000000e040e0981 */ /* 0x000f62000c1e1900 */
[----:B------:R-:W-:-:S03]  /*0250*/  ISETP.EQ.OR.EX P6, PT, R3, RZ, !P5, P6 ;  /* 0x000000ff0300720c */ /* 0x000fc60006fc2760 */
[----:B------:R1:W5:Y:S01]  /*0260*/  @P4 LDG.E R0, desc[UR14][R4.64+0x4] ;  /* 0x0000040e04004981 */ /* 0x000362000c1e1900 */
[----:B------:R-:W-:Y:S02]  /*0270*/  SHF.R.U32.HI R11, RZ, 0x1e, R110 ;  /* 0x0000001eff0b7819 */ /* 0x000fe4000001166e */
[----:B------:R-:W-:Y:S02]  /*0280*/  IADD3 R6, P1, PT, R12, R2, RZ ;  /* 0x000000020c067210 */ /* 0x000fe40007f3e0ff */
[----:B------:R-:W-:Y:S02]  /*0290*/  ISETP.NE.U32.AND P2, PT, R2, RZ, PT ;  /* 0x000000ff0200720c */ /* 0x000fe40003f45070 */
[----:B------:R-:W-:Y:S01]  /*02a0*/  ISETP.NE.U32.AND P3, PT, RZ, UR4, PT ;  /* 0x00000004ff007c0c */ /* 0x000fe2000bf65070 */
        /* <DEDUP_REMOVED lines=9> */
[----:B--2---:R-:W2:Y:S02]  /*0340*/  @P5 LDG.E R15, desc[UR14][R6.64+0x4] ;  /* 0x0000040e060f5981 */ /* 0x004ea4000c1e1900 */
[----:B--2--5:R-:W-:-:S06]  /*0350*/  @P5 IADD3 R15, PT, PT, R15, -R5, RZ ;  /* 0x800000050f0f5210 */ /* 0x024fcc0007ffe0ff */
[----:B------:R3:W5:Y:S02]  /*0360*/  @!P5 LDG.E R15, desc[UR14][R6.64] ;  /* 0x0000000e060fd981 */ /* 0x000764000c1e1900 */
.L_x_3533:
[----:B------:R-:W4:Y:S01]  /*0370*/  LDCU.64 UR4, c[0x0][0x478] ;  /* 0x00008f00ff0477ac */ /* 0x000f220008000a00 */
[----:B------:R-:W-:Y:S01]  /*0380*/  IMAD.MOV.U32 R4, RZ, RZ, RZ ;  /* 0x000000ffff047224 */ /* 0x000fe200078e00ff */
[----:B------:R-:W1:Y:S05]  /*0390*/  S2R R8, SR_CTAID.X ;  /* 0x0000000000087919 */ /* 0x000e6a0000002500 */
[----:B------:R3:W5:Y:S01]  /*03a0*/  @P3 LDG.E R4, desc[UR14][R2.64] ;  /* 0x0000000e02043981 */ /* 0x000762000c1e1900 */
[----:B----4-:R-:W-:-:S04]  /*03b0*/  ISETP.NE.U32.AND P0, PT, RZ, UR4, PT ;  /* 0x00000004ff007c0c */ /* 0x010fc8000bf05070 */
[----:B------:R-:W-:-:S13]  /*03c0*/  ISETP.NE.AND.EX P0, PT, RZ, UR5, PT, P0 ;  /* 0x00000005ff007c0c */ /* 0x000fda000bf05300 */
[----:B------:R-:W-:-:S04]  /*03d0*/  @P0 IADD3 R42, P1, PT, R12, UR4, RZ ;  /* 0x000000040c2a0c10 */ /* 0x000fc8000ff3e0ff */
[----:B------:R-:W-:-:S05]  /*03e0*/  @P0 IADD3.X R43, PT, PT, R11, UR5, RZ, P1, !PT ;  /* 0x000000050b2b0c10 */ /* 0x000fca0008ffe4ff */
[----:B------:R4:W5:Y:S01]  /*03f0*/  @P0 LDG.E R42, desc[UR14][R42.64] ;  /* 0x0000000e2a2a0981 */ /* 0x000962000c1e1900 */
[----:B---3--:R-:W3:Y:S01]  /*0400*/  @!P4 LDC R2, c[0x0][0x434] ;  /* 0x00010d00ff02cb82 */ /* 0x008ee20000000800 */
[----:B-----5:R-:W-:Y:S02]  /*0410*/  @P4 IMAD.IADD R2, R0, 0x1, -R14 ;  /* 0x0000000100024824 */ /* 0x020fe400078e0a0e */
[----:B-1----:R-:W-:-:S05]  /*0420*/  IMAD.SHL.U32 R0, R8, 0x40, RZ ;  /* 0x0000004008007824 */ /* 0x002fca00078e00ff */
[----:B---3--:R-:W-:-:S13]  /*0430*/  ISETP.GT.AND P1, PT, R2, R0, PT ;  /* 0x000000000200720c */ /* 0x008fda0003f24270 */
[----:B----4-:R-:W-:Y:S05]  /*0440*/  @!P1 EXIT ;  /* 0x000000000000994d */ /* 0x010fea0003800000 */
[----:B------:R-:W1:Y:S01]  /*0450*/  LDC R3, c[0x0][0x374] ;  /* 0x0000dd00ff037b82 */ /* 0x000e620000000800 */
[----:B------:R-:W-:Y:S01]  /*0460*/  @P0 IMAD.IADD R42, R42, 0x1, -R4 ;  /* 0x000000012a2a0824 */ /* 0x000fe200078e0a04 */
[----:B------:R-:W3:Y:S06]  /*0470*/  S2R R86, SR_TID.X ;  /* 0x0000000000567919 */ /* 0x000eec0000002100 */
[----:B------:R-:W4:Y:S08]  /*0480*/  LDC R6, c[0x0][0x438] ;  /* 0x00010e00ff067b82 */ /* 0x000f300000000800 */
[----:B------:R-:W5:Y:S01]  /*0490*/  LDC R40, c[0x0][0x508] ;  /* 0x00014200ff287b82 */ /* 0x000f620000000800 */
[----:B-1----:R-:W-:-:S02]  /*04a0*/  IABS R16, R3 ;  /* 0x0000000300107213 */ /* 0x002fc40000000000 */
[----:B------:R-:W-:Y:S02]  /*04b0*/  IABS R18, R3 ;  /* 0x0000000300127213 */ /* 0x000fe40000000000 */
[----:B------:R-:W1:Y:S03]  /*04c0*/  I2F.RP R7, R16 ;  /* 0x0000001000077306 */ /* 0x000e660000209400 */
[----:B------:R-:W-:Y:S02]  /*04d0*/  IMAD.MOV R18, RZ, RZ, -R18 ;  /* 0x000000ffff127224 */ /* 0x000fe400078e0a12 */
[----:B----4-:R-:W-:-:S05]  /*04e0*/  VIADD R6, R6, 0x7f ;  /* 0x0000007f06067836 */ /* 0x010fca0000000000 */
        /* <DEDUP_REMOVED lines=17> */
[----:B------:R-:W4:Y:S03]  /*0600*/  @!P0 LDC R17, c[0x0][0x43c] ;  /* 0x00010f00ff118b82 */ /* 0x000f260000000800 */
        /* <DEDUP_REMOVED lines=9> */
[----:B----4-:R-:W-:Y:S01]  /*06a0*/  @!P0 SEL R17, R17, RZ, P3 ;  /* 0x000000ff11118207 */ /* 0x010fe20001800000 */
[----:B------:R-:W-:-:S03]  /*06b0*/  IMAD R7, R7, 0x40, -R2 ;  /* 0x0000004007077824 */ /* 0x000fc600078e0a02 */
        /* <DEDUP_REMOVED lines=21> */
[----:B------:R-:W3:Y:S01]  /*0810*/  LDCU UR4, c[0x0][0x440] ;  /* 0x00008800ff0477ac */ /* 0x000ee20008000800 */
[----:B------:R-:W4:Y:S01]  /*0820*/  LDCU.64 UR6, c[0x0][0x3f8] ;  /* 0x00007f00ff0677ac */ /* 0x000f220008000a00 */
[----:B-1----:R-:W-:-:S04]  /*0830*/  IMAD R4, R6, R4, R110 ;  /* 0x0000000406047224 */ /* 0x002fc800078e026e */
[----:B------:R-:W-:Y:S02]  /*0840*/  IMAD R9, R4, R9, R10 ;  /* 0x0000000904097224 */ /* 0x000fe400078e020a */
[----:B------:R-:W-:Y:S01]  /*0850*/  IMAD.SHL.U32 R4, R86, 0x4, RZ ;  /* 0x0000000456047824 */ /* 0x000fe200078e00ff */
[----:B------:R-:W-:Y:S01]  /*0860*/  SHF.R.U32.HI R86, RZ, 0x3, R86 ;  /* 0x00000003ff567819 */ /* 0x000fe20000011656 */
[--C-:B------:R-:W-:Y:S02]  /*0870*/  IMAD R5, R9, R5, R0.reuse ;  /* 0x0000000509057224 */ /* 0x100fe400078e0200 */
[----:B------:R-:W-:Y:S01]  /*0880*/  IMAD.IADD R0, R2, 0x1, -R0 ;  /* 0x0000000102007824 */ /* 0x000fe200078e0a00 */
[C---:B------:R-:W-:Y:S01]  /*0890*/  LOP3.LUT R3, R4.reuse, 0x1c, RZ, 0xc0, !PT ;  /* 0x0000001c04037812 */ /* 0x040fe200078ec0ff */
[----:B--2---:R-:W-:Y:S01]  /*08a0*/  IMAD R7, R5, UR5, RZ ;  /* 0x0000000505077c24 */ /* 0x004fe2000f8e02ff */
[----:B------:R-:W-:Y:S01]  /*08b0*/  LOP3.LUT R4, R4, 0xffc, RZ, 0xc0, !PT ;  /* 0x00000ffc04047812 */ /* 0x000fe200078ec0ff */
[----:B------:R-:W-:Y:S01]  /*08c0*/  VIADD R6, R86, 0x10 ;  /* 0x0000001056067836 */ /* 0x000fe20000000000 */
[----:B---3--:R-:W-:Y:S01]  /*08d0*/  ISETP.GE.AND P5, PT, R3, UR4, PT ;  /* 0x0000000403007c0c */ /* 0x008fe2000bfa6270 */
[----:B------:R-:W1:Y:S01]  /*08e0*/  LDCU.64 UR4, c[0x0][0x428] ;  /* 0x00008500ff0477ac */ /* 0x000e620008000a00 */
[----:B------:R-:W-:-:S02]  /*08f0*/  IADD3 R4, P1, PT, R7, R4, RZ ;  /* 0x0000000407047210 */ /* 0x000fc40007f3e0ff */
[-C--:B------:R-:W-:Y:S02]  /*0900*/  ISETP.GE.OR P3, PT, R86, R0.reuse, P5 ;  /* 0x000000005600720c */ /* 0x080fe40002f66670 */
[-C--:B------:R-:W-:Y:S02]  /*0910*/  ISETP.GE.OR P0, PT, R6, R0.reuse, P5 ;  /* 0x000000000600720c */ /* 0x080fe40002f06670 */
[----:B------:R-:W-:Y:S02]  /*0920*/  LEA.HI.X.SX32 R2, R7, RZ, 0x1, P1 ;  /* 0x000000ff07027211 */ /* 0x000fe400008f0eff */
[----:B----4-:R-:W-:Y:S02]  /*0930*/  LEA R8, P1, R4, UR6, 0x2 ;  /* 0x0000000604087c11 */ /* 0x010fe4000f8210ff */
[----:B------:R-:W-:Y:S01]  /*0940*/  ISETP.NE.AND P4, PT, R3, RZ, PT ;  /* 0x000000ff0300720c */ /* 0x000fe20003f85270 */
[----:B------:R-:W-:Y:S01]  /*0950*/  VIADD R3, R86, 0x20 ;  /* 0x0000002056037836 */ /* 0x000fe20000000000 */
[----:B------:R-:W-:Y:S01]  /*0960*/  LEA.HI.X R9, R4, UR7, R2, 0x2, P1 ;  /* 0x0000000704097c11 */ /* 0x000fe200088f1402 */
[----:B------:R-:W-:Y:S01]  /*0970*/  VIADD R2, R86, 0x30 ;  /* 0x0000003056027836 */ /* 0x000fe20000000000 */
[----:B------:R-:W-:-:S02]  /*0980*/  ISETP.GE.OR P2, PT, R6, R0, P4 ;  /* 0x000000000600720c */ /* 0x000fc40002746670 */
[CC--:B------:R-:W-:Y:S01]  /*0990*/  ISETP.GE.OR P1, PT, R3.reuse, R0.reuse, P4 ;  /* 0x000000000300720c */ /* 0x0c0fe20002726670 */
[----:B------:R2:W-:Y:S01]  /*09a0*/  @!P3 STG.E.128 desc[UR14][R8.64], RZ ;  /* 0x000000ff0800b986 */ /* 0x0005e2000c101d0e */
[-C--:B------:R-:W-:Y:S02]  /*09b0*/  ISETP.GE.OR P3, PT, R86, R0.reuse, P4 ;  /* 0x000000005600720c */ /* 0x080fe40002766670 */
[----:B------:R-:W-:Y:S01]  /*09c0*/  ISETP.GE.OR P6, PT, R3, R0, P5 ;  /* 0x000000000300720c */ /* 0x000fe20002fc6670 */
[----:B------:R2:W-:Y:S01]  /*09d0*/  @!P0 STG.E.128 desc[UR14][R8.64+0x800], RZ ;  /* 0x000800ff08008986 */ /* 0x0005e2000c101d0e */
[C---:B------:R-:W-:Y:S02]  /*09e0*/  IADD3 R86, P0, PT, R5.reuse, R86, RZ ;  /* 0x0000005605567210 */ /* 0x040fe40007f1e0ff */
[CC--:B------:R-:W-:Y:S02]  /*09f0*/  ISETP.GE.OR P5, PT, R2.reuse, R0.reuse, P5 ;  /* 0x000000000200720c */ /* 0x0c0fe40002fa6670 */
[----:B------:R-:W-:Y:S01]  /*0a00*/  ISETP.GE.OR P4, PT, R2, R0, P4 ;  /* 0x000000000200720c */ /* 0x000fe20002786670 */
[----:B------:R-:W-:Y:S01]  /*0a10*/  @!P2 IMAD.MOV.U32 R4, RZ, RZ, -0x800000 ;  /* 0xff800000ff04a424 */ /* 0x000fe200078e00ff */
[----:B------:R-:W-:Y:S01]  /*0a20*/  LEA.HI.X.SX32 R5, R5, RZ, 0x1, P0 ;  /* 0x000000ff05057211 */ /* 0x000fe200000f0eff */
[----:B------:R-:W-:Y:S01]  /*0a30*/  @!P1 IMAD.MOV.U32 R3, RZ, RZ, -0x800000 ;  /* 0xff800000ff039424 */ /* 0x000fe200078e00ff */
[----:B-1----:R-:W-:-:S03]  /*0a40*/  LEA R6, P0, R86, UR4, 0x2 ;  /* 0x0000000456067c11 */ /* 0x002fc6000f8010ff */
[----:B------:R2:W-:Y:S01]  /*0a50*/  @!P6 STG.E.128 desc[UR14][R8.64+0x1000], RZ ;  /* 0x001000ff0800e986 */ /* 0x0005e2000c101d0e */
[----:B------:R-:W-:Y:S01]  /*0a60*/  LEA.HI.X R7, R86, UR5, R5, 0x2, P0 ;  /* 0x0000000556077c11 */ /* 0x000fe200080f1405 */
[----:B------:R-:W-:Y:S02]  /*0a70*/  @!P3 IMAD.MOV.U32 R5, RZ, RZ, -0x800000 ;  /* 0xff800000ff05b424 */ /* 0x000fe400078e00ff */
[----:B------:R2:W-:Y:S04]  /*0a80*/  @!P5 STG.E.128 desc[UR14][R8.64+0x1800], RZ ;  /* 0x001800ff0800d986 */ /* 0x0005e8000c101d0e */
[----:B------:R2:W-:Y:S04]  /*0a90*/  @!P2 STG.E desc[UR14][R6.64+0x40], R4 ;  /* 0x000040040600a986 */ /* 0x0005e8000c10190e */
[----:B------:R2:W-:Y:S04]  /*0aa0*/  @!P1 STG.E desc[UR14][R6.64+0x80], R3 ;  /* 0x0000800306009986 */ /* 0x0005e8000c10190e */
[----:B------:R2:W-:Y:S01]  /*0ab0*/  @!P3 STG.E desc[UR14][R6.64], R5 ;  /* 0x000000050600b986 */ /* 0x0005e2000c10190e */
[----:B------:R-:W-:Y:S05]  /*0ac0*/  @P4 EXIT ;  /* 0x000000000000494d */ /* 0x000fea0003800000 */
[----:B------:R-:W-:-:S05]  /*0ad0*/  MOV R0, 0xff800000 ;  /* 0xff80000000007802 */ /* 0x000fca0000000f00 */
[----:B------:R-:W-:Y:S01]  /*0ae0*/  STG.E desc[UR14][R6.64+0xc0], R0 ;  /* 0x0000c00006007986 */ /* 0x000fe2000c10190e */
[----:B------:R-:W-:Y:S05]  /*0af0*/  EXIT ;  /* 0x000000000000794d */ /* 0x000fea0003800000 */
.L_x_3534:
        /* <DEDUP_REMOVED lines=9> */
.L_x_3535:
        /* <DEDUP_REMOVED lines=28> */
[----:B--2---:R-:W-:Y:S01]  /*0d50*/  IMAD.WIDE.U32 R6, R110, UR4, RZ ;  /* 0x000000046e067c25 */ /* 0x004fe2000f8e00ff */
        /* <DEDUP_REMOVED lines=12> */
[----:B------:R-:W-:-:S06]  /*0e20*/  IMAD.WIDE R12, R9, 0x4, R6 ;  /* 0x00000004090c7825 */ /* 0x000fcc00078e0206 */
[----:B------:R1:W3:Y:S01]  /*0e30*/  LDG.E R12, desc[UR14][R12.64] ;  /* 0x0000000e0c0c7981 */ /* 0x0002e2000c1e1900 */
[----:B--2---:R-:W-:Y:S02]  /*0e40*/  IABS R6, R4 ;  /* 0x0000000400067213 */ /* 0x004fe40000000000 */
[----:B------:R-:W-:Y:S02]  /*0e50*/  IADD3 R9, PT, PT, -R9, RZ, RZ ;  /* 0x000000ff09097210 */ /* 0x000fe40007ffe1ff */
[----:B------:R-:W2:Y:S01]  /*0e60*/  I2F.RP R16, R6 ;  /* 0x0000000600107306 */ /* 0x000ea20000209400 */
[----:B----4-:R-:W-:Y:S02]  /*0e70*/  MOV R84, UR12 ;  /* 0x0000000c00547c02 */ /* 0x010fe40008000f00 */
[----:B------:R-:W-:Y:S01]  /*0e80*/  IMAD R5, R11, R9, R5 ;  /* 0x000000090b057224 */ /* 0x000fe200078e0205 */
[----:B---3--:R-:W-:Y:S02]  /*0e90*/  MOV R20, UR10 ;  /* 0x0000000a00147c02 */ /* 0x008fe40008000f00 */
[----:B------:R-:W-:-:S02]  /*0ea0*/  MOV R85, UR13 ;  /* 0x0000000d00557c02 */ /* 0x000fc40008000f00 */
[----:B------:R-:W-:Y:S01]  /*0eb0*/  MOV R21, UR11 ;  /* 0x0000000b00157c02 */ /* 0x000fe20008000f00 */
[----:B--2---:R-:W2:Y:S02]  /*0ec0*/  MUFU.RCP R16, R16 ;  /* 0x0000001000107308 */ /* 0x004ea40000001000 */
[----:B--2---:R-:W-:-:S06]  /*0ed0*/  IADD3 R16, PT, PT, R16, 0xffffffe, RZ ;  /* 0x0ffffffe10107810 */ /* 0x004fcc0007ffe0ff */
[----:B------:R-:W2:Y:S02]  /*0ee0*/  F2I.FTZ.U32.TRUNC.NTZ R17, R16 ;  /* 0x0000001000117305 */ /* 0x000ea4000021f000 */
[----:B--2---:R-:W-:Y:S01]  /*0ef0*/  IMAD.MOV R7, RZ, RZ, -R17 ;  /* 0x000000ffff077224 */ /* 0x004fe200078e0a11 */
[----:B------:R-:W-:-:S03]  /*0f00*/  MOV R16, RZ ;  /* 0x000000ff00107202 */ /* 0x000fc60000000f00 */
[----:B-1----:R-:W-:Y:S01]  /*0f10*/  IMAD R13, R7, R6, RZ ;  /* 0x00000006070d7224 */ /* 0x002fe200078e02ff */
        /* <DEDUP_REMOVED lines=23> */
[----:B------:R-:W-:Y:S02]  /*1090*/  IMAD.IADD R17, R17, 0x1, R13 ;  /* 0x0000000111117824 */ /* 0x000fe400078e020d */
[----:B------:R-:W-:Y:S01]  /*10a0*/  IMAD.WIDE.U32 R12, R12, UR4, RZ ;  /* 0x000000040c0c7c25 */ /* 0x000fe2000f8e00ff */
[----:B------:R-:W1:Y:S03]  /*10b0*/  LDCU.128 UR4, c[0x0][0x3d0] ;  /* 0x00007a00ff0477ac */ /* 0x000e660008000c00 */
[----:B------:R-:W-:-:S02]  /*10c0*/  IMAD.IADD R13, R13, 0x1, R6 ;  /* 0x000000010d0d7824 */ /* 0x000fc400078e0206 */
[C---:B------:R-:W-:Y:S02]  /*10d0*/  IMAD R6, R4.reuse, R84, RZ ;  /* 0x0000005404067224 */ /* 0x040fe400078e02ff */
        /* <DEDUP_REMOVED lines=19> */
.L_x_3536:
        /* <DEDUP_REMOVED lines=16> */
.L_x_3538:
[----:B------:R-:W2:Y:S01]  /*1310*/  LDC.64 R84, c[0x0][0x3b8] ;  /* 0x0000ee00ff547b82 */ /* 0x000ea20000000a00 */
[----:B------:R-:W-:-:S05]  /*1320*/  IADD3 R12, PT, PT, R4, R5, RZ ;  /* 0x00000005040c7210 */ /* 0x000fca0007ffe0ff */
[C---:B--2---:R-:W-:Y:S02]  /*1330*/  IMAD R16, R12.reuse, R85, RZ ;  /* 0x000000550c107224 */ /* 0x044fe400078e02ff */
[----:B------:R-:W-:-:S05]  /*1340*/  IMAD.WIDE.U32 R12, R12, R84, RZ ;  /* 0x000000540c0c7225 */ /* 0x000fca00078e00ff */
[----:B------:R-:W-:Y:S02]  /*1350*/  IADD3 R16, PT, PT, R13, R16, RZ ;  /* 0x000000100d107210 */ /* 0x000fe40007ffe0ff */
[----:B------:R-:W-:Y:S02]  /*1360*/  MOV R17, R12 ;  /* 0x0000000c00117202 */ /* 0x000fe40000000f00 */
.L_x_3539:
        /* <DEDUP_REMOVED lines=15> */
.L_x_3540:
[----:B------:R-:W2:Y:S01]  /*1460*/  LDC.64 R20, c[0x0][0x3c0] ;  /* 0x0000f000ff147b82 */ /* 0x000ea20000000a00 */
[----:B------:R-:W-:-:S05]  /*1470*/  IADD3 R4, PT, PT, R4, R5, RZ ;  /* 0x0000000504047210 */ /* 0x000fca0007ffe0ff */
[C---:B--2---:R-:W-:Y:S02]  /*1480*/  IMAD R18, R4.reuse, R21, RZ ;  /* 0x0000001504127224 */ /* 0x044fe400078e02ff */
[----:B------:R-:W-:-:S05]  /*1490*/  IMAD.WIDE.U32 R4, R4, R20, RZ ;  /* 0x0000001404047225 */ /* 0x000fca00078e00ff */
[----:B------:R-:W-:Y:S02]  /*14a0*/  IADD3 R18, PT, PT, R5, R18, RZ ;  /* 0x0000001205127210 */ /* 0x000fe40007ffe0ff */
[----:B------:R-:W-:-:S07]  /*14b0*/  MOV R19, R4 ;  /* 0x0000000400137202 */ /* 0x000fce0000000f00 */
.L_x_3541:
[----:B------:R-:W2:Y:S01]  /*14c0*/  LDC R9, c[0x0][0x3e8] ;  /* 0x0000fa00ff097b82 */ /* 0x000ea20000000800 */
[----:B------:R-:W-:Y:S02]  /*14d0*/  LEA R11, R3, 0xffffff80, 0x7 ;  /* 0xffffff80030b7811 */ /* 0x000fe400078e38ff */
[----:B------:R-:W-:Y:S02]  /*14e0*/  CS2R R112, SRZ ;  /* 0x0000000000707805 */ /* 0x000fe4000001ff00 */
[----:B------:R-:W-:Y:S02]  /*14f0*/  LOP3.LUT R19, R19, R18, RZ, 0x3c, !PT ;  /* 0x0000001213137212 */ /* 0x000fe400078e3cff */
[----:B------:R-:W-:Y:S02]  /*1500*/  LOP3.LUT R17, R17, R16, RZ, 0x3c, !PT ;  /* 0x0000001011117212 */ /* 0x000fe400078e3cff */
[----:B------:R-:W-:Y:S02]  /*1510*/  LOP3.LUT R18, R19, R18, RZ, 0x3c, !PT ;  /* 0x0000001213127212 */ /* 0x000fe400078e3cff */
[----:B------:R-:W-:-:S02]  /*1520*/  LOP3.LUT R16, R17, R16, RZ, 0x3c, !PT ;  /* 0x0000001011107212 */ /* 0x000fc400078e3cff */
[----:B------:R-:W-:Y:S02]  /*1530*/  LOP3.LUT R19, R19, R18, RZ, 0x3c, !PT ;  /* 0x0000001213137212 */ /* 0x000fe400078e3cff */
[----:B------:R-:W-:Y:S01]  /*1540*/  LOP3.LUT R17, R17, R16, RZ, 0x3c, !PT ;  /* 0x0000001011117212 */ /* 0x000fe200078e3cff */
[----:B------:R-:W-:-:S04]  /*1550*/  IMAD.WIDE.U32 R18, R11, R20, R18 ;  /* 0x000000140b127225 */ /* 0x000fc800078e0012 */
[----:B------:R-:W-:Y:S01]  /*1560*/  IMAD.WIDE.U32 R16, R11, R84, R16 ;  /* 0x000000540b107225 */ /* 0x000fe200078e0010 */
[----:B--2---:R-:W-:-:S04]  /*1570*/  IABS R4, R9 ;  /* 0x0000000900047213 */ /* 0x004fc80000000000 */
        /* <DEDUP_REMOVED lines=15> */
[C---:B------:R-:W-:Y:S02]  /*1670*/  IMAD R5, R4.reuse, R5, R6 ;  /* 0x0000000504057224 */ /* 0x040fe400078e0206 */
[----:B-1----:R-:W1:Y:S01]  /*1680*/  LDC.64 R6, c[0x0][0x3d8] ;  /* 0x0000f600ff067b82 */ /* 0x002e620000000a00 */
[C---:B------:R-:W-:Y:S02]  /*1690*/  IMAD R13, R11.reuse, R21, R13 ;  /* 0x000000150b0d7224 */ /* 0x040fe400078e020d */
[----:B------:R-:W-:Y:S01]  /*16a0*/  ISETP.GT.U32.AND P0, PT, R4, R5, PT ;  /* 0x000000050400720c */ /* 0x000fe20003f04070 */
[----:B------:R-:W-:-:S02]  /*16b0*/  IMAD R12, R11, R85, R12 ;  /* 0x000000550b0c7224 */ /* 0x000fc400078e020c */
[----:B------:R-:W-:-:S03]  /*16c0*/  IMAD.IADD R19, R19, 0x1, R13 ;  /* 0x0000000113137824 */ /* 0x000fc600078e020d */
[----:B------:R-:W-:Y:S01]  /*16d0*/  IADD3 R13, PT, PT, R17, R12, RZ ;  /* 0x0000000c110d7210 */ /* 0x000fe20007ffe0ff */
[----:B------:R-:W-:-:S06]  /*16e0*/  IMAD.MOV.U32 R12, RZ, RZ, R16 ;  /* 0x000000ffff0c7224 */ /* 0x000fcc00078e0010 */
        /* <DEDUP_REMOVED lines=19> */
[----:B------:R-:W-:Y:S02]  /*1820*/  IMAD.IADD R11, R19, 0x1, R11 ;  /* 0x00000001130b7824 */ /* 0x000fe400078e020b */
[----:B------:R-:W-:-:S07]  /*1830*/  IMAD.IADD R12, R7, 0x1, R5 ;  /* 0x00000001070c7824 */ /* 0x000fce00078e0205 */
.L_x_3537:
[----:B------:R-:W-:Y:S01]  /*1840*/  ISETP.NE.AND P0, PT, R14, -0x1, PT ;  /* 0xffffffff0e00780c */ /* 0x000fe20003f05270 */
[----:B------:R-:W1:Y:S01]  /*1850*/  LDCU.64 UR4, c[0x0][0x3c8] ;  /* 0x00007900ff0477ac */ /* 0x000e620008000a00 */
[C---:B------:R-:W-:Y:S01]  /*1860*/  IMAD.SHL.U32 R109, R86.reuse, 0x8, RZ ;  /* 0x00000008566d7824 */ /* 0x040fe200078e00ff */
[----:B------:R-:W2:Y:S01]  /*1870*/  S2UR UR12, SR_CgaCtaId ;  /* 0x00000000000c79c3 */ /* 0x000ea20000008800 */
[----:B------:R-:W-:Y:S01]  /*1880*/  LOP3.LUT R108, R86, 0x18, RZ, 0xc0, !PT ;  /* 0x00000018566c7812 */ /* 0x000fe200078ec0ff */
[----:B------:R-:W3:Y:S01]  /*1890*/  LDCU.64 UR10, c[0x0][0x388] ;  /* 0x00007100ff0a77ac */ /* 0x000ee20008000a00 */
[----:B------:R-:W-:Y:S01]  /*18a0*/  IMAD.IADD R102, R2, 0x1, -R0 ;  /* 0x0000000102667824 */ /* 0x000fe200078e0a00 */
[C---:B------:R-:W-:Y:S01]  /*18b0*/  LOP3.LUT R23, R109.reuse, 0x18, RZ, 0xc0, !PT ;  /* 0x000000186d177812 */ /* 0x040fe200078ec0ff */
[----:B------:R-:W-:Y:S01]  /*18c0*/  BSSY.RECONVERGENT B0, `(.L_x_3542) ;  /* 0x000003e000007945 */ /* 0x000fe20003800200 */
[----:B------:R-:W-:Y:S01]  /*18d0*/  LOP3.LUT R111, R109, 0xd8, RZ, 0xc0, !PT ;  /* 0x000000d86d6f7812 */ /* 0x000fe200078ec0ff */
[----:B------:R-:W4:Y:S01]  /*18e0*/  LDCU.64 UR6, c[0x0][0x390] ;  /* 0x00007200ff0677ac */ /* 0x000f220008000a00 */
[----:B------:R-:W-:-:S02]  /*18f0*/  LOP3.LUT R113, R113, R112, RZ, 0x3c, !PT ;  /* 0x0000007071717212 */ /* 0x000fc400078e3cff */
[----:B------:R-:W5:Y:S01]  /*1900*/  @!P0 LDC.64 R6, c[0x0][0x398] ;  /* 0x0000e600ff068b82 */ /* 0x000f620000000a00 */
[----:B------:R-:W-:Y:S02]  /*1910*/  LOP3.LUT R111, R111, R108, RZ, 0x3c, !PT ;  /* 0x0000006c6f6f7212 */ /* 0x000fe400078e3cff */
[----:B------:R-:W-:-:S04]  /*1920*/  LOP3.LUT R112, R113, R112, RZ, 0x3c, !PT ;  /* 0x0000007071707212 */ /* 0x000fc800078e3cff */
[----:B------:R-:W-:Y:S01]  /*1930*/  LOP3.LUT R113, R113, R112, RZ, 0x3c, !PT ;  /* 0x0000007071717212 */ /* 0x000fe200078e3cff */
[----:B------:R-:W1:Y:S01]  /*1940*/  @P0 LDC.64 R4, c[0x0][0x3b0] ;  /* 0x0000ec00ff040b82 */ /* 0x000e620000000a00 */
[----:B-----5:R-:W-:-:S04]  /*1950*/  @!P0 IMAD.WIDE.U32 R18, R110, R6, RZ ;  /* 0x000000066e128225 */ /* 0x020fc800078e00ff */
[----:B------:R-:W-:Y:S02]  /*1960*/  @!P0 IMAD.MOV.U32 R6, RZ, RZ, R18 ;  /* 0x000000ffff068224 */ /* 0x000fe400078e0012 */
[----:B------:R-:W-:Y:S02]  /*1970*/  @!P0 IMAD R7, R110, R7, R19 ;  /* 0x000000076e078224 */ /* 0x000fe400078e0213 */
[----:B-1----:R-:W-:Y:S01]  /*1980*/  @P0 IMAD.WIDE.U32 R16, R14, R4, RZ ;  /* 0x000000040e100225 */ /* 0x002fe200078e00ff */
[----:B------:R-:W-:-:S03]  /*1990*/  SHF.R.S32.HI R4, RZ, 0x1f, R10 ;  /* 0x0000001fff047819 */ /* 0x000fc6000001140a */
[----:B------:R-:W-:Y:S02]  /*19a0*/  @P0 IMAD.MOV.U32 R6, RZ, RZ, R16 ;  /* 0x000000ffff060224 */ /* 0x000fe400078e0010 */
[----:B------:R-:W-:Y:S01]  /*19b0*/  @P0 IMAD R7, R14, R5, R17 ;  /* 0x000000050e070224 */ /* 0x000fe200078e0211 */
[C---:B------:R-:W-:Y:S01]  /*19c0*/  IADD3 R14, P1, PT, R23.reuse, R9, RZ ;  /* 0x00000009170e7210 */ /* 0x040fe20007f3e0ff */
[----:B------:R-:W-:Y:S01]  /*19d0*/  IMAD R4, R4, UR4, RZ ;  /* 0x0000000404047c24 */ /* 0x000fe2000f8e02ff */
[----:B------:R-:W-:Y:S02]  /*19e0*/  IADD3 R6, P0, PT, R23, R6, RZ ;  /* 0x0000000617067210 */ /* 0x000fe40007f1e0ff */
[----:B------:R-:W-:Y:S01]  /*19f0*/  LOP3.LUT R5, R109, 0x1f20, RZ, 0xc0, !PT ;  /* 0x00001f206d057812 */ /* 0x000fe200078ec0ff */
[C---:B------:R-:W-:Y:S01]  /*1a00*/  IMAD R9, R10.reuse, UR5, R4 ;  /* 0x000000050a097c24 */ /* 0x040fe2000f8e0204 */
[----:B------:R-:W-:Y:S01]  /*1a10*/  UMOV UR5, 0x400 ;  /* 0x0000040000057882 */ /* 0x000fe20000000000 */
[----:B------:R-:W-:Y:S01]  /*1a20*/  IMAD.X R7, RZ, RZ, R7, P0 ;  /* 0x000000ffff077224 */ /* 0x000fe200000e0607 */
[----:B------:R-:W-:Y:S01]  /*1a30*/  IADD3 R4, P0, PT, R23, R13, RZ ;  /* 0x0000000d17047210 */ /* 0x000fe20007f1e0ff */
[----:B------:R-:W-:Y:S01]  /*1a40*/  IMAD.X R15, RZ, RZ, R12, P1 ;  /* 0x000000ffff0f7224 */ /* 0x000fe200008e060c */
[----:B------:R-:W-:Y:S01]  /*1a50*/  LOP3.LUT R111, R5, R111, RZ, 0xfc, !PT ;  /* 0x0000006f056f7212 */ /* 0x000fe200078efcff */
[----:B------:R-:W-:Y:S01]  /*1a60*/  IMAD.WIDE.U32 R6, R10, UR4, R6 ;  /* 0x000000040a067c25 */ /* 0x000fe2000f8e0006 */
[----:B------:R-:W-:Y:S01]  /*1a70*/  SHF.R.U32.HI R10, RZ, 0x2, R86 ;  /* 0x00000002ff0a7819 */ /* 0x000fe20000011656 */
[----:B--2---:R-:W-:-:S02]  /*1a80*/  ULEA UR5, UR12, UR5, 0x18 ;  /* 0x000000050c057291 */ /* 0x004fc4000f8ec0ff */
[----:B------:R-:W-:Y:S01]  /*1a90*/  IMAD.X R5, RZ, RZ, R11, P0 ;  /* 0x000000ffff057224 */ /* 0x000fe200000e060b */
[C---:B------:R-:W-:Y:S01]  /*1aa0*/  ISETP.GE.AND P2, PT, R10.reuse, R102, PT ;  /* 0x000000660a00720c */ /* 0x040fe20003f46270 */
[C---:B------:R-:W-:Y:S02]  /*1ab0*/  IMAD.WIDE.U32 R14, R10.reuse, R84, R14 ;  /* 0x000000540a0e7225 */ /* 0x040fe400078e000e */
[----:B------:R-:W-:Y:S02]  /*1ac0*/  LEA R111, R111, UR5, 0x1 ;  /* 0x000000056f6f7c11 */ /* 0x000fe4000f8e08ff */
[----:B------:R-:W-:Y:S01]  /*1ad0*/  IMAD.WIDE.U32 R4, R10, R20, R4 ;  /* 0x000000140a047225 */ /* 0x000fe200078e0004 */
[----:B---3--:R-:W-:-:S03]  /*1ae0*/  LEA R105, P1, R14, UR10, 0x1 ;  /* 0x0000000a0e697c11 */ /* 0x008fc6000f8208ff */
[----:B------:R-:W-:Y:S01]  /*1af0*/  IMAD R104, R10, R85, R15 ;  /* 0x000000550a687224 */ /* 0x000fe200078e020f */
[----:B----4-:R-:W-:Y:S01]  /*1b00*/  LEA R107, P0, R4, UR6, 0x1 ;  /* 0x00000006046b7c11 */ /* 0x010fe2000f8008ff */
[----:B------:R-:W-:Y:S02]  /*1b10*/  IMAD R106, R10, R21, R5 ;  /* 0x000000150a6a7224 */ /* 0x000fe400078e0205 */
[----:B------:R-:W-:Y:S01]  /*1b20*/  IMAD.MOV.U32 R11, RZ, RZ, RZ ;  /* 0x000000ffff0b7224 */ /* 0x000fe200078e00ff */
[----:B------:R-:W-:Y:S01]  /*1b30*/  LEA.HI.X R104, R14, UR11, R104, 0x1, P1 ;  /* 0x0000000b0e687c11 */ /* 0x000fe200088f0c68 */
[----:B------:R-:W-:Y:S01]  /*1b40*/  IMAD.IADD R9, R7, 0x1, R9 ;  /* 0x0000000107097824 */ /* 0x000fe200078e0209 */
        /* <DEDUP_REMOVED lines=20> */
.L_x_3544:
[----:B------:R2:W-:Y:S02]  /*1c90*/  STS.128 [R111], RZ ;  /* 0x000000ff6f007388 */ /* 0x0005e40000000c00 */
.L_x_3543:
[----:B------:R-:W-:Y:S05]  /*1ca0*/  BSYNC.RECONVERGENT B0 ;  /* 0x0000000000007941 */ /* 0x000fea0003800200 */
.L_x_3542:
        /* <DEDUP_REMOVED lines=27> */
.L_x_3546:
[----:B------:R-:W-:Y:S05]  /*1e60*/  BSYNC.RECONVERGENT B0 ;  /* 0x0000000000007941 */ /* 0x000fea0003800200 */
.L_x_3545:
[----:B------:R-:W-:Y:S01]  /*1e70*/  BSSY.RECONVERGENT B0, `(.L_x_3547) ;  /* 0x000000f000007945 */ /* 0x000fe20003800200 */
[C---:B------:R-:W-:Y:S02]  /*1e80*/  SHF.L.U64.HI R8, R84.reuse, 0x5, R85 ;  /* 0x0000000554087819 */ /* 0x040fe40000010255 */
[----:B------:R-:W-:Y:S01]  /*1e90*/  SHF.L.U32 R9, R84, 0x5, RZ ;  /* 0x0000000554097819 */ /* 0x000fe200000006ff */
        /* <DEDUP_REMOVED lines=11> */
.L_x_3549:
[----:B------:R1:W-:Y:S02]  /*1f50*/  STS.128 [R111+0x1000], RZ ;  /* 0x001000ff6f007388 */ /* 0x0003e40000000c00 */
.L_x_3548:
[----:B------:R-:W-:Y:S05]  /*1f60*/  BSYNC.RECONVERGENT B0 ;  /* 0x0000000000007941 */ /* 0x000fea0003800200 */
.L_x_3547:
[-C--:B------:R-:W-:Y:S01]  /*1f70*/  ISETP.GE.AND P3, PT, R5, R4.reuse, PT ;  /* 0x000000040500720c */ /* 0x080fe20003f66270 */
[C---:B----4-:R-:W-:Y:S01]  /*1f80*/  VIADD R7, R10.reuse, 0x40 ;  /* 0x000000400a077836 */ /* 0x050fe20000000000 */
[----:B------:R-:W-:Y:S01]  /*1f90*/  LEA R12, P0, R9, R105, 0x1 ;  /* 0x00000069090c7211 */ /* 0x000fe200078008ff */
        /* <DEDUP_REMOVED lines=14> */
.L_x_3551:
[----:B------:R-:W-:Y:S05]  /*2080*/  BSYNC.RECONVERGENT B0 ;  /* 0x0000000000007941 */ /* 0x000fea0003800200 */
.L_x_3550:
        /* <DEDUP_REMOVED lines=12> */
.L_x_3553:
[----:B------:R-:W-:Y:S05]  /*2150*/  BSYNC.RECONVERGENT B0 ;  /* 0x0000000000007941 */ /* 0x000fea0003800200 */
.L_x_3552:
        /* <DEDUP_REMOVED lines=12> */
.L_x_3555:
[----:B------:R-:W-:Y:S05]  /*2220*/  BSYNC.RECONVERGENT B0 ;  /* 0x0000000000007941 */ /* 0x000fea0003800200 */
.L_x_3554:
[----:B------:R-:W0:Y:S01]  /*2230*/  LDGDEPBAR ;  /* 0x00000000000079af */ /* 0x000e220000000000 */
[----:B------:R-:W-:Y:S01]  /*2240*/  SHF.R.U32.HI R43, RZ, 0x1, R86 ;  /* 0x00000001ff2b7819 */ /* 0x000fe20000011656 */
[----:B------:R-:W-:Y:S01]  /*2250*/  BSSY.RECONVERGENT B0, `(.L_x_3556) ;  /* 0x0000018000007945 */ /* 0x000fe20003800200 */
[----:B------:R-:W-:Y:S02]  /*2260*/  LOP3.LUT R10, R10, 0x7, RZ, 0xc0, !PT ;  /* 0x000000070a0a7812 */ /* 0x000fe400078ec0ff */
[----:B-1----:R-:W-:-:S04]  /*2270*/  LOP3.LUT R8, R43, 0x1f0, RZ, 0xc0, !PT ;  /* 0x000001f02b087812 */ /* 0x002fc800078ec0ff */
[----:B------:R-:W-:Y:S02]  /*2280*/  IADD3 R8, PT, PT, R8, 0x1, R0 ;  /* 0x0000000108087810 */ /* 0x000fe40007ffe000 */
[----:B------:R-:W-:Y:S02]  /*2290*/  SHF.L.U64.HI R0, R20, 0x5, R21 ;  /* 0x0000000514007819 */ /* 0x000fe40000010215 */
[----:B------:R-:W-:Y:S01]  /*22a0*/  IADD3 R8, PT, PT, -R2, R8, R10 ;  /* 0x0000000802087210 */ /* 0x000fe20007ffe10a */
[----:B------:R-:W-:-:S03]  /*22b0*/  IMAD.SHL.U32 R2, R20, 0x20, RZ ;  /* 0x0000002014027824 */ /* 0x000fc600078e00ff */
[----:B------:R-:W-:Y:S01]  /*22c0*/  IADD3 R40, PT, PT, R8, R40, R42 ;  /* 0x0000002808287210 */ /* 0x000fe20007ffe02a */
[----:B------:R-:W-:-:S04]  /*22d0*/  DEPBAR.LE SB0, 0x0 ;  /* 0x000080000000791a */ /* 0x000fc80000000000 */
[----:B------:R-:W-:Y:S06]  /*22e0*/  BAR.SYNC.DEFER_BLOCKING 0x0 ;  /* 0x0000000000007b1d */ /* 0x000fec0000010000 */
[----:B------:R-:W-:Y:S05]  /*22f0*/  @P4 BRA `(.L_x_3557) ;  /* 0x0000000000304947 */ /* 0x000fea0003800000 */
        /* <DEDUP_REMOVED lines=10> */
.L_x_3558:
[----:B------:R1:W-:Y:S01]  /*23a0*/  STS.128 [R111+0x3000], RZ ;  /* 0x003000ff6f007388 */ /* 0x0003e20000000c00 */
[----:B------:R-:W-:Y:S05]  /*23b0*/  BRA `(.L_x_3559) ;  /* 0x0000000000047947 */ /* 0x000fea0003800000 */
.L_x_3557:
[----:B------:R1:W-:Y:S02]  /*23c0*/  STS.128 [R111+0x3000], RZ ;  /* 0x003000ff6f007388 */ /* 0x0003e40000000c00 */
.L_x_3559:
[----:B------:R-:W-:Y:S05]  /*23d0*/  BSYNC.RECONVERGENT B0 ;  /* 0x0000000000007941 */ /* 0x000fea0003800200 */
.L_x_3556:
[-C--:B------:R-:W-:Y:S01]  /*23e0*/  ISETP.GE.AND P3, PT, R5, R4.reuse, PT ;  /* 0x000000040500720c */ /* 0x080fe20003f66270 */
[C---:B------:R-:W-:Y:S01]  /*23f0*/  IMAD.SHL.U32 R45, R86.reuse, 0x20, RZ ;  /* 0x00000020562d7824 */ /* 0x040fe200078e00ff */
[-C--:B------:R-:W-:Y:S01]  /*2400*/  ISETP.GE.AND P2, PT, R7, R4.reuse, PT ;  /* 0x000000040700720c */ /* 0x080fe20003f46270 */
[----:B------:R-:W-:Y:S01]  /*2410*/  IMAD.SHL.U32 R5, R86, 0x4, RZ ;  /* 0x0000000456057824 */ /* 0x000fe200078e00ff */
[----:B------:R-:W-:Y:S01]  /*2420*/  ISETP.GE.AND P1, PT, R6, R4, PT ;  /* 0x000000040600720c */ /* 0x000fe20003f26270 */
[----:B------:R-:W-:Y:S01]  /*2430*/  IMAD.SHL.U32 R7, R86, 0x10, RZ ;  /* 0x0000001056077824 */ /* 0x000fe200078e00ff */
[C---:B-1----:R-:W-:Y:S01]  /*2440*/  LOP3.LUT R8, R45.reuse, 0xc0, RZ, 0xc0, !PT ;  /* 0x000000c02d087812 */ /* 0x042fe200078ec0ff */
[----:B------:R-:W-:Y:S01]  /*2450*/  BSSY.RECONVERGENT B0, `(.L_x_3560) ;  /* 0x0000016000007945 */ /* 0x000fe20003800200 */
[----:B------:R-:W-:Y:S02]  /*2460*/  LOP3.LUT R101, R45, 0x120, RZ, 0xc0, !PT ;  /* 0x000001202d657812 */ /* 0x000fe400078ec0ff */
[----:B------:R-:W-:-:S02]  /*2470*/  LOP3.LUT R6, R7, 0x100, RZ, 0xc0, !PT ;  /* 0x0000010007067812 */ /* 0x000fc400078ec0ff */
[----:B------:R-:W-:Y:S01]  /*2480*/  LOP3.LUT R5, R8, 0x18, R5, 0xf8, !PT ;  /* 0x0000001808057812 */ /* 0x000fe200078ef805 */
[----:B------:R1:W-:Y:S01]  /*2490*/  @P3 STS.128 [R111+0x3800], RZ ;  /* 0x003800ff6f003388 */ /* 0x0003e20000000c00 */
[----:B------:R-:W-:Y:S02]  /*24a0*/  LOP3.LUT R101, R101, 0x3e00, R7, 0xf8, !PT ;  /* 0x00003e0065657812 */ /* 0x000fe400078ef807 */
[----:B------:R-:W-:Y:S02]  /*24b0*/  LEA R4, P0, R2, R107, 0x1 ;  /* 0x0000006b02047211 */ /* 0x000fe400078008ff */
        /* <DEDUP_REMOVED lines=15> */
.L_x_3561:
[----:B------:R-:W-:Y:S05]  /*25b0*/  BSYNC.RECONVERGENT B0 ;  /* 0x0000000000007941 */ /* 0x000fea0003800200 */
.L_x_3560:
        /* <DEDUP_REMOVED lines=15> */
.L_x_3563:
[----:B------:R-:W-:Y:S05]  /*26b0*/  BSYNC.RECONVERGENT B0 ;  /* 0x0000000000007941 */ /* 0x000fea0003800200 */
.L_x_3562:
        /* <DEDUP_REMOVED lines=13> */
.L_x_3565:
[----:B------:R-:W-:Y:S05]  /*2790*/  BSYNC.RECONVERGENT B0 ;  /* 0x0000000000007941 */ /* 0x000fea0003800200 */
.L_x_3564:
[----:B-1----:R-:W-:Y:S01]  /*27a0*/  LDSM.16.M88.4 R4, [R101] ;  /* 0x000000006504783b */ /* 0x002fe20000000200 */
[----:B------:R-:W-:Y:S01]  /*27b0*/  UIADD3 UR4, UPT, UPT, UR5, 0x1000, URZ ;  /* 0x0000100005047890 */ /* 0x000fe2000fffe0ff */
[----:B------:R-:W-:Y:S02]  /*27c0*/  LOP3.LUT P4, RZ, R86, 0x4, RZ, 0xc0, !PT ;  /* 0x0000000456ff7812 */ /* 0x000fe4000788c0ff */
[----:B------:R-:W1:Y:S01]  /*27d0*/  LDSM.16.M88.4 R32, [R51+0x1000] ;  /* 0x001000003320783b */ /* 0x000e620000000200 */
[----:B------:R-:W-:Y:S02]  /*27e0*/  MOV R41, 0x20 ;  /* 0x0000002000297802 */ /* 0x000fe40000000f00 */
[----:B------:R-:W-:Y:S01]  /*27f0*/  LEA R100, R0, UR4, 0x1 ;  /* 0x0000000400647c11 */ /* 0x000fe2000f8e08ff */
[----:B------:R-:W5:Y:S01]  /*2800*/  LDSM.16.M88.4 R28, [R51+0x1400] ;  /* 0x00140000331c783b */ /* 0x000f620000000200 */
[----:B------:R-:W-:Y:S02]  /*2810*/  SEL R124, R41, 0xffffffe0, !P4 ;  /* 0xffffffe0297c7807 */ /* 0x000fe40006000000 */
[----:B------:R-:W-:Y:S01]  /*2820*/  VIMNMX R115, PT, PT, R40, R42, PT ;  /* 0x0000002a28737248 */ /* 0x000fe20003fe0100 */
[----:B------:R-:W2:Y:S01]  /*2830*/  LDCU UR4, c[0x0][0x50c] ;  /* 0x0000a180ff0477ac */ /* 0x000ea20008000800 */
[----:B------:R-:W-:Y:S01]  /*2840*/  IADD3 R22, PT, PT, R101, R124, RZ ;  /* 0x0000007c65167210 */ /* 0x000fe20007ffe0ff */
[----:B------:R-:W0:Y:S01]  /*2850*/  LDGDEPBAR ;  /* 0x00000000000079af */ /* 0x000e220000000000 */
[----:B------:R-:W-:-:S02]  /*2860*/  IADD3 R124, PT, PT, R124, R100, RZ ;  /* 0x000000647c7c7210 */ /* 0x000fc40007ffe0ff */
[----:B------:R-:W-:Y:S01]  /*2870*/  VIADDMNMX R114, R40, 0x8, R42, PT ;  /* 0x0000000828727846 */ /* 0x000fe2000380012a */
[----:B------:R-:W-:Y:S04]  /*2880*/  LDSM.16.M88.4 R24, [R22] ;  /* 0x000000001618783b */ /* 0x000fe80000000200 */
[----:B------:R-:W3:Y:S04]  /*2890*/  LDSM.16.M88.4 R8, [R124] ;  /* 0x000000007c08783b */ /* 0x000ee80000000200 */
[----:B------:R-:W4:Y:S01]  /*28a0*/  LDSM.16.M88.4 R36, [R124+0x400] ;  /* 0x000400007c24783b */ /* 0x000f220000000200 */
[C---:B-1----:R-:W-:Y:S08]  /*28b0*/  HMMA.16816.F32 R12, R4.reuse, R32, RZ ;  /* 0x00000020040c723c */ /* 0x042ff000000018ff */
[C---:B------:R-:W-:Y:S08]  /*28c0*/  HMMA.16816.F32 R32, R4.reuse, R34, RZ ;  /* 0x000000220420723c */ /* 0x040ff000000018ff */
[----:B-----5:R-:W-:Y:S08]  /*28d0*/  HMMA.16816.F32 R16, R4, R28, RZ ;  /* 0x0000001c0410723c */ /* 0x020ff000000018ff */
[C---:B---3--:R-:W-:Y:S08]  /*28e0*/  HMMA.16816.F32 R12, R24.reuse, R8, R12 ;  /* 0x00000008180c723c */ /* 0x048ff0000000180c */
[C---:B------:R-:W-:Y:S01]  /*28f0*/  HMMA.16816.F32 R32, R24.reuse, R10, R32 ;  /* 0x0000000a1820723c */ /* 0x040fe20000001820 */
[----:B------:R-:W1:Y:S07]  /*2900*/  LDSM.16.M88.4 R8, [R51+0x1800] ;  /* 0x001800003308783b */ /* 0x000e6e0000000200 */
[----:B----4-:R-:W-:Y:S03]  /*2910*/  HMMA.16816.F32 R16, R24, R36, R16 ;  /* 0x000000241810723c */ /* 0x010fe60000001810 */
[----:B--2---:R-:W-:Y:S01]  /*2920*/  FMUL.FTZ R13, R13, UR4 ;  /* 0x000000040d0d7c20 */ /* 0x004fe20008410000 */
        /* <DEDUP_REMOVED lines=8> */
[----:B------:R3:W4:Y:S04]  /*29b0*/  MUFU.TANH R46, R15 ;  /* 0x0000000f002e7308 */ /* 0x0007280000002400 */
[----:B------:R-:W-:Y:S01]  /*29c0*/  FMUL.FTZ R16, R16, UR4 ;  /* 0x0000000410107c20 */ /* 0x000fe20008410000 */
[----:B------:R-:W-:Y:S01]  /*29d0*/  FMUL.FTZ R17, R17, UR4 ;  /* 0x0000000411117c20 */ /* 0x000fe20008410000 */
[----:B------:R-:W-:Y:S01]  /*29e0*/  FMUL.FTZ R18, R18, UR4 ;  /* 0x0000000412127c20 */ /* 0x000fe20008410000 */
[----:B------:R-:W-:Y:S01]  /*29f0*/  FMUL.FTZ R19, R19, UR4 ;  /* 0x0000000413137c20 */ /* 0x000fe20008410000 */
[----:B------:R-:W1:Y:S08]  /*2a00*/  MUFU.TANH R47, R32 ;  /* 0x00000020002f7308 */ /* 0x000e700000002400 */
[----:B------:R-:W1:Y:S01]  /*2a10*/  MUFU.TANH R48, R33 ;  /* 0x0000002100307308 */ /* 0x000e620000002400 */
[----:B---3--:R-:W-:Y:S01]  /*2a20*/  HMMA.16816.F32 R12, R4, R30, RZ ;  /* 0x0000001e040c723c */ /* 0x008fe200000018ff */
[----:B------:R-:W3:Y:S06]  /*2a30*/  LDSM.16.M88.4 R28, [R124+0x800] ;  /* 0x000800007c1c783b */ /* 0x000eec0000000200 */
[----:B------:R-:W1:Y:S08]  /*2a40*/  MUFU.TANH R49, R34 ;  /* 0x0000002200317308 */ /* 0x000e700000002400 */
[----:B------:R1:W1:Y:S05]  /*2a50*/  MUFU.TANH R50, R35 ;  /* 0x0000002300327308 */ /* 0x00026a0000002400 */
[----:B------:R-:W-:Y:S01]  /*2a60*/  HMMA.16816.F32 R12, R24, R38, R12 ;  /* 0x00000026180c723c */ /* 0x000fe2000000180c */
[----:B------:R-:W5:Y:S02]  /*2a70*/  LDSM.16.M88.4 R36, [R51+0x1c00] ;  /* 0x001c00003324783b */ /* 0x000f640000000200 */
        /* <DEDUP_REMOVED lines=10> */
[C---:B---3--:R-:W-:Y:S03]  /*2b20*/  HMMA.16816.F32 R32, R24.reuse, R28, R32 ;  /* 0x0000001c1820723c */ /* 0x048fe60000001820 */
[----:B------:R-:W3:Y:S06]  /*2b30*/  MUFU.TANH R56, R12 ;  /* 0x0000000c00387308 */ /* 0x000eec0000002400 */
[----:B------:R-:W-:Y:S01]  /*2b40*/  HMMA.16816.F32 R8, R24, R30, R8 ;  /* 0x0000001e1808723c */ /* 0x000fe20000001808 */
[----:B------:R-:W-:Y:S01]  /*2b50*/  LDSM.16.M88.4 R28, [R51+0x2000] ;  /* 0x00200000331c783b */ /* 0x000fe20000000200 */
[----:B------:R-:W1:Y:S03]  /*2b60*/  MUFU.TANH R57, R13 ;  /* 0x0000000d00397308 */ /* 0x000e660000002400 */
[----:B----4-:R-:W4:Y:S05]  /*2b70*/  LDSM.16.M88.4 R16, [R124+0xc00] ;  /* 0x000c00007c10783b */ /* 0x010f2a0000000200 */
        /* <DEDUP_REMOVED lines=77> */
[----:B-----5:R5:W4:Y:S07]  /*3050*/  LDSM.16.M88.4 R28, [R51+0x2c00] ;  /* 0x002c0000331c783b */ /* 0x020b2e0000000200 */
[----:B------:R-:W1:Y:S01]  /*3060*/  MUFU.TANH R71, R35 ;  /* 0x0000002300477308 */ /* 0x000e620000002400 */
[----:B---3--:R-:W-:Y:S01]  /*3070*/  HMMA.16816.F32 R12, R24, R8, R12 ;  /* 0x00000008180c723c */ /* 0x008fe2000000180c */
[----:B------:R-:W-:Y:S01]  /*3080*/  FMUL.FTZ R8, R16, UR4 ;  /* 0x0000000410087c20 */ /* 0x000fe20008410000 */
[----:B------:R-:W-:-:S05]  /*3090*/  FMUL.FTZ R9, R17, UR4 ;  /* 0x0000000411097c20 */ /* 0x000fca0008410000 */
[----:B------:R-:W3:Y:S01]  /*30a0*/  MUFU.TANH R74, R18 ;  /* 0x00000012004a7308 */ /* 0x000ee20000002400 */
[----:B------:R-:W-:Y:S07]  /*30b0*/  HMMA.16816.F32 R36, R24, R10, R36 ;  /* 0x0000000a1824723c */ /* 0x000fee0000001824 */
[----:B------:R4:W1:Y:S04]  /*30c0*/  MUFU.TANH R73, R19 ;  /* 0x0000001300497308 */ /* 0x0008680000002400 */
[----:B------:R-:W-:Y:S01]  /*30d0*/  FMUL.FTZ R11, R15, UR4 ;  /* 0x000000040f0b7c20 */ /* 0x000fe20008410000 */
[----:B------:R-:W-:Y:S01]  /*30e0*/  FMUL.FTZ R10, R13, UR4 ;  /* 0x000000040d0a7c20 */ /* 0x000fe20008410000 */
[----:B------:R-:W-:-:S02]  /*30f0*/  FMUL.FTZ R13, R14, UR4 ;  /* 0x000000040e0d7c20 */ /* 0x000fc40008410000 */
[----:B-----5:R5:W1:Y:S01]  /*3100*/  MUFU.TANH R51, R33 ;  /* 0x0000002100337308 */ /* 0x020a620000002400 */
[----:B------:R-:W-:-:S03]  /*3110*/  FMUL.FTZ R12, R12, UR4 ;  /* 0x000000040c0c7c20 */ /* 0x000fc60008410000 */
[----:B------:R-:W-:Y:S01]  /*3120*/  FMUL.FTZ R15, R36, UR4 ;  /* 0x00000004240f7c20 */ /* 0x000fe20008410000 */
[----:B------:R-:W-:-:S03]  /*3130*/  FMUL.FTZ R36, R38, UR4 ;  /* 0x0000000426247c20 */ /* 0x000fc60008410000 */
[----:B------:R-:W1:Y:S01]  /*3140*/  MUFU.TANH R0, R0 ;  /* 0x0000000000007308 */ /* 0x000e620000002400 */
[----:B----4-:R-:W-:Y:S01]  /*3150*/  HMMA.16816.F32 R16, R4, R28, RZ ;  /* 0x0000001c0410723c */ /* 0x010fe200000018ff */
[----:B------:R-:W-:-:S06]  /*3160*/  FMUL.FTZ R29, R39, UR4 ;  /* 0x00000004271d7c20 */ /* 0x000fcc0008410000 */
[----:B------:R-:W4:Y:S01]  /*3170*/  MUFU.TANH R2, R2 ;  /* 0x0000000200027308 */ /* 0x000f220000002400 */
[----:B-----5:R-:W5:Y:S01]  /*3180*/  LDSM.16.M88.4 R32, [R124+0x1c00] ;  /* 0x001c00007c20783b */ /* 0x020f620000000200 */
[----:B------:R-:W-:Y:S01]  /*3190*/  HMMA.16816.F32 R4, R4, R30, RZ ;  /* 0x0000001e0404723c */ /* 0x000fe200000018ff */
[----:B------:R-:W-:Y:S01]  /*31a0*/  FMUL.FTZ R30, R37, UR4 ;  /* 0x00000004251e7c20 */ /* 0x000fe20008410000 */
[----:B------:R-:W-:-:S04]  /*31b0*/  DEPBAR.LE SB0, 0x0 ;  /* 0x000080000000791a */ /* 0x000fc80000000000 */
[----:B------:R-:W1:Y:S08]  /*31c0*/  MUFU.TANH R8, R8 ;  /* 0x0000000800087308 */ /* 0x000e700000002400 */
[----:B------:R-:W1:Y:S08]  /*31d0*/  MUFU.TANH R9, R9 ;  /* 0x0000000900097308 */ /* 0x000e700000002400 */
[----:B------:R1:W1:Y:S08]  /*31e0*/  MUFU.TANH R28, R12 ;  /* 0x0000000c001c7308 */ /* 0x0002700000002400 */
[----:B------:R-:W1:Y:S08]  /*31f0*/  MUFU.TANH R10, R10 ;  /* 0x0000000a000a7308 */ /* 0x000e700000002400 */
[----:B------:R-:W1:Y:S01]  /*3200*/  MUFU.TANH R13, R13 ;  /* 0x0000000d000d7308 */ /* 0x000e620000002400 */
[C---:B-----5:R-:W-:Y:S07]  /*3210*/  HMMA.16816.F32 R16, R24.reuse, R32, R16 ;  /* 0x000000201810723c */ /* 0x060fee0000001810 */
[----:B------:R-:W1:Y:S01]  /*3220*/  MUFU.TANH R11, R11 ;  /* 0x0000000b000b7308 */ /* 0x000e620000002400 */
[----:B------:R-:W-:Y:S01]  /*3230*/  HMMA.16816.F32 R4, R24, R34, R4 ;  /* 0x000000221804723c */ /* 0x000fe20000001804 */
[----:B------:R-:W-:-:S04]  /*3240*/  IADD3 R24, PT, PT, R3, -0x1, RZ ;  /* 0xffffffff03187810 */ /* 0x000fc80007ffe0ff */
[----:B------:R-:W-:Y:S02]  /*3250*/  ISETP.GT.AND P0, PT, R24, R103, PT ;  /* 0x000000671800720c */ /* 0x000fe40003f04270 */
        /* <DEDUP_REMOVED lines=33> */
.L_x_3567:
[----:B-1----:R-:W1:Y:S01]  /*3470*/  LDC R5, c[0x0][0x4f0] ;  /* 0x00013c00ff057b82 */ /* 0x002e620000000800 */
        /* <DEDUP_REMOVED lines=26> */
[-C--:B------:R-:W-:Y:S01]  /*3620*/  @!P1 IADD3 R6, PT, PT, R6, -R4.reuse, RZ ;  /* 0x8000000406069210 */ /* 0x080fe20007ffe0ff */
[----:B------:R-:W-:Y:S01]  /*3630*/  @!P1 VIADD R16, R16, 0x1 ;  /* 0x0000000110109836 */ /* 0x000fe20000000000 */
[----:B------:R-:W-:Y:S02]  /*3640*/  ISETP.NE.AND P1, PT, R5, RZ, PT ;  /* 0x000000ff0500720c */ /* 0x000fe40003f25270 */
[----:B------:R-:W-:Y:S02]  /*3650*/  ISETP.GE.U32.AND P5, PT, R6, R4, PT ;  /* 0x000000040600720c */ /* 0x000fe40003fa6070 */
[----:B------:R-:W-:Y:S01]  /*3660*/  @!P3 IMAD.IADD R12, R12, 0x1, -R4 ;  /* 0x000000010c0cb824 */ /* 0x000fe200078e0a04 */
[----:B------:R-:W-:-:S04]  /*3670*/  @!P3 IADD3 R18, PT, PT, R18, 0x1, RZ ;  /* 0x000000011212b810 */ /* 0x000fc80007ffe0ff */
[----:B------:R-:W-:Y:S02]  /*3680*/  ISETP.GE.U32.AND P6, PT, R12, R4, PT ;  /* 0x000000040c00720c */ /* 0x000fe40003fc6070 */
        /* <DEDUP_REMOVED lines=27> */
.L_x_3568:
[----:B------:R-:W1:Y:S01]  /*3840*/  LDCU UR6, c[0x0][0x440] ;  /* 0x00008800ff0677ac */ /* 0x000e620008000800 */
[----:B------:R-:W-:Y:S01]  /*3850*/  IMAD.WIDE.U32 R16, R84, 0x40, RZ ;  /* 0x0000004054107825 */ /* 0x000fe200078e00ff */
[----:B------:R-:W-:Y:S03]  /*3860*/  BSSY.RECONVERGENT B0, `(.L_x_3569) ;  /* 0x0000025000007945 */ /* 0x000fe60003800200 */
[----:B------:R-:W-:Y:S01]  /*3870*/  IMAD.SHL.U32 R4, R85, 0x40, RZ ;  /* 0x0000004055047824 */ /* 0x000fe200078e00ff */
[C---:B-1----:R-:W-:Y:S02]  /*3880*/  ISETP.GE.AND P0, PT, R23.reuse, UR6, PT ;  /* 0x0000000617007c0c */ /* 0x042fe4000bf06270 */
[----:B------:R-:W-:-:S11]  /*3890*/  ISETP.GE.AND P1, PT, R23, UR6, PT ;  /* 0x0000000617007c0c */ /* 0x000fd6000bf26270 */
[C---:B------:R-:W-:Y:S01]  /*38a0*/  @!P0 IMAD.SHL.U32 R6, R84.reuse, 0x40, RZ ;  /* 0x0000004054068824 */ /* 0x040fe200078e00ff */
[----:B------:R-:W-:Y:S01]  /*38b0*/  @!P0 IADD3 R16, P5, PT, R105, R16, RZ ;  /* 0x0000001069108210 */ /* 0x000fe20007fbe0ff */
[----:B------:R-:W-:Y:S01]  /*38c0*/  @!P1 IMAD.MOV.U32 R18, RZ, RZ, R105 ;  /* 0x000000ffff129224 */ /* 0x000fe200078e0069 */
        /* <DEDUP_REMOVED lines=30> */
.L_x_3570:
[----:B------:R-:W-:Y:S05]  /*3ab0*/  BSYNC.RECONVERGENT B0 ;  /* 0x0000000000007941 */ /* 0x000fea0003800200 */
.L_x_3569:
[----:B------:R-:W0:Y:S02]  /*3ac0*/  LDGDEPBAR ;  /* 0x00000000000079af */ /* 0x000e240000000000 */
.L_x_3566:
[----:B------:R-:W-:Y:S01]  /*3ad0*/  IMAD.SHL.U32 R119, R86, 0x2, RZ ;  /* 0x0000000256777824 */ /* 0x000fe200078e00ff */
[----:B------:R-:W3:Y:S01]  /*3ae0*/  LDCU UR6, c[0x0][0x45c] ;  /* 0x00008b80ff0677ac */ /* 0x000ee20008000800 */
[----:B------:R-:W-:-:S03]  /*3af0*/  LOP3.LUT R116, R43, 0x120, R45, 0xf8, !PT ;  /* 0x000001202b747812 */ /* 0x000fc600078ef82d */
[----:B------:R-:W-:Y:S02]  /*3b00*/  LOP3.LUT R119, R119, 0x6, RZ, 0xc0, !PT ;  /* 0x0000000677777812 */ /* 0x000fe400078ec0ff */
[----:B------:R-:W-:-:S03]  /*3b10*/  LEA R87, R116, UR5, 0x1 ;  /* 0x0000000574577c11 */ /* 0x000fc6000f8e08ff */
[----:B-12---:R-:W-:-:S04]  /*3b20*/  IMAD R7, R24, 0x80, R119 ;  /* 0x0000008018077824 */ /* 0x006fc800078e0277 */
[C---:B------:R-:W-:Y:S02]  /*3b30*/  VIADD R5, R7.reuse, 0x1 ;  /* 0x0000000107057836 */ /* 0x040fe40000000000 */
        /* <DEDUP_REMOVED lines=95> */
[CC--:B------:R-:W-:Y:S02]  /*4130*/  ISETP.GE.AND P6, PT, R19.reuse, R115.reuse, PT ;  /* 0x000000731300720c */ /* 0x0c0fe40003fc6270 */
[-C--:B------:R-:W-:Y:S01]  /*4140*/  ISETP.GE.AND P3, PT, R19, R114.reuse, PT ;  /* 0x000000721300720c */ /* 0x080fe20003f66270 */
[----:B------:R-:W-:Y:S01]  /*4150*/  VIADD R19, R7, 0x58 ;  /* 0x0000005807137836 */ /* 0x000fe20000000000 */
[----:B------:R-:W-:Y:S02]  /*4160*/  FSEL R61, R51, -INF , !P5 ;  /* 0xff800000333d7808 */ /* 0x000fe40006800000 */
[----:B------:R-:W-:Y:S02]  /*4170*/  ISETP.GE.AND P5, PT, R7, R115, PT ;  /* 0x000000730700720c */ /* 0x000fe40003fa6270 */
[----:B------:R-:W-:Y:S02]  /*4180*/  FSEL R93, R93, -INF , !P0 ;  /* 0xff8000005d5d7808 */ /* 0x000fe40004000000 */
[----:B------:R-:W-:Y:S01]  /*4190*/  ISETP.GE.AND P0, PT, R12, R114, PT ;  /* 0x000000720c00720c */ /* 0x000fe20003f06270 */
[----:B------:R-:W-:Y:S01]  /*41a0*/  VIADD R12, R7, 0x59 ;  /* 0x00000059070c7836 */ /* 0x000fe20000000000 */
[----:B------:R-:W-:-:S02]  /*41b0*/  FSEL R117, R117, -INF , !P2 ;  /* 0xff80000075757808 */ /* 0x000fc40005000000 */
[-C--:B------:R-:W-:Y:S02]  /*41c0*/  ISETP.GE.AND P2, PT, R19, R115.reuse, PT ;  /* 0x000000731300720c */ /* 0x080fe40003f46270 */
[----:B------:R-:W-:Y:S01]  /*41d0*/  FSEL R49, R0, -INF , !P5 ;  /* 0xff80000000317808 */ /* 0x000fe20006800000 */
[----:B------:R-:W-:Y:S01]  /*41e0*/  VIADD R0, R7, 0x68 ;  /* 0x0000006807007836 */ /* 0x000fe20000000000 */
[----:B------:R-:W-:Y:S02]  /*41f0*/  FSEL R62, R70, -INF , !P6 ;  /* 0xff800000463e7808 */ /* 0x000fe40007000000 */
[----:B------:R-:W-:Y:S02]  /*4200*/  FSEL R60, R8, -INF , !P2 ;  /* 0xff800000083c7808 */ /* 0x000fe40005000000 */
[----:B------:R-:W-:Y:S02]  /*4210*/  ISETP.GE.AND P6, PT, R12, R115, PT ;  /* 0x000000730c00720c */ /* 0x000fe40003fc6270 */
[----:B------:R-:W-:-:S02]  /*4220*/  FMNMX3.FTZ R8, R49, R5, R6, !PT ;  /* 0x0000000531087276 */ /* 0x000fc40007810006 */
[----:B------:R-:W-:Y:S02]  /*4230*/  FSEL R59, R9, -INF , !P6 ;  /* 0xff800000093b7808 */ /* 0x000fe40007000000 */
[----:B------:R-:W-:Y:S02]  /*4240*/  FMNMX3.FTZ R8, R8, R48, R4, !PT ;  /* 0x0000003008087276 */ /* 0x000fe40007810004 */
[----:B------:R-:W-:Y:S02]  /*4250*/  ISETP.GE.AND P6, PT, R7, R114, PT ;  /* 0x000000720700720c */ /* 0x000fe40003fc6270 */
[----:B------:R-:W-:Y:S02]  /*4260*/  FMNMX3.FTZ R9, R8, R47, R82, !PT ;  /* 0x0000002f08097276 */ /* 0x000fe40007810052 */
[----:B------:R-:W-:Y:S02]  /*4270*/  FSEL R8, R2, -INF , !P6 ;  /* 0xff80000002087808 */ /* 0x000fe40007000000 */
[----:B------:R-:W-:-:S02]  /*4280*/  FMNMX3.FTZ R2, R9, R81, R53, !PT ;  /* 0x0000005109027276 */ /* 0x000fc40007810035 */
[----:B------:R-:W-:Y:S02]  /*4290*/  FMNMX3.FTZ R9, R8, R46, R14, !PT ;  /* 0x0000002e08097276 */ /* 0x000fe4000781000e */
[----:B------:R-:W-:Y:S02]  /*42a0*/  FSEL R58, R72, -INF , !P3 ;  /* 0xff800000483a7808 */ /* 0x000fe40005800000 */
[----:B------:R-:W-:Y:S02]  /*42b0*/  FMNMX3.FTZ R2, R2, R55, R64, !PT ;  /* 0x0000003702027276 */ /* 0x000fe40007810040 */
[----:B------:R-:W-:Y:S02]  /*42c0*/  ISETP.GE.AND P3, PT, R12, R114, PT ;  /* 0x000000720c00720c */ /* 0x000fe40003f66270 */
[----:B------:R-:W-:Y:S02]  /*42d0*/  FMNMX3.FTZ R9, R9, R18, R17, !PT ;  /* 0x0000001209097276 */ /* 0x000fe40007810011 */
[----:B------:R-:W-:-:S02]  /*42e0*/  FSEL R12, R71, -INF , !P0 ;  /* 0xff800000470c7808 */ /* 0x000fc40004000000 */
        /* <DEDUP_REMOVED lines=10> */
[-C--:B------:R-:W-:Y:S01]  /*4390*/  ISETP.GE.AND P1, PT, R19, R114.reuse, PT ;  /* 0x000000721300720c */ /* 0x080fe20003f26270 */
[----:B------:R-:W-:Y:S01]  /*43a0*/  VIADD R19, R7, 0x61 ;  /* 0x0000006107137836 */ /* 0x000fe20000000000 */
[----:B------:R-:W-:Y:S02]  /*43b0*/  ISETP.GE.AND P2, PT, R35, R114, PT ;  /* 0x000000722300720c */ /* 0x000fe40003f46270 */
        /* <DEDUP_REMOVED lines=9> */
[----:B------:R-:W-:Y:S02]  /*4450*/  ISETP.GE.AND P1, PT, R19, R114, PT ;  /* 0x000000721300720c */ /* 0x000fe40003f26270 */
        /* <DEDUP_REMOVED lines=21> */
[----:B------:R-:W-:Y:S02]  /*45b0*/  FSEL R35, R31, -INF , !P5 ;  /* 0xff8000001f237808 */ /* 0x000fe40006800000 */
[----:B------:R-:W-:Y:S02]  /*45c0*/  FMNMX3.FTZ R2, R2, R42, R40, !PT ;  /* 0x0000002a02027276 */ /* 0x000fe40007810028 */
[----:B------:R-:W-:Y:S02]  /*45d0*/  FMNMX3.FTZ R9, R9, R92, R58, !PT ;  /* 0x0000005c09097276 */ /* 0x000fe4000781003a */
[----:B------:R-:W-:Y:S02]  /*45e0*/  FSEL R34, R34, -INF , !P3 ;  /* 0xff80000022227808 */ /* 0x000fe40005800000 */
[----:B------:R-:W-:-:S02]  /*45f0*/  FSEL R33, R33, -INF , !P6 ;  /* 0xff80000021217808 */ /* 0x000fc40007000000 */
[----:B------:R-:W-:Y:S02]  /*4600*/  FMNMX3.FTZ R2, R2, R39, R35, !PT ;  /* 0x0000002702027276 */ /* 0x000fe40007810023 */
[----:B------:R-:W-:Y:S02]  /*4610*/  FMNMX3.FTZ R9, R9, R12, R51, !PT ;  /* 0x0000000c09097276 */ /* 0x000fe40007810033 */
[----:B------:R-:W-:Y:S02]  /*4620*/  ISETP.GE.AND P3, PT, R0, R114, PT ;  /* 0x000000720000720c */ /* 0x000fe40003f66270 */
[----:B------:R-:W-:Y:S02]  /*4630*/  FMNMX3.FTZ R0, R2, R34, R33, !PT ;  /* 0x0000002202007276 */ /* 0x000fe40007810021 */
[----:B------:R-:W-:Y:S02]  /*4640*/  FMNMX3.FTZ R2, R9, R50, R38, !PT ;  /* 0x0000003209027276 */ /* 0x000fe40007810026 */
[----:B------:R-:W-:-:S02]  /*4650*/  ISETP.GE.AND P5, PT, R7, R115, PT ;  /* 0x000000730700720c */ /* 0x000fc40003fa6270 */
[----:B------:R-:W-:Y:S02]  /*4660*/  FSEL R19, R29, -INF , !P2 ;  /* 0xff8000001d137808 */ /* 0x000fe40005000000 */
[----:B------:R-:W-:Y:S02]  /*4670*/  FSEL R30, R26, -INF , !P1 ;  /* 0xff8000001a1e7808 */ /* 0x000fe40004800000 */
[----:B------:R-:W-:Y:S02]  /*4680*/  FMNMX3.FTZ R2, R2, R37, R36, !PT ;  /* 0x0000002502027276 */ /* 0x000fe40007810024 */
[----:B------:R-:W-:Y:S02]  /*4690*/  FSEL R32, R32, -INF , !P5 ;  /* 0xff80000020207808 */ /* 0x000fe40006800000 */
[----:B------:R-:W-:Y:S02]  /*46a0*/  ISETP.GE.AND P5, PT, R7, R114, PT ;  /* 0x000000720700720c */ /* 0x000fe40003fa6270 */
[----:B------:R-:W-:-:S02]  /*46b0*/  FSEL R29, R25, -INF , !P0 ;  /* 0xff800000191d7808 */ /* 0x000fc40004000000 */
[----:B------:R-:W-:Y:S02]  /*46c0*/  FSEL R28, R76, -INF , !P3 ;  /* 0xff8000004c1c7808 */ /* 0x000fe40005800000 */
[----:B------:R-:W-:Y:S01]  /*46d0*/  FMNMX3.FTZ R2, R2, R19, R30, !PT ;  /* 0x0000001302027276 */ /* 0x000fe2000781001e */
[----:B------:R-:W-:Y:S01]  /*46e0*/  LDSM.16.MT88.4 R76, [R87+0x3000] ;  /* 0x00300000574c783b */ /* 0x000fe20000004200 */
[----:B------:R-:W-:Y:S02]  /*46f0*/  FMNMX.FTZ R0, R32, R0, !PT ;  /* 0x0000000020007209 */ /* 0x000fe40007810000 */
[----:B------:R-:W-:Y:S02]  /*4700*/  FSEL R27, R27, -INF , !P5 ;  /* 0xff8000001b1b7808 */ /* 0x000fe40006800000 */
[----:B------:R-:W-:Y:S01]  /*4710*/  FMNMX3.FTZ R2, R2, R29, R28, !PT ;  /* 0x0000001d02027276 */ /* 0x000fe2000781001c */
[----:B------:R-:W1:Y:S01]  /*4720*/  SHFL.BFLY PT, R9, R0, 0x2, 0x1f ;  /* 0x0c401f0000097f89 */ /* 0x000e6200000e0000 */
[----:B------:R-:W-:-:S02]  /*4730*/  SEL R25, R41, 0xffffffe0, !P4 ;  /* 0xffffffe029197807 */ /* 0x000fc40006000000 */
[----:B------:R-:W-:-:S03]  /*4740*/  FMNMX.FTZ R10, R27, R2, !PT ;  /* 0x000000021b0a7209 */ /* 0x000fc60007810000 */
[----:B------:R-:W-:Y:S02]  /*4750*/  IMAD.IADD R25, R25, 0x1, R87 ;  /* 0x0000000119197824 */ /* 0x000fe400078e0257 */
        /* <DEDUP_REMOVED lines=19> */
[----:B------:R-:W1:Y:S01]  /*4890*/  LDSM.16.MT88.4 R4, [R25+0x3000] ;  /* 0x003000001904783b */ /* 0x000e620000004200 */
[--C-:B------:R-:W-:Y:S01]  /*48a0*/  FFMA.FTZ R46, R46, UR6, -R26.reuse ;  /* 0x000000062e2e7c23 */ /* 0x100fe2000801081a */
[--C-:B------:R-:W-:Y:S01]  /*48b0*/  FFMA.FTZ R13, R14, UR6, -R26.reuse ;  /* 0x000000060e0d7c23 */ /* 0x100fe2000801081a */
[--C-:B------:R-:W-:Y:S01]  /*48c0*/  FFMA.FTZ R15, R8, UR6, -R26.reuse ;  /* 0x00000006080f7c23 */ /* 0x100fe2000801081a */
[----:B------:R-:W2:Y:S01]  /*48d0*/  MUFU.EX2 R98, R98 ;  /* 0x0000006200627308 */ /* 0x000ea20000000800 */
[----:B------:R-:W3:Y:S01]  /*48e0*/  LDSM.16.MT88.4 R8, [R87+0x3400] ;  /* 0x003400005708783b */ /* 0x000ee20000004200 */
        /* <DEDUP_REMOVED lines=12> */
[----:B--2---:R-:W-:Y:S01]  /*49b0*/  F2FP.F16.F32.PACK_AB R68, R98, R99 ;  /* 0x000000636244723e */ /* 0x004fe200000000ff */
[--C-:B------:R-:W-:Y:S01]  /*49c0*/  FFMA.FTZ R53, R56, UR6, -R31.reuse ;  /* 0x0000000638357c23 */ /* 0x100fe2000801081f */
[----:B------:R-:W2:Y:S01]  /*49d0*/  MUFU.EX2 R15, R15 ;  /* 0x0000000f000f7308 */ /* 0x000ea20000000800 */
[--C-:B------:R-:W-:Y:S01]  /*49e0*/  FFMA.FTZ R54, R54, UR6, -R26.reuse ;  /* 0x0000000636367c23 */ /* 0x100fe2000801081a */
[--C-:B----4-:R-:W-:Y:S01]  /*49f0*/  FFMA.FTZ R46, R18, UR6, -R26.reuse ;  /* 0x00000006122e7c23 */ /* 0x110fe2000801081a */
[--C-:B------:R-:W-:Y:S01]  /*4a00*/  FFMA.FTZ R18, R82, UR6, -R31.reuse ;  /* 0x0000000652127c23 */ /* 0x100fe2000801081f */
[----:B------:R-:W-:Y:S01]  /*4a10*/  MUFU.EX2 R13, R13 ;  /* 0x0000000d000d7308 */ /* 0x000fe20000000800 */
[--C-:B------:R-:W-:Y:S01]  /*4a20*/  FFMA.FTZ R96, R96, UR6, -R31.reuse ;  /* 0x0000000660607c23 */ /* 0x100fe2000801081f */
[--C-:B------:R-:W-:Y:S01]  /*4a30*/  FFMA.FTZ R97, R97, UR6, -R31.reuse ;  /* 0x0000000661617c23 */ /* 0x100fe2000801081f */
[--C-:B------:R-:W-:Y:S01]  /*4a40*/  FFMA.FTZ R90, R90, UR6, -R26.reuse ;  /* 0x000000065a5a7c23 */ /* 0x100fe2000801081a */
[----:B------:R-:W4:Y:S01]  /*4a50*/  MUFU.EX2 R46, R46 ;  /* 0x0000002e002e7308 */ /* 0x000f220000000800 */
[--C-:B------:R-:W-:Y:S01]  /*4a60*/  FFMA.FTZ R67, R67, UR6, -R26.reuse ;  /* 0x0000000643437c23 */ /* 0x100fe2000801081a */
[----:B-----5:R-:W-:Y:S01]  /*4a70*/  F2FP.F16.F32.PACK_AB R70, R49, R57 ;  /* 0x000000393146723e */ /* 0x020fe200000000ff */
[--C-:B------:R-:W-:Y:S01]  /*4a80*/  FFMA.FTZ R66, R66, UR6, -R26.reuse ;  /* 0x0000000642427c23 */ /* 0x100fe2000801081a */
[----:B------:R5:W-:Y:S01]  /*4a90*/  MUFU.EX2 R17, R81 ;  /* 0x0000005100117308 */ /* 0x000be20000000800 */
[--C-:B------:R-:W-:Y:S01]  /*4aa0*/  FFMA.FTZ R121, R121, UR6, -R31.reuse ;  /* 0x0000000679797c23 */ /* 0x100fe2000801081f */
[----:B--2---:R-:W-:Y:S01]  /*4ab0*/  F2FP.F16.F32.PACK_AB R69, R14, R15 ;  /* 0x0000000f0e45723e */ /* 0x004fe200000000ff */
[--C-:B------:R-:W-:Y:S01]  /*4ac0*/  FFMA.FTZ R94, R94, UR6, -R26.reuse ;  /* 0x000000065e5e7c23 */ /* 0x100fe2000801081a */
[----:B------:R-:W2:Y:S01]  /*4ad0*/  MUFU.EX2 R48, R48 ;  /* 0x0000003000307308 */ /* 0x000ea20000000800 */
[--C-:B------:R-:W-:Y:S01]  /*4ae0*/  FFMA.FTZ R93, R93, UR6, -R26.reuse ;  /* 0x000000065d5d7c23 */ /* 0x100fe2000801081a */
[----:B------:R-:W-:Y:S01]  /*4af0*/  FFMA.FTZ R92, R92, UR6, -R26 ;  /* 0x000000065c5c7c23 */ /* 0x000fe2000801081a */
[----:B------:R-:W-:Y:S01]  /*4b00*/  FADD.FTZ R98, R99, R98 ;  /* 0x0000006263627221 */ /* 0x000fe20000010000 */
[----:B------:R-:W3:Y:S01]  /*4b10*/  MUFU.EX2 R47, R47 ;  /* 0x0000002f002f7308 */ /* 0x000ee20000000800 */
[----:B------:R-:W-:Y:S01]  /*4b20*/  FFMA.FTZ R58, R58, UR6, -R26 ;  /* 0x000000063a3a7c23 */ /* 0x000fe2000801081a */
[----:B----4-:R-:W-:Y:S01]  /*4b30*/  F2FP.F16.F32.PACK_AB R71, R46, R13 ;  /* 0x0000000d2e47723e */ /* 0x010fe200000000ff */
[----:B------:R-:W-:Y:S01]  /*4b40*/  FADD.FTZ R98, R57, R98 ;  /* 0x0000006239627221 */ /* 0x000fe20000010000 */
[----:B------:R-:W-:Y:S01]  /*4b50*/  MUFU.EX2 R18, R18 ;  /* 0x0000001200127308 */ /* 0x000fe20000000800 */
[--C-:B------:R-:W-:Y:S01]  /*4b60*/  FFMA.FTZ R62, R62, UR6, -R31.reuse ;  /* 0x000000063e3e7c23 */ /* 0x100fe2000801081f */
[--C-:B------:R-:W-:Y:S01]  /*4b70*/  FFMA.FTZ R44, R44, UR6, -R31.reuse ;  /* 0x000000062c2c7c23 */ /* 0x100fe2000801081f */
[----:B------:R-:W-:Y:S01]  /*4b80*/  FADD.FTZ R98, R49, R98 ;  /* 0x0000006231627221 */ /* 0x000fe20000010000 */
[----:B------:R-:W-:Y:S01]  /*4b90*/  MUFU.EX2 R45, R45 ;  /* 0x0000002d002d7308 */ /* 0x000fe20000000800 */
[C---:B-----5:R-:W-:Y:S01]  /*4ba0*/  HMMA.16816.F32 R80, R68.reuse, R76, RZ ;  /* 0x0000004c4450723c */ /* 0x060fe200000018ff */
[--C-:B------:R-:W-:Y:S01]  /*4bb0*/  FFMA.FTZ R42, R42, UR6, -R31.reuse ;  /* 0x000000062a2a7c23 */ /* 0x100fe2000801081f */
[----:B--2---:R-:W-:Y:S01]  /*4bc0*/  FADD.FTZ R98, R48, R98 ;  /* 0x0000006230627221 */ /* 0x004fe20000010000 */
[----:B------:R-:W2:Y:S01]  /*4bd0*/  MUFU.EX2 R43, R43 ;  /* 0x0000002b002b7308 */ /* 0x000ea20000000800 */
[--C-:B------:R-:W-:Y:S01]  /*4be0*/  FFMA.FTZ R36, R36, UR6, -R26.reuse ;  /* 0x0000000624247c23 */ /* 0x100fe2000801081a */
[----:B------:R-:W-:Y:S01]  /*4bf0*/  FFMA.FTZ R27, R27, UR6, -R26 ;  /* 0x000000061b1b7c23 */ /* 0x000fe2000801081a */
[--C-:B------:R-:W-:Y:S01]  /*4c00*/  FFMA.FTZ R35, R35, UR6, -R31.reuse ;  /* 0x0000000623237c23 */ /* 0x100fe2000801081f */
[----:B------:R-:W-:Y:S01]  /*4c10*/  MUFU.EX2 R16, R16 ;  /* 0x0000001000107308 */ /* 0x000fe20000000800 */
[C---:B------:R-:W-:Y:S01]  /*4c20*/  HMMA.16816.F32 R76, R68.reuse, R78, RZ ;  /* 0x0000004e444c723c */ /* 0x040fe200000018ff */
[----:B------:R-:W-:Y:S01]  /*4c30*/  FFMA.FTZ R34, R34, UR6, -R31 ;  /* 0x0000000622227c23 */ /* 0x000fe2000801081f */
[----:B------:R-:W-:Y:S01]  /*4c40*/  ISETP.GT.AND P0, PT, R24, R103, PT ;  /* 0x000000671800720c */ /* 0x000fe20003f04270 */
[----:B------:R-:W4:Y:S04]  /*4c50*/  MUFU.EX2 R41, R41 ;  /* 0x0000002900297308 */ /* 0x000f280000000800 */
[----:B------:R-:W-:Y:S01]  /*4c60*/  MUFU.EX2 R65, R65 ;  /* 0x0000004100417308 */ /* 0x000fe20000000800 */
[----:B-1----:R-:W-:Y:S01]  /*4c70*/  HMMA.16816.F32 R72, R68, R4, RZ ;  /* 0x000000044448723c */ /* 0x002fe200000018ff */
[C---:B---3--:R-:W-:Y:S01]  /*4c80*/  F2FP.F16.F32.PACK_AB R4, R47.reuse, R48 ;  /* 0x000000302f04723e */ /* 0x048fe200000000ff */
[----:B------:R-:W-:Y:S01]  /*4c90*/  FADD.FTZ R47, R47, R98 ;  /* 0x000000622f2f7221 */ /* 0x000fe20000010000 */
[----:B--2---:R-:W-:Y:S01]  /*4ca0*/  F2FP.F16.F32.PACK_AB R5, R43, R45 ;  /* 0x0000002d2b05723e */ /* 0x004fe200000000ff */
[----:B------:R-:W-:Y:S02]  /*4cb0*/  MUFU.EX2 R53, R53 ;  /* 0x0000003500357308 */ /* 0x000fe40000000800 */
[----:B------:R-:W-:-:S02]  /*4cc0*/  FADD.FTZ R47, R18, R47 ;  /* 0x0000002f122f7221 */ /* 0x000fc40000010000 */
[----:B------:R-:W-:Y:S01]  /*4cd0*/  HMMA.16816.F32 R68, R68, R6, RZ ;  /* 0x000000064444723c */ /* 0x000fe200000018ff */
[----:B------:R-:W-:Y:S01]  /*4ce0*/  F2FP.F16.F32.PACK_AB R6, R17, R18 ;  /* 0x000000121106723e */ /* 0x000fe200000000ff */
[----:B------:R-:W-:Y:S01]  /*4cf0*/  MUFU.EX2 R54, R54 ;  /* 0x0000003600367308 */ /* 0x000fe20000000800 */
[----:B----4-:R-:W-:Y:S01]  /*4d00*/  F2FP.F16.F32.PACK_AB R7, R41, R16 ;  /* 0x000000102907723e */ /* 0x010fe200000000ff */
[----:B------:R-:W-:Y:S02]  /*4d10*/  FADD.FTZ R47, R17, R47 ;  /* 0x0000002f112f7221 */ /* 0x000fe40000010000 */
[----:B------:R-:W-:Y:S04]  /*4d20*/  MUFU.EX2 R97, R97 ;  /* 0x0000006100617308 */ /* 0x000fe80000000800 */
[C---:B------:R-:W-:Y:S01]  /*4d30*/  HMMA.16816.F32 R80, R4.reuse, R8, R80 ;  /* 0x000000080450723c */ /* 0x040fe20000001850 */
[----:B------:R-:W-:Y:S04]  /*4d40*/  MUFU.EX2 R90, R90 ;  /* 0x0000005a005a7308 */ /* 0x000fe80000000800 */
[----:B------:R-:W-:Y:S03]  /*4d50*/  MUFU.EX2 R67, R67 ;  /* 0x0000004300437308 */ /* 0x000fe60000000800 */
[C---:B------:R-:W-:Y:S01]  /*4d60*/  HMMA.16816.F32 R76, R4.reuse, R10, R76 ;  /* 0x0000000a044c723c */ /* 0x040fe2000000184c */
[----:B------:R-:W1:Y:S01]  /*4d70*/  LDSM.16.MT88.4 R8, [R25+0x3400] ;  /* 0x003400001908783b */ /* 0x000e620000004200 */
[----:B------:R-:W-:Y:S04]  /*4d80*/  MUFU.EX2 R66, R66 ;  /* 0x0000004200427308 */ /* 0x000fe80000000800 */
[----:B------:R-:W-:Y:S04]  /*4d90*/  MUFU.EX2 R94, R94 ;  /* 0x0000005e005e7308 */ /* 0x000fe80000000800 */
[----:B------:R-:W-:Y:S04]  /*4da0*/  MUFU.EX2 R93, R93 ;  /* 0x0000005d005d7308 */ /* 0x000fe80000000800 */
[----:B------:R-:W-:Y:S04]  /*4db0*/  MUFU.EX2 R92, R92 ;  /* 0x0000005c005c7308 */ /* 0x000fe80000000800 */
[----:B------:R-:W-:Y:S04]  /*4dc0*/  MUFU.EX2 R58, R58 ;  /* 0x0000003a003a7308 */ /* 0x000fe80000000800 */
[----:B------:R-:W-:Y:S01]  /*4dd0*/  MUFU.EX2 R36, R36 ;  /* 0x0000002400247308 */ /* 0x000fe20000000800 */
[C---:B-1----:R-:W-:Y:S08]  /*4de0*/  HMMA.16816.F32 R72, R4.reuse, R8, R72 ;  /* 0x000000080448723c */ /* 0x042ff00000001848 */
[----:B------:R-:W-:Y:S01]  /*4df0*/  HMMA.16816.F32 R68, R4, R10, R68 ;  /* 0x0000000a0444723c */ /* 0x000fe20000001844 */
[----:B------:R-:W1:Y:S01]  /*4e00*/  LDSM.16.MT88.4 R8, [R87+0x3800] ;  /* 0x003800005708783b */ /* 0x000e620000004200 */
[----:B------:R-:W-:-:S02]  /*4e10*/  FFMA.FTZ R4, R64, UR6, -R31 ;  /* 0x0000000640047c23 */ /* 0x000fc4000801081f */
[----:B------:R2:W3:Y:S04]  /*4e20*/  MUFU.EX2 R64, R55 ;  /* 0x0000003700407308 */ /* 0x0004e80000000800 */
[----:B------:R3:W4:Y:S01]  /*4e30*/  MUFU.EX2 R56, R4 ;  /* 0x0000000400387308 */ /* 0x0007220000000800 */
[----:B--2---:R-:W-:-:S03]  /*4e40*/  FFMA.FTZ R55, R63, UR6, -R26 ;  /* 0x000000063f377c23 */ /* 0x004fc6000801081a */
[----:B------:R2:W-:Y:S01]  /*4e50*/  MUFU.EX2 R63, R52 ;  /* 0x00000034003f7308 */ /* 0x0005e20000000800 */
[C---:B---3--:R-:W-:Y:S01]  /*4e60*/  F2FP.F16.F32.PACK_AB R4, R64.reuse, R65 ;  /* 0x000000414004723e */ /* 0x048fe200000000ff */
[----:B------:R-:W-:Y:S02]  /*4e70*/  FADD.FTZ R65, R65, R47 ;  /* 0x0000002f41417221 */ /* 0x000fe40000010000 */
[----:B------:R-:W3:Y:S01]  /*4e80*/  MUFU.EX2 R55, R55 ;  /* 0x0000003700377308 */ /* 0x000ee20000000800 */
[----:B----4-:R-:W-:Y:S01]  /*4e90*/  F2FP.F16.F32.PACK_AB R6, R53, R56 ;  /* 0x000000383506723e */ /* 0x010fe200000000ff */
[----:B------:R-:W-:-:S04]  /*4ea0*/  FADD.FTZ R65, R64, R65 ;  /* 0x0000004140417221 */ /* 0x000fc80000010000 */
[----:B------:R-:W-:Y:S01]  /*4eb0*/  FADD.FTZ R56, R56, R65 ;  /* 0x0000004138387221 */ /* 0x000fe20000010000 */
[----:B--2---:R-:W-:-:S03]  /*4ec0*/  FFMA.FTZ R52, R122, UR6, -R26 ;  /* 0x000000067a347c23 */ /* 0x004fc6000801081a */
[----:B------:R-:W-:Y:S01]  /*4ed0*/  FADD.FTZ R56, R53, R56 ;  /* 0x0000003835387221 */ /* 0x000fe20000010000 */
[----:B---3--:R-:W-:-:S03]  /*4ee0*/  F2FP.F16.F32.PACK_AB R5, R55, R63 ;  /* 0x0000003f3705723e */ /* 0x008fc600000000ff */
[----:B------:R-:W-:Y:S01]  /*4ef0*/  FADD.FTZ R56, R97, R56 ;  /* 0x0000003861387221 */ /* 0x000fe20000010000 */
[----:B------:R-:W2:Y:S02]  /*4f00*/  MUFU.EX2 R52, R52 ;  /* 0x0000003400347308 */ /* 0x000ea40000000800 */
[----:B--2---:R-:W-:-:S07]  /*4f10*/  F2FP.F16.F32.PACK_AB R7, R52, R54 ;  /* 0x000000363407723e */ /* 0x004fce00000000ff */
[C---:B-1----:R-:W-:Y:S08]  /*4f20*/  HMMA.16816.F32 R80, R4.reuse, R8, R80 ;  /* 0x000000080450723c */ /* 0x042ff00000001850 */
[C---:B------:R-:W-:Y:S01]  /*4f30*/  HMMA.16816.F32 R76, R4.reuse, R10, R76 ;  /* 0x0000000a044c723c */ /* 0x040fe2000000184c */
[----:B------:R-:W1:Y:S07]  /*4f40*/  LDSM.16.MT88.4 R8, [R25+0x3800] ;  /* 0x003800001908783b */ /* 0x000e6e0000004200 */
[C---:B-1----:R-:W-:Y:S08]  /*4f50*/  HMMA.16816.F32 R72, R4.reuse, R8, R72 ;  /* 0x000000080448723c */ /* 0x042ff00000001848 */
[----:B------:R-:W-:Y:S01]  /*4f60*/  HMMA.16816.F32 R68, R4, R10, R68 ;  /* 0x0000000a0444723c */ /* 0x000fe20000001844 */
[----:B------:R-:W1:Y:S01]  /*4f70*/  LDSM.16.MT88.4 R8, [R87+0x3c00] ;  /* 0x003c00005708783b */ /* 0x000e620000004200 */
[--C-:B------:R-:W-:Y:S01]  /*4f80*/  FFMA.FTZ R5, R91, UR6, -R31.reuse ;  /* 0x000000065b057c23 */ /* 0x100fe2000801081f */
[----:B------:R-:W-:Y:S01]  /*4f90*/  FFMA.FTZ R4, R89, UR6, -R31 ;  /* 0x0000000659047c23 */ /* 0x000fe2000801081f */
[----:B------:R2:W3:Y:S01]  /*4fa0*/  MUFU.EX2 R91, R96 ;  /* 0x00000060005b7308 */ /* 0x0004e20000000800 */
[----:B------:R-:W-:-:S03]  /*4fb0*/  F2FP.F16.F32.PACK_AB R7, R66, R67 ;  /* 0x000000434207723e */ /* 0x000fc600000000ff */
[----:B------:R-:W4:Y:S01]  /*4fc0*/  MUFU.EX2 R89, R5 ;  /* 0x0000000500597308 */ /* 0x000f220000000800 */
[----:B--2---:R-:W-:Y:S01]  /*4fd0*/  FFMA.FTZ R96, R88, UR6, -R26 ;  /* 0x0000000658607c23 */ /* 0x004fe2000801081a */
[----:B---3--:R-:W-:Y:S02]  /*4fe0*/  FADD.FTZ R56, R91, R56 ;  /* 0x000000385b387221 */ /* 0x008fe40000010000 */
[----:B------:R2:W3:Y:S02]  /*4ff0*/  MUFU.EX2 R88, R4 ;  /* 0x0000000400587308 */ /* 0x0004e40000000800 */
[----:B----4-:R-:W-:Y:S02]  /*5000*/  FADD.FTZ R56, R89, R56 ;  /* 0x0000003859387221 */ /* 0x010fe40000010000 */
        /* <DEDUP_REMOVED lines=15> */
[----:B------:R4:W5:Y:S01]  /*5100*/  MUFU.EX2 R118, R4 ;  /* 0x0000000400767308 */ /* 0x0009620000000800 */
[----:B--2---:R-:W-:Y:S01]  /*5110*/  FFMA.FTZ R121, R95, UR6, -R26 ;  /* 0x000000065f797c23 */ /* 0x004fe2000801081a */
[----:B---3--:R-:W-:Y:S01]  /*5120*/  FADD.FTZ R56, R120, R56 ;  /* 0x0000003878387221 */ /* 0x008fe20000010000 */
[----:B----4-:R-:W-:Y:S02]  /*5130*/  FFMA.FTZ R4, R117, UR6, -R31 ;  /* 0x0000000675047c23 */ /* 0x010fe4000801081f */
[----:B------:R-:W-:Y:S04]  /*5140*/  MUFU.EX2 R117, R5 ;  /* 0x0000000500757308 */ /* 0x000fe80000000800 */
[----:B------:R5:W2:Y:S04]  /*5150*/  MUFU.EX2 R95, R4 ;  /* 0x00000004005f7308 */ /* 0x000aa80000000800 */
[----:B------:R-:W3:Y:S01]  /*5160*/  MUFU.EX2 R121, R121 ;  /* 0x0000007900797308 */ /* 0x000ee20000000800 */
[C---:B-----5:R-:W-:Y:S01]  /*5170*/  F2FP.F16.F32.PACK_AB R4, R118.reuse, R120 ;  /* 0x000000787604723e */ /* 0x060fe200000000ff */
[----:B------:R-:W-:Y:S01]  /*5180*/  FADD.FTZ R118, R118, R56 ;  /* 0x0000003876767221 */ /* 0x000fe20000010000 */
[----:B--2---:R-:W-:-:S02]  /*5190*/  F2FP.F16.F32.PACK_AB R6, R95, R117 ;  /* 0x000000755f06723e */ /* 0x004fc400000000ff */
[----:B---3--:R-:W-:Y:S01]  /*51a0*/  F2FP.F16.F32.PACK_AB R5, R94, R121 ;  /* 0x000000795e05723e */ /* 0x008fe200000000ff */
[----:B------:R-:W-:-:S04]  /*51b0*/  FADD.FTZ R118, R117, R118 ;  /* 0x0000007675767221 */ /* 0x000fc80000010000 */
[----:B------:R-:W-:Y:S02]  /*51c0*/  FADD.FTZ R95, R95, R118 ;  /* 0x000000765f5f7221 */ /* 0x000fe40000010000 */
        /* <DEDUP_REMOVED lines=8> */
[----:B------:R-:W-:Y:S01]  /*5250*/  FFMA.FTZ R5, R59, UR6, -R31 ;  /* 0x000000063b057c23 */ /* 0x000fe2000801081f */
[----:B------:R-:W2:Y:S04]  /*5260*/  MUFU.EX2 R61, R62 ;  /* 0x0000003e003d7308 */ /* 0x000ea80000000800 */
[----:B------:R3:W4:Y:S04]  /*5270*/  MUFU.EX2 R60, R4 ;  /* 0x00000004003c7308 */ /* 0x0007280000000800 */
[----:B------:R5:W-:Y:S04]  /*5280*/  MUFU.EX2 R57, R5 ;  /* 0x0000000500397308 */ /* 0x000be80000000800 */
[----:B------:R5:W1:Y:S01]  /*5290*/  MUFU.EX2 R59, R6 ;  /* 0x00000006003b7308 */ /* 0x000a620000000800 */
[----:B--2---:R-:W-:Y:S01]  /*52a0*/  FADD.FTZ R95, R61, R95 ;  /* 0x0000005f3d5f7221 */ /* 0x004fe20000010000 */
[----:B---3--:R-:W-:-:S03]  /*52b0*/  FADD.FTZ R4, R15, R14 ;  /* 0x0000000e0f047221 */ /* 0x008fc60000010000 */
[----:B----4-:R-:W-:Y:S01]  /*52c0*/  FADD.FTZ R95, R60, R95 ;  /* 0x0000005f3c5f7221 */ /* 0x010fe20000010000 */
[----:B------:R-:W-:Y:S01]  /*52d0*/  FADD.FTZ R4, R13, R4 ;  /* 0x000000040d047221 */ /* 0x000fe20000010000 */
[--C-:B-----5:R-:W-:Y:S02]  /*52e0*/  FFMA.FTZ R5, R12, UR6, -R26.reuse ;  /* 0x000000060c057c23 */ /* 0x120fe4000801081a */
[----:B------:R-:W2:Y:S01]  /*52f0*/  LDSM.16.MT88.4 R12, [R25+0x4400] ;  /* 0x00440000190c783b */ /* 0x000ea20000004200 */
[----:B------:R-:W-:Y:S01]  /*5300*/  FFMA.FTZ R6, R51, UR6, -R26 ;  /* 0x0000000633067c23 */ /* 0x000fe2000801081a */
[----:B------:R-:W-:Y:S01]  /*5310*/  FADD.FTZ R4, R46, R4 ;  /* 0x000000042e047221 */ /* 0x000fe20000010000 */
[----:B------:R3:W4:Y:S03]  /*5320*/  MUFU.EX2 R51, R5 ;  /* 0x0000000500337308 */ /* 0x0007260000000800 */
[----:B------:R-:W-:Y:S01]  /*5330*/  FADD.FTZ R45, R45, R4 ;  /* 0x000000042d2d7221 */ /* 0x000fe20000010000 */
[----:B------:R-:W-:-:S03]  /*5340*/  F2FP.F16.F32.PACK_AB R4, R60, R61 ;  /* 0x0000003d3c04723e */ /* 0x000fc600000000ff */
[----:B------:R-:W-:Y:S02]  /*5350*/  FADD.FTZ R45, R43, R45 ;  /* 0x0000002d2b2d7221 */ /* 0x000fe40000010000 */
[----:B------:R5:W-:Y:S02]  /*5360*/  MUFU.EX2 R43, R44 ;  /* 0x0000002c002b7308 */ /* 0x000be40000000800 */
[----:B------:R-:W-:Y:S01]  /*5370*/  FADD.FTZ R45, R16, R45 ;  /* 0x0000002d102d7221 */ /* 0x000fe20000010000 */
[----:B---3--:R-:W-:-:S03]  /*5380*/  FFMA.FTZ R5, R50, UR6, -R26 ;  /* 0x0000000632057c23 */ /* 0x008fc6000801081a */
[----:B------:R-:W-:Y:S01]  /*5390*/  FADD.FTZ R41, R41, R45 ;  /* 0x0000002d29297221 */ /* 0x000fe20000010000 */
[----:B------:R1:W-:Y:S03]  /*53a0*/  MUFU.EX2 R50, R6 ;  /* 0x0000000600327308 */ /* 0x0003e60000000800 */
[----:B------:R-:W-:Y:S01]  /*53b0*/  FADD.FTZ R41, R63, R41 ;  /* 0x000000293f297221 */ /* 0x000fe20000010000 */
[----:B------:R4:W3:Y:S01]  /*53c0*/  MUFU.EX2 R49, R5 ;  /* 0x0000000500317308 */ /* 0x0008e20000000800 */
[--C-:B-----5:R-:W-:Y:S02]  /*53d0*/  FFMA.FTZ R44, R37, UR6, -R26.reuse ;  /* 0x00000006252c7c23 */ /* 0x120fe4000801081a */
[----:B------:R-:W-:Y:S01]  /*53e0*/  FADD.FTZ R41, R55, R41 ;  /* 0x0000002937297221 */ /* 0x000fe20000010000 */
[----:B------:R-:W-:Y:S02]  /*53f0*/  FFMA.FTZ R37, R19, UR6, -R26 ;  /* 0x0000000613257c23 */ /* 0x000fe4000801081a */
[----:B------:R-:W-:Y:S01]  /*5400*/  LDSM.16.MT88.4 R16, [R25+0x4800] ;  /* 0x004800001910783b */ /* 0x000fe20000004200 */
[----:B------:R-:W-:Y:S01]  /*5410*/  FADD.FTZ R54, R54, R41 ;  /* 0x0000002936367221 */ /* 0x000fe20000010000 */
[----:B------:R-:W-:Y:S01]  /*5420*/  MUFU.EX2 R44, R44 ;  /* 0x0000002c002c7308 */ /* 0x000fe20000000800 */
[----:B-1----:R-:W-:Y:S01]  /*5430*/  F2FP.F16.F32.PACK_AB R6, R57, R59 ;  /* 0x0000003b3906723e */ /* 0x002fe200000000ff */
[----:B------:R-:W-:Y:S01]  /*5440*/  FADD.FTZ R59, R59, R95 ;  /* 0x0000005f3b3b7221 */ /* 0x000fe20000010000 */
[----:B------:R-:W-:Y:S01]  /*5450*/  FADD.FTZ R54, R52, R54 ;  /* 0x0000003634367221 */ /* 0x000fe20000010000 */
[----:B------:R-:W1:Y:S01]  /*5460*/  MUFU.EX2 R37, R37 ;  /* 0x0000002500257308 */ /* 0x000e620000000800 */
[----:B----4-:R-:W-:Y:S01]  /*5470*/  F2FP.F16.F32.PACK_AB R5, R51, R58 ;  /* 0x0000003a3305723e */ /* 0x010fe200000000ff */
[----:B------:R-:W-:Y:S01]  /*5480*/  FADD.FTZ R59, R57, R59 ;  /* 0x0000003b393b7221 */ /* 0x000fe20000010000 */
[----:B---3--:R-:W-:Y:S01]  /*5490*/  F2FP.F16.F32.PACK_AB R7, R49, R50 ;  /* 0x000000323107723e */ /* 0x008fe200000000ff */
[----:B------:R-:W-:Y:S01]  /*54a0*/  FADD.FTZ R54, R96, R54 ;  /* 0x0000003660367221 */ /* 0x000fe20000010000 */
[----:B------:R-:W-:-:S03]  /*54b0*/  IMAD.MOV.U32 R41, RZ, RZ, R24 ;  /* 0x000000ffff297224 */ /* 0x000fc600078e0018 */
[----:B------:R-:W-:Y:S02]  /*54c0*/  FADD.FTZ R54, R90, R54 ;  /* 0x000000365a367221 */ /* 0x000fe40000010000 */
[----:B------:R-:W-:Y:S02]  /*54d0*/  HMMA.16816.F32 R80, R4, R8, R80 ;  /* 0x000000080450723c */ /* 0x000fe40000001850 */
[----:B------:R-:W-:-:S04]  /*54e0*/  FADD.FTZ R54, R67, R54 ;  /* 0x0000003643367221 */ /* 0x000fc80000010000 */
[----:B------:R-:W-:Y:S02]  /*54f0*/  FADD.FTZ R54, R66, R54 ;  /* 0x0000003642367221 */ /* 0x000fe40000010000 */
[----:B------:R-:W-:Y:S01]  /*5500*/  HMMA.16816.F32 R76, R4, R10, R76 ;  /* 0x0000000a044c723c */ /* 0x000fe2000000184c */
[----:B------:R-:W3:Y:S01]  /*5510*/  LDSM.16.MT88.4 R8, [R87+0x4800] ;  /* 0x004800005708783b */ /* 0x000ee20000004200 */
[----:B------:R-:W-:-:S04]  /*5520*/  FADD.FTZ R54, R121, R54 ;  /* 0x0000003679367221 */ /* 0x000fc80000010000 */
[----:B------:R-:W-:Y:S02]  /*5530*/  FADD.FTZ R94, R94, R54 ;  /* 0x000000365e5e7221 */ /* 0x000fe40000010000 */
[----:B--2---:R-:W-:Y:S01]  /*5540*/  HMMA.16816.F32 R72, R4, R12, R72 ;  /* 0x0000000c0448723c */ /* 0x004fe20000001848 */
[--C-:B------:R-:W-:Y:S01]  /*5550*/  FFMA.FTZ R13, R40, UR6, -R31.reuse ;  /* 0x00000006280d7c23 */ /* 0x100fe2000801081f */
[----:B------:R-:W-:Y:S01]  /*5560*/  FFMA.FTZ R12, R39, UR6, -R31 ;  /* 0x00000006270c7c23 */ /* 0x000fe2000801081f */
[----:B------:R2:W4:Y:S01]  /*5570*/  MUFU.EX2 R40, R42 ;  /* 0x0000002a00287308 */ /* 0x0005220000000800 */
[----:B------:R-:W-:-:S03]  /*5580*/  FADD.FTZ R94, R93, R94 ;  /* 0x0000005e5d5e7221 */ /* 0x000fc60000010000 */
[----:B------:R-:W-:Y:S01]  /*5590*/  MUFU.EX2 R39, R13 ;  /* 0x0000000d00277308 */ /* 0x000fe20000000800 */
[----:B------:R-:W-:Y:S01]  /*55a0*/  HMMA.16816.F32 R68, R4, R14, R68 ;  /* 0x0000000e0444723c */ /* 0x000fe20000001844 */
[----:B-1----:R-:W-:Y:S01]  /*55b0*/  F2FP.F16.F32.PACK_AB R7, R37, R36 ;  /* 0x000000242507723e */ /* 0x002fe200000000ff */
[----:B------:R-:W-:-:S04]  /*55c0*/  FADD.FTZ R92, R92, R94 ;  /* 0x0000005e5c5c7221 */ /* 0x000fc80000010000 */
[----:B------:R-:W-:Y:S01]  /*55d0*/  FADD.FTZ R92, R58, R92 ;  /* 0x0000005c3a5c7221 */ /* 0x000fe20000010000 */
[----:B--2---:R-:W-:Y:S01]  /*55e0*/  FFMA.FTZ R42, R38, UR6, -R26 ;  /* 0x00000006262a7c23 */ /* 0x004fe2000801081a */
[----:B----4-:R-:W-:Y:S01]  /*55f0*/  F2FP.F16.F32.PACK_AB R4, R40, R43 ;  /* 0x0000002b2804723e */ /* 0x010fe200000000ff */
[----:B------:R-:W1:Y:S01]  /*5600*/  MUFU.EX2 R38, R12 ;  /* 0x0000000c00267308 */ /* 0x000e620000000800 */
[----:B------:R-:W-:Y:S01]  /*5610*/  FADD.FTZ R51, R51, R92 ;  /* 0x0000005c33337221 */ /* 0x000fe20000010000 */
[----:B------:R-:W-:Y:S02]  /*5620*/  FADD.FTZ R43, R43, R59 ;  /* 0x0000003b2b2b7221 */ /* 0x000fe40000010000 */
[----:B------:R-:W2:Y:S01]  /*5630*/  MUFU.EX2 R42, R42 ;  /* 0x0000002a002a7308 */ /* 0x000ea20000000800 */
[----:B------:R-:W-:Y:S01]  /*5640*/  FADD.FTZ R51, R50, R51 ;  /* 0x0000003332337221 */ /* 0x000fe20000010000 */
[----:B------:R-:W-:-:S03]  /*5650*/  FADD.FTZ R43, R40, R43 ;  /* 0x0000002b282b7221 */ /* 0x000fc60000010000 */
[----:B------:R-:W-:Y:S01]  /*5660*/  FADD.FTZ R49, R49, R51 ;  /* 0x0000003331317221 */ /* 0x000fe20000010000 */
[----:B-1----:R-:W-:Y:S01]  /*5670*/  F2FP.F16.F32.PACK_AB R6, R38, R39 ;  /* 0x000000272606723e */ /* 0x002fe200000000ff */
[----:B------:R-:W1:Y:S01]  /*5680*/  LDSM.16.MT88.4 R12, [R87+0x4c00] ;  /* 0x004c0000570c783b */ /* 0x000e620000004200 */
[----:B------:R-:W-:Y:S01]  /*5690*/  FADD.FTZ R39, R39, R43 ;  /* 0x0000002b27277221 */ /* 0x000fe20000010000 */
[----:B--2---:R-:W-:Y:S01]  /*56a0*/  F2FP.F16.F32.PACK_AB R5, R44, R42 ;  /* 0x0000002a2c05723e */ /* 0x004fe200000000ff */
[----:B------:R-:W-:Y:S02]  /*56b0*/  FADD.FTZ R49, R42, R49 ;  /* 0x000000312a317221 */ /* 0x000fe40000010000 */
[----:B------:R-:W-:Y:S02]  /*56c0*/  FADD.FTZ R39, R38, R39 ;  /* 0x0000002726277221 */ /* 0x000fe40000010000 */
[----:B------:R-:W-:Y:S02]  /*56d0*/  FADD.FTZ R44, R44, R49 ;  /* 0x000000312c2c7221 */ /* 0x000fe40000010000 */
[----:B---3--:R-:W-:Y:S01]  /*56e0*/  HMMA.16816.F32 R80, R4, R8, R80 ;  /* 0x000000080450723c */ /* 0x008fe20000001850 */
[--C-:B------:R-:W-:Y:S01]  /*56f0*/  FFMA.FTZ R9, R33, UR6, -R31.reuse ;  /* 0x0000000621097c23 */ /* 0x100fe2000801081f */
[----:B------:R-:W-:Y:S01]  /*5700*/  FFMA.FTZ R8, R32, UR6, -R31 ;  /* 0x0000000620087c23 */ /* 0x000fe2000801081f */
[----:B------:R-:W-:Y:S01]  /*5710*/  MUFU.EX2 R33, R35 ;  /* 0x0000002300217308 */ /* 0x000fe20000000800 */
[----:B------:R-:W-:-:S03]  /*5720*/  FADD.FTZ R44, R36, R44 ;  /* 0x0000002c242c7221 */ /* 0x000fc60000010000 */
[----:B------:R2:W-:Y:S01]  /*5730*/  MUFU.EX2 R32, R9 ;  /* 0x0000000900207308 */ /* 0x0005e20000000800 */
[C---:B------:R-:W-:Y:S01]  /*5740*/  HMMA.16816.F32 R76, R4.reuse, R10, R76 ;  /* 0x0000000a044c723c */ /* 0x040fe2000000184c */
[----:B------:R-:W-:Y:S02]  /*5750*/  FADD.FTZ R37, R37, R44 ;  /* 0x0000002c25257221 */ /* 0x000fe40000010000 */
[----:B------:R-:W3:Y:S05]  /*5760*/  MUFU.EX2 R31, R34 ;  /* 0x00000022001f7308 */ /* 0x000eea0000000800 */
[----:B------:R-:W-:Y:S01]  /*5770*/  HMMA.16816.F32 R72, R4, R16, R72 ;  /* 0x000000100448723c */ /* 0x000fe20000001848 */
[----:B------:R-:W-:Y:S01]  /*5780*/  MUFU.EX2 R16, R27 ;  /* 0x0000001b00107308 */ /* 0x000fe20000000800 */
[----:B--2---:R-:W-:-:S03]  /*5790*/  FFMA.FTZ R9, R30, UR6, -R26 ;  /* 0x000000061e097c23 */ /* 0x004fc6000801081a */
[----:B------:R2:W4:Y:S03]  /*57a0*/  MUFU.EX2 R30, R8 ;  /* 0x00000008001e7308 */ /* 0x0005260000000800 */
[----:B------:R-:W-:Y:S01]  /*57b0*/  HMMA.16816.F32 R68, R4, R18, R68 ;  /* 0x000000120444723c */ /* 0x000fe20000001844 */
[----:B---3--:R-:W-:Y:S01]  /*57c0*/  F2FP.F16.F32.PACK_AB R4, R31, R33 ;  /* 0x000000211f04723e */ /* 0x008fe200000000ff */
[----:B------:R-:W-:-:S04]  /*57d0*/  FADD.FTZ R33, R33, R39 ;  /* 0x0000002721217221 */ /* 0x000fc80000010000 */
[----:B------:R-:W-:-:S04]  /*57e0*/  FADD.FTZ R33, R31, R33 ;  /* 0x000000211f217221 */ /* 0x000fc80000010000 */
[----:B------:R-:W-:Y:S01]  /*57f0*/  FADD.FTZ R33, R32, R33 ;  /* 0x0000002120217221 */ /* 0x000fe20000010000 */
[--C-:B--2---:R-:W-:Y:S01]  /*5800*/  FFMA.FTZ R8, R29, UR6, -R26.reuse ;  /* 0x000000061d087c23 */ /* 0x104fe2000801081a */
[C---:B----4-:R-:W-:Y:S01]  /*5810*/  F2FP.F16.F32.PACK_AB R6, R30.reuse, R32 ;  /* 0x000000201e06723e */ /* 0x050fe200000000ff */
[----:B------:R2:W3:Y:S01]  /*5820*/  MUFU.EX2 R29, R9 ;  /* 0x00000009001d7308 */ /* 0x0004e20000000800 */
[----:B------:R-:W-:Y:S01]  /*5830*/  FADD.FTZ R118, R30, R33 ;  /* 0x000000211e767221 */ /* 0x000fe20000010000 */
[----:B--2---:R-:W-:Y:S01]  /*5840*/  FFMA.FTZ R9, R28, UR6, -R26 ;  /* 0x000000061c097c23 */ /* 0x004fe2000801081a */
[----:B---3--:R-:W-:Y:S01]  /*5850*/  FADD.FTZ R37, R29, R37 ;  /* 0x000000251d257221 */ /* 0x008fe20000010000 */
[----:B------:R-:W2:Y:S04]  /*5860*/  MUFU.EX2 R28, R8 ;  /* 0x00000008001c7308 */ /* 0x000ea80000000800 */
[----:B------:R3:W4:Y:S01]  /*5870*/  MUFU.EX2 R26, R9 ;  /* 0x00000009001a7308 */ /* 0x0007220000000800 */
[C---:B--2---:R-:W-:Y:S01]  /*5880*/  F2FP.F16.F32.PACK_AB R5, R28.reuse, R29 ;  /* 0x0000001d1c05723e */ /* 0x044fe200000000ff */
[----:B------:R-:W-:Y:S01]  /*5890*/  FADD.FTZ R37, R28, R37 ;  /* 0x000000251c257221 */ /* 0x000fe20000010000 */
[----:B---3--:R-:W2:Y:S01]  /*58a0*/  LDSM.16.MT88.4 R8, [R25+0x4c00] ;  /* 0x004c00001908783b */ /* 0x008ea20000004200 */
[----:B----4-:R-:W-:-:S02]  /*58b0*/  F2FP.F16.F32.PACK_AB R7, R16, R26 ;  /* 0x0000001a1007723e */ /* 0x010fc400000000ff */
[----:B------:R-:W-:-:S04]  /*58c0*/  FADD.FTZ R37, R26, R37 ;  /* 0x000000251a257221 */ /* 0x000fc80000010000 */
[----:B------:R-:W-:Y:S01]  /*58d0*/  FADD.FTZ R117, R16, R37 ;  /* 0x0000002510757221 */ /* 0x000fe20000010000 */
[C---:B-1----:R-:W-:Y:S08]  /*58e0*/  HMMA.16816.F32 R80, R4.reuse, R12, R80 ;  /* 0x0000000c0450723c */ /* 0x042ff00000001850 */
[C---:B------:R-:W-:Y:S08]  /*58f0*/  HMMA.16816.F32 R76, R4.reuse, R14, R76 ;  /* 0x0000000e044c723c */ /* 0x040ff0000000184c */
[C---:B--2---:R-:W-:Y:S08]  /*5900*/  HMMA.16816.F32 R72, R4.reuse, R8, R72 ;  /* 0x000000080448723c */ /* 0x044ff00000001848 */
[----:B------:R-:W-:Y:S01]  /*5910*/  HMMA.16816.F32 R68, R4, R10, R68 ;  /* 0x0000000a0444723c */ /* 0x000fe20000001844 */
[----:B------:R-:W-:-:S04]  /*5920*/  NOP ;  /* 0x0000000000007918 */ /* 0x000fc80000000000 */
[----:B------:R-:W-:-:S15]  /*5930*/  @!P0 BRA `(.L_x_3571) ;  /* 0x00000038004c8947 */ /* 0x000fde0003800000 */
        /* <DEDUP_REMOVED lines=66> */
.L_x_3572:
[----:B------:R-:W-:Y:S01]  /*5d60*/  UMOV UR6, URZ ;  /* 0x000000ff00067c82 */ /* 0x000fe20008000000 */
[----:B------:R-:W-:Y:S01]  /*5d70*/  IMAD.SHL.U32 R4, R20, 0x80, RZ ;  /* 0x0000008014047824 */ /* 0x000fe200078e00ff */
[----:B------:R-:W-:-:S05]  /*5d80*/  IADD3 R5, P0, PT, RZ, -UR6, RZ ;  /* 0x80000006ff057c10 */ /* 0x000fca000ff1e0ff */
[----:B------:R-:W-:-:S05]  /*5d90*/  IMAD.X R4, RZ, RZ, ~R4, P0 ;  /* 0x000000ffff047224 */ /* 0x000fca00000e0e04 */
[----:B------:R-:W-:-:S04]  /*5da0*/  SHF.R.S64 R5, R5, 0x1f, R4 ;  /* 0x0000001f05057819 */ /* 0x000fc80000001004 */
[----:B------:R-:W-:-:S04]  /*5db0*/  IADD3 R107, P0, PT, R5, R107, RZ ;  /* 0x0000006b056b7210 */ /* 0x000fc80007f1e0ff */
[----:B------:R-:W-:-:S09]  /*5dc0*/  LEA.HI.X.SX32 R106, R4, R106, 0x1, P0 ;  /* 0x0000006a046a7211 */ /* 0x000fd200000f0eff */
.L_x_3573:
        /* <DEDUP_REMOVED lines=34> */
[----:B------:R-:W-:Y:S04]  /*5ff0*/  LDSM.16.M88.4 R20, [R124+0x400] ;  /* 0x000400007c14783b */ /* 0x000fe80000000200 */
[----:B------:R-:W2:Y:S04]  /*6000*/  LDSM.16.M88.4 R12, [R100] ;  /* 0x00000000640c783b */ /* 0x000ea80000000200 */
[----:B------:R-:W-:Y:S04]  /*6010*/  LDSM.16.M88.4 R28, [R124] ;  /* 0x000000007c1c783b */ /* 0x000fe80000000200 */
[----:B------:R-:W-:Y:S04]  /*6020*/  LDSM.16.M88.4 R24, [R100+0x1800] ;  /* 0x001800006418783b */ /* 0x000fe80000000200 */
[----:B-1----:R-:W1:Y:S04]  /*6030*/  LDSM.16.M88.4 R4, [R100+0x400] ;  /* 0x000400006404783b */ /* 0x002e680000000200 */
[----:B------:R-:W3:Y:S04]  /*6040*/  LDSM.16.M88.4 R56, [R100+0x800] ;  /* 0x000800006438783b */ /* 0x000ee80000000200 */
[----:B------:R-:W4:Y:S04]  /*6050*/  LDSM.16.M88.4 R48, [R100+0xc00] ;  /* 0x000c00006430783b */ /* 0x000f280000000200 */
[----:B------:R-:W5:Y:S04]  /*6060*/  LDSM.16.M88.4 R88, [R124+0x800] ;  /* 0x000800007c58783b */ /* 0x000f680000000200 */
[----:B------:R-:W5:Y:S04]  /*6070*/  LDSM.16.M88.4 R64, [R124+0xc00] ;  /* 0x000c00007c40783b */ /* 0x000f680000000200 */
[----:B------:R-:W5:Y:S04]  /*6080*/  LDSM.16.M88.4 R120, [R100+0x1c00] ;  /* 0x001c00006478783b */ /* 0x000f680000000200 */
[----:B------:R-:W5:Y:S01]  /*6090*/  LDSM.16.M88.4 R40, [R100+0x1000] ;  /* 0x001000006428783b */ /* 0x000f620000000200 */
[C---:B--2---:R-:W-:Y:S03]  /*60a0*/  HMMA.16816.F32 R16, R96.reuse, R12, RZ ;  /* 0x0000000c6010723c */ /* 0x044fe600000018ff */
[----:B------:R-:W-:Y:S04]  /*60b0*/  LDSM.16.M88.4 R32, [R100+0x1400] ;  /* 0x001400006420783b */ /* 0x000fe80000000200 */
[----:B------:R-:W0:Y:S01]  /*60c0*/  LDGDEPBAR ;  /* 0x00000000000079af */ /* 0x000e220000000000 */
[C---:B------:R-:W-:Y:S08]  /*60d0*/  HMMA.16816.F32 R12, R96.reuse, R14, RZ ;  /* 0x0000000e600c723c */ /* 0x040ff000000018ff */
[C---:B-1----:R-:W-:Y:S08]  /*60e0*/  HMMA.16816.F32 R8, R96.reuse, R4, RZ ;  /* 0x000000046008723c */ /* 0x042ff000000018ff */
[----:B------:R-:W-:Y:S08]  /*60f0*/  HMMA.16816.F32 R4, R96, R6, RZ ;  /* 0x000000066004723c */ /* 0x000ff000000018ff */
[C---:B------:R-:W-:Y:S08]  /*6100*/  HMMA.16816.F32 R16, R92.reuse, R28, R16 ;  /* 0x0000001c5c10723c */ /* 0x040ff00000001810 */
[C---:B------:R-:W-:Y:S08]  /*6110*/  HMMA.16816.F32 R12, R92.reuse, R30, R12 ;  /* 0x0000001e5c0c723c */ /* 0x040ff0000000180c */
[----:B------:R-:W-:Y:S03]  /*6120*/  HMMA.16816.F32 R4, R92, R22, R4 ;  /* 0x000000165c04723c */ /* 0x000fe60000001804 */
[----:B------:R-:W-:Y:S01]  /*6130*/  FMUL.FTZ R16, R16, UR4 ;  /* 0x0000000410107c20 */ /* 0x000fe20008410000 */
[----:B------:R-:W-:Y:S01]  /*6140*/  FMUL.FTZ R17, R17, UR4 ;  /* 0x0000000411117c20 */ /* 0x000fe20008410000 */
[----:B------:R-:W-:Y:S01]  /*6150*/  FMUL.FTZ R18, R18, UR4 ;  /* 0x0000000412127c20 */ /* 0x000fe20008410000 */
[----:B------:R-:W-:-:S02]  /*6160*/  FMUL.FTZ R19, R19, UR4 ;  /* 0x0000000413137c20 */ /* 0x000fc40008410000 */
[C---:B------:R-:W-:Y:S01]  /*6170*/  HMMA.16816.F32 R28, R96.reuse, R24, RZ ;  /* 0x00000018601c723c */ /* 0x040fe200000018ff */
[----:B------:R-:W1:Y:S02]  /*6180*/  MUFU.TANH R16, R16 ;  /* 0x0000001000107308 */ /* 0x000e640000002400 */
[----:B------:R-:W-:Y:S01]  /*6190*/  FMUL.FTZ R12, R12, UR4 ;  /* 0x000000040c0c7c20 */ /* 0x000fe20008410000 */
[----:B------:R-:W-:Y:S01]  /*61a0*/  FMUL.FTZ R13, R13, UR4 ;  /* 0x000000040d0d7c20 */ /* 0x000fe20008410000 */
[----:B------:R-:W-:Y:S01]  /*61b0*/  FMUL.FTZ R14, R14, UR4 ;  /* 0x000000040e0e7c20 */ /* 0x000fe20008410000 */
[----:B------:R-:W-:Y:S02]  /*61c0*/  FMUL.FTZ R15, R15, UR4 ;  /* 0x000000040f0f7c20 */ /* 0x000fe40008410000 */
[----:B------:R-:W-:Y:S01]  /*61d0*/  HMMA.16816.F32 R24, R96, R26, RZ ;  /* 0x0000001a6018723c */ /* 0x000fe200000018ff */
[----:B------:R-:W-:Y:S02]  /*61e0*/  MUFU.TANH R17, R17 ;  /* 0x0000001100117308 */ /* 0x000fe40000002400 */
[----:B------:R-:W-:Y:S01]  /*61f0*/  FMUL.FTZ R4, R4, UR4 ;  /* 0x0000000404047c20 */ /* 0x000fe20008410000 */
[----:B------:R-:W-:Y:S01]  /*6200*/  FMUL.FTZ R5, R5, UR4 ;  /* 0x0000000405057c20 */ /* 0x000fe20008410000 */
[----:B------:R-:W-:Y:S01]  /*6210*/  FMUL.FTZ R6, R6, UR4 ;  /* 0x0000000406067c20 */ /* 0x000fe20008410000 */
[----:B------:R-:W-:-:S02]  /*6220*/  FMUL.FTZ R7, R7, UR4 ;  /* 0x0000000407077c20 */ /* 0x000fc40008410000 */
[C---:B---3--:R-:W-:Y:S01]  /*6230*/  HMMA.16816.F32 R60, R96.reuse, R56, RZ ;  /* 0x00000038603c723c */ /* 0x048fe200000018ff */
[----:B------:R-:W-:Y:S07]  /*6240*/  MUFU.TANH R140, R4 ;  /* 0x00000004008c7308 */ /* 0x000fee0000002400 */
[C---:B----4-:R-:W-:Y:S01]  /*6250*/  HMMA.16816.F32 R52, R96.reuse, R48, RZ ;  /* 0x000000306034723c */ /* 0x050fe200000018ff */
[----:B------:R-:W-:Y:S07]  /*6260*/  MUFU.TANH R139, R5 ;  /* 0x00000005008b7308 */ /* 0x000fee0000002400 */
[C---:B------:R-:W-:Y:S01]  /*6270*/  HMMA.16816.F32 R56, R96.reuse, R58, RZ ;  /* 0x0000003a6038723c */ /* 0x040fe200000018ff */
[----:B------:R-:W-:Y:S07]  /*6280*/  MUFU.TANH R138, R6 ;  /* 0x00000006008a7308 */ /* 0x000fee0000002400 */
[----:B------:R-:W-:Y:S01]  /*6290*/  HMMA.16816.F32 R48, R96, R50, RZ ;  /* 0x000000326030723c */ /* 0x000fe200000018ff */
[----:B------:R2:W-:Y:S07]  /*62a0*/  MUFU.TANH R135, R7 ;  /* 0x0000000700877308 */ /* 0x0005ee0000002400 */
[C---:B-----5:R-:W-:Y:S01]  /*62b0*/  HMMA.16816.F32 R60, R92.reuse, R88, R60 ;  /* 0x000000585c3c723c */ /* 0x060fe2000000183c */
[----:B------:R-:W3:Y:S07]  /*62c0*/  MUFU.TANH R18, R18 ;  /* 0x0000001200127308 */ /* 0x000eee0000002400 */
[C---:B------:R-:W-:Y:S01]  /*62d0*/  HMMA.16816.F32 R56, R92.reuse, R90, R56 ;  /* 0x0000005a5c38723c */ /* 0x040fe20000001838 */
[----:B------:R-:W-:Y:S01]  /*62e0*/  LDSM.16.M88.4 R88, [R124+0x1000] ;  /* 0x001000007c58783b */ /* 0x000fe20000000200 */
[----:B------:R-:W-:Y:S03]  /*62f0*/  MUFU.TANH R19, R19 ;  /* 0x0000001300137308 */ /* 0x000fe60000002400 */
[----:B--2---:R-:W2:Y:S03]  /*6300*/  LDSM.16.M88.4 R4, [R124+0x1800] ;  /* 0x001800007c04783b */ /* 0x004ea60000000200 */
[----:B------:R-:W-:Y:S02]  /*6310*/  HMMA.16816.F32 R52, R92, R64, R52 ;  /* 0x000000405c34723c */ /* 0x000fe40000001834 */
[----:B------:R-:W4:Y:S01]  /*6320*/  MUFU.TANH R64, R12 ;  /* 0x0000000c00407308 */ /* 0x000f220000002400 */
[----:B------:R-:W-:Y:S01]  /*6330*/  FMUL.FTZ R61, R61, UR4 ;  /* 0x000000043d3d7c20 */ /* 0x000fe20008410000 */
[----:B------:R-:W-:Y:S01]  /*6340*/  FMUL.FTZ R62, R62, UR4 ;  /* 0x000000043e3e7c20 */ /* 0x000fe20008410000 */
[----:B------:R-:W-:Y:S01]  /*6350*/  FMUL.FTZ R63, R63, UR4 ;  /* 0x000000043f3f7c20 */ /* 0x000fe20008410000 */
[----:B------:R-:W-:-:S02]  /*6360*/  FMUL.FTZ R60, R60, UR4 ;  /* 0x000000043c3c7c20 */ /* 0x000fc40008410000 */
[C---:B------:R-:W-:Y:S02]  /*6370*/  HMMA.16816.F32 R48, R92.reuse, R66, R48 ;  /* 0x000000425c30723c */ /* 0x040fe40000001830 */
[----:B------:R-:W-:Y:S01]  /*6380*/  MUFU.TANH R65, R13 ;  /* 0x0000000d00417308 */ /* 0x000fe20000002400 */
[----:B------:R-:W-:Y:S01]  /*6390*/  FMUL.FTZ R56, R56, UR4 ;  /* 0x0000000438387c20 */ /* 0x000fe20008410000 */
[----:B------:R-:W-:Y:S01]  /*63a0*/  FMUL.FTZ R57, R57, UR4 ;  /* 0x0000000439397c20 */ /* 0x000fe20008410000 */
[----:B------:R-:W-:Y:S01]  /*63b0*/  FMUL.FTZ R58, R58, UR4 ;  /* 0x000000043a3a7c20 */ /* 0x000fe20008410000 */
[----:B------:R-:W-:Y:S02]  /*63c0*/  FMUL.FTZ R59, R59, UR4 ;  /* 0x000000043b3b7c20 */ /* 0x000fe40008410000 */
[----:B------:R-:W-:Y:S02]  /*63d0*/  HMMA.16816.F32 R8, R92, R20, R8 ;  /* 0x000000145c08723c */ /* 0x000fe40000001808 */
[----:B------:R-:W5:Y:S01]  /*63e0*/  MUFU.TANH R66, R14 ;  /* 0x0000000e00427308 */ /* 0x000f620000002400 */
[----:B------:R-:W-:Y:S01]  /*63f0*/  FMUL.FTZ R55, R55, UR4 ;  /* 0x0000000437377c20 */ /* 0x000fe20008410000 */
[----:B------:R-:W-:Y:S01]  /*6400*/  FMUL.FTZ R52, R52, UR4 ;  /* 0x0000000434347c20 */ /* 0x000fe20008410000 */
[----:B------:R-:W-:-:S03]  /*6410*/  FMUL.FTZ R53, R53, UR4 ;  /* 0x0000000435357c20 */ /* 0x000fc60008410000 */
[C---:B------:R-:W-:Y:S02]  /*6420*/  HMMA.16816.F32 R20, R96.reuse, R120, RZ ;  /* 0x000000786014723c */ /* 0x040fe400000018ff */
[----:B------:R1:W5:Y:S01]  /*6430*/  MUFU.TANH R67, R15 ;  /* 0x0000000f00437308 */ /* 0x0003620000002400 */
[----:B------:R-:W-:Y:S01]  /*6440*/  FMUL.FTZ R48, R48, UR4 ;  /* 0x0000000430307c20 */ /* 0x000fe20008410000 */
[----:B------:R-:W-:Y:S01]  /*6450*/  FMUL.FTZ R49, R49, UR4 ;  /* 0x0000000431317c20 */ /* 0x000fe20008410000 */
[----:B------:R-:W-:Y:S01]  /*6460*/  FMUL.FTZ R50, R50, UR4 ;  /* 0x0000000432327c20 */ /* 0x000fe20008410000 */
[----:B------:R-:W-:Y:S02]  /*6470*/  FMUL.FTZ R51, R51, UR4 ;  /* 0x0000000433337c20 */ /* 0x000fe40008410000 */
[----:B------:R-:W-:Y:S02]  /*6480*/  HMMA.16816.F32 R44, R96, R40, RZ ;  /* 0x00000028602c723c */ /* 0x000fe400000018ff */
[----:B------:R-:W-:Y:S01]  /*6490*/  MUFU.TANH R133, R61 ;  /* 0x0000003d00857308 */ /* 0x000fe20000002400 */
[----:B------:R-:W-:Y:S01]  /*64a0*/  FMUL.FTZ R10, R10, UR4 ;  /* 0x000000040a0a7c20 */ /* 0x000fe20008410000 */
[----:B------:R-:W-:Y:S01]  /*64b0*/  FMUL.FTZ R8, R8, UR4 ;  /* 0x0000000408087c20 */ /* 0x000fe20008410000 */
[----:B------:R-:W-:Y:S01]  /*64c0*/  FMUL.FTZ R9, R9, UR4 ;  /* 0x0000000409097c20 */ /* 0x000fe20008410000 */
[----:B------:R-:W-:-:S02]  /*64d0*/  FMUL.FTZ R11, R11, UR4 ;  /* 0x000000040b0b7c20 */ /* 0x000fc40008410000 */
[C---:B--2---:R-:W-:Y:S02]  /*64e0*/  HMMA.16816.F32 R28, R92.reuse, R4, R28 ;  /* 0x000000045c1c723c */ /* 0x044fe4000000181c */
[----:B------:R2:W-:Y:S01]  /*64f0*/  MUFU.TANH R137, R10 ;  /* 0x0000000a00897308 */ /* 0x0005e20000002400 */
[----:B-1----:R-:W1:Y:S05]  /*6500*/  LDSM.16.M88.4 R12, [R124+0x1400] ;  /* 0x001400007c0c783b */ /* 0x002e6a0000000200 */
[----:B------:R-:W-:Y:S01]  /*6510*/  HMMA.16816.F32 R24, R92, R6, R24 ;  /* 0x000000065c18723c */ /* 0x000fe20000001818 */
[----:B------:R-:W3:Y:S01]  /*6520*/  LDSM.16.M88.4 R4, [R124+0x1c00] ;  /* 0x001c00007c04783b */ /* 0x000ee20000000200 */
[----:B------:R4:W5:Y:S01]  /*6530*/  MUFU.TANH R142, R8 ;  /* 0x00000008008e7308 */ /* 0x0009620000002400 */
[----:B------:R-:W-:-:S05]  /*6540*/  DEPBAR.LE SB0, 0x0 ;  /* 0x000080000000791a */ /* 0x000fca0000000000 */
[C---:B------:R-:W-:Y:S02]  /*6550*/  HMMA.16816.F32 R40, R96.reuse, R42, RZ ;  /* 0x0000002a6028723c */ /* 0x040fe400000018ff */
[----:B------:R-:W5:Y:S01]  /*6560*/  MUFU.TANH R141, R9 ;  /* 0x00000009008d7308 */ /* 0x000f620000002400 */
[----:B------:R-:W-:Y:S01]  /*6570*/  FMUL.FTZ R29, R29, UR4 ;  /* 0x000000041d1d7c20 */ /* 0x000fe20008410000 */
[----:B--2---:R-:W-:Y:S02]  /*6580*/  IMAD R10, R3, 0x80, R119 ;  /* 0x00000080030a7824 */ /* 0x004fe400078e0277 */
[----:B------:R-:W-:Y:S01]  /*6590*/  FMUL.FTZ R30, R30, UR4 ;  /* 0x000000041e1e7c20 */ /* 0x000fe20008410000 */
[----:B------:R-:W-:Y:S01]  /*65a0*/  FMUL.FTZ R31, R31, UR4 ;  /* 0x000000041f1f7c20 */ /* 0x000fe20008410000 */
[----:B------:R-:W-:Y:S02]  /*65b0*/  HMMA.16816.F32 R36, R96, R32, RZ ;  /* 0x000000206024723c */ /* 0x000fe400000018ff */
[----:B------:R-:W-:Y:S01]  /*65c0*/  MUFU.TANH R128, R62 ;  /* 0x0000003e00807308 */ /* 0x000fe20000002400 */
[----:B------:R-:W-:Y:S01]  /*65d0*/  FMUL.FTZ R25, R25, UR4 ;  /* 0x0000000419197c20 */ /* 0x000fe20008410000 */
[----:B----4-:R-:W-:-:S02]  /*65e0*/  VIADD R8, R10, 0xffffff11 ;  /* 0xffffff110a087836 */ /* 0x010fc40000000000 */
[----:B------:R-:W-:Y:S01]  /*65f0*/  FMUL.FTZ R26, R26, UR4 ;  /* 0x000000041a1a7c20 */ /* 0x000fe20008410000 */
[----:B------:R-:W-:Y:S01]  /*6600*/  FMUL.FTZ R24, R24, UR4 ;  /* 0x0000000418187c20 */ /* 0x000fe20008410000 */
[----:B------:R-:W-:Y:S01]  /*6610*/  FMUL.FTZ R27, R27, UR4 ;  /* 0x000000041b1b7c20 */ /* 0x000fe20008410000 */
[----:B------:R-:W-:Y:S01]  /*6620*/  HMMA.16816.F32 R32, R96, R34, RZ ;  /* 0x000000226020723c */ /* 0x000fe200000018ff */
[----:B------:R-:W2:Y:S07]  /*6630*/  MUFU.TANH R136, R11 ;  /* 0x0000000b00887308 */ /* 0x000eae0000002400 */
[C---:B------:R-:W-:Y:S01]  /*6640*/  HMMA.16816.F32 R40, R92.reuse, R90, R40 ;  /* 0x0000005a5c28723c */ /* 0x040fe20000001828 */
[----:B------:R4:W-:Y:S07]  /*6650*/  MUFU.TANH R127, R63 ;  /* 0x0000003f007f7308 */ /* 0x0009ee0000002400 */
[C---:B-1----:R-:W-:Y:S01]  /*6660*/  HMMA.16816.F32 R36, R92.reuse, R12, R36 ;  /* 0x0000000c5c24723c */ /* 0x042fe20000001824 */
[----:B------:R-:W-:Y:S01]  /*6670*/  FMUL.FTZ R12, R54, UR4 ;  /* 0x00000004360c7c20 */ /* 0x000fe20008410000 */
[----:B------:R-:W-:Y:S06]  /*6680*/  MUFU.TANH R132, R56 ;  /* 0x0000003800847308 */ /* 0x000fec0000002400 */
[----:B---3--:R-:W-:Y:S01]  /*6690*/  HMMA.16816.F32 R20, R92, R4, R20 ;  /* 0x000000045c14723c */ /* 0x008fe20000001814 */
[C---:B------:R-:W-:Y:S01]  /*66a0*/  VIADD R4, R10.reuse, 0xffffff00 ;  /* 0xffffff000a047836 */ /* 0x040fe20000000000 */
[----:B------:R-:W1:Y:S01]  /*66b0*/  MUFU.TANH R134, R60 ;  /* 0x0000003c00867308 */ /* 0x000e620000002400 */
[----:B------:R-:W-:-:S02]  /*66c0*/  VIADD R5, R10, 0xffffff01 ;  /* 0xffffff010a057836 */ /* 0x000fc40000000000 */
[----:B------:R-:W-:Y:S01]  /*66d0*/  FMUL.FTZ R43, R43, UR4 ;  /* 0x000000042b2b7c20 */ /* 0x000fe20008410000 */
[----:B------:R-:W-:Y:S01]  /*66e0*/  FMUL.FTZ R42, R42, UR4 ;  /* 0x000000042a2a7c20 */ /* 0x000fe20008410000 */
[CC--:B------:R-:W-:Y:S01]  /*66f0*/  ISETP.GE.AND P6, PT, R4.reuse, R115.reuse, PT ;  /* 0x000000730400720c */ /* 0x0c0fe20003fc6270 */
[----:B------:R-:W-:Y:S01]  /*6700*/  FMUL.FTZ R41, R41, UR4 ;  /* 0x0000000429297c20 */ /* 0x000fe20008410000 */
[-C--:B------:R-:W-:Y:S01]  /*6710*/  ISETP.GE.AND P5, PT, R4, R114.reuse, PT ;  /* 0x000000720400720c */ /* 0x080fe20003fa6270 */
[----:B------:R-:W-:Y:S01]  /*6720*/  VIADD R4, R10, 0xffffff08 ;  /* 0xffffff080a047836 */ /* 0x000fe20000000000 */
[----:B------:R-:W-:Y:S01]  /*6730*/  FSEL R16, R16, -INF , !P6 ;  /* 0xff80000010107808 */ /* 0x000fe20007000000 */
[C---:B------:R-:W-:Y:S01]  /*6740*/  HMMA.16816.F32 R32, R92.reuse, R14, R32 ;  /* 0x0000000e5c20723c */ /* 0x040fe20000001820 */
[-C--:B------:R-:W-:Y:S01]  /*6750*/  ISETP.GE.AND P3, PT, R5, R115.reuse, PT ;  /* 0x000000730500720c */ /* 0x080fe20003f66270 */
[----:B------:R-:W-:Y:S01]  /*6760*/  VIADD R15, R10, 0xffffff18 ;  /* 0xffffff180a0f7836 */ /* 0x000fe20000000000 */
[-C--:B------:R-:W-:Y:S01]  /*6770*/  ISETP.GE.AND P1, PT, R4, R115.reuse, PT ;  /* 0x000000730400720c */ /* 0x080fe20003f26270 */
[----:B------:R-:W-:Y:S01]  /*6780*/  FMUL.FTZ R14, R40, UR4 ;  /* 0x00000004280e7c20 */ /* 0x000fe20008410000 */
[-C--:B------:R-:W-:Y:S01]  /*6790*/  ISETP.GE.AND P6, PT, R4, R114.reuse, PT ;  /* 0x000000720400720c */ /* 0x080fe20003fc6270 */
[----:B------:R-:W-:Y:S01]  /*67a0*/  VIADD R4, R10, 0xffffff09 ;  /* 0xffffff090a047836 */ /* 0x000fe20000000000 */
[----:B------:R-:W-:Y:S01]  /*67b0*/  FSEL R18, R18, -INF , !P5 ;  /* 0xff80000012127808 */ /* 0x000fe20006800000 */
[----:B------:R-:W-:Y:S01]  /*67c0*/  FMUL.FTZ R40, R36, UR4 ;  /* 0x0000000424287c20 */ /* 0x000fe20008410000 */
[----:B------:R-:W-:Y:S01]  /*67d0*/  FSEL R17, R17, -INF , !P3 ;  /* 0xff80000011117808 */ /* 0x000fe20005800000 */
[----:B------:R-:W-:Y:S01]  /*67e0*/  VIADD R36, R10, 0xffffff19 ;  /* 0xffffff190a247836 */ /* 0x000fe20000000000 */
[CC--:B------:R-:W-:Y:S01]  /*67f0*/  ISETP.GE.AND P5, PT, R4.reuse, R115.reuse, PT ;  /* 0x000000730400720c */ /* 0x0c0fe20003fa6270 */
[----:B------:R-:W-:Y:S01]  /*6800*/  HMMA.16816.F32 R44, R92, R88, R44 ;  /* 0x000000585c2c723c */ /* 0x000fe2000000182c */
[-C--:B------:R-:W-:Y:S01]  /*6810*/  ISETP.GE.AND P3, PT, R4, R114.reuse, PT ;  /* 0x000000720400720c */ /* 0x080fe20003f66270 */
[----:B------:R-:W-:Y:S01]  /*6820*/  VIADD R4, R10, 0xffffff10 ;  /* 0xffffff100a047836 */ /* 0x000fe20000000000 */
[-C--:B------:R-:W-:Y:S01]  /*6830*/  ISETP.GE.AND P2, PT, R5, R114.reuse, PT ;  /* 0x000000720500720c */ /* 0x080fe20003f46270 */
[----:B------:R3:W1:Y:S01]  /*6840*/  MUFU.TANH R131, R57 ;  /* 0x0000003900837308 */ /* 0x0006620000002400 */
[----:B------:R-:W-:Y:S01]  /*6850*/  FSEL R5, R64, -INF , !P1 ;  /* 0xff80000040057808 */ /* 0x000fe20004800000 */
[----:B------:R-:W-:Y:S01]  /*6860*/  FMUL.FTZ R39, R39, UR4 ;  /* 0x0000000427277c20 */ /* 0x000fe20008410000 */
[----:B------:R-:W-:Y:S01]  /*6870*/  FSEL R19, R19, -INF , !P2 ;  /* 0xff80000013137808 */ /* 0x000fe20005000000 */
[----:B----4-:R-:W-:Y:S01]  /*6880*/  FMUL.FTZ R63, R32, UR4 ;  /* 0x00000004203f7c20 */ /* 0x010fe20008410000 */
[-C--:B------:R-:W-:Y:S01]  /*6890*/  ISETP.GE.AND P2, PT, R4, R115.reuse, PT ;  /* 0x000000730400720c */ /* 0x080fe20003f46270 */
[----:B------:R-:W-:Y:S01]  /*68a0*/  VIADD R32, R10, 0xffffff29 ;  /* 0xffffff290a207836 */ /* 0x000fe20000000000 */
[-C--:B------:R-:W-:Y:S01]  /*68b0*/  ISETP.GE.AND P1, PT, R4, R114.reuse, PT ;  /* 0x000000720400720c */ /* 0x080fe20003f26270 */
[----:B------:R-:W-:Y:S01]  /*68c0*/  MUFU.TANH R130, R58 ;  /* 0x0000003a00827308 */ /* 0x000fe20000002400 */
[----:B-----5:R-:W-:Y:S01]  /*68d0*/  FSEL R9, R66, -INF , !P6 ;  /* 0xff80000042097808 */ /* 0x020fe20007000000 */
[----:B------:R-:W-:Y:S01]  /*68e0*/  HMMA.16816.F32 R96, R96, R122, RZ ;  /* 0x0000007a6060723c */ /* 0x000fe200000018ff */
[----:B------:R-:W-:Y:S01]  /*68f0*/  FSEL R4, R65, -INF , !P5 ;  /* 0xff80000041047808 */ /* 0x000fe20006800000 */
[----:B------:R-:W-:Y:S01]  /*6900*/  FMUL.FTZ R33, R33, UR4 ;  /* 0x0000000421217c20 */ /* 0x000fe20008410000 */
[-C--:B------:R-:W-:Y:S01]  /*6910*/  ISETP.GE.AND P6, PT, R8, R115.reuse, PT ;  /* 0x000000730800720c */ /* 0x080fe20003fc6270 */
[----:B------:R-:W-:Y:S01]  /*6920*/  FMUL.FTZ R34, R34, UR4 ;  /* 0x0000000422227c20 */ /* 0x000fe20008410000 */
[-C--:B------:R-:W-:Y:S01]  /*6930*/  ISETP.GE.AND P5, PT, R8, R114.reuse, PT ;  /* 0x000000720800720c */ /* 0x080fe20003fa6270 */
[----:B------:R-:W4:Y:S01]  /*6940*/  MUFU.TANH R129, R59 ;  /* 0x0000003b00817308 */ /* 0x000f220000002400 */
[----:B------:R-:W-:Y:S01]  /*6950*/  FSEL R8, R67, -INF , !P3 ;  /* 0xff80000043087808 */ /* 0x000fe20005800000 */
[----:B------:R-:W-:Y:S01]  /*6960*/  FMUL.FTZ R11, R45, UR4 ;  /* 0x000000042d0b7c20 */ /* 0x000fe20008410000 */
[----:B------:R-:W-:Y:S01]  /*6970*/  FSEL R142, R142, -INF , !P2 ;  /* 0xff8000008e8e7808 */ /* 0x000fe20005000000 */
[----:B------:R-:W-:Y:S01]  /*6980*/  FMUL.FTZ R44, R44, UR4 ;  /* 0x000000042c2c7c20 */ /* 0x000fe20008410000 */
[-C--:B------:R-:W-:Y:S01]  /*6990*/  ISETP.GE.AND P3, PT, R15, R115.reuse, PT ;  /* 0x000000730f00720c */ /* 0x080fe20003f66270 */
[----:B------:R-:W-:Y:S01]  /*69a0*/  FMUL.FTZ R13, R47, UR4 ;  /* 0x000000042f0d7c20 */ /* 0x000fe20008410000 */
[-C--:B------:R-:W-:Y:S01]  /*69b0*/  ISETP.GE.AND P2, PT, R15, R114.reuse, PT ;  /* 0x000000720f00720c */ /* 0x080fe20003f46270 */
[----:B------:R-:W5:Y:S01]  /*69c0*/  MUFU.TANH R12, R12 ;  /* 0x0000000c000c7308 */ /* 0x000f620000002400 */
[----:B------:R-:W-:Y:S01]  /*69d0*/  FSEL R137, R137, -INF , !P1 ;  /* 0xff80000089897808 */ /* 0x000fe20004800000 */
[----:B------:R-:W-:Y:S01]  /*69e0*/  FMUL.FTZ R46, R46, UR4 ;  /* 0x000000042e2e7c20 */ /* 0x000fe20008410000 */
[----:B------:R-:W-:Y:S01]  /*69f0*/  FSEL R141, R141, -INF , !P6 ;  /* 0xff8000008d8d7808 */ /* 0x000fe20007000000 */
[----:B---3--:R-:W-:Y:S01]  /*6a00*/  FMUL.FTZ R57, R28, UR4 ;  /* 0x000000041c397c20 */ /* 0x008fe20008410000 */
[----:B------:R-:W-:Y:S01]  /*6a10*/  ISETP.GE.AND P1, PT, R36, R115, PT ;  /* 0x000000732400720c */ /* 0x000fe20003f26270 */
[----:B------:R-:W-:Y:S01]  /*6a20*/  VIADD R28, R10, 0xffffff39 ;  /* 0xffffff390a1c7836 */ /* 0x000fe20000000000 */
[----:B------:R-:W-:Y:S01]  /*6a30*/  ISETP.GE.AND P6, PT, R36, R114, PT ;  /* 0x000000722400720c */ /* 0x000fe20003fc6270 */
[----:B------:R3:W-:Y:S01]  /*6a40*/  MUFU.TANH R15, R40 ;  /* 0x00000028000f7308 */ /* 0x0007e20000002400 */
[----:B------:R-:W-:Y:S01]  /*6a50*/  FSEL R140, R140, -INF , !P3 ;  /* 0xff8000008c8c7808 */ /* 0x000fe20005800000 */
[----:B------:R-:W-:Y:S01]  /*6a60*/  HMMA.16816.F32 R96, R92, R6, R96 ;  /* 0x000000065c60723c */ /* 0x000fe20000001860 */
[----:B------:R-:W-:Y:S01]  /*6a70*/  FSEL R138, R138, -INF , !P2 ;  /* 0xff8000008a8a7808 */ /* 0x000fe20005000000 */
[----:B------:R-:W-:Y:S01]  /*6a80*/  FMUL.FTZ R23, R23, UR4 ;  /* 0x0000000417177c20 */ /* 0x000fe20008410000 */
[----:B------:R-:W-:Y:S01]  /*6a90*/  FSEL R139, R139, -INF , !P1 ;  /* 0xff8000008b8b7808 */ /* 0x000fe20004800000 */
[----:B------:R-:W-:Y:S01]  /*6aa0*/  VIADD R6, R10, 0xffffff61 ;  /* 0xffffff610a067836 */ /* 0x000fe20000000000 */
[----:B------:R-:W-:Y:S01]  /*6ab0*/  FSEL R135, R135, -INF , !P6 ;  /* 0xff80000087877808 */ /* 0x000fe20007000000 */
[----:B------:R-:W5:Y:S01]  /*6ac0*/  MUFU.TANH R120, R55 ;  /* 0x0000003700787308 */ /* 0x000f620000002400 */
[----:B--2---:R-:W-:Y:S01]  /*6ad0*/  FSEL R136, R136, -INF , !P5 ;  /* 0xff80000088887808 */ /* 0x004fe20006800000 */
[----:B------:R-:W-:Y:S01]  /*6ae0*/  FMUL.FTZ R20, R20, UR4 ;  /* 0x0000000414147c20 */ /* 0x000fe20008410000 */
[----:B------:R-:W-:Y:S01]  /*6af0*/  FMUL.FTZ R21, R21, UR4 ;  /* 0x0000000415157c20 */ /* 0x000fe20008410000 */
[----:B------:R-:W-:Y:S01]  /*6b00*/  FMUL.FTZ R22, R22, UR4 ;  /* 0x0000000416167c20 */ /* 0x000fe20008410000 */
[----:B------:R-:W-:-:S03]  /*6b10*/  VIADD R7, R10, 0xffffff68 ;  /* 0xffffff680a077836 */ /* 0x000fc60000000000 */
[----:B------:R2:W-:Y:S01]  /*6b20*/  MUFU.TANH R121, R48 ;  /* 0x0000003000797308 */ /* 0x0005e20000002400 */
[----:B---3--:R-:W-:Y:S01]  /*6b30*/  FMUL.FTZ R40, R37, UR4 ;  /* 0x0000000425287c20 */ /* 0x008fe20008410000 */
[----:B------:R-:W-:-:S03]  /*6b40*/  VIADD R37, R10, 0xffffff20 ;  /* 0xffffff200a257836 */ /* 0x000fc60000000000 */
[----:B------:R-:W-:Y:S01]  /*6b50*/  FMUL.FTZ R47, R97, UR4 ;  /* 0x00000004612f7c20 */ /* 0x000fe20008410000 */
[----:B------:R-:W-:Y:S02]  /*6b60*/  FMUL.FTZ R45, R98, UR4 ;  /* 0x00000004622d7c20 */ /* 0x000fe40008410000 */
[----:B------:R3:W-:Y:S01]  /*6b70*/  MUFU.TANH R36, R40 ;  /* 0x0000002800247308 */ /* 0x0007e20000002400 */
[C---:B------:R-:W-:Y:S02]  /*6b80*/  ISETP.GE.AND P3, PT, R37.reuse, R114, PT ;  /* 0x000000722500720c */ /* 0x040fe40003f66270 */
[-C--:B------:R-:W-:Y:S02]  /*6b90*/  ISETP.GE.AND P5, PT, R37, R115.reuse, PT ;  /* 0x000000732500720c */ /* 0x080fe40003fa6270 */
[----:B------:R-:W-:Y:S02]  /*6ba0*/  FSEL R128, R128, -INF , !P3 ;  /* 0xff80000080807808 */ /* 0x000fe40005800000 */
[----:B------:R-:W-:Y:S01]  /*6bb0*/  ISETP.GE.AND P3, PT, R32, R115, PT ;  /* 0x000000732000720c */ /* 0x000fe20003f66270 */
[----:B------:R-:W5:Y:S01]  /*6bc0*/  MUFU.TANH R126, R52 ;  /* 0x00000034007e7308 */ /* 0x000f620000002400 */
[----:B-1----:R-:W-:Y:S01]  /*6bd0*/  FSEL R134, R134, -INF , !P5 ;  /* 0xff80000086867808 */ /* 0x002fe20006800000 */
[----:B--2---:R-:W-:Y:S01]  /*6be0*/  FMUL.FTZ R48, R96, UR4 ;  /* 0x0000000460307c20 */ /* 0x004fe20008410000 */
[----:B------:R-:W-:-:S05]  /*6bf0*/  FSEL R131, R131, -INF , !P3 ;  /* 0xff80000083837808 */ /* 0x000fca0005800000 */
[----:B------:R-:W-:Y:S01]  /*6c00*/  MUFU.TANH R124, R49 ;  /* 0x00000031007c7308 */ /* 0x000fe20000002400 */
[----:B---3--:R-:W-:Y:S01]  /*6c10*/  FMUL.FTZ R40, R38, UR4 ;  /* 0x0000000426287c20 */ /* 0x008fe20008410000 */
[----:B------:R-:W-:-:S05]  /*6c20*/  VIADD R38, R10, 0xffffff21 ;  /* 0xffffff210a267836 */ /* 0x000fca0000000000 */
[CC--:B------:R-:W-:Y:S01]  /*6c30*/  ISETP.GE.AND P2, PT, R38.reuse, R115.reuse, PT ;  /* 0x000000732600720c */ /* 0x0c0fe20003f46270 */
[----:B------:R-:W1:Y:S01]  /*6c40*/  MUFU.TANH R123, R50 ;  /* 0x00000032007b7308 */ /* 0x000e620000002400 */
[-C--:B------:R-:W-:Y:S01]  /*6c50*/  ISETP.GE.AND P1, PT, R38, R114.reuse, PT ;  /* 0x000000722600720c */ /* 0x080fe20003f26270 */
[----:B------:R-:W-:Y:S01]  /*6c60*/  VIADD R38, R10, 0xffffff28 ;  /* 0xffffff280a267836 */ /* 0x000fe20000000000 */
[----:B------:R-:W-:Y:S02]  /*6c70*/  FSEL R133, R133, -INF , !P2 ;  /* 0xff80000085857808 */ /* 0x000fe40005000000 */
[----:B------:R-:W-:Y:S01]  /*6c80*/  ISETP.GE.AND P2, PT, R32, R114, PT ;  /* 0x000000722000720c */ /* 0x000fe20003f46270 */
[----:B------:R-:W-:Y:S01]  /*6c90*/  VIADD R32, R10, 0xffffff30 ;  /* 0xffffff300a207836 */ /* 0x000fe20000000000 */
[----:B------:R-:W-:Y:S01]  /*6ca0*/  ISETP.GE.AND P6, PT, R38, R115, PT ;  /* 0x000000732600720c */ /* 0x000fe20003fc6270 */
[----:B------:R-:W2:Y:S01]  /*6cb0*/  MUFU.TANH R125, R53 ;  /* 0x00000035007d7308 */ /* 0x000ea20000002400 */
[----:B------:R-:W-:-:S02]  /*6cc0*/  FSEL R127, R127, -INF , !P1 ;  /* 0xff8000007f7f7808 */ /* 0x000fc40004800000 */
[----:B------:R-:W-:Y:S02]  /*6cd0*/  FSEL R132, R132, -INF , !P6 ;  /* 0xff80000084847808 */ /* 0x000fe40007000000 */
[C---:B------:R-:W-:Y:S02]  /*6ce0*/  ISETP.GE.AND P1, PT, R32.reuse, R115, PT ;  /* 0x000000732000720c */ /* 0x040fe40003f26270 */
[-C--:B------:R-:W-:Y:S01]  /*6cf0*/  ISETP.GE.AND P6, PT, R32, R114.reuse, PT ;  /* 0x000000722000720c */ /* 0x080fe20003fc6270 */
[----:B------:R-:W-:Y:S01]  /*6d00*/  VIADD R32, R10, 0xffffff31 ;  /* 0xffffff310a207836 */ /* 0x000fe20000000000 */
[----:B------:R-:W-:Y:S01]  /*6d10*/  ISETP.GE.AND P5, PT, R38, R114, PT ;  /* 0x000000722600720c */ /* 0x000fe20003fa6270 */
[----:B------:R-:W-:Y:S01]  /*6d20*/  MUFU.TANH R122, R51 ;  /* 0x00000033007a7308 */ /* 0x000fe20000002400 */
[----:B----4-:R-:W-:Y:S02]  /*6d30*/  FSEL R129, R129, -INF , !P2 ;  /* 0xff80000081817808 */ /* 0x010fe40005000000 */
[----:B------:R-:W-:-:S02]  /*6d40*/  FSEL R130, R130, -INF , !P5 ;  /* 0xff80000082827808 */ /* 0x000fc40006800000 */
[CC--:B------:R-:W-:Y:S02]  /*6d50*/  ISETP.GE.AND P5, PT, R32.reuse, R115.reuse, PT ;  /* 0x000000732000720c */ /* 0x0c0fe40003fa6270 */
[----:B------:R-:W-:Y:S01]  /*6d60*/  ISETP.GE.AND P3, PT, R32, R114, PT ;  /* 0x000000722000720c */ /* 0x000fe20003f66270 */
[----:B------:R-:W-:Y:S01]  /*6d70*/  VIADD R32, R10, 0xffffff38 ;  /* 0xffffff380a207836 */ /* 0x000fe20000000000 */
[----:B------:R3:W4:Y:S01]  /*6d80*/  MUFU.TANH R91, R44 ;  /* 0x0000002c005b7308 */ /* 0x0007220000002400 */
[----:B-----5:R-:W-:Y:S01]  /*6d90*/  FSEL R119, R12, -INF , !P6 ;  /* 0xff8000000c777808 */ /* 0x020fe20007000000 */
[----:B------:R-:W-:Y:S01]  /*6da0*/  VIADD R12, R10, 0xffffff40 ;  /* 0xffffff400a0c7836 */ /* 0x000fe20000000000 */
[----:B------:R-:W-:Y:S02]  /*6db0*/  FSEL R120, R120, -INF , !P3 ;  /* 0xff80000078787808 */ /* 0x000fe40005800000 */
[----:B------:R-:W-:Y:S02]  /*6dc0*/  ISETP.GE.AND P2, PT, R32, R115, PT ;  /* 0x000000732000720c */ /* 0x000fe40003f46270 */
[----:B------:R-:W-:Y:S01]  /*6dd0*/  FSEL R126, R126, -INF , !P1 ;  /* 0xff8000007e7e7808 */ /* 0x000fe20004800000 */
[----:B------:R-:W5:Y:S01]  /*6de0*/  MUFU.TANH R11, R11 ;  /* 0x0000000b000b7308 */ /* 0x000f620000002400 */
[----:B------:R-:W-:-:S02]  /*6df0*/  FSEL R121, R121, -INF , !P2 ;  /* 0xff80000079797808 */ /* 0x000fc40005000000 */
[CC--:B------:R-:W-:Y:S02]  /*6e00*/  ISETP.GE.AND P3, PT, R12.reuse, R115.reuse, PT ;  /* 0x000000730c00720c */ /* 0x0c0fe40003f66270 */
[-C--:B------:R-:W-:Y:S01]  /*6e10*/  ISETP.GE.AND P2, PT, R12, R114.reuse, PT ;  /* 0x000000720c00720c */ /* 0x080fe20003f46270 */
[----:B------:R-:W-:Y:S01]  /*6e20*/  VIADD R12, R10, 0xffffff41 ;  /* 0xffffff410a0c7836 */ /* 0x000fe20000000000 */
[----:B------:R-:W-:Y:S01]  /*6e30*/  ISETP.GE.AND P1, PT, R32, R114, PT ;  /* 0x000000722000720c */ /* 0x000fe20003f26270 */
[----:B------:R-:W5:Y:S01]  /*6e40*/  MUFU.TANH R62, R46 ;  /* 0x0000002e003e7308 */ /* 0x000f620000002400 */
[----:B------:R-:W-:Y:S01]  /*6e50*/  ISETP.GE.AND P6, PT, R28, R115, PT ;  /* 0x000000731c00720c */ /* 0x000fe20003fc6270 */
[----:B---3--:R-:W-:Y:S01]  /*6e60*/  FMUL.FTZ R44, R99, UR4 ;  /* 0x00000004632c7c20 */ /* 0x008fe20008410000 */
[----:B-1----:R-:W-:Y:S02]  /*6e70*/  FSEL R123, R123, -INF , !P1 ;  /* 0xff8000007b7b7808 */ /* 0x002fe40004800000 */
[----:B------:R-:W-:-:S02]  /*6e80*/  FSEL R124, R124, -INF , !P6 ;  /* 0xff8000007c7c7808 */ /* 0x000fc40007000000 */
[----:B--2---:R-:W-:Y:S01]  /*6e90*/  FSEL R125, R125, -INF , !P5 ;  /* 0xff8000007d7d7808 */ /* 0x004fe20006800000 */
[----:B------:R-:W1:Y:S01]  /*6ea0*/  MUFU.TANH R13, R13 ;  /* 0x0000000d000d7308 */ /* 0x000e620000002400 */
[C---:B------:R-:W-:Y:S02]  /*6eb0*/  ISETP.GE.AND P1, PT, R12.reuse, R115, PT ;  /* 0x000000730c00720c */ /* 0x040fe40003f26270 */
[-C--:B------:R-:W-:Y:S01]  /*6ec0*/  ISETP.GE.AND P6, PT, R12, R114.reuse, PT ;  /* 0x000000720c00720c */ /* 0x080fe20003fc6270 */
[----:B------:R-:W-:Y:S01]  /*6ed0*/  VIADD R12, R10, 0xffffff48 ;  /* 0xffffff480a0c7836 */ /* 0x000fe20000000000 */
[----:B------:R-:W-:Y:S02]  /*6ee0*/  ISETP.GE.AND P5, PT, R28, R114, PT ;  /* 0x000000721c00720c */ /* 0x000fe40003fa6270 */
[----:B----4-:R-:W-:Y:S01]  /*6ef0*/  FSEL R91, R91, -INF , !P3 ;  /* 0xff8000005b5b7808 */ /* 0x010fe20005800000 */
[----:B------:R-:W2:Y:S01]  /*6f00*/  MUFU.TANH R88, R43 ;  /* 0x0000002b00587308 */ /* 0x000ea20000002400 */
[----:B------:R-:W-:-:S02]  /*6f10*/  FSEL R122, R122, -INF , !P5 ;  /* 0xff8000007a7a7808 */ /* 0x000fc40006800000 */
[CC--:B------:R-:W-:Y:S02]  /*6f20*/  ISETP.GE.AND P5, PT, R12.reuse, R115.reuse, PT ;  /* 0x000000730c00720c */ /* 0x0c0fe40003fa6270 */
[----:B------:R-:W-:Y:S01]  /*6f30*/  ISETP.GE.AND P3, PT, R12, R114, PT ;  /* 0x000000720c00720c */ /* 0x000fe20003f66270 */
[C---:B------:R-:W-:Y:S01]  /*6f40*/  VIADD R12, R10.reuse, 0xffffff49 ;  /* 0xffffff490a0c7836 */ /* 0x040fe20000000000 */
[----:B-----5:R-:W-:Y:S01]  /*6f50*/  FSEL R65, R11, -INF , !P1 ;  /* 0xff8000000b417808 */ /* 0x020fe20004800000 */
[----:B------:R-:W3:Y:S01]  /*6f60*/  MUFU.TANH R14, R14 ;  /* 0x0000000e000e7308 */ /* 0x000ee20000002400 */
[----:B------:R-:W-:Y:S01]  /*6f70*/  VIADD R11, R10, 0xffffff50 ;  /* 0xffffff500a0b7836 */ /* 0x000fe20000000000 */
[----:B------:R-:W-:Y:S02]  /*6f80*/  FSEL R62, R62, -INF , !P2 ;  /* 0xff8000003e3e7808 */ /* 0x000fe40005000000 */
[----:B-1----:R-:W-:Y:S01]  /*6f90*/  FSEL R64, R13, -INF , !P6 ;  /* 0xff8000000d407808 */ /* 0x002fe20007000000 */
[----:B------:R-:W-:Y:S01]  /*6fa0*/  VIADD R13, R10, 0xffffff58 ;  /* 0xffffff580a0d7836 */ /* 0x000fe20000000000 */
[----:B------:R-:W-:-:S02]  /*6fb0*/  ISETP.GE.AND P2, PT, R12, R115, PT ;  /* 0x000000730c00720c */ /* 0x000fc40003f46270 */
[----:B------:R-:W1:Y:S01]  /*6fc0*/  MUFU.TANH R89, R42 ;  /* 0x0000002a00597308 */ /* 0x000e620000002400 */
[-C--:B------:R-:W-:Y:S01]  /*6fd0*/  ISETP.GE.AND P1, PT, R12, R114.reuse, PT ;  /* 0x000000720c00720c */ /* 0x080fe20003f26270 */
[----:B------:R-:W-:Y:S01]  /*6fe0*/  VIADD R12, R10, 0xffffff51 ;  /* 0xffffff510a0c7836 */ /* 0x000fe20000000000 */
[-C--:B------:R-:W-:Y:S02]  /*6ff0*/  ISETP.GE.AND P6, PT, R11, R115.reuse, PT ;  /* 0x000000730b00720c */ /* 0x080fe40003fc6270 */
[----:B--2---:R-:W-:Y:S02]  /*7000*/  FSEL R88, R88, -INF , !P1 ;  /* 0xff80000058587808 */ /* 0x004fe40004800000 */
[----:B------:R-:W-:Y:S01]  /*7010*/  ISETP.GE.AND P1, PT, R13, R115, PT ;  /* 0x000000730d00720c */ /* 0x000fe20003f26270 */
[----:B------:R-:W2:Y:S01]  /*7020*/  MUFU.TANH R37, R40 ;  /* 0x0000002800257308 */ /* 0x000ea20000002400 */
[----:B---3--:R-:W-:Y:S02]  /*7030*/  FSEL R67, R14, -INF , !P5 ;  /* 0xff8000000e437808 */ /* 0x008fe40006800000 */
[----:B------:R-:W-:-:S05]  /*7040*/  ISETP.GE.AND P5, PT, R11, R114, PT ;  /* 0x000000720b00720c */ /* 0x000fca0003fa6270 */
[----:B------:R3:W-:Y:S01]  /*7050*/  MUFU.TANH R60, R33 ;  /* 0x00000021003c7308 */ /* 0x0007e20000002400 */
[----:B-1----:R-:W-:Y:S02]  /*7060*/  FSEL R89, R89, -INF , !P3 ;  /* 0xff80000059597808 */ /* 0x002fe40005800000 */
[----:B------:R-:W-:-:S05]  /*7070*/  ISETP.GE.AND P3, PT, R12, R115, PT ;  /* 0x000000730c00720c */ /* 0x000fca0003f66270 */
[----:B------:R1:W4:Y:S01]  /*7080*/  MUFU.TANH R59, R34 ;  /* 0x00000022003b7308 */ /* 0x0003220000002400 */
[----:B--2---:R-:W-:-:S07]  /*7090*/  FSEL R32, R37, -INF , !P5 ;  /* 0xff80000025207808 */ /* 0x004fce0006800000 */
[----:B------:R-:W2:Y:S01]  /*70a0*/  MUFU.TANH R63, R63 ;  /* 0x0000003f003f7308 */ /* 0x000ea20000002400 */
[----:B---3--:R-:W-:Y:S02]  /*70b0*/  FSEL R33, R15, -INF , !P6 ;  /* 0xff8000000f217808 */ /* 0x008fe40007000000 */
[----:B------:R-:W-:Y:S01]  /*70c0*/  ISETP.GE.AND P6, PT, R13, R114, PT ;  /* 0x000000720d00720c */ /* 0x000fe20003fc6270 */
[----:B------:R-:W-:-:S04]  /*70d0*/  VIADD R13, R10, 0xffffff59 ;  /* 0xffffff590a0d7836 */ /* 0x000fc80000000000 */
[----:B------:R-:W-:Y:S01]  /*70e0*/  MUFU.TANH R58, R39 ;  /* 0x00000027003a7308 */ /* 0x000fe20000002400 */
[----:B-1----:R-:W-:Y:S01]  /*70f0*/  FMUL.FTZ R34, R35, UR4 ;  /* 0x0000000423227c20 */ /* 0x002fe20008410000 */
[----:B------:R-:W-:Y:S02]  /*7100*/  FSEL R35, R36, -INF , !P3 ;  /* 0xff80000024237808 */ /* 0x000fe40005800000 */
[C---:B------:R-:W-:Y:S02]  /*7110*/  ISETP.GE.AND P5, PT, R13.reuse, R115, PT ;  /* 0x000000730d00720c */ /* 0x040fe40003fa6270 */
[----:B------:R-:W-:Y:S02]  /*7120*/  ISETP.GE.AND P3, PT, R13, R114, PT ;  /* 0x000000720d00720c */ /* 0x000fe40003f66270 */
[----:B------:R-:W1:Y:S01]  /*7130*/  MUFU.TANH R90, R41 ;  /* 0x00000029005a7308 */ /* 0x000e620000002400 */
[----:B------:R-:W-:Y:S01]  /*7140*/  VIADD R13, R10, 0xffffff60 ;  /* 0xffffff600a0d7836 */ /* 0x000fe20000000000 */
[----:B----4-:R-:W-:-:S02]  /*7150*/  FSEL R59, R59, -INF , !P6 ;  /* 0xff8000003b3b7808 */ /* 0x010fc40007000000 */
[----:B------:R-:W-:Y:S02]  /*7160*/  FSEL R60, R60, -INF , !P5 ;  /* 0xff8000003c3c7808 */ /* 0x000fe40006800000 */
[----:B--2---:R-:W-:Y:S02]  /*7170*/  FSEL R63, R63, -INF , !P1 ;  /* 0xff8000003f3f7808 */ /* 0x004fe40004800000 */
[----:B------:R-:W2:Y:S01]  /*7180*/  MUFU.TANH R55, R29 ;  /* 0x0000001d00377308 */ /* 0x000ea20000002400 */
[C---:B------:R-:W-:Y:S02]  /*7190*/  ISETP.GE.AND P6, PT, R6.reuse, R115, PT ;  /* 0x000000730600720c */ /* 0x040fe40003fc6270 */
[-C--:B------:R-:W-:Y:S01]  /*71a0*/  ISETP.GE.AND P5, PT, R6, R114.reuse, PT ;  /* 0x000000720600720c */ /* 0x080fe20003fa6270 */
[----:B------:R-:W-:Y:S01]  /*71b0*/  VIADD R6, R10, 0xffffff69 ;  /* 0xffffff690a067836 */ /* 0x000fe20000000000 */
[----:B------:R-:W-:-:S03]  /*71c0*/  ISETP.GE.AND P1, PT, R13, R114, PT ;  /* 0x000000720d00720c */ /* 0x000fc60003f26270 */
[----:B------:R-:W3:Y:S01]  /*71d0*/  MUFU.TANH R39, R30 ;  /* 0x0000001e00277308 */ /* 0x000ee20000002400 */
[----:B-1----:R-:W-:Y:S01]  /*71e0*/  FSEL R90, R90, -INF , !P2 ;  /* 0xff8000005a5a7808 */ /* 0x002fe20005000000 */
[----:B------:R-:W-:Y:S01]  /*71f0*/  VIADD R41, R3, 0xfffffffe ;  /* 0xfffffffe03297836 */ /* 0x000fe20000000000 */
[----:B------:R-:W-:-:S05]  /*7200*/  ISETP.GE.AND P2, PT, R12, R114, PT ;  /* 0x000000720c00720c */ /* 0x000fca0003f46270 */
[----:B------:R-:W1:Y:S01]  /*7210*/  MUFU.TANH R53, R25 ;  /* 0x0000001900357308 */ /* 0x000e620000002400 */
[----:B------:R-:W-:Y:S02]  /*7220*/  FSEL R58, R58, -INF , !P2 ;  /* 0xff8000003a3a7808 */ /* 0x000fe40005000000 */
[----:B--2---:R-:W-:Y:S02]  /*7230*/  FSEL R55, R55, -INF , !P6 ;  /* 0xff80000037377808 */ /* 0x004fe40007000000 */
[C---:B------:R-:W-:Y:S02]  /*7240*/  ISETP.GE.AND P6, PT, R6.reuse, R114, PT ;  /* 0x000000720600720c */ /* 0x040fe40003fc6270 */
[-C--:B------:R-:W-:Y:S01]  /*7250*/  ISETP.GE.AND P2, PT, R13, R115.reuse, PT ;  /* 0x000000730d00720c */ /* 0x080fe20003f46270 */
[----:B------:R-:W2:Y:S01]  /*7260*/  MUFU.TANH R57, R57 ;  /* 0x0000003900397308 */ /* 0x000ea20000002400 */
[----:B---3--:R-:W-:Y:S02]  /*7270*/  FSEL R39, R39, -INF , !P1 ;  /* 0xff80000027277808 */ /* 0x008fe40004800000 */
[----:B------:R-:W-:Y:S01]  /*7280*/  ISETP.GE.AND P1, PT, R6, R115, PT ;  /* 0x000000730600720c */ /* 0x000fe20003f26270 */
[----:B------:R-:W-:-:S04]  /*7290*/  VIADD R6, R10, 0xffffff71 ;  /* 0xffffff710a067836 */ /* 0x000fc80000000000 */
[----:B------:R-:W3:Y:S01]  /*72a0*/  MUFU.TANH R34, R34 ;  /* 0x0000002200227308 */ /* 0x000ee20000002400 */
[----:B-1----:R-:W-:Y:S02]  /*72b0*/  FSEL R53, R53, -INF , !P1 ;  /* 0xff80000035357808 */ /* 0x002fe40004800000 */
[----:B------:R-:W-:-:S05]  /*72c0*/  ISETP.GE.AND P1, PT, R6, R114, PT ;  /* 0x000000720600720c */ /* 0x000fca0003f26270 */
[----:B------:R-:W1:Y:S01]  /*72d0*/  MUFU.TANH R46, R23 ;  /* 0x00000017002e7308 */ /* 0x000e620000002400 */
[----:B--2---:R-:W-:Y:S02]  /*72e0*/  FSEL R57, R57, -INF , !P2 ;  /* 0xff80000039397808 */ /* 0x004fe40005000000 */
[----:B------:R-:W-:-:S05]  /*72f0*/  ISETP.GE.AND P2, PT, R7, R114, PT ;  /* 0x000000720700720c */ /* 0x000fca0003f46270 */
[----:B------:R-:W2:Y:S01]  /*7300*/  MUFU.TANH R11, R26 ;  /* 0x0000001a000b7308 */ /* 0x000ea20000002400 */
[----:B---3--:R-:W-:Y:S02]  /*7310*/  FSEL R34, R34, -INF , !P3 ;  /* 0xff80000022227808 */ /* 0x008fe40005800000 */
[----:B------:R-:W-:Y:S01]  /*7320*/  ISETP.GE.AND P3, PT, R7, R115, PT ;  /* 0x000000730700720c */ /* 0x000fe20003f66270 */
[----:B------:R-:W-:-:S04]  /*7330*/  VIADD R7, R10, 0xffffff70 ;  /* 0xffffff700a077836 */ /* 0x000fc80000000000 */
[----:B------:R-:W3:Y:S01]  /*7340*/  MUFU.TANH R38, R31 ;  /* 0x0000001f00267308 */ /* 0x000ee20000002400 */
[----:B-1----:R-:W-:Y:S02]  /*7350*/  FSEL R46, R46, -INF , !P1 ;  /* 0xff8000002e2e7808 */ /* 0x002fe40004800000 */
[----:B------:R-:W-:-:S05]  /*7360*/  ISETP.GT.AND P1, PT, R41, R103, PT ;  /* 0x000000672900720c */ /* 0x000fca0003f24270 */
        /* <DEDUP_REMOVED lines=33> */
[----:B------:R-:W-:Y:S01]  /*7580*/  VIADD R21, R3, 0xffffffff ;  /* 0xffffffff03157836 */ /* 0x000fe20000000000 */
[----:B------:R-:W2:Y:S03]  /*7590*/  LDCU.64 UR6, c[0x0][0x3a0] ;  /* 0x00007400ff0677ac */ /* 0x000ea60008000a00 */
[----:B------:R-:W-:-:S04]  /*75a0*/  IMAD.SHL.U32 R21, R21, 0x80, RZ ;  /* 0x0000008015157824 */ /* 0x000fc800078e00ff */
        /* <DEDUP_REMOVED lines=12> */
[----:B-1----:R-:W-:Y:S01]  /*7670*/  IADD3 R20, PT, PT, RZ, -R23, RZ ;  /* 0x80000017ff147210 */ /* 0x002fe20007ffe0ff */
[----:B------:R-:W-:-:S04]  /*7680*/  IMAD.MOV.U32 R22, RZ, RZ, RZ ;  /* 0x000000ffff167224 */ /* 0x000fc800078e00ff */
        /* <DEDUP_REMOVED lines=46> */
.L_x_3575:
[----:B------:R-:W-:Y:S01]  /*7970*/  UMOV UR4, URZ ;  /* 0x000000ff00047c82 */ /* 0x000fe20008000000 */
[----:B------:R-:W-:Y:S01]  /*7980*/  IMAD.SHL.U32 R6, R84, 0x80, RZ ;  /* 0x0000008054067824 */ /* 0x000fe200078e00ff */
[----:B------:R-:W-:-:S05]  /*7990*/  IADD3 R7, P1, PT, RZ, -UR4, RZ ;  /* 0x80000004ff077c10 */ /* 0x000fca000ff3e0ff */
[----:B------:R-:W-:-:S05]  /*79a0*/  IMAD.X R6, RZ, RZ, ~R6, P1 ;  /* 0x000000ffff067224 */ /* 0x000fca00008e0e06 */
[----:B------:R-:W-:-:S04]  /*79b0*/  SHF.R.S64 R7, R7, 0x1f, R6 ;  /* 0x0000001f07077819 */ /* 0x000fc80000001006 */
[----:B------:R-:W-:-:S04]  /*79c0*/  IADD3 R105, P1, PT, R7, R105, RZ ;  /* 0x0000006907697210 */ /* 0x000fc80007f3e0ff */
[----:B------:R-:W-:-:S09]  /*79d0*/  LEA.HI.X.SX32 R104, R6, R104, 0x1, P1 ;  /* 0x0000006806687211 */ /* 0x000fd200008f0eff */
.L_x_3576:
[C---:B------:R-:W-:Y:S01]  /*79e0*/  IMAD.WIDE.U32 R12, R84.reuse, 0x40, RZ ;  /* 0x00000040540c7825 */ /* 0x040fe200078e00ff */
[C---:B------:R-:W-:Y:S01]  /*79f0*/  @!P0 SHF.L.U64.HI R7, R84.reuse, 0x6, R85 ;  /* 0x0000000654078819 */ /* 0x040fe20000010255 */
        /* <DEDUP_REMOVED lines=34> */
.L_x_3578:
[----:B------:R-:W-:Y:S05]  /*7c20*/  BSYNC.RECONVERGENT B0 ;  /* 0x0000000000007941 */ /* 0x000fea0003800200 */
.L_x_3577:
[----:B------:R-:W0:Y:S02]  /*7c30*/  LDGDEPBAR ;  /* 0x00000000000079af */ /* 0x000e240000000000 */
.L_x_3574:
[----:B-12---:R-:W-:Y:S01]  /*7c40*/  FMNMX3.FTZ R11, R2, R16, R17, !PT ;  /* 0x00000010020b7276 */ /* 0x006fe20007810011 */
        /* <DEDUP_REMOVED lines=109> */
[----:B------:R-:W-:Y:S01]  /*8320*/  FMUL.FTZ R23, R75, R94 ;  /* 0x0000005e4b177220 */ /* 0x000fe20000410000 */
        /* <DEDUP_REMOVED lines=16> */
[----:B------:R-:W-:Y:S01]  /*8430*/  FADD.FTZ R95, R84, R95 ;  /* 0x0000005f545f7221 */ /* 0x000fe20000010000 */
[----:B------:R-:W-:Y:S01]  /*8440*/  FADD.FTZ R94, R85, R94 ;  /* 0x0000005e555e7221 */ /* 0x000fe20000010000 */
[----:B------:R-:W1:Y:S01]  /*8450*/  MUFU.EX2 R74, R74 ;  /* 0x0000004a004a7308 */ /* 0x000e620000000800 */
[----:B------:R-:W-:Y:S01]  /*8460*/  FFMA.FTZ R84, R59, UR4, -R52 ;  /* 0x000000043b547c23 */ /* 0x000fe20008010834 */
[----:B------:R-:W-:Y:S01]  /*8470*/  FADD.FTZ R95, R61, R95 ;  /* 0x0000005f3d5f7221 */ /* 0x000fe20000010000 */
[----:B------:R-:W-:Y:S01]  /*8480*/  FADD.FTZ R66, R66, R94 ;  /* 0x0000005e42427221 */ /* 0x000fe20000010000 */
[----:B------:R-:W-:Y:S01]  /*8490*/  MUFU.EX2 R82, R82 ;  /* 0x0000005200527308 */ /* 0x000fe20000000800 */
[C---:B------:R-:W-:Y:S01]  /*84a0*/  HMMA.16816.F32 R4, R12.reuse, R6, R76 ;  /* 0x000000060c04723c */ /* 0x040fe2000000184c */
[--C-:B------:R-:W-:Y:S01]  /*84b0*/  FFMA.FTZ R79, R132, UR4, -R51.reuse ;  /* 0x00000004844f7c23 */ /* 0x100fe20008010833 */
[----:B------:R-:W-:Y:S01]  /*84c0*/  FFMA.FTZ R78, R131, UR4, -R51 ;  /* 0x00000004834e7c23 */ /* 0x000fe20008010833 */
[--C-:B------:R-:W-:Y:S01]  /*84d0*/  FFMA.FTZ R77, R130, UR4, -R52.reuse ;  /* 0x00000004824d7c23 */ /* 0x100fe20008010834 */
[----:B------:R-:W-:Y:S01]  /*84e0*/  FFMA.FTZ R76, R129, UR4, -R52 ;  /* 0x00000004814c7c23 */ /* 0x000fe20008010834 */
[----:B------:R-:W-:Y:S01]  /*84f0*/  MUFU.EX2 R83, R83 ;  /* 0x0000005300537308 */ /* 0x000fe20000000800 */
[----:B------:R-:W-:Y:S01]  /*8500*/  FADD.FTZ R95, R56, R95 ;  /* 0x0000005f385f7221 */ /* 0x000fe20000010000 */
[----:B------:R-:W-:Y:S01]  /*8510*/  FADD.FTZ R66, R2, R66 ;  /* 0x0000004202427221 */ /* 0x000fe20000010000 */
[----:B------:R-:W-:Y:S01]  /*8520*/  HMMA.16816.F32 R8, R12, R10, R68 ;  /* 0x0000000a0c08723c */ /* 0x000fe20000001844 */
[----:B------:R-:W2:Y:S01]  /*8530*/  LDSM.16.MT88.4 R12, [R0+0x400] ;  /* 0x00040000000c783b */ /* 0x000ea20000004200 */
[----:B------:R-:W-:Y:S01]  /*8540*/  FFMA.FTZ R69, R139, UR4, -R51 ;  /* 0x000000048b457c23 */ /* 0x000fe20008010833 */
[--C-:B------:R-:W-:Y:S01]  /*8550*/  FFMA.FTZ R71, R136, UR4, -R52.reuse ;  /* 0x0000000488477c23 */ /* 0x100fe20008010834 */
[--C-:B------:R-:W-:Y:S01]  /*8560*/  FFMA.FTZ R70, R138, UR4, -R52.reuse ;  /* 0x000000048a467c23 */ /* 0x100fe20008010834 */
[----:B------:R-:W-:Y:S01]  /*8570*/  FFMA.FTZ R68, R135, UR4, -R52 ;  /* 0x0000000487447c23 */ /* 0x000fe20008010834 */
[----:B-1----:R-:W-:Y:S01]  /*8580*/  F2FP.F16.F32.PACK_AB R28, R74, R75 ;  /* 0x0000004b4a1c723e */ /* 0x002fe200000000ff */
[----:B------:R-:W-:Y:S01]  /*8590*/  MUFU.EX2 R79, R79 ;  /* 0x0000004f004f7308 */ /* 0x000fe20000000800 */
[----:B------:R-:W-:Y:S01]  /*85a0*/  FADD.FTZ R95, R75, R95 ;  /* 0x0000005f4b5f7221 */ /* 0x000fe20000010000 */
[----:B------:R-:W-:Y:S01]  /*85b0*/  FADD.FTZ R66, R73, R66 ;  /* 0x0000004249427221 */ /* 0x000fe20000010000 */
[--C-:B------:R-:W-:Y:S01]  /*85c0*/  FFMA.FTZ R92, R35, UR4, -R51.reuse ;  /* 0x00000004235c7c23 */ /* 0x100fe20008010833 */
[----:B------:R-:W1:Y:S01]  /*85d0*/  MUFU.EX2 R69, R69 ;  /* 0x0000004500457308 */ /* 0x000e620000000800 */
[--C-:B------:R-:W-:Y:S01]  /*85e0*/  FFMA.FTZ R93, R32, UR4, -R52.reuse ;  /* 0x00000004205d7c23 */ /* 0x100fe20008010834 */
[--C-:B------:R-:W-:Y:S01]  /*85f0*/  FFMA.FTZ R59, R34, UR4, -R52.reuse ;  /* 0x00000004223b7c23 */ /* 0x100fe20008010834 */
[--C-:B------:R-:W-:Y:S01]  /*8600*/  FFMA.FTZ R63, R63, UR4, -R51.reuse ;  /* 0x000000043f3f7c23 */ /* 0x100fe20008010833 */
[----:B------:R-:W3:Y:S01]  /*8610*/  MUFU.EX2 R71, R71 ;  /* 0x0000004700477308 */ /* 0x000ee20000000800 */
[----:B------:R-:W-:Y:S01]  /*8620*/  FFMA.FTZ R60, R60, UR4, -R51 ;  /* 0x000000043c3c7c23 */ /* 0x000fe20008010833 */
[----:B------:R-:W-:Y:S01]  /*8630*/  FFMA.FTZ R58, R58, UR4, -R52 ;  /* 0x000000043a3a7c23 */ /* 0x000fe20008010834 */
[----:B------:R-:W-:Y:S01]  /*8640*/  FADD.FTZ R74, R74, R95 ;  /* 0x0000005f4a4a7221 */ /* 0x000fe20000010000 */
[----:B------:R-:W-:Y:S01]  /*8650*/  MUFU.EX2 R70, R70 ;  /* 0x0000004600467308 */ /* 0x000fe20000000800 */
[--C-:B------:R-:W-:Y:S01]  /*8660*/  FFMA.FTZ R57, R57, UR4, -R51.reuse ;  /* 0x0000000439397c23 */ /* 0x100fe20008010833 */
[--C-:B------:R-:W-:Y:S01]  /*8670*/  FFMA.FTZ R53, R53, UR4, -R51.reuse ;  /* 0x0000000435357c23 */ /* 0x100fe20008010833 */
[----:B------:R-:W-:Y:S01]  /*8680*/  FADD.FTZ R74, R72, R74 ;  /* 0x0000004a484a7221 */ /* 0x000fe20000010000 */
[----:B------:R-:W4:Y:S01]  /*8690*/  MUFU.EX2 R68, R68 ;  /* 0x0000004400447308 */ /* 0x000f220000000800 */
[----:B------:R-:W-:Y:S01]  /*86a0*/  FFMA.FTZ R42, R42, UR4, -R52 ;  /* 0x000000042a2a7c23 */ /* 0x000fe20008010834 */
[C---:B-1----:R-:W-:Y:S01]  /*86b0*/  F2FP.F16.F32.PACK_AB R30, R69.reuse, R72 ;  /* 0x00000048451e723e */ /* 0x042fe200000000ff */
[----:B------:R-:W-:Y:S01]  /*86c0*/  FADD.FTZ R74, R69, R74 ;  /* 0x0000004a454a7221 */ /* 0x000fe20000010000 */
[----:B------:R-:W-:Y:S01]  /*86d0*/  MUFU.EX2 R78, R78 ;  /* 0x0000004e004e7308 */ /* 0x000fe20000000800 */
[----:B------:R-:W-:Y:S01]  /*86e0*/  FFMA.FTZ R118, R47, UR4, -R51 ;  /* 0x000000042f767c23 */ /* 0x000fe20008010833 */
[C---:B---3--:R-:W-:Y:S01]  /*86f0*/  F2FP.F16.F32.PACK_AB R29, R71.reuse, R73 ;  /* 0x00000049471d723e */ /* 0x048fe200000000ff */
[----:B------:R-:W-:Y:S01]  /*8700*/  FADD.FTZ R66, R71, R66 ;  /* 0x0000004247427221 */ /* 0x000fe20000010000 */
[----:B------:R-:W1:Y:S01]  /*8710*/  MUFU.EX2 R80, R80 ;  /* 0x0000005000507308 */ /* 0x000e620000000800 */
[----:B------:R-:W-:Y:S01]  /*8720*/  FFMA.FTZ R117, R44, UR4, -R52 ;  /* 0x000000042c757c23 */ /* 0x000fe20008010834 */
[----:B------:R-:W-:-:S02]  /*8730*/  ISETP.GT.AND P0, PT, R41, R103, PT ;  /* 0x000000672900720c */ /* 0x000fc40003f04270 */
[----:B------:R-:W-:Y:S01]  /*8740*/  MUFU.EX2 R77, R77 ;  /* 0x0000004d004d7308 */ /* 0x000fe20000000800 */
[----:B----4-:R-:W-:Y:S01]  /*8750*/  F2FP.F16.F32.PACK_AB R31, R68, R70 ;  /* 0x00000046441f723e */ /* 0x010fe200000000ff */
[----:B------:R-:W-:Y:S02]  /*8760*/  FADD.FTZ R70, R70, R66 ;  /* 0x0000004246467221 */ /* 0x000fe40000010000 */
[----:B------:R-:W3:Y:S02]  /*8770*/  MUFU.EX2 R76, R76 ;  /* 0x0000004c004c7308 */ /* 0x000ee40000000800 */
[----:B------:R-:W-:Y:S02]  /*8780*/  FADD.FTZ R70, R68, R70 ;  /* 0x0000004644467221 */ /* 0x000fe40000010000 */
[----:B------:R-:W4:Y:S01]  /*8790*/  MUFU.EX2 R111, R111 ;  /* 0x0000006f006f7308 */ /* 0x000f220000000800 */
[C---:B------:R-:W-:Y:S02]  /*87a0*/  HMMA.16816.F32 R16, R28.reuse, R24, R16 ;  /* 0x000000181c10723c */ /* 0x040fe40000001810 */
[----:B------:R-:W-:Y:S01]  /*87b0*/  @P0 IADD3 R3, PT, PT, R3, -0x3, RZ ;  /* 0xfffffffd03030810 */ /* 0x000fe20007ffe0ff */
[----:B------:R-:W-:Y:S04]  /*87c0*/  MUFU.EX2 R115, R115 ;  /* 0x0000007300737308 */ /* 0x000fe80000000800 */
[----:B------:R-:W-:Y:S01]  /*87d0*/  MUFU.EX2 R99, R99 ;  /* 0x0000006300637308 */ /* 0x000fe20000000800 */
[C---:B------:R-:W-:Y:S01]  /*87e0*/  HMMA.16816.F32 R4, R28.reuse, R26, R4 ;  /* 0x0000001a1c04723c */ /* 0x040fe20000001804 */
[----:B------:R-:W5:Y:S02]  /*87f0*/  LDSM.16.MT88.4 R24, [R87+0x3800] ;  /* 0x003800005718783b */ /* 0x000f640000004200 */
[----:B------:R-:W-:Y:S04]  /*8800*/  MUFU.EX2 R96, R96 ;  /* 0x0000006000607308 */ /* 0x000fe80000000800 */
[----:B------:R-:W4:Y:S01]  /*8810*/  MUFU.EX2 R116, R116 ;  /* 0x0000007400747308 */ /* 0x000f220000000800 */
[C---:B--2---:R-:W-:Y:S03]  /*8820*/  HMMA.16816.F32 R20, R28.reuse, R12, R20 ;  /* 0x0000000c1c14723c */ /* 0x044fe60000001814 */
[----:B------:R-:W2:Y:S04]  /*8830*/  MUFU.EX2 R114, R114 ;  /* 0x0000007200727308 */ /* 0x000ea80000000800 */
[----:B------:R-:W-:Y:S01]  /*8840*/  MUFU.EX2 R98, R98 ;  /* 0x0000006200627308 */ /* 0x000fe20000000800 */
[----:B------:R-:W-:Y:S01]  /*8850*/  HMMA.16816.F32 R8, R28, R14, R8 ;  /* 0x0000000e1c08723c */ /* 0x000fe20000001808 */
[----:B------:R-:W2:Y:S01]  /*8860*/  LDSM.16.MT88.4 R12, [R0+0x800] ;  /* 0x00080000000c783b */ /* 0x000ea20000004200 */
[----:B------:R-:W-:Y:S01]  /*8870*/  F2FP.F16.F32.PACK_AB R28, R81, R82 ;  /* 0x00000052511c723e */ /* 0x000fe200000000ff */
[----:B------:R-:W2:Y:S01]  /*8880*/  MUFU.EX2 R97, R97 ;  /* 0x0000006100617308 */ /* 0x000ea20000000800 */
[----:B-1----:R-:W-:Y:S01]  /*8890*/  F2FP.F16.F32.PACK_AB R29, R80, R83 ;  /* 0x00000053501d723e */ /* 0x002fe200000000ff */
[----:B------:R-:W-:Y:S01]  /*88a0*/  FADD.FTZ R82, R82, R74 ;  /* 0x0000004a52527221 */ /* 0x000fe20000010000 */
[----:B------:R-:W-:Y:S01]  /*88b0*/  F2FP.F16.F32.PACK_AB R30, R78, R79 ;  /* 0x0000004f4e1e723e */ /* 0x000fe200000000ff */
[----:B------:R1:W-:Y:S01]  /*88c0*/  MUFU.EX2 R89, R64 ;  /* 0x0000004000597308 */ /* 0x0003e20000000800 */
[----:B---3--:R-:W-:Y:S01]  /*88d0*/  F2FP.F16.F32.PACK_AB R31, R76, R77 ;  /* 0x0000004d4c1f723e */ /* 0x008fe200000000ff */
[----:B------:R-:W-:Y:S01]  /*88e0*/  FADD.FTZ R83, R83, R70 ;  /* 0x0000004653537221 */ /* 0x000fe20000010000 */
[----:B------:R-:W-:Y:S01]  /*88f0*/  FADD.FTZ R82, R81, R82 ;  /* 0x0000005251527221 */ /* 0x000fe20000010000 */
[----:B------:R-:W3:Y:S01]  /*8900*/  MUFU.EX2 R91, R91 ;  /* 0x0000005b005b7308 */ /* 0x000ee20000000800 */
[----:B------:R-:W-:Y:S01]  /*8910*/  LDSM.16.MT88.4 R68, [R0+0x1c00] ;  /* 0x001c00000044783b */ /* 0x000fe20000004200 */
[----:B------:R-:W-:Y:S01]  /*8920*/  FADD.FTZ R83, R80, R83 ;  /* 0x0000005350537221 */ /* 0x000fe20000010000 */
[----:B------:R-:W-:Y:S01]  /*8930*/  FADD.FTZ R82, R79, R82 ;  /* 0x000000524f527221 */ /* 0x000fe20000010000 */
[----:B------:R-:W3:Y:S02]  /*8940*/  MUFU.EX2 R119, R119 ;  /* 0x0000007700777308 */ /* 0x000ee40000000800 */
[----:B------:R-:W-:Y:S01]  /*8950*/  FADD.FTZ R77, R77, R83 ;  /* 0x000000534d4d7221 */ /* 0x000fe20000010000 */
[----:B------:R-:W-:Y:S01]  /*8960*/  FADD.FTZ R78, R78, R82 ;  /* 0x000000524e4e7221 */ /* 0x000fe20000010000 */
[----:B------:R-:W-:Y:S01]  /*8970*/  MUFU.EX2 R67, R67 ;  /* 0x0000004300437308 */ /* 0x000fe20000000800 */
[----:B-1----:R-:W-:Y:S01]  /*8980*/  FFMA.FTZ R64, R88, UR4, -R52 ;  /* 0x0000000458407c23 */ /* 0x002fe20008010834 */
[----:B------:R-:W-:-:S02]  /*8990*/  FFMA.FTZ R88, R33, UR4, -R51 ;  /* 0x0000000421587c23 */ /* 0x000fc40008010833 */
[----:B------:R-:W-:Y:S01]  /*89a0*/  MUFU.EX2 R65, R65 ;  /* 0x0000004100417308 */ /* 0x000fe20000000800 */
[----:B------:R-:W-:Y:S01]  /*89b0*/  LDSM.16.MT88.4 R32, [R0+0x1400] ;  /* 0x001400000020783b */ /* 0x000fe20000004200 */
[C---:B-----5:R-:W-:Y:S01]  /*89c0*/  HMMA.16816.F32 R16, R28.reuse, R24, R16 ;  /* 0x000000181c10723c */ /* 0x060fe20000001810 */
[----:B------:R-:W-:Y:S01]  /*89d0*/  FADD.FTZ R77, R76, R77 ;  /* 0x0000004d4c4d7221 */ /* 0x000fe20000010000 */
[----:B------:R-:W1:Y:S01]  /*89e0*/  MUFU.EX2 R64, R64 ;  /* 0x0000004000407308 */ /* 0x000e620000000800 */
[----:B----4-:R-:W-:Y:S02]  /*89f0*/  FADD.FTZ R78, R111, R78 ;  /* 0x0000004e6f4e7221 */ /* 0x010fe40000010000 */
[----:B------:R-:W-:Y:S01]  /*8a00*/  FADD.FTZ R77, R116, R77 ;  /* 0x0000004d744d7221 */ /* 0x000fe20000010000 */
[----:B------:R-:W-:Y:S01]  /*8a10*/  MUFU.EX2 R88, R88 ;  /* 0x0000005800587308 */ /* 0x000fe20000000800 */
[C---:B------:R-:W-:Y:S01]  /*8a20*/  FADD.FTZ R78, R115.reuse, R78 ;  /* 0x0000004e734e7221 */ /* 0x040fe20000010000 */
[C---:B------:R-:W-:Y:S01]  /*8a30*/  HMMA.16816.F32 R4, R28.reuse, R26, R4 ;  /* 0x0000001a1c04723c */ /* 0x040fe20000001804 */
[----:B------:R-:W4:Y:S01]  /*8a40*/  LDSM.16.MT88.4 R24, [R87+0x3c00] ;  /* 0x003c00005718783b */ /* 0x000f220000004200 */
[----:B------:R-:W-:Y:S04]  /*8a50*/  MUFU.EX2 R92, R92 ;  /* 0x0000005c005c7308 */ /* 0x000fe80000000800 */
[----:B------:R-:W-:Y:S02]  /*8a60*/  MUFU.EX2 R63, R63 ;  /* 0x0000003f003f7308 */ /* 0x000fe40000000800 */
[C---:B--2---:R-:W-:Y:S02]  /*8a70*/  HMMA.16816.F32 R20, R28.reuse, R12, R20 ;  /* 0x0000000c1c14723c */ /* 0x044fe40000001814 */
[----:B------:R-:W-:Y:S04]  /*8a80*/  MUFU.EX2 R60, R60 ;  /* 0x0000003c003c7308 */ /* 0x000fe80000000800 */
[----:B------:R-:W-:Y:S02]  /*8a90*/  MUFU.EX2 R93, R93 ;  /* 0x0000005d005d7308 */ /* 0x000fe40000000800 */
[----:B------:R-:W-:Y:S01]  /*8aa0*/  HMMA.16816.F32 R8, R28, R14, R8 ;  /* 0x0000000e1c08723c */ /* 0x000fe20000001808 */
[----:B------:R-:W2:Y:S01]  /*8ab0*/  LDSM.16.MT88.4 R12, [R0+0xc00] ;  /* 0x000c0000000c783b */ /* 0x000ea20000004200 */
[----:B------:R-:W-:Y:S01]  /*8ac0*/  F2FP.F16.F32.PACK_AB R28, R115, R111 ;  /* 0x0000006f731c723e */ /* 0x000fe200000000ff */
[----:B------:R-:W-:Y:S01]  /*8ad0*/  MUFU.EX2 R58, R58 ;  /* 0x0000003a003a7308 */ /* 0x000fe20000000800 */
[C---:B------:R-:W-:Y:S01]  /*8ae0*/  F2FP.F16.F32.PACK_AB R29, R114.reuse, R116 ;  /* 0x00000074721d723e */ /* 0x040fe200000000ff */
        /* <DEDUP_REMOVED lines=10> */
[----:B------:R-:W-:Y:S02]  /*8b90*/  MUFU.EX2 R42, R42 ;  /* 0x0000002a002a7308 */ /* 0x000fe40000000800 */
[----:B---3--:R-:W-:-:S02]  /*8ba0*/  FADD.FTZ R99, R91, R99 ;  /* 0x000000635b637221 */ /* 0x008fc40000010000 */
[----:B------:R-:W-:Y:S02]  /*8bb0*/  MUFU.EX2 R118, R118 ;  /* 0x0000007600767308 */ /* 0x000fe40000000800 */
[----:B------:R-:W-:Y:S02]  /*8bc0*/  FADD.FTZ R99, R119, R99 ;  /* 0x0000006377637221 */ /* 0x000fe40000010000 */
[----:B------:R-:W-:Y:S01]  /*8bd0*/  MUFU.EX2 R117, R117 ;  /* 0x0000007500757308 */ /* 0x000fe20000000800 */
[C---:B----4-:R-:W-:Y:S08]  /*8be0*/  HMMA.16816.F32 R16, R28.reuse, R24, R16 ;  /* 0x000000181c10723c */ /* 0x050ff00000001810 */
[C---:B------:R-:W-:Y:S01]  /*8bf0*/  HMMA.16816.F32 R4, R28.reuse, R26, R4 ;  /* 0x0000001a1c04723c */ /* 0x040fe20000001804 */
[----:B------:R-:W3:Y:S07]  /*8c00*/  LDSM.16.MT88.4 R24, [R87+0x4000] ;  /* 0x004000005718783b */ /* 0x000eee0000004200 */
[----:B--2---:R-:W-:Y:S01]  /*8c10*/  HMMA.16816.F32 R20, R28, R12, R20 ;  /* 0x0000000c1c14723c */ /* 0x004fe20000001814 */
[----:B------:R-:W-:Y:S01]  /*8c20*/  FFMA.FTZ R12, R90, UR4, -R51 ;  /* 0x000000045a0c7c23 */ /* 0x000fe20008010833 */
[----:B------:R-:W-:-:S03]  /*8c30*/  FFMA.FTZ R90, R62, UR4, -R52 ;  /* 0x000000043e5a7c23 */ /* 0x000fc60008010834 */
[----:B------:R2:W4:Y:S03]  /*8c40*/  MUFU.EX2 R62, R12 ;  /* 0x0000000c003e7308 */ /* 0x0005260000000800 */
[----:B------:R-:W-:Y:S01]  /*8c50*/  HMMA.16816.F32 R8, R28, R14, R8 ;  /* 0x0000000e1c08723c */ /* 0x000fe20000001808 */
[----:B------:R-:W5:Y:S01]  /*8c60*/  MUFU.EX2 R90, R90 ;  /* 0x0000005a005a7308 */ /* 0x000f620000000800 */
[----:B------:R-:W-:Y:S02]  /*8c70*/  F2FP.F16.F32.PACK_AB R28, R119, R91 ;  /* 0x0000005b771c723e */ /* 0x000fe400000000ff */
[----:B-1----:R-:W-:Y:S01]  /*8c80*/  F2FP.F16.F32.PACK_AB R31, R64, R65 ;  /* 0x00000041401f723e */ /* 0x002fe200000000ff */
[----:B--2---:R-:W1:Y:S01]  /*8c90*/  LDSM.16.MT88.4 R12, [R0+0x1000] ;  /* 0x00100000000c783b */ /* 0x004e620000004200 */
[----:B----4-:R-:W-:Y:S01]  /*8ca0*/  F2FP.F16.F32.PACK_AB R30, R62, R67 ;  /* 0x000000433e1e723e */ /* 0x010fe200000000ff */
[----:B------:R-:W-:Y:S01]  /*8cb0*/  FADD.FTZ R67, R67, R99 ;  /* 0x0000006343437221 */ /* 0x000fe20000010000 */
[----:B-----5:R-:W-:Y:S01]  /*8cc0*/  F2FP.F16.F32.PACK_AB R29, R89, R90 ;  /* 0x0000005a591d723e */ /* 0x020fe200000000ff */
[----:B------:R-:W-:-:S02]  /*8cd0*/  FADD.FTZ R114, R90, R114 ;  /* 0x000000725a727221 */ /* 0x000fc40000010000 */
[----:B------:R-:W-:Y:S02]  /*8ce0*/  FADD.FTZ R67, R62, R67 ;  /* 0x000000433e437221 */ /* 0x000fe40000010000 */
[----:B------:R-:W-:-:S04]  /*8cf0*/  FADD.FTZ R89, R89, R114 ;  /* 0x0000007259597221 */ /* 0x000fc80000010000 */
[----:B------:R-:W-:Y:S01]  /*8d00*/  FADD.FTZ R89, R65, R89 ;  /* 0x0000005941597221 */ /* 0x000fe20000010000 */
[----:B---3--:R-:W-:Y:S03]  /*8d10*/  HMMA.16816.F32 R16, R28, R24, R16 ;  /* 0x000000181c10723c */ /* 0x008fe60000001810 */
[----:B------:R-:W-:-:S04]  /*8d20*/  FADD.FTZ R64, R64, R89 ;  /* 0x0000005940407221 */ /* 0x000fc80000010000 */
[----:B------:R-:W-:Y:S01]  /*8d30*/  FADD.FTZ R64, R93, R64 ;  /* 0x000000405d407221 */ /* 0x000fe20000010000 */
[----:B------:R-:W-:Y:S01]  /*8d40*/  HMMA.16816.F32 R4, R28, R26, R4 ;  /* 0x0000001a1c04723c */ /* 0x000fe20000001804 */
[----:B------:R-:W2:Y:S02]  /*8d50*/  LDSM.16.MT88.4 R24, [R87+0x4400] ;  /* 0x004400005718783b */ /* 0x000ea40000004200 */
[----:B------:R-:W-:-:S05]  /*8d60*/  FADD.FTZ R64, R58, R64 ;  /* 0x000000403a407221 */ /* 0x000fca0000010000 */
        /* <DEDUP_REMOVED lines=14> */
[----:B------:R-:W-:Y:S01]  /*8e50*/  HMMA.16816.F32 R20, R28, R32, R20 ;  /* 0x000000201c14723c */ /* 0x000fe20000001814 */
[----:B------:R-:W3:Y:S01]  /*8e60*/  MUFU.EX2 R55, R57 ;  /* 0x0000003900377308 */ /* 0x000ee20000000800 */
[----:B------:R-:W-:Y:S01]  /*8e70*/  FADD.FTZ R63, R63, R88 ;  /* 0x000000583f3f7221 */ /* 0x000fe20000010000 */
[----:B------:R-:W-:Y:S01]  /*8e80*/  FFMA.FTZ R33, R43, UR4, -R51 ;  /* 0x000000042b217c23 */ /* 0x000fe20008010833 */
[----:B------:R-:W-:-:S02]  /*8e90*/  FFMA.FTZ R43, R45, UR4, -R52 ;  /* 0x000000042d2b7c23 */ /* 0x000fc40008010834 */
[----:B------:R-:W-:Y:S02]  /*8ea0*/  FADD.FTZ R63, R60, R63 ;  /* 0x0000003f3c3f7221 */ /* 0x000fe40000010000 */
[C---:B--2---:R-:W-:Y:S01]  /*8eb0*/  HMMA.16816.F32 R16, R28.reuse, R24, R16 ;  /* 0x000000181c10723c */ /* 0x044fe20000001810 */
[--C-:B------:R-:W-:Y:S01]  /*8ec0*/  FFMA.FTZ R24, R39, UR4, -R52.reuse ;  /* 0x0000000427187c23 */ /* 0x100fe20008010834 */
[--C-:B------:R-:W-:Y:S01]  /*8ed0*/  FFMA.FTZ R25, R38, UR4, -R52.reuse ;  /* 0x0000000426197c23 */ /* 0x100fe20008010834 */
[----:B-1----:R-:W1:Y:S01]  /*8ee0*/  LDSM.16.MT88.4 R8, [R87+0x4800] ;  /* 0x004800005708783b */ /* 0x002e620000004200 */
[----:B------:R-:W2:Y:S04]  /*8ef0*/  MUFU.EX2 R39, R53 ;  /* 0x0000003500277308 */ /* 0x000ea80000000800 */
[----:B------:R4:W-:Y:S01]  /*8f00*/  MUFU.EX2 R38, R24 ;  /* 0x0000001800267308 */ /* 0x0009e20000000800 */
[C---:B------:R-:W-:Y:S03]  /*8f10*/  HMMA.16816.F32 R4, R28.reuse, R26, R4 ;  /* 0x0000001a1c04723c */ /* 0x040fe60000001804 */
[----:B------:R-:W-:Y:S04]  /*8f20*/  MUFU.EX2 R33, R33 ;  /* 0x0000002100217308 */ /* 0x000fe80000000800 */
[----:B------:R-:W-:Y:S01]  /*8f30*/  MUFU.EX2 R43, R43 ;  /* 0x0000002b002b7308 */ /* 0x000fe20000000800 */
[----:B------:R-:W-:Y:S01]  /*8f40*/  HMMA.16816.F32 R12, R28, R34, R12 ;  /* 0x000000221c0c723c */ /* 0x000fe2000000180c */
[--C-:B------:R-:W-:Y:S01]  /*8f50*/  FFMA.FTZ R34, R40, UR4, -R51.reuse ;  /* 0x0000000428227c23 */ /* 0x100fe20008010833 */
[--C-:B------:R-:W-:Y:S01]  /*8f60*/  FFMA.FTZ R40, R46, UR4, -R52.reuse ;  /* 0x000000042e287c23 */ /* 0x100fe20008010834 */
[----:B---3--:R-:W-:Y:S01]  /*8f70*/  F2FP.F16.F32.PACK_AB R28, R54, R55 ;  /* 0x00000037361c723e */ /* 0x008fe200000000ff */
[----:B------:R-:W-:Y:S01]  /*8f80*/  FFMA.FTZ R35, R48, UR4, -R51 ;  /* 0x0000000430237c23 */ /* 0x000fe20008010833 */
[----:B----4-:R-:W-:Y:S01]  /*8f90*/  FFMA.FTZ R24, R37, UR4, -R52 ;  /* 0x0000000425187c23 */ /* 0x010fe20008010834 */
[----:B--2---:R-:W-:Y:S01]  /*8fa0*/  F2FP.F16.F32.PACK_AB R30, R39, R2 ;  /* 0x00000002271e723e */ /* 0x004fe200000000ff */
[----:B------:R2:W3:Y:S01]  /*8fb0*/  MUFU.EX2 R37, R25 ;  /* 0x0000001900257308 */ /* 0x0004e20000000800 */
[----:B------:R-:W-:-:S03]  /*8fc0*/  FADD.FTZ R55, R55, R63 ;  /* 0x0000003f37377221 */ /* 0x000fc60000010000 */
[----:B------:R-:W-:Y:S01]  /*8fd0*/  MUFU.EX2 R34, R34 ;  /* 0x0000002200227308 */ /* 0x000fe20000000800 */
[----:B------:R-:W-:-:S03]  /*8fe0*/  FADD.FTZ R55, R54, R55 ;  /* 0x0000003736377221 */ /* 0x000fc60000010000 */
[----:B------:R-:W-:Y:S01]  /*8ff0*/  MUFU.EX2 R40, R40 ;  /* 0x0000002800287308 */ /* 0x000fe20000000800 */
[----:B------:R-:W-:-:S03]  /*9000*/  FADD.FTZ R2, R2, R55 ;  /* 0x0000003702027221 */ /* 0x000fc60000010000 */
[----:B------:R-:W-:Y:S01]  /*9010*/  MUFU.EX2 R35, R35 ;  /* 0x0000002300237308 */ /* 0x000fe20000000800 */
[----:B------:R-:W-:Y:S01]  /*9020*/  FADD.FTZ R2, R39, R2 ;  /* 0x0000000227027221 */ /* 0x000fe20000010000 */
[----:B--2---:R-:W-:Y:S01]  /*9030*/  FFMA.FTZ R25, R36, UR4, -R52 ;  /* 0x0000000424197c23 */ /* 0x004fe20008010834 */
[----:B---3--:R-:W-:Y:S01]  /*9040*/  F2FP.F16.F32.PACK_AB R29, R37, R38 ;  /* 0x00000026251d723e */ /* 0x008fe200000000ff */
[----:B------:R-:W-:Y:S01]  /*9050*/  MUFU.EX2 R36, R24 ;  /* 0x0000001800247308 */ /* 0x000fe20000000800 */
[----:B------:R-:W-:-:S03]  /*9060*/  FADD.FTZ R38, R38, R84 ;  /* 0x0000005426267221 */ /* 0x000fc60000010000 */
[----:B------:R2:W3:Y:S01]  /*9070*/  MUFU.EX2 R32, R25 ;  /* 0x0000001900207308 */ /* 0x0004e20000000800 */
[----:B------:R-:W-:Y:S01]  /*9080*/  FADD.FTZ R38, R37, R38 ;  /* 0x0000002625267221 */ /* 0x000fe20000010000 */
[----:B--2---:R2:W4:Y:S01]  /*9090*/  LDSM.16.MT88.4 R24, [R0+0x1800] ;  /* 0x001800000018783b */ /* 0x0045220000004200 */
[----:B---3--:R-:W-:Y:S02]  /*90a0*/  F2FP.F16.F32.PACK_AB R31, R32, R36 ;  /* 0x00000024201f723e */ /* 0x008fe400000000ff */
[----:B------:R-:W-:-:S04]  /*90b0*/  FADD.FTZ R36, R36, R38 ;  /* 0x0000002624247221 */ /* 0x000fc80000010000 */
[----:B------:R-:W-:Y:S01]  /*90c0*/  FADD.FTZ R36, R32, R36 ;  /* 0x0000002420247221 */ /* 0x000fe20000010000 */
[C---:B-1----:R-:W-:Y:S01]  /*90d0*/  HMMA.16816.F32 R16, R28.reuse, R8, R16 ;  /* 0x000000081c10723c */ /* 0x042fe20000001810 */
[C---:B------:R-:W-:Y:S01]  /*90e0*/  F2FP.F16.F32.PACK_AB R8, R33.reuse, R34 ;  /* 0x000000222108723e */ /* 0x040fe200000000ff */
[----:B------:R-:W-:Y:S01]  /*90f0*/  FADD.FTZ R34, R34, R2 ;  /* 0x0000000222227221 */ /* 0x000fe20000010000 */
[----:B------:R-:W-:Y:S01]  /*9100*/  F2FP.F16.F32.PACK_AB R9, R40, R42 ;  /* 0x0000002a2809723e */ /* 0x000fe200000000ff */
[----:B------:R-:W-:Y:S01]  /*9110*/  FADD.FTZ R42, R42, R36 ;  /* 0x000000242a2a7221 */ /* 0x000fe20000010000 */
[-C--:B------:R-:W-:Y:S01]  /*9120*/  MOV R2, R50.reuse ;  /* 0x0000003200027202 */ /* 0x080fe20000000f00 */
[----:B------:R-:W-:Y:S01]  /*9130*/  FADD.FTZ R34, R33, R34 ;  /* 0x0000002221227221 */ /* 0x000fe20000010000 */
[----:B------:R-:W-:Y:S01]  /*9140*/  @P0 MOV R2, R50 ;  /* 0x0000003200020202 */ /* 0x000fe20000000f00 */
[----:B------:R-:W-:Y:S01]  /*9150*/  HMMA.16816.F32 R4, R28, R10, R4 ;  /* 0x0000000a1c04723c */ /* 0x000fe20000001804 */
[----:B------:R-:W-:Y:S01]  /*9160*/  F2FP.F16.F32.PACK_AB R10, R118, R35 ;  /* 0x00000023760a723e */ /* 0x000fe200000000ff */
[----:B------:R-:W-:Y:S01]  /*9170*/  FADD.FTZ R42, R40, R42 ;  /* 0x0000002a282a7221 */ /* 0x000fe20000010000 */
[----:B------:R-:W-:Y:S01]  /*9180*/  F2FP.F16.F32.PACK_AB R11, R117, R43 ;  /* 0x0000002b750b723e */ /* 0x000fe200000000ff */
[----:B------:R-:W-:-:S02]  /*9190*/  FADD.FTZ R34, R35, R34 ;  /* 0x0000002223227221 */ /* 0x000fc40000010000 */
[----:B------:R-:W-:Y:S01]  /*91a0*/  FADD.FTZ R42, R43, R42 ;  /* 0x0000002a2b2a7221 */ /* 0x000fe20000010000 */
[-C--:B--2---:R-:W-:Y:S01]  /*91b0*/  MOV R0, R49.reuse ;  /* 0x0000003100007202 */ /* 0x084fe20000000f00 */
[----:B------:R-:W-:Y:S01]  /*91c0*/  FADD.FTZ R118, R118, R34 ;  /* 0x0000002276767221 */ /* 0x000fe20000010000 */
[----:B------:R-:W-:Y:S01]  /*91d0*/  @P0 MOV R0, R49 ;  /* 0x0000003100000202 */ /* 0x000fe20000000f00 */
[----:B------:R-:W-:Y:S02]  /*91e0*/  FADD.FTZ R117, R117, R42 ;  /* 0x0000002a75757221 */ /* 0x000fe40000010000 */
[C---:B------:R-:W-:Y:S08]  /*91f0*/  HMMA.16816.F32 R80, R8.reuse, R76, R16 ;  /* 0x0000004c0850723c */ /* 0x040ff00000001810 */
[----:B------:R-:W-:Y:S08]  /*9200*/  HMMA.16816.F32 R76, R8, R78, R4 ;  /* 0x0000004e084c723c */ /* 0x000ff00000001804 */
[C---:B----4-:R-:W-:Y:S08]  /*9210*/  HMMA.16816.F32 R20, R28.reuse, R24, R20 ;  /* 0x000000181c14723c */ /* 0x050ff00000001814 */
[----:B------:R-:W-:-:S12]  /*9220*/  HMMA.16816.F32 R12, R28, R26, R12 ;  /* 0x0000001a1c0c723c */ /* 0x000fd8000000180c */
[C---:B------:R-:W-:Y:S08]  /*9230*/  HMMA.16816.F32 R72, R8.reuse, R68, R20 ;  /* 0x000000440848723c */ /* 0x040ff00000001814 */
[----:B------:R-:W-:Y:S01]  /*9240*/  HMMA.16816.F32 R68, R8, R70, R12 ;  /* 0x000000460844723c */ /* 0x000fe2000000180c */
[----:B------:R-:W-:-:S04]  /*9250*/  NOP ;  /* 0x0000000000007918 */ /* 0x000fc80000000000 */
[----:B------:R-:W-:-:S15]  /*9260*/  @P0 BRA `(.L_x_3579) ;  /* 0x0000000000040947 */ /* 0x000fde0003800000 */
.L_x_3571:
[----:B------:R-:W-:-:S07]  /*9270*/  IADD3 R3, PT, PT, R41, -0x1, RZ ;  /* 0xffffffff29037810 */ /* 0x000fce0007ffe0ff */
.L_x_3579:
[----:B------:R-:W-:-:S13]  /*9280*/  ISETP.GE.AND P0, PT, R3, R103, PT ;  /* 0x000000670300720c */ /* 0x000fda0003f06270 */
[----:B------:R-:W-:Y:S05]  /*9290*/  @!P0 BRA `(.L_x_3580) ;  /* 0x0000003000348947 */ /* 0x000fea0003800000 */
[----:B------:R-:W1:Y:S01]  /*92a0*/  S2UR UR5, SR_CgaCtaId ;  /* 0x00000000000579c3 */ /* 0x000e620000008800 */
        /* <DEDUP_REMOVED lines=8> */
[----:B------:R-:W-:Y:S01]  /*9330*/  UMOV UR12, 0x400 ;  /* 0x00000400000c7882 */ /* 0x000fe20000000000 */
[----:B------:R-:W2:Y:S01]  /*9340*/  LDCU UR10, c[0x0][0x440] ;  /* 0x00008800ff0a77ac */ /* 0x000ea20008000800 */
[----:B------:R-:W-:Y:S01]  /*9350*/  PLOP3.LUT P6, PT, PT, PT, UP0, 0x80, 0x8 ;  /* 0x000000000008781c */ /* 0x000fe20003fcf008 */
[----:B------:R-:W3:Y:S01]  /*9360*/  LDCU UR4, c[0x0][0x45c] ;  /* 0x00008b80ff0477ac */ /* 0x000ee20008000800 */
[----:B------:R-:W4:Y:S01]  /*9370*/  LDCU UR11, c[0x0][0x50c] ;  /* 0x0000a180ff0b77ac */ /* 0x000f220008000800 */
[----:B------:R-:W2:Y:S01]  /*9380*/  LDCU.64 UR6, c[0x0][0x3a0] ;  /* 0x00007400ff0677ac */ /* 0x000ea20008000a00 */
[----:B------:R-:W2:Y:S01]  /*9390*/  LDCU.64 UR8, c[0x0][0x3a8] ;  /* 0x00007500ff0877ac */ /* 0x000ea20008000a00 */
[----:B-1----:R-:W-:-:S12]  /*93a0*/  ULEA UR5, UR5, UR12, 0x18 ;  /* 0x0000000c05057291 */ /* 0x002fd8000f8ec0ff */
.L_x_3584:
[----:B------:R-:W-:Y:S01]  /*93b0*/  @!P6 IADD3 R5, P0, PT, RZ, -R114, RZ ;  /* 0x80000072ff05e210 */ /* 0x000fe20007f1e0ff */
[----:B------:R-:W1:Y:S01]  /*93c0*/  @!P6 LDC R4, c[0x0][0x3c0] ;  /* 0x0000f000ff04eb82 */ /* 0x000e620000000800 */
[----:B------:R-:W5:Y:S01]  /*93d0*/  S2R R86, SR_TID.X ;  /* 0x0000000000567919 */ /* 0x000f620000002100 */
[----:B------:R-:W-:Y:S06]  /*93e0*/  DEPBAR.LE SB0, 0x0 ;  /* 0x000080000000791a */ /* 0x000fec0000000000 */
[----:B------:R-:W2:Y:S08]  /*93f0*/  LDC R0, c[0x0][0x3c4] ;  /* 0x0000f100ff007b82 */ /* 0x000eb00000000800 */
[----:B------:R-:W-:Y:S01]  /*9400*/  BAR.SYNC.DEFER_BLOCKING 0x0 ;  /* 0x0000000000007b1d */ /* 0x000fe20000010000 */
[----:B------:R-:W-:Y:S02]  /*9410*/  IMAD.MOV.U32 R7, RZ, RZ, R107 ;  /* 0x000000ffff077224 */ /* 0x000fe400078e006b */
[----:B------:R-:W-:Y:S01]  /*9420*/  IMAD.MOV.U32 R6, RZ, RZ, R106 ;  /* 0x000000ffff067224 */ /* 0x000fe200078e006a */
[----:B-----5:R-:W-:Y:S01]  /*9430*/  LOP3.LUT R108, R86, 0x18, RZ, 0xc0, !PT ;  /* 0x00000018566c7812 */ /* 0x020fe200078ec0ff */
[----:B-1----:R-:W-:Y:S02]  /*9440*/  @!P6 IMAD.SHL.U32 R2, R4, 0x80, RZ ;  /* 0x000000800402e824 */ /* 0x002fe400078e00ff */
[----:B------:R-:W-:Y:S02]  /*9450*/  IMAD.SHL.U32 R109, R86, 0x8, RZ ;  /* 0x00000008566d7824 */ /* 0x000fe400078e00ff */
[----:B------:R-:W-:Y:S03]  /*9460*/  @!P6 IMAD.X R2, RZ, RZ, ~R2, P0 ;  /* 0x000000ffff02e224 */ /* 0x000fe600000e0e02 */
[----:B------:R-:W-:Y:S02]  /*9470*/  LOP3.LUT R3, R109, 0x18, RZ, 0xc0, !PT ;  /* 0x000000186d037812 */ /* 0x000fe400078ec0ff */
[----:B------:R-:W-:Y:S02]  /*9480*/  @!P6 SHF.R.S64 R5, R5, 0x1f, R2 ;  /* 0x0000001f0505e819 */ /* 0x000fe40000001002 */
[----:B--2---:R-:W-:Y:S02]  /*9490*/  ISETP.GE.AND P5, PT, R3, UR10, PT ;  /* 0x0000000a03007c0c */ /* 0x004fe4000bfa6270 */
[----:B------:R-:W-:Y:S02]  /*94a0*/  @!P6 IADD3 R107, P0, PT, R107, R5, RZ ;  /* 0x000000056b6be210 */ /* 0x000fe40007f1e0ff */
[----:B------:R-:W-:Y:S02]  /*94b0*/  ISETP.GE.AND P4, PT, R3, UR10, PT ;  /* 0x0000000a03007c0c */ /* 0x000fe4000bf86270 */
[----:B------:R-:W-:Y:S02]  /*94c0*/  @!P6 LEA.HI.X.SX32 R106, R2, R106, 0x1, P0 ;  /* 0x0000006a026ae211 */ /* 0x000fe400000f0eff */
[C---:B------:R-:W-:Y:S02]  /*94d0*/  LOP3.LUT R2, R109.reuse, 0xd8, RZ, 0xc0, !PT ;  /* 0x000000d86d027812 */ /* 0x040fe400078ec0ff */
[----:B------:R-:W-:Y:S02]  /*94e0*/  LOP3.LUT R3, R109, 0x1f20, RZ, 0xc0, !PT ;  /* 0x00001f206d037812 */ /* 0x000fe400078ec0ff */
[----:B------:R-:W-:Y:S01]  /*94f0*/  LOP3.LUT R2, R2, R108, RZ, 0x3c, !PT ;  /* 0x0000006c02027212 */ /* 0x000fe200078e3cff */
[----:B------:R-:W-:Y:S06]  /*9500*/  @!P6 BRA `(.L_x_3581) ;  /* 0x0000000000f4e947 */ /* 0x000fec0003800000 */
[----:B------:R-:W-:Y:S01]  /*9510*/  VIADD R5, R116, 0xffffff80 ;  /* 0xffffff8074057836 */ /* 0x000fe20000000000 */
[----:B------:R-:W1:Y:S01]  /*9520*/  LDC R8, c[0x0][0x4f0] ;  /* 0x00013c00ff087b82 */ /* 0x000e620000000800 */
[----:B------:R-:W-:Y:S03]  /*9530*/  IABS R12, R116 ;  /* 0x00000074000c7213 */ /* 0x000fe60000000000 */
[----:B------:R-:W-:Y:S02]  /*9540*/  IABS R10, R5 ;  /* 0x00000005000a7213 */ /* 0x000fe40000000000 */
[-C--:B-1----:R-:W-:Y:S02]  /*9550*/  IABS R4, R8.reuse ;  /* 0x0000000800047213 */ /* 0x082fe40000000000 */
[----:B------:R-:W-:Y:S02]  /*9560*/  LOP3.LUT R5, R5, R8, RZ, 0x3c, !PT ;  /* 0x0000000805057212 */ /* 0x000fe400078e3cff */
        /* <DEDUP_REMOVED lines=39> */
[----:B-1----:R-:W-:Y:S04]  /*97e0*/  IMAD.IADD R11, R14, 0x1, -R13 ;  /* 0x000000010e0b7824 */ /* 0x002fe800078e0a0d */
[----:B------:R-:W-:Y:S01]  /*97f0*/  IMAD R11, R11, R8, -0x80 ;  /* 0xffffff800b0b7424 */ /* 0x000fe200078e0208 */
[----:B-----5:R-:W1:Y:S04]  /*9800*/  LDC.64 R4, c[0x0][0x3c0] ;  /* 0x0000f000ff047b82 */ /* 0x020e680000000a00 */
        /* <DEDUP_REMOVED lines=13> */
.L_x_3581:
[-C--:B------:R-:W-:Y:S02]  /*98e0*/  @!P5 MOV R8, R107.reuse ;  /* 0x0000006b0008d202 */ /* 0x080fe40000000f00 */
[----:B------:R-:W-:Y:S02]  /*98f0*/  @!P5 MOV R9, R106 ;  /* 0x0000006a0009d202 */ /* 0x000fe40000000f00 */
[----:B------:R-:W-:Y:S02]  /*9900*/  LOP3.LUT R2, R3, R2, RZ, 0xfc, !PT ;  /* 0x0000000203027212 */ /* 0x000fe400078efcff */
[----:B------:R-:W-:Y:S02]  /*9910*/  SHF.L.U32 R5, R4, 0x6, RZ ;  /* 0x0000000604057819 */ /* 0x000fe400000006ff */
[----:B------:R-:W-:Y:S02]  /*9920*/  LEA R2, R2, UR5, 0x1 ;  /* 0x0000000502027c11 */ /* 0x000fe4000f8e08ff */
[----:B------:R-:W-:Y:S02]  /*9930*/  IADD3 R6, P0, PT, R5, R107, RZ ;  /* 0x0000006b05067210 */ /* 0x000fe40007f1e0ff */
[--C-:B------:R-:W-:Y:S01]  /*9940*/  SHF.L.U64.HI R3, R4, 0x6, R0.reuse ;  /* 0x0000000604037819 */ /* 0x100fe20000010200 */
[----:B------:R-:W-:Y:S01]  /*9950*/  @!PT LDS RZ, [RZ] ;  /* 0x00000000fffff984 */ /* 0x000fe20000000800 */
[----:B------:R-:W-:Y:S01]  /*9960*/  @!PT LDS RZ, [RZ] ;  /* 0x00000000fffff984 */ /* 0x000fe20000000800 */
[----:B------:R-:W-:Y:S01]  /*9970*/  @!PT LDS RZ, [RZ] ;  /* 0x00000000fffff984 */ /* 0x000fe20000000800 */
[----:B------:R-:W-:Y:S01]  /*9980*/  @!P5 LDGSTS.E.BYPASS.LTC128B.128 [R2+0x3000], desc[UR14][R8.64] ;  /* 0x030000000802dfae */ /* 0x000fe2000b981a0e */
[----:B------:R-:W-:Y:S02]  /*9990*/  @!P4 IADD3 R12, P1, PT, R6, R5, RZ ;  /* 0x00000005060cc210 */ /* 0x000fe40007f3e0ff */
[----:B------:R-:W-:Y:S02]  /*99a0*/  IADD3.X R7, PT, PT, R3, R106, RZ, P0, !PT ;  /* 0x0000006a03077210 */ /* 0x000fe400007fe4ff */
[C---:B------:R-:W-:Y:S02]  /*99b0*/  @!P4 LEA R10, P0, R4.reuse, R6, 0x7 ;  /* 0x00000006040ac211 */ /* 0x040fe400078038ff */
[----:B------:R-:W-:Y:S01]  /*99c0*/  @!P4 IADD3.X R13, PT, PT, R7, R3, RZ, P1, !PT ;  /* 0x00000003070dc210 */ /* 0x000fe20000ffe4ff */
[----:B------:R-:W-:Y:S01]  /*99d0*/  @P5 STS.128 [R2+0x3000], RZ ;  /* 0x003000ff02005388 */ /* 0x000fe20000000c00 */
[----:B------:R-:W-:Y:S02]  /*99e0*/  @!P4 LEA.HI.X R11, R4, R7, R0, 0x7, P0 ;  /* 0x00000007040bc211 */ /* 0x000fe400000f3c00 */
[----:B------:R-:W-:Y:S02]  /*99f0*/  MOV R0, 0x20 ;  /* 0x0000002000007802 */ /* 0x000fe40000000f00 */
[----:B------:R-:W-:Y:S02]  /*9a00*/  LOP3.LUT P0, RZ, R86, 0x4, RZ, 0xc0, !PT ;  /* 0x0000000456ff7812 */ /* 0x000fe4000780c0ff */
[----:B------:R-:W-:Y:S01]  /*9a10*/  IADD3 R115, PT, PT, R115, -0x1, RZ ;  /* 0xffffffff73737810 */ /* 0x000fe20007ffe0ff */
[----:B------:R-:W-:Y:S01]  /*9a20*/  @P4 STS.128 [R2+0x3800], RZ ;  /* 0x003800ff02004388 */ /* 0x000fe20000000c00 */
[----:B------:R-:W-:Y:S02]  /*9a30*/  SEL R0, R0, 0xffffffe0, !P0 ;  /* 0xffffffe000007807 */ /* 0x000fe40004000000 */
[----:B------:R-:W-:Y:S02]  /*9a40*/  ISETP.GT.AND P1, PT, R115, R103, PT ;  /* 0x000000677300720c */ /* 0x000fe40003f24270 */
[----:B------:R-:W-:Y:S02]  /*9a50*/  IADD3 R92, PT, PT, R101, R0, RZ ;  /* 0x00000000655c7210 */ /* 0x000fe40007ffe0ff */
[----:B------:R-:W-:Y:S01]  /*9a60*/  IADD3 R0, PT, PT, R0, R100, RZ ;  /* 0x0000006400007210 */ /* 0x000fe20007ffe0ff */
        /* <DEDUP_REMOVED lines=17> */
[----:B-1----:R-:W1:Y:S08]  /*9b80*/  LDSM.16.M88.4 R8, [R100] ;  /* 0x000000006408783b */ /* 0x002e700000000200 */
[----:B------:R-:W2:Y:S08]  /*9b90*/  LDSM.16.M88.4 R24, [R100+0x800] ;  /* 0x000800006418783b */ /* 0x000eb00000000200 */
[----:B------:R-:W5:Y:S08]  /*9ba0*/  LDSM.16.M88.4 R32, [R100+0xc00] ;  /* 0x000c00006420783b */ /* 0x000f700000000200 */
[----:B------:R-:W3:Y:S08]  /*9bb0*/  LDSM.16.M88.4 R40, [R100+0x1000] ;  /* 0x001000006428783b */ /* 0x000ef00000000200 */
[----:B------:R-:W4:Y:S08]  /*9bc0*/  LDSM.16.M88.4 R48, [R100+0x1400] ;  /* 0x001400006430783b */ /* 0x000f300000000200 */
[----:B------:R-:W4:Y:S08]  /*9bd0*/  LDSM.16.M88.4 R56, [R100+0x1800] ;  /* 0x001800006438783b */ /* 0x000f300000000200 */
[----:B------:R-:W4:Y:S08]  /*9be0*/  LDSM.16.M88.4 R88, [R100+0x1c00] ;  /* 0x001c00006458783b */ /* 0x000f300000000200 */
[----:B------:R-:W-:Y:S08]  /*9bf0*/  LDSM.16.M88.4 R92, [R92] ;  /* 0x000000005c5c783b */ /* 0x000ff00000000200 */
[----:B------:R-:W4:Y:S01]  /*9c00*/  LDSM.16.M88.4 R96, [R0] ;  /* 0x000000000060783b */ /* 0x000f220000000200 */
[C---:B-1----:R-:W-:Y:S08]  /*9c10*/  HMMA.16816.F32 R4, R64.reuse, R8, RZ ;  /* 0x000000084004723c */ /* 0x042ff000000018ff */
[C---:B------:R-:W-:Y:S08]  /*9c20*/  HMMA.16816.F32 R8, R64.reuse, R10, RZ ;  /* 0x0000000a4008723c */ /* 0x040ff000000018ff */
[C---:B------:R-:W-:Y:S08]  /*9c30*/  HMMA.16816.F32 R12, R64.reuse, R16, RZ ;  /* 0x00000010400c723c */ /* 0x040ff000000018ff */
        /* <DEDUP_REMOVED lines=193> */
[----:B------:R-:W-:Y:S04]  /*a850*/  IMAD R4, R4, R5, RZ ;  /* 0x0000000504047224 */ /* 0x000fe800078e02ff */
[----:B------:R-:W-:Y:S01]  /*a860*/  IMAD.HI.U32 R4, R11, R4, R10 ;  /* 0x000000040b047227 */ /* 0x000fe200078e000a */
[----:B------:R-:W-:Y:S02]  /*a870*/  IABS R10, R7 ;  /* 0x00000007000a7213 */ /* 0x000fe40000000000 */
[----:B------:R-:W-:Y:S03]  /*a880*/  LOP3.LUT R7, R7, R6, RZ, 0x3c, !PT ;  /* 0x0000000607077212 */ /* 0x000fe600078e3cff */
        /* <DEDUP_REMOVED lines=27> */
[----:B------:R-:W2:Y:S01]  /*aa40*/  LDG.E R8, desc[UR14][R12.64] ;  /* 0x0000000e0c087981 */ /* 0x000ea2000c1e1900 */
[C---:B------:R-:W-:Y:S02]  /*aa50*/  LEA.HI.X.SX32 R5, R9.reuse, R113, 0x2, P1 ;  /* 0x0000007109057211 */ /* 0x040fe400008f16ff */
[----:B------:R-:W-:Y:S03]  /*aa60*/  IADD3 R9, PT, PT, R9, -R11, RZ ;  /* 0x8000000b09097210 */ /* 0x000fe60007ffe0ff */
[----:B------:R3:W2:Y:S02]  /*aa70*/  LDG.E R7, desc[UR14][R4.64] ;  /* 0x0000000e04077981 */ /* 0x0006a4000c1e1900 */
[----:B------:R-:W-:Y:S05]  /*aa80*/  IMAD R9, R9, R6, -0x80 ;  /* 0xffffff8009097424 */ /* 0x000fea00078e0206 */
        /* <DEDUP_REMOVED lines=14> */
.L_x_3583:
[C---:B------:R-:W-:Y:S01]  /*ab70*/  LEA R10, P2, R4.reuse, RZ, 0x6 ;  /* 0x000000ff040a7211 */ /* 0x040fe200078430ff */
[C---:B------:R-:W-:Y:S01]  /*ab80*/  @!P4 IMAD.SHL.U32 R5, R4.reuse, 0x40, RZ ;  /* 0x000000400405c824 */ /* 0x040fe200078e00ff */
[C---:B------:R-:W-:Y:S01]  /*ab90*/  @!P4 SHF.L.U64.HI R7, R4.reuse, 0x6, R0 ;  /* 0x000000060407c819 */ /* 0x040fe20000010200 */
[----:B------:R-:W-:Y:S01]  /*aba0*/  @!P5 IMAD.MOV.U32 R14, RZ, RZ, R105 ;  /* 0x000000ffff0ed224 */ /* 0x000fe200078e0069 */
[----:B------:R-:W-:Y:S01]  /*abb0*/  LEA.HI.X R11, R4, RZ, RZ, 0x6, P2 ;  /* 0x000000ff040b7211 */ /* 0x000fe200010f34ff */
[----:B------:R-:W-:Y:S01]  /*abc0*/  @!P5 IMAD.MOV.U32 R15, RZ, RZ, R104 ;  /* 0x000000ffff0fd224 */ /* 0x000fe200078e0068 */
[-C--:B------:R-:W-:Y:S01]  /*abd0*/  @!P4 IADD3 R12, P3, P2, R5, R105.reuse, R5 ;  /* 0x00000069050cc210 */ /* 0x080fe20007a7e005 */
[----:B------:R-:W-:Y:S01]  /*abe0*/  IMAD.SHL.U32 R8, R0, 0x40, RZ ;  /* 0x0000004000087824 */ /* 0x000fe200078e00ff */
[C---:B------:R-:W-:Y:S02]  /*abf0*/  @!P4 LEA R6, P1, R4.reuse, R105, 0x6 ;  /* 0x000000690406c211 */ /* 0x040fe400078230ff */
[----:B------:R-:W-:Y:S01]  /*ac00*/  @!PT LDS RZ, [RZ] ;  /* 0x00000000fffff984 */ /* 0x000fe20000000800 */
[----:B------:R-:W-:Y:S01]  /*ac10*/  @!PT LDS RZ, [RZ] ;  /* 0x00000000fffff984 */ /* 0x000fe20000000800 */
[----:B------:R-:W-:Y:S01]  /*ac20*/  @!PT LDS RZ, [RZ] ;  /* 0x00000000fffff984 */ /* 0x000fe20000000800 */
[----:B------:R2:W-:Y:S01]  /*ac30*/  @!P5 LDGSTS.E.BYPASS.LTC128B.128 [R2+0x1000], desc[UR14][R14.64] ;  /* 0x010000000e02dfae */ /* 0x0005e2000b981a0e */
[----:B------:R-:W-:Y:S02]  /*ac40*/  @!P4 IADD3.X R13, PT, PT, R7, R104, R7, P3, P2 ;  /* 0x00000068070dc210 */ /* 0x000fe40001fe4407 */
[----:B------:R-:W-:Y:S01]  /*ac50*/  @!P4 IADD3 R10, P2, PT, R105, R10, RZ ;  /* 0x0000000a690ac210 */ /* 0x000fe20007f5e0ff */
[----:B------:R2:W-:Y:S01]  /*ac60*/  @P5 STS.128 [R2+0x1000], RZ ;  /* 0x001000ff02005388 */ /* 0x0005e20000000c00 */
[----:B------:R-:W-:Y:S02]  /*ac70*/  @!P4 LEA.HI.X R5, R4, R104, R0, 0x6, P1 ;  /* 0x000000680405c211 */ /* 0x000fe400008f3400 */
[----:B------:R-:W-:Y:S01]  /*ac80*/  @!P4 IADD3.X R11, PT, PT, R104, R11, R8, P2, !PT ;  /* 0x0000000b680bc210 */ /* 0x000fe200017fe408 */
[----:B------:R2:W-:Y:S01]  /*ac90*/  @P4 STS.128 [R2+0x1800], RZ ;  /* 0x001800ff02004388 */ /* 0x0005e20000000c00 */
        /* <DEDUP_REMOVED lines=17> */
.L_x_3582:
[----:B--2---:R-:W-:Y:S01]  /*adb0*/  FMNMX3.FTZ R2, R84, R152, R151, !PT ;  /* 0x0000009854027276 */ /* 0x004fe20007810097 */
[----:B------:R-:W-:Y:S01]  /*adc0*/  LDSM.16.MT88.4 R12, [R87+0x3000] ;  /* 0x00300000570c783b */ /* 0x000fe20000004200 */
        /* <DEDUP_REMOVED lines=32> */
[----:B------:R-:W-:Y:S01]  /*afd0*/  IADD3 R44, PT, PT, R87, 0x3020, RZ ;  /* 0x00003020572c7810 */ /* 0x000fe20007ffe0ff */
[----:B------:R-:W1:Y:S01]  /*afe0*/  SHFL.BFLY PT, R5, R2, 0x2, 0x1f ;  /* 0x0c401f0002057f89 */ /* 0x000e6200000e0000 */
[----:B------:R-:W-:Y:S02]  /*aff0*/  @P0 IADD3 R44, PT, PT, R111, -0x20, RZ ;  /* 0xffffffe06f2c0810 */ /* 0x000fe40007ffe0ff */
[----:B------:R-:W-:Y:S05]  /*b000*/  ISETP.GT.AND P0, PT, R115, R103, PT ;  /* 0x000000677300720c */ /* 0x000fea0003f04270 */
[----:B------:R-:W2:Y:S01]  /*b010*/  SHFL.BFLY PT, R4, R0, 0x2, 0x1f ;  /* 0x0c401f0000047f89 */ /* 0x000ea200000e0000 */
[----:B------:R-:W-:Y:S07]  /*b020*/  IADD3 R116, PT, PT, R116, -0x80, RZ ;  /* 0xffffff8074747810 */ /* 0x000fee0007ffe0ff */
        /* <DEDUP_REMOVED lines=17> */
[--C-:B------:R-:W-:Y:S01]  /*b140*/  FFMA.FTZ R61, R151, UR4, -R56.reuse ;  /* 0x00000004973d7c23 */ /* 0x100fe20008010838 */
[----:B------:R-:W-:Y:S01]  /*b150*/  FMUL.FTZ R23, R23, UR4 ;  /* 0x0000000417177c20 */ /* 0x000fe20008410000 */
        /* <DEDUP_REMOVED lines=18> */
[C---:B------:R-:W-:Y:S01]  /*b280*/  FMUL.FTZ R9, R24.reuse, R77 ;  /* 0x0000004d18097220 */ /* 0x040fe20000410000 */
[--C-:B------:R-:W-:Y:S07]  /*b290*/  FFMA.FTZ R143, R143, UR4, -R55.reuse ;  /* 0x000000048f8f7c23 */ /* 0x100fee0008010837 */
[----:B------:R-:W1:Y:S01]  /*b2a0*/  MUFU.EX2 R62, R62 ;  /* 0x0000003e003e7308 */ /* 0x000e620000000800 */
[----:B------:R-:W-:Y:S01]  /*b2b0*/  FMUL.FTZ R17, R24, R69 ;  /* 0x0000004518117220 */ /* 0x000fe20000410000 */
[C---:B--2---:R-:W-:Y:S01]  /*b2c0*/  FMUL.FTZ R6, R23.reuse, R82 ;  /* 0x0000005217067220 */ /* 0x044fe20000410000 */
[C---:B------:R-:W-:Y:S07]  /*b2d0*/  FMUL.FTZ R7, R23.reuse, R83 ;  /* 0x0000005317077220 */ /* 0x040fee0000410000 */
[----:B------:R-:W-:Y:S01]  /*b2e0*/  MUFU.EX2 R58, R58 ;  /* 0x0000003a003a7308 */ /* 0x000fe20000000800 */
[----:B------:R-:W-:Y:S01]  /*b2f0*/  FMUL.FTZ R10, R23, R78 ;  /* 0x0000004e170a7220 */ /* 0x000fe20000410000 */
[----:B---3--:R-:W-:Y:S01]  /*b300*/  F2FP.F16.F32.PACK_AB R28, R61, R40 ;  /* 0x000000283d1c723e */ /* 0x008fe200000000ff */
[C---:B------:R-:W-:Y:S07]  /*b310*/  FMUL.FTZ R11, R23.reuse, R79 ;  /* 0x0000004f170b7220 */ /* 0x040fee0000410000 */
[----:B------:R-:W2:Y:S01]  /*b320*/  MUFU.EX2 R59, R59 ;  /* 0x0000003b003b7308 */ /* 0x000ea20000000800 */
[C---:B------:R-:W-:Y:S01]  /*b330*/  FMUL.FTZ R19, R23.reuse, R71 ;  /* 0x0000004717137220 */ /* 0x040fe20000410000 */
[--C-:B------:R-:W-:Y:S01]  /*b340*/  FFMA.FTZ R71, R146, UR4, -R55.reuse ;  /* 0x0000000492477c23 */ /* 0x100fe20008010837 */
[----:B------:R-:W-:Y:S07]  /*b350*/  FMUL.FTZ R18, R23, R70 ;  /* 0x0000004617127220 */ /* 0x000fee0000410000 */
[----:B------:R-:W-:Y:S01]  /*b360*/  MUFU.EX2 R60, R60 ;  /* 0x0000003c003c7308 */ /* 0x000fe20000000800 */
[--C-:B------:R-:W-:Y:S01]  /*b370*/  FFMA.FTZ R78, R138, UR4, -R56.reuse ;  /* 0x000000048a4e7c23 */ /* 0x100fe20008010838 */
[----:B-1----:R-:W-:Y:S01]  /*b380*/  F2FP.F16.F32.PACK_AB R29, R62, R63 ;  /* 0x0000003f3e1d723e */ /* 0x002fe200000000ff */
[--C-:B------:R-:W-:Y:S07]  /*b390*/  FFMA.FTZ R80, R131, UR4, -R55.reuse ;  /* 0x0000000483507c23 */ /* 0x100fee0008010837 */
[----:B------:R-:W1:Y:S01]  /*b3a0*/  MUFU.EX2 R57, R57 ;  /* 0x0000003900397308 */ /* 0x000e620000000800 */
[----:B------:R-:W-:Y:S01]  /*b3b0*/  FFMA.FTZ R76, R142, UR4, -R56 ;  /* 0x000000048e4c7c23 */ /* 0x000fe20008010838 */
[--C-:B------:R-:W-:Y:S01]  /*b3c0*/  FFMA.FTZ R77, R137, UR4, -R55.reuse ;  /* 0x00000004894d7c23 */ /* 0x100fe20008010837 */
[--C-:B------:R-:W-:Y:S07]  /*b3d0*/  FFMA.FTZ R70, R139, UR4, -R55.reuse ;  /* 0x000000048b467c23 */ /* 0x100fee0008010837 */
[----:B------:R-:W-:Y:S01]  /*b3e0*/  MUFU.EX2 R66, R66 ;  /* 0x0000004200427308 */ /* 0x000fe20000000800 */
[----:B------:R-:W-:Y:S01]  /*b3f0*/  FFMA.FTZ R118, R24, R118, R40 ;  /* 0x0000007618767223 */ /* 0x000fe20000010028 */
[----:B--2---:R-:W-:Y:S01]  /*b400*/  F2FP.F16.F32.PACK_AB R30, R59, R58 ;  /* 0x0000003a3b1e723e */ /* 0x004fe200000000ff */
[----:B------:R-:W-:Y:S07]  /*b410*/  LDSM.16.MT88.4 R40, [R44+0xc00] ;  /* 0x000c00002c28783b */ /* 0x000fee0000004200 */
        /* <DEDUP_REMOVED lines=16> */
[----:B------:R-:W-:Y:S08]  /*b520*/  FMUL.FTZ R13, R24, R73 ;  /* 0x00000049180d7220 */ /* 0x000ff00000410000 */
[----:B------:R-:W-:Y:S01]  /*b530*/  MUFU.EX2 R76, R76 ;  /* 0x0000004c004c7308 */ /* 0x000fe20000000800 */
[C---:B------:R-:W-:Y:S03]  /*b540*/  HMMA.16816.F32 R8, R28.reuse, R14, R8 ;  /* 0x0000000e1c08723c */ /* 0x040fe60000001808 */
[C---:B------:R-:W-:Y:S01]  /*b550*/  FMUL.FTZ R14, R23.reuse, R74 ;  /* 0x0000004a170e7220 */ /* 0x040fe20000410000 */
[----:B------:R-:W-:Y:S01]  /*b560*/  FMUL.FTZ R15, R23, R75 ;  /* 0x0000004b170f7220 */ /* 0x000fe20000410000 */
[--C-:B------:R-:W-:Y:S04]  /*b570*/  FFMA.FTZ R72, R141, UR4, -R55.reuse ;  /* 0x000000048d487c23 */ /* 0x100fe80008010837 */
[----:B------:R-:W-:Y:S01]  /*b580*/  MUFU.EX2 R77, R77 ;  /* 0x0000004d004d7308 */ /* 0x000fe20000000800 */
[--C-:B------:R-:W-:Y:S01]  /*b590*/  FFMA.FTZ R74, R128, UR4, -R56.reuse ;  /* 0x00000004804a7c23 */ /* 0x100fe20008010838 */
[--C-:B------:R-:W-:Y:S01]  /*b5a0*/  FFMA.FTZ R75, R133, UR4, -R55.reuse ;  /* 0x00000004854b7c23 */ /* 0x100fe20008010837 */
[--C-:B------:R-:W-:Y:S07]  /*b5b0*/  FFMA.FTZ R73, R140, UR4, -R56.reuse ;  /* 0x000000048c497c23 */ /* 0x100fee0008010838 */
[----:B------:R-:W-:Y:S01]  /*b5c0*/  MUFU.EX2 R70, R70 ;  /* 0x0000004600467308 */ /* 0x000fe20000000800 */
[C---:B------:R-:W-:Y:S03]  /*b5d0*/  HMMA.16816.F32 R12, R28.reuse, R32, R12 ;  /* 0x000000201c0c723c */ /* 0x040fe6000000180c */
[--C-:B------:R-:W-:Y:S01]  /*b5e0*/  FFMA.FTZ R32, R16, UR4, -R56.reuse ;  /* 0x0000000410207c23 */ /* 0x100fe20008010838 */
[----:B------:R-:W-:Y:S05]  /*b5f0*/  FMUL.FTZ R16, R24, R68 ;  /* 0x0000004418107220 */ /* 0x000fea0000410000 */
[----:B------:R-:W-:Y:S01]  /*b600*/  MUFU.EX2 R72, R72 ;  /* 0x0000004800487308 */ /* 0x000fe20000000800 */
[--C-:B------:R-:W-:Y:S01]  /*b610*/  FFMA.FTZ R83, R135, UR4, -R55.reuse ;  /* 0x0000000487537c23 */ /* 0x100fe20008010837 */
[----:B------:R-:W-:Y:S01]  /*b620*/  FFMA.FTZ R92, R136, UR4, -R55 ;  /* 0x00000004885c7c23 */ /* 0x000fe20008010837 */
[----:B------:R-:W-:Y:S07]  /*b630*/  FFMA.FTZ R63, R23, R117, R63 ;  /* 0x00000075173f7223 */ /* 0x000fee000001003f */
[----:B------:R1:W3:Y:S01]  /*b640*/  MUFU.EX2 R69, R32 ;  /* 0x0000002000457308 */ /* 0x0002e20000000800 */
[--C-:B------:R-:W-:Y:S01]  /*b650*/  FFMA.FTZ R23, R126, UR4, -R56.reuse ;  /* 0x000000047e177c23 */ /* 0x100fe20008010838 */
[----:B------:R-:W-:Y:S08]  /*b660*/  HMMA.16816.F32 R16, R28, R34, R16 ;  /* 0x000000221c10723c */ /* 0x000ff00000001810 */
[----:B------:R-:W4:Y:S01]  /*b670*/  MUFU.EX2 R68, R143 ;  /* 0x0000008f00447308 */ /* 0x000f220000000800 */
[----:B--2---:R-:W-:Y:S01]  /*b680*/  F2FP.F16.F32.PACK_AB R28, R65, R66 ;  /* 0x00000042411c723e */ /* 0x004fe200000000ff */
[----:B------:R-:W-:Y:S01]  /*b690*/  FFMA.FTZ R94, R134, UR4, -R56 ;  /* 0x00000004865e7c23 */ /* 0x000fe20008010838 */
[--C-:B------:R-:W-:Y:S07]  /*b6a0*/  FFMA.FTZ R129, R129, UR4, -R55.reuse ;  /* 0x0000000481817c23 */ /* 0x100fee0008010837 */
[----:B------:R-:W-:Y:S01]  /*b6b0*/  MUFU.EX2 R71, R71 ;  /* 0x0000004700477308 */ /* 0x000fe20000000800 */
[--C-:B------:R-:W-:Y:S01]  /*b6c0*/  FFMA.FTZ R121, R121, UR4, -R55.reuse ;  /* 0x0000000479797c23 */ /* 0x100fe20008010837 */
[--C-:B------:R-:W-:Y:S01]  /*b6d0*/  FFMA.FTZ R122, R122, UR4, -R55.reuse ;  /* 0x000000047a7a7c23 */ /* 0x100fe20008010837 */
[----:B------:R-:W-:Y:S07]  /*b6e0*/  FFMA.FTZ R53, R53, UR4, -R55 ;  /* 0x0000000435357c23 */ /* 0x000fee0008010837 */
[----:B------:R-:W2:Y:S01]  /*b6f0*/  MUFU.EX2 R67, R67 ;  /* 0x0000004300437308 */ /* 0x000ea20000000800 */
[----:B------:R-:W-:Y:S01]  /*b700*/  FADD.FTZ R118, R61, R118 ;  /* 0x000000763d767221 */ /* 0x000fe20000010000 */
[----:B-1----:R-:W1:Y:S01]  /*b710*/  LDSM.16.MT88.4 R32, [R44+0x400] ;  /* 0x000400002c20783b */ /* 0x002e620000004200 */
[----:B---3--:R-:W-:Y:S07]  /*b720*/  F2FP.F16.F32.PACK_AB R30, R64, R69 ;  /* 0x00000045401e723e */ /* 0x008fee00000000ff */
[----:B------:R-:W-:Y:S01]  /*b730*/  MUFU.EX2 R74, R74 ;  /* 0x0000004a004a7308 */ /* 0x000fe20000000800 */
[----:B------:R-:W-:Y:S01]  /*b740*/  FADD.FTZ R63, R62, R63 ;  /* 0x0000003f3e3f7221 */ /* 0x000fe20000010000 */
[----:B----4-:R-:W-:Y:S01]  /*b750*/  F2FP.F16.F32.PACK_AB R29, R68, R72 ;  /* 0x00000048441d723e */ /* 0x010fe200000000ff */
[----:B------:R-:W-:Y:S07]  /*b760*/  FFMA.FTZ R62, R125, UR4, -R55 ;  /* 0x000000047d3e7c23 */ /* 0x000fee0008010837 */
[----:B------:R-:W-:Y:S01]  /*b770*/  MUFU.EX2 R75, R75 ;  /* 0x0000004b004b7308 */ /* 0x000fe20000000800 */
[----:B------:R-:W-:Y:S01]  /*b780*/  FADD.FTZ R63, R60, R63 ;  /* 0x0000003f3c3f7221 */ /* 0x000fe20000010000 */
[--C-:B------:R-:W-:Y:S01]  /*b790*/  FFMA.FTZ R123, R123, UR4, -R56.reuse ;  /* 0x000000047b7b7c23 */ /* 0x100fe20008010838 */
[----:B------:R-:W-:Y:S07]  /*b7a0*/  FFMA.FTZ R96, R96, UR4, -R56 ;  /* 0x0000000460607c23 */ /* 0x000fee0008010838 */
[----:B------:R-:W-:Y:S01]  /*b7b0*/  MUFU.EX2 R73, R73 ;  /* 0x0000004900497308 */ /* 0x000fe20000000800 */
[----:B------:R-:W-:Y:S01]  /*b7c0*/  FADD.FTZ R63, R57, R63 ;  /* 0x0000003f393f7221 */ /* 0x000fe20000010000 */
[----:B--2---:R-:W-:Y:S01]  /*b7d0*/  F2FP.F16.F32.PACK_AB R31, R67, R71 ;  /* 0x00000047431f723e */ /* 0x004fe200000000ff */
[----:B------:R-:W-:Y:S07]  /*b7e0*/  FADD.FTZ R118, R58, R118 ;  /* 0x000000763a767221 */ /* 0x000fee0000010000 */
[----:B------:R-:W-:Y:S01]  /*b7f0*/  MUFU.EX2 R23, R23 ;  /* 0x0000001700177308 */ /* 0x000fe20000000800 */
[----:B------:R-:W-:Y:S01]  /*b800*/  FFMA.FTZ R58, R124, UR4, -R56 ;  /* 0x000000047c3a7c23 */ /* 0x000fe20008010838 */
[----:B------:R-:W-:Y:S01]  /*b810*/  FADD.FTZ R72, R72, R63 ;  /* 0x0000003f48487221 */ /* 0x000fe20000010000 */
[----:B------:R-:W-:Y:S07]  /*b820*/  FFMA.FTZ R63, R98, UR4, -R55 ;  /* 0x00000004623f7c23 */ /* 0x000fee0008010837 */
[----:B------:R-:W-:Y:S01]  /*b830*/  MUFU.EX2 R84, R84 ;  /* 0x0000005400547308 */ /* 0x000fe20000000800 */
[C---:B------:R-:W-:Y:S09]  /*b840*/  HMMA.16816.F32 R4, R28.reuse, R36, R4 ;  /* 0x000000241c04723c */ /* 0x040ff20000001804 */
[----:B------:R-:W-:Y:S01]  /*b850*/  MUFU.EX2 R85, R85 ;  /* 0x0000005500557308 */ /* 0x000fe20000000800 */
[----:B------:R-:W-:Y:S01]  /*b860*/  FADD.FTZ R59, R59, R118 ;  /* 0x000000763b3b7221 */ /* 0x000fe20000010000 */
[----:B------:R-:W-:Y:S01]  /*b870*/  FADD.FTZ R68, R68, R72 ;  /* 0x0000004844447221 */ /* 0x000fe20000010000 */
[----:B------:R-:W-:Y:S07]  /*b880*/  FFMA.FTZ R90, R90, UR4, -R56 ;  /* 0x000000045a5a7c23 */ /* 0x000fee0008010838 */
[----:B------:R-:W2:Y:S01]  /*b890*/  MUFU.EX2 R93, R93 ;  /* 0x0000005d005d7308 */ /* 0x000ea20000000800 */
[C---:B------:R-:W-:Y:S01]  /*b8a0*/  HMMA.16816.F32 R8, R28.reuse, R38, R8 ;  /* 0x000000261c08723c */ /* 0x040fe20000001808 */
[----:B------:R-:W3:Y:S08]  /*b8b0*/  LDSM.16.MT88.4 R36, [R87+0x3800] ;  /* 0x003800005724783b */ /* 0x000ef00000004200 */
[----:B------:R-:W4:Y:S01]  /*b8c0*/  MUFU.EX2 R82, R82 ;  /* 0x0000005200527308 */ /* 0x000f220000000800 */
[----:B------:R-:W-:Y:S01]  /*b8d0*/  FADD.FTZ R59, R66, R59 ;  /* 0x0000003b423b7221 */ /* 0x000fe20000010000 */
[----:B------:R-:W-:Y:S01]  /*b8e0*/  FFMA.FTZ R66, R91, UR4, -R55 ;  /* 0x000000045b427c23 */ /* 0x000fe20008010837 */
[----:B------:R-:W-:Y:S07]  /*b8f0*/  FADD.FTZ R68, R71, R68 ;  /* 0x0000004447447221 */ /* 0x000fee0000010000 */
[----:B------:R-:W-:Y:S01]  /*b900*/  MUFU.EX2 R94, R94 ;  /* 0x0000005e005e7308 */ /* 0x000fe20000000800 */
[----:B------:R-:W-:Y:S01]  /*b910*/  FADD.FTZ R59, R65, R59 ;  /* 0x0000003b413b7221 */ /* 0x000fe20000010000 */
[----:B------:R-:W-:Y:S01]  /*b920*/  FFMA.FTZ R65, R89, UR4, -R55 ;  /* 0x0000000459417c23 */ /* 0x000fe20008010837 */
[----:B------:R-:W-:Y:S07]  /*b930*/  FADD.FTZ R68, R67, R68 ;  /* 0x0000004443447221 */ /* 0x000fee0000010000 */
[----:B------:R-:W5:Y:S01]  /*b940*/  MUFU.EX2 R81, R81 ;  /* 0x0000005100517308 */ /* 0x000f620000000800 */
[----:B------:R-:W-:Y:S01]  /*b950*/  FADD.FTZ R69, R69, R59 ;  /* 0x0000003b45457221 */ /* 0x000fe20000010000 */
[C---:B-1----:R-:W-:Y:S08]  /*b960*/  HMMA.16816.F32 R12, R28.reuse, R32, R12 ;  /* 0x000000201c0c723c */ /* 0x042ff0000000180c */
[----:B------:R-:W-:Y:S01]  /*b970*/  MUFU.EX2 R83, R83 ;  /* 0x0000005300537308 */ /* 0x000fe20000000800 */
[----:B--2---:R-:W-:Y:S01]  /*b980*/  F2FP.F16.F32.PACK_AB R25, R93, R85 ;  /* 0x000000555d19723e */ /* 0x004fe200000000ff */
[----:B------:R-:W-:Y:S01]  /*b990*/  FADD.FTZ R69, R64, R69 ;  /* 0x0000004540457221 */ /* 0x000fe20000010000 */
[----:B----4-:R-:W-:Y:S07]  /*b9a0*/  F2FP.F16.F32.PACK_AB R26, R79, R82 ;  /* 0x000000524f1a723e */ /* 0x010fee00000000ff */
[----:B------:R-:W1:Y:S01]  /*b9b0*/  MUFU.EX2 R92, R92 ;  /* 0x0000005c005c7308 */ /* 0x000e620000000800 */
[--C-:B------:R-:W-:Y:S01]  /*b9c0*/  FFMA.FTZ R59, R97, UR4, -R56.reuse ;  /* 0x00000004613b7c23 */ /* 0x100fe20008010838 */
[----:B------:R-:W-:Y:S01]  /*b9d0*/  HMMA.16816.F32 R16, R28, R34, R16 ;  /* 0x000000221c10723c */ /* 0x000fe20000001810 */
[----:B------:R-:W2:Y:S07]  /*b9e0*/  LDSM.16.MT88.4 R32, [R44+0x800] ;  /* 0x000800002c20783b */ /* 0x000eae0000004200 */
[----:B------:R-:W4:Y:S01]  /*b9f0*/  MUFU.EX2 R61, R129 ;  /* 0x00000081003d7308 */ /* 0x000f220000000800 */
[----:B------:R-:W-:Y:S01]  /*ba00*/  F2FP.F16.F32.PACK_AB R28, R74, R78 ;  /* 0x0000004e4a1c723e */ /* 0x000fe200000000ff */
[----:B------:R-:W-:Y:S01]  /*ba10*/  FADD.FTZ R69, R78, R69 ;  /* 0x000000454e457221 */ /* 0x000fe20000010000 */
[----:B------:R-:W-:Y:S07]  /*ba20*/  F2FP.F16.F32.PACK_AB R29, R75, R80 ;  /* 0x000000504b1d723e */ /* 0x000fee00000000ff */
[----:B------:R-:W4:Y:S01]  /*ba30*/  MUFU.EX2 R62, R62 ;  /* 0x0000003e003e7308 */ /* 0x000f220000000800 */
[----:B------:R-:W-:Y:S01]  /*ba40*/  F2FP.F16.F32.PACK_AB R30, R76, R73 ;  /* 0x000000494c1e723e */ /* 0x000fe200000000ff */
[----:B------:R-:W-:Y:S01]  /*ba50*/  FFMA.FTZ R64, R99, UR4, -R56 ;  /* 0x0000000463407c23 */ /* 0x000fe20008010838 */
[----:B------:R-:W-:Y:S07]  /*ba60*/  F2FP.F16.F32.PACK_AB R31, R70, R77 ;  /* 0x0000004d461f723e */ /* 0x000fee00000000ff */
[----:B------:R-:W-:Y:S01]  /*ba70*/  MUFU.EX2 R60, R123 ;  /* 0x0000007b003c7308 */ /* 0x000fe20000000800 */
[----:B-----5:R-:W-:Y:S01]  /*ba80*/  F2FP.F16.F32.PACK_AB R24, R84, R81 ;  /* 0x000000515418723e */ /* 0x020fe200000000ff */
[----:B------:R-:W-:Y:S01]  /*ba90*/  FADD.FTZ R69, R74, R69 ;  /* 0x000000454a457221 */ /* 0x000fe20000010000 */
[----:B-1----:R-:W-:Y:S07]  /*baa0*/  F2FP.F16.F32.PACK_AB R27, R92, R83 ;  /* 0x000000535c1b723e */ /* 0x002fee00000000ff */
[----:B------:R-:W1:Y:S01]  /*bab0*/  MUFU.EX2 R58, R58 ;  /* 0x0000003a003a7308 */ /* 0x000e620000000800 */
[----:B------:R-:W-:Y:S01]  /*bac0*/  FADD.FTZ R80, R80, R68 ;  /* 0x0000004450507221 */ /* 0x000fe20000010000 */
[----:B------:R-:W-:Y:S01]  /*bad0*/  FADD.FTZ R73, R73, R69 ;  /* 0x0000004549497221 */ /* 0x000fe20000010000 */
[----:B------:R-:W-:Y:S07]  /*bae0*/  FFMA.FTZ R69, R54, UR4, -R55 ;  /* 0x0000000436457c23 */ /* 0x000fee0008010837 */
[----:B------:R-:W-:Y:S01]  /*baf0*/  MUFU.EX2 R57, R121 ;  /* 0x0000007900397308 */ /* 0x000fe20000000800 */
[----:B------:R-:W-:Y:S01]  /*bb00*/  FFMA.FTZ R68, R52, UR4, -R56 ;  /* 0x0000000434447c23 */ /* 0x000fe20008010838 */
[C---:B---3--:R-:W-:Y:S08]  /*bb10*/  HMMA.16816.F32 R4, R28.reuse, R36, R4 ;  /* 0x000000241c04723c */ /* 0x048ff00000001804 */
[----:B------:R-:W-:Y:S01]  /*bb20*/  MUFU.EX2 R63, R63 ;  /* 0x0000003f003f7308 */ /* 0x000fe20000000800 */
[----:B------:R-:W-:Y:S01]  /*bb30*/  FADD.FTZ R76, R76, R73 ;  /* 0x000000494c4c7221 */ /* 0x000fe20000010000 */
[----:B------:R-:W-:Y:S01]  /*bb40*/  FADD.FTZ R80, R75, R80 ;  /* 0x000000504b507221 */ /* 0x000fe20000010000 */
[----:B------:R-:W-:Y:S07]  /*bb50*/  FFMA.FTZ R67, R88, UR4, -R56 ;  /* 0x0000000458437c23 */ /* 0x000fee0008010838 */
[----:B------:R-:W-:Y:S01]  /*bb60*/  MUFU.EX2 R59, R59 ;  /* 0x0000003b003b7308 */ /* 0x000fe20000000800 */
[----:B------:R-:W-:Y:S01]  /*bb70*/  FADD.FTZ R76, R81, R76 ;  /* 0x0000004c514c7221 */ /* 0x000fe20000010000 */
[C---:B------:R-:W-:Y:S01]  /*bb80*/  HMMA.16816.F32 R8, R28.reuse, R38, R8 ;  /* 0x000000261c08723c */ /* 0x040fe20000001808 */
[----:B------:R-:W3:Y:S07]  /*bb90*/  LDSM.16.MT88.4 R36, [R87+0x3c00] ;  /* 0x003c00005724783b */ /* 0x000eee0000004200 */
[----:B------:R-:W-:Y:S01]  /*bba0*/  MUFU.EX2 R64, R64 ;  /* 0x0000004000407308 */ /* 0x000fe20000000800 */
[----:B------:R-:W-:Y:S01]  /*bbb0*/  FADD.FTZ R76, R84, R76 ;  /* 0x0000004c544c7221 */ /* 0x000fe20000010000 */
[----:B------:R-:W-:Y:S01]  /*bbc0*/  FADD.FTZ R77, R77, R80 ;  /* 0x000000504d4d7221 */ /* 0x000fe20000010000 */
[----:B------:R-:W-:Y:S07]  /*bbd0*/  FFMA.FTZ R45, R45, UR4, -R56 ;  /* 0x000000042d2d7c23 */ /* 0x000fee0008010838 */
[----:B------:R-:W-:Y:S01]  /*bbe0*/  MUFU.EX2 R65, R65 ;  /* 0x0000004100417308 */ /* 0x000fe20000000800 */
[----:B------:R-:W-:Y:S01]  /*bbf0*/  FADD.FTZ R82, R82, R76 ;  /* 0x0000004c52527221 */ /* 0x000fe20000010000 */
[----:B------:R-:W-:Y:S01]  /*bc00*/  FADD.FTZ R77, R70, R77 ;  /* 0x0000004d464d7221 */ /* 0x000fe20000010000 */
[----:B------:R-:W-:Y:S07]  /*bc10*/  MOV R84, R2 ;  /* 0x0000000200547202 */ /* 0x000fee0000000f00 */
[----:B------:R-:W-:Y:S01]  /*bc20*/  MUFU.EX2 R66, R66 ;  /* 0x0000004200427308 */ /* 0x000fe20000000800 */
[----:B------:R-:W-:Y:S01]  /*bc30*/  FADD.FTZ R82, R79, R82 ;  /* 0x000000524f527221 */ /* 0x000fe20000010000 */
[----:B------:R-:W-:Y:S01]  /*bc40*/  FADD.FTZ R77, R85, R77 ;  /* 0x0000004d554d7221 */ /* 0x000fe20000010000 */
[C---:B--2---:R-:W-:Y:S07]  /*bc50*/  HMMA.16816.F32 R12, R28.reuse, R32, R12 ;  /* 0x000000201c0c723c */ /* 0x044fee000000180c */
[----:B------:R2:W-:Y:S01]  /*bc60*/  MUFU.EX2 R52, R69 ;  /* 0x0000004500347308 */ /* 0x0005e20000000800 */
[----:B------:R-:W-:Y:S01]  /*bc70*/  FADD.FTZ R93, R93, R77 ;  /* 0x0000004d5d5d7221 */ /* 0x000fe20000010000 */
[----:B------:R-:W-:Y:S01]  /*bc80*/  MOV R85, R0 ;  /* 0x0000000000557202 */ /* 0x000fe20000000f00 */
[----:B------:R-:W-:Y:S07]  /*bc90*/  LDSM.16.MT88.4 R76, [R87+0x4c00] ;  /* 0x004c0000574c783b */ /* 0x000fee0000004200 */
[----:B------:R-:W-:Y:S01]  /*bca0*/  MUFU.EX2 R67, R67 ;  /* 0x0000004300437308 */ /* 0x000fe20000000800 */
[----:B------:R-:W-:Y:S01]  /*bcb0*/  FADD.FTZ R93, R83, R93 ;  /* 0x0000005d535d7221 */ /* 0x000fe20000010000 */
[----:B------:R-:W-:Y:S08]  /*bcc0*/  HMMA.16816.F32 R16, R28, R34, R16 ;  /* 0x000000221c10723c */ /* 0x000ff00000001810 */
[----:B------:R-:W-:Y:S01]  /*bcd0*/  MUFU.EX2 R54, R90 ;  /* 0x0000005a00367308 */ /* 0x000fe20000000800 */
[----:B------:R-:W-:Y:S01]  /*bce0*/  FADD.FTZ R92, R92, R93 ;  /* 0x0000005d5c5c7221 */ /* 0x000fe20000010000 */
[----:B------:R-:W5:Y:S08]  /*bcf0*/  LDSM.16.MT88.4 R28, [R87+0x4000] ;  /* 0x00400000571c783b */ /* 0x000f700000004200 */
[----:B------:R-:W-:Y:S01]  /*bd00*/  MUFU.EX2 R53, R53 ;  /* 0x0000003500357308 */ /* 0x000fe20000000800 */
[--C-:B--2---:R-:W-:Y:S01]  /*bd10*/  FFMA.FTZ R69, R48, UR4, -R55.reuse ;  /* 0x0000000430457c23 */ /* 0x104fe20008010837 */
[----:B----4-:R-:W-:Y:S04]  /*bd20*/  FADD.FTZ R92, R61, R92 ;  /* 0x0000005c3d5c7221 */ /* 0x010fe80000010000 */
[----:B------:R-:W-:Y:S01]  /*bd30*/  FADD.FTZ R92, R62, R92 ;  /* 0x0000005c3e5c7221 */ /* 0x000fe20000010000 */
[----:B------:R-:W2:Y:S01]  /*bd40*/  LDSM.16.MT88.4 R32, [R44+0x1000] ;  /* 0x001000002c20783b */ /* 0x000ea20000004200 */
[C---:B---3--:R-:W-:Y:S08]  /*bd50*/  HMMA.16816.F32 R4, R24.reuse, R36, R4 ;  /* 0x000000241804723c */ /* 0x048ff00000001804 */
[C---:B------:R-:W-:Y:S01]  /*bd60*/  HMMA.16816.F32 R8, R24.reuse, R38, R8 ;  /* 0x000000261808723c */ /* 0x040fe20000001808 */
[----:B------:R-:W3:Y:S07]  /*bd70*/  LDSM.16.MT88.4 R36, [R87+0x4400] ;  /* 0x004400005724783b */ /* 0x000eee0000004200 */
[C---:B------:R-:W-:Y:S01]  /*bd80*/  HMMA.16816.F32 R12, R24.reuse, R40, R12 ;  /* 0x00000028180c723c */ /* 0x040fe2000000180c */
[----:B------:R-:W4:Y:S02]  /*bd90*/  MUFU.EX2 R40, R122 ;  /* 0x0000007a00287308 */ /* 0x000f240000000800 */
[----:B------:R-:W-:Y:S05]  /*bda0*/  FFMA.FTZ R41, R119, UR4, -R56 ;  /* 0x0000000477297c23 */ /* 0x000fea0008010838 */
[----:B------:R-:W-:Y:S03]  /*bdb0*/  HMMA.16816.F32 R16, R24, R42, R16 ;  /* 0x0000002a1810723c */ /* 0x000fe60000001810 */
[----:B------:R-:W2:Y:S01]  /*bdc0*/  MUFU.EX2 R42, R96 ;  /* 0x00000060002a7308 */ /* 0x000ea20000000800 */
[----:B------:R-:W-:Y:S01]  /*bdd0*/  F2FP.F16.F32.PACK_AB R24, R23, R94 ;  /* 0x0000005e1718723e */ /* 0x000fe200000000ff */
[----:B------:R-:W-:Y:S01]  /*bde0*/  FFMA.FTZ R43, R120, UR4, -R55 ;  /* 0x00000004782b7c23 */ /* 0x000fe20008010837 */
[----:B------:R-:W-:Y:S07]  /*bdf0*/  F2FP.F16.F32.PACK_AB R25, R62, R61 ;  /* 0x0000003d3e19723e */ /* 0x000fee00000000ff */
[----:B------:R-:W-:Y:S01]  /*be00*/  MUFU.EX2 R41, R41 ;  /* 0x0000002900297308 */ /* 0x000fe20000000800 */
[----:B-1----:R-:W-:Y:S01]  /*be10*/  F2FP.F16.F32.PACK_AB R26, R58, R60 ;  /* 0x0000003c3a1a723e */ /* 0x002fe200000000ff */
[----:B------:R-:W-:Y:S01]  /*be20*/  FADD.FTZ R94, R94, R82 ;  /* 0x000000525e5e7221 */ /* 0x000fe20000010000 */
[C---:B----4-:R-:W-:Y:S07]  /*be30*/  F2FP.F16.F32.PACK_AB R27, R40.reuse, R57 ;  /* 0x00000039281b723e */ /* 0x050fee00000000ff */
[----:B------:R-:W1:Y:S01]  /*be40*/  MUFU.EX2 R43, R43 ;  /* 0x0000002b002b7308 */ /* 0x000e620000000800 */
[----:B------:R-:W-:Y:S01]  /*be50*/  FADD.FTZ R57, R57, R92 ;  /* 0x0000005c39397221 */ /* 0x000fe20000010000 */
[----:B------:R-:W-:Y:S03]  /*be60*/  FADD.FTZ R94, R23, R94 ;  /* 0x0000005e175e7221 */ /* 0x000fe60000010000 */
[----:B------:R-:W-:Y:S01]  /*be70*/  FADD.FTZ R57, R40, R57 ;  /* 0x0000003928397221 */ /* 0x000fe20000010000 */
[C---:B-----5:R-:W-:Y:S03]  /*be80*/  HMMA.16816.F32 R4, R24.reuse, R28, R4 ;  /* 0x0000001c1804723c */ /* 0x060fe60000001804 */
[----:B------:R-:W-:Y:S04]  /*be90*/  FADD.FTZ R94, R60, R94 ;  /* 0x0000005e3c5e7221 */ /* 0x000fe80000010000 */
[----:B------:R-:W-:Y:S01]  /*bea0*/  FADD.FTZ R94, R58, R94 ;  /* 0x0000005e3a5e7221 */ /* 0x000fe20000010000 */
[C---:B------:R-:W-:Y:S01]  /*beb0*/  HMMA.16816.F32 R8, R24.reuse, R30, R8 ;  /* 0x0000001e1808723c */ /* 0x040fe20000001808 */
[----:B------:R-:W4:Y:S02]  /*bec0*/  LDSM.16.MT88.4 R28, [R44+0x1400] ;  /* 0x001400002c1c783b */ /* 0x000f240000004200 */
[----:B--2---:R-:W-:Y:S01]  /*bed0*/  FADD.FTZ R94, R42, R94 ;  /* 0x0000005e2a5e7221 */ /* 0x004fe20000010000 */
[----:B-1----:R-:W-:Y:S04]  /*bee0*/  FADD.FTZ R57, R43, R57 ;  /* 0x000000392b397221 */ /* 0x002fe80000010000 */
[C---:B------:R-:W-:Y:S08]  /*bef0*/  HMMA.16816.F32 R12, R24.reuse, R32, R12 ;  /* 0x00000020180c723c */ /* 0x040ff0000000180c */
[----:B------:R-:W-:Y:S01]  /*bf00*/  HMMA.16816.F32 R16, R24, R34, R16 ;  /* 0x000000221810723c */ /* 0x000fe20000001810 */
[----:B------:R-:W1:Y:S02]  /*bf10*/  LDSM.16.MT88.4 R32, [R87+0x4800] ;  /* 0x004800005720783b */ /* 0x000e640000004200 */
        /* <DEDUP_REMOVED lines=10> */
[C---:B---3--:R-:W-:Y:S03]  /*bfc0*/  HMMA.16816.F32 R4, R24.reuse, R36, R4 ;  /* 0x000000241804723c */ /* 0x048fe60000001804 */
[----:B------:R-:W-:Y:S01]  /*bfd0*/  FFMA.FTZ R37, R49, UR4, -R56 ;  /* 0x0000000431257c23 */ /* 0x000fe20008010838 */
[--C-:B------:R-:W-:Y:S01]  /*bfe0*/  FFMA.FTZ R36, R50, UR4, -R55.reuse ;  /* 0x0000000432247c23 */ /* 0x100fe20008010837 */
[----:B------:R2:W-:Y:S01]  /*bff0*/  MUFU.EX2 R49, R68 ;  /* 0x0000004400317308 */ /* 0x0005e20000000800 */
[----:B------:R-:W-:Y:S02]  /*c000*/  FADD.FTZ R64, R67, R64 ;  /* 0x0000004043407221 */ /* 0x000fe40000010000 */
[C---:B------:R-:W-:Y:S07]  /*c010*/  HMMA.16816.F32 R8, R24.reuse, R38, R8 ;  /* 0x000000261808723c */ /* 0x040fee0000001808 */
[----:B------:R-:W3:Y:S10]  /*c020*/  MUFU.EX2 R50, R37 ;  /* 0x0000002500327308 */ /* 0x000ef40000000800 */
[----:B------:R5:W-:Y:S01]  /*c030*/  MUFU.EX2 R48, R36 ;  /* 0x0000002400307308 */ /* 0x000be20000000800 */
[C---:B----4-:R-:W-:Y:S03]  /*c040*/  HMMA.16816.F32 R12, R24.reuse, R28, R12 ;  /* 0x0000001c180c723c */ /* 0x050fe6000000180c */
[--C-:B--2---:R-:W-:Y:S01]  /*c050*/  FFMA.FTZ R68, R47, UR4, -R56.reuse ;  /* 0x000000042f447c23 */ /* 0x104fe20008010838 */
[--C-:B------:R-:W-:Y:S05]  /*c060*/  FFMA.FTZ R29, R51, UR4, -R56.reuse ;  /* 0x00000004331d7c23 */ /* 0x100fea0008010838 */
[----:B------:R-:W2:Y:S01]  /*c070*/  MUFU.EX2 R47, R69 ;  /* 0x00000045002f7308 */ /* 0x000ea20000000800 */
        /* <DEDUP_REMOVED lines=12> */
[----:B--2---:R-:W-:Y:S01]  /*c140*/  F2FP.F16.F32.PACK_AB R27, R47, R48 ;  /* 0x000000302f1b723e */ /* 0x004fe200000000ff */
[----:B------:R-:W-:Y:S01]  /*c150*/  FADD.FTZ R54, R54, R64 ;  /* 0x0000004036367221 */ /* 0x000fe20000010000 */
[----:B------:R-:W-:Y:S07]  /*c160*/  FADD.FTZ R53, R52, R53 ;  /* 0x0000003534357221 */ /* 0x000fee0000010000 */
[----:B------:R-:W2:Y:S01]  /*c170*/  MUFU.EX2 R29, R29 ;  /* 0x0000001d001d7308 */ /* 0x000ea20000000800 */
[----:B------:R-:W-:Y:S01]  /*c180*/  FADD.FTZ R54, R49, R54 ;  /* 0x0000003631367221 */ /* 0x000fe20000010000 */
[----:B------:R-:W-:Y:S01]  /*c190*/  FADD.FTZ R48, R48, R53 ;  /* 0x0000003530307221 */ /* 0x000fe20000010000 */
[C---:B-1----:R-:W-:Y:S07]  /*c1a0*/  HMMA.16816.F32 R4, R24.reuse, R32, R4 ;  /* 0x000000201804723c */ /* 0x042fee0000001804 */
[----:B------:R-:W1:Y:S01]  /*c1b0*/  MUFU.EX2 R30, R30 ;  /* 0x0000001e001e7308 */ /* 0x000e620000000800 */
[----:B-----5:R-:W5:Y:S01]  /*c1c0*/  LDSM.16.MT88.4 R20, [R44+0x1c00] ;  /* 0x001c00002c14783b */ /* 0x020f620000004200 */
[----:B------:R-:W-:Y:S01]  /*c1d0*/  FADD.FTZ R50, R50, R54 ;  /* 0x0000003632327221 */ /* 0x000fe20000010000 */
[----:B------:R-:W-:Y:S07]  /*c1e0*/  FADD.FTZ R48, R47, R48 ;  /* 0x000000302f307221 */ /* 0x000fee0000010000 */
[----:B------:R-:W4:Y:S01]  /*c1f0*/  MUFU.EX2 R32, R45 ;  /* 0x0000002d00207308 */ /* 0x000f220000000800 */
[----:B---3--:R-:W-:Y:S01]  /*c200*/  FADD.FTZ R50, R28, R50 ;  /* 0x000000321c327221 */ /* 0x008fe20000010000 */
[C---:B------:R-:W-:Y:S08]  /*c210*/  HMMA.16816.F32 R8, R24.reuse, R34, R8 ;  /* 0x000000221808723c */ /* 0x040ff00000001808 */
[----:B------:R-:W3:Y:S01]  /*c220*/  MUFU.EX2 R56, R56 ;  /* 0x0000003800387308 */ /* 0x000ee20000000800 */
[C---:B--2---:R-:W-:Y:S01]  /*c230*/  F2FP.F16.F32.PACK_AB R68, R29.reuse, R28 ;  /* 0x0000001c1d44723e */ /* 0x044fe200000000ff */
[----:B------:R-:W-:Y:S08]  /*c240*/  FADD.FTZ R29, R29, R50 ;  /* 0x000000321d1d7221 */ /* 0x000ff00000010000 */
[----:B------:R-:W2:Y:S01]  /*c250*/  MUFU.EX2 R55, R55 ;  /* 0x0000003700377308 */ /* 0x000ea20000000800 */
[----:B-1----:R-:W-:Y:S01]  /*c260*/  F2FP.F16.F32.PACK_AB R69, R30, R31 ;  /* 0x0000001f1e45723e */ /* 0x002fe200000000ff */
[----:B------:R-:W-:Y:S01]  /*c270*/  FADD.FTZ R31, R31, R48 ;  /* 0x000000301f1f7221 */ /* 0x000fe20000010000 */
[----:B----4-:R-:W-:Y:S03]  /*c280*/  FADD.FTZ R29, R32, R29 ;  /* 0x0000001d201d7221 */ /* 0x010fe60000010000 */
[----:B------:R-:W-:Y:S01]  /*c290*/  FADD.FTZ R31, R30, R31 ;  /* 0x0000001f1e1f7221 */ /* 0x000fe20000010000 */
[C---:B---3--:R-:W-:Y:S01]  /*c2a0*/  F2FP.F16.F32.PACK_AB R70, R56.reuse, R32 ;  /* 0x000000203846723e */ /* 0x048fe200000000ff */
        /* <DEDUP_REMOVED lines=12> */
.L_x_3580:
        /* <DEDUP_REMOVED lines=27> */
[----:B-1----:R-:W-:Y:S01]  /*c520*/  FADD.FTZ R3, R117, R3 ;  /* 0x0000000375037221 */ /* 0x002fe20000010000 */
[----:B----4-:R-:W-:Y:S02]  /*c530*/  IMAD R19, R16, R19, UR4 ;  /* 0x0000000410137e24 */ /* 0x010fe4000f8e0213 */
[----:B---3--:R-:W-:-:S02]  /*c540*/  FADD.FTZ R12, R12, R4 ;  /* 0x000000040c0c7221 */ /* 0x008fc40000010000 */
[----:B------:R-:W-:Y:S01]  /*c550*/  FSETP.NE.FTZ.AND P0, PT, R3, RZ, PT ;  /* 0x000000ff0300720b */ /* 0x000fe20003f15000 */
[----:B------:R-:W1:Y:S01]  /*c560*/  MUFU.RCP R4, R3 ;  /* 0x0000000300047308 */ /* 0x000e620000001000 */
[----:B------:R-:W-:Y:S01]  /*c570*/  IMAD R16, R14, R16, R19 ;  /* 0x000000100e107224 */ /* 0x000fe200078e0213 */
[----:B------:R-:W-:Y:S02]  /*c580*/  MOV R19, 0xff800000 ;  /* 0xff80000000137802 */ /* 0x000fe40000000f00 */
[----:B------:R-:W-:Y:S02]  /*c590*/  FSETP.NE.FTZ.AND P1, PT, R12, RZ, PT ;  /* 0x000000ff0c00720b */ /* 0x000fe40003f35000 */
[----:B------:R-:W-:Y:S02]  /*c5a0*/  SHF.R.U32.HI R14, RZ, 0x2, R86 ;  /* 0x00000002ff0e7819 */ /* 0x000fe40000011656 */
[----:B------:R-:W3:Y:S08]  /*c5b0*/  MUFU.RCP R7, R12 ;  /* 0x0000000c00077308 */ /* 0x000ef00000001000 */
[----:B------:R-:W4:Y:S01]  /*c5c0*/  @P0 MUFU.LG2 R3, R3 ;  /* 0x0000000300030308 */ /* 0x000f220000000c00 */
[----:B------:R-:W5:Y:S01]  /*c5d0*/  @P1 LDC R17, c[0x0][0x458] ;  /* 0x00011600ff111b82 */ /* 0x000f620000000800 */
        /* <DEDUP_REMOVED lines=10> */
[----:B------:R-:W-:Y:S01]  /*c680*/  STS.64 [R5+0x400], R82 ;  /* 0x0004005205007388 */ /* 0x000fe20000000a00 */
[----:B---3--:R-:W-:Y:S01]  /*c690*/  FSEL R6, R7, 1, P1 ;  /* 0x3f80000007067808 */ /* 0x008fe20000800000 */
[----:B------:R1:W3:Y:S01]  /*c6a0*/  @P1 MUFU.LG2 R18, R12 ;  /* 0x0000000c00121308 */ /* 0x0002e20000000c00 */
[----:B------:R-:W-:Y:S01]  /*c6b0*/  LOP3.LUT R109, R109, 0x80, RZ, 0xc0, !PT ;  /* 0x000000806d6d7812 */ /* 0x000fe200078ec0ff */
[----:B----4-:R-:W-:-:S02]  /*c6c0*/  @P0 FMUL.FTZ R3, R3, 0.69314718246459960938 ;  /* 0x3f31721803030820 */ /* 0x010fc40000410000 */
        /* <DEDUP_REMOVED lines=10> */
[----:B------:R4:W-:Y:S01]  /*c770*/  STS.64 [R5], R80 ;  /* 0x0000005005007388 */ /* 0x0009e20000000a00 */
[----:B------:R-:W-:-:S03]  /*c780*/  IADD3 R4, PT, PT, -R4, R109, RZ ;  /* 0x0000006d04047210 */ /* 0x000fc60007ffe1ff */
[----:B------:R2:W-:Y:S01]  /*c790*/  STS.64 [R6+0x20], R76 ;  /* 0x0000204c06007388 */ /* 0x0005e20000000a00 */
[----:B-1----:R-:W1:Y:S01]  /*c7a0*/  @P0 LDC R12, c[0x0][0x458] ;  /* 0x00011600ff0c0b82 */ /* 0x002e620000000800 */
[----:B---3--:R-:W-:Y:S02]  /*c7b0*/  @P1 FMUL.FTZ R18, R18, 0.69314718246459960938 ;  /* 0x3f31721812121820 */ /* 0x008fe40000410000 */
[----:B------:R3:W-:Y:S02]  /*c7c0*/  STS.64 [R6+0x420], R78 ;  /* 0x0004204e06007388 */ /* 0x0007e40000000a00 */
[----:B-----5:R-:W-:Y:S02]  /*c7d0*/  @P1 FFMA.FTZ R22, R2, R17, R18 ;  /* 0x0000001102161223 */ /* 0x020fe40000010012 */
[----:B------:R3:W-:Y:S04]  /*c7e0*/  STS.64 [R109+0x40], R72 ;  /* 0x000040486d007388 */ /* 0x0007e80000000a00 */
[----:B------:R3:W-:Y:S04]  /*c7f0*/  STS.64 [R109+0x440], R74 ;  /* 0x0004404a6d007388 */ /* 0x0007e80000000a00 */
[----:B------:R3:W-:Y:S04]  /*c800*/  STS.64 [R4+0x60], R68 ;  /* 0x0000604404007388 */ /* 0x0007e80000000a00 */
[----:B------:R3:W-:Y:S01]  /*c810*/  STS.64 [R4+0x460], R70 ;  /* 0x0004604604007388 */ /* 0x0007e20000000a00 */
[----:B----4-:R-:W-:Y:S01]  /*c820*/  LOP3.LUT R5, R20, 0xd8, RZ, 0xc0, !PT ;  /* 0x000000d814057812 */ /* 0x010fe200078ec0ff */
[----:B-1----:R-:W-:-:S03]  /*c830*/  @P0 FFMA.FTZ R19, R0, R12, R3 ;  /* 0x0000000c00130223 */ /* 0x002fc60000010003 */
[----:B------:R-:W-:Y:S02]  /*c840*/  LOP3.LUT R5, R5, 0x18, R13, 0x78, !PT ;  /* 0x0000001805057812 */ /* 0x000fe400078e780d */
[----:B------:R-:W-:Y:S02]  /*c850*/  LOP3.LUT R13, R13, 0x30, RZ, 0xc0, !PT ;  /* 0x000000300d0d7812 */ /* 0x000fe400078ec0ff */
[----:B------:R-:W-:Y:S02]  /*c860*/  LOP3.LUT R5, R5, 0xf24, R20, 0xf8, !PT ;  /* 0x00000f2405057812 */ /* 0x000fe400078ef814 */
[----:B------:R-:W-:Y:S02]  /*c870*/  LOP3.LUT R13, R13, 0x7, R14, 0xf8, !PT ;  /* 0x000000070d0d7812 */ /* 0x000fe400078ef80e */
[----:B------:R-:W-:Y:S01]  /*c880*/  LEA R21, R5, UR5, 0x2 ;  /* 0x0000000505157c11 */ /* 0x000fe2000f8e10ff */
[----:B------:R-:W-:Y:S08]  /*c890*/  BAR.SYNC.DEFER_BLOCKING 0x0 ;  /* 0x0000000000007b1d */ /* 0x000ff00000010000 */
[----:B------:R-:W1:Y:S01]  /*c8a0*/  S2UR UR5, SR_CTAID.X ;  /* 0x00000000000579c3 */ /* 0x000e620000002500 */
[----:B------:R3:W4:Y:S04]  /*c8b0*/  LDS.128 R8, [R21] ;  /* 0x0000000015087984 */ /* 0x0007280000000c00 */
[----:B------:R3:W3:Y:S01]  /*c8c0*/  LDS.128 R4, [R21+0x800] ;  /* 0x0008000015047984 */ /* 0x0006e20000000c00 */
[----:B-1----:R-:W-:-:S06]  /*c8d0*/  USHF.L.U32 UR5, UR5, 0x6, URZ ;  /* 0x0000000605057899 */ /* 0x002fcc00080006ff */
[----:B------:R-:W-:-:S04]  /*c8e0*/  IMAD R15, R16, R15, UR5 ;  /* 0x00000005100f7e24 */ /* 0x000fc8000f8e020f */
[----:B--2---:R-:W-:Y:S01]  /*c8f0*/  IMAD R0, R15, UR6, RZ ;  /* 0x000000060f007c24 */ /* 0x004fe2000f8e02ff */
[----:B------:R-:W-:Y:S06]  /*c900*/  @P2 BRA `(.L_x_3586) ;  /* 0x0000000000282947 */ /* 0x000fec0003800000 */
        /* <DEDUP_REMOVED lines=10> */
.L_x_3586:
[----:B------:R-:W-:Y:S05]  /*c9b0*/  BSYNC.RECONVERGENT B0 ;  /* 0x0000000000007941 */ /* 0x000fea0003800200 */
.L_x_3585:
[----:B-1----:R-:W1:Y:S01]  /*c9c0*/  LDS.128 R16, [R21+0x1000] ;  /* 0x0010000015107984 */ /* 0x002e620000000c00 */
[----:B------:R-:W2:Y:S01]  /*c9d0*/  LDCU UR6, c[0x0][0x440] ;  /* 0x00008800ff0677ac */ /* 0x000ea20008000800 */
[C---:B------:R-:W-:Y:S02]  /*c9e0*/  LOP3.LUT R2, R20.reuse, 0x1c, RZ, 0xc0, !PT ;  /* 0x0000001c14027812 */ /* 0x040fe400078ec0ff */
[----:B------:R1:W1:Y:S01]  /*c9f0*/  LDS.128 R12, [R21+0x1800] ;  /* 0x00180000150c7984 */ /* 0x0002620000000c00 */
[----:B------:R-:W5:Y:S01]  /*ca00*/  LDCU.64 UR4, c[0x0][0x3f8] ;  /* 0x00007f00ff0477ac */ /* 0x000f620008000a00 */
[----:B------:R-:W-:Y:S02]  /*ca10*/  LOP3.LUT R3, R20, 0xfe0, RZ, 0xc0, !PT ;  /* 0x00000fe014037812 */ /* 0x000fe400078ec0ff */
[----:B------:R-:W-:Y:S02]  /*ca20*/  SHF.R.U32.HI R86, RZ, 0x3, R86 ;  /* 0x00000003ff567819 */ /* 0x000fe40000011656 */
[----:B------:R-:W-:-:S03]  /*ca30*/  LOP3.LUT R3, R3, 0x1c, R20, 0xf8, !PT ;  /* 0x0000001c03037812 */ /* 0x000fc600078ef814 */
[----:B------:R-:W-:Y:S01]  /*ca40*/  VIADD R20, R86, 0x10 ;  /* 0x0000001056147836 */ /* 0x000fe20000000000 */
        /* <DEDUP_REMOVED lines=11> */
[----:B----4-:R2:W-:Y:S04]  /*cb00*/  @!P4 STG.E.128 desc[UR14][R2.64], R8 ;  /* 0x000000080200c986 */ /* 0x0105e8000c101d0e */
[----:B---3--:R2:W-:Y:S04]  /*cb10*/  @!P3 STG.E.128 desc[UR14][R2.64+0x800], R4 ;  /* 0x000800040200b986 */ /* 0x0085e8000c101d0e */
[----:B-1----:R2:W-:Y:S01]  /*cb20*/  @!P2 STG.E.128 desc[UR14][R2.64+0x1000], R16 ;  /* 0x001000100200a986 */ /* 0x0025e2000c101d0e */
[----:B------:R-:W-:Y:S05]  /*cb30*/  @P0 EXIT ;  /* 0x000000000000094d */ /* 0x000fea0003800000 */
[----:B------:R-:W-:Y:S01]  /*cb40*/  STG.E.128 desc[UR14][R2.64+0x1800], R12 ;  /* 0x0018000c02007986 */ /* 0x000fe2000c101d0e */
[----:B------:R-:W-:Y:S05]  /*cb50*/  EXIT ;  /* 0x000000000000794d */ /* 0x000fea0003800000 */
.L_x_3587:
        /* <DEDUP_REMOVED lines=10> */
.L_x_4921:


//--------------------- .text._ZN5flash24flash_fwd_splitkv_kernelI23Flash_fwd_kernel_traitsILi32ELi64ELi128ELi4ELb0ELb0EN7cutlass6half_tE19Flash_kernel_traitsILi32ELi64ELi128ELi4ES3_EELb1ELb0ELb0ELb0ELb0ELb0ELb1ELb1EEEvNS_16Flash_fwd_paramsE --------------------------
	.section	.text._ZN5flash24flash_fwd_splitkv_kernelI23Flash_fwd_kernel_traitsILi32ELi64ELi128ELi4ELb0ELb0EN7cutlass6half_tE19Flash_kernel_traitsILi32ELi64ELi128ELi4ES3_EELb1ELb0ELb0ELb0ELb0ELb0ELb1ELb1EEEvNS_16Flash_fwd_paramsE,"ax",@progbits
	.align	128
        .global         _ZN5flash24flash_fwd_splitkv_kernelI23Flash_fwd_kernel_traitsILi32ELi64ELi128ELi4ELb0ELb0EN7cutlass6half_tE19Flash_kernel_traitsILi32ELi64ELi128ELi4ES3_EELb1ELb0ELb0ELb0ELb0ELb0ELb1ELb1EEEvNS_16Flash_fwd_paramsE
        .type           _ZN5flash24flash_fwd_splitkv_kernelI23Flash_fwd_kernel_traitsILi32ELi64ELi128ELi4ELb0ELb0EN7cutlass6half_tE19Flash_kernel_traitsILi32ELi64ELi128ELi4ES3_EELb1ELb0ELb0ELb0ELb0ELb0ELb1ELb1EEEvNS_16Flash_fwd_paramsE,@function
        .size           _ZN5flash24flash_fwd_splitkv_kernelI23Flash_fwd_kernel_traitsILi32ELi64ELi128ELi4ELb0ELb0EN7cutlass6half_tE19Flash_kernel_traitsILi32ELi64ELi128ELi4ES3_EELb1ELb0ELb0ELb0ELb0ELb0ELb1ELb1EEEvNS_16Flash_fwd_paramsE,(.L_x_4922 - _ZN5flash24flash_fwd_splitkv_kernelI23Flash_fwd_kernel_traitsILi32ELi64ELi128ELi4ELb0ELb0EN7cutlass6half_tE19Flash_kernel_traitsILi32ELi64ELi128ELi4ES3_EELb1ELb0ELb0ELb0ELb0ELb0ELb1ELb1EEEvNS_16Flash_fwd_paramsE)
        .other          _ZN5flash24flash_fwd_splitkv_kernelI23Flash_fwd_kernel_traitsILi32ELi64ELi128ELi4ELb0ELb0EN7cutlass6half_tE19Flash_kernel_traitsILi32ELi64ELi128ELi4ES3_EELb1ELb0ELb0ELb0ELb0ELb0ELb1ELb1EEEvNS_16Flash_fwd_paramsE,@"STO_CUDA_ENTRY STV_DEFAULT"
_ZN5flash24flash_fwd_splitkv_kernelI23Flash_fwd_kernel_traitsILi32ELi64ELi128ELi4ELb0ELb0EN7cutlass6half_tE19Flash_kernel_traitsILi32ELi64ELi128ELi4ES3_EELb1ELb0ELb0ELb0ELb0ELb0ELb1ELb1EEEvNS_16Flash_fwd_paramsE:
.text._ZN5flash24flash_fwd_splitkv_kernelI23Flash_fwd_kernel_traitsILi32ELi64ELi128ELi4ELb0ELb0EN7cutlass6half_tE19Flash_kernel_traitsILi32ELi64ELi128ELi4ES3_EELb1ELb0ELb0ELb0ELb0ELb0ELb1ELb1EEEvNS_16Flash_fwd_paramsE:
        /* <DEDUP_REMOVED lines=34> */
[C---:B------:R-:W-:Y:S02]  /*0220*/  IMAD.SHL.U32 R9, R139.reuse, 0x4, RZ ;  /* 0x000000048b097824 */ /* 0x040fe400078e00ff */
[----:B--2---:R-:W-:Y:S01]  /*0230*/  IMAD.WIDE.U32 R14, R139, 0x4, R4 ;  /* 0x000000048b0e7825 */ /* 0x004fe200078e0004 */
[----:B------:R-:W-:Y:S02]  /*0240*/  ISETP.NE.AND.EX P5, PT, RZ, UR5, PT, P0 ;  /* 0x00000005ff007c0c */ /* 0x000fe4000bfa5300 */
[----:B------:R-:W-:Y:S02]  /*0250*/  SHF.R.U32.HI R4, RZ, 0x1e, R139 ;  /* 0x0000001eff047819 */ /* 0x000fe4000001168b */
[C---:B------:R-:W-:Y:S01]  /*0260*/  @P2 IADD3 R12, P0, PT, R9.reuse, R2, RZ ;  /* 0x00000002090c2210 */ /* 0x040fe20007f1e0ff */
[----:B------:R-:W2:Y:S01]  /*0270*/  @P1 LDG.E R8, desc[UR6][R14.64] ;  /* 0x000000060e081981 */ /* 0x000ea2000c1e1900 */
[----:B------:R-:W-:-:S03]  /*0280*/  IADD3 R102, P1, PT, R9, UR4, RZ ;  /* 0x0000000409667c10 */ /* 0x000fc6000ff3e0ff */
[----:B------:R1:W2:Y:S01]  /*0290*/  @P3 LDG.E R11, desc[UR6][R14.64+0x4] ;  /* 0x000004060e0b3981 */ /* 0x0002a2000c1e1900 */
[C---:B------:R-:W-:Y:S01]  /*02a0*/  @P2 IMAD.X R13, R4.reuse, 0x1, R3, P0 ;  /* 0x00000001040d2824 */ /* 0x040fe200000e0603 */
[----:B------:R-:W-:Y:S01]  /*02b0*/  IADD3.X R103, PT, PT, R4, UR5, RZ, P1, !PT ;  /* 0x0000000504677c10 */ /* 0x000fe20008ffe4ff */
[----:B------:R-:W-:Y:S01]  /*02c0*/  IMAD.MOV.U32 R0, RZ, RZ, RZ ;  /* 0x000000ffff007224 */ /* 0x000fe200078e00ff */
        /* <DEDUP_REMOVED lines=25> */
.L_x_3588:
[----:B------:R-:W-:Y:S05]  /*0460*/  @!P1 EXIT ;  /* 0x000000000000994d */ /* 0x000fea0003800000 */
[----:B------:R-:W2:Y:S01]  /*0470*/  LDC R6, c[0x0][0x374] ;  /* 0x0000dd00ff067b82 */ /* 0x000ea20000000800 */
[--C-:B-----5:R-:W-:Y:S01]  /*0480*/  IMAD.IADD R72, R15, 0x1, -R0.reuse ;  /* 0x000000010f487824 */ /* 0x120fe200078e0a00 */
[----:B------:R-:W3:Y:S01]  /*0490*/  S2R R71, SR_TID.X ;  /* 0x0000000000477919 */ /* 0x000ee20000002100 */
[----:B------:R-:W-:-:S05]  /*04a0*/  @P2 IMAD.IADD R70, R13, 0x1, -R0 ;  /* 0x000000010d462824 */ /* 0x000fca00078e0a00 */
[----:B------:R-:W4:Y:S01]  /*04b0*/  LDC R2, c[0x0][0x438] ;  /* 0x00010e00ff027b82 */ /* 0x000f220000000800 */
[----:B--2---:R-:W-:-:S04]  /*04c0*/  IABS R12, R6 ;  /* 0x00000006000c7213 */ /* 0x004fc80000000000 */
[----:B------:R-:W2:Y:S01]  /*04d0*/  I2F.RP R14, R12 ;  /* 0x0000000c000e7306 */ /* 0x000ea20000209400 */
[----:B----4-:R-:W-:-:S05]  /*04e0*/  VIADD R2, R2, 0x7f ;  /* 0x0000007f02027836 */ /* 0x010fca0000000000 */
[----:B------:R-:W-:-:S04]  /*04f0*/  SHF.R.S32.HI R19, RZ, 0x1f, R2 ;  /* 0x0000001fff137819 */ /* 0x000fc80000011402 */
[----:B------:R-:W-:Y:S01]  /*0500*/  LEA.HI R19, R19, R2, RZ, 0x7 ;  /* 0x0000000213137211 */ /* 0x000fe200078f38ff */
[----:B------:R-:W-:Y:S01]  /*0510*/  IMAD.MOV.U32 R2, RZ, RZ, RZ ;  /* 0x000000ffff027224 */ /* 0x000fe200078e00ff */
[----:B--2---:R-:W2:Y:S02]  /*0520*/  MUFU.RCP R3, R14 ;  /* 0x0000000e00037308 */ /* 0x004ea40000001000 */
[----:B------:R-:W-:-:S05]  /*0530*/  LEA.HI.SX32 R19, R19, R6, 0x19 ;  /* 0x0000000613137211 */ /* 0x000fca00078fcaff */
[----:B------:R-:W-:-:S05]  /*0540*/  VIADD R19, R19, 0xffffffff ;  /* 0xffffffff13137836 */ /* 0x000fca0000000000 */
[----:B-1----:R-:W-:Y:S02]  /*0550*/  IABS R17, R19 ;  /* 0x0000001300117213 */ /* 0x002fe40000000000 */
[-C--:B------:R-:W-:Y:S01]  /*0560*/  LOP3.LUT R19, R19, R6.reuse, RZ, 0x3c, !PT ;  /* 0x0000000613137212 */ /* 0x080fe200078e3cff */
[----:B--2---:R-:W-:Y:S01]  /*0570*/  VIADD R3, R3, 0xffffffe ;  /* 0x0ffffffe03037836 */ /* 0x004fe20000000000 */
        /* <DEDUP_REMOVED lines=19> */
[----:B--2---:R-:W-:Y:S02]  /*06b0*/  @!P2 SEL R17, R14, RZ, P0 ;  /* 0x000000ff0e11a207 */ /* 0x004fe40000000000 */
        /* <DEDUP_REMOVED lines=18> */
[----:B---3--:R-:W-:Y:S05]  /*07e0*/  @!P0 BRA `(.L_x_3589) ;  /* 0x0000000000cc8947 */ /* 0x008fea0003800000 */
[----:B------:R-:W1:Y:S01]  /*07f0*/  LDC.64 R4, c[0x0][0x430] ;  /* 0x00010c00ff047b82 */ /* 0x000e620000000a00 */
[----:B------:R-:W2:Y:S01]  /*0800*/  LDCU UR5, c[0x0][0x44c] ;  /* 0x00008980ff0577ac */ /* 0x000ea20008000800 */
[----:B------:R-:W-:Y:S01]  /*0810*/  SHF.R.U32.HI R0, RZ, 0x3, R71 ;  /* 0x00000003ff007819 */ /* 0x000fe20000011647 */
[----:B------:R-:W-:Y:S01]  /*0820*/  IMAD.IADD R137, R137, 0x1, -R74 ;  /* 0x0000000189897824 */ /* 0x000fe200078e0a4a */
[----:B------:R-:W3:Y:S03]  /*0830*/  LDCU UR4, c[0x0][0x440] ;  /* 0x00008800ff0477ac */ /* 0x000ee60008000800 */
[----:B------:R-:W-:Y:S01]  /*0840*/  VIADD R6, R0, 0x10 ;  /* 0x0000001000067836 */ /* 0x000fe20000000000 */
[----:B------:R-:W4:Y:S01]  /*0850*/  LDCU.64 UR8, c[0x0][0x3f8] ;  /* 0x00007f00ff0877ac */ /* 0x000f220008000a00 */
[----:B-1----:R-:W-:-:S04]  /*0860*/  IMAD R4, R2, R4, R139 ;  /* 0x0000000402047224 */ /* 0x002fc800078e028b */
[----:B------:R-:W-:Y:S02]  /*0870*/  IMAD R7, R4, R7, R10 ;  /* 0x0000000704077224 */ /* 0x000fe400078e020a */
[----:B------:R-:W-:Y:S02]  /*0880*/  IMAD.SHL.U32 R4, R71, 0x4, RZ ;  /* 0x0000000447047824 */ /* 0x000fe400078e00ff */
[----:B------:R-:W-:-:S03]  /*0890*/  IMAD R5, R7, R5, R74 ;  /* 0x0000000507057224 */ /* 0x000fc600078e024a */
[C---:B------:R-:W-:Y:S01]  /*08a0*/  LOP3.LUT R2, R4.reuse, 0x1c, RZ, 0xc0, !PT ;  /* 0x0000001c04027812 */ /* 0x040fe200078ec0ff */
[----:B--2---:R-:W-:Y:S01]  /*08b0*/  IMAD R3, R5, UR5, RZ ;  /* 0x0000000505037c24 */ /* 0x004fe2000f8e02ff */
[----:B------:R-:W-:Y:S02]  /*08c0*/  LOP3.LUT R4, R4, 0xffc, RZ, 0xc0, !PT ;  /* 0x00000ffc04047812 */ /* 0x000fe400078ec0ff */
[----:B---3--:R-:W-:Y:S01]  /*08d0*/  ISETP.GE.AND P3, PT, R2, UR4, PT ;  /* 0x0000000402007c0c */ /* 0x008fe2000bf66270 */
[----:B------:R-:W1:Y:S01]  /*08e0*/  LDCU.64 UR4, c[0x0][0x428] ;  /* 0x00008500ff0477ac */ /* 0x000e620008000a00 */
[----:B------:R-:W-:Y:S02]  /*08f0*/  IADD3 R4, P0, PT, R3, R4, RZ ;  /* 0x0000000403047210 */ /* 0x000fe40007f1e0ff */
[-C--:B------:R-:W-:Y:S02]  /*0900*/  ISETP.GE.OR P4, PT, R0, R137.reuse, P3 ;  /* 0x000000890000720c */ /* 0x080fe40001f86670 */
[----:B------:R-:W-:-:S02]  /*0910*/  ISETP.GE.OR P5, PT, R6, R137, P3 ;  /* 0x000000890600720c */ /* 0x000fc40001fa6670 */
        /* <DEDUP_REMOVED lines=32> */
.L_x_3589:
        /* <DEDUP_REMOVED lines=9> */
.L_x_3590:
[----:B------:R-:W-:-:S04]  /*0bb0*/  UISETP.NE.U32.AND UP0, UPT, UR12, URZ, UPT ;  /* 0x000000ff0c00728c */ /* 0x000fc8000bf05070 */
[----:B------:R-:W-:-:S09]  /*0bc0*/  UISETP.NE.AND.EX UP0, UPT, UR13, URZ, UPT, UP0 ;  /* 0x000000ff0d00728c */ /* 0x000fd2000bf05300 */
        /* <DEDUP_REMOVED lines=8> */
[----:B--2---:R-:W-:-:S02]  /*0c50*/  IABS R4, R9 ;  /* 0x0000000900047213 */ /* 0x004fc40000000000 */
        /* <DEDUP_REMOVED lines=28> */
[----:B------:R-:W3:Y:S01]  /*0e20*/  LDG.E R16, desc[UR6][R16.64] ;  /* 0x0000000610107981 */ /* 0x000ee2000c1e1900 */
        /* <DEDUP_REMOVED lines=17> */
[----:B------:R-:W-:-:S05]  /*0f40*/  IMAD R11, R6, R11, R0 ;  /* 0x0000000b060b7224 */ /* 0x000fca00078e0200 */
[----:B------:R-:W-:-:S13]  /*0f50*/  ISETP.GT.U32.AND P0, PT, R6, R11, PT ;  /* 0x0000000b0600720c */ /* 0x000fda0003f04070 */
[-C--:B------:R-:W-:Y:S02]  /*0f60*/  @!P0 IADD3 R11, PT, PT, R11, -R6.reuse, RZ ;  /* 0x800000060b0b8210 */ /* 0x080fe40007ffe0ff */
[----:B------:R-:W-:Y:S02]  /*0f70*/  @!P0 IADD3 R4, PT, PT, R4, 0x1, RZ ;  /* 0x0000000104048810 */ /* 0x000fe40007ffe0ff */
[----:B------:R-:W-:-:S13]  /*0f80*/  ISETP.GE.U32.AND P1, PT, R11, R6, PT ;  /* 0x000000060b00720c */ /* 0x000fda0003f26070 */
[----:B------:R-:W-:Y:S01]  /*0f90*/  @P1 VIADD R4, R4, 0x1 ;  /* 0x0000000104041836 */ /* 0x000fe20000000000 */
[----:B---3--:R-:W-:Y:S01]  /*0fa0*/  SHF.R.S32.HI R0, RZ, 0x1f, R16 ;  /* 0x0000001fff007819 */ /* 0x008fe20000011410 */
[----:B----4-:R-:W-:-:S04]  /*0fb0*/  IMAD.WIDE.U32 R12, R16, UR10, RZ ;  /* 0x0000000a100c7c25 */ /* 0x010fc8000f8e00ff */
[C---:B------:R-:W-:Y:S02]  /*0fc0*/  IMAD R3, R0.reuse, UR10, RZ ;  /* 0x0000000a00037c24 */ /* 0x040fe4000f8e02ff */
[----:B------:R-:W-:Y:S01]  /*0fd0*/  IMAD R7, R0, UR8, RZ ;  /* 0x0000000800077c24 */ /* 0x000fe2000f8e02ff */
[-C--:B------:R-:W-:Y:S01]  /*0fe0*/  LOP3.LUT R0, RZ, R5.reuse, RZ, 0x33, !PT ;  /* 0x00000005ff007212 */ /* 0x080fe200078e33ff */
[----:B------:R-:W-:Y:S01]  /*0ff0*/  IMAD R14, R16, UR11, R3 ;  /* 0x0000000b100e7c24 */ /* 0x000fe2000f8e0203 */
[----:B------:R-:W-:-:S04]  /*1000*/  LOP3.LUT R3, R10, R5, RZ, 0x3c, !PT ;  /* 0x000000050a037212 */ /* 0x000fc800078e3cff */
[----:B------:R-:W-:Y:S02]  /*1010*/  ISETP.GE.AND P3, PT, R3, RZ, PT ;  /* 0x000000ff0300720c */ /* 0x000fe40003f66270 */
[----:B------:R-:W-:Y:S02]  /*1020*/  IADD3 R15, PT, PT, R13, R14, RZ ;  /* 0x0000000e0d0f7210 */ /* 0x000fe40007ffe0ff */
[----:B------:R-:W-:Y:S01]  /*1030*/  MOV R14, R12 ;  /* 0x0000000c000e7202 */ /* 0x000fe20000000f00 */
[C---:B------:R-:W-:Y:S01]  /*1040*/  IMAD R12, R16.reuse, UR9, R7 ;  /* 0x00000009100c7c24 */ /* 0x040fe2000f8e0207 */
[----:B------:R-:W-:Y:S01]  /*1050*/  MOV R7, R4 ;  /* 0x0000000400077202 */ /* 0x000fe20000000f00 */
[----:B------:R-:W-:Y:S01]  /*1060*/  IMAD.WIDE.U32 R16, R16, UR8, RZ ;  /* 0x0000000810107c25 */ /* 0x000fe2000f8e00ff */
[----:B------:R-:W1:Y:S01]  /*1070*/  LDCU.128 UR8, c[0x0][0x3d0] ;  /* 0x00007a00ff0877ac */ /* 0x000e620008000c00 */
[----:B------:R-:W-:Y:S02]  /*1080*/  SHF.R.S32.HI R3, RZ, 0x1f, R2 ;  /* 0x0000001fff037819 */ /* 0x000fe40000011402 */
[----:B------:R-:W-:Y:S01]  /*1090*/  IMAD.WIDE.U32 R14, R2, R62, R14 ;  /* 0x0000003e020e7225 */ /* 0x000fe200078e000e */
[----:B------:R-:W-:-:S02]  /*10a0*/  IADD3 R13, PT, PT, R17, R12, RZ ;  /* 0x0000000c110d7210 */ /* 0x000fc40007ffe0ff */
[----:B------:R-:W-:Y:S01]  /*10b0*/  MOV R12, R16 ;  /* 0x00000010000c7202 */ /* 0x000fe20000000f00 */
[----:B------:R-:W-:Y:S02]  /*10c0*/  @!P3 IMAD.MOV R7, RZ, RZ, -R7 ;  /* 0x000000ffff07b224 */ /* 0x000fe400078e0a07 */
[C---:B------:R-:W-:Y:S02]  /*10d0*/  IMAD R5, R3.reuse, R62, RZ ;  /* 0x0000003e03057224 */ /* 0x040fe400078e02ff */
[-C--:B------:R-:W-:Y:S01]  /*10e0*/  IMAD R3, R3, R60.reuse, RZ ;  /* 0x0000003c03037224 */ /* 0x080fe200078e02ff */
[----:B------:R-:W-:Y:S01]  /*10f0*/  SEL R6, R0, R7, !P2 ;  /* 0x0000000700067207 */ /* 0x000fe20005000000 */
[C---:B------:R-:W-:Y:S02]  /*1100*/  IMAD R5, R2.reuse, R63, R5 ;  /* 0x0000003f02057224 */ /* 0x040fe400078e0205 */
[C---:B------:R-:W-:Y:S02]  /*1110*/  IMAD R3, R2.reuse, R61, R3 ;  /* 0x0000003d02037224 */ /* 0x040fe400078e0203 */
[----:B------:R-:W-:Y:S01]  /*1120*/  IMAD.WIDE.U32 R12, R2, R60, R12 ;  /* 0x0000003c020c7225 */ /* 0x000fe200078e000c */
[----:B------:R-:W-:-:S02]  /*1130*/  SHF.R.S32.HI R2, RZ, 0x1f, R6 ;  /* 0x0000001fff027819 */ /* 0x000fc40000011406 */
        /* <DEDUP_REMOVED lines=11> */
.L_x_3591:
        /* <DEDUP_REMOVED lines=15> */
.L_x_3593:
[----:B------:R-:W2:Y:S01]  /*12e0*/  LDC.64 R62, c[0x0][0x3b8] ;  /* 0x0000ee00ff3e7b82 */ /* 0x000ea20000000a00 */
[----:B------:R-:W-:-:S05]  /*12f0*/  IADD3 R6, PT, PT, R0, R5, RZ ;  /* 0x0000000500067210 */ /* 0x000fca0007ffe0ff */
[C---:B--2---:R-:W-:Y:S02]  /*1300*/  IMAD R17, R6.reuse, R63, RZ ;  /* 0x0000003f06117224 */ /* 0x044fe400078e02ff */
[----:B------:R-:W-:-:S05]  /*1310*/  IMAD.WIDE.U32 R6, R6, R62, RZ ;  /* 0x0000003e06067225 */ /* 0x000fca00078e00ff */
[----:B------:R-:W-:Y:S02]  /*1320*/  IADD3 R17, PT, PT, R7, R17, RZ ;  /* 0x0000001107117210 */ /* 0x000fe40007ffe0ff */
[----:B------:R-:W-:Y:S02]  /*1330*/  MOV R16, R6 ;  /* 0x0000000600107202 */ /* 0x000fe40000000f00 */
.L_x_3594:
        /* <DEDUP_REMOVED lines=14> */
.L_x_3595:
[----:B------:R-:W2:Y:S01]  /*1420*/  LDC.64 R60, c[0x0][0x3c0] ;  /* 0x0000f000ff3c7b82 */ /* 0x000ea20000000a00 */
[----:B------:R-:W-:-:S05]  /*1430*/  IADD3 R0, PT, PT, R0, R5, RZ ;  /* 0x0000000500007210 */ /* 0x000fca0007ffe0ff */
[C---:B--2---:R-:W-:Y:S02]  /*1440*/  IMAD R19, R0.reuse, R61, RZ ;  /* 0x0000003d00137224 */ /* 0x044fe400078e02ff */
[----:B-1---5:R-:W-:-:S05]  /*1450*/  IMAD.WIDE.U32 R2, R0, R60, RZ ;  /* 0x0000003c00027225 */ /* 0x022fca00078e00ff */
[----:B------:R-:W-:Y:S02]  /*1460*/  IADD3 R19, PT, PT, R3, R19, RZ ;  /* 0x0000001303137210 */ /* 0x000fe40007ffe0ff */
[----:B------:R-:W-:-:S07]  /*1470*/  MOV R18, R2 ;  /* 0x0000000200127202 */ /* 0x000fce0000000f00 */
.L_x_3596:
[----:B------:R-:W1:Y:S01]  /*1480*/  LDC R13, c[0x0][0x3e8] ;  /* 0x0000fa00ff0d7b82 */ /* 0x000e620000000800 */
[----:B------:R-:W-:Y:S02]  /*1490*/  MOV R4, RZ ;  /* 0x000000ff00047202 */ /* 0x000fe40000000f00 */
[----:B------:R-:W-:Y:S02]  /*14a0*/  CS2R R144, SRZ ;  /* 0x0000000000907805 */ /* 0x000fe4000001ff00 */
[----:B-1----:R-:W-:Y:S02]  /*14b0*/  IABS R0, R13 ;  /* 0x0000000d00007213 */ /* 0x002fe40000000000 */
[----:B------:R-:W-:Y:S02]  /*14c0*/  ISETP.NE.AND P2, PT, R13, RZ, PT ;  /* 0x000000ff0d00720c */ /* 0x000fe40003f45270 */
[----:B------:R-:W1:Y:S08]  /*14d0*/  I2F.RP R6, R0 ;  /* 0x0000000000067306 */ /* 0x000e700000209400 */
[----:B-1----:R-:W1:Y:S02]  /*14e0*/  MUFU.RCP R5, R6 ;  /* 0x0000000600057308 */ /* 0x002e640000001000 */
[----:B-1----:R-:W-:Y:S01]  /*14f0*/  IADD3 R5, PT, PT, R5, 0xffffffe, RZ ;  /* 0x0ffffffe05057810 */ /* 0x002fe20007ffe0ff */
[----:B------:R-:W1:Y:S05]  /*1500*/  LDC.64 R6, c[0x0][0x3d8] ;  /* 0x0000f600ff067b82 */ /* 0x000e6a0000000a00 */
[----:B------:R-:W2:Y:S02]  /*1510*/  F2I.FTZ.U32.TRUNC.NTZ R5, R5 ;  /* 0x0000000500057305 */ /* 0x000ea4000021f000 */
[----:B--2---:R-:W-:-:S04]  /*1520*/  IMAD.MOV R2, RZ, RZ, -R5 ;  /* 0x000000ffff027224 */ /* 0x004fc800078e0a05 */
[----:B------:R-:W-:Y:S01]  /*1530*/  IMAD R3, R2, R0, RZ ;  /* 0x0000000002037224 */ /* 0x000fe200078e02ff */
[----:B------:R-:W-:-:S03]  /*1540*/  IABS R2, R10 ;  /* 0x0000000a00027213 */ /* 0x000fc60000000000 */
[----:B------:R-:W-:Y:S01]  /*1550*/  IMAD.HI.U32 R3, R5, R3, R4 ;  /* 0x0000000305037227 */ /* 0x000fe200078e0004 */
[----:B------:R-:W-:-:S04]  /*1560*/  LEA R5, R67, 0xffffff80, 0x7 ;  /* 0xffffff8043057811 */ /* 0x000fc800078e38ff */
[----:B------:R-:W-:Y:S01]  /*1570*/  SHF.R.S32.HI R9, RZ, 0x1f, R5 ;  /* 0x0000001fff097819 */ /* 0x000fe20000011405 */
[----:B------:R-:W-:-:S04]  /*1580*/  IMAD.HI.U32 R4, R3, R2, RZ ;  /* 0x0000000203047227 */ /* 0x000fc800078e00ff */
[----:B------:R-:W-:Y:S02]  /*1590*/  IMAD.MOV R3, RZ, RZ, -R4 ;  /* 0x000000ffff037224 */ /* 0x000fe400078e0a04 */
[C---:B------:R-:W-:Y:S02]  /*15a0*/  IMAD R12, R9.reuse, R60, RZ ;  /* 0x0000003c090c7224 */ /* 0x040fe400078e02ff */
[C---:B------:R-:W-:Y:S02]  /*15b0*/  IMAD R3, R0.reuse, R3, R2 ;  /* 0x0000000300037224 */ /* 0x040fe400078e0202 */
[----:B------:R-:W-:Y:S02]  /*15c0*/  IMAD R14, R9, R62, RZ ;  /* 0x0000003e090e7224 */ /* 0x000fe400078e02ff */
[----:B------:R-:W-:Y:S01]  /*15d0*/  IMAD.WIDE.U32 R18, R5, R60, R18 ;  /* 0x0000003c05127225 */ /* 0x000fe200078e0012 */
[----:B------:R-:W-:-:S03]  /*15e0*/  ISETP.GT.U32.AND P0, PT, R0, R3, PT ;  /* 0x000000030000720c */ /* 0x000fc60003f04070 */
[C---:B------:R-:W-:Y:S02]  /*15f0*/  IMAD R9, R5.reuse, R61, R12 ;  /* 0x0000003d05097224 */ /* 0x040fe400078e020c */
[----:B------:R-:W-:-:S03]  /*1600*/  IMAD.WIDE.U32 R16, R5, R62, R16 ;  /* 0x0000003e05107225 */ /* 0x000fc600078e0010 */
[----:B------:R-:W-:Y:S01]  /*1610*/  IADD3 R19, PT, PT, R19, R9, RZ ;  /* 0x0000000913137210 */ /* 0x000fe20007ffe0ff */
[----:B------:R-:W-:-:S04]  /*1620*/  IMAD R14, R5, R63, R14 ;  /* 0x0000003f050e7224 */ /* 0x000fc800078e020e */
[----:B------:R-:W-:Y:S01]  /*1630*/  @!P0 IADD3 R3, PT, PT, R3, -R0, RZ ;  /* 0x8000000003038210 */ /* 0x000fe20007ffe0ff */
[----:B------:R-:W-:Y:S01]  /*1640*/  @!P0 VIADD R4, R4, 0x1 ;  /* 0x0000000104048836 */ /* 0x000fe20000000000 */
[----:B------:R-:W-:Y:S02]  /*1650*/  IADD3 R17, PT, PT, R17, R14, RZ ;  /* 0x0000000e11117210 */ /* 0x000fe40007ffe0ff */
[----:B------:R-:W-:Y:S02]  /*1660*/  ISETP.GE.U32.AND P1, PT, R3, R0, PT ;  /* 0x000000000300720c */ /* 0x000fe40003f26070 */
[----:B------:R-:W-:Y:S01]  /*1670*/  LOP3.LUT R0, R10, R13, RZ, 0x3c, !PT ;  /* 0x0000000d0a007212 */ /* 0x000fe200078e3cff */
[----:B------:R-:W2:Y:S03]  /*1680*/  LDC.64 R2, c[0x0][0x3d0] ;  /* 0x0000f400ff027b82 */ /* 0x000ea60000000a00 */
[----:B------:R-:W-:-:S02]  /*1690*/  ISETP.GE.AND P3, PT, R0, RZ, PT ;  /* 0x000000ff0000720c */ /* 0x000fc40003f66270 */
[----:B------:R-:W-:-:S05]  /*16a0*/  LOP3.LUT R0, RZ, R13, RZ, 0x33, !PT ;  /* 0x0000000dff007212 */ /* 0x000fca00078e33ff */
[----:B------:R-:W-:-:S04]  /*16b0*/  @P1 IADD3 R4, PT, PT, R4, 0x1, RZ ;  /* 0x0000000104041810 */ /* 0x000fc80007ffe0ff */
        /* <DEDUP_REMOVED lines=13> */
.L_x_3592:
[----:B------:R-:W-:Y:S01]  /*1790*/  IMAD.MOV.U32 R5, RZ, RZ, RZ ;  /* 0x000000ffff057224 */ /* 0x000fe200078e00ff */
[----:B------:R-:W-:Y:S01]  /*17a0*/  ISETP.NE.AND P0, PT, R8, -0x1, PT ;  /* 0xffffffff0800780c */ /* 0x000fe20003f05270 */
[----:B------:R-:W-:Y:S01]  /*17b0*/  IMAD.SHL.U32 R12, R71, 0x8, RZ ;  /* 0x00000008470c7824 */ /* 0x000fe200078e00ff */
[----:B------:R-:W1:Y:S01]  /*17c0*/  LDC.64 R104, c[0x0][0x3b0] ;  /* 0x0000ec00ff687b82 */ /* 0x000e620000000a00 */
[----:B------:R-:W-:Y:S01]  /*17d0*/  SHF.R.U32.HI R100, RZ, 0x2, R71 ;  /* 0x00000002ff647819 */ /* 0x000fe20000011647 */
[----:B------:R-:W2:Y:S01]  /*17e0*/  LDCU.64 UR10, c[0x0][0x3c8] ;  /* 0x00007900ff0a77ac */ /* 0x000ea20008000a00 */
[----:B------:R3:W5:Y:S01]  /*17f0*/  @P5 LDG.E R5, desc[UR6][R102.64] ;  /* 0x0000000666055981 */ /* 0x000762000c1e1900 */
[----:B------:R-:W-:Y:S01]  /*1800*/  LOP3.LUT R12, R12, 0x18, RZ, 0xc0, !PT ;  /* 0x000000180c0c7812 */ /* 0x000fe200078ec0ff */
[----:B------:R-:W-:Y:S01]  /*1810*/  IMAD.SHL.U32 R66, R67, 0x80, RZ ;  /* 0x0000008043427824 */ /* 0x000fe200078e00ff */
[----:B------:R-:W4:Y:S01]  /*1820*/  LDCU.64 UR4, c[0x0][0x390] ;  /* 0x00007200ff0477ac */ /* 0x000f220008000a00 */
[----:B------:R-:W-:Y:S01]  /*1830*/  MOV R101, RZ ;  /* 0x000000ff00657202 */ /* 0x000fe20000000f00 */
[----:B------:R-:W4:Y:S01]  /*1840*/  LDC R11, c[0x0][0x450] ;  /* 0x00011400ff0b7b82 */ /* 0x000f220000000800 */
[----:B------:R-:W-:Y:S01]  /*1850*/  IADD3 R18, P1, PT, R12, R16, RZ ;  /* 0x000000100c127210 */ /* 0x000fe20007f3e0ff */
[----:B------:R-:W3:Y:S03]  /*1860*/  LDCU.64 UR8, c[0x0][0x388] ;  /* 0x00007100ff0877ac */ /* 0x000ee60008000a00 */
[----:B------:R-:W-:-:S02]  /*1870*/  IADD3.X R19, PT, PT, RZ, R7, RZ, P1, !PT ;  /* 0x00000007ff137210 */ /* 0x000fc40000ffe4ff */
[----:B------:R-:W-:Y:S01]  /*1880*/  SHF.R.S32.HI R7, RZ, 0x1f, R10 ;  /* 0x0000001fff077819 */ /* 0x000fe2000001140a */
[----:B------:R-:W3:Y:S01]  /*1890*/  @!P0 LDC.64 R2, c[0x0][0x398] ;  /* 0x0000e600ff028b82 */ /* 0x000ee20000000a00 */
[----:B------:R-:W-:-:S04]  /*18a0*/  IMAD.WIDE.U32 R18, R100, R62, R18 ;  /* 0x0000003e64127225 */ /* 0x000fc800078e0012 */
[----:B------:R-:W-:Y:S02]  /*18b0*/  IMAD R81, R100, R63, R19 ;  /* 0x0000003f64517224 */ /* 0x000fe400078e0213 */
[C---:B------:R-:W-:Y:S02]  /*18c0*/  IMAD.SHL.U32 R80, R18.reuse, 0x2, RZ ;  /* 0x0000000212507824 */ /* 0x040fe400078e00ff */
[----:B--2---:R-:W-:Y:S01]  /*18d0*/  IMAD R7, R7, UR10, RZ ;  /* 0x0000000a07077c24 */ /* 0x004fe2000f8e02ff */
[----:B------:R-:W-:Y:S01]  /*18e0*/  SHF.L.U64.HI R81, R18, 0x1, R81 ;  /* 0x0000000112517819 */ /* 0x000fe20000010251 */
[----:B-1----:R-:W-:Y:S01]  /*18f0*/  @P0 IMAD.WIDE.U32 R18, R8, R104, RZ ;  /* 0x0000006808120225 */ /* 0x002fe200078e00ff */
[----:B----4-:R-:W-:-:S04]  /*1900*/  LEA.HI R11, R11, R11, RZ, 0x1 ;  /* 0x0000000b0b0b7211 */ /* 0x010fc800078f08ff */
[----:B------:R-:W-:Y:S01]  /*1910*/  SHF.R.S32.HI R11, RZ, 0x1, R11 ;  /* 0x00000001ff0b7819 */ /* 0x000fe2000001140b */
[----:B---3--:R-:W-:-:S04]  /*1920*/  @!P0 IMAD.WIDE.U32 R16, R139, R2, RZ ;  /* 0x000000028b108225 */ /* 0x008fc800078e00ff */
[----:B------:R-:W-:Y:S01]  /*1930*/  @!P0 IMAD.MOV.U32 R2, RZ, RZ, R16 ;  /* 0x000000ffff028224 */ /* 0x000fe200078e0010 */
[----:B------:R-:W-:Y:S01]  /*1940*/  @P0 MOV R2, R18 ;  /* 0x0000001200020202 */ /* 0x000fe20000000f00 */
[----:B------:R-:W-:Y:S01]  /*1950*/  @!P0 IMAD R3, R139, R3, R17 ;  /* 0x000000038b038224 */ /* 0x000fe200078e0211 */
[----:B------:R-:W-:Y:S01]  /*1960*/  IADD3 R16, P1, PT, R12, R14, RZ ;  /* 0x0000000e0c107210 */ /* 0x000fe20007f3e0ff */
[----:B------:R-:W-:Y:S01]  /*1970*/  @P0 IMAD R3, R8, R105, R19 ;  /* 0x0000006908030224 */ /* 0x000fe200078e0213 */
[----:B------:R-:W-:Y:S01]  /*1980*/  IADD3 R14, P0, PT, R12, R2, RZ ;  /* 0x000000020c0e7210 */ /* 0x000fe20007f1e0ff */
[----:B------:R-:W-:Y:S02]  /*1990*/  IMAD.SHL.U32 R2, R71, 0x4, RZ ;  /* 0x0000000447027824 */ /* 0x000fe400078e00ff */
[----:B------:R-:W-:Y:S01]  /*19a0*/  IMAD.X R17, RZ, RZ, R6, P1 ;  /* 0x000000ffff117224 */ /* 0x000fe200008e0606 */
[----:B------:R-:W-:Y:S01]  /*19b0*/  IADD3 R80, P1, PT, R80, UR8, RZ ;  /* 0x0000000850507c10 */ /* 0x000fe2000ff3e0ff */
[----:B------:R-:W-:Y:S01]  /*19c0*/  IMAD.X R15, RZ, RZ, R3, P0 ;  /* 0x000000ffff0f7224 */ /* 0x000fe200000e0603 */
[----:B------:R-:W-:Y:S01]  /*19d0*/  SHF.R.S32.HI R3, RZ, 0x1f, R72 ;  /* 0x0000001fff037819 */ /* 0x000fe20000011448 */
[----:B------:R-:W-:Y:S01]  /*19e0*/  IMAD.WIDE.U32 R16, R100, R60, R16 ;  /* 0x0000003c64107225 */ /* 0x000fe200078e0010 */
[----:B------:R-:W-:-:S02]  /*19f0*/  LOP3.LUT R2, R2, 0xc, RZ, 0xc0, !PT ;  /* 0x0000000c02027812 */ /* 0x000fc400078ec0ff */
[----:B------:R-:W-:Y:S01]  /*1a00*/  LEA.HI R3, R3, R72, RZ, 0x7 ;  /* 0x0000004803037211 */ /* 0x000fe200078f38ff */
[----:B------:R-:W-:Y:S01]  /*1a10*/  IMAD R77, R100, R61, R17 ;  /* 0x0000003d644d7224 */ /* 0x000fe200078e0211 */
[----:B------:R-:W-:Y:S01]  /*1a20*/  IADD3.X R81, PT, PT, R81, UR9, RZ, P1, !PT ;  /* 0x0000000951517c10 */ /* 0x000fe20008ffe4ff */
[----:B------:R-:W-:Y:S01]  /*1a30*/  IMAD.SHL.U32 R78, R16, 0x2, RZ ;  /* 0x00000002104e7824 */ /* 0x000fe200078e00ff */
[----:B------:R-:W-:Y:S01]  /*1a40*/  SHF.R.S32.HI R3, RZ, 0x7, R3 ;  /* 0x00000007ff037819 */ /* 0x000fe20000011403 */
[----:B------:R-:W-:Y:S01]  /*1a50*/  IMAD R6, R10, UR11, R7 ;  /* 0x0000000b0a067c24 */ /* 0x000fe2000f8e0207 */
[----:B------:R-:W-:Y:S01]  /*1a60*/  SHF.L.U64.HI R77, R16, 0x1, R77 ;  /* 0x00000001104d7819 */ /* 0x000fe2000001024d */
[----:B------:R-:W-:Y:S01]  /*1a70*/  IMAD.WIDE.U32 R14, R10, UR10, R14 ;  /* 0x0000000a0a0e7c25 */ /* 0x000fe2000f8e000e */
[----:B------:R-:W-:Y:S02]  /*1a80*/  IADD3 R78, P0, PT, R78, UR4, RZ ;  /* 0x000000044e4e7c10 */ /* 0x000fe4000ff1e0ff */
[----:B------:R-:W-:Y:S01]  /*1a90*/  VIMNMX R76, PT, PT, R136, R3, !PT ;  /* 0x00000003884c7248 */ /* 0x000fe20007fe0100 */
[----:B------:R-:W-:Y:S01]  /*1aa0*/  IMAD.WIDE.U32 R8, R73, 0x40, R100 ;  /* 0x0000004049087825 */ /* 0x000fe200078e0064 */
[----:B------:R-:W-:-:S02]  /*1ab0*/  IADD3.X R77, PT, PT, R77, UR5, RZ, P0, !PT ;  /* 0x000000054d4d7c10 */ /* 0x000fc400087fe4ff */
[----:B------:R-:W-:Y:S01]  /*1ac0*/  ISETP.GT.AND P0, PT, R67, R76, PT ;  /* 0x0000004c4300720c */ /* 0x000fe20003f04270 */
[----:B------:R-:W-:Y:S01]  /*1ad0*/  IMAD R75, R9, R104, RZ ;  /* 0x00000068094b7224 */ /* 0x000fe200078e02ff */
[----:B------:R-:W-:Y:S01]  /*1ae0*/  IADD3 R7, PT, PT, R15, R6, RZ ;  /* 0x000000060f077210 */ /* 0x000fe20007ffe0ff */
[----:B------:R-:W-:Y:S01]  /*1af0*/  IMAD R95, R100, R11, R2 ;  /* 0x0000000b645f7224 */ /* 0x000fe200078e0202 */
[----:B------:R-:W-:Y:S01]  /*1b00*/  MOV R6, R14 ;  /* 0x0000000e00067202 */ /* 0x000fe20000000f00 */
[C---:B------:R-:W-:Y:S01]  /*1b10*/  IMAD R75, R8.reuse, R105, R75 ;  /* 0x00000069084b7224 */ /* 0x040fe200078e024b */
[----:B------:R-:W-:Y:S01]  /*1b20*/  MOV R140, R80 ;  /* 0x00000050008c7202 */ /* 0x000fe20000000f00 */
[----:B------:R-:W-:Y:S01]  /*1b30*/  IMAD.MOV.U32 R142, RZ, RZ, R78 ;  /* 0x000000ffff8e7224 */ /* 0x000fe200078e004e */
[----:B------:R-:W-:Y:S01]  /*1b40*/  SHF.R.S32.HI R88, RZ, 0x1f, R95 ;  /* 0x0000001fff587819 */ /* 0x000fe2000001145f */
[----:B------:R-:W-:Y:S01]  /*1b50*/  IMAD.WIDE.U32 R104, R8, R104, R6 ;  /* 0x0000006808687225 */ /* 0x000fe200078e0006 */
[----:B------:R-:W-:-:S03]  /*1b60*/  MOV R141, R81 ;  /* 0x00000051008d7202 */ /* 0x000fc60000000f00 */
[----:B------:R-:W-:Y:S01]  /*1b70*/  IMAD.MOV.U32 R143, RZ, RZ, R77 ;  /* 0x000000ffff8f7224 */ /* 0x000fe200078e004d */
[----:B------:R-:W-:Y:S01]  /*1b80*/  IADD3 R75, PT, PT, R105, R75, RZ ;  /* 0x0000004b694b7210 */ /* 0x000fe20007ffe0ff */
[----:B------:R-:W-:Y:S06]  /*1b90*/  @!P0 BRA `(.L_x_3597) ;  /* 0x0000003800308947 */ /* 0x000fec0003800000 */
[----:B------:R-:W1:Y:S01]  /*1ba0*/  LDCU.128 UR20, c[0x0][0x4a0] ;  /* 0x00009400ff1477ac */ /* 0x000e620008000c00 */
[----:B------:R-:W-:Y:S01]  /*1bb0*/  IADD3 R96, PT, PT, R66, -0x80, RZ ;  /* 0xffffff8042607810 */ /* 0x000fe20007ffe0ff */
[----:B------:R-:W-:Y:S01]  /*1bc0*/  @!P3 IMAD.MOV R4, RZ, RZ, -R4 ;  /* 0x000000ffff04b224 */ /* 0x000fe200078e0a04 */
[----:B------:R-:W-:Y:S01]  /*1bd0*/  MOV R13, RZ ;  /* 0x000000ff000d7202 */ /* 0x000fe20000000f00 */
[----:B------:R-:W2:Y:S01]  /*1be0*/  LDCU.128 UR8, c[0x0][0x490] ;  /* 0x00009200ff0877ac */ /* 0x000ea20008000c00 */
[----:B------:R-:W-:Y:S01]  /*1bf0*/  SHF.R.S32.HI R3, RZ, 0x1f, R96 ;  /* 0x0000001fff037819 */ /* 0x000fe20000011460 */
[----:B------:R-:W-:Y:S01]  /*1c00*/  IMAD.IADD R2, R2, 0x1, R95 ;  /* 0x0000000102027824 */ /* 0x000fe200078e025f */
[----:B------:R-:W-:Y:S01]  /*1c10*/  SEL R0, R0, R4, !P2 ;  /* 0x0000000400007207 */ /* 0x000fe20005000000 */
[----:B------:R-:W3:Y:S01]  /*1c20*/  LDCU.128 UR16, c[0x0][0x4b0] ;  /* 0x00009600ff1077ac */ /* 0x000ee20008000c00 */
[----:B-----5:R-:W-:Y:S01]  /*1c30*/  IADD3 R52, PT, PT, R5, -0x80, R66 ;  /* 0xffffff8005347810 */ /* 0x020fe20007ffe042 */
[----:B------:R-:W4:Y:S01]  /*1c40*/  LDC.64 R64, c[0x0][0x4b0] ;  /* 0x00012c00ff407b82 */ /* 0x000f220000000a00 */
[----:B------:R-:W-:Y:S01]  /*1c50*/  SHF.R.S32.HI R4, RZ, 0x1f, R0 ;  /* 0x0000001fff047819 */ /* 0x000fe20000011400 */
[----:B------:R-:W3:Y:S01]  /*1c60*/  LDCU.128 UR12, c[0x0][0x4c0] ;  /* 0x00009800ff0c77ac */ /* 0x000ee20008000c00 */
[C---:B------:R-:W-:Y:S01]  /*1c70*/  IMAD R94, R67.reuse, -0x80, R72 ;  /* 0xffffff80435e7824 */ /* 0x040fe200078e0248 */
[----:B------:R-:W-:Y:S01]  /*1c80*/  IADD3 R91, PT, PT, R100, 0x20, RZ ;  /* 0x00000020645b7810 */ /* 0x000fe20007ffe0ff */
[----:B------:R-:W-:Y:S01]  /*1c90*/  IMAD R52, R52, R11, RZ ;  /* 0x0000000b34347224 */ /* 0x000fe200078e02ff */
[----:B------:R-:W4:Y:S01]  /*1ca0*/  LDCU.64 UR4, c[0x0][0x488] ;  /* 0x00009100ff0477ac */ /* 0x000f220008000a00 */
[----:B------:R-:W-:Y:S01]  /*1cb0*/  IMAD R92, R67, -0x80, R70 ;  /* 0xffffff80435c7824 */ /* 0x000fe200078e0246 */
[----:B------:R-:W4:Y:S01]  /*1cc0*/  LDC.64 R60, c[0x0][0x3c0] ;  /* 0x0000f000ff3c7b82 */ /* 0x000f220000000a00 */
[----:B-1----:R-:W-:Y:S01]  /*1cd0*/  IMAD.WIDE.U32 R14, R139, UR20, R12 ;  /* 0x000000148b0e7c25 */ /* 0x002fe2000f8e000c */
[----:B------:R-:W-:-:S02]  /*1ce0*/  SHF.R.S32.HI R53, RZ, 0x1f, R52 ;  /* 0x0000001fff357819 */ /* 0x000fc40000011434 */
[----:B------:R-:W-:Y:S01]  /*1cf0*/  IADD3 R84, P1, PT, R52, R2, RZ ;  /* 0x0000000234547210 */ /* 0x000fe20007f3e0ff */
[C---:B--2---:R-:W-:Y:S01]  /*1d00*/  IMAD.WIDE.U32 R8, R139.reuse, UR10, R12 ;  /* 0x0000000a8b087c25 */ /* 0x044fe2000f8e000c */
[----:B------:R-:W-:Y:S02]  /*1d10*/  IADD3 R89, PT, PT, R100, 0x60, RZ ;  /* 0x0000006064597810 */ /* 0x000fe40007ffe0ff */
[----:B------:R-:W-:Y:S01]  /*1d20*/  LEA.HI.X.SX32 R85, R2, R53, 0x1, P1 ;  /* 0x0000003502557211 */ /* 0x000fe200008f0eff */
[----:B------:R-:W-:Y:S02]  /*1d30*/  IMAD R15, R139, UR21, R15 ;  /* 0x000000158b0f7c24 */ /* 0x000fe4000f8e020f */
[----:B---3--:R-:W-:Y:S01]  /*1d40*/  IMAD R7, R3, UR16, RZ ;  /* 0x0000001003077c24 */ /* 0x008fe2000f8e02ff */
[----:B------:R-:W-:Y:S01]  /*1d50*/  SHF.L.U64.HI R85, R84, 0x1, R85 ;  /* 0x0000000154557819 */ /* 0x000fe20000010255 */
[----:B------:R-:W-:Y:S01]  /*1d60*/  IMAD R9, R139, UR11, R9 ;  /* 0x0000000b8b097c24 */ /* 0x000fe2000f8e0209 */
[----:B------:R-:W1:Y:S01]  /*1d70*/  LDCU.64 UR10, c[0x0][0x4d0] ;  /* 0x00009a00ff0a77ac */ /* 0x000e620008000a00 */
[----:B------:R-:W-:-:S02]  /*1d80*/  IMAD R3, R3, UR22, RZ ;  /* 0x0000001603037c24 */ /* 0x000fc4000f8e02ff */
[C---:B------:R-:W-:Y:S02]  /*1d90*/  IMAD R7, R96.reuse, UR17, R7 ;  /* 0x0000001160077c24 */ /* 0x040fe4000f8e0207 */
[----:B------:R-:W-:-:S04]  /*1da0*/  IMAD.WIDE.U32 R16, R96, UR16, R14 ;  /* 0x0000001060107c25 */ /* 0x000fc8000f8e000e */
[C---:B------:R-:W-:Y:S01]  /*1db0*/  IMAD R3, R96.reuse, UR23, R3 ;  /* 0x0000001760037c24 */ /* 0x040fe2000f8e0203 */
[----:B------:R-:W-:Y:S01]  /*1dc0*/  IADD3 R17, PT, PT, R17, R7, RZ ;  /* 0x0000000711117210 */ /* 0x000fe20007ffe0ff */
[----:B------:R-:W-:-:S04]  /*1dd0*/  IMAD.WIDE.U32 R14, R96, UR22, R8 ;  /* 0x00000016600e7c25 */ /* 0x000fc8000f8e0008 */
[----:B------:R-:W-:Y:S02]  /*1de0*/  IMAD.IADD R15, R15, 0x1, R3 ;  /* 0x000000010f0f7824 */ /* 0x000fe400078e0203 */
[C---:B------:R-:W-:Y:S02]  /*1df0*/  IMAD R7, R4.reuse, UR12, RZ ;  /* 0x0000000c04077c24 */ /* 0x040fe4000f8e02ff */
[----:B------:R-:W-:Y:S02]  /*1e00*/  IMAD R3, R4, UR18, RZ ;  /* 0x0000001204037c24 */ /* 0x000fe4000f8e02ff */
[C---:B------:R-:W-:Y:S02]  /*1e10*/  IMAD R8, R0.reuse, UR13, R7 ;  /* 0x0000000d00087c24 */ /* 0x040fe4000f8e0207 */
[C---:B------:R-:W-:Y:S01]  /*1e20*/  IMAD.WIDE.U32 R16, R0.reuse, UR12, R16 ;  /* 0x0000000c00107c25 */ /* 0x040fe2000f8e0010 */
[----:B------:R-:W2:Y:S03]  /*1e30*/  LDCU.64 UR12, c[0x0][0x4e0] ;  /* 0x00009c00ff0c77ac */ /* 0x000ea60008000a00 */
[----:B------:R-:W-:Y:S01]  /*1e40*/  IMAD R6, R0, UR19, R3 ;  /* 0x0000001300067c24 */ /* 0x000fe2000f8e0203 */
[----:B------:R-:W-:Y:S01]  /*1e50*/  IADD3 R3, P0, PT, -R72, R100, RZ ;  /* 0x0000006448037210 */ /* 0x000fe20007f1e1ff */
[----:B------:R-:W-:Y:S01]  /*1e60*/  IMAD.WIDE.U32 R14, R0, UR18, R14 ;  /* 0x00000012000e7c25 */ /* 0x000fe2000f8e000e */
[----:B------:R-:W-:Y:S01]  /*1e70*/  SHF.R.S32.HI R0, RZ, 0x1f, R72 ;  /* 0x0000001fff007819 */ /* 0x000fe20000011448 */
[----:B------:R-:W-:Y:S01]  /*1e80*/  USHF.L.U32 UR18, UR16, 0x7, URZ ;  /* 0x0000000710127899 */ /* 0x000fe200080006ff */
[----:B------:R-:W-:Y:S01]  /*1e90*/  IADD3 R9, PT, PT, R17, R8, RZ ;  /* 0x0000000811097210 */ /* 0x000fe20007ffe0ff */
[----:B------:R-:W-:Y:S01]  /*1ea0*/  IMAD.IADD R7, R15, 0x1, R6 ;  /* 0x000000010f077824 */ /* 0x000fe200078e0206 */
[----:B------:R-:W-:Y:S01]  /*1eb0*/  MOV R8, R16 ;  /* 0x0000001000087202 */ /* 0x000fe20000000f00 */
[----:B------:R-:W-:Y:S01]  /*1ec0*/  IMAD.X R0, RZ, RZ, ~R0, P0 ;  /* 0x000000ffff007224 */ /* 0x000fe200000e0e00 */
[----:B------:R-:W-:Y:S01]  /*1ed0*/  IADD3 R52, P0, PT, R52, R95, RZ ;  /* 0x0000005f34347210 */ /* 0x000fe20007f1e0ff */
[----:B------:R-:W-:Y:S01]  /*1ee0*/  IMAD.SHL.U32 R84, R84, 0x2, RZ ;  /* 0x0000000254547824 */ /* 0x000fe200078e00ff */
[----:B------:R-:W-:Y:S01]  /*1ef0*/  MOV R6, R14 ;  /* 0x0000000e00067202 */ /* 0x000fe20000000f00 */
[C---:B------:R-:W-:Y:S01]  /*1f00*/  IMAD R4, R0.reuse, UR16, RZ ;  /* 0x0000001000047c24 */ /* 0x040fe2000f8e02ff */
[----:B------:R-:W-:Y:S01]  /*1f10*/  IADD3.X R53, PT, PT, R53, R88, RZ, P0, !PT ;  /* 0x0000005835357210 */ /* 0x000fe200007fe4ff */
[----:B------:R-:W-:Y:S01]  /*1f20*/  IMAD R0, R0, UR22, RZ ;  /* 0x0000001600007c24 */ /* 0x000fe2000f8e02ff */
[----:B------:R-:W-:Y:S01]  /*1f30*/  IADD3 R86, P0, PT, R84, UR14, RZ ;  /* 0x0000000e54567c10 */ /* 0x000fe2000ff1e0ff */
[C---:B------:R-:W-:Y:S01]  /*1f40*/  IMAD R83, R3.reuse, UR17, R4 ;  /* 0x0000001103537c24 */ /* 0x040fe2000f8e0204 */
[C---:B------:R-:W-:Y:S01]  /*1f50*/  SHF.L.U64.HI R53, R52.reuse, 0x1, R53 ;  /* 0x0000000134357819 */ /* 0x040fe20000010235 */
[----:B------:R-:W-:Y:S01]  /*1f60*/  IMAD.WIDE.U32 R4, R3, UR16, R8 ;  /* 0x0000001003047c25 */ /* 0x000fe2000f8e0008 */
[----:B------:R-:W-:Y:S01]  /*1f70*/  SHF.L.U32 R52, R52, 0x1, RZ ;  /* 0x0000000134347819 */ /* 0x000fe200000006ff */
[----:B------:R-:W3:Y:S01]  /*1f80*/  LDCU UR17, c[0x0][0x450] ;  /* 0x00008a00ff1177ac */ /* 0x000ee20008000800 */
[----:B------:R-:W-:Y:S01]  /*1f90*/  IADD3.X R87, PT, PT, R85, UR15, RZ, P0, !PT ;  /* 0x0000000f55577c10 */ /* 0x000fe200087fe4ff */
[C---:B------:R-:W-:Y:S01]  /*1fa0*/  IMAD R9, R3.reuse, UR23, R0 ;  /* 0x0000001703097c24 */ /* 0x040fe2000f8e0200 */
[----:B------:R-:W-:Y:S01]  /*1fb0*/  IADD3 R14, P1, PT, R52, UR14, RZ ;  /* 0x0000000e340e7c10 */ /* 0x000fe2000ff3e0ff */
[----:B------:R-:W-:Y:S01]  /*1fc0*/  IMAD.WIDE.U32 R2, R3, UR22, R6 ;  /* 0x0000001603027c25 */ /* 0x000fe2000f8e0006 */
[----:B------:R-:W2:Y:S01]  /*1fd0*/  LDCU UR14, c[0x0][0x440] ;  /* 0x00008800ff0e77ac */ /* 0x000ea20008000800 */
[----:B------:R-:W-:-:S02]  /*1fe0*/  LEA R82, P0, R4, UR8, 0x1 ;  /* 0x0000000804527c11 */ /* 0x000fc4000f8008ff */
[----:B------:R-:W-:Y:S01]  /*1ff0*/  IADD3.X R15, PT, PT, R53, UR15, RZ, P1, !PT ;  /* 0x0000000f350f7c10 */ /* 0x000fe20008ffe4ff */
[----:B------:R-:W-:Y:S01]  /*2000*/  UMOV UR15, URZ ;  /* 0x000000ff000f7c82 */ /* 0x000fe20008000000 */
[----:B------:R-:W-:Y:S01]  /*2010*/  IADD3 R9, PT, PT, R3, R9, RZ ;  /* 0x0000000903097210 */ /* 0x000fe20007ffe0ff */
[----:B------:R-:W-:Y:S01]  /*2020*/  IMAD.IADD R83, R5, 0x1, R83 ;  /* 0x0000000105537824 */ /* 0x000fe200078e0253 */
[----:B----4-:R-:W-:Y:S01]  /*2030*/  LEA R10, P2, R2, UR4, 0x1 ;  /* 0x00000004020a7c11 */ /* 0x010fe2000f8408ff */
[----:B------:R-:W-:Y:S01]  /*2040*/  UIADD3 UR15, UP0, UPT, URZ, -UR15, URZ ;  /* 0x8000000fff0f7290 */ /* 0x000fe2000ff1e0ff */
[----:B-1----:R-:W-:Y:S01]  /*2050*/  IADD3 R84, P1, PT, R84, UR10, RZ ;  /* 0x0000000a54547c10 */ /* 0x002fe2000ff3e0ff */
[----:B------:R-:W-:Y:S01]  /*2060*/  USHF.L.U32 UR16, UR22, 0x7, URZ ;  /* 0x0000000716107899 */ /* 0x000fe200080006ff */
[----:B------:R-:W-:Y:S01]  /*2070*/  LEA.HI.X R9, R2, UR5, R9, 0x1, P2 ;  /* 0x0000000502097c11 */ /* 0x000fe200090f0c09 */
[----:B------:R-:W1:Y:S01]  /*2080*/  LDCU.U8 UR5, c[0x0][0x533] ;  /* 0x0000a660ff0577ac */ /* 0x000e620008000000 */
[----:B------:R-:W-:Y:S01]  /*2090*/  LEA.HI.X R83, R4, UR9, R83, 0x1, P0 ;  /* 0x0000000904537c11 */ /* 0x000fe200080f0c53 */
[----:B------:R-:W-:Y:S01]  /*20a0*/  IMAD.MOV.U32 R93, RZ, RZ, R67 ;  /* 0x000000ffff5d7224 */ /* 0x000fe200078e0043 */
[----:B------:R-:W-:Y:S01]  /*20b0*/  IADD3 R52, P0, PT, R52, UR10, RZ ;  /* 0x0000000a34347c10 */ /* 0x000fe2000ff1e0ff */
[----:B------:R-:W-:Y:S01]  /*20c0*/  UIADD3.X UR20, UPT, UPT, URZ, ~UR18, URZ, UP0, !UPT ;  /* 0x80000012ff147290 */ /* 0x000fe200087fe4ff */
[----:B------:R-:W-:Y:S01]  /*20d0*/  VIADD R90, R100, 0x40 ;  /* 0x00000040645a7836 */ /* 0x000fe20000000000 */
[----:B------:R-:W-:Y:S01]  /*20e0*/  UIADD3.X UR19, UPT, UPT, URZ, ~UR16, URZ, UP0, !UPT ;  /* 0x80000010ff137290 */ /* 0x000fe200087fe4ff */
[----:B--2---:R-:W-:Y:S01]  /*20f0*/  ISETP.GE.AND P6, PT, R12, UR14, PT ;  /* 0x0000000e0c007c0c */ /* 0x004fe2000bfc6270 */
[----:B---3--:R-:W-:Y:S01]  /*2100*/  IMAD.U32 R21, RZ, RZ, UR17 ;  /* 0x00000011ff157e24 */ /* 0x008fe2000f8e00ff */
[----:B------:R-:W-:Y:S01]  /*2110*/  USHF.R.S64 UR18, UR15, 0x1f, UR20 ;  /* 0x0000001f0f127899 */ /* 0x000fe20008001014 */
[----:B------:R-:W-:Y:S01]  /*2120*/  IADD3.X R85, PT, PT, R85, UR11, RZ, P1, !PT ;  /* 0x0000000b55557c10 */ /* 0x000fe20008ffe4ff */
[----:B------:R-:W-:Y:S01]  /*2130*/  USHF.R.S64 UR15, UR15, 0x1f, UR19 ;  /* 0x0000001f0f0f7899 */ /* 0x000fe20008001013 */
[----:B------:R-:W-:Y:S01]  /*2140*/  IADD3.X R53, PT, PT, R53, UR11, RZ, P0, !PT ;  /* 0x0000000b35357c10 */ /* 0x000fe200087fe4ff */
[----:B------:R-:W2:Y:S01]  /*2150*/  LDCU UR4, c[0x0][0x440] ;  /* 0x00008800ff0477ac */ /* 0x000ea20008000800 */
[----:B------:R-:W3:Y:S01]  /*2160*/  LDCU.128 UR8, c[0x0][0x3a0] ;  /* 0x00007400ff0877ac */ /* 0x000ee20008000c00 */
[----:B------:R-:W-:-:S02]  /*2170*/  USHF.R.S32.HI UR16, URZ, 0x1f, UR20 ;  /* 0x0000001fff107899 */ /* 0x000fc40008011414 */
[----:B------:R-:W-:Y:S02]  /*2180*/  USHF.R.S32.HI UR19, URZ, 0x1f, UR19 ;  /* 0x0000001fff137899 */ /* 0x000fe40008011413 */
[----:B-1----:R-:W-:-:S11]  /*2190*/  UISETP.NE.AND UP0, UPT, UR5, URZ, UPT ;  /* 0x000000ff0500728c */ /* 0x002fd6000bf05270 */
.L_x_3619:
[----:B------:R-:W-:Y:S01]  /*21a0*/  LEA R2, P1, R60, R78, 0x6 ;  /* 0x0000004e3c027211 */ /* 0x000fe200078230ff */
[----:B------:R-:W-:Y:S01]  /*21b0*/  VIADD R92, R92, 0x80 ;  /* 0x000000805c5c7836 */ /* 0x000fe20000000000 */
[----:B------:R-:W1:Y:S01]  /*21c0*/  LDC.64 R62, c[0x0][0x3b8] ;  /* 0x0000ee00ff3e7b82 */ /* 0x000e620000000a00 */
[----:B------:R-:W-:Y:S01]  /*21d0*/  VIADD R94, R94, 0x80 ;  /* 0x000000805e5e7836 */ /* 0x000fe20000000000 */
[----:B------:R-:W-:Y:S01]  /*21e0*/  LEA.HI.X R3, R60, R77, R61, 0x6, P1 ;  /* 0x0000004d3c037211 */ /* 0x000fe200008f343d */
[----:B------:R-:W-:Y:S01]  /*21f0*/  VIADD R93, R93, 0xffffffff ;  /* 0xffffffff5d5d7836 */ /* 0x000fe20000000000 */
[----:B------:R-:W-:Y:S01]  /*2200*/  ISETP.GE.OR P0, PT, R100, R92, P6 ;  /* 0x0000005c6400720c */ /* 0x000fe20003706670 */
[----:B------:R-:W-:Y:S01]  /*2210*/  BSSY.RECONVERGENT B1, `(.L_x_3598) ;  /* 0x00002c5000017945 */ /* 0x000fe20003800200 */
[----:B--2---:R-:W-:Y:S01]  /*2220*/  ISETP.GE.AND P6, PT, R12, UR4, PT ;  /* 0x000000040c007c0c */ /* 0x004fe2000bfc6270 */
[----:B------:R-:W-:Y:S01]  /*2230*/  IMAD.MOV.U32 R98, RZ, RZ, R96 ;  /* 0x000000ffff627224 */ /* 0x000fe200078e0060 */
[----:B------:R-:W-:Y:S02]  /*2240*/  ISETP.LT.OR P2, PT, R100, R94, P0 ;  /* 0x0000005e6400720c */ /* 0x000fe40000741670 */
[C---:B------:R-:W-:Y:S04]  /*2250*/  ISETP.GE.OR P0, PT, R91.reuse, R92, P6 ;  /* 0x0000005c5b00720c */ /* 0x040fe80003706670 */
[----:B------:R-:W-:Y:S02]  /*2260*/  ISETP.LT.OR P4, PT, R91, R94, P0 ;  /* 0x0000005e5b00720c */ /* 0x000fe40000781670 */
[C---:B------:R-:W-:Y:S04]  /*2270*/  LEA R22, P0, R64.reuse, R82, 0x6 ;  /* 0x0000005240167211 */ /* 0x040fe800078030ff */
[----:B------:R-:W-:Y:S01]  /*2280*/  LEA.HI.X R23, R64, R83, R65, 0x6, P0 ;  /* 0x0000005340177211 */ /* 0x000fe200000f3441 */
[----:B------:R-:W2:Y:S01]  /*2290*/  @!P2 LDG.E.128 R4, desc[UR6][R82.64] ;  /* 0x000000065204a981 */ /* 0x000ea2000c1e1d00 */
[C---:B------:R-:W-:Y:S01]  /*22a0*/  ISETP.GE.OR P0, PT, R90.reuse, R92, P6 ;  /* 0x0000005c5a00720c */ /* 0x040fe20003706670 */
[----:B------:R-:W-:Y:S03]  /*22b0*/  @!P2 IMAD.MOV.U32 R79, RZ, RZ, R77 ;  /* 0x000000ffff4fa224 */ /* 0x000fe600078e004d */
[----:B------:R-:W-:Y:S11]  /*22c0*/  ISETP.LT.OR P3, PT, R90, R94, P0 ;  /* 0x0000005e5a00720c */ /* 0x000ff60000761670 */
[----:B------:R-:W-:Y:S02]  /*22d0*/  @!UPT UIADD3 URZ, UPT, UPT, URZ, URZ, URZ ;  /* 0x000000fffffff290 */ /* 0x000fe4000fffe0ff */
[----:B------:R-:W-:Y:S02]  /*22e0*/  @!P3 LEA R32, P0, R64, R22, 0x6 ;  /* 0x000000164020b211 */ /* 0x000fe400078030ff */
[----:B------:R-:W-:Y:S02]  /*22f0*/  @!P3 LEA R28, P1, R60, R2, 0x6 ;  /* 0x000000023c1cb211 */ /* 0x000fe400078230ff */
[----:B------:R-:W-:Y:S02]  /*2300*/  @!P3 LEA.HI.X R33, R64, R23, R65, 0x6, P0 ;  /* 0x000000174021b211 */ /* 0x000fe400000f3441 */
[----:B------:R-:W-:Y:S02]  /*2310*/  @!P3 LEA.HI.X R29, R60, R3, R61, 0x6, P1 ;  /* 0x000000033c1db211 */ /* 0x000fe400008f343d */
[----:B------:R-:W-:Y:S02]  /*2320*/  ISETP.GE.OR P0, PT, R89, R92, P6 ;  /* 0x0000005c5900720c */ /* 0x000fe40003706670 */
[----:B------:R-:W-:Y:S02]  /*2330*/  ISETP.GT.AND P1, PT, R93, R76, PT ;  /* 0x0000004c5d00720c */ /* 0x000fe40003f24270 */
[----:B------:R-:W-:Y:S11]  /*2340*/  ISETP.LT.OR P5, PT, R89, R94, P0 ;  /* 0x0000005e5900720c */ /* 0x000ff600007a1670 */
[----:B------:R-:W-:Y:S02]  /*2350*/  @!UPT UIADD3 URZ, UPT, UPT, URZ, URZ, URZ ;  /* 0x000000fffffff290 */ /* 0x000fe4000fffe0ff */
[C---:B------:R-:W-:Y:S04]  /*2360*/  @!P5 LEA R30, P0, R64.reuse, R22, 0x7 ;  /* 0x00000016401ed211 */ /* 0x040fe800078038ff */
[----:B------:R-:W-:Y:S01]  /*2370*/  @!P5 LEA.HI.X R31, R64, R23, R65, 0x7, P0 ;  /* 0x00000017401fd211 */ /* 0x000fe200000f3c41 */
[----:B--2---:R2:W-:Y:S04]  /*2380*/  @!P2 STG.E.128 desc[UR6][R78.64], R4 ;  /* 0x000000044e00a986 */ /* 0x0045e8000c101d06 */
[----:B----4-:R4:W5:Y:S02]  /*2390*/  @!P4 LDG.E.128 R24, desc[UR6][R22.64] ;  /* 0x000000061618c981 */ /* 0x010964000c1e1d00 */
[C---:B----4-:R-:W-:Y:S04]  /*23a0*/  @!P5 LEA R22, P0, R60.reuse, R2, 0x7 ;  /* 0x000000023c16d211 */ /* 0x050fe800078038ff */
[----:B------:R-:W-:Y:S02]  /*23b0*/  @!P5 LEA.HI.X R23, R60, R3, R61, 0x7, P0 ;  /* 0x000000033c17d211 */ /* 0x000fe400000f3c3d */
[----:B------:R-:W-:Y:S02]  /*23c0*/  ISETP.NE.AND P0, PT, R21, RZ, PT ;  /* 0x000000ff1500720c */ /* 0x000fe40003f05270 */
[----:B--2---:R-:W-:Y:S01]  /*23d0*/  P2R R79, PR, RZ, 0x2 ;  /* 0x00000002ff4f7803 */ /* 0x004fe20000000000 */
[----:B-----5:R2:W-:Y:S04]  /*23e0*/  @!P4 STG.E.128 desc[UR6][R2.64], R24 ;  /* 0x000000180200c986 */ /* 0x0205e8000c101d06 */
[----:B------:R-:W4:Y:S04]  /*23f0*/  @!P3 LDG.E.128 R16, desc[UR6][R32.64] ;  /* 0x000000062010b981 */ /* 0x000f28000c1e1d00 */
[----:B----4-:R2:W-:Y:S04]  /*2400*/  @!P3 STG.E.128 desc[UR6][R28.64], R16 ;  /* 0x000000101c00b986 */ /* 0x0105e8000c101d06 */
[----:B------:R-:W4:Y:S04]  /*2410*/  @!P5 LDG.E.128 R4, desc[UR6][R30.64] ;  /* 0x000000061e04d981 */ /* 0x000f28000c1e1d00 */
[----:B----4-:R2:W-:Y:S01]  /*2420*/  @!P5 STG.E.128 desc[UR6][R22.64], R4 ;  /* 0x000000041600d986 */ /* 0x0105e2000c101d06 */
[----:B-1----:R-:W-:Y:S05]  /*2430*/  @P0 BRA `(.L_x_3599) ;  /* 0x00000000006c0947 */ /* 0x002fea0003800000 */
[----:B------:R-:W-:Y:S01]  /*2440*/  @!P2 IMAD.MOV.U32 R8, RZ, RZ, R10 ;  /* 0x000000ffff08a224 */ /* 0x000fe200078e000a */
[----:B--2---:R-:W1:Y:S01]  /*2450*/  LDC.64 R2, c[0x0][0x4a8] ;  /* 0x00012a00ff027b82 */ /* 0x004e620000000a00 */
[C---:B------:R-:W-:Y:S01]  /*2460*/  IMAD.SHL.U32 R23, R62.reuse, 0x20, RZ ;  /* 0x000000203e177824 */ /* 0x040fe200078e00ff */
[----:B------:R-:W-:Y:S01]  /*2470*/  SHF.L.U64.HI R0, R62, 0x5, R63 ;  /* 0x000000053e007819 */ /* 0x000fe2000001023f */
[----:B------:R-:W-:Y:S01]  /*2480*/  IMAD.MOV.U32 R21, RZ, RZ, RZ ;  /* 0x000000ffff157224 */ /* 0x000fe200078e00ff */
[----:B------:R-:W2:Y:S02]  /*2490*/  @!P2 LDG.E.128 R24, desc[UR6][R8.64] ;  /* 0x000000060818a981 */ /* 0x000ea4000c1e1d00 */
[C---:B------:R-:W-:Y:S04]  /*24a0*/  LEA R28, P1, R23.reuse, R80, 0x1 ;  /* 0x00000050171c7211 */ /* 0x040fe800078208ff */
[----:B------:R-:W-:Y:S01]  /*24b0*/  LEA.HI.X R29, R23, R81, R0, 0x1, P1 ;  /* 0x00000051171d7211 */ /* 0x000fe200008f0c00 */
[----:B--2---:R2:W-:Y:S01]  /*24c0*/  @!P2 STG.E.128 desc[UR6][R80.64], R24 ;  /* 0x000000185000a986 */ /* 0x0045e2000c101d06 */
[C---:B-1----:R-:W-:Y:S04]  /*24d0*/  LEA R30, P0, R2.reuse, R10, 0x6 ;  /* 0x0000000a021e7211 */ /* 0x042fe800078030ff */
[C-C-:B------:R-:W-:Y:S02]  /*24e0*/  LEA.HI.X R31, R2.reuse, R9, R3.reuse, 0x6, P0 ;  /* 0x00000009021f7211 */ /* 0x140fe400000f3403 */
[C---:B------:R-:W-:Y:S03]  /*24f0*/  @!P3 LEA R32, P0, R2.reuse, R30, 0x6 ;  /* 0x0000001e0220b211 */ /* 0x040fe600078030ff */
[----:B------:R-:W4:Y:S01]  /*2500*/  @!P4 LDG.E.128 R16, desc[UR6][R30.64] ;  /* 0x000000061e10c981 */ /* 0x000f22000c1e1d00 */
[----:B------:R-:W-:Y:S02]  /*2510*/  @!P3 LEA.HI.X R33, R2, R31, R3, 0x6, P0 ;  /* 0x0000001f0221b211 */ /* 0x000fe400000f3403 */
[C---:B------:R-:W-:Y:S04]  /*2520*/  @!P3 LEA R34, P0, R62.reuse, R28, 0x6 ;  /* 0x0000001c3e22b211 */ /* 0x040fe800078030ff */
[----:B------:R-:W-:Y:S01]  /*2530*/  @!P3 LEA.HI.X R35, R62, R29, R63, 0x6, P0 ;  /* 0x0000001d3e23b211 */ /* 0x000fe200000f343f */
[----:B----4-:R2:W-:Y:S04]  /*2540*/  @!P4 STG.E.128 desc[UR6][R28.64], R16 ;  /* 0x000000101c00c986 */ /* 0x0105e8000c101d06 */
[----:B------:R-:W4:Y:S04]  /*2550*/  @!P3 LDG.E.128 R4, desc[UR6][R32.64] ;  /* 0x000000062004b981 */ /* 0x000f28000c1e1d00 */
[----:B----4-:R2:W-:Y:S01]  /*2560*/  @!P3 STG.E.128 desc[UR6][R34.64], R4 ;  /* 0x000000042200b986 */ /* 0x0105e2000c101d06 */
[----:B------:R-:W-:Y:S05]  /*2570*/  @P5 BRA `(.L_x_3600) ;  /* 0x0000002800385947 */ /* 0x000fea0003800000 */
[C---:B--2---:R-:W-:Y:S04]  /*2580*/  LEA R16, P0, R2.reuse, R30, 0x7 ;  /* 0x0000001e02107211 */ /* 0x044fe800078038ff */
[----:B------:R-:W-:Y:S02]  /*2590*/  LEA.HI.X R17, R2, R31, R3, 0x7, P0 ;  /* 0x0000001f02117211 */ /* 0x000fe400000f3c03 */
[C---:B------:R-:W-:Y:S03]  /*25a0*/  LEA R2, P0, R62.reuse, R28, 0x7 ;  /* 0x0000001c3e027211 */ /* 0x040fe600078038ff */
[----:B------:R-:W2:Y:S01]  /*25b0*/  LDG.E.128 R4, desc[UR6][R16.64] ;  /* 0x0000000610047981 */ /* 0x000ea2000c1e1d00 */
[----:B------:R-:W-:Y:S05]  /*25c0*/  LEA.HI.X R3, R62, R29, R63, 0x7, P0 ;  /* 0x0000001d3e037211 */ /* 0x000fea00000f3c3f */
[----:B--2---:R1:W-:Y:S01]  /*25d0*/  STG.E.128 desc[UR6][R2.64], R4 ;  /* 0x0000000402007986 */ /* 0x0043e2000c101d06 */
[----:B------:R-:W-:Y:S05]  /*25e0*/  BRA `(.L_x_3600) ;  /* 0x00000028001c7947 */ /* 0x000fea0003800000 */
.L_x_3599:
[----:B------:R-:W-:Y:S05]  /*25f0*/  BRA.U !UP0, `(.L_x_3601) ;  /* 0x0000000d08d47547 */ /* 0x000fea000b800000 */
[C---:B------:R-:W-:Y:S01]  /*2600*/  ISETP.GE.OR P1, PT, R100.reuse, R92, P6 ;  /* 0x0000005c6400720c */ /* 0x040fe20003726670 */
[----:B------:R-:W1:Y:S01]  /*2610*/  LDC.64 R38, c[0x0][0x4a8] ;  /* 0x00012a00ff267b82 */ /* 0x000e620000000a00 */
[----:B--2---:R-:W-:Y:S01]  /*2620*/  IMAD.SHL.U32 R3, R11, 0x20, RZ ;  /* 0x000000200b037824 */ /* 0x004fe200078e00ff */
[----:B------:R-:W-:Y:S01]  /*2630*/  BSSY.RECONVERGENT B0, `(.L_x_3602) ;  /* 0x000003c000007945 */ /* 0x000fe20003800200 */
[----:B------:R-:W-:Y:S03]  /*2640*/  ISETP.LT.OR P1, PT, R100, R94, P1 ;  /* 0x0000005e6400720c */ /* 0x000fe60000f21670 */
[C---:B------:R-:W-:Y:S02]  /*2650*/  LEA R22, P0, R3.reuse, R14, 0x1 ;  /* 0x0000000e03167211 */ /* 0x040fe400078008ff */
[----:B------:R-:W2:Y:S02]  /*2660*/  LDC R40, c[0x0][0x450] ;  /* 0x00011400ff287b82 */ /* 0x000ea40000000800 */
[C---:B------:R-:W-:Y:S02]  /*2670*/  LEA.HI.X.SX32 R23, R3.reuse, R15, 0x1, P0 ;  /* 0x0000000f03177211 */ /* 0x040fe400000f0eff */
[C---:B------:R-:W-:Y:S04]  /*2680*/  LEA R36, P0, R3.reuse, R52, 0x1 ;  /* 0x0000003403247211 */ /* 0x040fe800078008ff */
[----:B------:R-:W-:Y:S02]  /*2690*/  LEA.HI.X.SX32 R37, R3, R53, 0x1, P0 ;  /* 0x0000003503257211 */ /* 0x000fe400000f0eff */
[C---:B-1----:R-:W-:Y:S04]  /*26a0*/  LEA R42, P0, R38.reuse, R10, 0x6 ;  /* 0x0000000a262a7211 */ /* 0x042fe800078030ff */
[----:B------:R-:W-:Y:S01]  /*26b0*/  LEA.HI.X R43, R38, R9, R39, 0x6, P0 ;  /* 0x00000009262b7211 */ /* 0x000fe200000f3427 */
[----:B------:R-:W-:Y:S08]  /*26c0*/  @P1 BRA `(.L_x_3603) ;  /* 0x0000000000c81947 */ /* 0x000ff00003800000 */
        /* <DEDUP_REMOVED lines=50> */
.L_x_3603:
[----:B---3--:R-:W-:Y:S05]  /*29f0*/  BSYNC.RECONVERGENT B0 ;  /* 0x0000000000007941 */ /* 0x008fea0003800200 */
.L_x_3602:
[----:B------:R-:W-:Y:S04]  /*2a00*/  BSSY.RECONVERGENT B0, `(.L_x_3604) ;  /* 0x0000035000007945 */ /* 0x000fe80003800200 */
[----:B------:R-:W-:Y:S05]  /*2a10*/  @P4 BRA `(.L_x_3605) ;  /* 0x0000000000cc4947 */ /* 0x000fea0003800000 */
[----:B------:R-:W-:Y:S01]  /*2a20*/  ISETP.GE.AND P0, PT, R12, R21, PT ;  /* 0x000000150c00720c */ /* 0x000fe20003f06270 */
[----:B-1----:R-:W3:Y:S01]  /*2a30*/  LDG.E.128 R16, desc[UR6][R42.64] ;  /* 0x000000062a107981 */ /* 0x002ee2000c1e1d00 */
[C---:B------:R-:W-:Y:S04]  /*2a40*/  LEA R46, P1, R62.reuse, R80, 0x6 ;  /* 0x000000503e2e7211 */ /* 0x040fe800078230ff */
[----:B------:R-:W-:Y:S07]  /*2a50*/  LEA.HI.X R47, R62, R81, R63, 0x6, P1 ;  /* 0x000000513e2f7211 */ /* 0x000fee00008f343f */
        /* <DEDUP_REMOVED lines=47> */
.L_x_3605:
[----:B------:R-:W-:Y:S05]  /*2d50*/  BSYNC.RECONVERGENT B0 ;  /* 0x0000000000007941 */ /* 0x000fea0003800200 */
.L_x_3604:
[----:B------:R-:W-:Y:S04]  /*2d60*/  BSSY.RECONVERGENT B0, `(.L_x_3606) ;  /* 0x000003b000007945 */ /* 0x000fe80003800200 */
[----:B------:R-:W-:Y:S05]  /*2d70*/  @P3 BRA `(.L_x_3607) ;  /* 0x0000000000e43947 */ /* 0x000fea0003800000 */
[----:B------:R-:W-:Y:S02]  /*2d80*/  ISETP.GE.AND P0, PT, R12, R21, PT ;  /* 0x000000150c00720c */ /* 0x000fe40003f06270 */
[----:B------:R-:W-:Y:S02]  /*2d90*/  LEA R44, P1, R38, R42, 0x6 ;  /* 0x0000002a262c7211 */ /* 0x000fe400078230ff */
[----:B------:R-:W-:Y:S02]  /*2da0*/  SHF.L.U32 R49, R62, 0x6, RZ ;  /* 0x000000063e317819 */ /* 0x000fe400000006ff */
[----:B------:R-:W-:Y:S02]  /*2db0*/  LEA.HI.X R45, R38, R43, R39, 0x6, P1 ;  /* 0x0000002b262d7211 */ /* 0x000fe400008f3427 */
[----:B------:R-:W-:Y:S02]  /*2dc0*/  IADD3 R50, P2, P1, R49, R80, R49 ;  /* 0x0000005031327210 */ /* 0x000fe4000795e031 */
[----:B---3--:R-:W-:Y:S01]  /*2dd0*/  SHF.L.U64.HI R46, R62, 0x6, R63 ;  /* 0x000000063e2e7819 */ /* 0x008fe2000001023f */
[----:B-1----:R-:W3:Y:S02]  /*2de0*/  LDG.E.128 R16, desc[UR6][R44.64] ;  /* 0x000000062c107981 */ /* 0x002ee4000c1e1d00 */
[C---:B------:R-:W-:Y:S01]  /*2df0*/  @!P0 IMAD.WIDE R34, R11.reuse, 0x40, R36 ;  /* 0x000000400b228825 */ /* 0x040fe200078e0224 */
[----:B------:R-:W-:Y:S03]  /*2e00*/  IADD3.X R51, PT, PT, R46, R81, R46, P2, P1 ;  /* 0x000000512e337210 */ /* 0x000fe600017e242e */
[----:B------:R-:W-:Y:S02]  /*2e10*/  @!P0 IMAD.WIDE R26, R11, 0x40, R22 ;  /* 0x000000400b1a8825 */ /* 0x000fe400078e0216 */
        /* <DEDUP_REMOVED lines=47> */
.L_x_3607:
[----:B------:R-:W-:Y:S05]  /*3110*/  BSYNC.RECONVERGENT B0 ;  /* 0x0000000000007941 */ /* 0x000fea0003800200 */
.L_x_3606:
[----:B------:R-:W-:Y:S04]  /*3120*/  BSSY.RECONVERGENT B0, `(.L_x_3608) ;  /* 0x000003b000007945 */ /* 0x000fe80003800200 */
[----:B------:R-:W-:Y:S05]  /*3130*/  @P5 BRA `(.L_x_3609) ;  /* 0x0000000000e45947 */ /* 0x000fea0003800000 */
[----:B------:R-:W-:Y:S02]  /*3140*/  ISETP.GE.AND P0, PT, R12, R21, PT ;  /* 0x000000150c00720c */ /* 0x000fe40003f06270 */
[C---:B------:R-:W-:Y:S04]  /*3150*/  LEA R34, P1, R38.reuse, R42, 0x7 ;  /* 0x0000002a26227211 */ /* 0x040fe800078238ff */
[----:B------:R-:W-:Y:S02]  /*3160*/  LEA.HI.X R35, R38, R43, R39, 0x7, P1 ;  /* 0x0000002b26237211 */ /* 0x000fe400008f3c27 */
[C---:B------:R-:W-:Y:S03]  /*3170*/  LEA R41, P1, R62.reuse, R80, 0x6 ;  /* 0x000000503e297211 */ /* 0x040fe600078230ff */
[----:B-1-34-:R-:W3:Y:S01]  /*3180*/  LDG.E.128 R16, desc[UR6][R34.64] ;  /* 0x0000000622107981 */ /* 0x01aee2000c1e1d00 */
[C---:B------:R-:W-:Y:S01]  /*3190*/  LEA R38, P2, R62.reuse, R41, 0x7 ;  /* 0x000000293e267211 */ /* 0x040fe200078438ff */
[C---:B------:R-:W-:Y:S01]  /*31a0*/  @!P0 IMAD.WIDE R36, R11.reuse, 0x80, R36 ;  /* 0x000000800b248825 */ /* 0x040fe200078e0224 */
[----:B------:R-:W-:Y:S03]  /*31b0*/  LEA.HI.X R32, R62, R81, R63, 0x6, P1 ;  /* 0x000000513e207211 */ /* 0x000fe600008f343f */
[----:B------:R-:W-:Y:S02]  /*31c0*/  @!P0 IMAD.WIDE R22, R11, 0x80, R22 ;  /* 0x000000800b168825 */ /* 0x000fe400078e0216 */
[----:B------:R-:W4:Y:S06]  /*31d0*/  @!P0 LDG.E.64 R36, desc[UR6][R36.64] ;  /* 0x0000000624248981 */ /* 0x000f2c000c1e1b00 */
[----:B------:R-:W5:Y:S01]  /*31e0*/  @!P0 LDG.E.64 R6, desc[UR6][R22.64] ;  /* 0x0000000616068981 */ /* 0x000f62000c1e1b00 */
[--C-:B----4-:R-:W-:Y:S01]  /*31f0*/  @!P0 HADD2.F32 R27, -RZ, R36.reuse.H0_H0 ;  /* 0x20000024ff1b8230 */ /* 0x110fe20000004100 */
[----:B---3--:R-:W-:Y:S01]  /*3200*/  @!P0 MOV R21, R16 ;  /* 0x0000001000158202 */ /* 0x008fe20000000f00 */
[----:B------:R-:W-:Y:S01]  /*3210*/  @!P0 HADD2.F32 R31, -RZ, R36.H1_H1 ;  /* 0x30000024ff1f8230 */ /* 0x000fe20000004100 */
[----:B------:R-:W-:Y:S01]  /*3220*/  @!P0 MOV R8, R17 ;  /* 0x0000001100088202 */ /* 0x000fe20000000f00 */
[----:B------:R-:W-:Y:S02]  /*3230*/  @!P0 HADD2.F32 R24, -RZ, R37.H0_H0 ;  /* 0x20000025ff188230 */ /* 0x000fe40000004100 */
[--C-:B------:R-:W-:Y:S02]  /*3240*/  @!P0 HADD2.F32 R25, -RZ, R21.reuse.H1_H1 ;  /* 0x30000015ff198230 */ /* 0x100fe40000004100 */
[--C-:B-----5:R-:W-:Y:S02]  /*3250*/  @!P0 HADD2.F32 R20, -RZ, R6.reuse.H0_H0 ;  /* 0x20000006ff148230 */ /* 0x120fe40000004100 */
[----:B------:R-:W-:Y:S01]  /*3260*/  @!P0 HADD2.F32 R29, -RZ, R21.H0_H0 ;  /* 0x20000015ff1d8230 */ /* 0x000fe20000004100 */
[----:B------:R-:W-:Y:S01]  /*3270*/  @!P0 MOV R21, R18 ;  /* 0x0000001200158202 */ /* 0x000fe20000000f00 */
[C---:B------:R-:W-:Y:S01]  /*3280*/  @!P0 FMUL.FTZ R35, R25.reuse, R27 ;  /* 0x0000001b19238220 */ /* 0x040fe20000410000 */
[-C--:B------:R-:W-:Y:S01]  /*3290*/  @!P0 FMUL.FTZ R0, R25, R20.reuse ;  /* 0x0000001419008220 */ /* 0x080fe20000410000 */
[----:B------:R-:W-:Y:S02]  /*32a0*/  @!P0 HADD2.F32 R6, -RZ, R6.H1_H1 ;  /* 0x30000006ff068230 */ /* 0x000fe40000004100 */
[----:B------:R-:W-:Y:S01]  /*32b0*/  @!P0 FFMA.FTZ R35, R29, R20, -R35 ;  /* 0x000000141d238223 */ /* 0x000fe20000010823 */
[----:B------:R-:W-:Y:S01]  /*32c0*/  @!P0 MOV R20, R19 ;  /* 0x0000001300148202 */ /* 0x000fe20000000f00 */
[----:B------:R-:W-:Y:S01]  /*32d0*/  @!P0 FFMA.FTZ R0, R27, R29, R0 ;  /* 0x0000001d1b008223 */ /* 0x000fe20000010000 */
[--C-:B------:R-:W-:Y:S02]  /*32e0*/  @!P0 HADD2.F32 R23, -RZ, R8.reuse.H1_H1 ;  /* 0x30000008ff178230 */ /* 0x100fe40000004100 */
[----:B------:R-:W-:Y:S02]  /*32f0*/  @!P0 HADD2.F32 R27, -RZ, R8.H0_H0 ;  /* 0x20000008ff1b8230 */ /* 0x000fe40000004100 */
[----:B------:R-:W-:Y:S01]  /*3300*/  @!P0 F2FP.F16.F32.PACK_AB R35, R0, R35 ;  /* 0x000000230023823e */ /* 0x000fe200000000ff */
[----:B------:R-:W-:Y:S02]  /*3310*/  @!P0 HADD2.F32 R5, -RZ, R7.H0_H0 ;  /* 0x20000007ff058230 */ /* 0x000fe40000004100 */
[C---:B------:R-:W-:Y:S01]  /*3320*/  @!P0 FMUL.FTZ R2, R23.reuse, R6 ;  /* 0x0000000617028220 */ /* 0x040fe20000410000 */
[----:B------:R-:W-:Y:S01]  /*3330*/  @!P0 HADD2.F32 R22, -RZ, R21.H1_H1 ;  /* 0x30000015ff168230 */ /* 0x000fe20000004100 */
[----:B------:R-:W-:Y:S01]  /*3340*/  @!P0 MOV R16, R35 ;  /* 0x0000002300108202 */ /* 0x000fe20000000f00 */
[----:B------:R-:W-:Y:S02]  /*3350*/  @!P0 HADD2.F32 R7, -RZ, R7.H1_H1 ;  /* 0x30000007ff078230 */ /* 0x000fe40000004100 */
[----:B------:R-:W-:Y:S01]  /*3360*/  @!P0 FMUL.FTZ R39, R23, R31 ;  /* 0x0000001f17278220 */ /* 0x000fe20000410000 */
        /* <DEDUP_REMOVED lines=17> */
[----:B------:R-:W-:Y:S02]  /*3480*/  LEA.HI.X R39, R62, R32, R63, 0x7, P2 ;  /* 0x000000203e277211 */ /* 0x000fe400010f3c3f */
[----:B------:R-:W-:Y:S02]  /*3490*/  @!P0 MOV R17, R34 ;  /* 0x0000002200118202 */ /* 0x000fe40000000f00 */
[----:B------:R-:W-:Y:S02]  /*34a0*/  @!P0 MOV R18, R30 ;  /* 0x0000001e00128202 */ /* 0x000fe40000000f00 */
[----:B------:R-:W-:Y:S05]  /*34b0*/  @!P0 MOV R19, R43 ;  /* 0x0000002b00138202 */ /* 0x000fea0000000f00 */
[----:B------:R1:W-:Y:S02]  /*34c0*/  STG.E.128 desc[UR6][R38.64], R16 ;  /* 0x0000001026007986 */ /* 0x0003e4000c101d06 */
.L_x_3609:
[----:B------:R-:W-:Y:S05]  /*34d0*/  BSYNC.RECONVERGENT B0 ;  /* 0x0000000000007941 */ /* 0x000fea0003800200 */
.L_x_3608:
[----:B------:R-:W1:Y:S01]  /*34e0*/  LDC R21, c[0x0][0x450] ;  /* 0x00011400ff157b82 */ /* 0x000e620000000800 */
[----:B--2---:R-:W-:Y:S05]  /*34f0*/  IMAD.U32 R3, R40, -0x40, RZ ;  /* 0xffffffc028037824 */ /* 0x004fea00078e00ff */
[C---:B------:R-:W-:Y:S02]  /*3500*/  LEA R14, P1, R3.reuse, R14, 0x1 ;  /* 0x0000000e030e7211 */ /* 0x040fe400078208ff */
[C---:B------:R-:W-:Y:S02]  /*3510*/  LEA R52, P0, R3.reuse, R52, 0x1 ;  /* 0x0000003403347211 */ /* 0x040fe400078008ff */
[C---:B------:R-:W-:Y:S02]  /*3520*/  LEA.HI.X.SX32 R15, R3.reuse, R15, 0x1, P1 ;  /* 0x0000000f030f7211 */ /* 0x040fe400008f0eff */
[----:B------:R-:W-:Y:S01]  /*3530*/  LEA.HI.X.SX32 R53, R3, R53, 0x1, P0 ;  /* 0x0000003503357211 */ /* 0x000fe200000f0eff */
[----:B------:R-:W-:Y:S05]  /*3540*/  BRA `(.L_x_3600) ;  /* 0x0000001800447947 */ /* 0x000fea0003800000 */
.L_x_3601:
[C---:B------:R-:W-:Y:S01]  /*3550*/  ISETP.GE.OR P1, PT, R100.reuse, R92, P6 ;  /* 0x0000005c6400720c */ /* 0x040fe20003726670 */
[----:B------:R-:W1:Y:S01]  /*3560*/  LDC.64 R68, c[0x0][0x4a8] ;  /* 0x00012a00ff447b82 */ /* 0x000e620000000a00 */
[----:B------:R-:W-:Y:S01]  /*3570*/  LEA.HI R20, R21, R21, RZ, 0x1 ;  /* 0x0000001515147211 */ /* 0x000fe200078f08ff */
[----:B------:R-:W-:Y:S01]  /*3580*/  BSSY.RECONVERGENT B0, `(.L_x_3610) ;  /* 0x0000062000007945 */ /* 0x000fe20003800200 */
[----:B------:R-:W-:Y:S02]  /*3590*/  ISETP.LT.OR P2, PT, R100, R94, P1 ;  /* 0x0000005e6400720c */ /* 0x000fe40000f41670 */
[----:B------:R-:W-:Y:S03]  /*35a0*/  SHF.R.S32.HI R20, RZ, 0x1, R20 ;  /* 0x00000001ff147819 */ /* 0x000fe60000011414 */
[----:B------:R-:W4:Y:S01]  /*35b0*/  LDC R97, c[0x0][0x450] ;  /* 0x00011400ff617b82 */ /* 0x000f220000000800 */
[----:B--2---:R-:W-:Y:S01]  /*35c0*/  SHF.R.U32.HI R23, RZ, 0x1, R21 ;  /* 0x00000001ff177819 */ /* 0x004fe20000011615 */
        /* <DEDUP_REMOVED lines=8> */
[----:B------:R-:W2:Y:S06]  /*3650*/  LDG.E.128 R56, desc[UR6][R8.64] ;  /* 0x0000000608387981 */ /* 0x000eac000c1e1d00 */
[----:B------:R-:W-:Y:S01]  /*3660*/  @!P0 IMAD.WIDE R38, R23, 0x2, R8 ;  /* 0x0000000217268825 */ /* 0x000fe200078e0208 */
[----:B------:R-:W-:Y:S02]  /*3670*/  @!P0 SEL R99, R20, RZ, P1 ;  /* 0x000000ff14638207 */ /* 0x000fe40000800000 */
[----:B------:R-:W-:Y:S02]  /*3680*/  @!P0 SHF.R.S32.HI R106, RZ, 0x1f, R20 ;  /* 0x0000001fff6a8819 */ /* 0x000fe40000011414 */
[----:B------:R-:W-:Y:S01]  /*3690*/  @!P0 SHF.L.U32 R55, R99, 0x1, RZ ;  /* 0x0000000163378819 */ /* 0x000fe200000006ff */
[----:B------:R-:W5:Y:S01]  /*36a0*/  @!P0 LDG.E.128 R16, desc[UR6][R38.64] ;  /* 0x0000000626108981 */ /* 0x000f62000c1e1d00 */
[----:B------:R-:W-:Y:S02]  /*36b0*/  @!P0 SEL R106, R106, RZ, P1 ;  /* 0x000000ff6a6a8207 */ /* 0x000fe40000800000 */
[----:B------:R-:W-:Y:S02]  /*36c0*/  @!P0 IADD3 R108, P2, PT, R55, R84, RZ ;  /* 0x00000054376c8210 */ /* 0x000fe40007f5e0ff */
[----:B------:R-:W-:Y:S04]  /*36d0*/  @!P0 SHF.L.U64.HI R106, R99, 0x1, R106 ;  /* 0x00000001636a8819 */ /* 0x000fe8000001026a */
[C---:B------:R-:W-:Y:S02]  /*36e0*/  @!P0 IADD3.X R109, PT, PT, R106.reuse, R85, RZ, P2, !PT ;  /* 0x000000556a6d8210 */ /* 0x040fe400017fe4ff */
[----:B------:R-:W-:Y:S04]  /*36f0*/  @!P0 IADD3 R40, P2, PT, R55, R86, RZ ;  /* 0x0000005637288210 */ /* 0x000fe80007f5e0ff */
[----:B------:R-:W3:Y:S01]  /*3700*/  @!P0 LDG.E.128 R108, desc[UR6][R108.64] ;  /* 0x000000066c6c8981 */ /* 0x000ee2000c1e1d00 */
[----:B------:R-:W-:Y:S02]  /*3710*/  @!P0 IADD3.X R41, PT, PT, R106, R87, RZ, P2, !PT ;  /* 0x000000576a298210 */ /* 0x000fe400017fe4ff */
[----:B------:R-:W-:Y:S02]  /*3720*/  PLOP3.LUT P2, PT, PT, PT, PT, 0x80, 0x8 ;  /* 0x000000000008781c */ /* 0x000fe40003f4f070 */
[----:B------:R-:W-:Y:S03]  /*3730*/  @!P0 PLOP3.LUT P2, PT, P1, PT, PT, 0x80, 0x8 ;  /* 0x000000000008881c */ /* 0x000fe60000f4f070 */
[----:B------:R1:W4:Y:S01]  /*3740*/  @!P0 LDG.E.128 R48, desc[UR6][R40.64] ;  /* 0x0000000628308981 */ /* 0x000322000c1e1d00 */
[--C-:B-----5:R-:W-:Y:S01]  /*3750*/  @!P0 HADD2.F32 R37, -RZ, R16.reuse.H0_H0 ;  /* 0x20000010ff258230 */ /* 0x120fe20000004100 */
        /* <DEDUP_REMOVED lines=19> */
[--C-:B----4-:R-:W-:Y:S02]  /*3890*/  @!P0 HADD2.F32 R36, -RZ, R48.reuse.H0_H0 ;  /* 0x20000030ff248230 */ /* 0x110fe40000004100 */
        /* <DEDUP_REMOVED lines=16> */
[----:B------:R-:W-:Y:S01]  /*39a0*/  @!P2 FADD.FTZ R27, -R27, -RZ ;  /* 0x800000ff1b1ba221 */ /* 0x000fe20000010100 */
[----:B------:R-:W-:Y:S01]  /*39b0*/  @!P0 HADD2.F32 R50, -RZ, R51.H1_H1 ;  /* 0x30000033ff328230 */ /* 0x000fe20000004100 */
[----:B------:R-:W-:Y:S01]  /*39c0*/  @!P0 MOV R51, R59 ;  /* 0x0000003b00338202 */ /* 0x000fe20000000f00 */
[--C-:B------:R-:W-:Y:S01]  /*39d0*/  @!P0 HADD2.F32 R42, -RZ, R54.reuse.H0_H0 ;  /* 0x20000036ff2a8230 */ /* 0x100fe20000004100 */
[----:B------:R-:W-:Y:S01]  /*39e0*/  @!P0 F2FP.F16.F32.PACK_AB R55, R2, R0 ;  /* 0x000000000237823e */ /* 0x000fe200000000ff */
[--C-:B------:R-:W-:Y:S02]  /*39f0*/  @!P0 HADD2.F32 R17, -RZ, R19.reuse.H0_H0 ;  /* 0x20000013ff118230 */ /* 0x100fe40000004100 */
[----:B------:R-:W-:Y:S01]  /*3a00*/  @!P2 FADD.FTZ R26, -R26, -RZ ;  /* 0x800000ff1a1aa221 */ /* 0x000fe20000010100 */
[----:B------:R-:W-:Y:S01]  /*3a10*/  @!P0 HADD2.F32 R41, -RZ, R54.H1_H1 ;  /* 0x30000036ff298230 */ /* 0x000fe20000004100 */
[----:B------:R-:W-:Y:S01]  /*3a20*/  @!P0 MOV R56, R55 ;  /* 0x0000003700388202 */ /* 0x000fe20000000f00 */
[----:B------:R-:W-:Y:S02]  /*3a30*/  @!P0 HADD2.F32 R19, -RZ, R19.H1_H1 ;  /* 0x30000013ff138230 */ /* 0x000fe40000004100 */
[----:B------:R-:W-:Y:S01]  /*3a40*/  @!P2 FADD.FTZ R22, -R22, -RZ ;  /* 0x800000ff1616a221 */ /* 0x000fe20000010100 */
[--C-:B------:R-:W-:Y:S02]  /*3a50*/  @!P0 HADD2.F32 R36, -RZ, R49.reuse.H0_H0 ;  /* 0x20000031ff248230 */ /* 0x100fe40000004100 */
[----:B------:R-:W-:Y:S01]  /*3a60*/  @!P0 FMUL.FTZ R5, R31, R28 ;  /* 0x0000001c1f058220 */ /* 0x000fe20000410000 */
        /* <DEDUP_REMOVED lines=19> */
.L_x_3611:
[----:B---3--:R-:W-:Y:S05]  /*3ba0*/  BSYNC.RECONVERGENT B0 ;  /* 0x0000000000007941 */ /* 0x008fea0003800200 */
.L_x_3610:
[----:B------:R-:W-:Y:S04]  /*3bb0*/  BSSY.RECONVERGENT B0, `(.L_x_3612) ;  /* 0x000005e000007945 */ /* 0x000fe80003800200 */
[----:B------:R-:W-:Y:S05]  /*3bc0*/  @P4 BRA `(.L_x_3613) ;  /* 0x0000000400704947 */ /* 0x000fea0003800000 */
[----:B------:R-:W-:Y:S01]  /*3bd0*/  ISETP.GE.AND P0, PT, R12, R21, PT ;  /* 0x000000150c00720c */ /* 0x000fe20003f06270 */
[----:B------:R-:W2:Y:S11]  /*3be0*/  LDG.E.128 R48, desc[UR6][R24.64] ;  /* 0x0000000618307981 */ /* 0x000eb6000c1e1d00 */
[----:B------:R-:W-:Y:S01]  /*3bf0*/  @!UPT UIADD3 URZ, UPT, UPT, URZ, URZ, URZ ;  /* 0x000000fffffff290 */ /* 0x000fe2000fffe0ff */
[----:B------:R-:W-:Y:S01]  /*3c00*/  @!P0 IMAD.WIDE R16, R23, 0x2, R24 ;  /* 0x0000000217108825 */ /* 0x000fe200078e0218 */
[----:B-1----:R-:W-:Y:S02]  /*3c10*/  @!P0 SHF.R.S32.HI R59, RZ, 0x1f, R20 ;  /* 0x0000001fff3b8819 */ /* 0x002fe40000011414 */
[----:B------:R-:W-:Y:S02]  /*3c20*/  @!P0 SEL R57, R20, RZ, P1 ;  /* 0x000000ff14398207 */ /* 0x000fe40000800000 */
[----:B------:R-:W-:Y:S01]  /*3c30*/  @!P0 SHF.L.U32 R106, R11, 0x5, RZ ;  /* 0x000000050b6a8819 */ /* 0x000fe200000006ff */
[----:B------:R-:W3:Y:S01]  /*3c40*/  @!P0 LDG.E.128 R16, desc[UR6][R16.64] ;  /* 0x0000000610108981 */ /* 0x000ee2000c1e1d00 */
[----:B------:R-:W-:Y:S02]  /*3c50*/  @!P0 SEL R59, R59, RZ, P1 ;  /* 0x000000ff3b3b8207 */ /* 0x000fe40000800000 */
[C---:B------:R-:W-:Y:S04]  /*3c60*/  @!P0 IADD3 R57, P2, PT, R106.reuse, R57, RZ ;  /* 0x000000396a398210 */ /* 0x040fe80007f5e0ff */
[----:B------:R-:W-:Y:S02]  /*3c70*/  @!P0 LEA.HI.X.SX32 R106, R106, R59, 0x1, P2 ;  /* 0x0000003b6a6a8211 */ /* 0x000fe400010f0eff */
[C---:B------:R-:W-:Y:S02]  /*3c80*/  @!P0 SHF.L.U32 R99, R57.reuse, 0x1, RZ ;  /* 0x0000000139638819 */ /* 0x040fe400000006ff */
[----:B------:R-:W-:Y:S02]  /*3c90*/  @!P0 SHF.L.U64.HI R106, R57, 0x1, R106 ;  /* 0x00000001396a8819 */ /* 0x000fe4000001026a */
[C---:B------:R-:W-:Y:S04]  /*3ca0*/  @!P0 IADD3 R108, P2, PT, R99.reuse, R84, RZ ;  /* 0x00000054636c8210 */ /* 0x040fe80007f5e0ff */
[C---:B------:R-:W-:Y:S02]  /*3cb0*/  @!P0 IADD3.X R109, PT, PT, R106.reuse, R85, RZ, P2, !PT ;  /* 0x000000556a6d8210 */ /* 0x040fe400017fe4ff */
[----:B------:R-:W-:Y:S03]  /*3cc0*/  @!P0 IADD3 R38, P2, PT, R99, R86, RZ ;  /* 0x0000005663268210 */ /* 0x000fe60007f5e0ff */
        /* <DEDUP_REMOVED lines=76> */
.L_x_3613:
[----:B------:R-:W-:Y:S05]  /*4190*/  BSYNC.RECONVERGENT B0 ;  /* 0x0000000000007941 */ /* 0x000fea0003800200 */
.L_x_3612:
[----:B------:R-:W-:Y:S04]  /*41a0*/  BSSY.RECONVERGENT B0, `(.L_x_3614) ;  /* 0x0000063000007945 */ /* 0x000fe80003800200 */
[----:B------:R-:W-:Y:S05]  /*41b0*/  @P3 BRA `(.L_x_3615) ;  /* 0x0000000400843947 */ /* 0x000fea0003800000 */
[----:B------:R-:W-:Y:S02]  /*41c0*/  ISETP.GE.AND P0, PT, R12, R21, PT ;  /* 0x000000150c00720c */ /* 0x000fe40003f06270 */
[C---:B------:R-:W-:Y:S02]  /*41d0*/  SHF.L.U32 R55, R68.reuse, 0x6, RZ ;  /* 0x0000000644377819 */ /* 0x040fe400000006ff */
[----:B-1----:R-:W-:Y:S02]  /*41e0*/  SHF.L.U64.HI R58, R68, 0x6, R69 ;  /* 0x00000006443a7819 */ /* 0x002fe40000010245 */
[----:B------:R-:W-:Y:S04]  /*41f0*/  IADD3 R34, P3, P2, R55, R10, R55 ;  /* 0x0000000a37227210 */ /* 0x000fe80007a7e037 */
[----:B------:R-:W-:Y:S03]  /*4200*/  IADD3.X R35, PT, PT, R58, R9, R58, P3, P2 ;  /* 0x000000093a237210 */ /* 0x000fe60001fe443a */
[----:B------:R-:W-:Y:S01]  /*4210*/  @!P0 SEL R56, R20, RZ, P1 ;  /* 0x000000ff14388207 */ /* 0x000fe20000800000 */
[----:B------:R-:W-:Y:S01]  /*4220*/  @!P0 IMAD.WIDE R16, R23, 0x2, R34 ;  /* 0x0000000217108825 */ /* 0x000fe200078e0222 */
[----:B------:R-:W-:Y:S01]  /*4230*/  @!P0 SHF.L.U32 R55, R11, 0x6, RZ ;  /* 0x000000060b378819 */ /* 0x000fe200000006ff */
[----:B--2---:R-:W2:Y:S01]  /*4240*/  LDG.E.128 R48, desc[UR6][R34.64] ;  /* 0x0000000622307981 */ /* 0x004ea2000c1e1d00 */
        /* <DEDUP_REMOVED lines=28> */
[----:B------:R-:W-:Y:S01]  /*4410*/  @!P0 HADD2.F32 R35, -RZ, R56.H1_H1 ;  /* 0x30000038ff238230 */ /* 0x000fe20000004100 */
[----:B------:R-:W-:Y:S01]  /*4420*/  SHF.L.U64.HI R56, R62, 0x6, R63 ;  /* 0x000000063e387819 */ /* 0x000fe2000001023f */
        /* <DEDUP_REMOVED lines=58> */
.L_x_3615:
[----:B------:R-:W-:Y:S05]  /*47d0*/  BSYNC.RECONVERGENT B0 ;  /* 0x0000000000007941 */ /* 0x000fea0003800200 */
.L_x_3614:
[----:B------:R-:W-:Y:S04]  /*47e0*/  BSSY.RECONVERGENT B0, `(.L_x_3616) ;  /* 0x0000061000007945 */ /* 0x000fe80003800200 */
[----:B------:R-:W-:Y:S05]  /*47f0*/  @P5 BRA `(.L_x_3617) ;  /* 0x00000004007c5947 */ /* 0x000fea0003800000 */
[----:B------:R-:W-:Y:S02]  /*4800*/  ISETP.GE.AND P0, PT, R12, R21, PT ;  /* 0x000000150c00720c */ /* 0x000fe40003f06270 */
[C---:B------:R-:W-:Y:S04]  /*4810*/  LEA R28, P2, R68.reuse, R24, 0x7 ;  /* 0x00000018441c7211 */ /* 0x040fe800078438ff */
[----:B------:R-:W-:Y:S05]  /*4820*/  LEA.HI.X R29, R68, R25, R69, 0x7, P2 ;  /* 0x00000019441d7211 */ /* 0x000fea00010f3c45 */
[----:B------:R-:W5:Y:S02]  /*4830*/  LDG.E.128 R44, desc[UR6][R28.64] ;  /* 0x000000061c2c7981 */ /* 0x000f64000c1e1d00 */
[----:B--23--:R-:W-:Y:S01]  /*4840*/  @!P0 IMAD R50, R11, 0x60, RZ ;  /* 0x000000600b328824 */ /* 0x00cfe200078e02ff */
        /* <DEDUP_REMOVED lines=9> */
[C---:B-1----:R-:W-:Y:S04]  /*48e0*/  @!P0 IADD3 R56, P2, PT, R49.reuse, R84, RZ ;  /* 0x0000005431388210 */ /* 0x042fe80007f5e0ff */
[C---:B------:R-:W-:Y:S02]  /*48f0*/  @!P0 IADD3.X R57, PT, PT, R50.reuse, R85, RZ, P2, !PT ;  /* 0x0000005532398210 */ /* 0x040fe400017fe4ff */
        /* <DEDUP_REMOVED lines=33> */
[--C-:B------:R-:W-:Y:S02]  /*4b10*/  @!P0 HADD2.F32 R38, -RZ, R42.reuse.H0_H0 ;  /* 0x2000002aff268230 */ /* 0x100fe40000004100 */
[----:B------:R-:W-:Y:S01]  /*4b20*/  @!P0 FMUL.FTZ R3, R24, R31 ;  /* 0x0000001f18038220 */ /* 0x000fe20000410000 */
[----:B------:R-:W-:Y:S01]  /*4b30*/  @!P0 HADD2.F32 R39, -RZ, R42.H1_H1 ;  /* 0x3000002aff278230 */ /* 0x000fe20000004100 */
[----:B------:R-:W-:Y:S01]  /*4b40*/  @!P0 MOV R42, R46 ;  /* 0x0000002e002a8202 */ /* 0x000fe20000000f00 */
[----:B------:R-:W-:Y:S02]  /*4b50*/  @!P0 HADD2.F32 R18, -RZ, R59.H0_H0 ;  /* 0x2000003bff128230 */ /* 0x000fe40000004100 */
[----:B------:R-:W-:Y:S01]  /*4b60*/  @!P0 FFMA.FTZ R2, R35, R34, R2 ;  /* 0x0000002223028223 */ /* 0x000fe20000010002 */
[----:B------:R-:W-:Y:S01]  /*4b70*/  @!P0 MOV R35, R47 ;  /* 0x0000002f00238202 */ /* 0x000fe20000000f00 */
[----:B------:R-:W-:Y:S02]  /*4b80*/  @!P0 HADD2.F32 R36, -RZ, R41.H0_H0 ;  /* 0x20000029ff248230 */ /* 0x000fe40000004100 */
[----:B------:R-:W-:Y:S01]  /*4b90*/  @!P0 FMUL.FTZ R4, R22, R29 ;  /* 0x0000001d16048220 */ /* 0x000fe20000410000 */
[--C-:B------:R-:W-:Y:S01]  /*4ba0*/  @!P0 HADD2.F32 R32, -RZ, R48.reuse.H0_H0 ;  /* 0x20000030ff208230 */ /* 0x100fe20000004100 */
[----:B------:R-:W-:Y:S01]  /*4bb0*/  @!P0 F2FP.F16.F32.PACK_AB R50, R2, R0 ;  /* 0x000000000232823e */ /* 0x000fe200000000ff */
[----:B------:R-:W-:Y:S02]  /*4bc0*/  @!P0 HADD2.F32 R16, -RZ, R59.H1_H1 ;  /* 0x3000003bff108230 */ /* 0x000fe40000004100 */
[----:B------:R-:W-:Y:S01]  /*4bd0*/  @!P2 FADD.FTZ R26, -R26, -RZ ;  /* 0x800000ff1a1aa221 */ /* 0x000fe20000010100 */
[----:B------:R-:W-:Y:S01]  /*4be0*/  @!P0 HADD2.F32 R37, -RZ, R41.H1_H1 ;  /* 0x30000029ff258230 */ /* 0x000fe20000004100 */
[----:B------:R-:W-:Y:S01]  /*4bf0*/  @!P0 MOV R44, R50 ;  /* 0x00000032002c8202 */ /* 0x000fe20000000f00 */
        /* <DEDUP_REMOVED lines=31> */
.L_x_3617:
[----:B------:R-:W-:Y:S05]  /*4df0*/  BSYNC.RECONVERGENT B0 ;  /* 0x0000000000007941 */ /* 0x000fea0003800200 */
.L_x_3616:
[----:B------:R-:W1:Y:S01]  /*4e00*/  LDC R21, c[0x0][0x450] ;  /* 0x00011400ff157b82 */ /* 0x000e620000000800 */
[----:B----4-:R-:W-:Y:S05]  /*4e10*/  IMAD.U32 R97, R97, -0x40, RZ ;  /* 0xffffffc061617824 */ /* 0x010fea00078e00ff */
[C---:B------:R-:W-:Y:S02]  /*4e20*/  LEA R86, P1, R97.reuse, R86, 0x1 ;  /* 0x0000005661567211 */ /* 0x040fe400078208ff */
[C---:B------:R-:W-:Y:S02]  /*4e30*/  LEA R84, P0, R97.reuse, R84, 0x1 ;  /* 0x0000005461547211 */ /* 0x040fe400078008ff */
[C---:B------:R-:W-:Y:S02]  /*4e40*/  LEA.HI.X.SX32 R87, R97.reuse, R87, 0x1, P1 ;  /* 0x0000005761577211 */ /* 0x040fe400008f0eff */
[----:B------:R-:W-:Y:S09]  /*4e50*/  LEA.HI.X.SX32 R85, R97, R85, 0x1, P0 ;  /* 0x0000005561557211 */ /* 0x000ff200000f0eff */
.L_x_3600:
[----:B---3--:R-:W-:Y:S05]  /*4e60*/  BSYNC.RECONVERGENT B1 ;  /* 0x0000000000017941 */ /* 0x008fea0003800200 */
.L_x_3598:
[----:B------:R-:W-:Y:S01]  /*4e70*/  ISETP.NE.U32.AND P0, PT, RZ, UR12, PT ;  /* 0x0000000cff007c0c */ /* 0x000fe2000bf05070 */
[----:B------:R-:W-:Y:S03]  /*4e80*/  VIADD R96, R96, 0xffffff80 ;  /* 0xffffff8060607836 */ /* 0x000fe60000000000 */
[----:B------:R-:W-:Y:S11]  /*4e90*/  ISETP.NE.AND.EX P0, PT, RZ, UR13, PT, P0 ;  /* 0x0000000dff007c0c */ /* 0x000ff6000bf05300 */
[----:B------:R-:W-:Y:S02]  /*4ea0*/  @!UPT UIADD3 URZ, UPT, UPT, URZ, URZ, URZ ;  /* 0x000000fffffff290 */ /* 0x000fe4000fffe0ff */
[----:B-1----:R-:W-:Y:S02]  /*4eb0*/  @!P0 IMAD.MOV.U32 R3, RZ, RZ, RZ ;  /* 0x000000ffff038224 */ /* 0x002fe400078e00ff */
[----:B------:R-:W-:Y:S02]  /*4ec0*/  @!P0 IMAD.SHL.U32 R2, R60, 0x80, RZ ;  /* 0x000000803c028824 */ /* 0x000fe400078e00ff */
[----:B------:R-:W-:Y:S01]  /*4ed0*/  @!P0 IMAD.SHL.U32 R0, R62, 0x80, RZ ;  /* 0x000000803e008824 */ /* 0x000fe200078e00ff */
[----:B------:R-:W-:Y:S05]  /*4ee0*/  @!P0 IADD3 R3, P1, PT, RZ, -R3, RZ ;  /* 0x80000003ff038210 */ /* 0x000fea0007f3e0ff */
[----:B------:R-:W-:Y:S02]  /*4ef0*/  @!P0 IMAD.X R2, RZ, RZ, ~R2, P1 ;  /* 0x000000ffff028224 */ /* 0x000fe400008e0e02 */
[----:B------:R-:W-:Y:S03]  /*4f00*/  @!P0 IMAD.X R0, RZ, RZ, ~R0, P1 ;  /* 0x000000ffff008224 */ /* 0x000fe600008e0e00 */
[C---:B--2---:R-:W-:Y:S02]  /*4f10*/  @!P0 SHF.R.S64 R5, R3.reuse, 0x1f, R2 ;  /* 0x0000001f03058819 */ /* 0x044fe40000001002 */
        /* <DEDUP_REMOVED lines=10> */
[----:B----4-:R-:W-:Y:S02]  /*4fc0*/  IABS R16, R98 ;  /* 0x0000006200107213 */ /* 0x010fe40000000000 */
        /* <DEDUP_REMOVED lines=67> */
.L_x_3618:
[----:B------:R-:W-:Y:S02]  /*5400*/  ISETP.NE.AND P2, PT, R79, RZ, PT ;  /* 0x000000ff4f00720c */ /* 0x000fe40003f45270 */
[----:B------:R-:W-:Y:S02]  /*5410*/  IADD3 R82, P1, PT, R82, UR18, RZ ;  /* 0x0000001252527c10 */ /* 0x000fe4000ff3e0ff */
[----:B------:R-:W-:Y:S02]  /*5420*/  IADD3 R10, P0, PT, R10, UR15, RZ ;  /* 0x0000000f0a0a7c10 */ /* 0x000fe4000ff1e0ff */
[----:B------:R-:W-:Y:S02]  /*5430*/  IADD3.X R83, PT, PT, R83, UR16, RZ, P1, !PT ;  /* 0x0000001053537c10 */ /* 0x000fe40008ffe4ff */
[----:B------:R-:W-:Y:S05]  /*5440*/  IADD3.X R9, PT, PT, R9, UR19, RZ, P0, !PT ;  /* 0x0000001309097c10 */ /* 0x000fea00087fe4ff */
[----:B------:R-:W-:Y:S05]  /*5450*/  @P2 BRA `(.L_x_3619) ;  /* 0xffffffcc00502947 */ /* 0x000fea000383ffff */
.L_x_3597:
        /* <DEDUP_REMOVED lines=8> */
[----:B-----5:R-:W-:-:S04]  /*54e0*/  LOP3.LUT R5, R0, R147, RZ, 0x3c, !PT ;  /* 0x0000009300057212 */ /* 0x020fc800078e3cff */
[----:B------:R-:W-:Y:S01]  /*54f0*/  LOP3.LUT R4, R4, R5, RZ, 0xfc, !PT ;  /* 0x0000000504047212 */ /* 0x000fe200078efcff */
        /* <DEDUP_REMOVED lines=23> */
.L_x_3624:
[----:B------:R1:W-:Y:S02]  /*5670*/  STS.128 [R3], RZ ;  /* 0x000000ff03007388 */ /* 0x0003e40000000c00 */
.L_x_3623:
[----:B------:R-:W-:Y:S05]  /*5680*/  BSYNC.RECONVERGENT B0 ;  /* 0x0000000000007941 */ /* 0x000fea0003800200 */
.L_x_3622:
        /* <DEDUP_REMOVED lines=14> */
.L_x_3621:
[----:B------:R-:W1:Y:S01]  /*5770*/  LDCU.64 UR8, c[0x0][0x470] ;  /* 0x00008e00ff0877ac */ /* 0x000e620008000a00 */
[----:B------:R-:W-:Y:S01]  /*5780*/  IMAD.MOV.U32 R5, RZ, RZ, RZ ;  /* 0x000000ffff057224 */ /* 0x000fe200078e00ff */
[----:B-1----:R-:W-:-:S04]  /*5790*/  ISETP.NE.U32.AND P0, PT, RZ, UR8, PT ;  /* 0x00000008ff007c0c */ /* 0x002fc8000bf05070 */
[----:B------:R-:W-:Y:S01]  /*57a0*/  ISETP.NE.AND.EX P0, PT, RZ, UR9, PT, P0 ;  /* 0x00000009ff007c0c */ /* 0x000fe2000bf05300 */
[----:B------:R-:W1:Y:S01]  /*57b0*/  LDCU.U8 UR4, c[0x0][0x533] ;  /* 0x0000a660ff0477ac */ /* 0x000e620008000000 */
[----:B------:R-:W-:Y:S01]  /*57c0*/  IMAD.SHL.U32 R24, R71, 0x4, RZ ;  /* 0x0000000447187824 */ /* 0x000fe200078e00ff */
[----:B------:R-:W2:Y:S10]  /*57d0*/  LDCU.64 UR8, c[0x0][0x380] ;  /* 0x00007000ff0877ac */ /* 0x000eb40008000a00 */
[----:B------:R-:W3:Y:S01]  /*57e0*/  @P0 LDG.E R5, desc[UR6][R102.64] ;  /* 0x0000000666050981 */ /* 0x000ee2000c1e1900 */
[----:B------:R-:W-:Y:S01]  /*57f0*/  LOP3.LUT R24, R24, 0xc, RZ, 0xc0, !PT ;  /* 0x0000000c18187812 */ /* 0x000fe200078ec0ff */
[----:B------:R-:W-:Y:S01]  /*5800*/  IMAD.SHL.U32 R2, R11, 0x20, RZ ;  /* 0x000000200b027824 */ /* 0x000fe200078e00ff */
[----:B-1----:R-:W-:Y:S01]  /*5810*/  UISETP.NE.AND UP0, UPT, UR4, URZ, UPT ;  /* 0x000000ff0400728c */ /* 0x002fe2000bf05270 */
[----:B--2---:R-:W-:-:S04]  /*5820*/  LEA R28, P0, R104, UR8, 0x1 ;  /* 0x00000008681c7c11 */ /* 0x004fc8000f8008ff */
[----:B------:R-:W-:Y:S02]  /*5830*/  LEA.HI.X R29, R104, UR9, R75, 0x1, P0 ;  /* 0x00000009681d7c11 */ /* 0x000fe400080f0c4b */
[----:B---3--:R-:W-:Y:S01]  /*5840*/  IADD3 R72, PT, PT, R5, R72, R74 ;  /* 0x0000004805487210 */ /* 0x008fe20007ffe04a */
[----:B------:R-:W-:-:S04]  /*5850*/  IMAD R5, R100, R11, R24 ;  /* 0x0000000b64057224 */ /* 0x000fc800078e0218 */
[----:B------:R-:W-:Y:S02]  /*5860*/  IMAD R27, R11, R72, RZ ;  /* 0x000000480b1b7224 */ /* 0x000fe400078e02ff */
[----:B------:R-:W-:-:S03]  /*5870*/  IMAD.IADD R24, R24, 0x1, R5 ;  /* 0x0000000118187824 */ /* 0x000fc600078e0205 */
[-C--:B------:R-:W-:Y:S02]  /*5880*/  IADD3 R95, P2, PT, R95, R27.reuse, RZ ;  /* 0x0000001b5f5f7210 */ /* 0x080fe40007f5e0ff */
[----:B------:R-:W-:Y:S02]  /*5890*/  SHF.R.S32.HI R5, RZ, 0x1f, R27 ;  /* 0x0000001fff057819 */ /* 0x000fe4000001141b */
[----:B------:R-:W-:-:S03]  /*58a0*/  IADD3 R27, P1, PT, R24, R27, RZ ;  /* 0x0000001b181b7210 */ /* 0x000fc60007f3e0ff */
[----:B------:R-:W-:Y:S01]  /*58b0*/  IMAD.X R88, R88, 0x1, R5, P2 ;  /* 0x0000000158587824 */ /* 0x000fe200010e0605 */
[----:B------:R-:W-:Y:S01]  /*58c0*/  LEA.HI.X.SX32 R24, R24, R5, 0x1, P1 ;  /* 0x0000000518187211 */ /* 0x000fe200008f0eff */
[----:B------:R-:W-:Y:S08]  /*58d0*/  BRA.U !UP0, `(.L_x_3626) ;  /* 0x0000000908087547 */ /* 0x000ff0000b800000 */
[----:B----4-:R-:W-:Y:S01]  /*58e0*/  IADD3 R17, PT, PT, -R74, R137, RZ ;  /* 0x000000894a117210 */ /* 0x010fe20007ffe1ff */
        /* <DEDUP_REMOVED lines=58> */
.L_x_3631:
[----:B------:R-:W-:Y:S05]  /*5c90*/  BSYNC.RECONVERGENT B0 ;  /* 0x0000000000007941 */ /* 0x000fea0003800200 */
.L_x_3630:
[----:B-----5:R2:W-:Y:S01]  /*5ca0*/  STS.128 [R3], R8 ;  /* 0x0000000803007388 */ /* 0x0205e20000000c00 */
[----:B------:R-:W-:Y:S05]  /*5cb0*/  BRA `(.L_x_3628) ;  /* 0x0000000000047947 */ /* 0x000fea0003800000 */
.L_x_3629:
[----:B------:R3:W-:Y:S02]  /*5cc0*/  STS.128 [R3], RZ ;  /* 0x000000ff03007388 */ /* 0x0007e40000000c00 */
.L_x_3628:
[----:B------:R-:W-:Y:S05]  /*5cd0*/  BSYNC.RECONVERGENT B1 ;  /* 0x0000000000017941 */ /* 0x000fea0003800200 */
.L_x_3627:
        /* <DEDUP_REMOVED lines=63> */
.L_x_3633:
[----:B------:R-:W-:Y:S05]  /*60d0*/  BSYNC.RECONVERGENT B0 ;  /* 0x0000000000007941 */ /* 0x000fea0003800200 */
.L_x_3632:
[----:B-----5:R2:W-:Y:S01]  /*60e0*/  STS.128 [R3+0x800], R8 ;  /* 0x0008000803007388 */ /* 0x0205e20000000c00 */
[----:B------:R-:W-:Y:S05]  /*60f0*/  BRA `(.L_x_3625) ;  /* 0x0000000c00047947 */ /* 0x000fea0003800000 */
.L_x_3626:
        /* <DEDUP_REMOVED lines=14> */
[----:B----4-:R-:W-:Y:S01]  /*61e0*/  IMAD.MOV.U32 R16, RZ, RZ, R28 ;  /* 0x000000ffff107224 */ /* 0x010fe200078e001c */
        /* <DEDUP_REMOVED lines=44> */
[----:B-----5:R-:W-:-:S02]  /*64b0*/  HADD2.F32 R5, -RZ, R20.H0_H0 ;  /* 0x20000014ff057230 */ /* 0x020fc40000004100 */
        /* <DEDUP_REMOVED lines=36> */
.L_x_3638:
[----:B------:R-:W-:Y:S05]  /*6700*/  BSYNC.RECONVERGENT B0 ;  /* 0x0000000000007941 */ /* 0x000fea0003800200 */
.L_x_3637:
[----:B-----5:R2:W-:Y:S01]  /*6710*/  STS.128 [R3], R20 ;  /* 0x0000001403007388 */ /* 0x0205e20000000c00 */
[----:B------:R-:W-:Y:S05]  /*6720*/  BRA `(.L_x_3635) ;  /* 0x0000000000047947 */ /* 0x000fea0003800000 */
.L_x_3636:
[----:B------:R3:W-:Y:S02]  /*6730*/  STS.128 [R3], RZ ;  /* 0x000000ff03007388 */ /* 0x0007e40000000c00 */
.L_x_3635:
[----:B------:R-:W-:Y:S05]  /*6740*/  BSYNC.RECONVERGENT B1 ;  /* 0x0000000000017941 */ /* 0x000fea0003800200 */
.L_x_3634:
[----:B------:R-:W-:-:S04]  /*6750*/  IADD3 R14, PT, PT, R100, 0x20, RZ ;  /* 0x00000020640e7810 */ /* 0x000fc80007ffe0ff */
[----:B------:R-:W-:-:S13]  /*6760*/  ISETP.GE.AND P0, PT, R14, R33, PT ;  /* 0x000000210e00720c */ /* 0x000fda0003f06270 */
[----:B------:R-:W-:Y:S05]  /*6770*/  @P0 BRA `(.L_x_3625) ;  /* 0x0000000400640947 */ /* 0x000fea0003800000 */
[----:B------:R-:W5:Y:S02]  /*6780*/  LDCU UR4, c[0x0][0x440] ;  /* 0x00008800ff0477ac */ /* 0x000f640008000800 */
[----:B-----5:R-:W-:-:S13]  /*6790*/  ISETP.GE.AND P0, PT, R12, UR4, PT ;  /* 0x000000040c007c0c */ /* 0x020fda000bf06270 */
        /* <DEDUP_REMOVED lines=10> */
[----:B-1--4-:R-:W-:Y:S01]  /*6840*/  IMAD.WIDE R16, R31, 0x2, R6 ;  /* 0x000000021f107825 */ /* 0x012fe200078e0206 */
        /* <DEDUP_REMOVED lines=74> */
.L_x_3640:
[----:B------:R-:W-:Y:S05]  /*6cf0*/  BSYNC.RECONVERGENT B0 ;  /* 0x0000000000007941 */ /* 0x000fea0003800200 */
.L_x_3639:
[----:B-----5:R1:W-:Y:S02]  /*6d00*/  STS.128 [R3+0x800], R20 ;  /* 0x0008001403007388 */ /* 0x0203e40000000c00 */
.L_x_3625:
[----:B------:R-:W-:Y:S05]  /*6d10*/  BSYNC.RECONVERGENT B2 ;  /* 0x0000000000027941 */ /* 0x000fea0003800200 */
.L_x_3620:
        /* <DEDUP_REMOVED lines=13> */
.L_x_3643:
[----:B------:R1:W-:Y:S02]  /*6df0*/  STS.128 [R3+0x1000], RZ ;  /* 0x001000ff03007388 */ /* 0x0003e40000000c00 */
.L_x_3642:
[----:B------:R-:W-:Y:S05]  /*6e00*/  BSYNC.RECONVERGENT B0 ;  /* 0x0000000000007941 */ /* 0x000fea0003800200 */
.L_x_3641:
[----:B------:R-:W-:Y:S01]  /*6e10*/  ISETP.GE.AND P1, PT, R14, R5, PT ;  /* 0x000000050e00720c */ /* 0x000fe20003f26270 */
[C---:B------:R-:W-:Y:S01]  /*6e20*/  IMAD.SHL.U32 R65, R62.reuse, 0x40, RZ ;  /* 0x000000403e417824 */ /* 0x040fe200078e00ff */
        /* <DEDUP_REMOVED lines=13> */
.L_x_3646:
[----:B------:R2:W-:Y:S02]  /*6f00*/  STS.128 [R3+0x1800], RZ ;  /* 0x001800ff03007388 */ /* 0x0005e40000000c00 */
.L_x_3645:
[----:B------:R-:W-:Y:S05]  /*6f10*/  BSYNC.RECONVERGENT B0 ;  /* 0x0000000000007941 */ /* 0x000fea0003800200 */
.L_x_3644:
        /* <DEDUP_REMOVED lines=14> */
.L_x_3649:
[----:B------:R1:W-:Y:S02]  /*7000*/  STS.128 [R3+0x2000], RZ ;  /* 0x002000ff03007388 */ /* 0x0003e40000000c00 */
.L_x_3648:
[----:B------:R-:W-:Y:S05]  /*7010*/  BSYNC.RECONVERGENT B0 ;  /* 0x0000000000007941 */ /* 0x000fea0003800200 */
.L_x_3647:
        /* <DEDUP_REMOVED lines=14> */
.L_x_3652:
[----:B------:R1:W-:Y:S02]  /*7100*/  STS.128 [R3+0x2800], RZ ;  /* 0x002800ff03007388 */ /* 0x0003e40000000c00 */
.L_x_3651:
[----:B------:R-:W-:Y:S05]  /*7110*/  BSYNC.RECONVERGENT B0 ;  /* 0x0000000000007941 */ /* 0x000fea0003800200 */
.L_x_3650:
[----:B------:R-:W0:Y:S01]  /*7120*/  LDGDEPBAR ;  /* 0x00000000000079af */ /* 0x000e220000000000 */
[----:B------:R-:W-:Y:S01]  /*7130*/  SHF.R.U32.HI R71, RZ, 0x1, R71 ;  /* 0x00000001ff477819 */ /* 0x000fe20000011647 */
[----:B------:R-:W5:Y:S01]  /*7140*/  LDCU UR4, c[0x0][0x508] ;  /* 0x0000a100ff0477ac */ /* 0x000f620008000800 */
[----:B------:R-:W-:Y:S01]  /*7150*/  LOP3.LUT R100, R100, 0x7, RZ, 0xc0, !PT ;  /* 0x0000000764647812 */ /* 0x000fe200078ec0ff */
[----:B------:R-:W-:Y:S01]  /*7160*/  BSSY.RECONVERGENT B0, `(.L_x_3653) ;  /* 0x0000014000007945 */ /* 0x000fe20003800200 */
[----:B------:R-:W-:-:S05]  /*7170*/  LOP3.LUT R4, R71, 0x1f0, RZ, 0xc0, !PT ;  /* 0x000001f047047812 */ /* 0x000fca00078ec0ff */
        /* <DEDUP_REMOVED lines=15> */
.L_x_3655:
[----:B------:R1:W-:Y:S01]  /*7270*/  STS.128 [R3+0x3000], RZ ;  /* 0x003000ff03007388 */ /* 0x0003e20000000c00 */
[----:B------:R-:W-:Y:S05]  /*7280*/  BRA `(.L_x_3656) ;  /* 0x0000000000047947 */ /* 0x000fea0003800000 */
.L_x_3654:
[----:B------:R1:W-:Y:S02]  /*7290*/  STS.128 [R3+0x3000], RZ ;  /* 0x003000ff03007388 */ /* 0x0003e40000000c00 */
.L_x_3656:
[----:B------:R-:W-:Y:S05]  /*72a0*/  BSYNC.RECONVERGENT B0 ;  /* 0x0000000000007941 */ /* 0x000fea0003800200 */
.L_x_3653:
[----:B------:R-:W-:Y:S01]  /*72b0*/  ISETP.GE.AND P0, PT, R14, R5, PT ;  /* 0x000000050e00720c */ /* 0x000fe20003f06270 */
[C---:B------:R-:W-:Y:S01]  /*72c0*/  IMAD.SHL.U32 R111, R60.reuse, 0x40, RZ ;  /* 0x000000403c6f7824 */ /* 0x040fe200078e00ff */
[----:B------:R-:W-:Y:S01]  /*72d0*/  SHF.L.U64.HI R112, R60, 0x6, R61 ;  /* 0x000000063c707819 */ /* 0x000fe2000001023d */
[----:B------:R-:W-:Y:S03]  /*72e0*/  BSSY.RECONVERGENT B0, `(.L_x_3657) ;  /* 0x000000e000007945 */ /* 0x000fe60003800200 */
[----:B--2---:R-:W-:-:S05]  /*72f0*/  IADD3 R6, P1, PT, R111, R142, RZ ;  /* 0x0000008e6f067210 */ /* 0x004fca0007f3e0ff */
        /* <DEDUP_REMOVED lines=11> */
.L_x_3659:
[----:B------:R1:W-:Y:S02]  /*73b0*/  STS.128 [R3+0x3800], RZ ;  /* 0x003800ff03007388 */ /* 0x0003e40000000c00 */
.L_x_3658:
[----:B------:R-:W-:Y:S05]  /*73c0*/  BSYNC.RECONVERGENT B0 ;  /* 0x0000000000007941 */ /* 0x000fea0003800200 */
.L_x_3657:
        /* <DEDUP_REMOVED lines=14> */
.L_x_3662:
[----:B------:R1:W-:Y:S02]  /*74b0*/  STS.128 [R3+0x4000], RZ ;  /* 0x004000ff03007388 */ /* 0x0003e40000000c00 */
.L_x_3661:
[----:B------:R-:W-:Y:S05]  /*74c0*/  BSYNC.RECONVERGENT B0 ;  /* 0x0000000000007941 */ /* 0x000fea0003800200 */
.L_x_3660:
        /* <DEDUP_REMOVED lines=14> */
.L_x_3665:
[----:B------:R1:W-:Y:S02]  /*75b0*/  STS.128 [R3+0x4800], RZ ;  /* 0x004800ff03007388 */ /* 0x0003e40000000c00 */
.L_x_3664:
[----:B------:R-:W-:Y:S05]  /*75c0*/  BSYNC.RECONVERGENT B0 ;  /* 0x0000000000007941 */ /* 0x000fea0003800200 */
.L_x_3663:
[----:B------:R-:W5:Y:S01]  /*75d0*/  S2R R132, SR_TID.X ;  /* 0x0000000000847919 */ /* 0x000f620000002100 */
[----:B------:R-:W-:Y:S01]  /*75e0*/  IMAD.MOV.U32 R114, RZ, RZ, 0x20 ;  /* 0x00000020ff727424 */ /* 0x000fe200078e00ff */
[----:B------:R-:W-:Y:S01]  /*75f0*/  VIMNMX R87, PT, PT, R87, R70, PT ;  /* 0x0000004657577248 */ /* 0x000fe20003fe0100 */
[----:B------:R-:W0:Y:S01]  /*7600*/  LDGDEPBAR ;  /* 0x00000000000079af */ /* 0x000e220000000000 */
[----:B------:R-:W-:Y:S01]  /*7610*/  VIADDMNMX R108, R69, 0x9, R70, PT ;  /* 0x00000009456c7846 */ /* 0x000fe20003800146 */
[C---:B-----5:R-:W-:Y:S01]  /*7620*/  IMAD.SHL.U32 R0, R132.reuse, 0x20, RZ ;  /* 0x0000002084007824 */ /* 0x060fe200078e00ff */
[C---:B-1----:R-:W-:Y:S01]  /*7630*/  LOP3.LUT R9, R132.reuse, 0x8, RZ, 0xc0, !PT ;  /* 0x0000000884097812 */ /* 0x042fe200078ec0ff */
[C---:B------:R-:W-:Y:S01]  /*7640*/  IMAD.SHL.U32 R135, R132.reuse, 0x10, RZ ;  /* 0x0000001084877824 */ /* 0x040fe200078e00ff */
[C---:B------:R-:W-:Y:S01]  /*7650*/  LOP3.LUT P0, RZ, R132.reuse, 0x4, RZ, 0xc0, !PT ;  /* 0x0000000484ff7812 */ /* 0x040fe2000780c0ff */
[----:B------:R-:W-:Y:S01]  /*7660*/  IMAD.SHL.U32 R86, R132, 0x4, RZ ;  /* 0x0000000484567824 */ /* 0x000fe200078e00ff */
[----:B------:R-:W-:-:S02]  /*7670*/  LOP3.LUT R2, R0, 0xc0, RZ, 0xc0, !PT ;  /* 0x000000c000027812 */ /* 0x000fc400078ec0ff */
[C---:B------:R-:W-:Y:S02]  /*7680*/  LOP3.LUT R5, R135.reuse, 0x100, RZ, 0xc0, !PT ;  /* 0x0000010087057812 */ /* 0x040fe400078ec0ff */
[----:B------:R-:W-:Y:S02]  /*7690*/  LOP3.LUT R113, R2, 0x8, R71, 0xf8, !PT ;  /* 0x0000000802717812 */ /* 0x000fe400078ef847 */
[----:B------:R-:W-:Y:S02]  /*76a0*/  LOP3.LUT R7, R135, 0x3e00, RZ, 0xc0, !PT ;  /* 0x00003e0087077812 */ /* 0x000fe400078ec0ff */
[----:B------:R-:W-:Y:S02]  /*76b0*/  LOP3.LUT R4, R86, 0x18, RZ, 0xc0, !PT ;  /* 0x0000001856047812 */ /* 0x000fe400078ec0ff */
[--C-:B------:R-:W-:Y:S02]  /*76c0*/  LOP3.LUT R2, R9, 0xc0, R0.reuse, 0xf8, !PT ;  /* 0x000000c009027812 */ /* 0x100fe400078ef800 */
[----:B------:R-:W-:-:S02]  /*76d0*/  LOP3.LUT R5, R5, 0x20, R0, 0xf8, !PT ;  /* 0x0000002005057812 */ /* 0x000fc400078ef800 */
[----:B------:R-:W-:Y:S02]  /*76e0*/  LOP3.LUT R134, R7, 0x120, R0, 0xf8, !PT ;  /* 0x0000012007867812 */ /* 0x000fe400078ef800 */
[----:B------:R-:W-:Y:S02]  /*76f0*/  LOP3.LUT R113, R113, R4, RZ, 0x3c, !PT ;  /* 0x0000000471717212 */ /* 0x000fe400078e3cff */
[----:B------:R-:W-:Y:S02]  /*7700*/  LOP3.LUT R2, R5, R2, R4, 0xf6, !PT ;  /* 0x0000000205027212 */ /* 0x000fe400078ef604 */
[----:B------:R-:W-:Y:S02]  /*7710*/  LOP3.LUT R134, R134, R113, RZ, 0xfc, !PT ;  /* 0x0000007186867212 */ /* 0x000fe400078efcff */
[----:B------:R-:W-:Y:S02]  /*7720*/  LEA R85, R2, UR5, 0x1 ;  /* 0x0000000502557c11 */ /* 0x000fe4000f8e08ff */
[----:B------:R-:W-:-:S02]  /*7730*/  LEA R134, R134, UR5, 0x1 ;  /* 0x0000000586867c11 */ /* 0x000fc4000f8e08ff */
[----:B------:R-:W-:Y:S01]  /*7740*/  SEL R109, R114, 0xffffffe0, !P0 ;  /* 0xffffffe0726d7807 */ /* 0x000fe20004000000 */
[----:B----4-:R-:W-:Y:S01]  /*7750*/  LDSM.16.M88.4 R16, [R85+0x1400] ;  /* 0x001400005510783b */ /* 0x010fe20000000200 */
[----:B------:R-:W-:-:S03]  /*7760*/  P2R R2, PR, RZ, 0x1 ;  /* 0x00000001ff027803 */ /* 0x000fc60000000000 */
[----:B------:R-:W1:Y:S01]  /*7770*/  LDSM.16.M88.4 R32, [R134] ;  /* 0x000000008620783b */ /* 0x000e620000000200 */
[----:B------:R-:W-:Y:S02]  /*7780*/  IMAD.IADD R84, R109, 0x1, R85 ;  /* 0x000000016d547824 */ /* 0x000fe400078e0255 */
[----:B------:R-:W-:Y:S01]  /*7790*/  IMAD.IADD R109, R134, 0x1, R109 ;  /* 0x00000001866d7824 */ /* 0x000fe200078e026d */
[----:B------:R-:W4:Y:S04]  /*77a0*/  LDSM.16.M88.4 R24, [R85+0x1000] ;  /* 0x001000005518783b */ /* 0x000f280000000200 */
[----:B------:R-:W5:Y:S04]  /*77b0*/  LDSM.16.M88.4 R8, [R85+0x1800] ;  /* 0x001800005508783b */ /* 0x000f680000000200 */
[----:B------:R-:W-:Y:S04]  /*77c0*/  LDSM.16.M88.4 R100, [R109] ;  /* 0x000000006d64783b */ /* 0x000fe80000000200 */
[----:B------:R-:W2:Y:S04]  /*77d0*/  LDSM.16.M88.4 R88, [R84+0x1400] ;  /* 0x001400005458783b */ /* 0x000ea80000000200 */
[----:B------:R-:W3:Y:S04]  /*77e0*/  LDSM.16.M88.4 R76, [R85+0x1c00] ;  /* 0x001c0000554c783b */ /* 0x000ee80000000200 */
[----:B------:R-:W3:Y:S04]  /*77f0*/  LDSM.16.M88.4 R56, [R85+0x2000] ;  /* 0x002000005538783b */ /* 0x000ee80000000200 */
[----:B------:R-:W3:Y:S04]  /*7800*/  LDSM.16.M88.4 R48, [R85+0x2400] ;  /* 0x002400005530783b */ /* 0x000ee80000000200 */
[----:B------:R-:W3:Y:S04]  /*7810*/  LDSM.16.M88.4 R40, [R85+0x2800] ;  /* 0x002800005528783b */ /* 0x000ee80000000200 */
[----:B------:R-:W3:Y:S04]  /*7820*/  LDSM.16.M88.4 R96, [R85+0x2c00] ;  /* 0x002c00005560783b */ /* 0x000ee80000000200 */
[----:B------:R-:W3:Y:S01]  /*7830*/  LDSM.16.M88.4 R92, [R84+0x1000] ;  /* 0x00100000545c783b */ /* 0x000ee20000000200 */
[C---:B-1----:R-:W-:Y:S03]  /*7840*/  HMMA.16816.F32 R20, R32.reuse, R16, RZ ;  /* 0x000000102014723c */ /* 0x042fe600000018ff */
[----:B------:R-:W1:Y:S04]  /*7850*/  LDSM.16.M88.4 R80, [R84+0x1800] ;  /* 0x001800005450783b */ /* 0x000e680000000200 */
[----:B------:R-:W-:Y:S01]  /*7860*/  LDSM.16.M88.4 R104, [R84+0x1c00] ;  /* 0x001c00005468783b */ /* 0x000fe20000000200 */
[C---:B------:R-:W-:Y:S08]  /*7870*/  HMMA.16816.F32 R16, R32.reuse, R18, RZ ;  /* 0x000000122010723c */ /* 0x040ff000000018ff */
[C---:B----4-:R-:W-:Y:S08]  /*7880*/  HMMA.16816.F32 R28, R32.reuse, R24, RZ ;  /* 0x00000018201c723c */ /* 0x050ff000000018ff */
[C---:B-----5:R-:W-:Y:S08]  /*7890*/  HMMA.16816.F32 R12, R32.reuse, R8, RZ ;  /* 0x00000008200c723c */ /* 0x060ff000000018ff */
[C---:B------:R-:W-:Y:S08]  /*78a0*/  HMMA.16816.F32 R24, R32.reuse, R26, RZ ;  /* 0x0000001a2018723c */ /* 0x040ff000000018ff */
[----:B------:R-:W-:Y:S08]  /*78b0*/  HMMA.16816.F32 R8, R32, R10, RZ ;  /* 0x0000000a2008723c */ /* 0x000ff000000018ff */
[C---:B--2---:R-:W-:Y:S08]  /*78c0*/  HMMA.16816.F32 R20, R100.reuse, R88, R20 ;  /* 0x000000586414723c */ /* 0x044ff00000001814 */
[----:B------:R-:W-:Y:S01]  /*78d0*/  HMMA.16816.F32 R16, R100, R90, R16 ;  /* 0x0000005a6410723c */ /* 0x000fe20000001810 */
[----:B------:R-:W2:Y:S07]  /*78e0*/  LDSM.16.M88.4 R88, [R84+0x2800] ;  /* 0x002800005458783b */ /* 0x000eae0000000200 */
        /* <DEDUP_REMOVED lines=18> */
[----:B--2---:R-:W-:Y:S01]  /*7a10*/  HMMA.16816.F32 R44, R100, R88, R44 ;  /* 0x00000058642c723c */ /* 0x004fe2000000182c */
[----:B------:R-:W-:-:S05]  /*7a20*/  VIADD R89, R67, 0xffffffff ;  /* 0xffffffff43597836 */ /* 0x000fca0000000000 */
[----:B------:R-:W-:Y:S02]  /*7a30*/  ISETP.GT.AND P0, PT, R89, R136, PT ;  /* 0x000000885900720c */ /* 0x000fe40003f04270 */
[C---:B------:R-:W-:Y:S08]  /*7a40*/  HMMA.16816.F32 R4, R100.reuse, R104, R4 ;  /* 0x000000686404723c */ /* 0x040ff00000001804 */
[C---:B------:R-:W-:Y:S08]  /*7a50*/  HMMA.16816.F32 R76, R100.reuse, R106, R76 ;  /* 0x0000006a644c723c */ /* 0x040ff0000000184c */
[C---:B---3--:R-:W-:Y:S08]  /*7a60*/  HMMA.16816.F32 R72, R100.reuse, R96, R72 ;  /* 0x000000606448723c */ /* 0x048ff00000001848 */
[C---:B------:R-:W-:Y:S08]  /*7a70*/  HMMA.16816.F32 R56, R100.reuse, R98, R56 ;  /* 0x000000626438723c */ /* 0x040ff00000001838 */
[C---:B----4-:R-:W-:Y:S08]  /*7a80*/  HMMA.16816.F32 R52, R100.reuse, R92, R52 ;  /* 0x0000005c6434723c */ /* 0x050ff00000001834 */
[C---:B------:R-:W-:Y:S08]  /*7a90*/  HMMA.16816.F32 R48, R100.reuse, R94, R48 ;  /* 0x0000005e6430723c */ /* 0x040ff00000001830 */
        /* <DEDUP_REMOVED lines=16> */
.L_x_3667:
        /* <DEDUP_REMOVED lines=9> */
[-C--:B------:R-:W-:Y:S02]  /*7c30*/  LOP3.LUT R69, R69, R68.reuse, RZ, 0x3c, !PT ;  /* 0x0000004445457212 */ /* 0x080fe400078e3cff */
[----:B------:R-:W-:Y:S02]  /*7c40*/  ISETP.GE.AND P4, PT, R83, RZ, PT ;  /* 0x000000ff5300720c */ /* 0x000fe40003f86270 */
        /* <DEDUP_REMOVED lines=49> */
.L_x_3668:
[----:B------:R-:W1:Y:S01]  /*7f60*/  LDCU UR4, c[0x0][0x440] ;  /* 0x00008800ff0477ac */ /* 0x000e620008000800 */
[----:B------:R-:W-:-:S04]  /*7f70*/  LOP3.LUT R2, R138, 0x18, RZ, 0xc0, !PT ;  /* 0x000000188a027812 */ /* 0x000fc800078ec0ff */
        /* <DEDUP_REMOVED lines=10> */
[----:B------:R-:W-:Y:S02]  /*8020*/  @!P0 LEA.HI.X R71, R62, R141, R63, 0x6, P1 ;  /* 0x0000008d3e478211 */ /* 0x000fe400008f343f */
[----:B------:R-:W-:-:S02]  /*8030*/  @!P0 IADD3 R68, P2, P1, R65, R2, R65 ;  /* 0x0000000241448210 */ /* 0x000fc4000795e041 */
[CCC-:B------:R-:W-:Y:S01]  /*8040*/  @!P0 LEA.HI.X R69, R62.reuse, R141.reuse, R63.reuse, 0x6, P3 ;  /* 0x0000008d3e458211 */ /* 0x1c0fe200018f343f */
[--C-:B------:R-:W-:Y:S01]  /*8050*/  @!P0 IMAD.X R71, R71, 0x1, R64.reuse, P4 ;  /* 0x0000000147478824 */ /* 0x100fe200020e0640 */
[----:B------:R-:W-:Y:S02]  /*8060*/  @!P0 LEA.HI.X R81, R62, R141, R63, 0x6, P5 ;  /* 0x0000008d3e518211 */ /* 0x000fe400028f343f */
        /* <DEDUP_REMOVED lines=17> */
.L_x_3666:
[----:B------:R-:W-:Y:S01]  /*8180*/  IMAD.SHL.U32 R110, R132, 0x2, RZ ;  /* 0x00000002846e7824 */ /* 0x000fe200078e00ff */
[----:B------:R-:W2:Y:S01]  /*8190*/  LDCU UR4, c[0x0][0x45c] ;  /* 0x00008b80ff0477ac */ /* 0x000ea20008000800 */
[----:B------:R-:W-:-:S03]  /*81a0*/  LOP3.LUT R113, R113, 0x120, R0, 0xf8, !PT ;  /* 0x0000012071717812 */ /* 0x000fc600078ef800 */
[----:B------:R-:W-:Y:S02]  /*81b0*/  LOP3.LUT R110, R110, 0x6, RZ, 0xc0, !PT ;  /* 0x000000066e6e7812 */ /* 0x000fe400078ec0ff */
[----:B------:R-:W-:-:S03]  /*81c0*/  LEA R133, R113, UR5, 0x1 ;  /* 0x0000000571857c11 */ /* 0x000fc6000f8e08ff */
[----:B------:R-:W-:-:S04]  /*81d0*/  IMAD R2, R89, 0x80, R110 ;  /* 0x0000008059027824 */ /* 0x000fc800078e026e */
[C---:B-1----:R-:W-:Y:S02]  /*81e0*/  VIADD R68, R2.reuse, 0x1 ;  /* 0x0000000102447836 */ /* 0x042fe40000000000 */
[C---:B------:R-:W-:Y:S02]  /*81f0*/  VIADD R69, R2.reuse, 0x8 ;  /* 0x0000000802457836 */ /* 0x040fe40000000000 */
[----:B------:R-:W-:Y:S01]  /*8200*/  VIADD R70, R2, 0x9 ;  /* 0x0000000902467836 */ /* 0x000fe20000000000 */
[C---:B------:R-:W-:Y:S02]  /*8210*/  ISETP.GE.AND P0, PT, R68.reuse, R108, PT ;  /* 0x0000006c4400720c */ /* 0x040fe40003f06270 */
[-C--:B------:R-:W-:Y:S02]  /*8220*/  ISETP.GE.AND P6, PT, R68, R87.reuse, PT ;  /* 0x000000574400720c */ /* 0x080fe40003fc6270 */
[----:B------:R-:W-:Y:S02]  /*8230*/  P2R R68, PR, RZ, 0x1 ;  /* 0x00000001ff447803 */ /* 0x000fe40000000000 */
[----:B------:R-:W-:-:S02]  /*8240*/  ISETP.GE.AND P1, PT, R69, R87, PT ;  /* 0x000000574500720c */ /* 0x000fc40003f26270 */
[-C--:B------:R-:W-:Y:S01]  /*8250*/  ISETP.GE.AND P0, PT, R69, R108.reuse, PT ;  /* 0x0000006c4500720c */ /* 0x080fe20003f06270 */
[----:B------:R-:W-:Y:S01]  /*8260*/  VIADD R69, R2, 0x10 ;  /* 0x0000001002457836 */ /* 0x000fe20000000000 */
[----:B------:R-:W-:Y:S02]  /*8270*/  ISETP.GE.AND P3, PT, R70, R87, PT ;  /* 0x000000574600720c */ /* 0x000fe40003f66270 */
[----:B------:R-:W-:Y:S02]  /*8280*/  FSEL R153, R24, -INF , !P1 ;  /* 0xff80000018997808 */ /* 0x000fe40004800000 */
[----:B------:R-:W-:Y:S01]  /*8290*/  FSEL R83, R26, -INF , !P0 ;  /* 0xff8000001a537808 */ /* 0x000fe20004000000 */
[C---:B------:R-:W-:Y:S01]  /*82a0*/  VIADD R26, R2.reuse, 0x11 ;  /* 0x00000011021a7836 */ /* 0x040fe20000000000 */
        /* <DEDUP_REMOVED lines=8> */
[-C--:B------:R-:W-:Y:S02]  /*8330*/  ISETP.GE.AND P2, PT, R26, R87.reuse, PT ;  /* 0x000000571a00720c */ /* 0x080fe40003f46270 */
[----:B------:R-:W-:-:S02]  /*8340*/  ISETP.GE.AND P4, PT, R25, R87, PT ;  /* 0x000000571900720c */ /* 0x000fc40003f86270 */
[----:B------:R-:W-:Y:S01]  /*8350*/  FSEL R69, R22, -INF , !P1 ;  /* 0xff80000016457808 */ /* 0x000fe20004800000 */
[----:B------:R-:W-:Y:S01]  /*8360*/  VIADD R22, R2, 0x19 ;  /* 0x0000001902167836 */ /* 0x000fe20000000000 */
[-C--:B------:R-:W-:Y:S02]  /*8370*/  ISETP.GE.AND P0, PT, R26, R108.reuse, PT ;  /* 0x0000006c1a00720c */ /* 0x080fe40003f06270 */
[----:B------:R-:W-:Y:S02]  /*8380*/  FSEL R151, R21, -INF , !P2 ;  /* 0xff80000015977808 */ /* 0x000fe40005000000 */
[----:B------:R-:W-:Y:S01]  /*8390*/  FSEL R26, R16, -INF , !P4 ;  /* 0xff800000101a7808 */ /* 0x000fe20006000000 */
[----:B------:R-:W-:Y:S01]  /*83a0*/  VIADD R16, R2, 0x28 ;  /* 0x0000002802107836 */ /* 0x000fe20000000000 */
[----:B------:R-:W-:Y:S02]  /*83b0*/  ISETP.GE.AND P3, PT, R25, R108, PT ;  /* 0x0000006c1900720c */ /* 0x000fe40003f66270 */
        /* <DEDUP_REMOVED lines=9> */
[----:B------:R-:W-:Y:S01]  /*8450*/  FSEL R115, R12, -INF , !P4 ;  /* 0xff8000000c737808 */ /* 0x000fe20006000000 */
[----:B------:R-:W-:Y:S01]  /*8460*/  VIADD R12, R2, 0x30 ;  /* 0x00000030020c7836 */ /* 0x000fe20000000000 */
[----:B------:R-:W-:Y:S01]  /*8470*/  FSEL R107, R14, -INF , !P2 ;  /* 0xff8000000e6b7808 */ /* 0x000fe20005000000 */
[----:B------:R-:W-:Y:S01]  /*8480*/  VIADD R14, R2, 0x29 ;  /* 0x00000029020e7836 */ /* 0x000fe20000000000 */
[C---:B------:R-:W-:Y:S02]  /*8490*/  ISETP.GE.AND P1, PT, R20.reuse, R87, PT ;  /* 0x000000571400720c */ /* 0x040fe40003f26270 */
[-C--:B------:R-:W-:Y:S02]  /*84a0*/  ISETP.GE.AND P0, PT, R20, R108.reuse, PT ;  /* 0x0000006c1400720c */ /* 0x080fe40003f06270 */
[----:B------:R-:W-:-:S02]  /*84b0*/  ISETP.GE.AND P2, PT, R16, R108, PT ;  /* 0x0000006c1000720c */ /* 0x000fc40003f46270 */
[----:B------:R-:W-:Y:S02]  /*84c0*/  FSEL R157, R13, -INF , !P1 ;  /* 0xff8000000d9d7808 */ /* 0x000fe40004800000 */
[----:B------:R-:W-:Y:S02]  /*84d0*/  FSEL R125, R15, -INF , !P0 ;  /* 0xff8000000f7d7808 */ /* 0x000fe40004000000 */
        /* <DEDUP_REMOVED lines=9> */
[CC--:B------:R-:W-:Y:S02]  /*8570*/  ISETP.GE.AND P1, PT, R10.reuse, R87.reuse, PT ;  /* 0x000000570a00720c */ /* 0x0c0fe40003f26270 */
[----:B------:R-:W-:Y:S02]  /*8580*/  ISETP.GE.AND P0, PT, R10, R108, PT ;  /* 0x0000006c0a00720c */ /* 0x000fe40003f06270 */
[----:B------:R-:W-:-:S02]  /*8590*/  ISETP.GE.AND P3, PT, R16, R87, PT ;  /* 0x000000571000720c */ /* 0x000fc40003f66270 */
[----:B------:R-:W-:Y:S01]  /*85a0*/  FSEL R117, R5, -INF , !P1 ;  /* 0xff80000005757808 */ /* 0x000fe20004800000 */
[----:B------:R-:W-:Y:S01]  /*85b0*/  VIADD R5, R2, 0x41 ;  /* 0x0000004102057836 */ /* 0x000fe20000000000 */
[----:B------:R-:W-:Y:S02]  /*85c0*/  FSEL R119, R7, -INF , !P0 ;  /* 0xff80000007777808 */ /* 0x000fe40004000000 */
[----:B------:R-:W-:Y:S01]  /*85d0*/  FSEL R163, R8, -INF , !P3 ;  /* 0xff80000008a37808 */ /* 0x000fe20005800000 */
[----:B------:R-:W-:Y:S01]  /*85e0*/  VIADD R8, R2, 0x38 ;  /* 0x0000003802087836 */ /* 0x000fe20000000000 */
[CC--:B------:R-:W-:Y:S02]  /*85f0*/  ISETP.GE.AND P1, PT, R6.reuse, R87.reuse, PT ;  /* 0x000000570600720c */ /* 0x0c0fe40003f26270 */
[----:B------:R-:W-:Y:S01]  /*8600*/  ISETP.GE.AND P0, PT, R6, R108, PT ;  /* 0x0000006c0600720c */ /* 0x000fe20003f06270 */
[----:B------:R-:W-:Y:S01]  /*8610*/  VIADD R6, R2, 0x69 ;  /* 0x0000006902067836 */ /* 0x000fe20000000000 */
[----:B------:R-:W-:-:S02]  /*8620*/  ISETP.GE.AND P3, PT, R12, R87, PT ;  /* 0x000000570c00720c */ /* 0x000fc40003f66270 */
[----:B------:R-:W-:Y:S02]  /*8630*/  FSEL R127, R77, -INF , !P1 ;  /* 0xff8000004d7f7808 */ /* 0x000fe40004800000 */
[----:B------:R-:W-:Y:S02]  /*8640*/  FSEL R129, R79, -INF , !P0 ;  /* 0xff8000004f817808 */ /* 0x000fe40004000000 */
[----:B------:R-:W-:Y:S01]  /*8650*/  FSEL R103, R4, -INF , !P3 ;  /* 0xff80000004677808 */ /* 0x000fe20005800000 */
[C---:B------:R-:W-:Y:S01]  /*8660*/  VIADD R4, R2.reuse, 0x40 ;  /* 0x0000004002047836 */ /* 0x040fe20000000000 */
        /* <DEDUP_REMOVED lines=18> */
[----:B------:R-:W-:Y:S01]  /*8790*/  FSEL R59, R59, -INF , !P0 ;  /* 0xff8000003b3b7808 */ /* 0x000fe20004000000 */
[----:B------:R-:W-:Y:S01]  /*87a0*/  LDSM.16.MT88.4 R72, [R133+0x3000] ;  /* 0x003000008548783b */ /* 0x000fe20000004200 */
[----:B------:R-:W-:-:S02]  /*87b0*/  ISETP.GE.AND P3, PT, R4, R87, PT ;  /* 0x000000570400720c */ /* 0x000fc40003f66270 */
[-C--:B------:R-:W-:Y:S01]  /*87c0*/  ISETP.GE.AND P2, PT, R4, R108.reuse, PT ;  /* 0x0000006c0400720c */ /* 0x080fe20003f46270 */
[----:B------:R-:W-:Y:S01]  /*87d0*/  VIADD R4, R2, 0x50 ;  /* 0x0000005002047836 */ /* 0x000fe20000000000 */
[-C--:B------:R-:W-:Y:S02]  /*87e0*/  ISETP.GE.AND P0, PT, R5, R108.reuse, PT ;  /* 0x0000006c0500720c */ /* 0x080fe40003f06270 */
[----:B------:R-:W-:Y:S02]  /*87f0*/  FSEL R97, R58, -INF , !P2 ;  /* 0xff8000003a617808 */ /* 0x000fe40005000000 */
[----:B------:R-:W-:Y:S02]  /*8800*/  FSEL R55, R55, -INF , !P0 ;  /* 0xff80000037377808 */ /* 0x000fe40004000000 */
[----:B------:R-:W-:Y:S02]  /*8810*/  ISETP.GE.AND P0, PT, R2, R87, PT ;  /* 0x000000570200720c */ /* 0x000fe40003f06270 */
[----:B------:R-:W-:-:S02]  /*8820*/  ISETP.GE.AND P2, PT, R4, R108, PT ;  /* 0x0000006c0400720c */ /* 0x000fc40003f46270 */
[----:B------:R-:W-:Y:S02]  /*8830*/  FSEL R57, R57, -INF , !P1 ;  /* 0xff80000039397808 */ /* 0x000fe40004800000 */
[-C--:B------:R-:W-:Y:S01]  /*8840*/  ISETP.GE.AND P1, PT, R5, R87.reuse, PT ;  /* 0x000000570500720c */ /* 0x080fe20003f26270 */
[----:B------:R-:W-:Y:S01]  /*8850*/  VIADD R5, R2, 0x59 ;  /* 0x0000005902057836 */ /* 0x000fe20000000000 */
[----:B------:R-:W-:Y:S02]  /*8860*/  FSEL R101, R56, -INF , !P3 ;  /* 0xff80000038657808 */ /* 0x000fe40005800000 */
[----:B------:R-:W-:Y:S01]  /*8870*/  ISETP.GE.AND P3, PT, R4, R87, PT ;  /* 0x000000570400720c */ /* 0x000fe20003f66270 */
[----:B------:R-:W-:Y:S01]  /*8880*/  VIADD R4, R2, 0x58 ;  /* 0x0000005802047836 */ /* 0x000fe20000000000 */
[----:B------:R-:W-:Y:S02]  /*8890*/  FSEL R7, R29, -INF , !P6 ;  /* 0xff8000001d077808 */ /* 0x000fe40007000000 */
[----:B------:R-:W-:-:S02]  /*88a0*/  FSEL R9, R28, -INF , !P0 ;  /* 0xff8000001c097808 */ /* 0x000fc40004000000 */
[----:B------:R-:W-:Y:S02]  /*88b0*/  FSEL R15, R54, -INF , !P2 ;  /* 0xff800000360f7808 */ /* 0x000fe40005000000 */
[----:B------:R-:W-:Y:S02]  /*88c0*/  ISETP.NE.AND P2, PT, R68, RZ, PT ;  /* 0x000000ff4400720c */ /* 0x000fe40003f45270 */
[-C--:B------:R-:W-:Y:S02]  /*88d0*/  ISETP.GE.AND P0, PT, R2, R108.reuse, PT ;  /* 0x0000006c0200720c */ /* 0x080fe40003f06270 */
[----:B------:R-:W-:Y:S02]  /*88e0*/  FSEL R53, R53, -INF , !P1 ;  /* 0xff80000035357808 */ /* 0x000fe40004800000 */
[----:B------:R-:W-:Y:S02]  /*88f0*/  FSEL R13, R52, -INF , !P3 ;  /* 0xff800000340d7808 */ /* 0x000fe40005800000 */
[----:B------:R-:W-:-:S02]  /*8900*/  ISETP.GE.AND P1, PT, R5, R108, PT ;  /* 0x0000006c0500720c */ /* 0x000fc40003f26270 */
[----:B------:R-:W-:Y:S02]  /*8910*/  FMNMX3.FTZ R10, R9, R7, R153, !PT ;  /* 0x00000007090a7276 */ /* 0x000fe40007810099 */
[----:B------:R-:W-:Y:S02]  /*8920*/  ISETP.GE.AND P3, PT, R5, R87, PT ;  /* 0x000000570500720c */ /* 0x000fe40003f66270 */
[----:B------:R-:W-:Y:S02]  /*8930*/  FSEL R31, R31, -INF , !P2 ;  /* 0xff8000001f1f7808 */ /* 0x000fe40005000000 */
[----:B------:R-:W-:Y:S02]  /*8940*/  FSEL R5, R30, -INF , !P0 ;  /* 0xff8000001e057808 */ /* 0x000fe40004000000 */
[----:B------:R-:W-:Y:S02]  /*8950*/  FMNMX3.FTZ R10, R10, R24, R149, !PT ;  /* 0x000000180a0a7276 */ /* 0x000fe40007810095 */
[----:B------:R-:W-:-:S02]  /*8960*/  FSEL R51, R51, -INF , !P1 ;  /* 0xff80000033337808 */ /* 0x000fc40004800000 */
        /* <DEDUP_REMOVED lines=24> */
[----:B------:R-:W-:Y:S02]  /*8af0*/  ISETP.GE.AND P3, PT, R4, R108, PT ;  /* 0x0000006c0400720c */ /* 0x000fe40003f66270 */
[----:B------:R-:W-:Y:S02]  /*8b00*/  FSEL R17, R46, -INF , !P4 ;  /* 0xff8000002e117808 */ /* 0x000fe40006000000 */
[----:B------:R-:W-:-:S02]  /*8b10*/  FMNMX3.FTZ R8, R8, R129, R91, !PT ;  /* 0x0000008108087276 */ /* 0x000fc4000781005b */
[C---:B------:R-:W-:Y:S02]  /*8b20*/  ISETP.GE.AND P0, PT, R6.reuse, R87, PT ;  /* 0x000000570600720c */ /* 0x040fe40003f06270 */
[----:B------:R-:W-:Y:S01]  /*8b30*/  ISETP.GE.AND P4, PT, R6, R108, PT ;  /* 0x0000006c0600720c */ /* 0x000fe20003f86270 */
[----:B------:R-:W-:Y:S01]  /*8b40*/  VIADD R6, R2, 0x70 ;  /* 0x0000007002067836 */ /* 0x000fe20000000000 */
[----:B------:R-:W-:Y:S02]  /*8b50*/  FSEL R27, R50, -INF , !P5 ;  /* 0xff800000321b7808 */ /* 0x000fe40006800000 */
[----:B------:R-:W-:Y:S02]  /*8b60*/  FMNMX3.FTZ R10, R10, R57, R13, !PT ;  /* 0x000000390a0a7276 */ /* 0x000fe4000781000d */
[----:B------:R-:W-:Y:S02]  /*8b70*/  ISETP.GE.AND P5, PT, R4, R87, PT ;  /* 0x000000570400720c */ /* 0x000fe40003fa6270 */
[----:B------:R-:W-:-:S02]  /*8b80*/  P2R R4, PR, RZ, 0x8 ;  /* 0x00000008ff047803 */ /* 0x000fc40000000000 */
[----:B------:R-:W-:Y:S02]  /*8b90*/  FMNMX3.FTZ R8, R8, R93, R97, !PT ;  /* 0x0000005d08087276 */ /* 0x000fe40007810061 */
[----:B------:R-:W-:Y:S02]  /*8ba0*/  FSEL R44, R44, -INF , !P2 ;  /* 0xff8000002c2c7808 */ /* 0x000fe40005000000 */
[----:B------:R-:W-:Y:S02]  /*8bb0*/  FMNMX3.FTZ R10, R10, R53, R29, !PT ;  /* 0x000000350a0a7276 */ /* 0x000fe4000781001d */
[----:B------:R-:W-:Y:S02]  /*8bc0*/  FSEL R45, R45, -INF , !P5 ;  /* 0xff8000002d2d7808 */ /* 0x000fe40006800000 */
[C---:B------:R-:W-:Y:S02]  /*8bd0*/  ISETP.GE.AND P2, PT, R6.reuse, R87, PT ;  /* 0x000000570600720c */ /* 0x040fe40003f46270 */
[----:B------:R-:W-:Y:S01]  /*8be0*/  ISETP.GE.AND P3, PT, R6, R108, PT ;  /* 0x0000006c0600720c */ /* 0x000fe20003f66270 */
[----:B------:R-:W-:Y:S01]  /*8bf0*/  VIADD R6, R2, 0x71 ;  /* 0x0000007102067836 */ /* 0x000fe20000000000 */
[----:B------:R-:W-:Y:S01]  /*8c00*/  ISETP.NE.AND P5, PT, R4, RZ, PT ;  /* 0x000000ff0400720c */ /* 0x000fe20003fa5270 */
[----:B------:R-:W-:Y:S01]  /*8c10*/  VIADD R4, R2, 0x78 ;  /* 0x0000007802047836 */ /* 0x000fe20000000000 */
[----:B------:R-:W-:Y:S01]  /*8c20*/  FMNMX3.FTZ R8, R8, R59, R15, !PT ;  /* 0x0000003b08087276 */ /* 0x000fe2000781000f */
[----:B------:R-:W-:Y:S01]  /*8c30*/  VIADD R2, R2, 0x79 ;  /* 0x0000007902027836 */ /* 0x000fe20000000000 */
[----:B------:R-:W-:-:S02]  /*8c40*/  FSEL R40, R40, -INF , !P1 ;  /* 0xff80000028287808 */ /* 0x000fc40004800000 */
[----:B------:R-:W-:Y:S02]  /*8c50*/  FMNMX3.FTZ R10, R10, R49, R44, !PT ;  /* 0x000000310a0a7276 */ /* 0x000fe4000781002c */
[----:B------:R-:W-:Y:S02]  /*8c60*/  FSEL R41, R41, -INF , !P0 ;  /* 0xff80000029297808 */ /* 0x000fe40004000000 */
[----:B------:R-:W-:Y:S02]  /*8c70*/  FMNMX3.FTZ R8, R8, R55, R27, !PT ;  /* 0x0000003708087276 */ /* 0x000fe4000781001b */
[-C--:B------:R-:W-:Y:S02]  /*8c80*/  ISETP.GE.AND P0, PT, R6, R87.reuse, PT ;  /* 0x000000570600720c */ /* 0x080fe40003f06270 */
[----:B------:R-:W-:Y:S02]  /*8c90*/  FSEL R36, R36, -INF , !P2 ;  /* 0xff80000024247808 */ /* 0x000fe40005000000 */
[----:B------:R-:W-:-:S02]  /*8ca0*/  ISETP.GE.AND P1, PT, R4, R87, PT ;  /* 0x000000570400720c */ /* 0x000fc40003f26270 */
[----:B------:R-:W-:Y:S02]  /*8cb0*/  FMNMX3.FTZ R10, R10, R45, R40, !PT ;  /* 0x0000002d0a0a7276 */ /* 0x000fe40007810028 */
[----:B------:R-:W-:Y:S02]  /*8cc0*/  FSEL R47, R47, -INF , !P5 ;  /* 0xff8000002f2f7808 */ /* 0x000fe40006800000 */
[----:B------:R-:W-:Y:S02]  /*8cd0*/  FSEL R19, R42, -INF , !P6 ;  /* 0xff8000002a137808 */ /* 0x000fe40007000000 */
        /* <DEDUP_REMOVED lines=21> */
[----:B------:R-:W-:-:S02]  /*8e30*/  FMNMX.FTZ R39, R23, R8, !PT ;  /* 0x0000000817277209 */ /* 0x000fc40007810000 */
[----:B------:R-:W-:-:S03]  /*8e40*/  SEL R114, R114, 0xffffffe0, !P5 ;  /* 0xffffffe072727807 */ /* 0x000fc60006800000 */
        /* <DEDUP_REMOVED lines=17> */
[----:B------:R-:W-:Y:S01]  /*8f60*/  FFMA.FTZ R153, R153, UR4, -R16 ;  /* 0x0000000499997c23 */ /* 0x000fe20008010810 */
[----:B------:R-:W-:Y:S01]  /*8f70*/  MUFU.EX2 R50, R50 ;  /* 0x0000003200327308 */ /* 0x000fe20000000800 */
[----:B------:R-:W1:Y:S01]  /*8f80*/  LDSM.16.MT88.4 R8, [R133+0x3400] ;  /* 0x003400008508783b */ /* 0x000e620000004200 */
        /* <DEDUP_REMOVED lines=12> */
[----:B------:R-:W3:Y:S01]  /*9050*/  MUFU.EX2 R153, R153 ;  /* 0x0000009900997308 */ /* 0x000ee20000000800 */
[----:B------:R-:W-:Y:S01]  /*9060*/  FFMA.FTZ R18, R25, UR4, -R24 ;  /* 0x0000000419127c23 */ /* 0x000fe20008010818 */
[----:B------:R-:W-:-:S02]  /*9070*/  IMAD.IADD R25, R114, 0x1, R133 ;  /* 0x0000000172197824 */ /* 0x000fc400078e0285 */
[----:B------:R-:W-:Y:S01]  /*9080*/  FFMA.FTZ R42, R107, UR4, -R24 ;  /* 0x000000046b2a7c23 */ /* 0x000fe20008010818 */
[----:B------:R-:W-:Y:S01]  /*9090*/  MUFU.EX2 R151, R151 ;  /* 0x0000009700977308 */ /* 0x000fe20000000800 */
[--C-:B------:R-:W-:Y:S01]  /*90a0*/  FFMA.FTZ R38, R157, UR4, -R16.reuse ;  /* 0x000000049d267c23 */ /* 0x100fe20008010810 */
[----:B------:R-:W-:Y:S01]  /*90b0*/  FFMA.FTZ R30, R165, UR4, -R16 ;  /* 0x00000004a51e7c23 */ /* 0x000fe20008010810 */
[--C-:B------:R-:W-:Y:S01]  /*90c0*/  FFMA.FTZ R34, R125, UR4, -R24.reuse ;  /* 0x000000047d227c23 */ /* 0x100fe20008010818 */
[----:B------:R-:W4:Y:S01]  /*90d0*/  MUFU.EX2 R56, R56 ;  /* 0x0000003800387308 */ /* 0x000f220000000800 */
[--C-:B------:R-:W-:Y:S01]  /*90e0*/  FFMA.FTZ R107, R159, UR4, -R24.reuse ;  /* 0x000000049f6b7c23 */ /* 0x100fe20008010818 */
[----:B--2---:R-:W-:Y:S01]  /*90f0*/  F2FP.F16.F32.PACK_AB R4, R58, R155 ;  /* 0x0000009b3a04723e */ /* 0x004fe200000000ff */
[--C-:B------:R-:W-:Y:S01]  /*9100*/  FFMA.FTZ R28, R161, UR4, -R24.reuse ;  /* 0x00000004a11c7c23 */ /* 0x100fe20008010818 */
[----:B------:R-:W-:Y:S01]  /*9110*/  MUFU.EX2 R131, R83 ;  /* 0x0000005300837308 */ /* 0x000fe20000000800 */
[----:B------:R-:W-:Y:S01]  /*9120*/  FFMA.FTZ R88, R105, UR4, -R24 ;  /* 0x0000000469587c23 */ /* 0x000fe20008010818 */
[----:B---3--:R-:W-:Y:S01]  /*9130*/  F2FP.F16.F32.PACK_AB R6, R50, R153 ;  /* 0x000000993206723e */ /* 0x008fe200000000ff */
[----:B------:R-:W-:Y:S01]  /*9140*/  FFMA.FTZ R48, R117, UR4, -R16 ;  /* 0x0000000475307c23 */ /* 0x000fe20008010810 */
[----:B------:R-:W2:Y:S01]  /*9150*/  MUFU.EX2 R46, R46 ;  /* 0x0000002e002e7308 */ /* 0x000ea20000000800 */
[--C-:B------:R-:W-:Y:S01]  /*9160*/  FFMA.FTZ R54, R119, UR4, -R24.reuse ;  /* 0x0000000477367c23 */ /* 0x100fe20008010818 */
[--C-:B------:R-:W-:Y:S01]  /*9170*/  FFMA.FTZ R105, R123, UR4, -R24.reuse ;  /* 0x000000047b697c23 */ /* 0x100fe20008010818 */
[----:B------:R-:W-:Y:S01]  /*9180*/  FFMA.FTZ R52, R129, UR4, -R24 ;  /* 0x0000000481347c23 */ /* 0x000fe20008010818 */
[----:B------:R-:W-:Y:S01]  /*9190*/  MUFU.EX2 R149, R149 ;  /* 0x0000009500957308 */ /* 0x000fe20000000800 */
[----:B------:R-:W-:Y:S01]  /*91a0*/  FADD.FTZ R58, R155, R58 ;  /* 0x0000003a9b3a7221 */ /* 0x000fe20000010000 */
[----:B----4-:R-:W-:Y:S01]  /*91b0*/  F2FP.F16.F32.PACK_AB R5, R56, R151 ;  /* 0x000000973805723e */ /* 0x010fe200000000ff */
[----:B------:R-:W-:Y:S01]  /*91c0*/  FFMA.FTZ R57, R57, UR4, -R16 ;  /* 0x0000000439397c23 */ /* 0x000fe20008010810 */
[----:B------:R-:W3:Y:S01]  /*91d0*/  MUFU.EX2 R14, R14 ;  /* 0x0000000e000e7308 */ /* 0x000ee20000000800 */
[----:B------:R-:W-:Y:S01]  /*91e0*/  FADD.FTZ R153, R153, R58 ;  /* 0x0000003a99997221 */ /* 0x000fe20000010000 */
[--C-:B------:R-:W-:Y:S01]  /*91f0*/  FFMA.FTZ R91, R91, UR4, -R24.reuse ;  /* 0x000000045b5b7c23 */ /* 0x100fe20008010818 */
[--C-:B------:R-:W-:Y:S01]  /*9200*/  FFMA.FTZ R90, R93, UR4, -R24.reuse ;  /* 0x000000045d5a7c23 */ /* 0x100fe20008010818 */
[----:B------:R-:W-:Y:S01]  /*9210*/  MUFU.EX2 R35, R35 ;  /* 0x0000002300237308 */ /* 0x000fe20000000800 */
[--C-:B------:R-:W-:Y:S01]  /*9220*/  FFMA.FTZ R58, R59, UR4, -R24.reuse ;  /* 0x000000043b3a7c23 */ /* 0x100fe20008010818 */
[----:B--2---:R-:W-:Y:S01]  /*9230*/  F2FP.F16.F32.PACK_AB R7, R46, R131 ;  /* 0x000000832e07723e */ /* 0x004fe200000000ff */
[----:B------:R-:W-:Y:S01]  /*9240*/  FFMA.FTZ R97, R97, UR4, -R24 ;  /* 0x0000000461617c23 */ /* 0x000fe20008010818 */
[----:B------:R-:W2:Y:S01]  /*9250*/  MUFU.EX2 R26, R26 ;  /* 0x0000001a001a7308 */ /* 0x000ea20000000800 */
[----:B------:R-:W-:Y:S01]  /*9260*/  FADD.FTZ R50, R50, R153 ;  /* 0x0000009932327221 */ /* 0x000fe20000010000 */
[----:B------:R-:W-:Y:S01]  /*9270*/  FFMA.FTZ R13, R13, UR4, -R16 ;  /* 0x000000040d0d7c23 */ /* 0x000fe20008010810 */
[----:B------:R-:W-:Y:S01]  /*9280*/  FFMA.FTZ R94, R15, UR4, -R24 ;  /* 0x000000040f5e7c23 */ /* 0x000fe20008010818 */
[----:B------:R-:W-:Y:S01]  /*9290*/  MUFU.EX2 R39, R39 ;  /* 0x0000002700277308 */ /* 0x000fe20000000800 */
[C---:B------:R-:W-:Y:S01]  /*92a0*/  HMMA.16816.F32 R68, R4.reuse, R72, RZ ;  /* 0x000000480444723c */ /* 0x040fe200000018ff */
[----:B---3--:R-:W-:Y:S01]  /*92b0*/  F2FP.F16.F32.PACK_AB R80, R14, R149 ;  /* 0x000000950e50723e */ /* 0x008fe200000000ff */
[----:B------:R-:W-:Y:S01]  /*92c0*/  FADD.FTZ R149, R149, R50 ;  /* 0x0000003295957221 */ /* 0x000fe20000010000 */
[----:B------:R-:W3:Y:S01]  /*92d0*/  MUFU.EX2 R12, R12 ;  /* 0x0000000c000c7308 */ /* 0x000ee20000000800 */
[--C-:B------:R-:W-:Y:S01]  /*92e0*/  FFMA.FTZ R50, R29, UR4, -R16.reuse ;  /* 0x000000041d327c23 */ /* 0x100fe20008010810 */
[----:B------:R-:W-:Y:S01]  /*92f0*/  FFMA.FTZ R29, R49, UR4, -R16 ;  /* 0x00000004311d7c23 */ /* 0x000fe20008010810 */
[----:B------:R-:W-:Y:S01]  /*9300*/  FFMA.FTZ R27, R27, UR4, -R24 ;  /* 0x000000041b1b7c23 */ /* 0x000fe20008010818 */
[----:B------:R-:W-:Y:S01]  /*9310*/  MUFU.EX2 R31, R31 ;  /* 0x0000001f001f7308 */ /* 0x000fe20000000800 */
[----:B------:R-:W-:Y:S01]  /*9320*/  HMMA.16816.F32 R72, R4, R74, RZ ;  /* 0x0000004a0448723c */ /* 0x000fe200000018ff */
[----:B--2---:R-:W-:Y:S01]  /*9330*/  F2FP.F16.F32.PACK_AB R82, R26, R35 ;  /* 0x000000231a52723e */ /* 0x004fe200000000ff */
[--C-:B------:R-:W-:Y:S01]  /*9340*/  FFMA.FTZ R44, R44, UR4, -R16.reuse ;  /* 0x000000042c2c7c23 */ /* 0x100fe20008010810 */
        /* <DEDUP_REMOVED lines=9> */
[--C-:B------:R-:W-:Y:S01]  /*93e0*/  FFMA.FTZ R21, R21, UR4, -R24.reuse ;  /* 0x0000000415157c23 */ /* 0x100fe20008010818 */
[--C-:B------:R-:W-:Y:S01]  /*93f0*/  FFMA.FTZ R22, R22, UR4, -R24.reuse ;  /* 0x0000000416167c23 */ /* 0x100fe20008010818 */
[----:B------:R-:W-:Y:S01]  /*9400*/  FFMA.FTZ R23, R23, UR4, -R24 ;  /* 0x0000000417177c23 */ /* 0x000fe20008010818 */
[----:B------:R3:W-:Y:S01]  /*9410*/  MUFU.EX2 R125, R42 ;  /* 0x0000002a007d7308 */ /* 0x0007e20000000800 */
[----:B------:R-:W-:-:S02]  /*9420*/  ISETP.GT.AND P0, PT, R89, R136, PT ;  /* 0x000000885900720c */ /* 0x000fc40003f04270 */
[----:B--2---:R-:W-:Y:S01]  /*9430*/  F2FP.F16.F32.PACK_AB R83, R18, R31 ;  /* 0x0000001f1253723e */ /* 0x004fe200000000ff */
[----:B------:R-:W2:Y:S04]  /*9440*/  MUFU.EX2 R34, R34 ;  /* 0x0000002200227308 */ /* 0x000ea80000000800 */
[----:B------:R-:W-:Y:S02]  /*9450*/  MUFU.EX2 R107, R107 ;  /* 0x0000006b006b7308 */ /* 0x000fe40000000800 */
[----:B-1----:R-:W-:Y:S02]  /*9460*/  HMMA.16816.F32 R68, R80, R8, R68 ;  /* 0x000000085044723c */ /* 0x002fe40000001844 */
[----:B------:R-:W1:Y:S01]  /*9470*/  MUFU.EX2 R28, R28 ;  /* 0x0000001c001c7308 */ /* 0x000e620000000800 */
[----:B---3--:R-:W-:-:S03]  /*9480*/  FFMA.FTZ R42, R121, UR4, -R16 ;  /* 0x00000004792a7c23 */ /* 0x008fc60008010810 */
[----:B------:R-:W-:Y:S02]  /*9490*/  MUFU.EX2 R48, R48 ;  /* 0x0000003000307308 */ /* 0x000fe40000000800 */
[----:B------:R-:W-:Y:S01]  /*94a0*/  HMMA.16816.F32 R72, R80, R10, R72 ;  /* 0x0000000a5048723c */ /* 0x000fe20000001848 */
[----:B------:R-:W3:Y:S01]  /*94b0*/  LDSM.16.MT88.4 R8, [R25+0x3000] ;  /* 0x003000001908783b */ /* 0x000ee20000004200 */
[----:B------:R-:W-:Y:S04]  /*94c0*/  MUFU.EX2 R42, R42 ;  /* 0x0000002a002a7308 */ /* 0x000fe80000000800 */
[----:B------:R4:W-:Y:S04]  /*94d0*/  MUFU.EX2 R119, R88 ;  /* 0x0000005800777308 */ /* 0x0009e80000000800 */
[----:B------:R-:W-:Y:S04]  /*94e0*/  MUFU.EX2 R54, R54 ;  /* 0x0000003600367308 */ /* 0x000fe80000000800 */
[----:B------:R-:W-:Y:S04]  /*94f0*/  MUFU.EX2 R105, R105 ;  /* 0x0000006900697308 */ /* 0x000fe80000000800 */
[----:B------:R-:W-:Y:S01]  /*9500*/  MUFU.EX2 R52, R52 ;  /* 0x0000003400347308 */ /* 0x000fe20000000800 */
[--C-:B----4-:R-:W-:Y:S01]  /*9510*/  FFMA.FTZ R88, R95, UR4, -R16.reuse ;  /* 0x000000045f587c23 */ /* 0x110fe20008010810 */
[----:B------:R-:W-:-:S02]  /*9520*/  FFMA.FTZ R95, R99, UR4, -R16 ;  /* 0x00000004635f7c23 */ /* 0x000fc40008010810 */
[----:B------:R-:W-:Y:S04]  /*9530*/  MUFU.EX2 R57, R57 ;  /* 0x0000003900397308 */ /* 0x000fe80000000800 */
[----:B------:R-:W-:Y:S04]  /*9540*/  MUFU.EX2 R88, R88 ;  /* 0x0000005800587308 */ /* 0x000fe80000000800 */
[----:B------:R-:W-:Y:S04]  /*9550*/  MUFU.EX2 R95, R95 ;  /* 0x0000005f005f7308 */ /* 0x000fe80000000800 */
[----:B------:R-:W-:Y:S04]  /*9560*/  MUFU.EX2 R91, R91 ;  /* 0x0000005b005b7308 */ /* 0x000fe80000000800 */
[----:B------:R-:W-:Y:S01]  /*9570*/  MUFU.EX2 R90, R90 ;  /* 0x0000005a005a7308 */ /* 0x000fe20000000800 */
[C---:B---3--:R-:W-:Y:S03]  /*9580*/  HMMA.16816.F32 R76, R4.reuse, R8, RZ ;  /* 0x00000008044c723c */ /* 0x048fe600000018ff */
[----:B------:R-:W-:Y:S04]  /*9590*/  MUFU.EX2 R59, R97 ;  /* 0x00000061003b7308 */ /* 0x000fe80000000800 */
[----:B------:R-:W-:Y:S01]  /*95a0*/  MUFU.EX2 R58, R58 ;  /* 0x0000003a003a7308 */ /* 0x000fe20000000800 */
[----:B------:R-:W-:Y:S01]  /*95b0*/  HMMA.16816.F32 R4, R4, R10, RZ ;  /* 0x0000000a0404723c */ /* 0x000fe200000018ff */
[----:B------:R-:W3:Y:S02]  /*95c0*/  LDSM.16.MT88.4 R8, [R25+0x3400] ;  /* 0x003400001908783b */ /* 0x000ee40000004200 */
        /* <DEDUP_REMOVED lines=11> */
[--C-:B------:R-:W-:Y:S01]  /*9680*/  FFMA.FTZ R4, R115, UR4, -R16.reuse ;  /* 0x0000000473047c23 */ /* 0x100fe20008010810 */
[----:B------:R-:W-:Y:S01]  /*9690*/  FFMA.FTZ R115, R163, UR4, -R16 ;  /* 0x00000004a3737c23 */ /* 0x000fe20008010810 */
[----:B--2---:R-:W-:-:S02]  /*96a0*/  F2FP.F16.F32.PACK_AB R5, R34, R125 ;  /* 0x0000007d2205723e */ /* 0x004fc400000000ff */
[----:B------:R-:W2:Y:S01]  /*96b0*/  MUFU.EX2 R157, R4 ;  /* 0x00000004009d7308 */ /* 0x000ea20000000800 */
[----:B-1----:R-:W-:-:S03]  /*96c0*/  F2FP.F16.F32.PACK_AB R7, R28, R107 ;  /* 0x0000006b1c07723e */ /* 0x002fc600000000ff */
[----:B------:R-:W1:Y:S01]  /*96d0*/  MUFU.EX2 R115, R115 ;  /* 0x0000007300737308 */ /* 0x000e620000000800 */
[----:B--2---:R-:W-:Y:S02]  /*96e0*/  F2FP.F16.F32.PACK_AB R4, R38, R157 ;  /* 0x0000009d2604723e */ /* 0x004fe400000000ff */
[----:B-1----:R-:W-:-:S07]  /*96f0*/  F2FP.F16.F32.PACK_AB R6, R30, R115 ;  /* 0x000000731e06723e */ /* 0x002fce00000000ff */
[C---:B---3--:R-:W-:Y:S08]  /*9700*/  HMMA.16816.F32 R68, R4.reuse, R8, R68 ;  /* 0x000000080444723c */ /* 0x048ff00000001844 */
        /* <DEDUP_REMOVED lines=20> */
[--C-:B------:R-:W-:Y:S01]  /*9850*/  FFMA.FTZ R56, R101, UR4, -R16.reuse ;  /* 0x0000000465387c23 */ /* 0x100fe20008010810 */
[----:B------:R-:W-:Y:S01]  /*9860*/  F2FP.F16.F32.PACK_AB R5, R90, R91 ;  /* 0x0000005b5a05723e */ /* 0x000fe200000000ff */
[----:B------:R-:W-:Y:S01]  /*9870*/  FFMA.FTZ R151, R33, UR4, -R16 ;  /* 0x0000000421977c23 */ /* 0x000fe20008010810 */
[----:B------:R-:W-:Y:S01]  /*9880*/  FADD.FTZ R131, R131, R4 ;  /* 0x0000000483837221 */ /* 0x000fe20000010000 */
[----:B------:R-:W-:Y:S01]  /*9890*/  F2FP.F16.F32.PACK_AB R4, R95, R88 ;  /* 0x000000585f04723e */ /* 0x000fe200000000ff */
[----:B------:R-:W-:Y:S01]  /*98a0*/  MUFU.EX2 R33, R36 ;  /* 0x0000002400217308 */ /* 0x000fe20000000800 */
[----:B------:R-:W-:Y:S01]  /*98b0*/  F2FP.F16.F32.PACK_AB R7, R58, R59 ;  /* 0x0000003b3a07723e */ /* 0x000fe200000000ff */
[----:B------:R-:W-:Y:S01]  /*98c0*/  FADD.FTZ R92, R46, R131 ;  /* 0x000000832e5c7221 */ /* 0x000fe20000010000 */
[----:B------:R-:W-:Y:S01]  /*98d0*/  FFMA.FTZ R46, R53, UR4, -R16 ;  /* 0x00000004352e7c23 */ /* 0x000fe20008010810 */
[----:B------:R-:W2:Y:S02]  /*98e0*/  MUFU.EX2 R56, R56 ;  /* 0x0000003800387308 */ /* 0x000ea40000000800 */
[----:B------:R-:W-:Y:S01]  /*98f0*/  FADD.FTZ R39, R39, R92 ;  /* 0x0000005c27277221 */ /* 0x000fe20000010000 */
[----:B------:R-:W-:Y:S01]  /*9900*/  FFMA.FTZ R92, R51, UR4, -R24 ;  /* 0x00000004335c7c23 */ /* 0x000fe20008010818 */
[----:B------:R3:W-:Y:S04]  /*9910*/  MUFU.EX2 R53, R13 ;  /* 0x0000000d00357308 */ /* 0x0007e80000000800 */
[----:B------:R-:W4:Y:S04]  /*9920*/  MUFU.EX2 R46, R46 ;  /* 0x0000002e002e7308 */ /* 0x000f280000000800 */
[----:B------:R-:W5:Y:S01]  /*9930*/  MUFU.EX2 R92, R92 ;  /* 0x0000005c005c7308 */ /* 0x000f620000000800 */
[----:B--2---:R-:W-:-:S03]  /*9940*/  F2FP.F16.F32.PACK_AB R6, R57, R56 ;  /* 0x000000383906723e */ /* 0x004fc600000000ff */
[----:B------:R-:W-:Y:S04]  /*9950*/  MUFU.EX2 R151, R151 ;  /* 0x0000009700977308 */ /* 0x000fe80000000800 */
[C---:B-1----:R-:W-:Y:S08]  /*9960*/  HMMA.16816.F32 R68, R4.reuse, R8, R68 ;  /* 0x000000080444723c */ /* 0x042ff00000001844 */
[C---:B------:R-:W-:Y:S01]  /*9970*/  HMMA.16816.F32 R72, R4.reuse, R10, R72 ;  /* 0x0000000a0448723c */ /* 0x040fe20000001848 */
[----:B------:R-:W1:Y:S07]  /*9980*/  LDSM.16.MT88.4 R8, [R25+0x4000] ;  /* 0x004000001908783b */ /* 0x000e6e0000004200 */
[C---:B-1----:R-:W-:Y:S08]  /*9990*/  HMMA.16816.F32 R76, R4.reuse, R8, R76 ;  /* 0x00000008044c723c */ /* 0x042ff0000000184c */
[----:B------:R-:W-:Y:S01]  /*99a0*/  HMMA.16816.F32 R80, R4, R10, R80 ;  /* 0x0000000a0450723c */ /* 0x000fe20000001850 */
[----:B------:R-:W-:Y:S01]  /*99b0*/  FADD.FTZ R4, R14, R149 ;  /* 0x000000950e047221 */ /* 0x000fe20000010000 */
[----:B------:R-:W-:Y:S01]  /*99c0*/  FADD.FTZ R6, R12, R39 ;  /* 0x000000270c067221 */ /* 0x000fe20000010000 */
[----:B------:R-:W1:Y:S01]  /*99d0*/  LDSM.16.MT88.4 R8, [R133+0x4400] ;  /* 0x004400008508783b */ /* 0x000e620000004200 */
[----:B------:R-:W-:Y:S01]  /*99e0*/  FFMA.FTZ R39, R55, UR4, -R24 ;  /* 0x0000000437277c23 */ /* 0x000fe20008010818 */
[----:B------:R-:W-:Y:S01]  /*99f0*/  FADD.FTZ R35, R35, R4 ;  /* 0x0000000423237221 */ /* 0x000fe20000010000 */
[----:B------:R-:W-:Y:S01]  /*9a00*/  FADD.FTZ R31, R31, R6 ;  /* 0x000000061f1f7221 */ /* 0x000fe20000010000 */
[----:B---3--:R-:W2:Y:S01]  /*9a10*/  LDSM.16.MT88.4 R12, [R25+0x4400] ;  /* 0x00440000190c783b */ /* 0x008ea20000004200 */
[----:B----4-:R-:W-:Y:S01]  /*9a20*/  F2FP.F16.F32.PACK_AB R4, R46, R53 ;  /* 0x000000352e04723e */ /* 0x010fe200000000ff */
[----:B------:R-:W-:Y:S01]  /*9a30*/  FADD.FTZ R26, R26, R35 ;  /* 0x000000231a1a7221 */ /* 0x000fe20000010000 */
[----:B------:R-:W3:Y:S01]  /*9a40*/  MUFU.EX2 R39, R39 ;  /* 0x0000002700277308 */ /* 0x000ee20000000800 */
[----:B------:R-:W-:Y:S01]  /*9a50*/  F2FP.F16.F32.PACK_AB R6, R29, R50 ;  /* 0x000000321d06723e */ /* 0x000fe200000000ff */
[----:B------:R-:W-:Y:S01]  /*9a60*/  FADD.FTZ R18, R18, R31 ;  /* 0x0000001f12127221 */ /* 0x000fe20000010000 */
[----:B-----5:R-:W-:Y:S01]  /*9a70*/  F2FP.F16.F32.PACK_AB R7, R92, R27 ;  /* 0x0000001b5c07723e */ /* 0x020fe200000000ff */
[----:B------:R-:W-:Y:S01]  /*9a80*/  FADD.FTZ R157, R157, R26 ;  /* 0x0000001a9d9d7221 */ /* 0x000fe20000010000 */
[----:B------:R-:W-:Y:S01]  /*9a90*/  FFMA.FTZ R31, R45, UR4, -R16 ;  /* 0x000000042d1f7c23 */ /* 0x000fe20008010810 */
[----:B------:R-:W-:Y:S01]  /*9aa0*/  FADD.FTZ R125, R125, R18 ;  /* 0x000000127d7d7221 */ /* 0x000fe20000010000 */
[----:B------:R-:W-:Y:S01]  /*9ab0*/  FFMA.FTZ R26, R41, UR4, -R16 ;  /* 0x00000004291a7c23 */ /* 0x000fe20008010810 */
[--C-:B------:R-:W-:Y:S01]  /*9ac0*/  FFMA.FTZ R35, R19, UR4, -R24.reuse ;  /* 0x0000000413237c23 */ /* 0x100fe20008010818 */
[----:B------:R-:W-:Y:S01]  /*9ad0*/  FFMA.FTZ R45, R47, UR4, -R24 ;  /* 0x000000042f2d7c23 */ /* 0x000fe20008010818 */
[----:B------:R-:W-:Y:S01]  /*9ae0*/  FADD.FTZ R38, R38, R157 ;  /* 0x0000009d26267221 */ /* 0x000fe20000010000 */
[----:B------:R-:W4:Y:S01]  /*9af0*/  MUFU.EX2 R31, R31 ;  /* 0x0000001f001f7308 */ /* 0x000f220000000800 */
[----:B---3--:R-:W-:-:S02]  /*9b00*/  F2FP.F16.F32.PACK_AB R5, R39, R94 ;  /* 0x0000005e2705723e */ /* 0x008fc400000000ff */
[----:B------:R-:W-:Y:S01]  /*9b10*/  FADD.FTZ R115, R115, R38 ;  /* 0x0000002673737221 */ /* 0x000fe20000010000 */
[----:B------:R-:W-:Y:S03]  /*9b20*/  MUFU.EX2 R26, R26 ;  /* 0x0000001a001a7308 */ /* 0x000fe60000000800 */
[----:B------:R-:W-:Y:S01]  /*9b30*/  FADD.FTZ R30, R30, R115 ;  /* 0x000000731e1e7221 */ /* 0x000fe20000010000 */
[----:B------:R-:W-:Y:S03]  /*9b40*/  MUFU.EX2 R45, R45 ;  /* 0x0000002d002d7308 */ /* 0x000fe60000000800 */
[----:B------:R-:W-:Y:S01]  /*9b50*/  FADD.FTZ R117, R117, R30 ;  /* 0x0000001e75757221 */ /* 0x000fe20000010000 */
[----:B------:R-:W-:Y:S03]  /*9b60*/  MUFU.EX2 R35, R35 ;  /* 0x0000002300237308 */ /* 0x000fe60000000800 */
[----:B------:R-:W-:Y:S01]  /*9b70*/  FADD.FTZ R117, R48, R117 ;  /* 0x0000007530757221 */ /* 0x000fe20000010000 */
[----:B------:R-:W-:Y:S03]  /*9b80*/  MUFU.EX2 R30, R32 ;  /* 0x00000020001e7308 */ /* 0x000fe60000000800 */
[----:B------:R-:W-:Y:S01]  /*9b90*/  FADD.FTZ R42, R42, R117 ;  /* 0x000000752a2a7221 */ /* 0x000fe20000010000 */
[----:B-1----:R-:W-:Y:S03]  /*9ba0*/  HMMA.16816.F32 R68, R4, R8, R68 ;  /* 0x000000080444723c */ /* 0x002fe60000001844 */
[----:B------:R-:W-:-:S04]  /*9bb0*/  FADD.FTZ R103, R103, R42 ;  /* 0x0000002a67677221 */ /* 0x000fc80000010000 */
[----:B------:R-:W-:Y:S01]  /*9bc0*/  FADD.FTZ R88, R88, R103 ;  /* 0x0000006758587221 */ /* 0x000fe20000010000 */
[----:B------:R-:W-:Y:S01]  /*9bd0*/  HMMA.16816.F32 R72, R4, R10, R72 ;  /* 0x0000000a0448723c */ /* 0x000fe20000001848 */
[----:B------:R-:W1:Y:S02]  /*9be0*/  LDSM.16.MT88.4 R8, [R133+0x4800] ;  /* 0x004800008508783b */ /* 0x000e640000004200 */
[----:B------:R-:W-:-:S05]  /*9bf0*/  FADD.FTZ R95, R95, R88 ;  /* 0x000000585f5f7221 */ /* 0x000fca0000010000 */
[C---:B--2---:R-:W-:Y:S01]  /*9c00*/  HMMA.16816.F32 R76, R4.reuse, R12, R76 ;  /* 0x0000000c044c723c */ /* 0x044fe2000000184c */
[----:B------:R-:W-:Y:S01]  /*9c10*/  FFMA.FTZ R13, R40, UR4, -R16 ;  /* 0x00000004280d7c23 */ /* 0x000fe20008010810 */
[----:B------:R-:W-:Y:S01]  /*9c20*/  FFMA.FTZ R40, R17, UR4, -R24 ;  /* 0x0000000411287c23 */ /* 0x000fe20008010818 */
[----:B------:R-:W-:Y:S01]  /*9c30*/  FADD.FTZ R12, R34, R125 ;  /* 0x0000007d220c7221 */ /* 0x000fe20000010000 */
[----:B------:R-:W2:Y:S01]  /*9c40*/  LDSM.16.MT88.4 R16, [R25+0x4800] ;  /* 0x004800001910783b */ /* 0x000ea20000004200 */
[----:B------:R3:W5:Y:S02]  /*9c50*/  MUFU.EX2 R41, R13 ;  /* 0x0000000d00297308 */ /* 0x0007640000000800 */
[----:B------:R-:W-:Y:S01]  /*9c60*/  FADD.FTZ R107, R107, R12 ;  /* 0x0000000c6b6b7221 */ /* 0x000fe20000010000 */
[----:B------:R-:W-:Y:S01]  /*9c70*/  HMMA.16816.F32 R80, R4, R14, R80 ;  /* 0x0000000e0450723c */ /* 0x000fe20000001850 */
[----:B------:R-:W5:Y:S01]  /*9c80*/  MUFU.EX2 R40, R40 ;  /* 0x0000002800287308 */ /* 0x000f620000000800 */
[----:B----4-:R-:W-:Y:S01]  /*9c90*/  F2FP.F16.F32.PACK_AB R4, R31, R44 ;  /* 0x0000002c1f04723e */ /* 0x010fe200000000ff */
[----:B------:R-:W-:-:S02]  /*9ca0*/  FADD.FTZ R28, R28, R107 ;  /* 0x0000006b1c1c7221 */ /* 0x000fc40000010000 */
[----:B------:R-:W4:Y:S02]  /*9cb0*/  MUFU.EX2 R34, R43 ;  /* 0x0000002b00227308 */ /* 0x000f240000000800 */
[----:B------:R-:W-:Y:S02]  /*9cc0*/  FADD.FTZ R119, R119, R28 ;  /* 0x0000001c77777221 */ /* 0x000fe40000010000 */
[----:B------:R1:W2:Y:S01]  /*9cd0*/  MUFU.EX2 R28, R37 ;  /* 0x00000025001c7308 */ /* 0x0002a20000000800 */
[----:B---3--:R-:W3:Y:S01]  /*9ce0*/  LDSM.16.MT88.4 R12, [R133+0x4c00] ;  /* 0x004c0000850c783b */ /* 0x008ee20000004200 */
[----:B------:R-:W-:Y:S01]  /*9cf0*/  FADD.FTZ R54, R54, R119 ;  /* 0x0000007736367221 */ /* 0x000fe20000010000 */
[----:B-----5:R-:W-:Y:S02]  /*9d00*/  F2FP.F16.F32.PACK_AB R6, R26, R41 ;  /* 0x000000291a06723e */ /* 0x020fe400000000ff */
[----:B------:R-:W-:Y:S01]  /*9d10*/  F2FP.F16.F32.PACK_AB R5, R45, R40 ;  /* 0x000000282d05723e */ /* 0x000fe200000000ff */
[----:B------:R-:W-:Y:S01]  /*9d20*/  FADD.FTZ R105, R105, R54 ;  /* 0x0000003669697221 */ /* 0x000fe20000010000 */
[----:B----4-:R-:W-:-:S03]  /*9d30*/  F2FP.F16.F32.PACK_AB R7, R34, R35 ;  /* 0x000000232207723e */ /* 0x010fc600000000ff */
[----:B------:R-:W-:Y:S01]  /*9d40*/  FADD.FTZ R52, R52, R105 ;  /* 0x0000006934347221 */ /* 0x000fe20000010000 */
[----:B------:R-:W-:-:S03]  /*9d50*/  IMAD.MOV.U32 R43, RZ, RZ, R89 ;  /* 0x000000ffff2b7224 */ /* 0x000fc600078e0059 */
[----:B------:R-:W-:Y:S01]  /*9d60*/  FADD.FTZ R91, R91, R52 ;  /* 0x000000345b5b7221 */ /* 0x000fe20000010000 */
[----:B-1----:R-:W-:Y:S03]  /*9d70*/  HMMA.16816.F32 R68, R4, R8, R68 ;  /* 0x000000080444723c */ /* 0x002fe60000001844 */
[----:B------:R-:W-:-:S04]  /*9d80*/  FADD.FTZ R90, R90, R91 ;  /* 0x0000005b5a5a7221 */ /* 0x000fc80000010000 */
[----:B------:R-:W-:Y:S01]  /*9d90*/  FADD.FTZ R37, R59, R90 ;  /* 0x0000005a3b257221 */ /* 0x000fe20000010000 */
[----:B------:R-:W-:Y:S01]  /*9da0*/  HMMA.16816.F32 R72, R4, R10, R72 ;  /* 0x0000000a0448723c */ /* 0x000fe20000001848 */
[----:B------:R-:W1:Y:S02]  /*9db0*/  LDSM.16.MT88.4 R8, [R25+0x4c00] ;  /* 0x004c00001908783b */ /* 0x000e640000004200 */
[----:B------:R-:W-:-:S05]  /*9dc0*/  FADD.FTZ R37, R58, R37 ;  /* 0x000000253a257221 */ /* 0x000fca0000010000 */
[----:B--2---:R-:W-:Y:S01]  /*9dd0*/  HMMA.16816.F32 R76, R4, R16, R76 ;  /* 0x00000010044c723c */ /* 0x004fe2000000184c */
[----:B------:R-:W2:Y:S01]  /*9de0*/  MUFU.EX2 R17, R23 ;  /* 0x0000001700117308 */ /* 0x000ea20000000800 */
[----:B------:R-:W-:-:S04]  /*9df0*/  FADD.FTZ R16, R56, R95 ;  /* 0x0000005f38107221 */ /* 0x000fc80000010000 */
[----:B------:R-:W-:Y:S02]  /*9e00*/  FADD.FTZ R16, R57, R16 ;  /* 0x0000001039107221 */ /* 0x000fe40000010000 */
[----:B------:R-:W-:Y:S01]  /*9e10*/  HMMA.16816.F32 R80, R4, R18, R80 ;  /* 0x000000120450723c */ /* 0x000fe20000001850 */
[----:B------:R-:W-:Y:S01]  /*9e20*/  F2FP.F16.F32.PACK_AB R4, R28, R33 ;  /* 0x000000211c04723e */ /* 0x000fe200000000ff */
[----:B------:R-:W-:Y:S01]  /*9e30*/  FADD.FTZ R53, R53, R16 ;  /* 0x0000001035357221 */ /* 0x000fe20000010000 */
[----:B------:R-:W-:Y:S01]  /*9e40*/  FADD.FTZ R16, R94, R37 ;  /* 0x000000255e107221 */ /* 0x000fe20000010000 */
[----:B------:R-:W-:Y:S02]  /*9e50*/  F2FP.F16.F32.PACK_AB R6, R151, R30 ;  /* 0x0000001e9706723e */ /* 0x000fe400000000ff */
[----:B------:R-:W-:Y:S01]  /*9e60*/  F2FP.F16.F32.PACK_AB R5, R21, R20 ;  /* 0x000000141505723e */ /* 0x000fe200000000ff */
[----:B------:R-:W-:Y:S01]  /*9e70*/  FADD.FTZ R53, R46, R53 ;  /* 0x000000352e357221 */ /* 0x000fe20000010000 */
[----:B--2---:R-:W-:Y:S01]  /*9e80*/  F2FP.F16.F32.PACK_AB R7, R17, R22 ;  /* 0x000000161107723e */ /* 0x004fe200000000ff */
[----:B------:R-:W-:-:S02]  /*9e90*/  FADD.FTZ R16, R39, R16 ;  /* 0x0000001027107221 */ /* 0x000fc40000010000 */
[----:B------:R-:W-:-:S04]  /*9ea0*/  FADD.FTZ R50, R50, R53 ;  /* 0x0000003532327221 */ /* 0x000fc80000010000 */
[----:B---3--:R-:W-:Y:S01]  /*9eb0*/  HMMA.16816.F32 R68, R4, R12, R68 ;  /* 0x0000000c0444723c */ /* 0x008fe20000001844 */
        /* <DEDUP_REMOVED lines=9> */
[----:B-1----:R-:W-:Y:S01]  /*9f50*/  HMMA.16816.F32 R76, R4, R8, R76 ;  /* 0x00000008044c723c */ /* 0x002fe2000000184c */
        /* <DEDUP_REMOVED lines=12> */
[----:B------:R-:W-:Y:S06]  /*a020*/  @!P0 BRA `(.L_x_3669) ;  /* 0x0000003000288947 */ /* 0x000fec0003800000 */
        /* <DEDUP_REMOVED lines=67> */
.L_x_3670:
[----:B------:R-:W-:Y:S01]  /*a460*/  UMOV UR4, URZ ;  /* 0x000000ff00047c82 */ /* 0x000fe20008000000 */
[----:B------:R-:W-:Y:S01]  /*a470*/  IMAD.SHL.U32 R60, R60, 0x80, RZ ;  /* 0x000000803c3c7824 */ /* 0x000fe200078e00ff */
[----:B------:R-:W-:-:S05]  /*a480*/  IADD3 R4, P0, PT, RZ, -UR4, RZ ;  /* 0x80000004ff047c10 */ /* 0x000fca000ff1e0ff */
[----:B------:R-:W-:-:S05]  /*a490*/  IMAD.X R60, RZ, RZ, ~R60, P0 ;  /* 0x000000ffff3c7224 */ /* 0x000fca00000e0e3c */
[----:B------:R-:W-:-:S04]  /*a4a0*/  SHF.R.S64 R5, R4, 0x1f, R60 ;  /* 0x0000001f04057819 */ /* 0x000fc8000000103c */
[----:B------:R-:W-:-:S04]  /*a4b0*/  IADD3 R142, P0, PT, R5, R142, RZ ;  /* 0x0000008e058e7210 */ /* 0x000fc80007f1e0ff */
[----:B------:R-:W-:-:S09]  /*a4c0*/  LEA.HI.X.SX32 R143, R60, R143, 0x1, P0 ;  /* 0x0000008f3c8f7211 */ /* 0x000fd200000f0eff */
.L_x_3671:
[----:B------:R-:W1:Y:S01]  /*a4d0*/  LDCU UR4, c[0x0][0x440] ;  /* 0x00008800ff0477ac */ /* 0x000e620008000800 */
[----:B------:R-:W-:Y:S01]  /*a4e0*/  LOP3.LUT R4, R138, 0x18, RZ, 0xc0, !PT ;  /* 0x000000188a047812 */ /* 0x000fe200078ec0ff */
[----:B------:R-:W-:Y:S01]  /*a4f0*/  IMAD R133, R67, 0x80, R110 ;  /* 0x0000008043857824 */ /* 0x000fe200078e026e */
[----:B------:R-:W-:-:S03]  /*a500*/  IADD3 R6, P0, PT, R111, R142, RZ ;  /* 0x0000008e6f067210 */ /* 0x000fc60007f1e0ff */
[C---:B------:R-:W-:Y:S02]  /*a510*/  VIADD R66, R133.reuse, 0xffffff00 ;  /* 0xffffff0085427836 */ /* 0x040fe40000000000 */
[----:B------:R-:W-:Y:S02]  /*a520*/  IMAD.X R7, R112, 0x1, R143, P0 ;  /* 0x0000000170077824 */ /* 0x000fe400000e068f */
[----:B------:R-:W-:Y:S01]  /*a530*/  VIADD R61, R133, 0xffffff01 ;  /* 0xffffff01853d7836 */ /* 0x000fe20000000000 */
[----:B------:R-:W-:-:S04]  /*a540*/  ISETP.GE.AND P3, PT, R66, R87, PT ;  /* 0x000000574200720c */ /* 0x000fc80003f66270 */
[----:B------:R-:W-:Y:S02]  /*a550*/  ISETP.GE.AND P4, PT, R61, R108, PT ;  /* 0x0000006c3d00720c */ /* 0x000fe40003f86270 */
[----:B-1----:R-:W-:Y:S02]  /*a560*/  ISETP.GE.AND P2, PT, R4, UR4, PT ;  /* 0x0000000404007c0c */ /* 0x002fe4000bf46270 */
[----:B------:R-:W-:Y:S02]  /*a570*/  IADD3 R4, P1, PT, R6, R111, RZ ;  /* 0x0000006f06047210 */ /* 0x000fe40007f3e0ff */
[----:B------:R-:W-:-:S03]  /*a580*/  P2R R60, PR, RZ, 0x4 ;  /* 0x00000004ff3c7803 */ /* 0x000fc60000000000 */
[----:B------:R-:W-:Y:S01]  /*a590*/  IMAD.X R5, R7, 0x1, R112, P1 ;  /* 0x0000000107057824 */ /* 0x000fe200008e0670 */
[----:B------:R-:W-:Y:S01]  /*a5a0*/  ISETP.GE.AND P1, PT, R61, R87, PT ;  /* 0x000000573d00720c */ /* 0x000fe20003f26270 */
[----:B------:R-:W-:-:S04]  /*a5b0*/  VIADD R61, R133, 0xffffff09 ;  /* 0xffffff09853d7836 */ /* 0x000fc80000000000 */
[----:B------:R-:W-:Y:S01]  /*a5c0*/  @!P2 IADD3 R8, P0, PT, R4, R111, RZ ;  /* 0x0000006f0408a210 */ /* 0x000fe20007f1e0ff */
[----:B------:R-:W-:Y:S01]  /*a5d0*/  @!PT LDS RZ, [RZ] ;  /* 0x00000000fffff984 */ /* 0x000fe20000000800 */
[----:B------:R-:W-:Y:S01]  /*a5e0*/  @!PT LDS RZ, [RZ] ;  /* 0x00000000fffff984 */ /* 0x000fe20000000800 */
[----:B------:R-:W-:Y:S01]  /*a5f0*/  @!PT LDS RZ, [RZ] ;  /* 0x00000000fffff984 */ /* 0x000fe20000000800 */
[----:B------:R-:W-:Y:S01]  /*a600*/  @!P2 LDGSTS.E.BYPASS.LTC128B.128 [R3+0x3000], desc[UR6][R142.64] ;  /* 0x030000008e03afae */ /* 0x000fe2000b981a06 */
[----:B------:R-:W-:-:S03]  /*a610*/  ISETP.GE.AND P5, PT, R61, R87, PT ;  /* 0x000000573d00720c */ /* 0x000fc60003fa6270 */
[----:B------:R-:W-:Y:S01]  /*a620*/  @!P2 IMAD.X R9, R5, 0x1, R112, P0 ;  /* 0x000000010509a824 */ /* 0x000fe200000e0670 */
[----:B------:R-:W-:Y:S01]  /*a630*/  @P2 STS.128 [R3+0x3000], RZ ;  /* 0x003000ff03002388 */ /* 0x000fe20000000c00 */
[-C--:B------:R-:W-:Y:S01]  /*a640*/  ISETP.GE.AND P0, PT, R66, R108.reuse, PT ;  /* 0x0000006c4200720c */ /* 0x080fe20003f06270 */
[----:B------:R-:W-:Y:S02]  /*a650*/  VIADD R66, R133, 0xffffff08 ;  /* 0xffffff0885427836 */ /* 0x000fe40000000000 */
[----:B------:R-:W-:Y:S01]  /*a660*/  @!PT LDS RZ, [RZ] ;  /* 0x00000000fffff984 */ /* 0x000fe20000000800 */
[----:B------:R-:W-:Y:S01]  /*a670*/  @!PT LDS RZ, [RZ] ;  /* 0x00000000fffff984 */ /* 0x000fe20000000800 */
[----:B------:R-:W-:Y:S01]  /*a680*/  @!PT LDS RZ, [RZ] ;  /* 0x00000000fffff984 */ /* 0x000fe20000000800 */
[----:B------:R-:W-:Y:S03]  /*a690*/  @!P2 LDGSTS.E.BYPASS.LTC128B.128 [R3+0x3800], desc[UR6][R6.64] ;  /* 0x038000000603afae */ /* 0x000fe6000b981a06 */
[C---:B------:R-:W-:Y:S01]  /*a6a0*/  ISETP.GE.AND P6, PT, R66.reuse, R108, PT ;  /* 0x0000006c4200720c */ /* 0x040fe20003fc6270 */
        /* <DEDUP_REMOVED lines=10> */
[----:B------:R-:W-:Y:S01]  /*a750*/  @P2 STS.128 [R3+0x4800], RZ ;  /* 0x004800ff03002388 */ /* 0x000fe20000000c00 */
[----:B------:R-:W-:-:S03]  /*a760*/  ISETP.GE.AND P2, PT, R66, R87, PT ;  /* 0x000000574200720c */ /* 0x000fc60003f46270 */
        /* <DEDUP_REMOVED lines=16> */
[----:B------:R-:W2:Y:S01]  /*a870*/  LDSM.16.M88.4 R100, [R85+0x2c00] ;  /* 0x002c00005564783b */ /* 0x000ea20000000200 */
[----:B---3--:R-:W-:Y:S03]  /*a880*/  HMMA.16816.F32 R40, R52, R36, RZ ;  /* 0x000000243428723c */ /* 0x008fe600000018ff */
[----:B------:R-:W3:Y:S04]  /*a890*/  LDSM.16.M88.4 R96, [R84+0x2400] ;  /* 0x002400005460783b */ /* 0x000ee80000000200 */
[----:B------:R-:W0:Y:S01]  /*a8a0*/  LDGDEPBAR ;  /* 0x00000000000079af */ /* 0x000e220000000000 */
[----:B----4-:R-:W-:Y:S08]  /*a8b0*/  HMMA.16816.F32 R48, R104, R24, R48 ;  /* 0x000000186830723c */ /* 0x010ff00000001830 */
[----:B------:R-:W-:Y:S08]  /*a8c0*/  HMMA.16816.F32 R36, R52, R38, RZ ;  /* 0x000000263424723c */ /* 0x000ff000000018ff */
[----:B------:R-:W-:Y:S03]  /*a8d0*/  HMMA.16816.F32 R44, R104, R26, R44 ;  /* 0x0000001a682c723c */ /* 0x000fe6000000182c */
[----:B------:R-:W-:Y:S01]  /*a8e0*/  FSEL R146, R48, -INF , !P3 ;  /* 0xff80000030927808 */ /* 0x000fe20005800000 */
[----:B------:R-:W-:Y:S01]  /*a8f0*/  VIADD R48, R133, 0xffffff10 ;  /* 0xffffff1085307836 */ /* 0x000fe20000000000 */
[----:B------:R-:W-:Y:S01]  /*a900*/  FSEL R150, R49, -INF , !P1 ;  /* 0xff80000031967808 */ /* 0x000fe20004800000 */
[----:B------:R-:W-:Y:S01]  /*a910*/  VIADD R49, R133, 0xffffff11 ;  /* 0xffffff1185317836 */ /* 0x000fe20000000000 */
[----:B------:R-:W-:Y:S01]  /*a920*/  FSEL R149, R50, -INF , !P0 ;  /* 0xff80000032957808 */ /* 0x000fe20004000000 */
[----:B-----5:R-:W-:Y:S01]  /*a930*/  HMMA.16816.F32 R24, R52, R20, RZ ;  /* 0x000000143418723c */ /* 0x020fe200000018ff */
[----:B------:R-:W-:-:S02]  /*a940*/  ISETP.GE.AND P1, PT, R48, R87, PT ;  /* 0x000000573000720c */ /* 0x000fc40003f26270 */
[-C--:B------:R-:W-:Y:S01]  /*a950*/  ISETP.GE.AND P3, PT, R48, R108.reuse, PT ;  /* 0x0000006c3000720c */ /* 0x080fe20003f66270 */
[----:B------:R-:W-:Y:S01]  /*a960*/  VIADD R48, R133, 0xffffff18 ;  /* 0xffffff1885307836 */ /* 0x000fe20000000000 */
[----:B------:R-:W-:Y:S02]  /*a970*/  ISETP.GE.AND P0, PT, R61, R108, PT ;  /* 0x0000006c3d00720c */ /* 0x000fe40003f06270 */
[----:B------:R-:W-:Y:S01]  /*a980*/  FSEL R131, R51, -INF , !P4 ;  /* 0xff80000033837808 */ /* 0x000fe20006000000 */
[----:B------:R-:W-:Y:S01]  /*a990*/  HMMA.16816.F32 R20, R52, R22, RZ ;  /* 0x000000163414723c */ /* 0x000fe200000018ff */
[-C--:B------:R-:W-:Y:S02]  /*a9a0*/  ISETP.GE.AND P4, PT, R48, R87.reuse, PT ;  /* 0x000000573000720c */ /* 0x080fe40003f86270 */
[----:B------:R-:W-:Y:S02]  /*a9b0*/  FSEL R129, R46, -INF , !P6 ;  /* 0xff8000002e817808 */ /* 0x000fe40007000000 */
[----:B------:R-:W-:-:S02]  /*a9c0*/  ISETP.GE.AND P6, PT, R49, R87, PT ;  /* 0x000000573100720c */ /* 0x000fc40003fc6270 */
[----:B------:R-:W-:Y:S01]  /*a9d0*/  FSEL R148, R45, -INF , !P5 ;  /* 0xff8000002d947808 */ /* 0x000fe20006800000 */
[----:B------:R-:W-:Y:S01]  /*a9e0*/  HMMA.16816.F32 R32, R52, R28, RZ ;  /* 0x0000001c3420723c */ /* 0x000fe200000018ff */
[----:B------:R-:W-:Y:S01]  /*a9f0*/  FSEL R154, R44, -INF , !P2 ;  /* 0xff8000002c9a7808 */ /* 0x000fe20005000000 */
[----:B------:R-:W-:Y:S01]  /*aa00*/  VIADD R44, R133, 0xffffff19 ;  /* 0xffffff19852c7836 */ /* 0x000fe20000000000 */
[-C--:B------:R-:W-:Y:S02]  /*aa10*/  ISETP.GE.AND P5, PT, R49, R108.reuse, PT ;  /* 0x0000006c3100720c */ /* 0x080fe40003fa6270 */
[----:B------:R-:W-:Y:S02]  /*aa20*/  FSEL R127, R47, -INF , !P0 ;  /* 0xff8000002f7f7808 */ /* 0x000fe40004000000 */
[-C--:B------:R-:W-:Y:S01]  /*aa30*/  ISETP.GE.AND P0, PT, R48, R108.reuse, PT ;  /* 0x0000006c3000720c */ /* 0x080fe20003f06270 */
[C---:B------:R-:W-:Y:S08]  /*aa40*/  HMMA.16816.F32 R40, R104.reuse, R16, R40 ;  /* 0x000000106828723c */ /* 0x040ff00000001828 */
[----:B------:R-:W-:Y:S08]  /*aa50*/  HMMA.16816.F32 R36, R104, R18, R36 ;  /* 0x000000126824723c */ /* 0x000ff00000001824 */
[C---:B------:R-:W-:Y:S03]  /*aa60*/  HMMA.16816.F32 R28, R52.reuse, R30, RZ ;  /* 0x0000001e341c723c */ /* 0x040fe600000018ff */
[----:B------:R-:W-:Y:S01]  /*aa70*/  FSEL R128, R40, -INF , !P1 ;  /* 0xff80000028807808 */ /* 0x000fe20004800000 */
[----:B------:R-:W-:Y:S01]  /*aa80*/  VIADD R40, R133, 0xffffff20 ;  /* 0xffffff2085287836 */ /* 0x000fe20000000000 */
[----:B------:R-:W-:Y:S01]  /*aa90*/  FSEL R130, R41, -INF , !P6 ;  /* 0xff80000029827808 */ /* 0x000fe20007000000 */
[----:B------:R-:W-:Y:S01]  /*aaa0*/  VIADD R41, R133, 0xffffff21 ;  /* 0xffffff2185297836 */ /* 0x000fe20000000000 */
[----:B------:R-:W-:Y:S01]  /*aab0*/  FSEL R121, R43, -INF , !P5 ;  /* 0xff8000002b797808 */ /* 0x000fe20006800000 */
[----:B------:R-:W-:Y:S01]  /*aac0*/  HMMA.16816.F32 R16, R52, R12, RZ ;  /* 0x0000000c3410723c */ /* 0x000fe200000018ff */
[-C--:B------:R-:W-:Y:S01]  /*aad0*/  ISETP.GE.AND P6, PT, R40, R87.reuse, PT ;  /* 0x000000572800720c */ /* 0x080fe20003fc6270 */
[----:B------:R-:W-:Y:S01]  /*aae0*/  VIADD R43, R67, 0xfffffffe ;  /* 0xfffffffe432b7836 */ /* 0x000fe20000000000 */
[----:B------:R-:W-:Y:S01]  /*aaf0*/  FSEL R126, R36, -INF , !P4 ;  /* 0xff800000247e7808 */ /* 0x000fe20006000000 */
[C---:B------:R-:W-:Y:S01]  /*ab00*/  VIADD R36, R133.reuse, 0xffffff29 ;  /* 0xffffff2985247836 */ /* 0x040fe20000000000 */
[----:B------:R-:W-:Y:S01]  /*ab10*/  ISETP.GE.AND P5, PT, R40, R108, PT ;  /* 0x0000006c2800720c */ /* 0x000fe20003fa6270 */
[----:B------:R-:W-:Y:S01]  /*ab20*/  VIADD R40, R133, 0xffffff28 ;  /* 0xffffff2885287836 */ /* 0x000fe20000000000 */
[-C--:B------:R-:W-:Y:S01]  /*ab30*/  ISETP.GE.AND P1, PT, R44, R87.reuse, PT ;  /* 0x000000572c00720c */ /* 0x080fe20003f26270 */
[----:B-1----:R-:W-:Y:S01]  /*ab40*/  HMMA.16816.F32 R24, R104, R8, R24 ;  /* 0x000000086818723c */ /* 0x002fe20000001818 */
[----:B------:R-:W-:-:S02]  /*ab50*/  ISETP.GE.AND P4, PT, R41, R87, PT ;  /* 0x000000572900720c */ /* 0x000fc40003f86270 */
[----:B------:R-:W-:Y:S02]  /*ab60*/  FSEL R123, R38, -INF , !P0 ;  /* 0xff800000267b7808 */ /* 0x000fe40004000000 */
[----:B------:R-:W-:Y:S02]  /*ab70*/  FSEL R119, R42, -INF , !P3 ;  /* 0xff8000002a777808 */ /* 0x000fe40005800000 */
[----:B------:R-:W-:Y:S01]  /*ab80*/  FSEL R124, R37, -INF , !P1 ;  /* 0xff800000257c7808 */ /* 0x000fe20004800000 */
[----:B------:R-:W-:Y:S01]  /*ab90*/  HMMA.16816.F32 R20, R104, R10, R20 ;  /* 0x0000000a6814723c */ /* 0x000fe20000001814 */
[-C--:B------:R-:W-:Y:S02]  /*aba0*/  ISETP.GE.AND P0, PT, R41, R108.reuse, PT ;  /* 0x0000006c2900720c */ /* 0x080fe40003f06270 */
[----:B------:R-:W-:Y:S02]  /*abb0*/  ISETP.GE.AND P3, PT, R44, R108, PT ;  /* 0x0000006c2c00720c */ /* 0x000fe40003f66270 */
[----:B------:R-:W-:-:S02]  /*abc0*/  ISETP.GE.AND P1, PT, R40, R87, PT ;  /* 0x000000572800720c */ /* 0x000fc40003f26270 */
[----:B------:R-:W-:Y:S01]  /*abd0*/  FSEL R125, R39, -INF , !P3 ;  /* 0xff800000277d7808 */ /* 0x000fe20005800000 */
[----:B------:R-:W-:Y:S01]  /*abe0*/  HMMA.16816.F32 R12, R52, R14, RZ ;  /* 0x0000000e340c723c */ /* 0x000fe200000018ff */
[----:B------:R-:W-:-:S07]  /*abf0*/  ISETP.GE.AND P3, PT, R40, R108, PT ;  /* 0x0000006c2800720c */ /* 0x000fce0003f66270 */
[C---:B------:R-:W-:Y:S08]  /*ac00*/  HMMA.16816.F32 R8, R52.reuse, R4, RZ ;  /* 0x000000043408723c */ /* 0x040ff000000018ff */
[----:B------:R-:W-:Y:S08]  /*ac10*/  HMMA.16816.F32 R4, R52, R6, RZ ;  /* 0x000000063404723c */ /* 0x000ff000000018ff */
[C---:B--2---:R-:W-:Y:S08]  /*ac20*/  HMMA.16816.F32 R32, R104.reuse, R92, R32 ;  /* 0x0000005c6820723c */ /* 0x044ff00000001820 */
[C---:B------:R-:W-:Y:S08]  /*ac30*/  HMMA.16816.F32 R28, R104.reuse, R94, R28 ;  /* 0x0000005e681c723c */ /* 0x040ff0000000181c */
[C---:B------:R-:W-:Y:S03]  /*ac40*/  HMMA.16816.F32 R16, R104.reuse, R56, R16 ;  /* 0x000000386810723c */ /* 0x040fe60000001810 */
[----:B------:R-:W-:Y:S01]  /*ac50*/  FSEL R120, R32, -INF , !P6 ;  /* 0xff80000020787808 */ /* 0x000fe20007000000 */
[----:B------:R-:W-:Y:S01]  /*ac60*/  VIADD R32, R133, 0xffffff30 ;  /* 0xffffff3085207836 */ /* 0x000fe20000000000 */
[----:B------:R-:W-:Y:S01]  /*ac70*/  FSEL R122, R33, -INF , !P4 ;  /* 0xff800000217a7808 */ /* 0x000fe20006000000 */
[----:B------:R-:W-:Y:S01]  /*ac80*/  VIADD R33, R133, 0xffffff31 ;  /* 0xffffff3185217836 */ /* 0x000fe20000000000 */
[----:B------:R-:W-:Y:S01]  /*ac90*/  FSEL R111, R35, -INF , !P0 ;  /* 0xff800000236f7808 */ /* 0x000fe20004000000 */
[----:B------:R-:W-:Y:S01]  /*aca0*/  HMMA.16816.F32 R12, R104, R58, R12 ;  /* 0x0000003a680c723c */ /* 0x000fe2000000180c */
[----:B------:R-:W-:-:S02]  /*acb0*/  ISETP.GE.AND P4, PT, R32, R87, PT ;  /* 0x000000572000720c */ /* 0x000fc40003f86270 */
[----:B------:R-:W-:Y:S02]  /*acc0*/  FSEL R109, R34, -INF , !P5 ;  /* 0xff800000226d7808 */ /* 0x000fe40006800000 */
[----:B------:R-:W-:Y:S01]  /*acd0*/  FSEL R118, R28, -INF , !P1 ;  /* 0xff8000001c767808 */ /* 0x000fe20004800000 */
[C---:B------:R-:W-:Y:S01]  /*ace0*/  VIADD R28, R133.reuse, 0xffffff39 ;  /* 0xffffff39851c7836 */ /* 0x040fe20000000000 */
[-C--:B------:R-:W-:Y:S01]  /*acf0*/  ISETP.GE.AND P0, PT, R32, R108.reuse, PT ;  /* 0x0000006c2000720c */ /* 0x080fe20003f06270 */
[----:B------:R-:W-:Y:S01]  /*ad00*/  HMMA.16816.F32 R92, R52, R88, RZ ;  /* 0x00000058345c723c */ /* 0x000fe200000018ff */
[----:B------:R-:W-:Y:S01]  /*ad10*/  FSEL R112, R24, -INF , !P4 ;  /* 0xff80000018707808 */ /* 0x000fe20006000000 */
[C---:B------:R-:W-:Y:S01]  /*ad20*/  VIADD R32, R133.reuse, 0xffffff38 ;  /* 0xffffff3885207836 */ /* 0x040fe20000000000 */
[C---:B------:R-:W-:Y:S01]  /*ad30*/  ISETP.GE.AND P6, PT, R36.reuse, R87, PT ;  /* 0x000000572400720c */ /* 0x040fe20003fc6270 */
[----:B------:R-:W-:Y:S01]  /*ad40*/  VIADD R24, R133, 0xffffff40 ;  /* 0xffffff4085187836 */ /* 0x000fe20000000000 */
[----:B------:R-:W-:-:S02]  /*ad50*/  ISETP.GE.AND P5, PT, R36, R108, PT ;  /* 0x0000006c2400720c */ /* 0x000fc40003fa6270 */
[-C--:B------:R-:W-:Y:S01]  /*ad60*/  ISETP.GE.AND P1, PT, R33, R87.reuse, PT ;  /* 0x000000572100720c */ /* 0x080fe20003f26270 */
[C---:B------:R-:W-:Y:S01]  /*ad70*/  HMMA.16816.F32 R88, R52.reuse, R90, RZ ;  /* 0x0000005a3458723c */ /* 0x040fe200000018ff */
[----:B------:R-:W-:Y:S02]  /*ad80*/  FSEL R115, R30, -INF , !P3 ;  /* 0xff8000001e737808 */ /* 0x000fe40005800000 */
[----:B------:R-:W-:Y:S02]  /*ad90*/  FSEL R116, R29, -INF , !P6 ;  /* 0xff8000001d747808 */ /* 0x000fe40007000000 */
[----:B------:R-:W-:Y:S02]  /*ada0*/  FSEL R117, R31, -INF , !P5 ;  /* 0xff8000001f757808 */ /* 0x000fe40006800000 */
[----:B------:R-:W-:Y:S01]  /*adb0*/  FSEL R114, R25, -INF , !P1 ;  /* 0xff80000019727808 */ /* 0x000fe20004800000 */
[----:B------:R-:W-:Y:S01]  /*adc0*/  HMMA.16816.F32 R56, R52, R100, RZ ;  /* 0x000000643438723c */ /* 0x000fe200000018ff */
[----:B------:R-:W-:Y:S01]  /*add0*/  ISETP.GE.AND P3, PT, R33, R108, PT ;  /* 0x0000006c2100720c */ /* 0x000fe20003f66270 */
[----:B------:R-:W-:Y:S01]  /*ade0*/  VIADD R25, R133, 0xffffff41 ;  /* 0xffffff4185197836 */ /* 0x000fe20000000000 */
[----:B------:R-:W-:-:S02]  /*adf0*/  ISETP.GE.AND P6, PT, R32, R87, PT ;  /* 0x000000572000720c */ /* 0x000fc40003fc6270 */
[----:B------:R-:W-:Y:S02]  /*ae00*/  ISETP.GE.AND P5, PT, R32, R108, PT ;  /* 0x0000006c2000720c */ /* 0x000fe40003fa6270 */
[-C--:B------:R-:W-:Y:S01]  /*ae10*/  ISETP.GE.AND P1, PT, R24, R87.reuse, PT ;  /* 0x000000571800720c */ /* 0x080fe20003f26270 */
[----:B------:R-:W-:Y:S01]  /*ae20*/  HMMA.16816.F32 R52, R52, R102, RZ ;  /* 0x000000663434723c */ /* 0x000fe200000018ff */
[----:B------:R-:W1:Y:S01]  /*ae30*/  LDSM.16.M88.4 R100, [R84+0x2800] ;  /* 0x002800005464783b */ /* 0x000e620000000200 */
[----:B------:R-:W-:Y:S01]  /*ae40*/  FSEL R110, R20, -INF , !P6 ;  /* 0xff800000146e7808 */ /* 0x000fe20007000000 */
[----:B------:R-:W-:Y:S01]  /*ae50*/  VIADD R20, R133, 0xffffff49 ;  /* 0xffffff4985147836 */ /* 0x000fe20000000000 */
[-C--:B------:R-:W-:Y:S02]  /*ae60*/  ISETP.GE.AND P6, PT, R25, R87.reuse, PT ;  /* 0x000000571900720c */ /* 0x080fe40003fc6270 */
[----:B------:R-:W-:Y:S02]  /*ae70*/  ISETP.GE.AND P4, PT, R28, R87, PT ;  /* 0x000000571c00720c */ /* 0x000fe40003f86270 */
[C---:B---3--:R-:W-:Y:S08]  /*ae80*/  HMMA.16816.F32 R8, R104.reuse, R96, R8 ;  /* 0x000000606808723c */ /* 0x048ff00000001808 */
[----:B------:R-:W-:Y:S01]  /*ae90*/  HMMA.16816.F32 R4, R104, R98, R4 ;  /* 0x000000626804723c */ /* 0x000fe20000001804 */
[----:B------:R-:W2:Y:S01]  /*aea0*/  LDSM.16.M88.4 R96, [R84+0x2c00] ;  /* 0x002c00005460783b */ /* 0x000ea20000000200 */
[----:B------:R-:W-:-:S06]  /*aeb0*/  DEPBAR.LE SB0, 0x0 ;  /* 0x000080000000791a */ /* 0x000fcc0000000000 */
[----:B-1----:R-:W-:Y:S01]  /*aec0*/  HMMA.16816.F32 R92, R104, R100, R92 ;  /* 0x00000064685c723c */ /* 0x002fe2000000185c */
[----:B------:R-:W-:Y:S01]  /*aed0*/  FSEL R101, R26, -INF , !P0 ;  /* 0xff8000001a657808 */ /* 0x000fe20004000000 */
[----:B------:R-:W-:Y:S01]  /*aee0*/  BAR.SYNC.DEFER_BLOCKING 0x0 ;  /* 0x0000000000007b1d */ /* 0x000fe20000010000 */
[----:B------:R-:W-:-:S05]  /*aef0*/  ISETP.GE.AND P0, PT, R28, R108, PT ;  /* 0x0000006c1c00720c */ /* 0x000fca0003f06270 */
[C---:B------:R-:W-:Y:S01]  /*af00*/  HMMA.16816.F32 R88, R104.reuse, R102, R88 ;  /* 0x000000666858723c */ /* 0x040fe20000001858 */
[----:B------:R-:W-:Y:S02]  /*af10*/  FSEL R103, R27, -INF , !P3 ;  /* 0xff8000001b677808 */ /* 0x000fe40005800000 */
[----:B------:R-:W-:Y:S01]  /*af20*/  FSEL R102, R16, -INF , !P1 ;  /* 0xff80000010667808 */ /* 0x000fe20004800000 */
[C---:B------:R-:W-:Y:S01]  /*af30*/  VIADD R16, R133.reuse, 0xffffff50 ;  /* 0xffffff5085107836 */ /* 0x040fe20000000000 */
[-C--:B------:R-:W-:Y:S01]  /*af40*/  ISETP.GE.AND P3, PT, R24, R108.reuse, PT ;  /* 0x0000006c1800720c */ /* 0x080fe20003f66270 */
[----:B------:R-:W-:Y:S01]  /*af50*/  VIADD R24, R133, 0xffffff48 ;  /* 0xffffff4885187836 */ /* 0x000fe20000000000 */
[----:B------:R-:W-:Y:S01]  /*af60*/  ISETP.GE.AND P1, PT, R20, R87, PT ;  /* 0x000000571400720c */ /* 0x000fe20003f26270 */
[----:B--2---:R-:W-:Y:S01]  /*af70*/  HMMA.16816.F32 R56, R104, R96, R56 ;  /* 0x000000606838723c */ /* 0x004fe20000001838 */
[----:B------:R-:W-:Y:S02]  /*af80*/  FSEL R61, R18, -INF , !P3 ;  /* 0xff800000123d7808 */ /* 0x000fe40005800000 */
[----:B------:R-:W-:-:S05]  /*af90*/  ISETP.GE.AND P3, PT, R20, R108, PT ;  /* 0x0000006c1400720c */ /* 0x000fca0003f66270 */
[----:B------:R-:W-:Y:S01]  /*afa0*/  HMMA.16816.F32 R52, R104, R98, R52 ;  /* 0x000000626834723c */ /* 0x000fe20000001834 */
[----:B------:R-:W-:Y:S02]  /*afb0*/  FSEL R105, R22, -INF , !P5 ;  /* 0xff80000016697808 */ /* 0x000fe40006800000 */
[----:B------:R-:W-:Y:S02]  /*afc0*/  ISETP.GE.AND P5, PT, R25, R108, PT ;  /* 0x0000006c1900720c */ /* 0x000fe40003fa6270 */
[----:B------:R-:W-:Y:S01]  /*afd0*/  FSEL R98, R17, -INF , !P6 ;  /* 0xff80000011627808 */ /* 0x000fe20007000000 */
[----:B------:R-:W-:Y:S01]  /*afe0*/  VIADD R17, R133, 0xffffff51 ;  /* 0xffffff5185117836 */ /* 0x000fe20000000000 */
[----:B------:R-:W-:Y:S02]  /*aff0*/  FSEL R85, R19, -INF , !P5 ;  /* 0xff80000013557808 */ /* 0x000fe40006800000 */
[----:B------:R-:W-:Y:S02]  /*b000*/  FSEL R106, R21, -INF , !P4 ;  /* 0xff800000156a7808 */ /* 0x000fe40006000000 */
[----:B------:R-:W-:-:S02]  /*b010*/  ISETP.GE.AND P6, PT, R16, R87, PT ;  /* 0x000000571000720c */ /* 0x000fc40003fc6270 */
[----:B------:R-:W-:Y:S01]  /*b020*/  ISETP.GE.AND P5, PT, R16, R108, PT ;  /* 0x0000006c1000720c */ /* 0x000fe20003fa6270 */
[----:B------:R-:W-:Y:S01]  /*b030*/  VIADD R16, R133, 0xffffff58 ;  /* 0xffffff5885107836 */ /* 0x000fe20000000000 */
[-C--:B------:R-:W-:Y:S02]  /*b040*/  ISETP.GE.AND P4, PT, R24, R87.reuse, PT ;  /* 0x000000571800720c */ /* 0x080fe40003f86270 */
[----:B------:R-:W-:Y:S02]  /*b050*/  FSEL R104, R13, -INF , !P1 ;  /* 0xff8000000d687808 */ /* 0x000fe40004800000 */
[----:B------:R-:W-:Y:S01]  /*b060*/  FSEL R100, R12, -INF , !P4 ;  /* 0xff8000000c647808 */ /* 0x000fe20006000000 */
[----:B------:R-:W-:Y:S01]  /*b070*/  VIADD R12, R133, 0xffffff59 ;  /* 0xffffff59850c7836 */ /* 0x000fe20000000000 */
[----:B------:R-:W-:Y:S02]  /*b080*/  FSEL R107, R23, -INF , !P0 ;  /* 0xff800000176b7808 */ /* 0x000fe40004000000 */
[----:B------:R-:W-:-:S02]  /*b090*/  ISETP.GE.AND P1, PT, R16, R87, PT ;  /* 0x000000571000720c */ /* 0x000fc40003f26270 */
[----:B------:R-:W-:Y:S02]  /*b0a0*/  ISETP.GE.AND P0, PT, R24, R108, PT ;  /* 0x0000006c1800720c */ /* 0x000fe40003f06270 */
[----:B------:R-:W-:Y:S01]  /*b0b0*/  FSEL R84, R8, -INF , !P6 ;  /* 0xff80000008547808 */ /* 0x000fe20007000000 */
[C---:B------:R-:W-:Y:S01]  /*b0c0*/  VIADD R8, R133.reuse, 0xffffff60 ;  /* 0xffffff6085087836 */ /* 0x040fe20000000000 */
[----:B------:R-:W-:Y:S02]  /*b0d0*/  FSEL R28, R10, -INF , !P5 ;  /* 0xff8000000a1c7808 */ /* 0x000fe40006800000 */
[----:B------:R-:W-:Y:S01]  /*b0e0*/  FSEL R66, R4, -INF , !P1 ;  /* 0xff80000004427808 */ /* 0x000fe20004800000 */
[----:B------:R-:W-:Y:S01]  /*b0f0*/  VIADD R4, R133, 0xffffff68 ;  /* 0xffffff6885047836 */ /* 0x000fe20000000000 */
[----:B------:R-:W-:Y:S02]  /*b100*/  FSEL R97, R14, -INF , !P0 ;  /* 0xff8000000e617808 */ /* 0x000fe40004000000 */
[----:B------:R-:W-:-:S02]  /*b110*/  ISETP.GE.AND P6, PT, R12, R87, PT ;  /* 0x000000570c00720c */ /* 0x000fc40003fc6270 */
[-C--:B------:R-:W-:Y:S02]  /*b120*/  ISETP.GE.AND P5, PT, R12, R108.reuse, PT ;  /* 0x0000006c0c00720c */ /* 0x080fe40003fa6270 */
[----:B------:R-:W-:Y:S02]  /*b130*/  ISETP.GE.AND P0, PT, R17, R108, PT ;  /* 0x0000006c1100720c */ /* 0x000fe40003f06270 */
[----:B------:R-:W-:Y:S01]  /*b140*/  FSEL R38, R5, -INF , !P6 ;  /* 0xff80000005267808 */ /* 0x000fe20007000000 */
[----:B------:R-:W-:Y:S01]  /*b150*/  VIADD R5, R133, 0xffffff69 ;  /* 0xffffff6985057836 */ /* 0x000fe20000000000 */
[----:B------:R-:W-:Y:S02]  /*b160*/  FSEL R36, R7, -INF , !P5 ;  /* 0xff80000007247808 */ /* 0x000fe40006800000 */
[----:B------:R-:W-:Y:S02]  /*b170*/  ISETP.GE.AND P4, PT, R17, R87, PT ;  /* 0x000000571100720c */ /* 0x000fe40003f86270 */
[----:B------:R-:W-:-:S02]  /*b180*/  FSEL R37, R11, -INF , !P0 ;  /* 0xff8000000b257808 */ /* 0x000fc40004000000 */
[C---:B------:R-:W-:Y:S02]  /*b190*/  ISETP.GE.AND P6, PT, R4.reuse, R87, PT ;  /* 0x000000570400720c */ /* 0x040fe40003fc6270 */
[-C--:B------:R-:W-:Y:S01]  /*b1a0*/  ISETP.GE.AND P5, PT, R4, R108.reuse, PT ;  /* 0x0000006c0400720c */ /* 0x080fe20003fa6270 */
[----:B------:R-:W-:Y:S01]  /*b1b0*/  VIADD R4, R133, 0xffffff70 ;  /* 0xffffff7085047836 */ /* 0x000fe20000000000 */
[-C--:B------:R-:W-:Y:S02]  /*b1c0*/  ISETP.GE.AND P0, PT, R8, R108.reuse, PT ;  /* 0x0000006c0800720c */ /* 0x080fe40003f06270 */
[----:B------:R-:W-:Y:S02]  /*b1d0*/  FSEL R99, R15, -INF , !P3 ;  /* 0xff8000000f637808 */ /* 0x000fe40005800000 */
[----:B------:R-:W-:Y:S01]  /*b1e0*/  FSEL R96, R9, -INF , !P4 ;  /* 0xff80000009607808 */ /* 0x000fe20006000000 */
[----:B------:R-:W-:Y:S01]  /*b1f0*/  VIADD R9, R133, 0xffffff61 ;  /* 0xffffff6185097836 */ /* 0x000fe20000000000 */
[----:B------:R-:W-:-:S02]  /*b200*/  ISETP.GE.AND P3, PT, R16, R108, PT ;  /* 0x0000006c1000720c */ /* 0x000fc40003f66270 */
[----:B------:R-:W-:Y:S02]  /*b210*/  FSEL R30, R94, -INF , !P0 ;  /* 0xff8000005e1e7808 */ /* 0x000fe40004000000 */
[-C--:B------:R-:W-:Y:S02]  /*b220*/  ISETP.GE.AND P0, PT, R4, R108.reuse, PT ;  /* 0x0000006c0400720c */ /* 0x080fe40003f06270 */
[----:B------:R-:W-:Y:S02]  /*b230*/  FSEL R39, R6, -INF , !P3 ;  /* 0xff80000006277808 */ /* 0x000fe40005800000 */
[-C--:B------:R-:W-:Y:S02]  /*b240*/  ISETP.GE.AND P4, PT, R8, R87.reuse, PT ;  /* 0x000000570800720c */ /* 0x080fe40003f86270 */
[C---:B------:R-:W-:Y:S02]  /*b250*/  ISETP.GE.AND P1, PT, R9.reuse, R87, PT ;  /* 0x000000570900720c */ /* 0x040fe40003f26270 */
[----:B------:R-:W-:-:S02]  /*b260*/  ISETP.GE.AND P3, PT, R9, R108, PT ;  /* 0x0000006c0900720c */ /* 0x000fc40003f66270 */
[----:B------:R-:W-:Y:S02]  /*b270*/  FSEL R42, R58, -INF , !P0 ;  /* 0xff8000003a2a7808 */ /* 0x000fe40004000000 */
[----:B------:R-:W-:Y:S02]  /*b280*/  ISETP.GT.AND P0, PT, R43, R136, PT ;  /* 0x000000882b00720c */ /* 0x000fe40003f04270 */
[----:B------:R-:W-:Y:S02]  /*b290*/  FSEL R29, R92, -INF , !P4 ;  /* 0xff8000005c1d7808 */ /* 0x000fe40006000000 */
[----:B------:R-:W-:Y:S02]  /*b2a0*/  FSEL R32, R93, -INF , !P1 ;  /* 0xff8000005d207808 */ /* 0x000fe40004800000 */
[----:B------:R-:W-:Y:S02]  /*b2b0*/  FSEL R31, R95, -INF , !P3 ;  /* 0xff8000005f1f7808 */ /* 0x000fe40005800000 */
[----:B------:R-:W-:-:S02]  /*b2c0*/  ISETP.GE.AND P4, PT, R5, R87, PT ;  /* 0x000000570500720c */ /* 0x000fc40003f86270 */
[----:B------:R-:W-:Y:S01]  /*b2d0*/  ISETP.GE.AND P1, PT, R5, R108, PT ;  /* 0x0000006c0500720c */ /* 0x000fe20003f26270 */
[C---:B------:R-:W-:Y:S01]  /*b2e0*/  VIADD R5, R133.reuse, 0xffffff71 ;  /* 0xffffff7185057836 */ /* 0x040fe20000000000 */
[-C--:B------:R-:W-:Y:S01]  /*b2f0*/  ISETP.GE.AND P3, PT, R4, R87.reuse, PT ;  /* 0x000000570400720c */ /* 0x080fe20003f66270 */
[C---:B------:R-:W-:Y:S01]  /*b300*/  VIADD R4, R133.reuse, 0xffffff78 ;  /* 0xffffff7885047836 */ /* 0x040fe20000000000 */
[----:B------:R-:W-:Y:S01]  /*b310*/  FSEL R33, R88, -INF , !P6 ;  /* 0xff80000058217808 */ /* 0x000fe20007000000 */
[----:B------:R-:W-:Y:S01]  /*b320*/  VIADD R133, R133, 0xffffff79 ;  /* 0xffffff7985857836 */ /* 0x000fe20000000000 */
[----:B------:R-:W-:Y:S02]  /*b330*/  FSEL R34, R90, -INF , !P5 ;  /* 0xff8000005a227808 */ /* 0x000fe40006800000 */
[----:B------:R-:W-:Y:S02]  /*b340*/  ISETP.GE.AND P2, PT, R5, R87, PT ;  /* 0x000000570500720c */ /* 0x000fe40003f46270 */
[----:B------:R-:W-:-:S02]  /*b350*/  FSEL R40, R89, -INF , !P4 ;  /* 0xff80000059287808 */ /* 0x000fc40006000000 */
[----:B------:R-:W-:Y:S02]  /*b360*/  FSEL R35, R91, -INF , !P1 ;  /* 0xff8000005b237808 */ /* 0x000fe40004800000 */
[----:B------:R-:W-:Y:S02]  /*b370*/  FSEL R41, R56, -INF , !P3 ;  /* 0xff80000038297808 */ /* 0x000fe40005800000 */
[-C--:B------:R-:W-:Y:S02]  /*b380*/  ISETP.GE.AND P5, PT, R5, R108.reuse, PT ;  /* 0x0000006c0500720c */ /* 0x080fe40003fa6270 */
[CC--:B------:R-:W-:Y:S02]  /*b390*/  ISETP.GE.AND P6, PT, R4.reuse, R87.reuse, PT ;  /* 0x000000570400720c */ /* 0x0c0fe40003fc6270 */
[----:B------:R-:W-:Y:S02]  /*b3a0*/  ISETP.GE.AND P4, PT, R133, R87, PT ;  /* 0x000000578500720c */ /* 0x000fe40003f86270 */
[----:B------:R-:W-:-:S02]  /*b3b0*/  ISETP.GE.AND P3, PT, R4, R108, PT ;  /* 0x0000006c0400720c */ /* 0x000fc40003f66270 */
[----:B------:R-:W-:Y:S02]  /*b3c0*/  ISETP.GE.AND P1, PT, R133, R108, PT ;  /* 0x0000006c8500720c */ /* 0x000fe40003f26270 */
[----:B------:R-:W-:Y:S02]  /*b3d0*/  FSEL R44, R57, -INF , !P2 ;  /* 0xff800000392c7808 */ /* 0x000fe40005000000 */
[----:B------:R-:W-:Y:S02]  /*b3e0*/  ISETP.NE.AND P2, PT, R60, RZ, PT ;  /* 0x000000ff3c00720c */ /* 0x000fe40003f45270 */
[----:B------:R-:W-:Y:S02]  /*b3f0*/  FSEL R45, R59, -INF , !P5 ;  /* 0xff8000003b2d7808 */ /* 0x000fe40006800000 */
[----:B------:R-:W-:Y:S02]  /*b400*/  FSEL R46, R52, -INF , !P6 ;  /* 0xff800000342e7808 */ /* 0x000fe40007000000 */
[----:B------:R-:W-:-:S02]  /*b410*/  FSEL R47, R53, -INF , !P4 ;  /* 0xff800000352f7808 */ /* 0x000fc40006000000 */
[----:B------:R-:W-:Y:S02]  /*b420*/  FSEL R48, R54, -INF , !P3 ;  /* 0xff80000036307808 */ /* 0x000fe40005800000 */
[----:B------:R-:W-:Y:S01]  /*b430*/  FSEL R49, R55, -INF , !P1 ;  /* 0xff80000037317808 */ /* 0x000fe20004800000 */
[----:B------:R-:W-:Y:S06]  /*b440*/  @!P0 BRA `(.L_x_3672) ;  /* 0x0000000400908947 */ /* 0x000fec0003800000 */
[----:B------:R-:W-:Y:S05]  /*b450*/  BRA.U !UP0, `(.L_x_3673) ;  /* 0x0000000108fc7547 */ /* 0x000fea000b800000 */
[----:B------:R-:W1:Y:S01]  /*b460*/  LDC R8, c[0x0][0x4f0] ;  /* 0x00013c00ff087b82 */ /* 0x000e620000000800 */
[----:B------:R-:W-:Y:S01]  /*b470*/  SHF.L.U32 R9, R67, 0x7, RZ ;  /* 0x0000000743097819 */ /* 0x000fe200000006ff */
[----:B------:R-:W-:Y:S01]  /*b480*/  IMAD.MOV.U32 R10, RZ, RZ, RZ ;  /* 0x000000ffff0a7224 */ /* 0x000fe200078e00ff */
[----:B------:R-:W2:Y:S02]  /*b490*/  LDCU.64 UR8, c[0x0][0x3a0] ;  /* 0x00007400ff0877ac */ /* 0x000ea40008000a00 */
[C---:B------:R-:W-:Y:S01]  /*b4a0*/  IADD3 R13, PT, PT, R9.reuse, -0x180, RZ ;  /* 0xfffffe80090d7810 */ /* 0x040fe20007ffe0ff */
[----:B------:R-:W-:Y:S01]  /*b4b0*/  VIADD R9, R9, 0xffffff00 ;  /* 0xffffff0009097836 */ /* 0x000fe20000000000 */
[----:B-1----:R-:W-:-:S04]  /*b4c0*/  IABS R6, R8 ;  /* 0x0000000800067213 */ /* 0x002fc80000000000 */
[----:B------:R-:W1:Y:S08]  /*b4d0*/  I2F.RP R7, R6 ;  /* 0x0000000600077306 */ /* 0x000e700000209400 */
[----:B-1----:R-:W1:Y:S02]  /*b4e0*/  MUFU.RCP R11, R7 ;  /* 0x00000007000b7308 */ /* 0x002e640000001000 */
[----:B-1----:R-:W-:Y:S01]  /*b4f0*/  VIADD R11, R11, 0xffffffe ;  /* 0x0ffffffe0b0b7836 */ /* 0x002fe20000000000 */
[----:B------:R-:W-:-:S02]  /*b500*/  IABS R7, R9 ;  /* 0x0000000900077213 */ /* 0x000fc40000000000 */
[----:B------:R-:W-:-:S03]  /*b510*/  LOP3.LUT R9, R9, R8, RZ, 0x3c, !PT ;  /* 0x0000000809097212 */ /* 0x000fc600078e3cff */
[----:B------:R-:W1:Y:S01]  /*b520*/  F2I.FTZ.U32.TRUNC.NTZ R11, R11 ;  /* 0x0000000b000b7305 */ /* 0x000e62000021f000 */
[----:B------:R-:W-:Y:S01]  /*b530*/  ISETP.GE.AND P6, PT, R9, RZ, PT ;  /* 0x000000ff0900720c */ /* 0x000fe20003fc6270 */
[----:B-1----:R-:W-:-:S04]  /*b540*/  IMAD.MOV R4, RZ, RZ, -R11 ;  /* 0x000000ffff047224 */ /* 0x002fc800078e0a0b */
        /* <DEDUP_REMOVED lines=21> */
[----:B------:R-:W-:Y:S02]  /*b6a0*/  @P3 VIADD R5, R5, 0x1 ;  /* 0x0000000105053836 */ /* 0x000fe40000000000 */
[----:B------:R-:W-:-:S03]  /*b6b0*/  @!P4 IMAD.MOV R12, RZ, RZ, -R12 ;  /* 0x000000ffff0cc224 */ /* 0x000fc600078e0a0c */
        /* <DEDUP_REMOVED lines=25> */
.L_x_3673:
[----:B------:R-:W-:Y:S01]  /*b850*/  UMOV UR4, URZ ;  /* 0x000000ff00047c82 */ /* 0x000fe20008000000 */
[----:B------:R-:W-:Y:S01]  /*b860*/  IMAD.SHL.U32 R4, R62, 0x80, RZ ;  /* 0x000000803e047824 */ /* 0x000fe200078e00ff */
[----:B------:R-:W-:-:S05]  /*b870*/  IADD3 R5, P0, PT, RZ, -UR4, RZ ;  /* 0x80000004ff057c10 */ /* 0x000fca000ff1e0ff */
[----:B------:R-:W-:-:S05]  /*b880*/  IMAD.X R4, RZ, RZ, ~R4, P0 ;  /* 0x000000ffff047224 */ /* 0x000fca00000e0e04 */
[----:B------:R-:W-:-:S04]  /*b890*/  SHF.R.S64 R5, R5, 0x1f, R4 ;  /* 0x0000001f05057819 */ /* 0x000fc80000001004 */
[----:B------:R-:W-:-:S04]  /*b8a0*/  IADD3 R140, P0, PT, R5, R140, RZ ;  /* 0x0000008c058c7210 */ /* 0x000fc80007f1e0ff */
[----:B------:R-:W-:-:S09]  /*b8b0*/  LEA.HI.X.SX32 R141, R4, R141, 0x1, P0 ;  /* 0x0000008d048d7211 */ /* 0x000fd200000f0eff */
.L_x_3674:
[CC--:B------:R-:W-:Y:S01]  /*b8c0*/  @!P2 LEA R6, P0, R62.reuse, R140.reuse, 0x6 ;  /* 0x0000008c3e06a211 */ /* 0x0c0fe200078030ff */
[----:B------:R-:W-:Y:S01]  /*b8d0*/  @!PT LDS RZ, [RZ] ;  /* 0x00000000fffff984 */ /* 0x000fe20000000800 */
[----:B------:R-:W-:Y:S01]  /*b8e0*/  @!PT LDS RZ, [RZ] ;  /* 0x00000000fffff984 */ /* 0x000fe20000000800 */
[----:B------:R-:W-:Y:S01]  /*b8f0*/  @!PT LDS RZ, [RZ] ;  /* 0x00000000fffff984 */ /* 0x000fe20000000800 */
[----:B------:R1:W-:Y:S01]  /*b900*/  @!P2 LDGSTS.E.BYPASS.LTC128B.128 [R3+0x1000], desc[UR6][R140.64] ;  /* 0x010000008c03afae */ /* 0x0003e2000b981a06 */
[CCC-:B------:R-:W-:Y:S02]  /*b910*/  @!P2 IADD3 R4, P3, P1, R65.reuse, R140.reuse, R65.reuse ;  /* 0x0000008c4104a210 */ /* 0x1c0fe4000797e041 */
[----:B------:R-:W-:Y:S01]  /*b920*/  @!P2 IADD3 R8, P5, P4, R65, R140, R65 ;  /* 0x0000008c4108a210 */ /* 0x000fe20007cbe041 */
[----:B------:R1:W-:Y:S01]  /*b930*/  @P2 STS.128 [R3+0x1000], RZ ;  /* 0x001000ff03002388 */ /* 0x0003e20000000c00 */
[----:B------:R-:W-:Y:S02]  /*b940*/  @!P2 LEA.HI.X R7, R62, R141, R63, 0x6, P0 ;  /* 0x0000008d3e07a211 */ /* 0x000fe400000f343f */
[----:B------:R-:W-:Y:S02]  /*b950*/  @!P2 IADD3 R4, P0, PT, R4, R65, RZ ;  /* 0x000000410404a210 */ /* 0x000fe40007f1e0ff */
[CCC-:B------:R-:W-:Y:S01]  /*b960*/  @!P2 IADD3.X R5, PT, PT, R64.reuse, R141.reuse, R64.reuse, P3, P1 ;  /* 0x0000008d4005a210 */ /* 0x1c0fe20001fe2440 */
[----:B------:R-:W-:Y:S01]  /*b970*/  @!PT LDS RZ, [RZ] ;  /* 0x00000000fffff984 */ /* 0x000fe20000000800 */
[----:B------:R-:W-:Y:S01]  /*b980*/  @!PT LDS RZ, [RZ] ;  /* 0x00000000fffff984 */ /* 0x000fe20000000800 */
[----:B------:R-:W-:Y:S01]  /*b990*/  @!PT LDS RZ, [RZ] ;  /* 0x00000000fffff984 */ /* 0x000fe20000000800 */
[----:B------:R1:W-:Y:S01]  /*b9a0*/  @!P2 LDGSTS.E.BYPASS.LTC128B.128 [R3+0x1800], desc[UR6][R6.64] ;  /* 0x018000000603afae */ /* 0x0003e2000b981a06 */
[----:B------:R-:W-:-:S03]  /*b9b0*/  @!P2 IADD3.X R9, PT, PT, R64, R141, R64, P5, P4 ;  /* 0x0000008d4009a210 */ /* 0x000fc60002fe8440 */
[----:B------:R-:W-:Y:S01]  /*b9c0*/  @!P2 IMAD.X R5, R5, 0x1, R64, P0 ;  /* 0x000000010505a824 */ /* 0x000fe200000e0640 */
        /* <DEDUP_REMOVED lines=12> */
.L_x_3672:
        /* <DEDUP_REMOVED lines=35> */
[----:B------:R-:W-:-:S03]  /*bcc0*/  LEA R133, R113, UR5, 0x1 ;  /* 0x0000000571857c11 */ /* 0x000fc6000f8e08ff */
[----:B------:R-:W3:Y:S04]  /*bcd0*/  SHFL.BFLY PT, R4, R7, 0x2, 0x1f ;  /* 0x0c401f0007047f89 */ /* 0x000ee800000e0000 */
        /* <DEDUP_REMOVED lines=16> */
[C---:B------:R-:W-:Y:S01]  /*bde0*/  IADD3 R2, PT, PT, R133.reuse, 0x3000, RZ ;  /* 0x0000300085027810 */ /* 0x040fe20007ffe0ff */
        /* <DEDUP_REMOVED lines=42> */
[----:B------:R-:W-:Y:S01]  /*c090*/  FFMA.FTZ R35, R35, UR4, -R52 ;  /* 0x0000000423237c23 */ /* 0x000fe20008010834 */
[----:B------:R-:W4:Y:S01]  /*c0a0*/  MUFU.EX2 R87, R87 ;  /* 0x0000005700577308 */ /* 0x000f220000000800 */
[----:B------:R-:W-:Y:S01]  /*c0b0*/  FFMA.FTZ R46, R46, UR4, -R51 ;  /* 0x000000042e2e7c23 */ /* 0x000fe20008010833 */
[----:B------:R-:W-:-:S02]  /*c0c0*/  ISETP.GT.AND P0, PT, R43, R136, PT ;  /* 0x000000882b00720c */ /* 0x000fc40003f04270 */
[----:B------:R-:W-:Y:S01]  /*c0d0*/  MUFU.EX2 R55, R55 ;  /* 0x0000003700377308 */ /* 0x000fe20000000800 */
[----:B---3--:R-:W-:-:S03]  /*c0e0*/  F2FP.F16.F32.PACK_AB R13, R56, R63 ;  /* 0x0000003f380d723e */ /* 0x008fc600000000ff */
[----:B------:R-:W3:Y:S01]  /*c0f0*/  MUFU.EX2 R2, R127 ;  /* 0x0000007f00027308 */ /* 0x000ee20000000800 */
        /* <DEDUP_REMOVED lines=20> */
[--C-:B------:R-:W-:Y:S01]  /*c240*/  FFMA.FTZ R79, R122, UR4, -R51.reuse ;  /* 0x000000047a4f7c23 */ /* 0x100fe20008010833 */
[----:B------:R-:W-:Y:S01]  /*c250*/  MUFU.EX2 R64, R64 ;  /* 0x0000004000407308 */ /* 0x000fe20000000800 */
[--C-:B------:R-:W-:Y:S01]  /*c260*/  FFMA.FTZ R78, R116, UR4, -R51.reuse ;  /* 0x00000004744e7c23 */ /* 0x100fe20008010833 */
[----:B------:R-:W-:Y:S01]  /*c270*/  FFMA.FTZ R77, R115, UR4, -R52 ;  /* 0x00000004734d7c23 */ /* 0x000fe20008010834 */
[----:B------:R-:W-:Y:S01]  /*c280*/  FFMA.FTZ R151, R151, R89, R88 ;  /* 0x0000005997977223 */ /* 0x000fe20000010058 */
[----:B------:R-:W1:Y:S01]  /*c290*/  MUFU.EX2 R59, R59 ;  /* 0x0000003b003b7308 */ /* 0x000e620000000800 */
[----:B------:R-:W-:Y:S01]  /*c2a0*/  FFMA.FTZ R89, R102, UR4, -R51 ;  /* 0x0000000466597c23 */ /* 0x000fe20008010833 */
[C---:B--2---:R-:W-:Y:S01]  /*c2b0*/  HMMA.16816.F32 R16, R12.reuse, R8, R16 ;  /* 0x000000080c10723c */ /* 0x044fe20000001810 */
[--C-:B------:R-:W-:Y:S01]  /*c2c0*/  FFMA.FTZ R102, R85, UR4, -R52.reuse ;  /* 0x0000000455667c23 */ /* 0x100fe20008010834 */
[----:B------:R-:W-:Y:S01]  /*c2d0*/  MUFU.EX2 R62, R62 ;  /* 0x0000003e003e7308 */ /* 0x000fe20000000800 */
[--C-:B------:R-:W-:Y:S01]  /*c2e0*/  FFMA.FTZ R88, R97, UR4, -R52.reuse ;  /* 0x0000000461587c23 */ /* 0x100fe20008010834 */
[--C-:B------:R-:W-:Y:S01]  /*c2f0*/  FFMA.FTZ R85, R99, UR4, -R52.reuse ;  /* 0x0000000463557c23 */ /* 0x100fe20008010834 */
[----:B------:R-:W-:Y:S01]  /*c300*/  FFMA.FTZ R99, R152, R87, R63 ;  /* 0x0000005798637223 */ /* 0x000fe2000001003f */
[----:B------:R-:W-:Y:S01]  /*c310*/  MUFU.EX2 R65, R65 ;  /* 0x0000004100417308 */ /* 0x000fe20000000800 */
[----:B------:R-:W-:Y:S01]  /*c320*/  FADD.FTZ R151, R60, R151 ;  /* 0x000000973c977221 */ /* 0x000fe20000010000 */
[C---:B------:R-:W-:Y:S01]  /*c330*/  HMMA.16816.F32 R4, R12.reuse, R6, R72 ;  /* 0x000000060c04723c */ /* 0x040fe20000001848 */
[--C-:B------:R-:W-:Y:S01]  /*c340*/  FFMA.FTZ R72, R130, UR4, -R51.reuse ;  /* 0x0000000482487c23 */ /* 0x100fe20008010833 */
[--C-:B------:R-:W-:Y:S01]  /*c350*/  FFMA.FTZ R73, R119, UR4, -R52.reuse ;  /* 0x0000000477497c23 */ /* 0x100fe20008010834 */
[----:B------:R-:W2:Y:S01]  /*c360*/  MUFU.EX2 R58, R58 ;  /* 0x0000003a003a7308 */ /* 0x000ea20000000800 */
[----:B-1----:R-:W-:Y:S01]  /*c370*/  F2FP.F16.F32.PACK_AB R26, R59, R64 ;  /* 0x000000403b1a723e */ /* 0x002fe200000000ff */
[--C-:B------:R-:W-:Y:S01]  /*c380*/  FFMA.FTZ R75, R118, UR4, -R51.reuse ;  /* 0x00000004764b7c23 */ /* 0x100fe20008010833 */
[--C-:B------:R-:W-:Y:S01]  /*c390*/  FFMA.FTZ R74, R117, UR4, -R52.reuse ;  /* 0x00000004754a7c23 */ /* 0x100fe20008010834 */
[----:B------:R-:W1:Y:S01]  /*c3a0*/  MUFU.EX2 R72, R72 ;  /* 0x0000004800487308 */ /* 0x000e620000000800 */
[----:B------:R-:W-:Y:S01]  /*c3b0*/  HMMA.16816.F32 R8, R12, R10, R80 ;  /* 0x0000000a0c08723c */ /* 0x000fe20000001850 */
[----:B------:R-:W3:Y:S01]  /*c3c0*/  LDSM.16.MT88.4 R12, [R0+0x400] ;  /* 0x00040000000c783b */ /* 0x000ee20000004200 */
[--C-:B------:R-:W-:Y:S01]  /*c3d0*/  FFMA.FTZ R81, R109, UR4, -R52.reuse ;  /* 0x000000046d517c23 */ /* 0x100fe20008010834 */
[----:B------:R-:W4:Y:S01]  /*c3e0*/  MUFU.EX2 R73, R73 ;  /* 0x0000004900497308 */ /* 0x000f220000000800 */
        /* <DEDUP_REMOVED lines=9> */
[----:B-1----:R-:W-:Y:S01]  /*c480*/  F2FP.F16.F32.PACK_AB R24, R72, R57 ;  /* 0x000000394818723e */ /* 0x002fe200000000ff */
[--C-:B------:R-:W-:Y:S01]  /*c490*/  FFMA.FTZ R87, R96, UR4, -R51.reuse ;  /* 0x0000000460577c23 */ /* 0x100fe20008010833 */
[----:B------:R-:W-:Y:S01]  /*c4a0*/  MUFU.EX2 R75, R75 ;  /* 0x0000004b004b7308 */ /* 0x000fe20000000800 */
[--C-:B------:R-:W-:Y:S01]  /*c4b0*/  FFMA.FTZ R97, R28, UR4, -R52.reuse ;  /* 0x000000041c617c23 */ /* 0x100fe20008010834 */
[----:B----4-:R-:W-:Y:S01]  /*c4c0*/  F2FP.F16.F32.PACK_AB R25, R62, R73 ;  /* 0x000000493e19723e */ /* 0x010fe200000000ff */
[--C-:B------:R-:W-:Y:S01]  /*c4d0*/  FFMA.FTZ R99, R39, UR4, -R52.reuse ;  /* 0x0000000427637c23 */ /* 0x100fe20008010834 */
[----:B------:R-:W-:Y:S01]  /*c4e0*/  MUFU.EX2 R78, R78 ;  /* 0x0000004e004e7308 */ /* 0x000fe20000000800 */
[----:B------:R-:W-:Y:S01]  /*c4f0*/  FFMA.FTZ R66, R36, UR4, -R52 ;  /* 0x0000000424427c23 */ /* 0x000fe20008010834 */
[----:B------:R-:W-:Y:S01]  /*c500*/  FFMA.FTZ R96, R38, UR4, -R51 ;  /* 0x0000000426607c23 */ /* 0x000fe20008010833 */
[----:B------:R-:W-:Y:S01]  /*c510*/  FADD.FTZ R54, R54, R151 ;  /* 0x0000009736367221 */ /* 0x000fe20000010000 */
[----:B------:R-:W-:Y:S01]  /*c520*/  MUFU.EX2 R81, R81 ;  /* 0x0000005100517308 */ /* 0x000fe20000000800 */
[C---:B------:R-:W-:Y:S01]  /*c530*/  HMMA.16816.F32 R68, R24.reuse, R20, R68 ;  /* 0x000000141844723c */ /* 0x040fe20000001844 */
[----:B------:R-:W-:Y:S01]  /*c540*/  LDSM.16.MT88.4 R36, [R0+0x1400] ;  /* 0x001400000024783b */ /* 0x000fe20000004200 */
[----:B------:R-:W-:Y:S01]  /*c550*/  FADD.FTZ R55, R55, R84 ;  /* 0x0000005437377221 */ /* 0x000fe20000010000 */
[----:B------:R-:W1:Y:S01]  /*c560*/  MUFU.EX2 R80, R80 ;  /* 0x0000005000507308 */ /* 0x000e620000000800 */
[----:B------:R-:W-:Y:S01]  /*c570*/  FADD.FTZ R54, R53, R54 ;  /* 0x0000003635367221 */ /* 0x000fe20000010000 */
[----:B------:R-:W-:Y:S01]  /*c580*/  FFMA.FTZ R53, R33, UR4, -R51 ;  /* 0x0000000421357c23 */ /* 0x000fe20008010833 */
[----:B------:R-:W-:Y:S01]  /*c590*/  FADD.FTZ R84, R2, R55 ;  /* 0x0000003702547221 */ /* 0x000fe20000010000 */
[----:B------:R-:W-:Y:S01]  /*c5a0*/  MUFU.EX2 R77, R77 ;  /* 0x0000004d004d7308 */ /* 0x000fe20000000800 */
[C---:B------:R-:W-:Y:S01]  /*c5b0*/  HMMA.16816.F32 R4, R24.reuse, R22, R4 ;  /* 0x000000161804723c */ /* 0x040fe20000001804 */
[----:B------:R-:W4:Y:S01]  /*c5c0*/  LDSM.16.MT88.4 R20, [R133+0x3800] ;  /* 0x003800008514783b */ /* 0x000f220000004200 */
[----:B------:R-:W-:Y:S01]  /*c5d0*/  FADD.FTZ R73, R73, R84 ;  /* 0x0000005449497221 */ /* 0x000fe20000010000 */
[----:B------:R-:W5:Y:S01]  /*c5e0*/  MUFU.EX2 R74, R74 ;  /* 0x0000004a004a7308 */ /* 0x000f620000000800 */
[--C-:B------:R-:W-:Y:S01]  /*c5f0*/  FFMA.FTZ R33, R40, UR4, -R51.reuse ;  /* 0x0000000428217c23 */ /* 0x100fe20008010833 */
[----:B------:R-:W-:Y:S01]  /*c600*/  FFMA.FTZ R151, R47, UR4, -R51 ;  /* 0x000000042f977c23 */ /* 0x000fe20008010833 */
[----:B------:R-:W-:Y:S01]  /*c610*/  FADD.FTZ R62, R62, R73 ;  /* 0x000000493e3e7221 */ /* 0x000fe20000010000 */
[----:B------:R-:W-:Y:S01]  /*c620*/  MUFU.EX2 R82, R82 ;  /* 0x0000005200527308 */ /* 0x000fe20000000800 */
[----:B------:R-:W-:Y:S01]  /*c630*/  FFMA.FTZ R152, R49, UR4, -R52 ;  /* 0x0000000431987c23 */ /* 0x000fe20008010834 */
[----:B---3--:R-:W-:Y:S01]  /*c640*/  HMMA.16816.F32 R16, R24, R12, R16 ;  /* 0x0000000c1810723c */ /* 0x008fe20000001810 */
[----:B------:R-:W-:Y:S01]  /*c650*/  FADD.FTZ R65, R65, R62 ;  /* 0x0000003e41417221 */ /* 0x000fe20000010000 */
[----:B------:R-:W3:Y:S01]  /*c660*/  MUFU.EX2 R95, R95 ;  /* 0x0000005f005f7308 */ /* 0x000ee20000000800 */
[----:B------:R-:W-:-:S02]  /*c670*/  @P0 IADD3 R67, PT, PT, R67, -0x3, RZ ;  /* 0xfffffffd43430810 */ /* 0x000fc40007ffe0ff */
[----:B------:R-:W-:Y:S01]  /*c680*/  FADD.FTZ R58, R58, R65 ;  /* 0x000000413a3a7221 */ /* 0x000fe20000010000 */
[----:B------:R-:W-:Y:S02]  /*c690*/  MUFU.EX2 R92, R92 ;  /* 0x0000005c005c7308 */ /* 0x000fe40000000800 */
[----:B------:R-:W-:Y:S01]  /*c6a0*/  HMMA.16816.F32 R8, R24, R14, R8 ;  /* 0x0000000e1808723c */ /* 0x000fe20000001808 */
[----:B------:R-:W3:Y:S01]  /*c6b0*/  LDSM.16.MT88.4 R12, [R0+0x800] ;  /* 0x00080000000c783b */ /* 0x000ee20000004200 */
[----:B--2---:R-:W-:Y:S01]  /*c6c0*/  F2FP.F16.F32.PACK_AB R24, R79, R76 ;  /* 0x0000004c4f18723e */ /* 0x004fe200000000ff */
[----:B------:R-:W-:Y:S01]  /*c6d0*/  MUFU.EX2 R83, R83 ;  /* 0x0000005300537308 */ /* 0x000fe20000000800 */
[----:B-1----:R-:W-:Y:S01]  /*c6e0*/  F2FP.F16.F32.PACK_AB R25, R80, R81 ;  /* 0x000000515019723e */ /* 0x002fe200000000ff */
[----:B------:R-:W-:Y:S01]  /*c6f0*/  FADD.FTZ R81, R81, R58 ;  /* 0x0000003a51517221 */ /* 0x000fe20000010000 */
[----:B------:R-:W-:Y:S01]  /*c700*/  F2FP.F16.F32.PACK_AB R26, R78, R75 ;  /* 0x0000004b4e1a723e */ /* 0x000fe200000000ff */
[----:B------:R-:W-:Y:S01]  /*c710*/  MUFU.EX2 R94, R94 ;  /* 0x0000005e005e7308 */ /* 0x000fe20000000800 */
[----:B-----5:R-:W-:Y:S01]  /*c720*/  F2FP.F16.F32.PACK_AB R27, R74, R77 ;  /* 0x0000004d4a1b723e */ /* 0x020fe200000000ff */
[----:B------:R-:W-:-:S02]  /*c730*/  FADD.FTZ R80, R80, R81 ;  /* 0x0000005150507221 */ /* 0x000fc40000010000 */
[----:B------:R-:W1:Y:S02]  /*c740*/  MUFU.EX2 R93, R93 ;  /* 0x0000005d005d7308 */ /* 0x000e640000000800 */
[----:B------:R-:W-:Y:S02]  /*c750*/  FADD.FTZ R77, R77, R80 ;  /* 0x000000504d4d7221 */ /* 0x000fe40000010000 */
[----:B------:R-:W-:Y:S02]  /*c760*/  MUFU.EX2 R91, R91 ;  /* 0x0000005b005b7308 */ /* 0x000fe40000000800 */
[----:B------:R-:W-:Y:S02]  /*c770*/  FADD.FTZ R77, R74, R77 ;  /* 0x0000004d4a4d7221 */ /* 0x000fe40000010000 */
[----:B------:R-:W2:Y:S04]  /*c780*/  MUFU.EX2 R90, R90 ;  /* 0x0000005a005a7308 */ /* 0x000ea80000000800 */
[----:B------:R-:W-:Y:S01]  /*c790*/  MUFU.EX2 R89, R89 ;  /* 0x0000005900597308 */ /* 0x000fe20000000800 */
[C---:B----4-:R-:W-:Y:S03]  /*c7a0*/  HMMA.16816.F32 R68, R24.reuse, R20, R68 ;  /* 0x000000141844723c */ /* 0x050fe60000001844 */
[----:B------:R-:W-:Y:S04]  /*c7b0*/  MUFU.EX2 R61, R104 ;  /* 0x00000068003d7308 */ /* 0x000fe80000000800 */
        /* <DEDUP_REMOVED lines=9> */
[----:B------:R-:W5:Y:S01]  /*c850*/  LDSM.16.MT88.4 R12, [R0+0xc00] ;  /* 0x000c0000000c783b */ /* 0x000f620000004200 */
[----:B------:R-:W-:Y:S01]  /*c860*/  F2FP.F16.F32.PACK_AB R24, R95, R82 ;  /* 0x000000525f18723e */ /* 0x000fe200000000ff */
[----:B------:R-:W-:Y:S01]  /*c870*/  MUFU.EX2 R87, R87 ;  /* 0x0000005700577308 */ /* 0x000fe20000000800 */
[----:B-1----:R-:W-:Y:S01]  /*c880*/  F2FP.F16.F32.PACK_AB R25, R93, R94 ;  /* 0x0000005e5d19723e */ /* 0x002fe200000000ff */
[----:B------:R-:W-:Y:S01]  /*c890*/  FADD.FTZ R94, R94, R77 ;  /* 0x0000004d5e5e7221 */ /* 0x000fe20000010000 */
[----:B------:R-:W-:Y:S01]  /*c8a0*/  F2FP.F16.F32.PACK_AB R26, R83, R92 ;  /* 0x0000005c531a723e */ /* 0x000fe200000000ff */
[----:B------:R-:W-:Y:S01]  /*c8b0*/  MUFU.EX2 R63, R63 ;  /* 0x0000003f003f7308 */ /* 0x000fe20000000800 */
[----:B--2---:R-:W-:Y:S01]  /*c8c0*/  F2FP.F16.F32.PACK_AB R27, R90, R91 ;  /* 0x0000005b5a1b723e */ /* 0x004fe200000000ff */
[----:B------:R-:W-:-:S02]  /*c8d0*/  FADD.FTZ R94, R93, R94 ;  /* 0x0000005e5d5e7221 */ /* 0x000fc40000010000 */
[----:B------:R1:W-:Y:S02]  /*c8e0*/  MUFU.EX2 R28, R96 ;  /* 0x00000060001c7308 */ /* 0x0003e40000000800 */
[----:B------:R-:W-:Y:S02]  /*c8f0*/  FADD.FTZ R91, R91, R94 ;  /* 0x0000005e5b5b7221 */ /* 0x000fe40000010000 */
[----:B------:R-:W-:Y:S02]  /*c900*/  MUFU.EX2 R97, R97 ;  /* 0x0000006100617308 */ /* 0x000fe40000000800 */
[----:B------:R-:W-:Y:S02]  /*c910*/  FADD.FTZ R90, R90, R91 ;  /* 0x0000005b5a5a7221 */ /* 0x000fe40000010000 */
[----:B------:R-:W-:Y:S04]  /*c920*/  MUFU.EX2 R56, R103 ;  /* 0x0000006700387308 */ /* 0x000fe80000000800 */
[----:B------:R-:W-:Y:S01]  /*c930*/  MUFU.EX2 R99, R99 ;  /* 0x0000006300637308 */ /* 0x000fe20000000800 */
[C---:B----4-:R-:W-:Y:S01]  /*c940*/  HMMA.16816.F32 R68, R24.reuse, R20, R68 ;  /* 0x000000141844723c */ /* 0x050fe20000001844 */
[--C-:B-1----:R-:W-:Y:S01]  /*c950*/  FFMA.FTZ R96, R29, UR4, -R51.reuse ;  /* 0x000000041d607c23 */ /* 0x102fe20008010833 */
[--C-:B------:R-:W-:Y:S01]  /*c960*/  FFMA.FTZ R29, R32, UR4, -R51.reuse ;  /* 0x00000004201d7c23 */ /* 0x100fe20008010833 */
[----:B------:R-:W-:Y:S04]  /*c970*/  MUFU.EX2 R66, R66 ;  /* 0x0000004200427308 */ /* 0x000fe80000000800 */
[----:B------:R-:W-:Y:S01]  /*c980*/  MUFU.EX2 R32, R96 ;  /* 0x0000006000207308 */ /* 0x000fe20000000800 */
[C---:B------:R-:W-:Y:S01]  /*c990*/  HMMA.16816.F32 R4, R24.reuse, R22, R4 ;  /* 0x000000161804723c */ /* 0x040fe20000001804 */
[----:B------:R-:W1:Y:S02]  /*c9a0*/  LDSM.16.MT88.4 R20, [R133+0x4000] ;  /* 0x004000008514783b */ /* 0x000e640000004200 */
[----:B------:R-:W-:Y:S04]  /*c9b0*/  MUFU.EX2 R29, R29 ;  /* 0x0000001d001d7308 */ /* 0x000fe80000000800 */
[----:B------:R-:W-:Y:S01]  /*c9c0*/  MUFU.EX2 R2, R53 ;  /* 0x0000003500027308 */ /* 0x000fe20000000800 */
[C---:B-----5:R-:W-:Y:S01]  /*c9d0*/  HMMA.16816.F32 R16, R24.reuse, R12, R16 ;  /* 0x0000000c1810723c */ /* 0x060fe20000001810 */
[--C-:B------:R-:W-:Y:S01]  /*c9e0*/  FFMA.FTZ R12, R98, UR4, -R51.reuse ;  /* 0x00000004620c7c23 */ /* 0x100fe20008010833 */
[----:B------:R-:W-:Y:S01]  /*c9f0*/  FFMA.FTZ R98, R100, UR4, -R51 ;  /* 0x0000000464627c23 */ /* 0x000fe20008010833 */
[----:B------:R-:W-:Y:S04]  /*ca00*/  MUFU.EX2 R33, R33 ;  /* 0x0000002100217308 */ /* 0x000fe80000000800 */
[----:B------:R2:W4:Y:S01]  /*ca10*/  MUFU.EX2 R100, R12 ;  /* 0x0000000c00647308 */ /* 0x0005220000000800 */
[----:B------:R-:W-:Y:S01]  /*ca20*/  HMMA.16816.F32 R8, R24, R14, R8 ;  /* 0x0000000e1808723c */ /* 0x000fe20000001808 */
[----:B------:R-:W-:-:S02]  /*ca30*/  F2FP.F16.F32.PACK_AB R25, R102, R101 ;  /* 0x000000656619723e */ /* 0x000fc400000000ff */
[----:B------:R-:W5:Y:S01]  /*ca40*/  MUFU.EX2 R98, R98 ;  /* 0x0000006200627308 */ /* 0x000f620000000800 */
[----:B---3--:R-:W-:-:S03]  /*ca50*/  F2FP.F16.F32.PACK_AB R27, R85, R88 ;  /* 0x00000058551b723e */ /* 0x008fc600000000ff */
[----:B------:R-:W-:Y:S04]  /*ca60*/  MUFU.EX2 R30, R30 ;  /* 0x0000001e001e7308 */ /* 0x000fe80000000800 */
[----:B------:R-:W3:Y:S01]  /*ca70*/  MUFU.EX2 R31, R31 ;  /* 0x0000001f001f7308 */ /* 0x000ee20000000800 */
[----:B--2---:R-:W2:Y:S01]  /*ca80*/  LDSM.16.MT88.4 R12, [R0+0x1000] ;  /* 0x00100000000c783b */ /* 0x004ea20000004200 */
[----:B----4-:R-:W-:Y:S02]  /*ca90*/  F2FP.F16.F32.PACK_AB R24, R100, R89 ;  /* 0x000000596418723e */ /* 0x010fe400000000ff */
[----:B------:R-:W-:Y:S01]  /*caa0*/  MUFU.EX2 R34, R34 ;  /* 0x0000002200227308 */ /* 0x000fe20000000800 */
[----:B-----5:R-:W-:-:S03]  /*cab0*/  F2FP.F16.F32.PACK_AB R26, R61, R98 ;  /* 0x000000623d1a723e */ /* 0x020fc600000000ff */
[----:B------:R-:W4:Y:S04]  /*cac0*/  MUFU.EX2 R35, R35 ;  /* 0x0000002300237308 */ /* 0x000f280000000800 */
[----:B------:R-:W-:Y:S01]  /*cad0*/  MUFU.EX2 R151, R151 ;  /* 0x0000009700977308 */ /* 0x000fe20000000800 */
[C---:B-1----:R-:W-:Y:S03]  /*cae0*/  HMMA.16816.F32 R68, R24.reuse, R20, R68 ;  /* 0x000000141844723c */ /* 0x042fe60000001844 */
[----:B------:R-:W-:Y:S05]  /*caf0*/  MUFU.EX2 R152, R152 ;  /* 0x0000009800987308 */ /* 0x000fea0000000800 */
[C---:B------:R-:W-:Y:S01]  /*cb00*/  HMMA.16816.F32 R4, R24.reuse, R22, R4 ;  /* 0x000000161804723c */ /* 0x040fe20000001804 */
[----:B------:R-:W1:Y:S07]  /*cb10*/  LDSM.16.MT88.4 R20, [R133+0x4400] ;  /* 0x004400008514783b */ /* 0x000e6e0000004200 */
[----:B--2---:R-:W-:Y:S01]  /*cb20*/  HMMA.16816.F32 R16, R24, R12, R16 ;  /* 0x0000000c1810723c */ /* 0x004fe20000001810 */
[----:B------:R-:W-:-:S02]  /*cb30*/  F2FP.F16.F32.PACK_AB R12, R87, R60 ;  /* 0x0000003c570c723e */ /* 0x000fc400000000ff */
[----:B------:R-:W-:-:S05]  /*cb40*/  F2FP.F16.F32.PACK_AB R13, R56, R97 ;  /* 0x00000061380d723e */ /* 0x000fca00000000ff */
[----:B------:R-:W-:Y:S01]  /*cb50*/  HMMA.16816.F32 R8, R24, R14, R8 ;  /* 0x0000000e1808723c */ /* 0x000fe20000001808 */
[----:B------:R-:W-:Y:S01]  /*cb60*/  F2FP.F16.F32.PACK_AB R14, R28, R63 ;  /* 0x0000003f1c0e723e */ /* 0x000fe200000000ff */
[----:B------:R-:W2:Y:S01]  /*cb70*/  LDSM.16.MT88.4 R24, [R133+0x4800] ;  /* 0x004800008518783b */ /* 0x000ea20000004200 */
[----:B------:R-:W-:-:S07]  /*cb80*/  F2FP.F16.F32.PACK_AB R15, R66, R99 ;  /* 0x00000063420f723e */ /* 0x000fce00000000ff */
[----:B-1----:R-:W-:Y:S01]  /*cb90*/  HMMA.16816.F32 R68, R12, R20, R68 ;  /* 0x000000140c44723c */ /* 0x002fe20000001844 */
[----:B------:R-:W-:Y:S01]  /*cba0*/  FADD.FTZ R21, R57, R54 ;  /* 0x0000003639157221 */ /* 0x000fe20000010000 */
[----:B------:R-:W-:-:S03]  /*cbb0*/  F2FP.F16.F32.PACK_AB R20, R29, R32 ;  /* 0x000000201d14723e */ /* 0x000fc600000000ff */
[----:B------:R-:W-:-:S03]  /*cbc0*/  FADD.FTZ R21, R72, R21 ;  /* 0x0000001548157221 */ /* 0x000fc60000010000 */
[C---:B------:R-:W-:Y:S01]  /*cbd0*/  HMMA.16816.F32 R4, R12.reuse, R22, R4 ;  /* 0x000000160c04723c */ /* 0x040fe20000001804 */
[----:B------:R-:W-:Y:S01]  /*cbe0*/  FADD.FTZ R64, R64, R21 ;  /* 0x0000001540407221 */ /* 0x000fe20000010000 */
[----:B---3--:R-:W-:Y:S02]  /*cbf0*/  F2FP.F16.F32.PACK_AB R21, R31, R30 ;  /* 0x0000001e1f15723e */ /* 0x008fe400000000ff */
[----:B------:R-:W-:Y:S01]  /*cc00*/  F2FP.F16.F32.PACK_AB R22, R33, R2 ;  /* 0x000000022116723e */ /* 0x000fe200000000ff */
[----:B------:R-:W-:Y:S01]  /*cc10*/  FADD.FTZ R59, R59, R64 ;  /* 0x000000403b3b7221 */ /* 0x000fe20000010000 */
[----:B----4-:R-:W-:Y:S02]  /*cc20*/  F2FP.F16.F32.PACK_AB R23, R35, R34 ;  /* 0x000000222317723e */ /* 0x010fe400000000ff */
[----:B------:R-:W-:Y:S01]  /*cc30*/  HMMA.16816.F32 R16, R12, R36, R16 ;  /* 0x000000240c10723c */ /* 0x000fe20000001810 */
[----:B------:R-:W-:Y:S01]  /*cc40*/  FADD.FTZ R76, R76, R59 ;  /* 0x0000003b4c4c7221 */ /* 0x000fe20000010000 */
[----:B------:R-:W-:-:S03]  /*cc50*/  FFMA.FTZ R36, R42, UR4, -R52 ;  /* 0x000000042a247c23 */ /* 0x000fc60008010834 */
[----:B------:R-:W-:-:S03]  /*cc60*/  FADD.FTZ R76, R79, R76 ;  /* 0x0000004c4f4c7221 */ /* 0x000fc60000010000 */
[----:B------:R-:W-:Y:S01]  /*cc70*/  HMMA.16816.F32 R8, R12, R38, R8 ;  /* 0x000000260c08723c */ /* 0x000fe20000001808 */
[----:B------:R-:W1:Y:S01]  /*cc80*/  LDSM.16.MT88.4 R12, [R0+0x1800] ;  /* 0x00180000000c783b */ /* 0x000e620000004200 */
[----:B------:R-:W-:Y:S01]  /*cc90*/  FADD.FTZ R37, R75, R76 ;  /* 0x0000004c4b257221 */ /* 0x000fe20000010000 */
[----:B------:R-:W-:Y:S01]  /*cca0*/  FADD.FTZ R39, R101, R90 ;  /* 0x0000005a65277221 */ /* 0x000fe20000010000 */
[----:B------:R-:W-:Y:S01]  /*ccb0*/  MUFU.EX2 R36, R36 ;  /* 0x0000002400247308 */ /* 0x000fe20000000800 */
[----:B------:R-:W3:Y:S01]  /*ccc0*/  LDSM.16.MT88.4 R72, [R133+0x4c00] ;  /* 0x004c00008548783b */ /* 0x000ee20000004200 */
[----:B------:R-:W-:Y:S01]  /*ccd0*/  FADD.FTZ R37, R78, R37 ;  /* 0x000000254e257221 */ /* 0x000fe20000010000 */
[----:B------:R-:W-:Y:S01]  /*cce0*/  FADD.FTZ R39, R102, R39 ;  /* 0x0000002766277221 */ /* 0x000fe20000010000 */
[----:B--2---:R-:W-:Y:S01]  /*ccf0*/  HMMA.16816.F32 R68, R20, R24, R68 ;  /* 0x000000181444723c */ /* 0x004fe20000001844 */
[----:B------:R-:W-:Y:S01]  /*cd00*/  FFMA.FTZ R25, R41, UR4, -R51 ;  /* 0x0000000429197c23 */ /* 0x000fe20008010833 */
[----:B------:R-:W-:Y:S01]  /*cd10*/  FADD.FTZ R82, R82, R37 ;  /* 0x0000002552527221 */ /* 0x000fe20000010000 */
[----:B------:R-:W-:Y:S01]  /*cd20*/  FFMA.FTZ R24, R44, UR4, -R51 ;  /* 0x000000042c187c23 */ /* 0x000fe20008010833 */
[----:B------:R-:W-:-:S02]  /*cd30*/  FFMA.FTZ R37, R48, UR4, -R52 ;  /* 0x0000000430257c23 */ /* 0x000fc40008010834 */
[----:B------:R-:W-:Y:S01]  /*cd40*/  FADD.FTZ R95, R95, R82 ;  /* 0x000000525f5f7221 */ /* 0x000fe20000010000 */
[----:B------:R-:W-:Y:S01]  /*cd50*/  MUFU.EX2 R25, R25 ;  /* 0x0000001900197308 */ /* 0x000fe20000000800 */
[----:B------:R-:W-:Y:S01]  /*cd60*/  HMMA.16816.F32 R4, R20, R26, R4 ;  /* 0x0000001a1404723c */ /* 0x000fe20000001804 */
[----:B------:R-:W-:Y:S01]  /*cd70*/  FFMA.FTZ R27, R45, UR4, -R52 ;  /* 0x000000042d1b7c23 */ /* 0x000fe20008010834 */
[----:B------:R-:W-:Y:S01]  /*cd80*/  FADD.FTZ R92, R92, R95 ;  /* 0x0000005f5c5c7221 */ /* 0x000fe20000010000 */
[----:B------:R-:W-:Y:S03]  /*cd90*/  MUFU.EX2 R24, R24 ;  /* 0x0000001800187308 */ /* 0x000fe60000000800 */
[----:B------:R-:W-:Y:S01]  /*cda0*/  FADD.FTZ R92, R83, R92 ;  /* 0x0000005c535c7221 */ /* 0x000fe20000010000 */
[----:B------:R-:W2:Y:S01]  /*cdb0*/  MUFU.EX2 R27, R27 ;  /* 0x0000001b001b7308 */ /* 0x000ea20000000800 */
[----:B------:R4:W5:Y:S02]  /*cdc0*/  LDSM.16.MT88.4 R80, [R0+0x1c00] ;  /* 0x001c00000050783b */ /* 0x0009640000004200 */
[----:B------:R-:W-:Y:S01]  /*cdd0*/  FADD.FTZ R89, R89, R92 ;  /* 0x0000005c59597221 */ /* 0x000fe20000010000 */
[----:B------:R-:W3:Y:S03]  /*cde0*/  MUFU.EX2 R26, R46 ;  /* 0x0000002e001a7308 */ /* 0x000ee60000000800 */
[----:B------:R-:W-:Y:S01]  /*cdf0*/  FADD.FTZ R89, R100, R89 ;  /* 0x0000005964597221 */ /* 0x000fe20000010000 */
[----:B------:R-:W3:Y:S03]  /*ce00*/  MUFU.EX2 R37, R37 ;  /* 0x0000002500257308 */ /* 0x000ee60000000800 */
[----:B------:R-:W-:-:S04]  /*ce10*/  FADD.FTZ R98, R98, R89 ;  /* 0x0000005962627221 */ /* 0x000fc80000010000 */
[----:B------:R-:W-:Y:S01]  /*ce20*/  FADD.FTZ R61, R61, R98 ;  /* 0x000000623d3d7221 */ /* 0x000fe20000010000 */
[C---:B-1----:R-:W-:Y:S01]  /*ce30*/  HMMA.16816.F32 R16, R20.reuse, R12, R16 ;  /* 0x0000000c1410723c */ /* 0x042fe20000001810 */
[----:B------:R-:W-:Y:S02]  /*ce40*/  FADD.FTZ R12, R88, R39 ;  /* 0x00000027580c7221 */ /* 0x000fe40000010000 */
[----:B------:R-:W-:Y:S01]  /*ce50*/  FADD.FTZ R60, R60, R61 ;  /* 0x0000003d3c3c7221 */ /* 0x000fe20000010000 */
[----:B--2---:R-:W-:Y:S01]  /*ce60*/  F2FP.F16.F32.PACK_AB R13, R27, R36 ;  /* 0x000000241b0d723e */ /* 0x004fe200000000ff */
[----:B------:R-:W-:Y:S02]  /*ce70*/  FADD.FTZ R12, R85, R12 ;  /* 0x0000000c550c7221 */ /* 0x000fe40000010000 */
[----:B------:R-:W-:Y:S01]  /*ce80*/  FADD.FTZ R60, R87, R60 ;  /* 0x0000003c573c7221 */ /* 0x000fe20000010000 */
[----:B----4-:R-:W-:Y:S01]  /*ce90*/  MOV R0, R3 ;  /* 0x0000000300007202 */ /* 0x010fe20000000f00 */
[----:B------:R-:W-:Y:S01]  /*cea0*/  HMMA.16816.F32 R8, R20, R14, R8 ;  /* 0x0000000e1408723c */ /* 0x000fe20000001808 */
[----:B------:R-:W-:Y:S01]  /*ceb0*/  FADD.FTZ R97, R97, R12 ;  /* 0x0000000c61617221 */ /* 0x000fe20000010000 */
[----:B------:R-:W-:Y:S01]  /*cec0*/  FADD.FTZ R63, R63, R60 ;  /* 0x0000003c3f3f7221 */ /* 0x000fe20000010000 */
[----:B------:R-:W-:-:S02]  /*ced0*/  F2FP.F16.F32.PACK_AB R12, R24, R25 ;  /* 0x00000019180c723e */ /* 0x000fc400000000ff */
[----:B------:R-:W-:Y:S01]  /*cee0*/  FADD.FTZ R56, R56, R97 ;  /* 0x0000006138387221 */ /* 0x000fe20000010000 */
[----:B------:R-:W-:Y:S01]  /*cef0*/  FADD.FTZ R63, R28, R63 ;  /* 0x0000003f1c3f7221 */ /* 0x000fe20000010000 */
[----:B---3--:R-:W-:Y:S02]  /*cf00*/  F2FP.F16.F32.PACK_AB R14, R151, R26 ;  /* 0x0000001a970e723e */ /* 0x008fe400000000ff */
[----:B------:R-:W-:Y:S01]  /*cf10*/  FADD.FTZ R99, R99, R56 ;  /* 0x0000003863637221 */ /* 0x000fe20000010000 */
[----:B------:R-:W-:Y:S01]  /*cf20*/  FADD.FTZ R32, R32, R63 ;  /* 0x0000003f20207221 */ /* 0x000fe20000010000 */
[----:B------:R-:W-:Y:S02]  /*cf30*/  F2FP.F16.F32.PACK_AB R15, R152, R37 ;  /* 0x00000025980f723e */ /* 0x000fe400000000ff */
[----:B------:R-:W-:Y:S01]  /*cf40*/  FADD.FTZ R99, R66, R99 ;  /* 0x0000006342637221 */ /* 0x000fe20000010000 */
[----:B------:R-:W-:Y:S01]  /*cf50*/  FADD.FTZ R29, R29, R32 ;  /* 0x000000201d1d7221 */ /* 0x000fe20000010000 */
[----:B------:R-:W-:-:S02]  /*cf60*/  @P0 MOV R0, R3 ;  /* 0x0000000300000202 */ /* 0x000fc40000000f00 */
        /* <DEDUP_REMOVED lines=21> */
[----:B------:R-:W-:-:S15]  /*d0c0*/  @P0 BRA `(.L_x_3675) ;  /* 0x0000000000040947 */ /* 0x000fde0003800000 */
.L_x_3669:
[----:B------:R-:W-:-:S07]  /*d0d0*/  IADD3 R67, PT, PT, R43, -0x1, RZ ;  /* 0xffffffff2b437810 */ /* 0x000fce0007ffe0ff */
.L_x_3675:
        /* <DEDUP_REMOVED lines=15> */
[----:B------:R-:W4:Y:S01]  /*d1d0*/  LDCU.64 UR8, c[0x0][0x3a0] ;  /* 0x00007400ff0877ac */ /* 0x000f220008000a00 */
[----:B------:R-:W2:Y:S01]  /*d1e0*/  LDCU.64 UR10, c[0x0][0x3a8] ;  /* 0x00007500ff0a77ac */ /* 0x000ea20008000a00 */
[----:B-1----:R-:W-:-:S12]  /*d1f0*/  ULEA UR5, UR5, UR13, 0x18 ;  /* 0x0000000d05057291 */ /* 0x002fd8000f8ec0ff */
.L_x_3680:
[----:B------:R-:W-:Y:S01]  /*d200*/  @!P2 IADD3 R5, P0, PT, RZ, -R148, RZ ;  /* 0x80000094ff05a210 */ /* 0x000fe20007f1e0ff */
[----:B------:R-:W1:Y:S01]  /*d210*/  S2R R132, SR_TID.X ;  /* 0x0000000000847919 */ /* 0x000e620000002100 */
[----:B------:R-:W5:Y:S01]  /*d220*/  @!P2 LDC R154, c[0x0][0x3c0] ;  /* 0x0000f000ff9aab82 */ /* 0x000f620000000800 */
[----:B------:R-:W-:Y:S07]  /*d230*/  DEPBAR.LE SB0, 0x0 ;  /* 0x000080000000791a */ /* 0x000fee0000000000 */
[----:B------:R-:W2:Y:S08]  /*d240*/  LDC R157, c[0x0][0x3c4] ;  /* 0x0000f100ff9d7b82 */ /* 0x000eb00000000800 */
[----:B------:R-:W-:Y:S01]  /*d250*/  BAR.SYNC.DEFER_BLOCKING 0x0 ;  /* 0x0000000000007b1d */ /* 0x000fe20000010000 */
[----:B-1----:R-:W-:Y:S01]  /*d260*/  LOP3.LUT R147, R132, 0x18, RZ, 0xc0, !PT ;  /* 0x0000001884937812 */ /* 0x002fe200078ec0ff */
[----:B-----5:R-:W-:Y:S02]  /*d270*/  @!P2 IMAD.SHL.U32 R4, R154, 0x80, RZ ;  /* 0x000000809a04a824 */ /* 0x020fe400078e00ff */
[C---:B------:R-:W-:Y:S02]  /*d280*/  IMAD.SHL.U32 R138, R132.reuse, 0x8, RZ ;  /* 0x00000008848a7824 */ /* 0x040fe400078e00ff */
[----:B------:R-:W-:Y:S02]  /*d290*/  @!P2 IMAD.X R4, RZ, RZ, ~R4, P0 ;  /* 0x000000ffff04a224 */ /* 0x000fe400000e0e04 */
[----:B------:R-:W-:Y:S01]  /*d2a0*/  IMAD.SHL.U32 R135, R132, 0x10, RZ ;  /* 0x0000001084877824 */ /* 0x000fe200078e00ff */
[C---:B------:R-:W-:Y:S02]  /*d2b0*/  LOP3.LUT R2, R138.reuse, 0xd8, RZ, 0xc0, !PT ;  /* 0x000000d88a027812 */ /* 0x040fe400078ec0ff */
[----:B------:R-:W-:Y:S02]  /*d2c0*/  @!P2 SHF.R.S64 R5, R5, 0x1f, R4 ;  /* 0x0000001f0505a819 */ /* 0x000fe40000001004 */
[----:B------:R-:W-:Y:S02]  /*d2d0*/  LOP3.LUT R0, R138, 0x18, RZ, 0xc0, !PT ;  /* 0x000000188a007812 */ /* 0x000fe400078ec0ff */
[----:B------:R-:W-:Y:S01]  /*d2e0*/  LOP3.LUT R153, R2, R147, RZ, 0x3c, !PT ;  /* 0x0000009302997212 */ /* 0x000fe200078e3cff */
[----:B------:R-:W-:Y:S01]  /*d2f0*/  IMAD.MOV.U32 R2, RZ, RZ, R142 ;  /* 0x000000ffff027224 */ /* 0x000fe200078e008e */
[----:B------:R-:W-:Y:S02]  /*d300*/  LOP3.LUT R6, R138, 0x1f20, RZ, 0xc0, !PT ;  /* 0x00001f208a067812 */ /* 0x000fe400078ec0ff */
[----:B------:R-:W-:Y:S02]  /*d310*/  @!P2 IADD3 R142, P0, PT, R142, R5, RZ ;  /* 0x000000058e8ea210 */ /* 0x000fe40007f1e0ff */
[----:B--2---:R-:W-:Y:S01]  /*d320*/  ISETP.GE.AND P1, PT, R0, UR12, PT ;  /* 0x0000000c00007c0c */ /* 0x004fe2000bf26270 */
[----:B------:R-:W-:Y:S01]  /*d330*/  IMAD.MOV.U32 R0, RZ, RZ, R143 ;  /* 0x000000ffff007224 */ /* 0x000fe200078e008f */
[----:B------:R-:W-:Y:S02]  /*d340*/  LOP3.LUT R153, R6, R153, RZ, 0xfc, !PT ;  /* 0x0000009906997212 */ /* 0x000fe400078efcff */
[----:B------:R-:W-:Y:S01]  /*d350*/  @!P2 LEA.HI.X.SX32 R143, R4, R143, 0x1, P0 ;  /* 0x0000008f048fa211 */ /* 0x000fe200000f0eff */
[----:B------:R-:W-:Y:S08]  /*d360*/  @!P2 BRA `(.L_x_3677) ;  /* 0x0000000000f4a947 */ /* 0x000ff00003800000 */
        /* <DEDUP_REMOVED lines=61> */
.L_x_3677:
[----:B------:R-:W-:Y:S01]  /*d740*/  IMAD.SHL.U32 R155, R154, 0x40, RZ ;  /* 0x000000409a9b7824 */ /* 0x000fe200078e00ff */
[----:B------:R-:W-:Y:S01]  /*d750*/  LEA R153, R153, UR5, 0x1 ;  /* 0x0000000599997c11 */ /* 0x000fe2000f8e08ff */
[----:B------:R-:W-:Y:S01]  /*d760*/  IMAD.SHL.U32 R87, R132, 0x20, RZ ;  /* 0x0000002084577824 */ /* 0x000fe200078e00ff */
[----:B------:R-:W-:Y:S01]  /*d770*/  SHF.L.U64.HI R154, R154, 0x6, R157 ;  /* 0x000000069a9a7819 */ /* 0x000fe2000001029d */
[----:B------:R-:W-:Y:S01]  /*d780*/  IMAD.SHL.U32 R86, R132, 0x4, RZ ;  /* 0x0000000484567824 */ /* 0x000fe200078e00ff */
[----:B------:R-:W-:Y:S01]  /*d790*/  IADD3 R156, P0, PT, R155, R142, RZ ;  /* 0x0000008e9b9c7210 */ /* 0x000fe20007f1e0ff */
[----:B------:R-:W-:Y:S01]  /*d7a0*/  @!PT LDS RZ, [RZ] ;  /* 0x00000000fffff984 */ /* 0x000fe20000000800 */
[----:B------:R-:W-:Y:S01]  /*d7b0*/  @!PT LDS RZ, [RZ] ;  /* 0x00000000fffff984 */ /* 0x000fe20000000800 */
[----:B------:R-:W-:Y:S01]  /*d7c0*/  @!PT LDS RZ, [RZ] ;  /* 0x00000000fffff984 */ /* 0x000fe20000000800 */
[----:B------:R1:W-:Y:S01]  /*d7d0*/  @!P1 LDGSTS.E.BYPASS.LTC128B.128 [R153+0x3000], desc[UR6][R142.64] ;  /* 0x030000008e999fae */ /* 0x0003e2000b981a06 */
[----:B------:R-:W-:Y:S01]  /*d7e0*/  LOP3.LUT R2, R135, 0x100, RZ, 0xc0, !PT ;  /* 0x0000010087027812 */ /* 0x000fe200078ec0ff */
[----:B------:R-:W-:Y:S01]  /*d7f0*/  VIADD R149, R149, 0xffffffff ;  /* 0xffffffff95957836 */ /* 0x000fe20000000000 */
[-C--:B------:R-:W-:Y:S01]  /*d800*/  IADD3 R158, P3, PT, R156, R155.reuse, RZ ;  /* 0x0000009b9c9e7210 */ /* 0x080fe20007f7e0ff */
[----:B------:R-:W-:Y:S01]  /*d810*/  IMAD.X R157, R154, 0x1, R143, P0 ;  /* 0x000000019a9d7824 */ /* 0x000fe200000e068f */
[----:B------:R-:W-:Y:S01]  /*d820*/  @P1 STS.128 [R153+0x3000], RZ ;  /* 0x003000ff99001388 */ /* 0x000fe20000000c00 */
[----:B------:R-:W-:Y:S02]  /*d830*/  LOP3.LUT R2, R2, 0x20, R87, 0xf8, !PT ;  /* 0x0000002002027812 */ /* 0x000fe400078ef857 */
[--C-:B------:R-:W-:Y:S01]  /*d840*/  IMAD.X R159, R157, 0x1, R154.reuse, P3 ;  /* 0x000000019d9f7824 */ /* 0x100fe200018e069a */
[----:B------:R-:W-:Y:S01]  /*d850*/  @!PT LDS RZ, [RZ] ;  /* 0x00000000fffff984 */ /* 0x000fe20000000800 */
[----:B------:R-:W-:Y:S01]  /*d860*/  @!PT LDS RZ, [RZ] ;  /* 0x00000000fffff984 */ /* 0x000fe20000000800 */
[----:B------:R-:W-:Y:S01]  /*d870*/  @!PT LDS RZ, [RZ] ;  /* 0x00000000fffff984 */ /* 0x000fe20000000800 */
[----:B------:R1:W-:Y:S01]  /*d880*/  @!P1 LDGSTS.E.BYPASS.LTC128B.128 [R153+0x3800], desc[UR6][R156.64] ;  /* 0x038000009c999fae */ /* 0x0003e2000b981a06 */
[----:B------:R-:W-:Y:S02]  /*d890*/  @!P1 IADD3 R160, P0, PT, R158, R155, RZ ;  /* 0x0000009b9ea09210 */ /* 0x000fe40007f1e0ff */
[----:B------:R-:W-:Y:S01]  /*d8a0*/  LOP3.LUT R87, R87, 0xc0, RZ, 0xc0, !PT ;  /* 0x000000c057577812 */ /* 0x000fe200078ec0ff */
[----:B------:R-:W-:Y:S01]  /*d8b0*/  @P1 STS.128 [R153+0x3800], RZ ;  /* 0x003800ff99001388 */ /* 0x000fe20000000c00 */
[----:B------:R-:W-:Y:S01]  /*d8c0*/  LOP3.LUT R0, R86, 0x18, RZ, 0xc0, !PT ;  /* 0x0000001856007812 */ /* 0x000fe200078ec0ff */
[----:B------:R-:W-:Y:S01]  /*d8d0*/  @!P1 IMAD.X R161, R159, 0x1, R154, P0 ;  /* 0x000000019fa19824 */ /* 0x000fe200000e069a */
[----:B------:R-:W-:Y:S01]  /*d8e0*/  LOP3.LUT R87, R87, 0x8, R132, 0xf8, !PT ;  /* 0x0000000857577812 */ /* 0x000fe200078ef884 */
[----:B------:R-:W-:Y:S01]  /*d8f0*/  @!PT LDS RZ, [RZ] ;  /* 0x00000000fffff984 */ /* 0x000fe20000000800 */
[----:B------:R-:W-:Y:S01]  /*d900*/  @!PT LDS RZ, [RZ] ;  /* 0x00000000fffff984 */ /* 0x000fe20000000800 */
[----:B------:R-:W-:Y:S01]  /*d910*/  @!PT LDS RZ, [RZ] ;  /* 0x00000000fffff984 */ /* 0x000fe20000000800 */
[----:B------:R1:W-:Y:S01]  /*d920*/  @!P1 LDGSTS.E.BYPASS.LTC128B.128 [R153+0x4000], desc[UR6][R158.64] ;  /* 0x040000009e999fae */ /* 0x0003e2000b981a06 */
[----:B------:R-:W-:Y:S02]  /*d930*/  LOP3.LUT P0, RZ, R132, 0x4, RZ, 0xc0, !PT ;  /* 0x0000000484ff7812 */ /* 0x000fe4000780c0ff */
[----:B------:R-:W-:Y:S01]  /*d940*/  LOP3.LUT R2, R2, R87, R0, 0xf6, !PT ;  /* 0x0000005702027212 */ /* 0x000fe200078ef600 */
[----:B------:R-:W-:Y:S01]  /*d950*/  @P1 STS.128 [R153+0x4000], RZ ;  /* 0x004000ff99001388 */ /* 0x000fe20000000c00 */
[----:B------:R-:W-:Y:S01]  /*d960*/  IMAD.MOV.U32 R87, RZ, RZ, 0x20 ;  /* 0x00000020ff577424 */ /* 0x000fe200078e00ff */
[----:B------:R-:W-:Y:S02]  /*d970*/  ISETP.GT.AND P3, PT, R149, R136, PT ;  /* 0x000000889500720c */ /* 0x000fe40003f64270 */
[----:B------:R-:W-:Y:S01]  /*d980*/  @!PT LDS RZ, [RZ] ;  /* 0x00000000fffff984 */ /* 0x000fe20000000800 */
[----:B------:R-:W-:Y:S01]  /*d990*/  @!PT LDS RZ, [RZ] ;  /* 0x00000000fffff984 */ /* 0x000fe20000000800 */
[----:B------:R-:W-:Y:S01]  /*d9a0*/  @!PT LDS RZ, [RZ] ;  /* 0x00000000fffff984 */ /* 0x000fe20000000800 */
[----:B------:R1:W-:Y:S01]  /*d9b0*/  @!P1 LDGSTS.E.BYPASS.LTC128B.128 [R153+0x4800], desc[UR6][R160.64] ;  /* 0x04800000a0999fae */ /* 0x0003e2000b981a06 */
[----:B------:R-:W-:Y:S02]  /*d9c0*/  LEA R2, R2, UR5, 0x1 ;  /* 0x0000000502027c11 */ /* 0x000fe4000f8e08ff */
[----:B------:R-:W-:Y:S01]  /*d9d0*/  SEL R87, R87, 0xffffffe0, !P0 ;  /* 0xffffffe057577807 */ /* 0x000fe20004000000 */
[----:B------:R-:W-:Y:S04]  /*d9e0*/  @P1 STS.128 [R153+0x4800], RZ ;  /* 0x004800ff99001388 */ /* 0x000fe80000000c00 */
[----:B------:R-:W-:Y:S01]  /*d9f0*/  LDSM.16.M88.4 R88, [R134] ;  /* 0x000000008658783b */ /* 0x000fe20000000200 */
[----:B------:R-:W-:Y:S02]  /*da00*/  IMAD.IADD R124, R134, 0x1, R87 ;  /* 0x00000001867c7824 */ /* 0x000fe400078e0257 */
[----:B------:R-:W-:Y:S01]  /*da10*/  IMAD.IADD R0, R87, 0x1, R2 ;  /* 0x0000000157007824 */ /* 0x000fe200078e0202 */
[----:B------:R-:W2:Y:S04]  /*da20*/  LDSM.16.M88.4 R92, [R2+0x1000] ;  /* 0x00100000025c783b */ /* 0x000ea80000000200 */
        /* <DEDUP_REMOVED lines=10> */
[----:B------:R-:W2:Y:S05]  /*dad0*/  LDSM.16.M88.4 R128, [R0+0x1000] ;  /* 0x001000000080783b */ /* 0x000eaa0000000200 */
        /* <DEDUP_REMOVED lines=122> */
.L_x_3679:
        /* <DEDUP_REMOVED lines=33> */
.L_x_3678:
        /* <DEDUP_REMOVED lines=41> */
[----:B------:R-:W-:Y:S02]  /*e720*/  IADD3 R87, PT, PT, R133, 0x3020, RZ ;  /* 0x0000302085577810 */ /* 0x000fe40007ffe0ff */
        /* <DEDUP_REMOVED lines=8> */
[----:B------:R-:W-:Y:S02]  /*e7b0*/  ISETP.GT.AND P0, PT, R149, R136, PT ;  /* 0x000000889500720c */ /* 0x000fe40003f04270 */
        /* <DEDUP_REMOVED lines=48> */
[----:B------:R-:W-:Y:S01]  /*eac0*/  FMUL.FTZ R82, R3, R82 ;  /* 0x0000005203527220 */ /* 0x000fe20000410000 */
[----:B---3--:R-:W-:Y:S01]  /*ead0*/  F2FP.F16.F32.PACK_AB R90, R107, R108 ;  /* 0x0000006c6b5a723e */ /* 0x008fe200000000ff */
[----:B------:R-:W-:Y:S03]  /*eae0*/  FMUL.FTZ R83, R3, R83 ;  /* 0x0000005303537220 */ /* 0x000fe60000410000 */
[----:B------:R-:W-:Y:S01]  /*eaf0*/  MUFU.EX2 R115, R115 ;  /* 0x0000007300737308 */ /* 0x000fe20000000800 */
[--C-:B------:R-:W-:Y:S01]  /*eb00*/  FFMA.FTZ R155, R37, UR4, -R105.reuse ;  /* 0x00000004259b7c23 */ /* 0x100fe20008010869 */
[--C-:B------:R-:W-:Y:S01]  /*eb10*/  FFMA.FTZ R153, R38, UR4, -R104.reuse ;  /* 0x0000000426997c23 */ /* 0x100fe20008010868 */
[----:B------:R-:W-:Y:S07]  /*eb20*/  FFMA.FTZ R131, R32, UR4, -R105 ;  /* 0x0000000420837c23 */ /* 0x000fee0008010869 */
[----:B------:R-:W3:Y:S01]  /*eb30*/  MUFU.EX2 R114, R114 ;  /* 0x0000007200727308 */ /* 0x000ee20000000800 */
[----:B------:R-:W-:Y:S01]  /*eb40*/  FFMA.FTZ R32, R84, R151, R101 ;  /* 0x0000009754207223 */ /* 0x000fe20000010065 */
[----:B--2---:R-:W-:Y:S01]  /*eb50*/  F2FP.F16.F32.PACK_AB R91, R106, R109 ;  /* 0x0000006d6a5b723e */ /* 0x004fe200000000ff */
[----:B------:R-:W-:Y:S01]  /*eb60*/  LDSM.16.MT88.4 R100, [R87+0xc00] ;  /* 0x000c00005764783b */ /* 0x000fe20000004200 */
[--C-:B------:R-:W-:Y:S06]  /*eb70*/  FFMA.FTZ R151, R39, UR4, -R104.reuse ;  /* 0x0000000427977c23 */ /* 0x100fec0008010868 */
[----:B------:R-:W-:Y:S01]  /*eb80*/  MUFU.EX2 R118, R118 ;  /* 0x0000007600767308 */ /* 0x000fe20000000800 */
[--C-:B------:R-:W-:Y:S01]  /*eb90*/  FFMA.FTZ R127, R20, UR4, -R105.reuse ;  /* 0x00000004147f7c23 */ /* 0x100fe20008010869 */
[--C-:B------:R-:W-:Y:S01]  /*eba0*/  FFMA.FTZ R124, R21, UR4, -R105.reuse ;  /* 0x00000004157c7c23 */ /* 0x100fe20008010869 */
[--C-:B------:R-:W-:Y:S01]  /*ebb0*/  FFMA.FTZ R125, R22, UR4, -R104.reuse ;  /* 0x00000004167d7c23 */ /* 0x100fe20008010868 */
[C---:B------:R-:W-:Y:S06]  /*ebc0*/  HMMA.16816.F32 R68, R88.reuse, R92, R68 ;  /* 0x0000005c5844723c */ /* 0x040fec0000001844 */
[----:B------:R-:W2:Y:S10]  /*ebd0*/  MUFU.EX2 R117, R117 ;  /* 0x0000007500757308 */ /* 0x000eb40000000800 */
[----:B------:R-:W-:Y:S01]  /*ebe0*/  MUFU.EX2 R120, R120 ;  /* 0x0000007800787308 */ /* 0x000fe20000000800 */
        /* <DEDUP_REMOVED lines=8> */
[----:B------:R-:W-:Y:S01]  /*ec70*/  MUFU.EX2 R121, R121 ;  /* 0x0000007900797308 */ /* 0x000fe20000000800 */
[--C-:B------:R-:W-:Y:S01]  /*ec80*/  FFMA.FTZ R34, R34, UR4, -R104.reuse ;  /* 0x0000000422227c23 */ /* 0x100fe20008010868 */
[C---:B-1----:R-:W-:Y:S08]  /*ec90*/  HMMA.16816.F32 R76, R88.reuse, R96, R76 ;  /* 0x00000060584c723c */ /* 0x042ff0000000184c */
[----:B------:R-:W1:Y:S01]  /*eca0*/  MUFU.EX2 R116, R116 ;  /* 0x0000007400747308 */ /* 0x000e620000000800 */
[----:B------:R-:W-:Y:S01]  /*ecb0*/  FFMA.FTZ R35, R35, UR4, -R104 ;  /* 0x0000000423237c23 */ /* 0x000fe20008010868 */
[----:B------:R-:W-:Y:S01]  /*ecc0*/  FADD.FTZ R111, R111, R32 ;  /* 0x000000206f6f7221 */ /* 0x000fe20000010000 */
[--C-:B------:R-:W-:Y:S07]  /*ecd0*/  FFMA.FTZ R48, R48, UR4, -R105.reuse ;  /* 0x0000000430307c23 */ /* 0x100fee0008010869 */
[----:B------:R-:W-:Y:S01]  /*ece0*/  MUFU.EX2 R127, R127 ;  /* 0x0000007f007f7308 */ /* 0x000fe20000000800 */
[--C-:B------:R-:W-:Y:S01]  /*ecf0*/  FFMA.FTZ R49, R49, UR4, -R105.reuse ;  /* 0x0000000431317c23 */ /* 0x100fe20008010869 */
[----:B------:R-:W-:Y:S01]  /*ed00*/  HMMA.16816.F32 R80, R88, R98, R80 ;  /* 0x000000625850723c */ /* 0x000fe20000001850 */
[----:B------:R-:W4:Y:S07]  /*ed10*/  LDSM.16.MT88.4 R96, [R87+0x400] ;  /* 0x000400005760783b */ /* 0x000f2e0000004200 */
[----:B------:R-:W4:Y:S01]  /*ed20*/  MUFU.EX2 R124, R124 ;  /* 0x0000007c007c7308 */ /* 0x000f220000000800 */
[----:B---3--:R-:W-:Y:S01]  /*ed30*/  F2FP.F16.F32.PACK_AB R88, R114, R115 ;  /* 0x000000737258723e */ /* 0x008fe200000000ff */
[--C-:B------:R-:W-:Y:S01]  /*ed40*/  FFMA.FTZ R52, R52, UR4, -R105.reuse ;  /* 0x0000000434347c23 */ /* 0x100fe20008010869 */
[----:B--2---:R-:W-:Y:S07]  /*ed50*/  F2FP.F16.F32.PACK_AB R89, R117, R118 ;  /* 0x000000767559723e */ /* 0x004fee00000000ff */
[----:B------:R-:W-:Y:S01]  /*ed60*/  MUFU.EX2 R125, R125 ;  /* 0x0000007d007d7308 */ /* 0x000fe20000000800 */
[----:B-----5:R-:W-:Y:S01]  /*ed70*/  F2FP.F16.F32.PACK_AB R90, R113, R120 ;  /* 0x00000078715a723e */ /* 0x020fe200000000ff */
        /* <DEDUP_REMOVED lines=11> */
[----:B------:R-:W-:Y:S01]  /*ee30*/  FFMA.FTZ R130, R29, UR4, -R105 ;  /* 0x000000041d827c23 */ /* 0x000fe20008010869 */
[----:B------:R-:W-:Y:S01]  /*ee40*/  FFMA.FTZ R31, R31, UR4, -R104 ;  /* 0x000000041f1f7c23 */ /* 0x000fe20008010868 */
[----:B------:R-:W-:Y:S07]  /*ee50*/  FFMA.FTZ R112, R3, R152, R112 ;  /* 0x0000009803707223 */ /* 0x000fee0000010070 */
[----:B------:R-:W-:Y:S01]  /*ee60*/  MUFU.EX2 R128, R128 ;  /* 0x0000008000807308 */ /* 0x000fe20000000800 */
[----:B------:R-:W-:Y:S01]  /*ee70*/  FADD.FTZ R108, R108, R111 ;  /* 0x0000006f6c6c7221 */ /* 0x000fe20000010000 */
[----:B------:R-:W-:Y:S01]  /*ee80*/  MOV R3, R2 ;  /* 0x0000000200037202 */ /* 0x000fe20000000f00 */
[C---:B----4-:R-:W-:Y:S07]  /*ee90*/  HMMA.16816.F32 R68, R88.reuse, R92, R68 ;  /* 0x0000005c5844723c */ /* 0x050fee0000001844 */
[----:B------:R-:W3:Y:S01]  /*eea0*/  MUFU.EX2 R119, R119 ;  /* 0x0000007700777308 */ /* 0x000ee20000000800 */
[----:B------:R-:W-:Y:S01]  /*eeb0*/  FADD.FTZ R112, R110, R112 ;  /* 0x000000706e707221 */ /* 0x000fe20000010000 */
[----:B------:R-:W-:Y:S08]  /*eec0*/  FADD.FTZ R108, R107, R108 ;  /* 0x0000006c6b6c7221 */ /* 0x000ff00000010000 */
[----:B------:R-:W-:Y:S01]  /*eed0*/  MUFU.EX2 R48, R48 ;  /* 0x0000003000307308 */ /* 0x000fe20000000800 */
[----:B------:R-:W-:Y:S01]  /*eee0*/  FADD.FTZ R109, R109, R112 ;  /* 0x000000706d6d7221 */ /* 0x000fe20000010000 */
[C---:B------:R-:W-:Y:S01]  /*eef0*/  HMMA.16816.F32 R72, R88.reuse, R94, R72 ;  /* 0x0000005e5848723c */ /* 0x040fe20000001848 */
[----:B------:R-:W4:Y:S07]  /*ef00*/  LDSM.16.MT88.4 R92, [R133+0x3800] ;  /* 0x00380000855c783b */ /* 0x000f2e0000004200 */
        /* <DEDUP_REMOVED lines=8> */
[----:B------:R-:W-:Y:S08]  /*ef90*/  FADD.FTZ R107, R114, R107 ;  /* 0x0000006b726b7221 */ /* 0x000ff00000010000 */
[----:B------:R-:W-:Y:S01]  /*efa0*/  MUFU.EX2 R56, R56 ;  /* 0x0000003800387308 */ /* 0x000fe20000000800 */
[----:B------:R-:W-:Y:S01]  /*efb0*/  FADD.FTZ R121, R121, R118 ;  /* 0x0000007679797221 */ /* 0x000fe20000010000 */
[----:B------:R-:W-:Y:S01]  /*efc0*/  HMMA.16816.F32 R80, R88, R98, R80 ;  /* 0x000000625850723c */ /* 0x000fe20000001850 */
[----:B------:R-:W5:Y:S07]  /*efd0*/  LDSM.16.MT88.4 R96, [R87+0x800] ;  /* 0x000800005760783b */ /* 0x000f6e0000004200 */
[----:B------:R-:W-:Y:S01]  /*efe0*/  MUFU.EX2 R129, R129 ;  /* 0x0000008100817308 */ /* 0x000fe20000000800 */
[----:B------:R-:W-:Y:S01]  /*eff0*/  F2FP.F16.F32.PACK_AB R88, R124, R127 ;  /* 0x0000007f7c58723e */ /* 0x000fe200000000ff */
[----:B------:R-:W-:Y:S01]  /*f000*/  FADD.FTZ R116, R116, R121 ;  /* 0x0000007974747221 */ /* 0x000fe20000010000 */
[----:B-1----:R-:W-:Y:S07]  /*f010*/  F2FP.F16.F32.PACK_AB R89, R122, R125 ;  /* 0x0000007d7a59723e */ /* 0x002fee00000000ff */
[----:B------:R-:W1:Y:S01]  /*f020*/  MUFU.EX2 R130, R130 ;  /* 0x0000008200827308 */ /* 0x000e620000000800 */
[----:B--2---:R-:W-:Y:S01]  /*f030*/  F2FP.F16.F32.PACK_AB R90, R126, R123 ;  /* 0x0000007b7e5a723e */ /* 0x004fe200000000ff */
[----:B------:R-:W-:Y:S01]  /*f040*/  FADD.FTZ R120, R120, R107 ;  /* 0x0000006b78787221 */ /* 0x000fe20000010000 */
[----:B---3--:R-:W-:Y:S07]  /*f050*/  F2FP.F16.F32.PACK_AB R91, R119, R128 ;  /* 0x00000080775b723e */ /* 0x008fee00000000ff */
[----:B------:R-:W-:Y:S01]  /*f060*/  MUFU.EX2 R57, R57 ;  /* 0x0000003900397308 */ /* 0x000fe20000000800 */
[----:B------:R-:W-:Y:S09]  /*f070*/  FADD.FTZ R120, R113, R120 ;  /* 0x0000007871787221 */ /* 0x000ff20000010000 */
[----:B------:R-:W-:Y:S01]  /*f080*/  MUFU.EX2 R58, R58 ;  /* 0x0000003a003a7308 */ /* 0x000fe20000000800 */
[----:B------:R-:W-:Y:S09]  /*f090*/  FADD.FTZ R127, R127, R120 ;  /* 0x000000787f7f7221 */ /* 0x000ff20000010000 */
[----:B------:R-:W-:Y:S01]  /*f0a0*/  MUFU.EX2 R154, R154 ;  /* 0x0000009a009a7308 */ /* 0x000fe20000000800 */
[----:B-1----:R-:W-:Y:S01]  /*f0b0*/  F2FP.F16.F32.PACK_AB R32, R130, R129 ;  /* 0x000000818220723e */ /* 0x002fe200000000ff */
[----:B------:R-:W-:Y:S08]  /*f0c0*/  FADD.FTZ R124, R124, R127 ;  /* 0x0000007f7c7c7221 */ /* 0x000ff00000010000 */
[----:B------:R-:W1:Y:S01]  /*f0d0*/  MUFU.EX2 R31, R31 ;  /* 0x0000001f001f7308 */ /* 0x000e620000000800 */
[C---:B----4-:R-:W-:Y:S09]  /*f0e0*/  HMMA.16816.F32 R68, R88.reuse, R92, R68 ;  /* 0x0000005c5844723c */ /* 0x050ff20000001844 */
[----:B------:R-:W-:Y:S01]  /*f0f0*/  MUFU.EX2 R131, R131 ;  /* 0x0000008300837308 */ /* 0x000fe20000000800 */
[----:B------:R-:W-:Y:S09]  /*f100*/  FADD.FTZ R123, R123, R124 ;  /* 0x0000007c7b7b7221 */ /* 0x000ff20000010000 */
[----:B------:R-:W2:Y:S01]  /*f110*/  MUFU.EX2 R30, R30 ;  /* 0x0000001e001e7308 */ /* 0x000ea20000000800 */
[----:B------:R-:W-:Y:S01]  /*f120*/  FADD.FTZ R126, R126, R123 ;  /* 0x0000007b7e7e7221 */ /* 0x000fe20000010000 */
[C---:B------:R-:W-:Y:S01]  /*f130*/  HMMA.16816.F32 R72, R88.reuse, R94, R72 ;  /* 0x0000005e5848723c */ /* 0x040fe20000001848 */
[----:B------:R-:W3:Y:S07]  /*f140*/  LDSM.16.MT88.4 R92, [R133+0x3c00] ;  /* 0x003c0000855c783b */ /* 0x000eee0000004200 */
[----:B------:R-:W-:Y:S01]  /*f150*/  MUFU.EX2 R84, R35 ;  /* 0x0000002300547308 */ /* 0x000fe20000000800 */
[----:B-1----:R-:W-:Y:S01]  /*f160*/  F2FP.F16.F32.PACK_AB R33, R31, R154 ;  /* 0x0000009a1f21723e */ /* 0x002fe200000000ff */
[----:B------:R-:W-:Y:S01]  /*f170*/  FADD.FTZ R129, R129, R126 ;  /* 0x0000007e81817221 */ /* 0x000fe20000010000 */
[C---:B-----5:R-:W-:Y:S07]  /*f180*/  HMMA.16816.F32 R76, R88.reuse, R96, R76 ;  /* 0x00000060584c723c */ /* 0x060fee000000184c */
[----:B------:R2:W1:Y:S01]  /*f190*/  MUFU.EX2 R97, R34 ;  /* 0x0000002200617308 */ /* 0x0004620000000800 */
[----:B------:R-:W-:Y:S01]  /*f1a0*/  FFMA.FTZ R96, R36, UR4, -R105 ;  /* 0x0000000424607c23 */ /* 0x000fe20008010869 */
[----:B------:R-:W-:Y:S01]  /*f1b0*/  FADD.FTZ R130, R130, R129 ;  /* 0x0000008182827221 */ /* 0x000fe20000010000 */
[----:B------:R-:W4:Y:S01]  /*f1c0*/  LDSM.16.MT88.4 R36, [R133+0x4000] ;  /* 0x004000008524783b */ /* 0x000f220000004200 */
[----:B------:R-:W-:Y:S06]  /*f1d0*/  HMMA.16816.F32 R80, R88, R98, R80 ;  /* 0x000000625850723c */ /* 0x000fec0000001850 */
[----:B------:R-:W-:Y:S01]  /*f1e0*/  MUFU.EX2 R96, R96 ;  /* 0x0000006000607308 */ /* 0x000fe20000000800 */
[--C-:B------:R-:W-:Y:S01]  /*f1f0*/  FFMA.FTZ R98, R40, UR4, -R105.reuse ;  /* 0x0000000428627c23 */ /* 0x100fe20008010869 */
[----:B------:R-:W-:Y:S01]  /*f200*/  FFMA.FTZ R90, R41, UR4, -R105 ;  /* 0x00000004295a7c23 */ /* 0x000fe20008010869 */
[----:B------:R-:W-:Y:S07]  /*f210*/  FFMA.FTZ R99, R42, UR4, -R104 ;  /* 0x000000042a637c23 */ /* 0x000fee0008010868 */
[----:B------:R-:W5:Y:S01]  /*f220*/  MUFU.EX2 R89, R155 ;  /* 0x0000009b00597308 */ /* 0x000f620000000800 */
[----:B--2---:R-:W-:Y:S01]  /*f230*/  F2FP.F16.F32.PACK_AB R34, R30, R131 ;  /* 0x000000831e22723e */ /* 0x004fe200000000ff */
[----:B------:R-:W-:Y:S01]  /*f240*/  FADD.FTZ R131, R131, R130 ;  /* 0x0000008283837221 */ /* 0x000fe20000010000 */
[----:B-1----:R-:W-:Y:S07]  /*f250*/  F2FP.F16.F32.PACK_AB R35, R84, R97 ;  /* 0x000000615423723e */ /* 0x002fee00000000ff */
[----:B------:R-:W-:Y:S01]  /*f260*/  MUFU.EX2 R91, R153 ;  /* 0x00000099005b7308 */ /* 0x000fe20000000800 */
[----:B------:R-:W-:Y:S09]  /*f270*/  FADD.FTZ R131, R30, R131 ;  /* 0x000000831e837221 */ /* 0x000ff20000010000 */
[----:B------:R-:W1:Y:S10]  /*f280*/  MUFU.EX2 R88, R151 ;  /* 0x0000009700587308 */ /* 0x000e740000000800 */
[----:B------:R-:W-:Y:S01]  /*f290*/  MUFU.EX2 R90, R90 ;  /* 0x0000005a005a7308 */ /* 0x000fe20000000800 */
[C---:B---3--:R-:W-:Y:S09]  /*f2a0*/  HMMA.16816.F32 R68, R32.reuse, R92, R68 ;  /* 0x0000005c2044723c */ /* 0x048ff20000001844 */
[----:B------:R2:W3:Y:S01]  /*f2b0*/  MUFU.EX2 R93, R98 ;  /* 0x00000062005d7308 */ /* 0x0004e20000000800 */
[--C-:B------:R-:W-:Y:S02]  /*f2c0*/  FFMA.FTZ R92, R43, UR4, -R104.reuse ;  /* 0x000000042b5c7c23 */ /* 0x100fe40008010868 */
[----:B------:R-:W4:Y:S01]  /*f2d0*/  LDSM.16.MT88.4 R40, [R87+0x1000] ;  /* 0x001000005728783b */ /* 0x000f220000004200 */
[C---:B------:R-:W-:Y:S06]  /*f2e0*/  HMMA.16816.F32 R72, R32.reuse, R94, R72 ;  /* 0x0000005e2048723c */ /* 0x040fec0000001848 */
[----:B------:R-:W-:Y:S01]  /*f2f0*/  MUFU.EX2 R95, R99 ;  /* 0x00000063005f7308 */ /* 0x000fe20000000800 */
[--C-:B------:R-:W-:Y:S09]  /*f300*/  FFMA.FTZ R94, R44, UR4, -R105.reuse ;  /* 0x000000042c5e7c23 */ /* 0x100ff20008010869 */
[----:B------:R-:W3:Y:S01]  /*f310*/  MUFU.EX2 R92, R92 ;  /* 0x0000005c005c7308 */ /* 0x000ee20000000800 */
[--C-:B--2---:R-:W-:Y:S01]  /*f320*/  FFMA.FTZ R98, R46, UR4, -R104.reuse ;  /* 0x000000042e627c23 */ /* 0x104fe20008010868 */
[C---:B------:R-:W-:Y:S08]  /*f330*/  HMMA.16816.F32 R76, R32.reuse, R100, R76 ;  /* 0x00000064204c723c */ /* 0x040ff0000000184c */
[----:B------:R-:W-:Y:S01]  /*f340*/  MUFU.EX2 R94, R94 ;  /* 0x0000005e005e7308 */ /* 0x000fe20000000800 */
[--C-:B------:R-:W-:Y:S01]  /*f350*/  FFMA.FTZ R100, R45, UR4, -R105.reuse ;  /* 0x000000042d647c23 */ /* 0x100fe20008010869 */
[--C-:B------:R-:W-:Y:S08]  /*f360*/  FFMA.FTZ R101, R47, UR4, -R104.reuse ;  /* 0x000000042f657c23 */ /* 0x100ff00008010868 */
[----:B------:R-:W-:Y:S01]  /*f370*/  MUFU.EX2 R98, R98 ;  /* 0x0000006200627308 */ /* 0x000fe20000000800 */
[----:B------:R-:W2:Y:S01]  /*f380*/  LDSM.16.MT88.4 R44, [R133+0x4400] ;  /* 0x00440000852c783b */ /* 0x000ea20000004200 */
[----:B------:R-:W-:Y:S08]  /*f390*/  HMMA.16816.F32 R80, R32, R102, R80 ;  /* 0x000000662050723c */ /* 0x000ff00000001850 */
[----:B------:R4:W2:Y:S01]  /*f3a0*/  MUFU.EX2 R99, R100 ;  /* 0x0000006400637308 */ /* 0x0008a20000000800 */
[----:B-----5:R-:W-:Y:S01]  /*f3b0*/  F2FP.F16.F32.PACK_AB R32, R89, R96 ;  /* 0x000000605920723e */ /* 0x020fe200000000ff */
[----:B------:R-:W-:Y:S01]  /*f3c0*/  FFMA.FTZ R102, R53, UR4, -R105 ;  /* 0x0000000435667c23 */ /* 0x000fe20008010869 */
[----:B-1----:R-:W-:Y:S07]  /*f3d0*/  F2FP.F16.F32.PACK_AB R33, R88, R91 ;  /* 0x0000005b5821723e */ /* 0x002fee00000000ff */
[----:B------:R-:W1:Y:S01]  /*f3e0*/  MUFU.EX2 R101, R101 ;  /* 0x0000006500657308 */ /* 0x000e620000000800 */
[----:B---3--:R-:W-:Y:S01]  /*f3f0*/  F2FP.F16.F32.PACK_AB R34, R90, R93 ;  /* 0x0000005d5a22723e */ /* 0x008fe200000000ff */
[----:B------:R-:W-:Y:S01]  /*f400*/  FFMA.FTZ R53, R55, UR4, -R104 ;  /* 0x0000000437357c23 */ /* 0x000fe20008010868 */
[----:B------:R-:W-:Y:S07]  /*f410*/  F2FP.F16.F32.PACK_AB R35, R92, R95 ;  /* 0x0000005f5c23723e */ /* 0x000fee00000000ff */
[----:B------:R3:W-:Y:S01]  /*f420*/  MUFU.EX2 R55, R102 ;  /* 0x0000006600377308 */ /* 0x0007e20000000800 */
[----:B------:R-:W-:Y:S01]  /*f430*/  FADD.FTZ R103, R125, R116 ;  /* 0x000000747d677221 */ /* 0x000fe20000010000 */
[----:B------:R-:W-:Y:S08]  /*f440*/  FADD.FTZ R96, R96, R131 ;  /* 0x0000008360607221 */ /* 0x000ff00000010000 */
[----:B------:R-:W-:Y:S01]  /*f450*/  MUFU.EX2 R53, R53 ;  /* 0x0000003500357308 */ /* 0x000fe20000000800 */
[--C-:B----4-:R-:W-:Y:S01]  /*f460*/  FFMA.FTZ R100, R50, UR4, -R104.reuse ;  /* 0x0000000432647c23 */ /* 0x110fe20008010868 */
[C---:B------:R-:W-:Y:S03]  /*f470*/  HMMA.16816.F32 R68, R32.reuse, R36, R68 ;  /* 0x000000242044723c */ /* 0x040fe60000001844 */
[----:B------:R-:W-:Y:S01]  /*f480*/  FFMA.FTZ R50, R51, UR4, -R104 ;  /* 0x0000000433327c23 */ /* 0x000fe20008010868 */
[----:B------:R-:W-:Y:S04]  /*f490*/  FADD.FTZ R103, R122, R103 ;  /* 0x000000677a677221 */ /* 0x000fe80000010000 */
[----:B------:R4:W-:Y:S01]  /*f4a0*/  MUFU.EX2 R51, R100 ;  /* 0x0000006400337308 */ /* 0x0009e20000000800 */
[----:B------:R-:W-:Y:S01]  /*f4b0*/  FADD.FTZ R96, R89, R96 ;  /* 0x0000006059607221 */ /* 0x000fe20000010000 */
[C---:B------:R-:W-:Y:S01]  /*f4c0*/  HMMA.16816.F32 R72, R32.reuse, R38, R72 ;  /* 0x000000262048723c */ /* 0x040fe20000001848 */
[----:B------:R-:W5:Y:S07]  /*f4d0*/  LDSM.16.MT88.4 R36, [R87+0x1400] ;  /* 0x001400005724783b */ /* 0x000f6e0000004200 */
[----:B------:R-:W1:Y:S01]  /*f4e0*/  MUFU.EX2 R50, R50 ;  /* 0x0000003200327308 */ /* 0x000e620000000800 */
[----:B------:R-:W-:Y:S01]  /*f4f0*/  FADD.FTZ R128, R128, R103 ;  /* 0x0000006780807221 */ /* 0x000fe20000010000 */
[--C-:B---3--:R-:W-:Y:S01]  /*f500*/  FFMA.FTZ R102, R61, UR4, -R105.reuse ;  /* 0x000000043d667c23 */ /* 0x108fe20008010869 */
[----:B------:R-:W-:Y:S01]  /*f510*/  FFMA.FTZ R61, R62, UR4, -R104 ;  /* 0x000000043e3d7c23 */ /* 0x000fe20008010868 */
[----:B------:R-:W-:Y:S01]  /*f520*/  FFMA.FTZ R62, R64, UR4, -R105 ;  /* 0x00000004403e7c23 */ /* 0x000fe20008010869 */
[----:B------:R-:W-:Y:S01]  /*f530*/  FADD.FTZ R119, R119, R128 ;  /* 0x0000008077777221 */ /* 0x000fe20000010000 */
[C---:B------:R-:W-:Y:S04]  /*f540*/  HMMA.16816.F32 R76, R32.reuse, R40, R76 ;  /* 0x00000028204c723c */ /* 0x040fe8000000184c */
[----:B------:R-:W-:Y:S01]  /*f550*/  MUFU.EX2 R30, R102 ;  /* 0x00000066001e7308 */ /* 0x000fe20000000800 */
[--C-:B----4-:R-:W-:Y:S01]  /*f560*/  FFMA.FTZ R100, R59, UR4, -R104.reuse ;  /* 0x000000043b647c23 */ /* 0x110fe20008010868 */
[----:B------:R-:W-:Y:S01]  /*f570*/  FADD.FTZ R154, R154, R119 ;  /* 0x000000779a9a7221 */ /* 0x000fe20000010000 */
[--C-:B------:R-:W-:Y:S01]  /*f580*/  FFMA.FTZ R59, R60, UR4, -R105.reuse ;  /* 0x000000043c3b7c23 */ /* 0x100fe20008010869 */
[--C-:B------:R-:W-:Y:S01]  /*f590*/  FFMA.FTZ R60, R63, UR4, -R104.reuse ;  /* 0x000000043f3c7c23 */ /* 0x100fe20008010868 */
[----:B------:R-:W-:Y:S01]  /*f5a0*/  FFMA.FTZ R63, R66, UR4, -R104 ;  /* 0x00000004423f7c23 */ /* 0x000fe20008010868 */
[----:B------:R-:W-:Y:S01]  /*f5b0*/  HMMA.16816.F32 R80, R32, R42, R80 ;  /* 0x0000002a2050723c */ /* 0x000fe20000001850 */
[----:B------:R-:W3:Y:S03]  /*f5c0*/  LDSM.16.MT88.4 R40, [R133+0x4800] ;  /* 0x004800008528783b */ /* 0x000ee60000004200 */
[----:B------:R-:W-:Y:S01]  /*f5d0*/  MUFU.EX2 R61, R61 ;  /* 0x0000003d003d7308 */ /* 0x000fe20000000800 */
[----:B--2---:R-:W-:Y:S01]  /*f5e0*/  F2FP.F16.F32.PACK_AB R32, R99, R94 ;  /* 0x0000005e6320723e */ /* 0x004fe200000000ff */
[----:B------:R-:W-:Y:S01]  /*f5f0*/  FADD.FTZ R154, R31, R154 ;  /* 0x0000009a1f9a7221 */ /* 0x000fe20000010000 */
[----:B-1----:R-:W-:Y:S07]  /*f600*/  F2FP.F16.F32.PACK_AB R33, R101, R98 ;  /* 0x000000626521723e */ /* 0x002fee00000000ff */
[----:B------:R-:W1:Y:S01]  /*f610*/  MUFU.EX2 R31, R100 ;  /* 0x00000064001f7308 */ /* 0x000e620000000800 */
[----:B------:R-:W-:Y:S01]  /*f620*/  F2FP.F16.F32.PACK_AB R34, R49, R48 ;  /* 0x000000303122723e */ /* 0x000fe200000000ff */
[----:B------:R-:W-:Y:S01]  /*f630*/  FFMA.FTZ R105, R65, UR4, -R105 ;  /* 0x0000000441697c23 */ /* 0x000fe20008010869 */
[----:B------:R-:W-:Y:S07]  /*f640*/  F2FP.F16.F32.PACK_AB R35, R50, R51 ;  /* 0x000000333223723e */ /* 0x000fee00000000ff */
[----:B------:R-:W2:Y:S01]  /*f650*/  MUFU.EX2 R59, R59 ;  /* 0x0000003b003b7308 */ /* 0x000ea20000000800 */
[----:B------:R-:W-:Y:S01]  /*f660*/  FFMA.FTZ R104, R67, UR4, -R104 ;  /* 0x0000000443687c23 */ /* 0x000fe20008010868 */
[----:B------:R-:W-:Y:S01]  /*f670*/  FADD.FTZ R97, R97, R154 ;  /* 0x0000009a61617221 */ /* 0x000fe20000010000 */
[----:B------:R-:W-:Y:S07]  /*f680*/  FADD.FTZ R93, R93, R96 ;  /* 0x000000605d5d7221 */ /* 0x000fee0000010000 */
[----:B------:R-:W4:Y:S01]  /*f690*/  MUFU.EX2 R60, R60 ;  /* 0x0000003c003c7308 */ /* 0x000f220000000800 */
[C---:B------:R-:W-:Y:S09]  /*f6a0*/  HMMA.16816.F32 R68, R32.reuse, R44, R68 ;  /* 0x0000002c2044723c */ /* 0x040ff20000001844 */
[----:B------:R-:W-:Y:S01]  /*f6b0*/  MUFU.EX2 R62, R62 ;  /* 0x0000003e003e7308 */ /* 0x000fe20000000800 */
[----:B------:R-:W-:Y:S01]  /*f6c0*/  FADD.FTZ R84, R84, R97 ;  /* 0x0000006154547221 */ /* 0x000fe20000010000 */
[----:B------:R-:W-:Y:S08]  /*f6d0*/  FADD.FTZ R93, R90, R93 ;  /* 0x0000005d5a5d7221 */ /* 0x000ff00000010000 */
[----:B------:R-:W4:Y:S01]  /*f6e0*/  MUFU.EX2 R105, R105 ;  /* 0x0000006900697308 */ /* 0x000f220000000800 */
[----:B------:R-:W-:Y:S01]  /*f6f0*/  FADD.FTZ R91, R91, R84 ;  /* 0x000000545b5b7221 */ /* 0x000fe20000010000 */
[C---:B------:R-:W-:Y:S01]  /*f700*/  HMMA.16816.F32 R72, R32.reuse, R46, R72 ;  /* 0x0000002e2048723c */ /* 0x040fe20000001848 */
[----:B------:R-:W2:Y:S07]  /*f710*/  LDSM.16.MT88.4 R44, [R87+0x1800] ;  /* 0x00180000572c783b */ /* 0x000eae0000004200 */
[----:B------:R-:W-:Y:S01]  /*f720*/  MUFU.EX2 R63, R63 ;  /* 0x0000003f003f7308 */ /* 0x000fe20000000800 */
[----:B------:R-:W-:Y:S01]  /*f730*/  FADD.FTZ R88, R88, R91 ;  /* 0x0000005b58587221 */ /* 0x000fe20000010000 */
[----:B------:R-:W-:Y:S08]  /*f740*/  FADD.FTZ R94, R94, R93 ;  /* 0x0000005d5e5e7221 */ /* 0x000ff00000010000 */
[----:B------:R-:W4:Y:S01]  /*f750*/  MUFU.EX2 R104, R104 ;  /* 0x0000006800687308 */ /* 0x000f220000000800 */
[----:B------:R-:W-:Y:S01]  /*f760*/  FADD.FTZ R95, R95, R88 ;  /* 0x000000585f5f7221 */ /* 0x000fe20000010000 */
[C---:B-----5:R-:W-:Y:S03]  /*f770*/  HMMA.16816.F32 R76, R32.reuse, R36, R76 ;  /* 0x00000024204c723c */ /* 0x060fe6000000184c */
[----:B------:R-:W-:Y:S01]  /*f780*/  FADD.FTZ R95, R92, R95 ;  /* 0x0000005f5c5f7221 */ /* 0x000fe20000010000 */
[----:B------:R-:W-:Y:S04]  /*f790*/  FADD.FTZ R99, R99, R94 ;  /* 0x0000005e63637221 */ /* 0x000fe80000010000 */
[----:B------:R-:W-:Y:S01]  /*f7a0*/  HMMA.16816.F32 R80, R32, R38, R80 ;  /* 0x000000262050723c */ /* 0x000fe20000001850 */
[----:B------:R-:W5:Y:S02]  /*f7b0*/  LDSM.16.MT88.4 R36, [R133+0x4c00] ;  /* 0x004c00008524783b */ /* 0x000f640000004200 */
[----:B------:R-:W-:Y:S01]  /*f7c0*/  F2FP.F16.F32.PACK_AB R32, R55, R52 ;  /* 0x000000343720723e */ /* 0x000fe200000000ff */
[----:B------:R-:W-:Y:S01]  /*f7d0*/  FADD.FTZ R48, R48, R99 ;  /* 0x0000006330307221 */ /* 0x000fe20000010000 */
[----:B------:R-:W-:Y:S02]  /*f7e0*/  F2FP.F16.F32.PACK_AB R33, R53, R54 ;  /* 0x000000363521723e */ /* 0x000fe400000000ff */
[----:B------:R-:W-:Y:S01]  /*f7f0*/  F2FP.F16.F32.PACK_AB R34, R57, R56 ;  /* 0x000000383922723e */ /* 0x000fe200000000ff */
[----:B------:R-:W-:Y:S01]  /*f800*/  FADD.FTZ R49, R49, R48 ;  /* 0x0000003031317221 */ /* 0x000fe20000010000 */
[----:B-1----:R-:W-:Y:S03]  /*f810*/  F2FP.F16.F32.PACK_AB R35, R31, R58 ;  /* 0x0000003a1f23723e */ /* 0x002fe600000000ff */
[----:B------:R-:W-:Y:S04]  /*f820*/  FADD.FTZ R52, R52, R49 ;  /* 0x0000003134347221 */ /* 0x000fe80000010000 */
[C---:B---3--:R-:W-:Y:S03]  /*f830*/  HMMA.16816.F32 R68, R32.reuse, R40, R68 ;  /* 0x000000282044723c */ /* 0x048fe60000001844 */
[----:B------:R-:W-:Y:S05]  /*f840*/  FADD.FTZ R55, R55, R52 ;  /* 0x0000003437377221 */ /* 0x000fea0000010000 */
[C---:B------:R-:W-:Y:S01]  /*f850*/  HMMA.16816.F32 R72, R32.reuse, R42, R72 ;  /* 0x0000002a2048723c */ /* 0x040fe20000001848 */
[----:B------:R-:W1:Y:S07]  /*f860*/  LDSM.16.MT88.4 R40, [R87+0x1c00] ;  /* 0x001c00005728783b */ /* 0x000e6e0000004200 */
[C---:B--2---:R-:W-:Y:S03]  /*f870*/  HMMA.16816.F32 R76, R32.reuse, R44, R76 ;  /* 0x0000002c204c723c */ /* 0x044fe6000000184c */
[----:B------:R-:W-:Y:S04]  /*f880*/  FADD.FTZ R44, R98, R95 ;  /* 0x0000005f622c7221 */ /* 0x000fe80000010000 */
[----:B------:R-:W-:Y:S01]  /*f890*/  FADD.FTZ R44, R101, R44 ;  /* 0x0000002c652c7221 */ /* 0x000fe20000010000 */
[----:B------:R-:W-:Y:S03]  /*f8a0*/  HMMA.16816.F32 R80, R32, R46, R80 ;  /* 0x0000002e2050723c */ /* 0x000fe60000001850 */
[----:B------:R-:W-:Y:S01]  /*f8b0*/  F2FP.F16.F32.PACK_AB R32, R30, R59 ;  /* 0x0000003b1e20723e */ /* 0x000fe200000000ff */
[----:B------:R-:W-:Y:S01]  /*f8c0*/  FADD.FTZ R51, R51, R44 ;  /* 0x0000002c33337221 */ /* 0x000fe20000010000 */
[----:B----4-:R-:W-:Y:S02]  /*f8d0*/  F2FP.F16.F32.PACK_AB R33, R60, R61 ;  /* 0x0000003d3c21723e */ /* 0x010fe400000000ff */
[----:B------:R-:W-:Y:S01]  /*f8e0*/  F2FP.F16.F32.PACK_AB R34, R105, R62 ;  /* 0x0000003e6922723e */ /* 0x000fe200000000ff */
[----:B------:R-:W-:Y:S01]  /*f8f0*/  FADD.FTZ R51, R50, R51 ;  /* 0x0000003332337221 */ /* 0x000fe20000010000 */
[----:B------:R-:W-:Y:S03]  /*f900*/  F2FP.F16.F32.PACK_AB R35, R104, R63 ;  /* 0x0000003f6823723e */ /* 0x000fe600000000ff */
[----:B------:R-:W-:Y:S04]  /*f910*/  FADD.FTZ R54, R54, R51 ;  /* 0x0000003336367221 */ /* 0x000fe80000010000 */
[C---:B-----5:R-:W-:Y:S03]  /*f920*/  HMMA.16816.F32 R68, R32.reuse, R36, R68 ;  /* 0x000000242044723c */ /* 0x060fe60000001844 */
[----:B------:R-:W-:Y:S01]  /*f930*/  FADD.FTZ R53, R53, R54 ;  /* 0x0000003635357221 */ /* 0x000fe20000010000 */
[----:B------:R-:W-:Y:S03]  /*f940*/  FADD.FTZ R36, R56, R55 ;  /* 0x0000003738247221 */ /* 0x000fe60000010000 */
[----:B------:R-:W-:Y:S01]  /*f950*/  FADD.FTZ R58, R58, R53 ;  /* 0x000000353a3a7221 */ /* 0x000fe20000010000 */
[C---:B------:R-:W-:Y:S03]  /*f960*/  HMMA.16816.F32 R72, R32.reuse, R38, R72 ;  /* 0x000000262048723c */ /* 0x040fe60000001848 */
[----:B------:R-:W-:Y:S01]  /*f970*/  FADD.FTZ R36, R57, R36 ;  /* 0x0000002439247221 */ /* 0x000fe20000010000 */
[----:B------:R-:W-:Y:S03]  /*f980*/  FADD.FTZ R58, R31, R58 ;  /* 0x0000003a1f3a7221 */ /* 0x000fe60000010000 */
[----:B------:R-:W-:Y:S01]  /*f990*/  FADD.FTZ R31, R59, R36 ;  /* 0x000000243b1f7221 */ /* 0x000fe20000010000 */
[C---:B-1----:R-:W-:Y:S03]  /*f9a0*/  HMMA.16816.F32 R76, R32.reuse, R40, R76 ;  /* 0x00000028204c723c */ /* 0x042fe6000000184c */
        /* <DEDUP_REMOVED lines=9> */
.L_x_3676:
[----:B------:R-:W1:Y:S01]  /*fa40*/  SHFL.BFLY PT, R3, R152, 0x2, 0x1f ;  /* 0x0c401f0098037f89 */ /* 0x000e6200000e0000 */
[----:B------:R-:W-:Y:S01]  /*fa50*/  SHF.L.U32 R6, R132, 0x1, RZ ;  /* 0x0000000184067819 */ /* 0x000fe200000006ff */
[----:B------:R-:W2:Y:S01]  /*fa60*/  S2UR UR4, SR_CTAID.Y ;  /* 0x00000000000479c3 */ /* 0x000ea20000002600 */
[----:B------:R-:W-:Y:S01]  /*fa70*/  LOP3.LUT R8, R147, 0xc0, R138, 0xf8, !PT ;  /* 0x000000c093087812 */ /* 0x000fe200078ef88a */
[----:B------:R-:W3:Y:S01]  /*fa80*/  SHFL.BFLY PT, R4, R151, 0x2, 0x1f ;  /* 0x0c401f0097047f89 */ /* 0x000ee200000e0000 */
[----:B------:R-:W-:Y:S01]  /*fa90*/  LOP3.LUT R6, R6, 0x6, RZ, 0xc0, !PT ;  /* 0x0000000606067812 */ /* 0x000fe200078ec0ff */
[----:B------:R-:W-:Y:S01]  /*faa0*/  BSSY.RECONVERGENT B0, `(.L_x_3681) ;  /* 0x000005d000007945 */ /* 0x000fe20003800200 */
[----:B------:R-:W-:-:S03]  /*fab0*/  SHF.R.U32.HI R13, RZ, 0x1, R132 ;  /* 0x00000001ff0d7819 */ /* 0x000fc60000011684 */
[----:B------:R-:W-:Y:S01]  /*fac0*/  BAR.SYNC.DEFER_BLOCKING 0x0 ;  /* 0x0000000000007b1d */ /* 0x000fe20000010000 */
[----:B------:R-:W-:Y:S02]  /*fad0*/  LOP3.LUT R7, R6, 0x3e00, R135, 0xf8, !PT ;  /* 0x00003e0006077812 */ /* 0x000fe400078ef887 */
[----:B------:R-:W-:Y:S02]  /*fae0*/  IADD3 R21, PT, PT, -R139, RZ, RZ ;  /* 0x000000ff8b157210 */ /* 0x000fe40007ffe1ff */
[----:B------:R-:W-:-:S03]  /*faf0*/  LOP3.LUT R7, R7, 0x20, R138, 0xf8, !PT ;  /* 0x0000002007077812 */ /* 0x000fc600078ef88a */
[----:B------:R-:W2:Y:S01]  /*fb00*/  LDC.64 R14, c[0x0][0x430] ;  /* 0x00010c00ff0e7b82 */ /* 0x000ea20000000a00 */
[----:B------:R-:W-:-:S07]  /*fb10*/  LOP3.LUT P2, RZ, R132, 0x3, RZ, 0xc0, !PT ;  /* 0x0000000384ff7812 */ /* 0x000fce000784c0ff */
        /* <DEDUP_REMOVED lines=14> */
[----:B------:R-:W-:Y:S01]  /*fc00*/  IMAD R16, R139, R16, R21 ;  /* 0x000000108b107224 */ /* 0x000fe200078e0215 */
[----:B------:R-:W-:-:S02]  /*fc10*/  MOV R21, 0xff800000 ;  /* 0xff80000000157802 */ /* 0x000fc40000000f00 */
[----:B------:R-:W-:-:S03]  /*fc20*/  FSETP.NE.FTZ.AND P1, PT, R12, RZ, PT ;  /* 0x000000ff0c00720b */ /* 0x000fc60003f35000 */
[----:B------:R-:W3:Y:S06]  /*fc30*/  MUFU.RCP R5, R12 ;  /* 0x0000000c00057308 */ /* 0x000eec0000001000 */
[----:B------:R-:W4:Y:S02]  /*fc40*/  @P0 LDC R17, c[0x0][0x458] ;  /* 0x00011600ff110b82 */ /* 0x000f240000000800 */
[----:B------:R-:W5:Y:S01]  /*fc50*/  @P0 MUFU.LG2 R3, R3 ;  /* 0x0000000300030308 */ /* 0x000f620000000c00 */
[----:B-1----:R-:W-:-:S05]  /*fc60*/  FSEL R4, R4, 1, P0 ;  /* 0x3f80000004047808 */ /* 0x002fca0000000000 */
[----:B------:R-:W1:Y:S01]  /*fc70*/  @P1 LDC R19, c[0x0][0x458] ;  /* 0x00011600ff131b82 */ /* 0x000e620000000800 */
[C---:B------:R-:W-:Y:S01]  /*fc80*/  FMUL.FTZ R70, R4.reuse, R70 ;  /* 0x0000004604467220 */ /* 0x040fe20000410000 */
[C---:B------:R-:W-:Y:S01]  /*fc90*/  FMUL.FTZ R71, R4.reuse, R71 ;  /* 0x0000004704477220 */ /* 0x040fe20000410000 */
[C---:B------:R-:W-:Y:S01]  /*fca0*/  FMUL.FTZ R74, R4.reuse, R74 ;  /* 0x0000004a044a7220 */ /* 0x040fe20000410000 */
[----:B---3--:R-:W-:Y:S01]  /*fcb0*/  FSEL R6, R5, 1, P1 ;  /* 0x3f80000005067808 */ /* 0x008fe20000800000 */
[C---:B------:R-:W-:Y:S01]  /*fcc0*/  FMUL.FTZ R75, R4.reuse, R75 ;  /* 0x0000004b044b7220 */ /* 0x040fe20000410000 */
[----:B------:R-:W-:Y:S01]  /*fcd0*/  LOP3.LUT R5, R7, R8, RZ, 0xfc, !PT ;  /* 0x0000000807057212 */ /* 0x000fe200078efcff */
[C---:B------:R-:W-:Y:S01]  /*fce0*/  FMUL.FTZ R78, R4.reuse, R78 ;  /* 0x0000004e044e7220 */ /* 0x040fe20000410000 */
[C---:B------:R-:W-:Y:S01]  /*fcf0*/  FMUL.FTZ R79, R4.reuse, R79 ;  /* 0x0000004f044f7220 */ /* 0x040fe20000410000 */
[C---:B------:R-:W-:Y:S01]  /*fd00*/  FMUL.FTZ R82, R4.reuse, R82 ;  /* 0x0000005204527220 */ /* 0x040fe20000410000 */
[----:B------:R-:W-:Y:S01]  /*fd10*/  FMUL.FTZ R83, R4, R83 ;  /* 0x0000005304537220 */ /* 0x000fe20000410000 */
[----:B------:R-:W-:Y:S01]  /*fd20*/  LOP3.LUT R4, R138, 0x40, RZ, 0xc0, !PT ;  /* 0x000000408a047812 */ /* 0x000fe200078ec0ff */
[C---:B------:R-:W-:Y:S01]  /*fd30*/  FMUL.FTZ R68, R6.reuse, R68 ;  /* 0x0000004406447220 */ /* 0x040fe20000410000 */
[----:B------:R-:W-:Y:S01]  /*fd40*/  LEA R5, R5, UR5, 0x2 ;  /* 0x0000000505057c11 */ /* 0x000fe2000f8e10ff */
[----:B------:R-:W-:Y:S01]  /*fd50*/  FMUL.FTZ R69, R6, R69 ;  /* 0x0000004506457220 */ /* 0x000fe20000410000 */
[----:B------:R-:W-:Y:S01]  /*fd60*/  LOP3.LUT R138, R138, 0x80, RZ, 0xc0, !PT ;  /* 0x000000808a8a7812 */ /* 0x000fe200078ec0ff */
[C---:B------:R-:W-:Y:S01]  /*fd70*/  FMUL.FTZ R72, R6.reuse, R72 ;  /* 0x0000004806487220 */ /* 0x040fe20000410000 */
[C---:B------:R-:W-:Y:S01]  /*fd80*/  FMUL.FTZ R73, R6.reuse, R73 ;  /* 0x0000004906497220 */ /* 0x040fe20000410000 */
[C---:B------:R-:W-:Y:S01]  /*fd90*/  FMUL.FTZ R76, R6.reuse, R76 ;  /* 0x0000004c064c7220 */ /* 0x040fe20000410000 */
[C---:B------:R-:W-:Y:S01]  /*fda0*/  IADD3 R7, PT, PT, R5.reuse, -R138, RZ ;  /* 0x8000008a05077210 */ /* 0x040fe20007ffe0ff */
[C---:B------:R-:W-:Y:S01]  /*fdb0*/  FMUL.FTZ R77, R6.reuse, R77 ;  /* 0x0000004d064d7220 */ /* 0x040fe20000410000 */
[C---:B------:R-:W-:Y:S01]  /*fdc0*/  FMUL.FTZ R80, R6.reuse, R80 ;  /* 0x0000005006507220 */ /* 0x040fe20000410000 */
[----:B------:R-:W-:Y:S01]  /*fdd0*/  FMUL.FTZ R81, R6, R81 ;  /* 0x0000005106517220 */ /* 0x000fe20000410000 */
[----:B------:R-:W-:Y:S01]  /*fde0*/  IADD3 R6, PT, PT, R5, -R4, RZ ;  /* 0x8000000405067210 */ /* 0x000fe20007ffe0ff */
[----:B------:R-:W-:Y:S01]  /*fdf0*/  STS.64 [R5], R68 ;  /* 0x0000004405007388 */ /* 0x000fe20000000a00 */
[----:B------:R-:W-:Y:S01]  /*fe00*/  IADD3 R18, PT, PT, -R4, R7, RZ ;  /* 0x0000000704127210 */ /* 0x000fe20007ffe1ff */
[----:B------:R-:W3:Y:S01]  /*fe10*/  @P1 MUFU.LG2 R12, R12 ;  /* 0x0000000c000c1308 */ /* 0x000ee20000000c00 */
[----:B------:R-:W-:Y:S01]  /*fe20*/  LOP3.LUT R8, R86, 0xd8, RZ, 0xc0, !PT ;  /* 0x000000d856087812 */ /* 0x000fe200078ec0ff */
[----:B------:R-:W-:Y:S01]  /*fe30*/  STS.64 [R5+0x400], R70 ;  /* 0x0004004605007388 */ /* 0x000fe20000000a00 */
[----:B-----5:R-:W-:-:S02]  /*fe40*/  @P0 FMUL.FTZ R3, R3, 0.69314718246459960938 ;  /* 0x3f31721803030820 */ /* 0x020fc40000410000 */
[----:B------:R-:W-:Y:S01]  /*fe50*/  LOP3.LUT R9, R8, 0x18, R13, 0x78, !PT ;  /* 0x0000001808097812 */ /* 0x000fe200078e780d */
[----:B------:R-:W-:Y:S01]  /*fe60*/  STS.64 [R6+0x20], R72 ;  /* 0x0000204806007388 */ /* 0x000fe20000000a00 */
[----:B------:R-:W-:Y:S02]  /*fe70*/  LOP3.LUT R13, R13, 0x30, RZ, 0xc0, !PT ;  /* 0x000000300d0d7812 */ /* 0x000fe400078ec0ff */
[----:B------:R-:W-:Y:S01]  /*fe80*/  LOP3.LUT R9, R9, 0xf24, R86, 0xf8, !PT ;  /* 0x00000f2409097812 */ /* 0x000fe200078ef856 */
[----:B------:R-:W-:Y:S01]  /*fe90*/  STS.64 [R6+0x420], R74 ;  /* 0x0004204a06007388 */ /* 0x000fe20000000a00 */
[----:B------:R-:W-:Y:S02]  /*fea0*/  LOP3.LUT R14, R13, 0x7, R14, 0xf8, !PT ;  /* 0x000000070d0e7812 */ /* 0x000fe400078ef80e */
[----:B------:R-:W-:Y:S01]  /*feb0*/  LEA R20, R9, UR5, 0x2 ;  /* 0x0000000509147c11 */ /* 0x000fe2000f8e10ff */
[----:B------:R-:W-:Y:S01]  /*fec0*/  STS.64 [R7+0x40], R76 ;  /* 0x0000404c07007388 */ /* 0x000fe20000000a00 */
[----:B------:R-:W5:Y:S03]  /*fed0*/  S2UR UR5, SR_CTAID.X ;  /* 0x00000000000579c3 */ /* 0x000f660000002500 */
[----:B------:R-:W-:Y:S01]  /*fee0*/  STS.64 [R7+0x440], R78 ;  /* 0x0004404e07007388 */ /* 0x000fe20000000a00 */
[----:B---3--:R-:W-:-:S03]  /*fef0*/  @P1 FMUL.FTZ R23, R12, 0.69314718246459960938 ;  /* 0x3f3172180c171820 */ /* 0x008fc60000410000 */
[----:B------:R-:W-:Y:S01]  /*ff00*/  STS.64 [R18+0x60], R80 ;  /* 0x0000605012007388 */ /* 0x000fe20000000a00 */
[----:B-1----:R-:W-:-:S03]  /*ff10*/  @P1 FFMA.FTZ R21, R2, R19, R23 ;  /* 0x0000001302151223 */ /* 0x002fc60000010017 */
[----:B------:R1:W-:Y:S01]  /*ff20*/  STS.64 [R18+0x460], R82 ;  /* 0x0004605212007388 */ /* 0x0003e20000000a00 */
[----:B------:R-:W-:Y:S01]  /*ff30*/  BAR.SYNC.DEFER_BLOCKING 0x0 ;  /* 0x0000000000007b1d */ /* 0x000fe20000010000 */
[----:B-----5:R-:W-:-:S06]  /*ff40*/  USHF.L.U32 UR8, UR5, 0x6, URZ ;  /* 0x0000000605087899 */ /* 0x020fcc00080006ff */
[----:B------:R-:W-:Y:S01]  /*ff50*/  IMAD R15, R16, R15, UR8 ;  /* 0x00000008100f7e24 */ /* 0x000fe2000f8e020f */
[----:B-1----:R-:W-:Y:S01]  /*ff60*/  MOV R18, 0xff800000 ;  /* 0xff80000000127802 */ /* 0x002fe20000000f00 */
[----:B------:R1:W3:Y:S01]  /*ff70*/  LDS.128 R8, [R20] ;  /* 0x0000000014087984 */ /* 0x0002e20000000c00 */
[----:B----4-:R-:W-:Y:S01]  /*ff80*/  @P0 FFMA.FTZ R18, R0, R17, R3 ;  /* 0x0000001100120223 */ /* 0x010fe20000010003 */
[----:B--2---:R-:W-:Y:S02]  /*ff90*/  IMAD R0, R15, UR4, RZ ;  /* 0x000000040f007c24 */ /* 0x004fe4000f8e02ff */
[----:B------:R1:W2:Y:S01]  /*ffa0*/  LDS.128 R4, [R20+0x800] ;  /* 0x0008000014047984 */ /* 0x0002a20000000c00 */
[----:B------:R-:W-:Y:S05]  /*ffb0*/  @P2 BRA `(.L_x_3682) ;  /* 0x00000000002c2947 */ /* 0x000fea0003800000 */
[----:B------:R-:W4:Y:S01]  /*ffc0*/  LDCU.64 UR4, c[0x0][0x428] ;  /* 0x00008500ff0477ac */ /* 0x000f220008000a00 */
[----:B------:R-:W-:Y:S01]  /*ffd0*/  VIADD R3, R137, -UR8 ;  /* 0x8000000889037c36 */ /* 0x000fe20008000000 */
        /* <DEDUP_REMOVED lines=9> */
.L_x_3682:
[----:B------:R-:W-:Y:S05]  /*10070*/  BSYNC.RECONVERGENT B0 ;  /* 0x0000000000007941 */ /* 0x000fea0003800200 */
.L_x_3681:
[----:B----4-:R-:W4:Y:S01]  /*10080*/  LDS.128 R16, [R20+0x1000] ;  /* 0x0010000014107984 */ /* 0x010f220000000c00 */
[----:B------:R-:W5:Y:S01]  /*10090*/  LDCU UR9, c[0x0][0x440] ;  /* 0x00008800ff0977ac */ /* 0x000f620008000800 */
[----:B------:R-:W-:Y:S01]  /*100a0*/  LOP3.LUT R3, R86, 0x1c, RZ, 0xc0, !PT ;  /* 0x0000001c56037812 */ /* 0x000fe200078ec0ff */
[----:B------:R-:W-:Y:S01]  /*100b0*/  VIADD R137, R137, -UR8 ;  /* 0x8000000889897c36 */ /* 0x000fe20008000000 */
[----:B------:R1:W1:Y:S01]  /*100c0*/  LDS.128 R12, [R20+0x1800] ;  /* 0x00180000140c7984 */ /* 0x0002620000000c00 */
[----:B------:R-:W3:Y:S01]  /*100d0*/  LDCU.64 UR4, c[0x0][0x3f8] ;  /* 0x00007f00ff0477ac */ /* 0x000ee20008000a00 */
        /* <DEDUP_REMOVED lines=14> */
[----:B------:R3:W-:Y:S04]  /*101c0*/  @!P4 STG.E.128 desc[UR6][R2.64], R8 ;  /* 0x000000080200c986 */ /* 0x0007e8000c101d06 */
[----:B--2---:R3:W-:Y:S04]  /*101d0*/  @!P3 STG.E.128 desc[UR6][R2.64+0x800], R4 ;  /* 0x000800040200b986 */ /* 0x0047e8000c101d06 */
[----:B----4-:R3:W-:Y:S01]  /*101e0*/  @!P2 STG.E.128 desc[UR6][R2.64+0x1000], R16 ;  /* 0x001000100200a986 */ /* 0x0107e2000c101d06 */
[----:B-1----:R-:W-:Y:S05]  /*101f0*/  @P0 EXIT ;  /* 0x000000000000094d */ /* 0x002fea0003800000 */
[----:B------:R-:W-:Y:S01]  /*10200*/  STG.E.128 desc[UR6][R2.64+0x1800], R12 ;  /* 0x0018000c02007986 */ /* 0x000fe2000c101d06 */
[----:B------:R-:W-:Y:S05]  /*10210*/  EXIT ;  /* 0x000000000000794d */ /* 0x000fea0003800000 */
.L_x_3683:
        /* <DEDUP_REMOVED lines=14> */
.L_x_4922:


//--------------------- .text._ZN5flash24flash_fwd_splitkv_kernelI23Flash_fwd_kernel_traitsILi32ELi64ELi128ELi4ELb0ELb0EN7cutlass6half_tE19Flash_kernel_traitsILi32ELi64ELi128ELi4ES3_EELb1ELb0ELb0ELb0ELb0ELb1ELb1ELb1EEEvNS_16Flash_fwd_paramsE --------------------------
	.section	.text._ZN5flash24flash_fwd_splitkv_kernelI23Flash_fwd_kernel_traitsILi32ELi64ELi128ELi4ELb0ELb0EN7cutlass6half_tE19Flash_kernel_traitsILi32ELi64ELi128ELi4ES3_EELb1ELb0ELb0ELb0ELb0ELb1ELb1ELb1EEEvNS_16Flash_fwd_paramsE,"ax",@progbits
	.align	128
        .global         _ZN5flash24flash_fwd_splitkv_kernelI23Flash_fwd_kernel_traitsILi32ELi64ELi128ELi4ELb0ELb0EN7cutlass6half_tE19Flash_kernel_traitsILi32ELi64ELi128ELi4ES3_EELb1ELb0ELb0ELb0ELb0ELb1ELb1ELb1EEEvNS_16Flash_fwd_paramsE
        .type           _ZN5flash24flash_fwd_splitkv_kernelI23Flash_fwd_kernel_traitsILi32ELi64ELi128ELi4ELb0ELb0EN7cutlass6half_tE19Flash_kernel_traitsILi32ELi64ELi128ELi4ES3_EELb1ELb0ELb0ELb0ELb0ELb1ELb1ELb1EEEvNS_16Flash_fwd_paramsE,@function
        .size           _ZN5flash24flash_fwd_splitkv_kernelI23Flash_fwd_kernel_traitsILi32ELi64ELi128ELi4ELb0ELb0EN7cutlass6half_tE19Flash_kernel_traitsILi32ELi64ELi128ELi4ES3_EELb1ELb0ELb0ELb0ELb0ELb1ELb1ELb1EEEvNS_16Flash_fwd_paramsE,(.L_x_4923 - _ZN5flash24flash_fwd_splitkv_kernelI23Flash_fwd_kernel_traitsILi32ELi64ELi128ELi4ELb0ELb0EN7cutlass6half_tE19Flash_kernel_traitsILi32ELi64ELi128ELi4ES3_EELb1ELb0ELb0ELb0ELb0ELb1ELb1ELb1EEEvNS_16Flash_fwd_paramsE)
        .other          _ZN5flash24flash_fwd_splitkv_kernelI23Flash_fwd_kernel_traitsILi32ELi64ELi128ELi4ELb0ELb0EN7cutlass6half_tE19Flash_kernel_traitsILi32ELi64ELi128ELi4ES3_EELb1ELb0ELb0ELb0ELb0ELb1ELb1ELb1EEEvNS_16Flash_fwd_paramsE,@"STO_CUDA_ENTRY STV_DEFAULT"
_ZN5flash24flash_fwd_splitkv_kernelI23Flash_fwd_kernel_traitsILi32ELi64ELi128ELi4ELb0ELb0EN7cutlass6half_tE19Flash_kernel_traitsILi32ELi64ELi128ELi4ES3_EELb1ELb0ELb0ELb0ELb0ELb1ELb1ELb1EEEvNS_16Flash_fwd_paramsE:
.text._ZN5flash24flash_fwd_splitkv_kernelI23Flash_fwd_kernel_traitsILi32ELi64ELi128ELi4ELb0ELb0EN7cutlass6half_tE19Flash_kernel_traitsILi32ELi64ELi128ELi4ES3_EELb1ELb0ELb0ELb0ELb0ELb1ELb1ELb1EEEvNS_16Flash_fwd_paramsE:
[----:B------:R-:W-:Y:S08]  /*0000*/  LDC R1, c[0x0][0x37c] ;  /* 0x0000df00ff017b82 */ /* 0x000ff00000000800 */
[----:B------:R-:W1:Y:S01]  /*0010*/  LDC R5, c[0x0][0x3e0] ;  /* 0x0000f800ff057b82 */ /* 0x000e620000000800 */
[----:B------:R-:W2:Y:S01]  /*0020*/  LDCU.64 UR8, c[0x0][0x460] ;  /* 0x00008c00ff0877ac */ /* 0x000ea20008000a00 */
[----:B------:R-:W-:Y:S01]  /*0030*/  IMAD.MOV.U32 R9, RZ, RZ, -0x1 ;  /* 0xffffffffff097424 */ /* 0x000fe200078e00ff */
[----:B------:R-:W3:Y:S05]  /*0040*/  LDCU.64 UR4, c[0x0][0x470] ;  /* 0x00008e00ff0477ac */ /* 0x000eea0008000a00 */
[----:B------:R-:W4:Y:S01]  /*0050*/  S2UR UR10, SR_CTAID.Z ;  /* 0x00000000000a79c3 */ /* 0x000f220000002700 */
[----:B------:R-:W3:Y:S07]  /*0060*/  LDCU.64 UR6, c[0x0][0x358] ;  /* 0x00006b00ff0677ac */ /* 0x000eee0008000a00 */
[----:B------:R-:W3:Y:S01]  /*0070*/  LDC.64 R6, c[0x0][0x460] ;  /* 0x00011800ff067b82 */ /* 0x000ee20000000a00 */
        /* <DEDUP_REMOVED lines=23> */
[----:B------:R-:W-:Y:S02]  /*01f0*/  @!P4 LOP3.LUT R105, RZ, R5, RZ, 0x33, !PT ;  /* 0x00000005ff69c212 */ /* 0x000fe400078e33ff */
[----:B------:R-:W-:-:S03]  /*0200*/  ISETP.NE.AND.EX P2, PT, R3, RZ, PT, P0 ;  /* 0x000000ff0300720c */ /* 0x000fc60003f45300 */
[----:B---3--:R-:W-:Y:S01]  /*0210*/  IMAD.WIDE.U32 R6, R105, 0x4, R6 ;  /* 0x0000000469067825 */ /* 0x008fe200078e0006 */
[----:B------:R-:W-:-:S04]  /*0220*/  ISETP.NE.U32.AND P0, PT, RZ, UR4, PT ;  /* 0x00000004ff007c0c */ /* 0x000fc8000bf05070 */
[----:B------:R-:W2:Y:S01]  /*0230*/  @P1 LDG.E R9, desc[UR6][R6.64] ;  /* 0x0000000606091981 */ /* 0x000ea2000c1e1900 */
[----:B------:R-:W-:-:S03]  /*0240*/  ISETP.NE.AND.EX P5, PT, RZ, UR5, PT, P0 ;  /* 0x00000005ff007c0c */ /* 0x000fc6000bfa5300 */
[----:B------:R1:W2:Y:S01]  /*0250*/  @P3 LDG.E R8, desc[UR6][R6.64+0x4] ;  /* 0x0000040606083981 */ /* 0x0002a2000c1e1900 */
[----:B------:R-:W-:Y:S02]  /*0260*/  IMAD.MOV.U32 R0, RZ, RZ, RZ ;  /* 0x000000ffff007224 */ /* 0x000fe400078e00ff */
[----:B-1----:R-:W-:Y:S01]  /*0270*/  IMAD.SHL.U32 R7, R105, 0x4, RZ ;  /* 0x0000000469077824 */ /* 0x002fe200078e00ff */
[----:B------:R-:W-:-:S04]  /*0280*/  SHF.R.U32.HI R6, RZ, 0x1e, R105 ;  /* 0x0000001eff067819 */ /* 0x000fc80000011669 */
[C---:B------:R-:W-:Y:S02]  /*0290*/  IADD3 R84, P1, PT, R7.reuse, UR4, RZ ;  /* 0x0000000407547c10 */ /* 0x040fe4000ff3e0ff */
[----:B------:R-:W-:Y:S02]  /*02a0*/  @P2 IADD3 R54, P0, PT, R7, R2, RZ ;  /* 0x0000000207362210 */ /* 0x000fe40007f1e0ff */
[----:B------:R-:W-:-:S03]  /*02b0*/  IADD3.X R85, PT, PT, R6, UR5, RZ, P1, !PT ;  /* 0x0000000506557c10 */ /* 0x000fc60008ffe4ff */
[----:B------:R-:W-:Y:S02]  /*02c0*/  @P2 IMAD.X R55, R6, 0x1, R3, P0 ;  /* 0x0000000106372824 */ /* 0x000fe400000e0603 */
[----:B------:R-:W5:Y:S01]  /*02d0*/  @P5 LDG.E R0, desc[UR6][R84.64] ;  /* 0x0000000654005981 */ /* 0x000f62000c1e1900 */
[----:B------:R-:W1:Y:S01]  /*02e0*/  LDC.64 R2, c[0x0][0x468] ;  /* 0x00011a00ff027b82 */ /* 0x000e620000000a00 */
[----:B------:R-:W3:Y:S01]  /*02f0*/  LDCU.U8 UR4, c[0x0][0x532] ;  /* 0x0000a640ff0477ac */ /* 0x000ee20008000000 */
[----:B------:R-:W4:Y:S01]  /*0300*/  S2R R57, SR_CTAID.X ;  /* 0x0000000000397919 */ /* 0x000f220000002500 */
[----:B------:R4:W5:Y:S01]  /*0310*/  @P2 LDG.E R54, desc[UR6][R54.64] ;  /* 0x0000000636362981 */ /* 0x000962000c1e1900 */
[----:B---3--:R-:W-:Y:S02]  /*0320*/  ISETP.NE.AND P4, PT, RZ, UR4, PT ;  /* 0x00000004ff007c0c */ /* 0x008fe4000bf85270 */
[----:B-1----:R-:W-:-:S04]  /*0330*/  ISETP.EQ.U32.AND P0, PT, R2, RZ, PT ;  /* 0x000000ff0200720c */ /* 0x002fc80003f02070 */
[----:B------:R-:W-:Y:S02]  /*0340*/  ISETP.EQ.OR.EX P1, PT, R3, RZ, !P4, P0 ;  /* 0x000000ff0300720c */ /* 0x000fe40006722700 */
[----:B------:R-:W-:-:S05]  /*0350*/  IADD3 R10, P0, PT, R7, R2, RZ ;  /* 0x00000002070a7210 */ /* 0x000fca0007f1e0ff */
[----:B------:R-:W-:Y:S01]  /*0360*/  IMAD.X R11, R6, 0x1, R3, P0 ;  /* 0x00000001060b7824 */ /* 0x000fe200000e0603 */
[----:B------:R-:W-:Y:S01]  /*0370*/  ISETP.NE.U32.AND P0, PT, R2, RZ, PT ;  /* 0x000000ff0200720c */ /* 0x000fe20003f05070 */
[----:B------:R-:W1:Y:S03]  /*0380*/  @!P3 LDC R104, c[0x0][0x434] ;  /* 0x00010d00ff68bb82 */ /* 0x000e660000000800 */
[----:B------:R-:W-:-:S13]  /*0390*/  ISETP.NE.AND.EX P0, PT, R3, RZ, PT, P0 ;  /* 0x000000ff0300720c */ /* 0x000fda0003f05300 */
[----:B----4-:R-:W3:Y:S01]  /*03a0*/  @!P0 LDC R55, c[0x0][0x438] ;  /* 0x00010e00ff378b82 */ /* 0x010ee20000000800 */
[----:B------:R-:W-:Y:S02]  /*03b0*/  IMAD.MOV.U32 R4, RZ, RZ, -0x1 ;  /* 0xffffffffff047424 */ /* 0x000fe400078e00ff */
[----:B------:R-:W-:-:S04]  /*03c0*/  IMAD.SHL.U32 R58, R57, 0x40, RZ ;  /* 0x00000040393a7824 */ /* 0x000fc800078e00ff */
[----:B------:R4:W5:Y:S01]  /*03d0*/  @!P1 LDG.E R4, desc[UR6][R10.64] ;  /* 0x000000060a049981 */ /* 0x000962000c1e1900 */
[----:B--2---:R-:W-:Y:S02]  /*03e0*/  @P3 IMAD.IADD R104, R8, 0x1, -R9 ;  /* 0x0000000108683824 */ /* 0x004fe400078e0a09 */
[----:B------:R-:W-:-:S04]  /*03f0*/  IMAD.MOV R8, RZ, RZ, -R105 ;  /* 0x000000ffff087224 */ /* 0x000fc800078e0a69 */
[----:B------:R-:W-:Y:S01]  /*0400*/  IMAD R8, R5, R8, UR10 ;  /* 0x0000000a05087e24 */ /* 0x000fe2000f8e0208 */
[----:B-1----:R-:W-:Y:S01]  /*0410*/  ISETP.GT.AND P1, PT, R104, R58, PT ;  /* 0x0000003a6800720c */ /* 0x002fe20003f24270 */
[----:B---34-:R-:W-:-:S12]  /*0420*/  @!P0 BRA `(.L_x_3684) ;  /* 0x00000000000c8947 */ /* 0x018fd80003800000 */
[----:B------:R-:W2:Y:S02]  /*0430*/  @P4 LDG.E R55, desc[UR6][R10.64+0x4] ;  /* 0x000004060a374981 */ /* 0x000ea4000c1e1900 */
[----:B--2--5:R-:W-:-:S06]  /*0440*/  @P4 IADD3 R55, PT, PT, R55, -R4, RZ ;  /* 0x8000000437374210 */ /* 0x024fcc0007ffe0ff */
[----:B------:R1:W5:Y:S02]  /*0450*/  @!P4 LDG.E R55, desc[UR6][R10.64] ;  /* 0x000000060a37c981 */ /* 0x000364000c1e1900 */
.L_x_3684:
        /* <DEDUP_REMOVED lines=59> */
[----:B------:R-:W-:Y:S01]  /*0810*/  IMAD.SHL.U32 R3, R56, 0x4, RZ ;  /* 0x0000000438037824 */ /* 0x000fe200078e00ff */
[----:B------:R-:W-:Y:S01]  /*0820*/  SHF.R.U32.HI R56, RZ, 0x3, R56 ;  /* 0x00000003ff387819 */ /* 0x000fe20000011638 */
[----:B------:R-:W3:Y:S03]  /*0830*/  LDCU UR4, c[0x0][0x440] ;  /* 0x00008800ff0477ac */ /* 0x000ee60008000800 */
[C---:B------:R-:W-:Y:S01]  /*0840*/  LOP3.LUT R0, R3.reuse, 0x1c, RZ, 0xc0, !PT ;  /* 0x0000001c03007812 */ /* 0x040fe200078ec0ff */
[----:B------:R-:W-:Y:S01]  /*0850*/  VIADD R4, R56, 0x10 ;  /* 0x0000001038047836 */ /* 0x000fe20000000000 */
[----:B------:R-:W4:Y:S01]  /*0860*/  LDCU.64 UR8, c[0x0][0x3f8] ;  /* 0x00007f00ff0877ac */ /* 0x000f220008000a00 */
[----:B------:R-:W-:-:S02]  /*0870*/  LOP3.LUT R3, R3, 0xffc, RZ, 0xc0, !PT ;  /* 0x00000ffc03037812 */ /* 0x000fc400078ec0ff */
[----:B---3--:R-:W-:Y:S01]  /*0880*/  ISETP.GE.AND P3, PT, R0, UR4, PT ;  /* 0x0000000400007c0c */ /* 0x008fe2000bf66270 */
[----:B-1----:R-:W-:-:S04]  /*0890*/  IMAD R6, R2, R6, R105 ;  /* 0x0000000602067224 */ /* 0x002fc800078e0269 */
[----:B------:R-:W-:-:S04]  /*08a0*/  IMAD R6, R6, R5, R8 ;  /* 0x0000000506067224 */ /* 0x000fc800078e0208 */
[--C-:B------:R-:W-:Y:S02]  /*08b0*/  IMAD R7, R6, R7, R58.reuse ;  /* 0x0000000706077224 */ /* 0x100fe400078e023a */
[----:B------:R-:W-:Y:S02]  /*08c0*/  IMAD.IADD R58, R104, 0x1, -R58 ;  /* 0x00000001683a7824 */ /* 0x000fe400078e0a3a */
[----:B--2---:R-:W-:Y:S01]  /*08d0*/  IMAD R2, R7, UR5, RZ ;  /* 0x0000000507027c24 */ /* 0x004fe2000f8e02ff */
[----:B------:R-:W1:Y:S02]  /*08e0*/  LDCU.64 UR4, c[0x0][0x428] ;  /* 0x00008500ff0477ac */ /* 0x000e640008000a00 */
[-C--:B------:R-:W-:Y:S02]  /*08f0*/  ISETP.GE.OR P4, PT, R56, R58.reuse, P3 ;  /* 0x0000003a3800720c */ /* 0x080fe40001f86670 */
[----:B------:R-:W-:Y:S02]  /*0900*/  IADD3 R3, P0, PT, R2, R3, RZ ;  /* 0x0000000302037210 */ /* 0x000fe40007f1e0ff */
[----:B------:R-:W-:-:S02]  /*0910*/  ISETP.GE.OR P5, PT, R4, R58, P3 ;  /* 0x0000003a0400720c */ /* 0x000fc40001fa6670 */
[----:B------:R-:W-:Y:S02]  /*0920*/  LEA.HI.X.SX32 R2, R2, RZ, 0x1, P0 ;  /* 0x000000ff02027211 */ /* 0x000fe400000f0eff */
[C---:B----4-:R-:W-:Y:S02]  /*0930*/  LEA R8, P1, R3.reuse, UR8, 0x2 ;  /* 0x0000000803087c11 */ /* 0x050fe4000f8210ff */
        /* <DEDUP_REMOVED lines=12> */
[----:B------:R-:W-:Y:S01]  /*0a00*/  LEA.HI.X.SX32 R7, R7, RZ, 0x1, P5 ;  /* 0x000000ff07077211 */ /* 0x000fe200028f0eff */
[----:B------:R-:W-:Y:S01]  /*0a10*/  @!P2 IMAD.MOV.U32 R3, RZ, RZ, -0x800000 ;  /* 0xff800000ff03a424 */ /* 0x000fe200078e00ff */
[-C--:B------:R-:W-:Y:S02]  /*0a20*/  ISETP.GE.OR P6, PT, R0, R58.reuse, P3 ;  /* 0x0000003a0000720c */ /* 0x080fe40001fc6670 */
[----:B------:R-:W-:Y:S01]  /*0a30*/  ISETP.NE.AND P5, PT, R2, RZ, PT ;  /* 0x000000ff0200720c */ /* 0x000fe20003fa5270 */
[----:B------:R-:W-:Y:S01]  /*0a40*/  @!P1 IMAD.MOV.U32 R2, RZ, RZ, -0x800000 ;  /* 0xff800000ff029424 */ /* 0x000fe200078e00ff */
[----:B------:R-:W-:Y:S01]  /*0a50*/  ISETP.GE.OR P0, PT, R0, R58, P0 ;  /* 0x0000003a0000720c */ /* 0x000fe20000706670 */
[----:B------:R-:W-:Y:S01]  /*0a60*/  @!P4 IMAD.MOV.U32 R4, RZ, RZ, -0x800000 ;  /* 0xff800000ff04c424 */ /* 0x000fe200078e00ff */
[----:B-1----:R-:W-:-:S04]  /*0a70*/  LEA R6, P3, R56, UR4, 0x2 ;  /* 0x0000000438067c11 */ /* 0x002fc8000f8610ff */
[----:B------:R-:W-:-:S03]  /*0a80*/  LEA.HI.X R7, R56, UR5, R7, 0x2, P3 ;  /* 0x0000000538077c11 */ /* 0x000fc600098f1407 */
[----:B------:R2:W-:Y:S04]  /*0a90*/  @!P6 STG.E.128 desc[UR6][R8.64+0x1800], RZ ;  /* 0x001800ff0800e986 */ /* 0x0005e8000c101d06 */
        /* <DEDUP_REMOVED lines=8> */
.L_x_3685:
        /* <DEDUP_REMOVED lines=9> */
.L_x_3686:
        /* <DEDUP_REMOVED lines=99> */
[C---:B------:R-:W-:Y:S01]  /*11e0*/  IMAD R2, R4.reuse, UR11, R2 ;  /* 0x0000000b04027c24 */ /* 0x040fe2000f8e0202 */
[----:B------:R-:W-:Y:S01]  /*11f0*/  IADD3 R0, PT, PT, R13, R0, RZ ;  /* 0x000000000d007210 */ /* 0x000fe20007ffe0ff */
[----:B------:R-:W-:-:S04]  /*1200*/  IMAD.WIDE.U32 R14, R4, UR10, R10 ;  /* 0x0000000a040e7c25 */ /* 0x000fc8000f8e000a */
[----:B------:R-:W-:Y:S01]  /*1210*/  IMAD.MOV.U32 R11, RZ, RZ, R12 ;  /* 0x000000ffff0b7224 */ /* 0x000fe200078e000c */
[----:B------:R-:W-:Y:S02]  /*1220*/  IADD3 R4, PT, PT, R15, R2, RZ ;  /* 0x000000020f047210 */ /* 0x000fe40007ffe0ff */
[----:B------:R-:W-:Y:S01]  /*1230*/  MOV R10, R14 ;  /* 0x0000000e000a7202 */ /* 0x000fe20000000f00 */
[----:B------:R-:W-:Y:S06]  /*1240*/  BRA `(.L_x_3688) ;  /* 0x0000000400947947 */ /* 0x000fec0003800000 */
.L_x_3687:
        /* <DEDUP_REMOVED lines=16> */
.L_x_3689:
[----:B------:R-:W2:Y:S01]  /*1350*/  LDC.64 R46, c[0x0][0x3b8] ;  /* 0x0000ee00ff2e7b82 */ /* 0x000ea20000000a00 */
[----:B------:R-:W-:-:S05]  /*1360*/  IADD3 R6, PT, PT, R0, R4, RZ ;  /* 0x0000000400067210 */ /* 0x000fca0007ffe0ff */
[C---:B--2---:R-:W-:Y:S02]  /*1370*/  IMAD R14, R6.reuse, R47, RZ ;  /* 0x0000002f060e7224 */ /* 0x044fe400078e02ff */
[----:B------:R-:W-:-:S05]  /*1380*/  IMAD.WIDE.U32 R6, R6, R46, RZ ;  /* 0x0000002e06067225 */ /* 0x000fca00078e00ff */
[----:B------:R-:W-:Y:S02]  /*1390*/  IADD3 R14, PT, PT, R7, R14, RZ ;  /* 0x0000000e070e7210 */ /* 0x000fe40007ffe0ff */
[----:B------:R-:W-:Y:S02]  /*13a0*/  MOV R15, R6 ;  /* 0x00000006000f7202 */ /* 0x000fe40000000f00 */
.L_x_3690:
        /* <DEDUP_REMOVED lines=16> */
.L_x_3691:
[----:B------:R-:W2:Y:S01]  /*14b0*/  LDC.64 R44, c[0x0][0x3c0] ;  /* 0x0000f000ff2c7b82 */ /* 0x000ea20000000a00 */
[----:B------:R-:W-:-:S05]  /*14c0*/  IADD3 R0, PT, PT, R0, R4, RZ ;  /* 0x0000000400007210 */ /* 0x000fca0007ffe0ff */
[C---:B--2---:R-:W-:Y:S02]  /*14d0*/  IMAD R16, R0.reuse, R45, RZ ;  /* 0x0000002d00107224 */ /* 0x044fe400078e02ff */
[----:B-1---5:R-:W-:-:S05]  /*14e0*/  IMAD.WIDE.U32 R2, R0, R44, RZ ;  /* 0x0000002c00027225 */ /* 0x022fca00078e00ff */
[----:B------:R-:W-:Y:S02]  /*14f0*/  IADD3 R16, PT, PT, R3, R16, RZ ;  /* 0x0000001003107210 */ /* 0x000fe40007ffe0ff */
[----:B------:R-:W-:-:S07]  /*1500*/  MOV R17, R2 ;  /* 0x0000000200117202 */ /* 0x000fce0000000f00 */
.L_x_3692:
[----:B------:R-:W1:Y:S01]  /*1510*/  LDC R6, c[0x0][0x3e8] ;  /* 0x0000fa00ff067b82 */ /* 0x000e620000000800 */
[----:B------:R-:W-:Y:S02]  /*1520*/  LOP3.LUT R17, R17, R16, RZ, 0x3c, !PT ;  /* 0x0000001011117212 */ /* 0x000fe400078e3cff */
[----:B------:R-:W-:Y:S02]  /*1530*/  CS2R R110, SRZ ;  /* 0x00000000006e7805 */ /* 0x000fe4000001ff00 */
[----:B------:R-:W-:Y:S02]  /*1540*/  LOP3.LUT R15, R15, R14, RZ, 0x3c, !PT ;  /* 0x0000000e0f0f7212 */ /* 0x000fe400078e3cff */
[----:B------:R-:W-:Y:S02]  /*1550*/  LOP3.LUT R16, R17, R16, RZ, 0x3c, !PT ;  /* 0x0000001011107212 */ /* 0x000fe400078e3cff */
[----:B------:R-:W-:Y:S02]  /*1560*/  LOP3.LUT R14, R15, R14, RZ, 0x3c, !PT ;  /* 0x0000000e0f0e7212 */ /* 0x000fe400078e3cff */
[----:B------:R-:W-:-:S02]  /*1570*/  LOP3.LUT R17, R17, R16, RZ, 0x3c, !PT ;  /* 0x0000001011117212 */ /* 0x000fc400078e3cff */
[----:B------:R-:W-:Y:S02]  /*1580*/  LOP3.LUT R15, R15, R14, RZ, 0x3c, !PT ;  /* 0x0000000e0f0f7212 */ /* 0x000fe400078e3cff */
[----:B-1----:R-:W-:Y:S02]  /*1590*/  IABS R0, R6 ;  /* 0x0000000600007213 */ /* 0x002fe40000000000 */
[----:B------:R-:W-:Y:S02]  /*15a0*/  ISETP.NE.AND P2, PT, R6, RZ, PT ;  /* 0x000000ff0600720c */ /* 0x000fe40003f45270 */
[----:B------:R-:W1:Y:S08]  /*15b0*/  I2F.RP R4, R0 ;  /* 0x0000000000047306 */ /* 0x000e700000209400 */
[----:B-1----:R-:W1:Y:S02]  /*15c0*/  MUFU.RCP R4, R4 ;  /* 0x0000000400047308 */ /* 0x002e640000001000 */
[----:B-1----:R-:W-:-:S06]  /*15d0*/  VIADD R4, R4, 0xffffffe ;  /* 0x0ffffffe04047836 */ /* 0x002fcc0000000000 */
        /* <DEDUP_REMOVED lines=25> */
[-C--:B------:R-:W-:Y:S02]  /*1770*/  IMAD R10, R10, R46.reuse, RZ ;  /* 0x0000002e0a0a7224 */ /* 0x080fe400078e02ff */
[----:B------:R-:W-:Y:S02]  /*1780*/  @!P3 IMAD.MOV R12, RZ, RZ, -R12 ;  /* 0x000000ffff0cb224 */ /* 0x000fe400078e0a0c */
[C---:B------:R-:W-:Y:S02]  /*1790*/  IMAD R11, R0.reuse, R45, R11 ;  /* 0x0000002d000b7224 */ /* 0x040fe400078e020b */
[----:B------:R-:W-:-:S03]  /*17a0*/  IMAD.WIDE.U32 R14, R0, R46, R14 ;  /* 0x0000002e000e7225 */ /* 0x000fc600078e000e */
[----:B------:R-:W-:Y:S01]  /*17b0*/  IADD3 R17, PT, PT, R17, R11, RZ ;  /* 0x0000000b11117210 */ /* 0x000fe20007ffe0ff */
[----:B------:R-:W-:Y:S01]  /*17c0*/  IMAD R10, R0, R47, R10 ;  /* 0x0000002f000a7224 */ /* 0x000fe200078e020a */
[----:B------:R-:W-:-:S03]  /*17d0*/  SEL R0, R6, R12, !P2 ;  /* 0x0000000c06007207 */ /* 0x000fc60005000000 */
[----:B------:R-:W-:Y:S01]  /*17e0*/  IMAD.IADD R15, R15, 0x1, R10 ;  /* 0x000000010f0f7824 */ /* 0x000fe200078e020a */
[----:B------:R-:W-:Y:S01]  /*17f0*/  SHF.R.S32.HI R11, RZ, 0x1f, R0 ;  /* 0x0000001fff0b7819 */ /* 0x000fe20000011400 */
[----:B-1----:R-:W-:-:S04]  /*1800*/  IMAD.WIDE.U32 R16, R0, R4, R16 ;  /* 0x0000000400107225 */ /* 0x002fc800078e0010 */
[C---:B------:R-:W-:Y:S02]  /*1810*/  IMAD R10, R11.reuse, R4, RZ ;  /* 0x000000040b0a7224 */ /* 0x040fe400078e02ff */
[----:B--2---:R-:W-:Y:S02]  /*1820*/  IMAD R11, R11, R2, RZ ;  /* 0x000000020b0b7224 */ /* 0x004fe400078e02ff */
[C---:B------:R-:W-:Y:S01]  /*1830*/  IMAD R5, R0.reuse, R5, R10 ;  /* 0x0000000500057224 */ /* 0x040fe200078e020a */
[----:B------:R-:W-:Y:S01]  /*1840*/  MOV R10, R16 ;  /* 0x00000010000a7202 */ /* 0x000fe20000000f00 */
[----:B------:R-:W-:-:S04]  /*1850*/  IMAD.WIDE.U32 R14, R0, R2, R14 ;  /* 0x00000002000e7225 */ /* 0x000fc800078e000e */
[----:B------:R-:W-:Y:S01]  /*1860*/  IMAD R0, R0, R3, R11 ;  /* 0x0000000300007224 */ /* 0x000fe200078e020b */
[----:B------:R-:W-:Y:S01]  /*1870*/  MOV R11, R14 ;  /* 0x0000000e000b7202 */ /* 0x000fe20000000f00 */
[----:B------:R-:W-:Y:S02]  /*1880*/  IMAD.IADD R4, R17, 0x1, R5 ;  /* 0x0000000111047824 */ /* 0x000fe400078e0205 */
[----:B------:R-:W-:-:S07]  /*1890*/  IMAD.IADD R0, R15, 0x1, R0 ;  /* 0x000000010f007824 */ /* 0x000fce00078e0200 */
.L_x_3688:
        /* <DEDUP_REMOVED lines=8> */
[----:B------:R-:W-:Y:S01]  /*1920*/  IMAD.MOV.U32 R83, RZ, RZ, RZ ;  /* 0x000000ffff537224 */ /* 0x000fe200078e00ff */
[----:B------:R-:W4:Y:S01]  /*1930*/  LDCU.64 UR4, c[0x0][0x390] ;  /* 0x00007200ff0477ac */ /* 0x000f220008000a00 */
[----:B------:R-:W-:-:S02]  /*1940*/  SHF.R.S32.HI R62, RZ, 0x1f, R55 ;  /* 0x0000001fff3e7819 */ /* 0x000fc40000011437 */
[----:B------:R-:W-:Y:S01]  /*1950*/  IADD3 R16, P1, PT, R12, R11, RZ ;  /* 0x0000000b0c107210 */ /* 0x000fe20007f3e0ff */
[----:B------:R-:W2:Y:S01]  /*1960*/  LDCU.64 UR8, c[0x0][0x388] ;  /* 0x00007100ff0877ac */ /* 0x000ea20008000a00 */
[----:B------:R-:W4:Y:S01]  /*1970*/  @!P0 LDC.64 R2, c[0x0][0x398] ;  /* 0x0000e600ff028b82 */ /* 0x000f220000000a00 */
[----:B------:R-:W-:Y:S02]  /*1980*/  LEA.HI R62, R62, R55, RZ, 0x7 ;  /* 0x000000373e3e7211 */ /* 0x000fe400078f38ff */
[----:B------:R-:W-:Y:S01]  /*1990*/  IMAD.X R17, RZ, RZ, R0, P1 ;  /* 0x000000ffff117224 */ /* 0x000fe200008e0600 */
[----:B------:R-:W-:Y:S02]  /*19a0*/  IADD3 R20, P1, PT, R12, R10, RZ ;  /* 0x0000000a0c147210 */ /* 0x000fe40007f3e0ff */
[----:B------:R-:W-:Y:S01]  /*19b0*/  SHF.R.S32.HI R62, RZ, 0x7, R62 ;  /* 0x00000007ff3e7819 */ /* 0x000fe2000001143e */
[----:B------:R-:W-:Y:S01]  /*19c0*/  IMAD.WIDE.U32 R16, R82, R46, R16 ;  /* 0x0000002e52107225 */ /* 0x000fe200078e0010 */
[----:B------:R-:W3:Y:S01]  /*19d0*/  LDC R11, c[0x0][0x450] ;  /* 0x00011400ff0b7b82 */ /* 0x000ee20000000800 */
[----:B------:R-:W-:-:S02]  /*19e0*/  LOP3.LUT R111, R111, R110, RZ, 0x3c, !PT ;  /* 0x0000006e6f6f7212 */ /* 0x000fc400078e3cff */
[----:B------:R-:W-:Y:S01]  /*19f0*/  IMAD R0, R82, R47, R17 ;  /* 0x0000002f52007224 */ /* 0x000fe200078e0211 */
[----:B------:R-:W-:Y:S01]  /*1a00*/  VIMNMX R62, PT, PT, R103, R62, !PT ;  /* 0x0000003e673e7248 */ /* 0x000fe20007fe0100 */
[----:B------:R-:W-:Y:S01]  /*1a10*/  IMAD.X R21, RZ, RZ, R4, P1 ;  /* 0x000000ffff157224 */ /* 0x000fe200008e0604 */
[C---:B------:R-:W-:Y:S02]  /*1a20*/  LOP3.LUT R110, R111.reuse, R110, RZ, 0x3c, !PT ;  /* 0x0000006e6f6e7212 */ /* 0x040fe400078e3cff */
[----:B------:R-:W-:Y:S01]  /*1a30*/  SHF.L.U64.HI R0, R16, 0x1, R0 ;  /* 0x0000000110007819 */ /* 0x000fe20000010200 */
[----:B------:R-:W-:Y:S01]  /*1a40*/  IMAD.WIDE.U32 R20, R82, R44, R20 ;  /* 0x0000002c52147225 */ /* 0x000fe200078e0014 */
[----:B------:R-:W-:Y:S02]  /*1a50*/  SHF.L.U32 R51, R50, 0x7, RZ ;  /* 0x0000000732337819 */ /* 0x000fe400000006ff */
[----:B------:R-:W-:Y:S01]  /*1a60*/  LOP3.LUT R111, R111, R110, RZ, 0x3c, !PT ;  /* 0x0000006e6f6f7212 */ /* 0x000fe200078e3cff */
[----:B------:R-:W-:-:S02]  /*1a70*/  IMAD.SHL.U32 R4, R20, 0x2, RZ ;  /* 0x0000000214047824 */ /* 0x000fc400078e00ff */
[----:B----4-:R-:W-:Y:S01]  /*1a80*/  @!P0 IMAD.WIDE.U32 R14, R105, R2, RZ ;  /* 0x00000002690e8225 */ /* 0x010fe200078e00ff */
[----:B------:R-:W-:-:S03]  /*1a90*/  SHF.L.U32 R2, R16, 0x1, RZ ;  /* 0x0000000110027819 */ /* 0x000fc600000006ff */
[----:B-1----:R-:W-:Y:S01]  /*1aa0*/  @P0 IMAD.WIDE.U32 R16, R9, R86, RZ ;  /* 0x0000005609100225 */ /* 0x002fe200078e00ff */
[----:B--2---:R-:W-:-:S03]  /*1ab0*/  IADD3 R2, P1, PT, R2, UR8, RZ ;  /* 0x0000000802027c10 */ /* 0x004fc6000ff3e0ff */
[----:B------:R-:W-:Y:S01]  /*1ac0*/  @P0 IMAD.MOV.U32 R14, RZ, RZ, R16 ;  /* 0x000000ffff0e0224 */ /* 0x000fe200078e0010 */
[----:B---3--:R-:W-:Y:S01]  /*1ad0*/  LEA.HI R11, R11, R11, RZ, 0x1 ;  /* 0x0000000b0b0b7211 */ /* 0x008fe200078f08ff */
[----:B------:R-:W-:Y:S01]  /*1ae0*/  @!P0 IMAD R3, R105, R3, R15 ;  /* 0x0000000369038224 */ /* 0x000fe200078e020f */
[----:B------:R-:W-:Y:S01]  /*1af0*/  SHF.R.S32.HI R15, RZ, 0x1f, R8 ;  /* 0x0000001fff0f7819 */ /* 0x000fe20000011408 */
[----:B------:R-:W-:Y:S01]  /*1b00*/  @P0 IMAD R3, R9, R87, R17 ;  /* 0x0000005709030224 */ /* 0x000fe200078e0211 */
[----:B------:R-:W-:Y:S01]  /*1b10*/  IADD3 R18, P0, PT, R12, R14, RZ ;  /* 0x0000000e0c127210 */ /* 0x000fe20007f1e0ff */
[----:B------:R-:W-:Y:S01]  /*1b20*/  IMAD.WIDE.U32 R16, R57, 0x40, R82 ;  /* 0x0000004039107825 */ /* 0x000fe200078e0052 */
[----:B------:R-:W-:Y:S02]  /*1b30*/  SHF.R.S32.HI R11, RZ, 0x1, R11 ;  /* 0x00000001ff0b7819 */ /* 0x000fe4000001140b */
[----:B------:R-:W-:Y:S01]  /*1b40*/  IADD3.X R19, PT, PT, RZ, R3, RZ, P0, !PT ;  /* 0x00000003ff137210 */ /* 0x000fe200007fe4ff */
[----:B------:R-:W-:Y:S01]  /*1b50*/  IMAD R3, R82, R45, R21 ;  /* 0x0000002d52037224 */ /* 0x000fe200078e0215 */
[----:B------:R-:W-:Y:S01]  /*1b60*/  IADD3 R4, P0, PT, R4, UR4, RZ ;  /* 0x0000000404047c10 */ /* 0x000fe2000ff1e0ff */
[----:B------:R-:W-:Y:S01]  /*1b70*/  IMAD R14, R15, UR10, RZ ;  /* 0x0000000a0f0e7c24 */ /* 0x000fe2000f8e02ff */
[----:B------:R-:W-:Y:S01]  /*1b80*/  IADD3.X R0, PT, PT, R0, UR9, RZ, P1, !PT ;  /* 0x0000000900007c10 */ /* 0x000fe20008ffe4ff */
[----:B------:R-:W-:Y:S01]  /*1b90*/  IMAD.WIDE.U32 R18, R8, UR10, R18 ;  /* 0x0000000a08127c25 */ /* 0x000fe2000f8e0012 */
[----:B------:R-:W-:-:S02]  /*1ba0*/  SHF.L.U64.HI R3, R20, 0x1, R3 ;  /* 0x0000000114037819 */ /* 0x000fc40000010203 */
[----:B------:R-:W-:Y:S01]  /*1bb0*/  MOV R106, R0 ;  /* 0x00000000006a7202 */ /* 0x000fe20000000f00 */
[----:B------:R-:W-:Y:S01]  /*1bc0*/  IMAD R14, R8, UR11, R14 ;  /* 0x0000000b080e7c24 */ /* 0x000fe2000f8e020e */
[----:B------:R-:W-:Y:S01]  /*1bd0*/  IADD3.X R3, PT, PT, R3, UR5, RZ, P0, !PT ;  /* 0x0000000503037c10 */ /* 0x000fe200087fe4ff */
[----:B------:R-:W-:Y:S01]  /*1be0*/  IMAD.SHL.U32 R8, R56, 0x4, RZ ;  /* 0x0000000438087824 */ /* 0x000fe200078e00ff */
[----:B------:R-:W-:Y:S01]  /*1bf0*/  ISETP.GT.AND P0, PT, R50, R62, PT ;  /* 0x0000003e3200720c */ /* 0x000fe20003f04270 */
[----:B------:R-:W-:Y:S01]  /*1c00*/  IMAD R59, R17, R86, RZ ;  /* 0x00000056113b7224 */ /* 0x000fe200078e02ff */
[----:B------:R-:W-:Y:S01]  /*1c10*/  IADD3 R15, PT, PT, R19, R14, RZ ;  /* 0x0000000e130f7210 */ /* 0x000fe20007ffe0ff */
[----:B------:R-:W-:Y:S01]  /*1c20*/  IMAD.MOV.U32 R14, RZ, RZ, R18 ;  /* 0x000000ffff0e7224 */ /* 0x000fe200078e0012 */
[----:B------:R-:W-:Y:S01]  /*1c30*/  LOP3.LUT R8, R8, 0xc, RZ, 0xc0, !PT ;  /* 0x0000000c08087812 */ /* 0x000fe200078ec0ff */
[C---:B------:R-:W-:Y:S02]  /*1c40*/  IMAD R59, R16.reuse, R87, R59 ;  /* 0x00000057103b7224 */ /* 0x040fe400078e023b */
[----:B------:R-:W-:-:S04]  /*1c50*/  IMAD.WIDE.U32 R86, R16, R86, R14 ;  /* 0x0000005610567225 */ /* 0x000fc800078e000e */
[----:B------:R-:W-:Y:S01]  /*1c60*/  IMAD R61, R82, R11, R8 ;  /* 0x0000000b523d7224 */ /* 0x000fe200078e0208 */
[----:B------:R-:W-:Y:S01]  /*1c70*/  IADD3 R59, PT, PT, R87, R59, RZ ;  /* 0x0000003b573b7210 */ /* 0x000fe20007ffe0ff */
[----:B------:R-:W-:Y:S02]  /*1c80*/  IMAD.MOV.U32 R107, RZ, RZ, R2 ;  /* 0x000000ffff6b7224 */ /* 0x000fe400078e0002 */
[----:B------:R-:W-:Y:S01]  /*1c90*/  IMAD.MOV.U32 R109, RZ, RZ, R4 ;  /* 0x000000ffff6d7224 */ /* 0x000fe200078e0004 */
[----:B------:R-:W-:Y:S01]  /*1ca0*/  SHF.R.S32.HI R60, RZ, 0x1f, R61 ;  /* 0x0000001fff3c7819 */ /* 0x000fe2000001143d */
[----:B------:R-:W-:Y:S01]  /*1cb0*/  IMAD.MOV.U32 R108, RZ, RZ, R3 ;  /* 0x000000ffff6c7224 */ /* 0x000fe200078e0003 */
[----:B------:R-:W-:Y:S06]  /*1cc0*/  @!P0 BRA `(.L_x_3693) ;  /* 0x0000003800888947 */ /* 0x000fec0003800000 */
[----:B------:R-:W1:Y:S01]  /*1cd0*/  LDCU.128 UR8, c[0x0][0x490] ;  /* 0x00009200ff0877ac */ /* 0x000e620008000c00 */
[----:B------:R-:W-:Y:S01]  /*1ce0*/  IMAD.MOV.U32 R9, RZ, RZ, R7 ;  /* 0x000000ffff097224 */ /* 0x000fe200078e0007 */
[----:B------:R-:W-:Y:S01]  /*1cf0*/  MOV R13, RZ ;  /* 0x000000ff000d7202 */ /* 0x000fe20000000f00 */
[----:B------:R-:W-:Y:S01]  /*1d00*/  VIADD R80, R51, 0xffffff80 ;  /* 0xffffff8033507836 */ /* 0x000fe20000000000 */
[----:B------:R-:W2:Y:S01]  /*1d10*/  LDCU.128 UR20, c[0x0][0x4a0] ;  /* 0x00009400ff1477ac */ /* 0x000ea20008000c00 */
[----:B------:R-:W-:Y:S01]  /*1d20*/  @!P3 IMAD.MOV R9, RZ, RZ, -R9 ;  /* 0x000000ffff09b224 */ /* 0x000fe200078e0a09 */
[----:B-----5:R-:W-:Y:S01]  /*1d30*/  IADD3 R5, PT, PT, R5, -0x80, R51 ;  /* 0xffffff8005057810 */ /* 0x020fe20007ffe033 */
[----:B------:R-:W3:Y:S01]  /*1d40*/  LDC.64 R48, c[0x0][0x4b0] ;  /* 0x00012c00ff307b82 */ /* 0x000ee20000000a00 */
[----:B------:R-:W4:Y:S01]  /*1d50*/  LDCU.128 UR16, c[0x0][0x4b0] ;  /* 0x00009600ff1077ac */ /* 0x000f220008000c00 */
[----:B------:R-:W-:Y:S01]  /*1d60*/  SHF.R.S32.HI R7, RZ, 0x1f, R80 ;  /* 0x0000001fff077819 */ /* 0x000fe20000011450 */
[----:B------:R-:W-:Y:S01]  /*1d70*/  IMAD.MOV.U32 R63, RZ, RZ, R3 ;  /* 0x000000ffff3f7224 */ /* 0x000fe200078e0003 */
[----:B------:R-:W-:Y:S01]  /*1d80*/  SEL R6, R6, R9, !P2 ;  /* 0x0000000906067207 */ /* 0x000fe20005000000 */
[----:B------:R-:W4:Y:S01]  /*1d90*/  LDCU.128 UR12, c[0x0][0x4c0] ;  /* 0x00009800ff0c77ac */ /* 0x000f220008000c00 */
[----:B------:R-:W-:Y:S01]  /*1da0*/  IMAD R33, R5, R11, RZ ;  /* 0x0000000b05217224 */ /* 0x000fe200078e02ff */
[----:B------:R-:W-:Y:S01]  /*1db0*/  IADD3 R8, PT, PT, R8, R61, RZ ;  /* 0x0000003d08087210 */ /* 0x000fe20007ffe0ff */
[----:B------:R-:W3:Y:S01]  /*1dc0*/  LDC.64 R44, c[0x0][0x3c0] ;  /* 0x0000f000ff2c7b82 */ /* 0x000ee20000000a00 */
[----:B------:R-:W-:Y:S01]  /*1dd0*/  SHF.R.S32.HI R10, RZ, 0x1f, R6 ;  /* 0x0000001fff0a7819 */ /* 0x000fe20000011406 */
[----:B------:R-:W3:Y:S01]  /*1de0*/  LDCU.64 UR4, c[0x0][0x488] ;  /* 0x00009100ff0477ac */ /* 0x000ee20008000a00 */
[----:B-1----:R-:W-:Y:S01]  /*1df0*/  IMAD.WIDE.U32 R14, R105, UR10, R12 ;  /* 0x0000000a690e7c25 */ /* 0x002fe2000f8e000c */
[----:B------:R-:W-:-:S02]  /*1e00*/  SHF.R.S32.HI R32, RZ, 0x1f, R33 ;  /* 0x0000001fff207819 */ /* 0x000fc40000011421 */
[----:B------:R-:W-:Y:S01]  /*1e10*/  IADD3 R71, P1, PT, R33, R8, RZ ;  /* 0x0000000821477210 */ /* 0x000fe20007f3e0ff */
[----:B--2---:R-:W-:Y:S01]  /*1e20*/  IMAD.WIDE.U32 R16, R105, UR20, R12 ;  /* 0x0000001469107c25 */ /* 0x004fe2000f8e000c */
[----:B------:R-:W-:Y:S02]  /*1e30*/  MOV R64, R4 ;  /* 0x0000000400407202 */ /* 0x000fe40000000f00 */
[----:B------:R-:W-:Y:S01]  /*1e40*/  LEA.HI.X.SX32 R70, R8, R32, 0x1, P1 ;  /* 0x0000002008467211 */ /* 0x000fe200008f0eff */
[----:B----4-:R-:W-:Y:S01]  /*1e50*/  IMAD R9, R7, UR16, RZ ;  /* 0x0000001007097c24 */ /* 0x010fe2000f8e02ff */
[----:B------:R-:W-:Y:S01]  /*1e60*/  MOV R67, R2 ;  /* 0x0000000200437202 */ /* 0x000fe20000000f00 */
[----:B------:R-:W-:Y:S01]  /*1e70*/  IMAD R15, R105, UR11, R15 ;  /* 0x0000000b690f7c24 */ /* 0x000fe2000f8e020f */
[----:B------:R-:W1:Y:S01]  /*1e80*/  LDCU.64 UR10, c[0x0][0x4d0] ;  /* 0x00009a00ff0a77ac */ /* 0x000e620008000a00 */
[----:B------:R-:W-:Y:S01]  /*1e90*/  IMAD R7, R7, UR22, RZ ;  /* 0x0000001607077c24 */ /* 0x000fe2000f8e02ff */
[----:B------:R-:W-:Y:S01]  /*1ea0*/  SHF.L.U64.HI R70, R71, 0x1, R70 ;  /* 0x0000000147467819 */ /* 0x000fe20000010246 */
[----:B------:R-:W-:Y:S01]  /*1eb0*/  IMAD R17, R105, UR21, R17 ;  /* 0x0000001569117c24 */ /* 0x000fe2000f8e0211 */
[----:B------:R-:W-:Y:S01]  /*1ec0*/  SHF.L.U32 R71, R71, 0x1, RZ ;  /* 0x0000000147477819 */ /* 0x000fe200000006ff */
[C---:B------:R-:W-:Y:S01]  /*1ed0*/  IMAD R7, R80.reuse, UR23, R7 ;  /* 0x0000001750077c24 */ /* 0x040fe2000f8e0207 */
[----:B------:R-:W-:Y:S01]  /*1ee0*/  MOV R77, R50 ;  /* 0x00000032004d7202 */ /* 0x000fe20000000f00 */
[----:B------:R-:W-:Y:S01]  /*1ef0*/  IMAD.WIDE.U32 R18, R80, UR22, R14 ;  /* 0x0000001650127c25 */ /* 0x000fe2000f8e000e */
[----:B------:R-:W-:-:S03]  /*1f00*/  IADD3 R75, PT, PT, R82, 0x40, RZ ;  /* 0x00000040524b7810 */ /* 0x000fc60007ffe0ff */
[C---:B------:R-:W-:Y:S01]  /*1f10*/  IMAD R9, R80.reuse, UR17, R9 ;  /* 0x0000001150097c24 */ /* 0x040fe2000f8e0209 */
[----:B------:R-:W-:Y:S01]  /*1f20*/  IADD3 R19, PT, PT, R19, R7, RZ ;  /* 0x0000000713137210 */ /* 0x000fe20007ffe0ff */
[----:B------:R-:W-:-:S04]  /*1f30*/  IMAD.WIDE.U32 R20, R80, UR16, R16 ;  /* 0x0000001050147c25 */ /* 0x000fc8000f8e0010 */
[----:B------:R-:W-:Y:S01]  /*1f40*/  IMAD.IADD R21, R21, 0x1, R9 ;  /* 0x0000000115157824 */ /* 0x000fe200078e0209 */
[----:B------:R-:W-:Y:S01]  /*1f50*/  SHF.R.S32.HI R9, RZ, 0x1f, R55 ;  /* 0x0000001fff097819 */ /* 0x000fe20000011437 */
[C---:B------:R-:W-:Y:S02]  /*1f60*/  IMAD R16, R10.reuse, UR12, RZ ;  /* 0x0000000c0a107c24 */ /* 0x040fe4000f8e02ff */
[----:B------:R-:W-:Y:S02]  /*1f70*/  IMAD R14, R10, UR18, RZ ;  /* 0x000000120a0e7c24 */ /* 0x000fe4000f8e02ff */
[C---:B------:R-:W-:Y:S02]  /*1f80*/  IMAD R16, R6.reuse, UR13, R16 ;  /* 0x0000000d06107c24 */ /* 0x040fe4000f8e0210 */
[C---:B------:R-:W-:Y:S01]  /*1f90*/  IMAD.WIDE.U32 R20, R6.reuse, UR12, R20 ;  /* 0x0000000c06147c25 */ /* 0x040fe2000f8e0014 */
[----:B------:R-:W2:Y:S03]  /*1fa0*/  LDCU.64 UR12, c[0x0][0x4e0] ;  /* 0x00009c00ff0c77ac */ /* 0x000ea60008000a00 */
[----:B------:R-:W-:-:S02]  /*1fb0*/  IMAD R14, R6, UR19, R14 ;  /* 0x00000013060e7c24 */ /* 0x000fc4000f8e020e */
[----:B------:R-:W-:Y:S01]  /*1fc0*/  IMAD.WIDE.U32 R18, R6, UR18, R18 ;  /* 0x0000001206127c25 */ /* 0x000fe2000f8e0012 */
[----:B------:R-:W-:Y:S01]  /*1fd0*/  IADD3 R6, P0, PT, -R55, R82, RZ ;  /* 0x0000005237067210 */ /* 0x000fe20007f1e1ff */
[----:B------:R-:W-:Y:S02]  /*1fe0*/  USHF.L.U32 UR18, UR16, 0x7, URZ ;  /* 0x0000000710127899 */ /* 0x000fe400080006ff */
[----:B------:R-:W-:Y:S01]  /*1ff0*/  IMAD.IADD R17, R21, 0x1, R16 ;  /* 0x0000000115117824 */ /* 0x000fe200078e0210 */
[----:B------:R-:W-:Y:S01]  /*2000*/  MOV R16, R20 ;  /* 0x0000001400107202 */ /* 0x000fe20000000f00 */
[----:B------:R-:W-:Y:S01]  /*2010*/  IMAD.X R9, RZ, RZ, ~R9, P0 ;  /* 0x000000ffff097224 */ /* 0x000fe200000e0e09 */
[----:B------:R-:W-:Y:S01]  /*2020*/  IADD3 R33, P0, PT, R33, R61, RZ ;  /* 0x0000003d21217210 */ /* 0x000fe20007f1e0ff */
[----:B------:R-:W-:Y:S02]  /*2030*/  IMAD.IADD R15, R19, 0x1, R14 ;  /* 0x00000001130f7824 */ /* 0x000fe400078e020e */
[----:B------:R-:W-:-:S02]  /*2040*/  IMAD R68, R9, UR16, RZ ;  /* 0x0000001009447c24 */ /* 0x000fc4000f8e02ff */
[----:B------:R-:W-:Y:S02]  /*2050*/  IMAD R9, R9, UR22, RZ ;  /* 0x0000001609097c24 */ /* 0x000fe4000f8e02ff */
[----:B------:R-:W-:Y:S01]  /*2060*/  IMAD.X R32, R32, 0x1, R60, P0 ;  /* 0x0000000120207824 */ /* 0x000fe200000e063c */
[----:B------:R-:W-:Y:S01]  /*2070*/  IADD3 R73, P0, PT, R71, UR14, RZ ;  /* 0x0000000e47497c10 */ /* 0x000fe2000ff1e0ff */
[----:B------:R-:W-:Y:S02]  /*2080*/  IMAD.MOV.U32 R14, RZ, RZ, R18 ;  /* 0x000000ffff0e7224 */ /* 0x000fe400078e0012 */
[C---:B------:R-:W-:Y:S01]  /*2090*/  IMAD R68, R6.reuse, UR17, R68 ;  /* 0x0000001106447c24 */ /* 0x040fe2000f8e0244 */
[----:B------:R-:W-:Y:S01]  /*20a0*/  SHF.L.U64.HI R32, R33, 0x1, R32 ;  /* 0x0000000121207819 */ /* 0x000fe20000010220 */
[----:B------:R-:W-:Y:S01]  /*20b0*/  IMAD.WIDE.U32 R16, R6, UR16, R16 ;  /* 0x0000001006107c25 */ /* 0x000fe2000f8e0010 */
[----:B------:R-:W-:Y:S01]  /*20c0*/  IADD3.X R72, PT, PT, R70, UR15, RZ, P0, !PT ;  /* 0x0000000f46487c10 */ /* 0x000fe200087fe4ff */
[----:B------:R-:W4:Y:S02]  /*20d0*/  LDCU UR17, c[0x0][0x450] ;  /* 0x00008a00ff1177ac */ /* 0x000f240008000800 */
[----:B------:R-:W-:Y:S01]  /*20e0*/  IMAD R9, R6, UR23, R9 ;  /* 0x0000001706097c24 */ /* 0x000fe2000f8e0209 */
[----:B------:R-:W-:Y:S01]  /*20f0*/  LEA R69, P0, R16, UR8, 0x1 ;  /* 0x0000000810457c11 */ /* 0x000fe2000f8008ff */
[----:B------:R-:W-:Y:S01]  /*2100*/  IMAD.WIDE.U32 R6, R6, UR22, R14 ;  /* 0x0000001606067c25 */ /* 0x000fe2000f8e000e */
[----:B------:R-:W-:Y:S01]  /*2110*/  IADD3 R68, PT, PT, R17, R68, RZ ;  /* 0x0000004411447210 */ /* 0x000fe20007ffe0ff */
[----:B------:R-:W-:-:S02]  /*2120*/  USHF.L.U32 UR16, UR22, 0x7, URZ ;  /* 0x0000000716107899 */ /* 0x000fc400080006ff */
[----:B------:R-:W-:Y:S01]  /*2130*/  IMAD.SHL.U32 R33, R33, 0x2, RZ ;  /* 0x0000000221217824 */ /* 0x000fe200078e00ff */
[----:B---3--:R-:W-:Y:S01]  /*2140*/  LEA R10, P2, R6, UR4, 0x1 ;  /* 0x00000004060a7c11 */ /* 0x008fe2000f8408ff */
[----:B------:R-:W-:Y:S01]  /*2150*/  IMAD.IADD R9, R7, 0x1, R9 ;  /* 0x0000000107097824 */ /* 0x000fe200078e0209 */
[----:B------:R-:W-:Y:S01]  /*2160*/  LEA.HI.X R68, R16, UR9, R68, 0x1, P0 ;  /* 0x0000000910447c11 */ /* 0x000fe200080f0c44 */
[----:B------:R-:W-:Y:S01]  /*2170*/  IMAD.MOV.U32 R66, RZ, RZ, R0 ;  /* 0x000000ffff427224 */ /* 0x000fe200078e0000 */
[C---:B------:R-:W-:Y:S01]  /*2180*/  IADD3 R15, P1, PT, R33.reuse, UR14, RZ ;  /* 0x0000000e210f7c10 */ /* 0x040fe2000ff3e0ff */
[----:B------:R-:W3:Y:S01]  /*2190*/  LDCU UR14, c[0x0][0x440] ;  /* 0x00008800ff0e77ac */ /* 0x000ee20008000800 */
        /* <DEDUP_REMOVED lines=10> */
[----:B------:R-:W-:Y:S01]  /*2240*/  LOP3.LUT R33, R33, R32, RZ, 0x3c, !PT ;  /* 0x0000002021217212 */ /* 0x000fe200078e3cff */
[C---:B------:R-:W-:Y:S01]  /*2250*/  VIADD R76, R82.reuse, 0x20 ;  /* 0x00000020524c7836 */ /* 0x040fe20000000000 */
[----:B------:R-:W-:Y:S01]  /*2260*/  LOP3.LUT R14, R15, R14, RZ, 0x3c, !PT ;  /* 0x0000000e0f0e7212 */ /* 0x000fe200078e3cff */
[----:B------:R-:W-:Y:S01]  /*2270*/  UIADD3.X UR20, UPT, UPT, URZ, ~UR18, URZ, UP0, !UPT ;  /* 0x80000012ff147290 */ /* 0x000fe200087fe4ff */
[----:B------:R-:W-:Y:S01]  /*2280*/  LOP3.LUT R32, R33, R32, RZ, 0x3c, !PT ;  /* 0x0000002021207212 */ /* 0x000fe200078e3cff */
[----:B------:R-:W-:Y:S01]  /*2290*/  UIADD3.X UR19, UPT, UPT, URZ, ~UR16, URZ, UP0, !UPT ;  /* 0x80000010ff137290 */ /* 0x000fe200087fe4ff */
[----:B------:R-:W-:Y:S01]  /*22a0*/  IADD3 R71, P1, PT, R71, UR10, RZ ;  /* 0x0000000a47477c10 */ /* 0x000fe2000ff3e0ff */
[----:B------:R-:W-:Y:S01]  /*22b0*/  VIADD R74, R82, 0x60 ;  /* 0x00000060524a7836 */ /* 0x000fe20000000000 */
[----:B---3--:R-:W-:Y:S01]  /*22c0*/  ISETP.GE.AND P6, PT, R12, UR14, PT ;  /* 0x0000000e0c007c0c */ /* 0x008fe2000bfc6270 */
[----:B------:R-:W-:Y:S01]  /*22d0*/  USHF.R.S64 UR18, UR15, 0x1f, UR20 ;  /* 0x0000001f0f127899 */ /* 0x000fe20008001014 */
[----:B----4-:R-:W-:Y:S01]  /*22e0*/  MOV R16, UR17 ;  /* 0x0000001100107c02 */ /* 0x010fe20008000f00 */
[----:B------:R-:W-:Y:S01]  /*22f0*/  USHF.R.S64 UR15, UR15, 0x1f, UR19 ;  /* 0x0000001f0f0f7899 */ /* 0x000fe20008001013 */
[----:B------:R-:W-:Y:S01]  /*2300*/  LOP3.LUT R33, R33, R32, RZ, 0x3c, !PT ;  /* 0x0000002021217212 */ /* 0x000fe200078e3cff */
[----:B------:R-:W3:Y:S01]  /*2310*/  LDCU UR4, c[0x0][0x440] ;  /* 0x00008800ff0477ac */ /* 0x000ee20008000800 */
[----:B------:R-:W-:-:S02]  /*2320*/  LOP3.LUT R15, R15, R14, RZ, 0x3c, !PT ;  /* 0x0000000e0f0f7212 */ /* 0x000fc400078e3cff */
[----:B------:R-:W-:Y:S01]  /*2330*/  IADD3.X R70, PT, PT, R70, UR11, RZ, P1, !PT ;  /* 0x0000000b46467c10 */ /* 0x000fe20008ffe4ff */
[----:B------:R-:W4:Y:S01]  /*2340*/  LDCU.128 UR8, c[0x0][0x3a0] ;  /* 0x00007400ff0877ac */ /* 0x000f220008000c00 */
[----:B------:R-:W-:Y:S02]  /*2350*/  USHF.R.S32.HI UR16, URZ, 0x1f, UR20 ;  /* 0x0000001fff107899 */ /* 0x000fe40008011414 */
[----:B------:R-:W-:Y:S02]  /*2360*/  USHF.R.S32.HI UR19, URZ, 0x1f, UR19 ;  /* 0x0000001fff137899 */ /* 0x000fe40008011413 */
[----:B-12---:R-:W-:-:S11]  /*2370*/  UISETP.NE.AND UP0, UPT, UR5, URZ, UPT ;  /* 0x000000ff0500728c */ /* 0x006fd6000bf05270 */
.L_x_3715:
[----:B------:R-:W-:Y:S01]  /*2380*/  VIADD R78, R78, 0x80 ;  /* 0x000000804e4e7836 */ /* 0x000fe20000000000 */
[----:B------:R-:W1:Y:S01]  /*2390*/  LDC.64 R46, c[0x0][0x3b8] ;  /* 0x0000ee00ff2e7b82 */ /* 0x000e620000000a00 */
[----:B------:R-:W-:Y:S01]  /*23a0*/  VIADD R79, R79, 0x80 ;  /* 0x000000804f4f7836 */ /* 0x000fe20000000000 */
[----:B------:R-:W-:Y:S01]  /*23b0*/  BSSY.RECONVERGENT B1, `(.L_x_3694) ;  /* 0x00002d4000017945 */ /* 0x000fe20003800200 */
[----:B------:R-:W-:Y:S01]  /*23c0*/  VIADD R77, R77, 0xffffffff ;  /* 0xffffffff4d4d7836 */ /* 0x000fe20000000000 */
[-C--:B------:R-:W-:Y:S01]  /*23d0*/  ISETP.GE.OR P0, PT, R82, R78.reuse, P6 ;  /* 0x0000004e5200720c */ /* 0x080fe20003706670 */
[----:B------:R-:W-:Y:S01]  /*23e0*/  IMAD.MOV.U32 R81, RZ, RZ, R80 ;  /* 0x000000ffff517224 */ /* 0x000fe200078e0050 */
[----:B---3--:R-:W-:Y:S02]  /*23f0*/  ISETP.GE.AND P6, PT, R12, UR4, PT ;  /* 0x000000040c007c0c */ /* 0x008fe4000bfc6270 */
[-C--:B------:R-:W-:Y:S02]  /*2400*/  ISETP.LT.OR P2, PT, R82, R79.reuse, P0 ;  /* 0x0000004f5200720c */ /* 0x080fe40000741670 */
[C---:B------:R-:W-:Y:S04]  /*2410*/  ISETP.GE.OR P0, PT, R76.reuse, R78, P6 ;  /* 0x0000004e4c00720c */ /* 0x040fe80003706670 */
[----:B------:R-:W-:Y:S02]  /*2420*/  ISETP.LT.OR P4, PT, R76, R79, P0 ;  /* 0x0000004f4c00720c */ /* 0x000fe40000781670 */
[C---:B------:R-:W-:Y:S04]  /*2430*/  LEA R18, P0, R48.reuse, R69, 0x6 ;  /* 0x0000004530127211 */ /* 0x040fe800078030ff */
[C---:B------:R-:W-:Y:S01]  /*2440*/  LEA.HI.X R19, R48.reuse, R68, R49, 0x6, P0 ;  /* 0x0000004430137211 */ /* 0x040fe200000f3431 */
[----:B------:R-:W-:Y:S01]  /*2450*/  @!P2 IMAD.MOV.U32 R2, RZ, RZ, R69 ;  /* 0x000000ffff02a224 */ /* 0x000fe200078e0045 */
[C---:B------:R-:W-:Y:S01]  /*2460*/  ISETP.GE.OR P0, PT, R75.reuse, R78, P6 ;  /* 0x0000004e4b00720c */ /* 0x040fe20003706670 */
[----:B------:R-:W-:Y:S02]  /*2470*/  @!P2 IMAD.MOV.U32 R3, RZ, RZ, R68 ;  /* 0x000000ffff03a224 */ /* 0x000fe400078e0044 */
[----:B------:R-:W-:Y:S01]  /*2480*/  @!P2 IMAD.MOV.U32 R65, RZ, RZ, R63 ;  /* 0x000000ffff41a224 */ /* 0x000fe200078e003f */
[----:B------:R-:W-:Y:S02]  /*2490*/  ISETP.LT.OR P3, PT, R75, R79, P0 ;  /* 0x0000004f4b00720c */ /* 0x000fe40000761670 */
[----:B--2---:R2:W3:Y:S11]  /*24a0*/  @!P2 LDG.E.128 R4, desc[UR6][R2.64] ;  /* 0x000000060204a981 */ /* 0x0044f6000c1e1d00 */
[C---:B------:R-:W-:Y:S04]  /*24b0*/  @!P3 LEA R20, P0, R48.reuse, R18, 0x6 ;  /* 0x000000123014b211 */ /* 0x040fe800078030ff */
[----:B------:R-:W-:Y:S02]  /*24c0*/  @!P3 LEA.HI.X R21, R48, R19, R49, 0x6, P0 ;  /* 0x000000133015b211 */ /* 0x000fe400000f3431 */
[C---:B------:R-:W-:Y:S04]  /*24d0*/  ISETP.GE.OR P0, PT, R74.reuse, R78, P6 ;  /* 0x0000004e4a00720c */ /* 0x040fe80003706670 */
[----:B------:R-:W-:Y:S02]  /*24e0*/  ISETP.LT.OR P5, PT, R74, R79, P0 ;  /* 0x0000004f4a00720c */ /* 0x000fe400007a1670 */
[C---:B--2---:R-:W-:Y:S04]  /*24f0*/  LEA R2, P1, R44.reuse, R64, 0x6 ;  /* 0x000000402c027211 */ /* 0x044fe800078230ff */
[----:B------:R-:W-:Y:S01]  /*2500*/  LEA.HI.X R3, R44, R63, R45, 0x6, P1 ;  /* 0x0000003f2c037211 */ /* 0x000fe200008f342d */
[----:B---3--:R2:W-:Y:S04]  /*2510*/  @!P2 STG.E.128 desc[UR6][R64.64], R4 ;  /* 0x000000044000a986 */ /* 0x0085e8000c101d06 */
[----:B--2---:R2:W3:Y:S02]  /*2520*/  @!P4 LDG.E.128 R4, desc[UR6][R18.64] ;  /* 0x000000061204c981 */ /* 0x0044e4000c1e1d00 */
[C---:B--2---:R-:W-:Y:S04]  /*2530*/  @!P5 LEA R18, P0, R48.reuse, R18, 0x7 ;  /* 0x000000123012d211 */ /* 0x044fe800078038ff */
[----:B------:R-:W-:Y:S01]  /*2540*/  @!P5 LEA.HI.X R19, R48, R19, R49, 0x7, P0 ;  /* 0x000000133013d211 */ /* 0x000fe200000f3c31 */
[----:B---3--:R2:W-:Y:S04]  /*2550*/  @!P4 STG.E.128 desc[UR6][R2.64], R4 ;  /* 0x000000040200c986 */ /* 0x0085e8000c101d06 */
[----:B--2---:R2:W3:Y:S02]  /*2560*/  @!P3 LDG.E.128 R4, desc[UR6][R20.64] ;  /* 0x000000061404b981 */ /* 0x0044e4000c1e1d00 */
[CC--:B--2---:R-:W-:Y:S02]  /*2570*/  @!P3 LEA R20, P1, R44.reuse, R2.reuse, 0x6 ;  /* 0x000000022c14b211 */ /* 0x0c4fe400078230ff */
[C---:B------:R-:W-:Y:S02]  /*2580*/  @!P5 LEA R2, P0, R44.reuse, R2, 0x7 ;  /* 0x000000022c02d211 */ /* 0x040fe400078038ff */
[CCC-:B------:R-:W-:Y:S02]  /*2590*/  @!P3 LEA.HI.X R21, R44.reuse, R3.reuse, R45.reuse, 0x6, P1 ;  /* 0x000000032c15b211 */ /* 0x1c0fe400008f342d */
[----:B------:R-:W-:Y:S02]  /*25a0*/  @!P5 LEA.HI.X R3, R44, R3, R45, 0x7, P0 ;  /* 0x000000032c03d211 */ /* 0x000fe400000f3c2d */
[----:B------:R-:W-:Y:S02]  /*25b0*/  ISETP.NE.AND P0, PT, R16, RZ, PT ;  /* 0x000000ff1000720c */ /* 0x000fe40003f05270 */
[----:B------:R-:W-:Y:S04]  /*25c0*/  ISETP.GT.AND P1, PT, R77, R62, PT ;  /* 0x0000003e4d00720c */ /* 0x000fe80003f24270 */
[----:B------:R-:W-:Y:S01]  /*25d0*/  P2R R65, PR, RZ, 0x2 ;  /* 0x00000002ff417803 */ /* 0x000fe20000000000 */
[----:B---3--:R2:W-:Y:S04]  /*25e0*/  @!P3 STG.E.128 desc[UR6][R20.64], R4 ;  /* 0x000000041400b986 */ /* 0x0085e8000c101d06 */
[----:B--2---:R-:W2:Y:S04]  /*25f0*/  @!P5 LDG.E.128 R4, desc[UR6][R18.64] ;  /* 0x000000061204d981 */ /* 0x004ea8000c1e1d00 */
[----:B--2---:R2:W-:Y:S01]  /*2600*/  @!P5 STG.E.128 desc[UR6][R2.64], R4 ;  /* 0x000000040200d986 */ /* 0x0045e2000c101d06 */
[----:B-1----:R-:W-:Y:S05]  /*2610*/  @P0 BRA `(.L_x_3695) ;  /* 0x0000000000740947 */ /* 0x002fea0003800000 */
[----:B------:R-:W-:Y:S01]  /*2620*/  @!P2 IMAD.MOV.U32 R8, RZ, RZ, R10 ;  /* 0x000000ffff08a224 */ /* 0x000fe200078e000a */
[----:B--2---:R-:W1:Y:S01]  /*2630*/  LDC.64 R2, c[0x0][0x4a8] ;  /* 0x00012a00ff027b82 */ /* 0x004e620000000a00 */
[----:B------:R-:W-:Y:S01]  /*2640*/  @!P2 IMAD.MOV.U32 R16, RZ, RZ, R67 ;  /* 0x000000ffff10a224 */ /* 0x000fe200078e0043 */
[C---:B------:R-:W-:Y:S01]  /*2650*/  SHF.L.U64.HI R0, R46.reuse, 0x5, R47 ;  /* 0x000000052e007819 */ /* 0x040fe2000001022f */
[----:B------:R-:W-:Y:S01]  /*2660*/  @!P2 IMAD.MOV.U32 R17, RZ, RZ, R66 ;  /* 0x000000ffff11a224 */ /* 0x000fe200078e0042 */
[----:B------:R2:W3:Y:S02]  /*2670*/  @!P2 LDG.E.128 R4, desc[UR6][R8.64] ;  /* 0x000000060804a981 */ /* 0x0004e4000c1e1d00 */
[----:B--2---:R-:W-:Y:S05]  /*2680*/  IMAD.SHL.U32 R8, R46, 0x20, RZ ;  /* 0x000000202e087824 */ /* 0x004fea00078e00ff */
[C---:B------:R-:W-:Y:S04]  /*2690*/  LEA R18, P1, R8.reuse, R67, 0x1 ;  /* 0x0000004308127211 */ /* 0x040fe800078208ff */
[----:B------:R-:W-:Y:S01]  /*26a0*/  LEA.HI.X R19, R8, R66, R0, 0x1, P1 ;  /* 0x0000004208137211 */ /* 0x000fe200008f0c00 */
[----:B---3--:R2:W-:Y:S01]  /*26b0*/  @!P2 STG.E.128 desc[UR6][R16.64], R4 ;  /* 0x000000041000a986 */ /* 0x0085e2000c101d06 */
        /* <DEDUP_REMOVED lines=19> */
.L_x_3695:
[----:B------:R-:W-:Y:S05]  /*27f0*/  BRA.U !UP0, `(.L_x_3697) ;  /* 0x0000000d08e07547 */ /* 0x000fea000b800000 */
[C---:B------:R-:W-:Y:S01]  /*2800*/  ISETP.GE.OR P1, PT, R82.reuse, R78, P6 ;  /* 0x0000004e5200720c */ /* 0x040fe20003726670 */
[----:B------:R-:W1:Y:S01]  /*2810*/  LDC.64 R30, c[0x0][0x4a8] ;  /* 0x00012a00ff1e7b82 */ /* 0x000e620000000a00 */
[----:B------:R-:W-:Y:S01]  /*2820*/  IMAD.SHL.U32 R0, R11, 0x20, RZ ;  /* 0x000000200b007824 */ /* 0x000fe200078e00ff */
[----:B------:R-:W-:Y:S01]  /*2830*/  BSSY.RECONVERGENT B0, `(.L_x_3698) ;  /* 0x000003e000007945 */ /* 0x000fe20003800200 */
[----:B------:R-:W-:Y:S03]  /*2840*/  ISETP.LT.OR P1, PT, R82, R79, P1 ;  /* 0x0000004f5200720c */ /* 0x000fe60000f21670 */
[C---:B--2---:R-:W-:Y:S02]  /*2850*/  LEA R6, P0, R0.reuse, R14, 0x1 ;  /* 0x0000000e00067211 */ /* 0x044fe400078008ff */
        /* <DEDUP_REMOVED lines=9> */
[----:B------:R-:W3:Y:S08]  /*28f0*/  LDG.E.128 R20, desc[UR6][R8.64] ;  /* 0x0000000608147981 */ /* 0x000ef0000c1e1d00 */
[----:B------:R-:W5:Y:S06]  /*2900*/  @!P0 LDG.E.64 R2, desc[UR6][R14.64] ;  /* 0x000000060e028981 */ /* 0x000f6c000c1e1b00 */
[----:B------:R-:W2:Y:S01]  /*2910*/  @!P0 LDG.E.64 R26, desc[UR6][R32.64] ;  /* 0x00000006201a8981 */ /* 0x000ea2000c1e1b00 */
[--C-:B-----5:R-:W-:Y:S01]  /*2920*/  @!P0 HADD2.F32 R18, -RZ, R2.reuse.H0_H0 ;  /* 0x20000002ff128230 */ /* 0x120fe20000004100 */
[----:B---3--:R-:W-:Y:S01]  /*2930*/  @!P0 MOV R0, R20 ;  /* 0x0000001400008202 */ /* 0x008fe20000000f00 */
        /* <DEDUP_REMOVED lines=17> */
[--C-:B------:R-:W-:Y:S01]  /*2a50*/  @!P0 HADD2.F32 R19, -RZ, R18.reuse.H1_H1 ;  /* 0x30000012ff138230 */ /* 0x100fe20000004100 */
[----:B------:R-:W-:Y:S01]  /*2a60*/  @!P0 F2FP.F16.F32.PACK_AB R0, R0, R35 ;  /* 0x000000230000823e */ /* 0x000fe200000000ff */
[--C-:B------:R-:W-:Y:S02]  /*2a70*/  @!P0 HADD2.F32 R26, -RZ, R27.reuse.H0_H0 ;  /* 0x2000001bff1a8230 */ /* 0x100fe40000004100 */
        /* <DEDUP_REMOVED lines=17> */
[----:B------:R-:W-:Y:S01]  /*2b90*/  @!P0 FFMA.FTZ R4, R27, R18, R4 ;  /* 0x000000121b048223 */ /* 0x000fe20000010004 */
[----:B------:R-:W-:Y:S02]  /*2ba0*/  MOV R18, R67 ;  /* 0x0000004300127202 */ /* 0x000fe40000000f00 */
[----:B------:R-:W-:Y:S02]  /*2bb0*/  @!P0 F2FP.F16.F32.PACK_AB R3, R3, R19 ;  /* 0x000000130303823e */ /* 0x000fe400000000ff */
[----:B------:R-:W-:Y:S02]  /*2bc0*/  @!P0 F2FP.F16.F32.PACK_AB R4, R4, R39 ;  /* 0x000000270404823e */ /* 0x000fe400000000ff */
[----:B------:R-:W-:Y:S02]  /*2bd0*/  MOV R19, R66 ;  /* 0x0000004200137202 */ /* 0x000fe40000000f00 */
[----:B------:R-:W-:Y:S02]  /*2be0*/  @!P0 MOV R22, R3 ;  /* 0x0000000300168202 */ /* 0x000fe40000000f00 */
[----:B------:R-:W-:Y:S05]  /*2bf0*/  @!P0 MOV R23, R4 ;  /* 0x0000000400178202 */ /* 0x000fea0000000f00 */
[----:B------:R1:W-:Y:S02]  /*2c00*/  STG.E.128 desc[UR6][R18.64], R20 ;  /* 0x0000001412007986 */ /* 0x0003e4000c101d06 */
.L_x_3699:
[----:B----4-:R-:W-:Y:S05]  /*2c10*/  BSYNC.RECONVERGENT B0 ;  /* 0x0000000000007941 */ /* 0x010fea0003800200 */
.L_x_3698:
[----:B------:R-:W-:Y:S04]  /*2c20*/  BSSY.RECONVERGENT B0, `(.L_x_3700) ;  /* 0x0000036000007945 */ /* 0x000fe80003800200 */
        /* <DEDUP_REMOVED lines=46> */
[----:B------:R-:W-:Y:S02]  /*2f10*/  LEA R18, P1, R46, R67, 0x6 ;  /* 0x000000432e127211 */ /* 0x000fe400078230ff */
[----:B------:R-:W-:Y:S02]  /*2f20*/  @!P0 F2FP.F16.F32.PACK_AB R3, R3, R19 ;  /* 0x000000130303823e */ /* 0x000fe400000000ff */
[----:B------:R-:W-:Y:S02]  /*2f30*/  @!P0 F2FP.F16.F32.PACK_AB R4, R4, R39 ;  /* 0x000000270404823e */ /* 0x000fe400000000ff */
[----:B------:R-:W-:Y:S02]  /*2f40*/  LEA.HI.X R19, R46, R66, R47, 0x6, P1 ;  /* 0x000000422e137211 */ /* 0x000fe400008f342f */
[----:B------:R-:W-:Y:S02]  /*2f50*/  @!P0 MOV R22, R3 ;  /* 0x0000000300168202 */ /* 0x000fe40000000f00 */
[----:B------:R-:W-:Y:S05]  /*2f60*/  @!P0 MOV R23, R4 ;  /* 0x0000000400178202 */ /* 0x000fea0000000f00 */
[----:B------:R3:W-:Y:S02]  /*2f70*/  STG.E.128 desc[UR6][R18.64], R20 ;  /* 0x0000001412007986 */ /* 0x0007e4000c101d06 */
.L_x_3701:
[----:B------:R-:W-:Y:S05]  /*2f80*/  BSYNC.RECONVERGENT B0 ;  /* 0x0000000000007941 */ /* 0x000fea0003800200 */
.L_x_3700:
[----:B------:R-:W-:Y:S04]  /*2f90*/  BSSY.RECONVERGENT B0, `(.L_x_3702) ;  /* 0x000003b000007945 */ /* 0x000fe80003800200 */
[----:B------:R-:W-:Y:S05]  /*2fa0*/  @P3 BRA `(.L_x_3703) ;  /* 0x0000000000e43947 */ /* 0x000fea0003800000 */
[----:B------:R-:W-:Y:S02]  /*2fb0*/  ISETP.GE.AND P0, PT, R12, R16, PT ;  /* 0x000000100c00720c */ /* 0x000fe40003f06270 */
[C---:B-1-3--:R-:W-:Y:S04]  /*2fc0*/  LEA R20, P1, R30.reuse, R36, 0x6 ;  /* 0x000000241e147211 */ /* 0x04afe800078230ff */
[----:B------:R-:W-:Y:S06]  /*2fd0*/  LEA.HI.X R21, R30, R37, R31, 0x6, P1 ;  /* 0x000000251e157211 */ /* 0x000fec00008f341f */
[----:B------:R-:W3:Y:S01]  /*2fe0*/  LDG.E.128 R20, desc[UR6][R20.64] ;  /* 0x0000000614147981 */ /* 0x000ee2000c1e1d00 */
[C---:B------:R-:W-:Y:S04]  /*2ff0*/  @!P0 IMAD.WIDE R2, R11.reuse, 0x40, R6 ;  /* 0x000000400b028825 */ /* 0x040fe800078e0206 */
[----:B------:R-:W-:Y:S03]  /*3000*/  @!P0 IMAD.WIDE R26, R11, 0x40, R28 ;  /* 0x000000400b1a8825 */ /* 0x000fe600078e021c */
[----:B------:R-:W4:Y:S06]  /*3010*/  @!P0 LDG.E.64 R2, desc[UR6][R2.64] ;  /* 0x0000000602028981 */ /* 0x000f2c000c1e1b00 */
[----:B------:R-:W5:Y:S01]  /*3020*/  @!P0 LDG.E.64 R26, desc[UR6][R26.64] ;  /* 0x000000061a1a8981 */ /* 0x000f62000c1e1b00 */
[----:B---3--:R-:W-:Y:S02]  /*3030*/  @!P0 MOV R0, R20 ;  /* 0x0000001400008202 */ /* 0x008fe40000000f00 */
[----:B------:R-:W-:Y:S03]  /*3040*/  @!P0 MOV R17, R21 ;  /* 0x0000001500118202 */ /* 0x000fe60000000f00 */
[----:B------:R-:W-:Y:S02]  /*3050*/  @!P0 HADD2.F32 R24, -RZ, R0.H0_H0 ;  /* 0x20000000ff188230 */ /* 0x000fe40000004100 */
[--C-:B----4-:R-:W-:Y:S02]  /*3060*/  @!P0 HADD2.F32 R18, -RZ, R2.reuse.H0_H0 ;  /* 0x20000002ff128230 */ /* 0x110fe40000004100 */
        /* <DEDUP_REMOVED lines=45> */
.L_x_3703:
[----:B------:R-:W-:Y:S05]  /*3340*/  BSYNC.RECONVERGENT B0 ;  /* 0x0000000000007941 */ /* 0x000fea0003800200 */
.L_x_3702:
[----:B------:R-:W-:Y:S04]  /*3350*/  BSSY.RECONVERGENT B0, `(.L_x_3704) ;  /* 0x000003b000007945 */ /* 0x000fe80003800200 */
[----:B------:R-:W-:Y:S05]  /*3360*/  @P5 BRA `(.L_x_3705) ;  /* 0x0000000000e45947 */ /* 0x000fea0003800000 */
[----:B------:R-:W-:Y:S02]  /*3370*/  ISETP.GE.AND P0, PT, R12, R16, PT ;  /* 0x000000100c00720c */ /* 0x000fe40003f06270 */
[C---:B------:R-:W-:Y:S04]  /*3380*/  LEA R16, P1, R30.reuse, R36, 0x7 ;  /* 0x000000241e107211 */ /* 0x040fe800078238ff */
[----:B------:R-:W-:Y:S06]  /*3390*/  LEA.HI.X R17, R30, R37, R31, 0x7, P1 ;  /* 0x000000251e117211 */ /* 0x000fec00008f3c1f */
[----:B-1-34-:R-:W3:Y:S01]  /*33a0*/  LDG.E.128 R16, desc[UR6][R16.64] ;  /* 0x0000000610107981 */ /* 0x01aee2000c1e1d00 */
[C---:B------:R-:W-:Y:S04]  /*33b0*/  @!P0 IMAD.WIDE R6, R11.reuse, 0x80, R6 ;  /* 0x000000800b068825 */ /* 0x040fe800078e0206 */
[----:B------:R-:W-:Y:S03]  /*33c0*/  @!P0 IMAD.WIDE R28, R11, 0x80, R28 ;  /* 0x000000800b1c8825 */ /* 0x000fe600078e021c */
[----:B------:R1:W4:Y:S06]  /*33d0*/  @!P0 LDG.E.64 R2, desc[UR6][R6.64] ;  /* 0x0000000606028981 */ /* 0x00032c000c1e1b00 */
[----:B------:R-:W5:Y:S01]  /*33e0*/  @!P0 LDG.E.64 R28, desc[UR6][R28.64] ;  /* 0x000000061c1c8981 */ /* 0x000f62000c1e1b00 */
[----:B---3--:R-:W-:Y:S02]  /*33f0*/  @!P0 MOV R0, R16 ;  /* 0x0000001000008202 */ /* 0x008fe40000000f00 */
[----:B-1----:R-:W-:Y:S03]  /*3400*/  @!P0 MOV R7, R17 ;  /* 0x0000001100078202 */ /* 0x002fe60000000f00 */
        /* <DEDUP_REMOVED lines=37> */
[----:B------:R-:W-:Y:S01]  /*3660*/  LEA R5, P1, R46, R67, 0x6 ;  /* 0x000000432e057211 */ /* 0x000fe200078230ff */
[----:B------:R-:W-:Y:S02]  /*3670*/  @!P0 FFMA.FTZ R4, R24, R8, R4 ;  /* 0x0000000818048223 */ /* 0x000fe40000010004 */
[----:B------:R-:W-:Y:S02]  /*3680*/  @!P0 F2FP.F16.F32.PACK_AB R3, R3, R20 ;  /* 0x000000140303823e */ /* 0x000fe400000000ff */
[C---:B------:R-:W-:Y:S02]  /*3690*/  LEA R22, P2, R46.reuse, R5, 0x7 ;  /* 0x000000052e167211 */ /* 0x040fe400078438ff */
[--C-:B------:R-:W-:Y:S02]  /*36a0*/  LEA.HI.X R5, R46, R66, R47.reuse, 0x6, P1 ;  /* 0x000000422e057211 */ /* 0x100fe400008f342f */
[----:B------:R-:W-:Y:S02]  /*36b0*/  @!P0 F2FP.F16.F32.PACK_AB R4, R4, R7 ;  /* 0x000000070404823e */ /* 0x000fe400000000ff */
[----:B------:R-:W-:Y:S02]  /*36c0*/  LEA.HI.X R23, R46, R5, R47, 0x7, P2 ;  /* 0x000000052e177211 */ /* 0x000fe400010f3c2f */
[----:B------:R-:W-:Y:S02]  /*36d0*/  @!P0 MOV R18, R3 ;  /* 0x0000000300128202 */ /* 0x000fe40000000f00 */
[----:B------:R-:W-:Y:S05]  /*36e0*/  @!P0 MOV R19, R4 ;  /* 0x0000000400138202 */ /* 0x000fea0000000f00 */
[----:B------:R1:W-:Y:S02]  /*36f0*/  STG.E.128 desc[UR6][R22.64], R16 ;  /* 0x0000001016007986 */ /* 0x0003e4000c101d06 */
.L_x_3705:
[----:B------:R-:W-:Y:S05]  /*3700*/  BSYNC.RECONVERGENT B0 ;  /* 0x0000000000007941 */ /* 0x000fea0003800200 */
.L_x_3704:
[----:B-1----:R-:W1:Y:S01]  /*3710*/  LDC R16, c[0x0][0x450] ;  /* 0x00011400ff107b82 */ /* 0x002e620000000800 */
[----:B--2---:R-:W-:Y:S05]  /*3720*/  IMAD.U32 R34, R34, -0x40, RZ ;  /* 0xffffffc022227824 */ /* 0x004fea00078e00ff */
[C---:B------:R-:W-:Y:S02]  /*3730*/  LEA R14, P1, R34.reuse, R14, 0x1 ;  /* 0x0000000e220e7211 */ /* 0x040fe400078208ff */
[C---:B------:R-:W-:Y:S02]  /*3740*/  LEA R32, P0, R34.reuse, R32, 0x1 ;  /* 0x0000002022207211 */ /* 0x040fe400078008ff */
[C---:B------:R-:W-:Y:S02]  /*3750*/  LEA.HI.X.SX32 R15, R34.reuse, R15, 0x1, P1 ;  /* 0x0000000f220f7211 */ /* 0x040fe400008f0eff */
[----:B------:R-:W-:Y:S01]  /*3760*/  LEA.HI.X.SX32 R33, R34, R33, 0x1, P0 ;  /* 0x0000002122217211 */ /* 0x000fe200000f0eff */
[----:B------:R-:W-:Y:S05]  /*3770*/  BRA `(.L_x_3696) ;  /* 0x00000018005c7947 */ /* 0x000fea0003800000 */
.L_x_3697:
[----:B------:R-:W-:Y:S01]  /*3780*/  ISETP.GE.OR P1, PT, R82, R78, P6 ;  /* 0x0000004e5200720c */ /* 0x000fe20003726670 */
[----:B------:R-:W1:Y:S01]  /*3790*/  LDC.64 R52, c[0x0][0x4a8] ;  /* 0x00012a00ff347b82 */ /* 0x000e620000000a00 */
[----:B------:R-:W-:Y:S01]  /*37a0*/  LEA.HI R18, R16, R16, RZ, 0x1 ;  /* 0x0000001010127211 */ /* 0x000fe200078f08ff */
[----:B------:R-:W-:Y:S01]  /*37b0*/  BSSY.RECONVERGENT B0, `(.L_x_3706) ;  /* 0x0000064000007945 */ /* 0x000fe20003800200 */
[----:B------:R-:W-:Y:S02]  /*37c0*/  ISETP.LT.OR P2, PT, R82, R79, P1 ;  /* 0x0000004f5200720c */ /* 0x000fe40000f41670 */
[----:B------:R-:W-:Y:S03]  /*37d0*/  SHF.R.S32.HI R18, RZ, 0x1, R18 ;  /* 0x00000001ff127819 */ /* 0x000fe60000011412 */
[----:B------:R-:W3:Y:S01]  /*37e0*/  LDC R92, c[0x0][0x450] ;  /* 0x00011400ff5c7b82 */ /* 0x000ee20000000800 */
        /* <DEDUP_REMOVED lines=10> */
[----:B--2---:R-:W-:Y:S02]  /*3890*/  @!P0 SEL R2, R18, RZ, P1 ;  /* 0x000000ff12028207 */ /* 0x004fe40000800000 */
[----:B------:R-:W-:Y:S02]  /*38a0*/  @!P0 SHF.R.S32.HI R0, RZ, 0x1f, R18 ;  /* 0x0000001fff008819 */ /* 0x000fe40000011412 */
[----:B------:R-:W-:Y:S02]  /*38b0*/  @!P0 SHF.L.U32 R26, R2, 0x1, RZ ;  /* 0x00000001021a8819 */ /* 0x000fe400000006ff */
[----:B------:R-:W-:Y:S02]  /*38c0*/  @!P0 SEL R0, R0, RZ, P1 ;  /* 0x000000ff00008207 */ /* 0x000fe40000800000 */
[----:B------:R-:W-:Y:S02]  /*38d0*/  @!P0 IADD3 R4, P2, PT, R26, R71, RZ ;  /* 0x000000471a048210 */ /* 0x000fe40007f5e0ff */
[----:B------:R-:W-:Y:S04]  /*38e0*/  @!P0 SHF.L.U64.HI R0, R2, 0x1, R0 ;  /* 0x0000000102008819 */ /* 0x000fe80000010200 */
        /* <DEDUP_REMOVED lines=9> */
[----:B------:R-:W-:Y:S01]  /*3980*/  @!P0 HADD2.F32 R2, -RZ, R4.H1_H1 ;  /* 0x30000004ff028230 */ /* 0x000fe20000004100 */
[----:B------:R-:W-:Y:S01]  /*3990*/  @!P0 MOV R35, R42 ;  /* 0x0000002a00238202 */ /* 0x000fe20000000f00 */
        /* <DEDUP_REMOVED lines=26> */
[--C-:B------:R-:W-:Y:S02]  /*3b40*/  @!P0 HADD2.F32 R26, -RZ, R7.reuse.H0_H0 ;  /* 0x20000007ff1a8230 */ /* 0x100fe40000004100 */
[----:B------:R-:W-:Y:S01]  /*3b50*/  @!P0 FMUL.FTZ R4, R4, R25 ;  /* 0x0000001904048220 */ /* 0x000fe20000410000 */
[----:B------:R-:W-:Y:S02]  /*3b60*/  @!P0 HADD2.F32 R8, -RZ, R7.H1_H1 ;  /* 0x30000007ff088230 */ /* 0x000fe40000004100 */
[----:B------:R-:W-:Y:S01]  /*3b70*/  @!P0 FMUL.FTZ R5, R5, R24 ;  /* 0x0000001805058220 */ /* 0x000fe20000410000 */
[----:B------:R-:W-:Y:S01]  /*3b80*/  @!P0 HADD2.F32 R6, -RZ, R6.H1_H1 ;  /* 0x30000006ff068230 */ /* 0x000fe20000004100 */
[----:B------:R-:W-:Y:S01]  /*3b90*/  @!P0 MOV R24, R40 ;  /* 0x0000002800188202 */ /* 0x000fe20000000f00 */
        /* <DEDUP_REMOVED lines=9> */
[--C-:B------:R-:W-:Y:S02]  /*3c30*/  @!P0 HADD2.F32 R26, -RZ, R37.reuse.H0_H0 ;  /* 0x20000025ff1a8230 */ /* 0x100fe40000004100 */
[----:B------:R-:W-:Y:S01]  /*3c40*/  @!P0 FFMA.FTZ R0, R19, R22, R0 ;  /* 0x0000001613008223 */ /* 0x000fe20000010000 */
[----:B------:R-:W-:Y:S02]  /*3c50*/  @!P0 HADD2.F32 R27, -RZ, R37.H1_H1 ;  /* 0x30000025ff1b8230 */ /* 0x000fe40000004100 */
[----:B------:R-:W-:Y:S01]  /*3c60*/  @!P0 FFMA.FTZ R2, R23, R24, R2 ;  /* 0x0000001817028223 */ /* 0x000fe20000010002 */
[----:B------:R-:W-:Y:S02]  /*3c70*/  @!P0 HADD2.F32 R19, -RZ, R34.H1_H1 ;  /* 0x30000022ff138230 */ /* 0x000fe40000004100 */
[----:B------:R-:W-:Y:S01]  /*3c80*/  @!P0 FFMA.FTZ R3, R25, R26, R3 ;  /* 0x0000001a19038223 */ /* 0x000fe20000010003 */
[--C-:B------:R-:W-:Y:S01]  /*3c90*/  @!P0 HADD2.F32 R28, -RZ, R38.reuse.H0_H0 ;  /* 0x20000026ff1c8230 */ /* 0x100fe20000004100 */
[----:B------:R-:W-:Y:S01]  /*3ca0*/  @!P0 F2FP.F16.F32.PACK_AB R0, R2, R0 ;  /* 0x000000000200823e */ /* 0x000fe200000000ff */
[--C-:B------:R-:W-:Y:S01]  /*3cb0*/  @!P0 HADD2.F32 R22, -RZ, R35.reuse.H0_H0 ;  /* 0x20000023ff168230 */ /* 0x100fe20000004100 */
[----:B------:R-:W-:Y:S01]  /*3cc0*/  MOV R2, R67 ;  /* 0x0000004300027202 */ /* 0x000fe20000000f00 */
[----:B------:R-:W-:Y:S01]  /*3cd0*/  @!P0 HADD2.F32 R29, -RZ, R38.H1_H1 ;  /* 0x30000026ff1d8230 */ /* 0x000fe20000004100 */
        /* <DEDUP_REMOVED lines=17> */
.L_x_3707:
[----:B----4-:R-:W-:Y:S05]  /*3df0*/  BSYNC.RECONVERGENT B0 ;  /* 0x0000000000007941 */ /* 0x010fea0003800200 */
.L_x_3706:
[----:B------:R-:W-:Y:S04]  /*3e00*/  BSSY.RECONVERGENT B0, `(.L_x_3708) ;  /* 0x000005e000007945 */ /* 0x000fe80003800200 */
[----:B------:R-:W-:Y:S05]  /*3e10*/  @P4 BRA `(.L_x_3709) ;  /* 0x0000000400704947 */ /* 0x000fea0003800000 */
[----:B------:R-:W-:Y:S01]  /*3e20*/  ISETP.GE.AND P0, PT, R12, R16, PT ;  /* 0x000000100c00720c */ /* 0x000fe20003f06270 */
[----:B-1----:R-:W4:Y:S11]  /*3e30*/  LDG.E.128 R40, desc[UR6][R20.64] ;  /* 0x0000000614287981 */ /* 0x002f36000c1e1d00 */
        /* <DEDUP_REMOVED lines=18> */
[----:B------:R1:W3:Y:S01]  /*3f60*/  @!P0 LDG.E.128 R36, desc[UR6][R2.64] ;  /* 0x0000000602248981 */ /* 0x0002e2000c1e1d00 */
[--C-:B--2---:R-:W-:Y:S01]  /*3f70*/  @!P0 HADD2.F32 R0, -RZ, R4.reuse.H0_H0 ;  /* 0x20000004ff008230 */ /* 0x104fe20000004100 */
[----:B----4-:R-:W-:Y:S01]  /*3f80*/  @!P0 MOV R31, R41 ;  /* 0x00000029001f8202 */ /* 0x010fe20000000f00 */
        /* <DEDUP_REMOVED lines=23> */
[--C-:B---3--:R-:W-:Y:S02]  /*4100*/  @!P0 HADD2.F32 R29, -RZ, R39.reuse.H0_H0 ;  /* 0x20000027ff1d8230 */ /* 0x108fe40000004100 */
        /* <DEDUP_REMOVED lines=45> */
.L_x_3709:
[----:B------:R-:W-:Y:S05]  /*43e0*/  BSYNC.RECONVERGENT B0 ;  /* 0x0000000000007941 */ /* 0x000fea0003800200 */
.L_x_3708:
[----:B------:R-:W-:Y:S04]  /*43f0*/  BSSY.RECONVERGENT B0, `(.L_x_3710) ;  /* 0x0000063000007945 */ /* 0x000fe80003800200 */
[----:B------:R-:W-:Y:S05]  /*4400*/  @P3 BRA `(.L_x_3711) ;  /* 0x0000000400843947 */ /* 0x000fea0003800000 */
[----:B------:R-:W-:Y:S02]  /*4410*/  ISETP.GE.AND P0, PT, R12, R16, PT ;  /* 0x000000100c00720c */ /* 0x000fe40003f06270 */
[C---:B-12---:R-:W-:Y:S02]  /*4420*/  SHF.L.U32 R2, R52.reuse, 0x6, RZ ;  /* 0x0000000634027819 */ /* 0x046fe400000006ff */
[----:B------:R-:W-:Y:S02]  /*4430*/  SHF.L.U64.HI R3, R52, 0x6, R53 ;  /* 0x0000000634037819 */ /* 0x000fe40000010235 */
[----:B------:R-:W-:Y:S04]  /*4440*/  IADD3 R2, P3, P2, R2, R10, R2 ;  /* 0x0000000a02027210 */ /* 0x000fe80007a7e002 */
[----:B------:R-:W-:Y:S03]  /*4450*/  IADD3.X R3, PT, PT, R3, R9, R3, P3, P2 ;  /* 0x0000000903037210 */ /* 0x000fe60001fe4403 */
[----:B------:R-:W-:Y:S02]  /*4460*/  @!P0 SEL R6, R18, RZ, P1 ;  /* 0x000000ff12068207 */ /* 0x000fe40000800000 */
[----:B------:R-:W-:Y:S01]  /*4470*/  @!P0 SHF.L.U32 R4, R11, 0x6, RZ ;  /* 0x000000060b048819 */ /* 0x000fe200000006ff */
[----:B----4-:R-:W2:Y:S01]  /*4480*/  LDG.E.128 R40, desc[UR6][R2.64] ;  /* 0x0000000602287981 */ /* 0x010ea2000c1e1d00 */
        /* <DEDUP_REMOVED lines=8> */
[----:B------:R-:W4:Y:S01]  /*4510*/  @!P0 LDG.E.128 R4, desc[UR6][R4.64] ;  /* 0x0000000604048981 */ /* 0x000f22000c1e1d00 */
[----:B------:R-:W-:Y:S02]  /*4520*/  @!P0 IADD3.X R89, PT, PT, R0, R70, RZ, P2, !PT ;  /* 0x0000004600598210 */ /* 0x000fe400017fe4ff */
[----:B------:R-:W-:Y:S04]  /*4530*/  @!P0 IADD3 R22, P2, PT, R22, R73, RZ ;  /* 0x0000004916168210 */ /* 0x000fe80007f5e0ff */
[----:B------:R-:W-:Y:S01]  /*4540*/  @!P0 IADD3.X R23, PT, PT, R0, R72, RZ, P2, !PT ;  /* 0x0000004800178210 */ /* 0x000fe200017fe4ff */
[----:B------:R-:W5:Y:S01]  /*4550*/  @!P0 LDG.E.128 R88, desc[UR6][R88.64] ;  /* 0x0000000658588981 */ /* 0x000f62000c1e1d00 */
[----:B------:R-:W-:Y:S02]  /*4560*/  PLOP3.LUT P2, PT, PT, PT, PT, 0x80, 0x8 ;  /* 0x000000000008781c */ /* 0x000fe40003f4f070 */
[----:B------:R-:W-:Y:S05]  /*4570*/  @!P0 PLOP3.LUT P2, PT, P1, PT, PT, 0x80, 0x8 ;  /* 0x000000000008881c */ /* 0x000fea0000f4f070 */
[----:B------:R4:W3:Y:S02]  /*4580*/  @!P0 LDG.E.128 R36, desc[UR6][R22.64] ;  /* 0x0000000616248981 */ /* 0x0008e4000c1e1d00 */
[--C-:B----4-:R-:W-:Y:S01]  /*4590*/  @!P0 HADD2.F32 R22, -RZ, R7.reuse.H0_H0 ;  /* 0x20000007ff168230 */ /* 0x110fe20000004100 */
        /* <DEDUP_REMOVED lines=29> */
[--C-:B---3--:R-:W-:Y:S02]  /*4770*/  @!P0 HADD2.F32 R22, -RZ, R36.reuse.H0_H0 ;  /* 0x20000024ff168230 */ /* 0x108fe40000004100 */
        /* <DEDUP_REMOVED lines=42> */
.L_x_3711:
[----:B------:R-:W-:Y:S05]  /*4a20*/  BSYNC.RECONVERGENT B0 ;  /* 0x0000000000007941 */ /* 0x000fea0003800200 */
.L_x_3710:
        /* <DEDUP_REMOVED lines=19> */
[----:B------:R-:W3:Y:S01]  /*4b60*/  @!P0 LDG.E.128 R36, desc[UR6][R36.64] ;  /* 0x0000000624248981 */ /* 0x000ee2000c1e1d00 */
[----:B------:R-:W-:Y:S02]  /*4b70*/  @!P0 IADD3.X R17, PT, PT, R0, R72, RZ, P2, !PT ;  /* 0x0000004800118210 */ /* 0x000fe400017fe4ff */
[----:B------:R-:W-:Y:S02]  /*4b80*/  PLOP3.LUT P2, PT, PT, PT, PT, 0x80, 0x8 ;  /* 0x000000000008781c */ /* 0x000fe40003f4f070 */
[----:B------:R-:W-:Y:S03]  /*4b90*/  @!P0 PLOP3.LUT P2, PT, P1, PT, PT, 0x80, 0x8 ;  /* 0x000000000008881c */ /* 0x000fe60000f4f070 */
[----:B----4-:R5:W4:Y:S02]  /*4ba0*/  @!P0 LDG.E.128 R24, desc[UR6][R16.64] ;  /* 0x0000000610188981 */ /* 0x010b24000c1e1d00 */
[--C-:B-----5:R-:W-:Y:S01]  /*4bb0*/  @!P0 HADD2.F32 R17, -RZ, R7.reuse.H0_H0 ;  /* 0x20000007ff118230 */ /* 0x120fe20000004100 */
[----:B--2---:R-:W-:Y:S01]  /*4bc0*/  @!P0 MOV R34, R28 ;  /* 0x0000001c00228202 */ /* 0x004fe20000000f00 */
[----:B------:R-:W-:Y:S01]  /*4bd0*/  @!P0 HADD2.F32 R16, -RZ, R7.H1_H1 ;  /* 0x30000007ff108230 */ /* 0x000fe20000004100 */
[----:B------:R-:W-:Y:S01]  /*4be0*/  @!P0 MOV R35, R29 ;  /* 0x0000001d00238202 */ /* 0x000fe20000000f00 */
        /* <DEDUP_REMOVED lines=25> */
[--C-:B----4-:R-:W-:Y:S02]  /*4d80*/  @!P0 HADD2.F32 R17, -RZ, R24.reuse.H0_H0 ;  /* 0x20000018ff118230 */ /* 0x110fe40000004100 */
        /* <DEDUP_REMOVED lines=43> */
.L_x_3713:
[----:B------:R-:W-:Y:S05]  /*5040*/  BSYNC.RECONVERGENT B0 ;  /* 0x0000000000007941 */ /* 0x000fea0003800200 */
.L_x_3712:
[----:B--2---:R-:W-:Y:S01]  /*5050*/  MOV R5, R72 ;  /* 0x0000004800057202 */ /* 0x004fe20000000f00 */
[----:B------:R-:W2:Y:S01]  /*5060*/  LDC R16, c[0x0][0x450] ;  /* 0x00011400ff107b82 */ /* 0x000ea20000000800 */
[----:B-1----:R-:W-:Y:S01]  /*5070*/  MOV R3, R70 ;  /* 0x0000004600037202 */ /* 0x002fe20000000f00 */
[----:B---3--:R-:W-:Y:S02]  /*5080*/  IMAD.U32 R92, R92, -0x40, RZ ;  /* 0xffffffc05c5c7824 */ /* 0x008fe400078e00ff */
[----:B------:R-:W-:Y:S02]  /*5090*/  IMAD.MOV.U32 R4, RZ, RZ, R73 ;  /* 0x000000ffff047224 */ /* 0x000fe400078e0049 */
[----:B------:R-:W-:Y:S03]  /*50a0*/  IMAD.MOV.U32 R2, RZ, RZ, R71 ;  /* 0x000000ffff027224 */ /* 0x000fe600078e0047 */
[C---:B------:R-:W-:Y:S02]  /*50b0*/  LEA R73, P1, R92.reuse, R4, 0x1 ;  /* 0x000000045c497211 */ /* 0x040fe400078208ff */
[C---:B------:R-:W-:Y:S02]  /*50c0*/  LEA R71, P0, R92.reuse, R2, 0x1 ;  /* 0x000000025c477211 */ /* 0x040fe400078008ff */
[C---:B------:R-:W-:Y:S02]  /*50d0*/  LEA.HI.X.SX32 R72, R92.reuse, R5, 0x1, P1 ;  /* 0x000000055c487211 */ /* 0x040fe400008f0eff */
[----:B------:R-:W-:Y:S09]  /*50e0*/  LEA.HI.X.SX32 R70, R92, R3, 0x1, P0 ;  /* 0x000000035c467211 */ /* 0x000ff200000f0eff */
.L_x_3696:
[----:B----4-:R-:W-:Y:S05]  /*50f0*/  BSYNC.RECONVERGENT B1 ;  /* 0x0000000000017941 */ /* 0x010fea0003800200 */
.L_x_3694:
        /* <DEDUP_REMOVED lines=21> */
[----:B---3--:R-:W-:Y:S02]  /*5250*/  MOV R18, RZ ;  /* 0x000000ff00127202 */ /* 0x008fe40000000f00 */
        /* <DEDUP_REMOVED lines=41> */
[----:B------:R-:W3:Y:S01]  /*54f0*/  LDG.E R5, desc[UR6][R4.64] ;  /* 0x0000000604057981 */ /* 0x000ee2000c1e1900 */
[----:B------:R-:W-:Y:S04]  /*5500*/  IMAD R0, R0, R2, -0x80 ;  /* 0xffffff8000007424 */ /* 0x000fe800078e0202 */
[----:B------:R-:W-:Y:S01]  /*5510*/  IMAD.WIDE.U32 R20, R0, R44, RZ ;  /* 0x0000002c00147225 */ /* 0x000fe200078e00ff */
[----:B------:R-:W3:Y:S02]  /*5520*/  LDG.E R4, desc[UR6][R6.64] ;  /* 0x0000000606047981 */ /* 0x000ee4000c1e1900 */
[----:B---3--:R-:W-:Y:S02]  /*5530*/  IADD3 R6, PT, PT, R5, -R4, RZ ;  /* 0x8000000405067210 */ /* 0x008fe40007ffe0ff */
        /* <DEDUP_REMOVED lines=21> */
.L_x_3714:
[----:B------:R-:W-:Y:S02]  /*5690*/  ISETP.NE.AND P2, PT, R65, RZ, PT ;  /* 0x000000ff4100720c */ /* 0x000fe40003f45270 */
[----:B------:R-:W-:Y:S02]  /*56a0*/  IADD3 R69, P1, PT, R69, UR18, RZ ;  /* 0x0000001245457c10 */ /* 0x000fe4000ff3e0ff */
[----:B------:R-:W-:Y:S02]  /*56b0*/  IADD3 R10, P0, PT, R10, UR15, RZ ;  /* 0x0000000f0a0a7c10 */ /* 0x000fe4000ff1e0ff */
[----:B------:R-:W-:Y:S02]  /*56c0*/  IADD3.X R68, PT, PT, R68, UR16, RZ, P1, !PT ;  /* 0x0000001044447c10 */ /* 0x000fe40008ffe4ff */
[----:B------:R-:W-:Y:S05]  /*56d0*/  IADD3.X R9, PT, PT, R9, UR19, RZ, P0, !PT ;  /* 0x0000001309097c10 */ /* 0x000fea00087fe4ff */
[----:B------:R-:W-:Y:S05]  /*56e0*/  @P2 BRA `(.L_x_3715) ;  /* 0xffffffcc00242947 */ /* 0x000fea000383ffff */
.L_x_3693:
[----:B------:R-:W1:Y:S01]  /*56f0*/  LDC R0, c[0x0][0x450] ;  /* 0x00011400ff007b82 */ /* 0x000e620000000800 */
[C---:B------:R-:W-:Y:S01]  /*5700*/  IMAD.SHL.U32 R112, R56.reuse, 0x8, RZ ;  /* 0x0000000838707824 */ /* 0x040fe200078e00ff */
[----:B------:R-:W-:Y:S01]  /*5710*/  LOP3.LUT R113, R56, 0x18, RZ, 0xc0, !PT ;  /* 0x0000001838717812 */ /* 0x000fe200078ec0ff */
[----:B------:R-:W-:Y:S01]  /*5720*/  UMOV UR4, 0x400 ;  /* 0x0000040000047882 */ /* 0x000fe20000000000 */
[----:B------:R-:W-:Y:S02]  /*5730*/  BSSY.RECONVERGENT B2, `(.L_x_3716) ;  /* 0x000019f000027945 */ /* 0x000fe40003800200 */
[C---:B-----5:R-:W-:Y:S02]  /*5740*/  LOP3.LUT R5, R112.reuse, 0xd8, RZ, 0xc0, !PT ;  /* 0x000000d870057812 */ /* 0x060fe400078ec0ff */
[----:B------:R-:W4:Y:S01]  /*5750*/  S2UR UR5, SR_CgaCtaId ;  /* 0x00000000000579c3 */ /* 0x000f220000008800 */
[----:B------:R-:W-:Y:S02]  /*5760*/  LOP3.LUT R4, R112, 0x1f20, RZ, 0xc0, !PT ;  /* 0x00001f2070047812 */ /* 0x000fe400078ec0ff */
[----:B------:R-:W-:-:S04]  /*5770*/  LOP3.LUT R5, R5, R113, RZ, 0x3c, !PT ;  /* 0x0000007105057212 */ /* 0x000fc800078e3cff */
[----:B------:R-:W-:Y:S01]  /*5780*/  LOP3.LUT R4, R4, R5, RZ, 0xfc, !PT ;  /* 0x0000000504047212 */ /* 0x000fe200078efcff */
        /* <DEDUP_REMOVED lines=23> */
.L_x_3720:
[----:B------:R1:W-:Y:S02]  /*5900*/  STS.128 [R3], RZ ;  /* 0x000000ff03007388 */ /* 0x0003e40000000c00 */
.L_x_3719:
[----:B------:R-:W-:Y:S05]  /*5910*/  BSYNC.RECONVERGENT B0 ;  /* 0x0000000000007941 */ /* 0x000fea0003800200 */
.L_x_3718:
        /* <DEDUP_REMOVED lines=14> */
.L_x_3717:
[----:B------:R-:W1:Y:S01]  /*5a00*/  LDCU.64 UR8, c[0x0][0x470] ;  /* 0x00008e00ff0877ac */ /* 0x000e620008000a00 */
[----:B------:R-:W-:Y:S01]  /*5a10*/  IMAD.MOV.U32 R4, RZ, RZ, RZ ;  /* 0x000000ffff047224 */ /* 0x000fe200078e00ff */
[----:B-1----:R-:W-:-:S04]  /*5a20*/  ISETP.NE.U32.AND P0, PT, RZ, UR8, PT ;  /* 0x00000008ff007c0c */ /* 0x002fc8000bf05070 */
[----:B------:R-:W-:Y:S01]  /*5a30*/  ISETP.NE.AND.EX P0, PT, RZ, UR9, PT, P0 ;  /* 0x00000009ff007c0c */ /* 0x000fe2000bf05300 */
[----:B------:R-:W1:Y:S01]  /*5a40*/  LDCU.U8 UR4, c[0x0][0x533] ;  /* 0x0000a660ff0477ac */ /* 0x000e620008000000 */
[----:B------:R-:W-:Y:S01]  /*5a50*/  IMAD.SHL.U32 R26, R56, 0x4, RZ ;  /* 0x00000004381a7824 */ /* 0x000fe200078e00ff */
[----:B------:R-:W2:Y:S10]  /*5a60*/  LDCU.64 UR8, c[0x0][0x380] ;  /* 0x00007000ff0877ac */ /* 0x000eb40008000a00 */
[----:B------:R-:W4:Y:S01]  /*5a70*/  @P0 LDG.E R4, desc[UR6][R84.64] ;  /* 0x0000000654040981 */ /* 0x000f22000c1e1900 */
[----:B------:R-:W-:Y:S01]  /*5a80*/  LOP3.LUT R26, R26, 0xc, RZ, 0xc0, !PT ;  /* 0x0000000c1a1a7812 */ /* 0x000fe200078ec0ff */
[----:B------:R-:W-:Y:S01]  /*5a90*/  IMAD.SHL.U32 R15, R11, 0x20, RZ ;  /* 0x000000200b0f7824 */ /* 0x000fe200078e00ff */
[----:B-1----:R-:W-:Y:S01]  /*5aa0*/  UISETP.NE.AND UP0, UPT, UR4, URZ, UPT ;  /* 0x000000ff0400728c */ /* 0x002fe2000bf05270 */
[----:B--2---:R-:W-:-:S04]  /*5ab0*/  LEA R28, P0, R86, UR8, 0x1 ;  /* 0x00000008561c7c11 */ /* 0x004fc8000f8008ff */
[----:B------:R-:W-:Y:S02]  /*5ac0*/  LEA.HI.X R29, R86, UR9, R59, 0x1, P0 ;  /* 0x00000009561d7c11 */ /* 0x000fe400080f0c3b */
[----:B----4-:R-:W-:Y:S01]  /*5ad0*/  IADD3 R25, PT, PT, R4, R55, R58 ;  /* 0x0000003704197210 */ /* 0x010fe20007ffe03a */
        /* <DEDUP_REMOVED lines=30> */
[----:B---3-5:R-:W-:Y:S02]  /*5cc0*/  MOV R21, R9 ;  /* 0x0000000900157202 */ /* 0x028fe40000000f00 */
[----:B------:R-:W-:Y:S02]  /*5cd0*/  MOV R9, R11 ;  /* 0x0000000b00097202 */ /* 0x000fe40000000f00 */
[----:B------:R-:W-:Y:S01]  /*5ce0*/  MOV R19, R10 ;  /* 0x0000000a00137202 */ /* 0x000fe20000000f00 */
[----:B------:R-:W-:-:S02]  /*5cf0*/  HADD2.F32 R20, -RZ, R21.H0_H0 ;  /* 0x20000015ff147230 */ /* 0x000fc40000004100 */
[----:B------:R-:W-:Y:S02]  /*5d00*/  HADD2.F32 R18, -RZ, R9.H1_H1 ;  /* 0x30000009ff127230 */ /* 0x000fe40000004100 */
[----:B------:R-:W-:Y:S02]  /*5d10*/  HADD2.F32 R21, -RZ, R21.H1_H1 ;  /* 0x30000015ff157230 */ /* 0x000fe40000004100 */
[----:B------:R-:W-:Y:S02]  /*5d20*/  HADD2.F32 R23, -RZ, R9.H0_H0 ;  /* 0x20000009ff177230 */ /* 0x000fe40000004100 */
        /* <DEDUP_REMOVED lines=11> */
[C---:B------:R-:W-:Y:S01]  /*5de0*/  FFMA.FTZ R21, R20.reuse, R11, R21 ;  /* 0x0000000b14157223 */ /* 0x040fe20000010015 */
[----:B------:R-:W-:Y:S02]  /*5df0*/  HADD2.F32 R4, -RZ, R4.H0_H0 ;  /* 0x20000004ff047230 */ /* 0x000fe40000004100 */
[----:B------:R-:W-:Y:S02]  /*5e00*/  HADD2.F32 R5, -RZ, R5.H0_H0 ;  /* 0x20000005ff057230 */ /* 0x000fe40000004100 */
[----:B------:R-:W-:Y:S02]  /*5e10*/  HADD2.F32 R11, -RZ, R19.H1_H1 ;  /* 0x30000013ff0b7230 */ /* 0x000fe40000004100 */
[----:B------:R-:W-:Y:S01]  /*5e20*/  FFMA.FTZ R22, R20, R17, -R22 ;  /* 0x0000001114167223 */ /* 0x000fe20000010816 */
[----:B------:R-:W-:Y:S02]  /*5e30*/  HADD2.F32 R7, -RZ, R7.H0_H0 ;  /* 0x20000007ff077230 */ /* 0x000fe40000004100 */
[----:B------:R-:W-:Y:S01]  /*5e40*/  FFMA.FTZ R9, R23, R16, -R9 ;  /* 0x0000001017097223 */ /* 0x000fe20000010809 */
[----:B------:R-:W-:-:S02]  /*5e50*/  HADD2.F32 R8, -RZ, R8.H0_H0 ;  /* 0x20000008ff087230 */ /* 0x000fc40000004100 */
        /* <DEDUP_REMOVED lines=16> */
.L_x_3727:
[----:B------:R-:W-:Y:S05]  /*5f60*/  BSYNC.RECONVERGENT B0 ;  /* 0x0000000000007941 */ /* 0x000fea0003800200 */
.L_x_3726:
[----:B-----5:R2:W-:Y:S01]  /*5f70*/  STS.128 [R3], R8 ;  /* 0x0000000803007388 */ /* 0x0205e20000000c00 */
[----:B------:R-:W-:Y:S05]  /*5f80*/  BRA `(.L_x_3724) ;  /* 0x0000000000047947 */ /* 0x000fea0003800000 */
.L_x_3725:
[----:B------:R4:W-:Y:S02]  /*5f90*/  STS.128 [R3], RZ ;  /* 0x000000ff03007388 */ /* 0x0009e40000000c00 */
.L_x_3724:
[----:B------:R-:W-:Y:S05]  /*5fa0*/  BSYNC.RECONVERGENT B1 ;  /* 0x0000000000017941 */ /* 0x000fea0003800200 */
.L_x_3723:
[----:B------:R-:W-:-:S04]  /*5fb0*/  IADD3 R24, PT, PT, R82, 0x20, RZ ;  /* 0x0000002052187810 */ /* 0x000fc80007ffe0ff */
[----:B------:R-:W-:-:S13]  /*5fc0*/  ISETP.GE.AND P0, PT, R24, R58, PT ;  /* 0x0000003a1800720c */ /* 0x000fda0003f06270 */
[----:B------:R-:W-:Y:S05]  /*5fd0*/  @P0 BRA `(.L_x_3721) ;  /* 0x0000001000500947 */ /* 0x000fea0003800000 */
[----:B------:R-:W5:Y:S02]  /*5fe0*/  LDCU UR4, c[0x0][0x440] ;  /* 0x00008800ff0477ac */ /* 0x000f640008000800 */
[----:B-----5:R-:W-:-:S13]  /*5ff0*/  ISETP.GE.AND P0, PT, R12, UR4, PT ;  /* 0x000000040c007c0c */ /* 0x020fda000bf06270 */
        /* <DEDUP_REMOVED lines=20> */
[----:B-----5:R-:W-:Y:S02]  /*6140*/  MOV R0, R11 ;  /* 0x0000000b00007202 */ /* 0x020fe40000000f00 */
[----:B------:R-:W-:Y:S02]  /*6150*/  MOV R17, R9 ;  /* 0x0000000900117202 */ /* 0x000fe40000000f00 */
[----:B------:R-:W-:Y:S01]  /*6160*/  MOV R2, R8 ;  /* 0x0000000800027202 */ /* 0x000fe20000000f00 */
[----:B------:R-:W-:Y:S01]  /*6170*/  HADD2.F32 R14, -RZ, R0.H1_H1 ;  /* 0x30000000ff0e7230 */ /* 0x000fe20000004100 */
[----:B------:R-:W-:Y:S01]  /*6180*/  MOV R15, R10 ;  /* 0x0000000a000f7202 */ /* 0x000fe20000000f00 */
[----:B------:R-:W-:-:S02]  /*6190*/  HADD2.F32 R16, -RZ, R17.H0_H0 ;  /* 0x20000011ff107230 */ /* 0x000fc40000004100 */
[----:B------:R-:W-:Y:S02]  /*61a0*/  HADD2.F32 R17, -RZ, R17.H1_H1 ;  /* 0x30000011ff117230 */ /* 0x000fe40000004100 */
[----:B---3--:R-:W-:Y:S02]  /*61b0*/  HADD2.F32 R19, -RZ, R0.H0_H0 ;  /* 0x20000000ff137230 */ /* 0x008fe40000004100 */
        /* <DEDUP_REMOVED lines=35> */
.L_x_3729:
[----:B------:R-:W-:Y:S05]  /*63f0*/  BSYNC.RECONVERGENT B0 ;  /* 0x0000000000007941 */ /* 0x000fea0003800200 */
.L_x_3728:
[----:B-----5:R2:W-:Y:S01]  /*6400*/  STS.128 [R3+0x800], R8 ;  /* 0x0008000803007388 */ /* 0x0205e20000000c00 */
[----:B------:R-:W-:Y:S05]  /*6410*/  BRA `(.L_x_3721) ;  /* 0x0000000c00407947 */ /* 0x000fea0003800000 */
.L_x_3722:
        /* <DEDUP_REMOVED lines=103> */
.L_x_3734:
[----:B------:R-:W-:Y:S05]  /*6a90*/  BSYNC.RECONVERGENT B0 ;  /* 0x0000000000007941 */ /* 0x000fea0003800200 */
.L_x_3733:
[----:B-----5:R2:W-:Y:S01]  /*6aa0*/  STS.128 [R3], R20 ;  /* 0x0000001403007388 */ /* 0x0205e20000000c00 */
[----:B------:R-:W-:Y:S05]  /*6ab0*/  BRA `(.L_x_3731) ;  /* 0x0000000000047947 */ /* 0x000fea0003800000 */
.L_x_3732:
[----:B------:R4:W-:Y:S02]  /*6ac0*/  STS.128 [R3], RZ ;  /* 0x000000ff03007388 */ /* 0x0009e40000000c00 */
.L_x_3731:
[----:B------:R-:W-:Y:S05]  /*6ad0*/  BSYNC.RECONVERGENT B1 ;  /* 0x0000000000017941 */ /* 0x000fea0003800200 */
.L_x_3730:
        /* <DEDUP_REMOVED lines=66> */
[----:B------:R-:W-:Y:S01]  /*6f00*/  FMUL.FTZ R21, R21, R26 ;  /* 0x0000001a15157220 */ /* 0x000fe20000410000 */
[----:B------:R-:W-:Y:S01]  /*6f10*/  @!P1 FADD.FTZ R28, -R28, -RZ ;  /* 0x800000ff1c1c9221 */ /* 0x000fe20000010100 */
[----:B------:R-:W-:-:S02]  /*6f20*/  HADD2.F32 R19, -RZ, R9.H1_H1 ;  /* 0x30000009ff137230 */ /* 0x000fc40000004100 */
[----:B------:R-:W-:Y:S01]  /*6f30*/  FFMA.FTZ R4, R4, R5, R15 ;  /* 0x0000000504047223 */ /* 0x000fe2000001000f */
[--C-:B------:R-:W-:Y:S02]  /*6f40*/  HADD2.F32 R9, -RZ, R10.reuse.H0_H0 ;  /* 0x2000000aff097230 */ /* 0x100fe40000004100 */
[----:B------:R-:W-:Y:S01]  /*6f50*/  FFMA.FTZ R6, R6, R7, R16 ;  /* 0x0000000706067223 */ /* 0x000fe20000010010 */
[----:B------:R-:W-:Y:S02]  /*6f60*/  HADD2.F32 R26, -RZ, R10.H1_H1 ;  /* 0x3000000aff1a7230 */ /* 0x000fe40000004100 */
[----:B------:R-:W-:Y:S02]  /*6f70*/  HADD2.F32 R5, -RZ, R0.H1_H1 ;  /* 0x30000000ff057230 */ /* 0x000fe40000004100 */
        /* <DEDUP_REMOVED lines=10> */
[----:B------:R-:W-:Y:S01]  /*7020*/  FFMA.FTZ R8, R14, R8, R21 ;  /* 0x000000080e087223 */ /* 0x000fe20000010015 */
        /* <DEDUP_REMOVED lines=12> */
[----:B------:R-:W-:-:S02]  /*70f0*/  MOV R23, R2 ;  /* 0x0000000200177202 */ /* 0x000fc40000000f00 */
.L_x_3736:
[----:B------:R-:W-:Y:S05]  /*7100*/  BSYNC.RECONVERGENT B0 ;  /* 0x0000000000007941 */ /* 0x000fea0003800200 */
.L_x_3735:
[----:B-----5:R3:W-:Y:S02]  /*7110*/  STS.128 [R3+0x800], R20 ;  /* 0x0008001403007388 */ /* 0x0207e40000000c00 */
.L_x_3721:
[----:B------:R-:W-:Y:S05]  /*7120*/  BSYNC.RECONVERGENT B2 ;  /* 0x0000000000027941 */ /* 0x000fea0003800200 */
.L_x_3716:
[----:B--2---:R-:W-:Y:S01]  /*7130*/  IMAD R5, R50, -0x80, R54 ;  /* 0xffffff8032057824 */ /* 0x004fe200078e0236 */
        /* <DEDUP_REMOVED lines=14> */
.L_x_3739:
[----:B------:R2:W-:Y:S02]  /*7220*/  STS.128 [R3+0x1000], RZ ;  /* 0x001000ff03007388 */ /* 0x0005e40000000c00 */
.L_x_3738:
[----:B------:R-:W-:Y:S05]  /*7230*/  BSYNC.RECONVERGENT B0 ;  /* 0x0000000000007941 */ /* 0x000fea0003800200 */
.L_x_3737:
        /* <DEDUP_REMOVED lines=15> */
.L_x_3742:
[----:B------:R2:W-:Y:S02]  /*7330*/  STS.128 [R3+0x1800], RZ ;  /* 0x001800ff03007388 */ /* 0x0005e40000000c00 */
.L_x_3741:
[----:B------:R-:W-:Y:S05]  /*7340*/  BSYNC.RECONVERGENT B0 ;  /* 0x0000000000007941 */ /* 0x000fea0003800200 */
.L_x_3740:
        /* <DEDUP_REMOVED lines=14> */
.L_x_3745:
[----:B------:R1:W-:Y:S02]  /*7430*/  STS.128 [R3+0x2000], RZ ;  /* 0x002000ff03007388 */ /* 0x0003e40000000c00 */
.L_x_3744:
[----:B------:R-:W-:Y:S05]  /*7440*/  BSYNC.RECONVERGENT B0 ;  /* 0x0000000000007941 */ /* 0x000fea0003800200 */
.L_x_3743:
        /* <DEDUP_REMOVED lines=14> */
.L_x_3748:
[----:B------:R1:W-:Y:S02]  /*7530*/  STS.128 [R3+0x2800], RZ ;  /* 0x002800ff03007388 */ /* 0x0003e40000000c00 */
.L_x_3747:
[----:B------:R-:W-:Y:S05]  /*7540*/  BSYNC.RECONVERGENT B0 ;  /* 0x0000000000007941 */ /* 0x000fea0003800200 */
.L_x_3746:
        /* <DEDUP_REMOVED lines=23> */
.L_x_3751:
[----:B------:R1:W-:Y:S01]  /*76c0*/  STS.128 [R3+0x3000], RZ ;  /* 0x003000ff03007388 */ /* 0x0003e20000000c00 */
[----:B------:R-:W-:Y:S05]  /*76d0*/  BRA `(.L_x_3752) ;  /* 0x0000000000047947 */ /* 0x000fea0003800000 */
.L_x_3750:
[----:B------:R1:W-:Y:S02]  /*76e0*/  STS.128 [R3+0x3000], RZ ;  /* 0x003000ff03007388 */ /* 0x0003e40000000c00 */
.L_x_3752:
[----:B------:R-:W-:Y:S05]  /*76f0*/  BSYNC.RECONVERGENT B0 ;  /* 0x0000000000007941 */ /* 0x000fea0003800200 */
.L_x_3749:
[----:B------:R-:W-:Y:S01]  /*7700*/  ISETP.GE.AND P0, PT, R24, R5, PT ;  /* 0x000000051800720c */ /* 0x000fe20003f06270 */
[C---:B---3--:R-:W-:Y:S01]  /*7710*/  IMAD.SHL.U32 R22, R44.reuse, 0x40, RZ ;  /* 0x000000402c167824 */ /* 0x048fe200078e00ff */
[----:B------:R-:W-:Y:S01]  /*7720*/  SHF.L.U64.HI R21, R44, 0x6, R45 ;  /* 0x000000062c157819 */ /* 0x000fe2000001022d */
[----:B------:R-:W-:Y:S03]  /*7730*/  BSSY.RECONVERGENT B0, `(.L_x_3753) ;  /* 0x000000e000007945 */ /* 0x000fe60003800200 */
[----:B--2---:R-:W-:-:S05]  /*7740*/  IADD3 R6, P1, PT, R22, R109, RZ ;  /* 0x0000006d16067210 */ /* 0x004fca0007f3e0ff */
[----:B------:R-:W-:Y:S02]  /*7750*/  IMAD.X R7, R21, 0x1, R108, P1 ;  /* 0x0000000115077824 */ /* 0x000fe400008e066c */
[----:B------:R2:W-:Y:S01]  /*7760*/  @P0 STS.128 [R3+0x3800], RZ ;  /* 0x003800ff03000388 */ /* 0x0005e20000000c00 */
[----:B------:R-:W-:Y:S05]  /*7770*/  @P0 BRA `(.L_x_3754) ;  /* 0x0000000000240947 */ /* 0x000fea0003800000 */
[----:B------:R-:W3:Y:S02]  /*7780*/  LDCU UR4, c[0x0][0x440] ;  /* 0x00008800ff0477ac */ /* 0x000ee40008000800 */
[----:B---3--:R-:W-:-:S13]  /*7790*/  ISETP.GE.AND P0, PT, R12, UR4, PT ;  /* 0x000000040c007c0c */ /* 0x008fda000bf06270 */
[----:B------:R-:W-:Y:S05]  /*77a0*/  @P0 BRA `(.L_x_3755) ;  /* 0x0000000000140947 */ /* 0x000fea0003800000 */
[----:B------:R-:W-:Y:S01]  /*77b0*/  @!PT LDS RZ, [RZ] ;  /* 0x00000000fffff984 */ /* 0x000fe20000000800 */
[----:B------:R-:W-:Y:S01]  /*77c0*/  @!PT LDS RZ, [RZ] ;  /* 0x00000000fffff984 */ /* 0x000fe20000000800 */
[----:B------:R-:W-:Y:S01]  /*77d0*/  @!PT LDS RZ, [RZ] ;  /* 0x00000000fffff984 */ /* 0x000fe20000000800 */
[----:B------:R3:W-:Y:S01]  /*77e0*/  LDGSTS.E.BYPASS.LTC128B.128 [R3+0x3800], desc[UR6][R6.64] ;  /* 0x0380000006037fae */ /* 0x0007e2000b981a06 */
[----:B------:R-:W-:Y:S05]  /*77f0*/  BRA `(.L_x_3754) ;  /* 0x0000000000047947 */ /* 0x000fea0003800000 */
.L_x_3755:
[----:B------:R3:W-:Y:S02]  /*7800*/  STS.128 [R3+0x3800], RZ ;  /* 0x003800ff03007388 */ /* 0x0007e40000000c00 */
.L_x_3754:
[----:B------:R-:W-:Y:S05]  /*7810*/  BSYNC.RECONVERGENT B0 ;  /* 0x0000000000007941 */ /* 0x000fea0003800200 */
.L_x_3753:
        /* <DEDUP_REMOVED lines=14> */
.L_x_3758:
[----:B------:R1:W-:Y:S02]  /*7900*/  STS.128 [R3+0x4000], RZ ;  /* 0x004000ff03007388 */ /* 0x0003e40000000c00 */
.L_x_3757:
[----:B------:R-:W-:Y:S05]  /*7910*/  BSYNC.RECONVERGENT B0 ;  /* 0x0000000000007941 */ /* 0x000fea0003800200 */
.L_x_3756:
        /* <DEDUP_REMOVED lines=14> */
.L_x_3761:
[----:B------:R1:W-:Y:S02]  /*7a00*/  STS.128 [R3+0x4800], RZ ;  /* 0x004800ff03007388 */ /* 0x0003e40000000c00 */
.L_x_3760:
[----:B------:R-:W-:Y:S05]  /*7a10*/  BSYNC.RECONVERGENT B0 ;  /* 0x0000000000007941 */ /* 0x000fea0003800200 */
.L_x_3759:
[----:B------:R-:W5:Y:S01]  /*7a20*/  S2R R87, SR_TID.X ;  /* 0x0000000000577919 */ /* 0x000f620000002100 */
[----:B------:R-:W-:Y:S01]  /*7a30*/  MOV R40, 0x20 ;  /* 0x0000002000287802 */ /* 0x000fe20000000f00 */
[----:B------:R-:W2:Y:S01]  /*7a40*/  LDCU UR4, c[0x0][0x50c] ;  /* 0x0000a180ff0477ac */ /* 0x000ea20008000800 */
[----:B------:R-:W-:Y:S01]  /*7a50*/  IADD3 R23, PT, PT, R50, -0x1, RZ ;  /* 0xffffffff32177810 */ /* 0x000fe20007ffe0ff */
[----:B------:R-:W0:Y:S01]  /*7a60*/  LDGDEPBAR ;  /* 0x00000000000079af */ /* 0x000e220000000000 */
[----:B------:R-:W-:Y:S02]  /*7a70*/  VIMNMX R84, PT, PT, R42, R54, PT ;  /* 0x000000362a547248 */ /* 0x000fe40003fe0100 */
[----:B------:R-:W-:Y:S02]  /*7a80*/  VIADDMNMX R85, R2, 0x9, R54, PT ;  /* 0x0000000902557846 */ /* 0x000fe40003800136 */
[C---:B-----5:R-:W-:Y:S02]  /*7a90*/  SHF.L.U32 R41, R87.reuse, 0x5, RZ ;  /* 0x0000000557297819 */ /* 0x060fe400000006ff */
[----:B------:R-:W-:-:S02]  /*7aa0*/  SHF.L.U32 R102, R87, 0x4, RZ ;  /* 0x0000000457667819 */ /* 0x000fc400000006ff */
[----:B------:R-:W-:Y:S02]  /*7ab0*/  LOP3.LUT R0, R41, 0xc0, RZ, 0xc0, !PT ;  /* 0x000000c029007812 */ /* 0x000fe400078ec0ff */
[C---:B------:R-:W-:Y:S02]  /*7ac0*/  SHF.L.U32 R86, R87.reuse, 0x2, RZ ;  /* 0x0000000257567819 */ /* 0x040fe400000006ff */
[----:B------:R-:W-:Y:S02]  /*7ad0*/  LOP3.LUT R0, R0, 0x8, R56, 0xf8, !PT ;  /* 0x0000000800007812 */ /* 0x000fe400078ef838 */
[----:B-1----:R-:W-:Y:S02]  /*7ae0*/  LOP3.LUT R4, R87, 0x8, RZ, 0xc0, !PT ;  /* 0x0000000857047812 */ /* 0x002fe400078ec0ff */
[C---:B------:R-:W-:Y:S02]  /*7af0*/  LOP3.LUT R5, R102.reuse, 0x100, RZ, 0xc0, !PT ;  /* 0x0000010066057812 */ /* 0x040fe400078ec0ff */
[----:B------:R-:W-:-:S02]  /*7b00*/  LOP3.LUT R101, R102, 0x3e00, RZ, 0xc0, !PT ;  /* 0x00003e0066657812 */ /* 0x000fc400078ec0ff */
[----:B---3--:R-:W-:Y:S02]  /*7b10*/  LOP3.LUT R6, R86, 0x18, RZ, 0xc0, !PT ;  /* 0x0000001856067812 */ /* 0x008fe400078ec0ff */
        /* <DEDUP_REMOVED lines=13> */
[----:B------:R-:W-:Y:S01]  /*7bf0*/  IADD3 R116, PT, PT, R20, R96, RZ ;  /* 0x0000006014747210 */ /* 0x000fe20007ffe0ff */
[----:B------:R-:W3:Y:S01]  /*7c00*/  LDSM.16.M88.4 R24, [R96+0x1400] ;  /* 0x001400006018783b */ /* 0x000ee20000000200 */
[----:B------:R-:W-:Y:S02]  /*7c10*/  IADD3 R20, PT, PT, R101, R20, RZ ;  /* 0x0000001465147210 */ /* 0x000fe40007ffe0ff */
[----:B------:R-:W-:Y:S01]  /*7c20*/  ISETP.GT.AND P0, PT, R23, R103, PT ;  /* 0x000000671700720c */ /* 0x000fe20003f04270 */
[----:B------:R-:W-:Y:S04]  /*7c30*/  LDSM.16.M88.4 R4, [R116+0x1000] ;  /* 0x001000007404783b */ /* 0x000fe80000000200 */
[----:B------:R-:W5:Y:S04]  /*7c40*/  LDSM.16.M88.4 R16, [R20] ;  /* 0x000000001410783b */ /* 0x000f680000000200 */
[----:B------:R-:W4:Y:S01]  /*7c50*/  LDSM.16.M88.4 R36, [R116+0x1400] ;  /* 0x001400007424783b */ /* 0x000f220000000200 */
[C---:B-1----:R-:W-:Y:S08]  /*7c60*/  HMMA.16816.F32 R8, R28.reuse, R32, RZ ;  /* 0x000000201c08723c */ /* 0x042ff000000018ff */
[C---:B------:R-:W-:Y:S08]  /*7c70*/  HMMA.16816.F32 R32, R28.reuse, R34, RZ ;  /* 0x000000221c20723c */ /* 0x040ff000000018ff */
[----:B---3--:R-:W-:Y:S08]  /*7c80*/  HMMA.16816.F32 R12, R28, R24, RZ ;  /* 0x000000181c0c723c */ /* 0x008ff000000018ff */
[C---:B-----5:R-:W-:Y:S08]  /*7c90*/  HMMA.16816.F32 R8, R16.reuse, R4, R8 ;  /* 0x000000041008723c */ /* 0x060ff00000001808 */
        /* <DEDUP_REMOVED lines=139> */
[C---:B-----5:R-:W-:Y:S07]  /*8550*/  HMMA.16816.F32 R12, R28.reuse, R24, RZ ;  /* 0x000000181c0c723c */ /* 0x060fee00000018ff */
[----:B------:R-:W1:Y:S01]  /*8560*/  MUFU.TANH R5, R5 ;  /* 0x0000000500057308 */ /* 0x000e620000002400 */
[----:B------:R-:W-:Y:S01]  /*8570*/  HMMA.16816.F32 R24, R28, R26, RZ ;  /* 0x0000001a1c18723c */ /* 0x000fe200000018ff */
[----:B------:R-:W-:-:S06]  /*8580*/  FMUL.FTZ R28, R37, UR4 ;  /* 0x00000004251c7c20 */ /* 0x000fcc0008410000 */
        /* <DEDUP_REMOVED lines=39> */
.L_x_3763:
        /* <DEDUP_REMOVED lines=61> */
.L_x_3764:
[----:B------:R-:W1:Y:S01]  /*8bd0*/  LDCU UR8, c[0x0][0x440] ;  /* 0x00008800ff0877ac */ /* 0x000e620008000800 */
[----:B------:R-:W-:-:S04]  /*8be0*/  LOP3.LUT R2, R112, 0x18, RZ, 0xc0, !PT ;  /* 0x0000001870027812 */ /* 0x000fc800078ec0ff */
[----:B-1----:R-:W-:-:S13]  /*8bf0*/  ISETP.GE.AND P0, PT, R2, UR8, PT ;  /* 0x0000000802007c0c */ /* 0x002fda000bf06270 */
[CC--:B------:R-:W-:Y:S01]  /*8c00*/  @!P0 LEA R12, P1, R46.reuse, R107.reuse, 0x6 ;  /* 0x0000006b2e0c8211 */ /* 0x0c0fe200078230ff */
[----:B------:R-:W-:Y:S01]  /*8c10*/  @!P0 IMAD.MOV.U32 R14, RZ, RZ, R107 ;  /* 0x000000ffff0e8224 */ /* 0x000fe200078e006b */
[CC--:B------:R-:W-:Y:S01]  /*8c20*/  @!P0 LEA R2, P3, R46.reuse, R107.reuse, 0x6 ;  /* 0x0000006b2e028211 */ /* 0x0c0fe200078630ff */
[----:B------:R-:W-:Y:S01]  /*8c30*/  @!P0 IMAD.MOV.U32 R15, RZ, RZ, R106 ;  /* 0x000000ffff0f8224 */ /* 0x000fe200078e006a */
[----:B------:R-:W-:Y:S02]  /*8c40*/  @!P0 LEA R18, P5, R46, R107, 0x6 ;  /* 0x0000006b2e128211 */ /* 0x000fe400078a30ff */
[----:B------:R-:W-:Y:S02]  /*8c50*/  @!P0 IADD3 R34, P4, PT, R12, R48, RZ ;  /* 0x000000300c228210 */ /* 0x000fe40007f9e0ff */
[----:B------:R-:W-:Y:S01]  /*8c60*/  @!P0 LEA.HI.X R12, R46, R106, R47, 0x6, P1 ;  /* 0x0000006a2e0c8211 */ /* 0x000fe200008f342f */
[----:B------:R-:W-:Y:S01]  /*8c70*/  @!PT LDS RZ, [RZ] ;  /* 0x00000000fffff984 */ /* 0x000fe20000000800 */
[----:B------:R-:W-:Y:S01]  /*8c80*/  @!PT LDS RZ, [RZ] ;  /* 0x00000000fffff984 */ /* 0x000fe20000000800 */
[----:B------:R-:W-:Y:S01]  /*8c90*/  @!PT LDS RZ, [RZ] ;  /* 0x00000000fffff984 */ /* 0x000fe20000000800 */
[----:B------:R2:W-:Y:S01]  /*8ca0*/  @!P0 LDGSTS.E.BYPASS.LTC128B.128 [R3+0x1000], desc[UR6][R14.64] ;  /* 0x010000000e038fae */ /* 0x0005e2000b981a06 */
[----:B------:R-:W-:-:S02]  /*8cb0*/  @!P0 IADD3 R38, P2, P1, R48, R2, R48 ;  /* 0x0000000230268210 */ /* 0x000fc4000795e030 */
[-C--:B------:R-:W-:Y:S01]  /*8cc0*/  @!P0 LEA.HI.X R2, R46, R106.reuse, R47, 0x6, P3 ;  /* 0x0000006a2e028211 */ /* 0x080fe200018f342f */
[----:B------:R-:W-:Y:S01]  /*8cd0*/  @!P0 IMAD.X R35, R12, 0x1, R49, P4 ;  /* 0x000000010c238824 */ /* 0x000fe200020e0631 */
[----:B------:R-:W-:Y:S01]  /*8ce0*/  @!P0 LEA.HI.X R19, R46, R106, R47, 0x6, P5 ;  /* 0x0000006a2e138211 */ /* 0x000fe200028f342f */
        /* <DEDUP_REMOVED lines=18> */
.L_x_3762:
[----:B------:R-:W-:Y:S01]  /*8e10*/  IMAD.SHL.U32 R115, R87, 0x2, RZ ;  /* 0x0000000257737824 */ /* 0x000fe200078e00ff */
[----:B------:R-:W3:Y:S01]  /*8e20*/  LDCU UR8, c[0x0][0x45c] ;  /* 0x00008b80ff0877ac */ /* 0x000ee20008000800 */
[----:B------:R-:W-:-:S03]  /*8e30*/  LOP3.LUT R114, R0, 0x120, R41, 0xf8, !PT ;  /* 0x0000012000727812 */ /* 0x000fc600078ef829 */
[----:B------:R-:W-:-:S05]  /*8e40*/  LOP3.LUT R115, R115, 0x6, RZ, 0xc0, !PT ;  /* 0x0000000673737812 */ /* 0x000fca00078ec0ff */
[----:B------:R-:W-:-:S04]  /*8e50*/  IMAD R2, R23, 0x80, R115 ;  /* 0x0000008017027824 */ /* 0x000fc800078e0273 */
[C---:B-1----:R-:W-:Y:S02]  /*8e60*/  VIADD R13, R2.reuse, 0x1 ;  /* 0x00000001020d7836 */ /* 0x042fe40000000000 */
[C---:B------:R-:W-:Y:S02]  /*8e70*/  VIADD R12, R2.reuse, 0x8 ;  /* 0x00000008020c7836 */ /* 0x040fe40000000000 */
[C---:B--2---:R-:W-:Y:S01]  /*8e80*/  VIADD R19, R2.reuse, 0x60 ;  /* 0x0000006002137836 */ /* 0x044fe20000000000 */
[CC--:B------:R-:W-:Y:S01]  /*8e90*/  ISETP.GE.AND P1, PT, R13.reuse, R84.reuse, PT ;  /* 0x000000540d00720c */ /* 0x0c0fe20003f26270 */
[C---:B------:R-:W-:Y:S01]  /*8ea0*/  VIADD R18, R2.reuse, 0x61 ;  /* 0x0000006102127836 */ /* 0x040fe20000000000 */
[-C--:B------:R-:W-:Y:S01]  /*8eb0*/  ISETP.GE.AND P0, PT, R13, R85.reuse, PT ;  /* 0x000000550d00720c */ /* 0x080fe20003f06270 */
[----:B------:R-:W-:Y:S01]  /*8ec0*/  VIADD R13, R2, 0x9 ;  /* 0x00000009020d7836 */ /* 0x000fe20000000000 */
        /* <DEDUP_REMOVED lines=20> */
[CC--:B------:R-:W-:Y:S02]  /*9010*/  ISETP.GE.AND P3, PT, R12.reuse, R84.reuse, PT ;  /* 0x000000540c00720c */ /* 0x0c0fe40003f66270 */
[-C--:B------:R-:W-:Y:S01]  /*9020*/  ISETP.GE.AND P5, PT, R12, R85.reuse, PT ;  /* 0x000000550c00720c */ /* 0x080fe20003fa6270 */
[----:B------:R-:W-:Y:S01]  /*9030*/  VIADD R12, R2, 0x20 ;  /* 0x00000020020c7836 */ /* 0x000fe20000000000 */
[----:B------:R-:W-:Y:S02]  /*9040*/  P2R R14, PR, RZ, 0x40 ;  /* 0x00000040ff0e7803 */ /* 0x000fe40000000000 */
[----:B------:R-:W-:Y:S02]  /*9050*/  FSEL R52, R62, -INF , !P1 ;  /* 0xff8000003e347808 */ /* 0x000fe40004800000 */
[C---:B------:R-:W-:Y:S02]  /*9060*/  ISETP.GE.AND P6, PT, R12.reuse, R84, PT ;  /* 0x000000540c00720c */ /* 0x040fe40003fc6270 */
[----:B------:R-:W-:Y:S01]  /*9070*/  ISETP.GE.AND P1, PT, R12, R85, PT ;  /* 0x000000550c00720c */ /* 0x000fe20003f26270 */
[----:B------:R-:W-:Y:S01]  /*9080*/  VIADD R12, R2, 0x28 ;  /* 0x00000028020c7836 */ /* 0x000fe20000000000 */
[----:B------:R-:W-:-:S02]  /*9090*/  FSEL R132, R64, -INF , !P3 ;  /* 0xff80000040847808 */ /* 0x000fc40005800000 */
[----:B------:R-:W-:Y:S01]  /*90a0*/  ISETP.GE.AND P4, PT, R13, R85, PT ;  /* 0x000000550d00720c */ /* 0x000fe20003f86270 */
[----:B------:R-:W-:Y:S01]  /*90b0*/  VIADD R13, R2, 0x21 ;  /* 0x00000021020d7836 */ /* 0x000fe20000000000 */
[----:B------:R-:W-:Y:S02]  /*90c0*/  ISETP.NE.AND P3, PT, R14, RZ, PT ;  /* 0x000000ff0e00720c */ /* 0x000fe40003f65270 */
[----:B------:R-:W-:Y:S02]  /*90d0*/  FSEL R98, R61, -INF , !P2 ;  /* 0xff8000003d627808 */ /* 0x000fe40005000000 */
[----:B------:R-:W-:Y:S02]  /*90e0*/  FSEL R131, R65, -INF , !P3 ;  /* 0xff80000041837808 */ /* 0x000fe40005800000 */
[----:B------:R-:W-:Y:S02]  /*90f0*/  FSEL R56, R63, -INF , !P0 ;  /* 0xff8000003f387808 */ /* 0x000fe40004000000 */
[----:B------:R-:W-:-:S02]  /*9100*/  ISETP.GE.AND P3, PT, R12, R84, PT ;  /* 0x000000540c00720c */ /* 0x000fc40003f66270 */
[C---:B------:R-:W-:Y:S02]  /*9110*/  ISETP.GE.AND P2, PT, R13.reuse, R84, PT ;  /* 0x000000540d00720c */ /* 0x040fe40003f46270 */
[-C--:B------:R-:W-:Y:S01]  /*9120*/  ISETP.GE.AND P0, PT, R13, R85.reuse, PT ;  /* 0x000000550d00720c */ /* 0x080fe20003f06270 */
[----:B------:R-:W-:Y:S01]  /*9130*/  VIADD R13, R2, 0x29 ;  /* 0x00000029020d7836 */ /* 0x000fe20000000000 */
[----:B------:R-:W-:Y:S02]  /*9140*/  FSEL R29, R67, -INF , !P4 ;  /* 0xff800000431d7808 */ /* 0x000fe40006000000 */
[----:B------:R-:W-:Y:S01]  /*9150*/  ISETP.GE.AND P4, PT, R12, R85, PT ;  /* 0x000000550c00720c */ /* 0x000fe20003f86270 */
[----:B------:R-:W-:Y:S01]  /*9160*/  VIADD R12, R2, 0x30 ;  /* 0x00000030020c7836 */ /* 0x000fe20000000000 */
[----:B------:R-:W-:Y:S02]  /*9170*/  P2R R14, PR, RZ, 0x8 ;  /* 0x00000008ff0e7803 */ /* 0x000fe40000000000 */
[----:B------:R-:W-:-:S02]  /*9180*/  FSEL R128, R66, -INF , !P5 ;  /* 0xff80000042807808 */ /* 0x000fc40006800000 */
[----:B------:R-:W-:Y:S02]  /*9190*/  FSEL R62, R68, -INF , !P6 ;  /* 0xff800000443e7808 */ /* 0x000fe40007000000 */
[C---:B------:R-:W-:Y:S02]  /*91a0*/  ISETP.GE.AND P5, PT, R13.reuse, R84, PT ;  /* 0x000000540d00720c */ /* 0x040fe40003fa6270 */
[----:B------:R-:W-:Y:S02]  /*91b0*/  FSEL R59, R70, -INF , !P1 ;  /* 0xff800000463b7808 */ /* 0x000fe40004800000 */
[----:B------:R-:W-:Y:S01]  /*91c0*/  ISETP.GE.AND P3, PT, R13, R85, PT ;  /* 0x000000550d00720c */ /* 0x000fe20003f66270 */
[----:B------:R-:W-:Y:S01]  /*91d0*/  VIADD R13, R2, 0x31 ;  /* 0x00000031020d7836 */ /* 0x000fe20000000000 */
[----:B------:R-:W-:Y:S02]  /*91e0*/  FSEL R63, R69, -INF , !P2 ;  /* 0xff800000453f7808 */ /* 0x000fe40005000000 */
[----:B------:R-:W-:-:S02]  /*91f0*/  ISETP.NE.AND P6, PT, R14, RZ, PT ;  /* 0x000000ff0e00720c */ /* 0x000fc40003fc5270 */
        /* <DEDUP_REMOVED lines=19> */
[----:B------:R-:W-:Y:S02]  /*9330*/  ISETP.GE.AND P6, PT, R12, R84, PT ;  /* 0x000000540c00720c */ /* 0x000fe40003fc6270 */
[----:B------:R-:W-:Y:S02]  /*9340*/  FSEL R67, R76, -INF , !P1 ;  /* 0xff8000004c437808 */ /* 0x000fe40004800000 */
[----:B------:R-:W-:Y:S02]  /*9350*/  FSEL R93, R93, -INF , !P0 ;  /* 0xff8000005d5d7808 */ /* 0x000fe40004000000 */
[----:B------:R-:W-:Y:S01]  /*9360*/  ISETP.GE.AND P1, PT, R12, R85, PT ;  /* 0x000000550c00720c */ /* 0x000fe20003f26270 */
[----:B------:R-:W-:Y:S01]  /*9370*/  VIADD R12, R2, 0x48 ;  /* 0x00000048020c7836 */ /* 0x000fe20000000000 */
[----:B------:R-:W-:-:S02]  /*9380*/  P2R R14, PR, RZ, 0x40 ;  /* 0x00000040ff0e7803 */ /* 0x000fc40000000000 */
[CC--:B------:R-:W-:Y:S02]  /*9390*/  ISETP.GE.AND P6, PT, R13.reuse, R84.reuse, PT ;  /* 0x000000540d00720c */ /* 0x0c0fe40003fc6270 */
[----:B------:R-:W-:Y:S01]  /*93a0*/  ISETP.GE.AND P0, PT, R13, R85, PT ;  /* 0x000000550d00720c */ /* 0x000fe20003f06270 */
[----:B------:R-:W-:Y:S01]  /*93b0*/  VIADD R13, R2, 0x49 ;  /* 0x00000049020d7836 */ /* 0x000fe20000000000 */
[----:B------:R-:W-:Y:S02]  /*93c0*/  FSEL R94, R94, -INF , !P5 ;  /* 0xff8000005e5e7808 */ /* 0x000fe40006800000 */
[----:B------:R-:W-:Y:S02]  /*93d0*/  FSEL R64, R77, -INF , !P2 ;  /* 0xff8000004d407808 */ /* 0x000fe40005000000 */
[----:B------:R-:W-:Y:S02]  /*93e0*/  FSEL R88, R88, -INF , !P4 ;  /* 0xff80000058587808 */ /* 0x000fe40006000000 */
[----:B------:R-:W-:-:S02]  /*93f0*/  ISETP.GE.AND P5, PT, R12, R84, PT ;  /* 0x000000540c00720c */ /* 0x000fc40003fa6270 */
[----:B------:R-:W-:Y:S01]  /*9400*/  ISETP.GE.AND P2, PT, R12, R85, PT ;  /* 0x000000550c00720c */ /* 0x000fe20003f46270 */
[----:B------:R-:W-:Y:S01]  /*9410*/  VIADD R12, R2, 0x50 ;  /* 0x00000050020c7836 */ /* 0x000fe20000000000 */
[----:B------:R-:W-:Y:S02]  /*9420*/  FSEL R65, R78, -INF , !P3 ;  /* 0xff8000004e417808 */ /* 0x000fe40005800000 */
[----:B------:R-:W-:Y:S02]  /*9430*/  ISETP.GE.AND P4, PT, R13, R84, PT ;  /* 0x000000540d00720c */ /* 0x000fe40003f86270 */
[----:B------:R-:W-:Y:S02]  /*9440*/  ISETP.NE.AND P3, PT, R14, RZ, PT ;  /* 0x000000ff0e00720c */ /* 0x000fe40003f65270 */
[----:B------:R-:W-:Y:S02]  /*9450*/  P2R R14, PR, RZ, 0x10 ;  /* 0x00000010ff0e7803 */ /* 0x000fe40000000000 */
[----:B------:R-:W-:-:S02]  /*9460*/  FSEL R91, R91, -INF , !P0 ;  /* 0xff8000005b5b7808 */ /* 0x000fc40004000000 */
[----:B------:R-:W-:Y:S02]  /*9470*/  FSEL R120, R120, -INF , !P3 ;  /* 0xff80000078787808 */ /* 0x000fe40005800000 */
[C---:B------:R-:W-:Y:S02]  /*9480*/  ISETP.GE.AND P4, PT, R12.reuse, R84, PT ;  /* 0x000000540c00720c */ /* 0x040fe40003f86270 */
[-C--:B------:R-:W-:Y:S01]  /*9490*/  ISETP.GE.AND P0, PT, R12, R85.reuse, PT ;  /* 0x000000550c00720c */ /* 0x080fe20003f06270 */
[C---:B------:R-:W-:Y:S01]  /*94a0*/  VIADD R12, R2.reuse, 0x58 ;  /* 0x00000058020c7836 */ /* 0x040fe20000000000 */
[----:B------:R-:W-:Y:S01]  /*94b0*/  ISETP.GE.AND P3, PT, R13, R85, PT ;  /* 0x000000550d00720c */ /* 0x000fe20003f66270 */
[----:B------:R-:W-:Y:S01]  /*94c0*/  VIADD R13, R2, 0x51 ;  /* 0x00000051020d7836 */ /* 0x000fe20000000000 */
[----:B------:R-:W-:Y:S02]  /*94d0*/  FSEL R119, R119, -INF , !P6 ;  /* 0xff80000077777808 */ /* 0x000fe40007000000 */
[----:B------:R-:W-:Y:S01]  /*94e0*/  ISETP.NE.AND P6, PT, R14, RZ, PT ;  /* 0x000000ff0e00720c */ /* 0x000fe20003fc5270 */
[----:B------:R-:W-:Y:S01]  /*94f0*/  VIADD R14, R2, 0x59 ;  /* 0x00000059020e7836 */ /* 0x000fe20000000000 */
[----:B------:R-:W-:-:S02]  /*9500*/  FSEL R89, R89, -INF , !P3 ;  /* 0xff80000059597808 */ /* 0x000fc40005800000 */
        /* <DEDUP_REMOVED lines=9> */
[----:B------:R-:W-:Y:S02]  /*95a0*/  P2R R12, PR, RZ, 0x8 ;  /* 0x00000008ff0c7803 */ /* 0x000fe40000000000 */
[----:B------:R-:W-:Y:S02]  /*95b0*/  FSEL R118, R118, -INF , !P5 ;  /* 0xff80000076767808 */ /* 0x000fe40006800000 */
[----:B------:R-:W-:-:S02]  /*95c0*/  FSEL R15, R81, -INF , !P4 ;  /* 0xff800000510f7808 */ /* 0x000fc40006000000 */
[CC--:B------:R-:W-:Y:S02]  /*95d0*/  ISETP.GE.AND P5, PT, R14.reuse, R84.reuse, PT ;  /* 0x000000540e00720c */ /* 0x0c0fe40003fa6270 */
[----:B------:R-:W-:Y:S02]  /*95e0*/  ISETP.GE.AND P4, PT, R14, R85, PT ;  /* 0x000000550e00720c */ /* 0x000fe40003f86270 */
[----:B------:R-:W-:Y:S02]  /*95f0*/  FSEL R14, R79, -INF , !P1 ;  /* 0xff8000004f0e7808 */ /* 0x000fe40004800000 */
[----:B------:R-:W-:Y:S02]  /*9600*/  FSEL R43, R43, -INF , !P0 ;  /* 0xff8000002b2b7808 */ /* 0x000fe40004000000 */
[----:B------:R-:W-:Y:S02]  /*9610*/  ISETP.NE.AND P1, PT, R12, RZ, PT ;  /* 0x000000ff0c00720c */ /* 0x000fe40003f25270 */
[----:B------:R-:W-:-:S02]  /*9620*/  ISETP.GE.AND P3, PT, R19, R84, PT ;  /* 0x000000541300720c */ /* 0x000fc40003f66270 */
[-C--:B------:R-:W-:Y:S02]  /*9630*/  ISETP.GE.AND P0, PT, R19, R85.reuse, PT ;  /* 0x000000551300720c */ /* 0x080fe40003f06270 */
[----:B------:R-:W-:Y:S02]  /*9640*/  FMNMX3.FTZ R19, R43, R100, R24, !PT ;  /* 0x000000642b137276 */ /* 0x000fe40007810018 */
[----:B------:R-:W-:Y:S02]  /*9650*/  FSEL R42, R95, -INF , !P1 ;  /* 0xff8000005f2a7808 */ /* 0x000fe40004800000 */
[----:B------:R-:W-:Y:S02]  /*9660*/  ISETP.GE.AND P1, PT, R18, R85, PT ;  /* 0x000000551200720c */ /* 0x000fe40003f26270 */
[----:B------:R-:W-:Y:S02]  /*9670*/  FMNMX3.FTZ R19, R19, R124, R58, !PT ;  /* 0x0000007c13137276 */ /* 0x000fe4000781003a */
[----:B------:R-:W-:-:S02]  /*9680*/  FSEL R55, R4, -INF , !P6 ;  /* 0xff80000004377808 */ /* 0x000fc40007000000 */
[----:B------:R-:W-:Y:S02]  /*9690*/  P2R R4, PR, RZ, 0x2 ;  /* 0x00000002ff047803 */ /* 0x000fe40000000000 */
[----:B------:R-:W-:Y:S02]  /*96a0*/  ISETP.GE.AND P1, PT, R2, R85, PT ;  /* 0x000000550200720c */ /* 0x000fe40003f26270 */
[----:B------:R-:W-:Y:S02]  /*96b0*/  FMNMX3.FTZ R19, R19, R98, R132, !PT ;  /* 0x0000006213137276 */ /* 0x000fe40007810084 */
[----:B------:R-:W-:Y:S02]  /*96c0*/  FSEL R53, R53, -INF , !P1 ;  /* 0xff80000035357808 */ /* 0x000fe40004800000 */
[----:B------:R-:W-:Y:S02]  /*96d0*/  FMNMX3.FTZ R19, R19, R131, R62, !PT ;  /* 0x0000008313137276 */ /* 0x000fe4000781003e */
[----:B------:R-:W-:-:S02]  /*96e0*/  FSEL R38, R8, -INF , !P3 ;  /* 0xff80000008267808 */ /* 0x000fc40005800000 */
[----:B------:R-:W-:Y:S02]  /*96f0*/  FMNMX3.FTZ R8, R53, R97, R123, !PT ;  /* 0x0000006135087276 */ /* 0x000fe4000781007b */
[----:B------:R-:W-:Y:S02]  /*9700*/  FMNMX3.FTZ R19, R19, R63, R66, !PT ;  /* 0x0000003f13137276 */ /* 0x000fe40007810042 */
[----:B------:R-:W-:Y:S02]  /*9710*/  FMNMX3.FTZ R8, R8, R57, R52, !PT ;  /* 0x0000003908087276 */ /* 0x000fe40007810034 */
[----:B------:R-:W-:Y:S02]  /*9720*/  FMNMX3.FTZ R19, R19, R130, R122, !PT ;  /* 0x0000008213137276 */ /* 0x000fe4000781007a */
[----:B------:R-:W-:Y:S02]  /*9730*/  FMNMX3.FTZ R8, R8, R56, R128, !PT ;  /* 0x0000003808087276 */ /* 0x000fe40007810080 */
[----:B------:R-:W-:-:S02]  /*9740*/  FMNMX3.FTZ R19, R19, R121, R94, !PT ;  /* 0x0000007913137276 */ /* 0x000fc4000781005e */
[----:B------:R-:W-:Y:S02]  /*9750*/  FSEL R12, R80, -INF , !P2 ;  /* 0xff800000500c7808 */ /* 0x000fe40005000000 */
[----:B------:R-:W-:Y:S01]  /*9760*/  ISETP.GE.AND P2, PT, R18, R84, PT ;  /* 0x000000541200720c */ /* 0x000fe20003f46270 */
[----:B------:R-:W-:Y:S01]  /*9770*/  VIADD R18, R2, 0x68 ;  /* 0x0000006802127836 */ /* 0x000fe20000000000 */
[----:B------:R-:W-:Y:S02]  /*9780*/  FMNMX3.FTZ R8, R8, R29, R59, !PT ;  /* 0x0000001d08087276 */ /* 0x000fe4000781003b */
[----:B------:R-:W-:Y:S02]  /*9790*/  FMNMX3.FTZ R19, R19, R88, R120, !PT ;  /* 0x0000005813137276 */ /* 0x000fe40007810078 */
[----:B------:R-:W-:Y:S01]  /*97a0*/  FSEL R54, R5, -INF , !P5 ;  /* 0xff80000005367808 */ /* 0x000fe20006800000 */
[----:B------:R-:W-:Y:S01]  /*97b0*/  VIADD R5, R2, 0x69 ;  /* 0x0000006902057836 */ /* 0x000fe20000000000 */
[----:B------:R-:W-:-:S02]  /*97c0*/  FSEL R37, R7, -INF , !P2 ;  /* 0xff80000007257808 */ /* 0x000fc40005000000 */
[----:B------:R-:W-:Y:S02]  /*97d0*/  FMNMX3.FTZ R7, R8, R60, R61, !PT ;  /* 0x0000003c08077276 */ /* 0x000fe4000781003d */
[----:B------:R-:W-:Y:S02]  /*97e0*/  FMNMX3.FTZ R8, R19, R119, R118, !PT ;  /* 0x0000007713087276 */ /* 0x000fe40007810076 */
        /* <DEDUP_REMOVED lines=10> */
[----:B------:R-:W-:-:S02]  /*9890*/  ISETP.GE.AND P0, PT, R5, R84, PT ;  /* 0x000000540500720c */ /* 0x000fc40003f06270 */
[----:B------:R-:W-:Y:S01]  /*98a0*/  ISETP.NE.AND P4, PT, R4, RZ, PT ;  /* 0x000000ff0400720c */ /* 0x000fe20003f85270 */
[C---:B------:R-:W-:Y:S01]  /*98b0*/  VIADD R4, R2.reuse, 0x78 ;  /* 0x0000007802047836 */ /* 0x040fe20000000000 */
[----:B------:R-:W-:Y:S01]  /*98c0*/  ISETP.GE.AND P3, PT, R5, R85, PT ;  /* 0x000000550500720c */ /* 0x000fe20003f66270 */
[C---:B------:R-:W-:Y:S01]  /*98d0*/  VIADD R5, R2.reuse, 0x71 ;  /* 0x0000007102057836 */ /* 0x040fe20000000000 */
[----:B------:R-:W-:Y:S01]  /*98e0*/  FMNMX3.FTZ R7, R7, R93, R65, !PT ;  /* 0x0000005d07077276 */ /* 0x000fe20007810041 */
[----:B------:R-:W-:Y:S01]  /*98f0*/  VIADD R2, R2, 0x79 ;  /* 0x0000007902027836 */ /* 0x000fe20000000000 */
[----:B------:R-:W-:Y:S02]  /*9900*/  FMNMX3.FTZ R8, R8, R54, R38, !PT ;  /* 0x0000003608087276 */ /* 0x000fe40007810026 */
[----:B------:R-:W-:Y:S02]  /*9910*/  FMNMX3.FTZ R7, R7, R64, R92, !PT ;  /* 0x0000004007077276 */ /* 0x000fe4000781005c */
[----:B------:R-:W-:-:S02]  /*9920*/  FSEL R35, R28, -INF , !P1 ;  /* 0xff8000001c237808 */ /* 0x000fc40004800000 */
[-C--:B------:R-:W-:Y:S02]  /*9930*/  ISETP.GE.AND P2, PT, R5, R84.reuse, PT ;  /* 0x000000540500720c */ /* 0x080fe40003f46270 */
        /* <DEDUP_REMOVED lines=12> */
[----:B------:R-:W-:Y:S02]  /*9a00*/  ISETP.GE.AND P6, PT, R18, R85, PT ;  /* 0x000000551200720c */ /* 0x000fe40003fc6270 */
[----:B------:R-:W-:Y:S02]  /*9a10*/  FMNMX3.FTZ R7, R7, R12, R42, !PT ;  /* 0x0000000c07077276 */ /* 0x000fe4000781002a */
[----:B------:R-:W-:Y:S02]  /*9a20*/  FMNMX.FTZ R5, R31, R5, !PT ;  /* 0x000000051f057209 */ /* 0x000fe40007810000 */
[----:B------:R-:W-:Y:S02]  /*9a30*/  FSEL R19, R6, -INF , !P4 ;  /* 0xff80000006137808 */ /* 0x000fe40006000000 */
[----:B------:R-:W-:-:S02]  /*9a40*/  FSEL R18, R11, -INF , !P6 ;  /* 0xff8000000b127808 */ /* 0x000fc40007000000 */
[----:B------:R-:W-:Y:S02]  /*9a50*/  FMNMX3.FTZ R6, R7, R39, R30, !PT ;  /* 0x0000002707067276 */ /* 0x000fe4000781001e */
[----:B------:R-:W-:Y:S02]  /*9a60*/  ISETP.GE.AND P1, PT, R4, R85, PT ;  /* 0x000000550400720c */ /* 0x000fe40003f26270 */
[----:B------:R-:W1:Y:S01]  /*9a70*/  SHFL.BFLY PT, R4, R5, 0x2, 0x1f ;  /* 0x0c401f0005047f89 */ /* 0x000e6200000e0000 */
[----:B------:R-:W-:Y:S02]  /*9a80*/  FSEL R17, R10, -INF , !P5 ;  /* 0xff8000000a117808 */ /* 0x000fe40006800000 */
[----:B------:R-:W-:Y:S02]  /*9a90*/  FSEL R28, R99, -INF , !P3 ;  /* 0xff800000631c7808 */ /* 0x000fe40005800000 */
[----:B------:R-:W-:Y:S02]  /*9aa0*/  FMNMX3.FTZ R6, R6, R19, R18, !PT ;  /* 0x0000001306067276 */ /* 0x000fe40007810012 */
[----:B------:R-:W-:-:S02]  /*9ab0*/  ISETP.GE.AND P0, PT, R2, R85, PT ;  /* 0x000000550200720c */ /* 0x000fc40003f06270 */
[----:B------:R-:W-:Y:S02]  /*9ac0*/  FSEL R27, R16, -INF , !P2 ;  /* 0xff800000101b7808 */ /* 0x000fe40005000000 */
[----:B------:R-:W-:Y:S02]  /*9ad0*/  FSEL R26, R26, -INF , !P1 ;  /* 0xff8000001a1a7808 */ /* 0x000fe40004800000 */
[----:B------:R-:W-:Y:S02]  /*9ae0*/  FMNMX3.FTZ R6, R6, R17, R28, !PT ;  /* 0x0000001106067276 */ /* 0x000fe4000781001c */
[----:B------:R-:W-:Y:S02]  /*9af0*/  FSEL R25, R25, -INF , !P0 ;  /* 0xff80000019197808 */ /* 0x000fe40004000000 */
[----:B------:R-:W-:Y:S02]  /*9b00*/  FMNMX3.FTZ R6, R6, R27, R26, !PT ;  /* 0x0000001b06067276 */ /* 0x000fe4000781001a */
[----:B------:R-:W-:-:S02]  /*9b10*/  LOP3.LUT P4, RZ, R87, 0x4, RZ, 0xc0, !PT ;  /* 0x0000000457ff7812 */ /* 0x000fc4000788c0ff */
[----:B------:R-:W-:Y:S02]  /*9b20*/  FMNMX.FTZ R8, R25, R6, !PT ;  /* 0x0000000619087209 */ /* 0x000fe40007810000 */
[----:B-1----:R-:W-:-:S03]  /*9b30*/  FMNMX.FTZ R7, R5, R4, !PT ;  /* 0x0000000405077209 */ /* 0x002fc60007810000 */
[----:B------:R-:W1:Y:S04]  /*9b40*/  SHFL.BFLY PT, R2, R8, 0x2, 0x1f ;  /* 0x0c401f0008027f89 */ /* 0x000e6800000e0000 */
[----:B------:R-:W2:Y:S01]  /*9b50*/  SHFL.BFLY PT, R6, R7, 0x1, 0x1f ;  /* 0x0c201f0007067f89 */ /* 0x000ea200000e0000 */
[----:B-1----:R-:W-:Y:S02]  /*9b60*/  FMNMX.FTZ R5, R8, R2, !PT ;  /* 0x0000000208057209 */ /* 0x002fe40007810000 */
[----:B--2---:R-:W-:-:S03]  /*9b70*/  FMNMX.FTZ R2, R7, R6, !PT ;  /* 0x0000000607027209 */ /* 0x004fc60007810000 */
[----:B------:R-:W1:Y:S01]  /*9b80*/  SHFL.BFLY PT, R4, R5, 0x1, 0x1f ;  /* 0x0c201f0005047f89 */ /* 0x000e6200000e0000 */
[C---:B------:R-:W-:Y:S01]  /*9b90*/  FSETP.NEU.FTZ.AND P0, PT, R2.reuse, -INF , PT ;  /* 0xff8000000200780b */ /* 0x040fe20003f1d000 */
[----:B---3--:R-:W-:-:S05]  /*9ba0*/  FMUL.FTZ R16, R2, UR8 ;  /* 0x0000000802107c20 */ /* 0x008fca0008410000 */
[----:B------:R-:W-:-:S05]  /*9bb0*/  FSEL R16, R16, RZ, P0 ;  /* 0x000000ff10107208 */ /* 0x000fca0000000000 */
[--C-:B------:R-:W-:Y:S01]  /*9bc0*/  FFMA.FTZ R126, R100, UR8, -R16.reuse ;  /* 0x00000008647e7c23 */ /* 0x100fe20008010810 */
[----:B------:R-:W-:Y:S01]  /*9bd0*/  LEA R100, R114, UR5, 0x1 ;  /* 0x0000000572647c11 */ /* 0x000fe2000f8e08ff */
[--C-:B------:R-:W-:Y:S01]  /*9be0*/  FFMA.FTZ R125, R24, UR8, -R16.reuse ;  /* 0x00000008187d7c23 */ /* 0x100fe20008010810 */
[--C-:B------:R-:W-:Y:S01]  /*9bf0*/  FFMA.FTZ R99, R124, UR8, -R16.reuse ;  /* 0x000000087c637c23 */ /* 0x100fe20008010810 */
[--C-:B------:R-:W-:Y:S01]  /*9c00*/  FFMA.FTZ R127, R43, UR8, -R16.reuse ;  /* 0x000000082b7f7c23 */ /* 0x100fe20008010810 */
[--C-:B------:R-:W-:Y:S01]  /*9c10*/  FFMA.FTZ R131, R131, UR8, -R16.reuse ;  /* 0x0000000883837c23 */ /* 0x100fe20008010810 */
[----:B------:R-:W2:Y:S01]  /*9c20*/  LDSM.16.MT88.4 R76, [R100+0x3000] ;  /* 0x00300000644c783b */ /* 0x000ea20000004200 */
[----:B------:R-:W-:Y:S01]  /*9c30*/  MUFU.EX2 R126, R126 ;  /* 0x0000007e007e7308 */ /* 0x000fe20000000800 */
[--C-:B------:R-:W-:Y:S01]  /*9c40*/  FFMA.FTZ R63, R63, UR8, -R16.reuse ;  /* 0x000000083f3f7c23 */ /* 0x100fe20008010810 */
[--C-:B------:R-:W-:Y:S01]  /*9c50*/  FFMA.FTZ R130, R130, UR8, -R16.reuse ;  /* 0x0000000882827c23 */ /* 0x100fe20008010810 */
[----:B-1----:R-:W-:Y:S01]  /*9c60*/  FMNMX.FTZ R0, R5, R4, !PT ;  /* 0x0000000405007209 */ /* 0x002fe20007810000 */
[--C-:B------:R-:W-:Y:S01]  /*9c70*/  FFMA.FTZ R4, R58, UR8, -R16.reuse ;  /* 0x000000083a047c23 */ /* 0x100fe20008010810 */
[--C-:B------:R-:W-:Y:S01]  /*9c80*/  FFMA.FTZ R58, R98, UR8, -R16.reuse ;  /* 0x00000008623a7c23 */ /* 0x100fe20008010810 */
[----:B------:R-:W1:Y:S01]  /*9c90*/  MUFU.EX2 R127, R127 ;  /* 0x0000007f007f7308 */ /* 0x000e620000000800 */
[C---:B------:R-:W-:Y:S01]  /*9ca0*/  FSETP.NEU.FTZ.AND P0, PT, R0.reuse, -INF , PT ;  /* 0xff8000000000780b */ /* 0x040fe20003f1d000 */
[----:B------:R-:W-:Y:S01]  /*9cb0*/  FMUL.FTZ R24, R0, UR8 ;  /* 0x0000000800187c20 */ /* 0x000fe20008410000 */
[----:B------:R-:W3:Y:S01]  /*9cc0*/  LDSM.16.MT88.4 R8, [R100+0x3400] ;  /* 0x003400006408783b */ /* 0x000ee20000004200 */
[----:B------:R4:W-:Y:S01]  /*9cd0*/  MUFU.EX2 R98, R4 ;  /* 0x0000000400627308 */ /* 0x0009e20000000800 */
        /* <DEDUP_REMOVED lines=8> */
[----:B------:R-:W-:Y:S01]  /*9d60*/  FFMA.FTZ R95, R57, UR8, -R24 ;  /* 0x00000008395f7c23 */ /* 0x000fe20008010818 */
[----:B------:R-:W5:Y:S01]  /*9d70*/  MUFU.EX2 R99, R99 ;  /* 0x0000006300637308 */ /* 0x000f620000000800 */
[----:B-1----:R-:W-:Y:S01]  /*9d80*/  F2FP.F16.F32.PACK_AB R68, R126, R127 ;  /* 0x0000007f7e44723e */ /* 0x002fe200000000ff */
[----:B------:R-:W-:Y:S01]  /*9d90*/  FFMA.FTZ R53, R132, UR8, -R16 ;  /* 0x0000000884357c23 */ /* 0x000fe20008010810 */
[--C-:B------:R-:W-:Y:S01]  /*9da0*/  FFMA.FTZ R57, R52, UR8, -R24.reuse ;  /* 0x0000000834397c23 */ /* 0x100fe20008010818 */
[--C-:B----4-:R-:W-:Y:S01]  /*9db0*/  FFMA.FTZ R4, R97, UR8, -R24.reuse ;  /* 0x0000000861047c23 */ /* 0x110fe20008010818 */
[--C-:B------:R-:W-:Y:S01]  /*9dc0*/  FFMA.FTZ R97, R123, UR8, -R24.reuse ;  /* 0x000000087b617c23 */ /* 0x100fe20008010818 */
[----:B------:R-:W-:Y:S01]  /*9dd0*/  MUFU.EX2 R124, R124 ;  /* 0x0000007c007c7308 */ /* 0x000fe20000000800 */
[--C-:B------:R-:W-:Y:S01]  /*9de0*/  FFMA.FTZ R56, R56, UR8, -R24.reuse ;  /* 0x0000000838387c23 */ /* 0x100fe20008010818 */
[--C-:B------:R-:W-:Y:S01]  /*9df0*/  FFMA.FTZ R43, R128, UR8, -R24.reuse ;  /* 0x00000008802b7c23 */ /* 0x100fe20008010818 */
[----:B------:R-:W-:Y:S01]  /*9e00*/  FFMA.FTZ R41, R29, UR8, -R24 ;  /* 0x000000081d297c23 */ /* 0x000fe20008010818 */
[----:B------:R-:W1:Y:S01]  /*9e10*/  MUFU.EX2 R123, R4 ;  /* 0x00000004007b7308 */ /* 0x000e620000000800 */
[----:B------:R-:W-:Y:S01]  /*9e20*/  SEL R29, R40, 0xffffffe0, !P4 ;  /* 0xffffffe0281d7807 */ /* 0x000fe20006000000 */
[--C-:B------:R-:W-:Y:S01]  /*9e30*/  FFMA.FTZ R128, R62, UR8, -R16.reuse ;  /* 0x000000083e807c23 */ /* 0x100fe20008010810 */
[----:B------:R-:W-:Y:S01]  /*9e40*/  FFMA.FTZ R62, R66, UR8, -R16 ;  /* 0x00000008423e7c23 */ /* 0x000fe20008010810 */
[----:B------:R-:W-:Y:S01]  /*9e50*/  MUFU.EX2 R97, R97 ;  /* 0x0000006100617308 */ /* 0x000fe20000000800 */
[----:B-----5:R-:W-:Y:S01]  /*9e60*/  F2FP.F16.F32.PACK_AB R70, R99, R125 ;  /* 0x0000007d6346723e */ /* 0x020fe200000000ff */
[----:B------:R-:W-:-:S02]  /*9e70*/  IMAD.IADD R29, R29, 0x1, R100 ;  /* 0x000000011d1d7824 */ /* 0x000fc400078e0264 */
[--C-:B------:R-:W-:Y:S01]  /*9e80*/  FFMA.FTZ R66, R59, UR8, -R24.reuse ;  /* 0x000000083b427c23 */ /* 0x100fe20008010818 */
[----:B------:R-:W4:Y:S01]  /*9e90*/  MUFU.EX2 R95, R95 ;  /* 0x0000005f005f7308 */ /* 0x000f220000000800 */
[--C-:B------:R-:W-:Y:S01]  /*9ea0*/  FFMA.FTZ R40, R129, UR8, -R24.reuse ;  /* 0x0000000881287c23 */ /* 0x100fe20008010818 */
[--C-:B------:R-:W-:Y:S01]  /*9eb0*/  FFMA.FTZ R93, R93, UR8, -R24.reuse ;  /* 0x000000085d5d7c23 */ /* 0x100fe20008010818 */
[--C-:B------:R-:W-:Y:S01]  /*9ec0*/  FFMA.FTZ R65, R65, UR8, -R24.reuse ;  /* 0x0000000841417c23 */ /* 0x100fe20008010818 */
[----:B------:R-:W5:Y:S01]  /*9ed0*/  MUFU.EX2 R58, R58 ;  /* 0x0000003a003a7308 */ /* 0x000f620000000800 */
[--C-:B------:R-:W-:Y:S01]  /*9ee0*/  FFMA.FTZ R64, R64, UR8, -R24.reuse ;  /* 0x0000000840407c23 */ /* 0x100fe20008010818 */
[----:B-1----:R-:W-:Y:S01]  /*9ef0*/  F2FP.F16.F32.PACK_AB R69, R123, R124 ;  /* 0x0000007c7b45723e */ /* 0x002fe200000000ff */
[--C-:B------:R-:W-:Y:S01]  /*9f00*/  FFMA.FTZ R91, R91, UR8, -R24.reuse ;  /* 0x000000085b5b7c23 */ /* 0x100fe20008010818 */
[----:B------:R-:W-:Y:S01]  /*9f10*/  MUFU.EX2 R53, R53 ;  /* 0x0000003500357308 */ /* 0x000fe20000000800 */
[--C-:B------:R-:W-:Y:S01]  /*9f20*/  FFMA.FTZ R90, R90, UR8, -R24.reuse ;  /* 0x000000085a5a7c23 */ /* 0x100fe20008010818 */
[----:B------:R-:W-:Y:S01]  /*9f30*/  FFMA.FTZ R89, R89, UR8, -R24 ;  /* 0x0000000859597c23 */ /* 0x000fe20008010818 */
[----:B------:R-:W-:Y:S01]  /*9f40*/  FADD.FTZ R126, R127, R126 ;  /* 0x0000007e7f7e7221 */ /* 0x000fe20000010000 */
[----:B------:R-:W1:Y:S01]  /*9f50*/  MUFU.EX2 R52, R131 ;  /* 0x0000008300347308 */ /* 0x000e620000000800 */
[----:B------:R-:W-:Y:S01]  /*9f60*/  FADD.FTZ R123, R124, R123 ;  /* 0x0000007b7c7b7221 */ /* 0x000fe20000010000 */
[----:B----4-:R-:W-:Y:S01]  /*9f70*/  F2FP.F16.F32.PACK_AB R71, R95, R97 ;  /* 0x000000615f47723e */ /* 0x010fe200000000ff */
[----:B------:R-:W-:Y:S01]  /*9f80*/  FADD.FTZ R125, R125, R126 ;  /* 0x0000007e7d7d7221 */ /* 0x000fe20000010000 */
[----:B------:R-:W-:Y:S01]  /*9f90*/  MUFU.EX2 R57, R57 ;  /* 0x0000003900397308 */ /* 0x000fe20000000800 */
[----:B------:R-:W-:Y:S01]  /*9fa0*/  FADD.FTZ R123, R97, R123 ;  /* 0x0000007b617b7221 */ /* 0x000fe20000010000 */
[----:B-----5:R-:W-:Y:S01]  /*9fb0*/  F2FP.F16.F32.PACK_AB R4, R58, R98 ;  /* 0x000000623a04723e */ /* 0x020fe200000000ff */
[----:B------:R-:W-:Y:S01]  /*9fc0*/  FADD.FTZ R125, R99, R125 ;  /* 0x0000007d637d7221 */ /* 0x000fe20000010000 */
[----:B------:R-:W4:Y:S01]  /*9fd0*/  MUFU.EX2 R56, R56 ;  /* 0x0000003800387308 */ /* 0x000f220000000800 */
[C---:B--2---:R-:W-:Y:S01]  /*9fe0*/  HMMA.16816.F32 R80, R68.reuse, R76, RZ ;  /* 0x0000004c4450723c */ /* 0x044fe200000018ff */
[----:B------:R-:W-:Y:S01]  /*9ff0*/  FADD.FTZ R99, R95, R123 ;  /* 0x0000007b5f637221 */ /* 0x000fe20000010000 */
[--C-:B------:R-:W-:Y:S01]  /*a000*/  FFMA.FTZ R95, R55, UR8, -R16.reuse ;  /* 0x00000008375f7c23 */ /* 0x100fe20008010810 */
[----:B------:R-:W-:Y:S01]  /*a010*/  MUFU.EX2 R43, R43 ;  /* 0x0000002b002b7308 */ /* 0x000fe20000000800 */
[--C-:B------:R-:W-:Y:S01]  /*a020*/  FFMA.FTZ R97, R15, UR8, -R16.reuse ;  /* 0x000000080f617c23 */ /* 0x100fe20008010810 */
[----:B-1----:R-:W-:Y:S01]  /*a030*/  F2FP.F16.F32.PACK_AB R6, R52, R53 ;  /* 0x000000353406723e */ /* 0x002fe200000000ff */
[----:B------:R-:W-:Y:S01]  /*a040*/  FADD.FTZ R98, R98, R125 ;  /* 0x0000007d62627221 */ /* 0x000fe20000010000 */
[----:B------:R-:W1:Y:S01]  /*a050*/  MUFU.EX2 R41, R41 ;  /* 0x0000002900297308 */ /* 0x000e620000000800 */
[----:B------:R-:W-:Y:S01]  /*a060*/  HMMA.16816.F32 R76, R68, R78, RZ ;  /* 0x0000004e444c723c */ /* 0x000fe200000018ff */
[----:B------:R-:W-:Y:S01]  /*a070*/  FFMA.FTZ R35, R35, UR8, -R16 ;  /* 0x0000000823237c23 */ /* 0x000fe20008010810 */
[----:B------:R-:W-:Y:S01]  /*a080*/  FADD.FTZ R98, R58, R98 ;  /* 0x000000623a627221 */ /* 0x000fe20000010000 */
[----:B------:R-:W-:Y:S01]  /*a090*/  MUFU.EX2 R128, R128 ;  /* 0x0000008000807308 */ /* 0x000fe20000000800 */
[----:B------:R-:W-:Y:S01]  /*a0a0*/  FFMA.FTZ R25, R25, UR8, -R24 ;  /* 0x0000000819197c23 */ /* 0x000fe20008010818 */
[----:B----4-:R-:W-:Y:S01]  /*a0b0*/  F2FP.F16.F32.PACK_AB R5, R56, R57 ;  /* 0x000000393805723e */ /* 0x010fe200000000ff */
[----:B------:R-:W-:Y:S01]  /*a0c0*/  FADD.FTZ R98, R53, R98 ;  /* 0x0000006235627221 */ /* 0x000fe20000010000 */
[----:B------:R-:W-:Y:S01]  /*a0d0*/  MUFU.EX2 R63, R63 ;  /* 0x0000003f003f7308 */ /* 0x000fe20000000800 */
[----:B------:R-:W-:-:S02]  /*a0e0*/  ISETP.GT.AND P0, PT, R23, R103, PT ;  /* 0x000000671700720c */ /* 0x000fc40003f04270 */
[----:B------:R-:W-:Y:S01]  /*a0f0*/  FADD.FTZ R98, R52, R98 ;  /* 0x0000006234627221 */ /* 0x000fe20000010000 */
[----:B------:R-:W-:Y:S01]  /*a100*/  MUFU.EX2 R62, R62 ;  /* 0x0000003e003e7308 */ /* 0x000fe20000000800 */
[--C-:B------:R-:W-:Y:S01]  /*a110*/  FFMA.FTZ R52, R19, UR8, -R24.reuse ;  /* 0x0000000813347c23 */ /* 0x100fe20008010818 */
[----:B-1----:R-:W-:Y:S02]  /*a120*/  F2FP.F16.F32.PACK_AB R7, R41, R43 ;  /* 0x0000002b2907723e */ /* 0x002fe400000000ff */
[----:B------:R-:W1:Y:S04]  /*a130*/  MUFU.EX2 R59, R130 ;  /* 0x00000082003b7308 */ /* 0x000e680000000800 */
[----:B------:R-:W-:Y:S01]  /*a140*/  MUFU.EX2 R66, R66 ;  /* 0x0000004200427308 */ /* 0x000fe20000000800 */
[C---:B---3--:R-:W-:Y:S03]  /*a150*/  HMMA.16816.F32 R80, R4.reuse, R8, R80 ;  /* 0x000000080450723c */ /* 0x048fe60000001850 */
        /* <DEDUP_REMOVED lines=14> */
[C---:B--2---:R-:W-:Y:S03]  /*a240*/  HMMA.16816.F32 R72, R68.reuse, R8, RZ ;  /* 0x000000084448723c */ /* 0x044fe600000018ff */
[----:B------:R-:W-:Y:S05]  /*a250*/  MUFU.EX2 R52, R52 ;  /* 0x0000003400347308 */ /* 0x000fea0000000800 */
        /* <DEDUP_REMOVED lines=10> */
[----:B-1----:R-:W-:Y:S01]  /*a300*/  F2FP.F16.F32.PACK_AB R4, R63, R128 ;  /* 0x000000803f04723e */ /* 0x002fe200000000ff */
[----:B------:R-:W-:Y:S01]  /*a310*/  FADD.FTZ R128, R128, R98 ;  /* 0x0000006280807221 */ /* 0x000fe20000010000 */
[----:B---3--:R-:W-:Y:S02]  /*a320*/  F2FP.F16.F32.PACK_AB R5, R61, R66 ;  /* 0x000000423d05723e */ /* 0x008fe400000000ff */
[----:B----4-:R-:W-:Y:S01]  /*a330*/  F2FP.F16.F32.PACK_AB R7, R40, R60 ;  /* 0x0000003c2807723e */ /* 0x010fe200000000ff */
[----:B------:R-:W-:-:S04]  /*a340*/  FADD.FTZ R128, R63, R128 ;  /* 0x000000803f807221 */ /* 0x000fc80000010000 */
[----:B------:R-:W-:-:S04]  /*a350*/  FADD.FTZ R62, R62, R128 ;  /* 0x000000803e3e7221 */ /* 0x000fc80000010000 */
[----:B------:R-:W-:-:S04]  /*a360*/  FADD.FTZ R62, R59, R62 ;  /* 0x0000003e3b3e7221 */ /* 0x000fc80000010000 */
[----:B------:R-:W-:Y:S01]  /*a370*/  FADD.FTZ R62, R122, R62 ;  /* 0x0000003e7a3e7221 */ /* 0x000fe20000010000 */
        /* <DEDUP_REMOVED lines=28> */
[----:B------:R2:W-:Y:S01]  /*a540*/  MUFU.EX2 R119, R120 ;  /* 0x0000007800777308 */ /* 0x0005e20000000800 */
[----:B------:R-:W-:-:S03]  /*a550*/  F2FP.F16.F32.PACK_AB R7, R89, R90 ;  /* 0x0000005a5907723e */ /* 0x000fc600000000ff */
[----:B------:R3:W4:Y:S01]  /*a560*/  MUFU.EX2 R118, R4 ;  /* 0x0000000400767308 */ /* 0x0007220000000800 */
[----:B--2---:R-:W-:Y:S01]  /*a570*/  FFMA.FTZ R120, R92, UR8, -R24 ;  /* 0x000000085c787c23 */ /* 0x004fe20008010818 */
[----:B---3--:R-:W-:Y:S02]  /*a580*/  FFMA.FTZ R4, R117, UR8, -R16 ;  /* 0x0000000875047c23 */ /* 0x008fe40008010810 */
[----:B------:R-:W-:Y:S04]  /*a590*/  MUFU.EX2 R117, R5 ;  /* 0x0000000500757308 */ /* 0x000fe80000000800 */
[----:B------:R4:W2:Y:S04]  /*a5a0*/  MUFU.EX2 R92, R4 ;  /* 0x00000004005c7308 */ /* 0x0008a80000000800 */
[----:B------:R-:W3:Y:S01]  /*a5b0*/  MUFU.EX2 R120, R120 ;  /* 0x0000007800787308 */ /* 0x000ee20000000800 */
[----:B----4-:R-:W-:-:S02]  /*a5c0*/  F2FP.F16.F32.PACK_AB R4, R118, R119 ;  /* 0x000000777604723e */ /* 0x010fc400000000ff */
        /* <DEDUP_REMOVED lines=13> */
[----:B------:R-:W-:Y:S01]  /*a6a0*/  FFMA.FTZ R56, R12, UR8, -R24 ;  /* 0x000000080c387c23 */ /* 0x000fe20008010818 */
[----:B------:R-:W-:Y:S01]  /*a6b0*/  MUFU.EX2 R39, R5 ;  /* 0x0000000500277308 */ /* 0x000fe20000000800 */
[----:B------:R-:W2:Y:S01]  /*a6c0*/  LDSM.16.MT88.4 R12, [R29+0x4400] ;  /* 0x004400001d0c783b */ /* 0x000ea20000004200 */
[----:B------:R-:W-:Y:S01]  /*a6d0*/  FADD.FTZ R4, R43, R4 ;  /* 0x000000042b047221 */ /* 0x000fe20000010000 */
[----:B------:R-:W-:Y:S01]  /*a6e0*/  F2FP.F16.F32.PACK_AB R6, R54, R95 ;  /* 0x0000005f3606723e */ /* 0x000fe200000000ff */
[----:B------:R-:W-:Y:S01]  /*a6f0*/  MUFU.EX2 R57, R57 ;  /* 0x0000003900397308 */ /* 0x000fe20000000800 */
[----:B------:R-:W-:Y:S01]  /*a700*/  FFMA.FTZ R43, R38, UR8, -R16 ;  /* 0x00000008262b7c23 */ /* 0x000fe20008010810 */
[----:B------:R-:W-:Y:S01]  /*a710*/  FADD.FTZ R41, R41, R4 ;  /* 0x0000000429297221 */ /* 0x000fe20000010000 */
[----:B------:R-:W-:Y:S01]  /*a720*/  F2FP.F16.F32.PACK_AB R4, R55, R97 ;  /* 0x000000613704723e */ /* 0x000fe200000000ff */
[----:B------:R-:W3:Y:S01]  /*a730*/  MUFU.EX2 R56, R56 ;  /* 0x0000003800387308 */ /* 0x000ee20000000800 */
[--C-:B------:R-:W-:Y:S01]  /*a740*/  FFMA.FTZ R38, R17, UR8, -R24.reuse ;  /* 0x0000000811267c23 */ /* 0x100fe20008010818 */
[----:B------:R-:W-:Y:S01]  /*a750*/  FADD.FTZ R66, R66, R41 ;  /* 0x0000002942427221 */ /* 0x000fe20000010000 */
[----:B------:R-:W-:Y:S01]  /*a760*/  FFMA.FTZ R41, R30, UR8, -R24 ;  /* 0x000000081e297c23 */ /* 0x000fe20008010818 */
[----:B------:R-:W4:Y:S02]  /*a770*/  MUFU.EX2 R42, R42 ;  /* 0x0000002a002a7308 */ /* 0x000f240000000800 */
[----:B------:R-:W-:-:S02]  /*a780*/  FADD.FTZ R66, R61, R66 ;  /* 0x000000423d427221 */ /* 0x000fc40000010000 */
[----:B------:R5:W-:Y:S02]  /*a790*/  MUFU.EX2 R30, R35 ;  /* 0x00000023001e7308 */ /* 0x000be40000000800 */
[----:B------:R-:W-:Y:S02]  /*a7a0*/  FADD.FTZ R60, R60, R66 ;  /* 0x000000423c3c7221 */ /* 0x000fe40000010000 */
[----:B------:R-:W-:Y:S01]  /*a7b0*/  MUFU.EX2 R43, R43 ;  /* 0x0000002b002b7308 */ /* 0x000fe20000000800 */
[----:B---3--:R-:W-:Y:S01]  /*a7c0*/  F2FP.F16.F32.PACK_AB R5, R56, R57 ;  /* 0x000000393805723e */ /* 0x008fe200000000ff */
[----:B------:R-:W-:Y:S02]  /*a7d0*/  FADD.FTZ R60, R40, R60 ;  /* 0x0000003c283c7221 */ /* 0x000fe40000010000 */
[----:B------:R-:W3:Y:S01]  /*a7e0*/  MUFU.EX2 R41, R41 ;  /* 0x0000002900297308 */ /* 0x000ee20000000800 */
[----:B----4-:R-:W-:Y:S01]  /*a7f0*/  F2FP.F16.F32.PACK_AB R7, R42, R39 ;  /* 0x000000272a07723e */ /* 0x010fe200000000ff */
[----:B------:R-:W-:-:S02]  /*a800*/  FADD.FTZ R60, R121, R60 ;  /* 0x0000003c793c7221 */ /* 0x000fc40000010000 */
[----:B------:R-:W-:Y:S01]  /*a810*/  MUFU.EX2 R38, R38 ;  /* 0x0000002600267308 */ /* 0x000fe20000000800 */
[----:B-----5:R-:W-:Y:S01]  /*a820*/  FFMA.FTZ R35, R18, UR8, -R24 ;  /* 0x0000000812237c23 */ /* 0x020fe20008010818 */
[----:B------:R-:W-:Y:S02]  /*a830*/  FADD.FTZ R60, R93, R60 ;  /* 0x0000003c5d3c7221 */ /* 0x000fe40000010000 */
[----:B-1----:R-:W-:Y:S02]  /*a840*/  HMMA.16816.F32 R80, R4, R8, R80 ;  /* 0x000000080450723c */ /* 0x002fe40000001850 */
[----:B------:R-:W-:Y:S01]  /*a850*/  FADD.FTZ R60, R65, R60 ;  /* 0x0000003c413c7221 */ /* 0x000fe20000010000 */
[----:B------:R-:W1:Y:S03]  /*a860*/  MUFU.EX2 R35, R35 ;  /* 0x0000002300237308 */ /* 0x000e660000000800 */
[----:B------:R-:W-:-:S02]  /*a870*/  FADD.FTZ R60, R64, R60 ;  /* 0x0000003c403c7221 */ /* 0x000fc40000010000 */
[----:B------:R-:W-:Y:S01]  /*a880*/  HMMA.16816.F32 R76, R4, R10, R76 ;  /* 0x0000000a044c723c */ /* 0x000fe2000000184c */
[----:B------:R-:W4:Y:S01]  /*a890*/  LDSM.16.MT88.4 R8, [R100+0x4800] ;  /* 0x004800006408783b */ /* 0x000f220000004200 */
[----:B------:R-:W-:-:S04]  /*a8a0*/  FADD.FTZ R60, R120, R60 ;  /* 0x0000003c783c7221 */ /* 0x000fc80000010000 */
[----:B------:R-:W-:Y:S02]  /*a8b0*/  FADD.FTZ R91, R91, R60 ;  /* 0x0000003c5b5b7221 */ /* 0x000fe40000010000 */
[C---:B--2---:R-:W-:Y:S01]  /*a8c0*/  HMMA.16816.F32 R72, R4.reuse, R12, R72 ;  /* 0x0000000c0448723c */ /* 0x044fe20000001848 */
[--C-:B------:R-:W-:Y:S01]  /*a8d0*/  FFMA.FTZ R12, R37, UR8, -R16.reuse ;  /* 0x00000008250c7c23 */ /* 0x100fe20008010810 */
[--C-:B------:R-:W-:Y:S01]  /*a8e0*/  FFMA.FTZ R37, R36, UR8, -R16.reuse ;  /* 0x0000000824257c23 */ /* 0x100fe20008010810 */
[--C-:B------:R-:W-:Y:S01]  /*a8f0*/  FFMA.FTZ R13, R34, UR8, -R16.reuse ;  /* 0x00000008220d7c23 */ /* 0x100fe20008010810 */
[----:B------:R-:W-:Y:S01]  /*a900*/  FFMA.FTZ R34, R31, UR8, -R16 ;  /* 0x000000081f227c23 */ /* 0x000fe20008010810 */
[----:B------:R-:W2:Y:S01]  /*a910*/  MUFU.EX2 R36, R12 ;  /* 0x0000000c00247308 */ /* 0x000ea20000000800 */
[----:B------:R-:W-:Y:S02]  /*a920*/  FADD.FTZ R91, R90, R91 ;  /* 0x0000005b5a5b7221 */ /* 0x000fe40000010000 */
[----:B------:R-:W-:Y:S01]  /*a930*/  HMMA.16816.F32 R68, R4, R14, R68 ;  /* 0x0000000e0444723c */ /* 0x000fe20000001844 */
[----:B------:R-:W5:Y:S01]  /*a940*/  MUFU.EX2 R37, R37 ;  /* 0x0000002500257308 */ /* 0x000f620000000800 */
[----:B---3--:R-:W-:Y:S01]  /*a950*/  F2FP.F16.F32.PACK_AB R5, R52, R41 ;  /* 0x000000293405723e */ /* 0x008fe200000000ff */
[----:B------:R-:W-:Y:S01]  /*a960*/  FADD.FTZ R89, R89, R91 ;  /* 0x0000005b59597221 */ /* 0x000fe20000010000 */
[----:B-1----:R-:W-:-:S03]  /*a970*/  F2FP.F16.F32.PACK_AB R7, R38, R35 ;  /* 0x000000232607723e */ /* 0x002fc600000000ff */
[----:B------:R-:W-:Y:S01]  /*a980*/  FADD.FTZ R89, R57, R89 ;  /* 0x0000005939597221 */ /* 0x000fe20000010000 */
[----:B--2---:R-:W-:Y:S01]  /*a990*/  F2FP.F16.F32.PACK_AB R4, R36, R43 ;  /* 0x0000002b2404723e */ /* 0x004fe200000000ff */
[--C-:B------:R-:W-:Y:S01]  /*a9a0*/  FFMA.FTZ R12, R33, UR8, -R16.reuse ;  /* 0x00000008210c7c23 */ /* 0x100fe20008010810 */
[----:B------:R-:W-:Y:S01]  /*a9b0*/  FFMA.FTZ R33, R32, UR8, -R16 ;  /* 0x0000000820217c23 */ /* 0x000fe20008010810 */
[----:B------:R-:W-:Y:S01]  /*a9c0*/  FADD.FTZ R56, R56, R89 ;  /* 0x0000005938387221 */ /* 0x000fe20000010000 */
[----:B-----5:R-:W-:Y:S01]  /*a9d0*/  F2FP.F16.F32.PACK_AB R6, R30, R37 ;  /* 0x000000251e06723e */ /* 0x020fe200000000ff */
[----:B------:R-:W1:Y:S01]  /*a9e0*/  LDSM.16.MT88.4 R16, [R29+0x4800] ;  /* 0x004800001d10783b */ /* 0x000e620000004200 */
[----:B------:R-:W-:Y:S01]  /*a9f0*/  MUFU.EX2 R32, R13 ;  /* 0x0000000d00207308 */ /* 0x000fe20000000800 */
[----:B------:R-:W-:-:S03]  /*aa00*/  FADD.FTZ R56, R39, R56 ;  /* 0x0000003827387221 */ /* 0x000fc60000010000 */
[----:B------:R2:W-:Y:S01]  /*aa10*/  MUFU.EX2 R31, R12 ;  /* 0x0000000c001f7308 */ /* 0x0005e20000000800 */
[----:B------:R-:W-:Y:S01]  /*aa20*/  FADD.FTZ R42, R42, R56 ;  /* 0x000000382a2a7221 */ /* 0x000fe20000010000 */
[----:B----4-:R-:W-:Y:S01]  /*aa30*/  HMMA.16816.F32 R80, R4, R8, R80 ;  /* 0x000000080450723c */ /* 0x010fe20000001850 */
[--C-:B------:R-:W-:Y:S01]  /*aa40*/  FFMA.FTZ R8, R28, UR8, -R24.reuse ;  /* 0x000000081c087c23 */ /* 0x100fe20008010818 */
[----:B------:R-:W-:Y:S01]  /*aa50*/  FFMA.FTZ R9, R27, UR8, -R24 ;  /* 0x000000081b097c23 */ /* 0x000fe20008010818 */
[----:B------:R3:W-:Y:S01]  /*aa60*/  MUFU.EX2 R28, R34 ;  /* 0x00000022001c7308 */ /* 0x0007e20000000800 */
[----:B------:R-:W-:-:S03]  /*aa70*/  FADD.FTZ R42, R41, R42 ;  /* 0x0000002a292a7221 */ /* 0x000fc60000010000 */
[----:B------:R4:W5:Y:S01]  /*aa80*/  MUFU.EX2 R27, R8 ;  /* 0x00000008001b7308 */ /* 0x0009620000000800 */
[----:B------:R-:W-:Y:S01]  /*aa90*/  HMMA.16816.F32 R76, R4, R10, R76 ;  /* 0x0000000a044c723c */ /* 0x000fe2000000184c */
[----:B------:R-:W-:Y:S01]  /*aaa0*/  FADD.FTZ R52, R52, R42 ;  /* 0x0000002a34347221 */ /* 0x000fe20000010000 */
[----:B--2---:R-:W2:Y:S01]  /*aab0*/  LDSM.16.MT88.4 R12, [R100+0x4c00] ;  /* 0x004c0000640c783b */ /* 0x004ea20000004200 */
[----:B------:R-:W-:Y:S02]  /*aac0*/  MUFU.EX2 R33, R33 ;  /* 0x0000002100217308 */ /* 0x000fe40000000800 */
[----:B------:R-:W-:Y:S01]  /*aad0*/  FADD.FTZ R52, R35, R52 ;  /* 0x0000003423347221 */ /* 0x000fe20000010000 */
[----:B---3--:R-:W-:-:S03]  /*aae0*/  FADD.FTZ R34, R119, R62 ;  /* 0x0000003e77227221 */ /* 0x008fc60000010000 */
[----:B------:R-:W-:Y:S01]  /*aaf0*/  FADD.FTZ R38, R38, R52 ;  /* 0x0000003426267221 */ /* 0x000fe20000010000 */
[----:B------:R-:W-:Y:S01]  /*ab00*/  FADD.FTZ R34, R118, R34 ;  /* 0x0000002276227221 */ /* 0x000fe20000010000 */
[----:B----4-:R-:W-:Y:S01]  /*ab10*/  FFMA.FTZ R8, R26, UR8, -R24 ;  /* 0x000000081a087c23 */ /* 0x010fe20008010818 */
[----:B------:R-:W-:Y:S01]  /*ab20*/  MUFU.EX2 R118, R25 ;  /* 0x0000001900767308 */ /* 0x000fe20000000800 */
[----:B-----5:R-:W-:Y:S01]  /*ab30*/  FADD.FTZ R38, R27, R38 ;  /* 0x000000261b267221 */ /* 0x020fe20000010000 */
[----:B------:R-:W-:Y:S02]  /*ab40*/  FADD.FTZ R34, R117, R34 ;  /* 0x0000002275227221 */ /* 0x000fe40000010000 */
[----:B------:R-:W3:Y:S02]  /*ab50*/  MUFU.EX2 R26, R9 ;  /* 0x00000009001a7308 */ /* 0x000ee40000000800 */
[----:B------:R-:W-:Y:S02]  /*ab60*/  FADD.FTZ R92, R92, R34 ;  /* 0x000000225c5c7221 */ /* 0x000fe40000010000 */
[----:B------:R4:W5:Y:S01]  /*ab70*/  MUFU.EX2 R24, R8 ;  /* 0x0000000800187308 */ /* 0x0009620000000800 */
[----:B-1----:R-:W-:Y:S01]  /*ab80*/  HMMA.16816.F32 R72, R4, R16, R72 ;  /* 0x000000100448723c */ /* 0x002fe20000001848 */
[----:B------:R-:W-:-:S04]  /*ab90*/  FADD.FTZ R92, R97, R92 ;  /* 0x0000005c615c7221 */ /* 0x000fc80000010000 */
[----:B------:R-:W-:-:S03]  /*aba0*/  FADD.FTZ R92, R55, R92 ;  /* 0x0000005c375c7221 */ /* 0x000fc60000010000 */
[----:B------:R-:W-:Y:S01]  /*abb0*/  HMMA.16816.F32 R68, R4, R18, R68 ;  /* 0x000000120444723c */ /* 0x000fe20000001844 */
[----:B------:R-:W-:Y:S01]  /*abc0*/  FADD.FTZ R95, R95, R92 ;  /* 0x0000005c5f5f7221 */ /* 0x000fe20000010000 */
[----:B------:R-:W-:Y:S01]  /*abd0*/  F2FP.F16.F32.PACK_AB R4, R31, R32 ;  /* 0x000000201f04723e */ /* 0x000fe200000000ff */
[----:B---3--:R-:W-:Y:S01]  /*abe0*/  FADD.FTZ R38, R26, R38 ;  /* 0x000000261a267221 */ /* 0x008fe20000010000 */
[----:B------:R-:W-:Y:S01]  /*abf0*/  F2FP.F16.F32.PACK_AB R6, R28, R33 ;  /* 0x000000211c06723e */ /* 0x000fe200000000ff */
[----:B----4-:R-:W1:Y:S01]  /*ac00*/  LDSM.16.MT88.4 R8, [R29+0x4c00] ;  /* 0x004c00001d08783b */ /* 0x010e620000004200 */
[----:B------:R-:W-:Y:S01]  /*ac10*/  FADD.FTZ R95, R54, R95 ;  /* 0x0000005f365f7221 */ /* 0x000fe20000010000 */
[----:B------:R-:W-:Y:S01]  /*ac20*/  F2FP.F16.F32.PACK_AB R5, R26, R27 ;  /* 0x0000001b1a05723e */ /* 0x000fe200000000ff */
[----:B-----5:R-:W-:Y:S01]  /*ac30*/  FADD.FTZ R38, R24, R38 ;  /* 0x0000002618267221 */ /* 0x020fe20000010000 */
[----:B------:R-:W-:Y:S01]  /*ac40*/  F2FP.F16.F32.PACK_AB R7, R118, R24 ;  /* 0x000000187607723e */ /* 0x000fe200000000ff */
[----:B------:R-:W-:-:S02]  /*ac50*/  FADD.FTZ R43, R43, R95 ;  /* 0x0000005f2b2b7221 */ /* 0x000fc40000010000 */
[----:B------:R-:W-:Y:S02]  /*ac60*/  FADD.FTZ R118, R118, R38 ;  /* 0x0000002676767221 */ /* 0x000fe40000010000 */
        /* <DEDUP_REMOVED lines=9> */
[C---:B-1----:R-:W-:Y:S08]  /*ad00*/  HMMA.16816.F32 R72, R4.reuse, R8, R72 ;  /* 0x000000080448723c */ /* 0x042ff00000001848 */
        /* <DEDUP_REMOVED lines=71> */
.L_x_3766:
[----:B------:R-:W-:Y:S01]  /*b180*/  UMOV UR8, URZ ;  /* 0x000000ff00087c82 */ /* 0x000fe20008000000 */
[----:B------:R-:W-:Y:S01]  /*b190*/  IMAD.SHL.U32 R44, R44, 0x80, RZ ;  /* 0x000000802c2c7824 */ /* 0x000fe200078e00ff */
[----:B------:R-:W-:-:S05]  /*b1a0*/  IADD3 R4, P0, PT, RZ, -UR8, RZ ;  /* 0x80000008ff047c10 */ /* 0x000fca000ff1e0ff */
[----:B------:R-:W-:-:S05]  /*b1b0*/  IMAD.X R44, RZ, RZ, ~R44, P0 ;  /* 0x000000ffff2c7224 */ /* 0x000fca00000e0e2c */
[----:B------:R-:W-:-:S04]  /*b1c0*/  SHF.R.S64 R4, R4, 0x1f, R44 ;  /* 0x0000001f04047819 */ /* 0x000fc8000000102c */
[----:B------:R-:W-:-:S04]  /*b1d0*/  IADD3 R109, P0, PT, R4, R109, RZ ;  /* 0x0000006d046d7210 */ /* 0x000fc80007f1e0ff */
[----:B------:R-:W-:-:S09]  /*b1e0*/  LEA.HI.X.SX32 R108, R44, R108, 0x1, P0 ;  /* 0x0000006c2c6c7211 */ /* 0x000fd200000f0eff */
.L_x_3767:
[----:B------:R-:W1:Y:S01]  /*b1f0*/  LDCU UR8, c[0x0][0x440] ;  /* 0x00008800ff0877ac */ /* 0x000e620008000800 */
[----:B------:R-:W-:Y:S02]  /*b200*/  LOP3.LUT R4, R112, 0x18, RZ, 0xc0, !PT ;  /* 0x0000001870047812 */ /* 0x000fe400078ec0ff */
[----:B------:R-:W-:-:S05]  /*b210*/  IADD3 R6, P0, PT, R22, R109, RZ ;  /* 0x0000006d16067210 */ /* 0x000fca0007f1e0ff */
[----:B------:R-:W-:Y:S01]  /*b220*/  IMAD.X R7, R21, 0x1, R108, P0 ;  /* 0x0000000115077824 */ /* 0x000fe200000e066c */
[----:B-1----:R-:W-:Y:S02]  /*b230*/  ISETP.GE.AND P2, PT, R4, UR8, PT ;  /* 0x0000000804007c0c */ /* 0x002fe4000bf46270 */
[----:B------:R-:W-:Y:S02]  /*b240*/  IADD3 R4, P1, PT, R6, R22, RZ ;  /* 0x0000001606047210 */ /* 0x000fe40007f3e0ff */
[----:B------:R-:W-:-:S03]  /*b250*/  P2R R44, PR, RZ, 0x4 ;  /* 0x00000004ff2c7803 */ /* 0x000fc60000000000 */
[----:B------:R-:W-:-:S06]  /*b260*/  IMAD.X R5, R7, 0x1, R21, P1 ;  /* 0x0000000107057824 */ /* 0x000fcc00008e0615 */
        /* <DEDUP_REMOVED lines=26> */
[----:B------:R-:W-:Y:S04]  /*b410*/  LDSM.16.M88.4 R124, [R20] ;  /* 0x00000000147c783b */ /* 0x000fe80000000200 */
[----:B------:R-:W-:Y:S04]  /*b420*/  LDSM.16.M88.4 R24, [R116+0x1000] ;  /* 0x001000007418783b */ /* 0x000fe80000000200 */
[----:B------:R-:W3:Y:S04]  /*b430*/  LDSM.16.M88.4 R36, [R96+0x1400] ;  /* 0x001400006024783b */ /* 0x000ee80000000200 */
[----:B-1----:R-:W1:Y:S04]  /*b440*/  LDSM.16.M88.4 R20, [R96+0x1c00] ;  /* 0x001c00006014783b */ /* 0x002e680000000200 */
[----:B------:R-:W4:Y:S04]  /*b450*/  LDSM.16.M88.4 R8, [R116+0x1c00] ;  /* 0x001c00007408783b */ /* 0x000f280000000200 */
[----:B------:R-:W5:Y:S04]  /*b460*/  LDSM.16.M88.4 R4, [R96+0x2400] ;  /* 0x002400006004783b */ /* 0x000f680000000200 */
[----:B------:R-:W5:Y:S04]  /*b470*/  LDSM.16.M88.4 R28, [R96+0x1800] ;  /* 0x00180000601c783b */ /* 0x000f680000000200 */
[----:B------:R-:W5:Y:S04]  /*b480*/  LDSM.16.M88.4 R16, [R116+0x1400] ;  /* 0x001400007410783b */ /* 0x000f680000000200 */
[----:B------:R-:W5:Y:S01]  /*b490*/  LDSM.16.M88.4 R12, [R96+0x2000] ;  /* 0x00200000600c783b */ /* 0x000f620000000200 */
[C---:B--2---:R-:W-:Y:S03]  /*b4a0*/  HMMA.16816.F32 R56, R60.reuse, R52, RZ ;  /* 0x000000343c38723c */ /* 0x044fe600000018ff */
[----:B------:R-:W-:Y:S04]  /*b4b0*/  LDSM.16.M88.4 R88, [R96+0x2800] ;  /* 0x002800006058783b */ /* 0x000fe80000000200 */
[----:B------:R-:W-:Y:S01]  /*b4c0*/  LDSM.16.M88.4 R120, [R96+0x2c00] ;  /* 0x002c00006078783b */ /* 0x000fe20000000200 */
[C---:B------:R-:W-:Y:S03]  /*b4d0*/  HMMA.16816.F32 R52, R60.reuse, R54, RZ ;  /* 0x000000363c34723c */ /* 0x040fe600000018ff */
[----:B------:R-:W2:Y:S04]  /*b4e0*/  LDSM.16.M88.4 R96, [R116+0x2400] ;  /* 0x002400007460783b */ /* 0x000ea80000000200 */
[----:B------:R-:W2:Y:S01]  /*b4f0*/  LDSM.16.M88.4 R92, [R116+0x1800] ;  /* 0x00180000745c783b */ /* 0x000ea20000000200 */
[----:B---3--:R-:W-:Y:S03]  /*b500*/  HMMA.16816.F32 R40, R60, R36, RZ ;  /* 0x000000243c28723c */ /* 0x008fe600000018ff */
[----:B------:R-:W3:Y:S04]  /*b510*/  LDSM.16.M88.4 R64, [R116+0x2000] ;  /* 0x002000007440783b */ /* 0x000ee80000000200 */
[----:B------:R-:W0:Y:S01]  /*b520*/  LDGDEPBAR ;  /* 0x00000000000079af */ /* 0x000e220000000000 */
[C---:B------:R-:W-:Y:S08]  /*b530*/  HMMA.16816.F32 R56, R124.reuse, R24, R56 ;  /* 0x000000187c38723c */ /* 0x040ff00000001838 */
[----:B------:R-:W-:Y:S08]  /*b540*/  HMMA.16816.F32 R52, R124, R26, R52 ;  /* 0x0000001a7c34723c */ /* 0x000ff00000001834 */
[----:B-1----:R-:W-:Y:S03]  /*b550*/  HMMA.16816.F32 R24, R60, R20, RZ ;  /* 0x000000143c18723c */ /* 0x002fe600000018ff */
[----:B------:R-:W-:Y:S01]  /*b560*/  FMUL.FTZ R51, R57, UR4 ;  /* 0x0000000439337c20 */ /* 0x000fe20008410000 */
[----:B------:R-:W-:Y:S01]  /*b570*/  FMUL.FTZ R56, R56, UR4 ;  /* 0x0000000438387c20 */ /* 0x000fe20008410000 */
[----:B------:R-:W-:Y:S01]  /*b580*/  FMUL.FTZ R58, R58, UR4 ;  /* 0x000000043a3a7c20 */ /* 0x000fe20008410000 */
[----:B------:R-:W-:-:S02]  /*b590*/  FMUL.FTZ R57, R59, UR4 ;  /* 0x000000043b397c20 */ /* 0x000fc40008410000 */
[C---:B------:R-:W-:Y:S01]  /*b5a0*/  HMMA.16816.F32 R20, R60.reuse, R22, RZ ;  /* 0x000000163c14723c */ /* 0x040fe200000018ff */
[----:B------:R-:W-:Y:S02]  /*b5b0*/  MUFU.TANH R51, R51 ;  /* 0x0000003300337308 */ /* 0x000fe40000002400 */
[----:B------:R-:W-:Y:S01]  /*b5c0*/  FMUL.FTZ R52, R52, UR4 ;  /* 0x0000000434347c20 */ /* 0x000fe20008410000 */
[----:B------:R-:W-:Y:S01]  /*b5d0*/  FMUL.FTZ R45, R53, UR4 ;  /* 0x00000004352d7c20 */ /* 0x000fe20008410000 */
[----:B------:R-:W-:Y:S01]  /*b5e0*/  FMUL.FTZ R54, R54, UR4 ;  /* 0x0000000436367c20 */ /* 0x000fe20008410000 */
[----:B------:R-:W-:Y:S02]  /*b5f0*/  FMUL.FTZ R53, R55, UR4 ;  /* 0x0000000437357c20 */ /* 0x000fe40008410000 */
[----:B------:R-:W-:Y:S01]  /*b600*/  HMMA.16816.F32 R36, R60, R38, RZ ;  /* 0x000000263c24723c */ /* 0x000fe200000018ff */
[----:B------:R-:W-:Y:S07]  /*b610*/  MUFU.TANH R58, R58 ;  /* 0x0000003a003a7308 */ /* 0x000fee0000002400 */
[C---:B----4-:R-:W-:Y:S01]  /*b620*/  HMMA.16816.F32 R24, R124.reuse, R8, R24 ;  /* 0x000000087c18723c */ /* 0x050fe20000001818 */
[----:B------:R-:W-:Y:S07]  /*b630*/  MUFU.TANH R45, R45 ;  /* 0x0000002d002d7308 */ /* 0x000fee0000002400 */
[----:B------:R-:W-:Y:S01]  /*b640*/  HMMA.16816.F32 R20, R124, R10, R20 ;  /* 0x0000000a7c14723c */ /* 0x000fe20000001814 */
[----:B------:R-:W-:Y:S07]  /*b650*/  MUFU.TANH R54, R54 ;  /* 0x0000003600367308 */ /* 0x000fee0000002400 */
[----:B-----5:R-:W-:Y:S01]  /*b660*/  HMMA.16816.F32 R8, R60, R4, RZ ;  /* 0x000000043c08723c */ /* 0x020fe200000018ff */
[----:B------:R-:W-:Y:S02]  /*b670*/  MUFU.TANH R57, R57 ;  /* 0x0000003900397308 */ /* 0x000fe40000002400 */
        /* <DEDUP_REMOVED lines=12> */
[C---:B------:R-:W-:Y:S01]  /*b740*/  HMMA.16816.F32 R40, R124.reuse, R16, R40 ;  /* 0x000000107c28723c */ /* 0x040fe20000001828 */
[----:B------:R-:W-:Y:S07]  /*b750*/  MUFU.TANH R21, R21 ;  /* 0x0000001500157308 */ /* 0x000fee0000002400 */
[----:B------:R-:W-:Y:S08]  /*b760*/  HMMA.16816.F32 R36, R124, R18, R36 ;  /* 0x000000127c24723c */ /* 0x000ff00000001824 */
[----:B------:R-:W-:Y:S03]  /*b770*/  HMMA.16816.F32 R28, R60, R30, RZ ;  /* 0x0000001e3c1c723c */ /* 0x000fe600000018ff */
[----:B------:R-:W-:Y:S01]  /*b780*/  FMUL.FTZ R40, R40, UR4 ;  /* 0x0000000428287c20 */ /* 0x000fe20008410000 */
[----:B------:R-:W-:-:S04]  /*b790*/  FMUL.FTZ R42, R42, UR4 ;  /* 0x000000042a2a7c20 */ /* 0x000fc80008410000 */
[----:B------:R-:W-:Y:S02]  /*b7a0*/  HMMA.16816.F32 R16, R60, R12, RZ ;  /* 0x0000000c3c10723c */ /* 0x000fe400000018ff */
[----:B------:R-:W-:Y:S01]  /*b7b0*/  MUFU.TANH R42, R42 ;  /* 0x0000002a002a7308 */ /* 0x000fe20000002400 */
[----:B------:R-:W-:Y:S01]  /*b7c0*/  FMUL.FTZ R37, R37, UR4 ;  /* 0x0000000425257c20 */ /* 0x000fe20008410000 */
[----:B------:R-:W-:-:S04]  /*b7d0*/  FMUL.FTZ R36, R36, UR4 ;  /* 0x0000000424247c20 */ /* 0x000fc80008410000 */
[----:B------:R-:W-:Y:S02]  /*b7e0*/  HMMA.16816.F32 R12, R60, R14, RZ ;  /* 0x0000000e3c0c723c */ /* 0x000fe400000018ff */
[----:B------:R1:W-:Y:S06]  /*b7f0*/  MUFU.TANH R131, R37 ;  /* 0x0000002500837308 */ /* 0x0003ec0000002400 */
[C---:B--2---:R-:W-:Y:S02]  /*b800*/  HMMA.16816.F32 R8, R124.reuse, R96, R8 ;  /* 0x000000607c08723c */ /* 0x044fe40000001808 */
[----:B------:R2:W-:Y:S06]  /*b810*/  MUFU.TANH R132, R36 ;  /* 0x0000002400847308 */ /* 0x0005ec0000002400 */
[----:B------:R-:W-:Y:S01]  /*b820*/  HMMA.16816.F32 R4, R124, R98, R4 ;  /* 0x000000627c04723c */ /* 0x000fe20000001804 */
[----:B------:R-:W4:Y:S01]  /*b830*/  LDSM.16.M88.4 R96, [R116+0x2c00] ;  /* 0x002c00007460783b */ /* 0x000f220000000200 */
[----:B-1----:R-:W-:-:S06]  /*b840*/  FMUL.FTZ R37, R38, UR4 ;  /* 0x0000000426257c20 */ /* 0x002fcc0008410000 */
[C---:B------:R-:W-:Y:S01]  /*b850*/  HMMA.16816.F32 R32, R124.reuse, R92, R32 ;  /* 0x0000005c7c20723c */ /* 0x040fe20000001820 */
[----:B------:R-:W-:Y:S02]  /*b860*/  MUFU.TANH R37, R37 ;  /* 0x0000002500257308 */ /* 0x000fe40000002400 */
[----:B------:R-:W-:Y:S01]  /*b870*/  FMUL.FTZ R8, R8, UR4 ;  /* 0x0000000408087c20 */ /* 0x000fe20008410000 */
[----:B--2---:R-:W-:Y:S01]  /*b880*/  FMUL.FTZ R36, R39, UR4 ;  /* 0x0000000427247c20 */ /* 0x004fe20008410000 */
[----:B------:R-:W-:Y:S01]  /*b890*/  FMUL.FTZ R9, R9, UR4 ;  /* 0x0000000409097c20 */ /* 0x000fe20008410000 */
[----:B------:R-:W-:Y:S01]  /*b8a0*/  FMUL.FTZ R10, R10, UR4 ;  /* 0x000000040a0a7c20 */ /* 0x000fe20008410000 */
[----:B------:R-:W-:Y:S01]  /*b8b0*/  FMUL.FTZ R11, R11, UR4 ;  /* 0x000000040b0b7c20 */ /* 0x000fe20008410000 */
[----:B------:R-:W-:Y:S02]  /*b8c0*/  HMMA.16816.F32 R28, R124, R94, R28 ;  /* 0x0000005e7c1c723c */ /* 0x000fe4000000181c */
[----:B------:R-:W-:Y:S01]  /*b8d0*/  MUFU.TANH R36, R36 ;  /* 0x0000002400247308 */ /* 0x000fe20000002400 */
[----:B------:R-:W-:Y:S01]  /*b8e0*/  FMUL.FTZ R4, R4, UR4 ;  /* 0x0000000404047c20 */ /* 0x000fe20008410000 */
[----:B------:R-:W-:-:S04]  /*b8f0*/  FMUL.FTZ R5, R5, UR4 ;  /* 0x0000000405057c20 */ /* 0x000fc80008410000 */
[C---:B---3--:R-:W-:Y:S02]  /*b900*/  HMMA.16816.F32 R16, R124.reuse, R64, R16 ;  /* 0x000000407c10723c */ /* 0x048fe40000001810 */
[----:B------:R-:W-:Y:S01]  /*b910*/  MUFU.TANH R59, R4 ;  /* 0x00000004003b7308 */ /* 0x000fe20000002400 */
[----:B------:R-:W-:Y:S01]  /*b920*/  FMUL.FTZ R34, R34, UR4 ;  /* 0x0000000422227c20 */ /* 0x000fe20008410000 */
[----:B------:R-:W-:Y:S01]  /*b930*/  FMUL.FTZ R33, R33, UR4 ;  /* 0x0000000421217c20 */ /* 0x000fe20008410000 */
[----:B------:R-:W-:Y:S01]  /*b940*/  FMUL.FTZ R35, R35, UR4 ;  /* 0x0000000423237c20 */ /* 0x000fe20008410000 */
[----:B------:R-:W-:Y:S02]  /*b950*/  FMUL.FTZ R32, R32, UR4 ;  /* 0x0000000420207c20 */ /* 0x000fe40008410000 */
[----:B------:R-:W-:Y:S02]  /*b960*/  HMMA.16816.F32 R12, R124, R66, R12 ;  /* 0x000000427c0c723c */ /* 0x000fe4000000180c */
[----:B------:R-:W-:Y:S01]  /*b970*/  MUFU.TANH R130, R33 ;  /* 0x0000002100827308 */ /* 0x000fe20000002400 */
        /* <DEDUP_REMOVED lines=10> */
[----:B------:R-:W-:Y:S02]  /*ba20*/  HMMA.16816.F32 R88, R60, R90, RZ ;  /* 0x0000005a3c58723c */ /* 0x000fe400000018ff */
[----:B------:R1:W-:Y:S01]  /*ba30*/  MUFU.TANH R20, R17 ;  /* 0x0000001100147308 */ /* 0x0003e20000002400 */
[----:B------:R-:W-:Y:S01]  /*ba40*/  FMUL.FTZ R12, R12, UR4 ;  /* 0x000000040c0c7c20 */ /* 0x000fe20008410000 */
[----:B------:R-:W-:Y:S01]  /*ba50*/  FMUL.FTZ R13, R13, UR4 ;  /* 0x000000040d0d7c20 */ /* 0x000fe20008410000 */
[----:B------:R-:W-:Y:S01]  /*ba60*/  FMUL.FTZ R14, R14, UR4 ;  /* 0x000000040e0e7c20 */ /* 0x000fe20008410000 */
[----:B------:R-:W-:-:S02]  /*ba70*/  FMUL.FTZ R15, R15, UR4 ;  /* 0x000000040f0f7c20 */ /* 0x000fc40008410000 */
[C---:B------:R-:W-:Y:S02]  /*ba80*/  HMMA.16816.F32 R64, R60.reuse, R120, RZ ;  /* 0x000000783c40723c */ /* 0x040fe400000018ff */
[----:B------:R-:W-:Y:S06]  /*ba90*/  MUFU.TANH R33, R14 ;  /* 0x0000000e00217308 */ /* 0x000fec0000002400 */
[----:B------:R-:W-:Y:S01]  /*baa0*/  HMMA.16816.F32 R60, R60, R122, RZ ;  /* 0x0000007a3c3c723c */ /* 0x000fe200000018ff */
[----:B------:R-:W2:Y:S01]  /*bab0*/  LDSM.16.M88.4 R120, [R116+0x2800] ;  /* 0x002800007478783b */ /* 0x000ea20000000200 */
[----:B------:R-:W-:Y:S01]  /*bac0*/  MUFU.TANH R129, R32 ;  /* 0x0000002000817308 */ /* 0x000fe20000002400 */
[----:B------:R-:W-:-:S04]  /*bad0*/  DEPBAR.LE SB0, 0x0 ;  /* 0x000080000000791a */ /* 0x000fc80000000000 */
[----:B-1----:R-:W-:-:S03]  /*bae0*/  IMAD R17, R50, 0x80, R115 ;  /* 0x0000008032117824 */ /* 0x002fc600078e0273 */
[----:B------:R-:W-:Y:S01]  /*baf0*/  MUFU.TANH R32, R15 ;  /* 0x0000000f00207308 */ /* 0x000fe20000002400 */
[C---:B------:R-:W-:Y:S01]  /*bb00*/  VIADD R28, R17.reuse, 0xffffff19 ;  /* 0xffffff19111c7836 */ /* 0x040fe20000000000 */
[----:B----4-:R-:W-:Y:S01]  /*bb10*/  HMMA.16816.F32 R64, R124, R96, R64 ;  /* 0x000000607c40723c */ /* 0x010fe20000001840 */
[----:B------:R-:W-:-:S05]  /*bb20*/  VIADD R4, R17, 0xffffff21 ;  /* 0xffffff2111047836 */ /* 0x000fca0000000000 */
[----:B------:R-:W1:Y:S02]  /*bb30*/  MUFU.TANH R96, R56 ;  /* 0x0000003800607308 */ /* 0x000e640000002400 */
[C---:B------:R-:W-:Y:S06]  /*bb40*/  HMMA.16816.F32 R60, R124.reuse, R98, R60 ;  /* 0x000000627c3c723c */ /* 0x040fec000000183c */
[----:B------:R-:W-:Y:S08]  /*bb50*/  MUFU.TANH R99, R22 ;  /* 0x0000001600637308 */ /* 0x000ff00000002400 */
[----:B------:R-:W3:Y:S01]  /*bb60*/  MUFU.TANH R56, R52 ;  /* 0x0000003400387308 */ /* 0x000ee20000002400 */
[C---:B--2---:R-:W-:Y:S07]  /*bb70*/  HMMA.16816.F32 R92, R124.reuse, R120, R92 ;  /* 0x000000787c5c723c */ /* 0x044fee000000185c */
[----:B------:R2:W-:Y:S01]  /*bb80*/  MUFU.TANH R22, R12 ;  /* 0x0000000c00167308 */ /* 0x0005e20000002400 */
[----:B------:R-:W-:Y:S07]  /*bb90*/  HMMA.16816.F32 R88, R124, R122, R88 ;  /* 0x0000007a7c58723c */ /* 0x000fee0000001858 */
[----:B------:R4:W5:Y:S08]  /*bba0*/  MUFU.TANH R52, R40 ;  /* 0x0000002800347308 */ /* 0x0009700000002400 */
[----:B------:R-:W-:Y:S01]  /*bbb0*/  MUFU.TANH R126, R34 ;  /* 0x00000022007e7308 */ /* 0x000fe20000002400 */
[----:B--2---:R-:W-:-:S05]  /*bbc0*/  VIADD R12, R17, 0xffffff00 ;  /* 0xffffff00110c7836 */ /* 0x004fca0000000000 */
[CC--:B------:R-:W-:Y:S02]  /*bbd0*/  ISETP.GE.AND P3, PT, R12.reuse, R84.reuse, PT ;  /* 0x000000540c00720c */ /* 0x0c0fe40003f66270 */
[----:B------:R-:W-:Y:S01]  /*bbe0*/  MUFU.TANH R34, R18 ;  /* 0x0000001200227308 */ /* 0x000fe20000002400 */
[-C--:B------:R-:W-:Y:S01]  /*bbf0*/  ISETP.GE.AND P0, PT, R12, R85.reuse, PT ;  /* 0x000000550c00720c */ /* 0x080fe20003f06270 */
[----:B----4-:R-:W-:Y:S01]  /*bc00*/  FMUL.FTZ R40, R41, UR4 ;  /* 0x0000000429287c20 */ /* 0x010fe20008410000 */
[----:B------:R-:W-:Y:S01]  /*bc10*/  FMUL.FTZ R41, R43, UR4 ;  /* 0x000000042b297c20 */ /* 0x000fe20008410000 */
[----:B------:R-:W-:Y:S01]  /*bc20*/  VIADD R12, R17, 0xffffff08 ;  /* 0xffffff08110c7836 */ /* 0x000fe20000000000 */
[----:B-1----:R-:W-:Y:S01]  /*bc30*/  FSEL R14, R96, -INF , !P3 ;  /* 0xff800000600e7808 */ /* 0x002fe20005800000 */
[----:B------:R-:W-:Y:S01]  /*bc40*/  FMUL.FTZ R55, R89, UR4 ;  /* 0x0000000459377c20 */ /* 0x000fe20008410000 */
[----:B------:R-:W-:Y:S01]  /*bc50*/  FMUL.FTZ R39, R91, UR4 ;  /* 0x000000045b277c20 */ /* 0x000fe20008410000 */
[----:B------:R1:W-:Y:S01]  /*bc60*/  MUFU.TANH R18, R13 ;  /* 0x0000000d00127308 */ /* 0x0003e20000002400 */
[-C--:B------:R-:W-:Y:S01]  /*bc70*/  ISETP.GE.AND P2, PT, R12, R84.reuse, PT ;  /* 0x000000540c00720c */ /* 0x080fe20003f46270 */
[----:B------:R-:W-:Y:S01]  /*bc80*/  FMUL.FTZ R38, R90, UR4 ;  /* 0x000000045a267c20 */ /* 0x000fe20008410000 */
[----:B------:R-:W-:Y:S01]  /*bc90*/  ISETP.GE.AND P6, PT, R12, R85, PT ;  /* 0x000000550c00720c */ /* 0x000fe20003fc6270 */
[----:B------:R-:W-:Y:S01]  /*bca0*/  VIADD R12, R17, 0xffffff09 ;  /* 0xffffff09110c7836 */ /* 0x000fe20000000000 */
[----:B---3--:R-:W-:Y:S01]  /*bcb0*/  FSEL R15, R56, -INF , !P2 ;  /* 0xff800000380f7808 */ /* 0x008fe20005000000 */
[----:B------:R-:W-:Y:S01]  /*bcc0*/  FMUL.FTZ R56, R93, UR4 ;  /* 0x000000045d387c20 */ /* 0x000fe20008410000 */
[----:B------:R-:W-:Y:S01]  /*bcd0*/  FMUL.FTZ R43, R65, UR4 ;  /* 0x00000004412b7c20 */ /* 0x000fe20008410000 */
[----:B------:R-:W2:Y:S01]  /*bce0*/  MUFU.TANH R40, R40 ;  /* 0x0000002800287308 */ /* 0x000ea20000002400 */
[----:B------:R-:W-:-:S07]  /*bcf0*/  ISETP.GE.AND P5, PT, R12, R84, PT ;  /* 0x000000540c00720c */ /* 0x000fce0003fa6270 */
[----:B------:R-:W3:Y:S01]  /*bd00*/  MUFU.TANH R41, R41 ;  /* 0x0000002900297308 */ /* 0x000ee20000002400 */
[----:B-1----:R-:W-:-:S05]  /*bd10*/  VIADD R13, R17, 0xffffff01 ;  /* 0xffffff01110d7836 */ /* 0x002fca0000000000 */
[C---:B------:R-:W-:Y:S02]  /*bd20*/  ISETP.GE.AND P1, PT, R13.reuse, R84, PT ;  /* 0x000000540d00720c */ /* 0x040fe40003f26270 */
[----:B------:R-:W-:Y:S01]  /*bd30*/  MUFU.TANH R97, R27 ;  /* 0x0000001b00617308 */ /* 0x000fe20000002400 */
[-C--:B------:R-:W-:Y:S02]  /*bd40*/  ISETP.GE.AND P4, PT, R13, R85.reuse, PT ;  /* 0x000000550d00720c */ /* 0x080fe40003f86270 */
[----:B------:R-:W-:Y:S02]  /*bd50*/  FSEL R13, R58, -INF , !P0 ;  /* 0xff8000003a0d7808 */ /* 0x000fe40004000000 */
[----:B------:R-:W-:Y:S02]  /*bd60*/  ISETP.GE.AND P0, PT, R12, R85, PT ;  /* 0x000000550c00720c */ /* 0x000fe40003f06270 */
[----:B------:R-:W-:Y:S01]  /*bd70*/  FSEL R12, R57, -INF , !P4 ;  /* 0xff800000390c7808 */ /* 0x000fe20006000000 */
[----:B------:R1:W-:Y:S01]  /*bd80*/  MUFU.TANH R27, R8 ;  /* 0x00000008001b7308 */ /* 0x0003e20000002400 */
[----:B------:R-:W-:-:S07]  /*bd90*/  FMUL.FTZ R57, R92, UR4 ;  /* 0x000000045c397c20 */ /* 0x000fce0008410000 */
[----:B------:R-:W-:Y:S08]  /*bda0*/  MUFU.TANH R98, R26 ;  /* 0x0000001a00627308 */ /* 0x000ff00000002400 */
[----:B------:R4:W-:Y:S01]  /*bdb0*/  MUFU.TANH R26, R16 ;  /* 0x00000010001a7308 */ /* 0x0009e20000002400 */
[----:B-1----:R-:W-:-:S05]  /*bdc0*/  VIADD R8, R17, 0xffffff10 ;  /* 0xffffff1011087836 */ /* 0x002fca0000000000 */
[C---:B------:R-:W-:Y:S02]  /*bdd0*/  ISETP.GE.AND P3, PT, R8.reuse, R85, PT ;  /* 0x000000550800720c */ /* 0x040fe40003f66270 */
[----:B------:R-:W1:Y:S08]  /*bde0*/  MUFU.TANH R125, R35 ;  /* 0x00000023007d7308 */ /* 0x000e700000002400 */
[----:B------:R5:W1:Y:S01]  /*bdf0*/  MUFU.TANH R120, R24 ;  /* 0x0000001800787308 */ /* 0x000a620000002400 */
[----:B----4-:R-:W-:Y:S01]  /*be00*/  FSEL R16, R51, -INF , !P1 ;  /* 0xff80000033107808 */ /* 0x010fe20004800000 */
[----:B------:R-:W-:Y:S01]  /*be10*/  FMUL.FTZ R51, R67, UR4 ;  /* 0x0000000443337c20 */ /* 0x000fe20008410000 */
[----:B------:R-:W-:Y:S01]  /*be20*/  ISETP.GE.AND P1, PT, R8, R84, PT ;  /* 0x000000540800720c */ /* 0x000fe20003f26270 */
[----:B------:R-:W-:-:S04]  /*be30*/  VIADD R8, R17, 0xffffff11 ;  /* 0xffffff1111087836 */ /* 0x000fc80000000000 */
[----:B------:R-:W-:Y:S08]  /*be40*/  MUFU.TANH R116, R23 ;  /* 0x0000001700747308 */ /* 0x000ff00000002400 */
[----:B------:R4:W-:Y:S01]  /*be50*/  MUFU.TANH R123, R31 ;  /* 0x0000001f007b7308 */ /* 0x0009e20000002400 */
[----:B-----5:R-:W-:-:S05]  /*be60*/  VIADD R24, R17, 0xffffff18 ;  /* 0xffffff1811187836 */ /* 0x020fca0000000000 */
[-C--:B------:R-:W-:Y:S02]  /*be70*/  ISETP.GE.AND P4, PT, R24, R84.reuse, PT ;  /* 0x000000541800720c */ /* 0x080fe40003f86270 */
[----:B------:R5:W-:Y:S02]  /*be80*/  MUFU.TANH R121, R25 ;  /* 0x0000001900797308 */ /* 0x000be40000002400 */
[----:B------:R-:W-:Y:S02]  /*be90*/  FSEL R132, R132, -INF , !P4 ;  /* 0xff80000084847808 */ /* 0x000fe40006000000 */
[----:B------:R-:W-:-:S04]  /*bea0*/  ISETP.GE.AND P4, PT, R4, R84, PT ;  /* 0x000000540400720c */ /* 0x000fc80003f86270 */
[----:B------:R-:W-:Y:S01]  /*beb0*/  MUFU.TANH R23, R19 ;  /* 0x0000001300177308 */ /* 0x000fe20000002400 */
[----:B------:R-:W-:Y:S02]  /*bec0*/  FSEL R130, R130, -INF , !P4 ;  /* 0xff80000082827808 */ /* 0x000fe40006000000 */
[----:B----4-:R-:W-:Y:S01]  /*bed0*/  FSEL R31, R42, -INF , !P3 ;  /* 0xff8000002a1f7808 */ /* 0x010fe20005800000 */
[----:B------:R-:W-:Y:S01]  /*bee0*/  FMUL.FTZ R42, R66, UR4 ;  /* 0x00000004422a7c20 */ /* 0x000fe20008410000 */
[----:B------:R-:W-:-:S03]  /*bef0*/  ISETP.GE.AND P3, PT, R28, R85, PT ;  /* 0x000000551c00720c */ /* 0x000fc60003f66270 */
[----:B------:R4:W-:Y:S01]  /*bf00*/  MUFU.TANH R19, R9 ;  /* 0x0000000900137308 */ /* 0x0009e20000002400 */
[----:B-----5:R-:W-:Y:S01]  /*bf10*/  FSEL R25, R52, -INF , !P1 ;  /* 0xff80000034197808 */ /* 0x020fe20004800000 */
[----:B------:R-:W-:Y:S01]  /*bf20*/  FMUL.FTZ R52, R61, UR4 ;  /* 0x000000043d347c20 */ /* 0x000fe20008410000 */
[----:B------:R-:W-:Y:S01]  /*bf30*/  ISETP.GE.AND P1, PT, R28, R84, PT ;  /* 0x000000541c00720c */ /* 0x000fe20003f26270 */
[----:B------:R-:W-:-:S04]  /*bf40*/  VIADD R28, R17, 0xffffff20 ;  /* 0xffffff20111c7836 */ /* 0x000fc80000000000 */
[----:B------:R5:W-:Y:S01]  /*bf50*/  MUFU.TANH R35, R10 ;  /* 0x0000000a00237308 */ /* 0x000be20000002400 */
[----:B------:R-:W-:-:S07]  /*bf60*/  FSEL R131, R131, -INF , !P1 ;  /* 0xff80000083837808 */ /* 0x000fce0004800000 */
[----:B------:R3:W-:Y:S01]  /*bf70*/  MUFU.TANH R127, R29 ;  /* 0x0000001d007f7308 */ /* 0x0007e20000002400 */
[----:B----4-:R-:W-:Y:S01]  /*bf80*/  FSEL R9, R54, -INF , !P6 ;  /* 0xff80000036097808 */ /* 0x010fe20007000000 */
[----:B------:R-:W-:Y:S01]  /*bf90*/  FMUL.FTZ R54, R88, UR4 ;  /* 0x0000000458367c20 */ /* 0x000fe20008410000 */
[----:B------:R-:W-:-:S05]  /*bfa0*/  ISETP.GE.AND P6, PT, R8, R84, PT ;  /* 0x000000540800720c */ /* 0x000fca0003fc6270 */
[----:B------:R4:W-:Y:S01]  /*bfb0*/  MUFU.TANH R58, R5 ;  /* 0x00000005003a7308 */ /* 0x0009e20000002400 */
[----:B-----5:R-:W-:Y:S01]  /*bfc0*/  FSEL R10, R45, -INF , !P5 ;  /* 0xff8000002d0a7808 */ /* 0x020fe20006800000 */
[----:B------:R-:W-:Y:S01]  /*bfd0*/  FMUL.FTZ R45, R62, UR4 ;  /* 0x000000043e2d7c20 */ /* 0x000fe20008410000 */
[-C--:B------:R-:W-:Y:S02]  /*bfe0*/  ISETP.GE.AND P5, PT, R8, R85.reuse, PT ;  /* 0x000000550800720c */ /* 0x080fe40003fa6270 */
[----:B------:R-:W-:Y:S01]  /*bff0*/  FSEL R8, R53, -INF , !P0 ;  /* 0xff80000035087808 */ /* 0x000fe20004000000 */
[----:B------:R-:W-:Y:S01]  /*c000*/  FMUL.FTZ R53, R60, UR4 ;  /* 0x000000043c357c20 */ /* 0x000fe20008410000 */
[----:B------:R-:W-:Y:S01]  /*c010*/  ISETP.GE.AND P0, PT, R24, R85, PT ;  /* 0x000000551800720c */ /* 0x000fe20003f06270 */
[----:B------:R5:W1:Y:S01]  /*c020*/  MUFU.TANH R124, R30 ;  /* 0x0000001e007c7308 */ /* 0x000a620000002400 */
[----:B--2---:R-:W-:Y:S01]  /*c030*/  FSEL R24, R40, -INF , !P6 ;  /* 0xff80000028187808 */ /* 0x004fe20007000000 */
[----:B------:R-:W-:Y:S01]  /*c040*/  FMUL.FTZ R40, R64, UR4 ;  /* 0x0000000440287c20 */ /* 0x000fe20008410000 */
[----:B------:R-:W-:-:S02]  /*c050*/  ISETP.GE.AND P6, PT, R28, R84, PT ;  /* 0x000000541c00720c */ /* 0x000fc40003fc6270 */
[----:B---3--:R-:W-:Y:S01]  /*c060*/  FSEL R29, R36, -INF , !P3 ;  /* 0xff800000241d7808 */ /* 0x008fe20005800000 */
[----:B------:R-:W-:Y:S01]  /*c070*/  FMUL.FTZ R36, R94, UR4 ;  /* 0x000000045e247c20 */ /* 0x000fe20008410000 */
[----:B------:R-:W-:Y:S01]  /*c080*/  FSEL R129, R129, -INF , !P6 ;  /* 0xff80000081817808 */ /* 0x000fe20007000000 */
[----:B------:R-:W2:Y:S01]  /*c090*/  MUFU.TANH R11, R11 ;  /* 0x0000000b000b7308 */ /* 0x000ea20000002400 */
[----:B----4-:R-:W-:Y:S01]  /*c0a0*/  FMUL.FTZ R5, R6, UR4 ;  /* 0x0000000406057c20 */ /* 0x010fe20008410000 */
[----:B------:R-:W-:-:S05]  /*c0b0*/  VIADD R6, R17, 0xffffff28 ;  /* 0xffffff2811067836 */ /* 0x000fca0000000000 */
[C---:B------:R-:W-:Y:S01]  /*c0c0*/  ISETP.GE.AND P1, PT, R6.reuse, R84, PT ;  /* 0x000000540600720c */ /* 0x040fe20003f26270 */
[----:B------:R-:W-:Y:S01]  /*c0d0*/  MUFU.TANH R57, R57 ;  /* 0x0000003900397308 */ /* 0x000fe20000002400 */
[-C--:B------:R-:W-:Y:S01]  /*c0e0*/  ISETP.GE.AND P3, PT, R6, R85.reuse, PT ;  /* 0x000000550600720c */ /* 0x080fe20003f66270 */
[----:B------:R-:W-:Y:S01]  /*c0f0*/  VIADD R6, R17, 0xffffff30 ;  /* 0xffffff3011067836 */ /* 0x000fe20000000000 */
[----:B-----5:R-:W-:Y:S01]  /*c100*/  FSEL R30, R41, -INF , !P5 ;  /* 0xff800000291e7808 */ /* 0x020fe20006800000 */
[----:B------:R-:W-:Y:S01]  /*c110*/  VIADD R41, R50, 0xfffffffe ;  /* 0xfffffffe32297836 */ /* 0x000fe20000000000 */
[-C--:B------:R-:W-:Y:S02]  /*c120*/  ISETP.GE.AND P5, PT, R28, R85.reuse, PT ;  /* 0x000000551c00720c */ /* 0x080fe40003fa6270 */
[----:B------:R-:W-:Y:S01]  /*c130*/  FSEL R28, R37, -INF , !P0 ;  /* 0xff800000251c7808 */ /* 0x000fe20004000000 */
[----:B------:R-:W-:Y:S01]  /*c140*/  FMUL.FTZ R37, R95, UR4 ;  /* 0x000000045f257c20 */ /* 0x000fe20008410000 */
[----:B------:R-:W-:Y:S01]  /*c150*/  ISETP.GE.AND P0, PT, R4, R85, PT ;  /* 0x000000550400720c */ /* 0x000fe20003f06270 */
[----:B------:R-:W-:Y:S01]  /*c160*/  MUFU.TANH R56, R56 ;  /* 0x0000003800387308 */ /* 0x000fe20000002400 */
[----:B------:R-:W-:-:S02]  /*c170*/  FSEL R126, R126, -INF , !P5 ;  /* 0xff8000007e7e7808 */ /* 0x000fc40006800000 */
[----:B-1----:R-:W-:Y:S02]  /*c180*/  FSEL R125, R125, -INF , !P0 ;  /* 0xff8000007d7d7808 */ /* 0x002fe40004000000 */
[C---:B------:R-:W-:Y:S02]  /*c190*/  ISETP.GE.AND P4, PT, R6.reuse, R84, PT ;  /* 0x000000540600720c */ /* 0x040fe40003f86270 */
[----:B------:R-:W-:Y:S01]  /*c1a0*/  ISETP.GE.AND P0, PT, R6, R85, PT ;  /* 0x000000550600720c */ /* 0x000fe20003f06270 */
[----:B------:R1:W3:Y:S01]  /*c1b0*/  MUFU.TANH R4, R5 ;  /* 0x0000000500047308 */ /* 0x0002e20000002400 */
[----:B------:R-:W-:Y:S01]  /*c1c0*/  VIADD R6, R17, 0xffffff38 ;  /* 0xffffff3811067836 */ /* 0x000fe20000000000 */
[----:B------:R-:W-:Y:S02]  /*c1d0*/  FSEL R120, R120, -INF , !P4 ;  /* 0xff80000078787808 */ /* 0x000fe40006000000 */
[----:B------:R-:W-:Y:S02]  /*c1e0*/  FSEL R98, R98, -INF , !P0 ;  /* 0xff80000062627808 */ /* 0x000fe40004000000 */
[----:B------:R-:W-:-:S02]  /*c1f0*/  FSEL R128, R128, -INF , !P1 ;  /* 0xff80000080807808 */ /* 0x000fc40004800000 */
[----:B------:R-:W-:Y:S01]  /*c200*/  FSEL R124, R124, -INF , !P3 ;  /* 0xff8000007c7c7808 */ /* 0x000fe20005800000 */
[----:B------:R-:W-:Y:S08]  /*c210*/  MUFU.TANH R38, R38 ;  /* 0x0000002600267308 */ /* 0x000ff00000002400 */
[----:B------:R-:W-:Y:S01]  /*c220*/  MUFU.TANH R36, R36 ;  /* 0x0000002400247308 */ /* 0x000fe20000002400 */
[----:B-1----:R-:W-:Y:S01]  /*c230*/  FMUL.FTZ R5, R7, UR4 ;  /* 0x0000000407057c20 */ /* 0x002fe20008410000 */
[----:B------:R-:W-:-:S05]  /*c240*/  VIADD R7, R17, 0xffffff29 ;  /* 0xffffff2911077836 */ /* 0x000fca0000000000 */
[CC--:B------:R-:W-:Y:S01]  /*c250*/  ISETP.GE.AND P6, PT, R7.reuse, R84.reuse, PT ;  /* 0x000000540700720c */ /* 0x0c0fe20003fc6270 */
[----:B------:R-:W1:Y:S01]  /*c260*/  MUFU.TANH R5, R5 ;  /* 0x0000000500057308 */ /* 0x000e620000002400 */
[-C--:B------:R-:W-:Y:S01]  /*c270*/  ISETP.GE.AND P5, PT, R7, R85.reuse, PT ;  /* 0x000000550700720c */ /* 0x080fe20003fa6270 */
[----:B------:R-:W-:Y:S01]  /*c280*/  VIADD R7, R17, 0xffffff31 ;  /* 0xffffff3111077836 */ /* 0x000fe20000000000 */
[----:B------:R-:W-:Y:S02]  /*c290*/  FSEL R127, R127, -INF , !P6 ;  /* 0xff8000007f7f7808 */ /* 0x000fe40007000000 */
[----:B------:R-:W-:Y:S02]  /*c2a0*/  FSEL R123, R123, -INF , !P5 ;  /* 0xff8000007b7b7808 */ /* 0x000fe40006800000 */
[CC--:B------:R-:W-:Y:S01]  /*c2b0*/  ISETP.GE.AND P6, PT, R6.reuse, R84.reuse, PT ;  /* 0x000000540600720c */ /* 0x0c0fe20003fc6270 */
[----:B------:R-:W4:Y:S01]  /*c2c0*/  MUFU.TANH R42, R42 ;  /* 0x0000002a002a7308 */ /* 0x000f220000002400 */
[----:B------:R-:W-:Y:S01]  /*c2d0*/  ISETP.GE.AND P5, PT, R6, R85, PT ;  /* 0x000000550600720c */ /* 0x000fe20003fa6270 */
[----:B------:R-:W-:Y:S01]  /*c2e0*/  VIADD R6, R17, 0xffffff39 ;  /* 0xffffff3911067836 */ /* 0x000fe20000000000 */
[----:B------:R-:W-:-:S02]  /*c2f0*/  ISETP.GE.AND P1, PT, R7, R84, PT ;  /* 0x000000540700720c */ /* 0x000fc40003f26270 */
[-C--:B------:R-:W-:Y:S01]  /*c300*/  ISETP.GE.AND P3, PT, R7, R85.reuse, PT ;  /* 0x000000550700720c */ /* 0x080fe20003f66270 */
[C---:B------:R-:W-:Y:S01]  /*c310*/  VIADD R7, R17.reuse, 0xffffff40 ;  /* 0xffffff4011077836 */ /* 0x040fe20000000000 */
[C---:B------:R-:W-:Y:S01]  /*c320*/  ISETP.GE.AND P4, PT, R6.reuse, R84, PT ;  /* 0x000000540600720c */ /* 0x040fe20003f86270 */
[----:B------:R-:W5:Y:S01]  /*c330*/  MUFU.TANH R37, R37 ;  /* 0x0000002500257308 */ /* 0x000f620000002400 */
[----:B------:R-:W-:Y:S01]  /*c340*/  ISETP.GE.AND P0, PT, R6, R85, PT ;  /* 0x000000550600720c */ /* 0x000fe20003f06270 */
[----:B------:R-:W-:Y:S01]  /*c350*/  VIADD R6, R17, 0xffffff41 ;  /* 0xffffff4111067836 */ /* 0x000fe20000000000 */
[----:B------:R-:W-:Y:S02]  /*c360*/  FSEL R117, R117, -INF , !P6 ;  /* 0xff80000075757808 */ /* 0x000fe40007000000 */
[----:B------:R-:W-:Y:S02]  /*c370*/  FSEL R99, R99, -INF , !P5 ;  /* 0xff80000063637808 */ /* 0x000fe40006800000 */
[----:B------:R-:W-:Y:S01]  /*c380*/  FSEL R121, R121, -INF , !P1 ;  /* 0xff80000079797808 */ /* 0x000fe20004800000 */
[----:B------:R-:W-:Y:S01]  /*c390*/  MUFU.TANH R54, R54 ;  /* 0x0000003600367308 */ /* 0x000fe20000002400 */
[----:B------:R-:W-:-:S02]  /*c3a0*/  FSEL R97, R97, -INF , !P3 ;  /* 0xff80000061617808 */ /* 0x000fc40005800000 */
[CC--:B------:R-:W-:Y:S02]  /*c3b0*/  ISETP.GE.AND P6, PT, R6.reuse, R84.reuse, PT ;  /* 0x000000540600720c */ /* 0x0c0fe40003fc6270 */
[-C--:B------:R-:W-:Y:S01]  /*c3c0*/  ISETP.GE.AND P5, PT, R6, R85.reuse, PT ;  /* 0x000000550600720c */ /* 0x080fe20003fa6270 */
[----:B------:R-:W-:Y:S01]  /*c3d0*/  VIADD R6, R17, 0xffffff49 ;  /* 0xffffff4911067836 */ /* 0x000fe20000000000 */
[C---:B------:R-:W-:Y:S01]  /*c3e0*/  ISETP.GE.AND P1, PT, R7.reuse, R84, PT ;  /* 0x000000540700720c */ /* 0x040fe20003f26270 */
[----:B------:R-:W5:Y:S01]  /*c3f0*/  MUFU.TANH R55, R55 ;  /* 0x0000003700377308 */ /* 0x000f620000002400 */
[----:B------:R-:W-:Y:S01]  /*c400*/  ISETP.GE.AND P3, PT, R7, R85, PT ;  /* 0x000000550700720c */ /* 0x000fe20003f66270 */
[----:B------:R-:W-:Y:S01]  /*c410*/  VIADD R7, R17, 0xffffff48 ;  /* 0xffffff4811077836 */ /* 0x000fe20000000000 */
[----:B------:R-:W-:Y:S02]  /*c420*/  FSEL R95, R26, -INF , !P1 ;  /* 0xff8000001a5f7808 */ /* 0x000fe40004800000 */
[----:B------:R-:W-:-:S02]  /*c430*/  FSEL R88, R34, -INF , !P3 ;  /* 0xff80000022587808 */ /* 0x000fc40005800000 */
[C---:B------:R-:W-:Y:S01]  /*c440*/  ISETP.GE.AND P1, PT, R6.reuse, R84, PT ;  /* 0x000000540600720c */ /* 0x040fe20003f26270 */
[----:B------:R-:W5:Y:S01]  /*c450*/  MUFU.TANH R39, R39 ;  /* 0x0000002700277308 */ /* 0x000f620000002400 */
[----:B------:R-:W-:Y:S01]  /*c460*/  ISETP.GE.AND P3, PT, R6, R85, PT ;  /* 0x000000550600720c */ /* 0x000fe20003f66270 */
[----:B------:R-:W-:Y:S01]  /*c470*/  VIADD R6, R17, 0xffffff50 ;  /* 0xffffff5011067836 */ /* 0x000fe20000000000 */
[----:B------:R-:W-:Y:S02]  /*c480*/  FSEL R89, R20, -INF , !P6 ;  /* 0xff80000014597808 */ /* 0x000fe40007000000 */
[----:B------:R-:W-:Y:S02]  /*c490*/  FSEL R91, R23, -INF , !P5 ;  /* 0xff800000175b7808 */ /* 0x000fe40006800000 */
[----:B------:R-:W-:Y:S01]  /*c4a0*/  FSEL R115, R21, -INF , !P4 ;  /* 0xff80000015737808 */ /* 0x000fe20006000000 */
[----:B------:R-:W5:Y:S01]  /*c4b0*/  MUFU.TANH R40, R40 ;  /* 0x0000002800287308 */ /* 0x000f620000002400 */
        /* <DEDUP_REMOVED lines=10> */
[----:B------:R-:W-:Y:S01]  /*c560*/  FSEL R92, R22, -INF , !P4 ;  /* 0xff800000165c7808 */ /* 0x000fe20006000000 */
[----:B------:R-:W5:Y:S01]  /*c570*/  MUFU.TANH R51, R51 ;  /* 0x0000003300337308 */ /* 0x000f620000002400 */
[----:B------:R-:W-:Y:S02]  /*c580*/  FSEL R90, R33, -INF , !P0 ;  /* 0xff800000215a7808 */ /* 0x000fe40004000000 */
[CC--:B------:R-:W-:Y:S02]  /*c590*/  ISETP.GE.AND P1, PT, R6.reuse, R84.reuse, PT ;  /* 0x000000540600720c */ /* 0x0c0fe40003f26270 */
[-C--:B------:R-:W-:Y:S01]  /*c5a0*/  ISETP.GE.AND P3, PT, R6, R85.reuse, PT ;  /* 0x000000550600720c */ /* 0x080fe20003f66270 */
[----:B------:R-:W-:Y:S01]  /*c5b0*/  VIADD R6, R17, 0xffffff60 ;  /* 0xffffff6011067836 */ /* 0x000fe20000000000 */
[C---:B------:R-:W-:Y:S01]  /*c5c0*/  ISETP.GE.AND P4, PT, R7.reuse, R84, PT ;  /* 0x000000540700720c */ /* 0x040fe20003f86270 */
[----:B------:R-:W5:Y:S01]  /*c5d0*/  MUFU.TANH R53, R53 ;  /* 0x0000003500357308 */ /* 0x000f620000002400 */
[----:B------:R-:W-:Y:S01]  /*c5e0*/  BAR.SYNC.DEFER_BLOCKING 0x0 ;  /* 0x0000000000007b1d */ /* 0x000fe20000010000 */
[----:B------:R-:W-:Y:S01]  /*c5f0*/  ISETP.GE.AND P0, PT, R7, R85, PT ;  /* 0x000000550700720c */ /* 0x000fe20003f06270 */
[----:B------:R-:W-:Y:S01]  /*c600*/  VIADD R7, R17, 0xffffff59 ;  /* 0xffffff5911077836 */ /* 0x000fe20000000000 */
[----:B------:R-:W-:-:S02]  /*c610*/  FSEL R65, R19, -INF , !P4 ;  /* 0xff80000013417808 */ /* 0x000fc40006000000 */
[----:B--2---:R-:W-:Y:S02]  /*c620*/  FSEL R33, R11, -INF , !P0 ;  /* 0xff8000000b217808 */ /* 0x004fe40004000000 */
[CC--:B------:R-:W-:Y:S01]  /*c630*/  ISETP.GE.AND P4, PT, R6.reuse, R84.reuse, PT ;  /* 0x000000540600720c */ /* 0x0c0fe20003f86270 */
[----:B------:R-:W2:Y:S01]  /*c640*/  MUFU.TANH R52, R52 ;  /* 0x0000003400347308 */ /* 0x000ea20000002400 */
[-C--:B------:R-:W-:Y:S01]  /*c650*/  ISETP.GE.AND P0, PT, R6, R85.reuse, PT ;  /* 0x000000550600720c */ /* 0x080fe20003f06270 */
[----:B------:R-:W-:Y:S01]  /*c660*/  VIADD R6, R17, 0xffffff61 ;  /* 0xffffff6111067836 */ /* 0x000fe20000000000 */
[----:B------:R-:W-:Y:S02]  /*c670*/  FSEL R34, R35, -INF , !P5 ;  /* 0xff80000023227808 */ /* 0x000fe40006800000 */
[----:B------:R-:W-:Y:S02]  /*c680*/  FSEL R59, R59, -INF , !P1 ;  /* 0xff8000003b3b7808 */ /* 0x000fe40004800000 */
[----:B---3--:R-:W-:Y:S01]  /*c690*/  FSEL R35, R4, -INF , !P3 ;  /* 0xff80000004237808 */ /* 0x008fe20005800000 */
[C---:B------:R-:W-:Y:S01]  /*c6a0*/  VIADD R4, R17.reuse, 0xffffff69 ;  /* 0xffffff6911047836 */ /* 0x040fe20000000000 */
[C---:B------:R-:W-:Y:S01]  /*c6b0*/  ISETP.GE.AND P1, PT, R6.reuse, R84, PT ;  /* 0x000000540600720c */ /* 0x040fe20003f26270 */
[----:B------:R-:W3:Y:S01]  /*c6c0*/  MUFU.TANH R45, R45 ;  /* 0x0000002d002d7308 */ /* 0x000ee20000002400 */
[-C--:B------:R-:W-:Y:S01]  /*c6d0*/  ISETP.GE.AND P3, PT, R6, R85.reuse, PT ;  /* 0x000000550600720c */ /* 0x080fe20003f66270 */
[----:B------:R-:W-:Y:S01]  /*c6e0*/  VIADD R6, R17, 0xffffff68 ;  /* 0xffffff6811067836 */ /* 0x000fe20000000000 */
[----:B------:R-:W-:-:S02]  /*c6f0*/  ISETP.GE.AND P5, PT, R7, R85, PT ;  /* 0x000000550700720c */ /* 0x000fc40003fa6270 */
[----:B------:R-:W-:Y:S02]  /*c700*/  FSEL R57, R57, -INF , !P4 ;  /* 0xff80000039397808 */ /* 0x000fe40006000000 */
[----:B------:R-:W-:Y:S02]  /*c710*/  FSEL R56, R56, -INF , !P1 ;  /* 0xff80000038387808 */ /* 0x000fe40004800000 */
[----:B-1----:R-:W-:Y:S01]  /*c720*/  FSEL R32, R5, -INF , !P5 ;  /* 0xff80000005207808 */ /* 0x002fe20006800000 */
[C---:B------:R-:W-:Y:S01]  /*c730*/  VIADD R5, R17.reuse, 0xffffff70 ;  /* 0xffffff7011057836 */ /* 0x040fe20000000000 */
[C---:B------:R-:W-:Y:S02]  /*c740*/  ISETP.GE.AND P4, PT, R4.reuse, R84, PT ;  /* 0x000000540400720c */ /* 0x040fe40003f86270 */
[-C--:B------:R-:W-:Y:S01]  /*c750*/  ISETP.GE.AND P1, PT, R4, R85.reuse, PT ;  /* 0x000000550400720c */ /* 0x080fe20003f26270 */
[----:B------:R-:W-:Y:S01]  /*c760*/  VIADD R4, R17, 0xffffff71 ;  /* 0xffffff7111047836 */ /* 0x000fe20000000000 */
[----:B------:R-:W-:-:S02]  /*c770*/  ISETP.GE.AND P5, PT, R6, R85, PT ;  /* 0x000000550600720c */ /* 0x000fc40003fa6270 */
[----:B------:R-:W-:Y:S02]  /*c780*/  FSEL R36, R36, -INF , !P0 ;  /* 0xff80000024247808 */ /* 0x000fe40004000000 */
[----:B------:R-:W-:Y:S02]  /*c790*/  FSEL R38, R38, -INF , !P5 ;  /* 0xff80000026267808 */ /* 0x000fe40006800000 */
[C---:B------:R-:W-:Y:S02]  /*c7a0*/  ISETP.GE.AND P2, PT, R4.reuse, R84, PT ;  /* 0x000000540400720c */ /* 0x040fe40003f46270 */
[-C--:B------:R-:W-:Y:S01]  /*c7b0*/  ISETP.GE.AND P5, PT, R4, R85.reuse, PT ;  /* 0x000000550400720c */ /* 0x080fe20003fa6270 */
[----:B------:R-:W-:Y:S01]  /*c7c0*/  FMUL.FTZ R4, R63, UR4 ;  /* 0x000000043f047c20 */ /* 0x000fe20008410000 */
[----:B------:R-:W-:Y:S02]  /*c7d0*/  ISETP.GE.AND P0, PT, R5, R85, PT ;  /* 0x000000550500720c */ /* 0x000fe40003f06270 */
[----:B------:R-:W-:-:S02]  /*c7e0*/  FSEL R64, R27, -INF , !P6 ;  /* 0xff8000001b407808 */ /* 0x000fc40007000000 */
[----:B----4-:R-:W-:Y:S01]  /*c7f0*/  FSEL R42, R42, -INF , !P0 ;  /* 0xff8000002a2a7808 */ /* 0x010fe20004000000 */
[----:B------:R-:W1:Y:S01]  /*c800*/  MUFU.TANH R4, R4 ;  /* 0x0000000400047308 */ /* 0x000e620000002400 */
[----:B------:R-:W-:Y:S02]  /*c810*/  ISETP.GT.AND P0, PT, R41, R103, PT ;  /* 0x000000672900720c */ /* 0x000fe40003f04270 */
[-C--:B------:R-:W-:Y:S02]  /*c820*/  ISETP.GE.AND P6, PT, R7, R84.reuse, PT ;  /* 0x000000540700720c */ /* 0x080fe40003fc6270 */
[----:B-----5:R-:W-:Y:S02]  /*c830*/  FSEL R37, R37, -INF , !P3 ;  /* 0xff80000025257808 */ /* 0x020fe40005800000 */
[-C--:B------:R-:W-:Y:S01]  /*c840*/  ISETP.GE.AND P3, PT, R5, R84.reuse, PT ;  /* 0x000000540500720c */ /* 0x080fe20003f66270 */
[C---:B------:R-:W-:Y:S01]  /*c850*/  VIADD R5, R17.reuse, 0xffffff78 ;  /* 0xffffff7811057836 */ /* 0x040fe20000000000 */
[----:B------:R-:W-:Y:S01]  /*c860*/  FSEL R58, R58, -INF , !P6 ;  /* 0xff8000003a3a7808 */ /* 0x000fe20007000000 */
[----:B------:R-:W-:Y:S01]  /*c870*/  VIADD R17, R17, 0xffffff79 ;  /* 0xffffff7911117836 */ /* 0x000fe20000000000 */
[----:B------:R-:W-:-:S02]  /*c880*/  ISETP.GE.AND P6, PT, R6, R84, PT ;  /* 0x000000540600720c */ /* 0x000fc40003fc6270 */
[----:B------:R-:W-:Y:S02]  /*c890*/  FSEL R55, R55, -INF , !P4 ;  /* 0xff80000037377808 */ /* 0x000fe40006000000 */
[----:B------:R-:W-:Y:S02]  /*c8a0*/  FSEL R54, R54, -INF , !P6 ;  /* 0xff80000036367808 */ /* 0x000fe40007000000 */
[----:B------:R-:W-:Y:S02]  /*c8b0*/  FSEL R39, R39, -INF , !P1 ;  /* 0xff80000027277808 */ /* 0x000fe40004800000 */
[----:B------:R-:W-:Y:S02]  /*c8c0*/  FSEL R40, R40, -INF , !P3 ;  /* 0xff80000028287808 */ /* 0x000fe40005800000 */
[-C--:B------:R-:W-:Y:S02]  /*c8d0*/  ISETP.GE.AND P6, PT, R5, R84.reuse, PT ;  /* 0x000000540500720c */ /* 0x080fe40003fc6270 */
[----:B------:R-:W-:-:S02]  /*c8e0*/  ISETP.GE.AND P4, PT, R17, R84, PT ;  /* 0x000000541100720c */ /* 0x000fc40003f86270 */
[-C--:B------:R-:W-:Y:S02]  /*c8f0*/  ISETP.GE.AND P3, PT, R5, R85.reuse, PT ;  /* 0x000000550500720c */ /* 0x080fe40003f66270 */
[----:B------:R-:W-:Y:S02]  /*c900*/  ISETP.GE.AND P1, PT, R17, R85, PT ;  /* 0x000000551100720c */ /* 0x000fe40003f26270 */
[----:B------:R-:W-:Y:S02]  /*c910*/  FSEL R43, R43, -INF , !P2 ;  /* 0xff8000002b2b7808 */ /* 0x000fe40005000000 */
[----:B------:R-:W-:Y:S02]  /*c920*/  ISETP.NE.AND P2, PT, R44, RZ, PT ;  /* 0x000000ff2c00720c */ /* 0x000fe40003f45270 */
[----:B------:R-:W-:Y:S02]  /*c930*/  FSEL R51, R51, -INF , !P5 ;  /* 0xff80000033337808 */ /* 0x000fe40006800000 */
[----:B------:R-:W-:-:S02]  /*c940*/  FSEL R53, R53, -INF , !P6 ;  /* 0xff80000035357808 */ /* 0x000fc40007000000 */
[----:B--2---:R-:W-:Y:S02]  /*c950*/  FSEL R52, R52, -INF , !P4 ;  /* 0xff80000034347808 */ /* 0x004fe40006000000 */
[----:B---3--:R-:W-:Y:S02]  /*c960*/  FSEL R45, R45, -INF , !P3 ;  /* 0xff8000002d2d7808 */ /* 0x008fe40005800000 */
[----:B-1----:R-:W-:Y:S01]  /*c970*/  FSEL R44, R4, -INF , !P1 ;  /* 0xff800000042c7808 */ /* 0x002fe20004800000 */
[----:B------:R-:W-:Y:S06]  /*c980*/  @!P0 BRA `(.L_x_3768) ;  /* 0x0000000400988947 */ /* 0x000fec0003800000 */
[----:B------:R-:W-:Y:S05]  /*c990*/  BRA.U !UP0, `(.L_x_3769) ;  /* 0x0000000108fc7547 */ /* 0x000fea000b800000 */
[----:B------:R-:W1:Y:S01]  /*c9a0*/  LDC R11, c[0x0][0x4f0] ;  /* 0x00013c00ff0b7b82 */ /* 0x000e620000000800 */
[----:B------:R-:W-:Y:S01]  /*c9b0*/  SHF.L.U32 R17, R50, 0x7, RZ ;  /* 0x0000000732117819 */ /* 0x000fe200000006ff */
[----:B------:R-:W2:Y:S03]  /*c9c0*/  LDCU.64 UR8, c[0x0][0x3a0] ;  /* 0x00007400ff0877ac */ /* 0x000ea60008000a00 */
[C---:B------:R-:W-:Y:S01]  /*c9d0*/  IADD3 R21, PT, PT, R17.reuse, -0x180, RZ ;  /* 0xfffffe8011157810 */ /* 0x040fe20007ffe0ff */
        /* <DEDUP_REMOVED lines=40> */
[C---:B------:R-:W-:Y:S01]  /*cc60*/  IMAD.WIDE R18, R4.reuse, 0x4, R110 ;  /* 0x0000000404127825 */ /* 0x040fe200078e026e */
        /* <DEDUP_REMOVED lines=18> */
.L_x_3769:
[----:B------:R-:W-:Y:S01]  /*cd90*/  UMOV UR4, URZ ;  /* 0x000000ff00047c82 */ /* 0x000fe20008000000 */
[----:B------:R-:W-:Y:S01]  /*cda0*/  IMAD.SHL.U32 R4, R46, 0x80, RZ ;  /* 0x000000802e047824 */ /* 0x000fe200078e00ff */
[----:B------:R-:W-:-:S05]  /*cdb0*/  IADD3 R5, P0, PT, RZ, -UR4, RZ ;  /* 0x80000004ff057c10 */ /* 0x000fca000ff1e0ff */
[----:B------:R-:W-:-:S05]  /*cdc0*/  IMAD.X R4, RZ, RZ, ~R4, P0 ;  /* 0x000000ffff047224 */ /* 0x000fca00000e0e04 */
[----:B------:R-:W-:-:S04]  /*cdd0*/  SHF.R.S64 R5, R5, 0x1f, R4 ;  /* 0x0000001f05057819 */ /* 0x000fc80000001004 */
[----:B------:R-:W-:-:S04]  /*cde0*/  IADD3 R107, P0, PT, R5, R107, RZ ;  /* 0x0000006b056b7210 */ /* 0x000fc80007f1e0ff */
[----:B------:R-:W-:-:S09]  /*cdf0*/  LEA.HI.X.SX32 R106, R4, R106, 0x1, P0 ;  /* 0x0000006a046a7211 */ /* 0x000fd200000f0eff */
.L_x_3770:
[-C--:B------:R-:W-:Y:S01]  /*ce00*/  @!P2 LEA R6, P0, R46, R107.reuse, 0x6 ;  /* 0x0000006b2e06a211 */ /* 0x080fe200078030ff */
[----:B------:R-:W-:Y:S01]  /*ce10*/  @!P2 IMAD.MOV.U32 R20, RZ, RZ, R107 ;  /* 0x000000ffff14a224 */ /* 0x000fe200078e006b */
[CC--:B------:R-:W-:Y:S01]  /*ce20*/  @!P2 IADD3 R4, P3, P1, R48.reuse, R107.reuse, R48 ;  /* 0x0000006b3004a210 */ /* 0x0c0fe2000797e030 */
[----:B------:R-:W-:Y:S01]  /*ce30*/  @!P2 IMAD.MOV.U32 R21, RZ, RZ, R106 ;  /* 0x000000ffff15a224 */ /* 0x000fe200078e006a */
[----:B------:R-:W-:Y:S02]  /*ce40*/  @!P2 IADD3 R18, P5, P4, R48, R107, R48 ;  /* 0x0000006b3012a210 */ /* 0x000fe40007cbe030 */
[----:B------:R-:W-:Y:S02]  /*ce50*/  @!P2 LEA.HI.X R7, R46, R106, R47, 0x6, P0 ;  /* 0x0000006a2e07a211 */ /* 0x000fe400000f342f */
        /* <DEDUP_REMOVED lines=25> */
.L_x_3768:
        /* <DEDUP_REMOVED lines=36> */
[----:B------:R-:W3:Y:S01]  /*d230*/  SHFL.BFLY PT, R4, R3, 0x2, 0x1f ;  /* 0x0c401f0003047f89 */ /* 0x000ee200000e0000 */
        /* <DEDUP_REMOVED lines=8> */
[----:B------:R-:W-:Y:S01]  /*d2c0*/  FSEL R11, R46, RZ, P1 ;  /* 0x000000ff2e0b7208 */ /* 0x000fe20000800000 */
[----:B------:R-:W1:Y:S01]  /*d2d0*/  LDSM.16.MT88.4 R4, [R100+0x3000] ;  /* 0x003000006404783b */ /* 0x000e620000004200 */
[----:B------:R-:W-:Y:S01]  /*d2e0*/  FSEL R47, R47, RZ, P1 ;  /* 0x000000ff2f2f7208 */ /* 0x000fe20000800000 */
[C---:B------:R-:W-:Y:S01]  /*d2f0*/  FMUL.FTZ R48, R3.reuse, UR4 ;  /* 0x0000000403307c20 */ /* 0x040fe20008410000 */
[C---:B------:R-:W-:Y:S01]  /*d300*/  FSETP.NEU.FTZ.AND P0, PT, R3.reuse, -INF , PT ;  /* 0xff8000000300780b */ /* 0x040fe20003f1d000 */
[----:B------:R-:W-:Y:S01]  /*d310*/  FADD.FTZ R11, R2, -R11 ;  /* 0x8000000b020b7221 */ /* 0x000fe20000010000 */
[----:B------:R-:W-:Y:S01]  /*d320*/  IADD3 R2, PT, PT, R100, 0x3000, RZ ;  /* 0x0000300064027810 */ /* 0x000fe20007ffe0ff */
[--C-:B------:R-:W-:Y:S01]  /*d330*/  FFMA.FTZ R49, R10, UR4, -R47.reuse ;  /* 0x000000040a317c23 */ /* 0x100fe2000801082f */
[----:B------:R-:W-:Y:S01]  /*d340*/  FSEL R10, R3, RZ, P0 ;  /* 0x000000ff030a7208 */ /* 0x000fe20000000000 */
[----:B------:R-:W-:Y:S01]  /*d350*/  FMUL.FTZ R11, R11, UR4 ;  /* 0x000000040b0b7c20 */ /* 0x000fe20008410000 */
[----:B------:R-:W-:Y:S01]  /*d360*/  FSEL R48, R48, RZ, P0 ;  /* 0x000000ff30307208 */ /* 0x000fe20000000000 */
[--C-:B------:R-:W-:Y:S01]  /*d370*/  FFMA.FTZ R122, R14, UR4, -R47.reuse ;  /* 0x000000040e7a7c23 */ /* 0x100fe2000801082f */
[--C-:B------:R-:W-:Y:S01]  /*d380*/  FFMA.FTZ R84, R16, UR4, -R47.reuse ;  /* 0x0000000410547c23 */ /* 0x100fe2000801082f */
[----:B------:R-:W-:Y:S01]  /*d390*/  FADD.FTZ R10, R0, -R10 ;  /* 0x8000000a000a7221 */ /* 0x000fe20000010000 */
[----:B------:R-:W-:Y:S01]  /*d3a0*/  IADD3 R0, PT, PT, R100, 0x3020, RZ ;  /* 0x0000302064007810 */ /* 0x000fe20007ffe0ff */
[--C-:B------:R-:W-:Y:S01]  /*d3b0*/  FFMA.FTZ R8, R8, UR4, -R48.reuse ;  /* 0x0000000408087c23 */ /* 0x100fe20008010830 */
[----:B------:R-:W-:Y:S01]  /*d3c0*/  @P2 IADD3 R0, PT, PT, R2, -0x20, RZ ;  /* 0xffffffe002002810 */ /* 0x000fe20007ffe0ff */
[----:B------:R-:W-:Y:S01]  /*d3d0*/  FMUL.FTZ R96, R10, UR4 ;  /* 0x000000040a607c20 */ /* 0x000fe20008410000 */
        /* <DEDUP_REMOVED lines=14> */
[-C--:B--2---:R-:W-:Y:S01]  /*d4c0*/  FMUL.FTZ R16, R80, R114.reuse ;  /* 0x0000007250107220 */ /* 0x084fe20000410000 */
[-C--:B------:R-:W-:Y:S01]  /*d4d0*/  FMUL.FTZ R17, R81, R114.reuse ;  /* 0x0000007251117220 */ /* 0x080fe20000410000 */
[----:B------:R-:W-:Y:S01]  /*d4e0*/  MUFU.EX2 R60, R60 ;  /* 0x0000003c003c7308 */ /* 0x000fe20000000800 */
[-C--:B------:R-:W-:Y:S01]  /*d4f0*/  FMUL.FTZ R20, R72, R114.reuse ;  /* 0x0000007248147220 */ /* 0x080fe20000410000 */
[----:B---3--:R-:W2:Y:S01]  /*d500*/  LDSM.16.MT88.4 R8, [R0] ;  /* 0x000000000008783b */ /* 0x008ea20000004200 */
        /* <DEDUP_REMOVED lines=13> */
[----:B------:R-:W1:Y:S01]  /*d5e0*/  MUFU.EX2 R96, R96 ;  /* 0x0000006000607308 */ /* 0x000e620000000800 */
        /* <DEDUP_REMOVED lines=13> */
[-C--:B-1----:R-:W-:Y:S01]  /*d6c0*/  FMUL.FTZ R18, R82, R96.reuse ;  /* 0x0000006052127220 */ /* 0x082fe20000410000 */
[-C--:B------:R-:W-:Y:S01]  /*d6d0*/  FMUL.FTZ R19, R83, R96.reuse ;  /* 0x0000006053137220 */ /* 0x080fe20000410000 */
[-C--:B------:R-:W-:Y:S01]  /*d6e0*/  FMUL.FTZ R22, R74, R96.reuse ;  /* 0x000000604a167220 */ /* 0x080fe20000410000 */
[-C--:B------:R-:W-:Y:S01]  /*d6f0*/  FMUL.FTZ R23, R75, R96.reuse ;  /* 0x000000604b177220 */ /* 0x080fe20000410000 */
[----:B---3--:R-:W-:Y:S01]  /*d700*/  F2FP.F16.F32.PACK_AB R15, R2, R61 ;  /* 0x0000003d020f723e */ /* 0x008fe200000000ff */
[-C--:B------:R-:W-:Y:S01]  /*d710*/  FMUL.FTZ R78, R78, R96.reuse ;  /* 0x000000604e4e7220 */ /* 0x080fe20000410000 */
[-C--:B------:R-:W-:Y:S01]  /*d720*/  FMUL.FTZ R79, R79, R96.reuse ;  /* 0x000000604f4f7220 */ /* 0x080fe20000410000 */
[-C--:B------:R-:W-:Y:S01]  /*d730*/  FMUL.FTZ R70, R70, R96.reuse ;  /* 0x0000006046467220 */ /* 0x080fe20000410000 */
[----:B------:R-:W-:Y:S01]  /*d740*/  FMUL.FTZ R71, R71, R96 ;  /* 0x0000006047477220 */ /* 0x000fe20000410000 */
        /* <DEDUP_REMOVED lines=10> */
[C---:B--2---:R-:W-:Y:S01]  /*d7f0*/  HMMA.16816.F32 R20, R12.reuse, R8, R20 ;  /* 0x000000080c14723c */ /* 0x044fe20000001814 */
[----:B------:R-:W-:Y:S01]  /*d800*/  FADD.FTZ R114, R84, R114 ;  /* 0x0000007254727221 */ /* 0x000fe20000010000 */
[----:B------:R-:W-:Y:S01]  /*d810*/  MUFU.EX2 R80, R80 ;  /* 0x0000005000507308 */ /* 0x000fe20000000800 */
[----:B------:R-:W-:Y:S01]  /*d820*/  FADD.FTZ R96, R62, R85 ;  /* 0x000000553e607221 */ /* 0x000fe20000010000 */
[----:B------:R-:W-:Y:S01]  /*d830*/  FFMA.FTZ R33, R33, UR4, -R48 ;  /* 0x0000000421217c23 */ /* 0x000fe20008010830 */
[----:B------:R-:W-:Y:S01]  /*d840*/  FADD.FTZ R114, R60, R114 ;  /* 0x000000723c727221 */ /* 0x000fe20000010000 */
[----:B------:R-:W-:Y:S01]  /*d850*/  MUFU.EX2 R74, R74 ;  /* 0x0000004a004a7308 */ /* 0x000fe20000000800 */
[----:B------:R-:W-:Y:S01]  /*d860*/  FADD.FTZ R61, R61, R96 ;  /* 0x000000603d3d7221 */ /* 0x000fe20000010000 */
[C---:B------:R-:W-:Y:S01]  /*d870*/  HMMA.16816.F32 R4, R12.reuse, R6, R76 ;  /* 0x000000060c04723c */ /* 0x040fe2000000184c */
[--C-:B------:R-:W-:Y:S01]  /*d880*/  FFMA.FTZ R77, R129, UR4, -R47.reuse ;  /* 0x00000004814d7c23 */ /* 0x100fe2000801082f */
[--C-:B------:R-:W-:Y:S01]  /*d890*/  FFMA.FTZ R79, R130, UR4, -R47.reuse ;  /* 0x00000004824f7c23 */ /* 0x100fe2000801082f */
[--C-:B------:R-:W-:Y:S01]  /*d8a0*/  FFMA.FTZ R76, R128, UR4, -R47.reuse ;  /* 0x00000004804c7c23 */ /* 0x100fe2000801082f */
[----:B------:R-:W-:Y:S01]  /*d8b0*/  FFMA.FTZ R78, R125, UR4, -R48 ;  /* 0x000000047d4e7c23 */ /* 0x000fe20008010830 */
[----:B------:R-:W-:Y:S01]  /*d8c0*/  MUFU.EX2 R73, R73 ;  /* 0x0000004900497308 */ /* 0x000fe20000000800 */
[--C-:B------:R-:W-:Y:S01]  /*d8d0*/  FFMA.FTZ R60, R57, UR4, -R47.reuse ;  /* 0x00000004393c7c23 */ /* 0x100fe2000801082f */
[----:B------:R-:W-:Y:S01]  /*d8e0*/  FADD.FTZ R57, R49, R114 ;  /* 0x0000007231397221 */ /* 0x000fe20000010000 */
[----:B------:R-:W-:Y:S01]  /*d8f0*/  HMMA.16816.F32 R8, R12, R10, R68 ;  /* 0x0000000a0c08723c */ /* 0x000fe20000001844 */
[----:B------:R-:W1:Y:S01]  /*d900*/  LDSM.16.MT88.4 R12, [R0+0x400] ;  /* 0x00040000000c783b */ /* 0x000e620000004200 */
[----:B------:R-:W-:Y:S01]  /*d910*/  FFMA.FTZ R70, R132, UR4, -R47 ;  /* 0x0000000484467c23 */ /* 0x000fe2000801082f */
[--C-:B------:R-:W-:Y:S01]  /*d920*/  FFMA.FTZ R71, R31, UR4, -R48.reuse ;  /* 0x000000041f477c23 */ /* 0x100fe20008010830 */
[--C-:B------:R-:W-:Y:S01]  /*d930*/  FFMA.FTZ R69, R30, UR4, -R48.reuse ;  /* 0x000000041e457c23 */ /* 0x100fe20008010830 */
[--C-:B------:R-:W-:Y:S01]  /*d940*/  FFMA.FTZ R68, R28, UR4, -R48.reuse ;  /* 0x000000041c447c23 */ /* 0x100fe20008010830 */
[----:B----4-:R-:W-:Y:S01]  /*d950*/  F2FP.F16.F32.PACK_AB R28, R72, R63 ;  /* 0x0000003f481c723e */ /* 0x010fe200000000ff */
[----:B------:R-:W-:Y:S01]  /*d960*/  MUFU.EX2 R77, R77 ;  /* 0x0000004d004d7308 */ /* 0x000fe20000000800 */
[----:B------:R-:W-:Y:S01]  /*d970*/  FADD.FTZ R61, R2, R61 ;  /* 0x0000003d023d7221 */ /* 0x000fe20000010000 */
[----:B------:R-:W-:Y:S01]  /*d980*/  FADD.FTZ R57, R63, R57 ;  /* 0x000000393f397221 */ /* 0x000fe20000010000 */
[--C-:B------:R-:W-:Y:S01]  /*d990*/  FFMA.FTZ R84, R34, UR4, -R48.reuse ;  /* 0x0000000422547c23 */ /* 0x100fe20008010830 */
[----:B------:R-:W2:Y:S01]  /*d9a0*/  MUFU.EX2 R70, R70 ;  /* 0x0000004600467308 */ /* 0x000ea20000000800 */
[--C-:B------:R-:W-:Y:S01]  /*d9b0*/  FFMA.FTZ R93, R35, UR4, -R48.reuse ;  /* 0x00000004235d7c23 */ /* 0x100fe20008010830 */
[----:B------:R-:W-:Y:S01]  /*d9c0*/  FFMA.FTZ R85, R32, UR4, -R48 ;  /* 0x0000000420557c23 */ /* 0x000fe20008010830 */
[----:B------:R-:W-:Y:S01]  /*d9d0*/  FADD.FTZ R72, R72, R57 ;  /* 0x0000003948487221 */ /* 0x000fe20000010000 */
[----:B------:R-:W3:Y:S01]  /*d9e0*/  MUFU.EX2 R71, R71 ;  /* 0x0000004700477308 */ /* 0x000ee20000000800 */
        /* <DEDUP_REMOVED lines=8> */
[----:B------:R-:W-:Y:S01]  /*da70*/  FFMA.FTZ R55, R55, UR4, -R47 ;  /* 0x0000000437377c23 */ /* 0x000fe2000801082f */
[----:B--2---:R-:W-:Y:S01]  /*da80*/  F2FP.F16.F32.PACK_AB R30, R67, R70 ;  /* 0x00000046431e723e */ /* 0x004fe200000000ff */
[----:B------:R-:W-:Y:S01]  /*da90*/  FADD.FTZ R72, R70, R72 ;  /* 0x0000004846487221 */ /* 0x000fe20000010000 */
[----:B------:R-:W2:Y:S01]  /*daa0*/  MUFU.EX2 R79, R79 ;  /* 0x0000004f004f7308 */ /* 0x000ea20000000800 */
[----:B------:R-:W-:Y:S01]  /*dab0*/  FFMA.FTZ R42, R42, UR4, -R48 ;  /* 0x000000042a2a7c23 */ /* 0x000fe20008010830 */
[----:B---3--:R-:W-:Y:S01]  /*dac0*/  FADD.FTZ R61, R71, R61 ;  /* 0x0000003d473d7221 */ /* 0x008fe20000010000 */
[----:B------:R-:W-:Y:S01]  /*dad0*/  FADD.FTZ R72, R67, R72 ;  /* 0x0000004843487221 */ /* 0x000fe20000010000 */
[----:B------:R-:W-:Y:S01]  /*dae0*/  MUFU.EX2 R76, R76 ;  /* 0x0000004c004c7308 */ /* 0x000fe20000000800 */
[----:B------:R-:W-:Y:S01]  /*daf0*/  FFMA.FTZ R119, R52, UR4, -R47 ;  /* 0x0000000434777c23 */ /* 0x000fe2000801082f */
[C---:B----4-:R-:W-:Y:S01]  /*db00*/  F2FP.F16.F32.PACK_AB R29, R69.reuse, R71 ;  /* 0x00000047451d723e */ /* 0x050fe200000000ff */
[----:B------:R-:W-:Y:S01]  /*db10*/  FADD.FTZ R61, R69, R61 ;  /* 0x0000003d453d7221 */ /* 0x000fe20000010000 */
[----:B------:R-:W3:Y:S01]  /*db20*/  MUFU.EX2 R78, R78 ;  /* 0x0000004e004e7308 */ /* 0x000ee20000000800 */
[----:B------:R-:W-:Y:S01]  /*db30*/  FFMA.FTZ R118, R44, UR4, -R48 ;  /* 0x000000042c767c23 */ /* 0x000fe20008010830 */
[----:B-----5:R-:W-:Y:S01]  /*db40*/  F2FP.F16.F32.PACK_AB R31, R66, R68 ;  /* 0x00000044421f723e */ /* 0x020fe200000000ff */
[----:B------:R-:W-:Y:S01]  /*db50*/  FADD.FTZ R68, R68, R61 ;  /* 0x0000003d44447221 */ /* 0x000fe20000010000 */
[----:B------:R-:W4:Y:S01]  /*db60*/  MUFU.EX2 R81, R81 ;  /* 0x0000005100517308 */ /* 0x000f220000000800 */
[----:B------:R-:W-:-:S02]  /*db70*/  ISETP.GT.AND P0, PT, R41, R103, PT ;  /* 0x000000672900720c */ /* 0x000fc40003f04270 */
[----:B------:R-:W-:Y:S01]  /*db80*/  FADD.FTZ R68, R66, R68 ;  /* 0x0000004442447221 */ /* 0x000fe20000010000 */
[----:B------:R-:W-:Y:S01]  /*db90*/  MUFU.EX2 R82, R82 ;  /* 0x0000005200527308 */ /* 0x000fe20000000800 */
[C---:B------:R-:W-:Y:S03]  /*dba0*/  HMMA.16816.F32 R16, R28.reuse, R24, R16 ;  /* 0x000000181c10723c */ /* 0x040fe60000001810 */
[----:B------:R-:W5:Y:S04]  /*dbb0*/  MUFU.EX2 R120, R120 ;  /* 0x0000007800787308 */ /* 0x000f680000000800 */
[----:B------:R-:W5:Y:S01]  /*dbc0*/  MUFU.EX2 R98, R98 ;  /* 0x0000006200627308 */ /* 0x000f620000000800 */
[C---:B------:R-:W-:Y:S01]  /*dbd0*/  HMMA.16816.F32 R4, R28.reuse, R26, R4 ;  /* 0x0000001a1c04723c */ /* 0x040fe20000001804 */
[----:B------:R-:W5:Y:S01]  /*dbe0*/  LDSM.16.MT88.4 R24, [R100+0x3800] ;  /* 0x003800006418783b */ /* 0x000f620000004200 */
[----:B------:R-:W-:Y:S01]  /*dbf0*/  @P0 IADD3 R50, PT, PT, R50, -0x3, RZ ;  /* 0xfffffffd32320810 */ /* 0x000fe20007ffe0ff */
[----:B------:R-:W5:Y:S04]  /*dc00*/  MUFU.EX2 R97, R97 ;  /* 0x0000006100617308 */ /* 0x000f680000000800 */
[----:B------:R-:W5:Y:S01]  /*dc10*/  MUFU.EX2 R83, R83 ;  /* 0x0000005300537308 */ /* 0x000f620000000800 */
[C---:B-1----:R-:W-:Y:S03]  /*dc20*/  HMMA.16816.F32 R20, R28.reuse, R12, R20 ;  /* 0x0000000c1c14723c */ /* 0x042fe60000001814 */
[----:B------:R-:W-:Y:S04]  /*dc30*/  MUFU.EX2 R95, R95 ;  /* 0x0000005f005f7308 */ /* 0x000fe80000000800 */
[----:B------:R-:W-:Y:S01]  /*dc40*/  MUFU.EX2 R99, R99 ;  /* 0x0000006300637308 */ /* 0x000fe20000000800 */
        /* <DEDUP_REMOVED lines=47> */
[----:B---3--:R-:W-:-:S03]  /*df40*/  FADD.FTZ R75, R117, R75 ;  /* 0x0000004b754b7221 */ /* 0x008fc60000010000 */
[----:B------:R-:W-:Y:S01]  /*df50*/  MUFU.EX2 R42, R42 ;  /* 0x0000002a002a7308 */ /* 0x000fe20000000800 */
[----:B----4-:R-:W-:Y:S01]  /*df60*/  F2FP.F16.F32.PACK_AB R28, R117, R81 ;  /* 0x00000051751c723e */ /* 0x010fe200000000ff */
[----:B-----5:R-:W-:Y:S01]  /*df70*/  FADD.FTZ R75, R115, R75 ;  /* 0x0000004b734b7221 */ /* 0x020fe20000010000 */
[C---:B------:R-:W-:Y:S01]  /*df80*/  F2FP.F16.F32.PACK_AB R30, R82.reuse, R115 ;  /* 0x00000073521e723e */ /* 0x040fe200000000ff */
[----:B------:R-:W-:Y:S02]  /*df90*/  MUFU.EX2 R119, R119 ;  /* 0x0000007700777308 */ /* 0x000fe40000000800 */
[----:B------:R-:W-:Y:S02]  /*dfa0*/  FADD.FTZ R75, R82, R75 ;  /* 0x0000004b524b7221 */ /* 0x000fe40000010000 */
[----:B------:R-:W-:Y:S02]  /*dfb0*/  MUFU.EX2 R118, R118 ;  /* 0x0000007600767308 */ /* 0x000fe40000000800 */
        /* <DEDUP_REMOVED lines=25> */
[C---:B------:R-:W-:Y:S01]  /*e150*/  FADD.FTZ R89, R62.reuse, R89 ;  /* 0x000000593e597221 */ /* 0x040fe20000010000 */
[C---:B------:R-:W-:Y:S01]  /*e160*/  HMMA.16816.F32 R4, R24.reuse, R30, R4 ;  /* 0x0000001e1804723c */ /* 0x040fe20000001804 */
[----:B------:R-:W2:Y:S07]  /*e170*/  LDSM.16.MT88.4 R28, [R100+0x4400] ;  /* 0x00440000641c783b */ /* 0x000eae0000004200 */
[C---:B-1----:R-:W-:Y:S08]  /*e180*/  HMMA.16816.F32 R20, R24.reuse, R12, R20 ;  /* 0x0000000c1814723c */ /* 0x042ff00000001814 */
[----:B------:R-:W-:Y:S01]  /*e190*/  HMMA.16816.F32 R12, R24, R14, R8 ;  /* 0x0000000e180c723c */ /* 0x000fe20000001808 */
[----:B------:R-:W-:Y:S01]  /*e1a0*/  F2FP.F16.F32.PACK_AB R24, R65, R64 ;  /* 0x000000404118723e */ /* 0x000fe200000000ff */
[----:B------:R-:W1:Y:S01]  /*e1b0*/  LDSM.16.MT88.4 R8, [R100+0x4800] ;  /* 0x004800006408783b */ /* 0x000e620000004200 */
[----:B------:R-:W-:Y:S01]  /*e1c0*/  F2FP.F16.F32.PACK_AB R25, R62, R84 ;  /* 0x000000543e19723e */ /* 0x000fe200000000ff */
[----:B------:R-:W-:Y:S01]  /*e1d0*/  FADD.FTZ R64, R64, R92 ;  /* 0x0000005c40407221 */ /* 0x000fe20000010000 */
[----:B------:R-:W-:-:S02]  /*e1e0*/  F2FP.F16.F32.PACK_AB R26, R58, R59 ;  /* 0x0000003b3a1a723e */ /* 0x000fc400000000ff */
[----:B------:R-:W-:Y:S01]  /*e1f0*/  F2FP.F16.F32.PACK_AB R27, R85, R93 ;  /* 0x0000005d551b723e */ /* 0x000fe200000000ff */
[----:B------:R-:W-:Y:S01]  /*e200*/  FADD.FTZ R64, R65, R64 ;  /* 0x0000004041407221 */ /* 0x000fe20000010000 */
[----:B------:R-:W-:-:S03]  /*e210*/  FADD.FTZ R93, R93, R89 ;  /* 0x000000595d5d7221 */ /* 0x000fc60000010000 */
[----:B------:R-:W-:Y:S01]  /*e220*/  FADD.FTZ R59, R59, R64 ;  /* 0x000000403b3b7221 */ /* 0x000fe20000010000 */
[----:B------:R-:W-:Y:S01]  /*e230*/  FADD.FTZ R93, R85, R93 ;  /* 0x0000005d555d7221 */ /* 0x000fe20000010000 */
[----:B------:R-:W-:Y:S01]  /*e240*/  HMMA.16816.F32 R20, R24, R32, R20 ;  /* 0x000000201814723c */ /* 0x000fe20000001814 */
[----:B------:R-:W-:Y:S01]  /*e250*/  FFMA.FTZ R33, R43, UR4, -R47 ;  /* 0x000000042b217c23 */ /* 0x000fe2000801082f */
[----:B------:R-:W-:Y:S01]  /*e260*/  FADD.FTZ R59, R58, R59 ;  /* 0x0000003b3a3b7221 */ /* 0x000fe20000010000 */
[----:B------:R-:W-:-:S04]  /*e270*/  FFMA.FTZ R43, R45, UR4, -R48 ;  /* 0x000000042d2b7c23 */ /* 0x000fc80008010830 */
[----:B------:R-:W-:Y:S01]  /*e280*/  MUFU.EX2 R33, R33 ;  /* 0x0000002100217308 */ /* 0x000fe20000000800 */
[C---:B--2---:R-:W-:Y:S01]  /*e290*/  HMMA.16816.F32 R16, R24.reuse, R28, R16 ;  /* 0x0000001c1810723c */ /* 0x044fe20000001810 */
[--C-:B------:R-:W-:Y:S01]  /*e2a0*/  FFMA.FTZ R28, R36, UR4, -R48.reuse ;  /* 0x00000004241c7c23 */ /* 0x100fe20008010830 */
[--C-:B------:R-:W-:Y:S01]  /*e2b0*/  FFMA.FTZ R29, R37, UR4, -R48.reuse ;  /* 0x00000004251d7c23 */ /* 0x100fe20008010830 */
[----:B------:R-:W2:Y:S04]  /*e2c0*/  MUFU.EX2 R36, R55 ;  /* 0x0000003700247308 */ /* 0x000ea80000000800 */
[----:B------:R3:W-:Y:S01]  /*e2d0*/  MUFU.EX2 R37, R28 ;  /* 0x0000001c00257308 */ /* 0x0007e20000000800 */
[C---:B------:R-:W-:Y:S03]  /*e2e0*/  HMMA.16816.F32 R4, R24.reuse, R30, R4 ;  /* 0x0000001e1804723c */ /* 0x040fe60000001804 */
[----:B------:R-:W-:Y:S05]  /*e2f0*/  MUFU.EX2 R43, R43 ;  /* 0x0000002b002b7308 */ /* 0x000fea0000000800 */
[----:B------:R-:W-:Y:S01]  /*e300*/  HMMA.16816.F32 R12, R24, R34, R12 ;  /* 0x00000022180c723c */ /* 0x000fe2000000180c */
[----:B------:R4:W5:Y:S01]  /*e310*/  LDSM.16.MT88.4 R24, [R0+0x1800] ;  /* 0x001800000018783b */ /* 0x0009620000004200 */
[--C-:B------:R-:W-:Y:S01]  /*e320*/  FFMA.FTZ R34, R40, UR4, -R47.reuse ;  /* 0x0000000428227c23 */ /* 0x100fe2000801082f */
[--C-:B------:R-:W-:Y:S01]  /*e330*/  FFMA.FTZ R40, R51, UR4, -R48.reuse ;  /* 0x0000000433287c23 */ /* 0x100fe20008010830 */
[----:B--2---:R-:W-:Y:S01]  /*e340*/  F2FP.F16.F32.PACK_AB R30, R36, R2 ;  /* 0x00000002241e723e */ /* 0x004fe200000000ff */
[--C-:B---3--:R-:W-:Y:S01]  /*e350*/  FFMA.FTZ R28, R38, UR4, -R48.reuse ;  /* 0x00000004261c7c23 */ /* 0x108fe20008010830 */
[----:B------:R-:W-:Y:S01]  /*e360*/  FFMA.FTZ R35, R53, UR4, -R47 ;  /* 0x0000000435237c23 */ /* 0x000fe2000801082f */
[----:B------:R2:W3:Y:S04]  /*e370*/  MUFU.EX2 R38, R29 ;  /* 0x0000001d00267308 */ /* 0x0004e80000000800 */
[----:B------:R-:W-:Y:S04]  /*e380*/  MUFU.EX2 R34, R34 ;  /* 0x0000002200227308 */ /* 0x000fe80000000800 */
[----:B------:R-:W-:Y:S04]  /*e390*/  MUFU.EX2 R40, R40 ;  /* 0x0000002800287308 */ /* 0x000fe80000000800 */
[----:B------:R-:W-:Y:S01]  /*e3a0*/  MUFU.EX2 R35, R35 ;  /* 0x0000002300237308 */ /* 0x000fe20000000800 */
[----:B--2---:R-:W-:-:S03]  /*e3b0*/  FFMA.FTZ R29, R39, UR4, -R48 ;  /* 0x00000004271d7c23 */ /* 0x004fc60008010830 */
[----:B------:R2:W-:Y:S01]  /*e3c0*/  MUFU.EX2 R39, R28 ;  /* 0x0000001c00277308 */ /* 0x0005e20000000800 */
[-C--:B----4-:R-:W-:Y:S02]  /*e3d0*/  MOV R0, R3.reuse ;  /* 0x0000000300007202 */ /* 0x090fe40000000f00 */
[----:B------:R-:W-:Y:S01]  /*e3e0*/  @P0 MOV R0, R3 ;  /* 0x0000000300000202 */ /* 0x000fe20000000f00 */
[----:B------:R3:W4:Y:S01]  /*e3f0*/  MUFU.EX2 R32, R29 ;  /* 0x0000001d00207308 */ /* 0x0007220000000800 */
        /* <DEDUP_REMOVED lines=8> */
[C---:B-1----:R-:W-:Y:S01]  /*e480*/  HMMA.16816.F32 R16, R28.reuse, R8, R16 ;  /* 0x000000081c10723c */ /* 0x042fe20000001810 */
[----:B------:R-:W-:Y:S01]  /*e490*/  FADD.FTZ R39, R39, R37 ;  /* 0x0000002527277221 */ /* 0x000fe20000010000 */
[----:B------:R-:W-:Y:S01]  /*e4a0*/  FADD.FTZ R2, R36, R2 ;  /* 0x0000000224027221 */ /* 0x000fe20000010000 */
[C---:B------:R-:W-:Y:S02]  /*e4b0*/  F2FP.F16.F32.PACK_AB R8, R33.reuse, R34 ;  /* 0x000000222108723e */ /* 0x040fe400000000ff */
[----:B------:R-:W-:Y:S01]  /*e4c0*/  FADD.FTZ R39, R32, R39 ;  /* 0x0000002720277221 */ /* 0x000fe20000010000 */
[----:B------:R-:W-:Y:S01]  /*e4d0*/  F2FP.F16.F32.PACK_AB R9, R40, R42 ;  /* 0x0000002a2809723e */ /* 0x000fe200000000ff */
[----:B------:R-:W-:Y:S01]  /*e4e0*/  FADD.FTZ R34, R34, R2 ;  /* 0x0000000222227221 */ /* 0x000fe20000010000 */
[----:B-----5:R-:W-:Y:S01]  /*e4f0*/  HMMA.16816.F32 R20, R28, R24, R20 ;  /* 0x000000181c14723c */ /* 0x020fe20000001814 */
[----:B------:R-:W-:Y:S01]  /*e500*/  FADD.FTZ R42, R42, R39 ;  /* 0x000000272a2a7221 */ /* 0x000fe20000010000 */
[-C--:B------:R-:W-:Y:S01]  /*e510*/  MOV R2, R46.reuse ;  /* 0x0000002e00027202 */ /* 0x080fe20000000f00 */
[----:B------:R-:W-:Y:S01]  /*e520*/  FADD.FTZ R34, R33, R34 ;  /* 0x0000002221227221 */ /* 0x000fe20000010000 */
[----:B------:R-:W-:Y:S01]  /*e530*/  @P0 MOV R2, R46 ;  /* 0x0000002e00020202 */ /* 0x000fe20000000f00 */
[----:B------:R-:W-:-:S02]  /*e540*/  FADD.FTZ R42, R40, R42 ;  /* 0x0000002a282a7221 */ /* 0x000fc40000010000 */
[----:B------:R-:W-:Y:S01]  /*e550*/  FADD.FTZ R34, R35, R34 ;  /* 0x0000002223227221 */ /* 0x000fe20000010000 */
[C---:B------:R-:W-:Y:S01]  /*e560*/  HMMA.16816.F32 R4, R28.reuse, R10, R4 ;  /* 0x0000000a1c04723c */ /* 0x040fe20000001804 */
[----:B------:R-:W-:Y:S01]  /*e570*/  F2FP.F16.F32.PACK_AB R10, R119, R35 ;  /* 0x00000023770a723e */ /* 0x000fe200000000ff */
[----:B------:R-:W-:Y:S01]  /*e580*/  FADD.FTZ R42, R43, R42 ;  /* 0x0000002a2b2a7221 */ /* 0x000fe20000010000 */
[C---:B------:R-:W-:Y:S01]  /*e590*/  F2FP.F16.F32.PACK_AB R11, R118.reuse, R43 ;  /* 0x0000002b760b723e */ /* 0x040fe200000000ff */
[----:B------:R-:W-:Y:S02]  /*e5a0*/  FADD.FTZ R119, R119, R34 ;  /* 0x0000002277777221 */ /* 0x000fe40000010000 */
[----:B------:R-:W-:Y:S02]  /*e5b0*/  FADD.FTZ R118, R118, R42 ;  /* 0x0000002a76767221 */ /* 0x000fe40000010000 */
[----:B------:R-:W-:Y:S08]  /*e5c0*/  HMMA.16816.F32 R12, R28, R26, R12 ;  /* 0x0000001a1c0c723c */ /* 0x000ff0000000180c */
[C---:B------:R-:W-:Y:S08]  /*e5d0*/  HMMA.16816.F32 R80, R8.reuse, R76, R16 ;  /* 0x0000004c0850723c */ /* 0x040ff00000001810 */
[----:B------:R-:W-:Y:S01]  /*e5e0*/  HMMA.16816.F32 R72, R8, R68, R20 ;  /* 0x000000440848723c */ /* 0x000fe20000001814 */
[----:B------:R-:W-:-:S07]  /*e5f0*/  MOV R23, R41 ;  /* 0x0000002900177202 */ /* 0x000fce0000000f00 */
[C---:B------:R-:W-:Y:S08]  /*e600*/  HMMA.16816.F32 R76, R8.reuse, R78, R4 ;  /* 0x0000004e084c723c */ /* 0x040ff00000001804 */
[----:B------:R-:W-:Y:S01]  /*e610*/  HMMA.16816.F32 R68, R8, R70, R12 ;  /* 0x000000460844723c */ /* 0x000fe2000000180c */
[----:B------:R-:W-:-:S04]  /*e620*/  NOP ;  /* 0x0000000000007918 */ /* 0x000fc80000000000 */
[----:B------:R-:W-:-:S15]  /*e630*/  @P0 BRA `(.L_x_3771) ;  /* 0x0000000000040947 */ /* 0x000fde0003800000 */
.L_x_3765:
[----:B------:R-:W-:-:S07]  /*e640*/  IADD3 R50, PT, PT, R23, -0x1, RZ ;  /* 0xffffffff17327810 */ /* 0x000fce0007ffe0ff */
.L_x_3771:
        /* <DEDUP_REMOVED lines=19> */
.L_x_3776:
[----:B------:R-:W-:Y:S01]  /*e780*/  @!P2 IADD3 R7, P0, PT, RZ, -R115, RZ ;  /* 0x80000073ff07a210 */ /* 0x000fe20007f1e0ff */
[----:B------:R-:W1:Y:S01]  /*e790*/  S2R R87, SR_TID.X ;  /* 0x0000000000577919 */ /* 0x000e620000002100 */
[----:B------:R-:W5:Y:S01]  /*e7a0*/  @!P2 LDC R4, c[0x0][0x3c0] ;  /* 0x0000f000ff04ab82 */ /* 0x000f620000000800 */
[----:B------:R-:W-:Y:S07]  /*e7b0*/  DEPBAR.LE SB0, 0x0 ;  /* 0x000080000000791a */ /* 0x000fee0000000000 */
[----:B------:R-:W2:Y:S08]  /*e7c0*/  LDC R0, c[0x0][0x3c4] ;  /* 0x0000f100ff007b82 */ /* 0x000eb00000000800 */
[----:B------:R-:W-:Y:S01]  /*e7d0*/  BAR.SYNC.DEFER_BLOCKING 0x0 ;  /* 0x0000000000007b1d */ /* 0x000fe20000010000 */
[----:B------:R-:W-:Y:S01]  /*e7e0*/  IMAD.MOV.U32 R3, RZ, RZ, R109 ;  /* 0x000000ffff037224 */ /* 0x000fe200078e006d */
[C---:B-1----:R-:W-:Y:S01]  /*e7f0*/  LOP3.LUT R113, R87.reuse, 0x18, RZ, 0xc0, !PT ;  /* 0x0000001857717812 */ /* 0x042fe200078ec0ff */
[----:B-----5:R-:W-:Y:S02]  /*e800*/  @!P2 IMAD.SHL.U32 R5, R4, 0x80, RZ ;  /* 0x000000800405a824 */ /* 0x020fe400078e00ff */
[C---:B------:R-:W-:Y:S02]  /*e810*/  IMAD.SHL.U32 R112, R87.reuse, 0x8, RZ ;  /* 0x0000000857707824 */ /* 0x040fe400078e00ff */
[----:B------:R-:W-:Y:S02]  /*e820*/  @!P2 IMAD.X R5, RZ, RZ, ~R5, P0 ;  /* 0x000000ffff05a224 */ /* 0x000fe400000e0e05 */
[----:B------:R-:W-:Y:S01]  /*e830*/  IMAD.SHL.U32 R102, R87, 0x10, RZ ;  /* 0x0000001057667824 */ /* 0x000fe200078e00ff */
[C---:B------:R-:W-:Y:S02]  /*e840*/  LOP3.LUT R120, R112.reuse, 0xd8, RZ, 0xc0, !PT ;  /* 0x000000d870787812 */ /* 0x040fe400078ec0ff */
[----:B------:R-:W-:Y:S02]  /*e850*/  @!P2 SHF.R.S64 R7, R7, 0x1f, R5 ;  /* 0x0000001f0707a819 */ /* 0x000fe40000001005 */
[C---:B------:R-:W-:Y:S02]  /*e860*/  LOP3.LUT R2, R112.reuse, 0x18, RZ, 0xc0, !PT ;  /* 0x0000001870027812 */ /* 0x040fe400078ec0ff */
[----:B------:R-:W-:Y:S02]  /*e870*/  LOP3.LUT R6, R112, 0x1f20, RZ, 0xc0, !PT ;  /* 0x00001f2070067812 */ /* 0x000fe400078ec0ff */
[----:B------:R-:W-:Y:S02]  /*e880*/  LOP3.LUT R120, R120, R113, RZ, 0x3c, !PT ;  /* 0x0000007178787212 */ /* 0x000fe400078e3cff */
[----:B------:R-:W-:Y:S02]  /*e890*/  @!P2 IADD3 R109, P0, PT, R109, R7, RZ ;  /* 0x000000076d6da210 */ /* 0x000fe40007f1e0ff */
[----:B--2---:R-:W-:Y:S01]  /*e8a0*/  ISETP.GE.AND P1, PT, R2, UR12, PT ;  /* 0x0000000c02007c0c */ /* 0x004fe2000bf26270 */
[----:B------:R-:W-:Y:S01]  /*e8b0*/  IMAD.MOV.U32 R2, RZ, RZ, R108 ;  /* 0x000000ffff027224 */ /* 0x000fe200078e006c */
[----:B------:R-:W-:Y:S02]  /*e8c0*/  LOP3.LUT R120, R6, R120, RZ, 0xfc, !PT ;  /* 0x0000007806787212 */ /* 0x000fe400078efcff */
[----:B------:R-:W-:Y:S01]  /*e8d0*/  @!P2 LEA.HI.X.SX32 R108, R5, R108, 0x1, P0 ;  /* 0x0000006c056ca211 */ /* 0x000fe200000f0eff */
[----:B------:R-:W-:Y:S08]  /*e8e0*/  @!P2 BRA `(.L_x_3773) ;  /* 0x0000000000f4a947 */ /* 0x000ff00003800000 */
        /* <DEDUP_REMOVED lines=61> */
.L_x_3773:
[-C--:B------:R-:W-:Y:S02]  /*ecc0*/  @!P1 MOV R10, R109.reuse ;  /* 0x0000006d000a9202 */ /* 0x080fe40000000f00 */
[-C--:B------:R-:W-:Y:S02]  /*ecd0*/  @!P1 MOV R11, R108.reuse ;  /* 0x0000006c000b9202 */ /* 0x080fe40000000f00 */
[----:B------:R-:W-:Y:S02]  /*ece0*/  LEA R120, R120, UR5, 0x1 ;  /* 0x0000000578787c11 */ /* 0x000fe4000f8e08ff */
[C---:B------:R-:W-:Y:S02]  /*ecf0*/  SHF.L.U32 R5, R4.reuse, 0x6, RZ ;  /* 0x0000000604057819 */ /* 0x040fe400000006ff */
[----:B------:R-:W-:Y:S01]  /*ed00*/  SHF.L.U64.HI R4, R4, 0x6, R0 ;  /* 0x0000000604047819 */ /* 0x000fe20000010200 */
[----:B------:R-:W-:Y:S01]  /*ed10*/  @!PT LDS RZ, [RZ] ;  /* 0x00000000fffff984 */ /* 0x000fe20000000800 */
[----:B------:R-:W-:Y:S01]  /*ed20*/  @!PT LDS RZ, [RZ] ;  /* 0x00000000fffff984 */ /* 0x000fe20000000800 */
[----:B------:R-:W-:Y:S01]  /*ed30*/  @!PT LDS RZ, [RZ] ;  /* 0x00000000fffff984 */ /* 0x000fe20000000800 */
[----:B------:R-:W-:Y:S01]  /*ed40*/  @!P1 LDGSTS.E.BYPASS.LTC128B.128 [R120+0x3000], desc[UR6][R10.64] ;  /* 0x030000000a789fae */ /* 0x000fe2000b981a06 */
[----:B------:R-:W-:Y:S02]  /*ed50*/  IADD3 R6, P0, PT, R5, R109, RZ ;  /* 0x0000006d05067210 */ /* 0x000fe40007f1e0ff */
[----:B------:R-:W-:Y:S02]  /*ed60*/  SHF.L.U32 R2, R87, 0x5, RZ ;  /* 0x0000000557027819 */ /* 0x000fe400000006ff */
[----:B------:R-:W-:Y:S02]  /*ed70*/  IADD3.X R7, PT, PT, R4, R108, RZ, P0, !PT ;  /* 0x0000006c04077210 */ /* 0x000fe400007fe4ff */
[-C--:B------:R-:W-:Y:S01]  /*ed80*/  IADD3 R8, P3, PT, R6, R5.reuse, RZ ;  /* 0x0000000506087210 */ /* 0x080fe20007f7e0ff */
[----:B------:R-:W-:Y:S01]  /*ed90*/  @P1 STS.128 [R120+0x3000], RZ ;  /* 0x003000ff78001388 */ /* 0x000fe20000000c00 */
[----:B------:R-:W-:Y:S02]  /*eda0*/  LOP3.LUT R3, R102, 0x100, RZ, 0xc0, !PT ;  /* 0x0000010066037812 */ /* 0x000fe400078ec0ff */
[----:B------:R-:W-:Y:S02]  /*edb0*/  IADD3.X R9, PT, PT, R7, R4, RZ, P3, !PT ;  /* 0x0000000407097210 */ /* 0x000fe40001ffe4ff */
[----:B------:R-:W-:Y:S02]  /*edc0*/  LOP3.LUT R3, R3, 0x20, R2, 0xf8, !PT ;  /* 0x0000002003037812 */ /* 0x000fe400078ef802 */
[----:B------:R-:W-:Y:S01]  /*edd0*/  LOP3.LUT R2, R2, 0xc0, RZ, 0xc0, !PT ;  /* 0x000000c002027812 */ /* 0x000fe200078ec0ff */
[----:B------:R-:W-:Y:S01]  /*ede0*/  @!PT LDS RZ, [RZ] ;  /* 0x00000000fffff984 */ /* 0x000fe20000000800 */
[----:B------:R-:W-:Y:S01]  /*edf0*/  @!PT LDS RZ, [RZ] ;  /* 0x00000000fffff984 */ /* 0x000fe20000000800 */
[----:B------:R-:W-:Y:S01]  /*ee00*/  @!PT LDS RZ, [RZ] ;  /* 0x00000000fffff984 */ /* 0x000fe20000000800 */
[----:B------:R-:W-:Y:S01]  /*ee10*/  @!P1 LDGSTS.E.BYPASS.LTC128B.128 [R120+0x3800], desc[UR6][R6.64] ;  /* 0x0380000006789fae */ /* 0x000fe2000b981a06 */
[----:B------:R-:W-:Y:S02]  /*ee20*/  SHF.L.U32 R86, R87, 0x2, RZ ;  /* 0x0000000257567819 */ /* 0x000fe400000006ff */
[----:B------:R-:W-:Y:S02]  /*ee30*/  LOP3.LUT R2, R2, 0x8, R87, 0xf8, !PT ;  /* 0x0000000802027812 */ /* 0x000fe400078ef857 */
[----:B------:R-:W-:Y:S02]  /*ee40*/  LOP3.LUT R0, R86, 0x18, RZ, 0xc0, !PT ;  /* 0x0000001856007812 */ /* 0x000fe400078ec0ff */
[----:B------:R-:W-:Y:S01]  /*ee50*/  IADD3 R116, PT, PT, R116, -0x1, RZ ;  /* 0xffffffff74747810 */ /* 0x000fe20007ffe0ff */
[----:B------:R-:W-:Y:S01]  /*ee60*/  @P1 STS.128 [R120+0x3800], RZ ;  /* 0x003800ff78001388 */ /* 0x000fe20000000c00 */
[----:B------:R-:W-:Y:S02]  /*ee70*/  LOP3.LUT R0, R3, R2, R0, 0xf6, !PT ;  /* 0x0000000203007212 */ /* 0x000fe400078ef600 */
[----:B------:R-:W-:Y:S02]  /*ee80*/  @!P1 IADD3 R2, P0, PT, R8, R5, RZ ;  /* 0x0000000508029210 */ /* 0x000fe40007f1e0ff */
[----:B------:R-:W-:Y:S02]  /*ee90*/  LEA R88, R0, UR5, 0x1 ;  /* 0x0000000500587c11 */ /* 0x000fe4000f8e08ff */
[----:B------:R-:W-:Y:S01]  /*eea0*/  @!P1 IADD3.X R3, PT, PT, R9, R4, RZ, P0, !PT ;  /* 0x0000000409039210 */ /* 0x000fe200007fe4ff */
[----:B------:R-:W-:Y:S01]  /*eeb0*/  @!PT LDS RZ, [RZ] ;  /* 0x00000000fffff984 */ /* 0x000fe20000000800 */
[----:B------:R-:W-:Y:S01]  /*eec0*/  @!PT LDS RZ, [RZ] ;  /* 0x00000000fffff984 */ /* 0x000fe20000000800 */
[----:B------:R-:W-:Y:S01]  /*eed0*/  @!PT LDS RZ, [RZ] ;  /* 0x00000000fffff984 */ /* 0x000fe20000000800 */
[----:B------:R1:W-:Y:S01]  /*eee0*/  @!P1 LDGSTS.E.BYPASS.LTC128B.128 [R120+0x4000], desc[UR6][R8.64] ;  /* 0x0400000008789fae */ /* 0x0003e2000b981a06 */
[----:B------:R-:W-:Y:S02]  /*eef0*/  MOV R0, 0x20 ;  /* 0x0000002000007802 */ /* 0x000fe40000000f00 */
[----:B------:R-:W-:Y:S02]  /*ef00*/  LOP3.LUT P0, RZ, R87, 0x4, RZ, 0xc0, !PT ;  /* 0x0000000457ff7812 */ /* 0x000fe4000780c0ff */
[----:B------:R-:W-:Y:S02]  /*ef10*/  ISETP.GT.AND P3, PT, R116, R103, PT ;  /* 0x000000677400720c */ /* 0x000fe40003f64270 */
[----:B------:R-:W-:Y:S01]  /*ef20*/  SEL R0, R0, 0xffffffe0, !P0 ;  /* 0xffffffe000007807 */ /* 0x000fe20004000000 */
[----:B------:R-:W-:Y:S03]  /*ef30*/  @P1 STS.128 [R120+0x4000], RZ ;  /* 0x004000ff78001388 */ /* 0x000fe60000000c00 */
[----:B------:R-:W-:Y:S02]  /*ef40*/  IADD3 R92, PT, PT, R101, R0, RZ ;  /* 0x00000000655c7210 */ /* 0x000fe40007ffe0ff */
[----:B------:R-:W-:Y:S03]  /*ef50*/  IADD3 R0, PT, PT, R0, R88, RZ ;  /* 0x0000005800007210 */ /* 0x000fe60007ffe0ff */
[----:B------:R-:W-:Y:S01]  /*ef60*/  @!PT LDS RZ, [RZ] ;  /* 0x00000000fffff984 */ /* 0x000fe20000000800 */
[----:B------:R-:W-:Y:S01]  /*ef70*/  @!PT LDS RZ, [RZ] ;  /* 0x00000000fffff984 */ /* 0x000fe20000000800 */
[----:B------:R-:W-:Y:S01]  /*ef80*/  @!PT LDS RZ, [RZ] ;  /* 0x00000000fffff984 */ /* 0x000fe20000000800 */
[----:B------:R2:W-:Y:S08]  /*ef90*/  @!P1 LDGSTS.E.BYPASS.LTC128B.128 [R120+0x4800], desc[UR6][R2.64] ;  /* 0x0480000002789fae */ /* 0x0005f0000b981a06 */
[----:B------:R-:W-:Y:S08]  /*efa0*/  @P1 STS.128 [R120+0x4800], RZ ;  /* 0x004800ff78001388 */ /* 0x000ff00000000c00 */
[----:B------:R-:W0:Y:S08]  /*efb0*/  LDGDEPBAR ;  /* 0x00000000000079af */ /* 0x000e300000000000 */
[----:B------:R-:W-:Y:S08]  /*efc0*/  LDSM.16.M88.4 R64, [R101] ;  /* 0x000000006540783b */ /* 0x000ff00000000200 */
[----:B-1----:R-:W1:Y:S08]  /*efd0*/  LDSM.16.M88.4 R8, [R88+0x1000] ;  /* 0x001000005808783b */ /* 0x002e700000000200 */
[----:B------:R-:W5:Y:S08]  /*efe0*/  LDSM.16.M88.4 R16, [R88+0x1400] ;  /* 0x001400005810783b */ /* 0x000f700000000200 */
[----:B------:R-:W3:Y:S08]  /*eff0*/  LDSM.16.M88.4 R24, [R88+0x1800] ;  /* 0x001800005818783b */ /* 0x000ef00000000200 */
[----:B------:R-:W4:Y:S08]  /*f000*/  LDSM.16.M88.4 R32, [R88+0x1c00] ;  /* 0x001c00005820783b */ /* 0x000f300000000200 */
[----:B------:R-:W2:Y:S08]  /*f010*/  LDSM.16.M88.4 R40, [R88+0x2000] ;  /* 0x002000005828783b */ /* 0x000eb00000000200 */
[----:B------:R-:W2:Y:S08]  /*f020*/  LDSM.16.M88.4 R48, [R88+0x2400] ;  /* 0x002400005830783b */ /* 0x000eb00000000200 */
[----:B------:R-:W2:Y:S08]  /*f030*/  LDSM.16.M88.4 R56, [R88+0x2800] ;  /* 0x002800005838783b */ /* 0x000eb00000000200 */
[----:B------:R-:W2:Y:S08]  /*f040*/  LDSM.16.M88.4 R88, [R88+0x2c00] ;  /* 0x002c00005858783b */ /* 0x000eb00000000200 */
[----:B------:R-:W-:Y:S08]  /*f050*/  LDSM.16.M88.4 R92, [R92] ;  /* 0x000000005c5c783b */ /* 0x000ff00000000200 */
[----:B------:R-:W2:Y:S01]  /*f060*/  LDSM.16.M88.4 R96, [R0+0x1000] ;  /* 0x001000000060783b */ /* 0x000ea20000000200 */
        /* <DEDUP_REMOVED lines=250> */
.L_x_3775:
[C---:B------:R-:W-:Y:S01]  /*10010*/  @!P1 IMAD.SHL.U32 R9, R4.reuse, 0x40, RZ ;  /* 0x0000004004099824 */ /* 0x040fe200078e00ff */
[C---:B------:R-:W-:Y:S01]  /*10020*/  @!P1 SHF.L.U64.HI R0, R4.reuse, 0x6, R0 ;  /* 0x0000000604009819 */ /* 0x040fe20000010200 */
[C---:B------:R-:W-:Y:S01]  /*10030*/  @!P1 IMAD.SHL.U32 R5, R4.reuse, 0x40, RZ ;  /* 0x0000004004059824 */ /* 0x040fe200078e00ff */
[CC--:B------:R-:W-:Y:S02]  /*10040*/  @!P1 LEA R10, P6, R4.reuse, R107.reuse, 0x6 ;  /* 0x0000006b040a9211 */ /* 0x0c0fe400078c30ff */
[-C--:B------:R-:W-:Y:S02]  /*10050*/  @!P1 IADD3 R8, P4, P3, R9, R107.reuse, R9 ;  /* 0x0000006b09089210 */ /* 0x080fe40007b9e009 */
[----:B------:R-:W-:Y:S02]  /*10060*/  @!P1 SHF.L.U64.HI R7, R4, 0x6, R2 ;  /* 0x0000000604079819 */ /* 0x000fe40000010202 */
[-C--:B------:R-:W-:Y:S02]  /*10070*/  @!P1 IADD3.X R2, PT, PT, R0, R106.reuse, R0, P4, P3 ;  /* 0x0000006a00029210 */ /* 0x080fe400027e6400 */
[----:B------:R-:W-:Y:S01]  /*10080*/  @!P1 IADD3 R12, P4, P3, R5, R107, R5 ;  /* 0x0000006b050c9210 */ /* 0x000fe20007b9e005 */
[----:B------:R-:W-:Y:S01]  /*10090*/  @!P1 IMAD.MOV.U32 R5, RZ, RZ, R106 ;  /* 0x000000ffff059224 */ /* 0x000fe200078e006a */
[-C--:B------:R-:W-:Y:S01]  /*100a0*/  @!P1 LEA.HI.X R11, R4, R106.reuse, R6, 0x6, P6 ;  /* 0x0000006a040b9211 */ /* 0x080fe200030f3406 */
[----:B------:R-:W-:Y:S01]  /*100b0*/  @!P1 IMAD.MOV.U32 R4, RZ, RZ, R107 ;  /* 0x000000ffff049224 */ /* 0x000fe200078e006b */
[----:B------:R-:W-:Y:S02]  /*100c0*/  @!P1 IADD3.X R13, PT, PT, R7, R106, R7, P4, P3 ;  /* 0x0000006a070d9210 */ /* 0x000fe400027e6407 */
[----:B------:R-:W-:Y:S02]  /*100d0*/  @!P1 IADD3 R8, P5, PT, R8, R9, RZ ;  /* 0x0000000908089210 */ /* 0x000fe40007fbe0ff */
[----:B------:R-:W-:Y:S01]  /*100e0*/  @!PT LDS RZ, [RZ] ;  /* 0x00000000fffff984 */ /* 0x000fe20000000800 */
[----:B------:R-:W-:Y:S01]  /*100f0*/  @!PT LDS RZ, [RZ] ;  /* 0x00000000fffff984 */ /* 0x000fe20000000800 */
[----:B------:R-:W-:Y:S01]  /*10100*/  @!PT LDS RZ, [RZ] ;  /* 0x00000000fffff984 */ /* 0x000fe20000000800 */
[----:B------:R2:W-:Y:S03]  /*10110*/  @!P1 LDGSTS.E.BYPASS.LTC128B.128 [R120+0x1000], desc[UR6][R4.64] ;  /* 0x0100000004789fae */ /* 0x0005e6000b981a06 */
        /* <DEDUP_REMOVED lines=18> */
.L_x_3774:
        /* <DEDUP_REMOVED lines=142> */
[--C-:B------:R-:W-:Y:S01]  /*10b20*/  FFMA.FTZ R94, R136, UR4, -R56.reuse ;  /* 0x00000004885e7c23 */ /* 0x100fe20008010838 */
        /* <DEDUP_REMOVED lines=16> */
[--C-:B------:R-:W-:Y:S07]  /*10c30*/  FFMA.FTZ R96, R96, UR4, -R56.reuse ;  /* 0x0000000460607c23 */ /* 0x100fee0008010838 */
        /* <DEDUP_REMOVED lines=188> */
.L_x_3772:
        /* <DEDUP_REMOVED lines=13> */
[----:B------:R-:W-:Y:S02]  /*118d0*/  LOP3.LUT P2, RZ, R87, 0x3, RZ, 0xc0, !PT ;  /* 0x0000000357ff7812 */ /* 0x000fe4000784c0ff */
[----:B------:R-:W-:Y:S02]  /*118e0*/  LOP3.LUT R5, R5, R113, RZ, 0xfc, !PT ;  /* 0x0000007105057212 */ /* 0x000fe400078efcff */
[----:B------:R-:W-:Y:S02]  /*118f0*/  MOV R21, 0xff800000 ;  /* 0xff80000000157802 */ /* 0x000fe40000000f00 */
[----:B------:R-:W-:Y:S01]  /*11900*/  LEA R5, R5, UR5, 0x2 ;  /* 0x0000000505057c11 */ /* 0x000fe2000f8e10ff */
        /* <DEDUP_REMOVED lines=82> */
.L_x_3778:
[----:B------:R-:W-:Y:S05]  /*11e30*/  BSYNC.RECONVERGENT B0 ;  /* 0x0000000000007941 */ /* 0x000fea0003800200 */
.L_x_3777:
[----:B-1----:R-:W1:Y:S01]  /*11e40*/  LDS.128 R16, [R20+0x1000] ;  /* 0x0010000014107984 */ /* 0x002e620000000c00 */
[----:B------:R-:W2:Y:S01]  /*11e50*/  LDCU UR9, c[0x0][0x440] ;  /* 0x00008800ff0977ac */ /* 0x000ea20008000800 */
[----:B------:R-:W-:Y:S01]  /*11e60*/  LOP3.LUT R2, R86, 0x1c, RZ, 0xc0, !PT ;  /* 0x0000001c56027812 */ /* 0x000fe200078ec0ff */
[----:B------:R-:W-:Y:S01]  /*11e70*/  VIADD R104, R104, -UR8 ;  /* 0x8000000868687c36 */ /* 0x000fe20008000000 */
[----:B------:R1:W1:Y:S01]  /*11e80*/  LDS.128 R12, [R20+0x1800] ;  /* 0x00180000140c7984 */ /* 0x0002620000000c00 */
[----:B------:R-:W5:Y:S01]  /*11e90*/  LDCU.64 UR4, c[0x0][0x3f8] ;  /* 0x00007f00ff0477ac */ /* 0x000f620008000a00 */
        /* <DEDUP_REMOVED lines=20> */
.L_x_3779:
        /* <DEDUP_REMOVED lines=10> */
.L_x_4923:


//--------------------- .text._ZN5flash24flash_fwd_splitkv_kernelI23Flash_fwd_kernel_traitsILi32ELi64ELi128ELi4ELb0ELb0EN7cutlass6half_tE19Flash_kernel_traitsILi32ELi64ELi128ELi4ES3_EELb1ELb0ELb0ELb1ELb1ELb0ELb0ELb0EEEvNS_16Flash_fwd_paramsE --------------------------
	.section	.text._ZN5flash24flash_fwd_splitkv_kernelI23Flash_fwd_kernel_traitsILi32ELi64ELi128ELi4ELb0ELb0EN7cutlass6half_tE19Flash_kernel_traitsILi32ELi64ELi128ELi4ES3_EELb1ELb0ELb0ELb1ELb1ELb0ELb0ELb0EEEvNS_16Flash_fwd_paramsE,"ax",@progbits
	.align	128
        .global         _ZN5flash24flash_fwd_splitkv_kernelI23Flash_fwd_kernel_traitsILi32ELi64ELi128ELi4ELb0ELb0EN7cutlass6half_tE19Flash_kernel_traitsILi32ELi64ELi128ELi4ES3_EELb1ELb0ELb0ELb1ELb1ELb0ELb0ELb0EEEvNS_16Flash_fwd_paramsE
        .type           _ZN5flash24flash_fwd_splitkv_kernelI23Flash_fwd_kernel_traitsILi32ELi64ELi128ELi4ELb0ELb0EN7cutlass6half_tE19Flash_kernel_traitsILi32ELi64ELi128ELi4ES3_EELb1ELb0ELb0ELb1ELb1ELb0ELb0ELb0EEEvNS_16Flash_fwd_paramsE,@function
        .size           _ZN5flash24flash_fwd_splitkv_kernelI23Flash_fwd_kernel_traitsILi32ELi64ELi128ELi4ELb0ELb0EN7cutlass6half_tE19Flash_kernel_traitsILi32ELi64ELi128ELi4ES3_EELb1ELb0ELb0ELb1ELb1ELb0ELb0ELb0EEEvNS_16Flash_fwd_paramsE,(.L_x_4924 - _ZN5flash24flash_fwd_splitkv_kernelI23Flash_fwd_kernel_traitsILi32ELi64ELi128ELi4ELb0ELb0EN7cutlass6half_tE19Flash_kernel_traitsILi32ELi64ELi128ELi4ES3_EELb1ELb0ELb0ELb1ELb1ELb0ELb0ELb0EEEvNS_16Flash_fwd_paramsE)
        .other          _ZN5flash24flash_fwd_splitkv_kernelI23Flash_fwd_kernel_traitsILi32ELi64ELi128ELi4ELb0ELb0EN7cutlass6half_tE19Flash_kernel_traitsILi32ELi64ELi128ELi4ES3_EELb1ELb0ELb0ELb1ELb1ELb0ELb0ELb0EEEvNS_16Flash_fwd_paramsE,@"STO_CUDA_ENTRY STV_DEFAULT"
_ZN5flash24flash_fwd_splitkv_kernelI23Flash_fwd_kernel_traitsILi32ELi64ELi128ELi4ELb0ELb0EN7cutlass6half_tE19Flash_kernel_traitsILi32ELi64ELi128ELi4ES3_EELb1ELb0ELb0ELb1ELb1ELb0ELb0ELb0EEEvNS_16Flash_fwd_paramsE:
.text._ZN5flash24flash_fwd_splitkv_kernelI23Flash_fwd_kernel_traitsILi32ELi64ELi128ELi4ELb0ELb0EN7cutlass6half_tE19Flash_kernel_traitsILi32ELi64ELi128ELi4ES3_EELb1ELb0ELb0ELb1ELb1ELb0ELb0ELb0EEEvNS_16Flash_fwd_paramsE:
[----:B------:R-:W-:Y:S08]  /*0000*/  LDC R1, c[0x0][0x37c] ;  /* 0x0000df00ff017b82 */ /* 0x000ff00000000800 */
[----:B------:R-:W1:Y:S01]  /*0010*/  LDC.64 R4, c[0x0][0x470] ;  /* 0x00011c00ff047b82 */ /* 0x000e620000000a00 */
[----:B------:R-:W2:Y:S01]  /*0020*/  S2R R8, SR_CTAID.Y ;  /* 0x0000000000087919 */ /* 0x000ea20000002600 */
[----:B------:R-:W3:Y:S01]  /*0030*/  LDCU.64 UR26, c[0x0][0x358] ;  /* 0x00006b00ff1a77ac */ /* 0x000ee20008000a00 */
[----:B------:R-:W-:-:S05]  /*0040*/  IMAD.MOV.U32 R14, RZ, RZ, RZ ;  /* 0x000000ffff0e7224 */ /* 0x000fca00078e00ff */
[----:B------:R-:W4:Y:S01]  /*0050*/  LDC.64 R2, c[0x0][0x478] ;  /* 0x00011e00ff027b82 */ /* 0x000f220000000a00 */
[----:B------:R-:W3:Y:S01]  /*0060*/  S2R R12, SR_CTAID.X ;  /* 0x00000000000c7919 */ /* 0x000ee20000002500 */
[----:B------:R-:W2:Y:S01]  /*0070*/  LDCU UR24, c[0x0][0x434] ;  /* 0x00008680ff1877ac */ /* 0x000ea20008000800 */
[----:B-1----:R-:W-:-:S04]  /*0080*/  ISETP.NE.U32.AND P0, PT, R4, RZ, PT ;  /* 0x000000ff0400720c */ /* 0x002fc80003f05070 */
[----:B------:R-:W-:Y:S02]  /*0090*/  ISETP.NE.AND.EX P0, PT, R5, RZ, PT, P0 ;  /* 0x000000ff0500720c */ /* 0x000fe40003f05300 */
[----:B----4-:R-:W-:-:S04]  /*00a0*/  ISETP.NE.U32.AND P2, PT, R2, RZ, PT ;  /* 0x000000ff0200720c */ /* 0x010fc80003f45070 */
[----:B------:R-:W-:-:S07]  /*00b0*/  ISETP.NE.AND.EX P2, PT, R3, RZ, PT, P2 ;  /* 0x000000ff0300720c */ /* 0x000fce0003f45320 */
[----:B------:R-:W2:Y:S08]  /*00c0*/  @P0 LDC.64 R4, c[0x0][0x470] ;  /* 0x00011c00ff040b82 */ /* 0x000eb00000000a00 */
[----:B------:R-:W1:Y:S01]  /*00d0*/  @P2 LDC.64 R2, c[0x0][0x478] ;  /* 0x00011e00ff022b82 */ /* 0x000e620000000a00 */
[----:B---3--:R-:W-:Y:S02]  /*00e0*/  IMAD.SHL.U32 R16, R12, 0x40, RZ ;  /* 0x000000400c107824 */ /* 0x008fe400078e00ff */
[----:B--2---:R-:W-:-:S05]  /*00f0*/  @P0 IMAD.WIDE.U32 R4, R8, 0x4, R4 ;  /* 0x0000000408040825 */ /* 0x004fca00078e0004 */
[----:B------:R2:W5:Y:S01]  /*0100*/  @P0 LDG.E R14, desc[UR26][R4.64] ;  /* 0x0000001a040e0981 */ /* 0x000562000c1e1900 */
[----:B-1----:R-:W-:-:S05]  /*0110*/  @P2 IMAD.WIDE.U32 R2, R8, 0x4, R2 ;  /* 0x0000000408022825 */ /* 0x002fca00078e0002 */
[----:B------:R1:W5:Y:S01]  /*0120*/  @P2 LDG.E R103, desc[UR26][R2.64] ;  /* 0x0000001a02672981 */ /* 0x000362000c1e1900 */
[----:B------:R-:W-:Y:S01]  /*0130*/  ISETP.GE.AND P1, PT, R16, UR24, PT ;  /* 0x0000001810007c0c */ /* 0x000fe2000bf26270 */
[----:B--2---:R-:W2:Y:S08]  /*0140*/  @!P2 LDC.64 R4, c[0x0][0x488] ;  /* 0x00012200ff04ab82 */ /* 0x004eb00000000a00 */
[----:B------:R-:W3:Y:S01]  /*0150*/  @!P2 LDC.64 R2, c[0x0][0x438] ;  /* 0x00010e00ff02ab82 */ /* 0x000ee20000000a00 */
[----:B--2---:R-:W-:-:S03]  /*0160*/  @!P2 ISETP.NE.U32.AND P0, PT, R4, RZ, PT ;  /* 0x000000ff0400a20c */ /* 0x004fc60003f05070 */
[----:B-1----:R-:W-:Y:S10]  /*0170*/  @P1 EXIT ;  /* 0x000000000000194d */ /* 0x002ff40003800000 */
[----:B------:R-:W1:Y:S01]  /*0180*/  LDC R88, c[0x0][0x508] ;  /* 0x00014200ff587b82 */ /* 0x000e620000000800 */
[----:B------:R-:W-:Y:S01]  /*0190*/  @!P2 ISETP.NE.AND.EX P0, PT, R5, RZ, PT, P0 ;  /* 0x000000ff0500a20c */ /* 0x000fe20003f05300 */
[----:B------:R-:W2:Y:S01]  /*01a0*/  LDCU UR5, c[0x0][0x438] ;  /* 0x00008700ff0577ac */ /* 0x000ea20008000800 */
[----:B-----5:R-:W-:Y:S01]  /*01b0*/  @P2 IMAD.IADD R103, R103, 0x1, -R14 ;  /* 0x0000000167672824 */ /* 0x020fe200078e0a0e */
[----:B------:R-:W4:Y:S01]  /*01c0*/  S2R R86, SR_TID.X ;  /* 0x0000000000567919 */ /* 0x000f220000002100 */
[----:B---3--:R-:W-:-:S04]  /*01d0*/  @!P2 SEL R3, R3, RZ, P0 ;  /* 0x000000ff0303a207 */ /* 0x008fc80000000000 */
        /* <DEDUP_REMOVED lines=17> */
[----:B----4-:R-:W-:Y:S05]  /*02f0*/  @P0 BRA `(.L_x_3780) ;  /* 0x0000000000b00947 */ /* 0x010fea0003800000 */
[----:B------:R-:W2:Y:S01]  /*0300*/  LDC.64 R4, c[0x0][0x408] ;  /* 0x00010200ff047b82 */ /* 0x000ea20000000a00 */
[----:B------:R-:W-:Y:S01]  /*0310*/  IMAD.SHL.U32 R6, R86, 0x8, RZ ;  /* 0x0000000856067824 */ /* 0x000fe200078e00ff */
[----:B------:R-:W3:Y:S01]  /*0320*/  LDCU.64 UR6, c[0x0][0x400] ;  /* 0x00008000ff0677ac */ /* 0x000ee20008000a00 */
[----:B------:R-:W-:Y:S01]  /*0330*/  IMAD.MOV.U32 R7, RZ, RZ, RZ ;  /* 0x000000ffff077224 */ /* 0x000fe200078e00ff */
[----:B------:R-:W-:Y:S02]  /*0340*/  SHF.R.U32.HI R0, RZ, 0x2, R86 ;  /* 0x00000002ff007819 */ /* 0x000fe40000011656 */
[----:B------:R-:W-:Y:S01]  /*0350*/  LOP3.LUT R6, R6, 0x18, RZ, 0xc0, !PT ;  /* 0x0000001806067812 */ /* 0x000fe200078ec0ff */
[----:B------:R-:W1:Y:S01]  /*0360*/  LDCU.64 UR4, c[0x0][0x410] ;  /* 0x00008200ff0477ac */ /* 0x000e620008000a00 */
[----:B------:R-:W-:Y:S02]  /*0370*/  IADD3 R2, PT, PT, -R16, UR24, RZ ;  /* 0x0000001810027c10 */ /* 0x000fe4000fffe1ff */
[----:B------:R-:W-:Y:S01]  /*0380*/  LOP3.LUT P2, R86, R86, 0x3, RZ, 0xc0, !PT ;  /* 0x0000000356567812 */ /* 0x000fe2000784c0ff */
[----:B------:R-:W4:Y:S03]  /*0390*/  LDCU UR8, c[0x0][0x3e0] ;  /* 0x00007c00ff0877ac */ /* 0x000f260008000800 */
[----:B------:R-:W-:Y:S01]  /*03a0*/  ISETP.GE.OR P2, PT, R0, R2, P2 ;  /* 0x000000020000720c */ /* 0x000fe20001746670 */
[----:B--2---:R-:W-:-:S04]  /*03b0*/  IMAD.WIDE.U32 R6, R16, R4, R6 ;  /* 0x0000000410067225 */ /* 0x004fc800078e0006 */
[----:B------:R-:W-:Y:S02]  /*03c0*/  IMAD R7, R16, R5, R7 ;  /* 0x0000000510077224 */ /* 0x000fe400078e0207 */
[----:B------:R-:W-:-:S04]  /*03d0*/  IMAD.WIDE.U32 R10, R4, 0x40, RZ ;  /* 0x00000040040a7825 */ /* 0x000fc800078e00ff */
[----:B---3--:R-:W-:-:S04]  /*03e0*/  IMAD.WIDE.U32 R6, R8, UR6, R6 ;  /* 0x0000000608067c25 */ /* 0x008fc8000f8e0006 */
[----:B------:R-:W-:Y:S01]  /*03f0*/  IMAD R7, R8, UR7, R7 ;  /* 0x0000000708077c24 */ /* 0x000fe2000f8e0207 */
[----:B------:R-:W2:Y:S01]  /*0400*/  LDCU.64 UR6, c[0x0][0x3f0] ;  /* 0x00007e00ff0677ac */ /* 0x000ea20008000a00 */
[----:B-1----:R-:W-:-:S04]  /*0410*/  IMAD.WIDE.U32 R6, R3, UR4, R6 ;  /* 0x0000000403067c25 */ /* 0x002fc8000f8e0006 */
[----:B------:R-:W-:Y:S01]  /*0420*/  IMAD R7, R3, UR5, R7 ;  /* 0x0000000503077c24 */ /* 0x000fe2000f8e0207 */
[----:B------:R-:W1:Y:S01]  /*0430*/  LDCU.64 UR4, c[0x0][0x420] ;  /* 0x00008400ff0477ac */ /* 0x000e620008000a00 */
[----:B----4-:R-:W-:Y:S02]  /*0440*/  IMAD R3, R8, UR8, R3 ;  /* 0x0000000808037c24 */ /* 0x010fe4000f8e0203 */
[----:B------:R-:W-:-:S04]  /*0450*/  IMAD.WIDE.U32 R6, R0, R4, R6 ;  /* 0x0000000400067225 */ /* 0x000fc800078e0006 */
[----:B------:R-:W-:Y:S02]  /*0460*/  IMAD R16, R3, UR24, R16 ;  /* 0x0000001803107c24 */ /* 0x000fe4000f8e0210 */
[----:B------:R-:W-:Y:S01]  /*0470*/  IMAD R3, R0, R5, R7 ;  /* 0x0000000500037224 */ /* 0x000fe200078e0207 */
[----:B--2---:R-:W-:Y:S02]  /*0480*/  LEA R8, P1, R6, UR6, 0x1 ;  /* 0x0000000606087c11 */ /* 0x004fe4000f8208ff */
[----:B------:R-:W-:Y:S02]  /*0490*/  IADD3 R7, P0, PT, R16, R0, RZ ;  /* 0x0000000010077210 */ /* 0x000fe40007f1e0ff */
[----:B------:R-:W-:Y:S01]  /*04a0*/  LEA.HI.X R9, R6, UR7, R3, 0x1, P1 ;  /* 0x0000000706097c11 */ /* 0x000fe200088f0c03 */
[----:B------:R-:W-:Y:S01]  /*04b0*/  @!P2 IMAD.MOV.U32 R3, RZ, RZ, 0x7f800000 ;  /* 0x7f800000ff03a424 */ /* 0x000fe200078e00ff */
[----:B------:R-:W-:Y:S02]  /*04c0*/  LEA.HI.X.SX32 R16, R16, RZ, 0x1, P0 ;  /* 0x000000ff10107211 */ /* 0x000fe400000f0eff */
[----:B-1----:R-:W-:Y:S01]  /*04d0*/  LEA R6, P0, R7, UR4, 0x2 ;  /* 0x0000000407067c11 */ /* 0x002fe2000f8010ff */
[----:B------:R1:W-:Y:S01]  /*04e0*/  STG.E.128 desc[UR26][R8.64], RZ ;  /* 0x000000ff08007986 */ /* 0x0003e2000c101d1a */
[----:B------:R-:W-:-:S02]  /*04f0*/  IADD3 R0, PT, PT, R0, 0x20, RZ ;  /* 0x0000002000007810 */ /* 0x000fc40007ffe0ff */
[----:B------:R-:W-:Y:S02]  /*0500*/  LEA.HI.X R7, R7, UR5, R16, 0x2, P0 ;  /* 0x0000000507077c11 */ /* 0x000fe400080f1410 */
[----:B------:R-:W-:Y:S02]  /*0510*/  ISETP.GE.AND P0, PT, R0, R2, PT ;  /* 0x000000020000720c */ /* 0x000fe40003f06270 */
[----:B------:R-:W-:Y:S02]  /*0520*/  SHF.L.U32 R5, R5, 0x6, RZ ;  /* 0x0000000605057819 */ /* 0x000fe400000006ff */
[----:B------:R-:W-:Y:S02]  /*0530*/  ISETP.NE.OR P0, PT, R86, RZ, P0 ;  /* 0x000000ff5600720c */ /* 0x000fe40000705670 */
[----:B------:R-:W-:-:S04]  /*0540*/  IADD3 R4, P1, PT, R8, R10, RZ ;  /* 0x0000000a08047210 */ /* 0x000fc80007f3e0ff */
[----:B------:R-:W-:-:S05]  /*0550*/  IADD3.X R5, PT, PT, R9, R11, R5, P1, !PT ;  /* 0x0000000b09057210 */ /* 0x000fca0000ffe405 */
[----:B------:R1:W-:Y:S04]  /*0560*/  STG.E.128 desc[UR26][R4.64], RZ ;  /* 0x000000ff04007986 */ /* 0x0003e8000c101d1a */
[----:B------:R1:W-:Y:S01]  /*0570*/  @!P2 STG.E desc[UR26][R6.64], R3 ;  /* 0x000000030600a986 */ /* 0x0003e2000c10191a */
[----:B------:R-:W-:Y:S05]  /*0580*/  @P0 EXIT ;  /* 0x000000000000094d */ /* 0x000fea0003800000 */
[----:B------:R-:W-:-:S05]  /*0590*/  MOV R0, 0x7f800000 ;  /* 0x7f80000000007802 */ /* 0x000fca0000000f00 */
[----:B------:R-:W-:Y:S01]  /*05a0*/  STG.E desc[UR26][R6.64+0x80], R0 ;  /* 0x0000800006007986 */ /* 0x000fe2000c10191a */
[----:B------:R-:W-:Y:S05]  /*05b0*/  EXIT ;  /* 0x000000000000794d */ /* 0x000fea0003800000 */
.L_x_3780:
        /* <DEDUP_REMOVED lines=8> */
.L_x_3781:
[----:B------:R-:W3:Y:S02]  /*0640*/  LDCU.64 UR6, c[0x0][0x4e0] ;  /* 0x00009c00ff0677ac */ /* 0x000ee40008000a00 */
[----:B---3--:R-:W-:-:S04]  /*0650*/  UISETP.NE.U32.AND UP0, UPT, UR6, URZ, UPT ;  /* 0x000000ff0600728c */ /* 0x008fc8000bf05070 */
[----:B------:R-:W-:-:S09]  /*0660*/  UISETP.NE.AND.EX UP0, UPT, UR7, URZ, UPT, UP0 ;  /* 0x000000ff0700728c */ /* 0x000fd2000bf05300 */
[----:B------:R-:W-:Y:S05]  /*0670*/  BRA.U !UP0, `(.L_x_3782) ;  /* 0x0000000508807547 */ /* 0x000fea000b800000 */
[----:B------:R-:W3:Y:S01]  /*0680*/  LDC R10, c[0x0][0x4f0] ;  /* 0x00013c00ff0a7b82 */ /* 0x000ee20000000800 */
[----:B--2---:R-:W-:Y:S01]  /*0690*/  LEA R5, R85, 0xffffff80, 0x7 ;  /* 0xffffff8055057811 */ /* 0x004fe200078e38ff */
[----:B------:R-:W2:Y:S03]  /*06a0*/  LDCU.64 UR4, c[0x0][0x4e8] ;  /* 0x00009d00ff0477ac */ /* 0x000ea60008000a00 */
[----:B------:R-:W-:Y:S01]  /*06b0*/  IABS R0, R5 ;  /* 0x0000000500007213 */ /* 0x000fe20000000000 */
[----:B------:R-:W4:Y:S01]  /*06c0*/  LDCU.64 UR20, c[0x0][0x3a0] ;  /* 0x00007400ff1477ac */ /* 0x000f220008000a00 */
[----:B------:R-:W4:Y:S01]  /*06d0*/  LDCU.64 UR18, c[0x0][0x3b8] ;  /* 0x00007700ff1277ac */ /* 0x000f220008000a00 */
[----:B------:R-:W4:Y:S01]  /*06e0*/  LDCU.64 UR16, c[0x0][0x3c0] ;  /* 0x00007800ff1077ac */ /* 0x000f220008000a00 */
[----:B------:R-:W4:Y:S01]  /*06f0*/  LDCU.128 UR8, c[0x0][0x3d0] ;  /* 0x00007a00ff0877ac */ /* 0x000f220008000c00 */
[----:B---3--:R-:W-:-:S04]  /*0700*/  IABS R4, R10 ;  /* 0x0000000a00047213 */ /* 0x008fc80000000000 */
[----:B-----5:R-:W3:Y:S08]  /*0710*/  I2F.RP R6, R4 ;  /* 0x0000000400067306 */ /* 0x020ef00000209400 */
[----:B---3--:R-:W3:Y:S02]  /*0720*/  MUFU.RCP R6, R6 ;  /* 0x0000000600067308 */ /* 0x008ee40000001000 */
[----:B---3--:R-:W-:-:S06]  /*0730*/  IADD3 R6, PT, PT, R6, 0xffffffe, RZ ;  /* 0x0ffffffe06067810 */ /* 0x008fcc0007ffe0ff */
[----:B------:R-:W3:Y:S02]  /*0740*/  F2I.FTZ.U32.TRUNC.NTZ R7, R6 ;  /* 0x0000000600077305 */ /* 0x000ee4000021f000 */
[----:B---3--:R-:W-:Y:S01]  /*0750*/  IMAD.MOV R2, RZ, RZ, -R7 ;  /* 0x000000ffff027224 */ /* 0x008fe200078e0a07 */
[----:B------:R-:W-:-:S03]  /*0760*/  MOV R6, RZ ;  /* 0x000000ff00067202 */ /* 0x000fc60000000f00 */
[----:B------:R-:W-:-:S04]  /*0770*/  IMAD R2, R2, R4, RZ ;  /* 0x0000000402027224 */ /* 0x000fc800078e02ff */
[----:B------:R-:W-:-:S04]  /*0780*/  IMAD.HI.U32 R6, R7, R2, R6 ;  /* 0x0000000207067227 */ /* 0x000fc800078e0006 */
[----:B------:R-:W-:-:S04]  /*0790*/  IMAD.MOV.U32 R2, RZ, RZ, R0 ;  /* 0x000000ffff027224 */ /* 0x000fc800078e0000 */
[----:B------:R-:W-:-:S04]  /*07a0*/  IMAD.HI.U32 R11, R6, R2, RZ ;  /* 0x00000002060b7227 */ /* 0x000fc800078e00ff */
[----:B--2---:R-:W-:Y:S01]  /*07b0*/  IMAD.WIDE.U32 R6, R8, UR4, RZ ;  /* 0x0000000408067c25 */ /* 0x004fe2000f8e00ff */
[----:B------:R-:W-:-:S05]  /*07c0*/  IADD3 R0, PT, PT, -R11, RZ, RZ ;  /* 0x000000ff0b007210 */ /* 0x000fca0007ffe1ff */
[----:B------:R-:W-:Y:S02]  /*07d0*/  IMAD R0, R4, R0, R2 ;  /* 0x0000000004007224 */ /* 0x000fe400078e0202 */
[----:B------:R-:W-:Y:S01]  /*07e0*/  IMAD R2, R8, UR5, R7 ;  /* 0x0000000508027c24 */ /* 0x000fe2000f8e0207 */
[----:B------:R-:W2:Y:S02]  /*07f0*/  LDCU.64 UR4, c[0x0][0x3a8] ;  /* 0x00007500ff0477ac */ /* 0x000ea40008000a00 */
[----:B------:R-:W-:-:S13]  /*0800*/  ISETP.GT.U32.AND P2, PT, R4, R0, PT ;  /* 0x000000000400720c */ /* 0x000fda0003f44070 */
[----:B------:R-:W-:Y:S01]  /*0810*/  @!P2 IMAD.IADD R0, R0, 0x1, -R4 ;  /* 0x000000010000a824 */ /* 0x000fe200078e0a04 */
[----:B------:R-:W-:Y:S02]  /*0820*/  @!P2 IADD3 R11, PT, PT, R11, 0x1, RZ ;  /* 0x000000010b0ba810 */ /* 0x000fe40007ffe0ff */
[----:B------:R-:W-:Y:S02]  /*0830*/  ISETP.NE.AND P2, PT, R10, RZ, PT ;  /* 0x000000ff0a00720c */ /* 0x000fe40003f45270 */
[----:B------:R-:W-:Y:S02]  /*0840*/  ISETP.GE.U32.AND P0, PT, R0, R4, PT ;  /* 0x000000040000720c */ /* 0x000fe40003f06070 */
[----:B------:R-:W-:-:S04]  /*0850*/  LOP3.LUT R0, R5, R10, RZ, 0x3c, !PT ;  /* 0x0000000a05007212 */ /* 0x000fc800078e3cff */
[----:B------:R-:W-:-:S07]  /*0860*/  ISETP.GE.AND P1, PT, R0, RZ, PT ;  /* 0x000000ff0000720c */ /* 0x000fce0003f26270 */
[----:B------:R-:W-:Y:S01]  /*0870*/  @P0 VIADD R11, R11, 0x1 ;  /* 0x000000010b0b0836 */ /* 0x000fe20000000000 */
[----:B------:R-:W-:-:S04]  /*0880*/  LEA R84, P0, R6, UR6, 0x2 ;  /* 0x0000000606547c11 */ /* 0x000fc8000f8010ff */
[----:B------:R-:W-:Y:S02]  /*0890*/  LEA.HI.X R2, R6, UR7, R2, 0x2, P0 ;  /* 0x0000000706027c11 */ /* 0x000fe400080f1402 */
[----:B------:R-:W-:Y:S02]  /*08a0*/  @!P1 IADD3 R11, PT, PT, -R11, RZ, RZ ;  /* 0x000000ff0b0b9210 */ /* 0x000fe40007ffe1ff */
[----:B------:R-:W-:Y:S01]  /*08b0*/  @!P2 LOP3.LUT R11, RZ, R10, RZ, 0x33, !PT ;  /* 0x0000000aff0ba212 */ /* 0x000fe200078e33ff */
[----:B------:R-:W-:Y:S01]  /*08c0*/  IMAD.MOV.U32 R7, RZ, RZ, R2 ;  /* 0x000000ffff077224 */ /* 0x000fe200078e0002 */
[----:B------:R-:W-:-:S05]  /*08d0*/  MOV R6, R84 ;  /* 0x0000005400067202 */ /* 0x000fca0000000f00 */
[----:B------:R-:W-:-:S05]  /*08e0*/  IMAD.WIDE R6, R11, 0x4, R6 ;  /* 0x000000040b067825 */ /* 0x000fca00078e0206 */
[----:B------:R3:W4:Y:S01]  /*08f0*/  LDG.E R4, desc[UR26][R6.64] ;  /* 0x0000001a06047981 */ /* 0x000722000c1e1900 */
[----:B------:R-:W-:-:S05]  /*0900*/  IADD3 R11, PT, PT, -R11, RZ, RZ ;  /* 0x000000ff0b0b7210 */ /* 0x000fca0007ffe1ff */
[----:B------:R-:W-:Y:S01]  /*0910*/  IMAD R5, R10, R11, R5 ;  /* 0x0000000b0a057224 */ /* 0x000fe200078e0205 */
[----:B---3--:R-:W3:Y:S02]  /*0920*/  LDC R7, c[0x0][0x3e8] ;  /* 0x0000fa00ff077b82 */ /* 0x008ee40000000800 */
[----:B---3--:R-:W-:-:S04]  /*0930*/  IABS R9, R7 ;  /* 0x0000000700097213 */ /* 0x008fc80000000000 */
[----:B------:R-:W3:Y:S08]  /*0940*/  I2F.RP R14, R9 ;  /* 0x00000009000e7306 */ /* 0x000ef00000209400 */
[----:B---3--:R-:W3:Y:S02]  /*0950*/  MUFU.RCP R14, R14 ;  /* 0x0000000e000e7308 */ /* 0x008ee40000001000 */
[----:B---3--:R-:W-:-:S06]  /*0960*/  IADD3 R14, PT, PT, R14, 0xffffffe, RZ ;  /* 0x0ffffffe0e0e7810 */ /* 0x008fcc0007ffe0ff */
[----:B------:R-:W3:Y:S02]  /*0970*/  F2I.FTZ.U32.TRUNC.NTZ R15, R14 ;  /* 0x0000000e000f7305 */ /* 0x000ee4000021f000 */
[----:B---3--:R-:W-:Y:S01]  /*0980*/  IADD3 R0, PT, PT, RZ, -R15, RZ ;  /* 0x8000000fff007210 */ /* 0x008fe20007ffe0ff */
[----:B------:R-:W-:-:S04]  /*0990*/  IMAD.MOV.U32 R14, RZ, RZ, RZ ;  /* 0x000000ffff0e7224 */ /* 0x000fc800078e00ff */
[----:B------:R-:W-:Y:S01]  /*09a0*/  IMAD R6, R0, R9, RZ ;  /* 0x0000000900067224 */ /* 0x000fe200078e02ff */
[----:B-1----:R-:W-:-:S03]  /*09b0*/  IABS R0, R3 ;  /* 0x0000000300007213 */ /* 0x002fc60000000000 */
        /* <DEDUP_REMOVED lines=12> */
[----:B------:R-:W-:-:S06]  /*0a80*/  @P2 VIADD R13, R13, 0x1 ;  /* 0x000000010d0d2836 */ /* 0x000fcc0000000000 */
[----:B------:R-:W-:Y:S02]  /*0a90*/  @!P0 IADD3 R13, PT, PT, -R13, RZ, RZ ;  /* 0x000000ff0d0d8210 */ /* 0x000fe40007ffe1ff */
[----:B------:R-:W-:Y:S02]  /*0aa0*/  @!P1 LOP3.LUT R13, RZ, R7, RZ, 0x33, !PT ;  /* 0x00000007ff0d9212 */ /* 0x000fe400078e33ff */
[----:B----4-:R-:W-:Y:S01]  /*0ab0*/  SHF.R.S32.HI R0, RZ, 0x1f, R4 ;  /* 0x0000001fff007819 */ /* 0x010fe20000011404 */
[----:B------:R-:W-:-:S04]  /*0ac0*/  IMAD.WIDE.U32 R10, R4, UR20, RZ ;  /* 0x00000014040a7c25 */ /* 0x000fc8000f8e00ff */
[C---:B------:R-:W-:Y:S02]  /*0ad0*/  IMAD R6, R0.reuse, UR20, RZ ;  /* 0x0000001400067c24 */ /* 0x040fe4000f8e02ff */
[----:B--2---:R-:W-:Y:S02]  /*0ae0*/  IMAD R0, R0, UR4, RZ ;  /* 0x0000000400007c24 */ /* 0x004fe4000f8e02ff */
[C---:B------:R-:W-:Y:S02]  /*0af0*/  IMAD R6, R4.reuse, UR21, R6 ;  /* 0x0000001504067c24 */ /* 0x040fe4000f8e0206 */
[C---:B------:R-:W-:Y:S02]  /*0b00*/  IMAD R0, R4.reuse, UR5, R0 ;  /* 0x0000000504007c24 */ /* 0x040fe4000f8e0200 */
[----:B------:R-:W-:Y:S01]  /*0b10*/  IMAD.WIDE.U32 R14, R4, UR4, RZ ;  /* 0x00000004040e7c25 */ /* 0x000fe2000f8e00ff */
[----:B------:R-:W-:Y:S02]  /*0b20*/  SHF.R.S32.HI R4, RZ, 0x1f, R5 ;  /* 0x0000001fff047819 */ /* 0x000fe40000011405 */
[----:B------:R-:W-:Y:S01]  /*0b30*/  IADD3 R11, PT, PT, R11, R6, RZ ;  /* 0x000000060b0b7210 */ /* 0x000fe20007ffe0ff */
[----:B------:R-:W-:-:S02]  /*0b40*/  IMAD.IADD R15, R15, 0x1, R0 ;  /* 0x000000010f0f7824 */ /* 0x000fc400078e0200 */
[C---:B------:R-:W-:Y:S02]  /*0b50*/  IMAD R0, R4.reuse, UR18, RZ ;  /* 0x0000001204007c24 */ /* 0x040fe4000f8e02ff */
[----:B------:R-:W-:Y:S02]  /*0b60*/  IMAD R4, R4, UR16, RZ ;  /* 0x0000001004047c24 */ /* 0x000fe4000f8e02ff */
[C---:B------:R-:W-:Y:S02]  /*0b70*/  IMAD R0, R5.reuse, UR19, R0 ;  /* 0x0000001305007c24 */ /* 0x040fe4000f8e0200 */
[----:B------:R-:W-:-:S04]  /*0b80*/  IMAD.WIDE.U32 R10, R5, UR18, R10 ;  /* 0x00000012050a7c25 */ /* 0x000fc8000f8e000a */
[----:B------:R-:W-:Y:S01]  /*0b90*/  IMAD R4, R5, UR17, R4 ;  /* 0x0000001105047c24 */ /* 0x000fe2000f8e0204 */
[----:B------:R-:W-:Y:S01]  /*0ba0*/  IADD3 R11, PT, PT, R11, R0, RZ ;  /* 0x000000000b0b7210 */ /* 0x000fe20007ffe0ff */
[----:B------:R-:W-:Y:S01]  /*0bb0*/  IMAD.WIDE.U32 R14, R5, UR16, R14 ;  /* 0x00000010050e7c25 */ /* 0x000fe2000f8e000e */
[----:B------:R-:W-:-:S03]  /*0bc0*/  SHF.R.S32.HI R5, RZ, 0x1f, R13 ;  /* 0x0000001fff057819 */ /* 0x000fc6000001140d */
[----:B------:R-:W-:Y:S01]  /*0bd0*/  IMAD.WIDE.U32 R10, R13, UR8, R10 ;  /* 0x000000080d0a7c25 */ /* 0x000fe2000f8e000a */
[----:B------:R-:W-:-:S03]  /*0be0*/  IADD3 R15, PT, PT, R15, R4, RZ ;  /* 0x000000040f0f7210 */ /* 0x000fc60007ffe0ff */
[C---:B------:R-:W-:Y:S02]  /*0bf0*/  IMAD R0, R5.reuse, UR8, RZ ;  /* 0x0000000805007c24 */ /* 0x040fe4000f8e02ff */
[----:B------:R-:W-:Y:S02]  /*0c00*/  IMAD R5, R5, UR10, RZ ;  /* 0x0000000a05057c24 */ /* 0x000fe4000f8e02ff */
[C---:B------:R-:W-:Y:S02]  /*0c10*/  IMAD R0, R13.reuse, UR9, R0 ;  /* 0x000000090d007c24 */ /* 0x040fe4000f8e0200 */
[C---:B------:R-:W-:Y:S02]  /*0c20*/  IMAD R5, R13.reuse, UR11, R5 ;  /* 0x0000000b0d057c24 */ /* 0x040fe4000f8e0205 */
[----:B------:R-:W-:Y:S01]  /*0c30*/  IMAD.WIDE.U32 R6, R13, UR10, R14 ;  /* 0x0000000a0d067c25 */ /* 0x000fe2000f8e000e */
[----:B------:R-:W-:-:S03]  /*0c40*/  MOV R14, R10 ;  /* 0x0000000a000e7202 */ /* 0x000fc60000000f00 */
[----:B------:R-:W-:Y:S01]  /*0c50*/  IMAD.IADD R4, R11, 0x1, R0 ;  /* 0x000000010b047824 */ /* 0x000fe200078e0200 */
[----:B------:R-:W-:Y:S01]  /*0c60*/  IADD3 R0, PT, PT, R7, R5, RZ ;  /* 0x0000000507007210 */ /* 0x000fe20007ffe0ff */
[----:B------:R-:W-:Y:S06]  /*0c70*/  BRA `(.L_x_3783) ;  /* 0x00000004001c7947 */ /* 0x000fec0003800000 */
.L_x_3782:
[----:B------:R-:W3:Y:S01]  /*0c80*/  LDC R2, c[0x0][0x3e8] ;  /* 0x0000fa00ff027b82 */ /* 0x000ee20000000800 */
[----:B------:R-:W4:Y:S01]  /*0c90*/  LDCU.64 UR18, c[0x0][0x3b8] ;  /* 0x00007700ff1277ac */ /* 0x000f220008000a00 */
[----:B------:R-:W-:Y:S01]  /*0ca0*/  MOV R84, RZ ;  /* 0x000000ff00547202 */ /* 0x000fe20000000f00 */
[----:B------:R-:W1:Y:S01]  /*0cb0*/  LDCU.64 UR16, c[0x0][0x3c0] ;  /* 0x00007800ff1077ac */ /* 0x000e620008000a00 */
[----:B------:R-:W1:Y:S01]  /*0cc0*/  LDCU.64 UR20, c[0x0][0x3a0] ;  /* 0x00007400ff1477ac */ /* 0x000e620008000a00 */
[----:B----4-:R-:W-:Y:S01]  /*0cd0*/  IMAD.WIDE.U32 R20, R14, UR18, RZ ;  /* 0x000000120e147c25 */ /* 0x010fe2000f8e00ff */
[----:B---3--:R-:W-:-:S04]  /*0ce0*/  IABS R9, R2 ;  /* 0x0000000200097213 */ /* 0x008fc80000000000 */
[----:B------:R-:W3:Y:S08]  /*0cf0*/  I2F.RP R10, R9 ;  /* 0x00000009000a7306 */ /* 0x000ef00000209400 */
[----:B---3--:R-:W3:Y:S02]  /*0d00*/  MUFU.RCP R10, R10 ;  /* 0x0000000a000a7308 */ /* 0x008ee40000001000 */
[----:B---3--:R-:W-:-:S06]  /*0d10*/  IADD3 R10, PT, PT, R10, 0xffffffe, RZ ;  /* 0x0ffffffe0a0a7810 */ /* 0x008fcc0007ffe0ff */
[----:B------:R-:W3:Y:S02]  /*0d20*/  F2I.FTZ.U32.TRUNC.NTZ R11, R10 ;  /* 0x0000000a000b7305 */ /* 0x000ee4000021f000 */
[----:B---3--:R-:W-:Y:S02]  /*0d30*/  IADD3 R0, PT, PT, RZ, -R11, RZ ;  /* 0x8000000bff007210 */ /* 0x008fe40007ffe0ff */
[----:B------:R-:W-:-:S03]  /*0d40*/  MOV R10, RZ ;  /* 0x000000ff000a7202 */ /* 0x000fc60000000f00 */
[----:B--2---:R-:W-:Y:S01]  /*0d50*/  IMAD R4, R0, R9, RZ ;  /* 0x0000000900047224 */ /* 0x004fe200078e02ff */
[----:B-1----:R-:W-:-:S03]  /*0d60*/  IABS R0, R3 ;  /* 0x0000000300007213 */ /* 0x002fc60000000000 */
[----:B------:R-:W-:Y:S01]  /*0d70*/  IMAD.HI.U32 R10, R11, R4, R10 ;  /* 0x000000040b0a7227 */ /* 0x000fe200078e000a */
[----:B------:R-:W-:Y:S02]  /*0d80*/  MOV R4, R0 ;  /* 0x0000000000047202 */ /* 0x000fe40000000f00 */
[----:B------:R-:W-:-:S03]  /*0d90*/  SHF.R.S32.HI R11, RZ, 0x1f, R14 ;  /* 0x0000001fff0b7819 */ /* 0x000fc6000001140e */
[----:B------:R-:W-:Y:S01]  /*0da0*/  IMAD.HI.U32 R0, R10, R4, RZ ;  /* 0x000000040a007227 */ /* 0x000fe200078e00ff */
[----:B-----5:R-:W-:-:S03]  /*0db0*/  SHF.R.S32.HI R10, RZ, 0x1f, R6 ;  /* 0x0000001fff0a7819 */ /* 0x020fc60000011406 */
[----:B------:R-:W-:Y:S02]  /*0dc0*/  IMAD.MOV R7, RZ, RZ, -R0 ;  /* 0x000000ffff077224 */ /* 0x000fe400078e0a00 */
[----:B------:R-:W-:Y:S02]  /*0dd0*/  IMAD R18, R11, UR18, RZ ;  /* 0x000000120b127c24 */ /* 0x000fe4000f8e02ff */
[----:B------:R-:W-:Y:S02]  /*0de0*/  IMAD R7, R9, R7, R4 ;  /* 0x0000000709077224 */ /* 0x000fe400078e0204 */
[----:B------:R-:W1:Y:S01]  /*0df0*/  LDC.64 R4, c[0x0][0x3a8] ;  /* 0x0000ea00ff047b82 */ /* 0x000e620000000a00 */
[----:B------:R-:W-:Y:S02]  /*0e00*/  IMAD R11, R11, UR16, RZ ;  /* 0x000000100b0b7c24 */ /* 0x000fe4000f8e02ff */
[----:B------:R-:W-:Y:S01]  /*0e10*/  ISETP.GT.U32.AND P0, PT, R9, R7, PT ;  /* 0x000000070900720c */ /* 0x000fe20003f04070 */
[----:B------:R-:W-:-:S02]  /*0e20*/  IMAD R18, R14, UR19, R18 ;  /* 0x000000130e127c24 */ /* 0x000fc4000f8e0212 */
[C---:B------:R-:W-:Y:S02]  /*0e30*/  IMAD R11, R14.reuse, UR17, R11 ;  /* 0x000000110e0b7c24 */ /* 0x040fe4000f8e020b */
[----:B------:R-:W-:Y:S01]  /*0e40*/  IMAD.WIDE.U32 R14, R14, UR16, RZ ;  /* 0x000000100e0e7c25 */ /* 0x000fe2000f8e00ff */
[----:B------:R-:W-:-:S03]  /*0e50*/  IADD3 R19, PT, PT, R21, R18, RZ ;  /* 0x0000001215137210 */ /* 0x000fc60007ffe0ff */
[----:B------:R-:W-:Y:S01]  /*0e60*/  IMAD.MOV.U32 R18, RZ, RZ, R20 ;  /* 0x000000ffff127224 */ /* 0x000fe200078e0014 */
[----:B------:R-:W-:-:S03]  /*0e70*/  IADD3 R15, PT, PT, R15, R11, RZ ;  /* 0x0000000b0f0f7210 */ /* 0x000fc60007ffe0ff */
[-C--:B------:R-:W-:Y:S01]  /*0e80*/  @!P0 IADD3 R7, PT, PT, R7, -R9.reuse, RZ ;  /* 0x8000000907078210 */ /* 0x080fe20007ffe0ff */
[----:B------:R-:W-:Y:S01]  /*0e90*/  IMAD.WIDE.U32 R18, R6, UR20, R18 ;  /* 0x0000001406127c25 */ /* 0x000fe2000f8e0012 */
[----:B------:R-:W-:Y:S02]  /*0ea0*/  @!P0 IADD3 R0, PT, PT, R0, 0x1, RZ ;  /* 0x0000000100008810 */ /* 0x000fe40007ffe0ff */
[----:B------:R-:W-:Y:S02]  /*0eb0*/  ISETP.GE.U32.AND P2, PT, R7, R9, PT ;  /* 0x000000090700720c */ /* 0x000fe40003f46070 */
[----:B------:R-:W-:Y:S01]  /*0ec0*/  LOP3.LUT R7, R3, R2, RZ, 0x3c, !PT ;  /* 0x0000000203077212 */ /* 0x000fe200078e3cff */
[----:B-1----:R-:W-:Y:S01]  /*0ed0*/  IMAD R9, R10, R4, RZ ;  /* 0x000000040a097224 */ /* 0x002fe200078e02ff */
[----:B------:R-:W-:Y:S01]  /*0ee0*/  ISETP.NE.AND P0, PT, R2, RZ, PT ;  /* 0x000000ff0200720c */ /* 0x000fe20003f05270 */
[----:B------:R-:W-:Y:S01]  /*0ef0*/  IMAD R10, R10, UR20, RZ ;  /* 0x000000140a0a7c24 */ /* 0x000fe2000f8e02ff */
[----:B------:R-:W-:Y:S01]  /*0f00*/  ISETP.GE.AND P1, PT, R7, RZ, PT ;  /* 0x000000ff0700720c */ /* 0x000fe20003f26270 */
[----:B------:R-:W-:-:S02]  /*0f10*/  IMAD R9, R6, R5, R9 ;  /* 0x0000000506097224 */ /* 0x000fc400078e0209 */
[C---:B------:R-:W-:Y:S02]  /*0f20*/  IMAD R10, R6.reuse, UR21, R10 ;  /* 0x00000015060a7c24 */ /* 0x040fe4000f8e020a */
[----:B------:R-:W-:Y:S02]  /*0f30*/  IMAD.WIDE.U32 R14, R6, R4, R14 ;  /* 0x00000004060e7225 */ /* 0x000fe400078e000e */
[----:B------:R-:W-:Y:S01]  /*0f40*/  @P2 IADD3 R0, PT, PT, R0, 0x1, RZ ;  /* 0x0000000100002810 */ /* 0x000fe20007ffe0ff */
[----:B------:R-:W1:Y:S01]  /*0f50*/  LDC.64 R6, c[0x0][0x3d0] ;  /* 0x0000f400ff067b82 */ /* 0x000e620000000a00 */
[----:B------:R-:W-:Y:S02]  /*0f60*/  IADD3 R11, PT, PT, R19, R10, RZ ;  /* 0x0000000a130b7210 */ /* 0x000fe40007ffe0ff */
[----:B------:R-:W-:Y:S02]  /*0f70*/  IADD3 R15, PT, PT, R15, R9, RZ ;  /* 0x000000090f0f7210 */ /* 0x000fe40007ffe0ff */
[----:B------:R-:W-:Y:S01]  /*0f80*/  LEA R9, R85, 0xffffff80, 0x7 ;  /* 0xffffff8055097811 */ /* 0x000fe200078e38ff */
[----:B------:R-:W-:Y:S01]  /*0f90*/  @!P1 IMAD.MOV R0, RZ, RZ, -R0 ;  /* 0x000000ffff009224 */ /* 0x000fe200078e0a00 */
[----:B------:R-:W-:Y:S01]  /*0fa0*/  MOV R10, R18 ;  /* 0x00000012000a7202 */ /* 0x000fe20000000f00 */
[----:B------:R-:W2:Y:S01]  /*0fb0*/  LDC.64 R4, c[0x0][0x3d8] ;  /* 0x0000f600ff047b82 */ /* 0x000ea20000000a00 */
[----:B------:R-:W-:Y:S01]  /*0fc0*/  @!P0 LOP3.LUT R0, RZ, R2, RZ, 0x33, !PT ;  /* 0x00000002ff008212 */ /* 0x000fe200078e33ff */
[----:B------:R-:W-:-:S02]  /*0fd0*/  IMAD R2, R9, UR19, RZ ;  /* 0x0000001309027c24 */ /* 0x000fc4000f8e02ff */
[----:B------:R-:W-:-:S04]  /*0fe0*/  IMAD.WIDE.U32 R10, R9, UR18, R10 ;  /* 0x00000012090a7c25 */ /* 0x000fc8000f8e000a */
[----:B------:R-:W-:Y:S01]  /*0ff0*/  IMAD.WIDE.U32 R14, R9, UR16, R14 ;  /* 0x00000010090e7c25 */ /* 0x000fe2000f8e000e */
[----:B------:R-:W-:Y:S02]  /*1000*/  IADD3 R11, PT, PT, R11, R2, RZ ;  /* 0x000000020b0b7210 */ /* 0x000fe40007ffe0ff */
[----:B------:R-:W-:Y:S01]  /*1010*/  SHF.R.S32.HI R2, RZ, 0x1f, R0 ;  /* 0x0000001fff027819 */ /* 0x000fe20000011400 */
[----:B------:R-:W-:Y:S02]  /*1020*/  IMAD R9, R9, UR17, RZ ;  /* 0x0000001109097c24 */ /* 0x000fe4000f8e02ff */
[----:B-1----:R-:W-:-:S03]  /*1030*/  IMAD.WIDE.U32 R10, R0, R6, R10 ;  /* 0x00000006000a7225 */ /* 0x002fc600078e000a */
[----:B------:R-:W-:Y:S01]  /*1040*/  IADD3 R15, PT, PT, R15, R9, RZ ;  /* 0x000000090f0f7210 */ /* 0x000fe20007ffe0ff */
[C---:B------:R-:W-:Y:S02]  /*1050*/  IMAD R9, R2.reuse, R6, RZ ;  /* 0x0000000602097224 */ /* 0x040fe400078e02ff */
[-C--:B--2---:R-:W-:Y:S02]  /*1060*/  IMAD R2, R2, R4.reuse, RZ ;  /* 0x0000000402027224 */ /* 0x084fe400078e02ff */
[C---:B------:R-:W-:Y:S02]  /*1070*/  IMAD R7, R0.reuse, R7, R9 ;  /* 0x0000000700077224 */ /* 0x040fe400078e0209 */
[----:B------:R-:W-:Y:S01]  /*1080*/  IMAD.WIDE.U32 R18, R0, R4, R14 ;  /* 0x0000000400127225 */ /* 0x000fe200078e000e */
[----:B------:R-:W-:-:S03]  /*1090*/  MOV R14, R10 ;  /* 0x0000000a000e7202 */ /* 0x000fc60000000f00 */
[----:B------:R-:W-:Y:S01]  /*10a0*/  IMAD R0, R0, R5, R2 ;  /* 0x0000000500007224 */ /* 0x000fe200078e0202 */
[----:B------:R-:W-:Y:S01]  /*10b0*/  MOV R6, R18 ;  /* 0x0000001200067202 */ /* 0x000fe20000000f00 */
[----:B------:R-:W-:Y:S01]  /*10c0*/  IMAD.IADD R4, R11, 0x1, R7 ;  /* 0x000000010b047824 */ /* 0x000fe200078e0207 */
[----:B------:R-:W-:Y:S02]  /*10d0*/  MOV R2, RZ ;  /* 0x000000ff00027202 */ /* 0x000fe40000000f00 */
[----:B------:R-:W-:-:S07]  /*10e0*/  IADD3 R0, PT, PT, R19, R0, RZ ;  /* 0x0000000013007210 */ /* 0x000fce0007ffe0ff */
.L_x_3783:
[----:B------:R-:W1:Y:S01]  /*10f0*/  LDCU.128 UR12, c[0x0][0x390] ;  /* 0x00007200ff0c77ac */ /* 0x000e620008000c00 */
[C---:B------:R-:W-:Y:S01]  /*1100*/  IMAD.SHL.U32 R107, R86.reuse, 0x8, RZ ;  /* 0x00000008566b7824 */ /* 0x040fe200078e00ff */
[----:B------:R-:W2:Y:S01]  /*1110*/  S2UR UR25, SR_CgaCtaId ;  /* 0x00000000001979c3 */ /* 0x000ea20000008800 */
[----:B------:R-:W-:Y:S01]  /*1120*/  IMAD.MOV.U32 R11, RZ, RZ, RZ ;  /* 0x000000ffff0b7224 */ /* 0x000fe200078e00ff */
[----:B------:R-:W3:Y:S01]  /*1130*/  LDCU.64 UR4, c[0x0][0x3b0] ;  /* 0x00007600ff0477ac */ /* 0x000ee20008000a00 */
[----:B------:R-:W-:Y:S01]  /*1140*/  SHF.R.U32.HI R18, RZ, 0x2, R86 ;  /* 0x00000002ff127819 */ /* 0x000fe20000011656 */
[----:B------:R-:W-:Y:S01]  /*1150*/  IMAD.MOV.U32 R19, RZ, RZ, RZ ;  /* 0x000000ffff137224 */ /* 0x000fe200078e00ff */
[C---:B------:R-:W-:Y:S01]  /*1160*/  LOP3.LUT R10, R107.reuse, 0x18, RZ, 0xc0, !PT ;  /* 0x000000186b0a7812 */ /* 0x040fe200078ec0ff */
[----:B------:R-:W4:Y:S01]  /*1170*/  LDCU.64 UR22, c[0x0][0x3c8] ;  /* 0x00007900ff1677ac */ /* 0x000f220008000a00 */
[----:B------:R-:W-:Y:S01]  /*1180*/  LOP3.LUT R113, R86, 0x18, RZ, 0xc0, !PT ;  /* 0x0000001856717812 */ /* 0x000fe200078ec0ff */
[----:B------:R-:W-:Y:S01]  /*1190*/  IMAD.WIDE.U32 R12, R12, 0x40, R18 ;  /* 0x000000400c0c7825 */ /* 0x000fe200078e0012 */
[C---:B------:R-:W-:Y:S01]  /*11a0*/  IADD3 R14, P0, PT, R10.reuse, R14, RZ ;  /* 0x0000000e0a0e7210 */ /* 0x040fe20007f1e0ff */
[----:B------:R-:W5:Y:S01]  /*11b0*/  LDCU.128 UR8, c[0x0][0x380] ;  /* 0x00007000ff0877ac */ /* 0x000f620008000c00 */
[----:B------:R-:W-:Y:S01]  /*11c0*/  IADD3 R6, P2, PT, R10, R6, RZ ;  /* 0x000000060a067210 */ /* 0x000fe20007f5e0ff */
[----:B------:R-:W-:Y:S01]  /*11d0*/  IMAD.SHL.U32 R104, R86, 0x4, RZ ;  /* 0x0000000456687824 */ /* 0x000fe200078e00ff */
[C---:B------:R-:W-:Y:S01]  /*11e0*/  LOP3.LUT R121, R107.reuse, 0xd8, RZ, 0xc0, !PT ;  /* 0x000000d86b797812 */ /* 0x040fe200078ec0ff */
[----:B------:R-:W-:Y:S01]  /*11f0*/  IMAD.X R15, RZ, RZ, R4, P0 ;  /* 0x000000ffff0f7224 */ /* 0x000fe200000e0604 */
[----:B------:R-:W-:Y:S01]  /*1200*/  LOP3.LUT R5, R107, 0x1f20, RZ, 0xc0, !PT ;  /* 0x00001f206b057812 */ /* 0x000fe200078ec0ff */
[----:B-1----:R-:W-:Y:S01]  /*1210*/  IMAD.WIDE.U32 R10, R8, UR14, R10 ;  /* 0x0000000e080a7c25 */ /* 0x002fe2000f8e000a */
[----:B------:R-:W-:-:S02]  /*1220*/  LOP3.LUT R121, R121, R113, RZ, 0x3c, !PT ;  /* 0x0000007179797212 */ /* 0x000fc400078e3cff */
[----:B------:R-:W-:Y:S01]  /*1230*/  SHF.R.U32.HI R106, RZ, 0x1, R86 ;  /* 0x00000001ff6a7819 */ /* 0x000fe20000011656 */
[----:B------:R-:W-:Y:S01]  /*1240*/  IMAD R11, R8, UR15, R11 ;  /* 0x0000000f080b7c24 */ /* 0x000fe2000f8e020b */
[----:B---3--:R-:W-:Y:S01]  /*1250*/  USHF.L.U64.HI UR14, UR4, 0x5, UR5 ;  /* 0x00000005040e7899 */ /* 0x008fe20008010205 */
[----:B------:R-:W-:Y:S01]  /*1260*/  IMAD.WIDE.U32 R14, R18, UR18, R14 ;  /* 0x00000012120e7c25 */ /* 0x000fe2000f8e000e */
[----:B------:R-:W-:Y:S01]  /*1270*/  USHF.L.U32 UR15, UR4, 0x5, URZ ;  /* 0x00000005040f7899 */ /* 0x000fe200080006ff */
[----:B------:R-:W-:Y:S02]  /*1280*/  LOP3.LUT R121, R5, R121, RZ, 0xfc, !PT ;  /* 0x0000007905797212 */ /* 0x000fe400078efcff */
[----:B----4-:R-:W-:Y:S01]  /*1290*/  IMAD.WIDE.U32 R10, R3, UR22, R10 ;  /* 0x00000016030a7c25 */ /* 0x010fe2000f8e000a */
[----:B------:R-:W-:Y:S02]  /*12a0*/  LOP3.LUT R17, R106, 0x1f0, RZ, 0xc0, !PT ;  /* 0x000001f06a117812 */ /* 0x000fe400078ec0ff */
[----:B-----5:R-:W-:Y:S01]  /*12b0*/  LEA R109, P0, R14, UR10, 0x1 ;  /* 0x0000000a0e6d7c11 */ /* 0x020fe2000f8008ff */
[----:B------:R-:W-:Y:S01]  /*12c0*/  IMAD.U32 R8, RZ, RZ, UR15 ;  /* 0x0000000fff087e24 */ /* 0x000fe2000f8e00ff */
[----:B------:R-:W-:Y:S01]  /*12d0*/  LEA R112, R85, 0xffffff80, 0x7 ;  /* 0xffffff8055707811 */ /* 0x000fe200078e38ff */
[----:B------:R-:W-:-:S02]  /*12e0*/  IMAD.U32 R9, RZ, RZ, UR14 ;  /* 0x0000000eff097e24 */ /* 0x000fc4000f8e00ff */
[----:B------:R-:W-:Y:S02]  /*12f0*/  IMAD R4, R13, UR4, RZ ;  /* 0x000000040d047c24 */ /* 0x000fe4000f8e02ff */
[----:B------:R-:W-:Y:S02]  /*1300*/  IMAD R108, R18, UR19, R15 ;  /* 0x00000013126c7c24 */ /* 0x000fe4000f8e020f */
[----:B------:R-:W-:Y:S02]  /*1310*/  IMAD R11, R3, UR23, R11 ;  /* 0x00000017030b7c24 */ /* 0x000fe4000f8e020b */
[----:B------:R-:W-:Y:S01]  /*1320*/  IMAD.WIDE.U32 R8, R12, UR4, R8 ;  /* 0x000000040c087c25 */ /* 0x000fe2000f8e0008 */
[----:B------:R-:W-:-:S03]  /*1330*/  LEA.HI.X R108, R14, UR11, R108, 0x1, P0 ;  /* 0x0000000b0e6c7c11 */ /* 0x000fc600080f0c6c */
[C---:B------:R-:W-:Y:S01]  /*1340*/  IMAD R4, R12.reuse, UR5, R4 ;  /* 0x000000050c047c24 */ /* 0x040fe2000f8e0204 */
[----:B------:R-:W-:Y:S01]  /*1350*/  UMOV UR5, 0x400 ;  /* 0x0000040000057882 */ /* 0x000fe20000000000 */
[----:B------:R-:W-:Y:S01]  /*1360*/  IMAD.WIDE.U32 R12, R12, UR4, R10 ;  /* 0x000000040c0c7c25 */ /* 0x000fe2000f8e000a */
[----:B------:R-:W-:Y:S01]  /*1370*/  IADD3 R3, P0, PT, R10, R8, RZ ;  /* 0x000000080a037210 */ /* 0x000fe20007f1e0ff */
[----:B--2---:R-:W-:Y:S02]  /*1380*/  ULEA UR5, UR25, UR5, 0x18 ;  /* 0x0000000519057291 */ /* 0x004fe4000f8ec0ff */
[----:B------:R-:W-:Y:S01]  /*1390*/  IMAD.IADD R5, R13, 0x1, R4 ;  /* 0x000000010d057824 */ /* 0x000fe200078e0204 */
[C---:B------:R-:W-:Y:S01]  /*13a0*/  LEA R8, P1, R12.reuse, UR8, 0x1 ;  /* 0x000000080c087c11 */ /* 0x040fe2000f8208ff */
[----:B------:R-:W-:Y:S01]  /*13b0*/  USHF.L.U32 UR4, UR18, 0x6, URZ ;  /* 0x0000000612047899 */ /* 0x000fe200080006ff */
[----:B------:R-:W-:Y:S01]  /*13c0*/  IADD3.X R4, PT, PT, R11, R4, R9, P0, !PT ;  /* 0x000000040b047210 */ /* 0x000fe200007fe409 */
[----:B------:R-:W-:Y:S01]  /*13d0*/  IMAD.MOV.U32 R13, RZ, RZ, R108 ;  /* 0x000000ffff0d7224 */ /* 0x000fe200078e006c */
[----:B------:R-:W-:Y:S01]  /*13e0*/  LEA R10, P0, R3, UR8, 0x1 ;  /* 0x00000008030a7c11 */ /* 0x000fe2000f8008ff */
[----:B------:R-:W-:Y:S01]  /*13f0*/  USHF.L.U64.HI UR8, UR18, 0x6, UR19 ;  /* 0x0000000612087899 */ /* 0x000fe20008010213 */
[----:B------:R-:W-:Y:S01]  /*1400*/  LEA.HI.X R9, R12, UR9, R5, 0x1, P1 ;  /* 0x000000090c097c11 */ /* 0x000fe200088f0c05 */
[----:B------:R-:W-:Y:S01]  /*1410*/  IMAD.MOV.U32 R12, RZ, RZ, R109 ;  /* 0x000000ffff0c7224 */ /* 0x000fe200078e006d */
[----:B------:R-:W-:Y:S01]  /*1420*/  LEA R121, R121, UR5, 0x1 ;  /* 0x0000000579797c11 */ /* 0x000fe2000f8e08ff */
[----:B------:R-:W-:Y:S01]  /*1430*/  IMAD.X R7, RZ, RZ, R0, P2 ;  /* 0x000000ffff077224 */ /* 0x000fe200010e0600 */
[----:B------:R-:W-:Y:S01]  /*1440*/  LEA.HI.X R11, R3, UR9, R4, 0x1, P0 ;  /* 0x00000009030b7c11 */ /* 0x000fe200080f0c04 */
[----:B------:R-:W-:Y:S01]  /*1450*/  IMAD.SHL.U32 R87, R86, 0x20, RZ ;  /* 0x0000002056577824 */ /* 0x000fe200078e00ff */
[----:B------:R-:W-:Y:S01]  /*1460*/  IADD3 R4, P0, PT, R109, UR4, RZ ;  /* 0x000000046d047c10 */ /* 0x000fe2000ff1e0ff */
[----:B------:R-:W-:Y:S01]  /*1470*/  @!PT LDS RZ, [RZ] ;  /* 0x00000000fffff984 */ /* 0x000fe20000000800 */
[----:B------:R-:W-:Y:S01]  /*1480*/  @!PT LDS RZ, [RZ] ;  /* 0x00000000fffff984 */ /* 0x000fe20000000800 */
[----:B------:R-:W-:Y:S01]  /*1490*/  @!PT LDS RZ, [RZ] ;  /* 0x00000000fffff984 */ /* 0x000fe20000000800 */
[----:B------:R-:W-:Y:S01]  /*14a0*/  LDGSTS.E.BYPASS.LTC128B.128 [R121], desc[UR26][R8.64] ;  /* 0x0000000008797fae */ /* 0x000fe2000b981a1a */
[----:B------:R-:W-:Y:S01]  /*14b0*/  IMAD.WIDE.U32 R6, R18, UR16, R6 ;  /* 0x0000001012067c25 */ /* 0x000fe2000f8e0006 */
[----:B------:R-:W-:Y:S01]  /*14c0*/  LOP3.LUT R0, R104, 0x18, RZ, 0xc0, !PT ;  /* 0x0000001868007812 */ /* 0x000fe200078ec0ff */
[----:B------:R-:W-:Y:S01]  /*14d0*/  USHF.L.U32 UR9, UR16, 0x6, URZ ;  /* 0x0000000610097899 */ /* 0x000fe200080006ff */
[----:B------:R-:W-:Y:S01]  /*14e0*/  IADD3.X R5, PT, PT, R108, UR8, RZ, P0, !PT ;  /* 0x000000086c057c10 */ /* 0x000fe200087fe4ff */
[----:B------:R1:W-:Y:S01]  /*14f0*/  LDGSTS.E.BYPASS.LTC128B.128 [R121+0x800], desc[UR26][R10.64] ;  /* 0x008000000a797fae */ /* 0x0003e2000b981a1a */
[----:B------:R-:W-:Y:S01]  /*1500*/  IMAD R110, R18, UR17, R7 ;  /* 0x00000011126e7c24 */ /* 0x000fe2000f8e0207 */
[----:B------:R-:W-:Y:S01]  /*1510*/  LEA R111, P1, R6, UR12, 0x1 ;  /* 0x0000000c066f7c11 */ /* 0x000fe2000f8208ff */
[----:B------:R-:W-:Y:S01]  /*1520*/  IMAD.SHL.U32 R105, R86, 0x10, RZ ;  /* 0x0000001056697824 */ /* 0x000fe200078e00ff */
[----:B------:R-:W-:Y:S01]  /*1530*/  LDGSTS.E.BYPASS.LTC128B.128 [R121+0x1000], desc[UR26][R12.64] ;  /* 0x010000000c797fae */ /* 0x000fe2000b981a1a */
[----:B------:R-:W-:Y:S01]  /*1540*/  LOP3.LUT R0, R0, 0xc0, R87, 0xf8, !PT ;  /* 0x000000c000007812 */ /* 0x000fe200078ef857 */
[----:B------:R-:W-:Y:S01]  /*1550*/  USHF.L.U64.HI UR16, UR16, 0x6, UR17 ;  /* 0x0000000610107899 */ /* 0x000fe20008010211 */
[----:B------:R-:W-:Y:S01]  /*1560*/  LEA.HI.X R110, R6, UR13, R110, 0x1, P1 ;  /* 0x0000000d066e7c11 */ /* 0x000fe200088f0c6e */
[----:B------:R2:W-:Y:S01]  /*1570*/  LDGSTS.E.BYPASS.LTC128B.128 [R121+0x1800], desc[UR26][R4.64] ;  /* 0x0180000004797fae */ /* 0x0005e2000b981a1a */
[----:B------:R-:W-:Y:S01]  /*1580*/  LOP3.LUT R3, R105, 0x100, RZ, 0xc0, !PT ;  /* 0x0000010069037812 */ /* 0x000fe200078ec0ff */
[----:B------:R-:W-:Y:S01]  /*1590*/  IMAD.SHL.U32 R102, R86, 0x2, RZ ;  /* 0x0000000256667824 */ /* 0x000fe200078e00ff */
[----:B------:R-:W-:-:S02]  /*15a0*/  LOP3.LUT R68, R0, 0x8, R86, 0x78, !PT ;  /* 0x0000000800447812 */ /* 0x000fc400078e7856 */
[----:B------:R-:W-:Y:S02]  /*15b0*/  LOP3.LUT R105, R105, 0x3e00, RZ, 0xc0, !PT ;  /* 0x00003e0069697812 */ /* 0x000fe400078ec0ff */
[--C-:B------:R-:W-:Y:S02]  /*15c0*/  LOP3.LUT R3, R3, 0x20, R87.reuse, 0xf8, !PT ;  /* 0x0000002003037812 */ /* 0x100fe400078ef857 */
[----:B------:R-:W-:Y:S02]  /*15d0*/  LOP3.LUT R76, R105, 0x120, R87, 0xf8, !PT ;  /* 0x00000120694c7812 */ /* 0x000fe400078ef857 */
[----:B------:R-:W-:Y:S01]  /*15e0*/  LOP3.LUT R68, R3, R68, RZ, 0xfc, !PT ;  /* 0x0000004403447212 */ /* 0x000fe200078efcff */
[----:B------:R-:W-:Y:S01]  /*15f0*/  IMAD.MOV.U32 R3, RZ, RZ, 0x20 ;  /* 0x00000020ff037424 */ /* 0x000fe200078e00ff */
[----:B------:R-:W-:Y:S02]  /*1600*/  LOP3.LUT R102, R112, 0x6, R102, 0xf8, !PT ;  /* 0x0000000670667812 */ /* 0x000fe400078ef866 */
[----:B------:R-:W-:-:S02]  /*1610*/  LEA R68, R68, UR5, 0x1 ;  /* 0x0000000544447c11 */ /* 0x000fc4000f8e08ff */
[----:B-1----:R-:W-:-:S04]  /*1620*/  IADD3 R10, P0, PT, R4, UR4, RZ ;  /* 0x00000004040a7c10 */ /* 0x002fc8000ff1e0ff */
[----:B------:R-:W-:Y:S02]  /*1630*/  IADD3.X R11, PT, PT, R5, UR8, RZ, P0, !PT ;  /* 0x00000008050b7c10 */ /* 0x000fe400087fe4ff */
[----:B------:R-:W-:Y:S02]  /*1640*/  IADD3 R8, P0, PT, R10, UR4, RZ ;  /* 0x000000040a087c10 */ /* 0x000fe4000ff1e0ff */
[----:B--2---:R-:W-:Y:S01]  /*1650*/  LOP3.LUT R4, R106, 0x8, RZ, 0xc0, !PT ;  /* 0x000000086a047812 */ /* 0x004fe200078ec0ff */
[----:B------:R-:W-:Y:S01]  /*1660*/  LDGSTS.E.BYPASS.LTC128B.128 [R121+0x2000], desc[UR26][R10.64] ;  /* 0x020000000a797fae */ /* 0x000fe2000b981a1a */
[----:B------:R-:W-:Y:S01]  /*1670*/  IADD3.X R9, PT, PT, R11, UR8, RZ, P0, !PT ;  /* 0x000000080b097c10 */ /* 0x000fe200087fe4ff */
[----:B------:R-:W-:Y:S01]  /*1680*/  IMAD.MOV.U32 R5, RZ, RZ, R110 ;  /* 0x000000ffff057224 */ /* 0x000fe200078e006e */
[----:B------:R-:W-:Y:S01]  /*1690*/  LOP3.LUT R0, R0, R4, RZ, 0x3c, !PT ;  /* 0x0000000400007212 */ /* 0x000fe200078e3cff */
[----:B------:R-:W-:Y:S02]  /*16a0*/  IMAD.MOV.U32 R4, RZ, RZ, R111 ;  /* 0x000000ffff047224 */ /* 0x000fe400078e006f */
[----:B------:R1:W-:Y:S01]  /*16b0*/  LDGSTS.E.BYPASS.LTC128B.128 [R121+0x2800], desc[UR26][R8.64] ;  /* 0x0280000008797fae */ /* 0x0003e2000b981a1a */
[----:B------:R-:W-:-:S03]  /*16c0*/  LOP3.LUT R76, R76, R0, RZ, 0xfc, !PT ;  /* 0x000000004c4c7212 */ /* 0x000fc600078efcff */
[----:B------:R-:W0:Y:S01]  /*16d0*/  LDGDEPBAR ;  /* 0x00000000000079af */ /* 0x000e220000000000 */
[----:B------:R-:W-:Y:S02]  /*16e0*/  LEA R76, R76, UR5, 0x1 ;  /* 0x000000054c4c7c11 */ /* 0x000fe4000f8e08ff */
[----:B-1----:R-:W-:Y:S01]  /*16f0*/  IADD3 R8, P0, PT, R111, UR9, RZ ;  /* 0x000000096f087c10 */ /* 0x002fe2000ff1e0ff */
[----:B------:R-:W-:-:S04]  /*1700*/  DEPBAR.LE SB0, 0x0 ;  /* 0x000080000000791a */ /* 0x000fc80000000000 */
[----:B------:R-:W-:Y:S01]  /*1710*/  BAR.SYNC.DEFER_BLOCKING 0x0 ;  /* 0x0000000000007b1d */ /* 0x000fe20000010000 */
[----:B------:R-:W-:Y:S02]  /*1720*/  IADD3.X R9, PT, PT, R110, UR16, RZ, P0, !PT ;  /* 0x000000106e097c10 */ /* 0x000fe400087fe4ff */
[----:B------:R-:W-:-:S04]  /*1730*/  IADD3 R6, P0, PT, R8, UR9, RZ ;  /* 0x0000000908067c10 */ /* 0x000fc8000ff1e0ff */
[----:B------:R-:W-:Y:S01]  /*1740*/  IADD3.X R7, PT, PT, R9, UR16, RZ, P0, !PT ;  /* 0x0000001009077c10 */ /* 0x000fe200087fe4ff */
[----:B------:R-:W-:Y:S01]  /*1750*/  @!PT LDS RZ, [RZ] ;  /* 0x00000000fffff984 */ /* 0x000fe20000000800 */
[----:B------:R-:W-:Y:S01]  /*1760*/  @!PT LDS RZ, [RZ] ;  /* 0x00000000fffff984 */ /* 0x000fe20000000800 */
[----:B------:R-:W-:Y:S01]  /*1770*/  @!PT LDS RZ, [RZ] ;  /* 0x00000000fffff984 */ /* 0x000fe20000000800 */
[----:B------:R1:W-:Y:S04]  /*1780*/  LDGSTS.E.BYPASS.LTC128B.128 [R121+0x3000], desc[UR26][R4.64] ;  /* 0x0300000004797fae */ /* 0x0003e8000b981a1a */
[----:B------:R-:W-:Y:S04]  /*1790*/  LDGSTS.E.BYPASS.LTC128B.128 [R121+0x3800], desc[UR26][R8.64] ;  /* 0x0380000008797fae */ /* 0x000fe8000b981a1a */
[----:B------:R-:W-:Y:S01]  /*17a0*/  LDGSTS.E.BYPASS.LTC128B.128 [R121+0x4000], desc[UR26][R6.64] ;  /* 0x0400000006797fae */ /* 0x000fe2000b981a1a */
[----:B-1----:R-:W-:-:S04]  /*17b0*/  IADD3 R4, P0, PT, R6, UR9, RZ ;  /* 0x0000000906047c10 */ /* 0x002fc8000ff1e0ff */
[----:B------:R-:W-:Y:S02]  /*17c0*/  IADD3.X R5, PT, PT, R7, UR16, RZ, P0, !PT ;  /* 0x0000001007057c10 */ /* 0x000fe400087fe4ff */
[----:B------:R-:W-:-:S03]  /*17d0*/  LOP3.LUT P0, RZ, R86, 0x4, RZ, 0xc0, !PT ;  /* 0x0000000456ff7812 */ /* 0x000fc6000780c0ff */
[----:B------:R1:W-:Y:S01]  /*17e0*/  LDGSTS.E.BYPASS.LTC128B.128 [R121+0x4800], desc[UR26][R4.64] ;  /* 0x0480000004797fae */ /* 0x0003e2000b981a1a */
[----:B------:R-:W-:-:S03]  /*17f0*/  SEL R3, R3, 0xffffffe0, !P0 ;  /* 0xffffffe003037807 */ /* 0x000fc60004000000 */
[----:B------:R2:W-:Y:S02]  /*1800*/  LDSM.16.M88.4 R12, [R76] ;  /* 0x000000004c0c783b */ /* 0x0005e40000000200 */
[C---:B------:R-:W-:Y:S02]  /*1810*/  IMAD.IADD R115, R3.reuse, 0x1, R68 ;  /* 0x0000000103737824 */ /* 0x040fe400078e0244 */
[----:B------:R-:W3:Y:S04]  /*1820*/  LDSM.16.M88.4 R60, [R68+0x1400] ;  /* 0x00140000443c783b */ /* 0x000ee80000000200 */
[----:B------:R-:W-:Y:S04]  /*1830*/  LDSM.16.M88.4 R80, [R115+0x1000] ;  /* 0x001000007350783b */ /* 0x000fe80000000200 */
[----:B------:R-:W4:Y:S04]  /*1840*/  LDSM.16.M88.4 R52, [R68+0x1800] ;  /* 0x001800004434783b */ /* 0x000f280000000200 */
[----:B------:R-:W5:Y:S04]  /*1850*/  LDSM.16.M88.4 R44, [R68+0x1c00] ;  /* 0x001c0000442c783b */ /* 0x000f680000000200 */
[----:B------:R-:W-:Y:S01]  /*1860*/  LDSM.16.M88.4 R36, [R68+0x2000] ;  /* 0x002000004424783b */ /* 0x000fe20000000200 */
[----:B--2---:R-:W-:-:S03]  /*1870*/  IMAD.IADD R76, R3, 0x1, R76 ;  /* 0x00000001034c7824 */ /* 0x004fc600078e024c */
[----:B-1----:R-:W1:Y:S04]  /*1880*/  LDSM.16.M88.4 R4, [R68+0x1000] ;  /* 0x001000004404783b */ /* 0x002e680000000200 */
[----:B------:R-:W-:Y:S04]  /*1890*/  LDSM.16.M88.4 R28, [R68+0x2400] ;  /* 0x00240000441c783b */ /* 0x000fe80000000200 */
[----:B------:R-:W2:Y:S04]  /*18a0*/  LDSM.16.M88.4 R76, [R76] ;  /* 0x000000004c4c783b */ /* 0x000ea80000000200 */
[----:B------:R-:W2:Y:S04]  /*18b0*/  LDSM.16.M88.4 R20, [R68+0x2800] ;  /* 0x002800004414783b */ /* 0x000ea80000000200 */
[----:B------:R-:W2:Y:S04]  /*18c0*/  LDSM.16.M88.4 R68, [R68+0x2c00] ;  /* 0x002c00004444783b */ /* 0x000ea80000000200 */
[----:B------:R-:W2:Y:S01]  /*18d0*/  LDSM.16.M88.4 R72, [R115+0x1400] ;  /* 0x001400007348783b */ /* 0x000ea20000000200 */
[C---:B---3--:R-:W-:Y:S03]  /*18e0*/  HMMA.16816.F32 R64, R12.reuse, R60, RZ ;  /* 0x0000003c0c40723c */ /* 0x048fe600000018ff */
[----:B------:R-:W0:Y:S05]  /*18f0*/  LDGDEPBAR ;  /* 0x00000000000079af */ /* 0x000e2a0000000000 */
[C---:B----4-:R-:W-:Y:S08]  /*1900*/  HMMA.16816.F32 R56, R12.reuse, R52, RZ ;  /* 0x000000340c38723c */ /* 0x050ff000000018ff */
[C---:B-----5:R-:W-:Y:S08]  /*1910*/  HMMA.16816.F32 R48, R12.reuse, R44, RZ ;  /* 0x0000002c0c30723c */ /* 0x060ff000000018ff */
[C---:B-1----:R-:W-:Y:S08]  /*1920*/  HMMA.16816.F32 R8, R12.reuse, R4, RZ ;  /* 0x000000040c08723c */ /* 0x042ff000000018ff */
[C---:B------:R-:W-:Y:S08]  /*1930*/  HMMA.16816.F32 R4, R12.reuse, R6, RZ ;  /* 0x000000060c04723c */ /* 0x040ff000000018ff */
[----:B------:R-:W-:Y:S08]  /*1940*/  HMMA.16816.F32 R40, R12, R36, RZ ;  /* 0x000000240c28723c */ /* 0x000ff000000018ff */
[----:B--2---:R-:W-:Y:S01]  /*1950*/  HMMA.16816.F32 R8, R76, R80, R8 ;  /* 0x000000504c08723c */ /* 0x004fe20000001808 */
[----:B------:R-:W-:-:S02]  /*1960*/  LOP3.LUT R80, R18, 0x7, RZ, 0xc0, !PT ;  /* 0x0000000712507812 */ /* 0x000fc400078ec0ff */
[----:B------:R-:W-:Y:S02]  /*1970*/  LOP3.LUT R81, R102, 0x9, RZ, 0xfc, !PT ;  /* 0x0000000966517812 */ /* 0x000fe400078efcff */
[----:B------:R-:W-:-:S03]  /*1980*/  IADD3 R80, PT, PT, R80, R17, R16 ;  /* 0x0000001150507210 */ /* 0x000fc60007ffe010 */
[----:B------:R-:W-:Y:S01]  /*1990*/  HMMA.16816.F32 R4, R76, R82, R4 ;  /* 0x000000524c04723c */ /* 0x000fe20000001804 */
[----:B------:R-:W-:-:S05]  /*19a0*/  IADD3 R80, PT, PT, R103, -UR24, R80 ;  /* 0x8000001867507c10 */ /* 0x000fca000fffe050 */
[----:B------:R-:W-:Y:S01]  /*19b0*/  IMAD.IADD R88, R80, 0x1, R88 ;  /* 0x0000000150587824 */ /* 0x000fe200078e0258 */
[----:B------:R-:W-:Y:S01]  /*19c0*/  LOP3.LUT R80, R102, 0x1, RZ, 0xfc, !PT ;  /* 0x0000000166507812 */ /* 0x000fe200078efcff */
[C---:B------:R-:W-:Y:S03]  /*19d0*/  HMMA.16816.F32 R32, R12.reuse, R28, RZ ;  /* 0x0000001c0c20723c */ /* 0x040fe600000018ff */
[C-C-:B------:R-:W-:Y:S02]  /*19e0*/  VIADDMNMX R114, R88.reuse, 0x1, R103.reuse, PT ;  /* 0x0000000158727846 */ /* 0x140fe40003800167 */
[----:B------:R-:W-:Y:S02]  /*19f0*/  VIADDMNMX R103, R88, 0x9, R103, PT ;  /* 0x0000000958677846 */ /* 0x000fe40003800167 */
[C---:B------:R-:W-:Y:S01]  /*1a00*/  ISETP.GE.AND P0, PT, R80.reuse, R114, PT ;  /* 0x000000725000720c */ /* 0x040fe20003f06270 */
[----:B------:R-:W-:Y:S01]  /*1a10*/  HMMA.16816.F32 R24, R12, R20, RZ ;  /* 0x000000140c18723c */ /* 0x000fe200000018ff */
[----:B------:R-:W-:-:S02]  /*1a20*/  ISETP.GE.AND P3, PT, R80, R103, PT ;  /* 0x000000675000720c */ /* 0x000fc40003f66270 */
[C---:B------:R-:W-:Y:S02]  /*1a30*/  LOP3.LUT R80, R102.reuse, 0x8, RZ, 0xfc, !PT ;  /* 0x0000000866507812 */ /* 0x040fe400078efcff */
[-C--:B------:R-:W-:Y:S02]  /*1a40*/  ISETP.GE.AND P4, PT, R102, R114.reuse, PT ;  /* 0x000000726600720c */ /* 0x080fe40003f86270 */
[C---:B------:R-:W-:Y:S01]  /*1a50*/  ISETP.GE.AND P6, PT, R80.reuse, R114, PT ;  /* 0x000000725000720c */ /* 0x040fe20003fc6270 */
[----:B------:R-:W-:Y:S01]  /*1a60*/  HMMA.16816.F32 R60, R12, R62, RZ ;  /* 0x0000003e0c3c723c */ /* 0x000fe200000018ff */
[-C--:B------:R-:W-:Y:S02]  /*1a70*/  ISETP.GE.AND P5, PT, R80, R103.reuse, PT ;  /* 0x000000675000720c */ /* 0x080fe40003fa6270 */
[----:B------:R-:W-:Y:S02]  /*1a80*/  FSEL R92, R8, -INF , !P4 ;  /* 0xff800000085c7808 */ /* 0x000fe40006000000 */
[----:B------:R-:W-:-:S02]  /*1a90*/  ISETP.GE.AND P4, PT, R102, R103, PT ;  /* 0x000000676600720c */ /* 0x000fc40003f86270 */
[----:B------:R-:W-:Y:S01]  /*1aa0*/  LOP3.LUT R80, R102, 0x10, RZ, 0xfc, !PT ;  /* 0x0000001066507812 */ /* 0x000fe200078efcff */
[C---:B------:R-:W-:Y:S01]  /*1ab0*/  HMMA.16816.F32 R52, R12.reuse, R54, RZ ;  /* 0x000000360c34723c */ /* 0x040fe200000018ff */
[----:B------:R-:W-:Y:S02]  /*1ac0*/  FSEL R90, R10, -INF , !P4 ;  /* 0xff8000000a5a7808 */ /* 0x000fe40006000000 */
[----:B------:R-:W-:Y:S02]  /*1ad0*/  FSEL R116, R9, -INF , !P0 ;  /* 0xff80000009747808 */ /* 0x000fe40004000000 */
[CC--:B------:R-:W-:Y:S02]  /*1ae0*/  ISETP.GE.AND P2, PT, R81.reuse, R114.reuse, PT ;  /* 0x000000725100720c */ /* 0x0c0fe40003f46270 */
[----:B------:R-:W-:Y:S01]  /*1af0*/  ISETP.GE.AND P1, PT, R81, R103, PT ;  /* 0x000000675100720c */ /* 0x000fe20003f26270 */
[----:B------:R-:W-:Y:S01]  /*1b00*/  HMMA.16816.F32 R44, R12, R46, RZ ;  /* 0x0000002e0c2c723c */ /* 0x000fe200000018ff */
[----:B------:R-:W-:-:S02]  /*1b10*/  ISETP.GE.AND P4, PT, R80, R114, PT ;  /* 0x000000725000720c */ /* 0x000fc40003f86270 */
[----:B------:R-:W-:Y:S02]  /*1b20*/  ISETP.GE.AND P0, PT, R80, R103, PT ;  /* 0x000000675000720c */ /* 0x000fe40003f06270 */
[----:B------:R-:W-:Y:S01]  /*1b30*/  FSEL R96, R4, -INF , !P6 ;  /* 0xff80000004607808 */ /* 0x000fe20007000000 */
[----:B------:R-:W1:Y:S01]  /*1b40*/  LDSM.16.M88.4 R80, [R115+0x1c00] ;  /* 0x001c00007350783b */ /* 0x000e620000000200 */
[C---:B------:R-:W-:Y:S01]  /*1b50*/  LOP3.LUT R4, R102.reuse, 0x18, RZ, 0xfc, !PT ;  /* 0x0000001866047812 */ /* 0x040fe200078efcff */
[----:B------:R-:W-:Y:S01]  /*1b60*/  HMMA.16816.F32 R36, R12, R38, RZ ;  /* 0x000000260c24723c */ /* 0x000fe200000018ff */
[----:B------:R-:W-:Y:S02]  /*1b70*/  LOP3.LUT R8, R102, 0x11, RZ, 0xfc, !PT ;  /* 0x0000001166087812 */ /* 0x000fe400078efcff */
[----:B------:R-:W-:Y:S02]  /*1b80*/  FSEL R97, R6, -INF , !P5 ;  /* 0xff80000006617808 */ /* 0x000fe40006800000 */
[----:B------:R-:W-:-:S02]  /*1b90*/  FSEL R117, R5, -INF , !P2 ;  /* 0xff80000005757808 */ /* 0x000fc40005000000 */
[----:B------:R-:W-:Y:S01]  /*1ba0*/  FSEL R91, R11, -INF , !P3 ;  /* 0xff8000000b5b7808 */ /* 0x000fe20005800000 */
[C---:B------:R-:W-:Y:S01]  /*1bb0*/  HMMA.16816.F32 R28, R12.reuse, R30, RZ ;  /* 0x0000001e0c1c723c */ /* 0x040fe200000018ff */
[CC--:B------:R-:W-:Y:S02]  /*1bc0*/  ISETP.GE.AND P5, PT, R4.reuse, R114.reuse, PT ;  /* 0x000000720400720c */ /* 0x0c0fe40003fa6270 */
[----:B------:R-:W-:Y:S02]  /*1bd0*/  ISETP.GE.AND P2, PT, R4, R103, PT ;  /* 0x000000670400720c */ /* 0x000fe40003f46270 */
[----:B------:R-:W-:Y:S02]  /*1be0*/  ISETP.GE.AND P3, PT, R8, R114, PT ;  /* 0x000000720800720c */ /* 0x000fe40003f66270 */
[----:B------:R-:W-:Y:S01]  /*1bf0*/  LOP3.LUT R4, R102, 0x20, RZ, 0xfc, !PT ;  /* 0x0000002066047812 */ /* 0x000fe200078efcff */
[----:B------:R-:W-:Y:S01]  /*1c00*/  HMMA.16816.F32 R20, R12, R22, RZ ;  /* 0x000000160c14723c */ /* 0x000fe200000018ff */
[----:B------:R-:W-:-:S02]  /*1c10*/  FSEL R123, R7, -INF , !P1 ;  /* 0xff800000077b7808 */ /* 0x000fc40004800000 */
[----:B------:R-:W-:Y:S02]  /*1c20*/  ISETP.GE.AND P6, PT, R8, R103, PT ;  /* 0x000000670800720c */ /* 0x000fe40003fc6270 */
[C---:B------:R-:W-:Y:S02]  /*1c30*/  LOP3.LUT R8, R102.reuse, 0x19, RZ, 0xfc, !PT ;  /* 0x0000001966087812 */ /* 0x040fe400078efcff */
[----:B------:R-:W-:Y:S01]  /*1c40*/  LOP3.LUT R9, R102, 0x29, RZ, 0xfc, !PT ;  /* 0x0000002966097812 */ /* 0x000fe200078efcff */
[----:B------:R-:W-:Y:S01]  /*1c50*/  HMMA.16816.F32 R16, R12, R68, RZ ;  /* 0x000000440c10723c */ /* 0x000fe200000018ff */
[----:B------:R-:W-:-:S07]  /*1c60*/  ISETP.GE.AND P1, PT, R8, R114, PT ;  /* 0x000000720800720c */ /* 0x000fce0003f26270 */
[----:B------:R-:W-:Y:S01]  /*1c70*/  HMMA.16816.F32 R12, R12, R70, RZ ;  /* 0x000000460c0c723c */ /* 0x000fe200000018ff */
[----:B------:R-:W2:Y:S07]  /*1c80*/  LDSM.16.M88.4 R68, [R115+0x1800] ;  /* 0x001800007344783b */ /* 0x000eae0000000200 */
[C---:B------:R-:W-:Y:S08]  /*1c90*/  HMMA.16816.F32 R64, R76.reuse, R72, R64 ;  /* 0x000000484c40723c */ /* 0x040ff00000001840 */
[C---:B------:R-:W-:Y:S08]  /*1ca0*/  HMMA.16816.F32 R60, R76.reuse, R74, R60 ;  /* 0x0000004a4c3c723c */ /* 0x040ff0000000183c */
[----:B-1----:R-:W-:Y:S03]  /*1cb0*/  HMMA.16816.F32 R48, R76, R80, R48 ;  /* 0x000000504c30723c */ /* 0x002fe60000001830 */
[----:B------:R-:W-:-:S02]  /*1cc0*/  FSEL R101, R66, -INF , !P0 ;  /* 0xff80000042657808 */ /* 0x000fc40004000000 */
[----:B------:R-:W-:Y:S02]  /*1cd0*/  FSEL R124, R65, -INF , !P3 ;  /* 0xff800000417c7808 */ /* 0x000fe40005800000 */
[C---:B------:R-:W-:Y:S01]  /*1ce0*/  ISETP.GE.AND P0, PT, R4.reuse, R114, PT ;  /* 0x000000720400720c */ /* 0x040fe20003f06270 */
[C---:B------:R-:W-:Y:S01]  /*1cf0*/  HMMA.16816.F32 R44, R76.reuse, R82, R44 ;  /* 0x000000524c2c723c */ /* 0x040fe2000000182c */
[-C--:B------:R-:W-:Y:S02]  /*1d00*/  ISETP.GE.AND P3, PT, R4, R103.reuse, PT ;  /* 0x000000670400720c */ /* 0x080fe40003f66270 */
[----:B------:R-:W1:Y:S01]  /*1d10*/  LDSM.16.M88.4 R4, [R115+0x2000] ;  /* 0x002000007304783b */ /* 0x000e620000000200 */
[----:B------:R-:W-:Y:S02]  /*1d20*/  FSEL R120, R64, -INF , !P4 ;  /* 0xff80000040787808 */ /* 0x000fe40006000000 */
[----:B------:R-:W-:Y:S02]  /*1d30*/  ISETP.GE.AND P4, PT, R8, R103, PT ;  /* 0x000000670800720c */ /* 0x000fe40003f86270 */
[----:B------:R-:W-:Y:S01]  /*1d40*/  LOP3.LUT R8, R102, 0x21, RZ, 0xfc, !PT ;  /* 0x0000002166087812 */ /* 0x000fe200078efcff */
[----:B--2---:R-:W-:Y:S01]  /*1d50*/  HMMA.16816.F32 R56, R76, R68, R56 ;  /* 0x000000444c38723c */ /* 0x004fe20000001838 */
[----:B------:R-:W-:-:S02]  /*1d60*/  FSEL R118, R67, -INF , !P6 ;  /* 0xff80000043767808 */ /* 0x000fc40007000000 */
[----:B------:R-:W-:Y:S02]  /*1d70*/  FSEL R125, R60, -INF , !P5 ;  /* 0xff8000003c7d7808 */ /* 0x000fe40006800000 */
[CC--:B------:R-:W-:Y:S02]  /*1d80*/  ISETP.GE.AND P6, PT, R8.reuse, R114.reuse, PT ;  /* 0x000000720800720c */ /* 0x0c0fe40003fc6270 */
[----:B------:R-:W-:Y:S01]  /*1d90*/  ISETP.GE.AND P5, PT, R8, R103, PT ;  /* 0x000000670800720c */ /* 0x000fe20003fa6270 */
[----:B------:R-:W-:Y:S01]  /*1da0*/  HMMA.16816.F32 R52, R76, R70, R52 ;  /* 0x000000464c34723c */ /* 0x000fe20000001834 */
[----:B------:R-:W-:Y:S02]  /*1db0*/  LOP3.LUT R8, R102, 0x28, RZ, 0xfc, !PT ;  /* 0x0000002866087812 */ /* 0x000fe400078efcff */
[----:B------:R-:W-:Y:S02]  /*1dc0*/  FSEL R119, R62, -INF , !P2 ;  /* 0xff8000003e777808 */ /* 0x000fe40005000000 */
[----:B------:R-:W-:-:S02]  /*1dd0*/  ISETP.GE.AND P2, PT, R8, R114, PT ;  /* 0x000000720800720c */ /* 0x000fc40003f46270 */
[----:B------:R-:W-:Y:S02]  /*1de0*/  FSEL R126, R61, -INF , !P1 ;  /* 0xff8000003d7e7808 */ /* 0x000fe40004800000 */
[----:B------:R-:W-:Y:S02]  /*1df0*/  ISETP.GE.AND P1, PT, R8, R103, PT ;  /* 0x000000670800720c */ /* 0x000fe40003f26270 */
[----:B------:R-:W-:Y:S02]  /*1e00*/  FSEL R74, R56, -INF , !P0 ;  /* 0xff800000384a7808 */ /* 0x000fe40004000000 */
[C---:B------:R-:W-:Y:S02]  /*1e10*/  LOP3.LUT R8, R102.reuse, 0x30, RZ, 0xfc, !PT ;  /* 0x0000003066087812 */ /* 0x040fe400078efcff */
[----:B------:R-:W-:Y:S02]  /*1e20*/  LOP3.LUT R56, R102, 0x31, RZ, 0xfc, !PT ;  /* 0x0000003166387812 */ /* 0x000fe400078efcff */
[----:B------:R-:W-:-:S02]  /*1e30*/  FSEL R122, R63, -INF , !P4 ;  /* 0xff8000003f7a7808 */ /* 0x000fc40006000000 */
[----:B------:R-:W-:Y:S02]  /*1e40*/  FSEL R94, R52, -INF , !P2 ;  /* 0xff800000345e7808 */ /* 0x000fe40005000000 */
[----:B------:R-:W-:Y:S02]  /*1e50*/  LOP3.LUT R52, R102, 0x38, RZ, 0xfc, !PT ;  /* 0x0000003866347812 */ /* 0x000fe400078efcff */
[----:B------:R-:W-:Y:S02]  /*1e60*/  FSEL R89, R59, -INF , !P5 ;  /* 0xff8000003b597808 */ /* 0x000fe40006800000 */
[----:B------:R-:W-:Y:S01]  /*1e70*/  FSEL R98, R54, -INF , !P1 ;  /* 0xff80000036627808 */ /* 0x000fe20004800000 */
[----:B-1----:R-:W-:Y:S01]  /*1e80*/  HMMA.16816.F32 R40, R76, R4, R40 ;  /* 0x000000044c28723c */ /* 0x002fe20000001828 */
[C---:B------:R-:W-:Y:S02]  /*1e90*/  ISETP.GE.AND P4, PT, R9.reuse, R114, PT ;  /* 0x000000720900720c */ /* 0x040fe40003f86270 */
[----:B------:R-:W-:-:S02]  /*1ea0*/  ISETP.GE.AND P0, PT, R9, R103, PT ;  /* 0x000000670900720c */ /* 0x000fc40003f06270 */
[----:B------:R-:W-:Y:S02]  /*1eb0*/  FSEL R80, R58, -INF , !P3 ;  /* 0xff8000003a507808 */ /* 0x000fe40005800000 */
[----:B------:R-:W-:Y:S01]  /*1ec0*/  FSEL R88, R57, -INF , !P6 ;  /* 0xff80000039587808 */ /* 0x000fe20007000000 */
[----:B------:R-:W-:Y:S01]  /*1ed0*/  HMMA.16816.F32 R36, R76, R6, R36 ;  /* 0x000000064c24723c */ /* 0x000fe20000001824 */
[CC--:B------:R-:W-:Y:S02]  /*1ee0*/  ISETP.GE.AND P5, PT, R56.reuse, R114.reuse, PT ;  /* 0x000000723800720c */ /* 0x0c0fe40003fa6270 */
[----:B------:R-:W-:Y:S02]  /*1ef0*/  ISETP.GE.AND P2, PT, R56, R103, PT ;  /* 0x000000673800720c */ /* 0x000fe40003f46270 */
[-C--:B------:R-:W-:Y:S02]  /*1f00*/  ISETP.GE.AND P1, PT, R52, R114.reuse, PT ;  /* 0x000000723400720c */ /* 0x080fe40003f26270 */
[----:B------:R-:W-:-:S02]  /*1f10*/  ISETP.GE.AND P3, PT, R8, R114, PT ;  /* 0x000000720800720c */ /* 0x000fc40003f66270 */
[----:B------:R-:W-:Y:S02]  /*1f20*/  ISETP.GE.AND P6, PT, R8, R103, PT ;  /* 0x000000670800720c */ /* 0x000fe40003fc6270 */
[C---:B------:R-:W-:Y:S01]  /*1f30*/  LOP3.LUT R56, R102.reuse, 0x39, RZ, 0xfc, !PT ;  /* 0x0000003966387812 */ /* 0x040fe200078efcff */
[----:B------:R-:W1:Y:S01]  /*1f40*/  LDSM.16.M88.4 R8, [R115+0x2400] ;  /* 0x002400007308783b */ /* 0x000e620000000200 */
[----:B------:R-:W-:Y:S02]  /*1f50*/  LOP3.LUT R4, R102, 0x41, RZ, 0xfc, !PT ;  /* 0x0000004166047812 */ /* 0x000fe400078efcff */
[----:B------:R-:W-:Y:S02]  /*1f60*/  FSEL R100, R53, -INF , !P4 ;  /* 0xff80000035647808 */ /* 0x000fe40006000000 */
[----:B------:R-:W-:Y:S02]  /*1f70*/  FSEL R99, R55, -INF , !P0 ;  /* 0xff80000037637808 */ /* 0x000fe40004000000 */
[----:B------:R-:W-:-:S02]  /*1f80*/  FSEL R68, R51, -INF , !P2 ;  /* 0xff80000033447808 */ /* 0x000fc40005000000 */
[----:B------:R-:W-:Y:S02]  /*1f90*/  FSEL R72, R44, -INF , !P1 ;  /* 0xff8000002c487808 */ /* 0x000fe40004800000 */
[-C--:B------:R-:W-:Y:S02]  /*1fa0*/  ISETP.GE.AND P4, PT, R52, R103.reuse, PT ;  /* 0x000000673400720c */ /* 0x080fe40003f86270 */
[-C--:B------:R-:W-:Y:S01]  /*1fb0*/  ISETP.GE.AND P0, PT, R56, R114.reuse, PT ;  /* 0x000000723800720c */ /* 0x080fe20003f06270 */
[----:B------:R-:W2:Y:S01]  /*1fc0*/  LDSM.16.M88.4 R52, [R115+0x2800] ;  /* 0x002800007334783b */ /* 0x000ea20000000200 */
[C---:B------:R-:W-:Y:S02]  /*1fd0*/  ISETP.GE.AND P2, PT, R4.reuse, R114, PT ;  /* 0x000000720400720c */ /* 0x040fe40003f46270 */
[----:B------:R-:W-:Y:S02]  /*1fe0*/  ISETP.GE.AND P1, PT, R4, R103, PT ;  /* 0x000000670400720c */ /* 0x000fe40003f26270 */
[----:B------:R-:W-:-:S02]  /*1ff0*/  FSEL R57, R48, -INF , !P3 ;  /* 0xff80000030397808 */ /* 0x000fc40005800000 */
[C---:B------:R-:W-:Y:S02]  /*2000*/  LOP3.LUT R4, R102.reuse, 0x48, RZ, 0xfc, !PT ;  /* 0x0000004866047812 */ /* 0x040fe400078efcff */
[----:B------:R-:W-:Y:S02]  /*2010*/  LOP3.LUT R48, R102, 0x40, RZ, 0xfc, !PT ;  /* 0x0000004066307812 */ /* 0x000fe400078efcff */
[----:B------:R-:W-:Y:S02]  /*2020*/  FSEL R83, R46, -INF , !P4 ;  /* 0xff8000002e537808 */ /* 0x000fe40006000000 */
[----:B------:R-:W-:Y:S02]  /*2030*/  FSEL R93, R45, -INF , !P0 ;  /* 0xff8000002d5d7808 */ /* 0x000fe40004000000 */
[----:B------:R-:W-:Y:S02]  /*2040*/  ISETP.GE.AND P3, PT, R56, R103, PT ;  /* 0x000000673800720c */ /* 0x000fe40003f66270 */
[----:B------:R-:W-:-:S02]  /*2050*/  FSEL R65, R50, -INF , !P6 ;  /* 0xff80000032417808 */ /* 0x000fc40007000000 */
[----:B------:R-:W-:Y:S02]  /*2060*/  FSEL R66, R49, -INF , !P5 ;  /* 0xff80000031427808 */ /* 0x000fe40006800000 */
[CC--:B------:R-:W-:Y:S02]  /*2070*/  ISETP.GE.AND P4, PT, R4.reuse, R114.reuse, PT ;  /* 0x000000720400720c */ /* 0x0c0fe40003f86270 */
[-C--:B------:R-:W-:Y:S02]  /*2080*/  ISETP.GE.AND P0, PT, R4, R103.reuse, PT ;  /* 0x000000670400720c */ /* 0x080fe40003f06270 */
[C---:B------:R-:W-:Y:S01]  /*2090*/  ISETP.GE.AND P6, PT, R48.reuse, R114, PT ;  /* 0x000000723000720c */ /* 0x040fe20003fc6270 */
[----:B-1----:R-:W-:Y:S01]  /*20a0*/  HMMA.16816.F32 R32, R76, R8, R32 ;  /* 0x000000084c20723c */ /* 0x002fe20000001820 */
[----:B------:R-:W-:Y:S02]  /*20b0*/  ISETP.GE.AND P5, PT, R48, R103, PT ;  /* 0x000000673000720c */ /* 0x000fe40003fa6270 */
[----:B------:R-:W-:-:S02]  /*20c0*/  LOP3.LUT R5, R102, 0x49, RZ, 0xfc, !PT ;  /* 0x0000004966057812 */ /* 0x000fc400078efcff */
[----:B------:R-:W-:Y:S02]  /*20d0*/  LOP3.LUT R4, R102, 0x50, RZ, 0xfc, !PT ;  /* 0x0000005066047812 */ /* 0x000fe400078efcff */
[----:B------:R-:W-:Y:S01]  /*20e0*/  FSEL R95, R47, -INF , !P3 ;  /* 0xff8000002f5f7808 */ /* 0x000fe20005800000 */
[C---:B------:R-:W-:Y:S01]  /*20f0*/  HMMA.16816.F32 R28, R76.reuse, R10, R28 ;  /* 0x0000000a4c1c723c */ /* 0x040fe2000000181c */
[----:B------:R-:W-:Y:S02]  /*2100*/  FSEL R44, R40, -INF , !P6 ;  /* 0xff800000282c7808 */ /* 0x000fe40007000000 */
[----:B------:R-:W-:Y:S02]  /*2110*/  FSEL R45, R42, -INF , !P5 ;  /* 0xff8000002a2d7808 */ /* 0x000fe40006800000 */
[----:B------:R-:W-:Y:S02]  /*2120*/  FSEL R47, R41, -INF , !P2 ;  /* 0xff800000292f7808 */ /* 0x000fe40005000000 */
[C---:B------:R-:W-:Y:S01]  /*2130*/  ISETP.GE.AND P3, PT, R5.reuse, R114, PT ;  /* 0x000000720500720c */ /* 0x040fe20003f66270 */
[----:B--2---:R-:W-:Y:S01]  /*2140*/  HMMA.16816.F32 R24, R76, R52, R24 ;  /* 0x000000344c18723c */ /* 0x004fe20000001818 */
[----:B------:R-:W-:-:S02]  /*2150*/  ISETP.GE.AND P6, PT, R5, R103, PT ;  /* 0x000000670500720c */ /* 0x000fc40003fc6270 */
[C---:B------:R-:W-:Y:S02]  /*2160*/  ISETP.GE.AND P5, PT, R4.reuse, R114, PT ;  /* 0x000000720400720c */ /* 0x040fe40003fa6270 */
[----:B------:R-:W-:Y:S02]  /*2170*/  ISETP.GE.AND P2, PT, R4, R103, PT ;  /* 0x000000670400720c */ /* 0x000fe40003f46270 */
[----:B------:R1:W2:Y:S01]  /*2180*/  LDSM.16.M88.4 R4, [R115+0x2c00] ;  /* 0x002c00007304783b */ /* 0x0002a20000000200 */
[----:B------:R-:W-:Y:S01]  /*2190*/  LOP3.LUT R8, R102, 0x51, RZ, 0xfc, !PT ;  /* 0x0000005166087812 */ /* 0x000fe200078efcff */
[----:B------:R-:W-:Y:S01]  /*21a0*/  HMMA.16816.F32 R20, R76, R54, R20 ;  /* 0x000000364c14723c */ /* 0x000fe20000001814 */
[----:B------:R-:W-:Y:S01]  /*21b0*/  FSEL R49, R43, -INF , !P1 ;  /* 0xff8000002b317808 */ /* 0x000fe20004800000 */
[----:B------:R-:W-:-:S04]  /*21c0*/  DEPBAR.LE SB0, 0x0 ;  /* 0x000080000000791a */ /* 0x000fc80000000000 */
[----:B------:R-:W-:Y:S02]  /*21d0*/  FSEL R56, R36, -INF , !P4 ;  /* 0xff80000024387808 */ /* 0x000fe40006000000 */
[C---:B------:R-:W-:Y:S02]  /*21e0*/  ISETP.GE.AND P1, PT, R8.reuse, R114, PT ;  /* 0x000000720800720c */ /* 0x040fe40003f26270 */
[----:B------:R-:W-:Y:S02]  /*21f0*/  ISETP.GE.AND P4, PT, R8, R103, PT ;  /* 0x000000670800720c */ /* 0x000fe40003f86270 */
[C---:B------:R-:W-:Y:S02]  /*2200*/  LOP3.LUT R8, R102.reuse, 0x58, RZ, 0xfc, !PT ;  /* 0x0000005866087812 */ /* 0x040fe400078efcff */
[----:B------:R-:W-:Y:S02]  /*2210*/  LOP3.LUT R9, R102, 0x59, RZ, 0xfc, !PT ;  /* 0x0000005966097812 */ /* 0x000fe400078efcff */
[----:B------:R-:W-:-:S02]  /*2220*/  FSEL R67, R38, -INF , !P0 ;  /* 0xff80000026437808 */ /* 0x000fc40004000000 */
[----:B------:R-:W-:Y:S02]  /*2230*/  FSEL R73, R39, -INF , !P6 ;  /* 0xff80000027497808 */ /* 0x000fe40007000000 */
[----:B------:R-:W-:Y:S01]  /*2240*/  FSEL R38, R32, -INF , !P5 ;  /* 0xff80000020267808 */ /* 0x000fe20006800000 */
[----:B-1----:R-:W-:Y:S01]  /*2250*/  IMAD.MOV.U32 R115, RZ, RZ, R2 ;  /* 0x000000ffff737224 */ /* 0x002fe200078e0002 */
[-C--:B------:R-:W-:Y:S02]  /*2260*/  ISETP.GE.AND P0, PT, R8, R114.reuse, PT ;  /* 0x000000720800720c */ /* 0x080fe40003f06270 */
[C---:B------:R-:W-:Y:S02]  /*2270*/  ISETP.GE.AND P6, PT, R9.reuse, R114, PT ;  /* 0x000000720900720c */ /* 0x040fe40003fc6270 */
[----:B------:R-:W-:Y:S02]  /*2280*/  ISETP.GE.AND P5, PT, R9, R103, PT ;  /* 0x000000670900720c */ /* 0x000fe40003fa6270 */
[----:B------:R-:W-:-:S02]  /*2290*/  LOP3.LUT R9, R102, 0x61, RZ, 0xfc, !PT ;  /* 0x0000006166097812 */ /* 0x000fc400078efcff */
[----:B------:R-:W-:Y:S02]  /*22a0*/  FSEL R41, R28, -INF , !P0 ;  /* 0xff8000001c297808 */ /* 0x000fe40004000000 */
[----:B------:R-:W-:Y:S02]  /*22b0*/  FSEL R71, R37, -INF , !P3 ;  /* 0xff80000025477808 */ /* 0x000fe40005800000 */
[-C--:B------:R-:W-:Y:S02]  /*22c0*/  ISETP.GE.AND P0, PT, R9, R103.reuse, PT ;  /* 0x000000670900720c */ /* 0x080fe40003f06270 */
[----:B------:R-:W-:Y:S01]  /*22d0*/  ISETP.GE.AND P3, PT, R8, R103, PT ;  /* 0x000000670800720c */ /* 0x000fe20003f66270 */
[----:B--2---:R-:W-:Y:S01]  /*22e0*/  HMMA.16816.F32 R16, R76, R4, R16 ;  /* 0x000000044c10723c */ /* 0x004fe20000001810 */
[C---:B------:R-:W-:Y:S02]  /*22f0*/  LOP3.LUT R4, R102.reuse, 0x71, RZ, 0xfc, !PT ;  /* 0x0000007166047812 */ /* 0x040fe400078efcff */
[----:B------:R-:W-:-:S02]  /*2300*/  LOP3.LUT R8, R102, 0x60, RZ, 0xfc, !PT ;  /* 0x0000006066087812 */ /* 0x000fc400078efcff */
[----:B------:R-:W-:Y:S02]  /*2310*/  FSEL R40, R35, -INF , !P4 ;  /* 0xff80000023287808 */ /* 0x000fe40006000000 */
[----:B------:R-:W-:Y:S01]  /*2320*/  FSEL R39, R27, -INF , !P0 ;  /* 0xff8000001b277808 */ /* 0x000fe20004000000 */
[----:B------:R-:W-:Y:S01]  /*2330*/  HMMA.16816.F32 R12, R76, R6, R12 ;  /* 0x000000064c0c723c */ /* 0x000fe2000000180c */
[----:B------:R-:W-:Y:S02]  /*2340*/  FSEL R37, R34, -INF , !P2 ;  /* 0xff80000022257808 */ /* 0x000fe40005000000 */
[----:B------:R-:W-:Y:S01]  /*2350*/  FSEL R46, R33, -INF , !P1 ;  /* 0xff800000212e7808 */ /* 0x000fe20004800000 */
[----:B------:R-:W-:Y:S01]  /*2360*/  BAR.SYNC.DEFER_BLOCKING 0x0 ;  /* 0x0000000000007b1d */ /* 0x000fe20000010000 */
[-C--:B------:R-:W-:Y:S02]  /*2370*/  ISETP.GE.AND P4, PT, R9, R114.reuse, PT ;  /* 0x000000720900720c */ /* 0x080fe40003f86270 */
[----:B------:R-:W-:-:S02]  /*2380*/  ISETP.GE.AND P0, PT, R4, R114, PT ;  /* 0x000000720400720c */ /* 0x000fc40003f06270 */
[C---:B------:R-:W-:Y:S02]  /*2390*/  ISETP.GE.AND P2, PT, R8.reuse, R114, PT ;  /* 0x000000720800720c */ /* 0x040fe40003f46270 */
[----:B------:R-:W-:Y:S02]  /*23a0*/  ISETP.GE.AND P1, PT, R8, R103, PT ;  /* 0x000000670800720c */ /* 0x000fe40003f26270 */
[C---:B------:R-:W-:Y:S02]  /*23b0*/  LOP3.LUT R9, R102.reuse, 0x68, RZ, 0xfc, !PT ;  /* 0x0000006866097812 */ /* 0x040fe400078efcff */
[----:B------:R-:W-:Y:S02]  /*23c0*/  LOP3.LUT R8, R102, 0x69, RZ, 0xfc, !PT ;  /* 0x0000006966087812 */ /* 0x000fe400078efcff */
[----:B------:R-:W-:Y:S02]  /*23d0*/  FSEL R48, R30, -INF , !P3 ;  /* 0xff8000001e307808 */ /* 0x000fe40005800000 */
[----:B------:R-:W-:-:S02]  /*23e0*/  FSEL R58, R17, -INF , !P0 ;  /* 0xff800000113a7808 */ /* 0x000fc40004000000 */
[-C--:B------:R-:W-:Y:S02]  /*23f0*/  ISETP.GE.AND P3, PT, R9, R114.reuse, PT ;  /* 0x000000720900720c */ /* 0x080fe40003f66270 */
[----:B------:R-:W-:Y:S02]  /*2400*/  FSEL R52, R31, -INF , !P5 ;  /* 0xff8000001f347808 */ /* 0x000fe40006800000 */
[----:B------:R-:W-:Y:S02]  /*2410*/  FSEL R42, R24, -INF , !P2 ;  /* 0xff800000182a7808 */ /* 0x000fe40005000000 */
[----:B------:R-:W-:Y:S02]  /*2420*/  ISETP.NE.AND P0, PT, R85, 0x1, PT ;  /* 0x000000015500780c */ /* 0x000fe40003f05270 */
[C---:B------:R-:W-:Y:S02]  /*2430*/  ISETP.GE.AND P5, PT, R8.reuse, R114, PT ;  /* 0x000000720800720c */ /* 0x040fe40003fa6270 */
[----:B------:R-:W-:-:S02]  /*2440*/  ISETP.GE.AND P2, PT, R8, R103, PT ;  /* 0x000000670800720c */ /* 0x000fc40003f46270 */
[----:B------:R-:W-:Y:S02]  /*2450*/  LOP3.LUT R8, R102, 0x70, RZ, 0xfc, !PT ;  /* 0x0000007066087812 */ /* 0x000fe400078efcff */
[----:B------:R-:W-:Y:S02]  /*2460*/  FSEL R50, R20, -INF , !P3 ;  /* 0xff80000014327808 */ /* 0x000fe40005800000 */
[----:B------:R-:W-:Y:S02]  /*2470*/  FSEL R51, R29, -INF , !P6 ;  /* 0xff8000001d337808 */ /* 0x000fe40007000000 */
[----:B------:R-:W-:Y:S02]  /*2480*/  FSEL R36, R26, -INF , !P1 ;  /* 0xff8000001a247808 */ /* 0x000fe40004800000 */
[-C--:B------:R-:W-:Y:S02]  /*2490*/  ISETP.GE.AND P3, PT, R4, R103.reuse, PT ;  /* 0x000000670400720c */ /* 0x080fe40003f66270 */
        /* <DEDUP_REMOVED lines=9> */
[-C--:B------:R-:W-:Y:S02]  /*2530*/  ISETP.GE.AND P4, PT, R8, R103.reuse, PT ;  /* 0x000000670800720c */ /* 0x080fe40003f86270 */
[-C--:B------:R-:W-:Y:S02]  /*2540*/  ISETP.GE.AND P6, PT, R4, R114.reuse, PT ;  /* 0x000000720400720c */ /* 0x080fe40003fc6270 */
[----:B------:R-:W-:Y:S01]  /*2550*/  ISETP.GE.AND P5, PT, R102, R114, PT ;  /* 0x000000726600720c */ /* 0x000fe20003fa6270 */
[----:B------:R-:W-:Y:S01]  /*2560*/  IMAD.MOV.U32 R114, RZ, RZ, R84 ;  /* 0x000000ffff727224 */ /* 0x000fe200078e0054 */
        /* <DEDUP_REMOVED lines=8> */
[----:B------:R-:W-:Y:S06]  /*25f0*/  @!P0 BRA `(.L_x_3784) ;  /* 0x0000000400588947 */ /* 0x000fec0003800000 */
        /* <DEDUP_REMOVED lines=11> */
.L_x_3785:
        /* <DEDUP_REMOVED lines=25> */
[----:B------:R-:W-:Y:S02]  /*2840*/  ISETP.GE.U32.AND P5, PT, R5, R2, PT ;  /* 0x000000020500720c */ /* 0x000fe40003fa6070 */
[----:B------:R-:W-:Y:S01]  /*2850*/  @!P4 IMAD.IADD R7, R7, 0x1, -R2 ;  /* 0x000000010707c824 */ /* 0x000fe200078e0a02 */
[----:B------:R-:W-:Y:S01]  /*2860*/  ISETP.NE.AND P2, PT, R4, RZ, PT ;  /* 0x000000ff0400720c */ /* 0x000fe20003f45270 */
[----:B------:R-:W-:-:S03]  /*2870*/  @!P4 VIADD R11, R11, 0x1 ;  /* 0x000000010b0bc836 */ /* 0x000fc60000000000 */
[----:B------:R-:W-:Y:S02]  /*2880*/  ISETP.GE.U32.AND P6, PT, R7, R2, PT ;  /* 0x000000020700720c */ /* 0x000fe40003fc6070 */
[----:B------:R-:W-:-:S04]  /*2890*/  LOP3.LUT R2, R112, R4, RZ, 0x3c, !PT ;  /* 0x0000000470027212 */ /* 0x000fc800078e3cff */
[----:B------:R-:W-:Y:S02]  /*28a0*/  ISETP.GE.AND P3, PT, R2, RZ, PT ;  /* 0x000000ff0200720c */ /* 0x000fe40003f66270 */
[----:B------:R-:W-:Y:S02]  /*28b0*/  @P5 IADD3 R9, PT, PT, R9, 0x1, RZ ;  /* 0x0000000109095810 */ /* 0x000fe40007ffe0ff */
[----:B------:R-:W-:Y:S02]  /*28c0*/  LOP3.LUT R2, RZ, R4, RZ, 0x33, !PT ;  /* 0x00000004ff027212 */ /* 0x000fe400078e33ff */
[----:B------:R-:W-:Y:S01]  /*28d0*/  MOV R7, R9 ;  /* 0x0000000900077202 */ /* 0x000fe20000000f00 */
[----:B------:R-:W-:-:S04]  /*28e0*/  @P6 VIADD R11, R11, 0x1 ;  /* 0x000000010b0b6836 */ /* 0x000fc80000000000 */
        /* <DEDUP_REMOVED lines=12> */
[----:B------:R-:W-:Y:S01]  /*29b0*/  IMAD R2, R4, UR19, R2 ;  /* 0x0000001304027c24 */ /* 0x000fe2000f8e0202 */
[----:B--2---:R-:W-:Y:S01]  /*29c0*/  IADD3 R5, PT, PT, R6, -R5, RZ ;  /* 0x8000000506057210 */ /* 0x004fe20007ffe0ff */
[----:B------:R-:W-:-:S03]  /*29d0*/  IMAD.WIDE.U32 R6, R4, UR18, RZ ;  /* 0x0000001204067c25 */ /* 0x000fc6000f8e00ff */
[----:B------:R-:W-:Y:S01]  /*29e0*/  SHF.R.S32.HI R4, RZ, 0x1f, R5 ;  /* 0x0000001fff047819 */ /* 0x000fe20000011405 */
[----:B------:R-:W-:-:S04]  /*29f0*/  IMAD.IADD R7, R7, 0x1, R2 ;  /* 0x0000000107077824 */ /* 0x000fc800078e0202 */
[----:B------:R-:W-:Y:S02]  /*2a00*/  IMAD R4, R4, UR20, RZ ;  /* 0x0000001404047c24 */ /* 0x000fe4000f8e02ff */
[----:B------:R-:W-:-:S04]  /*2a10*/  IMAD.WIDE.U32 R6, R5, UR20, R6 ;  /* 0x0000001405067c25 */ /* 0x000fc8000f8e0006 */
[----:B------:R-:W-:Y:S01]  /*2a20*/  IMAD R4, R5, UR21, R4 ;  /* 0x0000001505047c24 */ /* 0x000fe2000f8e0204 */
[----:B------:R-:W-:-:S04]  /*2a30*/  LEA R109, P1, R6, R109, 0x1 ;  /* 0x0000006d066d7211 */ /* 0x000fc800078208ff */
[----:B------:R-:W-:-:S04]  /*2a40*/  IADD3 R4, PT, PT, R7, R4, RZ ;  /* 0x0000000407047210 */ /* 0x000fc80007ffe0ff */
[----:B------:R-:W-:-:S07]  /*2a50*/  LEA.HI.X R108, R6, R108, R4, 0x1, P1 ;  /* 0x0000006c066c7211 */ /* 0x000fce00008f0c04 */
.L_x_3786:
[----:B------:R-:W-:Y:S01]  /*2a60*/  IADD3 R8, P1, PT, R109, UR4, RZ ;  /* 0x000000046d087c10 */ /* 0x000fe2000ff3e0ff */
[----:B------:R-:W-:Y:S02]  /*2a70*/  IMAD.MOV.U32 R10, RZ, RZ, R109 ;  /* 0x000000ffff0a7224 */ /* 0x000fe400078e006d */
[----:B------:R-:W-:Y:S01]  /*2a80*/  IMAD.MOV.U32 R11, RZ, RZ, R108 ;  /* 0x000000ffff0b7224 */ /* 0x000fe200078e006c */
[----:B------:R-:W-:Y:S02]  /*2a90*/  IADD3.X R9, PT, PT, R108, UR8, RZ, P1, !PT ;  /* 0x000000086c097c10 */ /* 0x000fe40008ffe4ff */
[----:B------:R-:W-:Y:S02]  /*2aa0*/  IADD3 R6, P1, PT, R8, UR4, RZ ;  /* 0x0000000408067c10 */ /* 0x000fe4000ff3e0ff */
[----:B------:R-:W-:Y:S01]  /*2ab0*/  @!PT LDS RZ, [RZ] ;  /* 0x00000000fffff984 */ /* 0x000fe20000000800 */
[----:B------:R-:W-:Y:S01]  /*2ac0*/  @!PT LDS RZ, [RZ] ;  /* 0x00000000fffff984 */ /* 0x000fe20000000800 */
[----:B------:R-:W-:Y:S01]  /*2ad0*/  @!PT LDS RZ, [RZ] ;  /* 0x00000000fffff984 */ /* 0x000fe20000000800 */
[----:B------:R1:W-:Y:S02]  /*2ae0*/  LDGSTS.E.BYPASS.LTC128B.128 [R121+0x1000], desc[UR26][R10.64] ;  /* 0x010000000a797fae */ /* 0x0003e4000b981a1a */
[----:B------:R-:W-:-:S02]  /*2af0*/  IADD3.X R7, PT, PT, R9, UR8, RZ, P1, !PT ;  /* 0x0000000809077c10 */ /* 0x000fc40008ffe4ff */
[----:B------:R-:W-:Y:S01]  /*2b00*/  IADD3 R4, P1, PT, R6, UR4, RZ ;  /* 0x0000000406047c10 */ /* 0x000fe2000ff3e0ff */
[----:B------:R1:W-:Y:S03]  /*2b10*/  LDGSTS.E.BYPASS.LTC128B.128 [R121+0x1800], desc[UR26][R8.64] ;  /* 0x0180000008797fae */ /* 0x0003e6000b981a1a */
[----:B------:R-:W-:Y:S01]  /*2b20*/  IADD3.X R5, PT, PT, R7, UR8, RZ, P1, !PT ;  /* 0x0000000807057c10 */ /* 0x000fe20008ffe4ff */
[----:B------:R1:W-:Y:S04]  /*2b30*/  LDGSTS.E.BYPASS.LTC128B.128 [R121+0x2000], desc[UR26][R6.64] ;  /* 0x0200000006797fae */ /* 0x0003e8000b981a1a */
[----:B------:R1:W-:Y:S04]  /*2b40*/  LDGSTS.E.BYPASS.LTC128B.128 [R121+0x2800], desc[UR26][R4.64] ;  /* 0x0280000004797fae */ /* 0x0003e8000b981a1a */
[----:B------:R-:W0:Y:S02]  /*2b50*/  LDGDEPBAR ;  /* 0x00000000000079af */ /* 0x000e240000000000 */
.L_x_3784:
        /* <DEDUP_REMOVED lines=31> */
[----:B------:R-:W-:Y:S02]  /*2d50*/  FMNMX.FTZ R2, R62, R2, !PT ;  /* 0x000000023e027209 */ /* 0x000fe40007810000 */
[----:B------:R-:W-:Y:S02]  /*2d60*/  FMNMX.FTZ R4, R64, R4, !PT ;  /* 0x0000000440047209 */ /* 0x000fe40007810000 */
[----:B------:R-:W-:Y:S01]  /*2d70*/  LOP3.LUT R87, R0, 0x120, R87, 0xf8, !PT ;  /* 0x0000012000577812 */ /* 0x000fe200078ef857 */
[----:B------:R-:W1:Y:S03]  /*2d80*/  SHFL.BFLY PT, R6, R2, 0x2, 0x1f ;  /* 0x0c401f0002067f89 */ /* 0x000e6600000e0000 */
[----:B------:R-:W-:Y:S01]  /*2d90*/  LEA R87, R87, UR5, 0x1 ;  /* 0x0000000557577c11 */ /* 0x000fe2000f8e08ff */
[----:B------:R-:W3:Y:S03]  /*2da0*/  SHFL.BFLY PT, R5, R4, 0x2, 0x1f ;  /* 0x0c401f0004057f89 */ /* 0x000ee600000e0000 */
[----:B------:R-:W-:Y:S01]  /*2db0*/  IADD3 R3, PT, PT, R3, R87, RZ ;  /* 0x0000005703037210 */ /* 0x000fe20007ffe0ff */
[----:B------:R-:W-:Y:S04]  /*2dc0*/  LDSM.16.MT88.4 R16, [R87+0x3000] ;  /* 0x003000005710783b */ /* 0x000fe80000004200 */
[----:B------:R-:W-:Y:S04]  /*2dd0*/  LDSM.16.MT88.4 R24, [R87+0x3400] ;  /* 0x003400005718783b */ /* 0x000fe80000004200 */
[----:B------:R-:W-:Y:S01]  /*2de0*/  LDSM.16.MT88.4 R32, [R3+0x3400] ;  /* 0x003400000320783b */ /* 0x000fe20000004200 */
[----:B-1----:R-:W-:-:S02]  /*2df0*/  FMNMX.FTZ R6, R2, R6, !PT ;  /* 0x0000000602067209 */ /* 0x002fc40007810000 */
[----:B---3--:R-:W-:-:S03]  /*2e00*/  FMNMX.FTZ R5, R4, R5, !PT ;  /* 0x0000000504057209 */ /* 0x008fc60007810000 */
[----:B------:R-:W1:Y:S04]  /*2e10*/  SHFL.BFLY PT, R2, R6, 0x1, 0x1f ;  /* 0x0c201f0006027f89 */ /* 0x000e6800000e0000 */
[----:B------:R-:W3:Y:S01]  /*2e20*/  SHFL.BFLY PT, R4, R5, 0x1, 0x1f ;  /* 0x0c201f0005047f89 */ /* 0x000ee200000e0000 */
[----:B-1----:R-:W-:Y:S02]  /*2e30*/  FMNMX.FTZ R2, R6, R2, !PT ;  /* 0x0000000206027209 */ /* 0x002fe40007810000 */
[----:B---3--:R-:W-:-:S03]  /*2e40*/  FMNMX.FTZ R0, R5, R4, !PT ;  /* 0x0000000405007209 */ /* 0x008fc60007810000 */
[C---:B--2---:R-:W-:Y:S01]  /*2e50*/  FMUL.FTZ R69, R2.reuse, UR4 ;  /* 0x0000000402457c20 */ /* 0x044fe20008410000 */
        /* <DEDUP_REMOVED lines=24> */
[--C-:B------:R-:W-:Y:S01]  /*2fe0*/  FFMA.FTZ R84, R122, UR4, -R75.reuse ;  /* 0x000000047a547c23 */ /* 0x100fe2000801084b */
[----:B------:R-:W-:Y:S01]  /*2ff0*/  FFMA.FTZ R89, R89, UR4, -R75 ;  /* 0x0000000459597c23 */ /* 0x000fe2000801084b */
[--C-:B------:R-:W-:Y:S01]  /*3000*/  FFMA.FTZ R101, R74, UR4, -R69.reuse ;  /* 0x000000044a657c23 */ /* 0x100fe20008010845 */
[----:B------:R-:W3:Y:S01]  /*3010*/  MUFU.EX2 R92, R92 ;  /* 0x0000005c005c7308 */ /* 0x000ee20000000800 */
[----:B------:R-:W-:Y:S01]  /*3020*/  FFMA.FTZ R74, R94, UR4, -R69 ;  /* 0x000000045e4a7c23 */ /* 0x000fe20008010845 */
[----:B------:R-:W-:Y:S01]  /*3030*/  FFMA.FTZ R94, R98, UR4, -R75 ;  /* 0x00000004625e7c23 */ /* 0x000fe2000801084b */
[--C-:B------:R-:W-:Y:S01]  /*3040*/  FFMA.FTZ R28, R100, UR4, -R69.reuse ;  /* 0x00000004641c7c23 */ /* 0x100fe20008010845 */
[----:B------:R-:W-:Y:S01]  /*3050*/  MUFU.EX2 R117, R117 ;  /* 0x0000007500757308 */ /* 0x000fe20000000800 */
[----:B------:R-:W-:Y:S01]  /*3060*/  FFMA.FTZ R88, R88, UR4, -R69 ;  /* 0x0000000458587c23 */ /* 0x000fe20008010845 */
[----:B--2---:R-:W-:Y:S01]  /*3070*/  F2FP.F16.F32.PACK_AB R8, R102, R103 ;  /* 0x000000676608723e */ /* 0x004fe200000000ff */
[----:B------:R-:W-:Y:S01]  /*3080*/  FFMA.FTZ R100, R80, UR4, -R75 ;  /* 0x0000000450647c23 */ /* 0x000fe2000801084b */
[----:B------:R-:W2:Y:S01]  /*3090*/  MUFU.EX2 R116, R116 ;  /* 0x0000007400747308 */ /* 0x000ea20000000800 */
[----:B------:R-:W-:Y:S01]  /*30a0*/  FFMA.FTZ R66, R66, UR4, -R69 ;  /* 0x0000000442427c23 */ /* 0x000fe20008010845 */
[--C-:B------:R-:W-:Y:S01]  /*30b0*/  FFMA.FTZ R49, R49, UR4, -R75.reuse ;  /* 0x0000000431317c23 */ /* 0x100fe2000801084b */
[----:B------:R-:W-:Y:S01]  /*30c0*/  FFMA.FTZ R67, R67, UR4, -R75 ;  /* 0x0000000443437c23 */ /* 0x000fe2000801084b */
[----:B------:R-:W4:Y:S01]  /*30d0*/  MUFU.EX2 R97, R97 ;  /* 0x0000006100617308 */ /* 0x000f220000000800 */
[----:B------:R-:W-:Y:S01]  /*30e0*/  FFMA.FTZ R38, R38, UR4, -R69 ;  /* 0x0000000426267c23 */ /* 0x000fe20008010845 */
[----:B---3--:R-:W-:Y:S01]  /*30f0*/  F2FP.F16.F32.PACK_AB R10, R92, R96 ;  /* 0x000000605c0a723e */ /* 0x008fe200000000ff */
[----:B------:R-:W-:Y:S01]  /*3100*/  FADD.FTZ R102, R103, R102 ;  /* 0x0000006667667221 */ /* 0x000fe20000010000 */
[----:B------:R-:W3:Y:S01]  /*3110*/  MUFU.EX2 R90, R90 ;  /* 0x0000005a005a7308 */ /* 0x000ee20000000800 */
[----:B------:R-:W-:Y:S01]  /*3120*/  FFMA.FTZ R52, R52, UR4, -R75 ;  /* 0x0000000434347c23 */ /* 0x000fe2000801084b */
[--C-:B------:R-:W-:Y:S01]  /*3130*/  FFMA.FTZ R42, R42, UR4, -R69.reuse ;  /* 0x000000042a2a7c23 */ /* 0x100fe20008010845 */
[----:B------:R-:W-:Y:S01]  /*3140*/  FADD.FTZ R102, R96, R102 ;  /* 0x0000006660667221 */ /* 0x000fe20000010000 */
[----:B------:R-:W-:Y:S01]  /*3150*/  MUFU.EX2 R91, R91 ;  /* 0x0000005b005b7308 */ /* 0x000fe20000000800 */
[--C-:B------:R-:W-:Y:S01]  /*3160*/  FFMA.FTZ R70, R70, UR4, -R69.reuse ;  /* 0x0000000446467c23 */ /* 0x100fe20008010845 */
[----:B--2---:R-:W-:Y:S01]  /*3170*/  F2FP.F16.F32.PACK_AB R9, R116, R117 ;  /* 0x000000757409723e */ /* 0x004fe200000000ff */
[----:B------:R-:W-:Y:S01]  /*3180*/  FADD.FTZ R116, R117, R116 ;  /* 0x0000007475747221 */ /* 0x000fe20000010000 */
[----:B------:R-:W-:Y:S01]  /*3190*/  MUFU.EX2 R79, R79 ;  /* 0x0000004f004f7308 */ /* 0x000fe20000000800 */
[----:B------:R-:W-:Y:S01]  /*31a0*/  FADD.FTZ R102, R92, R102 ;  /* 0x000000665c667221 */ /* 0x000fe20000010000 */
[----:B------:R-:W-:Y:S01]  /*31b0*/  FFMA.FTZ R43, R43, UR4, -R69 ;  /* 0x000000042b2b7c23 */ /* 0x000fe20008010845 */
[----:B----4-:R-:W-:Y:S01]  /*31c0*/  FADD.FTZ R116, R97, R116 ;  /* 0x0000007461747221 */ /* 0x010fe20000010000 */
[----:B------:R-:W-:Y:S01]  /*31d0*/  MUFU.EX2 R78, R78 ;  /* 0x0000004e004e7308 */ /* 0x000fe20000000800 */
[--C-:B------:R-:W-:Y:S01]  /*31e0*/  FFMA.FTZ R53, R53, UR4, -R75.reuse ;  /* 0x0000000435357c23 */ /* 0x100fe2000801084b */
[C---:B---3--:R-:W-:Y:S01]  /*31f0*/  F2FP.F16.F32.PACK_AB R11, R90.reuse, R97 ;  /* 0x000000615a0b723e */ /* 0x048fe200000000ff */
[----:B------:R-:W-:Y:S01]  /*3200*/  FADD.FTZ R116, R90, R116 ;  /* 0x000000745a747221 */ /* 0x000fe20000010000 */
[----:B------:R-:W-:Y:S01]  /*3210*/  MUFU.EX2 R77, R77 ;  /* 0x0000004d004d7308 */ /* 0x000fe20000000800 */
[--C-:B------:R-:W-:Y:S01]  /*3220*/  FFMA.FTZ R54, R54, UR4, -R75.reuse ;  /* 0x0000000436367c23 */ /* 0x100fe2000801084b */
[----:B------:R-:W-:Y:S01]  /*3230*/  FFMA.FTZ R122, R64, UR4, -R75 ;  /* 0x00000004407a7c23 */ /* 0x000fe2000801084b */
[----:B------:R-:W-:Y:S01]  /*3240*/  FFMA.FTZ R123, R62, UR4, -R69 ;  /* 0x000000043e7b7c23 */ /* 0x000fe20008010845 */
[----:B------:R-:W2:Y:S01]  /*3250*/  MUFU.EX2 R76, R76 ;  /* 0x0000004c004c7308 */ /* 0x000ea20000000800 */
[C---:B------:R-:W-:Y:S03]  /*3260*/  HMMA.16816.F32 R20, R8.reuse, R16, RZ ;  /* 0x000000100814723c */ /* 0x040fe600000018ff */
[----:B------:R-:W3:Y:S04]  /*3270*/  MUFU.EX2 R82, R82 ;  /* 0x0000005200527308 */ /* 0x000ee80000000800 */
[----:B------:R-:W-:Y:S01]  /*3280*/  MUFU.EX2 R81, R81 ;  /* 0x0000005100517308 */ /* 0x000fe20000000800 */
[----:B------:R-:W-:Y:S03]  /*3290*/  HMMA.16816.F32 R16, R8, R18, RZ ;  /* 0x000000120810723c */ /* 0x000fe600000018ff */
[----:B------:R-:W4:Y:S01]  /*32a0*/  MUFU.EX2 R84, R84 ;  /* 0x0000005400547308 */ /* 0x000f220000000800 */
[----:B--2---:R-:W-:-:S03]  /*32b0*/  FADD.FTZ R116, R76, R116 ;  /* 0x000000744c747221 */ /* 0x004fc60000010000 */
[----:B------:R2:W-:Y:S01]  /*32c0*/  MUFU.EX2 R98, R89 ;  /* 0x0000005900627308 */ /* 0x0005e20000000800 */
[C---:B-1----:R-:W-:Y:S01]  /*32d0*/  HMMA.16816.F32 R12, R8.reuse, R4, RZ ;  /* 0x00000004080c723c */ /* 0x042fe200000018ff */
[----:B------:R-:W-:Y:S01]  /*32e0*/  F2FP.F16.F32.PACK_AB R4, R79, R91 ;  /* 0x0000005b4f04723e */ /* 0x000fe200000000ff */
[----:B------:R-:W-:Y:S01]  /*32f0*/  FADD.FTZ R91, R91, R102 ;  /* 0x000000665b5b7221 */ /* 0x000fe20000010000 */
[C---:B---3--:R-:W-:Y:S01]  /*3300*/  F2FP.F16.F32.PACK_AB R5, R82.reuse, R76 ;  /* 0x0000004c5205723e */ /* 0x048fe200000000ff */
[----:B------:R-:W1:Y:S01]  /*3310*/  MUFU.EX2 R101, R101 ;  /* 0x0000006500657308 */ /* 0x000e620000000800 */
[----:B------:R-:W-:Y:S01]  /*3320*/  FADD.FTZ R82, R82, R116 ;  /* 0x0000007452527221 */ /* 0x000fe20000010000 */
[----:B------:R-:W-:Y:S02]  /*3330*/  FADD.FTZ R91, R79, R91 ;  /* 0x0000005b4f5b7221 */ /* 0x000fe40000010000 */
[----:B------:R-:W-:Y:S01]  /*3340*/  HMMA.16816.F32 R8, R8, R6, RZ ;  /* 0x000000060808723c */ /* 0x000fe200000018ff */
[----:B------:R-:W-:Y:S01]  /*3350*/  F2FP.F16.F32.PACK_AB R6, R77, R78 ;  /* 0x0000004e4d06723e */ /* 0x000fe200000000ff */
[----:B------:R-:W3:Y:S01]  /*3360*/  MUFU.EX2 R88, R88 ;  /* 0x0000005800587308 */ /* 0x000ee20000000800 */
[----:B----4-:R-:W-:Y:S01]  /*3370*/  F2FP.F16.F32.PACK_AB R7, R84, R81 ;  /* 0x000000515407723e */ /* 0x010fe200000000ff */
[----:B------:R-:W-:Y:S01]  /*3380*/  FADD.FTZ R78, R78, R91 ;  /* 0x0000005b4e4e7221 */ /* 0x000fe20000010000 */
[----:B--2---:R-:W-:Y:S01]  /*3390*/  FFMA.FTZ R89, R99, UR4, -R75 ;  /* 0x0000000463597c23 */ /* 0x004fe2000801084b */
[----:B------:R-:W-:Y:S01]  /*33a0*/  MUFU.EX2 R74, R74 ;  /* 0x0000004a004a7308 */ /* 0x000fe20000000800 */
[--C-:B------:R-:W-:Y:S01]  /*33b0*/  FFMA.FTZ R99, R57, UR4, -R69.reuse ;  /* 0x0000000439637c23 */ /* 0x100fe20008010845 */
[----:B------:R-:W-:Y:S01]  /*33c0*/  FFMA.FTZ R57, R72, UR4, -R69 ;  /* 0x0000000448397c23 */ /* 0x000fe20008010845 */
[----:B------:R-:W-:Y:S01]  /*33d0*/  FADD.FTZ R82, R81, R82 ;  /* 0x0000005251527221 */ /* 0x000fe20000010000 */
[----:B------:R-:W-:Y:S01]  /*33e0*/  HMMA.16816.F32 R20, R4, R24, R20 ;  /* 0x000000180414723c */ /* 0x000fe20000001814 */
[----:B------:R2:W-:Y:S01]  /*33f0*/  MUFU.EX2 R80, R28 ;  /* 0x0000001c00507308 */ /* 0x0005e20000000800 */
[----:B------:R-:W-:Y:S01]  /*3400*/  FADD.FTZ R78, R77, R78 ;  /* 0x0000004e4d4e7221 */ /* 0x000fe20000010000 */
[----:B------:R-:W-:-:S02]  /*3410*/  FADD.FTZ R84, R84, R82 ;  /* 0x0000005254547221 */ /* 0x000fc40000010000 */
[----:B------:R-:W4:Y:S01]  /*3420*/  MUFU.EX2 R100, R100 ;  /* 0x0000006400647308 */ /* 0x000f220000000800 */
[----:B-1----:R-:W-:Y:S02]  /*3430*/  FADD.FTZ R78, R101, R78 ;  /* 0x0000004e654e7221 */ /* 0x002fe40000010000 */
[----:B------:R-:W-:Y:S01]  /*3440*/  HMMA.16816.F32 R16, R4, R26, R16 ;  /* 0x0000001a0410723c */ /* 0x000fe20000001810 */
[----:B------:R-:W1:Y:S01]  /*3450*/  LDSM.16.MT88.4 R24, [R87+0x3800] ;  /* 0x003800005718783b */ /* 0x000e620000004200 */
[----:B------:R-:W-:Y:S01]  /*3460*/  MUFU.EX2 R94, R94 ;  /* 0x0000005e005e7308 */ /* 0x000fe20000000800 */
[----:B---3--:R-:W-:-:S03]  /*3470*/  FADD.FTZ R78, R88, R78 ;  /* 0x0000004e584e7221 */ /* 0x008fc60000010000 */
[----:B------:R-:W3:Y:S01]  /*3480*/  MUFU.EX2 R89, R89 ;  /* 0x0000005900597308 */ /* 0x000ee20000000800 */
[----:B--2---:R-:W2:Y:S01]  /*3490*/  LDSM.16.MT88.4 R28, [R3+0x3800] ;  /* 0x00380000031c783b */ /* 0x004ea20000004200 */
[C---:B------:R-:W-:Y:S01]  /*34a0*/  HMMA.16816.F32 R12, R4.reuse, R32, R12 ;  /* 0x00000020040c723c */ /* 0x040fe2000000180c */
[----:B------:R-:W-:Y:S01]  /*34b0*/  FFMA.FTZ R32, R93, UR4, -R69 ;  /* 0x000000045d207c23 */ /* 0x000fe20008010845 */
[----:B------:R5:W-:Y:S01]  /*34c0*/  MUFU.EX2 R72, R66 ;  /* 0x0000004200487308 */ /* 0x000be20000000800 */
[--C-:B------:R-:W-:Y:S01]  /*34d0*/  FFMA.FTZ R93, R65, UR4, -R75.reuse ;  /* 0x00000004415d7c23 */ /* 0x100fe2000801084b */
[----:B----4-:R-:W-:Y:S02]  /*34e0*/  FADD.FTZ R84, R100, R84 ;  /* 0x0000005464547221 */ /* 0x010fe40000010000 */
[----:B------:R-:W4:Y:S02]  /*34f0*/  MUFU.EX2 R99, R99 ;  /* 0x0000006300637308 */ /* 0x000f240000000800 */
[----:B------:R-:W-:Y:S01]  /*3500*/  HMMA.16816.F32 R8, R4, R34, R8 ;  /* 0x000000220408723c */ /* 0x000fe20000001808 */
[----:B------:R-:W-:Y:S01]  /*3510*/  F2FP.F16.F32.PACK_AB R4, R88, R101 ;  /* 0x000000655804723e */ /* 0x000fe200000000ff */
[----:B------:R-:W-:Y:S01]  /*3520*/  MUFU.EX2 R57, R57 ;  /* 0x0000003900397308 */ /* 0x000fe20000000800 */
[C---:B------:R-:W-:Y:S01]  /*3530*/  F2FP.F16.F32.PACK_AB R5, R98.reuse, R100 ;  /* 0x000000646205723e */ /* 0x040fe200000000ff */
[----:B------:R-:W-:Y:S01]  /*3540*/  FADD.FTZ R98, R98, R84 ;  /* 0x0000005462627221 */ /* 0x000fe20000010000 */
[----:B------:R-:W-:Y:S01]  /*3550*/  F2FP.F16.F32.PACK_AB R6, R80, R74 ;  /* 0x0000004a5006723e */ /* 0x000fe200000000ff */
[----:B------:R4:W-:Y:S01]  /*3560*/  MUFU.EX2 R65, R32 ;  /* 0x0000002000417308 */ /* 0x0009e20000000800 */
[----:B---3--:R-:W-:Y:S01]  /*3570*/  F2FP.F16.F32.PACK_AB R7, R89, R94 ;  /* 0x0000005e5907723e */ /* 0x008fe200000000ff */
[--C-:B-----5:R-:W-:Y:S01]  /*3580*/  FFMA.FTZ R66, R68, UR4, -R75.reuse ;  /* 0x0000000444427c23 */ /* 0x120fe2000801084b */
[--C-:B------:R-:W-:Y:S01]  /*3590*/  FFMA.FTZ R68, R83, UR4, -R75.reuse ;  /* 0x0000000453447c23 */ /* 0x100fe2000801084b */
[----:B------:R-:W-:Y:S01]  /*35a0*/  FFMA.FTZ R83, R95, UR4, -R75 ;  /* 0x000000045f537c23 */ /* 0x000fe2000801084b */
[----:B------:R-:W3:Y:S01]  /*35b0*/  MUFU.EX2 R93, R93 ;  /* 0x0000005d005d7308 */ /* 0x000ee20000000800 */
[----:B------:R-:W-:Y:S01]  /*35c0*/  FFMA.FTZ R95, R44, UR4, -R69 ;  /* 0x000000042c5f7c23 */ /* 0x000fe20008010845 */
[----:B------:R-:W-:Y:S01]  /*35d0*/  FFMA.FTZ R44, R73, UR4, -R75 ;  /* 0x00000004492c7c23 */ /* 0x000fe2000801084b */
[----:B------:R-:W-:Y:S01]  /*35e0*/  FADD.FTZ R74, R74, R78 ;  /* 0x0000004e4a4a7221 */ /* 0x000fe20000010000 */
[----:B------:R-:W5:Y:S01]  /*35f0*/  MUFU.EX2 R66, R66 ;  /* 0x0000004200427308 */ /* 0x000f620000000800 */
[----:B------:R-:W-:Y:S01]  /*3600*/  FADD.FTZ R98, R94, R98 ;  /* 0x000000625e627221 */ /* 0x000fe20000010000 */
[----:B------:R-:W-:Y:S01]  /*3610*/  LDSM.16.MT88.4 R76, [R87+0x4c00] ;  /* 0x004c0000574c783b */ /* 0x000fe20000004200 */
[----:B------:R-:W-:Y:S01]  /*3620*/  FADD.FTZ R74, R80, R74 ;  /* 0x0000004a504a7221 */ /* 0x000fe20000010000 */
[----:B------:R-:W2:Y:S01]  /*3630*/  MUFU.EX2 R68, R68 ;  /* 0x0000004400447308 */ /* 0x000ea20000000800 */
[--C-:B----4-:R-:W-:Y:S01]  /*3640*/  FFMA.FTZ R32, R47, UR4, -R69.reuse ;  /* 0x000000042f207c23 */ /* 0x110fe20008010845 */
[----:B------:R-:W-:Y:S01]  /*3650*/  FFMA.FTZ R47, R56, UR4, -R69 ;  /* 0x00000004382f7c23 */ /* 0x000fe20008010845 */
[----:B------:R-:W-:Y:S01]  /*3660*/  FADD.FTZ R98, R89, R98 ;  /* 0x0000006259627221 */ /* 0x000fe20000010000 */
[----:B------:R-:W4:Y:S01]  /*3670*/  MUFU.EX2 R83, R83 ;  /* 0x0000005300537308 */ /* 0x000f220000000800 */
[----:B------:R-:W-:Y:S01]  /*3680*/  FADD.FTZ R74, R99, R74 ;  /* 0x0000004a634a7221 */ /* 0x000fe20000010000 */
[----:B-1----:R-:W-:Y:S01]  /*3690*/  HMMA.16816.F32 R20, R4, R24, R20 ;  /* 0x000000180414723c */ /* 0x002fe20000001814 */
[----:B---3--:R-:W-:Y:S01]  /*36a0*/  FADD.FTZ R98, R93, R98 ;  /* 0x000000625d627221 */ /* 0x008fe20000010000 */
[----:B------:R1:W-:Y:S01]  /*36b0*/  MUFU.EX2 R56, R32 ;  /* 0x0000002000387308 */ /* 0x0003e20000000800 */
[----:B------:R-:W-:-:S02]  /*36c0*/  FADD.FTZ R74, R72, R74 ;  /* 0x0000004a484a7221 */ /* 0x000fc40000010000 */
[----:B-----5:R-:W-:Y:S01]  /*36d0*/  FADD.FTZ R98, R66, R98 ;  /* 0x0000006242627221 */ /* 0x020fe20000010000 */
[----:B------:R-:W3:Y:S01]  /*36e0*/  MUFU.EX2 R95, R95 ;  /* 0x0000005f005f7308 */ /* 0x000ee20000000800 */
[----:B------:R-:W-:Y:S01]  /*36f0*/  FADD.FTZ R74, R57, R74 ;  /* 0x0000004a394a7221 */ /* 0x000fe20000010000 */
[C---:B------:R-:W-:Y:S01]  /*3700*/  HMMA.16816.F32 R16, R4.reuse, R26, R16 ;  /* 0x0000001a0410723c */ /* 0x040fe20000001810 */
[----:B------:R-:W5:Y:S01]  /*3710*/  LDSM.16.MT88.4 R24, [R87+0x3c00] ;  /* 0x003c00005718783b */ /* 0x000f620000004200 */
[----:B------:R-:W-:Y:S01]  /*3720*/  MUFU.EX2 R47, R47 ;  /* 0x0000002f002f7308 */ /* 0x000fe20000000800 */
[----:B--2---:R-:W-:Y:S01]  /*3730*/  FADD.FTZ R98, R68, R98 ;  /* 0x0000006244627221 */ /* 0x004fe20000010000 */
[----:B------:R-:W-:Y:S02]  /*3740*/  FADD.FTZ R74, R65, R74 ;  /* 0x0000004a414a7221 */ /* 0x000fe40000010000 */
[----:B------:R-:W-:Y:S01]  /*3750*/  MUFU.EX2 R49, R49 ;  /* 0x0000003100317308 */ /* 0x000fe20000000800 */
[----:B----4-:R-:W-:Y:S01]  /*3760*/  FADD.FTZ R98, R83, R98 ;  /* 0x0000006253627221 */ /* 0x010fe20000010000 */
[C---:B------:R-:W-:Y:S01]  /*3770*/  HMMA.16816.F32 R12, R4.reuse, R28, R12 ;  /* 0x0000001c040c723c */ /* 0x040fe2000000180c */
[----:B-1----:R-:W-:Y:S01]  /*3780*/  FFMA.FTZ R32, R71, UR4, -R69 ;  /* 0x0000000447207c23 */ /* 0x002fe20008010845 */
[----:B------:R-:W-:Y:S01]  /*3790*/  FFMA.FTZ R71, R45, UR4, -R75 ;  /* 0x000000042d477c23 */ /* 0x000fe2000801084b */
[----:B------:R-:W-:Y:S04]  /*37a0*/  MUFU.EX2 R67, R67 ;  /* 0x0000004300437308 */ /* 0x000fe80000000800 */
[----:B------:R1:W-:Y:S01]  /*37b0*/  MUFU.EX2 R45, R32 ;  /* 0x00000020002d7308 */ /* 0x0003e20000000800 */
[----:B------:R-:W-:Y:S01]  /*37c0*/  HMMA.16816.F32 R8, R4, R30, R8 ;  /* 0x0000001e0408723c */ /* 0x000fe20000001808 */
[----:B------:R-:W2:Y:S01]  /*37d0*/  LDSM.16.MT88.4 R28, [R3+0x3c00] ;  /* 0x003c0000031c783b */ /* 0x000ea20000004200 */
[----:B------:R-:W-:Y:S01]  /*37e0*/  F2FP.F16.F32.PACK_AB R4, R72, R99 ;  /* 0x000000634804723e */ /* 0x000fe200000000ff */
[----:B------:R-:W4:Y:S01]  /*37f0*/  MUFU.EX2 R71, R71 ;  /* 0x0000004700477308 */ /* 0x000f220000000800 */
[----:B------:R-:W-:-:S02]  /*3800*/  F2FP.F16.F32.PACK_AB R5, R66, R93 ;  /* 0x0000005d4205723e */ /* 0x000fc400000000ff */
[----:B------:R-:W-:Y:S01]  /*3810*/  F2FP.F16.F32.PACK_AB R6, R65, R57 ;  /* 0x000000394106723e */ /* 0x000fe200000000ff */
[----:B------:R-:W4:Y:S01]  /*3820*/  MUFU.EX2 R44, R44 ;  /* 0x0000002c002c7308 */ /* 0x000f220000000800 */
[----:B------:R-:W-:Y:S01]  /*3830*/  F2FP.F16.F32.PACK_AB R7, R83, R68 ;  /* 0x000000445307723e */ /* 0x000fe200000000ff */
[----:B------:R-:W-:Y:S02]  /*3840*/  FFMA.FTZ R57, R63, UR4, -R75 ;  /* 0x000000043f397c23 */ /* 0x000fe4000801084b */
[----:B------:R-:W-:Y:S01]  /*3850*/  MUFU.EX2 R52, R52 ;  /* 0x0000003400347308 */ /* 0x000fe20000000800 */
[----:B-1----:R-:W1:Y:S03]  /*3860*/  LDSM.16.MT88.4 R32, [R3+0x4000] ;  /* 0x004000000320783b */ /* 0x002e660000004200 */
[----:B------:R-:W-:Y:S04]  /*3870*/  MUFU.EX2 R43, R43 ;  /* 0x0000002b002b7308 */ /* 0x000fe80000000800 */
[----:B------:R-:W-:Y:S04]  /*3880*/  MUFU.EX2 R53, R53 ;  /* 0x0000003500357308 */ /* 0x000fe80000000800 */
[----:B------:R-:W-:Y:S01]  /*3890*/  MUFU.EX2 R54, R54 ;  /* 0x0000003600367308 */ /* 0x000fe20000000800 */
[C---:B-----5:R-:W-:Y:S03]  /*38a0*/  HMMA.16816.F32 R20, R4.reuse, R24, R20 ;  /* 0x000000180414723c */ /* 0x060fe60000001814 */
[----:B------:R-:W-:Y:S04]  /*38b0*/  MUFU.EX2 R123, R123 ;  /* 0x0000007b007b7308 */ /* 0x000fe80000000800 */
[----:B------:R-:W-:Y:S01]  /*38c0*/  MUFU.EX2 R57, R57 ;  /* 0x0000003900397308 */ /* 0x000fe20000000800 */
[C---:B------:R-:W-:Y:S01]  /*38d0*/  HMMA.16816.F32 R16, R4.reuse, R26, R16 ;  /* 0x0000001a0410723c */ /* 0x040fe20000001810 */
[----:B------:R-:W5:Y:S02]  /*38e0*/  LDSM.16.MT88.4 R24, [R87+0x4000] ;  /* 0x004000005718783b */ /* 0x000f640000004200 */
[----:B------:R-:W-:Y:S05]  /*38f0*/  MUFU.EX2 R122, R122 ;  /* 0x0000007a007a7308 */ /* 0x000fea0000000800 */
[C---:B--2---:R-:W-:Y:S08]  /*3900*/  HMMA.16816.F32 R12, R4.reuse, R28, R12 ;  /* 0x0000001c040c723c */ /* 0x044ff0000000180c */
[----:B------:R-:W-:Y:S01]  /*3910*/  HMMA.16816.F32 R8, R4, R30, R8 ;  /* 0x0000001e0408723c */ /* 0x000fe20000001808 */
[----:B---3--:R-:W-:Y:S01]  /*3920*/  F2FP.F16.F32.PACK_AB R4, R56, R95 ;  /* 0x0000005f3804723e */ /* 0x008fe200000000ff */
[----:B------:R-:W2:Y:S01]  /*3930*/  LDSM.16.MT88.4 R28, [R87+0x4400] ;  /* 0x00440000571c783b */ /* 0x000ea20000004200 */
[----:B----4-:R-:W-:Y:S01]  /*3940*/  F2FP.F16.F32.PACK_AB R5, R49, R71 ;  /* 0x000000473105723e */ /* 0x010fe200000000ff */
[----:B------:R-:W-:Y:S01]  /*3950*/  FADD.FTZ R95, R95, R74 ;  /* 0x0000004a5f5f7221 */ /* 0x000fe20000010000 */
[----:B------:R-:W-:Y:S01]  /*3960*/  F2FP.F16.F32.PACK_AB R6, R45, R47 ;  /* 0x0000002f2d06723e */ /* 0x000fe200000000ff */
[----:B------:R-:W-:Y:S01]  /*3970*/  FADD.FTZ R71, R71, R98 ;  /* 0x0000006247477221 */ /* 0x000fe20000010000 */
[----:B------:R-:W-:Y:S01]  /*3980*/  F2FP.F16.F32.PACK_AB R7, R44, R67 ;  /* 0x000000432c07723e */ /* 0x000fe200000000ff */
[----:B------:R-:W-:-:S02]  /*3990*/  FADD.FTZ R56, R56, R95 ;  /* 0x0000005f38387221 */ /* 0x000fc40000010000 */
[----:B------:R-:W-:Y:S02]  /*39a0*/  FADD.FTZ R71, R49, R71 ;  /* 0x0000004731477221 */ /* 0x000fe40000010000 */
[----:B------:R-:W-:Y:S02]  /*39b0*/  FADD.FTZ R56, R47, R56 ;  /* 0x000000382f387221 */ /* 0x000fe40000010000 */
[----:B-1----:R-:W-:Y:S01]  /*39c0*/  HMMA.16816.F32 R12, R4, R32, R12 ;  /* 0x00000020040c723c */ /* 0x002fe2000000180c */
[----:B------:R-:W-:Y:S01]  /*39d0*/  FADD.FTZ R67, R67, R71 ;  /* 0x0000004743437221 */ /* 0x000fe20000010000 */
[----:B------:R-:W-:-:S03]  /*39e0*/  FADD.FTZ R45, R45, R56 ;  /* 0x000000382d2d7221 */ /* 0x000fc60000010000 */
[----:B------:R-:W-:-:S03]  /*39f0*/  FADD.FTZ R67, R44, R67 ;  /* 0x000000432c437221 */ /* 0x000fc60000010000 */
[C---:B------:R-:W-:Y:S08]  /*3a00*/  HMMA.16816.F32 R8, R4.reuse, R34, R8 ;  /* 0x000000220408723c */ /* 0x040ff00000001808 */
[C---:B-----5:R-:W-:Y:S01]  /*3a10*/  HMMA.16816.F32 R20, R4.reuse, R24, R20 ;  /* 0x000000180414723c */ /* 0x060fe20000001814 */
[--C-:B------:R-:W-:Y:S02]  /*3a20*/  FFMA.FTZ R24, R46, UR4, -R69.reuse ;  /* 0x000000042e187c23 */ /* 0x100fe40008010845 */
[----:B------:R1:W3:Y:S05]  /*3a30*/  MUFU.EX2 R46, R38 ;  /* 0x00000026002e7308 */ /* 0x0002ea0000000800 */
[----:B------:R-:W-:Y:S01]  /*3a40*/  HMMA.16816.F32 R16, R4, R26, R16 ;  /* 0x0000001a0410723c */ /* 0x000fe20000001810 */
[----:B------:R-:W-:-:S02]  /*3a50*/  FFMA.FTZ R4, R50, UR4, -R69 ;  /* 0x0000000432047c23 */ /* 0x000fc40008010845 */
[----:B------:R-:W-:Y:S04]  /*3a60*/  MUFU.EX2 R50, R42 ;  /* 0x0000002a00327308 */ /* 0x000fe80000000800 */
[----:B------:R4:W-:Y:S01]  /*3a70*/  MUFU.EX2 R42, R4 ;  /* 0x00000004002a7308 */ /* 0x0009e20000000800 */
[----:B-1----:R-:W-:Y:S01]  /*3a80*/  FFMA.FTZ R38, R41, UR4, -R69 ;  /* 0x0000000429267c23 */ /* 0x002fe20008010845 */
[----:B---3--:R-:W-:Y:S02]  /*3a90*/  FADD.FTZ R45, R46, R45 ;  /* 0x0000002d2e2d7221 */ /* 0x008fe40000010000 */
[----:B------:R1:W3:Y:S04]  /*3aa0*/  MUFU.EX2 R41, R24 ;  /* 0x0000001800297308 */ /* 0x0002e80000000800 */
[----:B------:R-:W5:Y:S01]  /*3ab0*/  MUFU.EX2 R38, R38 ;  /* 0x0000002600267308 */ /* 0x000f620000000800 */
[----:B----4-:R-:W-:Y:S01]  /*3ac0*/  LDSM.16.MT88.4 R4, [R87+0x4800] ;  /* 0x004800005704783b */ /* 0x010fe20000004200 */
[----:B-1----:R-:W-:Y:S01]  /*3ad0*/  FFMA.FTZ R24, R51, UR4, -R69 ;  /* 0x0000000433187c23 */ /* 0x002fe20008010845 */
[----:B------:R-:W-:Y:S01]  /*3ae0*/  FFMA.FTZ R51, R37, UR4, -R75 ;  /* 0x0000000425337c23 */ /* 0x000fe2000801084b */
[C---:B---3--:R-:W-:Y:S01]  /*3af0*/  F2FP.F16.F32.PACK_AB R32, R41.reuse, R46 ;  /* 0x0000002e2920723e */ /* 0x048fe200000000ff */
[----:B------:R-:W-:Y:S01]  /*3b00*/  FADD.FTZ R41, R41, R45 ;  /* 0x0000002d29297221 */ /* 0x000fe20000010000 */
[----:B------:R1:W3:Y:S03]  /*3b10*/  MUFU.EX2 R37, R24 ;  /* 0x0000001800257308 */ /* 0x0002e60000000800 */
[----:B-----5:R-:W-:Y:S01]  /*3b20*/  FADD.FTZ R41, R38, R41 ;  /* 0x0000002926297221 */ /* 0x020fe20000010000 */
[----:B------:R-:W4:Y:S01]  /*3b30*/  MUFU.EX2 R51, R51 ;  /* 0x0000003300337308 */ /* 0x000f220000000800 */
[--C-:B-1----:R-:W-:Y:S01]  /*3b40*/  FFMA.FTZ R24, R40, UR4, -R75.reuse ;  /* 0x0000000428187c23 */ /* 0x102fe2000801084b */
[----:B------:R-:W-:Y:S01]  /*3b50*/  FFMA.FTZ R40, R48, UR4, -R75 ;  /* 0x0000000430287c23 */ /* 0x000fe2000801084b */
[C---:B---3--:R-:W-:Y:S01]  /*3b60*/  F2FP.F16.F32.PACK_AB R34, R37.reuse, R38 ;  /* 0x000000262522723e */ /* 0x048fe200000000ff */
[----:B------:R-:W-:Y:S01]  /*3b70*/  FADD.FTZ R37, R37, R41 ;  /* 0x0000002925257221 */ /* 0x000fe20000010000 */
[----:B------:R1:W3:Y:S01]  /*3b80*/  MUFU.EX2 R48, R24 ;  /* 0x0000001800307308 */ /* 0x0002e20000000800 */
[----:B----4-:R-:W-:-:S02]  /*3b90*/  FADD.FTZ R67, R51, R67 ;  /* 0x0000004333437221 */ /* 0x010fc40000010000 */
[----:B------:R-:W-:Y:S01]  /*3ba0*/  FADD.FTZ R37, R50, R37 ;  /* 0x0000002532257221 */ /* 0x000fe20000010000 */
[----:B------:R-:W4:Y:S01]  /*3bb0*/  MUFU.EX2 R40, R40 ;  /* 0x0000002800287308 */ /* 0x000f220000000800 */
[----:B-1----:R-:W1:Y:S01]  /*3bc0*/  LDSM.16.MT88.4 R24, [R3+0x4400] ;  /* 0x004400000318783b */ /* 0x002e620000004200 */
[C---:B---3--:R-:W-:Y:S01]  /*3bd0*/  F2FP.F16.F32.PACK_AB R33, R48.reuse, R51 ;  /* 0x000000333021723e */ /* 0x048fe200000000ff */
[----:B------:R-:W-:Y:S01]  /*3be0*/  FADD.FTZ R48, R48, R67 ;  /* 0x0000004330307221 */ /* 0x000fe20000010000 */
[----:B----4-:R-:W-:-:S03]  /*3bf0*/  F2FP.F16.F32.PACK_AB R35, R52, R40 ;  /* 0x000000283423723e */ /* 0x010fc600000000ff */
[----:B------:R-:W-:-:S04]  /*3c00*/  FADD.FTZ R48, R40, R48 ;  /* 0x0000003028307221 */ /* 0x000fc80000010000 */
[----:B------:R-:W-:Y:S01]  /*3c10*/  FADD.FTZ R52, R52, R48 ;  /* 0x0000003034347221 */ /* 0x000fe20000010000 */
[C---:B--2---:R-:W-:Y:S01]  /*3c20*/  HMMA.16816.F32 R20, R32.reuse, R28, R20 ;  /* 0x0000001c2014723c */ /* 0x044fe20000001814 */
[--C-:B------:R-:W-:Y:S02]  /*3c30*/  FFMA.FTZ R28, R36, UR4, -R75.reuse ;  /* 0x00000004241c7c23 */ /* 0x100fe4000801084b */
[----:B------:R2:W3:Y:S05]  /*3c40*/  MUFU.EX2 R36, R70 ;  /* 0x0000004600247308 */ /* 0x0004ea0000000800 */
[C---:B------:R-:W-:Y:S01]  /*3c50*/  HMMA.16816.F32 R16, R32.reuse, R30, R16 ;  /* 0x0000001e2010723c */ /* 0x040fe20000001810 */
[----:B------:R-:W-:Y:S01]  /*3c60*/  F2FP.F16.F32.PACK_AB R31, R54, R53 ;  /* 0x00000035361f723e */ /* 0x000fe200000000ff */
[----:B--2---:R-:W-:Y:S01]  /*3c70*/  FFMA.FTZ R70, R39, UR4, -R75 ;  /* 0x0000000427467c23 */ /* 0x004fe2000801084b */
[----:B---3--:R-:W-:Y:S01]  /*3c80*/  F2FP.F16.F32.PACK_AB R30, R36, R42 ;  /* 0x0000002a241e723e */ /* 0x008fe200000000ff */
[----:B------:R2:W-:Y:S04]  /*3c90*/  MUFU.EX2 R39, R28 ;  /* 0x0000001c00277308 */ /* 0x0005e80000000800 */
[----:B------:R-:W3:Y:S01]  /*3ca0*/  MUFU.EX2 R70, R70 ;  /* 0x0000004600467308 */ /* 0x000ee20000000800 */
[----:B-1----:R-:W-:Y:S01]  /*3cb0*/  HMMA.16816.F32 R12, R32, R24, R12 ;  /* 0x00000018200c723c */ /* 0x002fe2000000180c */
[C---:B--2---:R-:W-:Y:S01]  /*3cc0*/  F2FP.F16.F32.PACK_AB R28, R43.reuse, R50 ;  /* 0x000000322b1c723e */ /* 0x044fe200000000ff */
[----:B------:R-:W-:-:S06]  /*3cd0*/  FADD.FTZ R43, R43, R37 ;  /* 0x000000252b2b7221 */ /* 0x000fcc0000010000 */
[----:B------:R-:W-:Y:S01]  /*3ce0*/  HMMA.16816.F32 R8, R32, R26, R8 ;  /* 0x0000001a2008723c */ /* 0x000fe20000001808 */
[----:B------:R-:W1:Y:S01]  /*3cf0*/  LDSM.16.MT88.4 R24, [R3+0x4800] ;  /* 0x004800000318783b */ /* 0x000e620000004200 */
[----:B------:R-:W-:Y:S01]  /*3d00*/  FFMA.FTZ R32, R55, UR4, -R69 ;  /* 0x0000000437207c23 */ /* 0x000fe20008010845 */
[--C-:B------:R-:W-:Y:S01]  /*3d10*/  FFMA.FTZ R35, R59, UR4, -R75.reuse ;  /* 0x000000043b237c23 */ /* 0x100fe2000801084b */
[----:B------:R-:W-:Y:S01]  /*3d20*/  FFMA.FTZ R55, R60, UR4, -R75 ;  /* 0x000000043c377c23 */ /* 0x000fe2000801084b */
[----:B---3--:R-:W-:Y:S01]  /*3d30*/  F2FP.F16.F32.PACK_AB R29, R70, R39 ;  /* 0x00000027461d723e */ /* 0x008fe200000000ff */
[----:B------:R2:W3:Y:S01]  /*3d40*/  LDSM.16.MT88.4 R72, [R3+0x4c00] ;  /* 0x004c00000348783b */ /* 0x0004e20000004200 */
[--C-:B------:R-:W-:Y:S01]  /*3d50*/  FFMA.FTZ R33, R58, UR4, -R69.reuse ;  /* 0x000000043a217c23 */ /* 0x100fe20008010845 */
[----:B------:R-:W-:Y:S01]  /*3d60*/  FFMA.FTZ R34, R61, UR4, -R69 ;  /* 0x000000043d227c23 */ /* 0x000fe20008010845 */
[----:B------:R-:W4:Y:S01]  /*3d70*/  MUFU.EX2 R32, R32 ;  /* 0x0000002000207308 */ /* 0x000f220000000800 */
[----:B------:R-:W-:-:S02]  /*3d80*/  FADD.FTZ R43, R42, R43 ;  /* 0x0000002b2a2b7221 */ /* 0x000fc40000010000 */
[----:B------:R-:W-:Y:S01]  /*3d90*/  HMMA.16816.F32 R20, R28, R4, R20 ;  /* 0x000000041c14723c */ /* 0x000fe20000001814 */
[----:B------:R-:W-:Y:S01]  /*3da0*/  MUFU.EX2 R35, R35 ;  /* 0x0000002300237308 */ /* 0x000fe20000000800 */
[----:B------:R-:W-:-:S03]  /*3db0*/  FADD.FTZ R36, R36, R43 ;  /* 0x0000002b24247221 */ /* 0x000fc60000010000 */
[----:B------:R-:W5:Y:S03]  /*3dc0*/  MUFU.EX2 R33, R33 ;  /* 0x0000002100217308 */ /* 0x000f660000000800 */
[----:B------:R-:W-:Y:S01]  /*3dd0*/  HMMA.16816.F32 R16, R28, R6, R16 ;  /* 0x000000061c10723c */ /* 0x000fe20000001810 */
[----:B------:R-:W5:Y:S01]  /*3de0*/  MUFU.EX2 R34, R34 ;  /* 0x0000002200227308 */ /* 0x000f620000000800 */
[----:B------:R-:W-:Y:S01]  /*3df0*/  F2FP.F16.F32.PACK_AB R7, R122, R57 ;  /* 0x000000397a07723e */ /* 0x000fe200000000ff */
[----:B----4-:R-:W-:Y:S02]  /*3e00*/  FADD.FTZ R36, R32, R36 ;  /* 0x0000002420247221 */ /* 0x010fe40000010000 */
[----:B------:R-:W4:Y:S01]  /*3e10*/  MUFU.EX2 R55, R55 ;  /* 0x0000003700377308 */ /* 0x000f220000000800 */
[----:B--2---:R-:W-:Y:S01]  /*3e20*/  FADD.FTZ R3, R39, R52 ;  /* 0x0000003427037221 */ /* 0x004fe20000010000 */
[C---:B-----5:R-:W-:Y:S01]  /*3e30*/  F2FP.F16.F32.PACK_AB R4, R33.reuse, R32 ;  /* 0x000000202104723e */ /* 0x060fe200000000ff */
[----:B------:R-:W-:-:S02]  /*3e40*/  FADD.FTZ R36, R33, R36 ;  /* 0x0000002421247221 */ /* 0x000fc40000010000 */
[----:B------:R-:W-:Y:S01]  /*3e50*/  FADD.FTZ R3, R70, R3 ;  /* 0x0000000346037221 */ /* 0x000fe20000010000 */
[----:B------:R-:W-:Y:S01]  /*3e60*/  F2FP.F16.F32.PACK_AB R6, R123, R34 ;  /* 0x000000227b06723e */ /* 0x000fe200000000ff */
[----:B------:R-:W-:Y:S02]  /*3e70*/  FADD.FTZ R36, R34, R36 ;  /* 0x0000002422247221 */ /* 0x000fe40000010000 */
[----:B------:R-:W-:Y:S01]  /*3e80*/  FADD.FTZ R3, R53, R3 ;  /* 0x0000000335037221 */ /* 0x000fe20000010000 */
[----:B----4-:R-:W-:Y:S01]  /*3e90*/  F2FP.F16.F32.PACK_AB R5, R55, R35 ;  /* 0x000000233705723e */ /* 0x010fe200000000ff */
[----:B------:R-:W-:Y:S01]  /*3ea0*/  FADD.FTZ R123, R123, R36 ;  /* 0x000000247b7b7221 */ /* 0x000fe20000010000 */
[----:B-1----:R-:W-:Y:S01]  /*3eb0*/  HMMA.16816.F32 R12, R28, R24, R12 ;  /* 0x000000181c0c723c */ /* 0x002fe2000000180c */
[----:B------:R-:W-:-:S04]  /*3ec0*/  FADD.FTZ R54, R54, R3 ;  /* 0x0000000336367221 */ /* 0x000fc80000010000 */
[----:B------:R-:W-:-:S03]  /*3ed0*/  FADD.FTZ R54, R35, R54 ;  /* 0x0000003623367221 */ /* 0x000fc60000010000 */
[----:B------:R-:W-:Y:S01]  /*3ee0*/  HMMA.16816.F32 R8, R28, R26, R8 ;  /* 0x0000001a1c08723c */ /* 0x000fe20000001808 */
[----:B------:R-:W-:-:S04]  /*3ef0*/  FADD.FTZ R54, R55, R54 ;  /* 0x0000003637367221 */ /* 0x000fc80000010000 */
[----:B------:R-:W-:-:S03]  /*3f00*/  FADD.FTZ R54, R57, R54 ;  /* 0x0000003639367221 */ /* 0x000fc60000010000 */
[----:B------:R-:W-:Y:S01]  /*3f10*/  HMMA.16816.F32 R80, R4, R76, R20 ;  /* 0x0000004c0450723c */ /* 0x000fe20000001814 */
[----:B------:R-:W-:-:S07]  /*3f20*/  FADD.FTZ R122, R122, R54 ;  /* 0x000000367a7a7221 */ /* 0x000fce0000010000 */
[C---:B---3--:R-:W-:Y:S08]  /*3f30*/  HMMA.16816.F32 R68, R4.reuse, R72, R12 ;  /* 0x000000480444723c */ /* 0x048ff0000000180c */
[C---:B------:R-:W-:Y:S08]  /*3f40*/  HMMA.16816.F32 R76, R4.reuse, R78, R16 ;  /* 0x0000004e044c723c */ /* 0x040ff00000001810 */
[----:B------:R-:W-:Y:S01]  /*3f50*/  HMMA.16816.F32 R72, R4, R74, R8 ;  /* 0x0000004a0448723c */ /* 0x000fe20000001808 */
[----:B------:R-:W-:-:S04]  /*3f60*/  NOP ;  /* 0x0000000000007918 */ /* 0x000fc80000000000 */
[----:B------:R-:W-:-:S15]  /*3f70*/  @!P0 BRA `(.L_x_3787) ;  /* 0x0000002400ec8947 */ /* 0x000fde0003800000 */
[----:B------:R-:W1:Y:S01]  /*3f80*/  S2UR UR5, SR_CgaCtaId ;  /* 0x00000000000579c3 */ /* 0x000e620000008800 */
[----:B------:R-:W-:Y:S01]  /*3f90*/  UISETP.NE.U32.AND UP0, UPT, UR6, URZ, UPT ;  /* 0x000000ff0600728c */ /* 0x000fe2000bf05070 */
[----:B------:R-:W-:Y:S01]  /*3fa0*/  IMAD.MOV.U32 R84, RZ, RZ, R0 ;  /* 0x000000ffff547224 */ /* 0x000fe200078e0000 */
[C---:B------:R-:W-:Y:S01]  /*3fb0*/  IADD3 R120, PT, PT, R85.reuse, -0x2, RZ ;  /* 0xfffffffe55787810 */ /* 0x040fe20007ffe0ff */
[----:B------:R-:W-:Y:S01]  /*3fc0*/  IMAD.MOV.U32 R3, RZ, RZ, R2 ;  /* 0x000000ffff037224 */ /* 0x000fe200078e0002 */
[----:B------:R-:W-:Y:S01]  /*3fd0*/  UISETP.NE.AND.EX UP0, UPT, UR7, URZ, UPT, UP0 ;  /* 0x000000ff0700728c */ /* 0x000fe2000bf05300 */
[----:B------:R-:W-:Y:S01]  /*3fe0*/  IADD3 R119, PT, PT, -R85, 0x1, RZ ;  /* 0x0000000155777810 */ /* 0x000fe20007ffe1ff */
[C---:B------:R-:W-:Y:S01]  /*3ff0*/  VIADD R118, R87.reuse, 0x3000 ;  /* 0x0000300057767836 */ /* 0x040fe20000000000 */
[----:B------:R-:W-:Y:S01]  /*4000*/  IADD3 R116, PT, PT, R87, 0x3020, RZ ;  /* 0x0000302057747810 */ /* 0x000fe20007ffe0ff */
[----:B------:R-:W-:Y:S01]  /*4010*/  IMAD.MOV.U32 R117, RZ, RZ, RZ ;  /* 0x000000ffff757224 */ /* 0x000fe200078e00ff */
[----:B------:R-:W-:Y:S01]  /*4020*/  UMOV UR10, 0x400 ;  /* 0x00000400000a7882 */ /* 0x000fe20000000000 */
[----:B------:R-:W-:Y:S01]  /*4030*/  PLOP3.LUT P1, PT, PT, PT, UP0, 0x80, 0x8 ;  /* 0x000000000008781c */ /* 0x000fe20003f2f008 */
[----:B------:R-:W2:Y:S01]  /*4040*/  LDCU UR4, c[0x0][0x45c] ;  /* 0x00008b80ff0477ac */ /* 0x000ea20008000800 */
[----:B------:R-:W3:Y:S01]  /*4050*/  LDCU.64 UR8, c[0x0][0x3a8] ;  /* 0x00007500ff0877ac */ /* 0x000ee20008000a00 */
[----:B------:R-:W4:Y:S01]  /*4060*/  LDCU.64 UR6, c[0x0][0x3a0] ;  /* 0x00007400ff0677ac */ /* 0x000f220008000a00 */
[----:B-1----:R-:W-:-:S12]  /*4070*/  ULEA UR5, UR5, UR10, 0x18 ;  /* 0x0000000a05057291 */ /* 0x002fd8000f8ec0ff */
.L_x_3791:
        /* <DEDUP_REMOVED lines=8> */
[----:B-----5:R-:W-:Y:S01]  /*4100*/  SHF.R.U32.HI R106, RZ, 0x1, R86 ;  /* 0x00000001ff6a7819 */ /* 0x020fe20000011656 */
[----:B-1----:R-:W-:Y:S01]  /*4110*/  @!P1 IMAD.SHL.U32 R0, R6, 0x80, RZ ;  /* 0x0000008006009824 */ /* 0x002fe200078e00ff */
[C---:B------:R-:W-:Y:S01]  /*4120*/  LOP3.LUT R113, R86.reuse, 0x18, RZ, 0xc0, !PT ;  /* 0x0000001856717812 */ /* 0x040fe200078ec0ff */
[C---:B------:R-:W-:Y:S02]  /*4130*/  IMAD.SHL.U32 R105, R86.reuse, 0x10, RZ ;  /* 0x0000001056697824 */ /* 0x040fe400078e00ff */
[----:B------:R-:W-:Y:S02]  /*4140*/  @!P1 IMAD.X R0, RZ, RZ, ~R0, P0 ;  /* 0x000000ffff009224 */ /* 0x000fe400000e0e00 */
[C---:B------:R-:W-:Y:S01]  /*4150*/  IMAD.SHL.U32 R104, R86.reuse, 0x4, RZ ;  /* 0x0000000456687824 */ /* 0x040fe200078e00ff */
[----:B------:R-:W-:Y:S01]  /*4160*/  LOP3.LUT R5, R105, 0x100, RZ, 0xc0, !PT ;  /* 0x0000010069057812 */ /* 0x000fe200078ec0ff */
[----:B------:R-:W-:Y:S01]  /*4170*/  IMAD.SHL.U32 R107, R86, 0x8, RZ ;  /* 0x00000008566b7824 */ /* 0x000fe200078e00ff */
[----:B------:R-:W-:Y:S02]  /*4180*/  @!P1 SHF.R.S64 R2, R2, 0x1f, R0 ;  /* 0x0000001f02029819 */ /* 0x000fe40000001000 */
[----:B------:R-:W-:Y:S02]  /*4190*/  LOP3.LUT R4, R104, 0x18, RZ, 0xc0, !PT ;  /* 0x0000001868047812 */ /* 0x000fe400078ec0ff */
[----:B------:R-:W-:Y:S01]  /*41a0*/  @!P1 IADD3 R111, P0, PT, R111, R2, RZ ;  /* 0x000000026f6f9210 */ /* 0x000fe20007f1e0ff */
[----:B------:R-:W-:Y:S01]  /*41b0*/  IMAD.SHL.U32 R2, R86, 0x20, RZ ;  /* 0x0000002056027824 */ /* 0x000fe200078e00ff */
[----:B------:R-:W-:Y:S02]  /*41c0*/  LOP3.LUT R105, R105, 0x3e00, RZ, 0xc0, !PT ;  /* 0x00003e0069697812 */ /* 0x000fe400078ec0ff */
[----:B------:R-:W-:Y:S02]  /*41d0*/  LOP3.LUT R11, R107, 0xd8, RZ, 0xc0, !PT ;  /* 0x000000d86b0b7812 */ /* 0x000fe400078ec0ff */
[----:B------:R-:W-:Y:S02]  /*41e0*/  @!P1 LEA.HI.X.SX32 R110, R0, R110, 0x1, P0 ;  /* 0x0000006e006e9211 */ /* 0x000fe400000f0eff */
[--C-:B------:R-:W-:Y:S02]  /*41f0*/  LOP3.LUT R4, R4, 0xc0, R2.reuse, 0xf8, !PT ;  /* 0x000000c004047812 */ /* 0x100fe400078ef802 */
[--C-:B------:R-:W-:Y:S02]  /*4200*/  LOP3.LUT R5, R5, 0x20, R2.reuse, 0xf8, !PT ;  /* 0x0000002005057812 */ /* 0x100fe400078ef802 */
[----:B------:R-:W-:Y:S02]  /*4210*/  LOP3.LUT R12, R107, 0x1f20, RZ, 0xc0, !PT ;  /* 0x00001f206b0c7812 */ /* 0x000fe400078ec0ff */
[----:B------:R-:W-:Y:S02]  /*4220*/  LOP3.LUT R0, R106, 0x8, RZ, 0xc0, !PT ;  /* 0x000000086a007812 */ /* 0x000fe400078ec0ff */
[----:B------:R-:W-:Y:S02]  /*4230*/  LOP3.LUT R11, R11, R113, RZ, 0x3c, !PT ;  /* 0x000000710b0b7212 */ /* 0x000fe400078e3cff */
        /* <DEDUP_REMOVED lines=63> */
.L_x_3788:
[----:B------:R-:W-:Y:S01]  /*4630*/  IMAD.SHL.U32 R7, R6, 0x40, RZ ;  /* 0x0000004006077824 */ /* 0x000fe200078e00ff */
[----:B------:R-:W-:Y:S01]  /*4640*/  LOP3.LUT R11, R12, R11, RZ, 0xfc, !PT ;  /* 0x0000000b0c0b7212 */ /* 0x000fe200078efcff */
[----:B------:R-:W-:Y:S01]  /*4650*/  IMAD.MOV.U32 R12, RZ, RZ, R111 ;  /* 0x000000ffff0c7224 */ /* 0x000fe200078e006f */
[----:B------:R-:W-:Y:S01]  /*4660*/  SHF.L.U64.HI R8, R6, 0x6, R8 ;  /* 0x0000000606087819 */ /* 0x000fe20000010208 */
[----:B------:R-:W-:Y:S01]  /*4670*/  IMAD.MOV.U32 R13, RZ, RZ, R110 ;  /* 0x000000ffff0d7224 */ /* 0x000fe200078e006e */
[----:B------:R-:W-:Y:S01]  /*4680*/  IADD3 R10, P0, PT, R7, R111, RZ ;  /* 0x0000006f070a7210 */ /* 0x000fe20007f1e0ff */
[----:B------:R-:W-:Y:S01]  /*4690*/  VIADD R119, R119, 0x1 ;  /* 0x0000000177777836 */ /* 0x000fe20000000000 */
[----:B------:R-:W-:Y:S02]  /*46a0*/  LEA R121, R11, UR5, 0x1 ;  /* 0x000000050b797c11 */ /* 0x000fe4000f8e08ff */
[-C--:B------:R-:W-:Y:S01]  /*46b0*/  LOP3.LUT R0, R2, R4.reuse, R0, 0xf6, !PT ;  /* 0x0000000402007212 */ /* 0x080fe200078ef600 */
[----:B------:R-:W-:Y:S01]  /*46c0*/  IMAD.X R11, R8, 0x1, R110, P0 ;  /* 0x00000001080b7824 */ /* 0x000fe200000e066e */
[----:B------:R-:W-:Y:S01]  /*46d0*/  LOP3.LUT R2, R86, 0x8, RZ, 0xc0, !PT ;  /* 0x0000000856027812 */ /* 0x000fe200078ec0ff */
[----:B------:R-:W-:Y:S01]  /*46e0*/  @!PT LDS RZ, [RZ] ;  /* 0x00000000fffff984 */ /* 0x000fe20000000800 */
[----:B------:R-:W-:Y:S01]  /*46f0*/  @!PT LDS RZ, [RZ] ;  /* 0x00000000fffff984 */ /* 0x000fe20000000800 */
[----:B------:R-:W-:Y:S01]  /*4700*/  @!PT LDS RZ, [RZ] ;  /* 0x00000000fffff984 */ /* 0x000fe20000000800 */
[----:B------:R-:W-:Y:S01]  /*4710*/  LDGSTS.E.BYPASS.LTC128B.128 [R121+0x3000], desc[UR26][R12.64] ;  /* 0x030000000c797fae */ /* 0x000fe2000b981a1a */
[-C--:B------:R-:W-:Y:S02]  /*4720*/  IADD3 R6, P2, PT, R10, R7.reuse, RZ ;  /* 0x000000070a067210 */ /* 0x080fe40007f5e0ff */
[----:B------:R-:W-:Y:S02]  /*4730*/  LOP3.LUT R2, R5, R4, R2, 0xf6, !PT ;  /* 0x0000000405027212 */ /* 0x000fe400078ef602 */
[----:B------:R1:W-:Y:S01]  /*4740*/  LDGSTS.E.BYPASS.LTC128B.128 [R121+0x3800], desc[UR26][R10.64] ;  /* 0x038000000a797fae */ /* 0x0003e2000b981a1a */
[----:B------:R-:W-:Y:S01]  /*4750*/  IADD3 R4, P0, PT, R6, R7, RZ ;  /* 0x0000000706047210 */ /* 0x000fe20007f1e0ff */
[--C-:B------:R-:W-:Y:S01]  /*4760*/  IMAD.X R7, R11, 0x1, R8.reuse, P2 ;  /* 0x000000010b077824 */ /* 0x100fe200010e0608 */
[----:B------:R-:W-:Y:S01]  /*4770*/  LEA R92, R0, UR5, 0x1 ;  /* 0x00000005005c7c11 */ /* 0x000fe2000f8e08ff */
[----:B------:R-:W-:Y:S01]  /*4780*/  IMAD.MOV.U32 R0, RZ, RZ, 0x20 ;  /* 0x00000020ff007424 */ /* 0x000fe200078e00ff */
[----:B------:R-:W-:Y:S01]  /*4790*/  LEA R88, R2, UR5, 0x1 ;  /* 0x0000000502587c11 */ /* 0x000fe2000f8e08ff */
[----:B------:R-:W-:Y:S01]  /*47a0*/  IMAD.X R5, R7, 0x1, R8, P0 ;  /* 0x0000000107057824 */ /* 0x000fe200000e0608 */
[----:B------:R-:W-:Y:S01]  /*47b0*/  LDGSTS.E.BYPASS.LTC128B.128 [R121+0x4000], desc[UR26][R6.64] ;  /* 0x0400000006797fae */ /* 0x000fe2000b981a1a */
[----:B------:R-:W-:Y:S02]  /*47c0*/  LOP3.LUT P0, RZ, R86, 0x4, RZ, 0xc0, !PT ;  /* 0x0000000456ff7812 */ /* 0x000fe4000780c0ff */
[----:B------:R-:W-:Y:S02]  /*47d0*/  ISETP.NE.AND P2, PT, R119, RZ, PT ;  /* 0x000000ff7700720c */ /* 0x000fe40003f45270 */
[----:B------:R2:W-:Y:S01]  /*47e0*/  LDGSTS.E.BYPASS.LTC128B.128 [R121+0x4800], desc[UR26][R4.64] ;  /* 0x0480000004797fae */ /* 0x0005e2000b981a1a */
[----:B------:R-:W-:Y:S04]  /*47f0*/  SEL R0, R0, 0xffffffe0, !P0 ;  /* 0xffffffe000007807 */ /* 0x000fe80004000000 */
[----:B------:R5:W-:Y:S05]  /*4800*/  LDSM.16.M88.4 R64, [R92] ;  /* 0x000000005c40783b */ /* 0x000bea0000000200 */
[----:B------:R-:W-:Y:S05]  /*4810*/  LDSM.16.M88.4 R16, [R88+0x1400] ;  /* 0x001400005810783b */ /* 0x000fea0000000200 */
[----:B------:R-:W-:Y:S05]  /*4820*/  LDSM.16.M88.4 R24, [R88+0x1800] ;  /* 0x001800005818783b */ /* 0x000fea0000000200 */
[----:B-1----:R-:W2:Y:S05]  /*4830*/  LDSM.16.M88.4 R8, [R88+0x1000] ;  /* 0x001000005808783b */ /* 0x002eaa0000000200 */
[----:B------:R-:W0:Y:S01]  /*4840*/  LDGDEPBAR ;  /* 0x00000000000079af */ /* 0x000e220000000000 */
[C---:B-----5:R-:W-:Y:S04]  /*4850*/  IMAD.IADD R92, R0.reuse, 0x1, R92 ;  /* 0x00000001005c7824 */ /* 0x060fe800078e025c */
[----:B------:R-:W1:Y:S01]  /*4860*/  LDSM.16.M88.4 R32, [R88+0x1c00] ;  /* 0x001c00005820783b */ /* 0x000e620000000200 */
[----:B------:R-:W-:Y:S04]  /*4870*/  IMAD.IADD R0, R0, 0x1, R88 ;  /* 0x0000000100007824 */ /* 0x000fe800078e0258 */
[----:B------:R-:W5:Y:S05]  /*4880*/  LDSM.16.M88.4 R40, [R88+0x2000] ;  /* 0x002000005828783b */ /* 0x000f6a0000000200 */
[----:B------:R-:W3:Y:S05]  /*4890*/  LDSM.16.M88.4 R48, [R88+0x2400] ;  /* 0x002400005830783b */ /* 0x000eea0000000200 */
[----:B------:R-:W4:Y:S05]  /*48a0*/  LDSM.16.M88.4 R56, [R88+0x2800] ;  /* 0x002800005838783b */ /* 0x000f2a0000000200 */
[----:B------:R-:W4:Y:S05]  /*48b0*/  LDSM.16.M88.4 R88, [R88+0x2c00] ;  /* 0x002c00005858783b */ /* 0x000f2a0000000200 */
[----:B------:R-:W-:Y:S05]  /*48c0*/  LDSM.16.M88.4 R92, [R92] ;  /* 0x000000005c5c783b */ /* 0x000fea0000000200 */
[----:B------:R-:W4:Y:S01]  /*48d0*/  LDSM.16.M88.4 R96, [R0+0x1000] ;  /* 0x001000000060783b */ /* 0x000f220000000200 */
[C---:B--2---:R-:W-:Y:S04]  /*48e0*/  HMMA.16816.F32 R4, R64.reuse, R8, RZ ;  /* 0x000000084004723c */ /* 0x044fe800000018ff */
[----:B------:R-:W2:Y:S04]  /*48f0*/  LDSM.16.M88.4 R100, [R0+0x1400] ;  /* 0x001400000064783b */ /* 0x000ea80000000200 */
        /* <DEDUP_REMOVED lines=22> */
[C---:B-1----:R-:W-:Y:S08]  /*4a60*/  HMMA.16816.F32 R20, R92.reuse, R88, R20 ;  /* 0x000000585c14723c */ /* 0x042ff00000001814 */
[C---:B------:R-:W-:Y:S01]  /*4a70*/  HMMA.16816.F32 R24, R92.reuse, R90, R24 ;  /* 0x0000005a5c18723c */ /* 0x040fe20000001818 */
[----:B------:R-:W1:Y:S07]  /*4a80*/  LDSM.16.M88.4 R88, [R0+0x2400] ;  /* 0x002400000058783b */ /* 0x000e6e0000000200 */
[C---:B---3--:R-:W-:Y:S08]  /*4a90*/  HMMA.16816.F32 R28, R92.reuse, R96, R28 ;  /* 0x000000605c1c723c */ /* 0x048ff0000000181c */
[C---:B------:R-:W-:Y:S01]  /*4aa0*/  HMMA.16816.F32 R32, R92.reuse, R98, R32 ;  /* 0x000000625c20723c */ /* 0x040fe20000001820 */
[----:B------:R-:W3:Y:S07]  /*4ab0*/  LDSM.16.M88.4 R96, [R0+0x2800] ;  /* 0x002800000060783b */ /* 0x000eee0000000200 */
[C---:B--2---:R-:W-:Y:S08]  /*4ac0*/  HMMA.16816.F32 R36, R92.reuse, R100, R36 ;  /* 0x000000645c24723c */ /* 0x044ff00000001824 */
[C---:B------:R-:W-:Y:S01]  /*4ad0*/  HMMA.16816.F32 R40, R92.reuse, R102, R40 ;  /* 0x000000665c28723c */ /* 0x040fe20000001828 */
[----:B------:R-:W2:Y:S01]  /*4ae0*/  LDSM.16.M88.4 R100, [R0+0x2c00] ;  /* 0x002c00000064783b */ /* 0x000ea20000000200 */
[----:B------:R-:W-:Y:S04]  /*4af0*/  DEPBAR.LE SB0, 0x0 ;  /* 0x000080000000791a */ /* 0x000fe80000000000 */
[----:B------:R-:W-:Y:S02]  /*4b00*/  BAR.SYNC.DEFER_BLOCKING 0x0 ;  /* 0x0000000000007b1d */ /* 0x000fe40000010000 */
[C---:B-1----:R-:W-:Y:S08]  /*4b10*/  HMMA.16816.F32 R44, R92.reuse, R88, R44 ;  /* 0x000000585c2c723c */ /* 0x042ff0000000182c */
[C---:B------:R-:W-:Y:S08]  /*4b20*/  HMMA.16816.F32 R48, R92.reuse, R90, R48 ;  /* 0x0000005a5c30723c */ /* 0x040ff00000001830 */
[C---:B---3--:R-:W-:Y:S08]  /*4b30*/  HMMA.16816.F32 R52, R92.reuse, R96, R52 ;  /* 0x000000605c34723c */ /* 0x048ff00000001834 */
        /* <DEDUP_REMOVED lines=27> */
[----:B------:R-:W-:Y:S04]  /*4cf0*/  LOP3.LUT R94, R94, R2, RZ, 0x3c, !PT ;  /* 0x000000025e5e7212 */ /* 0x000fe800078e3cff */
[----:B------:R-:W-:Y:S05]  /*4d00*/  ISETP.GE.AND P2, PT, R94, RZ, PT ;  /* 0x000000ff5e00720c */ /* 0x000fea0003f46270 */
        /* <DEDUP_REMOVED lines=17> */
[----:B------:R-:W-:Y:S01]  /*4e20*/  ISETP.GE.AND P3, PT, R88, RZ, PT ;  /* 0x000000ff5800720c */ /* 0x000fe20003f66270 */
[----:B------:R-:W-:Y:S02]  /*4e30*/  @!P4 IMAD.IADD R92, R92, 0x1, -R85 ;  /* 0x000000015c5cc824 */ /* 0x000fe400078e0a55 */
[----:B------:R-:W-:Y:S01]  /*4e40*/  @!P4 VIADD R95, R95, 0x1 ;  /* 0x000000015f5fc836 */ /* 0x000fe20000000000 */
[-C--:B------:R-:W-:Y:S02]  /*4e50*/  ISETP.GE.U32.AND P5, PT, R90, R85.reuse, PT ;  /* 0x000000555a00720c */ /* 0x080fe40003fa6070 */
[----:B------:R-:W-:Y:S02]  /*4e60*/  ISETP.GE.U32.AND P6, PT, R92, R85, PT ;  /* 0x000000555c00720c */ /* 0x000fe40003fc6070 */
[----:B------:R-:W-:Y:S02]  /*4e70*/  ISETP.NE.AND P4, PT, R2, RZ, PT ;  /* 0x000000ff0200720c */ /* 0x000fe40003f85270 */
[----:B------:R-:W-:Y:S07]  /*4e80*/  LOP3.LUT R85, RZ, R2, RZ, 0x33, !PT ;  /* 0x00000002ff557212 */ /* 0x000fee00078e33ff */
        /* <DEDUP_REMOVED lines=10> */
[----:B------:R1:W2:Y:S04]  /*4f30*/  LDG.E R90, desc[UR26][R90.64] ;  /* 0x0000001a5a5a7981 */ /* 0x0002a8000c1e1900 */
[----:B------:R3:W2:Y:S01]  /*4f40*/  LDG.E R85, desc[UR26][R88.64] ;  /* 0x0000001a58557981 */ /* 0x0006a2000c1e1900 */
[----:B-1----:R-:W-:Y:S01]  /*4f50*/  IADD3 R91, PT, PT, R95, -R93, RZ ;  /* 0x8000005d5f5b7210 */ /* 0x002fe20007ffe0ff */
[----:B---3--:R-:W1:Y:S04]  /*4f60*/  LDC.64 R88, c[0x0][0x3b8] ;  /* 0x0000ee00ff587b82 */ /* 0x008e680000000a00 */
[----:B------:R-:W-:Y:S05]  /*4f70*/  IMAD R91, R91, R2, -0x80 ;  /* 0xffffff805b5b7424 */ /* 0x000fea00078e0202 */
        /* <DEDUP_REMOVED lines=13> */
.L_x_3790:
[C---:B------:R-:W-:Y:S01]  /*5050*/  IMAD.SHL.U32 R2, R88.reuse, 0x40, RZ ;  /* 0x0000004058027824 */ /* 0x040fe200078e00ff */
[----:B------:R-:W-:Y:S01]  /*5060*/  SHF.L.U64.HI R0, R88, 0x6, R0 ;  /* 0x0000000658007819 */ /* 0x000fe20000010200 */
[----:B------:R-:W-:Y:S01]  /*5070*/  IMAD.MOV.U32 R95, RZ, RZ, R108 ;  /* 0x000000ffff5f7224 */ /* 0x000fe200078e006c */
[----:B------:R-:W-:Y:S02]  /*5080*/  MOV R94, R109 ;  /* 0x0000006d005e7202 */ /* 0x000fe40000000f00 */
[-C--:B------:R-:W-:Y:S03]  /*5090*/  IADD3 R90, P2, PT, R109, R2.reuse, RZ ;  /* 0x000000026d5a7210 */ /* 0x080fe60007f5e0ff */
[----:B------:R-:W-:Y:S01]  /*50a0*/  @!PT LDS RZ, [RZ] ;  /* 0x00000000fffff984 */ /* 0x000fe20000000800 */
[----:B------:R-:W-:Y:S01]  /*50b0*/  @!PT LDS RZ, [RZ] ;  /* 0x00000000fffff984 */ /* 0x000fe20000000800 */
[----:B------:R-:W-:Y:S01]  /*50c0*/  @!PT LDS RZ, [RZ] ;  /* 0x00000000fffff984 */ /* 0x000fe20000000800 */
[----:B------:R1:W-:Y:S01]  /*50d0*/  LDGSTS.E.BYPASS.LTC128B.128 [R121+0x1000], desc[UR26][R94.64] ;  /* 0x010000005e797fae */ /* 0x0003e2000b981a1a */
[-C--:B------:R-:W-:Y:S01]  /*50e0*/  IADD3 R88, P3, PT, R90, R2.reuse, RZ ;  /* 0x000000025a587210 */ /* 0x080fe20007f7e0ff */
[--C-:B------:R-:W-:Y:S03]  /*50f0*/  IMAD.X R91, R108, 0x1, R0.reuse, P2 ;  /* 0x000000016c5b7824 */ /* 0x100fe600010e0600 */
[----:B------:R-:W-:Y:S01]  /*5100*/  IADD3 R92, P2, PT, R88, R2, RZ ;  /* 0x00000002585c7210 */ /* 0x000fe20007f5e0ff */
[----:B------:R-:W-:Y:S01]  /*5110*/  IMAD.X R89, R91, 0x1, R0, P3 ;  /* 0x000000015b597824 */ /* 0x000fe200018e0600 */
[----:B------:R1:W-:Y:S04]  /*5120*/  LDGSTS.E.BYPASS.LTC128B.128 [R121+0x1800], desc[UR26][R90.64] ;  /* 0x018000005a797fae */ /* 0x0003e8000b981a1a */
[----:B------:R1:W-:Y:S01]  /*5130*/  LDGSTS.E.BYPASS.LTC128B.128 [R121+0x2000], desc[UR26][R88.64] ;  /* 0x0200000058797fae */ /* 0x0003e2000b981a1a */
[----:B------:R-:W-:Y:S05]  /*5140*/  IADD3.X R93, PT, PT, R89, R0, RZ, P2, !PT ;  /* 0x00000000595d7210 */ /* 0x000fea00017fe4ff */
[----:B------:R1:W-:Y:S04]  /*5150*/  LDGSTS.E.BYPASS.LTC128B.128 [R121+0x2800], desc[UR26][R92.64] ;  /* 0x028000005c797fae */ /* 0x0003e8000b981a1a */
[----:B------:R-:W0:Y:S02]  /*5160*/  LDGDEPBAR ;  /* 0x00000000000079af */ /* 0x000e240000000000 */
.L_x_3789:
        /* <DEDUP_REMOVED lines=42> */
[----:B------:R-:W-:Y:S02]  /*5410*/  FMUL.FTZ R96, R0, UR4 ;  /* 0x0000000400607c20 */ /* 0x000fe40008410000 */
[----:B------:R-:W1:Y:S01]  /*5420*/  LDSM.16.MT88.4 R88, [R87+0x3000] ;  /* 0x003000005758783b */ /* 0x000e620000004200 */
[C---:B------:R-:W-:Y:S01]  /*5430*/  FSETP.NEU.FTZ.AND P2, PT, R2.reuse, -INF , PT ;  /* 0xff8000000200780b */ /* 0x040fe20003f5d000 */
[C---:B------:R-:W-:Y:S01]  /*5440*/  FMUL.FTZ R97, R2.reuse, UR4 ;  /* 0x0000000402617c20 */ /* 0x040fe20008410000 */
[----:B------:R-:W-:Y:S01]  /*5450*/  FADD.FTZ R85, -R2, R3 ;  /* 0x0000000302557221 */ /* 0x000fe20000010100 */
[C---:B------:R-:W-:Y:S03]  /*5460*/  FADD.FTZ R3, -R0.reuse, R84 ;  /* 0x0000005400037221 */ /* 0x040fe60000010100 */
        /* <DEDUP_REMOVED lines=8> */
[----:B------:R-:W-:Y:S01]  /*54f0*/  @P0 IADD3 R85, PT, PT, R118, -0x20, RZ ;  /* 0xffffffe076550810 */ /* 0x000fe20007ffe0ff */
        /* <DEDUP_REMOVED lines=9> */
[----:B------:R-:W4:Y:S07]  /*5590*/  LDSM.16.MT88.4 R92, [R85] ;  /* 0x00000000555c783b */ /* 0x000f2e0000004200 */
[----:B------:R-:W5:Y:S01]  /*55a0*/  MUFU.EX2 R99, R99 ;  /* 0x0000006300637308 */ /* 0x000f620000000800 */
        /* <DEDUP_REMOVED lines=13> */
[----:B-----5:R-:W-:Y:S01]  /*5680*/  F2FP.F16.F32.PACK_AB R82, R99, R101 ;  /* 0x000000656352723e */ /* 0x020fe200000000ff */
[----:B------:R-:W-:Y:S07]  /*5690*/  FMUL.FTZ R69, R84, R69 ;  /* 0x0000004554457220 */ /* 0x000fee0000410000 */
[----:B------:R-:W3:Y:S01]  /*56a0*/  MUFU.EX2 R103, R103 ;  /* 0x0000006700677308 */ /* 0x000ee20000000800 */
[C---:B------:R-:W-:Y:S01]  /*56b0*/  FMUL.FTZ R70, R3.reuse, R70 ;  /* 0x0000004603467220 */ /* 0x040fe20000410000 */
[----:B------:R-:W-:Y:S01]  /*56c0*/  FMUL.FTZ R71, R3, R71 ;  /* 0x0000004703477220 */ /* 0x000fe20000410000 */
[--C-:B------:R-:W-:Y:S07]  /*56d0*/  FFMA.FTZ R14, R14, UR4, -R96.reuse ;  /* 0x000000040e0e7c23 */ /* 0x100fee0008010860 */
[----:B------:R-:W-:Y:S01]  /*56e0*/  MUFU.EX2 R124, R124 ;  /* 0x0000007c007c7308 */ /* 0x000fe20000000800 */
[----:B------:R-:W5:Y:S01]  /*56f0*/  LDSM.16.MT88.4 R76, [R87+0x3400] ;  /* 0x00340000574c783b */ /* 0x000f620000004200 */
[----:B--2---:R-:W-:Y:S01]  /*5700*/  F2FP.F16.F32.PACK_AB R83, R98, R100 ;  /* 0x000000646253723e */ /* 0x004fe200000000ff */
[--C-:B------:R-:W-:Y:S07]  /*5710*/  FFMA.FTZ R18, R18, UR4, -R96.reuse ;  /* 0x0000000412127c23 */ /* 0x100fee0008010860 */
[----:B------:R-:W2:Y:S01]  /*5720*/  MUFU.EX2 R102, R102 ;  /* 0x0000006600667308 */ /* 0x000ea20000000800 */
[--C-:B------:R-:W-:Y:S01]  /*5730*/  FFMA.FTZ R19, R19, UR4, -R96.reuse ;  /* 0x0000000413137c23 */ /* 0x100fe20008010860 */
[--C-:B------:R-:W-:Y:S01]  /*5740*/  FFMA.FTZ R127, R20, UR4, -R97.reuse ;  /* 0x00000004147f7c23 */ /* 0x100fe20008010861 */
[--C-:B------:R-:W-:Y:S01]  /*5750*/  FFMA.FTZ R126, R26, UR4, -R96.reuse ;  /* 0x000000041a7e7c23 */ /* 0x100fe20008010860 */
[--C-:B------:R-:W-:Y:S01]  /*5760*/  FFMA.FTZ R25, R25, UR4, -R97.reuse ;  /* 0x0000000419197c23 */ /* 0x100fe20008010861 */
[--C-:B------:R-:W-:Y:S01]  /*5770*/  FFMA.FTZ R39, R39, UR4, -R96.reuse ;  /* 0x0000000427277c23 */ /* 0x100fe20008010860 */
[----:B---3--:R-:W-:Y:S01]  /*5780*/  F2FP.F16.F32.PACK_AB R80, R103, R125 ;  /* 0x0000007d6750723e */ /* 0x008fe200000000ff */
[--C-:B------:R-:W-:Y:S03]  /*5790*/  FFMA.FTZ R37, R37, UR4, -R97.reuse ;  /* 0x0000000425257c23 */ /* 0x100fe60008010861 */
[----:B------:R-:W-:Y:S01]  /*57a0*/  MUFU.EX2 R127, R127 ;  /* 0x0000007f007f7308 */ /* 0x000fe20000000800 */
[--C-:B------:R-:W-:Y:S01]  /*57b0*/  FFMA.FTZ R40, R40, UR4, -R97.reuse ;  /* 0x0000000428287c23 */ /* 0x100fe20008010861 */
[--C-:B------:R-:W-:Y:S01]  /*57c0*/  FFMA.FTZ R42, R42, UR4, -R96.reuse ;  /* 0x000000042a2a7c23 */ /* 0x100fe20008010860 */
[--C-:B------:R-:W-:Y:S07]  /*57d0*/  FFMA.FTZ R36, R36, UR4, -R97.reuse ;  /* 0x0000000424247c23 */ /* 0x100fee0008010861 */
[----:B------:R-:W-:Y:S01]  /*57e0*/  MUFU.EX2 R126, R126 ;  /* 0x0000007e007e7308 */ /* 0x000fe20000000800 */
[----:B------:R-:W-:Y:S01]  /*57f0*/  FFMA.FTZ R38, R38, UR4, -R96 ;  /* 0x0000000426267c23 */ /* 0x000fe20008010860 */
[----:B--2---:R-:W-:Y:S01]  /*5800*/  F2FP.F16.F32.PACK_AB R81, R102, R124 ;  /* 0x0000007c6651723e */ /* 0x004fe200000000ff */
[----:B------:R-:W-:Y:S07]  /*5810*/  FFMA.FTZ R124, R3, R122, R124 ;  /* 0x0000007a037c7223 */ /* 0x000fee000001007c */
[----:B------:R-:W-:Y:S01]  /*5820*/  MUFU.EX2 R37, R37 ;  /* 0x0000002500257308 */ /* 0x000fe20000000800 */
[--C-:B------:R-:W-:Y:S01]  /*5830*/  FFMA.FTZ R50, R50, UR4, -R96.reuse ;  /* 0x0000000432327c23 */ /* 0x100fe20008010860 */
[----:B------:R-:W-:Y:S01]  /*5840*/  FFMA.FTZ R59, R59, UR4, -R96 ;  /* 0x000000043b3b7c23 */ /* 0x000fe20008010860 */
[----:B------:R-:W-:Y:S07]  /*5850*/  FADD.FTZ R124, R102, R124 ;  /* 0x0000007c667c7221 */ /* 0x000fee0000010000 */
[----:B------:R-:W-:Y:S01]  /*5860*/  MUFU.EX2 R40, R40 ;  /* 0x0000002800287308 */ /* 0x000fe20000000800 */
[C---:B-1----:R-:W-:Y:S09]  /*5870*/  HMMA.16816.F32 R4, R80.reuse, R88, R4 ;  /* 0x000000585004723c */ /* 0x042ff20000001804 */
[----:B------:R-:W-:Y:S01]  /*5880*/  MUFU.EX2 R42, R42 ;  /* 0x0000002a002a7308 */ /* 0x000fe20000000800 */
[--C-:B------:R-:W-:Y:S01]  /*5890*/  FFMA.FTZ R89, R13, UR4, -R97.reuse ;  /* 0x000000040d597c23 */ /* 0x100fe20008010861 */
[----:B------:R-:W-:Y:S01]  /*58a0*/  FMUL.FTZ R13, R84, R73 ;  /* 0x00000049540d7220 */ /* 0x000fe20000410000 */
[----:B------:R-:W-:Y:S01]  /*58b0*/  FFMA.FTZ R88, R17, UR4, -R97 ;  /* 0x0000000411587c23 */ /* 0x000fe20008010861 */
[C---:B------:R-:W-:Y:S06]  /*58c0*/  HMMA.16816.F32 R8, R80.reuse, R90, R8 ;  /* 0x0000005a5008723c */ /* 0x040fec0000001808 */
[----:B------:R1:W-:Y:S01]  /*58d0*/  MUFU.EX2 R90, R12 ;  /* 0x0000000c005a7308 */ /* 0x0003e20000000800 */
[----:B------:R-:W-:Y:S01]  /*58e0*/  FFMA.FTZ R91, R15, UR4, -R96 ;  /* 0x000000040f5b7c23 */ /* 0x000fe20008010860 */
[----:B------:R-:W-:Y:S08]  /*58f0*/  FMUL.FTZ R15, R3, R75 ;  /* 0x0000004b030f7220 */ /* 0x000ff00000410000 */
[----:B------:R-:W2:Y:S01]  /*5900*/  MUFU.EX2 R89, R89 ;  /* 0x0000005900597308 */ /* 0x000ea20000000800 */
[----:B------:R-:W-:Y:S01]  /*5910*/  FADD.FTZ R124, R100, R124 ;  /* 0x0000007c647c7221 */ /* 0x000fe20000010000 */
[----:B------:R-:W-:Y:S01]  /*5920*/  FFMA.FTZ R125, R84, R123, R125 ;  /* 0x0000007b547d7223 */ /* 0x000fe2000001007d */
[C---:B----4-:R-:W-:Y:S07]  /*5930*/  HMMA.16816.F32 R68, R80.reuse, R92, R68 ;  /* 0x0000005c5044723c */ /* 0x050fee0000001844 */
[----:B------:R3:W-:Y:S01]  /*5940*/  MUFU.EX2 R92, R14 ;  /* 0x0000000e005c7308 */ /* 0x0007e20000000800 */
[----:B------:R-:W-:Y:S01]  /*5950*/  FFMA.FTZ R93, R16, UR4, -R97 ;  /* 0x00000004105d7c23 */ /* 0x000fe20008010861 */
[----:B------:R-:W-:Y:S08]  /*5960*/  FADD.FTZ R124, R98, R124 ;  /* 0x0000007c627c7221 */ /* 0x000ff00000010000 */
[----:B------:R-:W4:Y:S01]  /*5970*/  MUFU.EX2 R91, R91 ;  /* 0x0000005b005b7308 */ /* 0x000f220000000800 */
[----:B------:R-:W-:Y:S01]  /*5980*/  FADD.FTZ R125, R103, R125 ;  /* 0x0000007d677d7221 */ /* 0x000fe20000010000 */
[----:B-1----:R-:W-:Y:S01]  /*5990*/  FMUL.FTZ R12, R84, R72 ;  /* 0x00000048540c7220 */ /* 0x002fe20000410000 */
[----:B------:R-:W-:Y:S07]  /*59a0*/  FFMA.FTZ R60, R60, UR4, -R97 ;  /* 0x000000043c3c7c23 */ /* 0x000fee0008010861 */
[----:B------:R-:W-:Y:S01]  /*59b0*/  MUFU.EX2 R93, R93 ;  /* 0x0000005d005d7308 */ /* 0x000fe20000000800 */
[----:B------:R-:W-:Y:S01]  /*59c0*/  FADD.FTZ R125, R101, R125 ;  /* 0x0000007d657d7221 */ /* 0x000fe20000010000 */
[----:B--2---:R-:W-:Y:S01]  /*59d0*/  F2FP.F16.F32.PACK_AB R16, R89, R90 ;  /* 0x0000005a5910723e */ /* 0x004fe200000000ff */
[----:B------:R-:W-:Y:S07]  /*59e0*/  FFMA.FTZ R61, R61, UR4, -R97 ;  /* 0x000000043d3d7c23 */ /* 0x000fee0008010861 */
[----:B------:R-:W1:Y:S01]  /*59f0*/  MUFU.EX2 R88, R88 ;  /* 0x0000005800587308 */ /* 0x000e620000000800 */
[----:B------:R-:W-:Y:S01]  /*5a00*/  FADD.FTZ R125, R99, R125 ;  /* 0x0000007d637d7221 */ /* 0x000fe20000010000 */
[----:B---3--:R-:W-:Y:S01]  /*5a10*/  FMUL.FTZ R14, R3, R74 ;  /* 0x0000004a030e7220 */ /* 0x008fe20000410000 */
[----:B------:R-:W-:Y:S01]  /*5a20*/  FFMA.FTZ R62, R62, UR4, -R96 ;  /* 0x000000043e3e7c23 */ /* 0x000fe20008010860 */
[----:B------:R-:W2:Y:S06]  /*5a30*/  LDSM.16.MT88.4 R72, [R85+0x400] ;  /* 0x000400005548783b */ /* 0x000eac0000004200 */
[----:B------:R3:W-:Y:S01]  /*5a40*/  MUFU.EX2 R3, R39 ;  /* 0x0000002700037308 */ /* 0x0007e20000000800 */
[----:B----4-:R-:W-:Y:S01]  /*5a50*/  F2FP.F16.F32.PACK_AB R17, R91, R92 ;  /* 0x0000005c5b11723e */ /* 0x010fe200000000ff */
[----:B------:R-:W-:Y:S01]  /*5a60*/  FADD.FTZ R92, R92, R124 ;  /* 0x0000007c5c5c7221 */ /* 0x000fe20000010000 */
[----:B------:R-:W-:Y:S01]  /*5a70*/  FADD.FTZ R125, R90, R125 ;  /* 0x0000007d5a7d7221 */ /* 0x000fe20000010000 */
[----:B------:R-:W-:Y:S06]  /*5a80*/  HMMA.16816.F32 R12, R80, R94, R12 ;  /* 0x0000005e500c723c */ /* 0x000fec000000180c */
[----:B------:R1:W-:Y:S01]  /*5a90*/  MUFU.EX2 R81, R18 ;  /* 0x0000001200517308 */ /* 0x0003e20000000800 */
[--C-:B------:R-:W-:Y:S01]  /*5aa0*/  FFMA.FTZ R94, R21, UR4, -R97.reuse ;  /* 0x00000004155e7c23 */ /* 0x100fe20008010861 */
[--C-:B------:R-:W-:Y:S08]  /*5ab0*/  FFMA.FTZ R95, R22, UR4, -R96.reuse ;  /* 0x00000004165f7c23 */ /* 0x100ff00008010860 */
[----:B------:R-:W4:Y:S01]  /*5ac0*/  MUFU.EX2 R80, R19 ;  /* 0x0000001300507308 */ /* 0x000f220000000800 */
[--C-:B------:R-:W-:Y:S01]  /*5ad0*/  FFMA.FTZ R82, R23, UR4, -R96.reuse ;  /* 0x0000000417527c23 */ /* 0x100fe20008010860 */
[--C-:B------:R-:W-:Y:S01]  /*5ae0*/  FFMA.FTZ R83, R24, UR4, -R97.reuse ;  /* 0x0000000418537c23 */ /* 0x100fe20008010861 */
[----:B------:R-:W-:Y:S07]  /*5af0*/  LDSM.16.MT88.4 R20, [R85+0x800] ;  /* 0x000800005514783b */ /* 0x000fee0000004200 */
[----:B------:R-:W2:Y:S01]  /*5b00*/  MUFU.EX2 R94, R94 ;  /* 0x0000005e005e7308 */ /* 0x000ea20000000800 */
[--C-:B---3--:R-:W-:Y:S01]  /*5b10*/  FFMA.FTZ R39, R41, UR4, -R97.reuse ;  /* 0x0000000429277c23 */ /* 0x108fe20008010861 */
        /* <DEDUP_REMOVED lines=8> */
[----:B----4-:R-:W-:Y:S01]  /*5ba0*/  F2FP.F16.F32.PACK_AB R19, R80, R81 ;  /* 0x000000515013723e */ /* 0x010fe200000000ff */
[--C-:B------:R-:W-:Y:S07]  /*5bb0*/  FFMA.FTZ R47, R48, UR4, -R97.reuse ;  /* 0x00000004302f7c23 */ /* 0x100fee0008010861 */
[----:B------:R-:W-:Y:S01]  /*5bc0*/  MUFU.EX2 R83, R83 ;  /* 0x0000005300537308 */ /* 0x000fe20000000800 */
[--C-:B------:R-:W-:Y:S01]  /*5bd0*/  FFMA.FTZ R48, R49, UR4, -R97.reuse ;  /* 0x0000000431307c23 */ /* 0x100fe20008010861 */
[--C-:B------:R-:W-:Y:S01]  /*5be0*/  FFMA.FTZ R49, R51, UR4, -R96.reuse ;  /* 0x0000000433317c23 */ /* 0x100fe20008010860 */
[--C-:B------:R-:W-:Y:S07]  /*5bf0*/  FFMA.FTZ R51, R52, UR4, -R97.reuse ;  /* 0x0000000434337c23 */ /* 0x100fee0008010861 */
[----:B------:R-:W-:Y:S01]  /*5c00*/  MUFU.EX2 R36, R36 ;  /* 0x0000002400247308 */ /* 0x000fe20000000800 */
[C---:B-----5:R-:W-:Y:S09]  /*5c10*/  HMMA.16816.F32 R4, R16.reuse, R76, R4 ;  /* 0x0000004c1004723c */ /* 0x060ff20000001804 */
[----:B------:R-:W-:Y:S01]  /*5c20*/  MUFU.EX2 R38, R38 ;  /* 0x0000002600267308 */ /* 0x000fe20000000800 */
[--C-:B------:R-:W-:Y:S01]  /*5c30*/  FFMA.FTZ R52, R55, UR4, -R96.reuse ;  /* 0x0000000437347c23 */ /* 0x100fe20008010860 */
[--C-:B------:R-:W-:Y:S08]  /*5c40*/  FFMA.FTZ R55, R56, UR4, -R97.reuse ;  /* 0x0000000438377c23 */ /* 0x100ff00008010861 */
[----:B------:R-:W-:Y:S01]  /*5c50*/  MUFU.EX2 R39, R39 ;  /* 0x0000002700277308 */ /* 0x000fe20000000800 */
[C---:B------:R-:W-:Y:S01]  /*5c60*/  HMMA.16816.F32 R8, R16.reuse, R78, R8 ;  /* 0x0000004e1008723c */ /* 0x040fe20000001808 */
[----:B------:R-:W3:Y:S08]  /*5c70*/  LDSM.16.MT88.4 R76, [R87+0x3800] ;  /* 0x00380000574c783b */ /* 0x000ef00000004200 */
[----:B------:R-:W-:Y:S01]  /*5c80*/  MUFU.EX2 R41, R41 ;  /* 0x0000002900297308 */ /* 0x000fe20000000800 */
[----:B------:R-:W-:Y:S01]  /*5c90*/  FFMA.FTZ R56, R57, UR4, -R97 ;  /* 0x0000000439387c23 */ /* 0x000fe20008010861 */
[----:B------:R-:W-:Y:S01]  /*5ca0*/  FFMA.FTZ R57, R58, UR4, -R96 ;  /* 0x000000043a397c23 */ /* 0x000fe20008010860 */
[----:B------:R-:W-:Y:S07]  /*5cb0*/  FADD.FTZ R92, R91, R92 ;  /* 0x0000005c5b5c7221 */ /* 0x000fee0000010000 */
[----:B------:R-:W-:Y:S01]  /*5cc0*/  MUFU.EX2 R43, R43 ;  /* 0x0000002b002b7308 */ /* 0x000fe20000000800 */
[C---:B--2---:R-:W-:Y:S03]  /*5cd0*/  HMMA.16816.F32 R68, R16.reuse, R72, R68 ;  /* 0x000000481044723c */ /* 0x044fe60000001844 */
[----:B------:R-:W-:Y:S06]  /*5ce0*/  FFMA.FTZ R72, R27, UR4, -R96 ;  /* 0x000000041b487c23 */ /* 0x000fec0008010860 */
[----:B------:R2:W4:Y:S01]  /*5cf0*/  MUFU.EX2 R73, R25 ;  /* 0x0000001900497308 */ /* 0x0005220000000800 */
[----:B------:R-:W-:Y:S01]  /*5d00*/  FADD.FTZ R92, R81, R92 ;  /* 0x0000005c515c7221 */ /* 0x000fe20000010000 */
[----:B------:R-:W-:Y:S01]  /*5d10*/  FADD.FTZ R89, R89, R125 ;  /* 0x0000007d59597221 */ /* 0x000fe20000010000 */
[--C-:B------:R-:W-:Y:S01]  /*5d20*/  FFMA.FTZ R63, R63, UR4, -R96.reuse ;  /* 0x000000043f3f7c23 */ /* 0x100fe20008010860 */
[----:B------:R-:W-:Y:S06]  /*5d30*/  HMMA.16816.F32 R12, R16, R74, R12 ;  /* 0x0000004a100c723c */ /* 0x000fec000000180c */
[----:B------:R-:W5:Y:S01]  /*5d40*/  MUFU.EX2 R72, R72 ;  /* 0x0000004800487308 */ /* 0x000f620000000800 */
[--C-:B------:R-:W-:Y:S01]  /*5d50*/  FFMA.FTZ R74, R28, UR4, -R97.reuse ;  /* 0x000000041c4a7c23 */ /* 0x100fe20008010861 */
[--C-:B------:R-:W-:Y:S01]  /*5d60*/  FFMA.FTZ R28, R32, UR4, -R97.reuse ;  /* 0x00000004201c7c23 */ /* 0x100fe20008010861 */
[----:B------:R-:W-:Y:S01]  /*5d70*/  FFMA.FTZ R32, R33, UR4, -R97 ;  /* 0x0000000421207c23 */ /* 0x000fe20008010861 */
[----:B------:R-:W-:Y:S01]  /*5d80*/  F2FP.F16.F32.PACK_AB R16, R94, R127 ;  /* 0x0000007f5e10723e */ /* 0x000fe200000000ff */
[----:B------:R-:W-:Y:S05]  /*5d90*/  FFMA.FTZ R75, R31, UR4, -R96 ;  /* 0x000000041f4b7c23 */ /* 0x000fea0008010860 */
[----:B------:R3:W-:Y:S01]  /*5da0*/  MUFU.EX2 R33, R28 ;  /* 0x0000001c00217308 */ /* 0x0007e20000000800 */
[----:B-1----:R-:W-:Y:S01]  /*5db0*/  F2FP.F16.F32.PACK_AB R17, R82, R95 ;  /* 0x0000005f5211723e */ /* 0x002fe200000000ff */
[----:B--2---:R-:W1:Y:S01]  /*5dc0*/  LDSM.16.MT88.4 R24, [R87+0x3c00] ;  /* 0x003c00005718783b */ /* 0x004e620000004200 */
[----:B----4-:R-:W-:Y:S07]  /*5dd0*/  F2FP.F16.F32.PACK_AB R18, R73, R83 ;  /* 0x000000534912723e */ /* 0x010fee00000000ff */
[----:B------:R-:W-:Y:S01]  /*5de0*/  MUFU.EX2 R74, R74 ;  /* 0x0000004a004a7308 */ /* 0x000fe20000000800 */
[----:B------:R-:W-:Y:S01]  /*5df0*/  FADD.FTZ R92, R80, R92 ;  /* 0x0000005c505c7221 */ /* 0x000fe20000010000 */
[----:B------:R-:W-:Y:S01]  /*5e00*/  FADD.FTZ R93, R93, R89 ;  /* 0x000000595d5d7221 */ /* 0x000fe20000010000 */
[----:B-----5:R-:W-:Y:S07]  /*5e10*/  F2FP.F16.F32.PACK_AB R19, R72, R126 ;  /* 0x0000007e4813723e */ /* 0x020fee00000000ff */
[----:B------:R-:W-:Y:S01]  /*5e20*/  MUFU.EX2 R75, R75 ;  /* 0x0000004b004b7308 */ /* 0x000fe20000000800 */
[----:B------:R-:W-:Y:S01]  /*5e30*/  FADD.FTZ R92, R95, R92 ;  /* 0x0000005c5f5c7221 */ /* 0x000fe20000010000 */
[----:B------:R-:W-:Y:S01]  /*5e40*/  FADD.FTZ R93, R88, R93 ;  /* 0x0000005d585d7221 */ /* 0x000fe20000010000 */
[--C-:B------:R-:W-:Y:S07]  /*5e50*/  FFMA.FTZ R64, R64, UR4, -R97.reuse ;  /* 0x0000000440407c23 */ /* 0x100fee0008010861 */
[----:B------:R-:W-:Y:S01]  /*5e60*/  MUFU.EX2 R32, R32 ;  /* 0x0000002000207308 */ /* 0x000fe20000000800 */
[----:B------:R-:W-:Y:S01]  /*5e70*/  FADD.FTZ R82, R82, R92 ;  /* 0x0000005c52527221 */ /* 0x000fe20000010000 */
[--C-:B---3--:R-:W-:Y:S01]  /*5e80*/  FFMA.FTZ R28, R34, UR4, -R96.reuse ;  /* 0x00000004221c7c23 */ /* 0x108fe20008010860 */
[--C-:B------:R-:W-:Y:S07]  /*5e90*/  FFMA.FTZ R34, R35, UR4, -R96.reuse ;  /* 0x0000000423227c23 */ /* 0x100fee0008010860 */
[----:B------:R-:W-:Y:S01]  /*5ea0*/  MUFU.EX2 R44, R44 ;  /* 0x0000002c002c7308 */ /* 0x000fe20000000800 */
[C---:B------:R-:W-:Y:S09]  /*5eb0*/  HMMA.16816.F32 R4, R16.reuse, R76, R4 ;  /* 0x0000004c1004723c */ /* 0x040ff20000001804 */
[----:B------:R2:W-:Y:S01]  /*5ec0*/  MUFU.EX2 R35, R28 ;  /* 0x0000001c00237308 */ /* 0x0005e20000000800 */
[----:B------:R-:W-:Y:S01]  /*5ed0*/  FFMA.FTZ R76, R29, UR4, -R97 ;  /* 0x000000041d4c7c23 */ /* 0x000fe20008010861 */
[----:B------:R-:W-:Y:S01]  /*5ee0*/  FFMA.FTZ R77, R30, UR4, -R96 ;  /* 0x000000041e4d7c23 */ /* 0x000fe20008010860 */
[----:B------:R-:W-:Y:S07]  /*5ef0*/  FADD.FTZ R82, R126, R82 ;  /* 0x000000527e527221 */ /* 0x000fee0000010000 */
[----:B------:R-:W-:Y:S01]  /*5f00*/  MUFU.EX2 R34, R34 ;  /* 0x0000002200227308 */ /* 0x000fe20000000800 */
[C---:B------:R-:W-:Y:S09]  /*5f10*/  HMMA.16816.F32 R8, R16.reuse, R78, R8 ;  /* 0x0000004e1008723c */ /* 0x040ff20000001808 */
[----:B------:R-:W3:Y:S01]  /*5f20*/  MUFU.EX2 R76, R76 ;  /* 0x0000004c004c7308 */ /* 0x000ee20000000800 */
[----:B------:R-:W-:Y:S01]  /*5f30*/  FADD.FTZ R82, R72, R82 ;  /* 0x0000005248527221 */ /* 0x000fe20000010000 */
[----:B------:R-:W-:Y:S01]  /*5f40*/  FADD.FTZ R93, R127, R93 ;  /* 0x0000005d7f5d7221 */ /* 0x000fe20000010000 */
[----:B------:R-:W-:Y:S07]  /*5f50*/  ISETP.NE.AND P0, PT, R120, -0x1, PT ;  /* 0xffffffff7800780c */ /* 0x000fee0003f05270 */
[----:B------:R-:W4:Y:S01]  /*5f60*/  MUFU.EX2 R77, R77 ;  /* 0x0000004d004d7308 */ /* 0x000f220000000800 */
[C---:B------:R-:W-:Y:S01]  /*5f70*/  HMMA.16816.F32 R68, R16.reuse, R20, R68 ;  /* 0x000000141044723c */ /* 0x040fe20000001844 */
[----:B--2---:R-:W2:Y:S08]  /*5f80*/  LDSM.16.MT88.4 R28, [R85+0xc00] ;  /* 0x000c0000551c783b */ /* 0x004eb00000004200 */
[----:B------:R-:W-:Y:S01]  /*5f90*/  MUFU.EX2 R45, R45 ;  /* 0x0000002d002d7308 */ /* 0x000fe20000000800 */
[----:B------:R-:W-:Y:S01]  /*5fa0*/  FADD.FTZ R93, R94, R93 ;  /* 0x0000005d5e5d7221 */ /* 0x000fe20000010000 */
[----:B------:R-:W-:Y:S08]  /*5fb0*/  MOV R84, R0 ;  /* 0x0000000000547202 */ /* 0x000ff00000000f00 */
[----:B------:R-:W5:Y:S01]  /*5fc0*/  MUFU.EX2 R46, R46 ;  /* 0x0000002e002e7308 */ /* 0x000f620000000800 */
[----:B------:R-:W-:Y:S01]  /*5fd0*/  HMMA.16816.F32 R12, R16, R22, R12 ;  /* 0x00000016100c723c */ /* 0x000fe2000000180c */
[----:B------:R-:W5:Y:S02]  /*5fe0*/  LDSM.16.MT88.4 R20, [R87+0x4000] ;  /* 0x004000005714783b */ /* 0x000f640000004200 */
[----:B---3--:R-:W-:Y:S06]  /*5ff0*/  F2FP.F16.F32.PACK_AB R16, R76, R74 ;  /* 0x0000004a4c10723e */ /* 0x008fec00000000ff */
[----:B------:R-:W-:Y:S01]  /*6000*/  MUFU.EX2 R47, R47 ;  /* 0x0000002f002f7308 */ /* 0x000fe20000000800 */
[----:B----4-:R-:W-:Y:S01]  /*6010*/  F2FP.F16.F32.PACK_AB R17, R75, R77 ;  /* 0x0000004d4b11723e */ /* 0x010fe200000000ff */
[----:B------:R-:W-:Y:S01]  /*6020*/  FADD.FTZ R82, R77, R82 ;  /* 0x000000524d527221 */ /* 0x000fe20000010000 */
[----:B------:R-:W-:Y:S07]  /*6030*/  F2FP.F16.F32.PACK_AB R18, R32, R33 ;  /* 0x000000212012723e */ /* 0x000fee00000000ff */
[----:B------:R-:W3:Y:S01]  /*6040*/  MUFU.EX2 R48, R48 ;  /* 0x0000003000307308 */ /* 0x000ee20000000800 */
[----:B------:R-:W-:Y:S01]  /*6050*/  F2FP.F16.F32.PACK_AB R19, R34, R35 ;  /* 0x000000232213723e */ /* 0x000fe200000000ff */
[----:B------:R-:W-:Y:S01]  /*6060*/  FADD.FTZ R83, R83, R93 ;  /* 0x0000005d53537221 */ /* 0x000fe20000010000 */
[----:B------:R-:W-:Y:S07]  /*6070*/  FADD.FTZ R82, R75, R82 ;  /* 0x000000524b527221 */ /* 0x000fee0000010000 */
[----:B------:R-:W-:Y:S01]  /*6080*/  MUFU.EX2 R50, R50 ;  /* 0x0000003200327308 */ /* 0x000fe20000000800 */
[----:B------:R-:W-:Y:S01]  /*6090*/  FADD.FTZ R73, R73, R83 ;  /* 0x0000005349497221 */ /* 0x000fe20000010000 */
[C---:B-1----:R-:W-:Y:S08]  /*60a0*/  HMMA.16816.F32 R4, R16.reuse, R24, R4 ;  /* 0x000000181004723c */ /* 0x042ff00000001804 */
[----:B------:R-:W1:Y:S01]  /*60b0*/  MUFU.EX2 R49, R49 ;  /* 0x0000003100317308 */ /* 0x000e620000000800 */
[----:B------:R-:W-:Y:S09]  /*60c0*/  FADD.FTZ R73, R74, R73 ;  /* 0x000000494a497221 */ /* 0x000ff20000010000 */
[----:B------:R-:W-:Y:S01]  /*60d0*/  MUFU.EX2 R51, R51 ;  /* 0x0000003300337308 */ /* 0x000fe20000000800 */
[----:B------:R-:W-:Y:S01]  /*60e0*/  FADD.FTZ R58, R76, R73 ;  /* 0x000000494c3a7221 */ /* 0x000fe20000010000 */
[C---:B------:R-:W-:Y:S01]  /*60f0*/  HMMA.16816.F32 R8, R16.reuse, R26, R8 ;  /* 0x0000001a1008723c */ /* 0x040fe20000001808 */
[----:B------:R-:W4:Y:S07]  /*6100*/  LDSM.16.MT88.4 R24, [R85+0x1000] ;  /* 0x001000005518783b */ /* 0x000f2e0000004200 */
[----:B------:R-:W-:Y:S01]  /*6110*/  MUFU.EX2 R52, R52 ;  /* 0x0000003400347308 */ /* 0x000fe20000000800 */
[----:B------:R-:W-:Y:S09]  /*6120*/  FADD.FTZ R58, R33, R58 ;  /* 0x0000003a213a7221 */ /* 0x000ff20000010000 */
[----:B------:R3:W-:Y:S01]  /*6130*/  MUFU.EX2 R33, R59 ;  /* 0x0000003b00217308 */ /* 0x0007e20000000800 */
[C---:B--2---:R-:W-:Y:S01]  /*6140*/  HMMA.16816.F32 R68, R16.reuse, R28, R68 ;  /* 0x0000001c1044723c */ /* 0x044fe20000001844 */
[----:B------:R-:W-:Y:S08]  /*6150*/  LDSM.16.MT88.4 R76, [R87+0x4c00] ;  /* 0x004c0000574c783b */ /* 0x000ff00000004200 */
[----:B------:R-:W-:Y:S10]  /*6160*/  MUFU.EX2 R55, R55 ;  /* 0x0000003700377308 */ /* 0x000ff40000000800 */
[----:B------:R-:W-:Y:S01]  /*6170*/  MUFU.EX2 R56, R56 ;  /* 0x0000003800387308 */ /* 0x000fe20000000800 */
[----:B------:R-:W-:Y:S01]  /*6180*/  HMMA.16816.F32 R12, R16, R30, R12 ;  /* 0x0000001e100c723c */ /* 0x000fe2000000180c */
[----:B------:R-:W2:Y:S08]  /*6190*/  LDSM.16.MT88.4 R28, [R87+0x4400] ;  /* 0x00440000571c783b */ /* 0x000eb00000004200 */
[----:B------:R-:W-:Y:S01]  /*61a0*/  MUFU.EX2 R57, R57 ;  /* 0x0000003900397308 */ /* 0x000fe20000000800 */
[----:B------:R-:W-:Y:S01]  /*61b0*/  F2FP.F16.F32.PACK_AB R16, R37, R36 ;  /* 0x000000242510723e */ /* 0x000fe200000000ff */
[----:B---3--:R-:W-:Y:S01]  /*61c0*/  FADD.FTZ R59, R35, R82 ;  /* 0x00000052233b7221 */ /* 0x008fe20000010000 */
[----:B------:R-:W-:Y:S07]  /*61d0*/  F2FP.F16.F32.PACK_AB R17, R3, R38 ;  /* 0x000000260311723e */ /* 0x000fee00000000ff */
[----:B------:R-:W-:Y:S01]  /*61e0*/  MUFU.EX2 R35, R60 ;  /* 0x0000003c00237308 */ /* 0x000fe20000000800 */
[----:B------:R-:W-:Y:S02]  /*61f0*/  F2FP.F16.F32.PACK_AB R18, R39, R40 ;  /* 0x000000282712723e */ /* 0x000fe400000000ff */
[----:B------:R-:W-:Y:S07]  /*6200*/  F2FP.F16.F32.PACK_AB R19, R41, R42 ;  /* 0x0000002a2913723e */ /* 0x000fee00000000ff */
[C---:B-----5:R-:W-:Y:S08]  /*6210*/  HMMA.16816.F32 R4, R16.reuse, R20, R4 ;  /* 0x000000141004723c */ /* 0x060ff00000001804 */
[C---:B------:R-:W-:Y:S01]  /*6220*/  HMMA.16816.F32 R8, R16.reuse, R22, R8 ;  /* 0x000000161008723c */ /* 0x040fe20000001808 */
[----:B------:R-:W3:Y:S07]  /*6230*/  LDSM.16.MT88.4 R20, [R85+0x1400] ;  /* 0x001400005514783b */ /* 0x000eee0000004200 */
[C---:B----4-:R-:W-:Y:S03]  /*6240*/  HMMA.16816.F32 R68, R16.reuse, R24, R68 ;  /* 0x000000181044723c */ /* 0x050fe60000001844 */
[--C-:B------:R-:W-:Y:S01]  /*6250*/  FFMA.FTZ R24, R53, UR4, -R97.reuse ;  /* 0x0000000435187c23 */ /* 0x100fe20008010861 */
[----:B------:R-:W-:Y:S01]  /*6260*/  FFMA.FTZ R53, R54, UR4, -R96 ;  /* 0x0000000436357c23 */ /* 0x000fe20008010860 */
[----:B------:R-:W-:Y:S02]  /*6270*/  FFMA.FTZ R97, R65, UR4, -R97 ;  /* 0x0000000441617c23 */ /* 0x000fe40008010861 */
[----:B------:R4:W5:Y:S01]  /*6280*/  MUFU.EX2 R54, R24 ;  /* 0x0000001800367308 */ /* 0x0009620000000800 */
[----:B------:R-:W-:Y:S03]  /*6290*/  HMMA.16816.F32 R12, R16, R26, R12 ;  /* 0x0000001a100c723c */ /* 0x000fe6000000180c */
[----:B------:R-:W-:Y:S06]  /*62a0*/  F2FP.F16.F32.PACK_AB R16, R44, R43 ;  /* 0x0000002b2c10723e */ /* 0x000fec00000000ff */
[----:B------:R-:W5:Y:S01]  /*62b0*/  MUFU.EX2 R53, R53 ;  /* 0x0000003500357308 */ /* 0x000f620000000800 */
[----:B------:R-:W-:Y:S02]  /*62c0*/  F2FP.F16.F32.PACK_AB R17, R46, R45 ;  /* 0x0000002d2e11723e */ /* 0x000fe400000000ff */
[----:B------:R-:W-:Y:S07]  /*62d0*/  F2FP.F16.F32.PACK_AB R18, R48, R47 ;  /* 0x0000002f3012723e */ /* 0x000fee00000000ff */
[----:B------:R-:W-:Y:S01]  /*62e0*/  MUFU.EX2 R97, R97 ;  /* 0x0000006100617308 */ /* 0x000fe20000000800 */
[----:B-1----:R-:W-:Y:S01]  /*62f0*/  F2FP.F16.F32.PACK_AB R19, R49, R50 ;  /* 0x000000323113723e */ /* 0x002fe200000000ff */
[----:B----4-:R-:W1:Y:S06]  /*6300*/  LDSM.16.MT88.4 R24, [R87+0x4800] ;  /* 0x004800005718783b */ /* 0x010e6c0000004200 */
[C---:B--2---:R-:W-:Y:S08]  /*6310*/  HMMA.16816.F32 R4, R16.reuse, R28, R4 ;  /* 0x0000001c1004723c */ /* 0x044ff00000001804 */
[C---:B------:R-:W-:Y:S01]  /*6320*/  HMMA.16816.F32 R8, R16.reuse, R30, R8 ;  /* 0x0000001e1008723c */ /* 0x040fe20000001808 */
[----:B------:R-:W2:Y:S07]  /*6330*/  LDSM.16.MT88.4 R28, [R85+0x1800] ;  /* 0x00180000551c783b */ /* 0x000eae0000004200 */
[C---:B---3--:R-:W-:Y:S03]  /*6340*/  HMMA.16816.F32 R68, R16.reuse, R20, R68 ;  /* 0x000000141044723c */ /* 0x048fe60000001844 */
[----:B------:R-:W-:Y:S01]  /*6350*/  FADD.FTZ R21, R32, R58 ;  /* 0x0000003a20157221 */ /* 0x000fe20000010000 */
[----:B------:R-:W-:Y:S01]  /*6360*/  FADD.FTZ R20, R34, R59 ;  /* 0x0000003b22147221 */ /* 0x000fe20000010000 */
[----:B------:R-:W3:Y:S02]  /*6370*/  MUFU.EX2 R32, R61 ;  /* 0x0000003d00207308 */ /* 0x000ee40000000800 */
[----:B------:R-:W-:Y:S01]  /*6380*/  FADD.FTZ R21, R36, R21 ;  /* 0x0000001524157221 */ /* 0x000fe20000010000 */
[----:B------:R-:W-:Y:S07]  /*6390*/  HMMA.16816.F32 R12, R16, R22, R12 ;  /* 0x00000016100c723c */ /* 0x000fee000000180c */
[----:B------:R-:W-:Y:S01]  /*63a0*/  MUFU.EX2 R36, R62 ;  /* 0x0000003e00247308 */ /* 0x000fe20000000800 */
[----:B-----5:R-:W-:Y:S01]  /*63b0*/  F2FP.F16.F32.PACK_AB R16, R54, R51 ;  /* 0x000000333610723e */ /* 0x020fe200000000ff */
[----:B------:R-:W-:Y:S01]  /*63c0*/  FADD.FTZ R20, R38, R20 ;  /* 0x0000001426147221 */ /* 0x000fe20000010000 */
[----:B------:R-:W-:Y:S01]  /*63d0*/  F2FP.F16.F32.PACK_AB R17, R52, R53 ;  /* 0x000000353411723e */ /* 0x000fe200000000ff */
[----:B------:R-:W-:Y:S01]  /*63e0*/  FADD.FTZ R21, R37, R21 ;  /* 0x0000001525157221 */ /* 0x000fe20000010000 */
[----:B------:R-:W-:Y:S01]  /*63f0*/  F2FP.F16.F32.PACK_AB R18, R56, R55 ;  /* 0x000000373812723e */ /* 0x000fe200000000ff */
[----:B------:R-:W-:Y:S01]  /*6400*/  FADD.FTZ R20, R3, R20 ;  /* 0x0000001403147221 */ /* 0x000fe20000010000 */
[----:B------:R-:W-:Y:S01]  /*6410*/  F2FP.F16.F32.PACK_AB R19, R33, R57 ;  /* 0x000000392113723e */ /* 0x000fe200000000ff */
[----:B------:R-:W-:Y:S01]  /*6420*/  FADD.FTZ R40, R40, R21 ;  /* 0x0000001528287221 */ /* 0x000fe20000010000 */
[----:B------:R-:W-:Y:S01]  /*6430*/  FFMA.FTZ R3, R66, UR4, -R96 ;  /* 0x0000000442037c23 */ /* 0x000fe20008010860 */
[----:B------:R-:W-:Y:S01]  /*6440*/  FADD.FTZ R42, R42, R20 ;  /* 0x000000142a2a7221 */ /* 0x000fe20000010000 */
[----:B------:R-:W-:Y:S01]  /*6450*/  FFMA.FTZ R96, R67, UR4, -R96 ;  /* 0x0000000443607c23 */ /* 0x000fe20008010860 */
[----:B------:R-:W4:Y:S01]  /*6460*/  LDSM.16.MT88.4 R20, [R85+0x1c00] ;  /* 0x001c00005514783b */ /* 0x000f220000004200 */
[----:B------:R-:W5:Y:S01]  /*6470*/  MUFU.EX2 R34, R63 ;  /* 0x0000003f00227308 */ /* 0x000f620000000800 */
[C---:B-1----:R-:W-:Y:S09]  /*6480*/  HMMA.16816.F32 R4, R16.reuse, R24, R4 ;  /* 0x000000181004723c */ /* 0x042ff20000001804 */
[----:B------:R-:W1:Y:S01]  /*6490*/  MUFU.EX2 R24, R64 ;  /* 0x0000004000187308 */ /* 0x000e620000000800 */
[----:B---3--:R-:W-:Y:S01]  /*64a0*/  F2FP.F16.F32.PACK_AB R72, R32, R35 ;  /* 0x000000232048723e */ /* 0x008fe200000000ff */
[----:B------:R-:W-:Y:S01]  /*64b0*/  FADD.FTZ R40, R39, R40 ;  /* 0x0000002827287221 */ /* 0x000fe20000010000 */
[----:B------:R-:W-:Y:S07]  /*64c0*/  FADD.FTZ R42, R41, R42 ;  /* 0x0000002a292a7221 */ /* 0x000fee0000010000 */
[----:B------:R-:W-:Y:S01]  /*64d0*/  MUFU.EX2 R3, R3 ;  /* 0x0000000300037308 */ /* 0x000fe20000000800 */
[C---:B------:R-:W-:Y:S09]  /*64e0*/  HMMA.16816.F32 R8, R16.reuse, R26, R8 ;  /* 0x0000001a1008723c */ /* 0x040ff20000001808 */
[----:B------:R-:W3:Y:S01]  /*64f0*/  MUFU.EX2 R96, R96 ;  /* 0x0000006000607308 */ /* 0x000ee20000000800 */
[----:B------:R-:W-:Y:S01]  /*6500*/  FADD.FTZ R40, R43, R40 ;  /* 0x000000282b287221 */ /* 0x000fe20000010000 */
[----:B-----5:R-:W-:Y:S01]  /*6510*/  F2FP.F16.F32.PACK_AB R73, R34, R36 ;  /* 0x000000242249723e */ /* 0x020fe200000000ff */
[----:B------:R-:W-:Y:S01]  /*6520*/  FADD.FTZ R42, R45, R42 ;  /* 0x0000002a2d2a7221 */ /* 0x000fe20000010000 */
[C---:B--2---:R-:W-:Y:S03]  /*6530*/  HMMA.16816.F32 R68, R16.reuse, R28, R68 ;  /* 0x0000001c1044723c */ /* 0x044fe60000001844 */
[----:B-1----:R-:W-:Y:S01]  /*6540*/  F2FP.F16.F32.PACK_AB R74, R97, R24 ;  /* 0x00000018614a723e */ /* 0x002fe200000000ff */
[----:B------:R-:W-:Y:S01]  /*6550*/  FADD.FTZ R44, R44, R40 ;  /* 0x000000282c2c7221 */ /* 0x000fe20000010000 */
[----:B------:R-:W-:Y:S03]  /*6560*/  FADD.FTZ R46, R46, R42 ;  /* 0x0000002a2e2e7221 */ /* 0x000fe60000010000 */
[----:B------:R-:W-:Y:S03]  /*6570*/  HMMA.16816.F32 R12, R16, R30, R12 ;  /* 0x0000001e100c723c */ /* 0x000fe6000000180c */
[----:B---3--:R-:W-:Y:S01]  /*6580*/  F2FP.F16.F32.PACK_AB R75, R96, R3 ;  /* 0x00000003604b723e */ /* 0x008fe200000000ff */
        /* <DEDUP_REMOVED lines=24> */
[----:B------:R-:W-:Y:S01]  /*6710*/  FADD.FTZ R122, R96, R36 ;  /* 0x00000024607a7221 */ /* 0x000fe20000010000 */
[----:B------:R-:W-:Y:S06]  /*6720*/  @P0 BRA `(.L_x_3791) ;  /* 0xffffffd800540947 */ /* 0x000fec000383ffff */
.L_x_3787:
[----:B------:R-:W1:Y:S01]  /*6730*/  SHFL.BFLY PT, R6, R123, 0x2, 0x1f ;  /* 0x0c401f007b067f89 */ /* 0x000e6200000e0000 */
[----:B------:R-:W-:Y:S01]  /*6740*/  LOP3.LUT R113, R113, 0xc0, R107, 0xf8, !PT ;  /* 0x000000c071717812 */ /* 0x000fe200078ef86b */
[----:B------:R-:W2:Y:S01]  /*6750*/  LDCU.U8 UR4, c[0x0][0x548] ;  /* 0x0000a900ff0477ac */ /* 0x000ea20008000000 */
[C---:B------:R-:W-:Y:S01]  /*6760*/  LOP3.LUT R8, R104.reuse, 0x20, RZ, 0xc0, !PT ;  /* 0x0000002068087812 */ /* 0x040fe200078ec0ff */
[----:B------:R-:W3:Y:S01]  /*6770*/  SHFL.BFLY PT, R3, R122, 0x2, 0x1f ;  /* 0x0c401f007a037f89 */ /* 0x000ee200000e0000 */
[----:B------:R-:W-:Y:S01]  /*6780*/  LOP3.LUT R104, R104, 0x40, RZ, 0xc0, !PT ;  /* 0x0000004068687812 */ /* 0x000fe200078ec0ff */
[----:B------:R-:W-:Y:S01]  /*6790*/  S2UR UR8, SR_CTAID.Y ;  /* 0x00000000000879c3 */ /* 0x000fe20000002600 */
[----:B------:R-:W-:Y:S01]  /*67a0*/  LOP3.LUT R24, R107, 0x18, RZ, 0xc0, !PT ;  /* 0x000000186b187812 */ /* 0x000fe200078ec0ff */
[----:B------:R-:W4:Y:S01]  /*67b0*/  S2R R12, SR_CTAID.X ;  /* 0x00000000000c7919 */ /* 0x000f220000002500 */
[----:B------:R-:W-:Y:S01]  /*67c0*/  MOV R25, RZ ;  /* 0x000000ff00197202 */ /* 0x000fe20000000f00 */
[----:B------:R-:W-:Y:S01]  /*67d0*/  BSSY.RECONVERGENT B0, `(.L_x_3792) ;  /* 0x0000066000007945 */ /* 0x000fe20003800200 */
[----:B------:R-:W-:-:S03]  /*67e0*/  MOV R22, 0x7f800000 ;  /* 0x7f80000000167802 */ /* 0x000fc60000000f00 */
[----:B------:R-:W5:Y:S01]  /*67f0*/  S2UR UR7, SR_CTAID.Z ;  /* 0x00000000000779c3 */ /* 0x000f620000002700 */
        /* <DEDUP_REMOVED lines=9> */
[----:B------:R-:W2:Y:S01]  /*6890*/  LDC.64 R12, c[0x0][0x410] ;  /* 0x00010400ff0c7b82 */ /* 0x000ea20000000a00 */
[----:B-----5:R-:W-:Y:S01]  /*68a0*/  @!UP0 UIMAD UR9, UR8, UR9, UR7 ;  /* 0x00000009080982a4 */ /* 0x020fe2000f8e0207 */
[----:B-1----:R-:W-:Y:S01]  /*68b0*/  FADD.FTZ R6, R6, R4 ;  /* 0x0000000406067221 */ /* 0x002fe20000010000 */
[----:B------:R-:W-:-:S02]  /*68c0*/  SHF.L.U32 R4, R86, 0x1, RZ ;  /* 0x0000000156047819 */ /* 0x000fc400000006ff */
[----:B------:R-:W-:Y:S01]  /*68d0*/  @!UP0 UIMAD UR9, UR9, UR6, URZ ;  /* 0x00000006090982a4 */ /* 0x000fe2000f8e02ff */
[----:B---3--:R-:W-:Y:S01]  /*68e0*/  FADD.FTZ R3, R122, R3 ;  /* 0x000000037a037221 */ /* 0x008fe20000010000 */
[----:B------:R-:W1:Y:S01]  /*68f0*/  MUFU.RCP R7, R6 ;  /* 0x0000000600077308 */ /* 0x000e620000001000 */
[----:B------:R-:W-:Y:S01]  /*6900*/  LOP3.LUT R4, R105, 0x6, R4, 0xf8, !PT ;  /* 0x0000000669047812 */ /* 0x000fe200078ef804 */
[----:B------:R-:W-:Y:S01]  /*6910*/  @UP0 UMOV UR6, UR4 ;  /* 0x0000000400060c82 */ /* 0x000fe20008000000 */
[----:B------:R-:W-:Y:S02]  /*6920*/  FSETP.NE.FTZ.AND P1, PT, R6, RZ, PT ;  /* 0x000000ff0600720b */ /* 0x000fe40003f35000 */
[----:B------:R-:W-:Y:S02]  /*6930*/  FSETP.NE.FTZ.AND P0, PT, R3, RZ, PT ;  /* 0x000000ff0300720b */ /* 0x000fe40003f15000 */
[----:B------:R-:W-:Y:S01]  /*6940*/  LOP3.LUT R4, R4, 0x20, R107, 0xf8, !PT ;  /* 0x0000002004047812 */ /* 0x000fe200078ef86b */
[----:B------:R-:W3:Y:S03]  /*6950*/  MUFU.RCP R5, R3 ;  /* 0x0000000300057308 */ /* 0x000ee60000001000 */
[----:B------:R-:W-:-:S04]  /*6960*/  LOP3.LUT R4, R4, R113, RZ, 0xfc, !PT ;  /* 0x0000007104047212 */ /* 0x000fc800078efcff */
[----:B------:R-:W-:Y:S01]  /*6970*/  LEA R4, R4, UR5, 0x1 ;  /* 0x0000000504047c11 */ /* 0x000fe2000f8e08ff */
[----:B------:R-:W4:Y:S01]  /*6980*/  @P1 LDC R14, c[0x0][0x458] ;  /* 0x00011600ff0e1b82 */ /* 0x000f220000000800 */
[----:B------:R-:W5:Y:S01]  /*6990*/  @P1 MUFU.LG2 R15, R6 ;  /* 0x00000006000f1308 */ /* 0x000f620000000c00 */
[----:B-1----:R-:W-:Y:S01]  /*69a0*/  FSEL R7, R7, 1, P1 ;  /* 0x3f80000007077808 */ /* 0x002fe20000800000 */
[----:B------:R-:W1:Y:S01]  /*69b0*/  @UP0 LDCU UR5, c[0x0][0x454] ;  /* 0x00008a80ff0507ac */ /* 0x000e620008000800 */
[----:B------:R-:W-:-:S03]  /*69c0*/  IADD3 R104, PT, PT, R4, -R104, RZ ;  /* 0x8000006804687210 */ /* 0x000fc60007ffe0ff */
        /* <DEDUP_REMOVED lines=18> */
[----:B------:R-:W3:Y:S01]  /*6af0*/  @P0 LDC R21, c[0x0][0x458] ;  /* 0x00011600ff150b82 */ /* 0x000ee20000000800 */
[----:B------:R-:W-:Y:S01]  /*6b00*/  F2FP.F16.F32.PACK_AB R82, R83, R82 ;  /* 0x000000525352723e */ /* 0x000fe200000000ff */
[----:B------:R-:W2:Y:S01]  /*6b10*/  @P0 MUFU.LG2 R3, R3 ;  /* 0x0000000300030308 */ /* 0x000ea20000000c00 */
[----:B------:R-:W-:Y:S01]  /*6b20*/  F2FP.F16.F32.PACK_AB R72, R7, R72 ;  /* 0x000000480748723e */ /* 0x000fe200000000ff */
[----:B------:R-:W-:Y:S01]  /*6b30*/  STS [R4], R80 ;  /* 0x0000005004007388 */ /* 0x000fe20000000800 */
[----:B------:R-:W-:Y:S01]  /*6b40*/  F2FP.F16.F32.PACK_AB R76, R77, R76 ;  /* 0x0000004c4d4c723e */ /* 0x000fe200000000ff */
[----:B-----5:R-:W-:Y:S01]  /*6b50*/  @P1 FMUL.FTZ R15, R15, 0.69314718246459960938 ;  /* 0x3f3172180f0f1820 */ /* 0x020fe20000410000 */
[----:B------:R-:W-:Y:S01]  /*6b60*/  F2FP.F16.F32.PACK_AB R78, R79, R78 ;  /* 0x0000004e4f4e723e */ /* 0x000fe200000000ff */
[----:B------:R5:W-:Y:S01]  /*6b70*/  STS [R4+0x200], R82 ;  /* 0x0002005204007388 */ /* 0x000be20000000800 */
[----:B------:R-:W-:Y:S01]  /*6b80*/  IADD3 R7, PT, PT, R4, -R8, RZ ;  /* 0x8000000804077210 */ /* 0x000fe20007ffe0ff */
[----:B----4-:R-:W-:Y:S01]  /*6b90*/  @P1 FFMA.FTZ R22, R2, R14, R15 ;  /* 0x0000000e02161223 */ /* 0x010fe2000001000f */
[----:B------:R-:W-:Y:S01]  /*6ba0*/  F2FP.F16.F32.PACK_AB R68, R69, R68 ;  /* 0x000000444544723e */ /* 0x000fe200000000ff */
[----:B-1----:R-:W-:Y:S01]  /*6bb0*/  @UP0 UIMAD UR5, UR7, UR5, URZ ;  /* 0x00000005070502a4 */ /* 0x002fe2000f8e02ff */
[----:B------:R-:W-:Y:S01]  /*6bc0*/  F2FP.F16.F32.PACK_AB R70, R71, R70 ;  /* 0x000000464746723e */ /* 0x000fe200000000ff */
[----:B------:R-:W-:Y:S01]  /*6bd0*/  STS [R7+0x10], R76 ;  /* 0x0000104c07007388 */ /* 0x000fe20000000800 */
[----:B------:R-:W-:Y:S01]  /*6be0*/  F2FP.F16.F32.PACK_AB R74, R5, R74 ;  /* 0x0000004a054a723e */ /* 0x000fe200000000ff */
[----:B------:R-:W-:Y:S01]  /*6bf0*/  @UP0 UIMAD UR9, UR8, UR6, UR5 ;  /* 0x00000006080902a4 */ /* 0x000fe2000f8e0205 */
[----:B------:R-:W-:Y:S01]  /*6c00*/  IADD3 R8, PT, PT, -R8, R104, RZ ;  /* 0x0000006808087210 */ /* 0x000fe20007ffe1ff */
[----:B------:R1:W-:Y:S01]  /*6c10*/  STS [R7+0x210], R78 ;  /* 0x0002104e07007388 */ /* 0x0003e20000000800 */
[----:B------:R-:W-:Y:S01]  /*6c20*/  LOP3.LUT P1, RZ, R86, 0x3, RZ, 0xc0, !PT ;  /* 0x0000000356ff7812 */ /* 0x000fe2000782c0ff */
[----:B--2---:R-:W-:Y:S01]  /*6c30*/  @P0 FMUL.FTZ R3, R3, 0.69314718246459960938 ;  /* 0x3f31721803030820 */ /* 0x004fe20000410000 */
[----:B------:R-:W-:Y:S01]  /*6c40*/  MOV R2, 0x7f800000 ;  /* 0x7f80000000027802 */ /* 0x000fe20000000f00 */
[----:B------:R2:W-:Y:S01]  /*6c50*/  STS [R104+0x20], R68 ;  /* 0x0000204468007388 */ /* 0x0005e20000000800 */
[----:B------:R-:W-:Y:S01]  /*6c60*/  SHF.R.U32.HI R86, RZ, 0x2, R86 ;  /* 0x00000002ff567819 */ /* 0x000fe20000011656 */
[----:B---3--:R-:W-:-:S02]  /*6c70*/  @P0 FFMA.FTZ R2, R0, R21, R3 ;  /* 0x0000001500020223 */ /* 0x008fc40000010003 */
[----:B------:R2:W-:Y:S04]  /*6c80*/  STS [R104+0x220], R70 ;  /* 0x0002204668007388 */ /* 0x0005e80000000800 */
[----:B------:R2:W-:Y:S01]  /*6c90*/  STS [R8+0x30], R72 ;  /* 0x0000304808007388 */ /* 0x0005e20000000800 */
[----:B-----5:R-:W3:Y:S03]  /*6ca0*/  LDC.64 R4, c[0x0][0x408] ;  /* 0x00010200ff047b82 */ /* 0x020ee60000000a00 */
[----:B------:R2:W-:Y:S05]  /*6cb0*/  STS [R8+0x230], R74 ;  /* 0x0002304a08007388 */ /* 0x0005ea0000000800 */
[----:B------:R-:W-:Y:S08]  /*6cc0*/  BAR.SYNC.DEFER_BLOCKING 0x0 ;  /* 0x0000000000007b1d */ /* 0x000ff00000010000 */
[----:B-1----:R-:W1:Y:S01]  /*6cd0*/  LDC.64 R6, c[0x0][0x400] ;  /* 0x00010000ff067b82 */ /* 0x002e620000000a00 */
[----:B---3--:R-:W-:-:S04]  /*6ce0*/  IMAD.WIDE.U32 R24, R20, R4, R24 ;  /* 0x0000000414187225 */ /* 0x008fc800078e0018 */
[----:B------:R-:W-:Y:S01]  /*6cf0*/  IMAD R25, R20, R5, R25 ;  /* 0x0000000514197224 */ /* 0x000fe200078e0219 */
[----:B------:R2:W3:Y:S04]  /*6d00*/  LDS.128 R8, [R121] ;  /* 0x0000000079087984 */ /* 0x0004e80000000c00 */
[----:B------:R2:W4:Y:S01]  /*6d10*/  LDS.128 R16, [R121+0x800] ;  /* 0x0008000079107984 */ /* 0x0005220000000c00 */
[----:B-1----:R-:W-:-:S04]  /*6d20*/  IMAD.WIDE.U32 R24, R6, UR8, R24 ;  /* 0x0000000806187c25 */ /* 0x002fc8000f8e0018 */
[----:B------:R-:W-:Y:S01]  /*6d30*/  IMAD R15, R7, UR8, R25 ;  /* 0x00000008070f7c24 */ /* 0x000fe2000f8e0219 */
[----:B------:R-:W-:Y:S06]  /*6d40*/  @P1 BRA `(.L_x_3793) ;  /* 0x0000000000381947 */ /* 0x000fec0003800000 */
        /* <DEDUP_REMOVED lines=14> */
.L_x_3793:
[----:B------:R-:W-:Y:S05]  /*6e30*/  BSYNC.RECONVERGENT B0 ;  /* 0x0000000000007941 */ /* 0x000fea0003800200 */
.L_x_3792:
[----:B------:R-:W-:Y:S01]  /*6e40*/  MOV R14, R24 ;  /* 0x00000018000e7202 */ /* 0x000fe20000000f00 */
[----:B------:R-:W5:Y:S04]  /*6e50*/  LDCU.64 UR4, c[0x0][0x3f0] ;  /* 0x00007e00ff0477ac */ /* 0x000f680008000a00 */
[----:B------:R-:W-:-:S04]  /*6e60*/  IMAD.WIDE.U32 R14, R12, UR7, R14 ;  /* 0x000000070c0e7c25 */ /* 0x000fc8000f8e000e */
[----:B------:R-:W-:Y:S01]  /*6e70*/  IMAD R3, R13, UR7, R15 ;  /* 0x000000070d037c24 */ /* 0x000fe2000f8e020f */
[----:B-1----:R-:W-:-:S05]  /*6e80*/  MOV R2, R14 ;  /* 0x0000000e00027202 */ /* 0x002fca0000000f00 */
[----:B------:R-:W-:-:S04]  /*6e90*/  IMAD.WIDE.U32 R2, R86, R4, R2 ;  /* 0x0000000456027225 */ /* 0x000fc800078e0002 */
[----:B------:R-:W-:Y:S01]  /*6ea0*/  IMAD R86, R86, R5, R3 ;  /* 0x0000000556567224 */ /* 0x000fe200078e0203 */
[----:B-----5:R-:W-:-:S04]  /*6eb0*/  LEA R6, P0, R2, UR4, 0x1 ;  /* 0x0000000402067c11 */ /* 0x020fc8000f8008ff */
[----:B------:R-:W-:Y:S02]  /*6ec0*/  LEA.HI.X R7, R2, UR5, R86, 0x1, P0 ;  /* 0x0000000502077c11 */ /* 0x000fe400080f0c56 */
[----:B------:R-:W-:-:S03]  /*6ed0*/  LEA R2, P0, R4, R6, 0x6 ;  /* 0x0000000604027211 */ /* 0x000fc600078030ff */
[----:B---3--:R-:W-:Y:S01]  /*6ee0*/  STG.E.128 desc[UR26][R6.64], R8 ;  /* 0x0000000806007986 */ /* 0x008fe2000c101d1a */
[----:B------:R-:W-:-:S05]  /*6ef0*/  LEA.HI.X R3, R4, R7, R5, 0x6, P0 ;  /* 0x0000000704037211 */ /* 0x000fca00000f3405 */
[----:B----4-:R-:W-:Y:S01]  /*6f00*/  STG.E.128 desc[UR26][R2.64], R16 ;  /* 0x0000001002007986 */ /* 0x010fe2000c101d1a */
[----:B------:R-:W-:Y:S05]  /*6f10*/  EXIT ;  /* 0x000000000000794d */ /* 0x000fea0003800000 */
.L_x_3794:
        /* <DEDUP_REMOVED lines=14> */
.L_x_4924:


//--------------------- .text._ZN5flash24flash_fwd_splitkv_kernelI23Flash_fwd_kernel_traitsILi32ELi64ELi128ELi4ELb0ELb0EN7cutlass6half_tE19Flash_kernel_traitsILi32ELi64ELi128ELi4ES3_EELb1ELb0ELb0ELb1ELb1ELb1ELb0ELb0EEEvNS_16Flash_fwd_paramsE --------------------------
	.section	.text._ZN5flash24flash_fwd_splitkv_kernelI23Flash_fwd_kernel_traitsILi32ELi64ELi128ELi4ELb0ELb0EN7cutlass6half_tE19Flash_kernel_traitsILi32ELi64ELi128ELi4ES3_EELb1ELb0ELb0ELb1ELb1ELb1ELb0ELb0EEEvNS_16Flash_fwd_paramsE,"ax",@progbits
	.align	128
        .global         _ZN5flash24flash_fwd_splitkv_kernelI23Flash_fwd_kernel_traitsILi32ELi64ELi128ELi4ELb0ELb0EN7cutlass6half_tE19Flash_kernel_traitsILi32ELi64ELi128ELi4ES3_EELb1ELb0ELb0ELb1ELb1ELb1ELb0ELb0EEEvNS_16Flash_fwd_paramsE
        .type           _ZN5flash24flash_fwd_splitkv_kernelI23Flash_fwd_kernel_traitsILi32ELi64ELi128ELi4ELb0ELb0EN7cutlass6half_tE19Flash_kernel_traitsILi32ELi64ELi128ELi4ES3_EELb1ELb0ELb0ELb1ELb1ELb1ELb0ELb0EEEvNS_16Flash_fwd_paramsE,@function
        .size           _ZN5flash24flash_fwd_splitkv_kernelI23Flash_fwd_kernel_traitsILi32ELi64ELi128ELi4ELb0ELb0EN7cutlass6half_tE19Flash_kernel_traitsILi32ELi64ELi128ELi4ES3_EELb1ELb0ELb0ELb1ELb1ELb1ELb0ELb0EEEvNS_16Flash_fwd_paramsE,(.L_x_4925 - _ZN5flash24flash_fwd_splitkv_kernelI23Flash_fwd_kernel_traitsILi32ELi64ELi128ELi4ELb0ELb0EN7cutlass6half_tE19Flash_kernel_traitsILi32ELi64ELi128ELi4ES3_EELb1ELb0ELb0ELb1ELb1ELb1ELb0ELb0EEEvNS_16Flash_fwd_paramsE)
        .other          _ZN5flash24flash_fwd_splitkv_kernelI23Flash_fwd_kernel_traitsILi32ELi64ELi128ELi4ELb0ELb0EN7cutlass6half_tE19Flash_kernel_traitsILi32ELi64ELi128ELi4ES3_EELb1ELb0ELb0ELb1ELb1ELb1ELb0ELb0EEEvNS_16Flash_fwd_paramsE,@"STO_CUDA_ENTRY STV_DEFAULT"
_ZN5flash24flash_fwd_splitkv_kernelI23Flash_fwd_kernel_traitsILi32ELi64ELi128ELi4ELb0ELb0EN7cutlass6half_tE19Flash_kernel_traitsILi32ELi64ELi128ELi4ES3_EELb1ELb0ELb0ELb1ELb1ELb1ELb0ELb0EEEvNS_16Flash_fwd_paramsE:
.text._ZN5flash24flash_fwd_splitkv_kernelI23Flash_fwd_kernel_traitsILi32ELi64ELi128ELi4ELb0ELb0EN7cutlass6half_tE19Flash_kernel_traitsILi32ELi64ELi128ELi4ES3_EELb1ELb0ELb0ELb1ELb1ELb1ELb0ELb0EEEvNS_16Flash_fwd_paramsE:
        /* <DEDUP_REMOVED lines=27> */
[--C-:B-----5:R-:W-:Y:S01]  /*01b0*/  @P2 IMAD.IADD R41, R41, 0x1, -R14.reuse ;  /* 0x0000000129292824 */ /* 0x120fe200078e0a0e */
[----:B------:R-:W4:Y:S01]  /*01c0*/  S2R R10, SR_CTAID.Z ;  /* 0x00000000000a7919 */ /* 0x000f220000002700 */
[----:B---3--:R-:W-:Y:S01]  /*01d0*/  @!P2 SEL R3, R3, RZ, P0 ;  /* 0x000000ff0303a207 */ /* 0x008fe20000000000 */
[----:B------:R-:W3:Y:S03]  /*01e0*/  S2R R86, SR_TID.X ;  /* 0x0000000000567919 */ /* 0x000ee60000002100 */
        /* <DEDUP_REMOVED lines=16> */
[----:B---34-:R-:W-:Y:S05]  /*02f0*/  @P0 BRA `(.L_x_3795) ;  /* 0x0000000000b00947 */ /* 0x018fea0003800000 */
[----:B------:R-:W1:Y:S01]  /*0300*/  LDC.64 R2, c[0x0][0x408] ;  /* 0x00010200ff027b82 */ /* 0x000e620000000a00 */
[----:B------:R-:W-:Y:S01]  /*0310*/  IMAD.SHL.U32 R4, R86, 0x8, RZ ;  /* 0x0000000856047824 */ /* 0x000fe200078e00ff */
[----:B------:R-:W2:Y:S01]  /*0320*/  LDCU.64 UR6, c[0x0][0x400] ;  /* 0x00008000ff0677ac */ /* 0x000ea20008000a00 */
[----:B------:R-:W-:Y:S01]  /*0330*/  IMAD.MOV.U32 R5, RZ, RZ, RZ ;  /* 0x000000ffff057224 */ /* 0x000fe200078e00ff */
[----:B------:R-:W-:Y:S02]  /*0340*/  SHF.R.U32.HI R0, RZ, 0x2, R86 ;  /* 0x00000002ff007819 */ /* 0x000fe40000011656 */
[----:B------:R-:W-:Y:S01]  /*0350*/  LOP3.LUT R4, R4, 0x18, RZ, 0xc0, !PT ;  /* 0x0000001804047812 */ /* 0x000fe200078ec0ff */
[----:B------:R-:W3:Y:S01]  /*0360*/  LDCU.64 UR4, c[0x0][0x410] ;  /* 0x00008200ff0477ac */ /* 0x000ee20008000a00 */
[----:B------:R-:W-:Y:S02]  /*0370*/  LOP3.LUT P2, R86, R86, 0x3, RZ, 0xc0, !PT ;  /* 0x0000000356567812 */ /* 0x000fe4000784c0ff */
[----:B------:R-:W-:Y:S01]  /*0380*/  IADD3 R6, PT, PT, -R44, UR24, RZ ;  /* 0x000000182c067c10 */ /* 0x000fe2000fffe1ff */
[----:B------:R-:W4:Y:S03]  /*0390*/  LDCU UR8, c[0x0][0x3e0] ;  /* 0x00007c00ff0877ac */ /* 0x000f260008000800 */
[----:B------:R-:W-:Y:S01]  /*03a0*/  ISETP.GE.OR P2, PT, R0, R6, P2 ;  /* 0x000000060000720c */ /* 0x000fe20001746670 */
[----:B-1----:R-:W-:-:S04]  /*03b0*/  IMAD.WIDE.U32 R4, R44, R2, R4 ;  /* 0x000000022c047225 */ /* 0x002fc800078e0004 */
[----:B------:R-:W-:Y:S02]  /*03c0*/  IMAD R5, R44, R3, R5 ;  /* 0x000000032c057224 */ /* 0x000fe400078e0205 */
[----:B------:R-:W-:-:S04]  /*03d0*/  IMAD.WIDE.U32 R12, R2, 0x40, RZ ;  /* 0x00000040020c7825 */ /* 0x000fc800078e00ff */
[----:B--2---:R-:W-:-:S04]  /*03e0*/  IMAD.WIDE.U32 R4, R9, UR6, R4 ;  /* 0x0000000609047c25 */ /* 0x004fc8000f8e0004 */
[C---:B------:R-:W-:Y:S01]  /*03f0*/  IMAD R5, R9.reuse, UR7, R5 ;  /* 0x0000000709057c24 */ /* 0x040fe2000f8e0205 */
[----:B------:R-:W1:Y:S01]  /*0400*/  LDCU.64 UR6, c[0x0][0x3f0] ;  /* 0x00007e00ff0677ac */ /* 0x000e620008000a00 */
[----:B----4-:R-:W-:Y:S02]  /*0410*/  IMAD R9, R9, UR8, R10 ;  /* 0x0000000809097c24 */ /* 0x010fe4000f8e020a */
[----:B---3--:R-:W-:-:S04]  /*0420*/  IMAD.WIDE.U32 R4, R10, UR4, R4 ;  /* 0x000000040a047c25 */ /* 0x008fc8000f8e0004 */
[----:B------:R-:W-:Y:S01]  /*0430*/  IMAD R5, R10, UR5, R5 ;  /* 0x000000050a057c24 */ /* 0x000fe2000f8e0205 */
[----:B------:R-:W2:Y:S01]  /*0440*/  LDCU.64 UR4, c[0x0][0x420] ;  /* 0x00008400ff0477ac */ /* 0x000ea20008000a00 */
[----:B------:R-:W-:Y:S02]  /*0450*/  IMAD R9, R9, UR24, R44 ;  /* 0x0000001809097c24 */ /* 0x000fe4000f8e022c */
[----:B------:R-:W-:-:S03]  /*0460*/  IMAD.WIDE.U32 R4, R0, R2, R4 ;  /* 0x0000000200047225 */ /* 0x000fc600078e0004 */
[C---:B------:R-:W-:Y:S01]  /*0470*/  IADD3 R7, P0, PT, R9.reuse, R0, RZ ;  /* 0x0000000009077210 */ /* 0x040fe20007f1e0ff */
[C---:B------:R-:W-:Y:S01]  /*0480*/  IMAD R5, R0.reuse, R3, R5 ;  /* 0x0000000300057224 */ /* 0x040fe200078e0205 */
[----:B------:R-:W-:Y:S01]  /*0490*/  IADD3 R0, PT, PT, R0, 0x20, RZ ;  /* 0x0000002000007810 */ /* 0x000fe20007ffe0ff */
[----:B------:R-:W-:Y:S01]  /*04a0*/  @!P2 IMAD.MOV.U32 R2, RZ, RZ, 0x7f800000 ;  /* 0x7f800000ff02a424 */ /* 0x000fe200078e00ff */
[C---:B-1----:R-:W-:Y:S02]  /*04b0*/  LEA R10, P1, R4.reuse, UR6, 0x1 ;  /* 0x00000006040a7c11 */ /* 0x042fe4000f8208ff */
[----:B------:R-:W-:Y:S02]  /*04c0*/  LEA.HI.X.SX32 R9, R9, RZ, 0x1, P0 ;  /* 0x000000ff09097211 */ /* 0x000fe400000f0eff */
[----:B------:R-:W-:Y:S02]  /*04d0*/  LEA.HI.X R11, R4, UR7, R5, 0x1, P1 ;  /* 0x00000007040b7c11 */ /* 0x000fe400088f0c05 */
[----:B------:R-:W-:-:S02]  /*04e0*/  SHF.L.U32 R3, R3, 0x6, RZ ;  /* 0x0000000603037819 */ /* 0x000fc400000006ff */
[C---:B--2---:R-:W-:Y:S01]  /*04f0*/  LEA R4, P0, R7.reuse, UR4, 0x2 ;  /* 0x0000000407047c11 */ /* 0x044fe2000f8010ff */
[----:B------:R1:W-:Y:S01]  /*0500*/  STG.E.128 desc[UR26][R10.64], RZ ;  /* 0x000000ff0a007986 */ /* 0x0003e2000c101d1a */
[----:B------:R-:W-:Y:S02]  /*0510*/  IADD3 R8, P1, PT, R10, R12, RZ ;  /* 0x0000000c0a087210 */ /* 0x000fe40007f3e0ff */
[----:B------:R-:W-:Y:S02]  /*0520*/  LEA.HI.X R5, R7, UR5, R9, 0x2, P0 ;  /* 0x0000000507057c11 */ /* 0x000fe400080f1409 */
[----:B------:R-:W-:Y:S02]  /*0530*/  ISETP.GE.AND P0, PT, R0, R6, PT ;  /* 0x000000060000720c */ /* 0x000fe40003f06270 */
[----:B------:R-:W-:Y:S02]  /*0540*/  IADD3.X R9, PT, PT, R11, R13, R3, P1, !PT ;  /* 0x0000000d0b097210 */ /* 0x000fe40000ffe403 */
[----:B------:R-:W-:-:S03]  /*0550*/  ISETP.NE.OR P0, PT, R86, RZ, P0 ;  /* 0x000000ff5600720c */ /* 0x000fc60000705670 */
[----:B------:R1:W-:Y:S04]  /*0560*/  STG.E.128 desc[UR26][R8.64], RZ ;  /* 0x000000ff08007986 */ /* 0x0003e8000c101d1a */
[----:B------:R1:W-:Y:S06]  /*0570*/  @!P2 STG.E desc[UR26][R4.64], R2 ;  /* 0x000000020400a986 */ /* 0x0003ec000c10191a */
[----:B------:R-:W-:Y:S05]  /*0580*/  @P0 EXIT ;  /* 0x000000000000094d */ /* 0x000fea0003800000 */
[----:B------:R-:W-:-:S05]  /*0590*/  MOV R0, 0x7f800000 ;  /* 0x7f80000000007802 */ /* 0x000fca0000000f00 */
[----:B------:R-:W-:Y:S01]  /*05a0*/  STG.E desc[UR26][R4.64+0x80], R0 ;  /* 0x0000800004007986 */ /* 0x000fe2000c10191a */
[----:B------:R-:W-:Y:S05]  /*05b0*/  EXIT ;  /* 0x000000000000794d */ /* 0x000fea0003800000 */
.L_x_3795:
        /* <DEDUP_REMOVED lines=8> */
.L_x_3796:
[----:B------:R-:W2:Y:S02]  /*0640*/  LDCU.64 UR20, c[0x0][0x4e0] ;  /* 0x00009c00ff1477ac */ /* 0x000ea40008000a00 */
[----:B--2---:R-:W-:-:S04]  /*0650*/  UISETP.NE.U32.AND UP0, UPT, UR20, URZ, UPT ;  /* 0x000000ff1400728c */ /* 0x004fc8000bf05070 */
[----:B------:R-:W-:-:S09]  /*0660*/  UISETP.NE.AND.EX UP0, UPT, UR21, URZ, UPT, UP0 ;  /* 0x000000ff1500728c */ /* 0x000fd2000bf05300 */
[----:B------:R-:W-:Y:S05]  /*0670*/  BRA.U !UP0, `(.L_x_3797) ;  /* 0x0000000508847547 */ /* 0x000fea000b800000 */
[----:B------:R-:W2:Y:S01]  /*0680*/  LDC R11, c[0x0][0x4f0] ;  /* 0x00013c00ff0b7b82 */ /* 0x000ea20000000800 */
[----:B-1----:R-:W-:Y:S01]  /*0690*/  LEA R5, R3, 0xffffff80, 0x7 ;  /* 0xffffff8003057811 */ /* 0x002fe200078e38ff */
[----:B------:R-:W1:Y:S03]  /*06a0*/  LDCU.64 UR4, c[0x0][0x4e8] ;  /* 0x00009d00ff0477ac */ /* 0x000e660008000a00 */
[----:B------:R-:W-:Y:S01]  /*06b0*/  IABS R0, R5 ;  /* 0x0000000500007213 */ /* 0x000fe20000000000 */
[----:B------:R-:W3:Y:S01]  /*06c0*/  LDCU.64 UR18, c[0x0][0x3a0] ;  /* 0x00007400ff1277ac */ /* 0x000ee20008000a00 */
[----:B------:R-:W4:Y:S01]  /*06d0*/  LDCU.64 UR16, c[0x0][0x3b8] ;  /* 0x00007700ff1077ac */ /* 0x000f220008000a00 */
[----:B------:R-:W4:Y:S01]  /*06e0*/  LDCU.64 UR6, c[0x0][0x3c0] ;  /* 0x00007800ff0677ac */ /* 0x000f220008000a00 */
[----:B------:R-:W4:Y:S01]  /*06f0*/  LDCU.128 UR8, c[0x0][0x3d0] ;  /* 0x00007a00ff0877ac */ /* 0x000f220008000c00 */
[----:B--2---:R-:W-:-:S04]  /*0700*/  IABS R4, R11 ;  /* 0x0000000b00047213 */ /* 0x004fc80000000000 */
[----:B-----5:R-:W2:Y:S08]  /*0710*/  I2F.RP R6, R4 ;  /* 0x0000000400067306 */ /* 0x020eb00000209400 */
[----:B--2---:R-:W2:Y:S02]  /*0720*/  MUFU.RCP R6, R6 ;  /* 0x0000000600067308 */ /* 0x004ea40000001000 */
[----:B--2---:R-:W-:-:S06]  /*0730*/  IADD3 R6, PT, PT, R6, 0xffffffe, RZ ;  /* 0x0ffffffe06067810 */ /* 0x004fcc0007ffe0ff */
[----:B------:R-:W2:Y:S02]  /*0740*/  F2I.FTZ.U32.TRUNC.NTZ R7, R6 ;  /* 0x0000000600077305 */ /* 0x000ea4000021f000 */
[----:B--2---:R-:W-:Y:S01]  /*0750*/  IMAD.MOV R2, RZ, RZ, -R7 ;  /* 0x000000ffff027224 */ /* 0x004fe200078e0a07 */
[----:B------:R-:W-:-:S03]  /*0760*/  MOV R6, RZ ;  /* 0x000000ff00067202 */ /* 0x000fc60000000f00 */
[----:B------:R-:W-:-:S04]  /*0770*/  IMAD R2, R2, R4, RZ ;  /* 0x0000000402027224 */ /* 0x000fc800078e02ff */
[----:B------:R-:W-:-:S04]  /*0780*/  IMAD.HI.U32 R6, R7, R2, R6 ;  /* 0x0000000207067227 */ /* 0x000fc800078e0006 */
[----:B------:R-:W-:-:S04]  /*0790*/  IMAD.MOV.U32 R2, RZ, RZ, R0 ;  /* 0x000000ffff027224 */ /* 0x000fc800078e0000 */
[----:B------:R-:W-:-:S04]  /*07a0*/  IMAD.HI.U32 R13, R6, R2, RZ ;  /* 0x00000002060d7227 */ /* 0x000fc800078e00ff */
[----:B-1----:R-:W-:Y:S01]  /*07b0*/  IMAD.WIDE.U32 R6, R9, UR4, RZ ;  /* 0x0000000409067c25 */ /* 0x002fe2000f8e00ff */
[----:B------:R-:W-:-:S05]  /*07c0*/  IADD3 R0, PT, PT, -R13, RZ, RZ ;  /* 0x000000ff0d007210 */ /* 0x000fca0007ffe1ff */
[C---:B------:R-:W-:Y:S02]  /*07d0*/  IMAD R0, R4.reuse, R0, R2 ;  /* 0x0000000004007224 */ /* 0x040fe400078e0202 */
[----:B------:R-:W-:Y:S01]  /*07e0*/  IMAD R2, R9, UR5, R7 ;  /* 0x0000000509027c24 */ /* 0x000fe2000f8e0207 */
[----:B------:R-:W1:Y:S02]  /*07f0*/  LDCU.64 UR4, c[0x0][0x3a8] ;  /* 0x00007500ff0477ac */ /* 0x000e640008000a00 */
[----:B------:R-:W-:-:S13]  /*0800*/  ISETP.GT.U32.AND P2, PT, R4, R0, PT ;  /* 0x000000000400720c */ /* 0x000fda0003f44070 */
[----:B------:R-:W-:Y:S01]  /*0810*/  @!P2 IMAD.IADD R0, R0, 0x1, -R4 ;  /* 0x000000010000a824 */ /* 0x000fe200078e0a04 */
[----:B------:R-:W-:Y:S02]  /*0820*/  @!P2 IADD3 R13, PT, PT, R13, 0x1, RZ ;  /* 0x000000010d0da810 */ /* 0x000fe40007ffe0ff */
[----:B------:R-:W-:Y:S02]  /*0830*/  ISETP.NE.AND P2, PT, R11, RZ, PT ;  /* 0x000000ff0b00720c */ /* 0x000fe40003f45270 */
[----:B------:R-:W-:Y:S02]  /*0840*/  ISETP.GE.U32.AND P0, PT, R0, R4, PT ;  /* 0x000000040000720c */ /* 0x000fe40003f06070 */
[----:B------:R-:W-:-:S04]  /*0850*/  LOP3.LUT R0, R5, R11, RZ, 0x3c, !PT ;  /* 0x0000000b05007212 */ /* 0x000fc800078e3cff */
[----:B------:R-:W-:-:S07]  /*0860*/  ISETP.GE.AND P1, PT, R0, RZ, PT ;  /* 0x000000ff0000720c */ /* 0x000fce0003f26270 */
[----:B------:R-:W-:Y:S02]  /*0870*/  @P0 IADD3 R13, PT, PT, R13, 0x1, RZ ;  /* 0x000000010d0d0810 */ /* 0x000fe40007ffe0ff */
[----:B------:R-:W-:-:S04]  /*0880*/  LEA R38, P0, R6, UR20, 0x2 ;  /* 0x0000001406267c11 */ /* 0x000fc8000f8010ff */
[----:B------:R-:W-:Y:S01]  /*0890*/  LEA.HI.X R2, R6, UR21, R2, 0x2, P0 ;  /* 0x0000001506027c11 */ /* 0x000fe200080f1402 */
[----:B------:R-:W-:Y:S01]  /*08a0*/  @!P1 IMAD.MOV R13, RZ, RZ, -R13 ;  /* 0x000000ffff0d9224 */ /* 0x000fe200078e0a0d */
[----:B------:R-:W-:Y:S02]  /*08b0*/  @!P2 LOP3.LUT R13, RZ, R11, RZ, 0x33, !PT ;  /* 0x0000000bff0da212 */ /* 0x000fe400078e33ff */
[----:B------:R-:W-:Y:S02]  /*08c0*/  MOV R6, R38 ;  /* 0x0000002600067202 */ /* 0x000fe40000000f00 */
[----:B------:R-:W-:-:S03]  /*08d0*/  MOV R7, R2 ;  /* 0x0000000200077202 */ /* 0x000fc60000000f00 */
[----:B------:R-:W-:-:S05]  /*08e0*/  IMAD.WIDE R6, R13, 0x4, R6 ;  /* 0x000000040d067825 */ /* 0x000fca00078e0206 */
[----:B------:R2:W3:Y:S01]  /*08f0*/  LDG.E R4, desc[UR26][R6.64] ;  /* 0x0000001a06047981 */ /* 0x0004e2000c1e1900 */
[----:B------:R-:W-:-:S04]  /*0900*/  IMAD.MOV R13, RZ, RZ, -R13 ;  /* 0x000000ffff0d7224 */ /* 0x000fc800078e0a0d */
[----:B------:R-:W-:Y:S01]  /*0910*/  IMAD R5, R11, R13, R5 ;  /* 0x0000000d0b057224 */ /* 0x000fe200078e0205 */
[----:B--2---:R-:W2:Y:S02]  /*0920*/  LDC R7, c[0x0][0x3e8] ;  /* 0x0000fa00ff077b82 */ /* 0x004ea40000000800 */
        /* <DEDUP_REMOVED lines=24> */
[----:B---3--:R-:W-:Y:S01]  /*0ab0*/  SHF.R.S32.HI R0, RZ, 0x1f, R4 ;  /* 0x0000001fff007819 */ /* 0x008fe20000011404 */
[----:B------:R-:W-:-:S04]  /*0ac0*/  IMAD.WIDE.U32 R16, R4, UR18, RZ ;  /* 0x0000001204107c25 */ /* 0x000fc8000f8e00ff */
[C---:B------:R-:W-:Y:S02]  /*0ad0*/  IMAD R6, R0.reuse, UR18, RZ ;  /* 0x0000001200067c24 */ /* 0x040fe4000f8e02ff */
[----:B-1----:R-:W-:Y:S02]  /*0ae0*/  IMAD R0, R0, UR4, RZ ;  /* 0x0000000400007c24 */ /* 0x002fe4000f8e02ff */
[C---:B------:R-:W-:Y:S02]  /*0af0*/  IMAD R6, R4.reuse, UR19, R6 ;  /* 0x0000001304067c24 */ /* 0x040fe4000f8e0206 */
[C---:B------:R-:W-:Y:S02]  /*0b00*/  IMAD R0, R4.reuse, UR5, R0 ;  /* 0x0000000504007c24 */ /* 0x040fe4000f8e0200 */
[----:B------:R-:W-:Y:S01]  /*0b10*/  IMAD.WIDE.U32 R18, R4, UR4, RZ ;  /* 0x0000000404127c25 */ /* 0x000fe2000f8e00ff */
[----:B------:R-:W-:Y:S02]  /*0b20*/  SHF.R.S32.HI R4, RZ, 0x1f, R5 ;  /* 0x0000001fff047819 */ /* 0x000fe40000011405 */
[----:B------:R-:W-:-:S02]  /*0b30*/  IADD3 R17, PT, PT, R17, R6, RZ ;  /* 0x0000000611117210 */ /* 0x000fc40007ffe0ff */
[----:B------:R-:W-:Y:S01]  /*0b40*/  IADD3 R19, PT, PT, R19, R0, RZ ;  /* 0x0000000013137210 */ /* 0x000fe20007ffe0ff */
[C---:B----4-:R-:W-:Y:S02]  /*0b50*/  IMAD R0, R4.reuse, UR16, RZ ;  /* 0x0000001004007c24 */ /* 0x050fe4000f8e02ff */
[----:B------:R-:W-:Y:S02]  /*0b60*/  IMAD R4, R4, UR6, RZ ;  /* 0x0000000604047c24 */ /* 0x000fe4000f8e02ff */
[C---:B------:R-:W-:Y:S02]  /*0b70*/  IMAD R0, R5.reuse, UR17, R0 ;  /* 0x0000001105007c24 */ /* 0x040fe4000f8e0200 */
[----:B------:R-:W-:-:S04]  /*0b80*/  IMAD.WIDE.U32 R16, R5, UR16, R16 ;  /* 0x0000001005107c25 */ /* 0x000fc8000f8e0010 */
[C---:B------:R-:W-:Y:S02]  /*0b90*/  IMAD R4, R5.reuse, UR7, R4 ;  /* 0x0000000705047c24 */ /* 0x040fe4000f8e0204 */
[----:B------:R-:W-:Y:S01]  /*0ba0*/  IMAD.WIDE.U32 R18, R5, UR6, R18 ;  /* 0x0000000605127c25 */ /* 0x000fe2000f8e0012 */
[----:B------:R-:W-:-:S03]  /*0bb0*/  SHF.R.S32.HI R5, RZ, 0x1f, R14 ;  /* 0x0000001fff057819 */ /* 0x000fc6000001140e */
[----:B------:R-:W-:Y:S01]  /*0bc0*/  IMAD.IADD R17, R17, 0x1, R0 ;  /* 0x0000000111117824 */ /* 0x000fe200078e0200 */
[----:B------:R-:W-:Y:S01]  /*0bd0*/  IADD3 R19, PT, PT, R19, R4, RZ ;  /* 0x0000000413137210 */ /* 0x000fe20007ffe0ff */
[C---:B------:R-:W-:Y:S02]  /*0be0*/  IMAD R0, R5.reuse, UR8, RZ ;  /* 0x0000000805007c24 */ /* 0x040fe4000f8e02ff */
        /* <DEDUP_REMOVED lines=10> */
.L_x_3797:
[----:B------:R-:W2:Y:S01]  /*0c90*/  LDC R2, c[0x0][0x3e8] ;  /* 0x0000fa00ff027b82 */ /* 0x000ea20000000800 */
[----:B------:R-:W3:Y:S01]  /*0ca0*/  LDCU.64 UR16, c[0x0][0x3b8] ;  /* 0x00007700ff1077ac */ /* 0x000ee20008000a00 */
[----:B------:R-:W-:Y:S02]  /*0cb0*/  SHF.R.S32.HI R13, RZ, 0x1f, R14 ;  /* 0x0000001fff0d7819 */ /* 0x000fe4000001140e */
[----:B-----5:R-:W-:Y:S01]  /*0cc0*/  SHF.R.S32.HI R11, RZ, 0x1f, R6 ;  /* 0x0000001fff0b7819 */ /* 0x020fe20000011406 */
[----:B------:R-:W4:Y:S01]  /*0cd0*/  LDCU.64 UR6, c[0x0][0x3c0] ;  /* 0x00007800ff0677ac */ /* 0x000f220008000a00 */
[----:B------:R-:W-:Y:S01]  /*0ce0*/  MOV R38, RZ ;  /* 0x000000ff00267202 */ /* 0x000fe20000000f00 */
[----:B------:R-:W4:Y:S01]  /*0cf0*/  LDCU.64 UR18, c[0x0][0x3a0] ;  /* 0x00007400ff1277ac */ /* 0x000f220008000a00 */
[----:B---3--:R-:W-:Y:S01]  /*0d00*/  IMAD.WIDE.U32 R18, R14, UR16, RZ ;  /* 0x000000100e127c25 */ /* 0x008fe2000f8e00ff */
[----:B--2---:R-:W-:-:S04]  /*0d10*/  IABS R8, R2 ;  /* 0x0000000200087213 */ /* 0x004fc80000000000 */
[----:B------:R-:W2:Y:S08]  /*0d20*/  I2F.RP R16, R8 ;  /* 0x0000000800107306 */ /* 0x000eb00000209400 */
[----:B--2---:R-:W2:Y:S02]  /*0d30*/  MUFU.RCP R16, R16 ;  /* 0x0000001000107308 */ /* 0x004ea40000001000 */
[----:B--2---:R-:W-:-:S06]  /*0d40*/  IADD3 R16, PT, PT, R16, 0xffffffe, RZ ;  /* 0x0ffffffe10107810 */ /* 0x004fcc0007ffe0ff */
[----:B------:R-:W2:Y:S02]  /*0d50*/  F2I.FTZ.U32.TRUNC.NTZ R17, R16 ;  /* 0x0000001000117305 */ /* 0x000ea4000021f000 */
[----:B--2---:R-:W-:Y:S02]  /*0d60*/  IADD3 R0, PT, PT, RZ, -R17, RZ ;  /* 0x80000011ff007210 */ /* 0x004fe40007ffe0ff */
[----:B------:R-:W-:-:S03]  /*0d70*/  MOV R16, RZ ;  /* 0x000000ff00107202 */ /* 0x000fc60000000f00 */
[----:B-1----:R-:W-:Y:S01]  /*0d80*/  IMAD R4, R0, R8, RZ ;  /* 0x0000000800047224 */ /* 0x002fe200078e02ff */
[----:B------:R-:W-:-:S03]  /*0d90*/  IABS R0, R10 ;  /* 0x0000000a00007213 */ /* 0x000fc60000000000 */
[----:B------:R-:W-:Y:S01]  /*0da0*/  IMAD.HI.U32 R16, R17, R4, R16 ;  /* 0x0000000411107227 */ /* 0x000fe200078e0010 */
[----:B------:R-:W-:-:S05]  /*0db0*/  MOV R4, R0 ;  /* 0x0000000000047202 */ /* 0x000fca0000000f00 */
[----:B------:R-:W-:-:S04]  /*0dc0*/  IMAD.HI.U32 R0, R16, R4, RZ ;  /* 0x0000000410007227 */ /* 0x000fc800078e00ff */
[----:B------:R-:W-:Y:S02]  /*0dd0*/  IMAD.MOV R7, RZ, RZ, -R0 ;  /* 0x000000ffff077224 */ /* 0x000fe400078e0a00 */
[C---:B------:R-:W-:Y:S02]  /*0de0*/  IMAD R16, R13.reuse, UR16, RZ ;  /* 0x000000100d107c24 */ /* 0x040fe4000f8e02ff */
[C---:B------:R-:W-:Y:S02]  /*0df0*/  IMAD R7, R8.reuse, R7, R4 ;  /* 0x0000000708077224 */ /* 0x040fe400078e0204 */
[----:B------:R-:W1:Y:S01]  /*0e00*/  LDC.64 R4, c[0x0][0x3a8] ;  /* 0x0000ea00ff047b82 */ /* 0x000e620000000a00 */
[----:B----4-:R-:W-:Y:S02]  /*0e10*/  IMAD R13, R13, UR6, RZ ;  /* 0x000000060d0d7c24 */ /* 0x010fe4000f8e02ff */
        /* <DEDUP_REMOVED lines=21> */
[----:B------:R-:W-:Y:S01]  /*0f70*/  IADD3 R17, PT, PT, R17, R11, RZ ;  /* 0x0000000b11117210 */ /* 0x000fe20007ffe0ff */
[----:B------:R-:W-:Y:S01]  /*0f80*/  IMAD.IADD R15, R15, 0x1, R8 ;  /* 0x000000010f0f7824 */ /* 0x000fe200078e0208 */
[----:B------:R-:W-:Y:S02]  /*0f90*/  LEA R8, R3, 0xffffff80, 0x7 ;  /* 0xffffff8003087811 */ /* 0x000fe400078e38ff */
[----:B------:R-:W-:-:S03]  /*0fa0*/  @!P1 IADD3 R0, PT, PT, -R0, RZ, RZ ;  /* 0x000000ff00009210 */ /* 0x000fc60007ffe1ff */
[----:B------:R-:W2:Y:S01]  /*0fb0*/  LDC.64 R4, c[0x0][0x3d8] ;  /* 0x0000f600ff047b82 */ /* 0x000ea20000000a00 */
[----:B------:R-:W-:Y:S01]  /*0fc0*/  @!P0 LOP3.LUT R0, RZ, R2, RZ, 0x33, !PT ;  /* 0x00000002ff008212 */ /* 0x000fe200078e33ff */
[C---:B------:R-:W-:Y:S02]  /*0fd0*/  IMAD R2, R8.reuse, UR17, RZ ;  /* 0x0000001108027c24 */ /* 0x040fe4000f8e02ff */
[----:B------:R-:W-:-:S04]  /*0fe0*/  IMAD.WIDE.U32 R16, R8, UR16, R16 ;  /* 0x0000001008107c25 */ /* 0x000fc8000f8e0010 */
[C---:B------:R-:W-:Y:S01]  /*0ff0*/  IMAD.WIDE.U32 R14, R8.reuse, UR6, R14 ;  /* 0x00000006080e7c25 */ /* 0x040fe2000f8e000e */
        /* <DEDUP_REMOVED lines=15> */
.L_x_3798:
[----:B------:R-:W1:Y:S01]  /*10f0*/  LDCU.128 UR12, c[0x0][0x390] ;  /* 0x00007200ff0c77ac */ /* 0x000e620008000c00 */
[C---:B------:R-:W-:Y:S01]  /*1100*/  IMAD.SHL.U32 R103, R86.reuse, 0x8, RZ ;  /* 0x0000000856677824 */ /* 0x040fe200078e00ff */
[----:B------:R-:W2:Y:S01]  /*1110*/  S2UR UR25, SR_CgaCtaId ;  /* 0x00000000001979c3 */ /* 0x000ea20000008800 */
[----:B------:R-:W-:Y:S01]  /*1120*/  IMAD.MOV.U32 R7, RZ, RZ, RZ ;  /* 0x000000ffff077224 */ /* 0x000fe200078e00ff */
[----:B------:R-:W3:Y:S01]  /*1130*/  LDCU.64 UR4, c[0x0][0x3b0] ;  /* 0x00007600ff0477ac */ /* 0x000ee20008000a00 */
[C---:B------:R-:W-:Y:S01]  /*1140*/  LOP3.LUT R109, R86.reuse, 0x18, RZ, 0xc0, !PT ;  /* 0x00000018566d7812 */ /* 0x040fe200078ec0ff */
[----:B------:R-:W-:Y:S01]  /*1150*/  IMAD.MOV.U32 R47, RZ, RZ, RZ ;  /* 0x000000ffff2f7224 */ /* 0x000fe200078e00ff */
[C---:B------:R-:W-:Y:S01]  /*1160*/  LOP3.LUT R6, R103.reuse, 0x18, RZ, 0xc0, !PT ;  /* 0x0000001867067812 */ /* 0x040fe200078ec0ff */
[----:B------:R-:W4:Y:S01]  /*1170*/  LDCU.64 UR22, c[0x0][0x3c8] ;  /* 0x00007900ff1677ac */ /* 0x000f220008000a00 */
[C---:B------:R-:W-:Y:S01]  /*1180*/  LOP3.LUT R117, R103.reuse, 0xd8, RZ, 0xc0, !PT ;  /* 0x000000d867757812 */ /* 0x040fe200078ec0ff */
[----:B------:R-:W-:Y:S01]  /*1190*/  IMAD.SHL.U32 R100, R86, 0x4, RZ ;  /* 0x0000000456647824 */ /* 0x000fe200078e00ff */
[C---:B------:R-:W-:Y:S01]  /*11a0*/  IADD3 R14, P0, PT, R6.reuse, R14, RZ ;  /* 0x0000000e060e7210 */ /* 0x040fe20007f1e0ff */
[----:B------:R-:W5:Y:S01]  /*11b0*/  LDCU.128 UR8, c[0x0][0x380] ;  /* 0x00007000ff0877ac */ /* 0x000f620008000c00 */
[----:B------:R-:W-:Y:S01]  /*11c0*/  IADD3 R8, P2, PT, R6, R8, RZ ;  /* 0x0000000806087210 */ /* 0x000fe20007f5e0ff */
[----:B------:R-:W-:Y:S01]  /*11d0*/  IMAD.SHL.U32 R101, R86, 0x10, RZ ;  /* 0x0000001056657824 */ /* 0x000fe200078e00ff */
[----:B------:R-:W-:Y:S01]  /*11e0*/  SHF.R.U32.HI R46, RZ, 0x2, R86 ;  /* 0x00000002ff2e7819 */ /* 0x000fe20000011656 */
[----:B------:R-:W-:Y:S01]  /*11f0*/  IMAD.X R15, RZ, RZ, R4, P0 ;  /* 0x000000ffff0f7224 */ /* 0x000fe200000e0604 */
[----:B------:R-:W-:Y:S01]  /*1200*/  LOP3.LUT R5, R103, 0x1f20, RZ, 0xc0, !PT ;  /* 0x00001f2067057812 */ /* 0x000fe200078ec0ff */
[----:B-1----:R-:W-:Y:S01]  /*1210*/  IMAD.WIDE.U32 R6, R9, UR14, R6 ;  /* 0x0000000e09067c25 */ /* 0x002fe2000f8e0006 */
[----:B------:R-:W-:-:S02]  /*1220*/  LOP3.LUT R117, R117, R109, RZ, 0x3c, !PT ;  /* 0x0000006d75757212 */ /* 0x000fc400078e3cff */
[----:B------:R-:W-:Y:S01]  /*1230*/  SHF.R.U32.HI R102, RZ, 0x1, R86 ;  /* 0x00000001ff667819 */ /* 0x000fe20000011656 */
[----:B------:R-:W-:Y:S01]  /*1240*/  IMAD R7, R9, UR15, R7 ;  /* 0x0000000f09077c24 */ /* 0x000fe2000f8e0207 */
[----:B---3--:R-:W-:Y:S01]  /*1250*/  USHF.L.U64.HI UR14, UR4, 0x5, UR5 ;  /* 0x00000005040e7899 */ /* 0x008fe20008010205 */
[----:B------:R-:W-:Y:S01]  /*1260*/  IMAD.WIDE.U32 R12, R12, 0x40, R46 ;  /* 0x000000400c0c7825 */ /* 0x000fe200078e002e */
[----:B------:R-:W-:Y:S01]  /*1270*/  USHF.L.U32 UR15, UR4, 0x5, URZ ;  /* 0x00000005040f7899 */ /* 0x000fe200080006ff */
[----:B------:R-:W-:Y:S02]  /*1280*/  LOP3.LUT R117, R5, R117, RZ, 0xfc, !PT ;  /* 0x0000007505757212 */ /* 0x000fe400078efcff */
[----:B----4-:R-:W-:Y:S01]  /*1290*/  IMAD.WIDE.U32 R4, R10, UR22, R6 ;  /* 0x000000160a047c25 */ /* 0x010fe2000f8e0006 */
[----:B------:R-:W-:-:S03]  /*12a0*/  LEA R108, R3, 0xffffff80, 0x7 ;  /* 0xffffff80036c7811 */ /* 0x000fc600078e38ff */
[----:B------:R-:W-:Y:S02]  /*12b0*/  IMAD R6, R13, UR4, RZ ;  /* 0x000000040d067c24 */ /* 0x000fe4000f8e02ff */
[----:B------:R-:W-:-:S04]  /*12c0*/  IMAD.WIDE.U32 R14, R46, UR16, R14 ;  /* 0x000000102e0e7c25 */ /* 0x000fc8000f8e000e */
[----:B------:R-:W-:Y:S01]  /*12d0*/  IMAD.U32 R16, RZ, RZ, UR15 ;  /* 0x0000000fff107e24 */ /* 0x000fe2000f8e00ff */
[----:B-----5:R-:W-:Y:S01]  /*12e0*/  LEA R105, P0, R14, UR10, 0x1 ;  /* 0x0000000a0e697c11 */ /* 0x020fe2000f8008ff */
[----:B------:R-:W-:Y:S02]  /*12f0*/  IMAD.U32 R17, RZ, RZ, UR14 ;  /* 0x0000000eff117e24 */ /* 0x000fe4000f8e00ff */
[----:B------:R-:W-:Y:S02]  /*1300*/  IMAD R11, R10, UR23, R5 ;  /* 0x000000170a0b7c24 */ /* 0x000fe4000f8e0205 */
[----:B------:R-:W-:Y:S01]  /*1310*/  IMAD R5, R12, UR5, R6 ;  /* 0x000000050c057c24 */ /* 0x000fe2000f8e0206 */
[----:B------:R-:W-:Y:S01]  /*1320*/  UMOV UR5, 0x400 ;  /* 0x0000040000057882 */ /* 0x000fe20000000000 */
[----:B------:R-:W-:Y:S01]  /*1330*/  IMAD R104, R46, UR17, R15 ;  /* 0x000000112e687c24 */ /* 0x000fe2000f8e020f */
[----:B--2---:R-:W-:Y:S01]  /*1340*/  ULEA UR5, UR25, UR5, 0x18 ;  /* 0x0000000519057291 */ /* 0x004fe2000f8ec0ff */
[----:B------:R-:W-:-:S03]  /*1350*/  IMAD.WIDE.U32 R6, R12, UR4, R16 ;  /* 0x000000040c067c25 */ /* 0x000fc6000f8e0010 */
[----:B------:R-:W-:Y:S01]  /*1360*/  LEA.HI.X R104, R14, UR11, R104, 0x1, P0 ;  /* 0x0000000b0e687c11 */ /* 0x000fe200080f0c68 */
[----:B------:R-:W-:Y:S01]  /*1370*/  IMAD.MOV.U32 R10, RZ, RZ, R4 ;  /* 0x000000ffff0a7224 */ /* 0x000fe200078e0004 */
[----:B------:R-:W-:Y:S01]  /*1380*/  IADD3 R4, P0, PT, R4, R6, RZ ;  /* 0x0000000604047210 */ /* 0x000fe20007f1e0ff */
[----:B------:R-:W-:Y:S01]  /*1390*/  IMAD.X R9, RZ, RZ, R0, P2 ;  /* 0x000000ffff097224 */ /* 0x000fe200010e0600 */
[----:B------:R-:W-:Y:S01]  /*13a0*/  LEA R117, R117, UR5, 0x1 ;  /* 0x0000000575757c11 */ /* 0x000fe2000f8e08ff */
[----:B------:R-:W-:Y:S01]  /*13b0*/  IMAD.WIDE.U32 R12, R12, UR4, R10 ;  /* 0x000000040c0c7c25 */ /* 0x000fe2000f8e000a */
[----:B------:R-:W-:Y:S01]  /*13c0*/  USHF.L.U32 UR4, UR16, 0x6, URZ ;  /* 0x0000000610047899 */ /* 0x000fe200080006ff */
[----:B------:R-:W-:Y:S02]  /*13d0*/  LOP3.LUT R0, R100, 0x18, RZ, 0xc0, !PT ;  /* 0x0000001864007812 */ /* 0x000fe400078ec0ff */
[----:B------:R-:W-:Y:S01]  /*13e0*/  IMAD.IADD R6, R13, 0x1, R5 ;  /* 0x000000010d067824 */ /* 0x000fe200078e0205 */
[----:B------:R-:W-:Y:S01]  /*13f0*/  IADD3.X R5, PT, PT, R11, R5, R7, P0, !PT ;  /* 0x000000050b057210 */ /* 0x000fe200007fe407 */
[----:B------:R-:W-:Y:S01]  /*1400*/  IMAD.MOV.U32 R13, RZ, RZ, R104 ;  /* 0x000000ffff0d7224 */ /* 0x000fe200078e0068 */
[----:B------:R-:W-:Y:S01]  /*1410*/  LEA R10, P1, R12, UR8, 0x1 ;  /* 0x000000080c0a7c11 */ /* 0x000fe2000f8208ff */
[----:B------:R-:W-:Y:S01]  /*1420*/  IMAD.WIDE.U32 R8, R46, UR6, R8 ;  /* 0x000000062e087c25 */ /* 0x000fe2000f8e0008 */
[----:B------:R-:W-:Y:S01]  /*1430*/  LEA R14, P0, R4, UR8, 0x1 ;  /* 0x00000008040e7c11 */ /* 0x000fe2000f8008ff */
[----:B------:R-:W-:Y:S01]  /*1440*/  USHF.L.U64.HI UR8, UR16, 0x6, UR17 ;  /* 0x0000000610087899 */ /* 0x000fe20008010211 */
[----:B------:R-:W-:Y:S01]  /*1450*/  LEA.HI.X R11, R12, UR9, R6, 0x1, P1 ;  /* 0x000000090c0b7c11 */ /* 0x000fe200088f0c06 */
[----:B------:R-:W-:Y:S01]  /*1460*/  IMAD.MOV.U32 R12, RZ, RZ, R105 ;  /* 0x000000ffff0c7224 */ /* 0x000fe200078e0069 */
[----:B------:R-:W-:Y:S01]  /*1470*/  LEA.HI.X R15, R4, UR9, R5, 0x1, P0 ;  /* 0x00000009040f7c11 */ /* 0x000fe200080f0c05 */
[----:B------:R-:W-:Y:S01]  /*1480*/  IMAD.SHL.U32 R37, R86, 0x20, RZ ;  /* 0x0000002056257824 */ /* 0x000fe200078e00ff */
[----:B------:R-:W-:Y:S01]  /*1490*/  IADD3 R4, P0, PT, R105, UR4, RZ ;  /* 0x0000000469047c10 */ /* 0x000fe2000ff1e0ff */
[----:B------:R-:W-:Y:S01]  /*14a0*/  @!PT LDS RZ, [RZ] ;  /* 0x00000000fffff984 */ /* 0x000fe20000000800 */
[----:B------:R-:W-:Y:S01]  /*14b0*/  @!PT LDS RZ, [RZ] ;  /* 0x00000000fffff984 */ /* 0x000fe20000000800 */
[----:B------:R-:W-:Y:S01]  /*14c0*/  @!PT LDS RZ, [RZ] ;  /* 0x00000000fffff984 */ /* 0x000fe20000000800 */
[----:B------:R1:W-:Y:S01]  /*14d0*/  LDGSTS.E.BYPASS.LTC128B.128 [R117], desc[UR26][R10.64] ;  /* 0x000000000a757fae */ /* 0x0003e2000b981a1a */
[----:B------:R-:W-:Y:S01]  /*14e0*/  IMAD R106, R46, UR7, R9 ;  /* 0x000000072e6a7c24 */ /* 0x000fe2000f8e0209 */
[----:B------:R-:W-:Y:S01]  /*14f0*/  USHF.L.U32 UR9, UR6, 0x6, URZ ;  /* 0x0000000606097899 */ /* 0x000fe200080006ff */
[----:B------:R-:W-:Y:S01]  /*1500*/  IADD3.X R5, PT, PT, R104, UR8, RZ, P0, !PT ;  /* 0x0000000868057c10 */ /* 0x000fe200087fe4ff */
[----:B------:R-:W-:Y:S01]  /*1510*/  LDGSTS.E.BYPASS.LTC128B.128 [R117+0x800], desc[UR26][R14.64] ;  /* 0x008000000e757fae */ /* 0x000fe2000b981a1a */
[----:B------:R-:W-:Y:S01]  /*1520*/  LEA R107, P1, R8, UR12, 0x1 ;  /* 0x0000000c086b7c11 */ /* 0x000fe2000f8208ff */
[----:B------:R-:W-:Y:S01]  /*1530*/  USHF.L.U64.HI UR6, UR6, 0x6, UR7 ;  /* 0x0000000606067899 */ /* 0x000fe20008010207 */
[----:B------:R-:W-:Y:S01]  /*1540*/  LOP3.LUT R0, R0, 0xc0, R37, 0xf8, !PT ;  /* 0x000000c000007812 */ /* 0x000fe200078ef825 */
[----:B------:R-:W-:Y:S01]  /*1550*/  LDGSTS.E.BYPASS.LTC128B.128 [R117+0x1000], desc[UR26][R12.64] ;  /* 0x010000000c757fae */ /* 0x000fe2000b981a1a */
[----:B------:R-:W-:Y:S01]  /*1560*/  LEA.HI.X R106, R8, UR13, R106, 0x1, P1 ;  /* 0x0000000d086a7c11 */ /* 0x000fe200088f0c6a */
[----:B------:R-:W-:Y:S01]  /*1570*/  IMAD.MOV.U32 R36, RZ, RZ, 0x20 ;  /* 0x00000020ff247424 */ /* 0x000fe200078e00ff */
[----:B------:R-:W-:Y:S01]  /*1580*/  LOP3.LUT R40, R0, 0x8, R86, 0x78, !PT ;  /* 0x0000000800287812 */ /* 0x000fe200078e7856 */
[----:B------:R2:W-:Y:S01]  /*1590*/  LDGSTS.E.BYPASS.LTC128B.128 [R117+0x1800], desc[UR26][R4.64] ;  /* 0x0180000004757fae */ /* 0x0005e2000b981a1a */
[----:B------:R-:W-:Y:S01]  /*15a0*/  LOP3.LUT R46, R46, 0x7, RZ, 0xc0, !PT ;  /* 0x000000072e2e7812 */ /* 0x000fe200078ec0ff */
[----:B------:R-:W-:-:S02]  /*15b0*/  IMAD.SHL.U32 R62, R86, 0x2, RZ ;  /* 0x00000002563e7824 */ /* 0x000fc400078e00ff */
[----:B------:R-:W-:Y:S02]  /*15c0*/  IMAD.MOV.U32 R110, RZ, RZ, R38 ;  /* 0x000000ffff6e7224 */ /* 0x000fe400078e0026 */
[----:B------:R-:W-:Y:S01]  /*15d0*/  IMAD.MOV.U32 R111, RZ, RZ, R2 ;  /* 0x000000ffff6f7224 */ /* 0x000fe200078e0002 */
[----:B------:R-:W-:Y:S02]  /*15e0*/  LOP3.LUT R62, R108, 0x6, R62, 0xf8, !PT ;  /* 0x000000066c3e7812 */ /* 0x000fe400078ef83e */
[----:B-1----:R-:W-:-:S04]  /*15f0*/  IADD3 R10, P0, PT, R4, UR4, RZ ;  /* 0x00000004040a7c10 */ /* 0x002fc8000ff1e0ff */
[----:B------:R-:W-:Y:S02]  /*1600*/  IADD3.X R11, PT, PT, R5, UR8, RZ, P0, !PT ;  /* 0x00000008050b7c10 */ /* 0x000fe400087fe4ff */
[----:B------:R-:W-:-:S03]  /*1610*/  IADD3 R6, P0, PT, R10, UR4, RZ ;  /* 0x000000040a067c10 */ /* 0x000fc6000ff1e0ff */
[----:B------:R-:W-:Y:S01]  /*1620*/  LDGSTS.E.BYPASS.LTC128B.128 [R117+0x2000], desc[UR26][R10.64] ;  /* 0x020000000a757fae */ /* 0x000fe2000b981a1a */
[----:B------:R-:W-:Y:S02]  /*1630*/  IADD3.X R7, PT, PT, R11, UR8, RZ, P0, !PT ;  /* 0x000000080b077c10 */ /* 0x000fe400087fe4ff */
[----:B--2---:R-:W-:Y:S02]  /*1640*/  LOP3.LUT R4, R101, 0x100, RZ, 0xc0, !PT ;  /* 0x0000010065047812 */ /* 0x004fe400078ec0ff */
[----:B------:R-:W-:Y:S01]  /*1650*/  LOP3.LUT R5, R102, 0x8, RZ, 0xc0, !PT ;  /* 0x0000000866057812 */ /* 0x000fe200078ec0ff */
[----:B------:R1:W-:Y:S01]  /*1660*/  LDGSTS.E.BYPASS.LTC128B.128 [R117+0x2800], desc[UR26][R6.64] ;  /* 0x0280000006757fae */ /* 0x0003e2000b981a1a */
[----:B------:R-:W-:Y:S02]  /*1670*/  LOP3.LUT R4, R4, 0x20, R37, 0xf8, !PT ;  /* 0x0000002004047812 */ /* 0x000fe400078ef825 */
[----:B------:R-:W-:Y:S01]  /*1680*/  IADD3 R8, P0, PT, R107, UR9, RZ ;  /* 0x000000096b087c10 */ /* 0x000fe2000ff1e0ff */
[----:B------:R-:W0:Y:S01]  /*1690*/  LDGDEPBAR ;  /* 0x00000000000079af */ /* 0x000e220000000000 */
[----:B------:R-:W-:-:S02]  /*16a0*/  LOP3.LUT R101, R101, 0x3e00, RZ, 0xc0, !PT ;  /* 0x00003e0065657812 */ /* 0x000fc400078ec0ff */
[----:B------:R-:W-:Y:S01]  /*16b0*/  LOP3.LUT R0, R0, R5, RZ, 0x3c, !PT ;  /* 0x0000000500007212 */ /* 0x000fe200078e3cff */
[----:B------:R-:W-:Y:S01]  /*16c0*/  IMAD.MOV.U32 R5, RZ, RZ, R106 ;  /* 0x000000ffff057224 */ /* 0x000fe200078e006a */
[----:B------:R-:W-:Y:S01]  /*16d0*/  LOP3.LUT R40, R4, R40, RZ, 0xfc, !PT ;  /* 0x0000002804287212 */ /* 0x000fe200078efcff */
[----:B------:R-:W-:Y:S01]  /*16e0*/  IMAD.MOV.U32 R4, RZ, RZ, R107 ;  /* 0x000000ffff047224 */ /* 0x000fe200078e006b */
[----:B------:R-:W-:Y:S02]  /*16f0*/  IADD3.X R9, PT, PT, R106, UR6, RZ, P0, !PT ;  /* 0x000000066a097c10 */ /* 0x000fe400087fe4ff */
[----:B------:R-:W-:Y:S02]  /*1700*/  LOP3.LUT R16, R101, 0x120, R37, 0xf8, !PT ;  /* 0x0000012065107812 */ /* 0x000fe400078ef825 */
[----:B------:R-:W-:Y:S02]  /*1710*/  LEA R40, R40, UR5, 0x1 ;  /* 0x0000000528287c11 */ /* 0x000fe4000f8e08ff */
[----:B------:R-:W-:-:S04]  /*1720*/  LOP3.LUT R16, R16, R0, RZ, 0xfc, !PT ;  /* 0x0000000010107212 */ /* 0x000fc800078efcff */
[----:B------:R-:W-:Y:S02]  /*1730*/  LEA R16, R16, UR5, 0x1 ;  /* 0x0000000510107c11 */ /* 0x000fe4000f8e08ff */
[----:B-1----:R-:W-:Y:S01]  /*1740*/  IADD3 R6, P0, PT, R8, UR9, RZ ;  /* 0x0000000908067c10 */ /* 0x002fe2000ff1e0ff */
[----:B------:R-:W-:-:S04]  /*1750*/  DEPBAR.LE SB0, 0x0 ;  /* 0x000080000000791a */ /* 0x000fc80000000000 */
[----:B------:R-:W-:Y:S01]  /*1760*/  BAR.SYNC.DEFER_BLOCKING 0x0 ;  /* 0x0000000000007b1d */ /* 0x000fe20000010000 */
[----:B------:R-:W-:-:S05]  /*1770*/  IADD3.X R7, PT, PT, R9, UR6, RZ, P0, !PT ;  /* 0x0000000609077c10 */ /* 0x000fca00087fe4ff */
[----:B------:R-:W-:Y:S01]  /*1780*/  @!PT LDS RZ, [RZ] ;  /* 0x00000000fffff984 */ /* 0x000fe20000000800 */
[----:B------:R-:W-:Y:S01]  /*1790*/  @!PT LDS RZ, [RZ] ;  /* 0x00000000fffff984 */ /* 0x000fe20000000800 */
[----:B------:R-:W-:Y:S01]  /*17a0*/  @!PT LDS RZ, [RZ] ;  /* 0x00000000fffff984 */ /* 0x000fe20000000800 */
[----:B------:R1:W-:Y:S04]  /*17b0*/  LDGSTS.E.BYPASS.LTC128B.128 [R117+0x3000], desc[UR26][R4.64] ;  /* 0x0300000004757fae */ /* 0x0003e8000b981a1a */
[----:B------:R2:W-:Y:S04]  /*17c0*/  LDGSTS.E.BYPASS.LTC128B.128 [R117+0x3800], desc[UR26][R8.64] ;  /* 0x0380000008757fae */ /* 0x0005e8000b981a1a */
[----:B------:R-:W-:Y:S01]  /*17d0*/  LDGSTS.E.BYPASS.LTC128B.128 [R117+0x4000], desc[UR26][R6.64] ;  /* 0x0400000006757fae */ /* 0x000fe2000b981a1a */
[----:B-1----:R-:W-:-:S04]  /*17e0*/  IADD3 R4, P0, PT, R6, UR9, RZ ;  /* 0x0000000906047c10 */ /* 0x002fc8000ff1e0ff */
[----:B------:R-:W-:Y:S01]  /*17f0*/  IADD3.X R5, PT, PT, R7, UR6, RZ, P0, !PT ;  /* 0x0000000607057c10 */ /* 0x000fe200087fe4ff */
[----:B------:R-:W1:Y:S01]  /*1800*/  LDCU UR6, c[0x0][0x50c] ;  /* 0x0000a180ff0677ac */ /* 0x000e620008000800 */
[----:B------:R-:W-:-:S03]  /*1810*/  LOP3.LUT P0, RZ, R86, 0x4, RZ, 0xc0, !PT ;  /* 0x0000000456ff7812 */ /* 0x000fc6000780c0ff */
[----:B------:R3:W-:Y:S01]  /*1820*/  LDGSTS.E.BYPASS.LTC128B.128 [R117+0x4800], desc[UR26][R4.64] ;  /* 0x0480000004757fae */ /* 0x0007e2000b981a1a */
[----:B------:R-:W-:-:S03]  /*1830*/  SEL R36, R36, 0xffffffe0, !P0 ;  /* 0xffffffe024247807 */ /* 0x000fc60004000000 */
[----:B------:R-:W-:Y:S02]  /*1840*/  LDSM.16.M88.4 R12, [R40+0x1000] ;  /* 0x00100000280c783b */ /* 0x000fe40000000200 */
[C---:B------:R-:W-:Y:S02]  /*1850*/  IMAD.IADD R39, R36.reuse, 0x1, R40 ;  /* 0x0000000124277824 */ /* 0x040fe400078e0228 */
[----:B------:R-:W-:Y:S04]  /*1860*/  LDSM.16.M88.4 R28, [R40+0x1400] ;  /* 0x00140000281c783b */ /* 0x000fe80000000200 */
[----:B--2---:R-:W-:Y:S04]  /*1870*/  LDSM.16.M88.4 R8, [R39+0x1000] ;  /* 0x001000002708783b */ /* 0x004fe80000000200 */
[----:B------:R-:W-:Y:S04]  /*1880*/  LDSM.16.M88.4 R32, [R39+0x1400] ;  /* 0x001400002720783b */ /* 0x000fe80000000200 */
[----:B------:R-:W0:Y:S04]  /*1890*/  LDGDEPBAR ;  /* 0x00000000000079af */ /* 0x000e280000000000 */
[----:B---3--:R2:W3:Y:S02]  /*18a0*/  LDSM.16.M88.4 R4, [R16] ;  /* 0x000000001004783b */ /* 0x0084e40000000200 */
[----:B--2---:R-:W-:-:S06]  /*18b0*/  IMAD.IADD R16, R36, 0x1, R16 ;  /* 0x0000000124107824 */ /* 0x004fcc00078e0210 */
[----:B------:R-:W2:Y:S01]  /*18c0*/  LDSM.16.M88.4 R16, [R16] ;  /* 0x000000001010783b */ /* 0x000ea20000000200 */
[C---:B---3--:R-:W-:Y:S08]  /*18d0*/  HMMA.16816.F32 R20, R4.reuse, R12, RZ ;  /* 0x0000000c0414723c */ /* 0x048ff000000018ff */
[C---:B------:R-:W-:Y:S08]  /*18e0*/  HMMA.16816.F32 R12, R4.reuse, R14, RZ ;  /* 0x0000000e040c723c */ /* 0x040ff000000018ff */
[----:B------:R-:W-:Y:S08]  /*18f0*/  HMMA.16816.F32 R24, R4, R28, RZ ;  /* 0x0000001c0418723c */ /* 0x000ff000000018ff */
[C---:B--2---:R-:W-:Y:S08]  /*1900*/  HMMA.16816.F32 R20, R16.reuse, R8, R20 ;  /* 0x000000081014723c */ /* 0x044ff00000001814 */
[C---:B------:R-:W-:Y:S01]  /*1910*/  HMMA.16816.F32 R12, R16.reuse, R10, R12 ;  /* 0x0000000a100c723c */ /* 0x040fe2000000180c */
[----:B------:R-:W2:Y:S07]  /*1920*/  LDSM.16.M88.4 R8, [R40+0x1800] ;  /* 0x001800002808783b */ /* 0x000eae0000000200 */
[----:B------:R-:W-:Y:S03]  /*1930*/  HMMA.16816.F32 R24, R16, R32, R24 ;  /* 0x000000201018723c */ /* 0x000fe60000001818 */
[----:B-1----:R-:W-:Y:S01]  /*1940*/  FMUL.FTZ R20, R20, UR6 ;  /* 0x0000000614147c20 */ /* 0x002fe20008410000 */
        /* <DEDUP_REMOVED lines=13> */
[----:B------:R-:W3:Y:S08]  /*1a20*/  MUFU.TANH R48, R22 ;  /* 0x0000001600307308 */ /* 0x000ef00000002400 */
[----:B------:R4:W5:Y:S08]  /*1a30*/  MUFU.TANH R45, R23 ;  /* 0x00000017002d7308 */ /* 0x0009700000002400 */
[----:B------:R-:W5:Y:S08]  /*1a40*/  MUFU.TANH R51, R12 ;  /* 0x0000000c00337308 */ /* 0x000f700000002400 */
[----:B------:R-:W-:Y:S01]  /*1a50*/  MUFU.TANH R49, R13 ;  /* 0x0000000d00317308 */ /* 0x000fe20000002400 */
[----:B----4-:R-:W-:Y:S01]  /*1a60*/  HMMA.16816.F32 R20, R4, R30, RZ ;  /* 0x0000001e0414723c */ /* 0x010fe200000018ff */
[----:B------:R-:W4:Y:S06]  /*1a70*/  LDSM.16.M88.4 R28, [R39+0x1800] ;  /* 0x00180000271c783b */ /* 0x000f2c0000000200 */
[----:B------:R-:W5:Y:S08]  /*1a80*/  MUFU.TANH R50, R14 ;  /* 0x0000000e00327308 */ /* 0x000f700000002400 */
[----:B------:R2:W-:Y:S05]  /*1a90*/  MUFU.TANH R52, R15 ;  /* 0x0000000f00347308 */ /* 0x0005ea0000002400 */
[----:B------:R-:W-:Y:S01]  /*1aa0*/  HMMA.16816.F32 R20, R16, R34, R20 ;  /* 0x000000221014723c */ /* 0x000fe20000001814 */
[----:B------:R-:W1:Y:S02]  /*1ab0*/  LDSM.16.M88.4 R32, [R40+0x1c00] ;  /* 0x001c00002820783b */ /* 0x000e640000000200 */
[----:B------:R-:W-:Y:S08]  /*1ac0*/  MUFU.TANH R53, R24 ;  /* 0x0000001800357308 */ /* 0x000ff00000002400 */
[----:B------:R-:W5:Y:S01]  /*1ad0*/  MUFU.TANH R54, R26 ;  /* 0x0000001a00367308 */ /* 0x000f620000002400 */
[C---:B--2---:R-:W-:Y:S07]  /*1ae0*/  HMMA.16816.F32 R12, R4.reuse, R8, RZ ;  /* 0x00000008040c723c */ /* 0x044fee00000018ff */
[----:B------:R-:W2:Y:S01]  /*1af0*/  MUFU.TANH R58, R25 ;  /* 0x00000019003a7308 */ /* 0x000ea20000002400 */
[----:B------:R-:W-:Y:S01]  /*1b00*/  FMUL.FTZ R20, R20, UR6 ;  /* 0x0000000614147c20 */ /* 0x000fe20008410000 */
[----:B------:R-:W-:Y:S01]  /*1b10*/  HMMA.16816.F32 R8, R4, R10, RZ ;  /* 0x0000000a0408723c */ /* 0x000fe200000018ff */
[----:B------:R-:W-:Y:S01]  /*1b20*/  FMUL.FTZ R21, R21, UR6 ;  /* 0x0000000615157c20 */ /* 0x000fe20008410000 */
[----:B------:R-:W-:Y:S01]  /*1b30*/  FMUL.FTZ R22, R22, UR6 ;  /* 0x0000000616167c20 */ /* 0x000fe20008410000 */
[----:B------:R-:W-:-:S03]  /*1b40*/  FMUL.FTZ R23, R23, UR6 ;  /* 0x0000000617177c20 */ /* 0x000fc60008410000 */
[----:B------:R3:W2:Y:S05]  /*1b50*/  MUFU.TANH R57, R27 ;  /* 0x0000001b00397308 */ /* 0x0006aa0000002400 */
[C---:B----4-:R-:W-:Y:S03]  /*1b60*/  HMMA.16816.F32 R12, R16.reuse, R28, R12 ;  /* 0x0000001c100c723c */ /* 0x050fe6000000180c */
[----:B------:R-:W4:Y:S06]  /*1b70*/  MUFU.TANH R55, R20 ;  /* 0x0000001400377308 */ /* 0x000f2c0000002400 */
[----:B------:R-:W-:Y:S01]  /*1b80*/  HMMA.16816.F32 R8, R16, R30, R8 ;  /* 0x0000001e1008723c */ /* 0x000fe20000001808 */
[----:B------:R-:W-:Y:S01]  /*1b90*/  LDSM.16.M88.4 R28, [R40+0x2000] ;  /* 0x00200000281c783b */ /* 0x000fe20000000200 */
[----:B------:R-:W-:Y:S03]  /*1ba0*/  MUFU.TANH R61, R21 ;  /* 0x00000015003d7308 */ /* 0x000fe60000002400 */
[----:B---3--:R-:W3:Y:S05]  /*1bb0*/  LDSM.16.M88.4 R24, [R39+0x1c00] ;  /* 0x001c00002718783b */ /* 0x008eea0000000200 */
[----:B------:R-:W4:Y:S01]  /*1bc0*/  MUFU.TANH R75, R22 ;  /* 0x00000016004b7308 */ /* 0x000f220000002400 */
[----:B------:R-:W-:Y:S01]  /*1bd0*/  FMUL.FTZ R12, R12, UR6 ;  /* 0x000000060c0c7c20 */ /* 0x000fe20008410000 */
[----:B------:R-:W-:Y:S01]  /*1be0*/  FMUL.FTZ R14, R14, UR6 ;  /* 0x000000060e0e7c20 */ /* 0x000fe20008410000 */
[----:B------:R-:W-:Y:S01]  /*1bf0*/  FMUL.FTZ R13, R13, UR6 ;  /* 0x000000060d0d7c20 */ /* 0x000fe20008410000 */
[----:B------:R-:W-:-:S04]  /*1c00*/  FMUL.FTZ R15, R15, UR6 ;  /* 0x000000060f0f7c20 */ /* 0x000fc80008410000 */
[----:B------:R1:W4:Y:S01]  /*1c10*/  MUFU.TANH R56, R23 ;  /* 0x0000001700387308 */ /* 0x0003220000002400 */
[----:B------:R-:W-:Y:S01]  /*1c20*/  FMUL.FTZ R8, R8, UR6 ;  /* 0x0000000608087c20 */ /* 0x000fe20008410000 */
[----:B------:R-:W-:Y:S01]  /*1c30*/  FMUL.FTZ R9, R9, UR6 ;  /* 0x0000000609097c20 */ /* 0x000fe20008410000 */
[----:B------:R-:W-:Y:S01]  /*1c40*/  FMUL.FTZ R10, R10, UR6 ;  /* 0x000000060a0a7c20 */ /* 0x000fe20008410000 */
[----:B------:R-:W-:-:S04]  /*1c50*/  FMUL.FTZ R11, R11, UR6 ;  /* 0x000000060b0b7c20 */ /* 0x000fc80008410000 */
[----:B------:R-:W-:Y:S08]  /*1c60*/  MUFU.TANH R64, R12 ;  /* 0x0000000c00407308 */ /* 0x000ff00000002400 */
[----:B------:R-:W4:Y:S01]  /*1c70*/  MUFU.TANH R73, R14 ;  /* 0x0000000e00497308 */ /* 0x000f220000002400 */
[----:B-1----:R-:W-:Y:S07]  /*1c80*/  HMMA.16816.F32 R20, R4, R32, RZ ;  /* 0x000000200414723c */ /* 0x002fee00000018ff */
[----:B------:R-:W1:Y:S08]  /*1c90*/  MUFU.TANH R74, R13 ;  /* 0x0000000d004a7308 */ /* 0x000e700000002400 */
[----:B------:R5:W-:Y:S05]  /*1ca0*/  MUFU.TANH R67, R15 ;  /* 0x0000000f00437308 */ /* 0x000bea0000002400 */
[----:B---3--:R-:W-:Y:S03]  /*1cb0*/  HMMA.16816.F32 R20, R16, R24, R20 ;  /* 0x000000181014723c */ /* 0x008fe60000001814 */
[----:B------:R-:W-:Y:S08]  /*1cc0*/  MUFU.TANH R63, R8 ;  /* 0x00000008003f7308 */ /* 0x000ff00000002400 */
[----:B------:R-:W-:Y:S01]  /*1cd0*/  MUFU.TANH R65, R9 ;  /* 0x0000000900417308 */ /* 0x000fe20000002400 */
[----:B-----5:R-:W-:Y:S01]  /*1ce0*/  HMMA.16816.F32 R12, R4, R34, RZ ;  /* 0x00000022040c723c */ /* 0x020fe200000018ff */
[----:B------:R-:W3:Y:S06]  /*1cf0*/  LDSM.16.M88.4 R32, [R39+0x2000] ;  /* 0x002000002720783b */ /* 0x000eec0000000200 */
[----:B------:R-:W5:Y:S01]  /*1d00*/  MUFU.TANH R76, R10 ;  /* 0x0000000a004c7308 */ /* 0x000f620000002400 */
[----:B------:R-:W-:Y:S01]  /*1d10*/  FMUL.FTZ R20, R20, UR6 ;  /* 0x0000000614147c20 */ /* 0x000fe20008410000 */
[----:B------:R-:W-:Y:S01]  /*1d20*/  FMUL.FTZ R22, R22, UR6 ;  /* 0x0000000616167c20 */ /* 0x000fe20008410000 */
[----:B------:R-:W-:Y:S01]  /*1d30*/  FMUL.FTZ R21, R21, UR6 ;  /* 0x0000000615157c20 */ /* 0x000fe20008410000 */
[----:B------:R-:W-:-:S04]  /*1d40*/  FMUL.FTZ R23, R23, UR6 ;  /* 0x0000000617177c20 */ /* 0x000fc80008410000 */
[----:B------:R2:W5:Y:S05]  /*1d50*/  MUFU.TANH R66, R11 ;  /* 0x0000000b00427308 */ /* 0x00056a0000002400 */
[----:B------:R-:W-:Y:S01]  /*1d60*/  HMMA.16816.F32 R12, R16, R26, R12 ;  /* 0x0000001a100c723c */ /* 0x000fe2000000180c */
[----:B------:R-:W-:Y:S02]  /*1d70*/  LDSM.16.M88.4 R24, [R40+0x2800] ;  /* 0x002800002818783b */ /* 0x000fe40000000200 */
[----:B------:R-:W5:Y:S08]  /*1d80*/  MUFU.TANH R94, R20 ;  /* 0x00000014005e7308 */ /* 0x000f700000002400 */
[----:B------:R-:W5:Y:S01]  /*1d90*/  MUFU.TANH R78, R22 ;  /* 0x00000016004e7308 */ /* 0x000f620000002400 */
[C---:B--2---:R-:W-:Y:S07]  /*1da0*/  HMMA.16816.F32 R8, R4.reuse, R28, RZ ;  /* 0x0000001c0408723c */ /* 0x044fee00000018ff */
[----:B------:R-:W-:Y:S01]  /*1db0*/  MUFU.TANH R93, R21 ;  /* 0x00000015005d7308 */ /* 0x000fe20000002400 */
[----:B------:R-:W-:Y:S01]  /*1dc0*/  FMUL.FTZ R12, R12, UR6 ;  /* 0x000000060c0c7c20 */ /* 0x000fe20008410000 */
[----:B------:R-:W-:Y:S01]  /*1dd0*/  FMUL.FTZ R13, R13, UR6 ;  /* 0x000000060d0d7c20 */ /* 0x000fe20008410000 */
[----:B------:R-:W-:Y:S01]  /*1de0*/  FMUL.FTZ R14, R14, UR6 ;  /* 0x000000060e0e7c20 */ /* 0x000fe20008410000 */
[----:B------:R-:W-:Y:S01]  /*1df0*/  FMUL.FTZ R15, R15, UR6 ;  /* 0x000000060f0f7c20 */ /* 0x000fe20008410000 */
[----:B------:R-:W-:Y:S03]  /*1e00*/  HMMA.16816.F32 R28, R4, R30, RZ ;  /* 0x0000001e041c723c */ /* 0x000fe600000018ff */
[----:B------:R2:W-:Y:S08]  /*1e10*/  MUFU.TANH R91, R23 ;  /* 0x00000017005b7308 */ /* 0x0005f00000002400 */
[----:B------:R-:W-:Y:S08]  /*1e20*/  MUFU.TANH R92, R12 ;  /* 0x0000000c005c7308 */ /* 0x000ff00000002400 */
[----:B------:R-:W5:Y:S01]  /*1e30*/  MUFU.TANH R79, R13 ;  /* 0x0000000d004f7308 */ /* 0x000f620000002400 */
[C---:B---3--:R-:W-:Y:S07]  /*1e40*/  HMMA.16816.F32 R28, R16.reuse, R34, R28 ;  /* 0x00000022101c723c */ /* 0x048fee000000181c */
[----:B------:R-:W-:Y:S01]  /*1e50*/  MUFU.TANH R82, R14 ;  /* 0x0000000e00527308 */ /* 0x000fe20000002400 */
[----:B--2---:R-:W-:Y:S01]  /*1e60*/  HMMA.16816.F32 R20, R16, R32, R8 ;  /* 0x000000201014723c */ /* 0x004fe20000001808 */
[----:B------:R-:W2:Y:S04]  /*1e70*/  LDSM.16.M88.4 R8, [R40+0x2400] ;  /* 0x002400002808783b */ /* 0x000ea80000000200 */
[----:B------:R-:W-:Y:S02]  /*1e80*/  LDSM.16.M88.4 R32, [R39+0x2800] ;  /* 0x002800002720783b */ /* 0x000fe40000000200 */
[----:B------:R3:W5:Y:S04]  /*1e90*/  MUFU.TANH R77, R15 ;  /* 0x0000000f004d7308 */ /* 0x0007680000002400 */
        /* <DEDUP_REMOVED lines=9> */
[----:B------:R-:W5:Y:S01]  /*1f30*/  MUFU.TANH R116, R20 ;  /* 0x0000001400747308 */ /* 0x000f620000002400 */
[----:B---3--:R-:W3:Y:S07]  /*1f40*/  LDSM.16.M88.4 R12, [R39+0x2400] ;  /* 0x00240000270c783b */ /* 0x008eee0000000200 */
[----:B------:R-:W-:Y:S08]  /*1f50*/  MUFU.TANH R112, R22 ;  /* 0x0000001600707308 */ /* 0x000ff00000002400 */
[----:B------:R2:W-:Y:S08]  /*1f60*/  MUFU.TANH R115, R21 ;  /* 0x0000001500737308 */ /* 0x0005f00000002400 */
[----:B------:R-:W-:Y:S08]  /*1f70*/  MUFU.TANH R113, R29 ;  /* 0x0000001d00717308 */ /* 0x000ff00000002400 */
[----:B------:R-:W5:Y:S01]  /*1f80*/  MUFU.TANH R98, R30 ;  /* 0x0000001e00627308 */ /* 0x000f620000002400 */
[----:B--2---:R-:W-:Y:S01]  /*1f90*/  HMMA.16816.F32 R20, R4, R8, RZ ;  /* 0x000000080414723c */ /* 0x004fe200000018ff */
[----:B------:R-:W-:-:S04]  /*1fa0*/  LOP3.LUT R8, R102, 0x1f0, RZ, 0xc0, !PT ;  /* 0x000001f066087812 */ /* 0x000fc800078ec0ff */
[----:B------:R-:W-:Y:S02]  /*1fb0*/  IADD3 R8, PT, PT, R46, R8, R44 ;  /* 0x000000082e087210 */ /* 0x000fe40007ffe02c */
[----:B------:R2:W-:Y:S02]  /*1fc0*/  MUFU.TANH R97, R31 ;  /* 0x0000001f00617308 */ /* 0x0005e40000002400 */
[----:B------:R-:W-:-:S05]  /*1fd0*/  IADD3 R8, PT, PT, R41, -UR24, R8 ;  /* 0x8000001829087c10 */ /* 0x000fca000fffe008 */
[----:B------:R-:W-:Y:S01]  /*1fe0*/  IMAD.IADD R43, R8, 0x1, R43 ;  /* 0x00000001082b7824 */ /* 0x000fe200078e022b */
[----:B------:R-:W-:Y:S01]  /*1ff0*/  LOP3.LUT R8, R62, 0x1, RZ, 0xfc, !PT ;  /* 0x000000013e087812 */ /* 0x000fe200078efcff */
[----:B------:R-:W5:Y:S03]  /*2000*/  MUFU.TANH R99, R99 ;  /* 0x0000006300637308 */ /* 0x000f660000002400 */
[C-C-:B------:R-:W-:Y:S01]  /*2010*/  VIADDMNMX R72, R43.reuse, 0x1, R41.reuse, PT ;  /* 0x000000012b487846 */ /* 0x140fe20003800129 */
[----:B---3--:R-:W-:Y:S01]  /*2020*/  HMMA.16816.F32 R20, R16, R12, R20 ;  /* 0x0000000c1014723c */ /* 0x008fe20000001814 */
[----:B------:R-:W-:Y:S02]  /*2030*/  VIADDMNMX R71, R43, 0x9, R41, PT ;  /* 0x000000092b477846 */ /* 0x000fe40003800129 */
[C---:B------:R-:W-:Y:S01]  /*2040*/  ISETP.GE.AND P0, PT, R8.reuse, R72, PT ;  /* 0x000000480800720c */ /* 0x040fe20003f06270 */
[----:B--2---:R2:W3:Y:S01]  /*2050*/  LDSM.16.M88.4 R28, [R40+0x2c00] ;  /* 0x002c0000281c783b */ /* 0x0044e20000000200 */
[----:B------:R-:W-:-:S02]  /*2060*/  ISETP.GE.AND P3, PT, R8, R71, PT ;  /* 0x000000470800720c */ /* 0x000fc40003f66270 */
[C---:B------:R-:W-:Y:S01]  /*2070*/  LOP3.LUT R12, R62.reuse, 0x8, RZ, 0xfc, !PT ;  /* 0x000000083e0c7812 */ /* 0x040fe200078efcff */
[----:B------:R-:W-:Y:S01]  /*2080*/  HMMA.16816.F32 R8, R4, R10, RZ ;  /* 0x0000000a0408723c */ /* 0x000fe200000018ff */
[-C--:B------:R-:W-:Y:S02]  /*2090*/  ISETP.GE.AND P1, PT, R62, R72.reuse, PT ;  /* 0x000000483e00720c */ /* 0x080fe40003f26270 */
[C---:B------:R-:W-:Y:S02]  /*20a0*/  ISETP.GE.AND P6, PT, R12.reuse, R72, PT ;  /* 0x000000480c00720c */ /* 0x040fe40003fc6270 */
[-C--:B------:R-:W-:Y:S02]  /*20b0*/  ISETP.GE.AND P5, PT, R12, R71.reuse, PT ;  /* 0x000000470c00720c */ /* 0x080fe40003fa6270 */
[C---:B------:R-:W-:Y:S02]  /*20c0*/  ISETP.GE.AND P4, PT, R62.reuse, R71, PT ;  /* 0x000000473e00720c */ /* 0x040fe40003f86270 */
[----:B------:R-:W-:-:S02]  /*20d0*/  LOP3.LUT R13, R62, 0x9, RZ, 0xfc, !PT ;  /* 0x000000093e0d7812 */ /* 0x000fc400078efcff */
[----:B------:R-:W-:Y:S01]  /*20e0*/  LOP3.LUT R12, R62, 0x10, RZ, 0xfc, !PT ;  /* 0x000000103e0c7812 */ /* 0x000fe200078efcff */
[----:B------:R-:W-:Y:S01]  /*20f0*/  FMUL.FTZ R20, R20, UR6 ;  /* 0x0000000614147c20 */ /* 0x000fe20008410000 */
[----:B------:R-:W-:Y:S01]  /*2100*/  FSEL R60, R42, -INF , !P1 ;  /* 0xff8000002a3c7808 */ /* 0x000fe20004800000 */
[----:B------:R-:W-:Y:S01]  /*2110*/  FMUL.FTZ R21, R21, UR6 ;  /* 0x0000000615157c20 */ /* 0x000fe20008410000 */
[----:B------:R-:W-:Y:S01]  /*2120*/  FSEL R44, R48, -INF , !P4 ;  /* 0xff800000302c7808 */ /* 0x000fe20006000000 */
[----:B------:R4:W3:Y:S01]  /*2130*/  MUFU.TANH R96, R20 ;  /* 0x0000001400607308 */ /* 0x0008e20000002400 */
[----:B------:R-:W-:Y:S01]  /*2140*/  FSEL R47, R47, -INF , !P0 ;  /* 0xff8000002f2f7808 */ /* 0x000fe20004000000 */
[----:B------:R-:W-:Y:S01]  /*2150*/  FMUL.FTZ R22, R22, UR6 ;  /* 0x0000000616167c20 */ /* 0x000fe20008410000 */
[----:B------:R-:W-:Y:S01]  /*2160*/  ISETP.GE.AND P2, PT, R13, R72, PT ;  /* 0x000000480d00720c */ /* 0x000fe20003f46270 */
[----:B------:R-:W-:Y:S01]  /*2170*/  FMUL.FTZ R23, R23, UR6 ;  /* 0x0000000617177c20 */ /* 0x000fe20008410000 */
[----:B------:R-:W-:-:S02]  /*2180*/  ISETP.GE.AND P1, PT, R13, R71, PT ;  /* 0x000000470d00720c */ /* 0x000fc40003f26270 */
[C---:B------:R-:W-:Y:S01]  /*2190*/  ISETP.GE.AND P4, PT, R12.reuse, R72, PT ;  /* 0x000000480c00720c */ /* 0x040fe20003f86270 */
[----:B------:R1:W-:Y:S01]  /*21a0*/  MUFU.TANH R95, R21 ;  /* 0x00000015005f7308 */ /* 0x0003e20000002400 */
[----:B------:R-:W-:Y:S02]  /*21b0*/  ISETP.GE.AND P0, PT, R12, R71, PT ;  /* 0x000000470c00720c */ /* 0x000fe40003f06270 */
[----:B------:R-:W-:Y:S01]  /*21c0*/  HMMA.16816.F32 R12, R16, R14, R8 ;  /* 0x0000000e100c723c */ /* 0x000fe20000001808 */
[----:B------:R-:W-:Y:S02]  /*21d0*/  FSEL R46, R45, -INF , !P3 ;  /* 0xff8000002d2e7808 */ /* 0x000fe40005800000 */
[----:B------:R-:W-:Y:S02]  /*21e0*/  FSEL R70, R51, -INF , !P6 ;  /* 0xff80000033467808 */ /* 0x000fe40007000000 */
[----:B------:R-:W-:Y:S01]  /*21f0*/  FSEL R59, R50, -INF , !P5 ;  /* 0xff800000323b7808 */ /* 0x000fe20006800000 */
[----:B------:R-:W3:Y:S01]  /*2200*/  MUFU.TANH R88, R22 ;  /* 0x0000001600587308 */ /* 0x000ee20000002400 */
[----:B----4-:R-:W-:Y:S01]  /*2210*/  LOP3.LUT R20, R62, 0x11, RZ, 0xfc, !PT ;  /* 0x000000113e147812 */ /* 0x010fe200078efcff */
[----:B------:R-:W-:Y:S01]  /*2220*/  HMMA.16816.F32 R8, R4, R24, RZ ;  /* 0x000000180408723c */ /* 0x000fe200000018ff */
[----:B------:R-:W-:-:S02]  /*2230*/  FSEL R80, R49, -INF , !P2 ;  /* 0xff80000031507808 */ /* 0x000fc40005000000 */
[CC--:B------:R-:W-:Y:S02]  /*2240*/  ISETP.GE.AND P3, PT, R20.reuse, R72.reuse, PT ;  /* 0x000000481400720c */ /* 0x0c0fe40003f66270 */
[-C--:B------:R-:W-:Y:S01]  /*2250*/  ISETP.GE.AND P6, PT, R20, R71.reuse, PT ;  /* 0x000000471400720c */ /* 0x080fe20003fc6270 */
[----:B------:R4:W-:Y:S01]  /*2260*/  MUFU.TANH R85, R23 ;  /* 0x0000001700557308 */ /* 0x0009e20000002400 */
[----:B------:R-:W-:Y:S01]  /*2270*/  LOP3.LUT R20, R62, 0x18, RZ, 0xfc, !PT ;  /* 0x000000183e147812 */ /* 0x000fe200078efcff */
[----:B------:R-:W-:Y:S01]  /*2280*/  HMMA.16816.F32 R24, R4, R26, RZ ;  /* 0x0000001a0418723c */ /* 0x000fe200000018ff */
[----:B------:R-:W-:Y:S02]  /*2290*/  FSEL R49, R54, -INF , !P0 ;  /* 0xff80000036317808 */ /* 0x000fe40004000000 */
[-C--:B------:R-:W-:Y:S01]  /*22a0*/  ISETP.GE.AND P5, PT, R20, R72.reuse, PT ;  /* 0x000000481400720c */ /* 0x080fe20003fa6270 */
[----:B------:R-:W-:Y:S01]  /*22b0*/  FMUL.FTZ R12, R12, UR6 ;  /* 0x000000060c0c7c20 */ /* 0x000fe20008410000 */
[-C--:B------:R-:W-:Y:S01]  /*22c0*/  ISETP.GE.AND P2, PT, R20, R71.reuse, PT ;  /* 0x000000471400720c */ /* 0x080fe20003f46270 */
[----:B------:R-:W-:Y:S01]  /*22d0*/  FMUL.FTZ R13, R13, UR6 ;  /* 0x000000060d0d7c20 */ /* 0x000fe20008410000 */
[----:B------:R-:W-:Y:S01]  /*22e0*/  LOP3.LUT R20, R62, 0x20, RZ, 0xfc, !PT ;  /* 0x000000203e147812 */ /* 0x000fe200078efcff */
[----:B------:R5:W-:Y:S01]  /*22f0*/  MUFU.TANH R90, R12 ;  /* 0x0000000c005a7308 */ /* 0x000be20000002400 */
[----:B------:R-:W-:Y:S01]  /*2300*/  FSEL R69, R58, -INF , !P3 ;  /* 0xff8000003a457808 */ /* 0x000fe20005800000 */
[----:B------:R-:W-:Y:S01]  /*2310*/  FMUL.FTZ R15, R15, UR6 ;  /* 0x000000060f0f7c20 */ /* 0x000fe20008410000 */
[C---:B------:R-:W-:Y:S01]  /*2320*/  ISETP.GE.AND P0, PT, R20.reuse, R72, PT ;  /* 0x000000481400720c */ /* 0x040fe20003f06270 */
[----:B------:R-:W-:Y:S01]  /*2330*/  HMMA.16816.F32 R8, R16, R32, R8 ;  /* 0x000000201008723c */ /* 0x000fe20000001808 */
[----:B------:R-:W-:Y:S01]  /*2340*/  ISETP.GE.AND P3, PT, R20, R71, PT ;  /* 0x000000471400720c */ /* 0x000fe20003f66270 */
[----:B------:R-:W-:Y:S01]  /*2350*/  FMUL.FTZ R14, R14, UR6 ;  /* 0x000000060e0e7c20 */ /* 0x000fe20008410000 */
[C---:B-1----:R-:W-:Y:S01]  /*2360*/  LOP3.LUT R21, R62.reuse, 0x19, RZ, 0xfc, !PT ;  /* 0x000000193e157812 */ /* 0x042fe200078efcff */
[----:B------:R1:W-:Y:S01]  /*2370*/  MUFU.TANH R89, R13 ;  /* 0x0000000d00597308 */ /* 0x0003e20000002400 */
[----:B------:R-:W-:-:S02]  /*2380*/  LOP3.LUT R20, R62, 0x21, RZ, 0xfc, !PT ;  /* 0x000000213e147812 */ /* 0x000fc400078efcff */
[----:B------:R-:W-:Y:S01]  /*2390*/  FSEL R52, R52, -INF , !P1 ;  /* 0xff80000034347808 */ /* 0x000fe20004800000 */
[----:B------:R-:W-:Y:S01]  /*23a0*/  HMMA.16816.F32 R24, R16, R34, R24 ;  /* 0x000000221018723c */ /* 0x000fe20000001818 */
[----:B------:R-:W-:Y:S02]  /*23b0*/  FSEL R68, R53, -INF , !P4 ;  /* 0xff80000035447808 */ /* 0x000fe40006000000 */
[----:B------:R-:W-:Y:S01]  /*23c0*/  FSEL R57, R57, -INF , !P6 ;  /* 0xff80000039397808 */ /* 0x000fe20007000000 */
[----:B------:R3:W-:Y:S01]  /*23d0*/  MUFU.TANH R33, R15 ;  /* 0x0000000f00217308 */ /* 0x0007e20000002400 */
[----:B------:R-:W-:Y:S02]  /*23e0*/  FSEL R81, R55, -INF , !P5 ;  /* 0xff80000037517808 */ /* 0x000fe40006800000 */
[C---:B------:R-:W-:Y:S02]  /*23f0*/  ISETP.GE.AND P1, PT, R21.reuse, R72, PT ;  /* 0x000000481500720c */ /* 0x040fe40003f26270 */
[----:B------:R-:W-:-:S02]  /*2400*/  ISETP.GE.AND P4, PT, R21, R71, PT ;  /* 0x000000471500720c */ /* 0x000fc40003f86270 */
[-C--:B------:R-:W-:Y:S01]  /*2410*/  ISETP.GE.AND P6, PT, R20, R72.reuse, PT ;  /* 0x000000481400720c */ /* 0x080fe20003fc6270 */
[----:B------:R-:W-:Y:S01]  /*2420*/  FMUL.FTZ R8, R8, UR6 ;  /* 0x0000000608087c20 */ /* 0x000fe20008410000 */
[-C--:B------:R-:W-:Y:S01]  /*2430*/  ISETP.GE.AND P5, PT, R20, R71.reuse, PT ;  /* 0x000000471400720c */ /* 0x080fe20003fa6270 */
[----:B------:R-:W-:Y:S01]  /*2440*/  FMUL.FTZ R10, R10, UR6 ;  /* 0x000000060a0a7c20 */ /* 0x000fe20008410000 */
[----:B----4-:R-:W4:Y:S01]  /*2450*/  LDSM.16.M88.4 R20, [R39+0x2c00] ;  /* 0x002c00002714783b */ /* 0x010f220000000200 */
[----:B-----5:R-:W-:Y:S01]  /*2460*/  LOP3.LUT R12, R62, 0x28, RZ, 0xfc, !PT ;  /* 0x000000283e0c7812 */ /* 0x020fe200078efcff */
[----:B------:R5:W-:Y:S01]  /*2470*/  MUFU.TANH R58, R8 ;  /* 0x00000008003a7308 */ /* 0x000be20000002400 */
[----:B------:R-:W-:Y:S01]  /*2480*/  FSEL R50, R75, -INF , !P2 ;  /* 0xff8000004b327808 */ /* 0x000fe20005000000 */
[----:B------:R-:W-:Y:S01]  /*2490*/  FMUL.FTZ R9, R9, UR6 ;  /* 0x0000000609097c20 */ /* 0x000fe20008410000 */
[----:B------:R-:W-:Y:S01]  /*24a0*/  FSEL R32, R61, -INF , !P1 ;  /* 0xff8000003d207808 */ /* 0x000fe20004800000 */
[----:B--2---:R-:W-:Y:S01]  /*24b0*/  FMUL.FTZ R40, R11, UR6 ;  /* 0x000000060b287c20 */ /* 0x004fe20008410000 */
[-C--:B------:R-:W-:Y:S01]  /*24c0*/  ISETP.GE.AND P2, PT, R12, R72.reuse, PT ;  /* 0x000000480c00720c */ /* 0x080fe20003f46270 */
[----:B------:R-:W-:Y:S01]  /*24d0*/  FMUL.FTZ R54, R24, UR6 ;  /* 0x0000000618367c20 */ /* 0x000fe20008410000 */
[----:B------:R-:W-:Y:S01]  /*24e0*/  ISETP.GE.AND P1, PT, R12, R71, PT ;  /* 0x000000470c00720c */ /* 0x000fe20003f26270 */
[----:B------:R-:W-:Y:S01]  /*24f0*/  MUFU.TANH R41, R10 ;  /* 0x0000000a00297308 */ /* 0x000fe20000002400 */
[----:B------:R-:W-:Y:S01]  /*2500*/  LOP3.LUT R12, R62, 0x29, RZ, 0xfc, !PT ;  /* 0x000000293e0c7812 */ /* 0x000fe200078efcff */
[----:B------:R-:W-:Y:S01]  /*2510*/  FMUL.FTZ R27, R27, UR6 ;  /* 0x000000061b1b7c20 */ /* 0x000fe20008410000 */
[----:B------:R-:W-:Y:S01]  /*2520*/  FSEL R56, R56, -INF , !P4 ;  /* 0xff80000038387808 */ /* 0x000fe20006000000 */
[----:B------:R-:W-:Y:S01]  /*2530*/  FMUL.FTZ R25, R25, UR6 ;  /* 0x0000000619197c20 */ /* 0x000fe20008410000 */
[----:B-1----:R-:W-:Y:S01]  /*2540*/  LOP3.LUT R13, R62, 0x30, RZ, 0xfc, !PT ;  /* 0x000000303e0d7812 */ /* 0x002fe200078efcff */
[----:B------:R-:W-:Y:S01]  /*2550*/  FMUL.FTZ R26, R26, UR6 ;  /* 0x000000061a1a7c20 */ /* 0x000fe20008410000 */
[----:B------:R-:W-:Y:S01]  /*2560*/  ISETP.GE.AND P4, PT, R12, R72, PT ;  /* 0x000000480c00720c */ /* 0x000fe20003f86270 */
[----:B------:R1:W-:Y:S01]  /*2570*/  MUFU.TANH R55, R9 ;  /* 0x0000000900377308 */ /* 0x0003e20000002400 */
[----:B---3--:R-:W-:Y:S01]  /*2580*/  FSEL R15, R73, -INF , !P3 ;  /* 0xff800000490f7808 */ /* 0x008fe20005800000 */
[----:B------:R-:W-:-:S04]  /*2590*/  DEPBAR.LE SB0, 0x0 ;  /* 0x000080000000791a */ /* 0x000fc80000000000 */
[----:B-----5:R-:W-:Y:S02]  /*25a0*/  LOP3.LUT R8, R62, 0x38, RZ, 0xfc, !PT ;  /* 0x000000383e087812 */ /* 0x020fe400078efcff */
[----:B------:R-:W-:Y:S01]  /*25b0*/  FSEL R45, R74, -INF , !P6 ;  /* 0xff8000004a2d7808 */ /* 0x000fe20007000000 */
[----:B------:R2:W3:Y:S01]  /*25c0*/  MUFU.TANH R84, R14 ;  /* 0x0000000e00547308 */ /* 0x0004e20000002400 */
[CC--:B------:R-:W-:Y:S02]  /*25d0*/  ISETP.GE.AND P3, PT, R13.reuse, R72.reuse, PT ;  /* 0x000000480d00720c */ /* 0x0c0fe40003f66270 */
[----:B------:R-:W-:Y:S02]  /*25e0*/  ISETP.GE.AND P6, PT, R13, R71, PT ;  /* 0x000000470d00720c */ /* 0x000fe40003fc6270 */
[----:B------:R-:W-:Y:S02]  /*25f0*/  FSEL R13, R76, -INF , !P1 ;  /* 0xff8000004c0d7808 */ /* 0x000fe40004800000 */
[----:B------:R-:W-:Y:S01]  /*2600*/  FSEL R42, R65, -INF , !P4 ;  /* 0xff800000412a7808 */ /* 0x000fe20006000000 */
[----:B------:R-:W5:Y:S01]  /*2610*/  MUFU.TANH R40, R40 ;  /* 0x0000002800287308 */ /* 0x000f620000002400 */
[----:B------:R-:W-:-:S02]  /*2620*/  ISETP.GE.AND P1, PT, R8, R72, PT ;  /* 0x000000480800720c */ /* 0x000fc40003f26270 */
[-C--:B------:R-:W-:Y:S02]  /*2630*/  ISETP.GE.AND P4, PT, R8, R71.reuse, PT ;  /* 0x000000470800720c */ /* 0x080fe40003f86270 */
[C---:B-1----:R-:W-:Y:S01]  /*2640*/  HMMA.16816.F32 R8, R4.reuse, R28, RZ ;  /* 0x0000001c0408723c */ /* 0x042fe200000018ff */
[----:B------:R-:W-:Y:S02]  /*2650*/  FSEL R48, R64, -INF , !P0 ;  /* 0xff80000040307808 */ /* 0x000fe40004000000 */
[----:B------:R-:W-:Y:S01]  /*2660*/  ISETP.GE.AND P0, PT, R12, R71, PT ;  /* 0x000000470c00720c */ /* 0x000fe20003f06270 */
[----:B------:R-:W-:Y:S01]  /*2670*/  MUFU.TANH R54, R54 ;  /* 0x0000003600367308 */ /* 0x000fe20000002400 */
[C---:B------:R-:W-:Y:S02]  /*2680*/  LOP3.LUT R12, R62.reuse, 0x31, RZ, 0xfc, !PT ;  /* 0x000000313e0c7812 */ /* 0x040fe400078efcff */
[----:B------:R-:W-:Y:S01]  /*2690*/  LOP3.LUT R35, R62, 0x39, RZ, 0xfc, !PT ;  /* 0x000000393e237812 */ /* 0x000fe200078efcff */
[----:B------:R-:W-:Y:S01]  /*26a0*/  HMMA.16816.F32 R4, R4, R30, RZ ;  /* 0x0000001e0404723c */ /* 0x000fe200000018ff */
[----:B--2---:R-:W-:-:S02]  /*26b0*/  FSEL R14, R67, -INF , !P5 ;  /* 0xff800000430e7808 */ /* 0x004fc40006800000 */
[----:B------:R-:W-:Y:S01]  /*26c0*/  FSEL R43, R63, -INF , !P2 ;  /* 0xff8000003f2b7808 */ /* 0x000fe20005000000 */
[----:B------:R-:W-:Y:S01]  /*26d0*/  MUFU.TANH R51, R25 ;  /* 0x0000001900337308 */ /* 0x000fe20000002400 */
[CC--:B------:R-:W-:Y:S02]  /*26e0*/  ISETP.GE.AND P5, PT, R12.reuse, R72.reuse, PT ;  /* 0x000000480c00720c */ /* 0x0c0fe40003fa6270 */
[----:B------:R-:W-:Y:S02]  /*26f0*/  ISETP.GE.AND P2, PT, R12, R71, PT ;  /* 0x000000470c00720c */ /* 0x000fe40003f46270 */
[----:B------:R-:W-:Y:S02]  /*2700*/  FSEL R12, R66, -INF , !P0 ;  /* 0xff800000420c7808 */ /* 0x000fe40004000000 */
[----:B------:R-:W-:Y:S01]  /*2710*/  FSEL R94, R94, -INF , !P3 ;  /* 0xff8000005e5e7808 */ /* 0x000fe20005800000 */
[----:B----4-:R-:W-:Y:S01]  /*2720*/  HMMA.16816.F32 R8, R16, R20, R8 ;  /* 0x000000141008723c */ /* 0x010fe20000001808 */
[----:B------:R-:W-:-:S02]  /*2730*/  ISETP.GE.AND P0, PT, R35, R72, PT ;  /* 0x000000482300720c */ /* 0x000fc40003f06270 */
[----:B------:R-:W-:Y:S02]  /*2740*/  ISETP.GE.AND P3, PT, R35, R71, PT ;  /* 0x000000472300720c */ /* 0x000fe40003f66270 */
[C---:B------:R-:W-:Y:S02]  /*2750*/  LOP3.LUT R34, R62.reuse, 0x40, RZ, 0xfc, !PT ;  /* 0x000000403e227812 */ /* 0x040fe400078efcff */
[C---:B------:R-:W-:Y:S01]  /*2760*/  LOP3.LUT R24, R62.reuse, 0x48, RZ, 0xfc, !PT ;  /* 0x000000483e187812 */ /* 0x040fe200078efcff */
[----:B------:R-:W-:Y:S01]  /*2770*/  HMMA.16816.F32 R4, R16, R22, R4 ;  /* 0x000000161004723c */ /* 0x000fe20000001804 */
[----:B------:R-:W-:Y:S01]  /*2780*/  LOP3.LUT R21, R62, 0x49, RZ, 0xfc, !PT ;  /* 0x000000493e157812 */ /* 0x000fe200078efcff */
[----:B------:R-:W-:Y:S01]  /*2790*/  MUFU.TANH R16, R27 ;  /* 0x0000001b00107308 */ /* 0x000fe20000002400 */
[----:B------:R-:W-:Y:S02]  /*27a0*/  FSEL R65, R78, -INF , !P6 ;  /* 0xff8000004e417808 */ /* 0x000fe40007000000 */
[----:B------:R-:W-:-:S02]  /*27b0*/  FSEL R66, R79, -INF , !P0 ;  /* 0xff8000004f427808 */ /* 0x000fc40004000000 */
[----:B------:R-:W-:Y:S02]  /*27c0*/  FSEL R63, R77, -INF , !P3 ;  /* 0xff8000004d3f7808 */ /* 0x000fe40005800000 */
[-C--:B------:R-:W-:Y:S02]  /*27d0*/  ISETP.GE.AND P6, PT, R34, R72.reuse, PT ;  /* 0x000000482200720c */ /* 0x080fe40003fc6270 */
[-C--:B------:R-:W-:Y:S01]  /*27e0*/  ISETP.GE.AND P0, PT, R24, R71.reuse, PT ;  /* 0x000000471800720c */ /* 0x080fe20003f06270 */
[----:B------:R-:W-:Y:S01]  /*27f0*/  FMUL.FTZ R8, R8, UR6 ;  /* 0x0000000608087c20 */ /* 0x000fe20008410000 */
[-C--:B------:R-:W-:Y:S01]  /*2800*/  ISETP.GE.AND P3, PT, R21, R72.reuse, PT ;  /* 0x000000481500720c */ /* 0x080fe20003f66270 */
[----:B------:R-:W-:Y:S01]  /*2810*/  FMUL.FTZ R9, R9, UR6 ;  /* 0x0000000609097c20 */ /* 0x000fe20008410000 */
[C---:B------:R-:W-:Y:S01]  /*2820*/  LOP3.LUT R28, R62.reuse, 0x41, RZ, 0xfc, !PT ;  /* 0x000000413e1c7812 */ /* 0x040fe200078efcff */
[----:B------:R1:W-:Y:S01]  /*2830*/  MUFU.TANH R29, R8 ;  /* 0x00000008001d7308 */ /* 0x0003e20000002400 */
[----:B------:R-:W-:Y:S01]  /*2840*/  LOP3.LUT R17, R62, 0x58, RZ, 0xfc, !PT ;  /* 0x000000583e117812 */ /* 0x000fe200078efcff */
[----:B------:R-:W-:Y:S01]  /*2850*/  FMUL.FTZ R10, R10, UR6 ;  /* 0x000000060a0a7c20 */ /* 0x000fe20008410000 */
[----:B------:R-:W-:Y:S01]  /*2860*/  FSEL R93, R93, -INF , !P5 ;  /* 0xff8000005d5d7808 */ /* 0x000fe20006800000 */
[----:B------:R-:W-:Y:S01]  /*2870*/  FMUL.FTZ R4, R4, UR6 ;  /* 0x0000000604047c20 */ /* 0x000fe20008410000 */
[----:B------:R-:W-:Y:S01]  /*2880*/  FSEL R91, R91, -INF , !P2 ;  /* 0xff8000005b5b7808 */ /* 0x000fe20005000000 */
[----:B------:R-:W-:Y:S01]  /*2890*/  FMUL.FTZ R5, R5, UR6 ;  /* 0x0000000605057c20 */ /* 0x000fe20008410000 */
        /* <DEDUP_REMOVED lines=8> */
[----:B------:R-:W-:Y:S01]  /*2920*/  ISETP.GE.AND P5, PT, R34, R71, PT ;  /* 0x000000472200720c */ /* 0x000fe20003fa6270 */
[----:B------:R-:W-:Y:S01]  /*2930*/  MUFU.TANH R23, R10 ;  /* 0x0000000a00177308 */ /* 0x000fe20000002400 */
[----:B------:R-:W-:-:S02]  /*2940*/  ISETP.GE.AND P2, PT, R28, R72, PT ;  /* 0x000000481c00720c */ /* 0x000fc40003f46270 */
[-C--:B------:R-:W-:Y:S02]  /*2950*/  ISETP.GE.AND P1, PT, R28, R71.reuse, PT ;  /* 0x000000471c00720c */ /* 0x080fe40003f26270 */
[-C--:B------:R-:W-:Y:S02]  /*2960*/  ISETP.GE.AND P6, PT, R21, R71.reuse, PT ;  /* 0x000000471500720c */ /* 0x080fe40003fc6270 */
[C---:B------:R-:W-:Y:S01]  /*2970*/  ISETP.GE.AND P0, PT, R17.reuse, R72, PT ;  /* 0x000000481100720c */ /* 0x040fe20003f06270 */
[----:B------:R-:W4:Y:S01]  /*2980*/  MUFU.TANH R28, R9 ;  /* 0x00000009001c7308 */ /* 0x000f220000002400 */
[----:B------:R-:W-:Y:S02]  /*2990*/  ISETP.GE.AND P3, PT, R17, R71, PT ;  /* 0x000000471100720c */ /* 0x000fe40003f66270 */
[C---:B------:R-:W-:Y:S02]  /*29a0*/  LOP3.LUT R20, R62.reuse, 0x50, RZ, 0xfc, !PT ;  /* 0x000000503e147812 */ /* 0x040fe400078efcff */
[----:B------:R-:W-:-:S02]  /*29b0*/  LOP3.LUT R18, R62, 0x51, RZ, 0xfc, !PT ;  /* 0x000000513e127812 */ /* 0x000fc400078efcff */
[----:B------:R-:W-:Y:S01]  /*29c0*/  LOP3.LUT R17, R62, 0x59, RZ, 0xfc, !PT ;  /* 0x000000593e117812 */ /* 0x000fe200078efcff */
[----:B------:R-:W4:Y:S01]  /*29d0*/  MUFU.TANH R34, R26 ;  /* 0x0000001a00227308 */ /* 0x000f220000002400 */
[----:B------:R-:W-:Y:S02]  /*29e0*/  FSEL R112, R112, -INF , !P5 ;  /* 0xff80000070707808 */ /* 0x000fe40006800000 */
[----:B------:R-:W-:Y:S02]  /*29f0*/  FSEL R115, R115, -INF , !P2 ;  /* 0xff80000073737808 */ /* 0x000fe40005000000 */
[----:B------:R-:W-:Y:S02]  /*2a00*/  FSEL R99, R99, -INF , !P1 ;  /* 0xff80000063637808 */ /* 0x000fe40004800000 */
[----:B------:R-:W-:Y:S01]  /*2a10*/  FSEL R97, R97, -INF , !P6 ;  /* 0xff80000061617808 */ /* 0x000fe20007000000 */
[----:B------:R4:W4:Y:S01]  /*2a20*/  MUFU.TANH R26, R5 ;  /* 0x00000005001a7308 */ /* 0x0009220000002400 */
[----:B------:R-:W-:-:S02]  /*2a30*/  ISETP.GE.AND P5, PT, R20, R72, PT ;  /* 0x000000481400720c */ /* 0x000fc40003fa6270 */
[----:B------:R-:W-:Y:S02]  /*2a40*/  ISETP.GE.AND P2, PT, R20, R71, PT ;  /* 0x000000471400720c */ /* 0x000fe40003f46270 */
[-C--:B------:R-:W-:Y:S02]  /*2a50*/  ISETP.GE.AND P1, PT, R18, R72.reuse, PT ;  /* 0x000000481200720c */ /* 0x080fe40003f26270 */
[----:B------:R-:W-:Y:S01]  /*2a60*/  ISETP.GE.AND P6, PT, R17, R72, PT ;  /* 0x000000481100720c */ /* 0x000fe20003fc6270 */
[----:B------:R-:W4:Y:S01]  /*2a70*/  MUFU.TANH R22, R11 ;  /* 0x0000000b00167308 */ /* 0x000f220000002400 */
[C---:B-1----:R-:W-:Y:S02]  /*2a80*/  LOP3.LUT R8, R62.reuse, 0x60, RZ, 0xfc, !PT ;  /* 0x000000603e087812 */ /* 0x042fe400078efcff */
[----:B--2---:R-:W-:Y:S02]  /*2a90*/  LOP3.LUT R4, R62, 0x68, RZ, 0xfc, !PT ;  /* 0x000000683e047812 */ /* 0x004fe400078efcff */
[----:B------:R-:W-:-:S02]  /*2aa0*/  FSEL R96, R96, -INF , !P5 ;  /* 0xff80000060607808 */ /* 0x000fc40006800000 */
[----:B------:R-:W-:Y:S01]  /*2ab0*/  FSEL R88, R88, -INF , !P2 ;  /* 0xff80000058587808 */ /* 0x000fe20005000000 */
[----:B------:R-:W1:Y:S01]  /*2ac0*/  MUFU.TANH R21, R6 ;  /* 0x0000000600157308 */ /* 0x000e620000002400 */
[----:B------:R-:W-:Y:S02]  /*2ad0*/  FSEL R95, R95, -INF , !P1 ;  /* 0xff8000005f5f7808 */ /* 0x000fe40004800000 */
[----:B---3--:R-:W-:Y:S02]  /*2ae0*/  FSEL R84, R84, -INF , !P3 ;  /* 0xff80000054547808 */ /* 0x008fe40005800000 */
[----:B------:R-:W-:Y:S02]  /*2af0*/  FSEL R89, R89, -INF , !P6 ;  /* 0xff80000059597808 */ /* 0x000fe40007000000 */
[----:B------:R-:W-:Y:S01]  /*2b00*/  ISETP.GE.AND P5, PT, R17, R71, PT ;  /* 0x000000471100720c */ /* 0x000fe20003fa6270 */
[----:B------:R-:W2:Y:S01]  /*2b10*/  MUFU.TANH R20, R7 ;  /* 0x0000000700147308 */ /* 0x000ea20000002400 */
[----:B------:R-:W-:-:S02]  /*2b20*/  ISETP.GE.AND P2, PT, R8, R72, PT ;  /* 0x000000480800720c */ /* 0x000fc40003f46270 */
[-C--:B------:R-:W-:Y:S02]  /*2b30*/  ISETP.GE.AND P1, PT, R8, R71.reuse, PT ;  /* 0x000000470800720c */ /* 0x080fe40003f26270 */
[C---:B------:R-:W-:Y:S02]  /*2b40*/  ISETP.GE.AND P3, PT, R4.reuse, R72, PT ;  /* 0x000000480400720c */ /* 0x040fe40003f66270 */
[----:B------:R-:W-:Y:S02]  /*2b50*/  ISETP.GE.AND P6, PT, R4, R71, PT ;  /* 0x000000470400720c */ /* 0x000fe40003fc6270 */
[C---:B------:R-:W-:Y:S02]  /*2b60*/  LOP3.LUT R8, R62.reuse, 0x61, RZ, 0xfc, !PT ;  /* 0x000000613e087812 */ /* 0x040fe400078efcff */
[----:B------:R-:W-:Y:S02]  /*2b70*/  LOP3.LUT R4, R62, 0x69, RZ, 0xfc, !PT ;  /* 0x000000693e047812 */ /* 0x000fe400078efcff */
[----:B------:R-:W-:-:S02]  /*2b80*/  FSEL R90, R90, -INF , !P0 ;  /* 0xff8000005a5a7808 */ /* 0x000fc40004000000 */
[----:B------:R-:W-:Y:S02]  /*2b90*/  FSEL R67, R33, -INF , !P5 ;  /* 0xff80000021437808 */ /* 0x000fe40006800000 */
[----:B------:R-:W-:Y:S02]  /*2ba0*/  FSEL R58, R58, -INF , !P2 ;  /* 0xff8000003a3a7808 */ /* 0x000fe40005000000 */
[-C--:B------:R-:W-:Y:S02]  /*2bb0*/  ISETP.GE.AND P0, PT, R8, R71.reuse, PT ;  /* 0x000000470800720c */ /* 0x080fe40003f06270 */
[C---:B------:R-:W-:Y:S02]  /*2bc0*/  ISETP.GE.AND P5, PT, R4.reuse, R72, PT ;  /* 0x000000480400720c */ /* 0x040fe40003fa6270 */
[----:B------:R-:W-:Y:S02]  /*2bd0*/  ISETP.GE.AND P2, PT, R4, R71, PT ;  /* 0x000000470400720c */ /* 0x000fe40003f46270 */
[----:B------:R-:W-:-:S02]  /*2be0*/  LOP3.LUT R4, R62, 0x71, RZ, 0xfc, !PT ;  /* 0x000000713e047812 */ /* 0x000fc400078efcff */
[----:B-----5:R-:W-:Y:S02]  /*2bf0*/  FSEL R40, R40, -INF , !P0 ;  /* 0xff80000028287808 */ /* 0x020fe40004000000 */
[----:B------:R-:W-:Y:S02]  /*2c00*/  FSEL R64, R82, -INF , !P4 ;  /* 0xff80000052407808 */ /* 0x000fe40006000000 */
[-C--:B------:R-:W-:Y:S02]  /*2c10*/  ISETP.GE.AND P0, PT, R4, R72.reuse, PT ;  /* 0x000000480400720c */ /* 0x080fe40003f06270 */
[----:B------:R-:W-:Y:S02]  /*2c20*/  ISETP.GE.AND P4, PT, R24, R72, PT ;  /* 0x000000481800720c */ /* 0x000fe40003f86270 */
[----:B----4-:R-:W-:Y:S02]  /*2c30*/  FSEL R28, R28, -INF , !P0 ;  /* 0xff8000001c1c7808 */ /* 0x010fe40004000000 */
[----:B------:R-:W-:-:S02]  /*2c40*/  FSEL R114, R114, -INF , !P4 ;  /* 0xff80000072727808 */ /* 0x000fc40006000000 */
[----:B------:R-:W-:Y:S01]  /*2c50*/  ISETP.NE.AND P0, PT, R3, 0x1, PT ;  /* 0x000000010300780c */ /* 0x000fe20003f05270 */
[----:B------:R-:W-:Y:S01]  /*2c60*/  BAR.SYNC.DEFER_BLOCKING 0x0 ;  /* 0x0000000000007b1d */ /* 0x000fe20000010000 */
[----:B------:R-:W-:Y:S02]  /*2c70*/  ISETP.GE.AND P4, PT, R18, R71, PT ;  /* 0x000000471200720c */ /* 0x000fe40003f86270 */
[----:B------:R-:W-:Y:S02]  /*2c80*/  LOP3.LUT R5, R62, 0x70, RZ, 0xfc, !PT ;  /* 0x000000703e057812 */ /* 0x000fe400078efcff */
[----:B------:R-:W-:Y:S02]  /*2c90*/  FSEL R54, R54, -INF , !P3 ;  /* 0xff80000036367808 */ /* 0x000fe40005800000 */
[----:B------:R-:W-:Y:S02]  /*2ca0*/  FSEL R85, R85, -INF , !P4 ;  /* 0xff80000055557808 */ /* 0x000fe40006000000 */
[----:B------:R-:W-:-:S02]  /*2cb0*/  FSEL R41, R41, -INF , !P1 ;  /* 0xff80000029297808 */ /* 0x000fc40004800000 */
[----:B------:R-:W-:Y:S02]  /*2cc0*/  ISETP.GE.AND P3, PT, R4, R71, PT ;  /* 0x000000470400720c */ /* 0x000fe40003f66270 */
[-C--:B------:R-:W-:Y:S02]  /*2cd0*/  ISETP.GE.AND P4, PT, R8, R72.reuse, PT ;  /* 0x000000480800720c */ /* 0x080fe40003f86270 */
[----:B------:R-:W-:Y:S02]  /*2ce0*/  ISETP.GE.AND P1, PT, R5, R72, PT ;  /* 0x000000480500720c */ /* 0x000fe40003f26270 */
[C---:B------:R-:W-:Y:S02]  /*2cf0*/  LOP3.LUT R4, R62.reuse, 0x78, RZ, 0xfc, !PT ;  /* 0x000000783e047812 */ /* 0x040fe400078efcff */
[----:B------:R-:W-:Y:S02]  /*2d00*/  LOP3.LUT R62, R62, 0x79, RZ, 0xfc, !PT ;  /* 0x000000793e3e7812 */ /* 0x000fe400078efcff */
[----:B------:R-:W-:-:S02]  /*2d10*/  FSEL R55, R55, -INF , !P4 ;  /* 0xff80000037377808 */ /* 0x000fc40006000000 */
[----:B------:R-:W-:Y:S02]  /*2d20*/  FSEL R34, R34, -INF , !P6 ;  /* 0xff80000022227808 */ /* 0x000fe40007000000 */
[----:B------:R-:W-:Y:S02]  /*2d30*/  FSEL R51, R51, -INF , !P5 ;  /* 0xff80000033337808 */ /* 0x000fe40006800000 */
[----:B------:R-:W-:Y:S02]  /*2d40*/  FSEL R33, R16, -INF , !P2 ;  /* 0xff80000010217808 */ /* 0x000fe40005000000 */
[----:B------:R-:W-:Y:S02]  /*2d50*/  FSEL R29, R29, -INF , !P1 ;  /* 0xff8000001d1d7808 */ /* 0x000fe40004800000 */
[----:B------:R-:W-:Y:S02]  /*2d60*/  ISETP.GE.AND P4, PT, R5, R71, PT ;  /* 0x000000470500720c */ /* 0x000fe40003f86270 */
[----:B------:R-:W-:-:S02]  /*2d70*/  ISETP.GE.AND P6, PT, R4, R72, PT ;  /* 0x000000480400720c */ /* 0x000fc40003fc6270 */
[----:B------:R-:W-:Y:S02]  /*2d80*/  ISETP.GE.AND P5, PT, R62, R72, PT ;  /* 0x000000483e00720c */ /* 0x000fe40003fa6270 */
[-C--:B------:R-:W-:Y:S02]  /*2d90*/  ISETP.GE.AND P2, PT, R4, R71.reuse, PT ;  /* 0x000000470400720c */ /* 0x080fe40003f46270 */
[----:B------:R-:W-:Y:S02]  /*2da0*/  ISETP.GE.AND P1, PT, R62, R71, PT ;  /* 0x000000473e00720c */ /* 0x000fe40003f26270 */
[----:B------:R-:W-:Y:S02]  /*2db0*/  FSEL R27, R27, -INF , !P6 ;  /* 0xff8000001b1b7808 */ /* 0x000fe40007000000 */
[----:B------:R-:W-:Y:S02]  /*2dc0*/  FSEL R26, R26, -INF , !P5 ;  /* 0xff8000001a1a7808 */ /* 0x000fe40006800000 */
[----:B------:R-:W-:-:S02]  /*2dd0*/  FSEL R23, R23, -INF , !P4 ;  /* 0xff80000017177808 */ /* 0x000fc40006000000 */
[----:B------:R-:W-:Y:S02]  /*2de0*/  FSEL R22, R22, -INF , !P3 ;  /* 0xff80000016167808 */ /* 0x000fe40005800000 */
[----:B-1----:R-:W-:Y:S02]  /*2df0*/  FSEL R21, R21, -INF , !P2 ;  /* 0xff80000015157808 */ /* 0x002fe40005000000 */
[----:B--2---:R-:W-:Y:S01]  /*2e00*/  FSEL R20, R20, -INF , !P1 ;  /* 0xff80000014147808 */ /* 0x004fe20004800000 */
        /* <DEDUP_REMOVED lines=12> */
.L_x_3800:
        /* <DEDUP_REMOVED lines=59> */
.L_x_3801:
        /* <DEDUP_REMOVED lines=16> */
.L_x_3799:
        /* <DEDUP_REMOVED lines=49> */
[----:B------:R-:W-:Y:S02]  /*3690*/  FMUL.FTZ R25, R0, UR4 ;  /* 0x0000000400197c20 */ /* 0x000fe40008410000 */
        /* <DEDUP_REMOVED lines=32> */
[----:B------:R3:W4:Y:S01]  /*38a0*/  MUFU.EX2 R59, R46 ;  /* 0x0000002e003b7308 */ /* 0x0007220000000800 */
[----:B------:R-:W-:Y:S01]  /*38b0*/  LDSM.16.MT88.4 R12, [R24+0x3800] ;  /* 0x00380000180c783b */ /* 0x000fe20000004200 */
        /* <DEDUP_REMOVED lines=12> */
[--C-:B---3--:R-:W-:Y:S01]  /*3980*/  FFMA.FTZ R46, R68, UR4, -R30.reuse ;  /* 0x00000004442e7c23 */ /* 0x108fe2000801081e */
[----:B------:R-:W-:Y:S01]  /*3990*/  F2FP.F16.F32.PACK_AB R68, R61, R62 ;  /* 0x0000003e3d44723e */ /* 0x000fe200000000ff */
[----:B------:R-:W-:Y:S01]  /*39a0*/  MUFU.EX2 R37, R37 ;  /* 0x0000002500257308 */ /* 0x000fe20000000800 */
[----:B----4-:R-:W-:Y:S01]  /*39b0*/  F2FP.F16.F32.PACK_AB R69, R59, R60 ;  /* 0x0000003c3b45723e */ /* 0x010fe200000000ff */
[----:B-----5:R-:W3:Y:S01]  /*39c0*/  LDSM.16.MT88.4 R8, [R87+0x3400] ;  /* 0x003400005708783b */ /* 0x020ee20000004200 */
[----:B------:R-:W-:Y:S01]  /*39d0*/  FADD.FTZ R61, R62, R61 ;  /* 0x0000003d3e3d7221 */ /* 0x000fe20000010000 */
[----:B------:R-:W-:Y:S01]  /*39e0*/  MUFU.EX2 R46, R46 ;  /* 0x0000002e002e7308 */ /* 0x000fe20000000800 */
[----:B------:R-:W-:Y:S01]  /*39f0*/  FADD.FTZ R59, R60, R59 ;  /* 0x0000003b3c3b7221 */ /* 0x000fe20000010000 */
[----:B--2---:R-:W-:Y:S01]  /*3a00*/  F2FP.F16.F32.PACK_AB R71, R44, R52 ;  /* 0x000000342c47723e */ /* 0x004fe200000000ff */
[----:B------:R-:W-:Y:S01]  /*3a10*/  FADD.FTZ R61, R53, R61 ;  /* 0x0000003d353d7221 */ /* 0x000fe20000010000 */
[----:B------:R-:W-:Y:S01]  /*3a20*/  MUFU.EX2 R32, R32 ;  /* 0x0000002000207308 */ /* 0x000fe20000000800 */
[----:B------:R-:W-:Y:S01]  /*3a30*/  FADD.FTZ R59, R52, R59 ;  /* 0x0000003b343b7221 */ /* 0x000fe20000010000 */
[--C-:B------:R-:W-:Y:S01]  /*3a40*/  FFMA.FTZ R52, R51, UR4, -R30.reuse ;  /* 0x0000000433347c23 */ /* 0x100fe2000801081e */
[----:B------:R-:W-:Y:S01]  /*3a50*/  FADD.FTZ R61, R47, R61 ;  /* 0x0000003d2f3d7221 */ /* 0x000fe20000010000 */
[----:B------:R-:W2:Y:S01]  /*3a60*/  MUFU.EX2 R36, R36 ;  /* 0x0000002400247308 */ /* 0x000ea20000000800 */
[C---:B------:R-:W-:Y:S01]  /*3a70*/  HMMA.16816.F32 R80, R68.reuse, R76, RZ ;  /* 0x0000004c4450723c */ /* 0x040fe200000018ff */
[----:B------:R-:W-:Y:S01]  /*3a80*/  FADD.FTZ R59, R44, R59 ;  /* 0x0000003b2c3b7221 */ /* 0x000fe20000010000 */
[--C-:B------:R-:W-:Y:S01]  /*3a90*/  FFMA.FTZ R119, R26, UR4, -R30.reuse ;  /* 0x000000041a777c23 */ /* 0x100fe2000801081e */
[----:B------:R-:W4:Y:S01]  /*3aa0*/  MUFU.EX2 R39, R39 ;  /* 0x0000002700277308 */ /* 0x000f220000000800 */
[--C-:B------:R-:W-:Y:S01]  /*3ab0*/  FFMA.FTZ R118, R20, UR4, -R25.reuse ;  /* 0x0000000414767c23 */ /* 0x100fe20008010819 */
[----:B------:R-:W-:Y:S01]  /*3ac0*/  FFMA.FTZ R29, R29, UR4, -R30 ;  /* 0x000000041d1d7c23 */ /* 0x000fe2000801081e */
[----:B------:R-:W-:Y:S01]  /*3ad0*/  FFMA.FTZ R23, R23, UR4, -R25 ;  /* 0x0000000417177c23 */ /* 0x000fe20008010819 */
[----:B------:R-:W-:Y:S01]  /*3ae0*/  MUFU.EX2 R31, R31 ;  /* 0x0000001f001f7308 */ /* 0x000fe20000000800 */
[----:B------:R-:W-:Y:S03]  /*3af0*/  HMMA.16816.F32 R76, R68, R78, RZ ;  /* 0x0000004e444c723c */ /* 0x000fe600000018ff */
[----:B------:R-:W5:Y:S01]  /*3b00*/  MUFU.EX2 R35, R35 ;  /* 0x0000002300237308 */ /* 0x000f620000000800 */
[----:B--2---:R-:W-:-:S03]  /*3b10*/  FADD.FTZ R59, R36, R59 ;  /* 0x0000003b243b7221 */ /* 0x004fc60000010000 */
[----:B------:R-:W2:Y:S01]  /*3b20*/  MUFU.EX2 R57, R57 ;  /* 0x0000003900397308 */ /* 0x000ea20000000800 */
[C---:B-1----:R-:W-:Y:S01]  /*3b30*/  HMMA.16816.F32 R72, R68.reuse, R4, RZ ;  /* 0x000000044448723c */ /* 0x042fe200000018ff */
[----:B------:R-:W-:Y:S01]  /*3b40*/  F2FP.F16.F32.PACK_AB R4, R38, R46 ;  /* 0x0000002e2604723e */ /* 0x000fe200000000ff */
[----:B------:R-:W-:Y:S01]  /*3b50*/  FADD.FTZ R46, R46, R61 ;  /* 0x0000003d2e2e7221 */ /* 0x000fe20000010000 */
[C---:B----4-:R-:W-:Y:S01]  /*3b60*/  F2FP.F16.F32.PACK_AB R5, R39.reuse, R36 ;  /* 0x000000242705723e */ /* 0x050fe200000000ff */
[----:B------:R-:W1:Y:S01]  /*3b70*/  MUFU.EX2 R50, R50 ;  /* 0x0000003200327308 */ /* 0x000e620000000800 */
[----:B------:R-:W-:Y:S01]  /*3b80*/  FADD.FTZ R39, R39, R59 ;  /* 0x0000003b27277221 */ /* 0x000fe20000010000 */
[----:B------:R-:W-:Y:S01]  /*3b90*/  FADD.FTZ R46, R38, R46 ;  /* 0x0000002e262e7221 */ /* 0x000fe20000010000 */
[----:B------:R-:W-:Y:S01]  /*3ba0*/  FFMA.FTZ R36, R33, UR4, -R25 ;  /* 0x0000000421247c23 */ /* 0x000fe20008010819 */
[----:B------:R-:W-:Y:S01]  /*3bb0*/  HMMA.16816.F32 R68, R68, R6, RZ ;  /* 0x000000064444723c */ /* 0x000fe200000018ff */
[C---:B------:R-:W-:Y:S01]  /*3bc0*/  F2FP.F16.F32.PACK_AB R6, R32.reuse, R37 ;  /* 0x000000252006723e */ /* 0x040fe200000000ff */
[----:B------:R-:W-:Y:S01]  /*3bd0*/  MUFU.EX2 R49, R49 ;  /* 0x0000003100317308 */ /* 0x000fe20000000800 */
[----:B-----5:R-:W-:Y:S01]  /*3be0*/  F2FP.F16.F32.PACK_AB R7, R35, R31 ;  /* 0x0000001f2307723e */ /* 0x020fe200000000ff */
[----:B------:R-:W-:Y:S01]  /*3bf0*/  FADD.FTZ R37, R37, R46 ;  /* 0x0000002e25257221 */ /* 0x000fe20000010000 */
[----:B------:R-:W-:Y:S01]  /*3c00*/  FADD.FTZ R39, R31, R39 ;  /* 0x000000271f277221 */ /* 0x000fe20000010000 */
[----:B------:R-:W-:Y:S02]  /*3c10*/  MUFU.EX2 R45, R45 ;  /* 0x0000002d002d7308 */ /* 0x000fe40000000800 */
[----:B------:R-:W-:Y:S01]  /*3c20*/  FADD.FTZ R37, R32, R37 ;  /* 0x0000002520257221 */ /* 0x000fe20000010000 */
[----:B------:R-:W-:Y:S01]  /*3c30*/  FADD.FTZ R35, R35, R39 ;  /* 0x0000002723237221 */ /* 0x000fe20000010000 */
[----:B---3--:R-:W-:Y:S01]  /*3c40*/  HMMA.16816.F32 R80, R4, R8, R80 ;  /* 0x000000080450723c */ /* 0x008fe20000001850 */
[----:B------:R-:W3:Y:S01]  /*3c50*/  MUFU.EX2 R56, R56 ;  /* 0x0000003800387308 */ /* 0x000ee20000000800 */
[----:B--2---:R-:W-:-:S03]  /*3c60*/  FADD.FTZ R37, R57, R37 ;  /* 0x0000002539257221 */ /* 0x004fc60000010000 */
[----:B------:R-:W2:Y:S01]  /*3c70*/  MUFU.EX2 R48, R48 ;  /* 0x0000003000307308 */ /* 0x000ea20000000800 */
[----:B-1----:R-:W-:Y:S02]  /*3c80*/  FADD.FTZ R37, R50, R37 ;  /* 0x0000002532257221 */ /* 0x002fe40000010000 */
[C---:B------:R-:W-:Y:S01]  /*3c90*/  HMMA.16816.F32 R76, R4.reuse, R10, R76 ;  /* 0x0000000a044c723c */ /* 0x040fe2000000184c */
[----:B------:R-:W1:Y:S01]  /*3ca0*/  LDSM.16.MT88.4 R8, [R87+0x3800] ;  /* 0x003800005708783b */ /* 0x000e620000004200 */
[----:B------:R-:W-:Y:S04]  /*3cb0*/  MUFU.EX2 R43, R43 ;  /* 0x0000002b002b7308 */ /* 0x000fe80000000800 */
[----:B------:R-:W4:Y:S01]  /*3cc0*/  MUFU.EX2 R42, R42 ;  /* 0x0000002a002a7308 */ /* 0x000f220000000800 */
[----:B---3--:R-:W-:Y:S01]  /*3cd0*/  FADD.FTZ R35, R56, R35 ;  /* 0x0000002338237221 */ /* 0x008fe20000010000 */
[C---:B------:R-:W-:Y:S01]  /*3ce0*/  HMMA.16816.F32 R72, R4.reuse, R16, R72 ;  /* 0x000000100448723c */ /* 0x040fe20000001848 */
[--C-:B------:R-:W-:Y:S01]  /*3cf0*/  FFMA.FTZ R16, R92, UR4, -R30.reuse ;  /* 0x000000045c107c23 */ /* 0x100fe2000801081e */
[----:B------:R-:W-:Y:S01]  /*3d00*/  FFMA.FTZ R17, R66, UR4, -R30 ;  /* 0x0000000442117c23 */ /* 0x000fe2000801081e */
[----:B------:R3:W-:Y:S04]  /*3d10*/  MUFU.EX2 R92, R93 ;  /* 0x0000005d005c7308 */ /* 0x0007e80000000800 */
[----:B------:R5:W-:Y:S01]  /*3d20*/  MUFU.EX2 R66, R16 ;  /* 0x0000001000427308 */ /* 0x000be20000000800 */
[----:B------:R-:W-:Y:S01]  /*3d30*/  HMMA.16816.F32 R68, R4, R18, R68 ;  /* 0x000000120444723c */ /* 0x000fe20000001844 */
[----:B------:R-:W-:-:S02]  /*3d40*/  F2FP.F16.F32.PACK_AB R4, R50, R57 ;  /* 0x000000393204723e */ /* 0x000fc400000000ff */
[C---:B--2---:R-:W-:Y:S01]  /*3d50*/  F2FP.F16.F32.PACK_AB R5, R48.reuse, R56 ;  /* 0x000000383005723e */ /* 0x044fe200000000ff */
[----:B------:R-:W2:Y:S01]  /*3d60*/  MUFU.EX2 R94, R94 ;  /* 0x0000005e005e7308 */ /* 0x000ea20000000800 */
[----:B------:R-:W-:Y:S01]  /*3d70*/  F2FP.F16.F32.PACK_AB R6, R45, R49 ;  /* 0x000000312d06723e */ /* 0x000fe200000000ff */
[----:B------:R-:W-:Y:S01]  /*3d80*/  FADD.FTZ R48, R48, R35 ;  /* 0x0000002330307221 */ /* 0x000fe20000010000 */
[C---:B----4-:R-:W-:Y:S01]  /*3d90*/  F2FP.F16.F32.PACK_AB R7, R42.reuse, R43 ;  /* 0x0000002b2a07723e */ /* 0x050fe200000000ff */
[----:B------:R-:W-:Y:S01]  /*3da0*/  MUFU.EX2 R116, R116 ;  /* 0x0000007400747308 */ /* 0x000fe20000000800 */
[----:B---3--:R-:W-:Y:S01]  /*3db0*/  FFMA.FTZ R93, R63, UR4, -R25 ;  /* 0x000000043f5d7c23 */ /* 0x008fe20008010819 */
[----:B------:R-:W-:Y:S01]  /*3dc0*/  FADD.FTZ R49, R49, R37 ;  /* 0x0000002531317221 */ /* 0x000fe20000010000 */
[----:B------:R-:W-:Y:S01]  /*3dd0*/  FADD.FTZ R48, R43, R48 ;  /* 0x000000302b307221 */ /* 0x000fe20000010000 */
[----:B------:R-:W-:Y:S01]  /*3de0*/  MUFU.EX2 R99, R99 ;  /* 0x0000006300637308 */ /* 0x000fe20000000800 */
[----:B-----5:R-:W-:Y:S01]  /*3df0*/  FFMA.FTZ R16, R65, UR4, -R25 ;  /* 0x0000000441107c23 */ /* 0x020fe20008010819 */
[----:B------:R-:W-:Y:S01]  /*3e00*/  HMMA.16816.F32 R72, R4, R12, R72 ;  /* 0x0000000c0448723c */ /* 0x000fe20000001848 */
[----:B------:R-:W-:Y:S01]  /*3e10*/  FADD.FTZ R49, R45, R49 ;  /* 0x000000312d317221 */ /* 0x000fe20000010000 */
[----:B------:R3:W4:Y:S01]  /*3e20*/  MUFU.EX2 R65, R17 ;  /* 0x0000001100417308 */ /* 0x0007220000000800 */
[----:B------:R-:W-:-:S02]  /*3e30*/  FADD.FTZ R48, R42, R48 ;  /* 0x000000302a307221 */ /* 0x000fc40000010000 */
[----:B--2---:R-:W-:Y:S01]  /*3e40*/  FADD.FTZ R49, R94, R49 ;  /* 0x000000315e317221 */ /* 0x004fe20000010000 */
[----:B------:R-:W-:Y:S02]  /*3e50*/  MUFU.EX2 R93, R93 ;  /* 0x0000005d005d7308 */ /* 0x000fe40000000800 */
[----:B------:R-:W-:Y:S01]  /*3e60*/  HMMA.16816.F32 R68, R4, R14, R68 ;  /* 0x0000000e0444723c */ /* 0x000fe20000001844 */
[----:B------:R-:W-:Y:S01]  /*3e70*/  LDSM.16.MT88.4 R12, [R87+0x4000] ;  /* 0x00400000570c783b */ /* 0x000fe20000004200 */
[----:B------:R-:W-:Y:S01]  /*3e80*/  MUFU.EX2 R98, R98 ;  /* 0x0000006200627308 */ /* 0x000fe20000000800 */
[----:B------:R-:W-:-:S03]  /*3e90*/  FADD.FTZ R49, R92, R49 ;  /* 0x000000315c317221 */ /* 0x000fc60000010000 */
[----:B------:R-:W-:Y:S01]  /*3ea0*/  MUFU.EX2 R97, R97 ;  /* 0x0000006100617308 */ /* 0x000fe20000000800 */
[----:B------:R-:W-:Y:S01]  /*3eb0*/  FADD.FTZ R49, R66, R49 ;  /* 0x0000003142317221 */ /* 0x000fe20000010000 */
[----:B-1----:R-:W-:Y:S01]  /*3ec0*/  HMMA.16816.F32 R80, R4, R8, R80 ;  /* 0x000000080450723c */ /* 0x002fe20000001850 */
[----:B---3--:R-:W-:Y:S01]  /*3ed0*/  FFMA.FTZ R17, R91, UR4, -R25 ;  /* 0x000000045b117c23 */ /* 0x008fe20008010819 */
[----:B------:R-:W-:Y:S01]  /*3ee0*/  MUFU.EX2 R36, R36 ;  /* 0x0000002400247308 */ /* 0x000fe20000000800 */
[----:B----4-:R-:W-:-:S03]  /*3ef0*/  FADD.FTZ R49, R65, R49 ;  /* 0x0000003141317221 */ /* 0x010fc60000010000 */
[----:B------:R1:W2:Y:S01]  /*3f00*/  MUFU.EX2 R91, R16 ;  /* 0x00000010005b7308 */ /* 0x0002a20000000800 */
[----:B------:R-:W-:Y:S01]  /*3f10*/  FADD.FTZ R49, R116, R49 ;  /* 0x0000003174317221 */ /* 0x000fe20000010000 */
[----:B------:R-:W-:Y:S01]  /*3f20*/  HMMA.16816.F32 R76, R4, R10, R76 ;  /* 0x0000000a044c723c */ /* 0x000fe2000000184c */
[----:B------:R-:W3:Y:S01]  /*3f30*/  LDSM.16.MT88.4 R8, [R87+0x3c00] ;  /* 0x003c00005708783b */ /* 0x000ee20000004200 */
[----:B------:R-:W-:Y:S01]  /*3f40*/  F2FP.F16.F32.PACK_AB R4, R92, R94 ;  /* 0x0000005e5c04723e */ /* 0x000fe200000000ff */
[----:B------:R-:W-:Y:S01]  /*3f50*/  MUFU.EX2 R119, R119 ;  /* 0x0000007700777308 */ /* 0x000fe20000000800 */
[----:B------:R-:W-:-:S03]  /*3f60*/  F2FP.F16.F32.PACK_AB R6, R65, R66 ;  /* 0x000000424106723e */ /* 0x000fc600000000ff */
[----:B------:R-:W-:Y:S01]  /*3f70*/  MUFU.EX2 R118, R118 ;  /* 0x0000007600767308 */ /* 0x000fe20000000800 */
[----:B-1----:R-:W-:Y:S01]  /*3f80*/  FFMA.FTZ R16, R64, UR4, -R25 ;  /* 0x0000000440107c23 */ /* 0x002fe20008010819 */
[----:B--2---:R-:W-:Y:S02]  /*3f90*/  FADD.FTZ R48, R91, R48 ;  /* 0x000000305b307221 */ /* 0x004fe40000010000 */
[----:B------:R-:W1:Y:S04]  /*3fa0*/  MUFU.EX2 R64, R17 ;  /* 0x0000001100407308 */ /* 0x000e680000000800 */
[----:B------:R2:W4:Y:S01]  /*3fb0*/  MUFU.EX2 R63, R16 ;  /* 0x00000010003f7308 */ /* 0x0005220000000800 */
[C---:B-1----:R-:W-:Y:S01]  /*3fc0*/  F2FP.F16.F32.PACK_AB R5, R64.reuse, R91 ;  /* 0x0000005b4005723e */ /* 0x042fe200000000ff */
[----:B------:R-:W-:Y:S01]  /*3fd0*/  FADD.FTZ R48, R64, R48 ;  /* 0x0000003040307221 */ /* 0x000fe20000010000 */
[----:B--2---:R-:W1:Y:S01]  /*3fe0*/  LDSM.16.MT88.4 R16, [R24+0x3c00] ;  /* 0x003c00001810783b */ /* 0x004e620000004200 */
[----:B----4-:R-:W-:-:S02]  /*3ff0*/  F2FP.F16.F32.PACK_AB R7, R93, R63 ;  /* 0x0000003f5d07723e */ /* 0x010fc400000000ff */
[----:B------:R-:W-:-:S04]  /*4000*/  FADD.FTZ R48, R63, R48 ;  /* 0x000000303f307221 */ /* 0x000fc80000010000 */
[----:B------:R-:W-:Y:S01]  /*4010*/  FADD.FTZ R48, R93, R48 ;  /* 0x000000305d307221 */ /* 0x000fe20000010000 */
[C---:B---3--:R-:W-:Y:S01]  /*4020*/  HMMA.16816.F32 R80, R4.reuse, R8, R80 ;  /* 0x000000080450723c */ /* 0x048fe20000001850 */
[--C-:B------:R-:W-:Y:S01]  /*4030*/  FFMA.FTZ R9, R114, UR4, -R30.reuse ;  /* 0x0000000472097c23 */ /* 0x100fe2000801081e */
[----:B------:R-:W-:Y:S01]  /*4040*/  FFMA.FTZ R8, R113, UR4, -R30 ;  /* 0x0000000471087c23 */ /* 0x000fe2000801081e */
[----:B------:R2:W3:Y:S04]  /*4050*/  MUFU.EX2 R114, R115 ;  /* 0x0000007300727308 */ /* 0x0004e80000000800 */
[----:B------:R-:W-:Y:S01]  /*4060*/  MUFU.EX2 R113, R9 ;  /* 0x0000000900717308 */ /* 0x000fe20000000800 */
[----:B------:R-:W-:Y:S01]  /*4070*/  HMMA.16816.F32 R76, R4, R10, R76 ;  /* 0x0000000a044c723c */ /* 0x000fe2000000184c */
[----:B--2---:R-:W-:-:S02]  /*4080*/  FFMA.FTZ R115, R112, UR4, -R25 ;  /* 0x0000000470737c23 */ /* 0x004fc40008010819 */
[----:B------:R2:W-:Y:S04]  /*4090*/  MUFU.EX2 R112, R8 ;  /* 0x0000000800707308 */ /* 0x0005e80000000800 */
[----:B------:R-:W4:Y:S01]  /*40a0*/  MUFU.EX2 R115, R115 ;  /* 0x0000007300737308 */ /* 0x000f220000000800 */
[C---:B-1----:R-:W-:Y:S01]  /*40b0*/  HMMA.16816.F32 R72, R4.reuse, R16, R72 ;  /* 0x000000100448723c */ /* 0x042fe20000001848 */
[----:B--2---:R-:W1:Y:S07]  /*40c0*/  LDSM.16.MT88.4 R8, [R24+0x4000] ;  /* 0x004000001808783b */ /* 0x004e6e0000004200 */
        /* <DEDUP_REMOVED lines=12> */
[--C-:B------:R-:W-:Y:S01]  /*4190*/  FFMA.FTZ R12, R95, UR4, -R30.reuse ;  /* 0x000000045f0c7c23 */ /* 0x100fe2000801081e */
[----:B------:R-:W-:Y:S01]  /*41a0*/  FFMA.FTZ R13, R89, UR4, -R30 ;  /* 0x00000004590d7c23 */ /* 0x000fe2000801081e */
[----:B------:R3:W4:Y:S01]  /*41b0*/  MUFU.EX2 R95, R96 ;  /* 0x00000060005f7308 */ /* 0x0007220000000800 */
[----:B------:R-:W-:Y:S01]  /*41c0*/  FADD.FTZ R112, R112, R114 ;  /* 0x0000007270707221 */ /* 0x000fe20000010000 */
[----:B------:R-:W-:-:S03]  /*41d0*/  FADD.FTZ R98, R97, R98 ;  /* 0x0000006261627221 */ /* 0x000fc60000010000 */
[C---:B------:R-:W-:Y:S01]  /*41e0*/  HMMA.16816.F32 R76, R4.reuse, R14, R76 ;  /* 0x0000000e044c723c */ /* 0x040fe2000000184c */
[----:B------:R-:W-:Y:S02]  /*41f0*/  FFMA.FTZ R14, R90, UR4, -R30 ;  /* 0x000000045a0e7c23 */ /* 0x000fe4000801081e */
[----:B------:R5:W2:Y:S04]  /*4200*/  MUFU.EX2 R90, R12 ;  /* 0x0000000c005a7308 */ /* 0x000aa80000000800 */
[----:B------:R-:W2:Y:S01]  /*4210*/  MUFU.EX2 R89, R14 ;  /* 0x0000000e00597308 */ /* 0x000ea20000000800 */
[----:B---3--:R-:W-:Y:S01]  /*4220*/  FFMA.FTZ R96, R67, UR4, -R25 ;  /* 0x0000000443607c23 */ /* 0x008fe20008010819 */
[----:B----4-:R-:W-:Y:S01]  /*4230*/  FADD.FTZ R112, R95, R112 ;  /* 0x000000705f707221 */ /* 0x010fe20000010000 */
[----:B-1----:R-:W-:Y:S01]  /*4240*/  HMMA.16816.F32 R72, R4, R8, R72 ;  /* 0x000000080448723c */ /* 0x002fe20000001848 */
[--C-:B------:R-:W-:Y:S01]  /*4250*/  FFMA.FTZ R9, R55, UR4, -R30.reuse ;  /* 0x0000000437097c23 */ /* 0x100fe2000801081e */
[----:B------:R-:W-:-:S02]  /*4260*/  FFMA.FTZ R8, R54, UR4, -R30 ;  /* 0x0000000436087c23 */ /* 0x000fc4000801081e */
[----:B------:R-:W-:Y:S01]  /*4270*/  MUFU.EX2 R96, R96 ;  /* 0x0000006000607308 */ /* 0x000fe20000000800 */
[----:B-----5:R-:W-:-:S03]  /*4280*/  FFMA.FTZ R12, R88, UR4, -R25 ;  /* 0x00000004580c7c23 */ /* 0x020fc60008010819 */
[----:B------:R1:W3:Y:S01]  /*4290*/  MUFU.EX2 R88, R13 ;  /* 0x0000000d00587308 */ /* 0x0002e20000000800 */
[----:B------:R-:W-:Y:S01]  /*42a0*/  HMMA.16816.F32 R68, R4, R10, R68 ;  /* 0x0000000a0444723c */ /* 0x000fe20000001844 */
[C---:B--2---:R-:W-:Y:S01]  /*42b0*/  F2FP.F16.F32.PACK_AB R4, R90.reuse, R95 ;  /* 0x0000005f5a04723e */ /* 0x044fe200000000ff */
[----:B------:R-:W-:Y:S01]  /*42c0*/  FADD.FTZ R90, R90, R112 ;  /* 0x000000705a5a7221 */ /* 0x000fe20000010000 */
[----:B------:R-:W-:Y:S03]  /*42d0*/  MUFU.EX2 R54, R9 ;  /* 0x0000000900367308 */ /* 0x000fe60000000800 */
[----:B------:R-:W-:Y:S01]  /*42e0*/  FADD.FTZ R90, R89, R90 ;  /* 0x0000005a595a7221 */ /* 0x000fe20000010000 */
[----:B------:R2:W-:Y:S04]  /*42f0*/  MUFU.EX2 R51, R8 ;  /* 0x0000000800337308 */ /* 0x0005e80000000800 */
[----:B------:R-:W4:Y:S01]  /*4300*/  MUFU.EX2 R55, R58 ;  /* 0x0000003a00377308 */ /* 0x000f220000000800 */
[----:B-1----:R-:W-:Y:S01]  /*4310*/  FFMA.FTZ R13, R85, UR4, -R25 ;  /* 0x00000004550d7c23 */ /* 0x002fe20008010819 */
[----:B---3--:R-:W-:-:S02]  /*4320*/  F2FP.F16.F32.PACK_AB R6, R88, R89 ;  /* 0x000000595806723e */ /* 0x008fc400000000ff */
[----:B------:R1:W3:Y:S01]  /*4330*/  MUFU.EX2 R85, R12 ;  /* 0x0000000c00557308 */ /* 0x0002e20000000800 */
[----:B------:R-:W-:Y:S01]  /*4340*/  FADD.FTZ R88, R88, R90 ;  /* 0x0000005a58587221 */ /* 0x000fe20000010000 */
[----:B--2---:R-:W-:Y:S03]  /*4350*/  LDSM.16.MT88.4 R8, [R87+0x4800] ;  /* 0x004800005708783b */ /* 0x004fe60000004200 */
[----:B----4-:R-:W-:Y:S01]  /*4360*/  FADD.FTZ R88, R55, R88 ;  /* 0x0000005837587221 */ /* 0x010fe20000010000 */
[----:B-1----:R-:W-:Y:S01]  /*4370*/  FFMA.FTZ R12, R84, UR4, -R25 ;  /* 0x00000004540c7c23 */ /* 0x002fe20008010819 */
[----:B---3--:R-:W-:Y:S01]  /*4380*/  FADD.FTZ R98, R85, R98 ;  /* 0x0000006255627221 */ /* 0x008fe20000010000 */
[----:B------:R-:W1:Y:S04]  /*4390*/  MUFU.EX2 R84, R13 ;  /* 0x0000000d00547308 */ /* 0x000e680000000800 */
[----:B------:R2:W3:Y:S01]  /*43a0*/  MUFU.EX2 R67, R12 ;  /* 0x0000000c00437308 */ /* 0x0004e20000000800 */
[C---:B-1----:R-:W-:Y:S01]  /*43b0*/  F2FP.F16.F32.PACK_AB R5, R84.reuse, R85 ;  /* 0x000000555405723e */ /* 0x042fe200000000ff */
[----:B------:R-:W-:Y:S01]  /*43c0*/  FADD.FTZ R84, R84, R98 ;  /* 0x0000006254547221 */ /* 0x000fe20000010000 */
[----:B--2---:R-:W1:Y:S01]  /*43d0*/  LDSM.16.MT88.4 R12, [R24+0x4400] ;  /* 0x00440000180c783b */ /* 0x004e620000004200 */
[----:B---3--:R-:W-:-:S02]  /*43e0*/  F2FP.F16.F32.PACK_AB R7, R96, R67 ;  /* 0x000000436007723e */ /* 0x008fc400000000ff */
[----:B------:R-:W-:-:S04]  /*43f0*/  FADD.FTZ R84, R67, R84 ;  /* 0x0000005443547221 */ /* 0x000fc80000010000 */
[----:B------:R-:W-:Y:S01]  /*4400*/  FADD.FTZ R96, R96, R84 ;  /* 0x0000005460607221 */ /* 0x000fe20000010000 */
[C---:B------:R-:W-:Y:S01]  /*4410*/  HMMA.16816.F32 R80, R4.reuse, R16, R80 ;  /* 0x000000100450723c */ /* 0x040fe20000001850 */
[--C-:B------:R-:W-:Y:S01]  /*4420*/  FFMA.FTZ R16, R41, UR4, -R25.reuse ;  /* 0x0000000429107c23 */ /* 0x100fe20008010819 */
[--C-:B------:R-:W-:Y:S01]  /*4430*/  FFMA.FTZ R17, R40, UR4, -R25.reuse ;  /* 0x0000000428117c23 */ /* 0x100fe20008010819 */
[----:B------:R-:W-:Y:S04]  /*4440*/  MUFU.EX2 R41, R52 ;  /* 0x0000003400297308 */ /* 0x000fe80000000800 */
[----:B------:R2:W3:Y:S01]  /*4450*/  MUFU.EX2 R40, R16 ;  /* 0x0000001000287308 */ /* 0x0004e20000000800 */
[C---:B------:R-:W-:Y:S01]  /*4460*/  HMMA.16816.F32 R76, R4.reuse, R18, R76 ;  /* 0x00000012044c723c */ /* 0x040fe2000000184c */
[----:B--2---:R-:W-:Y:S01]  /*4470*/  FFMA.FTZ R16, R34, UR4, -R25 ;  /* 0x0000000422107c23 */ /* 0x004fe20008010819 */
[----:B---3--:R-:W-:Y:S01]  /*4480*/  FADD.FTZ R96, R40, R96 ;  /* 0x0000006028607221 */ /* 0x008fe20000010000 */
[----:B------:R-:W2:Y:S04]  /*4490*/  MUFU.EX2 R34, R17 ;  /* 0x0000001100227308 */ /* 0x000ea80000000800 */
[----:B------:R3:W4:Y:S01]  /*44a0*/  MUFU.EX2 R33, R16 ;  /* 0x0000001000217308 */ /* 0x0007220000000800 */
[C---:B-1----:R-:W-:Y:S08]  /*44b0*/  HMMA.16816.F32 R72, R4.reuse, R12, R72 ;  /* 0x0000000c0448723c */ /* 0x042ff00000001848 */
[----:B------:R-:W-:Y:S01]  /*44c0*/  HMMA.16816.F32 R68, R4, R14, R68 ;  /* 0x0000000e0444723c */ /* 0x000fe20000001844 */
[----:B---3--:R-:W1:Y:S01]  /*44d0*/  LDSM.16.MT88.4 R16, [R24+0x4800] ;  /* 0x004800001810783b */ /* 0x008e620000004200 */
[C---:B------:R-:W-:Y:S01]  /*44e0*/  F2FP.F16.F32.PACK_AB R4, R54.reuse, R55 ;  /* 0x000000373604723e */ /* 0x040fe200000000ff */
[----:B------:R-:W-:Y:S01]  /*44f0*/  FADD.FTZ R54, R54, R88 ;  /* 0x0000005836367221 */ /* 0x000fe20000010000 */
[C---:B--2---:R-:W-:Y:S01]  /*4500*/  F2FP.F16.F32.PACK_AB R5, R34.reuse, R40 ;  /* 0x000000282205723e */ /* 0x044fe200000000ff */
[----:B------:R-:W2:Y:S01]  /*4510*/  LDSM.16.MT88.4 R12, [R87+0x4c00] ;  /* 0x004c0000570c783b */ /* 0x000ea20000004200 */
[----:B------:R-:W-:Y:S01]  /*4520*/  F2FP.F16.F32.PACK_AB R6, R41, R51 ;  /* 0x000000332906723e */ /* 0x000fe200000000ff */
[----:B------:R-:W-:Y:S01]  /*4530*/  FADD.FTZ R34, R34, R96 ;  /* 0x0000006022227221 */ /* 0x000fe20000010000 */
[----:B----4-:R-:W-:Y:S01]  /*4540*/  F2FP.F16.F32.PACK_AB R7, R36, R33 ;  /* 0x000000212407723e */ /* 0x010fe200000000ff */
[----:B------:R-:W-:-:S02]  /*4550*/  FADD.FTZ R54, R51, R54 ;  /* 0x0000003633367221 */ /* 0x000fc40000010000 */
[----:B------:R-:W-:Y:S02]  /*4560*/  FADD.FTZ R34, R33, R34 ;  /* 0x0000002221227221 */ /* 0x000fe40000010000 */
[----:B------:R-:W-:Y:S02]  /*4570*/  FADD.FTZ R41, R41, R54 ;  /* 0x0000003629297221 */ /* 0x000fe40000010000 */
[C---:B------:R-:W-:Y:S01]  /*4580*/  HMMA.16816.F32 R80, R4.reuse, R8, R80 ;  /* 0x000000080450723c */ /* 0x040fe20000001850 */
[--C-:B------:R-:W-:Y:S01]  /*4590*/  FFMA.FTZ R8, R28, UR4, -R30.reuse ;  /* 0x000000041c087c23 */ /* 0x100fe2000801081e */
[--C-:B------:R-:W-:Y:S01]  /*45a0*/  FFMA.FTZ R9, R21, UR4, -R25.reuse ;  /* 0x0000000415097c23 */ /* 0x100fe20008010819 */
[----:B------:R-:W-:Y:S01]  /*45b0*/  FFMA.FTZ R28, R27, UR4, -R30 ;  /* 0x000000041b1c7c23 */ /* 0x000fe2000801081e */
[----:B------:R-:W-:Y:S01]  /*45c0*/  FADD.FTZ R36, R36, R34 ;  /* 0x0000002224247221 */ /* 0x000fe20000010000 */
[----:B------:R3:W-:Y:S03]  /*45d0*/  MUFU.EX2 R26, R8 ;  /* 0x00000008001a7308 */ /* 0x0007e60000000800 */
[----:B------:R-:W-:Y:S01]  /*45e0*/  HMMA.16816.F32 R76, R4, R10, R76 ;  /* 0x0000000a044c723c */ /* 0x000fe2000000184c */
[----:B------:R-:W-:Y:S04]  /*45f0*/  MUFU.EX2 R20, R9 ;  /* 0x0000000900147308 */ /* 0x000fe80000000800 */
[----:B------:R-:W4:Y:S04]  /*4600*/  MUFU.EX2 R27, R29 ;  /* 0x0000001d001b7308 */ /* 0x000f280000000800 */
[----:B------:R-:W-:Y:S01]  /*4610*/  MUFU.EX2 R28, R28 ;  /* 0x0000001c001c7308 */ /* 0x000fe20000000800 */
[----:B---3--:R-:W-:-:S03]  /*4620*/  FFMA.FTZ R8, R22, UR4, -R25 ;  /* 0x0000000416087c23 */ /* 0x008fc60008010819 */
[----:B------:R-:W3:Y:S04]  /*4630*/  MUFU.EX2 R22, R23 ;  /* 0x0000001700167308 */ /* 0x000ee80000000800 */
[----:B------:R5:W2:Y:S01]  /*4640*/  MUFU.EX2 R21, R8 ;  /* 0x0000000800157308 */ /* 0x000aa20000000800 */
[----:B-1----:R-:W-:Y:S01]  /*4650*/  HMMA.16816.F32 R72, R4, R16, R72 ;  /* 0x000000100448723c */ /* 0x002fe20000001848 */
[----:B----4-:R-:W-:-:S04]  /*4660*/  FADD.FTZ R41, R27, R41 ;  /* 0x000000291b297221 */ /* 0x010fc80000010000 */
[----:B------:R-:W-:-:S03]  /*4670*/  FADD.FTZ R41, R26, R41 ;  /* 0x000000291a297221 */ /* 0x000fc60000010000 */
[----:B------:R-:W-:Y:S01]  /*4680*/  HMMA.16816.F32 R68, R4, R18, R68 ;  /* 0x000000120444723c */ /* 0x000fe20000001844 */
[----:B---3--:R-:W-:Y:S01]  /*4690*/  FADD.FTZ R36, R22, R36 ;  /* 0x0000002416247221 */ /* 0x008fe20000010000 */
[----:B------:R-:W-:Y:S01]  /*46a0*/  F2FP.F16.F32.PACK_AB R4, R26, R27 ;  /* 0x0000001b1a04723e */ /* 0x000fe200000000ff */
[----:B------:R-:W-:Y:S01]  /*46b0*/  FADD.FTZ R41, R28, R41 ;  /* 0x000000291c297221 */ /* 0x000fe20000010000 */
[----:B------:R-:W-:Y:S01]  /*46c0*/  F2FP.F16.F32.PACK_AB R6, R119, R28 ;  /* 0x0000001c7706723e */ /* 0x000fe200000000ff */
[----:B-----5:R-:W1:Y:S01]  /*46d0*/  LDSM.16.MT88.4 R8, [R24+0x4c00] ;  /* 0x004c00001808783b */ /* 0x020e620000004200 */
[C---:B--2---:R-:W-:Y:S01]  /*46e0*/  F2FP.F16.F32.PACK_AB R5, R21.reuse, R22 ;  /* 0x000000161505723e */ /* 0x044fe200000000ff */
[----:B------:R-:W-:Y:S01]  /*46f0*/  FADD.FTZ R36, R21, R36 ;  /* 0x0000002415247221 */ /* 0x000fe20000010000 */
[----:B------:R-:W-:Y:S01]  /*4700*/  F2FP.F16.F32.PACK_AB R7, R118, R20 ;  /* 0x000000147607723e */ /* 0x000fe200000000ff */
[----:B------:R-:W-:Y:S02]  /*4710*/  FADD.FTZ R119, R119, R41 ;  /* 0x0000002977777221 */ /* 0x000fe40000010000 */
[----:B------:R-:W-:-:S04]  /*4720*/  FADD.FTZ R36, R20, R36 ;  /* 0x0000002414247221 */ /* 0x000fc80000010000 */
[----:B------:R-:W-:Y:S01]  /*4730*/  HMMA.16816.F32 R80, R4, R12, R80 ;  /* 0x0000000c0450723c */ /* 0x000fe20000001850 */
[----:B------:R-:W-:-:S07]  /*4740*/  FADD.FTZ R118, R118, R36 ;  /* 0x0000002476767221 */ /* 0x000fce0000010000 */
[C---:B------:R-:W-:Y:S08]  /*4750*/  HMMA.16816.F32 R76, R4.reuse, R14, R76 ;  /* 0x0000000e044c723c */ /* 0x040ff0000000184c */
[C---:B-1----:R-:W-:Y:S08]  /*4760*/  HMMA.16816.F32 R72, R4.reuse, R8, R72 ;  /* 0x000000080448723c */ /* 0x042ff00000001848 */
        /* <DEDUP_REMOVED lines=16> */
[----:B------:R-:W3:Y:S01]  /*4870*/  LDCU UR4, c[0x0][0x45c] ;  /* 0x00008b80ff0477ac */ /* 0x000ee20008000800 */
[----:B------:R-:W4:Y:S01]  /*4880*/  LDCU.64 UR8, c[0x0][0x3a8] ;  /* 0x00007500ff0877ac */ /* 0x000f220008000a00 */
[----:B------:R-:W2:Y:S01]  /*4890*/  LDCU.64 UR6, c[0x0][0x3a0] ;  /* 0x00007400ff0677ac */ /* 0x000ea20008000a00 */
[----:B-1----:R-:W-:-:S12]  /*48a0*/  ULEA UR5, UR5, UR11, 0x18 ;  /* 0x0000000b05057291 */ /* 0x002fd8000f8ec0ff */
.L_x_3806:
        /* <DEDUP_REMOVED lines=91> */
.L_x_3803:
[----:B------:R-:W-:Y:S02]  /*4e60*/  LOP3.LUT R10, R11, R10, RZ, 0xfc, !PT ;  /* 0x0000000a0b0a7212 */ /* 0x000fe400078efcff */
[-C--:B------:R-:W-:Y:S02]  /*4e70*/  MOV R11, R106.reuse ;  /* 0x0000006a000b7202 */ /* 0x080fe40000000f00 */
[----:B------:R-:W-:Y:S02]  /*4e80*/  LEA R117, R10, UR5, 0x1 ;  /* 0x000000050a757c11 */ /* 0x000fe4000f8e08ff */
[----:B------:R-:W-:Y:S02]  /*4e90*/  MOV R10, R107 ;  /* 0x0000006b000a7202 */ /* 0x000fe40000000f00 */
[----:B------:R-:W-:Y:S02]  /*4ea0*/  LOP3.LUT R0, R2, R3, R0, 0xf6, !PT ;  /* 0x0000000302007212 */ /* 0x000fe400078ef600 */
[----:B------:R-:W-:Y:S01]  /*4eb0*/  SHF.L.U32 R7, R6, 0x6, RZ ;  /* 0x0000000606077819 */ /* 0x000fe200000006ff */
[----:B------:R-:W-:Y:S01]  /*4ec0*/  @!PT LDS RZ, [RZ] ;  /* 0x00000000fffff984 */ /* 0x000fe20000000800 */
[----:B------:R-:W-:Y:S01]  /*4ed0*/  @!PT LDS RZ, [RZ] ;  /* 0x00000000fffff984 */ /* 0x000fe20000000800 */
[----:B------:R-:W-:Y:S01]  /*4ee0*/  @!PT LDS RZ, [RZ] ;  /* 0x00000000fffff984 */ /* 0x000fe20000000800 */
[----:B------:R-:W-:Y:S01]  /*4ef0*/  LDGSTS.E.BYPASS.LTC128B.128 [R117+0x3000], desc[UR26][R10.64] ;  /* 0x030000000a757fae */ /* 0x000fe2000b981a1a */
[----:B------:R-:W-:Y:S02]  /*4f00*/  LEA R92, R0, UR5, 0x1 ;  /* 0x00000005005c7c11 */ /* 0x000fe4000f8e08ff */
[----:B------:R-:W-:Y:S02]  /*4f10*/  IADD3 R8, P0, PT, R7, R107, RZ ;  /* 0x0000006b07087210 */ /* 0x000fe40007f1e0ff */
[----:B------:R-:W-:Y:S02]  /*4f20*/  SHF.L.U64.HI R5, R6, 0x6, R5 ;  /* 0x0000000606057819 */ /* 0x000fe40000010205 */
[----:B------:R-:W-:Y:S02]  /*4f30*/  IADD3 R6, P2, PT, R8, R7, RZ ;  /* 0x0000000708067210 */ /* 0x000fe40007f5e0ff */
[----:B------:R-:W-:Y:S02]  /*4f40*/  IADD3.X R9, PT, PT, R5, R106, RZ, P0, !PT ;  /* 0x0000006a05097210 */ /* 0x000fe400007fe4ff */
[----:B------:R-:W-:Y:S02]  /*4f50*/  MOV R0, 0x20 ;  /* 0x0000002000007802 */ /* 0x000fe40000000f00 */
[----:B------:R-:W-:Y:S01]  /*4f60*/  LOP3.LUT R2, R86, 0x8, RZ, 0xc0, !PT ;  /* 0x0000000856027812 */ /* 0x000fe200078ec0ff */
[----:B------:R1:W-:Y:S01]  /*4f70*/  LDGSTS.E.BYPASS.LTC128B.128 [R117+0x3800], desc[UR26][R8.64] ;  /* 0x0380000008757fae */ /* 0x0003e2000b981a1a */
[----:B------:R-:W-:Y:S02]  /*4f80*/  IADD3 R115, PT, PT, R115, 0x1, RZ ;  /* 0x0000000173737810 */ /* 0x000fe40007ffe0ff */
[----:B------:R-:W-:Y:S02]  /*4f90*/  LOP3.LUT R2, R4, R3, R2, 0xf6, !PT ;  /* 0x0000000304027212 */ /* 0x000fe400078ef602 */
[----:B------:R-:W-:Y:S02]  /*4fa0*/  IADD3 R4, P0, PT, R6, R7, RZ ;  /* 0x0000000706047210 */ /* 0x000fe40007f1e0ff */
[----:B------:R-:W-:Y:S02]  /*4fb0*/  LEA R88, R2, UR5, 0x1 ;  /* 0x0000000502587c11 */ /* 0x000fe4000f8e08ff */
[-C--:B------:R-:W-:Y:S02]  /*4fc0*/  IADD3.X R7, PT, PT, R9, R5.reuse, RZ, P2, !PT ;  /* 0x0000000509077210 */ /* 0x080fe400017fe4ff */
[----:B------:R-:W-:Y:S02]  /*4fd0*/  ISETP.NE.AND P2, PT, R115, RZ, PT ;  /* 0x000000ff7300720c */ /* 0x000fe40003f45270 */
[----:B------:R-:W-:Y:S01]  /*4fe0*/  IADD3.X R5, PT, PT, R7, R5, RZ, P0, !PT ;  /* 0x0000000507057210 */ /* 0x000fe200007fe4ff */
[----:B------:R-:W-:Y:S01]  /*4ff0*/  LDGSTS.E.BYPASS.LTC128B.128 [R117+0x4000], desc[UR26][R6.64] ;  /* 0x0400000006757fae */ /* 0x000fe2000b981a1a */
[----:B------:R-:W-:Y:S04]  /*5000*/  LOP3.LUT P0, RZ, R86, 0x4, RZ, 0xc0, !PT ;  /* 0x0000000456ff7812 */ /* 0x000fe8000780c0ff */
[----:B------:R-:W-:Y:S03]  /*5010*/  SEL R0, R0, 0xffffffe0, !P0 ;  /* 0xffffffe000007807 */ /* 0x000fe60004000000 */
[----:B------:R2:W-:Y:S08]  /*5020*/  LDGSTS.E.BYPASS.LTC128B.128 [R117+0x4800], desc[UR26][R4.64] ;  /* 0x0480000004757fae */ /* 0x0005f0000b981a1a */
[----:B------:R5:W-:Y:S08]  /*5030*/  LDSM.16.M88.4 R64, [R92] ;  /* 0x000000005c40783b */ /* 0x000bf00000000200 */
[----:B------:R-:W0:Y:S08]  /*5040*/  LDGDEPBAR ;  /* 0x00000000000079af */ /* 0x000e300000000000 */
[----:B-1----:R-:W2:Y:S08]  /*5050*/  LDSM.16.M88.4 R8, [R88+0x1000] ;  /* 0x001000005808783b */ /* 0x002eb00000000200 */
[----:B------:R-:W1:Y:S01]  /*5060*/  LDSM.16.M88.4 R16, [R88+0x1400] ;  /* 0x001400005810783b */ /* 0x000e620000000200 */
[C---:B-----5:R-:W-:Y:S02]  /*5070*/  IADD3 R92, PT, PT, R0.reuse, R92, RZ ;  /* 0x0000005c005c7210 */ /* 0x060fe40007ffe0ff */
[----:B------:R-:W-:Y:S05]  /*5080*/  IADD3 R0, PT, PT, R0, R88, RZ ;  /* 0x0000005800007210 */ /* 0x000fea0007ffe0ff */
[----:B------:R-:W5:Y:S08]  /*5090*/  LDSM.16.M88.4 R24, [R88+0x1800] ;  /* 0x001800005818783b */ /* 0x000f700000000200 */
        /* <DEDUP_REMOVED lines=200> */
[----:B------:R-:W-:Y:S07]  /*5d20*/  ISETP.GE.AND P2, PT, R11, RZ, PT ;  /* 0x000000ff0b00720c */ /* 0x000fee0003f46270 */
        /* <DEDUP_REMOVED lines=17> */
[----:B------:R-:W-:Y:S04]  /*5e40*/  ISETP.GE.AND P3, PT, R5, RZ, PT ;  /* 0x000000ff0500720c */ /* 0x000fe80003f66270 */
[-C--:B------:R-:W-:Y:S01]  /*5e50*/  ISETP.GE.U32.AND P5, PT, R7, R4.reuse, PT ;  /* 0x000000040700720c */ /* 0x080fe20003fa6070 */
[----:B------:R-:W-:Y:S02]  /*5e60*/  @!P4 IMAD.IADD R9, R9, 0x1, -R4 ;  /* 0x000000010909c824 */ /* 0x000fe400078e0a04 */
[----:B------:R-:W-:Y:S01]  /*5e70*/  @!P4 VIADD R12, R12, 0x1 ;  /* 0x000000010c0cc836 */ /* 0x000fe20000000000 */
[----:B------:R-:W-:Y:S02]  /*5e80*/  ISETP.NE.AND P4, PT, R2, RZ, PT ;  /* 0x000000ff0200720c */ /* 0x000fe40003f85270 */
        /* <DEDUP_REMOVED lines=30> */
.L_x_3805:
        /* <DEDUP_REMOVED lines=18> */
.L_x_3804:
[----:B------:R-:W-:Y:S01]  /*6190*/  FMNMX3.FTZ R2, R84, R153, R152, !PT ;  /* 0x0000009954027276 */ /* 0x000fe20007810098 */
        /* <DEDUP_REMOVED lines=34> */
[----:B--2---:R-:W1:Y:S01]  /*63c0*/  SHFL.BFLY PT, R5, R2, 0x2, 0x1f ;  /* 0x0c401f0002057f89 */ /* 0x004e6200000e0000 */
[----:B------:R-:W-:Y:S02]  /*63d0*/  @P0 IADD3 R44, PT, PT, R114, -0x20, RZ ;  /* 0xffffffe0722c0810 */ /* 0x000fe40007ffe0ff */
[----:B------:R-:W-:Y:S05]  /*63e0*/  IADD3 R116, PT, PT, R116, -0x1, RZ ;  /* 0xffffffff74747810 */ /* 0x000fea0007ffe0ff */
[----:B------:R-:W2:Y:S01]  /*63f0*/  SHFL.BFLY PT, R4, R0, 0x2, 0x1f ;  /* 0x0c401f0000047f89 */ /* 0x000ea200000e0000 */
[----:B------:R-:W-:Y:S02]  /*6400*/  IADD3 R108, PT, PT, R108, -0x80, RZ ;  /* 0xffffff806c6c7810 */ /* 0x000fe40007ffe0ff */
[----:B------:R-:W-:Y:S05]  /*6410*/  ISETP.NE.AND P0, PT, R116, -0x1, PT ;  /* 0xffffffff7400780c */ /* 0x000fea0003f05270 */
        /* <DEDUP_REMOVED lines=48> */
[----:B------:R-:W-:Y:S01]  /*6720*/  FMUL.FTZ R19, R23, R71 ;  /* 0x0000004717137220 */ /* 0x000fe20000410000 */
        /* <DEDUP_REMOVED lines=259> */
.L_x_3802:
        /* <DEDUP_REMOVED lines=112> */
.L_x_3808:
[----:B------:R-:W-:Y:S05]  /*7e60*/  BSYNC.RECONVERGENT B0 ;  /* 0x0000000000007941 */ /* 0x000fea0003800200 */
.L_x_3807:
        /* <DEDUP_REMOVED lines=14> */
.L_x_3809:
        /* <DEDUP_REMOVED lines=11> */
.L_x_4925:


//--------------------- .text._ZN5flash24flash_fwd_splitkv_kernelI23Flash_fwd_kernel_traitsILi32ELi64ELi128ELi4ELb0ELb0EN7cutlass6half_tE19Flash_kernel_traitsILi32ELi64ELi128ELi4ES3_EELb1ELb0ELb0ELb1ELb1ELb0ELb1ELb0EEEvNS_16Flash_fwd_paramsE --------------------------
	.section	.text._ZN5flash24flash_fwd_splitkv_kernelI23Flash_fwd_kernel_traitsILi32ELi64ELi128ELi4ELb0ELb0EN7cutlass6half_tE19Flash_kernel_traitsILi32ELi64ELi128ELi4ES3_EELb1ELb0ELb0ELb1ELb1ELb0ELb1ELb0EEEvNS_16Flash_fwd_paramsE,"ax",@progbits
	.align	128
        .global         _ZN5flash24flash_fwd_splitkv_kernelI23Flash_fwd_kernel_traitsILi32ELi64ELi128ELi4ELb0ELb0EN7cutlass6half_tE19Flash_kernel_traitsILi32ELi64ELi128ELi4ES3_EELb1ELb0ELb0ELb1ELb1ELb0ELb1ELb0EEEvNS_16Flash_fwd_paramsE
        .type           _ZN5flash24flash_fwd_splitkv_kernelI23Flash_fwd_kernel_traitsILi32ELi64ELi128ELi4ELb0ELb0EN7cutlass6half_tE19Flash_kernel_traitsILi32ELi64ELi128ELi4ES3_EELb1ELb0ELb0ELb1ELb1ELb0ELb1ELb0EEEvNS_16Flash_fwd_paramsE,@function
        .size           _ZN5flash24flash_fwd_splitkv_kernelI23Flash_fwd_kernel_traitsILi32ELi64ELi128ELi4ELb0ELb0EN7cutlass6half_tE19Flash_kernel_traitsILi32ELi64ELi128ELi4ES3_EELb1ELb0ELb0ELb1ELb1ELb0ELb1ELb0EEEvNS_16Flash_fwd_paramsE,(.L_x_4926 - _ZN5flash24flash_fwd_splitkv_kernelI23Flash_fwd_kernel_traitsILi32ELi64ELi128ELi4ELb0ELb0EN7cutlass6half_tE19Flash_kernel_traitsILi32ELi64ELi128ELi4ES3_EELb1ELb0ELb0ELb1ELb1ELb0ELb1ELb0EEEvNS_16Flash_fwd_paramsE)
        .other          _ZN5flash24flash_fwd_splitkv_kernelI23Flash_fwd_kernel_traitsILi32ELi64ELi128ELi4ELb0ELb0EN7cutlass6half_tE19Flash_kernel_traitsILi32ELi64ELi128ELi4ES3_EELb1ELb0ELb0ELb1ELb1ELb0ELb1ELb0EEEvNS_16Flash_fwd_paramsE,@"STO_CUDA_ENTRY STV_DEFAULT"
_ZN5flash24flash_fwd_splitkv_kernelI23Flash_fwd_kernel_traitsILi32ELi64ELi128ELi4ELb0ELb0EN7cutlass6half_tE19Flash_kernel_traitsILi32ELi64ELi128ELi4ES3_EELb1ELb0ELb0ELb1ELb1ELb0ELb1ELb0EEEvNS_16Flash_fwd_paramsE:
.text._ZN5flash24flash_fwd_splitkv_kernelI23Flash_fwd_kernel_traitsILi32ELi64ELi128ELi4ELb0ELb0EN7cutlass6half_tE19Flash_kernel_traitsILi32ELi64ELi128ELi4ES3_EELb1ELb0ELb0ELb1ELb1ELb0ELb1ELb0EEEvNS_16Flash_fwd_paramsE:
        /* <DEDUP_REMOVED lines=20> */
[----:B--2---:R-:W-:-:S04]  /*0140*/  IMAD.MOV R6, RZ, RZ, -R7 ;  /* 0x000000ffff067224 */ /* 0x004fc800078e0a07 */
[----:B------:R-:W-:Y:S01]  /*0150*/  IMAD R8, R6, R0, RZ ;  /* 0x0000000006087224 */ /* 0x000fe200078e02ff */
[----:B------:R-:W-:-:S05]  /*0160*/  MOV R6, RZ ;  /* 0x000000ff00067202 */ /* 0x000fca0000000f00 */
        /* <DEDUP_REMOVED lines=13> */
[----:B------:R-:W5:Y:S04]  /*0240*/  @P0 LDG.E R101, desc[UR26][R2.64] ;  /* 0x0000001a02650981 */ /* 0x000f68000c1e1900 */
[----:B------:R1:W5:Y:S01]  /*0250*/  @P1 LDG.E R20, desc[UR26][R4.64] ;  /* 0x0000001a04141981 */ /* 0x000362000c1e1900 */
[----:B------:R-:W-:Y:S01]  /*0260*/  ISETP.GE.AND P1, PT, R16, UR24, PT ;  /* 0x0000001810007c0c */ /* 0x000fe2000bf26270 */
[----:B-1----:R-:W-:-:S04]  /*0270*/  IMAD.MOV R4, RZ, RZ, -R115 ;  /* 0x000000ffff047224 */ /* 0x002fc800078e0a73 */
[----:B------:R-:W-:-:S08]  /*0280*/  IMAD R4, R0, R4, UR4 ;  /* 0x0000000400047e24 */ /* 0x000fd0000f8e0204 */
[----:B------:R-:W-:Y:S05]  /*0290*/  @P1 EXIT ;  /* 0x000000000000194d */ /* 0x000fea0003800000 */
[----:B------:R-:W1:Y:S01]  /*02a0*/  LDC R8, c[0x0][0x374] ;  /* 0x0000dd00ff087b82 */ /* 0x000e620000000800 */
[----:B------:R-:W2:Y:S01]  /*02b0*/  S2R R5, SR_CTAID.Y ;  /* 0x0000000000057919 */ /* 0x000ea20000002600 */
[----:B-----5:R-:W-:Y:S01]  /*02c0*/  @P0 IMAD.IADD R101, R101, 0x1, -R20 ;  /* 0x0000000165650824 */ /* 0x020fe200078e0a14 */
[----:B------:R-:W3:Y:S05]  /*02d0*/  S2R R87, SR_TID.X ;  /* 0x0000000000577919 */ /* 0x000eea0000002100 */
[----:B------:R-:W4:Y:S08]  /*02e0*/  LDC R2, c[0x0][0x438] ;  /* 0x00010e00ff027b82 */ /* 0x000f300000000800 */
[----:B------:R-:W2:Y:S01]  /*02f0*/  LDC R91, c[0x0][0x508] ;  /* 0x00014200ff5b7b82 */ /* 0x000ea20000000800 */
[----:B-1----:R-:W-:-:S02]  /*0300*/  IABS R10, R8 ;  /* 0x00000008000a7213 */ /* 0x002fc40000000000 */
[----:B------:R-:W-:Y:S02]  /*0310*/  IABS R11, R8 ;  /* 0x00000008000b7213 */ /* 0x000fe40000000000 */
        /* <DEDUP_REMOVED lines=12> */
[----:B-1----:R-:W-:Y:S02]  /*03e0*/  IMAD.MOV R9, RZ, RZ, -R7 ;  /* 0x000000ffff097224 */ /* 0x002fe400078e0a07 */
[----:B------:R-:W-:Y:S02]  /*03f0*/  IMAD.MOV.U32 R6, RZ, RZ, RZ ;  /* 0x000000ffff067224 */ /* 0x000fe400078e00ff */
[----:B------:R-:W-:-:S04]  /*0400*/  IMAD R9, R9, R10, RZ ;  /* 0x0000000a09097224 */ /* 0x000fc800078e02ff */
[----:B------:R-:W-:Y:S02]  /*0410*/  IMAD.HI.U32 R9, R7, R9, R6 ;  /* 0x0000000907097227 */ /* 0x000fe400078e0006 */
[----:B------:R-:W1:Y:S04]  /*0420*/  @!P0 LDC.64 R6, c[0x0][0x488] ;  /* 0x00012200ff068b82 */ /* 0x000e680000000a00 */
[----:B------:R-:W-:-:S04]  /*0430*/  IMAD.HI.U32 R9, R9, R2, RZ ;  /* 0x0000000209097227 */ /* 0x000fc800078e00ff */
[----:B------:R-:W-:Y:S02]  /*0440*/  IMAD R11, R9, R11, R2 ;  /* 0x0000000b090b7224 */ /* 0x000fe400078e0202 */
[----:B------:R-:W4:Y:S03]  /*0450*/  @!P0 LDC.64 R2, c[0x0][0x438] ;  /* 0x00010e00ff028b82 */ /* 0x000f260000000a00 */
[----:B------:R-:W-:Y:S02]  /*0460*/  ISETP.GT.U32.AND P2, PT, R10, R11, PT ;  /* 0x0000000b0a00720c */ /* 0x000fe40003f44070 */
[----:B-1----:R-:W-:-:S11]  /*0470*/  @!P0 ISETP.NE.U32.AND P1, PT, R6, RZ, PT ;  /* 0x000000ff0600820c */ /* 0x002fd60003f25070 */
        /* <DEDUP_REMOVED lines=13> */
[----:B--2---:R-:W-:Y:S02]  /*0550*/  IADD3 R3, PT, PT, R3, 0x40, R91 ;  /* 0x0000004003037810 */ /* 0x004fe40007ffe05b */
[----:B------:R-:W-:Y:S02]  /*0560*/  @!P0 LOP3.LUT R9, RZ, R8, RZ, 0x33, !PT ;  /* 0x00000008ff098212 */ /* 0x000fe400078e33ff */
[----:B------:R-:W-:Y:S02]  /*0570*/  SHF.R.S32.HI R7, RZ, 0x1f, R3 ;  /* 0x0000001fff077819 */ /* 0x000fe40000011403 */
[----:B------:R-:W-:Y:S01]  /*0580*/  LEA.HI R6, R6, R2, RZ, 0x7 ;  /* 0x0000000206067211 */ /* 0x000fe200078f38ff */
[----:B------:R-:W-:Y:S01]  /*0590*/  IMAD R107, R9, R5, RZ ;  /* 0x00000005096b7224 */ /* 0x000fe200078e02ff */
[----:B------:R-:W-:-:S02]  /*05a0*/  LEA.HI R7, R7, R3, RZ, 0x7 ;  /* 0x0000000307077211 */ /* 0x000fc400078f38ff */
[----:B------:R-:W-:Y:S02]  /*05b0*/  SHF.R.S32.HI R6, RZ, 0x7, R6 ;  /* 0x00000007ff067819 */ /* 0x000fe40000011406 */
[----:B------:R-:W-:Y:S02]  /*05c0*/  SHF.R.S32.HI R3, RZ, 0x7, R7 ;  /* 0x00000007ff037819 */ /* 0x000fe40000011407 */
[----:B------:R-:W-:-:S04]  /*05d0*/  VIADDMNMX R6, R107, R9, R6, PT ;  /* 0x000000096b067246 */ /* 0x000fc80003800106 */
[----:B------:R-:W-:-:S04]  /*05e0*/  VIMNMX R3, PT, PT, R6, R3, PT ;  /* 0x0000000306037248 */ /* 0x000fc80003fe0100 */
[----:B------:R-:W-:-:S13]  /*05f0*/  ISETP.GE.AND P0, PT, R107, R3, PT ;  /* 0x000000036b00720c */ /* 0x000fda0003f06270 */
[----:B---3--:R-:W-:Y:S05]  /*0600*/  @!P0 BRA `(.L_x_3810) ;  /* 0x0000000000ac8947 */ /* 0x008fea0003800000 */
[----:B------:R-:W1:Y:S01]  /*0610*/  LDC R2, c[0x0][0x430] ;  /* 0x00010c00ff027b82 */ /* 0x000e620000000800 */
[----:B------:R-:W2:Y:S01]  /*0620*/  LDCU UR8, c[0x0][0x44c] ;  /* 0x00008980ff0877ac */ /* 0x000ea20008000800 */
[----:B------:R-:W3:Y:S01]  /*0630*/  LDCU.64 UR4, c[0x0][0x428] ;  /* 0x00008500ff0477ac */ /* 0x000ee20008000a00 */
[----:B------:R-:W4:Y:S01]  /*0640*/  LDCU.64 UR6, c[0x0][0x3f8] ;  /* 0x00007f00ff0677ac */ /* 0x000f220008000a00 */
[----:B-1----:R-:W-:Y:S01]  /*0650*/  IMAD R6, R5, R2, R115 ;  /* 0x0000000205067224 */ /* 0x002fe200078e0273 */
[----:B------:R-:W-:-:S03]  /*0660*/  SHF.R.U32.HI R2, RZ, 0x3, R87 ;  /* 0x00000003ff027819 */ /* 0x000fc60000011657 */
[----:B------:R-:W-:Y:S01]  /*0670*/  IMAD R6, R6, R0, R4 ;  /* 0x0000000006067224 */ /* 0x000fe200078e0204 */
[----:B------:R-:W-:Y:S01]  /*0680*/  IADD3 R0, PT, PT, -R16, UR24, RZ ;  /* 0x0000001810007c10 */ /* 0x000fe2000fffe1ff */
[----:B------:R-:W-:Y:S01]  /*0690*/  VIADD R3, R2, 0x20 ;  /* 0x0000002002037836 */ /* 0x000fe20000000000 */
[----:B------:R-:W-:Y:S01]  /*06a0*/  LOP3.LUT P4, R4, R87, 0x7, RZ, 0xc0, !PT ;  /* 0x0000000757047812 */ /* 0x000fe2000788c0ff */
[----:B------:R-:W-:Y:S02]  /*06b0*/  IMAD R6, R6, UR24, R16 ;  /* 0x0000001806067c24 */ /* 0x000fe4000f8e0210 */
[----:B------:R-:W-:Y:S01]  /*06c0*/  VIADD R5, R2, 0x10 ;  /* 0x0000001002057836 */ /* 0x000fe20000000000 */
[----:B------:R-:W-:Y:S02]  /*06d0*/  ISETP.GE.AND P2, PT, R3, R0, PT ;  /* 0x000000000300720c */ /* 0x000fe40003f46270 */
[C---:B------:R-:W-:Y:S02]  /*06e0*/  IADD3 R3, P0, PT, R6.reuse, R2, RZ ;  /* 0x0000000206037210 */ /* 0x040fe40007f1e0ff */
[-C--:B------:R-:W-:Y:S01]  /*06f0*/  ISETP.GE.AND P3, PT, R5, R0.reuse, PT ;  /* 0x000000000500720c */ /* 0x080fe20003f66270 */
[----:B--2---:R-:W-:Y:S01]  /*0700*/  IMAD R5, R6, UR8, RZ ;  /* 0x0000000806057c24 */ /* 0x004fe2000f8e02ff */
[C---:B------:R-:W-:Y:S01]  /*0710*/  ISETP.GE.OR P4, PT, R2.reuse, R0, P4 ;  /* 0x000000000200720c */ /* 0x040fe20002786670 */
[----:B------:R-:W-:Y:S01]  /*0720*/  VIADD R2, R2, 0x30 ;  /* 0x0000003002027836 */ /* 0x000fe20000000000 */
[----:B------:R-:W-:-:S02]  /*0730*/  LEA.HI.X.SX32 R6, R6, RZ, 0x1, P0 ;  /* 0x000000ff06067211 */ /* 0x000fc400000f0eff */
[C---:B---3--:R-:W-:Y:S02]  /*0740*/  LEA R8, P0, R3.reuse, UR4, 0x2 ;  /* 0x0000000403087c11 */ /* 0x048fe4000f8010ff */
[C---:B------:R-:W-:Y:S02]  /*0750*/  ISETP.NE.OR P3, PT, R4.reuse, RZ, P3 ;  /* 0x000000ff0400720c */ /* 0x040fe40001f65670 */
[----:B------:R-:W-:Y:S02]  /*0760*/  ISETP.NE.OR P2, PT, R4, RZ, P2 ;  /* 0x000000ff0400720c */ /* 0x000fe40001745670 */
[----:B------:R-:W-:Y:S02]  /*0770*/  LEA.HI.X R9, R3, UR5, R6, 0x2, P0 ;  /* 0x0000000503097c11 */ /* 0x000fe400080f1406 */
[----:B------:R-:W-:Y:S01]  /*0780*/  ISETP.GE.AND P0, PT, R2, R0, PT ;  /* 0x000000000200720c */ /* 0x000fe20003f06270 */
[----:B------:R-:W-:Y:S01]  /*0790*/  @!P4 IMAD.MOV.U32 R6, RZ, RZ, -0x800000 ;  /* 0xff800000ff06c424 */ /* 0x000fe200078e00ff */
[----:B------:R-:W-:-:S02]  /*07a0*/  LEA R87, P1, R87, R5, 0x2 ;  /* 0x0000000557577211 */ /* 0x000fc400078210ff */
[----:B------:R-:W-:Y:S02]  /*07b0*/  ISETP.NE.OR P0, PT, R4, RZ, P0 ;  /* 0x000000ff0400720c */ /* 0x000fe40000705670 */
[----:B------:R-:W-:Y:S02]  /*07c0*/  LEA.HI.X.SX32 R5, R5, RZ, 0x1, P1 ;  /* 0x000000ff05057211 */ /* 0x000fe400008f0eff */
[----:B----4-:R-:W-:Y:S01]  /*07d0*/  LEA R10, P1, R87, UR6, 0x2 ;  /* 0x00000006570a7c11 */ /* 0x010fe2000f8210ff */
[----:B------:R-:W-:-:S03]  /*07e0*/  @!P2 IMAD.MOV.U32 R3, RZ, RZ, -0x800000 ;  /* 0xff800000ff03a424 */ /* 0x000fc600078e00ff */
        /* <DEDUP_REMOVED lines=13> */
.L_x_3810:
        /* <DEDUP_REMOVED lines=8> */
.L_x_3811:
[----:B------:R-:W2:Y:S02]  /*0940*/  LDCU.64 UR6, c[0x0][0x4e0] ;  /* 0x00009c00ff0677ac */ /* 0x000ea40008000a00 */
[----:B--2---:R-:W-:-:S04]  /*0950*/  UISETP.NE.U32.AND UP0, UPT, UR6, URZ, UPT ;  /* 0x000000ff0600728c */ /* 0x004fc8000bf05070 */
        /* <DEDUP_REMOVED lines=8> */
[----:B------:R-:W4:Y:S01]  /*09e0*/  LDCU.64 UR16, c[0x0][0x3c0] ;  /* 0x00007800ff1077ac */ /* 0x000f220008000a00 */
[----:B------:R-:W4:Y:S01]  /*09f0*/  LDCU.128 UR8, c[0x0][0x3d0] ;  /* 0x00007a00ff0877ac */ /* 0x000f220008000c00 */
        /* <DEDUP_REMOVED lines=22> */
[----:B------:R-:W1:Y:S06]  /*0b60*/  LDCU.64 UR4, c[0x0][0x3a8] ;  /* 0x00007500ff0477ac */ /* 0x000e6c0008000a00 */
        /* <DEDUP_REMOVED lines=12> */
[----:B--2--5:R-:W-:-:S04]  /*0c30*/  IABS R8, R7 ;  /* 0x0000000700087213 */ /* 0x024fc80000000000 */
        /* <DEDUP_REMOVED lines=53> */
.L_x_3812:
[----:B------:R-:W2:Y:S01]  /*0f90*/  LDC R2, c[0x0][0x3e8] ;  /* 0x0000fa00ff027b82 */ /* 0x000ea20000000800 */
[----:B------:R-:W-:Y:S01]  /*0fa0*/  IABS R5, R4 ;  /* 0x0000000400057213 */ /* 0x000fe20000000000 */
[----:B------:R-:W3:Y:S01]  /*0fb0*/  LDCU.64 UR18, c[0x0][0x3b8] ;  /* 0x00007700ff1277ac */ /* 0x000ee20008000a00 */
[----:B------:R-:W-:Y:S02]  /*0fc0*/  SHF.R.S32.HI R12, RZ, 0x1f, R20 ;  /* 0x0000001fff0c7819 */ /* 0x000fe40000011414 */
[----:B-----5:R-:W-:Y:S01]  /*0fd0*/  SHF.R.S32.HI R11, RZ, 0x1f, R8 ;  /* 0x0000001fff0b7819 */ /* 0x020fe20000011408 */
[----:B------:R-:W4:Y:S01]  /*0fe0*/  LDCU.64 UR16, c[0x0][0x3c0] ;  /* 0x00007800ff1077ac */ /* 0x000f220008000a00 */
[----:B------:R-:W-:Y:S02]  /*0ff0*/  MOV R90, RZ ;  /* 0x000000ff005a7202 */ /* 0x000fe40000000f00 */
[----:B------:R-:W-:Y:S01]  /*1000*/  MOV R89, RZ ;  /* 0x000000ff00597202 */ /* 0x000fe20000000f00 */
[----:B------:R-:W1:Y:S01]  /*1010*/  LDCU.64 UR20, c[0x0][0x3a0] ;  /* 0x00007400ff1477ac */ /* 0x000e620008000a00 */
[----:B---3--:R-:W-:-:S02]  /*1020*/  IMAD R18, R12, UR18, RZ ;  /* 0x000000120c127c24 */ /* 0x008fc4000f8e02ff */
[----:B------:R-:W-:Y:S01]  /*1030*/  IMAD.WIDE.U32 R22, R20, UR18, RZ ;  /* 0x0000001214167c25 */ /* 0x000fe2000f8e00ff */
[----:B--2---:R-:W-:-:S03]  /*1040*/  IABS R10, R2 ;  /* 0x00000002000a7213 */ /* 0x004fc60000000000 */
[----:B----4-:R-:W-:Y:S01]  /*1050*/  IMAD R12, R12, UR16, RZ ;  /* 0x000000100c0c7c24 */ /* 0x010fe2000f8e02ff */
[----:B-1----:R-:W1:Y:S01]  /*1060*/  I2F.RP R6, R10 ;  /* 0x0000000a00067306 */ /* 0x002e620000209400 */
[C---:B------:R-:W-:Y:S02]  /*1070*/  IMAD R18, R20.reuse, UR19, R18 ;  /* 0x0000001314127c24 */ /* 0x040fe4000f8e0212 */
[C---:B------:R-:W-:Y:S02]  /*1080*/  IMAD R12, R20.reuse, UR17, R12 ;  /* 0x00000011140c7c24 */ /* 0x040fe4000f8e020c */
[----:B------:R-:W-:-:S04]  /*1090*/  IMAD.WIDE.U32 R20, R20, UR16, RZ ;  /* 0x0000001014147c25 */ /* 0x000fc8000f8e00ff */
[----:B------:R-:W-:Y:S01]  /*10a0*/  IMAD.IADD R19, R23, 0x1, R18 ;  /* 0x0000000117137824 */ /* 0x000fe200078e0212 */
[----:B------:R-:W-:Y:S01]  /*10b0*/  IADD3 R13, PT, PT, R21, R12, RZ ;  /* 0x0000000c150d7210 */ /* 0x000fe20007ffe0ff */
[----:B------:R-:W-:Y:S01]  /*10c0*/  IMAD.MOV.U32 R12, RZ, RZ, R20 ;  /* 0x000000ffff0c7224 */ /* 0x000fe200078e0014 */
[----:B------:R-:W-:Y:S01]  /*10d0*/  MOV R18, R22 ;  /* 0x0000001600127202 */ /* 0x000fe20000000f00 */
[----:B-1----:R-:W1:Y:S04]  /*10e0*/  MUFU.RCP R6, R6 ;  /* 0x0000000600067308 */ /* 0x002e680000001000 */
[----:B------:R-:W-:Y:S01]  /*10f0*/  IMAD.WIDE.U32 R18, R8, UR20, R18 ;  /* 0x0000001408127c25 */ /* 0x000fe2000f8e0012 */
[----:B-1----:R-:W-:-:S04]  /*1100*/  IADD3 R6, PT, PT, R6, 0xffffffe, RZ ;  /* 0x0ffffffe06067810 */ /* 0x002fc80007ffe0ff */
[----:B------:R-:W1:Y:S02]  /*1110*/  F2I.FTZ.U32.TRUNC.NTZ R7, R6 ;  /* 0x0000000600077305 */ /* 0x000e64000021f000 */
[----:B-1----:R-:W-:Y:S02]  /*1120*/  IADD3 R0, PT, PT, RZ, -R7, RZ ;  /* 0x80000007ff007210 */ /* 0x002fe40007ffe0ff */
[----:B------:R-:W-:-:S03]  /*1130*/  MOV R6, RZ ;  /* 0x000000ff00067202 */ /* 0x000fc60000000f00 */
[----:B------:R-:W-:-:S04]  /*1140*/  IMAD R0, R0, R10, RZ ;  /* 0x0000000a00007224 */ /* 0x000fc800078e02ff */
[----:B------:R-:W-:Y:S02]  /*1150*/  IMAD.HI.U32 R0, R7, R0, R6 ;  /* 0x0000000007007227 */ /* 0x000fe400078e0006 */
[----:B------:R-:W1:Y:S04]  /*1160*/  LDC.64 R6, c[0x0][0x3a8] ;  /* 0x0000ea00ff067b82 */ /* 0x000e680000000a00 */
[----:B------:R-:W-:-:S05]  /*1170*/  IMAD.HI.U32 R0, R0, R5, RZ ;  /* 0x0000000500007227 */ /* 0x000fca00078e00ff */
[----:B------:R-:W-:-:S05]  /*1180*/  IADD3 R9, PT, PT, -R0, RZ, RZ ;  /* 0x000000ff00097210 */ /* 0x000fca0007ffe1ff */
[----:B------:R-:W-:-:S05]  /*1190*/  IMAD R9, R10, R9, R5 ;  /* 0x000000090a097224 */ /* 0x000fca00078e0205 */
[----:B------:R-:W-:Y:S01]  /*11a0*/  ISETP.GT.U32.AND P0, PT, R10, R9, PT ;  /* 0x000000090a00720c */ /* 0x000fe20003f04070 */
[C---:B-1----:R-:W-:Y:S02]  /*11b0*/  IMAD R5, R11.reuse, R6, RZ ;  /* 0x000000060b057224 */ /* 0x042fe400078e02ff */
[----:B------:R-:W-:Y:S02]  /*11c0*/  IMAD R11, R11, UR20, RZ ;  /* 0x000000140b0b7c24 */ /* 0x000fe4000f8e02ff */
[----:B------:R-:W-:Y:S01]  /*11d0*/  IMAD R5, R8, R7, R5 ;  /* 0x0000000708057224 */ /* 0x000fe200078e0205 */
[----:B------:R-:W-:Y:S01]  /*11e0*/  LOP3.LUT R7, R4, R2, RZ, 0x3c, !PT ;  /* 0x0000000204077212 */ /* 0x000fe200078e3cff */
[----:B------:R-:W-:-:S06]  /*11f0*/  IMAD.WIDE.U32 R12, R8, R6, R12 ;  /* 0x00000006080c7225 */ /* 0x000fcc00078e000c */
[-C--:B------:R-:W-:Y:S02]  /*1200*/  @!P0 IADD3 R9, PT, PT, R9, -R10.reuse, RZ ;  /* 0x8000000a09098210 */ /* 0x080fe40007ffe0ff */
[----:B------:R-:W-:Y:S02]  /*1210*/  ISETP.GE.AND P1, PT, R7, RZ, PT ;  /* 0x000000ff0700720c */ /* 0x000fe40003f26270 */
[----:B------:R-:W-:Y:S01]  /*1220*/  ISETP.GE.U32.AND P2, PT, R9, R10, PT ;  /* 0x0000000a0900720c */ /* 0x000fe20003f46070 */
[----:B------:R-:W-:Y:S01]  /*1230*/  IMAD R10, R8, UR21, R11 ;  /* 0x00000015080a7c24 */ /* 0x000fe2000f8e020b */
[----:B------:R-:W1:Y:S01]  /*1240*/  LDC.64 R6, c[0x0][0x3d8] ;  /* 0x0000f600ff067b82 */ /* 0x000e620000000a00 */
[----:B------:R-:W-:Y:S02]  /*1250*/  @!P0 IADD3 R0, PT, PT, R0, 0x1, RZ ;  /* 0x0000000100008810 */ /* 0x000fe40007ffe0ff */
[----:B------:R-:W-:Y:S02]  /*1260*/  ISETP.NE.AND P0, PT, R2, RZ, PT ;  /* 0x000000ff0200720c */ /* 0x000fe40003f05270 */
[----:B------:R-:W-:-:S02]  /*1270*/  LEA R11, R3, 0xffffff80, 0x7 ;  /* 0xffffff80030b7811 */ /* 0x000fc400078e38ff */
[----:B------:R-:W-:Y:S01]  /*1280*/  IADD3 R19, PT, PT, R19, R10, RZ ;  /* 0x0000000a13137210 */ /* 0x000fe20007ffe0ff */
[----:B------:R-:W2:Y:S01]  /*1290*/  LDC.64 R8, c[0x0][0x3d0] ;  /* 0x0000f400ff087b82 */ /* 0x000ea20000000a00 */
[----:B------:R-:W-:Y:S02]  /*12a0*/  SHF.R.S32.HI R10, RZ, 0x1f, R11 ;  /* 0x0000001fff0a7819 */ /* 0x000fe4000001140b */
[----:B------:R-:W-:Y:S01]  /*12b0*/  @P2 IADD3 R0, PT, PT, R0, 0x1, RZ ;  /* 0x0000000100002810 */ /* 0x000fe20007ffe0ff */
[----:B------:R-:W-:Y:S01]  /*12c0*/  IMAD.WIDE.U32 R18, R11, UR18, R18 ;  /* 0x000000120b127c25 */ /* 0x000fe2000f8e0012 */
[----:B------:R-:W-:-:S03]  /*12d0*/  IADD3 R13, PT, PT, R13, R5, RZ ;  /* 0x000000050d0d7210 */ /* 0x000fc60007ffe0ff */
[C---:B------:R-:W-:Y:S02]  /*12e0*/  IMAD R5, R10.reuse, UR18, RZ ;  /* 0x000000120a057c24 */ /* 0x040fe4000f8e02ff */
[----:B------:R-:W-:Y:S02]  /*12f0*/  IMAD R10, R10, UR16, RZ ;  /* 0x000000100a0a7c24 */ /* 0x000fe4000f8e02ff */
[----:B------:R-:W-:Y:S01]  /*1300*/  @!P1 IMAD.MOV R0, RZ, RZ, -R0 ;  /* 0x000000ffff009224 */ /* 0x000fe200078e0a00 */
[----:B------:R-:W-:Y:S01]  /*1310*/  @!P0 LOP3.LUT R0, RZ, R2, RZ, 0x33, !PT ;  /* 0x00000002ff008212 */ /* 0x000fe200078e33ff */
[C---:B------:R-:W-:Y:S02]  /*1320*/  IMAD R10, R11.reuse, UR17, R10 ;  /* 0x000000110b0a7c24 */ /* 0x040fe4000f8e020a */
[----:B------:R-:W-:Y:S01]  /*1330*/  IMAD.WIDE.U32 R12, R11, UR16, R12 ;  /* 0x000000100b0c7c25 */ /* 0x000fe2000f8e000c */
[----:B------:R-:W-:-:S03]  /*1340*/  SHF.R.S32.HI R2, RZ, 0x1f, R0 ;  /* 0x0000001fff027819 */ /* 0x000fc60000011400 */
[----:B------:R-:W-:Y:S01]  /*1350*/  IMAD R5, R11, UR19, R5 ;  /* 0x000000130b057c24 */ /* 0x000fe2000f8e0205 */
[----:B------:R-:W-:Y:S02]  /*1360*/  IADD3 R11, PT, PT, R13, R10, RZ ;  /* 0x0000000a0d0b7210 */ /* 0x000fe40007ffe0ff */
[----:B------:R-:W-:Y:S02]  /*1370*/  MOV R10, R12 ;  /* 0x0000000c000a7202 */ /* 0x000fe40000000f00 */
[----:B------:R-:W-:Y:S01]  /*1380*/  IADD3 R19, PT, PT, R19, R5, RZ ;  /* 0x0000000513137210 */ /* 0x000fe20007ffe0ff */
[C---:B--2---:R-:W-:Y:S02]  /*1390*/  IMAD R5, R2.reuse, R8, RZ ;  /* 0x0000000802057224 */ /* 0x044fe400078e02ff */
[----:B-1----:R-:W-:Y:S02]  /*13a0*/  IMAD R2, R2, R6, RZ ;  /* 0x0000000602027224 */ /* 0x002fe400078e02ff */
[----:B------:R-:W-:-:S04]  /*13b0*/  IMAD.WIDE.U32 R18, R0, R8, R18 ;  /* 0x0000000800127225 */ /* 0x000fc800078e0012 */
[C---:B------:R-:W-:Y:S01]  /*13c0*/  IMAD R5, R0.reuse, R9, R5 ;  /* 0x0000000900057224 */ /* 0x040fe200078e0205 */
[----:B------:R-:W-:Y:S01]  /*13d0*/  MOV R20, R18 ;  /* 0x0000001200147202 */ /* 0x000fe20000000f00 */
[----:B------:R-:W-:-:S04]  /*13e0*/  IMAD.WIDE.U32 R10, R0, R6, R10 ;  /* 0x00000006000a7225 */ /* 0x000fc800078e000a */
[----:B------:R-:W-:Y:S01]  /*13f0*/  IMAD R0, R0, R7, R2 ;  /* 0x0000000700007224 */ /* 0x000fe200078e0202 */
[----:B------:R-:W-:Y:S01]  /*1400*/  MOV R8, R10 ;  /* 0x0000000a00087202 */ /* 0x000fe20000000f00 */
[----:B------:R-:W-:-:S03]  /*1410*/  IMAD.IADD R2, R19, 0x1, R5 ;  /* 0x0000000113027824 */ /* 0x000fc600078e0205 */
[----:B------:R-:W-:-:S07]  /*1420*/  IADD3 R0, PT, PT, R11, R0, RZ ;  /* 0x000000000b007210 */ /* 0x000fce0007ffe0ff */
.L_x_3813:
[----:B------:R-:W1:Y:S01]  /*1430*/  LDCU.128 UR12, c[0x0][0x390] ;  /* 0x00007200ff0c77ac */ /* 0x000e620008000c00 */
[C---:B------:R-:W-:Y:S01]  /*1440*/  IMAD.SHL.U32 R114, R87.reuse, 0x8, RZ ;  /* 0x0000000857727824 */ /* 0x040fe200078e00ff */
[----:B------:R-:W-:Y:S01]  /*1450*/  SHF.R.S32.HI R12, RZ, 0x1f, R4 ;  /* 0x0000001fff0c7819 */ /* 0x000fe20000011404 */
[----:B------:R-:W-:Y:S01]  /*1460*/  IMAD.MOV.U32 R23, RZ, RZ, RZ ;  /* 0x000000ffff177224 */ /* 0x000fe200078e00ff */
[----:B------:R-:W2:Y:S01]  /*1470*/  LDCU.64 UR4, c[0x0][0x3b0] ;  /* 0x00007600ff0477ac */ /* 0x000ea20008000a00 */
[----:B------:R-:W-:Y:S01]  /*1480*/  SHF.R.U32.HI R18, RZ, 0x2, R87 ;  /* 0x00000002ff127819 */ /* 0x000fe20000011657 */
[----:B------:R-:W-:Y:S01]  /*1490*/  IMAD.MOV.U32 R19, RZ, RZ, RZ ;  /* 0x000000ffff137224 */ /* 0x000fe200078e00ff */
[----:B------:R-:W-:Y:S01]  /*14a0*/  LOP3.LUT R22, R114, 0x18, RZ, 0xc0, !PT ;  /* 0x0000001872167812 */ /* 0x000fe200078ec0ff */
[----:B------:R-:W3:Y:S01]  /*14b0*/  LDCU.64 UR22, c[0x0][0x3c8] ;  /* 0x00007900ff1677ac */ /* 0x000ee20008000a00 */
[----:B------:R-:W-:Y:S01]  /*14c0*/  LOP3.LUT R113, R87, 0x18, RZ, 0xc0, !PT ;  /* 0x0000001857717812 */ /* 0x000fe200078ec0ff */
[----:B------:R-:W4:Y:S01]  /*14d0*/  S2UR UR25, SR_CgaCtaId ;  /* 0x00000000001979c3 */ /* 0x000f220000008800 */
[C---:B------:R-:W-:Y:S01]  /*14e0*/  IADD3 R20, P0, PT, R22.reuse, R20, RZ ;  /* 0x0000001416147210 */ /* 0x040fe20007f1e0ff */
[----:B------:R-:W5:Y:S01]  /*14f0*/  LDCU.128 UR8, c[0x0][0x380] ;  /* 0x00007000ff0877ac */ /* 0x000f620008000c00 */
[----:B------:R-:W-:Y:S01]  /*1500*/  IADD3 R8, P2, PT, R22, R8, RZ ;  /* 0x0000000816087210 */ /* 0x000fe20007f5e0ff */
[----:B------:R-:W-:Y:S01]  /*1510*/  IMAD.WIDE.U32 R14, R14, 0x40, R18 ;  /* 0x000000400e0e7825 */ /* 0x000fe200078e0012 */
[----:B------:R-:W-:-:S02]  /*1520*/  LOP3.LUT R6, R114, 0xd8, RZ, 0xc0, !PT ;  /* 0x000000d872067812 */ /* 0x000fc400078ec0ff */
[----:B------:R-:W-:Y:S01]  /*1530*/  LOP3.LUT R5, R114, 0x1f20, RZ, 0xc0, !PT ;  /* 0x00001f2072057812 */ /* 0x000fe200078ec0ff */
[C---:B-1----:R-:W-:Y:S01]  /*1540*/  IMAD.WIDE.U32 R22, R115.reuse, UR14, R22 ;  /* 0x0000000e73167c25 */ /* 0x042fe2000f8e0016 */
[----:B------:R-:W-:Y:S02]  /*1550*/  LOP3.LUT R6, R6, R113, RZ, 0x3c, !PT ;  /* 0x0000007106067212 */ /* 0x000fe400078e3cff */
[----:B------:R-:W-:Y:S01]  /*1560*/  SHF.R.U32.HI R106, RZ, 0x1, R87 ;  /* 0x00000001ff6a7819 */ /* 0x000fe20000011657 */
[----:B------:R-:W-:Y:S01]  /*1570*/  IMAD R23, R115, UR15, R23 ;  /* 0x0000000f73177c24 */ /* 0x000fe2000f8e0217 */
[----:B--2---:R-:W-:Y:S01]  /*1580*/  USHF.L.U32 UR15, UR4, 0x5, URZ ;  /* 0x00000005040f7899 */ /* 0x004fe200080006ff */
[----:B------:R-:W-:Y:S01]  /*1590*/  IMAD.X R21, RZ, RZ, R2, P0 ;  /* 0x000000ffff157224 */ /* 0x000fe200000e0602 */
[----:B------:R-:W-:Y:S01]  /*15a0*/  USHF.L.U64.HI UR14, UR4, 0x5, UR5 ;  /* 0x00000005040e7899 */ /* 0x000fe20008010205 */
[----:B---3--:R-:W-:Y:S01]  /*15b0*/  IMAD R12, R12, UR22, RZ ;  /* 0x000000160c0c7c24 */ /* 0x008fe2000f8e02ff */
[----:B------:R-:W-:Y:S01]  /*15c0*/  LOP3.LUT R6, R5, R6, RZ, 0xfc, !PT ;  /* 0x0000000605067212 */ /* 0x000fe200078efcff */
[----:B------:R-:W-:Y:S01]  /*15d0*/  IMAD.WIDE.U32 R20, R18, UR18, R20 ;  /* 0x0000001212147c25 */ /* 0x000fe2000f8e0014 */
[----:B------:R-:W-:-:S03]  /*15e0*/  LOP3.LUT R17, R106, 0x1f0, RZ, 0xc0, !PT ;  /* 0x000001f06a117812 */ /* 0x000fc600078ec0ff */
[----:B------:R-:W-:Y:S01]  /*15f0*/  IMAD.U32 R10, RZ, RZ, UR15 ;  /* 0x0000000fff0a7e24 */ /* 0x000fe2000f8e00ff */
[----:B-----5:R-:W-:Y:S01]  /*1600*/  LEA R109, P0, R20, UR10, 0x1 ;  /* 0x0000000a146d7c11 */ /* 0x020fe2000f8008ff */
[----:B------:R-:W-:Y:S02]  /*1610*/  IMAD.U32 R11, RZ, RZ, UR14 ;  /* 0x0000000eff0b7e24 */ /* 0x000fe4000f8e00ff */
[C---:B------:R-:W-:Y:S02]  /*1620*/  IMAD R12, R4.reuse, UR23, R12 ;  /* 0x00000017040c7c24 */ /* 0x040fe4000f8e020c */
[----:B------:R-:W-:-:S04]  /*1630*/  IMAD.WIDE.U32 R4, R4, UR22, R22 ;  /* 0x0000001604047c25 */ /* 0x000fc8000f8e0016 */
[----:B------:R-:W-:Y:S02]  /*1640*/  IMAD R108, R18, UR19, R21 ;  /* 0x00000013126c7c24 */ /* 0x000fe4000f8e0215 */
[----:B------:R-:W-:Y:S02]  /*1650*/  IMAD R2, R15, UR4, RZ ;  /* 0x000000040f027c24 */ /* 0x000fe4000f8e02ff */
[----:B------:R-:W-:Y:S01]  /*1660*/  IMAD.WIDE.U32 R10, R14, UR4, R10 ;  /* 0x000000040e0a7c25 */ /* 0x000fe2000f8e000a */
[----:B------:R-:W-:-:S03]  /*1670*/  LEA.HI.X R108, R20, UR11, R108, 0x1, P0 ;  /* 0x0000000b146c7c11 */ /* 0x000fc600080f0c6c */
[----:B------:R-:W-:Y:S02]  /*1680*/  IMAD.IADD R13, R5, 0x1, R12 ;  /* 0x00000001050d7824 */ /* 0x000fe400078e020c */
[----:B------:R-:W-:Y:S01]  /*1690*/  IMAD.MOV.U32 R12, RZ, RZ, R4 ;  /* 0x000000ffff0c7224 */ /* 0x000fe200078e0004 */
[----:B------:R-:W-:Y:S01]  /*16a0*/  IADD3 R4, P0, PT, R4, R10, RZ ;  /* 0x0000000a04047210 */ /* 0x000fe20007f1e0ff */
[C---:B------:R-:W-:Y:S01]  /*16b0*/  IMAD R2, R14.reuse, UR5, R2 ;  /* 0x000000050e027c24 */ /* 0x040fe2000f8e0202 */
[----:B------:R-:W-:Y:S01]  /*16c0*/  UMOV UR5, 0x400 ;  /* 0x0000040000057882 */ /* 0x000fe20000000000 */
[----:B------:R-:W-:Y:S01]  /*16d0*/  IMAD.WIDE.U32 R14, R14, UR4, R12 ;  /* 0x000000040e0e7c25 */ /* 0x000fe2000f8e000c */
[----:B------:R-:W-:Y:S02]  /*16e0*/  USHF.L.U32 UR4, UR18, 0x6, URZ ;  /* 0x0000000612047899 */ /* 0x000fe400080006ff */
[----:B------:R-:W-:Y:S01]  /*16f0*/  IADD3.X R10, PT, PT, R13, R2, R11, P0, !PT ;  /* 0x000000020d0a7210 */ /* 0x000fe200007fe40b */
[----:B------:R-:W-:Y:S01]  /*1700*/  IMAD.IADD R5, R15, 0x1, R2 ;  /* 0x000000010f057824 */ /* 0x000fe200078e0202 */
[----:B------:R-:W-:Y:S01]  /*1710*/  LEA R20, P0, R4, UR8, 0x1 ;  /* 0x0000000804147c11 */ /* 0x000fe2000f8008ff */
[----:B----4-:R-:W-:Y:S01]  /*1720*/  ULEA UR5, UR25, UR5, 0x18 ;  /* 0x0000000519057291 */ /* 0x010fe2000f8ec0ff */
[----:B------:R-:W-:Y:S01]  /*1730*/  LEA R12, P1, R14, UR8, 0x1 ;  /* 0x000000080e0c7c11 */ /* 0x000fe2000f8208ff */
[----:B------:R-:W-:Y:S01]  /*1740*/  USHF.L.U64.HI UR8, UR18, 0x6, UR19 ;  /* 0x0000000612087899 */ /* 0x000fe20008010213 */
[----:B------:R-:W-:Y:S01]  /*1750*/  LEA.HI.X R21, R4, UR9, R10, 0x1, P0 ;  /* 0x0000000904157c11 */ /* 0x000fe200080f0c0a */
[----:B------:R-:W-:Y:S01]  /*1760*/  IMAD.X R9, RZ, RZ, R0, P2 ;  /* 0x000000ffff097224 */ /* 0x000fe200010e0600 */
[----:B------:R-:W-:Y:S01]  /*1770*/  IADD3 R4, P0, PT, R109, UR4, RZ ;  /* 0x000000046d047c10 */ /* 0x000fe2000ff1e0ff */
[C---:B------:R-:W-:Y:S01]  /*1780*/  IMAD.SHL.U32 R86, R87.reuse, 0x4, RZ ;  /* 0x0000000457567824 */ /* 0x040fe200078e00ff */
[----:B------:R-:W-:Y:S01]  /*1790*/  LEA.HI.X R13, R14, UR9, R5, 0x1, P1 ;  /* 0x000000090e0d7c11 */ /* 0x000fe200088f0c05 */
[----:B------:R-:W-:Y:S01]  /*17a0*/  IMAD.WIDE.U32 R8, R18, UR16, R8 ;  /* 0x0000001012087c25 */ /* 0x000fe2000f8e0008 */
[----:B------:R-:W-:Y:S01]  /*17b0*/  IADD3.X R5, PT, PT, R108, UR8, RZ, P0, !PT ;  /* 0x000000086c057c10 */ /* 0x000fe200087fe4ff */
[----:B------:R-:W-:Y:S01]  /*17c0*/  USHF.L.U32 UR9, UR16, 0x6, URZ ;  /* 0x0000000610097899 */ /* 0x000fe200080006ff */
[----:B------:R-:W-:Y:S01]  /*17d0*/  LEA R2, R6, UR5, 0x1 ;  /* 0x0000000506027c11 */ /* 0x000fe2000f8e08ff */
[C---:B------:R-:W-:Y:S01]  /*17e0*/  IMAD.SHL.U32 R105, R87.reuse, 0x10, RZ ;  /* 0x0000001057697824 */ /* 0x040fe200078e00ff */
[----:B------:R-:W-:Y:S01]  /*17f0*/  IADD3 R10, P0, PT, R4, UR4, RZ ;  /* 0x00000004040a7c10 */ /* 0x000fe2000ff1e0ff */
[----:B------:R-:W-:Y:S01]  /*1800*/  IMAD.SHL.U32 R88, R87, 0x20, RZ ;  /* 0x0000002057587824 */ /* 0x000fe200078e00ff */
[----:B------:R-:W-:Y:S01]  /*1810*/  LOP3.LUT R0, R86, 0x18, RZ, 0xc0, !PT ;  /* 0x0000001856007812 */ /* 0x000fe200078ec0ff */
[----:B------:R-:W-:Y:S01]  /*1820*/  @!PT LDS RZ, [RZ] ;  /* 0x00000000fffff984 */ /* 0x000fe20000000800 */
[----:B------:R-:W-:Y:S01]  /*1830*/  @!PT LDS RZ, [RZ] ;  /* 0x00000000fffff984 */ /* 0x000fe20000000800 */
[----:B------:R-:W-:Y:S01]  /*1840*/  @!PT LDS RZ, [RZ] ;  /* 0x00000000fffff984 */ /* 0x000fe20000000800 */
[----:B------:R1:W-:Y:S01]  /*1850*/  LDGSTS.E.BYPASS.LTC128B.128 [R2], desc[UR26][R12.64] ;  /* 0x000000000c027fae */ /* 0x0003e2000b981a1a */
[----:B------:R-:W-:Y:S01]  /*1860*/  IADD3.X R11, PT, PT, R5, UR8, RZ, P0, !PT ;  /* 0x00000008050b7c10 */ /* 0x000fe200087fe4ff */
[----:B------:R-:W-:Y:S01]  /*1870*/  IMAD R110, R18, UR17, R9 ;  /* 0x00000011126e7c24 */ /* 0x000fe2000f8e0209 */
[----:B------:R-:W-:Y:S01]  /*1880*/  IADD3 R6, P0, PT, R10, UR4, RZ ;  /* 0x000000040a067c10 */ /* 0x000fe2000ff1e0ff */
[----:B------:R-:W-:Y:S01]  /*1890*/  LDGSTS.E.BYPASS.LTC128B.128 [R2+0x800], desc[UR26][R20.64] ;  /* 0x0080000014027fae */ /* 0x000fe2000b981a1a */
[----:B------:R-:W-:Y:S01]  /*18a0*/  LEA R111, P1, R8, UR12, 0x1 ;  /* 0x0000000c086f7c11 */ /* 0x000fe2000f8208ff */
[----:B------:R-:W-:Y:S01]  /*18b0*/  USHF.L.U64.HI UR16, UR16, 0x6, UR17 ;  /* 0x0000000610107899 */ /* 0x000fe20008010211 */
[----:B------:R-:W-:Y:S01]  /*18c0*/  IADD3.X R7, PT, PT, R11, UR8, RZ, P0, !PT ;  /* 0x000000080b077c10 */ /* 0x000fe200087fe4ff */
[----:B------:R-:W-:Y:S01]  /*18d0*/  IMAD.MOV.U32 R84, RZ, RZ, 0x20 ;  /* 0x00000020ff547424 */ /* 0x000fe200078e00ff */
[----:B------:R-:W-:Y:S01]  /*18e0*/  LOP3.LUT R0, R0, 0xc0, R88, 0xf8, !PT ;  /* 0x000000c000007812 */ /* 0x000fe200078ef858 */
[----:B------:R-:W-:Y:S01]  /*18f0*/  VIADD R112, R3, 0xffffffff ;  /* 0xffffffff03707836 */ /* 0x000fe20000000000 */
[----:B------:R-:W-:Y:S01]  /*1900*/  LEA.HI.X R110, R8, UR13, R110, 0x1, P1 ;  /* 0x0000000d086e7c11 */ /* 0x000fe200088f0c6e */
[----:B------:R-:W-:Y:S01]  /*1910*/  IMAD.SHL.U32 R100, R87, 0x2, RZ ;  /* 0x0000000257647824 */ /* 0x000fe200078e00ff */
[----:B------:R-:W-:Y:S01]  /*1920*/  LOP3.LUT R68, R0, 0x8, R87, 0x78, !PT ;  /* 0x0000000800447812 */ /* 0x000fe200078e7857 */
[----:B------:R-:W-:Y:S01]  /*1930*/  IMAD.SHL.U32 R85, R112, 0x80, RZ ;  /* 0x0000008070557824 */ /* 0x000fe200078e00ff */
[----:B------:R-:W-:Y:S01]  /*1940*/  IADD3 R8, P0, PT, R111, UR9, RZ ;  /* 0x000000096f087c10 */ /* 0x000fe2000ff1e0ff */
[----:B------:R-:W-:-:S03]  /*1950*/  IMAD.MOV.U32 R117, RZ, RZ, R89 ;  /* 0x000000ffff757224 */ /* 0x000fc600078e0059 */
[----:B------:R-:W-:Y:S02]  /*1960*/  IADD3.X R9, PT, PT, R110, UR16, RZ, P0, !PT ;  /* 0x000000106e097c10 */ /* 0x000fe400087fe4ff */
[----:B------:R-:W-:Y:S01]  /*1970*/  LOP3.LUT R100, R85, 0x6, R100, 0xf8, !PT ;  /* 0x0000000655647812 */ /* 0x000fe200078ef864 */
[----:B-1----:R-:W-:Y:S02]  /*1980*/  IMAD.MOV.U32 R12, RZ, RZ, R109 ;  /* 0x000000ffff0c7224 */ /* 0x002fe400078e006d */
[----:B------:R-:W-:-:S05]  /*1990*/  IMAD.MOV.U32 R13, RZ, RZ, R108 ;  /* 0x000000ffff0d7224 */ /* 0x000fca00078e006c */
[----:B------:R-:W-:Y:S04]  /*19a0*/  LDGSTS.E.BYPASS.LTC128B.128 [R2+0x1000], desc[UR26][R12.64] ;  /* 0x010000000c027fae */ /* 0x000fe8000b981a1a */
[----:B------:R1:W-:Y:S04]  /*19b0*/  LDGSTS.E.BYPASS.LTC128B.128 [R2+0x1800], desc[UR26][R4.64] ;  /* 0x0180000004027fae */ /* 0x0003e8000b981a1a */
[----:B------:R-:W-:Y:S04]  /*19c0*/  LDGSTS.E.BYPASS.LTC128B.128 [R2+0x2000], desc[UR26][R10.64] ;  /* 0x020000000a027fae */ /* 0x000fe8000b981a1a */
[----:B------:R2:W-:Y:S04]  /*19d0*/  LDGSTS.E.BYPASS.LTC128B.128 [R2+0x2800], desc[UR26][R6.64] ;  /* 0x0280000006027fae */ /* 0x0005e8000b981a1a */
[----:B------:R-:W0:Y:S01]  /*19e0*/  LDGDEPBAR ;  /* 0x00000000000079af */ /* 0x000e220000000000 */
[----:B-1----:R-:W-:-:S02]  /*19f0*/  LOP3.LUT R4, R105, 0x100, RZ, 0xc0, !PT ;  /* 0x0000010069047812 */ /* 0x002fc400078ec0ff */
[----:B------:R-:W-:Y:S02]  /*1a00*/  LOP3.LUT R5, R106, 0x8, RZ, 0xc0, !PT ;  /* 0x000000086a057812 */ /* 0x000fe400078ec0ff */
[----:B------:R-:W-:Y:S02]  /*1a10*/  LOP3.LUT R4, R4, 0x20, R88, 0xf8, !PT ;  /* 0x0000002004047812 */ /* 0x000fe400078ef858 */
[----:B------:R-:W-:Y:S02]  /*1a20*/  LOP3.LUT R105, R105, 0x3e00, RZ, 0xc0, !PT ;  /* 0x00003e0069697812 */ /* 0x000fe400078ec0ff */
[----:B------:R-:W-:Y:S01]  /*1a30*/  LOP3.LUT R0, R0, R5, RZ, 0x3c, !PT ;  /* 0x0000000500007212 */ /* 0x000fe200078e3cff */
[----:B------:R-:W-:-:S04]  /*1a40*/  DEPBAR.LE SB0, 0x0 ;  /* 0x000080000000791a */ /* 0x000fc80000000000 */
[----:B------:R-:W-:Y:S01]  /*1a50*/  LOP3.LUT R68, R4, R68, RZ, 0xfc, !PT ;  /* 0x0000004404447212 */ /* 0x000fe200078efcff */
[----:B------:R-:W-:Y:S01]  /*1a60*/  IMAD.MOV.U32 R4, RZ, RZ, R111 ;  /* 0x000000ffff047224 */ /* 0x000fe200078e006f */
[----:B------:R-:W-:Y:S01]  /*1a70*/  BAR.SYNC.DEFER_BLOCKING 0x0 ;  /* 0x0000000000007b1d */ /* 0x000fe20000010000 */
[----:B------:R-:W-:Y:S01]  /*1a80*/  IMAD.MOV.U32 R5, RZ, RZ, R110 ;  /* 0x000000ffff057224 */ /* 0x000fe200078e006e */
[----:B--2---:R-:W-:Y:S02]  /*1a90*/  IADD3 R6, P0, PT, R8, UR9, RZ ;  /* 0x0000000908067c10 */ /* 0x004fe4000ff1e0ff */
[----:B------:R-:W-:Y:S02]  /*1aa0*/  LOP3.LUT R76, R105, 0x120, R88, 0xf8, !PT ;  /* 0x00000120694c7812 */ /* 0x000fe400078ef858 */
[----:B------:R-:W-:Y:S02]  /*1ab0*/  IADD3.X R7, PT, PT, R9, UR16, RZ, P0, !PT ;  /* 0x0000001009077c10 */ /* 0x000fe400087fe4ff */
[----:B------:R-:W-:-:S02]  /*1ac0*/  LOP3.LUT R76, R76, R0, RZ, 0xfc, !PT ;  /* 0x000000004c4c7212 */ /* 0x000fc400078efcff */
[----:B------:R-:W-:Y:S02]  /*1ad0*/  LEA R68, R68, UR5, 0x1 ;  /* 0x0000000544447c11 */ /* 0x000fe4000f8e08ff */
[----:B------:R-:W-:Y:S01]  /*1ae0*/  LEA R76, R76, UR5, 0x1 ;  /* 0x000000054c4c7c11 */ /* 0x000fe2000f8e08ff */
        /* <DEDUP_REMOVED lines=16> */
[----:B------:R-:W-:Y:S04]  /*1bf0*/  LDSM.16.M88.4 R44, [R68+0x1c00] ;  /* 0x001c0000442c783b */ /* 0x000fe80000000200 */
[----:B------:R-:W-:Y:S01]  /*1c00*/  LDSM.16.M88.4 R36, [R68+0x2000] ;  /* 0x002000004424783b */ /* 0x000fe20000000200 */
[----:B--2---:R-:W-:-:S03]  /*1c10*/  IMAD.IADD R76, R84, 0x1, R76 ;  /* 0x00000001544c7824 */ /* 0x004fc600078e024c */
[----:B-1----:R-:W1:Y:S04]  /*1c20*/  LDSM.16.M88.4 R4, [R68+0x1000] ;  /* 0x001000004404783b */ /* 0x002e680000000200 */
[----:B------:R-:W-:Y:S04]  /*1c30*/  LDSM.16.M88.4 R28, [R68+0x2400] ;  /* 0x00240000441c783b */ /* 0x000fe80000000200 */
[----:B------:R-:W2:Y:S04]  /*1c40*/  LDSM.16.M88.4 R76, [R76] ;  /* 0x000000004c4c783b */ /* 0x000ea80000000200 */
[----:B------:R-:W5:Y:S04]  /*1c50*/  LDSM.16.M88.4 R20, [R68+0x2800] ;  /* 0x002800004414783b */ /* 0x000f680000000200 */
[----:B------:R-:W5:Y:S04]  /*1c60*/  LDSM.16.M88.4 R68, [R68+0x2c00] ;  /* 0x002c00004444783b */ /* 0x000f680000000200 */
[----:B------:R-:W5:Y:S01]  /*1c70*/  LDSM.16.M88.4 R72, [R116+0x1400] ;  /* 0x001400007448783b */ /* 0x000f620000000200 */
[C---:B---3--:R-:W-:Y:S03]  /*1c80*/  HMMA.16816.F32 R64, R12.reuse, R60, RZ ;  /* 0x0000003c0c40723c */ /* 0x048fe600000018ff */
[----:B------:R-:W0:Y:S05]  /*1c90*/  LDGDEPBAR ;  /* 0x00000000000079af */ /* 0x000e2a0000000000 */
[C---:B------:R-:W-:Y:S08]  /*1ca0*/  HMMA.16816.F32 R60, R12.reuse, R62, RZ ;  /* 0x0000003e0c3c723c */ /* 0x040ff000000018ff */
[C---:B----4-:R-:W-:Y:S08]  /*1cb0*/  HMMA.16816.F32 R56, R12.reuse, R52, RZ ;  /* 0x000000340c38723c */ /* 0x050ff000000018ff */
        /* <DEDUP_REMOVED lines=20> */
[----:B-----5:R-:W-:Y:S01]  /*1e00*/  HMMA.16816.F32 R24, R12, R20, RZ ;  /* 0x000000140c18723c */ /* 0x020fe200000018ff */
[-C--:B------:R-:W-:Y:S02]  /*1e10*/  ISETP.GE.AND P5, PT, R80, R101.reuse, PT ;  /* 0x000000655000720c */ /* 0x080fe40003fa6270 */
[----:B------:R-:W-:Y:S02]  /*1e20*/  FSEL R99, R8, -INF , !P4 ;  /* 0xff80000008637808 */ /* 0x000fe40006000000 */
[----:B------:R-:W-:-:S02]  /*1e30*/  ISETP.GE.AND P4, PT, R100, R101, PT ;  /* 0x000000656400720c */ /* 0x000fc40003f86270 */
[----:B------:R-:W-:Y:S01]  /*1e40*/  LOP3.LUT R80, R100, 0x10, RZ, 0xfc, !PT ;  /* 0x0000001064507812 */ /* 0x000fe200078efcff */
[C---:B------:R-:W-:Y:S01]  /*1e50*/  HMMA.16816.F32 R52, R12.reuse, R54, RZ ;  /* 0x000000360c34723c */ /* 0x040fe200000018ff */
[----:B------:R-:W-:Y:S02]  /*1e60*/  FSEL R103, R9, -INF , !P0 ;  /* 0xff80000009677808 */ /* 0x000fe40004000000 */
[C---:B------:R-:W-:Y:S02]  /*1e70*/  ISETP.GE.AND P2, PT, R81.reuse, R104, PT ;  /* 0x000000685100720c */ /* 0x040fe40003f46270 */
[-C--:B------:R-:W-:Y:S02]  /*1e80*/  ISETP.GE.AND P1, PT, R81, R101.reuse, PT ;  /* 0x000000655100720c */ /* 0x080fe40003f26270 */
[----:B------:R-:W-:Y:S01]  /*1e90*/  ISETP.GE.AND P0, PT, R80, R101, PT ;  /* 0x000000655000720c */ /* 0x000fe20003f06270 */
[----:B------:R-:W-:Y:S01]  /*1ea0*/  HMMA.16816.F32 R44, R12, R46, RZ ;  /* 0x0000002e0c2c723c */ /* 0x000fe200000018ff */
[----:B------:R-:W-:-:S02]  /*1eb0*/  FSEL R102, R4, -INF , !P6 ;  /* 0xff80000004667808 */ /* 0x000fc40007000000 */
[C---:B------:R-:W-:Y:S02]  /*1ec0*/  LOP3.LUT R4, R100.reuse, 0x18, RZ, 0xfc, !PT ;  /* 0x0000001864047812 */ /* 0x040fe400078efcff */
[----:B------:R-:W-:Y:S02]  /*1ed0*/  LOP3.LUT R8, R100, 0x11, RZ, 0xfc, !PT ;  /* 0x0000001164087812 */ /* 0x000fe400078efcff */
[----:B------:R-:W-:Y:S01]  /*1ee0*/  FSEL R121, R5, -INF , !P2 ;  /* 0xff80000005797808 */ /* 0x000fe20005000000 */
[----:B------:R-:W-:Y:S01]  /*1ef0*/  HMMA.16816.F32 R36, R12, R38, RZ ;  /* 0x000000260c24723c */ /* 0x000fe200000018ff */
[-C--:B------:R-:W-:Y:S02]  /*1f00*/  ISETP.GE.AND P2, PT, R4, R101.reuse, PT ;  /* 0x000000650400720c */ /* 0x080fe40003f46270 */
[----:B------:R-:W-:Y:S02]  /*1f10*/  ISETP.GE.AND P6, PT, R8, R101, PT ;  /* 0x000000650800720c */ /* 0x000fe40003fc6270 */
[----:B------:R-:W-:-:S03]  /*1f20*/  LOP3.LUT R9, R100, 0x29, RZ, 0xfc, !PT ;  /* 0x0000002964097812 */ /* 0x000fc600078efcff */
[C---:B------:R-:W-:Y:S08]  /*1f30*/  HMMA.16816.F32 R28, R12.reuse, R30, RZ ;  /* 0x0000001e0c1c723c */ /* 0x040ff000000018ff */
[C---:B------:R-:W-:Y:S08]  /*1f40*/  HMMA.16816.F32 R20, R12.reuse, R22, RZ ;  /* 0x000000160c14723c */ /* 0x040ff000000018ff */
[C---:B------:R-:W-:Y:S08]  /*1f50*/  HMMA.16816.F32 R16, R12.reuse, R68, RZ ;  /* 0x000000440c10723c */ /* 0x040ff000000018ff */
[----:B------:R-:W-:Y:S01]  /*1f60*/  HMMA.16816.F32 R12, R12, R70, RZ ;  /* 0x000000460c0c723c */ /* 0x000fe200000018ff */
[----:B------:R-:W1:Y:S07]  /*1f70*/  LDSM.16.M88.4 R68, [R116+0x1800] ;  /* 0x001800007444783b */ /* 0x000e6e0000000200 */
[----:B------:R-:W-:Y:S01]  /*1f80*/  HMMA.16816.F32 R64, R76, R72, R64 ;  /* 0x000000484c40723c */ /* 0x000fe20000001840 */
[----:B------:R-:W-:-:S02]  /*1f90*/  FSEL R72, R10, -INF , !P4 ;  /* 0xff8000000a487808 */ /* 0x000fc40006000000 */
[-C--:B------:R-:W-:Y:S02]  /*1fa0*/  ISETP.GE.AND P4, PT, R80, R104.reuse, PT ;  /* 0x000000685000720c */ /* 0x080fe40003f86270 */
[----:B------:R-:W2:Y:S01]  /*1fb0*/  LDSM.16.M88.4 R80, [R116+0x1c00] ;  /* 0x001c00007450783b */ /* 0x000ea20000000200 */
[----:B------:R-:W-:Y:S02]  /*1fc0*/  FSEL R73, R11, -INF , !P3 ;  /* 0xff8000000b497808 */ /* 0x000fe40005800000 */
[----:B------:R-:W-:Y:S01]  /*1fd0*/  HMMA.16816.F32 R60, R76, R74, R60 ;  /* 0x0000004a4c3c723c */ /* 0x000fe2000000183c */
[----:B------:R-:W-:Y:S02]  /*1fe0*/  FSEL R74, R6, -INF , !P5 ;  /* 0xff800000064a7808 */ /* 0x000fe40006800000 */
[-C--:B------:R-:W-:Y:S02]  /*1ff0*/  ISETP.GE.AND P5, PT, R4, R104.reuse, PT ;  /* 0x000000680400720c */ /* 0x080fe40003fa6270 */
[----:B------:R-:W-:-:S02]  /*2000*/  ISETP.GE.AND P3, PT, R8, R104, PT ;  /* 0x000000680800720c */ /* 0x000fc40003f66270 */
[----:B------:R-:W-:Y:S02]  /*2010*/  LOP3.LUT R4, R100, 0x20, RZ, 0xfc, !PT ;  /* 0x0000002064047812 */ /* 0x000fe400078efcff */
[----:B------:R-:W-:Y:S02]  /*2020*/  FSEL R75, R7, -INF , !P1 ;  /* 0xff800000074b7808 */ /* 0x000fe40004800000 */
[----:B------:R-:W-:Y:S02]  /*2030*/  FSEL R66, R66, -INF , !P0 ;  /* 0xff80000042427808 */ /* 0x000fe40004000000 */
[----:B------:R-:W-:Y:S02]  /*2040*/  FSEL R119, R65, -INF , !P3 ;  /* 0xff80000041777808 */ /* 0x000fe40005800000 */
[C---:B------:R-:W-:Y:S02]  /*2050*/  ISETP.GE.AND P0, PT, R4.reuse, R104, PT ;  /* 0x000000680400720c */ /* 0x040fe40003f06270 */
[----:B------:R-:W-:-:S02]  /*2060*/  ISETP.GE.AND P3, PT, R4, R101, PT ;  /* 0x000000650400720c */ /* 0x000fc40003f66270 */
[----:B------:R-:W3:Y:S01]  /*2070*/  LDSM.16.M88.4 R4, [R116+0x2000] ;  /* 0x002000007404783b */ /* 0x000ee20000000200 */
[----:B------:R-:W-:Y:S02]  /*2080*/  LOP3.LUT R8, R100, 0x19, RZ, 0xfc, !PT ;  /* 0x0000001964087812 */ /* 0x000fe400078efcff */
[----:B------:R-:W-:Y:S02]  /*2090*/  FSEL R118, R64, -INF , !P4 ;  /* 0xff80000040767808 */ /* 0x000fe40006000000 */
[C---:B------:R-:W-:Y:S01]  /*20a0*/  ISETP.GE.AND P1, PT, R8.reuse, R104, PT ;  /* 0x000000680800720c */ /* 0x040fe20003f26270 */
[----:B-1----:R-:W-:Y:S01]  /*20b0*/  HMMA.16816.F32 R56, R76, R68, R56 ;  /* 0x000000444c38723c */ /* 0x002fe20000001838 */
[----:B------:R-:W-:Y:S02]  /*20c0*/  ISETP.GE.AND P4, PT, R8, R101, PT ;  /* 0x000000650800720c */ /* 0x000fe40003f86270 */
[----:B------:R-:W-:Y:S02]  /*20d0*/  LOP3.LUT R8, R100, 0x21, RZ, 0xfc, !PT ;  /* 0x0000002164087812 */ /* 0x000fe400078efcff */
[----:B------:R-:W-:-:S02]  /*20e0*/  FSEL R65, R67, -INF , !P6 ;  /* 0xff80000043417808 */ /* 0x000fc40007000000 */
[----:B------:R-:W-:Y:S01]  /*20f0*/  FSEL R67, R60, -INF , !P5 ;  /* 0xff8000003c437808 */ /* 0x000fe20006800000 */
[C---:B------:R-:W-:Y:S01]  /*2100*/  HMMA.16816.F32 R52, R76.reuse, R70, R52 ;  /* 0x000000464c34723c */ /* 0x040fe20000001834 */
[CC--:B------:R-:W-:Y:S02]  /*2110*/  ISETP.GE.AND P6, PT, R8.reuse, R104.reuse, PT ;  /* 0x000000680800720c */ /* 0x0c0fe40003fc6270 */
[----:B------:R-:W-:Y:S02]  /*2120*/  ISETP.GE.AND P5, PT, R8, R101, PT ;  /* 0x000000650800720c */ /* 0x000fe40003fa6270 */
[----:B------:R-:W-:Y:S02]  /*2130*/  LOP3.LUT R8, R100, 0x28, RZ, 0xfc, !PT ;  /* 0x0000002864087812 */ /* 0x000fe400078efcff */
[----:B------:R-:W-:Y:S01]  /*2140*/  FSEL R68, R62, -INF , !P2 ;  /* 0xff8000003e447808 */ /* 0x000fe20005000000 */
[----:B--2---:R-:W-:Y:S01]  /*2150*/  HMMA.16816.F32 R48, R76, R80, R48 ;  /* 0x000000504c30723c */ /* 0x004fe20000001830 */
[----:B------:R-:W-:-:S02]  /*2160*/  ISETP.GE.AND P2, PT, R8, R104, PT ;  /* 0x000000680800720c */ /* 0x000fc40003f46270 */
[----:B------:R-:W-:Y:S02]  /*2170*/  FSEL R70, R61, -INF , !P1 ;  /* 0xff8000003d467808 */ /* 0x000fe40004800000 */
[----:B------:R-:W-:Y:S02]  /*2180*/  ISETP.GE.AND P1, PT, R8, R101, PT ;  /* 0x000000650800720c */ /* 0x000fe40003f26270 */
[----:B------:R-:W-:Y:S01]  /*2190*/  FSEL R93, R56, -INF , !P0 ;  /* 0xff800000385d7808 */ /* 0x000fe20004000000 */
[----:B------:R-:W-:Y:S01]  /*21a0*/  HMMA.16816.F32 R44, R76, R82, R44 ;  /* 0x000000524c2c723c */ /* 0x000fe2000000182c */
[----:B------:R-:W-:Y:S02]  /*21b0*/  LOP3.LUT R8, R100, 0x30, RZ, 0xfc, !PT ;  /* 0x0000003064087812 */ /* 0x000fe400078efcff */
[----:B------:R-:W-:Y:S02]  /*21c0*/  FSEL R97, R52, -INF , !P2 ;  /* 0xff80000034617808 */ /* 0x000fe40005000000 */
[----:B------:R-:W-:-:S02]  /*21d0*/  LOP3.LUT R56, R100, 0x31, RZ, 0xfc, !PT ;  /* 0x0000003164387812 */ /* 0x000fc400078efcff */
[----:B------:R-:W-:Y:S02]  /*21e0*/  LOP3.LUT R52, R100, 0x38, RZ, 0xfc, !PT ;  /* 0x0000003864347812 */ /* 0x000fe400078efcff */
[----:B------:R-:W-:Y:S01]  /*21f0*/  FSEL R69, R63, -INF , !P4 ;  /* 0xff8000003f457808 */ /* 0x000fe20006000000 */
[C---:B---3--:R-:W-:Y:S01]  /*2200*/  HMMA.16816.F32 R40, R76.reuse, R4, R40 ;  /* 0x000000044c28723c */ /* 0x048fe20000001828 */
[----:B------:R-:W-:Y:S02]  /*2210*/  FSEL R62, R59, -INF , !P5 ;  /* 0xff8000003b3e7808 */ /* 0x000fe40006800000 */
[----:B------:R-:W-:Y:S02]  /*2220*/  FSEL R96, R54, -INF , !P1 ;  /* 0xff80000036607808 */ /* 0x000fe40004800000 */
[C---:B------:R-:W-:Y:S02]  /*2230*/  ISETP.GE.AND P4, PT, R9.reuse, R104, PT ;  /* 0x000000680900720c */ /* 0x040fe40003f86270 */
[----:B------:R-:W-:Y:S01]  /*2240*/  ISETP.GE.AND P0, PT, R9, R101, PT ;  /* 0x000000650900720c */ /* 0x000fe20003f06270 */
[----:B------:R-:W-:Y:S01]  /*2250*/  HMMA.16816.F32 R36, R76, R6, R36 ;  /* 0x000000064c24723c */ /* 0x000fe20000001824 */
[----:B------:R-:W-:-:S02]  /*2260*/  FSEL R92, R58, -INF , !P3 ;  /* 0xff8000003a5c7808 */ /* 0x000fc40005800000 */
[----:B------:R-:W-:Y:S02]  /*2270*/  FSEL R95, R57, -INF , !P6 ;  /* 0xff800000395f7808 */ /* 0x000fe40007000000 */
[CC--:B------:R-:W-:Y:S02]  /*2280*/  ISETP.GE.AND P5, PT, R56.reuse, R104.reuse, PT ;  /* 0x000000683800720c */ /* 0x0c0fe40003fa6270 */
[-C--:B------:R-:W-:Y:S02]  /*2290*/  ISETP.GE.AND P2, PT, R56, R101.reuse, PT ;  /* 0x000000653800720c */ /* 0x080fe40003f46270 */
[-C--:B------:R-:W-:Y:S02]  /*22a0*/  ISETP.GE.AND P1, PT, R52, R104.reuse, PT ;  /* 0x000000683400720c */ /* 0x080fe40003f26270 */
[C---:B------:R-:W-:Y:S02]  /*22b0*/  ISETP.GE.AND P3, PT, R8.reuse, R104, PT ;  /* 0x000000680800720c */ /* 0x040fe40003f66270 */
[----:B------:R-:W-:-:S02]  /*22c0*/  ISETP.GE.AND P6, PT, R8, R101, PT ;  /* 0x000000650800720c */ /* 0x000fc40003fc6270 */
[C---:B------:R-:W-:Y:S01]  /*22d0*/  LOP3.LUT R56, R100.reuse, 0x39, RZ, 0xfc, !PT ;  /* 0x0000003964387812 */ /* 0x040fe200078efcff */
[----:B------:R-:W1:Y:S01]  /*22e0*/  LDSM.16.M88.4 R8, [R116+0x2400] ;  /* 0x002400007408783b */ /* 0x000e620000000200 */
[----:B------:R-:W-:Y:S02]  /*22f0*/  LOP3.LUT R4, R100, 0x41, RZ, 0xfc, !PT ;  /* 0x0000004164047812 */ /* 0x000fe400078efcff */
[----:B------:R-:W-:Y:S02]  /*2300*/  FSEL R120, R53, -INF , !P4 ;  /* 0xff80000035787808 */ /* 0x000fe40006000000 */
[----:B------:R-:W-:Y:S02]  /*2310*/  FSEL R98, R55, -INF , !P0 ;  /* 0xff80000037627808 */ /* 0x000fe40004000000 */
[----:B------:R-:W-:Y:S02]  /*2320*/  FSEL R58, R51, -INF , !P2 ;  /* 0xff800000333a7808 */ /* 0x000fe40005000000 */
[----:B------:R-:W-:-:S02]  /*2330*/  FSEL R64, R44, -INF , !P1 ;  /* 0xff8000002c407808 */ /* 0x000fc40004800000 */
[-C--:B------:R-:W-:Y:S02]  /*2340*/  ISETP.GE.AND P4, PT, R52, R101.reuse, PT ;  /* 0x000000653400720c */ /* 0x080fe40003f86270 */
[-C--:B------:R-:W-:Y:S01]  /*2350*/  ISETP.GE.AND P0, PT, R56, R104.reuse, PT ;  /* 0x000000683800720c */ /* 0x080fe20003f06270 */
[----:B------:R-:W2:Y:S01]  /*2360*/  LDSM.16.M88.4 R52, [R116+0x2800] ;  /* 0x002800007434783b */ /* 0x000ea20000000200 */
[C---:B------:R-:W-:Y:S02]  /*2370*/  ISETP.GE.AND P2, PT, R4.reuse, R104, PT ;  /* 0x000000680400720c */ /* 0x040fe40003f46270 */
[----:B------:R-:W-:Y:S02]  /*2380*/  ISETP.GE.AND P1, PT, R4, R101, PT ;  /* 0x000000650400720c */ /* 0x000fe40003f26270 */
[----:B------:R-:W-:Y:S02]  /*2390*/  FSEL R57, R48, -INF , !P3 ;  /* 0xff80000030397808 */ /* 0x000fe40005800000 */
[----:B------:R-:W-:-:S02]  /*23a0*/  LOP3.LUT R4, R100, 0x48, RZ, 0xfc, !PT ;  /* 0x0000004864047812 */ /* 0x000fc400078efcff */
[----:B------:R-:W-:Y:S02]  /*23b0*/  LOP3.LUT R48, R100, 0x40, RZ, 0xfc, !PT ;  /* 0x0000004064307812 */ /* 0x000fe400078efcff */
[----:B------:R-:W-:Y:S02]  /*23c0*/  ISETP.GE.AND P3, PT, R56, R101, PT ;  /* 0x000000653800720c */ /* 0x000fe40003f66270 */
[----:B------:R-:W-:Y:S02]  /*23d0*/  FSEL R61, R46, -INF , !P4 ;  /* 0xff8000002e3d7808 */ /* 0x000fe40006000000 */
[----:B------:R-:W-:Y:S02]  /*23e0*/  FSEL R94, R45, -INF , !P0 ;  /* 0xff8000002d5e7808 */ /* 0x000fe40004000000 */
[----:B------:R-:W-:Y:S02]  /*23f0*/  FSEL R56, R50, -INF , !P6 ;  /* 0xff80000032387808 */ /* 0x000fe40007000000 */
[----:B------:R-:W-:-:S02]  /*2400*/  FSEL R60, R49, -INF , !P5 ;  /* 0xff800000313c7808 */ /* 0x000fc40006800000 */
[CC--:B------:R-:W-:Y:S02]  /*2410*/  ISETP.GE.AND P4, PT, R4.reuse, R104.reuse, PT ;  /* 0x000000680400720c */ /* 0x0c0fe40003f86270 */
[-C--:B------:R-:W-:Y:S02]  /*2420*/  ISETP.GE.AND P0, PT, R4, R101.reuse, PT ;  /* 0x000000650400720c */ /* 0x080fe40003f06270 */
[C---:B------:R-:W-:Y:S01]  /*2430*/  ISETP.GE.AND P6, PT, R48.reuse, R104, PT ;  /* 0x000000683000720c */ /* 0x040fe20003fc6270 */
[----:B-1----:R-:W-:Y:S01]  /*2440*/  HMMA.16816.F32 R32, R76, R8, R32 ;  /* 0x000000084c20723c */ /* 0x002fe20000001820 */
[----:B------:R-:W-:Y:S02]  /*2450*/  ISETP.GE.AND P5, PT, R48, R101, PT ;  /* 0x000000653000720c */ /* 0x000fe40003fa6270 */
[C---:B------:R-:W-:Y:S02]  /*2460*/  LOP3.LUT R5, R100.reuse, 0x49, RZ, 0xfc, !PT ;  /* 0x0000004964057812 */ /* 0x040fe400078efcff */
[----:B------:R-:W-:-:S02]  /*2470*/  LOP3.LUT R4, R100, 0x50, RZ, 0xfc, !PT ;  /* 0x0000005064047812 */ /* 0x000fc400078efcff */
        /* <DEDUP_REMOVED lines=52> */
[----:B------:R-:W-:Y:S02]  /*27c0*/  ISETP.GT.AND P0, PT, R112, R107, PT ;  /* 0x0000006b7000720c */ /* 0x000fe40003f04270 */
        /* <DEDUP_REMOVED lines=18> */
[----:B------:R-:W-:Y:S02]  /*28f0*/  ISETP.GE.AND P5, PT, R100, R104, PT ;  /* 0x000000686400720c */ /* 0x000fe40003fa6270 */
        /* <DEDUP_REMOVED lines=20> */
.L_x_3815:
        /* <DEDUP_REMOVED lines=59> */
.L_x_3816:
        /* <DEDUP_REMOVED lines=16> */
.L_x_3814:
        /* <DEDUP_REMOVED lines=34> */
[----:B------:R-:W2:Y:S01]  /*3110*/  SHFL.BFLY PT, R6, R2, 0x2, 0x1f ;  /* 0x0c401f0002067f89 */ /* 0x000ea200000e0000 */
[----:B------:R-:W-:Y:S02]  /*3120*/  IADD3 R3, PT, PT, R3, -0x2, RZ ;  /* 0xfffffffe03037810 */ /* 0x000fe40007ffe0ff */
        /* <DEDUP_REMOVED lines=23> */
[----:B------:R2:W-:Y:S01]  /*32a0*/  MUFU.EX2 R102, R103 ;  /* 0x0000006700667308 */ /* 0x0005e20000000800 */
[----:B------:R-:W-:Y:S01]  /*32b0*/  FFMA.FTZ R88, R121, UR4, -R30 ;  /* 0x0000000479587c23 */ /* 0x000fe2000801081e */
[--C-:B------:R-:W-:Y:S01]  /*32c0*/  FFMA.FTZ R118, R72, UR4, -R24.reuse ;  /* 0x0000000448767c23 */ /* 0x100fe20008010818 */
        /* <DEDUP_REMOVED lines=9> */
[--C-:B------:R-:W-:Y:S01]  /*3360*/  FFMA.FTZ R53, R68, UR4, -R24.reuse ;  /* 0x0000000444357c23 */ /* 0x100fe20008010818 */
[----:B------:R-:W4:Y:S01]  /*3370*/  MUFU.EX2 R88, R88 ;  /* 0x0000005800587308 */ /* 0x000f220000000800 */
[--C-:B--2---:R-:W-:Y:S01]  /*3380*/  FFMA.FTZ R103, R73, UR4, -R24.reuse ;  /* 0x0000000449677c23 */ /* 0x104fe20008010818 */
[----:B------:R-:W-:Y:S01]  /*3390*/  FFMA.FTZ R55, R69, UR4, -R24 ;  /* 0x0000000445377c23 */ /* 0x000fe20008010818 */
[----:B------:R-:W-:Y:S01]  /*33a0*/  FFMA.FTZ R120, R120, UR4, -R30 ;  /* 0x0000000478787c23 */ /* 0x000fe2000801081e */
[----:B------:R-:W-:Y:S01]  /*33b0*/  MUFU.EX2 R118, R118 ;  /* 0x0000007600767308 */ /* 0x000fe20000000800 */
[----:B------:R-:W-:Y:S01]  /*33c0*/  FFMA.FTZ R12, R92, UR4, -R24 ;  /* 0x000000045c0c7c23 */ /* 0x000fe20008010818 */
[----:B---3--:R-:W-:Y:S01]  /*33d0*/  F2FP.F16.F32.PACK_AB R72, R102, R101 ;  /* 0x000000656648723e */ /* 0x008fe200000000ff */
[--C-:B------:R-:W-:Y:S01]  /*33e0*/  FFMA.FTZ R119, R93, UR4, -R30.reuse ;  /* 0x000000045d777c23 */ /* 0x100fe2000801081e */
[----:B------:R-:W2:Y:S01]  /*33f0*/  MUFU.EX2 R103, R103 ;  /* 0x0000006700677308 */ /* 0x000ea20000000800 */
[----:B------:R-:W-:Y:S01]  /*3400*/  FFMA.FTZ R93, R97, UR4, -R30 ;  /* 0x00000004615d7c23 */ /* 0x000fe2000801081e */
[----:B------:R-:W-:Y:S01]  /*3410*/  FFMA.FTZ R97, R62, UR4, -R24 ;  /* 0x000000043e617c23 */ /* 0x000fe20008010818 */
[----:B------:R-:W-:Y:S01]  /*3420*/  FFMA.FTZ R95, R95, UR4, -R30 ;  /* 0x000000045f5f7c23 */ /* 0x000fe2000801081e */
[----:B------:R-:W-:Y:S01]  /*3430*/  MUFU.EX2 R100, R100 ;  /* 0x0000006400647308 */ /* 0x000fe20000000800 */
[--C-:B------:R-:W-:Y:S01]  /*3440*/  FFMA.FTZ R96, R96, UR4, -R24.reuse ;  /* 0x0000000460607c23 */ /* 0x100fe20008010818 */
[----:B----4-:R-:W-:Y:S01]  /*3450*/  F2FP.F16.F32.PACK_AB R74, R88, R99 ;  /* 0x00000063584a723e */ /* 0x010fe200000000ff */
[----:B------:R-:W-:Y:S01]  /*3460*/  FFMA.FTZ R62, R98, UR4, -R24 ;  /* 0x00000004623e7c23 */ /* 0x000fe20008010818 */
        /* <DEDUP_REMOVED lines=13> */
[----:B------:R-:W-:Y:S01]  /*3540*/  FFMA.FTZ R59, R63, UR4, -R30 ;  /* 0x000000043f3b7c23 */ /* 0x000fe2000801081e */
[----:B---3--:R-:W-:Y:S01]  /*3550*/  F2FP.F16.F32.PACK_AB R75, R89, R100 ;  /* 0x00000064594b723e */ /* 0x008fe200000000ff */
[----:B------:R-:W-:Y:S01]  /*3560*/  FFMA.FTZ R63, R42, UR4, -R24 ;  /* 0x000000042a3f7c23 */ /* 0x000fe20008010818 */
[----:B------:R-:W-:Y:S01]  /*3570*/  MUFU.EX2 R54, R54 ;  /* 0x0000003600367308 */ /* 0x000fe20000000800 */
[----:B------:R-:W-:Y:S01]  /*3580*/  FFMA.FTZ R51, R51, UR4, -R30 ;  /* 0x0000000433337c23 */ /* 0x000fe2000801081e */
[--C-:B------:R-:W-:Y:S01]  /*3590*/  FFMA.FTZ R43, R43, UR4, -R24.reuse ;  /* 0x000000042b2b7c23 */ /* 0x100fe20008010818 */
[--C-:B------:R-:W-:Y:S01]  /*35a0*/  FFMA.FTZ R49, R49, UR4, -R24.reuse ;  /* 0x0000000431317c23 */ /* 0x100fe20008010818 */
[----:B------:R-:W-:Y:S01]  /*35b0*/  MUFU.EX2 R66, R66 ;  /* 0x0000004200427308 */ /* 0x000fe20000000800 */
[C---:B------:R-:W-:Y:S01]  /*35c0*/  HMMA.16816.F32 R80, R72.reuse, R76, RZ ;  /* 0x0000004c4850723c */ /* 0x040fe200000018ff */
[----:B------:R-:W-:Y:S01]  /*35d0*/  FFMA.FTZ R42, R50, UR4, -R24 ;  /* 0x00000004322a7c23 */ /* 0x000fe20008010818 */
[----:B------:R-:W-:Y:S01]  /*35e0*/  FADD.FTZ R101, R101, R102 ;  /* 0x0000006665657221 */ /* 0x000fe20000010000 */
[----:B------:R-:W3:Y:S01]  /*35f0*/  MUFU.EX2 R65, R65 ;  /* 0x0000004100417308 */ /* 0x000ee20000000800 */
[----:B------:R-:W-:Y:S01]  /*3600*/  FADD.FTZ R103, R118, R103 ;  /* 0x0000006776677221 */ /* 0x000fe20000010000 */
[--C-:B------:R-:W-:Y:S01]  /*3610*/  FFMA.FTZ R33, R33, UR4, -R30.reuse ;  /* 0x0000000421217c23 */ /* 0x100fe2000801081e */
[----:B------:R-:W-:Y:S01]  /*3620*/  FADD.FTZ R99, R99, R101 ;  /* 0x0000006563637221 */ /* 0x000fe20000010000 */
[----:B------:R-:W-:Y:S01]  /*3630*/  MUFU.EX2 R53, R53 ;  /* 0x0000003500357308 */ /* 0x000fe20000000800 */
[C---:B------:R-:W-:Y:S01]  /*3640*/  HMMA.16816.F32 R76, R72.reuse, R78, RZ ;  /* 0x0000004e484c723c */ /* 0x040fe200000018ff */
[----:B------:R-:W-:Y:S01]  /*3650*/  FADD.FTZ R100, R100, R103 ;  /* 0x0000006764647221 */ /* 0x000fe20000010000 */
[--C-:B------:R-:W-:Y:S01]  /*3660*/  FFMA.FTZ R50, R32, UR4, -R30.reuse ;  /* 0x0000000420327c23 */ /* 0x100fe2000801081e */
[----:B------:R-:W4:Y:S01]  /*3670*/  MUFU.EX2 R55, R55 ;  /* 0x0000003700377308 */ /* 0x000f220000000800 */
[----:B------:R-:W-:Y:S01]  /*3680*/  FFMA.FTZ R32, R37, UR4, -R30 ;  /* 0x0000000425207c23 */ /* 0x000fe2000801081e */
[----:B------:R-:W-:Y:S01]  /*3690*/  FADD.FTZ R99, R88, R99 ;  /* 0x0000006358637221 */ /* 0x000fe20000010000 */
[----:B------:R-:W-:Y:S01]  /*36a0*/  FADD.FTZ R100, R89, R100 ;  /* 0x0000006459647221 */ /* 0x000fe20000010000 */
[----:B------:R-:W-:Y:S01]  /*36b0*/  MUFU.EX2 R92, R120 ;  /* 0x00000078005c7308 */ /* 0x000fe20000000800 */
[C---:B-1----:R-:W-:Y:S01]  /*36c0*/  HMMA.16816.F32 R68, R72.reuse, R4, RZ ;  /* 0x000000044844723c */ /* 0x042fe200000018ff */
[----:B--2---:R-:W-:Y:S01]  /*36d0*/  F2FP.F16.F32.PACK_AB R4, R84, R90 ;  /* 0x0000005a5404723e */ /* 0x004fe200000000ff */
[----:B------:R-:W-:Y:S01]  /*36e0*/  FADD.FTZ R90, R90, R99 ;  /* 0x000000635a5a7221 */ /* 0x000fe20000010000 */
[----:B---3--:R-:W-:Y:S01]  /*36f0*/  F2FP.F16.F32.PACK_AB R5, R65, R66 ;  /* 0x000000424105723e */ /* 0x008fe200000000ff */
[----:B------:R1:W-:Y:S01]  /*3700*/  MUFU.EX2 R120, R12 ;  /* 0x0000000c00787308 */ /* 0x0003e20000000800 */
[----:B------:R-:W-:Y:S01]  /*3710*/  FADD.FTZ R100, R66, R100 ;  /* 0x0000006442647221 */ /* 0x000fe20000010000 */
[----:B------:R-:W-:Y:S01]  /*3720*/  FADD.FTZ R90, R84, R90 ;  /* 0x0000005a545a7221 */ /* 0x000fe20000010000 */
[----:B------:R-:W-:Y:S01]  /*3730*/  FFMA.FTZ R38, R38, UR4, -R30 ;  /* 0x0000000426267c23 */ /* 0x000fe2000801081e */
[----:B------:R-:W-:Y:S01]  /*3740*/  HMMA.16816.F32 R72, R72, R6, RZ ;  /* 0x000000064848723c */ /* 0x000fe200000018ff */
[C---:B------:R-:W-:Y:S01]  /*3750*/  F2FP.F16.F32.PACK_AB R6, R54.reuse, R67 ;  /* 0x000000433606723e */ /* 0x040fe200000000ff */
[----:B------:R-:W2:Y:S01]  /*3760*/  MUFU.EX2 R119, R119 ;  /* 0x0000007700777308 */ /* 0x000ea20000000800 */
[----:B----4-:R-:W-:Y:S01]  /*3770*/  F2FP.F16.F32.PACK_AB R7, R55, R53 ;  /* 0x000000353707723e */ /* 0x010fe200000000ff */
[----:B------:R-:W-:Y:S01]  /*3780*/  FADD.FTZ R65, R65, R100 ;  /* 0x0000006441417221 */ /* 0x000fe20000010000 */
[----:B------:R-:W-:Y:S01]  /*3790*/  FADD.FTZ R67, R67, R90 ;  /* 0x0000005a43437221 */ /* 0x000fe20000010000 */
[----:B------:R-:W3:Y:S01]  /*37a0*/  MUFU.EX2 R95, R95 ;  /* 0x0000005f005f7308 */ /* 0x000ee20000000800 */
[--C-:B------:R-:W-:Y:S01]  /*37b0*/  FFMA.FTZ R39, R39, UR4, -R30.reuse ;  /* 0x0000000427277c23 */ /* 0x100fe2000801081e */
[----:B------:R-:W-:Y:S01]  /*37c0*/  FADD.FTZ R65, R53, R65 ;  /* 0x0000004135417221 */ /* 0x000fe20000010000 */
[----:B------:R-:W-:Y:S01]  /*37d0*/  FADD.FTZ R67, R54, R67 ;  /* 0x0000004336437221 */ /* 0x000fe20000010000 */
[C---:B------:R-:W-:Y:S01]  /*37e0*/  HMMA.16816.F32 R80, R4.reuse, R8, R80 ;  /* 0x000000080450723c */ /* 0x040fe20000001850 */
[----:B-1----:R-:W1:Y:S01]  /*37f0*/  LDSM.16.MT88.4 R12, [R25+0x3800] ;  /* 0x00380000190c783b */ /* 0x002e620000004200 */
[----:B------:R-:W-:Y:S01]  /*3800*/  MUFU.EX2 R93, R93 ;  /* 0x0000005d005d7308 */ /* 0x000fe20000000800 */
[----:B------:R-:W-:Y:S01]  /*3810*/  FADD.FTZ R55, R55, R65 ;  /* 0x0000004137377221 */ /* 0x000fe20000010000 */
[----:B------:R-:W-:Y:S01]  /*3820*/  FFMA.FTZ R44, R44, UR4, -R30 ;  /* 0x000000042c2c7c23 */ /* 0x000fe2000801081e */
[--C-:B------:R-:W-:Y:S01]  /*3830*/  FFMA.FTZ R40, R40, UR4, -R24.reuse ;  /* 0x0000000428287c23 */ /* 0x100fe20008010818 */
[----:B------:R-:W4:Y:S01]  /*3840*/  MUFU.EX2 R97, R97 ;  /* 0x0000006100617308 */ /* 0x000f220000000800 */
[----:B--2---:R-:W-:Y:S01]  /*3850*/  FADD.FTZ R67, R119, R67 ;  /* 0x0000004377437221 */ /* 0x004fe20000010000 */
[C---:B------:R-:W-:Y:S01]  /*3860*/  HMMA.16816.F32 R76, R4.reuse, R10, R76 ;  /* 0x0000000a044c723c */ /* 0x040fe2000000184c */
[----:B------:R-:W2:Y:S01]  /*3870*/  LDSM.16.MT88.4 R8, [R104+0x3800] ;  /* 0x003800006808783b */ /* 0x000ea20000004200 */
[----:B------:R-:W-:Y:S01]  /*3880*/  MUFU.EX2 R96, R96 ;  /* 0x0000006000607308 */ /* 0x000fe20000000800 */
[----:B------:R-:W-:Y:S01]  /*3890*/  FADD.FTZ R55, R120, R55 ;  /* 0x0000003778377221 */ /* 0x000fe20000010000 */
[----:B---3--:R-:W-:Y:S01]  /*38a0*/  FADD.FTZ R67, R95, R67 ;  /* 0x000000435f437221 */ /* 0x008fe20000010000 */
[----:B------:R-:W-:Y:S01]  /*38b0*/  FFMA.FTZ R46, R46, UR4, -R24 ;  /* 0x000000042e2e7c23 */ /* 0x000fe20008010818 */
[----:B------:R-:W3:Y:S01]  /*38c0*/  MUFU.EX2 R62, R62 ;  /* 0x0000003e003e7308 */ /* 0x000ee20000000800 */
[--C-:B------:R-:W-:Y:S01]  /*38d0*/  FFMA.FTZ R52, R52, UR4, -R30.reuse ;  /* 0x0000000434347c23 */ /* 0x100fe2000801081e */
[C---:B------:R-:W-:Y:S01]  /*38e0*/  HMMA.16816.F32 R68, R4.reuse, R16, R68 ;  /* 0x000000100444723c */ /* 0x040fe20000001844 */
[----:B------:R-:W-:Y:S01]  /*38f0*/  FFMA.FTZ R123, R26, UR4, -R30 ;  /* 0x000000041a7b7c23 */ /* 0x000fe2000801081e */
[----:B------:R-:W5:Y:S01]  /*3900*/  MUFU.EX2 R98, R98 ;  /* 0x0000006200627308 */ /* 0x000f620000000800 */
[----:B------:R-:W-:Y:S01]  /*3910*/  FFMA.FTZ R122, R20, UR4, -R24 ;  /* 0x00000004147a7c23 */ /* 0x000fe20008010818 */
[----:B------:R-:W-:Y:S01]  /*3920*/  FFMA.FTZ R29, R29, UR4, -R30 ;  /* 0x000000041d1d7c23 */ /* 0x000fe2000801081e */
[----:B------:R-:W-:Y:S01]  /*3930*/  FFMA.FTZ R23, R23, UR4, -R24 ;  /* 0x0000000417177c23 */ /* 0x000fe20008010818 */
[----:B------:R-:W2:Y:S01]  /*3940*/  MUFU.EX2 R57, R57 ;  /* 0x0000003900397308 */ /* 0x000ea20000000800 */
[----:B------:R-:W-:Y:S01]  /*3950*/  ISETP.GE.AND P0, PT, R3, R107, PT ;  /* 0x0000006b0300720c */ /* 0x000fe20003f06270 */
[----:B------:R-:W-:Y:S01]  /*3960*/  HMMA.16816.F32 R72, R4, R18, R72 ;  /* 0x000000120448723c */ /* 0x000fe20000001848 */
[----:B------:R-:W-:Y:S01]  /*3970*/  F2FP.F16.F32.PACK_AB R4, R95, R119 ;  /* 0x000000775f04723e */ /* 0x000fe200000000ff */
[----:B------:R-:W2:Y:S01]  /*3980*/  MUFU.EX2 R60, R60 ;  /* 0x0000003c003c7308 */ /* 0x000ea20000000800 */
[C---:B----4-:R-:W-:Y:S01]  /*3990*/  F2FP.F16.F32.PACK_AB R5, R97.reuse, R120 ;  /* 0x000000786105723e */ /* 0x050fe200000000ff */
[----:B------:R-:W4:Y:S01]  /*39a0*/  LDSM.16.MT88.4 R16, [R25+0x3c00] ;  /* 0x003c00001910783b */ /* 0x000f220000004200 */
[----:B------:R-:W-:Y:S01]  /*39b0*/  F2FP.F16.F32.PACK_AB R6, R92, R93 ;  /* 0x0000005d5c06723e */ /* 0x000fe200000000ff */
[----:B------:R-:W-:Y:S01]  /*39c0*/  MUFU.EX2 R58, R58 ;  /* 0x0000003a003a7308 */ /* 0x000fe20000000800 */
[----:B---3--:R-:W-:Y:S01]  /*39d0*/  F2FP.F16.F32.PACK_AB R7, R62, R96 ;  /* 0x000000603e07723e */ /* 0x008fe200000000ff */
[----:B------:R-:W-:Y:S01]  /*39e0*/  FADD.FTZ R97, R97, R55 ;  /* 0x0000003761617221 */ /* 0x000fe20000010000 */
[----:B------:R-:W-:Y:S01]  /*39f0*/  FADD.FTZ R93, R93, R67 ;  /* 0x000000435d5d7221 */ /* 0x000fe20000010000 */
[----:B------:R-:W-:Y:S02]  /*3a00*/  MUFU.EX2 R64, R64 ;  /* 0x0000004000407308 */ /* 0x000fe40000000800 */
[----:B------:R-:W-:Y:S01]  /*3a10*/  FADD.FTZ R97, R96, R97 ;  /* 0x0000006160617221 */ /* 0x000fe20000010000 */
[----:B------:R-:W-:Y:S01]  /*3a20*/  FADD.FTZ R93, R92, R93 ;  /* 0x0000005d5c5d7221 */ /* 0x000fe20000010000 */
[----:B------:R-:W-:Y:S02]  /*3a30*/  MUFU.EX2 R61, R61 ;  /* 0x0000003d003d7308 */ /* 0x000fe40000000800 */
[----:B------:R-:W-:Y:S01]  /*3a40*/  FADD.FTZ R97, R62, R97 ;  /* 0x000000613e617221 */ /* 0x000fe20000010000 */
[----:B-1----:R-:W-:Y:S01]  /*3a50*/  HMMA.16816.F32 R68, R4, R12, R68 ;  /* 0x0000000c0444723c */ /* 0x002fe20000001844 */
[----:B------:R-:W-:Y:S01]  /*3a60*/  FFMA.FTZ R12, R94, UR4, -R30 ;  /* 0x000000045e0c7c23 */ /* 0x000fe2000801081e */
[----:B------:R-:W-:Y:S01]  /*3a70*/  FFMA.FTZ R94, R56, UR4, -R24 ;  /* 0x00000004385e7c23 */ /* 0x000fe20008010818 */
[----:B------:R-:W-:Y:S01]  /*3a80*/  MUFU.EX2 R91, R91 ;  /* 0x0000005b005b7308 */ /* 0x000fe20000000800 */
[----:B-----5:R-:W-:-:S03]  /*3a90*/  FADD.FTZ R93, R98, R93 ;  /* 0x0000005d625d7221 */ /* 0x020fc60000010000 */
[----:B------:R-:W1:Y:S01]  /*3aa0*/  MUFU.EX2 R56, R12 ;  /* 0x0000000c00387308 */ /* 0x000e620000000800 */
[C---:B--2---:R-:W-:Y:S01]  /*3ab0*/  HMMA.16816.F32 R80, R4.reuse, R8, R80 ;  /* 0x000000080450723c */ /* 0x044fe20000001850 */
[----:B------:R-:W-:Y:S02]  /*3ac0*/  FADD.FTZ R93, R57, R93 ;  /* 0x0000005d395d7221 */ /* 0x000fe40000010000 */
[----:B------:R-:W2:Y:S02]  /*3ad0*/  MUFU.EX2 R94, R94 ;  /* 0x0000005e005e7308 */ /* 0x000ea40000000800 */
[----:B------:R-:W-:Y:S02]  /*3ae0*/  FADD.FTZ R93, R60, R93 ;  /* 0x0000005d3c5d7221 */ /* 0x000fe40000010000 */
[----:B------:R-:W3:Y:S01]  /*3af0*/  MUFU.EX2 R51, R51 ;  /* 0x0000003300337308 */ /* 0x000ee20000000800 */
[----:B------:R-:W-:Y:S01]  /*3b00*/  HMMA.16816.F32 R76, R4, R10, R76 ;  /* 0x0000000a044c723c */ /* 0x000fe2000000184c */
[----:B------:R-:W5:Y:S02]  /*3b10*/  LDSM.16.MT88.4 R8, [R104+0x3c00] ;  /* 0x003c00006808783b */ /* 0x000f640000004200 */
[----:B------:R-:W-:Y:S01]  /*3b20*/  MUFU.EX2 R48, R48 ;  /* 0x0000003000307308 */ /* 0x000fe20000000800 */
[----:B-1----:R-:W-:-:S03]  /*3b30*/  FADD.FTZ R93, R56, R93 ;  /* 0x0000005d385d7221 */ /* 0x002fc60000010000 */
[----:B------:R-:W-:Y:S01]  /*3b40*/  MUFU.EX2 R59, R59 ;  /* 0x0000003b003b7308 */ /* 0x000fe20000000800 */
[----:B------:R-:W-:Y:S01]  /*3b50*/  HMMA.16816.F32 R72, R4, R14, R72 ;  /* 0x0000000e0448723c */ /* 0x000fe20000001848 */
[----:B------:R-:W-:Y:S01]  /*3b60*/  F2FP.F16.F32.PACK_AB R4, R57, R98 ;  /* 0x000000623904723e */ /* 0x000fe200000000ff */
[----:B------:R-:W1:Y:S01]  /*3b70*/  LDSM.16.MT88.4 R12, [R104+0x4000] ;  /* 0x00400000680c783b */ /* 0x000e620000004200 */
[----:B--2---:R-:W-:Y:S01]  /*3b80*/  F2FP.F16.F32.PACK_AB R5, R58, R94 ;  /* 0x0000005e3a05723e */ /* 0x004fe200000000ff */
[----:B------:R-:W-:Y:S01]  /*3b90*/  MUFU.EX2 R63, R63 ;  /* 0x0000003f003f7308 */ /* 0x000fe20000000800 */
[----:B------:R-:W-:Y:S01]  /*3ba0*/  F2FP.F16.F32.PACK_AB R6, R56, R60 ;  /* 0x0000003c3806723e */ /* 0x000fe200000000ff */
[----:B------:R-:W-:Y:S01]  /*3bb0*/  FADD.FTZ R97, R94, R97 ;  /* 0x000000615e617221 */ /* 0x000fe20000010000 */
[----:B------:R-:W-:Y:S01]  /*3bc0*/  F2FP.F16.F32.PACK_AB R7, R61, R64 ;  /* 0x000000403d07723e */ /* 0x000fe200000000ff */
[----:B------:R-:W2:Y:S01]  /*3bd0*/  MUFU.EX2 R43, R43 ;  /* 0x0000002b002b7308 */ /* 0x000ea20000000800 */
[----:B------:R-:W-:Y:S01]  /*3be0*/  FADD.FTZ R93, R91, R93 ;  /* 0x0000005d5b5d7221 */ /* 0x000fe20000010000 */
[----:B------:R-:W-:-:S02]  /*3bf0*/  FADD.FTZ R97, R58, R97 ;  /* 0x000000613a617221 */ /* 0x000fc40000010000 */
[----:B------:R-:W-:Y:S02]  /*3c00*/  MUFU.EX2 R49, R49 ;  /* 0x0000003100317308 */ /* 0x000fe40000000800 */
[C---:B----4-:R-:W-:Y:S01]  /*3c10*/  HMMA.16816.F32 R68, R4.reuse, R16, R68 ;  /* 0x000000100444723c */ /* 0x050fe20000001844 */
[----:B------:R-:W-:Y:S01]  /*3c20*/  FADD.FTZ R97, R64, R97 ;  /* 0x0000006140617221 */ /* 0x000fe20000010000 */
[----:B------:R-:W4:Y:S03]  /*3c30*/  MUFU.EX2 R42, R42 ;  /* 0x0000002a002a7308 */ /* 0x000f260000000800 */
[----:B------:R-:W-:Y:S01]  /*3c40*/  FADD.FTZ R97, R61, R97 ;  /* 0x000000613d617221 */ /* 0x000fe20000010000 */
[----:B------:R3:W-:Y:S02]  /*3c50*/  MUFU.EX2 R37, R33 ;  /* 0x0000002100257308 */ /* 0x0007e40000000800 */
[C---:B------:R-:W-:Y:S01]  /*3c60*/  HMMA.16816.F32 R72, R4.reuse, R18, R72 ;  /* 0x000000120448723c */ /* 0x040fe20000001848 */
[----:B------:R-:W-:Y:S01]  /*3c70*/  LDSM.16.MT88.4 R16, [R104+0x4400] ;  /* 0x004400006810783b */ /* 0x000fe20000004200 */
[----:B------:R-:W1:Y:S04]  /*3c80*/  MUFU.EX2 R50, R50 ;  /* 0x0000003200327308 */ /* 0x000e680000000800 */
[----:B------:R-:W-:Y:S04]  /*3c90*/  MUFU.EX2 R32, R32 ;  /* 0x0000002000207308 */ /* 0x000fe80000000800 */
[----:B------:R-:W-:Y:S01]  /*3ca0*/  MUFU.EX2 R38, R38 ;  /* 0x0000002600267308 */ /* 0x000fe20000000800 */
[C---:B-----5:R-:W-:Y:S01]  /*3cb0*/  HMMA.16816.F32 R80, R4.reuse, R8, R80 ;  /* 0x000000080450723c */ /* 0x060fe20000001850 */
[----:B---3--:R-:W-:Y:S01]  /*3cc0*/  FFMA.FTZ R33, R45, UR4, -R30 ;  /* 0x000000042d217c23 */ /* 0x008fe2000801081e */
[--C-:B------:R-:W-:Y:S01]  /*3cd0*/  FFMA.FTZ R45, R34, UR4, -R24.reuse ;  /* 0x00000004222d7c23 */ /* 0x100fe20008010818 */
[--C-:B------:R-:W-:Y:S01]  /*3ce0*/  FFMA.FTZ R34, R47, UR4, -R24.reuse ;  /* 0x000000042f227c23 */ /* 0x100fe20008010818 */
[----:B------:R-:W-:Y:S01]  /*3cf0*/  FFMA.FTZ R47, R35, UR4, -R24 ;  /* 0x00000004232f7c23 */ /* 0x000fe20008010818 */
[----:B------:R-:W-:Y:S03]  /*3d00*/  MUFU.EX2 R39, R39 ;  /* 0x0000002700277308 */ /* 0x000fe60000000800 */
[----:B------:R-:W-:Y:S01]  /*3d10*/  HMMA.16816.F32 R76, R4, R10, R76 ;  /* 0x0000000a044c723c */ /* 0x000fe2000000184c */
[----:B------:R-:W3:Y:S01]  /*3d20*/  LDSM.16.MT88.4 R8, [R25+0x4000] ;  /* 0x004000001908783b */ /* 0x000ee20000004200 */
[----:B------:R-:W-:Y:S01]  /*3d30*/  F2FP.F16.F32.PACK_AB R4, R51, R91 ;  /* 0x0000005b3304723e */ /* 0x000fe200000000ff */
[----:B------:R-:W-:Y:S01]  /*3d40*/  MUFU.EX2 R33, R33 ;  /* 0x0000002100217308 */ /* 0x000fe20000000800 */
[----:B--2---:R-:W-:Y:S01]  /*3d50*/  F2FP.F16.F32.PACK_AB R5, R43, R63 ;  /* 0x0000003f2b05723e */ /* 0x004fe200000000ff */
[----:B------:R-:W-:Y:S01]  /*3d60*/  FADD.FTZ R63, R63, R97 ;  /* 0x000000613f3f7221 */ /* 0x000fe20000010000 */
[----:B------:R-:W-:Y:S01]  /*3d70*/  F2FP.F16.F32.PACK_AB R6, R59, R48 ;  /* 0x000000303b06723e */ /* 0x000fe200000000ff */
[----:B------:R-:W2:Y:S01]  /*3d80*/  MUFU.EX2 R45, R45 ;  /* 0x0000002d002d7308 */ /* 0x000ea20000000800 */
[----:B----4-:R-:W-:Y:S01]  /*3d90*/  F2FP.F16.F32.PACK_AB R7, R42, R49 ;  /* 0x000000312a07723e */ /* 0x010fe200000000ff */
[----:B------:R-:W-:Y:S01]  /*3da0*/  FADD.FTZ R51, R51, R93 ;  /* 0x0000005d33337221 */ /* 0x000fe20000010000 */
[----:B------:R-:W-:Y:S01]  /*3db0*/  FADD.FTZ R63, R43, R63 ;  /* 0x0000003f2b3f7221 */ /* 0x000fe20000010000 */
[----:B------:R-:W-:Y:S02]  /*3dc0*/  MUFU.EX2 R34, R34 ;  /* 0x0000002200227308 */ /* 0x000fe40000000800 */
        /* <DEDUP_REMOVED lines=8> */
[----:B--2---:R-:W-:Y:S01]  /*3e50*/  FADD.FTZ R49, R45, R49 ;  /* 0x000000312d317221 */ /* 0x004fe20000010000 */
[C---:B------:R-:W-:Y:S01]  /*3e60*/  HMMA.16816.F32 R76, R4.reuse, R14, R76 ;  /* 0x0000000e044c723c */ /* 0x040fe2000000184c */
[----:B------:R-:W1:Y:S01]  /*3e70*/  LDSM.16.MT88.4 R12, [R25+0x4400] ;  /* 0x00440000190c783b */ /* 0x000e620000004200 */
[----:B------:R-:W-:Y:S04]  /*3e80*/  MUFU.EX2 R40, R40 ;  /* 0x0000002800287308 */ /* 0x000fe80000000800 */
[----:B------:R-:W-:Y:S04]  /*3e90*/  MUFU.EX2 R46, R46 ;  /* 0x0000002e002e7308 */ /* 0x000fe80000000800 */
[----:B------:R-:W-:Y:S04]  /*3ea0*/  MUFU.EX2 R123, R123 ;  /* 0x0000007b007b7308 */ /* 0x000fe80000000800 */
[----:B------:R-:W-:Y:S01]  /*3eb0*/  MUFU.EX2 R122, R122 ;  /* 0x0000007a007a7308 */ /* 0x000fe20000000800 */
[----:B---3--:R-:W-:Y:S01]  /*3ec0*/  HMMA.16816.F32 R68, R4, R8, R68 ;  /* 0x000000080444723c */ /* 0x008fe20000001844 */
[--C-:B------:R-:W-:Y:S01]  /*3ed0*/  FFMA.FTZ R8, R36, UR4, -R24.reuse ;  /* 0x0000000424087c23 */ /* 0x100fe20008010818 */
[----:B------:R-:W-:-:S03]  /*3ee0*/  FFMA.FTZ R36, R41, UR4, -R24 ;  /* 0x0000000429247c23 */ /* 0x000fc60008010818 */
[----:B------:R2:W3:Y:S03]  /*3ef0*/  MUFU.EX2 R41, R8 ;  /* 0x0000000800297308 */ /* 0x0004e60000000800 */
[----:B------:R-:W-:Y:S01]  /*3f00*/  HMMA.16816.F32 R72, R4, R10, R72 ;  /* 0x0000000a0448723c */ /* 0x000fe20000001848 */
[----:B------:R-:W4:Y:S01]  /*3f10*/  MUFU.EX2 R36, R36 ;  /* 0x0000002400247308 */ /* 0x000f220000000800 */
[C---:B------:R-:W-:Y:S01]  /*3f20*/  F2FP.F16.F32.PACK_AB R4, R37.reuse, R50 ;  /* 0x000000322504723e */ /* 0x040fe200000000ff */
[----:B------:R-:W-:Y:S01]  /*3f30*/  FADD.FTZ R37, R37, R59 ;  /* 0x0000003b25257221 */ /* 0x000fe20000010000 */
[----:B------:R-:W-:-:S03]  /*3f40*/  F2FP.F16.F32.PACK_AB R6, R33, R32 ;  /* 0x000000202106723e */ /* 0x000fc600000000ff */
[----:B------:R-:W-:Y:S01]  /*3f50*/  FADD.FTZ R37, R32, R37 ;  /* 0x0000002520257221 */ /* 0x000fe20000010000 */
[----:B--2---:R-:W2:Y:S01]  /*3f60*/  LDSM.16.MT88.4 R8, [R104+0x4800] ;  /* 0x004800006808783b */ /* 0x004ea20000004200 */
[C---:B---3--:R-:W-:Y:S01]  /*3f70*/  F2FP.F16.F32.PACK_AB R5, R41.reuse, R45 ;  /* 0x0000002d2905723e */ /* 0x048fe200000000ff */
[----:B------:R-:W-:Y:S01]  /*3f80*/  FADD.FTZ R41, R41, R49 ;  /* 0x0000003129297221 */ /* 0x000fe20000010000 */
[----:B------:R-:W-:Y:S01]  /*3f90*/  FADD.FTZ R33, R33, R37 ;  /* 0x0000002521217221 */ /* 0x000fe20000010000 */
[----:B----4-:R-:W-:Y:S02]  /*3fa0*/  F2FP.F16.F32.PACK_AB R7, R34, R36 ;  /* 0x000000242207723e */ /* 0x010fe400000000ff */
[----:B------:R-:W-:Y:S01]  /*3fb0*/  FADD.FTZ R41, R36, R41 ;  /* 0x0000002924297221 */ /* 0x000fe20000010000 */
[----:B------:R-:W-:-:S03]  /*3fc0*/  FADD.FTZ R33, R38, R33 ;  /* 0x0000002126217221 */ /* 0x000fc60000010000 */
[----:B------:R-:W-:Y:S01]  /*3fd0*/  FADD.FTZ R34, R34, R41 ;  /* 0x0000002922227221 */ /* 0x000fe20000010000 */
[C---:B------:R-:W-:Y:S01]  /*3fe0*/  HMMA.16816.F32 R80, R4.reuse, R16, R80 ;  /* 0x000000100450723c */ /* 0x040fe20000001850 */
[----:B------:R-:W-:Y:S02]  /*3ff0*/  FFMA.FTZ R16, R31, UR4, -R24 ;  /* 0x000000041f107c23 */ /* 0x000fe40008010818 */
[----:B------:R-:W-:Y:S04]  /*4000*/  MUFU.EX2 R31, R52 ;  /* 0x00000034001f7308 */ /* 0x000fe80000000800 */
[----:B------:R3:W4:Y:S01]  /*4010*/  MUFU.EX2 R35, R16 ;  /* 0x0000001000237308 */ /* 0x0007220000000800 */
[C---:B------:R-:W-:Y:S08]  /*4020*/  HMMA.16816.F32 R76, R4.reuse, R18, R76 ;  /* 0x00000012044c723c */ /* 0x040ff0000000184c */
[----:B-1----:R-:W-:Y:S01]  /*4030*/  HMMA.16816.F32 R68, R4, R12, R68 ;  /* 0x0000000c0444723c */ /* 0x002fe20000001844 */
[----:B---3--:R-:W1:Y:S01]  /*4040*/  LDSM.16.MT88.4 R16, [R25+0x4800] ;  /* 0x004800001910783b */ /* 0x008e620000004200 */
[----:B----4-:R-:W-:-:S06]  /*4050*/  FADD.FTZ R34, R35, R34 ;  /* 0x0000002223227221 */ /* 0x010fcc0000010000 */
[----:B------:R-:W-:Y:S01]  /*4060*/  HMMA.16816.F32 R72, R4, R14, R72 ;  /* 0x0000000e0448723c */ /* 0x000fe20000001848 */
[----:B------:R-:W-:Y:S01]  /*4070*/  F2FP.F16.F32.PACK_AB R4, R39, R38 ;  /* 0x000000262704723e */ /* 0x000fe200000000ff */
[----:B------:R-:W3:Y:S01]  /*4080*/  LDSM.16.MT88.4 R12, [R104+0x4c00] ;  /* 0x004c0000680c783b */ /* 0x000ee20000004200 */
[----:B------:R-:W-:Y:S01]  /*4090*/  F2FP.F16.F32.PACK_AB R5, R47, R35 ;  /* 0x000000232f05723e */ /* 0x000fe200000000ff */
[----:B------:R-:W-:Y:S01]  /*40a0*/  FADD.FTZ R39, R39, R33 ;  /* 0x0000002127277221 */ /* 0x000fe20000010000 */
[----:B------:R-:W-:Y:S01]  /*40b0*/  F2FP.F16.F32.PACK_AB R6, R31, R44 ;  /* 0x0000002c1f06723e */ /* 0x000fe200000000ff */
[----:B------:R-:W-:Y:S01]  /*40c0*/  FADD.FTZ R47, R47, R34 ;  /* 0x000000222f2f7221 */ /* 0x000fe20000010000 */
[----:B------:R-:W-:Y:S01]  /*40d0*/  F2FP.F16.F32.PACK_AB R7, R46, R40 ;  /* 0x000000282e07723e */ /* 0x000fe200000000ff */
[----:B------:R-:W-:Y:S02]  /*40e0*/  FADD.FTZ R39, R44, R39 ;  /* 0x000000272c277221 */ /* 0x000fe40000010000 */
[----:B------:R-:W-:-:S02]  /*40f0*/  FADD.FTZ R47, R40, R47 ;  /* 0x0000002f282f7221 */ /* 0x000fc40000010000 */
[----:B------:R-:W-:Y:S02]  /*4100*/  FADD.FTZ R31, R31, R39 ;  /* 0x000000271f1f7221 */ /* 0x000fe40000010000 */
[C---:B--2---:R-:W-:Y:S01]  /*4110*/  HMMA.16816.F32 R80, R4.reuse, R8, R80 ;  /* 0x000000080450723c */ /* 0x044fe20000001850 */
[----:B------:R-:W-:Y:S01]  /*4120*/  FFMA.FTZ R8, R28, UR4, -R30 ;  /* 0x000000041c087c23 */ /* 0x000fe2000801081e */
[----:B------:R-:W-:Y:S01]  /*4130*/  FFMA.FTZ R9, R21, UR4, -R24 ;  /* 0x0000000415097c23 */ /* 0x000fe20008010818 */
[----:B------:R-:W-:Y:S01]  /*4140*/  FFMA.FTZ R28, R27, UR4, -R30 ;  /* 0x000000041b1c7c23 */ /* 0x000fe2000801081e */
[----:B------:R-:W-:Y:S01]  /*4150*/  FADD.FTZ R46, R46, R47 ;  /* 0x0000002f2e2e7221 */ /* 0x000fe20000010000 */
[----:B------:R2:W-:Y:S03]  /*4160*/  MUFU.EX2 R26, R8 ;  /* 0x00000008001a7308 */ /* 0x0005e60000000800 */
[----:B------:R-:W-:Y:S01]  /*4170*/  HMMA.16816.F32 R76, R4, R10, R76 ;  /* 0x0000000a044c723c */ /* 0x000fe2000000184c */
[----:B------:R-:W-:Y:S04]  /*4180*/  MUFU.EX2 R20, R9 ;  /* 0x0000000900147308 */ /* 0x000fe80000000800 */
[----:B------:R-:W4:Y:S04]  /*4190*/  MUFU.EX2 R27, R29 ;  /* 0x0000001d001b7308 */ /* 0x000f280000000800 */
[----:B------:R-:W5:Y:S01]  /*41a0*/  MUFU.EX2 R28, R28 ;  /* 0x0000001c001c7308 */ /* 0x000f620000000800 */
[----:B--2---:R-:W-:-:S03]  /*41b0*/  FFMA.FTZ R8, R22, UR4, -R24 ;  /* 0x0000000416087c23 */ /* 0x004fc60008010818 */
[----:B------:R-:W2:Y:S01]  /*41c0*/  MUFU.EX2 R22, R23 ;  /* 0x0000001700167308 */ /* 0x000ea20000000800 */
[----:B-1----:R-:W-:Y:S03]  /*41d0*/  HMMA.16816.F32 R68, R4, R16, R68 ;  /* 0x000000100444723c */ /* 0x002fe60000001844 */
[----:B------:R1:W3:Y:S01]  /*41e0*/  MUFU.EX2 R21, R8 ;  /* 0x0000000800157308 */ /* 0x0002e20000000800 */
[----:B----4-:R-:W-:-:S04]  /*41f0*/  FADD.FTZ R31, R27, R31 ;  /* 0x0000001f1b1f7221 */ /* 0x010fc80000010000 */
[----:B------:R-:W-:Y:S01]  /*4200*/  HMMA.16816.F32 R72, R4, R18, R72 ;  /* 0x000000120448723c */ /* 0x000fe20000001848 */
[C---:B------:R-:W-:Y:S01]  /*4210*/  F2FP.F16.F32.PACK_AB R4, R26.reuse, R27 ;  /* 0x0000001b1a04723e */ /* 0x040fe200000000ff */
[----:B------:R-:W-:Y:S01]  /*4220*/  FADD.FTZ R31, R26, R31 ;  /* 0x0000001f1a1f7221 */ /* 0x000fe20000010000 */
[----:B-----5:R-:W-:Y:S01]  /*4230*/  F2FP.F16.F32.PACK_AB R6, R123, R28 ;  /* 0x0000001c7b06723e */ /* 0x020fe200000000ff */
[----:B--2---:R-:W-:Y:S01]  /*4240*/  FADD.FTZ R46, R22, R46 ;  /* 0x0000002e162e7221 */ /* 0x004fe20000010000 */
[----:B------:R-:W-:Y:S01]  /*4250*/  F2FP.F16.F32.PACK_AB R7, R122, R20 ;  /* 0x000000147a07723e */ /* 0x000fe200000000ff */
[----:B------:R-:W-:Y:S01]  /*4260*/  FADD.FTZ R31, R28, R31 ;  /* 0x0000001f1c1f7221 */ /* 0x000fe20000010000 */
[----:B-1----:R-:W1:Y:S01]  /*4270*/  LDSM.16.MT88.4 R8, [R25+0x4c00] ;  /* 0x004c00001908783b */ /* 0x002e620000004200 */
[C---:B---3--:R-:W-:Y:S01]  /*4280*/  F2FP.F16.F32.PACK_AB R5, R21.reuse, R22 ;  /* 0x000000161505723e */ /* 0x048fe200000000ff */
[----:B------:R-:W-:Y:S01]  /*4290*/  FADD.FTZ R46, R21, R46 ;  /* 0x0000002e152e7221 */ /* 0x000fe20000010000 */
[----:B------:R-:W-:-:S03]  /*42a0*/  FADD.FTZ R123, R123, R31 ;  /* 0x0000001f7b7b7221 */ /* 0x000fc60000010000 */
[----:B------:R-:W-:Y:S02]  /*42b0*/  FADD.FTZ R46, R20, R46 ;  /* 0x0000002e142e7221 */ /* 0x000fe40000010000 */
[----:B------:R-:W-:Y:S02]  /*42c0*/  HMMA.16816.F32 R80, R4, R12, R80 ;  /* 0x0000000c0450723c */ /* 0x000fe40000001850 */
[----:B------:R-:W-:-:S06]  /*42d0*/  FADD.FTZ R122, R122, R46 ;  /* 0x0000002e7a7a7221 */ /* 0x000fcc0000010000 */
        /* <DEDUP_REMOVED lines=8> */
[----:B------:R-:W-:Y:S01]  /*4360*/  MOV R3, R2 ;  /* 0x0000000200037202 */ /* 0x000fe20000000f00 */
[----:B------:R-:W-:Y:S01]  /*4370*/  IMAD.MOV.U32 R84, RZ, RZ, R0 ;  /* 0x000000ffff547224 */ /* 0x000fe200078e0000 */
[----:B------:R-:W-:Y:S01]  /*4380*/  UISETP.NE.AND.EX UP0, UPT, UR7, URZ, UPT, UP0 ;  /* 0x000000ff0700728c */ /* 0x000fe2000bf05300 */
[C---:B------:R-:W-:Y:S01]  /*4390*/  IADD3 R121, PT, PT, R104.reuse, 0x3000, RZ ;  /* 0x0000300068797810 */ /* 0x040fe20007ffe0ff */
[----:B------:R-:W-:Y:S01]  /*43a0*/  UMOV UR10, 0x400 ;  /* 0x00000400000a7882 */ /* 0x000fe20000000000 */
[----:B------:R-:W2:Y:S03]  /*43b0*/  LDCU UR4, c[0x0][0x45c] ;  /* 0x00008b80ff0477ac */ /* 0x000ea60008000800 */
[----:B------:R-:W-:Y:S01]  /*43c0*/  PLOP3.LUT P1, PT, PT, PT, UP0, 0x80, 0x8 ;  /* 0x000000000008781c */ /* 0x000fe20003f2f008 */
[----:B------:R-:W3:Y:S01]  /*43d0*/  LDCU.64 UR8, c[0x0][0x3a8] ;  /* 0x00007500ff0877ac */ /* 0x000ee20008000a00 */
[----:B------:R-:W4:Y:S01]  /*43e0*/  LDCU.64 UR6, c[0x0][0x3a0] ;  /* 0x00007400ff0677ac */ /* 0x000f220008000a00 */
[----:B-1----:R-:W-:Y:S01]  /*43f0*/  ULEA UR5, UR5, UR10, 0x18 ;  /* 0x0000000a05057291 */ /* 0x002fe2000f8ec0ff */
[----:B------:R-:W-:-:S02]  /*4400*/  IADD3 R118, PT, PT, R104, 0x3020, RZ ;  /* 0x0000302068767810 */ /* 0x000fc40007ffe0ff */
[----:B--2---:R-:W-:-:S09]  /*4410*/  MOV R119, RZ ;  /* 0x000000ff00777202 */ /* 0x004fd20000000f00 */
.L_x_3821:
[----:B------:R-:W-:Y:S01]  /*4420*/  @!P1 IADD3 R2, P0, PT, RZ, -R119, RZ ;  /* 0x80000077ff029210 */ /* 0x000fe20007f1e0ff */
[----:B------:R-:W1:Y:S01]  /*4430*/  @!P1 LDC R6, c[0x0][0x3c0] ;  /* 0x0000f000ff069b82 */ /* 0x000e620000000800 */
[----:B------:R-:W2:Y:S01]  /*4440*/  S2R R87, SR_TID.X ;  /* 0x0000000000577919 */ /* 0x000ea20000002100 */
[----:B------:R-:W-:Y:S06]  /*4450*/  DEPBAR.LE SB0, 0x0 ;  /* 0x000080000000791a */ /* 0x000fec0000000000 */
[----:B------:R-:W3:Y:S08]  /*4460*/  LDC R8, c[0x0][0x3c4] ;  /* 0x0000f100ff087b82 */ /* 0x000ef00000000800 */
[----:B------:R-:W-:Y:S01]  /*4470*/  BAR.SYNC.DEFER_BLOCKING 0x0 ;  /* 0x0000000000007b1d */ /* 0x000fe20000010000 */
[----:B------:R-:W-:Y:S02]  /*4480*/  IMAD.MOV.U32 R10, RZ, RZ, R111 ;  /* 0x000000ffff0a7224 */ /* 0x000fe400078e006f */
[----:B------:R-:W-:Y:S01]  /*4490*/  IMAD.MOV.U32 R9, RZ, RZ, R110 ;  /* 0x000000ffff097224 */ /* 0x000fe200078e006e */
[----:B--2---:R-:W-:Y:S01]  /*44a0*/  SHF.R.U32.HI R106, RZ, 0x1, R87 ;  /* 0x00000001ff6a7819 */ /* 0x004fe20000011657 */
[----:B-1----:R-:W-:Y:S01]  /*44b0*/  @!P1 IMAD.SHL.U32 R0, R6, 0x80, RZ ;  /* 0x0000008006009824 */ /* 0x002fe200078e00ff */
[C---:B------:R-:W-:Y:S01]  /*44c0*/  LOP3.LUT R113, R87.reuse, 0x18, RZ, 0xc0, !PT ;  /* 0x0000001857717812 */ /* 0x040fe200078ec0ff */
[C---:B------:R-:W-:Y:S02]  /*44d0*/  IMAD.SHL.U32 R105, R87.reuse, 0x10, RZ ;  /* 0x0000001057697824 */ /* 0x040fe400078e00ff */
[----:B------:R-:W-:Y:S02]  /*44e0*/  @!P1 IMAD.X R0, RZ, RZ, ~R0, P0 ;  /* 0x000000ffff009224 */ /* 0x000fe400000e0e00 */
[----:B------:R-:W-:Y:S01]  /*44f0*/  IMAD.SHL.U32 R86, R87, 0x4, RZ ;  /* 0x0000000457567824 */ /* 0x000fe200078e00ff */
        /* <DEDUP_REMOVED lines=77> */
.L_x_3818:
        /* <DEDUP_REMOVED lines=26> */
[----:B------:R-:W-:Y:S02]  /*4b70*/  ISETP.GT.AND P2, PT, R112, R107, PT ;  /* 0x0000006b7000720c */ /* 0x000fe40003f44270 */
[----:B------:R2:W-:Y:S01]  /*4b80*/  LDGSTS.E.BYPASS.LTC128B.128 [R85+0x4800], desc[UR26][R4.64] ;  /* 0x0480000004557fae */ /* 0x0005e2000b981a1a */
[----:B------:R-:W-:Y:S04]  /*4b90*/  SEL R0, R0, 0xffffffe0, !P0 ;  /* 0xffffffe000007807 */ /* 0x000fe80004000000 */
[----:B------:R3:W-:Y:S05]  /*4ba0*/  LDSM.16.M88.4 R64, [R92] ;  /* 0x000000005c40783b */ /* 0x0007ea0000000200 */
[----:B------:R-:W-:Y:S05]  /*4bb0*/  LDSM.16.M88.4 R16, [R88+0x1400] ;  /* 0x001400005810783b */ /* 0x000fea0000000200 */
[----:B------:R-:W-:Y:S05]  /*4bc0*/  LDSM.16.M88.4 R24, [R88+0x1800] ;  /* 0x001800005818783b */ /* 0x000fea0000000200 */
[----:B-1----:R-:W2:Y:S05]  /*4bd0*/  LDSM.16.M88.4 R8, [R88+0x1000] ;  /* 0x001000005808783b */ /* 0x002eaa0000000200 */
[----:B------:R-:W0:Y:S01]  /*4be0*/  LDGDEPBAR ;  /* 0x00000000000079af */ /* 0x000e220000000000 */
[C---:B---3--:R-:W-:Y:S04]  /*4bf0*/  IMAD.IADD R92, R0.reuse, 0x1, R92 ;  /* 0x00000001005c7824 */ /* 0x048fe800078e025c */
[----:B------:R-:W1:Y:S01]  /*4c00*/  LDSM.16.M88.4 R32, [R88+0x1c00] ;  /* 0x001c00005820783b */ /* 0x000e620000000200 */
[----:B------:R-:W-:Y:S04]  /*4c10*/  IMAD.IADD R0, R0, 0x1, R88 ;  /* 0x0000000100007824 */ /* 0x000fe800078e0258 */
[----:B------:R-:W3:Y:S05]  /*4c20*/  LDSM.16.M88.4 R40, [R88+0x2000] ;  /* 0x002000005828783b */ /* 0x000eea0000000200 */
[----:B------:R-:W5:Y:S05]  /*4c30*/  LDSM.16.M88.4 R48, [R88+0x2400] ;  /* 0x002400005830783b */ /* 0x000f6a0000000200 */
[----:B------:R-:W4:Y:S05]  /*4c40*/  LDSM.16.M88.4 R56, [R88+0x2800] ;  /* 0x002800005838783b */ /* 0x000f2a0000000200 */
[----:B------:R-:W4:Y:S05]  /*4c50*/  LDSM.16.M88.4 R88, [R88+0x2c00] ;  /* 0x002c00005858783b */ /* 0x000f2a0000000200 */
[----:B------:R-:W-:Y:S05]  /*4c60*/  LDSM.16.M88.4 R92, [R92] ;  /* 0x000000005c5c783b */ /* 0x000fea0000000200 */
[----:B------:R-:W4:Y:S01]  /*4c70*/  LDSM.16.M88.4 R96, [R0+0x1000] ;  /* 0x001000000060783b */ /* 0x000f220000000200 */
[C---:B--2---:R-:W-:Y:S04]  /*4c80*/  HMMA.16816.F32 R4, R64.reuse, R8, RZ ;  /* 0x000000084004723c */ /* 0x044fe800000018ff */
[----:B------:R-:W-:Y:S04]  /*4c90*/  LDSM.16.M88.4 R100, [R0+0x1800] ;  /* 0x001800000064783b */ /* 0x000fe80000000200 */
        /* <DEDUP_REMOVED lines=63> */
[----:B------:R-:W-:Y:S02]  /*5090*/  LOP3.LUT R89, R89, R2, RZ, 0x3c, !PT ;  /* 0x0000000259597212 */ /* 0x000fe400078e3cff */
[----:B------:R-:W-:Y:S07]  /*50a0*/  ISETP.GE.AND P2, PT, R95, RZ, PT ;  /* 0x000000ff5f00720c */ /* 0x000fee0003f46270 */
        /* <DEDUP_REMOVED lines=39> */
[----:B-1----:R-:W1:Y:S02]  /*5320*/  LDC.64 R88, c[0x0][0x3b8] ;  /* 0x0000ee00ff587b82 */ /* 0x002e640000000a00 */
        /* <DEDUP_REMOVED lines=12> */
.L_x_3820:
        /* <DEDUP_REMOVED lines=18> */
.L_x_3819:
        /* <DEDUP_REMOVED lines=221> */
[----:B------:R-:W-:Y:S07]  /*62e0*/  ISETP.GT.AND P0, PT, R112, R107, PT ;  /* 0x0000006b7000720c */ /* 0x000fee0003f04270 */
        /* <DEDUP_REMOVED lines=125> */
.L_x_3817:
[----:B------:R-:W1:Y:S01]  /*6ac0*/  SHFL.BFLY PT, R22, R123, 0x2, 0x1f ;  /* 0x0c401f007b167f89 */ /* 0x000e6200000e0000 */
[----:B------:R-:W-:Y:S01]  /*6ad0*/  SHF.L.U32 R5, R87, 0x1, RZ ;  /* 0x0000000157057819 */ /* 0x000fe200000006ff */
[----:B------:R-:W2:Y:S01]  /*6ae0*/  S2UR UR4, SR_CTAID.Y ;  /* 0x00000000000479c3 */ /* 0x000ea20000002600 */
[--C-:B------:R-:W-:Y:S01]  /*6af0*/  LOP3.LUT R113, R113, 0xc0, R114.reuse, 0xf8, !PT ;  /* 0x000000c071717812 */ /* 0x100fe200078ef872 */
        /* <DEDUP_REMOVED lines=18> */
[----:B-1----:R-:W-:-:S04]  /*6c20*/  FADD.FTZ R22, R22, R4 ;  /* 0x0000000416167221 */ /* 0x002fc80000010000 */
[----:B------:R-:W1:Y:S01]  /*6c30*/  MUFU.RCP R6, R22 ;  /* 0x0000001600067308 */ /* 0x000e620000001000 */
[----:B---3--:R-:W-:Y:S01]  /*6c40*/  FADD.FTZ R3, R122, R3 ;  /* 0x000000037a037221 */ /* 0x008fe20000010000 */
[----:B------:R-:W-:-:S04]  /*6c50*/  FSETP.NE.FTZ.AND P1, PT, R22, RZ, PT ;  /* 0x000000ff1600720b */ /* 0x000fc80003f35000 */
[----:B------:R-:W-:Y:S02]  /*6c60*/  FSETP.NE.FTZ.AND P0, PT, R3, RZ, PT ;  /* 0x000000ff0300720b */ /* 0x000fe40003f15000 */
[----:B------:R-:W3:Y:S07]  /*6c70*/  MUFU.RCP R4, R3 ;  /* 0x0000000300047308 */ /* 0x000eee0000001000 */
[----:B------:R-:W5:Y:S01]  /*6c80*/  @P1 LDC R24, c[0x0][0x458] ;  /* 0x00011600ff181b82 */ /* 0x000f620000000800 */
[----:B------:R4:W2:Y:S01]  /*6c90*/  @P1 MUFU.LG2 R25, R22 ;  /* 0x0000001600191308 */ /* 0x0008a20000000c00 */
        /* <DEDUP_REMOVED lines=11> */
[----:B---3--:R-:W-:Y:S01]  /*6d50*/  FSEL R4, R4, 1, P0 ;  /* 0x3f80000004047808 */ /* 0x008fe20000000000 */
[----:B----4-:R-:W1:Y:S01]  /*6d60*/  @P0 LDC R22, c[0x0][0x458] ;  /* 0x00011600ff160b82 */ /* 0x010e620000000800 */
[----:B------:R-:W-:Y:S01]  /*6d70*/  LOP3.LUT R114, R114, 0x80, RZ, 0xc0, !PT ;  /* 0x0000008072727812 */ /* 0x000fe200078ec0ff */
[----:B------:R3:W4:Y:S01]  /*6d80*/  @P0 MUFU.LG2 R26, R3 ;  /* 0x00000003001a0308 */ /* 0x0007220000000c00 */
[----:B--2---:R-:W-:Y:S01]  /*6d90*/  @P1 FMUL.FTZ R25, R25, 0.69314718246459960938 ;  /* 0x3f31721819191820 */ /* 0x004fe20000410000 */
        /* <DEDUP_REMOVED lines=11> */
[----:B------:R-:W-:-:S03]  /*6e50*/  IADD3 R6, PT, PT, -R6, R114, RZ ;  /* 0x0000007206067210 */ /* 0x000fc60007ffe1ff */
[----:B------:R-:W-:Y:S01]  /*6e60*/  STS.64 [R4+0x20], R76 ;  /* 0x0000204c04007388 */ /* 0x000fe20000000a00 */
[----:B---3--:R-:W-:Y:S01]  /*6e70*/  IADD3 R3, PT, PT, -R115, RZ, RZ ;  /* 0x000000ff73037210 */ /* 0x008fe20007ffe1ff */
[----:B----4-:R-:W-:Y:S02]  /*6e80*/  @P0 FMUL.FTZ R26, R26, 0.69314718246459960938 ;  /* 0x3f3172181a1a0820 */ /* 0x010fe40000410000 */
[----:B------:R3:W-:Y:S02]  /*6e90*/  STS.64 [R4+0x420], R78 ;  /* 0x0004204e04007388 */ /* 0x0007e40000000a00 */
[----:B------:R-:W-:Y:S02]  /*6ea0*/  IMAD R3, R23, R3, UR6 ;  /* 0x0000000617037e24 */ /* 0x000fe4000f8e0203 */
[----:B------:R4:W-:Y:S02]  /*6eb0*/  STS.64 [R114+0x40], R68 ;  /* 0x0000404472007388 */ /* 0x0009e40000000a00 */
[----:B------:R-:W-:-:S02]  /*6ec0*/  IMAD R23, R20, R23, R3 ;  /* 0x0000001714177224 */ /* 0x000fc400078e0203 */
[----:B------:R4:W-:Y:S01]  /*6ed0*/  STS.64 [R114+0x440], R70 ;  /* 0x0004404672007388 */ /* 0x0009e20000000a00 */
[----:B------:R-:W-:Y:S01]  /*6ee0*/  MOV R3, 0xff800000 ;  /* 0xff80000000037802 */ /* 0x000fe20000000f00 */
[----:B-1----:R-:W-:Y:S01]  /*6ef0*/  @P0 FFMA.FTZ R3, R0, R22, R26 ;  /* 0x0000001600030223 */ /* 0x002fe2000001001a */
[----:B------:R-:W-:Y:S01]  /*6f00*/  MOV R20, 0xff800000 ;  /* 0xff80000000147802 */ /* 0x000fe20000000f00 */
[----:B------:R4:W-:Y:S01]  /*6f10*/  STS.64 [R6+0x60], R72 ;  /* 0x0000604806007388 */ /* 0x0009e20000000a00 */
[----:B-----5:R-:W-:-:S03]  /*6f20*/  @P1 FFMA.FTZ R20, R2, R24, R25 ;  /* 0x0000001802141223 */ /* 0x020fc60000010019 */
[----:B------:R4:W-:Y:S01]  /*6f30*/  STS.64 [R6+0x460], R74 ;  /* 0x0004604a06007388 */ /* 0x0009e20000000a00 */
[----:B--2---:R-:W-:-:S04]  /*6f40*/  LOP3.LUT R5, R86, 0xd8, RZ, 0xc0, !PT ;  /* 0x000000d856057812 */ /* 0x004fc800078ec0ff */
[----:B------:R-:W-:Y:S02]  /*6f50*/  LOP3.LUT R5, R5, 0x18, R106, 0x78, !PT ;  /* 0x0000001805057812 */ /* 0x000fe400078e786a */
[----:B------:R-:W-:Y:S02]  /*6f60*/  LOP3.LUT R106, R106, 0x30, RZ, 0xc0, !PT ;  /* 0x000000306a6a7812 */ /* 0x000fe400078ec0ff */
[----:B---3--:R-:W-:Y:S02]  /*6f70*/  LOP3.LUT R4, R5, 0xf24, R86, 0xf8, !PT ;  /* 0x00000f2405047812 */ /* 0x008fe400078ef856 */
[----:B------:R-:W-:Y:S02]  /*6f80*/  LOP3.LUT R87, R106, 0x7, R87, 0xf8, !PT ;  /* 0x000000076a577812 */ /* 0x000fe400078ef857 */
[----:B------:R-:W-:Y:S01]  /*6f90*/  LEA R4, R4, UR5, 0x2 ;  /* 0x0000000504047c11 */ /* 0x000fe2000f8e10ff */
[----:B------:R-:W-:Y:S08]  /*6fa0*/  BAR.SYNC.DEFER_BLOCKING 0x0 ;  /* 0x0000000000007b1d */ /* 0x000ff00000010000 */
[----:B------:R-:W1:Y:S01]  /*6fb0*/  S2UR UR5, SR_CTAID.X ;  /* 0x00000000000579c3 */ /* 0x000e620000002500 */
[----:B------:R4:W2:Y:S04]  /*6fc0*/  LDS.128 R16, [R4] ;  /* 0x0000000004107984 */ /* 0x0008a80000000c00 */
[----:B------:R4:W3:Y:S01]  /*6fd0*/  LDS.128 R12, [R4+0x800] ;  /* 0x00080000040c7984 */ /* 0x0008e20000000c00 */
[----:B-1----:R-:W-:-:S03]  /*6fe0*/  USHF.L.U32 UR6, UR5, 0x6, URZ ;  /* 0x0000000605067899 */ /* 0x002fc600080006ff */
[----:B------:R4:W1:Y:S04]  /*6ff0*/  LDS.128 R8, [R4+0x1000] ;  /* 0x0010000004087984 */ /* 0x0008680000000c00 */
[----:B------:R-:W1:Y:S01]  /*7000*/  LDS.128 R4, [R4+0x1800] ;  /* 0x0018000004047984 */ /* 0x000e620000000c00 */
[----:B------:R-:W-:-:S04]  /*7010*/  IMAD R23, R23, R21, UR6 ;  /* 0x0000000617177e24 */ /* 0x000fc8000f8e0215 */
[----:B------:R-:W-:Y:S01]  /*7020*/  IMAD R0, R23, UR4, RZ ;  /* 0x0000000417007c24 */ /* 0x000fe2000f8e02ff */
[----:B------:R-:W-:Y:S06]  /*7030*/  @P2 BRA `(.L_x_3823) ;  /* 0x00000000002c2947 */ /* 0x000fec0003800000 */
[----:B------:R-:W5:Y:S01]  /*7040*/  LDCU.64 UR4, c[0x0][0x428] ;  /* 0x00008500ff0477ac */ /* 0x000f620008000a00 */
[----:B------:R-:W-:Y:S01]  /*7050*/  VIADD R21, R21, -UR6 ;  /* 0x8000000615157c36 */ /* 0x000fe20008000000 */
        /* <DEDUP_REMOVED lines=9> */
.L_x_3823:
[----:B------:R-:W-:Y:S05]  /*70f0*/  BSYNC.RECONVERGENT B0 ;  /* 0x0000000000007941 */ /* 0x000fea0003800200 */
.L_x_3822:
[----:B------:R-:W1:Y:S01]  /*7100*/  LDCU.64 UR4, c[0x0][0x3f8] ;  /* 0x00007f00ff0477ac */ /* 0x000e620008000a00 */
[----:B------:R-:W-:-:S04]  /*7110*/  LOP3.LUT R2, R86, 0xffc, RZ, 0xc0, !PT ;  /* 0x00000ffc56027812 */ /* 0x000fc800078ec0ff */
[----:B------:R-:W-:-:S04]  /*7120*/  IADD3 R2, P0, PT, R0, R2, RZ ;  /* 0x0000000200027210 */ /* 0x000fc80007f1e0ff */
[----:B------:R-:W-:Y:S02]  /*7130*/  LEA.HI.X.SX32 R0, R0, RZ, 0x1, P0 ;  /* 0x000000ff00007211 */ /* 0x000fe400000f0eff */
[----:B-1----:R-:W-:-:S04]  /*7140*/  LEA R20, P0, R2, UR4, 0x2 ;  /* 0x0000000402147c11 */ /* 0x002fc8000f8010ff */
[----:B------:R-:W-:-:S05]  /*7150*/  LEA.HI.X R21, R2, UR5, R0, 0x2, P0 ;  /* 0x0000000502157c11 */ /* 0x000fca00080f1400 */
[----:B--2---:R-:W-:Y:S04]  /*7160*/  STG.E.128 desc[UR26][R20.64], R16 ;  /* 0x0000001014007986 */ /* 0x004fe8000c101d1a */
[----:B---3--:R-:W-:Y:S04]  /*7170*/  STG.E.128 desc[UR26][R20.64+0x800], R12 ;  /* 0x0008000c14007986 */ /* 0x008fe8000c101d1a */
[----:B------:R-:W-:Y:S04]  /*7180*/  STG.E.128 desc[UR26][R20.64+0x1000], R8 ;  /* 0x0010000814007986 */ /* 0x000fe8000c101d1a */
[----:B------:R-:W-:Y:S01]  /*7190*/  STG.E.128 desc[UR26][R20.64+0x1800], R4 ;  /* 0x0018000414007986 */ /* 0x000fe2000c101d1a */
[----:B------:R-:W-:Y:S05]  /*71a0*/  EXIT ;  /* 0x000000000000794d */ /* 0x000fea0003800000 */
.L_x_3824:
        /* <DEDUP_REMOVED lines=13> */
.L_x_4926:


//--------------------- .text._ZN5flash24flash_fwd_splitkv_kernelI23Flash_fwd_kernel_traitsILi32ELi64ELi128ELi4ELb0ELb0EN7cutlass6half_tE19Flash_kernel_traitsILi32ELi64ELi128ELi4ES3_EELb1ELb0ELb0ELb1ELb1ELb1ELb1ELb0EEEvNS_16Flash_fwd_paramsE --------------------------
	.section	.text._ZN5flash24flash_fwd_splitkv_kernelI23Flash_fwd_kernel_traitsILi32ELi64ELi128ELi4ELb0ELb0EN7cutlass6half_tE19Flash_kernel_traitsILi32ELi64ELi128ELi4ES3_EELb1ELb0ELb0ELb1ELb1ELb1ELb1ELb0EEEvNS_16Flash_fwd_paramsE,"ax",@progbits
	.align	128
        .global         _ZN5flash24flash_fwd_splitkv_kernelI23Flash_fwd_kernel_traitsILi32ELi64ELi128ELi4ELb0ELb0EN7cutlass6half_tE19Flash_kernel_traitsILi32ELi64ELi128ELi4ES3_EELb1ELb0ELb0ELb1ELb1ELb1ELb1ELb0EEEvNS_16Flash_fwd_paramsE
        .type           _ZN5flash24flash_fwd_splitkv_kernelI23Flash_fwd_kernel_traitsILi32ELi64ELi128ELi4ELb0ELb0EN7cutlass6half_tE19Flash_kernel_traitsILi32ELi64ELi128ELi4ES3_EELb1ELb0ELb0ELb1ELb1ELb1ELb1ELb0EEEvNS_16Flash_fwd_paramsE,@function
        .size           _ZN5flash24flash_fwd_splitkv_kernelI23Flash_fwd_kernel_traitsILi32ELi64ELi128ELi4ELb0ELb0EN7cutlass6half_tE19Flash_kernel_traitsILi32ELi64ELi128ELi4ES3_EELb1ELb0ELb0ELb1ELb1ELb1ELb1ELb0EEEvNS_16Flash_fwd_paramsE,(.L_x_4927 - _ZN5flash24flash_fwd_splitkv_kernelI23Flash_fwd_kernel_traitsILi32ELi64ELi128ELi4ELb0ELb0EN7cutlass6half_tE19Flash_kernel_traitsILi32ELi64ELi128ELi4ES3_EELb1ELb0ELb0ELb1ELb1ELb1ELb1ELb0EEEvNS_16Flash_fwd_paramsE)
        .other          _ZN5flash24flash_fwd_splitkv_kernelI23Flash_fwd_kernel_traitsILi32ELi64ELi128ELi4ELb0ELb0EN7cutlass6half_tE19Flash_kernel_traitsILi32ELi64ELi128ELi4ES3_EELb1ELb0ELb0ELb1ELb1ELb1ELb1ELb0EEEvNS_16Flash_fwd_paramsE,@"STO_CUDA_ENTRY STV_DEFAULT"
_ZN5flash24flash_fwd_splitkv_kernelI23Flash_fwd_kernel_traitsILi32ELi64ELi128ELi4ELb0ELb0EN7cutlass6half_tE19Flash_kernel_traitsILi32ELi64ELi128ELi4ES3_EELb1ELb0ELb0ELb1ELb1ELb1ELb1ELb0EEEvNS_16Flash_fwd_paramsE:
.text._ZN5flash24flash_fwd_splitkv_kernelI23Flash_fwd_kernel_traitsILi32ELi64ELi128ELi4ELb0ELb0EN7cutlass6half_tE19Flash_kernel_traitsILi32ELi64ELi128ELi4ES3_EELb1ELb0ELb0ELb1ELb1ELb1ELb1ELb0EEEvNS_16Flash_fwd_paramsE:
[----:B------:R-:W-:Y:S08]  /*0000*/  LDC R1, c[0x0][0x37c] ;  /* 0x0000df00ff017b82 */ /* 0x000ff00000000800 */
[----:B------:R-:W1:Y:S08]  /*0010*/  LDC R0, c[0x0][0x3e0] ;  /* 0x0000f800ff007b82 */ /* 0x000e700000000800 */
[----:B------:R-:W2:Y:S08]  /*0020*/  S2UR UR4, SR_CTAID.Z ;  /* 0x00000000000479c3 */ /* 0x000eb00000002700 */
[----:B------:R-:W3:Y:S08]  /*0030*/  LDC.64 R2, c[0x0][0x478] ;  /* 0x00011e00ff027b82 */ /* 0x000ef00000000a00 */
[----:B------:R-:W4:Y:S01]  /*0040*/  LDC.64 R4, c[0x0][0x470] ;  /* 0x00011c00ff047b82 */ /* 0x000f220000000a00 */
[----:B-1----:R-:W1:Y:S01]  /*0050*/  I2F.U32.RP R6, R0 ;  /* 0x0000000000067306 */ /* 0x002e620000209000 */
[----:B------:R-:W2:Y:S01]  /*0060*/  S2R R14, SR_CTAID.X ;  /* 0x00000000000e7919 */ /* 0x000ea20000002500 */
[----:B------:R-:W-:Y:S01]  /*0070*/  ISETP.NE.U32.AND P2, PT, R0, RZ, PT ;  /* 0x000000ff0000720c */ /* 0x000fe20003f45070 */
[----:B------:R-:W2:Y:S01]  /*0080*/  LDCU.64 UR26, c[0x0][0x358] ;  /* 0x00006b00ff1a77ac */ /* 0x000ea20008000a00 */
[----:B------:R-:W-:Y:S01]  /*0090*/  IMAD.MOV.U32 R18, RZ, RZ, RZ ;  /* 0x000000ffff127224 */ /* 0x000fe200078e00ff */
[----:B------:R-:W2:Y:S03]  /*00a0*/  LDCU UR24, c[0x0][0x434] ;  /* 0x00008680ff1877ac */ /* 0x000ea60008000800 */
[----:B-1----:R-:W1:Y:S01]  /*00b0*/  MUFU.RCP R6, R6 ;  /* 0x0000000600067308 */ /* 0x002e620000001000 */
[----:B---3--:R-:W-:-:S04]  /*00c0*/  ISETP.NE.U32.AND P0, PT, R2, RZ, PT ;  /* 0x000000ff0200720c */ /* 0x008fc80003f05070 */
[----:B------:R-:W-:Y:S02]  /*00d0*/  ISETP.NE.AND.EX P0, PT, R3, RZ, PT, P0 ;  /* 0x000000ff0300720c */ /* 0x000fe40003f05300 */
[----:B----4-:R-:W-:-:S04]  /*00e0*/  ISETP.NE.U32.AND P1, PT, R4, RZ, PT ;  /* 0x000000ff0400720c */ /* 0x010fc80003f25070 */
[----:B------:R-:W-:Y:S01]  /*00f0*/  ISETP.NE.AND.EX P1, PT, R5, RZ, PT, P1 ;  /* 0x000000ff0500720c */ /* 0x000fe20003f25310 */
[----:B-1----:R-:W-:-:S06]  /*0100*/  VIADD R6, R6, 0xffffffe ;  /* 0x0ffffffe06067836 */ /* 0x002fcc0000000000 */
[----:B------:R-:W1:Y:S01]  /*0110*/  @P0 LDC.64 R2, c[0x0][0x478] ;  /* 0x00011e00ff020b82 */ /* 0x000e620000000a00 */
[----:B------:R-:W3:Y:S07]  /*0120*/  F2I.FTZ.U32.TRUNC.NTZ R7, R6 ;  /* 0x0000000600077305 */ /* 0x000eee000021f000 */
[----:B------:R-:W4:Y:S01]  /*0130*/  @P1 LDC.64 R4, c[0x0][0x470] ;  /* 0x00011c00ff041b82 */ /* 0x000f220000000a00 */
[----:B---3--:R-:W-:-:S04]  /*0140*/  IMAD.MOV R6, RZ, RZ, -R7 ;  /* 0x000000ffff067224 */ /* 0x008fc800078e0a07 */
[----:B------:R-:W-:Y:S01]  /*0150*/  IMAD R8, R6, R0, RZ ;  /* 0x0000000006087224 */ /* 0x000fe200078e02ff */
[----:B------:R-:W-:-:S05]  /*0160*/  MOV R6, RZ ;  /* 0x000000ff00067202 */ /* 0x000fca0000000f00 */
[----:B------:R-:W-:-:S06]  /*0170*/  IMAD.HI.U32 R8, R7, R8, R6 ;  /* 0x0000000807087227 */ /* 0x000fcc00078e0006 */
[----:B--2---:R-:W-:-:S04]  /*0180*/  IMAD.HI.U32 R111, R8, UR4, RZ ;  /* 0x00000004086f7c27 */ /* 0x004fc8000f8e00ff */
        /* <DEDUP_REMOVED lines=8> */
[----:B-1----:R-:W-:-:S04]  /*0210*/  @P0 IMAD.WIDE.U32 R2, R111, 0x4, R2 ;  /* 0x000000046f020825 */ /* 0x002fc800078e0002 */
[----:B----4-:R-:W-:Y:S01]  /*0220*/  @P1 IMAD.WIDE.U32 R4, R111, 0x4, R4 ;  /* 0x000000046f041825 */ /* 0x010fe200078e0004 */
[----:B------:R1:W5:Y:S04]  /*0230*/  @P0 LDG.E R23, desc[UR26][R2.64] ;  /* 0x0000001a02170981 */ /* 0x000368000c1e1900 */
[----:B------:R2:W5:Y:S01]  /*0240*/  @P1 LDG.E R18, desc[UR26][R4.64] ;  /* 0x0000001a04121981 */ /* 0x000562000c1e1900 */
[----:B-1----:R-:W-:-:S04]  /*0250*/  SHF.L.U32 R3, R14, 0x6, RZ ;  /* 0x000000060e037819 */ /* 0x002fc800000006ff */
[----:B------:R-:W-:Y:S01]  /*0260*/  ISETP.GE.AND P1, PT, R3, UR24, PT ;  /* 0x0000001803007c0c */ /* 0x000fe2000bf26270 */
[----:B--2---:R-:W-:-:S04]  /*0270*/  IMAD.MOV R4, RZ, RZ, -R111 ;  /* 0x000000ffff047224 */ /* 0x004fc800078e0a6f */
[----:B------:R-:W-:-:S08]  /*0280*/  IMAD R4, R0, R4, UR4 ;  /* 0x0000000400047e24 */ /* 0x000fd0000f8e0204 */
[----:B------:R-:W-:Y:S05]  /*0290*/  @P1 EXIT ;  /* 0x000000000000194d */ /* 0x000fea0003800000 */
[----:B------:R-:W1:Y:S01]  /*02a0*/  LDC R5, c[0x0][0x374] ;  /* 0x0000dd00ff057b82 */ /* 0x000e620000000800 */
[----:B-----5:R-:W-:Y:S01]  /*02b0*/  @P0 IMAD.IADD R23, R23, 0x1, -R18 ;  /* 0x0000000117170824 */ /* 0x020fe200078e0a12 */
[----:B------:R-:W2:Y:S06]  /*02c0*/  S2R R87, SR_TID.X ;  /* 0x0000000000577919 */ /* 0x000eac0000002100 */
[----:B------:R-:W3:Y:S08]  /*02d0*/  LDC R2, c[0x0][0x438] ;  /* 0x00010e00ff027b82 */ /* 0x000ef00000000800 */
[----:B------:R-:W4:Y:S01]  /*02e0*/  @!P0 LDC.64 R8, c[0x0][0x488] ;  /* 0x00012200ff088b82 */ /* 0x000f220000000a00 */
[----:B-1----:R-:W-:-:S07]  /*02f0*/  IABS R11, R5 ;  /* 0x00000005000b7213 */ /* 0x002fce0000000000 */
[----:B------:R-:W1:Y:S01]  /*0300*/  LDC R45, c[0x0][0x508] ;  /* 0x00014200ff2d7b82 */ /* 0x000e620000000800 */
[----:B------:R-:W-:Y:S01]  /*0310*/  IABS R12, R5 ;  /* 0x00000005000c7213 */ /* 0x000fe20000000000 */
[----:B------:R-:W2:Y:S04]  /*0320*/  I2F.RP R6, R11 ;  /* 0x0000000b00067306 */ /* 0x000ea80000209400 */
[----:B------:R-:W-:Y:S02]  /*0330*/  IMAD.MOV R12, RZ, RZ, -R12 ;  /* 0x000000ffff0c7224 */ /* 0x000fe400078e0a0c */
[----:B---3--:R-:W-:-:S05]  /*0340*/  VIADD R2, R2, 0x7f ;  /* 0x0000007f02027836 */ /* 0x008fca0000000000 */
[----:B------:R-:W-:Y:S02]  /*0350*/  SHF.R.S32.HI R13, RZ, 0x1f, R2 ;  /* 0x0000001fff0d7819 */ /* 0x000fe40000011402 */
[----:B----4-:R-:W-:Y:S02]  /*0360*/  @!P0 ISETP.NE.U32.AND P1, PT, R8, RZ, PT ;  /* 0x000000ff0800820c */ /* 0x010fe40003f25070 */
[----:B------:R-:W-:Y:S01]  /*0370*/  LEA.HI R13, R13, R2, RZ, 0x7 ;  /* 0x000000020d0d7211 */ /* 0x000fe200078f38ff */
[----:B--2---:R-:W2:Y:S01]  /*0380*/  MUFU.RCP R6, R6 ;  /* 0x0000000600067308 */ /* 0x004ea20000001000 */
[----:B------:R-:W-:Y:S02]  /*0390*/  @!P0 ISETP.NE.AND.EX P1, PT, R9, RZ, PT, P1 ;  /* 0x000000ff0900820c */ /* 0x000fe40003f25310 */
[----:B------:R-:W-:-:S05]  /*03a0*/  LEA.HI.SX32 R13, R13, R5, 0x19 ;  /* 0x000000050d0d7211 */ /* 0x000fca00078fcaff */
[----:B------:R-:W-:-:S05]  /*03b0*/  VIADD R13, R13, 0xffffffff ;  /* 0xffffffff0d0d7836 */ /* 0x000fca0000000000 */
[----:B------:R-:W-:Y:S02]  /*03c0*/  IABS R2, R13 ;  /* 0x0000000d00027213 */ /* 0x000fe40000000000 */
[----:B------:R-:W-:Y:S01]  /*03d0*/  LOP3.LUT R13, R13, R5, RZ, 0x3c, !PT ;  /* 0x000000050d0d7212 */ /* 0x000fe200078e3cff */
[----:B--2---:R-:W-:-:S04]  /*03e0*/  VIADD R6, R6, 0xffffffe ;  /* 0x0ffffffe06067836 */ /* 0x004fc80000000000 */
[----:B------:R-:W2:Y:S02]  /*03f0*/  F2I.FTZ.U32.TRUNC.NTZ R7, R6 ;  /* 0x0000000600077305 */ /* 0x000ea4000021f000 */
[----:B--2---:R-:W-:Y:S02]  /*0400*/  IMAD.MOV R10, RZ, RZ, -R7 ;  /* 0x000000ffff0a7224 */ /* 0x004fe400078e0a07 */
[----:B------:R-:W-:Y:S02]  /*0410*/  IMAD.MOV.U32 R6, RZ, RZ, RZ ;  /* 0x000000ffff067224 */ /* 0x000fe400078e00ff */
[----:B------:R-:W-:-:S04]  /*0420*/  IMAD R10, R10, R11, RZ ;  /* 0x0000000b0a0a7224 */ /* 0x000fc800078e02ff */
[----:B------:R-:W-:Y:S02]  /*0430*/  IMAD.HI.U32 R10, R7, R10, R6 ;  /* 0x0000000a070a7227 */ /* 0x000fe400078e0006 */
[----:B------:R-:W2:Y:S04]  /*0440*/  @!P0 LDC.64 R6, c[0x0][0x438] ;  /* 0x00010e00ff068b82 */ /* 0x000ea80000000a00 */
[----:B------:R-:W-:-:S04]  /*0450*/  IMAD.HI.U32 R10, R10, R2, RZ ;  /* 0x000000020a0a7227 */ /* 0x000fc800078e00ff */
[----:B------:R-:W-:Y:S02]  /*0460*/  IMAD R12, R10, R12, R2 ;  /* 0x0000000c0a0c7224 */ /* 0x000fe400078e0202 */
[----:B------:R-:W3:Y:S03]  /*0470*/  S2R R2, SR_CTAID.Y ;  /* 0x0000000000027919 */ /* 0x000ee60000002600 */
[----:B------:R-:W-:Y:S02]  /*0480*/  ISETP.GT.U32.AND P2, PT, R11, R12, PT ;  /* 0x0000000c0b00720c */ /* 0x000fe40003f44070 */
[----:B--2---:R-:W-:-:S11]  /*0490*/  @!P0 SEL R7, R7, RZ, P1 ;  /* 0x000000ff07078207 */ /* 0x004fd60000800000 */
[----:B------:R-:W-:Y:S01]  /*04a0*/  @!P2 IMAD.IADD R12, R12, 0x1, -R11 ;  /* 0x000000010c0ca824 */ /* 0x000fe200078e0a0b */
[----:B------:R-:W-:Y:S01]  /*04b0*/  ISETP.GE.AND P1, PT, R13, RZ, PT ;  /* 0x000000ff0d00720c */ /* 0x000fe20003f26270 */
[----:B------:R-:W-:Y:S01]  /*04c0*/  @!P2 VIADD R10, R10, 0x1 ;  /* 0x000000010a0aa836 */ /* 0x000fe20000000000 */
[----:B------:R-:W-:Y:S02]  /*04d0*/  @!P0 IADD3 R23, PT, PT, R7, R6, -R18 ;  /* 0x0000000607178210 */ /* 0x000fe40007ffe812 */
[----:B------:R-:W-:Y:S02]  /*04e0*/  ISETP.GE.U32.AND P3, PT, R12, R11, PT ;  /* 0x0000000b0c00720c */ /* 0x000fe40003f66070 */
[----:B------:R-:W-:Y:S01]  /*04f0*/  ISETP.NE.AND P0, PT, R5, RZ, PT ;  /* 0x000000ff0500720c */ /* 0x000fe20003f05270 */
[----:B------:R-:W-:-:S05]  /*0500*/  VIADD R6, R23, 0x7f ;  /* 0x0000007f17067836 */ /* 0x000fca0000000000 */
[----:B------:R-:W-:Y:S02]  /*0510*/  IADD3 R7, PT, PT, R6, -UR24, R3 ;  /* 0x8000001806077c10 */ /* 0x000fe4000fffe003 */
[----:B------:R-:W-:Y:S02]  /*0520*/  SHF.R.S32.HI R8, RZ, 0x1f, R6 ;  /* 0x0000001fff087819 */ /* 0x000fe40000011406 */
[----:B-1----:R-:W-:Y:S01]  /*0530*/  IADD3 R7, PT, PT, R7, 0x40, R45 ;  /* 0x0000004007077810 */ /* 0x002fe20007ffe02d */
[----:B------:R-:W-:Y:S01]  /*0540*/  @P3 VIADD R10, R10, 0x1 ;  /* 0x000000010a0a3836 */ /* 0x000fe20000000000 */
[----:B------:R-:W-:-:S03]  /*0550*/  LEA.HI R8, R8, R6, RZ, 0x7 ;  /* 0x0000000608087211 */ /* 0x000fc600078f38ff */
[----:B------:R-:W-:Y:S01]  /*0560*/  @!P1 IMAD.MOV R10, RZ, RZ, -R10 ;  /* 0x000000ffff0a9224 */ /* 0x000fe200078e0a0a */
[----:B------:R-:W-:Y:S02]  /*0570*/  @!P0 LOP3.LUT R10, RZ, R5, RZ, 0x33, !PT ;  /* 0x00000005ff0a8212 */ /* 0x000fe400078e33ff */
[----:B------:R-:W-:Y:S02]  /*0580*/  SHF.R.S32.HI R5, RZ, 0x1f, R7 ;  /* 0x0000001fff057819 */ /* 0x000fe40000011407 */
[----:B------:R-:W-:Y:S01]  /*0590*/  SHF.R.S32.HI R8, RZ, 0x7, R8 ;  /* 0x00000007ff087819 */ /* 0x000fe20000011408 */
[----:B---3--:R-:W-:Y:S01]  /*05a0*/  IMAD R103, R10, R2, RZ ;  /* 0x000000020a677224 */ /* 0x008fe200078e02ff */
[----:B------:R-:W-:-:S04]  /*05b0*/  LEA.HI R5, R5, R7, RZ, 0x7 ;  /* 0x0000000705057211 */ /* 0x000fc800078f38ff */
[----:B------:R-:W-:Y:S02]  /*05c0*/  SHF.R.S32.HI R5, RZ, 0x7, R5 ;  /* 0x00000007ff057819 */ /* 0x000fe40000011405 */
[----:B------:R-:W-:-:S04]  /*05d0*/  VIADDMNMX R8, R103, R10, R8, PT ;  /* 0x0000000a67087246 */ /* 0x000fc80003800108 */
[----:B------:R-:W-:-:S04]  /*05e0*/  VIMNMX R20, PT, PT, R8, R5, PT ;  /* 0x0000000508147248 */ /* 0x000fc80003fe0100 */
[----:B------:R-:W-:-:S13]  /*05f0*/  ISETP.GE.AND P0, PT, R103, R20, PT ;  /* 0x000000146700720c */ /* 0x000fda0003f06270 */
[----:B------:R-:W-:Y:S05]  /*0600*/  @!P0 BRA `(.L_x_3825) ;  /* 0x0000000000ac8947 */ /* 0x000fea0003800000 */
        /* <DEDUP_REMOVED lines=12> */
[----:B------:R-:W-:Y:S01]  /*06d0*/  ISETP.GE.AND P2, PT, R5, R0, PT ;  /* 0x000000000500720c */ /* 0x000fe20003f46270 */
[C---:B--2---:R-:W-:Y:S01]  /*06e0*/  IMAD R5, R6.reuse, UR8, RZ ;  /* 0x0000000806057c24 */ /* 0x044fe2000f8e02ff */
[----:B------:R-:W-:Y:S02]  /*06f0*/  IADD3 R3, P0, PT, R6, R2, RZ ;  /* 0x0000000206037210 */ /* 0x000fe40007f1e0ff */
[----:B------:R-:W-:-:S02]  /*0700*/  ISETP.GE.AND P3, PT, R7, R0, PT ;  /* 0x000000000700720c */ /* 0x000fc40003f66270 */
[C---:B------:R-:W-:Y:S01]  /*0710*/  ISETP.GE.OR P4, PT, R2.reuse, R0, P4 ;  /* 0x000000000200720c */ /* 0x040fe20002786670 */
[----:B------:R-:W-:Y:S01]  /*0720*/  VIADD R2, R2, 0x30 ;  /* 0x0000003002027836 */ /* 0x000fe20000000000 */
[----:B------:R-:W-:Y:S02]  /*0730*/  LEA.HI.X.SX32 R6, R6, RZ, 0x1, P0 ;  /* 0x000000ff06067211 */ /* 0x000fe400000f0eff */
[C---:B---3--:R-:W-:Y:S02]  /*0740*/  LEA R8, P0, R3.reuse, UR4, 0x2 ;  /* 0x0000000403087c11 */ /* 0x048fe4000f8010ff */
[C---:B------:R-:W-:Y:S02]  /*0750*/  ISETP.NE.OR P3, PT, R4.reuse, RZ, P3 ;  /* 0x000000ff0400720c */ /* 0x040fe40001f65670 */
[----:B------:R-:W-:Y:S02]  /*0760*/  ISETP.NE.OR P2, PT, R4, RZ, P2 ;  /* 0x000000ff0400720c */ /* 0x000fe40001745670 */
[----:B------:R-:W-:-:S02]  /*0770*/  LEA.HI.X R9, R3, UR5, R6, 0x2, P0 ;  /* 0x0000000503097c11 */ /* 0x000fc400080f1406 */
[----:B------:R-:W-:Y:S01]  /*0780*/  ISETP.GE.AND P0, PT, R2, R0, PT ;  /* 0x000000000200720c */ /* 0x000fe20003f06270 */
[----:B------:R-:W-:Y:S01]  /*0790*/  @!P4 IMAD.MOV.U32 R6, RZ, RZ, -0x800000 ;  /* 0xff800000ff06c424 */ /* 0x000fe200078e00ff */
[----:B------:R-:W-:Y:S02]  /*07a0*/  LEA R87, P1, R87, R5, 0x2 ;  /* 0x0000000557577211 */ /* 0x000fe400078210ff */
        /* <DEDUP_REMOVED lines=17> */
.L_x_3825:
        /* <DEDUP_REMOVED lines=8> */
.L_x_3826:
        /* <DEDUP_REMOVED lines=101> */
.L_x_3827:
        /* <DEDUP_REMOVED lines=16> */
[----:B------:R-:W-:Y:S01]  /*1090*/  IMAD.WIDE.U32 R18, R18, UR6, RZ ;  /* 0x0000000612127c25 */ /* 0x000fe2000f8e00ff */
[----:B------:R-:W-:-:S03]  /*10a0*/  IADD3 R17, PT, PT, R25, R16, RZ ;  /* 0x0000001019117210 */ /* 0x000fc60007ffe0ff */
[----:B------:R-:W-:Y:S01]  /*10b0*/  IMAD.MOV.U32 R16, RZ, RZ, R24 ;  /* 0x000000ffff107224 */ /* 0x000fe200078e0018 */
[----:B------:R-:W-:Y:S02]  /*10c0*/  IADD3 R13, PT, PT, R19, R12, RZ ;  /* 0x0000000c130d7210 */ /* 0x000fe40007ffe0ff */
[----:B------:R-:W-:Y:S01]  /*10d0*/  MOV R12, R18 ;  /* 0x00000012000c7202 */ /* 0x000fe20000000f00 */
[----:B------:R-:W-:Y:S01]  /*10e0*/  IMAD.WIDE.U32 R16, R8, UR18, R16 ;  /* 0x0000001208107c25 */ /* 0x000fe2000f8e0010 */
[----:B-1----:R-:W1:Y:S02]  /*10f0*/  MUFU.RCP R6, R6 ;  /* 0x0000000600067308 */ /* 0x002e640000001000 */
[----:B-1----:R-:W-:-:S06]  /*1100*/  IADD3 R6, PT, PT, R6, 0xffffffe, RZ ;  /* 0x0ffffffe06067810 */ /* 0x002fcc0007ffe0ff */
        /* <DEDUP_REMOVED lines=26> */
[----:B------:R-:W-:Y:S01]  /*12b0*/  @P2 VIADD R0, R0, 0x1 ;  /* 0x0000000100002836 */ /* 0x000fe20000000000 */
[----:B------:R-:W-:Y:S01]  /*12c0*/  IADD3 R13, PT, PT, R13, R5, RZ ;  /* 0x000000050d0d7210 */ /* 0x000fe20007ffe0ff */
[----:B------:R-:W-:-:S03]  /*12d0*/  IMAD.WIDE.U32 R16, R11, UR16, R16 ;  /* 0x000000100b107c25 */ /* 0x000fc6000f8e0010 */
[----:B------:R-:W-:Y:S01]  /*12e0*/  @!P1 IADD3 R0, PT, PT, -R0, RZ, RZ ;  /* 0x000000ff00009210 */ /* 0x000fe20007ffe1ff */
[C---:B------:R-:W-:Y:S01]  /*12f0*/  IMAD R5, R10.reuse, UR16, RZ ;  /* 0x000000100a057c24 */ /* 0x040fe2000f8e02ff */
[----:B------:R-:W-:Y:S01]  /*1300*/  @!P0 LOP3.LUT R0, RZ, R2, RZ, 0x33, !PT ;  /* 0x00000002ff008212 */ /* 0x000fe200078e33ff */
[----:B------:R-:W-:Y:S02]  /*1310*/  IMAD R10, R10, UR6, RZ ;  /* 0x000000060a0a7c24 */ /* 0x000fe4000f8e02ff */
[C---:B------:R-:W-:Y:S01]  /*1320*/  IMAD R5, R11.reuse, UR17, R5 ;  /* 0x000000110b057c24 */ /* 0x040fe2000f8e0205 */
[----:B------:R-:W-:Y:S01]  /*1330*/  SHF.R.S32.HI R2, RZ, 0x1f, R0 ;  /* 0x0000001fff027819 */ /* 0x000fe20000011400 */
[C---:B------:R-:W-:Y:S02]  /*1340*/  IMAD R10, R11.reuse, UR7, R10 ;  /* 0x000000070b0a7c24 */ /* 0x040fe4000f8e020a */
[----:B------:R-:W-:Y:S01]  /*1350*/  IMAD.WIDE.U32 R12, R11, UR6, R12 ;  /* 0x000000060b0c7c25 */ /* 0x000fe2000f8e000c */
[----:B------:R-:W-:-:S04]  /*1360*/  IADD3 R17, PT, PT, R17, R5, RZ ;  /* 0x0000000511117210 */ /* 0x000fc80007ffe0ff */
[----:B------:R-:W-:Y:S01]  /*1370*/  IADD3 R11, PT, PT, R13, R10, RZ ;  /* 0x0000000a0d0b7210 */ /* 0x000fe20007ffe0ff */
[----:B------:R-:W-:Y:S02]  /*1380*/  IMAD.MOV.U32 R10, RZ, RZ, R12 ;  /* 0x000000ffff0a7224 */ /* 0x000fe400078e000c */
[C---:B--2---:R-:W-:Y:S02]  /*1390*/  IMAD R5, R2.reuse, R8, RZ ;  /* 0x0000000802057224 */ /* 0x044fe400078e02ff */
[----:B-1----:R-:W-:Y:S02]  /*13a0*/  IMAD R2, R2, R6, RZ ;  /* 0x0000000602027224 */ /* 0x002fe400078e02ff */
[----:B------:R-:W-:-:S04]  /*13b0*/  IMAD.WIDE.U32 R16, R0, R8, R16 ;  /* 0x0000000800107225 */ /* 0x000fc800078e0010 */
[C---:B------:R-:W-:Y:S02]  /*13c0*/  IMAD R5, R0.reuse, R9, R5 ;  /* 0x0000000900057224 */ /* 0x040fe400078e0205 */
[----:B------:R-:W-:-:S04]  /*13d0*/  IMAD.WIDE.U32 R10, R0, R6, R10 ;  /* 0x00000006000a7225 */ /* 0x000fc800078e000a */
[----:B------:R-:W-:Y:S01]  /*13e0*/  IMAD R0, R0, R7, R2 ;  /* 0x0000000700007224 */ /* 0x000fe200078e0202 */
[----:B------:R-:W-:Y:S02]  /*13f0*/  IADD3 R2, PT, PT, R17, R5, RZ ;  /* 0x0000000511027210 */ /* 0x000fe40007ffe0ff */
[----:B------:R-:W-:Y:S02]  /*1400*/  MOV R8, R10 ;  /* 0x0000000a00087202 */ /* 0x000fe40000000f00 */
[----:B------:R-:W-:-:S07]  /*1410*/  IADD3 R0, PT, PT, R11, R0, RZ ;  /* 0x000000000b007210 */ /* 0x000fce0007ffe0ff */
.L_x_3828:
        /* <DEDUP_REMOVED lines=26> */
[----:B------:R-:W-:-:S04]  /*15c0*/  IMAD.WIDE.U32 R16, R48, UR16, R16 ;  /* 0x0000001030107c25 */ /* 0x000fc8000f8e0010 */
        /* <DEDUP_REMOVED lines=52> */
[----:B------:R-:W-:Y:S01]  /*1910*/  IMAD.MOV.U32 R112, RZ, RZ, R44 ;  /* 0x000000ffff707224 */ /* 0x000fe200078e002c */
[----:B------:R-:W-:Y:S01]  /*1920*/  IADD3 R8, P0, PT, R107, UR9, RZ ;  /* 0x000000096b087c10 */ /* 0x000fe2000ff1e0ff */
[----:B------:R-:W-:Y:S01]  /*1930*/  IMAD.MOV.U32 R113, RZ, RZ, R39 ;  /* 0x000000ffff717224 */ /* 0x000fe200078e0027 */
[----:B------:R-:W-:-:S02]  /*1940*/  LOP3.LUT R48, R48, 0x7, RZ, 0xc0, !PT ;  /* 0x0000000730307812 */ /* 0x000fc400078ec0ff */
[----:B------:R-:W-:Y:S01]  /*1950*/  IADD3.X R9, PT, PT, R106, UR6, RZ, P0, !PT ;  /* 0x000000066a097c10 */ /* 0x000fe200087fe4ff */
        /* <DEDUP_REMOVED lines=38> */
[----:B------:R-:W-:Y:S04]  /*1bc0*/  LDSM.16.M88.4 R28, [R21+0x1000] ;  /* 0x00100000151c783b */ /* 0x000fe80000000200 */
[----:B------:R-:W-:Y:S04]  /*1bd0*/  LDSM.16.M88.4 R40, [R21+0x1400] ;  /* 0x001400001528783b */ /* 0x000fe80000000200 */
[----:B------:R-:W0:Y:S04]  /*1be0*/  LDGDEPBAR ;  /* 0x00000000000079af */ /* 0x000e280000000000 */
[----:B--2---:R2:W3:Y:S02]  /*1bf0*/  LDSM.16.M88.4 R4, [R12] ;  /* 0x000000000c04783b */ /* 0x0044e40000000200 */
        /* <DEDUP_REMOVED lines=30> */
[----:B------:R2:W5:Y:S05]  /*1de0*/  MUFU.TANH R53, R27 ;  /* 0x0000001b00357308 */ /* 0x00056a0000002400 */
[----:B------:R-:W-:Y:S01]  /*1df0*/  HMMA.16816.F32 R8, R12, R42, R8 ;  /* 0x0000002a0c08723c */ /* 0x000fe20000001808 */
[----:B------:R-:W1:Y:S02]  /*1e00*/  LDSM.16.M88.4 R40, [R22+0x1c00] ;  /* 0x001c00001628783b */ /* 0x000e640000000200 */
[----:B------:R-:W5:Y:S08]  /*1e10*/  MUFU.TANH R54, R32 ;  /* 0x0000002000367308 */ /* 0x000f700000002400 */
        /* <DEDUP_REMOVED lines=8> */
[----:B------:R3:W-:Y:S05]  /*1ea0*/  MUFU.TANH R69, R35 ;  /* 0x0000002300457308 */ /* 0x0007ea0000002400 */
[C---:B----4-:R-:W-:Y:S03]  /*1eb0*/  HMMA.16816.F32 R24, R12.reuse, R16, R24 ;  /* 0x000000100c18723c */ /* 0x050fe60000001818 */
[----:B------:R-:W-:Y:S06]  /*1ec0*/  MUFU.TANH R55, R8 ;  /* 0x0000000800377308 */ /* 0x000fec0000002400 */
        /* <DEDUP_REMOVED lines=14> */
[----:B------:R-:W4:Y:S08]  /*1fb0*/  MUFU.TANH R61, R24 ;  /* 0x00000018003d7308 */ /* 0x000f300000002400 */
        /* <DEDUP_REMOVED lines=16> */
[----:B------:R-:W4:Y:S02]  /*20c0*/  LDSM.16.M88.4 R32, [R22+0x2400] ;  /* 0x002400001620783b */ /* 0x000f240000000200 */
[----:B------:R-:W5:Y:S08]  /*20d0*/  MUFU.TANH R97, R8 ;  /* 0x0000000800617308 */ /* 0x000f700000002400 */
[----:B------:R-:W5:Y:S01]  /*20e0*/  MUFU.TANH R94, R10 ;  /* 0x0000000a005e7308 */ /* 0x000f620000002400 */
[C---:B--2---:R-:W-:Y:S07]  /*20f0*/  HMMA.16816.F32 R28, R4.reuse, R16, RZ ;  /* 0x00000010041c723c */ /* 0x044fee00000018ff */
[----:B------:R-:W-:Y:S01]  /*2100*/  MUFU.TANH R96, R9 ;  /* 0x0000000900607308 */ /* 0x000fe20000002400 */
[----:B------:R-:W-:Y:S01]  /*2110*/  FMUL.FTZ R24, R24, UR6 ;  /* 0x0000000618187c20 */ /* 0x000fe20008410000 */
[----:B------:R-:W-:Y:S01]  /*2120*/  HMMA.16816.F32 R16, R4, R18, RZ ;  /* 0x000000120410723c */ /* 0x000fe200000018ff */
[----:B------:R-:W-:Y:S01]  /*2130*/  FMUL.FTZ R25, R25, UR6 ;  /* 0x0000000619197c20 */ /* 0x000fe20008410000 */
[----:B------:R-:W-:Y:S01]  /*2140*/  FMUL.FTZ R26, R26, UR6 ;  /* 0x000000061a1a7c20 */ /* 0x000fe20008410000 */
[----:B------:R-:W-:-:S03]  /*2150*/  FMUL.FTZ R27, R27, UR6 ;  /* 0x000000061b1b7c20 */ /* 0x000fc60008410000 */
[----:B------:R2:W5:Y:S08]  /*2160*/  MUFU.TANH R93, R11 ;  /* 0x0000000b005d7308 */ /* 0x0005700000002400 */
[----:B------:R1:W5:Y:S06]  /*2170*/  MUFU.TANH R90, R24 ;  /* 0x00000018005a7308 */ /* 0x00036c0000002400 */
[C---:B---3--:R-:W-:Y:S02]  /*2180*/  HMMA.16816.F32 R16, R12.reuse, R42, R16 ;  /* 0x0000002a0c10723c */ /* 0x048fe40000001810 */
[----:B------:R-:W3:Y:S06]  /*2190*/  MUFU.TANH R95, R25 ;  /* 0x00000019005f7308 */ /* 0x000eec0000002400 */
[----:B--2---:R-:W-:Y:S01]  /*21a0*/  HMMA.16816.F32 R8, R12, R40, R28 ;  /* 0x000000280c08723c */ /* 0x004fe2000000181c */
[----:B------:R-:W2:Y:S01]  /*21b0*/  LDSM.16.M88.4 R28, [R21+0x2400] ;  /* 0x00240000151c783b */ /* 0x000ea20000000200 */
[----:B------:R-:W-:Y:S01]  /*21c0*/  MUFU.TANH R92, R26 ;  /* 0x0000001a005c7308 */ /* 0x000fe20000002400 */
[----:B-1----:R-:W-:-:S07]  /*21d0*/  LOP3.LUT R24, R102, 0x1f0, RZ, 0xc0, !PT ;  /* 0x000001f066187812 */ /* 0x002fce00078ec0ff */
[----:B------:R1:W3:Y:S01]  /*21e0*/  MUFU.TANH R91, R27 ;  /* 0x0000001b005b7308 */ /* 0x0002e20000002400 */
[----:B------:R-:W-:Y:S01]  /*21f0*/  FMUL.FTZ R116, R16, UR6 ;  /* 0x0000000610747c20 */ /* 0x000fe20008410000 */
[----:B------:R-:W-:Y:S01]  /*2200*/  IADD3 R16, PT, PT, R48, R24, R3 ;  /* 0x0000001830107210 */ /* 0x000fe20007ffe003 */
[----:B------:R-:W-:Y:S02]  /*2210*/  IMAD.SHL.U32 R3, R108, 0x80, RZ ;  /* 0x000000806c037824 */ /* 0x000fe400078e00ff */
[----:B------:R-:W-:Y:S01]  /*2220*/  FMUL.FTZ R17, R17, UR6 ;  /* 0x0000000611117c20 */ /* 0x000fe20008410000 */
[----:B------:R-:W-:Y:S01]  /*2230*/  FMUL.FTZ R18, R18, UR6 ;  /* 0x0000000612127c20 */ /* 0x000fe20008410000 */
[----:B------:R-:W-:Y:S01]  /*2240*/  IADD3 R16, PT, PT, R23, -UR24, R16 ;  /* 0x8000001817107c10 */ /* 0x000fe2000fffe010 */
[----:B------:R-:W-:Y:S01]  /*2250*/  FMUL.FTZ R99, R19, UR6 ;  /* 0x0000000613637c20 */ /* 0x000fe20008410000 */
[----:B------:R-:W-:Y:S01]  /*2260*/  LOP3.LUT R60, R3, 0x6, R60, 0xf8, !PT ;  /* 0x00000006033c7812 */ /* 0x000fe200078ef83c */
[----:B------:R-:W-:Y:S01]  /*2270*/  FMUL.FTZ R8, R8, UR6 ;  /* 0x0000000608087c20 */ /* 0x000fe20008410000 */
[----:B------:R-:W-:Y:S01]  /*2280*/  FMUL.FTZ R10, R10, UR6 ;  /* 0x000000060a0a7c20 */ /* 0x000fe20008410000 */
[----:B------:R-:W-:Y:S01]  /*2290*/  FMUL.FTZ R9, R9, UR6 ;  /* 0x0000000609097c20 */ /* 0x000fe20008410000 */
[----:B------:R-:W-:Y:S01]  /*22a0*/  FMUL.FTZ R115, R11, UR6 ;  /* 0x000000060b737c20 */ /* 0x000fe20008410000 */
[----:B------:R-:W3:Y:S01]  /*22b0*/  MUFU.TANH R119, R8 ;  /* 0x0000000800777308 */ /* 0x000ee20000002400 */
[----:B------:R-:W-:Y:S01]  /*22c0*/  IMAD.IADD R45, R16, 0x1, R45 ;  /* 0x00000001102d7824 */ /* 0x000fe200078e022d */
[----:B------:R-:W-:Y:S01]  /*22d0*/  LOP3.LUT R16, R60, 0x1, RZ, 0xfc, !PT ;  /* 0x000000013c107812 */ /* 0x000fe200078efcff */
[----:B-1----:R-:W1:Y:S03]  /*22e0*/  LDSM.16.M88.4 R24, [R22+0x2800] ;  /* 0x002800001618783b */ /* 0x002e660000000200 */
[----:B------:R-:W-:-:S02]  /*22f0*/  VIADDMNMX R73, R45, 0x1, R23, PT ;  /* 0x000000012d497846 */ /* 0x000fc40003800117 */
[----:B------:R-:W-:Y:S01]  /*2300*/  MUFU.TANH R117, R10 ;  /* 0x0000000a00757308 */ /* 0x000fe20000002400 */
[----:B------:R-:W-:Y:S02]  /*2310*/  VIADDMNMX R23, R45, 0x9, R23, PT ;  /* 0x000000092d177846 */ /* 0x000fe40003800117 */
[C---:B------:R-:W-:Y:S02]  /*2320*/  ISETP.GE.AND P0, PT, R16.reuse, R73, PT ;  /* 0x000000491000720c */ /* 0x040fe40003f06270 */
[----:B------:R-:W-:Y:S02]  /*2330*/  ISETP.GE.AND P3, PT, R16, R23, PT ;  /* 0x000000171000720c */ /* 0x000fe40003f66270 */
[C---:B------:R-:W-:Y:S01]  /*2340*/  ISETP.GE.AND P1, PT, R60.reuse, R73, PT ;  /* 0x000000493c00720c */ /* 0x040fe20003f26270 */
[----:B------:R4:W3:Y:S01]  /*2350*/  MUFU.TANH R118, R9 ;  /* 0x0000000900767308 */ /* 0x0008e20000002400 */
[----:B------:R-:W-:Y:S02]  /*2360*/  ISETP.GE.AND P4, PT, R60, R23, PT ;  /* 0x000000173c00720c */ /* 0x000fe40003f86270 */
[----:B------:R-:W-:-:S02]  /*2370*/  FSEL R45, R36, -INF , !P1 ;  /* 0xff800000242d7808 */ /* 0x000fc40004800000 */
[----:B------:R-:W-:Y:S02]  /*2380*/  FSEL R40, R49, -INF , !P4 ;  /* 0xff80000031287808 */ /* 0x000fe40006000000 */
[----:B------:R-:W-:Y:S01]  /*2390*/  FSEL R58, R47, -INF , !P0 ;  /* 0xff8000002f3a7808 */ /* 0x000fe20004000000 */
[----:B------:R-:W-:Y:S01]  /*23a0*/  MUFU.TANH R98, R17 ;  /* 0x0000001100627308 */ /* 0x000fe20000002400 */
[----:B------:R-:W-:Y:S02]  /*23b0*/  FSEL R43, R46, -INF , !P3 ;  /* 0xff8000002e2b7808 */ /* 0x000fe40005800000 */
[----:B------:R-:W-:-:S05]  /*23c0*/  LOP3.LUT R46, R60, 0x31, RZ, 0xfc, !PT ;  /* 0x000000313c2e7812 */ /* 0x000fca00078efcff */
[----:B------:R5:W-:Y:S01]  /*23d0*/  MUFU.TANH R114, R18 ;  /* 0x0000001200727308 */ /* 0x000be20000002400 */
[C---:B----4-:R-:W-:Y:S07]  /*23e0*/  HMMA.16816.F32 R8, R4.reuse, R32, RZ ;  /* 0x000000200408723c */ /* 0x050fee00000018ff */
[----:B------:R-:W4:Y:S08]  /*23f0*/  MUFU.TANH R115, R115 ;  /* 0x0000007300737308 */ /* 0x000f300000002400 */
[----:B------:R-:W4:Y:S01]  /*2400*/  MUFU.TANH R99, R99 ;  /* 0x0000006300637308 */ /* 0x000f220000002400 */
[----:B-----5:R-:W-:Y:S01]  /*2410*/  HMMA.16816.F32 R16, R4, R34, RZ ;  /* 0x000000220410723c */ /* 0x020fe200000018ff */
[----:B------:R-:W5:Y:S06]  /*2420*/  LDSM.16.M88.4 R32, [R21+0x2800] ;  /* 0x002800001520783b */ /* 0x000f6c0000000200 */
[----:B------:R-:W-:Y:S01]  /*2430*/  MUFU.TANH R116, R116 ;  /* 0x0000007400747308 */ /* 0x000fe20000002400 */
[----:B--2---:R-:W-:Y:S01]  /*2440*/  HMMA.16816.F32 R8, R12, R28, R8 ;  /* 0x0000001c0c08723c */ /* 0x004fe20000001808 */
[----:B------:R-:W-:-:S02]  /*2450*/  LOP3.LUT R28, R60, 0x8, RZ, 0xfc, !PT ;  /* 0x000000083c1c7812 */ /* 0x000fc400078efcff */
[----:B------:R-:W-:Y:S02]  /*2460*/  LOP3.LUT R29, R60, 0x9, RZ, 0xfc, !PT ;  /* 0x000000093c1d7812 */ /* 0x000fe400078efcff */
[C---:B------:R-:W-:Y:S02]  /*2470*/  ISETP.GE.AND P6, PT, R28.reuse, R73, PT ;  /* 0x000000491c00720c */ /* 0x040fe40003fc6270 */
[----:B------:R-:W-:Y:S02]  /*2480*/  ISETP.GE.AND P5, PT, R28, R23, PT ;  /* 0x000000171c00720c */ /* 0x000fe40003fa6270 */
[----:B------:R-:W-:Y:S02]  /*2490*/  LOP3.LUT R28, R60, 0x10, RZ, 0xfc, !PT ;  /* 0x000000103c1c7812 */ /* 0x000fe400078efcff */
[C---:B------:R-:W-:Y:S01]  /*24a0*/  ISETP.GE.AND P2, PT, R29.reuse, R73, PT ;  /* 0x000000491d00720c */ /* 0x040fe20003f46270 */
[----:B------:R-:W-:Y:S01]  /*24b0*/  HMMA.16816.F32 R16, R12, R30, R16 ;  /* 0x0000001e0c10723c */ /* 0x000fe20000001810 */
[----:B------:R-:W-:-:S02]  /*24c0*/  ISETP.GE.AND P1, PT, R29, R23, PT ;  /* 0x000000171d00720c */ /* 0x000fc40003f26270 */
[C---:B------:R-:W-:Y:S02]  /*24d0*/  ISETP.GE.AND P4, PT, R28.reuse, R73, PT ;  /* 0x000000491c00720c */ /* 0x040fe40003f86270 */
[----:B------:R-:W-:Y:S02]  /*24e0*/  ISETP.GE.AND P0, PT, R28, R23, PT ;  /* 0x000000171c00720c */ /* 0x000fe40003f06270 */
[----:B------:R-:W-:Y:S01]  /*24f0*/  FMUL.FTZ R8, R8, UR6 ;  /* 0x0000000608087c20 */ /* 0x000fe20008410000 */
[----:B-1----:R-:W-:Y:S01]  /*2500*/  HMMA.16816.F32 R28, R4, R24, RZ ;  /* 0x00000018041c723c */ /* 0x002fe200000018ff */
[----:B------:R-:W-:Y:S01]  /*2510*/  FSEL R76, R52, -INF , !P6 ;  /* 0xff800000344c7808 */ /* 0x000fe20007000000 */
[----:B------:R-:W-:Y:S01]  /*2520*/  FMUL.FTZ R9, R9, UR6 ;  /* 0x0000000609097c20 */ /* 0x000fe20008410000 */
[----:B------:R1:W-:Y:S01]  /*2530*/  MUFU.TANH R89, R8 ;  /* 0x0000000800597308 */ /* 0x0003e20000002400 */
[----:B------:R-:W-:Y:S01]  /*2540*/  FSEL R59, R51, -INF , !P5 ;  /* 0xff800000333b7808 */ /* 0x000fe20006800000 */
[----:B------:R-:W-:Y:S01]  /*2550*/  FMUL.FTZ R10, R10, UR6 ;  /* 0x000000060a0a7c20 */ /* 0x000fe20008410000 */
[----:B------:R-:W-:Y:S01]  /*2560*/  FSEL R80, R50, -INF , !P2 ;  /* 0xff80000032507808 */ /* 0x000fe20005000000 */
[----:B------:R-:W-:Y:S01]  /*2570*/  FMUL.FTZ R11, R11, UR6 ;  /* 0x000000060b0b7c20 */ /* 0x000fe20008410000 */
[----:B------:R-:W-:-:S02]  /*2580*/  FSEL R70, R53, -INF , !P1 ;  /* 0xff80000035467808 */ /* 0x000fc40004800000 */
[----:B------:R-:W-:Y:S01]  /*2590*/  FSEL R54, R54, -INF , !P4 ;  /* 0xff80000036367808 */ /* 0x000fe20006000000 */
[----:B------:R2:W-:Y:S01]  /*25a0*/  MUFU.TANH R88, R9 ;  /* 0x0000000900587308 */ /* 0x0005e20000002400 */
[----:B------:R-:W-:Y:S01]  /*25b0*/  FSEL R68, R68, -INF , !P0 ;  /* 0xff80000044447808 */ /* 0x000fe20004000000 */
[----:B------:R-:W-:Y:S01]  /*25c0*/  FMUL.FTZ R16, R16, UR6 ;  /* 0x0000000610107c20 */ /* 0x000fe20008410000 */
[----:B------:R-:W-:Y:S01]  /*25d0*/  LOP3.LUT R24, R60, 0x21, RZ, 0xfc, !PT ;  /* 0x000000213c187812 */ /* 0x000fe200078efcff */
[----:B------:R-:W-:Y:S01]  /*25e0*/  FMUL.FTZ R17, R17, UR6 ;  /* 0x0000000611117c20 */ /* 0x000fe20008410000 */
[----:B------:R-:W-:Y:S01]  /*25f0*/  FMUL.FTZ R18, R18, UR6 ;  /* 0x0000000612127c20 */ /* 0x000fe20008410000 */
[----:B------:R-:W-:Y:S02]  /*2600*/  FMUL.FTZ R19, R19, UR6 ;  /* 0x0000000613137c20 */ /* 0x000fe40008410000 */
[----:B------:R-:W4:Y:S01]  /*2610*/  MUFU.TANH R36, R10 ;  /* 0x0000000a00247308 */ /* 0x000f220000002400 */
[----:B-1----:R-:W-:-:S04]  /*2620*/  LOP3.LUT R8, R60, 0x11, RZ, 0xfc, !PT ;  /* 0x000000113c087812 */ /* 0x002fc800078efcff */
[C---:B------:R-:W-:Y:S02]  /*2630*/  ISETP.GE.AND P3, PT, R8.reuse, R73, PT ;  /* 0x000000490800720c */ /* 0x040fe40003f66270 */
[----:B------:R-:W-:Y:S01]  /*2640*/  ISETP.GE.AND P6, PT, R8, R23, PT ;  /* 0x000000170800720c */ /* 0x000fe20003fc6270 */
[----:B------:R5:W-:Y:S01]  /*2650*/  MUFU.TANH R41, R11 ;  /* 0x0000000b00297308 */ /* 0x000be20000002400 */
[C---:B------:R-:W-:Y:S02]  /*2660*/  LOP3.LUT R8, R60.reuse, 0x18, RZ, 0xfc, !PT ;  /* 0x000000183c087812 */ /* 0x040fe400078efcff */
[----:B--2---:R-:W-:Y:S02]  /*2670*/  LOP3.LUT R9, R60, 0x19, RZ, 0xfc, !PT ;  /* 0x000000193c097812 */ /* 0x004fe400078efcff */
[C---:B------:R-:W-:Y:S02]  /*2680*/  ISETP.GE.AND P5, PT, R8.reuse, R73, PT ;  /* 0x000000490800720c */ /* 0x040fe40003fa6270 */
[----:B------:R-:W-:Y:S01]  /*2690*/  ISETP.GE.AND P2, PT, R8, R23, PT ;  /* 0x000000170800720c */ /* 0x000fe20003f46270 */
[----:B------:R1:W-:Y:S01]  /*26a0*/  MUFU.TANH R85, R16 ;  /* 0x0000001000557308 */ /* 0x0003e20000002400 */
[----:B------:R-:W-:-:S02]  /*26b0*/  LOP3.LUT R8, R60, 0x20, RZ, 0xfc, !PT ;  /* 0x000000203c087812 */ /* 0x000fc400078efcff */
[----:B------:R-:W-:Y:S02]  /*26c0*/  FSEL R71, R56, -INF , !P3 ;  /* 0xff80000038477808 */ /* 0x000fe40005800000 */
[C---:B------:R-:W-:Y:S02]  /*26d0*/  ISETP.GE.AND P1, PT, R9.reuse, R73, PT ;  /* 0x000000490900720c */ /* 0x040fe40003f26270 */
[----:B------:R-:W-:Y:S01]  /*26e0*/  ISETP.GE.AND P4, PT, R9, R23, PT ;  /* 0x000000170900720c */ /* 0x000fe20003f86270 */
[----:B------:R-:W-:Y:S01]  /*26f0*/  MUFU.TANH R84, R17 ;  /* 0x0000001100547308 */ /* 0x000fe20000002400 */
[C---:B------:R-:W-:Y:S02]  /*2700*/  ISETP.GE.AND P0, PT, R8.reuse, R73, PT ;  /* 0x000000490800720c */ /* 0x040fe40003f06270 */
[----:B------:R-:W-:Y:S02]  /*2710*/  ISETP.GE.AND P3, PT, R8, R23, PT ;  /* 0x000000170800720c */ /* 0x000fe40003f66270 */
[----:B-----5:R-:W-:Y:S01]  /*2720*/  HMMA.16816.F32 R8, R12, R32, R28 ;  /* 0x000000200c08723c */ /* 0x020fe2000000181c */
[----:B------:R2:W5:Y:S01]  /*2730*/  LDSM.16.M88.4 R28, [R22+0x2c00] ;  /* 0x002c0000161c783b */ /* 0x0005620000000200 */
[----:B------:R-:W-:Y:S01]  /*2740*/  FSEL R32, R74, -INF , !P2 ;  /* 0xff8000004a207808 */ /* 0x000fe20005000000 */
[----:B------:R-:W-:Y:S01]  /*2750*/  MUFU.TANH R42, R19 ;  /* 0x00000013002a7308 */ /* 0x000fe20000002400 */
[----:B------:R-:W-:-:S02]  /*2760*/  FSEL R33, R57, -INF , !P1 ;  /* 0xff80000039217808 */ /* 0x000fc40004800000 */
[----:B-1----:R-:W-:Y:S02]  /*2770*/  LOP3.LUT R16, R60, 0x28, RZ, 0xfc, !PT ;  /* 0x000000283c107812 */ /* 0x002fe400078efcff */
[----:B------:R-:W-:Y:S02]  /*2780*/  FSEL R72, R72, -INF , !P4 ;  /* 0xff80000048487808 */ /* 0x000fe40006000000 */
[C---:B------:R-:W-:Y:S02]  /*2790*/  ISETP.GE.AND P2, PT, R16.reuse, R73, PT ;  /* 0x000000491000720c */ /* 0x040fe40003f46270 */
[----:B------:R-:W-:Y:S02]  /*27a0*/  ISETP.GE.AND P1, PT, R16, R23, PT ;  /* 0x000000171000720c */ /* 0x000fe40003f26270 */
[----:B------:R-:W-:Y:S02]  /*27b0*/  LOP3.LUT R16, R60, 0x29, RZ, 0xfc, !PT ;  /* 0x000000293c107812 */ /* 0x000fe400078efcff */
[----:B------:R-:W-:-:S02]  /*27c0*/  FSEL R61, R61, -INF , !P0 ;  /* 0xff8000003d3d7808 */ /* 0x000fc40004000000 */
[----:B------:R-:W-:Y:S01]  /*27d0*/  FSEL R69, R69, -INF , !P6 ;  /* 0xff80000045457808 */ /* 0x000fe20007000000 */
[----:B------:R-:W-:Y:S01]  /*27e0*/  FMUL.FTZ R8, R8, UR6 ;  /* 0x0000000608087c20 */ /* 0x000fe20008410000 */
[----:B------:R-:W-:Y:S01]  /*27f0*/  ISETP.GE.AND P4, PT, R16, R73, PT ;  /* 0x000000491000720c */ /* 0x000fe20003f86270 */
[----:B------:R-:W-:Y:S01]  /*2800*/  FMUL.FTZ R10, R10, UR6 ;  /* 0x000000060a0a7c20 */ /* 0x000fe20008410000 */
[----:B------:R-:W-:Y:S01]  /*2810*/  ISETP.GE.AND P0, PT, R16, R23, PT ;  /* 0x000000171000720c */ /* 0x000fe20003f06270 */
[----:B------:R1:W-:Y:S01]  /*2820*/  MUFU.TANH R57, R8 ;  /* 0x0000000800397308 */ /* 0x0003e20000002400 */
[----:B------:R-:W-:Y:S01]  /*2830*/  ISETP.GE.AND P6, PT, R24, R73, PT ;  /* 0x000000491800720c */ /* 0x000fe20003fc6270 */
[----:B------:R-:W-:Y:S01]  /*2840*/  FMUL.FTZ R9, R9, UR6 ;  /* 0x0000000609097c20 */ /* 0x000fe20008410000 */
[----:B------:R-:W-:Y:S02]  /*2850*/  LOP3.LUT R16, R60, 0x30, RZ, 0xfc, !PT ;  /* 0x000000303c107812 */ /* 0x000fe400078efcff */
[----:B------:R-:W-:-:S02]  /*2860*/  FSEL R81, R55, -INF , !P5 ;  /* 0xff80000037517808 */ /* 0x000fc40006800000 */
[----:B------:R-:W-:Y:S01]  /*2870*/  ISETP.GE.AND P5, PT, R24, R23, PT ;  /* 0x000000171800720c */ /* 0x000fe20003fa6270 */
[----:B--2---:R2:W4:Y:S01]  /*2880*/  MUFU.TANH R22, R18 ;  /* 0x0000001200167308 */ /* 0x0045220000002400 */
[----:B------:R-:W-:Y:S01]  /*2890*/  HMMA.16816.F32 R24, R4, R26, RZ ;  /* 0x0000001a0418723c */ /* 0x000fe200000018ff */
[----:B------:R-:W-:Y:S02]  /*28a0*/  FSEL R51, R66, -INF , !P3 ;  /* 0xff80000042337808 */ /* 0x000fe40005800000 */
[----:B------:R-:W-:Y:S02]  /*28b0*/  FSEL R48, R67, -INF , !P6 ;  /* 0xff80000043307808 */ /* 0x000fe40007000000 */
[C---:B------:R-:W-:Y:S02]  /*28c0*/  ISETP.GE.AND P3, PT, R16.reuse, R73, PT ;  /* 0x000000491000720c */ /* 0x040fe40003f66270 */
[----:B------:R-:W-:Y:S01]  /*28d0*/  ISETP.GE.AND P6, PT, R16, R23, PT ;  /* 0x000000171000720c */ /* 0x000fe20003fc6270 */
[----:B------:R-:W-:Y:S01]  /*28e0*/  MUFU.TANH R53, R9 ;  /* 0x0000000900357308 */ /* 0x000fe20000002400 */
[----:B-1----:R-:W-:-:S02]  /*28f0*/  LOP3.LUT R8, R60, 0x38, RZ, 0xfc, !PT ;  /* 0x000000383c087812 */ /* 0x002fc400078efcff */
[----:B------:R-:W-:Y:S02]  /*2900*/  FSEL R50, R75, -INF , !P1 ;  /* 0xff8000004b327808 */ /* 0x000fe40004800000 */
[----:B------:R-:W-:Y:S02]  /*2910*/  FSEL R63, R63, -INF , !P4 ;  /* 0xff8000003f3f7808 */ /* 0x000fe40006000000 */
[C---:B------:R-:W-:Y:S01]  /*2920*/  ISETP.GE.AND P1, PT, R8.reuse, R73, PT ;  /* 0x000000490800720c */ /* 0x040fe20003f26270 */
[----:B--2---:R1:W2:Y:S01]  /*2930*/  LDSM.16.M88.4 R16, [R21+0x2c00] ;  /* 0x002c00001510783b */ /* 0x0042a20000000200 */
[----:B------:R-:W-:Y:S01]  /*2940*/  ISETP.GE.AND P4, PT, R8, R23, PT ;  /* 0x000000170800720c */ /* 0x000fe20003f86270 */
[----:B------:R-:W-:-:S04]  /*2950*/  DEPBAR.LE SB0, 0x0 ;  /* 0x000080000000791a */ /* 0x000fc80000000000 */
[----:B------:R-:W-:Y:S01]  /*2960*/  HMMA.16816.F32 R24, R12, R34, R24 ;  /* 0x000000220c18723c */ /* 0x000fe20000001818 */
[----:B------:R-:W-:Y:S01]  /*2970*/  FMUL.FTZ R35, R11, UR6 ;  /* 0x000000060b237c20 */ /* 0x000fe20008410000 */
[----:B------:R-:W-:Y:S02]  /*2980*/  FSEL R56, R65, -INF , !P5 ;  /* 0xff80000041387808 */ /* 0x000fe40006800000 */
[----:B------:R-:W-:Y:S02]  /*2990*/  FSEL R47, R62, -INF , !P2 ;  /* 0xff8000003e2f7808 */ /* 0x000fe40005000000 */
[C---:B------:R-:W-:Y:S02]  /*29a0*/  ISETP.GE.AND P5, PT, R46.reuse, R73, PT ;  /* 0x000000492e00720c */ /* 0x040fe40003fa6270 */
[----:B------:R-:W-:Y:S02]  /*29b0*/  ISETP.GE.AND P2, PT, R46, R23, PT ;  /* 0x000000172e00720c */ /* 0x000fe40003f46270 */
[----:B------:R-:W-:-:S02]  /*29c0*/  LOP3.LUT R46, R60, 0x39, RZ, 0xfc, !PT ;  /* 0x000000393c2e7812 */ /* 0x000fc400078efcff */
[----:B------:R-:W-:Y:S02]  /*29d0*/  FSEL R49, R64, -INF , !P0 ;  /* 0xff80000040317808 */ /* 0x000fe40004000000 */
[----:B------:R-:W-:Y:S02]  /*29e0*/  FSEL R97, R97, -INF , !P3 ;  /* 0xff80000061617808 */ /* 0x000fe40005800000 */
[C---:B------:R-:W-:Y:S01]  /*29f0*/  ISETP.GE.AND P0, PT, R46.reuse, R73, PT ;  /* 0x000000492e00720c */ /* 0x040fe20003f06270 */
[----:B-1----:R5:W-:Y:S01]  /*2a00*/  MUFU.TANH R21, R10 ;  /* 0x0000000a00157308 */ /* 0x002be20000002400 */
[----:B------:R-:W-:Y:S01]  /*2a10*/  ISETP.GE.AND P3, PT, R46, R23, PT ;  /* 0x000000172e00720c */ /* 0x000fe20003f66270 */
[----:B------:R-:W-:Y:S01]  /*2a20*/  FMUL.FTZ R52, R24, UR6 ;  /* 0x0000000618347c20 */ /* 0x000fe20008410000 */
[C---:B------:R-:W-:Y:S01]  /*2a30*/  LOP3.LUT R34, R60.reuse, 0x40, RZ, 0xfc, !PT ;  /* 0x000000403c227812 */ /* 0x040fe200078efcff */
[----:B------:R-:W-:Y:S01]  /*2a40*/  FMUL.FTZ R27, R27, UR6 ;  /* 0x000000061b1b7c20 */ /* 0x000fe20008410000 */
[----:B------:R-:W-:Y:S01]  /*2a50*/  LOP3.LUT R24, R60, 0x48, RZ, 0xfc, !PT ;  /* 0x000000483c187812 */ /* 0x000fe200078efcff */
[----:B------:R-:W-:Y:S01]  /*2a60*/  FMUL.FTZ R25, R25, UR6 ;  /* 0x0000000619197c20 */ /* 0x000fe20008410000 */
[----:B------:R-:W-:Y:S01]  /*2a70*/  FSEL R94, R94, -INF , !P6 ;  /* 0xff8000005e5e7808 */ /* 0x000fe20007000000 */
[----:B------:R-:W-:Y:S01]  /*2a80*/  FMUL.FTZ R26, R26, UR6 ;  /* 0x000000061a1a7c20 */ /* 0x000fe20008410000 */
[----:B------:R-:W-:Y:S01]  /*2a90*/  FSEL R93, R93, -INF , !P2 ;  /* 0xff8000005d5d7808 */ /* 0x000fe20005000000 */
[----:B------:R-:W-:Y:S01]  /*2aa0*/  MUFU.TANH R52, R52 ;  /* 0x0000003400347308 */ /* 0x000fe20000002400 */
[----:B------:R-:W-:-:S02]  /*2ab0*/  FSEL R90, R90, -INF , !P1 ;  /* 0xff8000005a5a7808 */ /* 0x000fc40004800000 */
[----:B---3--:R-:W-:Y:S02]  /*2ac0*/  FSEL R95, R95, -INF , !P0 ;  /* 0xff8000005f5f7808 */ /* 0x008fe40004000000 */
[----:B------:R-:W-:Y:S01]  /*2ad0*/  FSEL R91, R91, -INF , !P3 ;  /* 0xff8000005b5b7808 */ /* 0x000fe20005800000 */
[----:B------:R-:W-:Y:S01]  /*2ae0*/  BAR.SYNC.DEFER_BLOCKING 0x0 ;  /* 0x0000000000007b1d */ /* 0x000fe20000010000 */
[----:B------:R-:W-:Y:S01]  /*2af0*/  ISETP.GE.AND P6, PT, R34, R73, PT ;  /* 0x000000492200720c */ /* 0x000fe20003fc6270 */
[----:B-----5:R-:W-:Y:S01]  /*2b00*/  HMMA.16816.F32 R8, R4, R28, RZ ;  /* 0x0000001c0408723c */ /* 0x020fe200000018ff */
[----:B------:R-:W-:Y:S02]  /*2b10*/  LOP3.LUT R29, R60, 0x41, RZ, 0xfc, !PT ;  /* 0x000000413c1d7812 */ /* 0x000fe400078efcff */
[----:B------:R-:W-:Y:S01]  /*2b20*/  ISETP.GE.AND P0, PT, R24, R23, PT ;  /* 0x000000171800720c */ /* 0x000fe20003f06270 */
[----:B------:R-:W1:Y:S01]  /*2b30*/  MUFU.TANH R28, R35 ;  /* 0x00000023001c7308 */ /* 0x000e620000002400 */
[----:B------:R-:W-:-:S02]  /*2b40*/  ISETP.GE.AND P2, PT, R29, R73, PT ;  /* 0x000000491d00720c */ /* 0x000fc40003f46270 */
[----:B------:R-:W-:Y:S01]  /*2b50*/  ISETP.GE.AND P1, PT, R29, R23, PT ;  /* 0x000000171d00720c */ /* 0x000fe20003f26270 */
[----:B------:R-:W-:Y:S01]  /*2b60*/  HMMA.16816.F32 R4, R4, R30, RZ ;  /* 0x0000001e0404723c */ /* 0x000fe200000018ff */
[----:B------:R-:W-:Y:S02]  /*2b70*/  FSEL R96, R96, -INF , !P5 ;  /* 0xff80000060607808 */ /* 0x000fe40006800000 */
[----:B------:R-:W-:Y:S01]  /*2b80*/  FSEL R119, R119, -INF , !P6 ;  /* 0xff80000077777808 */ /* 0x000fe20007000000 */
[----:B------:R-:W-:Y:S01]  /*2b90*/  MUFU.TANH R35, R27 ;  /* 0x0000001b00237308 */ /* 0x000fe20000002400 */
[----:B------:R-:W-:Y:S02]  /*2ba0*/  FSEL R118, R118, -INF , !P2 ;  /* 0xff80000076767808 */ /* 0x000fe40005000000 */
[----:B----4-:R-:W-:Y:S02]  /*2bb0*/  FSEL R115, R115, -INF , !P1 ;  /* 0xff80000073737808 */ /* 0x010fe40004800000 */
[----:B------:R-:W-:-:S02]  /*2bc0*/  FSEL R114, R114, -INF , !P0 ;  /* 0xff80000072727808 */ /* 0x000fc40004000000 */
[----:B------:R-:W-:Y:S01]  /*2bd0*/  ISETP.GE.AND P5, PT, R34, R23, PT ;  /* 0x000000172200720c */ /* 0x000fe20003fa6270 */
[C---:B--2---:R-:W-:Y:S01]  /*2be0*/  HMMA.16816.F32 R8, R12.reuse, R16, R8 ;  /* 0x000000100c08723c */ /* 0x044fe20000001808 */
[C---:B------:R-:W-:Y:S01]  /*2bf0*/  LOP3.LUT R16, R60.reuse, 0x49, RZ, 0xfc, !PT ;  /* 0x000000493c107812 */ /* 0x040fe200078efcff */
[----:B------:R-:W-:Y:S01]  /*2c00*/  MUFU.TANH R46, R25 ;  /* 0x00000019002e7308 */ /* 0x000fe20000002400 */
[----:B------:R-:W-:Y:S02]  /*2c10*/  LOP3.LUT R17, R60, 0x50, RZ, 0xfc, !PT ;  /* 0x000000503c117812 */ /* 0x000fe400078efcff */
[C---:B------:R-:W-:Y:S02]  /*2c20*/  ISETP.GE.AND P3, PT, R16.reuse, R73, PT ;  /* 0x000000491000720c */ /* 0x040fe40003f66270 */
[----:B------:R-:W-:Y:S01]  /*2c30*/  ISETP.GE.AND P6, PT, R16, R23, PT ;  /* 0x000000171000720c */ /* 0x000fe20003fc6270 */
[----:B------:R-:W-:Y:S01]  /*2c40*/  HMMA.16816.F32 R4, R12, R18, R4 ;  /* 0x000000120c04723c */ /* 0x000fe20000001804 */
[C---:B------:R-:W-:Y:S01]  /*2c50*/  LOP3.LUT R13, R60.reuse, 0x51, RZ, 0xfc, !PT ;  /* 0x000000513c0d7812 */ /* 0x040fe200078efcff */
[----:B------:R-:W-:Y:S01]  /*2c60*/  MUFU.TANH R16, R26 ;  /* 0x0000001a00107308 */ /* 0x000fe20000002400 */
[----:B------:R-:W-:-:S02]  /*2c70*/  LOP3.LUT R12, R60, 0x58, RZ, 0xfc, !PT ;  /* 0x000000583c0c7812 */ /* 0x000fc400078efcff */
[----:B------:R-:W-:Y:S02]  /*2c80*/  FSEL R98, R98, -INF , !P3 ;  /* 0xff80000062627808 */ /* 0x000fe40005800000 */
[----:B------:R-:W-:Y:S02]  /*2c90*/  ISETP.GE.AND P2, PT, R17, R23, PT ;  /* 0x000000171100720c */ /* 0x000fe40003f46270 */
[-C--:B------:R-:W-:Y:S02]  /*2ca0*/  ISETP.GE.AND P1, PT, R13, R73.reuse, PT ;  /* 0x000000490d00720c */ /* 0x080fe40003f26270 */
[----:B------:R-:W-:Y:S01]  /*2cb0*/  FMUL.FTZ R8, R8, UR6 ;  /* 0x0000000608087c20 */ /* 0x000fe20008410000 */
[C---:B------:R-:W-:Y:S01]  /*2cc0*/  ISETP.GE.AND P0, PT, R12.reuse, R73, PT ;  /* 0x000000490c00720c */ /* 0x040fe20003f06270 */
[----:B------:R-:W-:Y:S01]  /*2cd0*/  FMUL.FTZ R9, R9, UR6 ;  /* 0x0000000609097c20 */ /* 0x000fe20008410000 */
[----:B------:R-:W-:Y:S01]  /*2ce0*/  ISETP.GE.AND P3, PT, R12, R23, PT ;  /* 0x000000170c00720c */ /* 0x000fe20003f66270 */
        /* <DEDUP_REMOVED lines=8> */
[----:B------:R-:W3:Y:S01]  /*2d70*/  MUFU.TANH R29, R9 ;  /* 0x00000009001d7308 */ /* 0x000ee20000002400 */
[----:B------:R-:W-:Y:S01]  /*2d80*/  FSEL R88, R88, -INF , !P1 ;  /* 0xff80000058587808 */ /* 0x000fe20004800000 */
[----:B------:R-:W-:Y:S01]  /*2d90*/  FMUL.FTZ R6, R6, UR6 ;  /* 0x0000000606067c20 */ /* 0x000fe20008410000 */
[-C--:B------:R-:W-:Y:S01]  /*2da0*/  ISETP.GE.AND P5, PT, R17, R73.reuse, PT ;  /* 0x000000491100720c */ /* 0x080fe20003fa6270 */
[----:B------:R-:W-:Y:S01]  /*2db0*/  FMUL.FTZ R7, R7, UR6 ;  /* 0x0000000607077c20 */ /* 0x000fe20008410000 */
[----:B------:R-:W-:-:S02]  /*2dc0*/  ISETP.GE.AND P6, PT, R12, R73, PT ;  /* 0x000000490c00720c */ /* 0x000fc40003fc6270 */
[----:B------:R-:W-:Y:S01]  /*2dd0*/  FSEL R92, R92, -INF , !P4 ;  /* 0xff8000005c5c7808 */ /* 0x000fe20006000000 */
[----:B------:R4:W-:Y:S01]  /*2de0*/  MUFU.TANH R27, R5 ;  /* 0x00000005001b7308 */ /* 0x0009e20000002400 */
[-C--:B------:R-:W-:Y:S02]  /*2df0*/  ISETP.GE.AND P4, PT, R24, R73.reuse, PT ;  /* 0x000000491800720c */ /* 0x080fe40003f86270 */
[----:B--2---:R-:W-:Y:S02]  /*2e00*/  LOP3.LUT R8, R60, 0x60, RZ, 0xfc, !PT ;  /* 0x000000603c087812 */ /* 0x004fe400078efcff */
[----:B------:R-:W-:Y:S02]  /*2e10*/  FSEL R89, R89, -INF , !P5 ;  /* 0xff80000059597808 */ /* 0x000fe40006800000 */
[C---:B------:R-:W-:Y:S01]  /*2e20*/  ISETP.GE.AND P2, PT, R8.reuse, R73, PT ;  /* 0x000000490800720c */ /* 0x040fe20003f46270 */
[----:B------:R-:W2:Y:S01]  /*2e30*/  MUFU.TANH R4, R4 ;  /* 0x0000000400047308 */ /* 0x000ea20000002400 */
[----:B------:R-:W-:-:S02]  /*2e40*/  ISETP.GE.AND P1, PT, R8, R23, PT ;  /* 0x000000170800720c */ /* 0x000fc40003f26270 */
[----:B------:R-:W-:Y:S02]  /*2e50*/  LOP3.LUT R8, R60, 0x68, RZ, 0xfc, !PT ;  /* 0x000000683c087812 */ /* 0x000fe400078efcff */
[----:B------:R-:W-:Y:S02]  /*2e60*/  FSEL R65, R22, -INF , !P3 ;  /* 0xff80000016417808 */ /* 0x000fe40005800000 */
[----:B------:R-:W-:Y:S01]  /*2e70*/  FSEL R84, R84, -INF , !P6 ;  /* 0xff80000054547808 */ /* 0x000fe20007000000 */
[----:B------:R-:W5:Y:S01]  /*2e80*/  MUFU.TANH R24, R10 ;  /* 0x0000000a00187308 */ /* 0x000f620000002400 */
[----:B------:R-:W-:Y:S01]  /*2e90*/  ISETP.GE.AND P5, PT, R12, R23, PT ;  /* 0x000000170c00720c */ /* 0x000fe20003fa6270 */
[----:B----4-:R-:W-:Y:S01]  /*2ea0*/  FMUL.FTZ R5, R11, UR6 ;  /* 0x000000060b057c20 */ /* 0x010fe20008410000 */
[C---:B------:R-:W-:Y:S02]  /*2eb0*/  ISETP.GE.AND P3, PT, R8.reuse, R73, PT ;  /* 0x000000490800720c */ /* 0x040fe40003f66270 */
[----:B------:R-:W-:-:S02]  /*2ec0*/  ISETP.GE.AND P6, PT, R8, R23, PT ;  /* 0x000000170800720c */ /* 0x000fc40003fc6270 */
[C---:B------:R-:W-:Y:S01]  /*2ed0*/  LOP3.LUT R9, R60.reuse, 0x61, RZ, 0xfc, !PT ;  /* 0x000000613c097812 */ /* 0x040fe200078efcff */
[----:B------:R-:W4:Y:S01]  /*2ee0*/  MUFU.TANH R5, R5 ;  /* 0x0000000500057308 */ /* 0x000f220000002400 */
[----:B------:R-:W-:Y:S02]  /*2ef0*/  LOP3.LUT R8, R60, 0x69, RZ, 0xfc, !PT ;  /* 0x000000693c087812 */ /* 0x000fe400078efcff */
[----:B------:R-:W-:Y:S02]  /*2f00*/  FSEL R116, R116, -INF , !P4 ;  /* 0xff80000074747808 */ /* 0x000fe40006000000 */
[----:B------:R-:W-:Y:S02]  /*2f10*/  ISETP.GE.AND P4, PT, R13, R23, PT ;  /* 0x000000170d00720c */ /* 0x000fe40003f86270 */
[----:B------:R-:W-:Y:S01]  /*2f20*/  FSEL R85, R85, -INF , !P0 ;  /* 0xff80000055557808 */ /* 0x000fe20004000000 */
[----:B------:R2:W4:Y:S01]  /*2f30*/  MUFU.TANH R22, R6 ;  /* 0x0000000600167308 */ /* 0x0005220000002400 */
[----:B------:R-:W-:-:S02]  /*2f40*/  FSEL R64, R42, -INF , !P5 ;  /* 0xff8000002a407808 */ /* 0x000fc40006800000 */
[----:B------:R-:W-:Y:S02]  /*2f50*/  FSEL R57, R57, -INF , !P2 ;  /* 0xff80000039397808 */ /* 0x000fe40005000000 */
[----:B------:R-:W-:Y:S02]  /*2f60*/  ISETP.GE.AND P0, PT, R9, R23, PT ;  /* 0x000000170900720c */ /* 0x000fe40003f06270 */
[C---:B------:R-:W-:Y:S02]  /*2f70*/  ISETP.GE.AND P5, PT, R8.reuse, R73, PT ;  /* 0x000000490800720c */ /* 0x040fe40003fa6270 */
[----:B------:R-:W-:Y:S02]  /*2f80*/  ISETP.GE.AND P2, PT, R8, R23, PT ;  /* 0x000000170800720c */ /* 0x000fe40003f46270 */
[----:B------:R-:W-:Y:S02]  /*2f90*/  LOP3.LUT R8, R60, 0x71, RZ, 0xfc, !PT ;  /* 0x000000713c087812 */ /* 0x000fe400078efcff */
[----:B------:R-:W-:-:S02]  /*2fa0*/  FSEL R66, R41, -INF , !P4 ;  /* 0xff80000029427808 */ /* 0x000fc40006000000 */
[----:B-1----:R-:W-:Y:S02]  /*2fb0*/  FSEL R41, R28, -INF , !P0 ;  /* 0xff8000001c297808 */ /* 0x002fe40004000000 */
[----:B------:R-:W-:Y:S02]  /*2fc0*/  ISETP.GE.AND P0, PT, R8, R73, PT ;  /* 0x000000490800720c */ /* 0x000fe40003f06270 */
[----:B------:R-:W-:Y:S02]  /*2fd0*/  FSEL R42, R21, -INF , !P1 ;  /* 0xff800000152a7808 */ /* 0x000fe40004800000 */
[----:B------:R-:W1:Y:S01]  /*2fe0*/  MUFU.TANH R21, R7 ;  /* 0x0000000700157308 */ /* 0x000e620000002400 */
[----:B---3--:R-:W-:Y:S02]  /*2ff0*/  FSEL R29, R29, -INF , !P0 ;  /* 0xff8000001d1d7808 */ /* 0x008fe40004000000 */
[----:B------:R-:W-:Y:S02]  /*3000*/  ISETP.GT.AND P0, PT, R108, R103, PT ;  /* 0x000000676c00720c */ /* 0x000fe40003f04270 */
[----:B------:R-:W-:-:S02]  /*3010*/  ISETP.GE.AND P4, PT, R9, R73, PT ;  /* 0x000000490900720c */ /* 0x000fc40003f86270 */
[C---:B------:R-:W-:Y:S02]  /*3020*/  LOP3.LUT R9, R60.reuse, 0x70, RZ, 0xfc, !PT ;  /* 0x000000703c097812 */ /* 0x040fe400078efcff */
[C---:B--2---:R-:W-:Y:S02]  /*3030*/  LOP3.LUT R6, R60.reuse, 0x78, RZ, 0xfc, !PT ;  /* 0x000000783c067812 */ /* 0x044fe400078efcff */
[----:B------:R-:W-:Y:S02]  /*3040*/  ISETP.GE.AND P1, PT, R9, R73, PT ;  /* 0x000000490900720c */ /* 0x000fe40003f26270 */
[----:B------:R-:W-:Y:S02]  /*3050*/  LOP3.LUT R60, R60, 0x79, RZ, 0xfc, !PT ;  /* 0x000000793c3c7812 */ /* 0x000fe400078efcff */
[----:B------:R-:W-:Y:S02]  /*3060*/  FSEL R53, R53, -INF , !P4 ;  /* 0xff80000035357808 */ /* 0x000fe40006000000 */
[----:B------:R-:W-:-:S02]  /*3070*/  FSEL R52, R52, -INF , !P3 ;  /* 0xff80000034347808 */ /* 0x000fc40005800000 */
        /* <DEDUP_REMOVED lines=8> */
[-C--:B------:R-:W-:Y:S02]  /*3100*/  ISETP.GE.AND P2, PT, R6, R23.reuse, PT ;  /* 0x000000170600720c */ /* 0x080fe40003f46270 */
[----:B------:R-:W-:Y:S02]  /*3110*/  ISETP.GE.AND P1, PT, R60, R23, PT ;  /* 0x000000173c00720c */ /* 0x000fe40003f26270 */
[----:B------:R-:W-:Y:S02]  /*3120*/  FSEL R28, R4, -INF , !P6 ;  /* 0xff800000041c7808 */ /* 0x000fe40007000000 */
[----:B------:R-:W-:-:S02]  /*3130*/  FSEL R27, R27, -INF , !P5 ;  /* 0xff8000001b1b7808 */ /* 0x000fc40006800000 */
[----:B-----5:R-:W-:Y:S02]  /*3140*/  FSEL R24, R24, -INF , !P4 ;  /* 0xff80000018187808 */ /* 0x020fe40006000000 */
[----:B----4-:R-:W-:Y:S02]  /*3150*/  FSEL R23, R5, -INF , !P3 ;  /* 0xff80000005177808 */ /* 0x010fe40005800000 */
[----:B------:R-:W-:Y:S02]  /*3160*/  FSEL R22, R22, -INF , !P2 ;  /* 0xff80000016167808 */ /* 0x000fe40005000000 */
[----:B-1----:R-:W-:Y:S01]  /*3170*/  FSEL R21, R21, -INF , !P1 ;  /* 0xff80000015157808 */ /* 0x002fe20004800000 */
        /* <DEDUP_REMOVED lines=12> */
.L_x_3830:
        /* <DEDUP_REMOVED lines=59> */
.L_x_3831:
        /* <DEDUP_REMOVED lines=16> */
.L_x_3829:
        /* <DEDUP_REMOVED lines=40> */
[----:B------:R-:W-:Y:S01]  /*3970*/  LDSM.16.MT88.4 R16, [R25+0x3400] ;  /* 0x003400001910783b */ /* 0x000fe20000004200 */
[----:B--2---:R-:W-:-:S02]  /*3980*/  FMNMX.FTZ R6, R2, R6, !PT ;  /* 0x0000000602067209 */ /* 0x004fc40007810000 */
[----:B---3--:R-:W-:-:S03]  /*3990*/  FMNMX.FTZ R5, R4, R5, !PT ;  /* 0x0000000504057209 */ /* 0x008fc60007810000 */
[----:B------:R-:W2:Y:S04]  /*39a0*/  SHFL.BFLY PT, R2, R6, 0x1, 0x1f ;  /* 0x0c201f0006027f89 */ /* 0x000ea800000e0000 */
[----:B------:R-:W3:Y:S01]  /*39b0*/  SHFL.BFLY PT, R4, R5, 0x1, 0x1f ;  /* 0x0c201f0005047f89 */ /* 0x000ee200000e0000 */
[----:B--2---:R-:W-:-:S04]  /*39c0*/  FMNMX.FTZ R2, R6, R2, !PT ;  /* 0x0000000206027209 */ /* 0x004fc80007810000 */
[C---:B------:R-:W-:Y:S01]  /*39d0*/  FSETP.NEU.FTZ.AND P0, PT, R2.reuse, -INF , PT ;  /* 0xff8000000200780b */ /* 0x040fe20003f1d000 */
[----:B-1----:R-:W-:Y:S01]  /*39e0*/  FMUL.FTZ R31, R2, UR4 ;  /* 0x00000004021f7c20 */ /* 0x002fe20008410000 */
[----:B---3--:R-:W-:Y:S02]  /*39f0*/  FMNMX.FTZ R0, R5, R4, !PT ;  /* 0x0000000405007209 */ /* 0x008fe40007810000 */
        /* <DEDUP_REMOVED lines=26> */
[--C-:B--2---:R-:W-:Y:S01]  /*3ba0*/  FFMA.FTZ R45, R80, UR4, -R31.reuse ;  /* 0x00000004502d7c23 */ /* 0x104fe2000801081f */
[--C-:B------:R-:W-:Y:S01]  /*3bb0*/  FFMA.FTZ R61, R61, UR4, -R31.reuse ;  /* 0x000000043d3d7c23 */ /* 0x100fe2000801081f */
[----:B------:R-:W2:Y:S01]  /*3bc0*/  MUFU.EX2 R60, R60 ;  /* 0x0000003c003c7308 */ /* 0x000ea20000000800 */
[--C-:B------:R-:W-:Y:S01]  /*3bd0*/  FFMA.FTZ R48, R48, UR4, -R31.reuse ;  /* 0x0000000430307c23 */ /* 0x100fe2000801081f */
[--C-:B---3--:R-:W-:Y:S01]  /*3be0*/  FFMA.FTZ R43, R70, UR4, -R26.reuse ;  /* 0x00000004462b7c23 */ /* 0x108fe2000801081a */
[--C-:B------:R-:W-:Y:S01]  /*3bf0*/  FFMA.FTZ R47, R47, UR4, -R31.reuse ;  /* 0x000000042f2f7c23 */ /* 0x100fe2000801081f */
        /* <DEDUP_REMOVED lines=8> */
[----:B------:R-:W4:Y:S01]  /*3c80*/  MUFU.EX2 R43, R43 ;  /* 0x0000002b002b7308 */ /* 0x000f220000000800 */
[--C-:B------:R-:W-:Y:S01]  /*3c90*/  FFMA.FTZ R92, R92, UR4, -R26.reuse ;  /* 0x000000045c5c7c23 */ /* 0x100fe2000801081a */
[----:B--2---:R-:W-:Y:S01]  /*3ca0*/  F2FP.F16.F32.PACK_AB R69, R59, R60 ;  /* 0x0000003c3b45723e */ /* 0x004fe200000000ff */
[--C-:B------:R-:W-:Y:S01]  /*3cb0*/  FFMA.FTZ R91, R91, UR4, -R26.reuse ;  /* 0x000000045b5b7c23 */ /* 0x100fe2000801081a */
[----:B------:R-:W-:Y:S01]  /*3cc0*/  MUFU.EX2 R44, R44 ;  /* 0x0000002c002c7308 */ /* 0x000fe20000000800 */
[--C-:B------:R-:W-:Y:S01]  /*3cd0*/  FFMA.FTZ R119, R119, UR4, -R31.reuse ;  /* 0x0000000477777c23 */ /* 0x100fe2000801081f */
[----:B---3--:R-:W-:Y:S01]  /*3ce0*/  F2FP.F16.F32.PACK_AB R70, R45, R55 ;  /* 0x000000372d46723e */ /* 0x008fe200000000ff */
[--C-:B------:R-:W-:Y:S01]  /*3cf0*/  FFMA.FTZ R115, R115, UR4, -R26.reuse ;  /* 0x0000000473737c23 */ /* 0x100fe2000801081a */
[----:B------:R-:W-:Y:S01]  /*3d00*/  MUFU.EX2 R40, R40 ;  /* 0x0000002800287308 */ /* 0x000fe20000000800 */
[--C-:B------:R-:W-:Y:S01]  /*3d10*/  FFMA.FTZ R99, R99, UR4, -R26.reuse ;  /* 0x0000000463637c23 */ /* 0x100fe2000801081a */
[----:B------:R-:W-:Y:S01]  /*3d20*/  FFMA.FTZ R89, R89, UR4, -R31 ;  /* 0x0000000459597c23 */ /* 0x000fe2000801081f */
[--C-:B------:R-:W-:Y:S01]  /*3d30*/  FFMA.FTZ R65, R65, UR4, -R26.reuse ;  /* 0x0000000441417c23 */ /* 0x100fe2000801081a */
[----:B------:R-:W-:Y:S01]  /*3d40*/  MUFU.EX2 R39, R39 ;  /* 0x0000002700277308 */ /* 0x000fe20000000800 */
[----:B------:R-:W-:Y:S01]  /*3d50*/  FFMA.FTZ R64, R64, UR4, -R26 ;  /* 0x0000000440407c23 */ /* 0x000fe2000801081a */
[----:B----4-:R-:W-:Y:S01]  /*3d60*/  F2FP.F16.F32.PACK_AB R71, R43, R54 ;  /* 0x000000362b47723e */ /* 0x010fe200000000ff */
[----:B------:R-:W-:Y:S01]  /*3d70*/  FADD.FTZ R58, R58, R62 ;  /* 0x0000003e3a3a7221 */ /* 0x000fe20000010000 */
[----:B------:R-:W-:Y:S01]  /*3d80*/  MUFU.EX2 R33, R33 ;  /* 0x0000002100217308 */ /* 0x000fe20000000800 */
[----:B------:R-:W-:Y:S01]  /*3d90*/  FADD.FTZ R59, R60, R59 ;  /* 0x0000003b3c3b7221 */ /* 0x000fe20000010000 */
[----:B------:R-:W-:Y:S01]  /*3da0*/  FFMA.FTZ R57, R57, UR4, -R31 ;  /* 0x0000000439397c23 */ /* 0x000fe2000801081f */
[----:B------:R-:W-:Y:S01]  /*3db0*/  FADD.FTZ R55, R55, R58 ;  /* 0x0000003a37377221 */ /* 0x000fe20000010000 */
[----:B------:R-:W2:Y:S01]  /*3dc0*/  MUFU.EX2 R38, R38 ;  /* 0x0000002600267308 */ /* 0x000ea20000000800 */
[C---:B-1----:R-:W-:Y:S01]  /*3dd0*/  HMMA.16816.F32 R80, R68.reuse, R76, RZ ;  /* 0x0000004c4450723c */ /* 0x042fe200000018ff */
[----:B------:R-:W-:Y:S01]  /*3de0*/  FADD.FTZ R54, R54, R59 ;  /* 0x0000003b36367221 */ /* 0x000fe20000010000 */
[----:B------:R-:W-:Y:S01]  /*3df0*/  FADD.FTZ R55, R45, R55 ;  /* 0x000000372d377221 */ /* 0x000fe20000010000 */
[----:B------:R-:W1:Y:S01]  /*3e00*/  MUFU.EX2 R37, R37 ;  /* 0x0000002500257308 */ /* 0x000e620000000800 */
[----:B------:R-:W-:Y:S01]  /*3e10*/  FFMA.FTZ R30, R30, UR4, -R31 ;  /* 0x000000041e1e7c23 */ /* 0x000fe2000801081f */
[----:B------:R-:W-:Y:S01]  /*3e20*/  FADD.FTZ R54, R43, R54 ;  /* 0x000000362b367221 */ /* 0x000fe20000010000 */
[----:B------:R-:W-:Y:S01]  /*3e30*/  ISETP.GE.AND P0, PT, R20, R103, PT ;  /* 0x000000671400720c */ /* 0x000fe20003f06270 */
[----:B------:R-:W-:Y:S01]  /*3e40*/  MUFU.EX2 R32, R32 ;  /* 0x0000002000207308 */ /* 0x000fe20000000800 */
[----:B------:R-:W-:Y:S03]  /*3e50*/  HMMA.16816.F32 R76, R68, R78, RZ ;  /* 0x0000004e444c723c */ /* 0x000fe600000018ff */
[----:B------:R-:W3:Y:S01]  /*3e60*/  MUFU.EX2 R34, R34 ;  /* 0x0000002200227308 */ /* 0x000ee20000000800 */
[----:B--2---:R-:W-:-:S03]  /*3e70*/  FADD.FTZ R54, R38, R54 ;  /* 0x0000003626367221 */ /* 0x004fc60000010000 */
[----:B------:R-:W-:Y:S01]  /*3e80*/  MUFU.EX2 R51, R63 ;  /* 0x0000003f00337308 */ /* 0x000fe20000000800 */
[C---:B------:R-:W-:Y:S01]  /*3e90*/  HMMA.16816.F32 R72, R68.reuse, R4, RZ ;  /* 0x000000044448723c */ /* 0x040fe200000018ff */
[----:B------:R-:W-:Y:S01]  /*3ea0*/  F2FP.F16.F32.PACK_AB R4, R40, R44 ;  /* 0x0000002c2804723e */ /* 0x000fe200000000ff */
[----:B------:R-:W-:Y:S01]  /*3eb0*/  FADD.FTZ R44, R44, R55 ;  /* 0x000000372c2c7221 */ /* 0x000fe20000010000 */
[----:B-1----:R-:W-:Y:S01]  /*3ec0*/  F2FP.F16.F32.PACK_AB R5, R37, R38 ;  /* 0x000000262505723e */ /* 0x002fe200000000ff */
[----:B------:R1:W-:Y:S02]  /*3ed0*/  MUFU.EX2 R63, R12 ;  /* 0x0000000c003f7308 */ /* 0x0003e40000000800 */
[----:B------:R-:W-:Y:S02]  /*3ee0*/  FADD.FTZ R44, R40, R44 ;  /* 0x0000002c282c7221 */ /* 0x000fe40000010000 */
[----:B------:R-:W-:Y:S01]  /*3ef0*/  HMMA.16816.F32 R68, R68, R6, RZ ;  /* 0x000000064444723c */ /* 0x000fe200000018ff */
[----:B------:R-:W-:Y:S01]  /*3f00*/  F2FP.F16.F32.PACK_AB R6, R33, R39 ;  /* 0x000000272106723e */ /* 0x000fe200000000ff */
[----:B------:R-:W2:Y:S01]  /*3f10*/  MUFU.EX2 R61, R61 ;  /* 0x0000003d003d7308 */ /* 0x000ea20000000800 */
[----:B---3--:R-:W-:Y:S01]  /*3f20*/  F2FP.F16.F32.PACK_AB R7, R34, R32 ;  /* 0x000000202207723e */ /* 0x008fe200000000ff */
[----:B------:R-:W-:-:S02]  /*3f30*/  FADD.FTZ R39, R39, R44 ;  /* 0x0000002c27277221 */ /* 0x000fc40000010000 */
[----:B------:R-:W3:Y:S02]  /*3f40*/  MUFU.EX2 R48, R48 ;  /* 0x0000003000307308 */ /* 0x000ee40000000800 */
[----:B------:R-:W-:Y:S02]  /*3f50*/  FADD.FTZ R39, R33, R39 ;  /* 0x0000002721277221 */ /* 0x000fe40000010000 */
[C---:B------:R-:W-:Y:S01]  /*3f60*/  HMMA.16816.F32 R80, R4.reuse, R8, R80 ;  /* 0x000000080450723c */ /* 0x040fe20000001850 */
[----:B-1----:R-:W1:Y:S01]  /*3f70*/  LDSM.16.MT88.4 R12, [R25+0x3800] ;  /* 0x00380000190c783b */ /* 0x002e620000004200 */
[----:B------:R-:W-:Y:S04]  /*3f80*/  MUFU.EX2 R47, R47 ;  /* 0x0000002f002f7308 */ /* 0x000fe80000000800 */
[----:B------:R-:W4:Y:S01]  /*3f90*/  MUFU.EX2 R56, R56 ;  /* 0x0000003800387308 */ /* 0x000f220000000800 */
[----:B--2---:R-:W-:Y:S01]  /*3fa0*/  FADD.FTZ R39, R61, R39 ;  /* 0x000000273d277221 */ /* 0x004fe20000010000 */
[----:B------:R-:W-:Y:S01]  /*3fb0*/  HMMA.16816.F32 R76, R4, R10, R76 ;  /* 0x0000000a044c723c */ /* 0x000fe2000000184c */
[----:B------:R-:W2:Y:S01]  /*3fc0*/  LDSM.16.MT88.4 R8, [R100+0x3800] ;  /* 0x003800006408783b */ /* 0x000ea20000004200 */
[----:B------:R-:W-:Y:S01]  /*3fd0*/  MUFU.EX2 R50, R50 ;  /* 0x0000003200327308 */ /* 0x000fe20000000800 */
[----:B---3--:R-:W-:-:S03]  /*3fe0*/  FADD.FTZ R39, R48, R39 ;  /* 0x0000002730277221 */ /* 0x008fc60000010000 */
[----:B------:R-:W3:Y:S02]  /*3ff0*/  MUFU.EX2 R49, R49 ;  /* 0x0000003100317308 */ /* 0x000ee40000000800 */
[C---:B------:R-:W-:Y:S02]  /*4000*/  HMMA.16816.F32 R72, R4.reuse, R16, R72 ;  /* 0x000000100448723c */ /* 0x040fe40000001848 */
[----:B------:R-:W-:Y:S04]  /*4010*/  MUFU.EX2 R93, R93 ;  /* 0x0000005d005d7308 */ /* 0x000fe80000000800 */
[----:B------:R-:W-:Y:S02]  /*4020*/  MUFU.EX2 R92, R92 ;  /* 0x0000005c005c7308 */ /* 0x000fe40000000800 */
[----:B------:R-:W-:Y:S01]  /*4030*/  HMMA.16816.F32 R68, R4, R18, R68 ;  /* 0x000000120444723c */ /* 0x000fe20000001844 */
[----:B------:R-:W-:Y:S01]  /*4040*/  F2FP.F16.F32.PACK_AB R4, R48, R61 ;  /* 0x0000003d3004723e */ /* 0x000fe200000000ff */
[----:B------:R-:W5:Y:S01]  /*4050*/  MUFU.EX2 R91, R91 ;  /* 0x0000005b005b7308 */ /* 0x000f620000000800 */
[----:B----4-:R-:W-:Y:S01]  /*4060*/  F2FP.F16.F32.PACK_AB R5, R56, R63 ;  /* 0x0000003f3805723e */ /* 0x010fe200000000ff */
[----:B------:R-:W4:Y:S01]  /*4070*/  LDSM.16.MT88.4 R16, [R25+0x3c00] ;  /* 0x003c00001910783b */ /* 0x000f220000004200 */
[----:B------:R-:W-:Y:S01]  /*4080*/  F2FP.F16.F32.PACK_AB R6, R51, R47 ;  /* 0x0000002f3306723e */ /* 0x000fe200000000ff */
[----:B------:R-:W-:Y:S01]  /*4090*/  MUFU.EX2 R99, R99 ;  /* 0x0000006300637308 */ /* 0x000fe20000000800 */
[----:B---3--:R-:W-:Y:S01]  /*40a0*/  F2FP.F16.F32.PACK_AB R7, R49, R50 ;  /* 0x000000323107723e */ /* 0x008fe200000000ff */
[----:B------:R-:W-:-:S02]  /*40b0*/  FADD.FTZ R47, R47, R39 ;  /* 0x000000272f2f7221 */ /* 0x000fc40000010000 */
[----:B------:R-:W-:Y:S02]  /*40c0*/  MUFU.EX2 R65, R65 ;  /* 0x0000004100417308 */ /* 0x000fe40000000800 */
[----:B------:R-:W-:Y:S02]  /*40d0*/  FADD.FTZ R47, R51, R47 ;  /* 0x0000002f332f7221 */ /* 0x000fe40000010000 */
[----:B------:R-:W-:Y:S01]  /*40e0*/  MUFU.EX2 R64, R64 ;  /* 0x0000004000407308 */ /* 0x000fe20000000800 */
[----:B-1----:R-:W-:Y:S01]  /*40f0*/  HMMA.16816.F32 R72, R4, R12, R72 ;  /* 0x0000000c0448723c */ /* 0x002fe20000001848 */
[----:B------:R-:W-:-:S07]  /*4100*/  FFMA.FTZ R12, R95, UR4, -R31 ;  /* 0x000000045f0c7c23 */ /* 0x000fce000801081f */
[C---:B--2---:R-:W-:Y:S01]  /*4110*/  HMMA.16816.F32 R80, R4.reuse, R8, R80 ;  /* 0x000000080450723c */ /* 0x044fe20000001850 */
[--C-:B------:R-:W-:Y:S01]  /*4120*/  FFMA.FTZ R9, R96, UR4, -R31.reuse ;  /* 0x0000000460097c23 */ /* 0x100fe2000801081f */
[----:B------:R-:W-:Y:S01]  /*4130*/  FFMA.FTZ R8, R90, UR4, -R31 ;  /* 0x000000045a087c23 */ /* 0x000fe2000801081f */
[----:B------:R1:W2:Y:S04]  /*4140*/  MUFU.EX2 R96, R97 ;  /* 0x0000006100607308 */ /* 0x0002a80000000800 */
[----:B------:R-:W3:Y:S01]  /*4150*/  MUFU.EX2 R90, R9 ;  /* 0x00000009005a7308 */ /* 0x000ee20000000800 */
[C---:B------:R-:W-:Y:S03]  /*4160*/  HMMA.16816.F32 R76, R4.reuse, R10, R76 ;  /* 0x0000000a044c723c */ /* 0x040fe6000000184c */
[----:B------:R4:W4:Y:S05]  /*4170*/  MUFU.EX2 R95, R8 ;  /* 0x00000008005f7308 */ /* 0x00092a0000000800 */
[----:B------:R-:W-:Y:S01]  /*4180*/  HMMA.16816.F32 R68, R4, R14, R68 ;  /* 0x0000000e0444723c */ /* 0x000fe20000001844 */
[----:B-1----:R-:W-:Y:S01]  /*4190*/  FFMA.FTZ R97, R94, UR4, -R26 ;  /* 0x000000045e617c23 */ /* 0x002fe2000801081a */
[----:B-----5:R-:W-:Y:S01]  /*41a0*/  F2FP.F16.F32.PACK_AB R7, R91, R92 ;  /* 0x0000005c5b07723e */ /* 0x020fe200000000ff */
[----:B------:R-:W1:Y:S01]  /*41b0*/  MUFU.EX2 R94, R12 ;  /* 0x0000000c005e7308 */ /* 0x000e620000000800 */
[----:B--2---:R-:W-:Y:S01]  /*41c0*/  FADD.FTZ R47, R96, R47 ;  /* 0x0000002f602f7221 */ /* 0x004fe20000010000 */
[----:B---3--:R-:W-:-:S02]  /*41d0*/  F2FP.F16.F32.PACK_AB R4, R90, R96 ;  /* 0x000000605a04723e */ /* 0x008fc400000000ff */
[----:B------:R-:W2:Y:S01]  /*41e0*/  MUFU.EX2 R97, R97 ;  /* 0x0000006100617308 */ /* 0x000ea20000000800 */
[----:B------:R-:W-:Y:S01]  /*41f0*/  FADD.FTZ R47, R90, R47 ;  /* 0x0000002f5a2f7221 */ /* 0x000fe20000010000 */
[----:B----4-:R-:W3:Y:S03]  /*4200*/  LDSM.16.MT88.4 R8, [R100+0x3c00] ;  /* 0x003c00006408783b */ /* 0x010ee60000004200 */
[----:B------:R-:W-:Y:S01]  /*4210*/  FADD.FTZ R47, R95, R47 ;  /* 0x0000002f5f2f7221 */ /* 0x000fe20000010000 */
[C---:B-1----:R-:W-:Y:S01]  /*4220*/  F2FP.F16.F32.PACK_AB R6, R94.reuse, R95 ;  /* 0x0000005f5e06723e */ /* 0x042fe200000000ff */
[----:B------:R-:W1:Y:S02]  /*4230*/  LDSM.16.MT88.4 R12, [R100+0x4000] ;  /* 0x00400000640c783b */ /* 0x000e640000004200 */
[----:B------:R-:W-:Y:S01]  /*4240*/  FADD.FTZ R47, R94, R47 ;  /* 0x0000002f5e2f7221 */ /* 0x000fe20000010000 */
[----:B--2---:R-:W-:-:S07]  /*4250*/  F2FP.F16.F32.PACK_AB R5, R93, R97 ;  /* 0x000000615d05723e */ /* 0x004fce00000000ff */
[C---:B------:R-:W-:Y:S01]  /*4260*/  HMMA.16816.F32 R72, R4.reuse, R16, R72 ;  /* 0x000000100448723c */ /* 0x040fe20000001848 */
[--C-:B------:R-:W-:Y:S02]  /*4270*/  FFMA.FTZ R16, R114, UR4, -R26.reuse ;  /* 0x0000000472107c23 */ /* 0x100fe4000801081a */
[----:B------:R-:W-:Y:S04]  /*4280*/  MUFU.EX2 R114, R115 ;  /* 0x0000007300727308 */ /* 0x000fe80000000800 */
[----:B------:R2:W4:Y:S01]  /*4290*/  MUFU.EX2 R115, R16 ;  /* 0x0000001000737308 */ /* 0x0005220000000800 */
[C---:B------:R-:W-:Y:S08]  /*42a0*/  HMMA.16816.F32 R68, R4.reuse, R18, R68 ;  /* 0x000000120444723c */ /* 0x040ff00000001844 */
[C---:B---3--:R-:W-:Y:S01]  /*42b0*/  HMMA.16816.F32 R80, R4.reuse, R8, R80 ;  /* 0x000000080450723c */ /* 0x048fe20000001850 */
[--C-:B------:R-:W-:Y:S01]  /*42c0*/  FFMA.FTZ R8, R118, UR4, -R31.reuse ;  /* 0x0000000476087c23 */ /* 0x100fe2000801081f */
[----:B------:R-:W-:Y:S01]  /*42d0*/  FFMA.FTZ R9, R116, UR4, -R31 ;  /* 0x0000000474097c23 */ /* 0x000fe2000801081f */
[----:B------:R3:W5:Y:S01]  /*42e0*/  MUFU.EX2 R118, R119 ;  /* 0x0000007700767308 */ /* 0x0007620000000800 */
[----:B--2---:R-:W-:Y:S03]  /*42f0*/  LDSM.16.MT88.4 R16, [R100+0x4400] ;  /* 0x004400006410783b */ /* 0x004fe60000004200 */
[----:B------:R2:W1:Y:S01]  /*4300*/  MUFU.EX2 R116, R8 ;  /* 0x0000000800747308 */ /* 0x0004620000000800 */
[----:B------:R-:W-:Y:S01]  /*4310*/  HMMA.16816.F32 R76, R4, R10, R76 ;  /* 0x0000000a044c723c */ /* 0x000fe2000000184c */
[----:B----4-:R-:W-:Y:S01]  /*4320*/  F2FP.F16.F32.PACK_AB R7, R99, R115 ;  /* 0x000000736307723e */ /* 0x010fe200000000ff */
[----:B---3--:R-:W-:Y:S01]  /*4330*/  FFMA.FTZ R119, R117, UR4, -R26 ;  /* 0x0000000475777c23 */ /* 0x008fe2000801081a */
[----:B-----5:R-:W-:Y:S01]  /*4340*/  FADD.FTZ R47, R118, R47 ;  /* 0x0000002f762f7221 */ /* 0x020fe20000010000 */
[----:B--2---:R-:W-:Y:S01]  /*4350*/  FFMA.FTZ R8, R98, UR4, -R31 ;  /* 0x0000000462087c23 */ /* 0x004fe2000801081f */
[C---:B-1----:R-:W-:Y:S01]  /*4360*/  F2FP.F16.F32.PACK_AB R4, R116.reuse, R118 ;  /* 0x000000767404723e */ /* 0x042fe200000000ff */
[----:B------:R-:W1:Y:S01]  /*4370*/  MUFU.EX2 R98, R9 ;  /* 0x0000000900627308 */ /* 0x000e620000000800 */
[----:B------:R-:W-:-:S03]  /*4380*/  FADD.FTZ R116, R116, R47 ;  /* 0x0000002f74747221 */ /* 0x000fc60000010000 */
[----:B------:R2:W3:Y:S04]  /*4390*/  MUFU.EX2 R117, R8 ;  /* 0x0000000800757308 */ /* 0x0004e80000000800 */
[----:B------:R-:W4:Y:S01]  /*43a0*/  MUFU.EX2 R119, R119 ;  /* 0x0000007700777308 */ /* 0x000f220000000800 */
[----:B-1----:R-:W-:Y:S01]  /*43b0*/  FADD.FTZ R116, R98, R116 ;  /* 0x0000007462747221 */ /* 0x002fe20000010000 */
[----:B--2---:R-:W1:Y:S01]  /*43c0*/  LDSM.16.MT88.4 R8, [R25+0x4000] ;  /* 0x004000001908783b */ /* 0x004e620000004200 */
[C---:B---3--:R-:W-:Y:S02]  /*43d0*/  F2FP.F16.F32.PACK_AB R6, R117.reuse, R98 ;  /* 0x000000627506723e */ /* 0x048fe400000000ff */
[----:B------:R-:W-:Y:S01]  /*43e0*/  FADD.FTZ R117, R117, R116 ;  /* 0x0000007475757221 */ /* 0x000fe20000010000 */
[----:B----4-:R-:W-:-:S07]  /*43f0*/  F2FP.F16.F32.PACK_AB R5, R114, R119 ;  /* 0x000000777205723e */ /* 0x010fce00000000ff */
[C---:B------:R-:W-:Y:S08]  /*4400*/  HMMA.16816.F32 R80, R4.reuse, R12, R80 ;  /* 0x0000000c0450723c */ /* 0x040ff00000001850 */
[C---:B------:R-:W-:Y:S01]  /*4410*/  HMMA.16816.F32 R76, R4.reuse, R14, R76 ;  /* 0x0000000e044c723c */ /* 0x040fe2000000184c */
[----:B------:R-:W2:Y:S07]  /*4420*/  LDSM.16.MT88.4 R12, [R25+0x4400] ;  /* 0x00440000190c783b */ /* 0x000eae0000004200 */
[C---:B-1----:R-:W-:Y:S01]  /*4430*/  HMMA.16816.F32 R72, R4.reuse, R8, R72 ;  /* 0x000000080448723c */ /* 0x042fe20000001848 */
[--C-:B------:R-:W-:Y:S01]  /*4440*/  FFMA.FTZ R9, R88, UR4, -R31.reuse ;  /* 0x0000000458097c23 */ /* 0x100fe2000801081f */
[----:B------:R-:W-:Y:S01]  /*4450*/  FFMA.FTZ R8, R85, UR4, -R31 ;  /* 0x0000000455087c23 */ /* 0x000fe2000801081f */
[----:B------:R1:W3:Y:S04]  /*4460*/  MUFU.EX2 R88, R89 ;  /* 0x0000005900587308 */ /* 0x0002e80000000800 */
[----:B------:R4:W5:Y:S01]  /*4470*/  MUFU.EX2 R85, R9 ;  /* 0x0000000900557308 */ /* 0x0009620000000800 */
[----:B------:R-:W-:Y:S01]  /*4480*/  HMMA.16816.F32 R68, R4, R10, R68 ;  /* 0x0000000a0444723c */ /* 0x000fe20000001844 */
[----:B------:R-:W-:Y:S01]  /*4490*/  F2FP.F16.F32.PACK_AB R7, R64, R65 ;  /* 0x000000414007723e */ /* 0x000fe200000000ff */
[----:B-1----:R-:W-:Y:S01]  /*44a0*/  FFMA.FTZ R89, R66, UR4, -R26 ;  /* 0x0000000442597c23 */ /* 0x002fe2000801081a */
[----:B---3--:R-:W-:Y:S01]  /*44b0*/  FADD.FTZ R117, R88, R117 ;  /* 0x0000007558757221 */ /* 0x008fe20000010000 */
[----:B----4-:R-:W-:Y:S01]  /*44c0*/  FFMA.FTZ R9, R84, UR4, -R31 ;  /* 0x0000000454097c23 */ /* 0x010fe2000801081f */
[C---:B-----5:R-:W-:Y:S01]  /*44d0*/  F2FP.F16.F32.PACK_AB R4, R85.reuse, R88 ;  /* 0x000000585504723e */ /* 0x060fe200000000ff */
[----:B------:R1:W3:Y:S01]  /*44e0*/  MUFU.EX2 R84, R8 ;  /* 0x0000000800547308 */ /* 0x0002e20000000800 */
[----:B------:R-:W-:-:S03]  /*44f0*/  FADD.FTZ R85, R85, R117 ;  /* 0x0000007555557221 */ /* 0x000fc60000010000 */
[----:B------:R-:W-:Y:S01]  /*4500*/  MUFU.EX2 R89, R89 ;  /* 0x0000005900597308 */ /* 0x000fe20000000800 */
[----:B-1----:R-:W-:Y:S01]  /*4510*/  FFMA.FTZ R8, R67, UR4, -R26 ;  /* 0x0000000443087c23 */ /* 0x002fe2000801081a */
[----:B---3--:R-:W-:Y:S02]  /*4520*/  FADD.FTZ R85, R84, R85 ;  /* 0x0000005554557221 */ /* 0x008fe40000010000 */
[----:B------:R-:W1:Y:S04]  /*4530*/  MUFU.EX2 R67, R9 ;  /* 0x0000000900437308 */ /* 0x000e680000000800 */
[----:B------:R-:W3:Y:S01]  /*4540*/  MUFU.EX2 R66, R8 ;  /* 0x0000000800427308 */ /* 0x000ee20000000800 */
[----:B-1----:R-:W-:Y:S01]  /*4550*/  F2FP.F16.F32.PACK_AB R6, R67, R84 ;  /* 0x000000544306723e */ /* 0x002fe200000000ff */
[----:B------:R-:W-:Y:S01]  /*4560*/  FFMA.FTZ R9, R53, UR4, -R31 ;  /* 0x0000000435097c23 */ /* 0x000fe2000801081f */
[----:B------:R-:W-:Y:S01]  /*4570*/  FADD.FTZ R67, R67, R85 ;  /* 0x0000005543437221 */ /* 0x000fe20000010000 */
[----:B------:R-:W1:Y:S01]  /*4580*/  MUFU.EX2 R53, R57 ;  /* 0x0000003900357308 */ /* 0x000e620000000800 */
[----:B---3--:R-:W-:Y:S01]  /*4590*/  F2FP.F16.F32.PACK_AB R5, R89, R66 ;  /* 0x000000425905723e */ /* 0x008fe200000000ff */
[----:B------:R-:W-:-:S02]  /*45a0*/  FFMA.FTZ R8, R52, UR4, -R31 ;  /* 0x0000000434087c23 */ /* 0x000fc4000801081f */
[----:B------:R-:W3:Y:S04]  /*45b0*/  MUFU.EX2 R52, R9 ;  /* 0x0000000900347308 */ /* 0x000ee80000000800 */
[----:B------:R-:W-:Y:S01]  /*45c0*/  HMMA.16816.F32 R80, R4, R16, R80 ;  /* 0x000000100450723c */ /* 0x000fe20000001850 */
[----:B------:R-:W-:Y:S01]  /*45d0*/  FFMA.FTZ R16, R46, UR4, -R31 ;  /* 0x000000042e107c23 */ /* 0x000fe2000801081f */
[----:B------:R-:W-:Y:S01]  /*45e0*/  FFMA.FTZ R17, R42, UR4, -R26 ;  /* 0x000000042a117c23 */ /* 0x000fe2000801081a */
[----:B------:R4:W-:Y:S01]  /*45f0*/  MUFU.EX2 R46, R8 ;  /* 0x00000008002e7308 */ /* 0x0009e20000000800 */
[----:B-1----:R-:W-:-:S03]  /*4600*/  FADD.FTZ R67, R53, R67 ;  /* 0x0000004335437221 */ /* 0x002fc60000010000 */
[----:B------:R1:W5:Y:S01]  /*4610*/  MUFU.EX2 R42, R16 ;  /* 0x00000010002a7308 */ /* 0x0003620000000800 */
[C---:B------:R-:W-:Y:S08]  /*4620*/  HMMA.16816.F32 R76, R4.reuse, R18, R76 ;  /* 0x00000012044c723c */ /* 0x040ff0000000184c */
[----:B--2---:R-:W-:Y:S01]  /*4630*/  HMMA.16816.F32 R72, R4, R12, R72 ;  /* 0x0000000c0448723c */ /* 0x004fe20000001848 */
[----:B----4-:R-:W2:Y:S01]  /*4640*/  LDSM.16.MT88.4 R8, [R100+0x4800] ;  /* 0x004800006408783b */ /* 0x010ea20000004200 */
[----:B-1----:R-:W-:-:S02]  /*4650*/  FFMA.FTZ R16, R41, UR4, -R26 ;  /* 0x0000000429107c23 */ /* 0x002fc4000801081a */
[----:B------:R1:W-:Y:S04]  /*4660*/  MUFU.EX2 R41, R17 ;  /* 0x0000001100297308 */ /* 0x0003e80000000800 */
[----:B------:R-:W-:Y:S01]  /*4670*/  HMMA.16816.F32 R68, R4, R14, R68 ;  /* 0x0000000e0444723c */ /* 0x000fe20000001844 */
[----:B---3--:R-:W-:Y:S01]  /*4680*/  F2FP.F16.F32.PACK_AB R4, R52, R53 ;  /* 0x000000353404723e */ /* 0x008fe200000000ff */
[----:B------:R-:W-:Y:S01]  /*4690*/  LDSM.16.MT88.4 R12, [R100+0x4c00] ;  /* 0x004c0000640c783b */ /* 0x000fe20000004200 */
[----:B-----5:R-:W-:Y:S01]  /*46a0*/  F2FP.F16.F32.PACK_AB R6, R42, R46 ;  /* 0x0000002e2a06723e */ /* 0x020fe200000000ff */
[----:B------:R-:W-:-:S04]  /*46b0*/  FADD.FTZ R52, R52, R67 ;  /* 0x0000004334347221 */ /* 0x000fc80000010000 */
[----:B------:R-:W-:-:S04]  /*46c0*/  FADD.FTZ R52, R46, R52 ;  /* 0x000000342e347221 */ /* 0x000fc80000010000 */
[----:B------:R-:W-:Y:S01]  /*46d0*/  FADD.FTZ R42, R42, R52 ;  /* 0x000000342a2a7221 */ /* 0x000fe20000010000 */
[--C-:B-1----:R-:W-:Y:S02]  /*46e0*/  FFMA.FTZ R17, R36, UR4, -R26.reuse ;  /* 0x0000000424117c23 */ /* 0x102fe4000801081a */
[----:B------:R1:W3:Y:S02]  /*46f0*/  MUFU.EX2 R36, R16 ;  /* 0x0000001000247308 */ /* 0x0002e40000000800 */
[----:B-1----:R-:W-:Y:S01]  /*4700*/  FFMA.FTZ R16, R35, UR4, -R26 ;  /* 0x0000000423107c23 */ /* 0x002fe2000801081a */
[----:B---3--:R-:W-:Y:S01]  /*4710*/  F2FP.F16.F32.PACK_AB R5, R36, R41 ;  /* 0x000000292405723e */ /* 0x008fe200000000ff */
[----:B------:R1:W-:Y:S02]  /*4720*/  MUFU.EX2 R35, R17 ;  /* 0x0000001100237308 */ /* 0x0003e40000000800 */
[----:B-1----:R-:W-:Y:S02]  /*4730*/  FADD.FTZ R17, R37, R54 ;  /* 0x0000003625117221 */ /* 0x002fe40000010000 */
[----:B------:R-:W1:Y:S02]  /*4740*/  MUFU.EX2 R37, R16 ;  /* 0x0000001000257308 */ /* 0x000e640000000800 */
[----:B------:R-:W-:-:S04]  /*4750*/  FADD.FTZ R17, R32, R17 ;  /* 0x0000001120117221 */ /* 0x000fc80000010000 */
[----:B------:R-:W-:-:S04]  /*4760*/  FADD.FTZ R34, R34, R17 ;  /* 0x0000001122227221 */ /* 0x000fc80000010000 */
[----:B------:R-:W-:-:S04]  /*4770*/  FADD.FTZ R34, R63, R34 ;  /* 0x000000223f227221 */ /* 0x000fc80000010000 */
[----:B------:R-:W-:Y:S01]  /*4780*/  FADD.FTZ R56, R56, R34 ;  /* 0x0000002238387221 */ /* 0x000fe20000010000 */
[----:B-1----:R-:W-:Y:S01]  /*4790*/  F2FP.F16.F32.PACK_AB R7, R37, R35 ;  /* 0x000000232507723e */ /* 0x002fe200000000ff */
[----:B------:R-:W1:Y:S02]  /*47a0*/  LDSM.16.MT88.4 R16, [R25+0x4800] ;  /* 0x004800001910783b */ /* 0x000e640000004200 */
[----:B------:R-:W-:-:S04]  /*47b0*/  FADD.FTZ R56, R50, R56 ;  /* 0x0000003832387221 */ /* 0x000fc80000010000 */
[----:B------:R-:W-:Y:S01]  /*47c0*/  FADD.FTZ R56, R49, R56 ;  /* 0x0000003831387221 */ /* 0x000fe20000010000 */
[C---:B--2---:R-:W-:Y:S01]  /*47d0*/  HMMA.16816.F32 R80, R4.reuse, R8, R80 ;  /* 0x000000080450723c */ /* 0x044fe20000001850 */
[--C-:B------:R-:W-:Y:S01]  /*47e0*/  FFMA.FTZ R8, R29, UR4, -R31.reuse ;  /* 0x000000041d087c23 */ /* 0x100fe2000801081f */
[--C-:B------:R-:W-:Y:S01]  /*47f0*/  FFMA.FTZ R29, R28, UR4, -R31.reuse ;  /* 0x000000041c1d7c23 */ /* 0x100fe2000801081f */
[----:B------:R-:W-:Y:S01]  /*4800*/  FADD.FTZ R56, R97, R56 ;  /* 0x0000003861387221 */ /* 0x000fe20000010000 */
[----:B------:R-:W-:Y:S01]  /*4810*/  FFMA.FTZ R31, R27, UR4, -R31 ;  /* 0x000000041b1f7c23 */ /* 0x000fe2000801081f */
[----:B------:R-:W-:Y:S01]  /*4820*/  FFMA.FTZ R9, R23, UR4, -R26 ;  /* 0x0000000417097c23 */ /* 0x000fe2000801081a */
[----:B------:R2:W-:Y:S01]  /*4830*/  MUFU.EX2 R27, R8 ;  /* 0x00000008001b7308 */ /* 0x0005e20000000800 */
[----:B------:R-:W-:Y:S01]  /*4840*/  FADD.FTZ R56, R93, R56 ;  /* 0x000000385d387221 */ /* 0x000fe20000010000 */
[----:B------:R-:W-:Y:S02]  /*4850*/  HMMA.16816.F32 R76, R4, R10, R76 ;  /* 0x0000000a044c723c */ /* 0x000fe4000000184c */
[----:B------:R-:W3:Y:S01]  /*4860*/  MUFU.EX2 R28, R30 ;  /* 0x0000001e001c7308 */ /* 0x000ee20000000800 */
[----:B------:R-:W-:-:S03]  /*4870*/  FADD.FTZ R56, R92, R56 ;  /* 0x000000385c387221 */ /* 0x000fc60000010000 */
[----:B------:R-:W4:Y:S01]  /*4880*/  MUFU.EX2 R29, R29 ;  /* 0x0000001d001d7308 */ /* 0x000f220000000800 */
[----:B------:R-:W-:-:S04]  /*4890*/  FADD.FTZ R56, R91, R56 ;  /* 0x000000385b387221 */ /* 0x000fc80000010000 */
[----:B------:R-:W-:Y:S01]  /*48a0*/  FADD.FTZ R119, R119, R56 ;  /* 0x0000003877777221 */ /* 0x000fe20000010000 */
[----:B--2---:R-:W-:Y:S02]  /*48b0*/  FFMA.FTZ R8, R24, UR4, -R26 ;  /* 0x0000000418087c23 */ /* 0x004fe4000801081a */
[----:B------:R-:W2:Y:S01]  /*48c0*/  MUFU.EX2 R24, R31 ;  /* 0x0000001f00187308 */ /* 0x000ea20000000800 */
[----:B------:R-:W-:Y:S01]  /*48d0*/  FADD.FTZ R119, R114, R119 ;  /* 0x0000007772777221 */ /* 0x000fe20000010000 */
[----:B---3--:R-:W-:Y:S02]  /*48e0*/  FADD.FTZ R42, R28, R42 ;  /* 0x0000002a1c2a7221 */ /* 0x008fe40000010000 */
[----:B------:R3:W-:Y:S01]  /*48f0*/  MUFU.EX2 R23, R8 ;  /* 0x0000000800177308 */ /* 0x0007e20000000800 */
[----:B------:R-:W-:Y:S01]  /*4900*/  FADD.FTZ R115, R115, R119 ;  /* 0x0000007773737221 */ /* 0x000fe20000010000 */
[----:B------:R-:W-:-:S03]  /*4910*/  FADD.FTZ R42, R27, R42 ;  /* 0x0000002a1b2a7221 */ /* 0x000fc60000010000 */
[----:B------:R-:W-:Y:S01]  /*4920*/  FADD.FTZ R115, R99, R115 ;  /* 0x0000007363737221 */ /* 0x000fe20000010000 */
[----:B----4-:R-:W-:Y:S01]  /*4930*/  FADD.FTZ R42, R29, R42 ;  /* 0x0000002a1d2a7221 */ /* 0x010fe20000010000 */
[----:B-1----:R-:W-:Y:S02]  /*4940*/  HMMA.16816.F32 R72, R4, R16, R72 ;  /* 0x000000100448723c */ /* 0x002fe40000001848 */
[----:B------:R-:W-:Y:S01]  /*4950*/  FADD.FTZ R115, R66, R115 ;  /* 0x0000007342737221 */ /* 0x000fe20000010000 */
[----:B--2---:R-:W-:-:S03]  /*4960*/  FADD.FTZ R119, R24, R42 ;  /* 0x0000002a18777221 */ /* 0x004fc60000010000 */
[----:B------:R-:W-:Y:S01]  /*4970*/  FADD.FTZ R89, R89, R115 ;  /* 0x0000007359597221 */ /* 0x000fe20000010000 */
[--C-:B---3--:R-:W-:Y:S01]  /*4980*/  FFMA.FTZ R8, R22, UR4, -R26.reuse ;  /* 0x0000000416087c23 */ /* 0x108fe2000801081a */
[----:B------:R-:W-:Y:S01]  /*4990*/  FFMA.FTZ R26, R21, UR4, -R26 ;  /* 0x00000004151a7c23 */ /* 0x000fe2000801081a */
[----:B------:R-:W1:Y:S01]  /*49a0*/  MUFU.EX2 R22, R9 ;  /* 0x0000000900167308 */ /* 0x000e620000000800 */
[----:B------:R-:W-:Y:S01]  /*49b0*/  FADD.FTZ R89, R65, R89 ;  /* 0x0000005941597221 */ /* 0x000fe20000010000 */
[----:B------:R-:W-:Y:S01]  /*49c0*/  HMMA.16816.F32 R68, R4, R18, R68 ;  /* 0x000000120444723c */ /* 0x000fe20000001844 */
[----:B------:R-:W-:Y:S01]  /*49d0*/  F2FP.F16.F32.PACK_AB R4, R27, R28 ;  /* 0x0000001c1b04723e */ /* 0x000fe200000000ff */
[----:B------:R2:W-:Y:S01]  /*49e0*/  MUFU.EX2 R21, R8 ;  /* 0x0000000800157308 */ /* 0x0005e20000000800 */
[----:B------:R-:W-:Y:S01]  /*49f0*/  FADD.FTZ R64, R64, R89 ;  /* 0x0000005940407221 */ /* 0x000fe20000010000 */
[----:B------:R-:W-:Y:S02]  /*4a00*/  F2FP.F16.F32.PACK_AB R6, R24, R29 ;  /* 0x0000001d1806723e */ /* 0x000fe400000000ff */
[----:B------:R-:W3:Y:S01]  /*4a10*/  MUFU.EX2 R118, R26 ;  /* 0x0000001a00767308 */ /* 0x000ee20000000800 */
[----:B------:R-:W-:-:S04]  /*4a20*/  FADD.FTZ R64, R41, R64 ;  /* 0x0000004029407221 */ /* 0x000fc80000010000 */
[----:B------:R-:W-:Y:S01]  /*4a30*/  FADD.FTZ R36, R36, R64 ;  /* 0x0000004024247221 */ /* 0x000fe20000010000 */
[----:B-1----:R-:W-:-:S03]  /*4a40*/  F2FP.F16.F32.PACK_AB R5, R22, R23 ;  /* 0x000000171605723e */ /* 0x002fc600000000ff */
[----:B------:R-:W-:Y:S01]  /*4a50*/  FADD.FTZ R36, R35, R36 ;  /* 0x0000002423247221 */ /* 0x000fe20000010000 */
[----:B--2---:R-:W1:Y:S03]  /*4a60*/  LDSM.16.MT88.4 R8, [R25+0x4c00] ;  /* 0x004c00001908783b */ /* 0x004e660000004200 */
[----:B------:R-:W-:Y:S01]  /*4a70*/  FADD.FTZ R37, R37, R36 ;  /* 0x0000002425257221 */ /* 0x000fe20000010000 */
[----:B---3--:R-:W-:-:S03]  /*4a80*/  F2FP.F16.F32.PACK_AB R7, R118, R21 ;  /* 0x000000157607723e */ /* 0x008fc600000000ff */
[----:B------:R-:W-:-:S04]  /*4a90*/  FADD.FTZ R37, R23, R37 ;  /* 0x0000002517257221 */ /* 0x000fc80000010000 */
[----:B------:R-:W-:Y:S01]  /*4aa0*/  FADD.FTZ R37, R22, R37 ;  /* 0x0000002516257221 */ /* 0x000fe20000010000 */
[----:B------:R-:W-:Y:S03]  /*4ab0*/  HMMA.16816.F32 R80, R4, R12, R80 ;  /* 0x0000000c0450723c */ /* 0x000fe60000001850 */
[----:B------:R-:W-:-:S04]  /*4ac0*/  FADD.FTZ R37, R21, R37 ;  /* 0x0000002515257221 */ /* 0x000fc80000010000 */
[----:B------:R-:W-:Y:S01]  /*4ad0*/  FADD.FTZ R118, R118, R37 ;  /* 0x0000002576767221 */ /* 0x000fe20000010000 */
        /* <DEDUP_REMOVED lines=15> */
[----:B------:R-:W3:Y:S01]  /*4bd0*/  LDCU UR4, c[0x0][0x45c] ;  /* 0x00008b80ff0477ac */ /* 0x000ee20008000800 */
[----:B------:R-:W4:Y:S01]  /*4be0*/  LDCU.64 UR8, c[0x0][0x3a8] ;  /* 0x00007500ff0877ac */ /* 0x000f220008000a00 */
[----:B------:R-:W2:Y:S01]  /*4bf0*/  LDCU.64 UR6, c[0x0][0x3a0] ;  /* 0x00007400ff0677ac */ /* 0x000ea20008000a00 */
[----:B-1----:R-:W-:Y:S01]  /*4c00*/  ULEA UR5, UR5, UR11, 0x18 ;  /* 0x0000000b05057291 */ /* 0x002fe2000f8ec0ff */
[----:B------:R-:W-:-:S02]  /*4c10*/  IADD3 R114, PT, PT, R100, 0x3020, RZ ;  /* 0x0000302064727810 */ /* 0x000fc40007ffe0ff */
[----:B------:R-:W-:-:S09]  /*4c20*/  MOV R115, RZ ;  /* 0x000000ff00737202 */ /* 0x000fd20000000f00 */
.L_x_3836:
        /* <DEDUP_REMOVED lines=91> */
.L_x_3833:
        /* <DEDUP_REMOVED lines=18> */
[----:B------:R-:W-:Y:S02]  /*5300*/  IADD3 R108, PT, PT, R108, -0x1, RZ ;  /* 0xffffffff6c6c7810 */ /* 0x000fe40007ffe0ff */
[----:B------:R-:W-:Y:S02]  /*5310*/  LOP3.LUT R2, R4, R3, R2, 0xf6, !PT ;  /* 0x0000000304027212 */ /* 0x000fe400078ef602 */
[----:B------:R-:W-:Y:S02]  /*5320*/  IADD3 R4, P0, PT, R6, R7, RZ ;  /* 0x0000000706047210 */ /* 0x000fe40007f1e0ff */
[----:B------:R-:W-:Y:S02]  /*5330*/  LEA R88, R2, UR5, 0x1 ;  /* 0x0000000502587c11 */ /* 0x000fe4000f8e08ff */
[----:B------:R-:W-:Y:S02]  /*5340*/  IADD3.X R7, PT, PT, R9, R5, RZ, P2, !PT ;  /* 0x0000000509077210 */ /* 0x000fe400017fe4ff */
[----:B------:R-:W-:Y:S02]  /*5350*/  ISETP.GT.AND P2, PT, R108, R103, PT ;  /* 0x000000676c00720c */ /* 0x000fe40003f44270 */
        /* <DEDUP_REMOVED lines=265> */
.L_x_3835:
        /* <DEDUP_REMOVED lines=18> */
.L_x_3834:
        /* <DEDUP_REMOVED lines=348> */
.L_x_3832:
        /* <DEDUP_REMOVED lines=99> */
.L_x_3838:
[----:B------:R-:W-:Y:S05]  /*8100*/  BSYNC.RECONVERGENT B0 ;  /* 0x0000000000007941 */ /* 0x000fea0003800200 */
.L_x_3837:
        /* <DEDUP_REMOVED lines=11> */
.L_x_3839:
        /* <DEDUP_REMOVED lines=12> */
.L_x_4927:


//--------------------- .text._ZN5flash24flash_fwd_splitkv_kernelI23Flash_fwd_kernel_traitsILi32ELi64ELi128ELi4ELb0ELb0EN7cutlass6half_tE19Flash_kernel_traitsILi32ELi64ELi128ELi4ES3_EELb1ELb0ELb0ELb0ELb1ELb0ELb0ELb0EEEvNS_16Flash_fwd_paramsE --------------------------
	.section	.text._ZN5flash24flash_fwd_splitkv_kernelI23Flash_fwd_kernel_traitsILi32ELi64ELi128ELi4ELb0ELb0EN7cutlass6half_tE19Flash_kernel_traitsILi32ELi64ELi128ELi4ES3_EELb1ELb0ELb0ELb0ELb1ELb0ELb0ELb0EEEvNS_16Flash_fwd_paramsE,"ax",@progbits
	.align	128
        .global         _ZN5flash24flash_fwd_splitkv_kernelI23Flash_fwd_kernel_traitsILi32ELi64ELi128ELi4ELb0ELb0EN7cutlass6half_tE19Flash_kernel_traitsILi32ELi64ELi128ELi4ES3_EELb1ELb0ELb0ELb0ELb1ELb0ELb0ELb0EEEvNS_16Flash_fwd_paramsE
        .type           _ZN5flash24flash_fwd_splitkv_kernelI23Flash_fwd_kernel_traitsILi32ELi64ELi128ELi4ELb0ELb0EN7cutlass6half_tE19Flash_kernel_traitsILi32ELi64ELi128ELi4ES3_EELb1ELb0ELb0ELb0ELb1ELb0ELb0ELb0EEEvNS_16Flash_fwd_paramsE,@function
        .size           _ZN5flash24flash_fwd_splitkv_kernelI23Flash_fwd_kernel_traitsILi32ELi64ELi128ELi4ELb0ELb0EN7cutlass6half_tE19Flash_kernel_traitsILi32ELi64ELi128ELi4ES3_EELb1ELb0ELb0ELb0ELb1ELb0ELb0ELb0EEEvNS_16Flash_fwd_paramsE,(.L_x_4928 - _ZN5flash24flash_fwd_splitkv_kernelI23Flash_fwd_kernel_traitsILi32ELi64ELi128ELi4ELb0ELb0EN7cutlass6half_tE19Flash_kernel_traitsILi32ELi64ELi128ELi4ES3_EELb1ELb0ELb0ELb0ELb1ELb0ELb0ELb0EEEvNS_16Flash_fwd_paramsE)
        .other          _ZN5flash24flash_fwd_splitkv_kernelI23Flash_fwd_kernel_traitsILi32ELi64ELi128ELi4ELb0ELb0EN7cutlass6half_tE19Flash_kernel_traitsILi32ELi64ELi128ELi4ES3_EELb1ELb0ELb0ELb0ELb1ELb0ELb0ELb0EEEvNS_16Flash_fwd_paramsE,@"STO_CUDA_ENTRY STV_DEFAULT"
_ZN5flash24flash_fwd_splitkv_kernelI23Flash_fwd_kernel_traitsILi32ELi64ELi128ELi4ELb0ELb0EN7cutlass6half_tE19Flash_kernel_traitsILi32ELi64ELi128ELi4ES3_EELb1ELb0ELb0ELb0ELb1ELb0ELb0ELb0EEEvNS_16Flash_fwd_paramsE:
.text._ZN5flash24flash_fwd_splitkv_kernelI23Flash_fwd_kernel_traitsILi32ELi64ELi128ELi4ELb0ELb0EN7cutlass6half_tE19Flash_kernel_traitsILi32ELi64ELi128ELi4ES3_EELb1ELb0ELb0ELb0ELb1ELb0ELb0ELb0EEEvNS_16Flash_fwd_paramsE:
        /* <DEDUP_REMOVED lines=25> */
[----:B------:R-:W-:Y:S01]  /*0190*/  @P3 IADD3 R6, P1, PT, R11, UR6, RZ ;  /* 0x000000060b063c10 */ /* 0x000fe2000ff3e0ff */
[----:B------:R-:W4:Y:S01]  /*01a0*/  @!P2 LDC R0, c[0x0][0x43c] ;  /* 0x00010f00ff00ab82 */ /* 0x000f220000000800 */
[----:B------:R-:W-:-:S02]  /*01b0*/  @P2 IADD3.X R3, PT, PT, R12, UR5, RZ, P0, !PT ;  /* 0x000000050c032c10 */ /* 0x000fc400087fe4ff */
[----:B------:R-:W-:Y:S02]  /*01c0*/  IADD3 R16, P0, PT, R11, R8, RZ ;  /* 0x000000080b107210 */ /* 0x000fe40007f1e0ff */
[C---:B------:R-:W-:Y:S02]  /*01d0*/  @P3 IADD3.X R7, PT, PT, R12.reuse, UR7, RZ, P1, !PT ;  /* 0x000000070c073c10 */ /* 0x040fe40008ffe4ff */
[----:B------:R3:W5:Y:S01]  /*01e0*/  @P2 LDG.E R3, desc[UR16][R2.64] ;  /* 0x0000001002032981 */ /* 0x000762000c1e1900 */
[----:B------:R-:W-:Y:S01]  /*01f0*/  IMAD.X R17, R12, 0x1, R9, P0 ;  /* 0x000000010c117824 */ /* 0x000fe200000e0609 */
[----:B------:R-:W-:Y:S02]  /*0200*/  ISETP.NE.U32.AND P0, PT, R8, RZ, PT ;  /* 0x000000ff0800720c */ /* 0x000fe40003f05070 */
[----:B------:R4:W5:Y:S02]  /*0210*/  @P3 LDG.E R4, desc[UR16][R6.64] ;  /* 0x0000001006043981 */ /* 0x000964000c1e1900 */
[----:B------:R-:W-:Y:S01]  /*0220*/  ISETP.NE.AND.EX P0, PT, R9, RZ, PT, P0 ;  /* 0x000000ff0900720c */ /* 0x000fe20003f05300 */
[----:B-1----:R-:W1:Y:S01]  /*0230*/  S2R R15, SR_CTAID.X ;  /* 0x00000000000f7919 */ /* 0x002e620000002500 */
[----:B---3--:R-:W-:-:S02]  /*0240*/  ISETP.NE.AND P1, PT, RZ, UR4, PT ;  /* 0x00000004ff007c0c */ /* 0x008fc4000bf25270 */
[----:B------:R-:W-:Y:S01]  /*0250*/  ISETP.EQ.U32.AND P3, PT, R8, RZ, PT ;  /* 0x000000ff0800720c */ /* 0x000fe20003f62070 */
[----:B------:R-:W3:Y:S03]  /*0260*/  @!P4 LDC R2, c[0x0][0x434] ;  /* 0x00010d00ff02cb82 */ /* 0x000ee60000000800 */
[----:B------:R-:W-:-:S05]  /*0270*/  ISETP.EQ.OR.EX P3, PT, R9, RZ, !P1, P3 ;  /* 0x000000ff0900720c */ /* 0x000fca0004f62730 */
[----:B----4-:R-:W4:Y:S08]  /*0280*/  @!P2 LDC.64 R6, c[0x0][0x488] ;  /* 0x00012200ff06ab82 */ /* 0x010f300000000a00 */
[----:B------:R-:W2:Y:S01]  /*0290*/  @!P0 LDC R9, c[0x0][0x438] ;  /* 0x00010e00ff098b82 */ /* 0x000ea20000000800 */
        /* <DEDUP_REMOVED lines=9> */
.L_x_3840:
[----:B------:R-:W-:Y:S01]  /*0330*/  @!P2 ISETP.NE.U32.AND P0, PT, R6, RZ, PT ;  /* 0x000000ff0600a20c */ /* 0x000fe20003f05070 */
[----:B------:R-:W-:-:S12]  /*0340*/  @!P3 EXIT ;  /* 0x000000000000b94d */ /* 0x000fd80003800000 */
[----:B------:R-:W2:Y:S01]  /*0350*/  LDCU UR5, c[0x0][0x438] ;  /* 0x00008700ff0577ac */ /* 0x000ea20008000800 */
[----:B------:R-:W-:Y:S01]  /*0360*/  @!P2 ISETP.NE.AND.EX P0, PT, R7, RZ, PT, P0 ;  /* 0x000000ff0700a20c */ /* 0x000fe20003f05300 */
[----:B------:R-:W3:Y:S01]  /*0370*/  S2R R13, SR_CTAID.Z ;  /* 0x00000000000d7919 */ /* 0x000ee20000002700 */
[----:B------:R-:W4:Y:S02]  /*0380*/  LDCU UR14, c[0x0][0x508] ;  /* 0x0000a100ff0e77ac */ /* 0x000f240008000800 */
[----:B------:R-:W-:Y:S01]  /*0390*/  @!P2 SEL R6, R0, RZ, P0 ;  /* 0x000000ff0006a207 */ /* 0x000fe20000000000 */
[--C-:B-----5:R-:W-:Y:S01]  /*03a0*/  @P2 IMAD.IADD R0, R3, 0x1, -R4.reuse ;  /* 0x0000000103002824 */ /* 0x120fe200078e0a04 */
[----:B------:R-:W1:Y:S01]  /*03b0*/  S2R R86, SR_TID.X ;  /* 0x0000000000567919 */ /* 0x000e620000002100 */
[----:B------:R-:W-:Y:S01]  /*03c0*/  VIADD R3, R15, 0x1 ;  /* 0x000000010f037836 */ /* 0x000fe20000000000 */
[----:B------:R-:W-:-:S03]  /*03d0*/  @!P2 IADD3 R0, PT, PT, R6, R9, -R4 ;  /* 0x000000090600a210 */ /* 0x000fc60007ffe804 */
[----:B------:R-:W-:Y:S02]  /*03e0*/  IMAD R3, R3, 0x40, -R2 ;  /* 0x0000004003037824 */ /* 0x000fe400078e0a02 */
[----:B------:R-:W-:Y:S01]  /*03f0*/  VIADD R8, R0, 0x7f ;  /* 0x0000007f00087836 */ /* 0x000fe20000000000 */
[----:B--2---:R-:W-:-:S04]  /*0400*/  UIADD3 UR5, UPT, UPT, UR5, 0x7f, URZ ;  /* 0x0000007f05057890 */ /* 0x004fc8000fffe0ff */
[----:B------:R-:W-:Y:S02]  /*0410*/  SHF.R.S32.HI R7, RZ, 0x1f, R8 ;  /* 0x0000001fff077819 */ /* 0x000fe40000011408 */
[----:B----4-:R-:W-:Y:S01]  /*0420*/  IADD3 R6, PT, PT, R8, UR14, R3 ;  /* 0x0000000e08067c10 */ /* 0x010fe2000fffe003 */
        /* <DEDUP_REMOVED lines=15> */
[----:B------:R-:W2:Y:S01]  /*0520*/  LDCU.64 UR4, c[0x0][0x410] ;  /* 0x00008200ff0477ac */ /* 0x000ea20008000a00 */
[----:B------:R-:W-:Y:S01]  /*0530*/  SHF.R.U32.HI R9, RZ, 0x2, R86 ;  /* 0x00000002ff097819 */ /* 0x000fe20000011656 */
[----:B------:R-:W-:Y:S01]  /*0540*/  BSSY.RECONVERGENT B0, `(.L_x_3842) ;  /* 0x000002a000007945 */ /* 0x000fe20003800200 */
[----:B------:R-:W-:Y:S01]  /*0550*/  SHF.L.U32 R14, R86, 0x3, RZ ;  /* 0x00000003560e7819 */ /* 0x000fe200000006ff */
[----:B------:R-:W3:Y:S01]  /*0560*/  LDCU UR6, c[0x0][0x3e0] ;  /* 0x00007c00ff0677ac */ /* 0x000ee20008000800 */
[----:B------:R-:W-:Y:S02]  /*0570*/  ISETP.GE.AND P2, PT, R9, R0, PT ;  /* 0x000000000900720c */ /* 0x000fe40003f46270 */
[----:B------:R-:W-:-:S02]  /*0580*/  LOP3.LUT R14, R14, 0x18, RZ, 0xc0, !PT ;  /* 0x000000180e0e7812 */ /* 0x000fc400078ec0ff */
[----:B------:R-:W-:Y:S01]  /*0590*/  MOV R15, RZ ;  /* 0x000000ff000f7202 */ /* 0x000fe20000000f00 */
[----:B------:R-:W4:Y:S01]  /*05a0*/  @!P0 LDC.64 R6, c[0x0][0x400] ;  /* 0x00010000ff068b82 */ /* 0x000f220000000a00 */
[----:B-1----:R-:W-:-:S04]  /*05b0*/  @P0 IMAD.WIDE.U32 R16, R146, R4, RZ ;  /* 0x0000000492100225 */ /* 0x002fc800078e00ff */
[----:B------:R-:W-:-:S04]  /*05c0*/  IMAD.WIDE.U32 R14, R109, R4, R14 ;  /* 0x000000046d0e7225 */ /* 0x000fc800078e000e */
[----:B---3--:R-:W-:Y:S02]  /*05d0*/  IMAD R8, R8, UR6, R13 ;  /* 0x0000000608087c24 */ /* 0x008fe4000f8e020d */
[----:B----4-:R-:W-:Y:S01]  /*05e0*/  @!P0 IMAD.WIDE.U32 R2, R10, R6, RZ ;  /* 0x000000060a028225 */ /* 0x010fe200078e00ff */
[----:B------:R-:W-:-:S03]  /*05f0*/  @P0 MOV R2, R16 ;  /* 0x0000001000020202 */ /* 0x000fc60000000f00 */
[----:B------:R-:W-:Y:S02]  /*0600*/  @!P0 IMAD R7, R10, R7, R3 ;  /* 0x000000070a078224 */ /* 0x000fe400078e0203 */
[-C--:B------:R-:W-:Y:S01]  /*0610*/  @P0 IMAD R7, R146, R5.reuse, R17 ;  /* 0x0000000592070224 */ /* 0x080fe200078e0211 */
[----:B------:R-:W-:Y:S01]  /*0620*/  IADD3 R10, P0, PT, R2, R14, RZ ;  /* 0x0000000e020a7210 */ /* 0x000fe20007f1e0ff */
[----:B------:R-:W-:Y:S01]  /*0630*/  IMAD R6, R109, R5, R15 ;  /* 0x000000056d067224 */ /* 0x000fe200078e020f */
[----:B------:R-:W1:Y:S04]  /*0640*/  @!P2 LDC.64 R2, c[0x0][0x3f0] ;  /* 0x0000fc00ff02ab82 */ /* 0x000e680000000a00 */
[----:B------:R-:W-:Y:S02]  /*0650*/  IADD3.X R11, PT, PT, R7, R6, RZ, P0, !PT ;  /* 0x00000006070b7210 */ /* 0x000fe400007fe4ff */
[----:B------:R-:W-:Y:S01]  /*0660*/  IADD3 R7, PT, PT, R9, 0x20, RZ ;  /* 0x0000002009077810 */ /* 0x000fe20007ffe0ff */
[----:B--2---:R-:W-:Y:S01]  /*0670*/  IMAD.WIDE.U32 R10, R13, UR4, R10 ;  /* 0x000000040d0a7c25 */ /* 0x004fe2000f8e000a */
[----:B------:R-:W2:Y:S02]  /*0680*/  LDCU UR4, c[0x0][0x434] ;  /* 0x00008680ff0477ac */ /* 0x000ea40008000800 */
[----:B------:R-:W-:Y:S01]  /*0690*/  ISETP.GE.AND P1, PT, R7, R0, PT ;  /* 0x000000000700720c */ /* 0x000fe20003f26270 */
[----:B------:R-:W-:Y:S01]  /*06a0*/  IMAD R15, R13, UR5, R11 ;  /* 0x000000050d0f7c24 */ /* 0x000fe2000f8e020b */
[----:B------:R-:W-:-:S05]  /*06b0*/  @!P2 MOV R14, R10 ;  /* 0x0000000a000ea202 */ /* 0x000fca0000000f00 */
[----:B------:R-:W-:-:S04]  /*06c0*/  @!P2 IMAD.WIDE.U32 R16, R9, R4, R14 ;  /* 0x000000040910a225 */ /* 0x000fc800078e000e */
[----:B------:R-:W-:Y:S01]  /*06d0*/  @!P2 IMAD R6, R9, R5, R17 ;  /* 0x000000050906a224 */ /* 0x000fe200078e0211 */
[----:B-1----:R-:W-:-:S04]  /*06e0*/  @!P2 LEA R2, P0, R16, R2, 0x1 ;  /* 0x000000021002a211 */ /* 0x002fc800078008ff */
[----:B------:R-:W-:Y:S01]  /*06f0*/  @!P2 LEA.HI.X R3, R16, R3, R6, 0x1, P0 ;  /* 0x000000031003a211 */ /* 0x000fe200000f0c06 */
[----:B--2---:R-:W-:-:S04]  /*0700*/  IMAD R8, R8, UR4, R109 ;  /* 0x0000000408087c24 */ /* 0x004fc8000f8e026d */
        /* <DEDUP_REMOVED lines=13> */
.L_x_3843:
[----:B------:R-:W-:Y:S05]  /*07e0*/  BSYNC.RECONVERGENT B0 ;  /* 0x0000000000007941 */ /* 0x000fea0003800200 */
.L_x_3842:
[----:B------:R-:W1:Y:S01]  /*07f0*/  LDCU.64 UR4, c[0x0][0x420] ;  /* 0x00008400ff0477ac */ /* 0x000e620008000a00 */
[----:B------:R-:W-:-:S04]  /*0800*/  LOP3.LUT P2, R86, R86, 0x3, RZ, 0xc0, !PT ;  /* 0x0000000356567812 */ /* 0x000fc8000784c0ff */
[----:B------:R-:W-:Y:S02]  /*0810*/  ISETP.GE.OR P2, PT, R9, R0, P2 ;  /* 0x000000000900720c */ /* 0x000fe40001746670 */
[----:B------:R-:W-:Y:S02]  /*0820*/  IADD3 R9, P0, PT, R8, R9, RZ ;  /* 0x0000000908097210 */ /* 0x000fe40007f1e0ff */
[----:B------:R-:W-:Y:S02]  /*0830*/  ISETP.NE.OR P1, PT, R86, RZ, P1 ;  /* 0x000000ff5600720c */ /* 0x000fe40000f25670 */
        /* <DEDUP_REMOVED lines=9> */
.L_x_3841:
        /* <DEDUP_REMOVED lines=10> */
.L_x_3844:
        /* <DEDUP_REMOVED lines=92> */
[C---:B------:R-:W-:Y:S02]  /*0f30*/  IMAD R4, R7.reuse, UR7, R4 ;  /* 0x0000000707047c24 */ /* 0x040fe4000f8e0204 */
[----:B------:R-:W-:-:S04]  /*0f40*/  IMAD.WIDE.U32 R16, R7, UR6, R8 ;  /* 0x0000000607107c25 */ /* 0x000fc8000f8e0008 */
[----:B------:R-:W-:Y:S01]  /*0f50*/  IMAD R6, R7, UR5, R6 ;  /* 0x0000000507067c24 */ /* 0x000fe2000f8e0206 */
[----:B------:R-:W-:Y:S02]  /*0f60*/  IADD3 R11, PT, PT, R17, R4, RZ ;  /* 0x00000004110b7210 */ /* 0x000fe40007ffe0ff */
[----:B------:R-:W-:Y:S01]  /*0f70*/  MOV R8, R16 ;  /* 0x0000001000087202 */ /* 0x000fe20000000f00 */
[----:B------:R-:W-:Y:S01]  /*0f80*/  IMAD.IADD R9, R21, 0x1, R6 ;  /* 0x0000000115097824 */ /* 0x000fe200078e0206 */
[----:B------:R-:W-:Y:S06]  /*0f90*/  BRA `(.L_x_3846) ;  /* 0x00000004005c7947 */ /* 0x000fec0003800000 */
.L_x_3845:
        /* <DEDUP_REMOVED lines=16> */
.L_x_3847:
[----:B------:R-:W2:Y:S01]  /*10a0*/  LDC.64 R84, c[0x0][0x3b8] ;  /* 0x0000ee00ff547b82 */ /* 0x000ea20000000a00 */
[----:B------:R-:W-:-:S05]  /*10b0*/  IADD3 R6, PT, PT, R4, R5, RZ ;  /* 0x0000000504067210 */ /* 0x000fca0007ffe0ff */
[C---:B--2---:R-:W-:Y:S02]  /*10c0*/  IMAD R11, R6.reuse, R85, RZ ;  /* 0x00000055060b7224 */ /* 0x044fe400078e02ff */
[----:B------:R-:W-:-:S05]  /*10d0*/  IMAD.WIDE.U32 R6, R6, R84, RZ ;  /* 0x0000005406067225 */ /* 0x000fca00078e00ff */
[----:B------:R-:W-:Y:S02]  /*10e0*/  IADD3 R11, PT, PT, R7, R11, RZ ;  /* 0x0000000b070b7210 */ /* 0x000fe40007ffe0ff */
[----:B------:R-:W-:Y:S02]  /*10f0*/  MOV R12, R6 ;  /* 0x00000006000c7202 */ /* 0x000fe40000000f00 */
.L_x_3848:
        /* <DEDUP_REMOVED lines=14> */
.L_x_3849:
[----:B------:R-:W2:Y:S01]  /*11e0*/  LDC.64 R100, c[0x0][0x3c0] ;  /* 0x0000f000ff647b82 */ /* 0x000ea20000000a00 */
[----:B------:R-:W-:-:S05]  /*11f0*/  IADD3 R4, PT, PT, R4, R5, RZ ;  /* 0x0000000504047210 */ /* 0x000fca0007ffe0ff */
[C---:B--2---:R-:W-:Y:S02]  /*1200*/  IMAD R17, R4.reuse, R101, RZ ;  /* 0x0000006504117224 */ /* 0x044fe400078e02ff */
[----:B------:R-:W-:-:S05]  /*1210*/  IMAD.WIDE.U32 R4, R4, R100, RZ ;  /* 0x0000006404047225 */ /* 0x000fca00078e00ff */
[----:B------:R-:W-:Y:S02]  /*1220*/  IADD3 R17, PT, PT, R5, R17, RZ ;  /* 0x0000001105117210 */ /* 0x000fe40007ffe0ff */
[----:B------:R-:W-:-:S07]  /*1230*/  MOV R16, R4 ;  /* 0x0000000400107202 */ /* 0x000fce0000000f00 */
.L_x_3850:
        /* <DEDUP_REMOVED lines=16> */
[----:B------:R-:W-:-:S04]  /*1340*/  IMAD.MOV.U32 R6, RZ, RZ, R5 ;  /* 0x000000ffff067224 */ /* 0x000fc800078e0005 */
[----:B------:R-:W-:Y:S01]  /*1350*/  IMAD.HI.U32 R14, R19, R6, RZ ;  /* 0x00000006130e7227 */ /* 0x000fe200078e00ff */
[----:B------:R-:W-:-:S04]  /*1360*/  MOV R19, R11 ;  /* 0x0000000b00137202 */ /* 0x000fc80000000f00 */
[----:B------:R-:W-:Y:S01]  /*1370*/  IADD3 R5, PT, PT, -R14, RZ, RZ ;  /* 0x000000ff0e057210 */ /* 0x000fe20007ffe1ff */
[----:B------:R-:W-:-:S04]  /*1380*/  IMAD.WIDE.U32 R18, R9, R84, R18 ;  /* 0x0000005409127225 */ /* 0x000fc800078e0012 */
[C---:B------:R-:W-:Y:S02]  /*1390*/  IMAD R5, R4.reuse, R5, R6 ;  /* 0x0000000504057224 */ /* 0x040fe400078e0206 */
[----:B------:R-:W1:Y:S01]  /*13a0*/  LDC.64 R6, c[0x0][0x3d8] ;  /* 0x0000f600ff067b82 */ /* 0x000e620000000a00 */
[----:B------:R-:W-:Y:S02]  /*13b0*/  IMAD R19, R9, R85, R19 ;  /* 0x0000005509137224 */ /* 0x000fe400078e0213 */
        /* <DEDUP_REMOVED lines=21> */
.L_x_3846:
[----:B------:R-:W-:Y:S01]  /*1510*/  ISETP.NE.AND P2, PT, R146, -0x1, PT ;  /* 0xffffffff9200780c */ /* 0x000fe20003f45270 */
[----:B------:R-:W-:Y:S01]  /*1520*/  IMAD.SHL.U32 R140, R86, 0x8, RZ ;  /* 0x00000008568c7824 */ /* 0x000fe200078e00ff */
[----:B------:R-:W1:Y:S01]  /*1530*/  LDCU.64 UR4, c[0x0][0x388] ;  /* 0x00007100ff0477ac */ /* 0x000e620008000a00 */
[----:B------:R-:W-:Y:S01]  /*1540*/  IMAD.IADD R139, R2, 0x1, -R109 ;  /* 0x00000001028b7824 */ /* 0x000fe200078e0a6d */
[----:B------:R-:W-:Y:S01]  /*1550*/  SHF.R.U32.HI R104, RZ, 0x2, R86 ;  /* 0x00000002ff687819 */ /* 0x000fe20000011656 */
[----:B------:R-:W-:Y:S01]  /*1560*/  IMAD.MOV.U32 R105, RZ, RZ, RZ ;  /* 0x000000ffff697224 */ /* 0x000fe200078e00ff */
[----:B------:R-:W-:Y:S01]  /*1570*/  LOP3.LUT R22, R140, 0x18, RZ, 0xc0, !PT ;  /* 0x000000188c167812 */ /* 0x000fe200078ec0ff */
[----:B------:R-:W2:Y:S01]  /*1580*/  LDCU.64 UR6, c[0x0][0x390] ;  /* 0x00007200ff0677ac */ /* 0x000ea20008000a00 */
[C---:B------:R-:W-:Y:S01]  /*1590*/  ISETP.GE.AND P1, PT, R104.reuse, R139, PT ;  /* 0x0000008b6800720c */ /* 0x040fe20003f26270 */
[----:B------:R-:W-:Y:S01]  /*15a0*/  VIADD R12, R104, 0x20 ;  /* 0x00000020680c7836 */ /* 0x000fe20000000000 */
[----:B------:R-:W-:Y:S01]  /*15b0*/  IADD3 R20, P0, PT, R22, R20, RZ ;  /* 0x0000001416147210 */ /* 0x000fe20007f1e0ff */
[----:B------:R-:W3:Y:S01]  /*15c0*/  S2UR UR10, SR_CgaCtaId ;  /* 0x00000000000a79c3 */ /* 0x000ee20000008800 */
[C---:B------:R-:W-:Y:S01]  /*15d0*/  LOP3.LUT R149, R86.reuse, 0x18, RZ, 0xc0, !PT ;  /* 0x0000001856957812 */ /* 0x040fe200078ec0ff */
[----:B------:R-:W-:Y:S01]  /*15e0*/  IMAD.SHL.U32 R107, R86, 0x20, RZ ;  /* 0x00000020566b7824 */ /* 0x000fe200078e00ff */
[C---:B------:R-:W-:Y:S01]  /*15f0*/  LOP3.LUT R14, R140.reuse, 0xd8, RZ, 0xc0, !PT ;  /* 0x000000d88c0e7812 */ /* 0x040fe200078ec0ff */
[----:B------:R-:W-:Y:S01]  /*1600*/  IMAD.X R21, RZ, RZ, R9, P0 ;  /* 0x000000ffff157224 */ /* 0x000fe200000e0609 */
[----:B------:R-:W-:Y:S01]  /*1610*/  LOP3.LUT R16, R140, 0x1f20, RZ, 0xc0, !PT ;  /* 0x00001f208c107812 */ /* 0x000fe200078ec0ff */
[----:B------:R-:W-:Y:S01]  /*1620*/  IMAD.SHL.U32 R136, R86, 0x4, RZ ;  /* 0x0000000456887824 */ /* 0x000fe200078e00ff */
[----:B------:R-:W-:Y:S01]  /*1630*/  LOP3.LUT R147, R14, R149, RZ, 0x3c, !PT ;  /* 0x000000950e937212 */ /* 0x000fe200078e3cff */
[----:B------:R-:W4:Y:S01]  /*1640*/  @P2 LDC.64 R4, c[0x0][0x3b0] ;  /* 0x0000ec00ff042b82 */ /* 0x000f220000000a00 */
[----:B------:R-:W-:Y:S01]  /*1650*/  IMAD.WIDE.U32 R20, R104, R84, R20 ;  /* 0x0000005468147225 */ /* 0x000fe200078e0014 */
[----:B------:R-:W-:-:S02]  /*1660*/  ISETP.GE.AND P0, PT, R12, R139, PT ;  /* 0x0000008b0c00720c */ /* 0x000fc40003f06270 */
[----:B------:R-:W-:Y:S01]  /*1670*/  LOP3.LUT R147, R16, R147, RZ, 0xfc, !PT ;  /* 0x0000009310937212 */ /* 0x000fe200078efcff */
[----:B------:R-:W-:Y:S01]  /*1680*/  IMAD R141, R104, R85, R21 ;  /* 0x00000055688d7224 */ /* 0x000fe200078e0215 */
[C---:B-1----:R-:W-:Y:S01]  /*1690*/  LEA R142, P3, R20.reuse, UR4, 0x1 ;  /* 0x00000004148e7c11 */ /* 0x042fe2000f8608ff */
[----:B------:R-:W-:Y:S01]  /*16a0*/  IMAD.WIDE.U32 R14, R15, 0x40, R104 ;  /* 0x000000400f0e7825 */ /* 0x000fe200078e0068 */
[----:B------:R-:W1:Y:S01]  /*16b0*/  @!P2 LDC.64 R6, c[0x0][0x398] ;  /* 0x0000e600ff06ab82 */ /* 0x000e620000000a00 */
[----:B------:R-:W-:Y:S02]  /*16c0*/  SHF.R.U32.HI R105, RZ, 0x1, R86 ;  /* 0x00000001ff697819 */ /* 0x000fe40000011656 */
[----:B------:R-:W-:Y:S01]  /*16d0*/  LEA.HI.X R141, R20, UR5, R141, 0x1, P3 ;  /* 0x00000005148d7c11 */ /* 0x000fe200098f0c8d */
[----:B------:R-:W5:Y:S01]  /*16e0*/  LDCU.64 UR4, c[0x0][0x3c8] ;  /* 0x00007900ff0477ac */ /* 0x000f620008000a00 */
[----:B------:R-:W-:Y:S01]  /*16f0*/  IADD3 R24, P3, PT, R22, R8, RZ ;  /* 0x0000000816187210 */ /* 0x000fe20007f7e0ff */
[----:B------:R-:W-:-:S02]  /*1700*/  IMAD.MOV.U32 R103, RZ, RZ, 0x20 ;  /* 0x00000020ff677424 */ /* 0x000fc400078e00ff */
[----:B------:R-:W3:Y:S02]  /*1710*/  @!P1 LDC.64 R8, c[0x0][0x3b0] ;  /* 0x0000ec00ff089b82 */ /* 0x000ee40000000a00 */
[----:B------:R-:W-:Y:S02]  /*1720*/  IMAD.X R25, RZ, RZ, R11, P3 ;  /* 0x000000ffff197224 */ /* 0x000fe400018e060b */
[----:B------:R-:W-:-:S04]  /*1730*/  IMAD.WIDE.U32 R24, R104, R100, R24 ;  /* 0x0000006468187225 */ /* 0x000fc800078e0018 */
[----:B----4-:R-:W-:Y:S01]  /*1740*/  @P2 IMAD.WIDE.U32 R16, R146, R4, RZ ;  /* 0x0000000492102225 */ /* 0x010fe200078e00ff */
[----:B--2---:R-:W-:-:S03]  /*1750*/  LEA R144, P4, R24, UR6, 0x1 ;  /* 0x0000000618907c11 */ /* 0x004fc6000f8808ff */
[----:B------:R-:W-:Y:S02]  /*1760*/  IMAD R145, R104, R101, R25 ;  /* 0x0000006568917224 */ /* 0x000fe400078e0219 */
[----:B-1----:R-:W-:-:S03]  /*1770*/  @!P2 IMAD.WIDE.U32 R18, R10, R6, RZ ;  /* 0x000000060a12a225 */ /* 0x002fc600078e00ff */
[----:B------:R-:W-:Y:S01]  /*1780*/  LEA.HI.X R145, R24, UR7, R145, 0x1, P4 ;  /* 0x0000000718917c11 */ /* 0x000fe2000a0f0c91 */
[----:B------:R-:W-:Y:S01]  /*1790*/  @P2 IMAD.MOV.U32 R18, RZ, RZ, R16 ;  /* 0x000000ffff122224 */ /* 0x000fe200078e0010 */
[----:B------:R-:W-:Y:S01]  /*17a0*/  @!P0 IADD3 R16, P3, PT, R14, 0x20, RZ ;  /* 0x000000200e108810 */ /* 0x000fe20007f7e0ff */
[----:B------:R-:W-:Y:S02]  /*17b0*/  @!P2 IMAD R10, R10, R7, R19 ;  /* 0x000000070a0aa224 */ /* 0x000fe400078e0213 */
[----:B------:R-:W-:Y:S01]  /*17c0*/  @P2 IMAD R10, R146, R5, R17 ;  /* 0x00000005920a2224 */ /* 0x000fe200078e0211 */
[----:B------:R-:W-:Y:S01]  /*17d0*/  IADD3 R22, P2, PT, R22, R18, RZ ;  /* 0x0000001216167210 */ /* 0x000fe20007f5e0ff */
[----:B------:R-:W1:Y:S01]  /*17e0*/  @!P0 LDC.64 R6, c[0x0][0x3b0] ;  /* 0x0000ec00ff068b82 */ /* 0x000e620000000a00 */
[C---:B------:R-:W-:Y:S01]  /*17f0*/  IMAD.SHL.U32 R17, R84.reuse, 0x20, RZ ;  /* 0x0000002054117824 */ /* 0x040fe200078e00ff */
[----:B------:R-:W-:Y:S02]  /*1800*/  SHF.L.U64.HI R18, R84, 0x5, R85 ;  /* 0x0000000554127819 */ /* 0x000fe40000010255 */
[----:B------:R-:W-:-:S02]  /*1810*/  IMAD.X R23, RZ, RZ, R10, P2 ;  /* 0x000000ffff177224 */ /* 0x000fc400010e060a */
[----:B------:R-:W-:Y:S02]  /*1820*/  LEA R20, P2, R17, R142, 0x1 ;  /* 0x0000008e11147211 */ /* 0x000fe400078408ff */
[----:B------:R-:W2:Y:S01]  /*1830*/  @!P1 LDC.64 R10, c[0x0][0x380] ;  /* 0x0000e000ff0a9b82 */ /* 0x000ea20000000a00 */
[----:B-----5:R-:W-:Y:S01]  /*1840*/  IMAD.WIDE.U32 R22, R13, UR4, R22 ;  /* 0x000000040d167c25 */ /* 0x020fe2000f8e0016 */
[----:B------:R-:W-:-:S03]  /*1850*/  LEA.HI.X R21, R17, R141, R18, 0x1, P2 ;  /* 0x0000008d11157211 */ /* 0x000fc600010f0c12 */
[----:B------:R-:W-:Y:S01]  /*1860*/  IMAD R19, R13, UR5, R23 ;  /* 0x000000050d137c24 */ /* 0x000fe2000f8e0217 */
[----:B------:R-:W-:Y:S01]  /*1870*/  UMOV UR5, 0x400 ;  /* 0x0000040000057882 */ /* 0x000fe20000000000 */
[----:B------:R-:W-:Y:S01]  /*1880*/  @!P0 IMAD.X R13, RZ, RZ, R15, P3 ;  /* 0x000000ffff0d8224 */ /* 0x000fe200018e060f */
[----:B------:R-:W4:Y:S01]  /*1890*/  @!P0 LDC.64 R4, c[0x0][0x380] ;  /* 0x0000e000ff048b82 */ /* 0x000f220000000a00 */
[----:B---3--:R-:W-:Y:S01]  /*18a0*/  @!P1 IMAD R15, R15, R8, RZ ;  /* 0x000000080f0f9224 */ /* 0x008fe200078e02ff */
[----:B------:R-:W-:Y:S01]  /*18b0*/  ULEA UR5, UR10, UR5, 0x18 ;  /* 0x000000050a057291 */ /* 0x000fe2000f8ec0ff */
[----:B------:R-:W-:Y:S02]  /*18c0*/  @!P1 IMAD.MOV.U32 R18, RZ, RZ, R22 ;  /* 0x000000ffff129224 */ /* 0x000fe400078e0016 */
[----:B------:R-:W-:Y:S02]  /*18d0*/  @!P0 IMAD.MOV.U32 R23, RZ, RZ, R19 ;  /* 0x000000ffff178224 */ /* 0x000fe400078e0013 */
[----:B------:R-:W-:Y:S01]  /*18e0*/  @!P1 IMAD R9, R14, R9, R15 ;  /* 0x000000090e099224 */ /* 0x000fe200078e020f */
[----:B------:R-:W-:Y:S01]  /*18f0*/  LEA R147, R147, UR5, 0x1 ;  /* 0x0000000593937c11 */ /* 0x000fe2000f8e08ff */
[----:B------:R-:W-:-:S02]  /*1900*/  IMAD R15, R3, -0x80, R0 ;  /* 0xffffff80030f7824 */ /* 0x000fc400078e0200 */
[----:B-1----:R-:W-:Y:S02]  /*1910*/  @!P0 IMAD R13, R13, R6, RZ ;  /* 0x000000060d0d8224 */ /* 0x002fe400078e02ff */
[----:B------:R-:W-:-:S04]  /*1920*/  @!P1 IMAD.WIDE.U32 R18, R14, R8, R18 ;  /* 0x000000080e129225 */ /* 0x000fc800078e0012 */
[----:B------:R-:W-:Y:S01]  /*1930*/  @!P0 IMAD.WIDE.U32 R22, R16, R6, R22 ;  /* 0x0000000610168225 */ /* 0x000fe200078e0016 */
[----:B--2---:R-:W-:-:S03]  /*1940*/  @!P1 LEA R10, P2, R18, R10, 0x1 ;  /* 0x0000000a120a9211 */ /* 0x004fc600078408ff */
[----:B------:R-:W-:Y:S02]  /*1950*/  VIADD R15, R15, 0x80 ;  /* 0x000000800f0f7836 */ /* 0x000fe40000000000 */
[C---:B------:R-:W-:Y:S02]  /*1960*/  VIADD R6, R104.reuse, 0x40 ;  /* 0x0000004068067836 */ /* 0x040fe40000000000 */
[C---:B------:R-:W-:Y:S01]  /*1970*/  VIADD R8, R104.reuse, 0x60 ;  /* 0x0000006068087836 */ /* 0x040fe20000000000 */
[-C--:B------:R-:W-:Y:S01]  /*1980*/  ISETP.GE.AND P6, PT, R104, R15.reuse, PT ;  /* 0x0000000f6800720c */ /* 0x080fe20003fc6270 */
[----:B------:R-:W-:Y:S01]  /*1990*/  @!P1 IMAD.IADD R9, R19, 0x1, R9 ;  /* 0x0000000113099824 */ /* 0x000fe200078e0209 */
[----:B------:R-:W-:Y:S01]  /*19a0*/  ISETP.GE.AND P4, PT, R6, R15, PT ;  /* 0x0000000f0600720c */ /* 0x000fe20003f86270 */
[----:B------:R-:W-:Y:S01]  /*19b0*/  @!P0 IMAD R7, R16, R7, R13 ;  /* 0x0000000710078224 */ /* 0x000fe200078e020d */
[----:B------:R-:W-:Y:S01]  /*19c0*/  ISETP.GE.AND P3, PT, R8, R15, PT ;  /* 0x0000000f0800720c */ /* 0x000fe20003f66270 */
[----:B------:R-:W-:Y:S01]  /*19d0*/  IMAD.WIDE.U32 R16, R84, 0x40, RZ ;  /* 0x0000004054107825 */ /* 0x000fe200078e00ff */
[----:B------:R-:W-:-:S02]  /*19e0*/  @!P1 LEA.HI.X R11, R18, R11, R9, 0x1, P2 ;  /* 0x0000000b120b9211 */ /* 0x000fc400010f0c09 */
[----:B----4-:R-:W-:Y:S01]  /*19f0*/  @!P0 LEA R4, P2, R22, R4, 0x1 ;  /* 0x0000000416048211 */ /* 0x010fe200078408ff */
[----:B------:R-:W-:Y:S01]  /*1a00*/  @!P0 IMAD.IADD R7, R23, 0x1, R7 ;  /* 0x0000000117078824 */ /* 0x000fe200078e0207 */
[----:B------:R-:W-:Y:S01]  /*1a10*/  ISETP.GE.AND P5, PT, R12, R15, PT ;  /* 0x0000000f0c00720c */ /* 0x000fe20003fa6270 */
[----:B------:R-:W-:Y:S01]  /*1a20*/  @!PT LDS RZ, [RZ] ;  /* 0x00000000fffff984 */ /* 0x000fe20000000800 */
[----:B------:R-:W-:Y:S01]  /*1a30*/  @!PT LDS RZ, [RZ] ;  /* 0x00000000fffff984 */ /* 0x000fe20000000800 */
[----:B------:R-:W-:Y:S01]  /*1a40*/  @!PT LDS RZ, [RZ] ;  /* 0x00000000fffff984 */ /* 0x000fe20000000800 */
[----:B------:R1:W-:Y:S01]  /*1a50*/  @!P1 LDGSTS.E.BYPASS.LTC128B.128 [R147], desc[UR16][R10.64] ;  /* 0x000000000a939fae */ /* 0x0003e2000b981a10 */
[----:B------:R-:W-:Y:S01]  /*1a60*/  IMAD.SHL.U32 R9, R86, 0x10, RZ ;  /* 0x0000001056097824 */ /* 0x000fe200078e00ff */
[----:B------:R-:W-:Y:S01]  /*1a70*/  LOP3.LUT R104, R104, 0x7, RZ, 0xc0, !PT ;  /* 0x0000000768687812 */ /* 0x000fe200078ec0ff */
[----:B------:R-:W-:Y:S01]  /*1a80*/  @!P6 IMAD.MOV.U32 R143, RZ, RZ, R141 ;  /* 0x000000ffff8fe224 */ /* 0x000fe200078e008d */
[----:B------:R-:W-:Y:S01]  /*1a90*/  @!P0 LEA.HI.X R5, R22, R5, R7, 0x1, P2 ;  /* 0x0000000516058211 */ /* 0x000fe200010f0c07 */
[----:B------:R-:W-:Y:S01]  /*1aa0*/  IMAD.SHL.U32 R7, R85, 0x40, RZ ;  /* 0x0000004055077824 */ /* 0x000fe200078e00ff */
[----:B------:R-:W-:Y:S02]  /*1ab0*/  @!P4 IADD3 R16, P1, PT, R20, R16, RZ ;  /* 0x000000101410c210 */ /* 0x000fe40007f3e0ff */
[----:B------:R-:W-:Y:S01]  /*1ac0*/  ISETP.GE.AND P2, PT, R6, R15, PT ;  /* 0x0000000f0600720c */ /* 0x000fe20003f46270 */
[----:B------:R2:W-:Y:S01]  /*1ad0*/  @!P0 LDGSTS.E.BYPASS.LTC128B.128 [R147+0x800], desc[UR16][R4.64] ;  /* 0x0080000004938fae */ /* 0x0005e2000b981a10 */
[----:B------:R-:W-:-:S02]  /*1ae0*/  @!P3 LEA R18, P0, R84, R20, 0x7 ;  /* 0x000000145412b211 */ /* 0x000fc400078038ff */
[----:B------:R-:W-:Y:S01]  /*1af0*/  @!P4 IADD3.X R17, PT, PT, R21, R17, R7, P1, !PT ;  /* 0x000000111511c210 */ /* 0x000fe20000ffe407 */
[----:B------:R-:W-:Y:S01]  /*1b00*/  @!P6 LDGSTS.E.BYPASS.LTC128B.128 [R147+0x1000], desc[UR16][R142.64] ;  /* 0x010000008e93efae */ /* 0x000fe2000b981a10 */
[----:B------:R-:W-:Y:S02]  /*1b10*/  @!P3 LEA.HI.X R19, R84, R21, R85, 0x7, P0 ;  /* 0x000000155413b211 */ /* 0x000fe400000f3c55 */
[----:B------:R-:W-:Y:S01]  /*1b20*/  SHF.L.U64.HI R6, R100, 0x5, R101 ;  /* 0x0000000564067819 */ /* 0x000fe20000010265 */
[----:B------:R-:W-:Y:S01]  /*1b30*/  @!P5 LDGSTS.E.BYPASS.LTC128B.128 [R147+0x1800], desc[UR16][R20.64] ;  /* 0x018000001493dfae */ /* 0x000fe2000b981a10 */
[-C--:B------:R-:W-:Y:S02]  /*1b40*/  ISETP.GE.AND P1, PT, R8, R15.reuse, PT ;  /* 0x0000000f0800720c */ /* 0x080fe40003f26270 */
[----:B------:R-:W-:Y:S01]  /*1b50*/  LOP3.LUT R7, R107, 0xc0, RZ, 0xc0, !PT ;  /* 0x000000c06b077812 */ /* 0x000fe200078ec0ff */
[----:B------:R3:W-:Y:S03]  /*1b60*/  @!P4 LDGSTS.E.BYPASS.LTC128B.128 [R147+0x2000], desc[UR16][R16.64] ;  /* 0x020000001093cfae */ /* 0x0007e6000b981a10 */
[----:B------:R-:W-:Y:S01]  /*1b70*/  LOP3.LUT R136, R7, 0x18, R136, 0xf8, !PT ;  /* 0x0000001807887812 */ /* 0x000fe200078ef888 */
[----:B------:R4:W-:Y:S01]  /*1b80*/  @!P3 LDGSTS.E.BYPASS.LTC128B.128 [R147+0x2800], desc[UR16][R18.64] ;  /* 0x028000001293bfae */ /* 0x0009e2000b981a10 */
[----:B------:R-:W-:Y:S01]  /*1b90*/  ISETP.GE.AND P3, PT, R12, R15, PT ;  /* 0x0000000f0c00720c */ /* 0x000fe20003f66270 */
[----:B------:R-:W-:Y:S01]  /*1ba0*/  IMAD.SHL.U32 R7, R101, 0x40, RZ ;  /* 0x0000004065077824 */ /* 0x000fe200078e00ff */
[----:B------:R-:W-:Y:S01]  /*1bb0*/  LOP3.LUT R12, R107, 0x120, RZ, 0xc0, !PT ;  /* 0x000001206b0c7812 */ /* 0x000fe200078ec0ff */
[----:B------:R-:W0:Y:S01]  /*1bc0*/  LDGDEPBAR ;  /* 0x00000000000079af */ /* 0x000e220000000000 */
[----:B-1----:R-:W-:-:S02]  /*1bd0*/  LOP3.LUT R10, R136, 0x8, R86, 0x78, !PT ;  /* 0x00000008880a7812 */ /* 0x002fc400078e7856 */
[----:B------:R-:W-:Y:S01]  /*1be0*/  LOP3.LUT R136, R136, 0x8, R105, 0x78, !PT ;  /* 0x0000000888887812 */ /* 0x000fe200078e7869 */
[----:B--2---:R-:W-:-:S05]  /*1bf0*/  IMAD.SHL.U32 R5, R100, 0x20, RZ ;  /* 0x0000002064057824 */ /* 0x004fca00078e00ff */
[----:B------:R-:W-:-:S04]  /*1c00*/  LEA R4, P0, R5, R144, 0x1 ;  /* 0x0000009005047211 */ /* 0x000fc800078008ff */
[----:B------:R-:W-:Y:S02]  /*1c10*/  LEA.HI.X R5, R5, R145, R6, 0x1, P0 ;  /* 0x0000009105057211 */ /* 0x000fe400000f0c06 */
[----:B------:R-:W-:Y:S01]  /*1c20*/  LOP3.LUT R6, R9, 0x100, RZ, 0xc0, !PT ;  /* 0x0000010009067812 */ /* 0x000fe200078ec0ff */
[----:B---3--:R-:W-:Y:S01]  /*1c30*/  IMAD.WIDE.U32 R16, R100, 0x40, RZ ;  /* 0x0000004064107825 */ /* 0x008fe200078e00ff */
[----:B------:R-:W-:Y:S02]  /*1c40*/  LOP3.LUT R9, R12, 0x3e00, R9, 0xf8, !PT ;  /* 0x00003e000c097812 */ /* 0x000fe400078ef809 */
[----:B------:R-:W-:Y:S01]  /*1c50*/  LOP3.LUT R137, R6, 0x20, R107, 0xf8, !PT ;  /* 0x0000002006897812 */ /* 0x000fe200078ef86b */
[----:B------:R-:W-:-:S04]  /*1c60*/  DEPBAR.LE SB0, 0x0 ;  /* 0x000080000000791a */ /* 0x000fc80000000000 */
[----:B------:R-:W-:Y:S01]  /*1c70*/  BAR.SYNC.DEFER_BLOCKING 0x0 ;  /* 0x0000000000007b1d */ /* 0x000fe20000010000 */
[----:B------:R-:W-:Y:S02]  /*1c80*/  @!P2 IADD3 R6, P0, PT, R4, R16, RZ ;  /* 0x000000100406a210 */ /* 0x000fe40007f1e0ff */
[----:B------:R-:W-:Y:S02]  /*1c90*/  LOP3.LUT R137, R137, R10, RZ, 0xfc, !PT ;  /* 0x0000000a89897212 */ /* 0x000fe400078efcff */
[----:B------:R-:W-:Y:S02]  /*1ca0*/  @!P2 IADD3.X R7, PT, PT, R5, R17, R7, P0, !PT ;  /* 0x000000110507a210 */ /* 0x000fe400007fe407 */
[C---:B------:R-:W-:Y:S02]  /*1cb0*/  @!P1 LEA R12, P0, R100.reuse, R4, 0x7 ;  /* 0x00000004640c9211 */ /* 0x040fe400078038ff */
[----:B------:R-:W-:Y:S02]  /*1cc0*/  LOP3.LUT R138, R9, R136, RZ, 0xfc, !PT ;  /* 0x00000088098a7212 */ /* 0x000fe400078efcff */
[----:B------:R-:W-:-:S02]  /*1cd0*/  @!P1 LEA.HI.X R13, R100, R5, R101, 0x7, P0 ;  /* 0x00000005640d9211 */ /* 0x000fc400000f3c65 */
[----:B------:R-:W-:Y:S02]  /*1ce0*/  LEA R138, R138, UR5, 0x1 ;  /* 0x000000058a8a7c11 */ /* 0x000fe4000f8e08ff */
[----:B------:R-:W-:Y:S02]  /*1cf0*/  LEA R137, R137, UR5, 0x1 ;  /* 0x0000000589897c11 */ /* 0x000fe4000f8e08ff */
[----:B------:R-:W-:Y:S01]  /*1d00*/  ISETP.NE.AND P0, PT, R3, 0x1, PT ;  /* 0x000000010300780c */ /* 0x000fe20003f05270 */
[----:B------:R-:W-:Y:S01]  /*1d10*/  @!PT LDS RZ, [RZ] ;  /* 0x00000000fffff984 */ /* 0x000fe20000000800 */
[----:B------:R-:W-:Y:S01]  /*1d20*/  @!PT LDS RZ, [RZ] ;  /* 0x00000000fffff984 */ /* 0x000fe20000000800 */
[----:B------:R-:W-:Y:S01]  /*1d30*/  @!PT LDS RZ, [RZ] ;  /* 0x00000000fffff984 */ /* 0x000fe20000000800 */
[----:B------:R-:W-:Y:S04]  /*1d40*/  @!P6 LDGSTS.E.BYPASS.LTC128B.128 [R147+0x3000], desc[UR16][R144.64] ;  /* 0x030000009093efae */ /* 0x000fe8000b981a10 */
[----:B------:R-:W-:Y:S01]  /*1d50*/  @P6 STS.128 [R147+0x3000], RZ ;  /* 0x003000ff93006388 */ /* 0x000fe20000000c00 */
[----:B------:R-:W-:-:S03]  /*1d60*/  LOP3.LUT P6, RZ, R86, 0x4, RZ, 0xc0, !PT ;  /* 0x0000000456ff7812 */ /* 0x000fc600078cc0ff */
[----:B------:R-:W-:Y:S01]  /*1d70*/  @P3 STS.128 [R147+0x3800], RZ ;  /* 0x003800ff93003388 */ /* 0x000fe20000000c00 */
[----:B------:R-:W-:-:S03]  /*1d80*/  SEL R103, R103, 0xffffffe0, !P6 ;  /* 0xffffffe067677807 */ /* 0x000fc60007000000 */
[----:B------:R-:W-:Y:S01]  /*1d90*/  @!PT LDS RZ, [RZ] ;  /* 0x00000000fffff984 */ /* 0x000fe20000000800 */
[----:B------:R-:W-:Y:S01]  /*1da0*/  @!PT LDS RZ, [RZ] ;  /* 0x00000000fffff984 */ /* 0x000fe20000000800 */
[----:B------:R-:W-:Y:S01]  /*1db0*/  @!PT LDS RZ, [RZ] ;  /* 0x00000000fffff984 */ /* 0x000fe20000000800 */
[----:B------:R-:W-:Y:S02]  /*1dc0*/  @!P3 LDGSTS.E.BYPASS.LTC128B.128 [R147+0x3800], desc[UR16][R4.64] ;  /* 0x038000000493bfae */ /* 0x000fe4000b981a10 */
[----:B------:R-:W-:Y:S02]  /*1dd0*/  IMAD.IADD R102, R138, 0x1, R103 ;  /* 0x000000018a667824 */ /* 0x000fe400078e0267 */
[----:B------:R-:W-:Y:S01]  /*1de0*/  @P2 STS.128 [R147+0x4000], RZ ;  /* 0x004000ff93002388 */ /* 0x000fe20000000c00 */
[----:B------:R-:W-:-:S03]  /*1df0*/  IMAD.IADD R87, R103, 0x1, R137 ;  /* 0x0000000167577824 */ /* 0x000fc600078e0289 */
        /* <DEDUP_REMOVED lines=10> */
[----:B------:R-:W1:Y:S04]  /*1ea0*/  LDSM.16.M88.4 R8, [R137+0x1400] ;  /* 0x001400008908783b */ /* 0x000e680000000200 */
[----:B----4-:R-:W2:Y:S04]  /*1eb0*/  LDSM.16.M88.4 R16, [R137+0x1000] ;  /* 0x001000008910783b */ /* 0x010ea80000000200 */
[----:B------:R-:W-:Y:S04]  /*1ec0*/  LDSM.16.M88.4 R92, [R102] ;  /* 0x00000000665c783b */ /* 0x000fe80000000200 */
[----:B------:R-:W3:Y:S04]  /*1ed0*/  LDSM.16.M88.4 R68, [R87+0x1400] ;  /* 0x001400005744783b */ /* 0x000ee80000000200 */
[----:B------:R-:W4:Y:S04]  /*1ee0*/  LDSM.16.M88.4 R64, [R137+0x1800] ;  /* 0x001800008940783b */ /* 0x000f280000000200 */
[----:B------:R-:W5:Y:S04]  /*1ef0*/  LDSM.16.M88.4 R56, [R137+0x1c00] ;  /* 0x001c00008938783b */ /* 0x000f680000000200 */
[----:B------:R-:W5:Y:S04]  /*1f00*/  LDSM.16.M88.4 R48, [R137+0x2000] ;  /* 0x002000008930783b */ /* 0x000f680000000200 */
[----:B------:R-:W5:Y:S04]  /*1f10*/  LDSM.16.M88.4 R40, [R137+0x2400] ;  /* 0x002400008928783b */ /* 0x000f680000000200 */
[----:B------:R-:W5:Y:S04]  /*1f20*/  LDSM.16.M88.4 R32, [R137+0x2800] ;  /* 0x002800008920783b */ /* 0x000f680000000200 */
[----:B------:R-:W5:Y:S04]  /*1f30*/  LDSM.16.M88.4 R76, [R137+0x2c00] ;  /* 0x002c0000894c783b */ /* 0x000f680000000200 */
[----:B------:R-:W5:Y:S01]  /*1f40*/  LDSM.16.M88.4 R72, [R87+0x1000] ;  /* 0x001000005748783b */ /* 0x000f620000000200 */
[C---:B-1----:R-:W-:Y:S03]  /*1f50*/  HMMA.16816.F32 R12, R24.reuse, R8, RZ ;  /* 0x00000008180c723c */ /* 0x042fe600000018ff */
[----:B------:R-:W-:Y:S04]  /*1f60*/  LDSM.16.M88.4 R96, [R87+0x1800] ;  /* 0x001800005760783b */ /* 0x000fe80000000200 */
[----:B------:R-:W-:Y:S01]  /*1f70*/  LDSM.16.M88.4 R88, [R87+0x1c00] ;  /* 0x001c00005758783b */ /* 0x000fe20000000200 */
[C---:B------:R-:W-:Y:S03]  /*1f80*/  HMMA.16816.F32 R8, R24.reuse, R10, RZ ;  /* 0x0000000a1808723c */ /* 0x040fe600000018ff */
[----:B------:R-:W-:Y:S04]  /*1f90*/  LDSM.16.M88.4 R80, [R87+0x2000] ;  /* 0x002000005750783b */ /* 0x000fe80000000200 */
[----:B------:R-:W0:Y:S01]  /*1fa0*/  LDGDEPBAR ;  /* 0x00000000000079af */ /* 0x000e220000000000 */
[C---:B--2---:R-:W-:Y:S08]  /*1fb0*/  HMMA.16816.F32 R20, R24.reuse, R16, RZ ;  /* 0x000000101814723c */ /* 0x044ff000000018ff */
[----:B------:R-:W-:Y:S08]  /*1fc0*/  HMMA.16816.F32 R16, R24, R18, RZ ;  /* 0x000000121810723c */ /* 0x000ff000000018ff */
[C---:B---3--:R-:W-:Y:S08]  /*1fd0*/  HMMA.16816.F32 R12, R92.reuse, R68, R12 ;  /* 0x000000445c0c723c */ /* 0x048ff0000000180c */
[----:B------:R-:W-:Y:S01]  /*1fe0*/  HMMA.16816.F32 R8, R92, R70, R8 ;  /* 0x000000465c08723c */ /* 0x000fe20000001808 */
[----:B------:R-:W1:Y:S07]  /*1ff0*/  LDSM.16.M88.4 R68, [R87+0x2c00] ;  /* 0x002c00005744783b */ /* 0x000e6e0000000200 */
[C---:B----4-:R-:W-:Y:S08]  /*2000*/  HMMA.16816.F32 R4, R24.reuse, R64, RZ ;  /* 0x000000401804723c */ /* 0x050ff000000018ff */
        /* <DEDUP_REMOVED lines=13> */
[----:B------:R-:W-:Y:S01]  /*20e0*/  HMMA.16816.F32 R16, R92, R74, R16 ;  /* 0x0000004a5c10723c */ /* 0x000fe20000001810 */
[----:B------:R-:W3:Y:S01]  /*20f0*/  LDSM.16.M88.4 R72, [R87+0x2800] ;  /* 0x002800005748783b */ /* 0x000ee20000000200 */
[----:B------:R-:W-:-:S06]  /*2100*/  DEPBAR.LE SB0, 0x0 ;  /* 0x000080000000791a */ /* 0x000fcc0000000000 */
[----:B-1----:R-:W-:Y:S01]  /*2110*/  HMMA.16816.F32 R28, R92, R68, R28 ;  /* 0x000000445c1c723c */ /* 0x002fe2000000181c */
[----:B------:R-:W-:-:S04]  /*2120*/  LOP3.LUT R68, R105, 0x1f0, RZ, 0xc0, !PT ;  /* 0x000001f069447812 */ /* 0x000fc800078ec0ff */
[----:B------:R-:W-:-:S03]  /*2130*/  IADD3 R109, PT, PT, R68, 0x1, R109 ;  /* 0x00000001446d7810 */ /* 0x000fc60007ffe06d */
[----:B------:R-:W-:Y:S01]  /*2140*/  HMMA.16816.F32 R4, R92, R96, R4 ;  /* 0x000000605c04723c */ /* 0x000fe20000001804 */
[----:B------:R-:W-:-:S04]  /*2150*/  IADD3 R105, PT, PT, -R2, R109, R104 ;  /* 0x0000006d02697210 */ /* 0x000fc80007ffe168 */
[----:B------:R-:W-:-:S03]  /*2160*/  IADD3 R105, PT, PT, R105, UR14, R0 ;  /* 0x0000000e69697c10 */ /* 0x000fc6000fffe000 */
[----:B------:R-:W-:Y:S01]  /*2170*/  HMMA.16816.F32 R64, R92, R98, R64 ;  /* 0x000000625c40723c */ /* 0x000fe20000001840 */
[C---:B------:R-:W-:Y:S02]  /*2180*/  VIMNMX R106, PT, PT, R105.reuse, R0, PT ;  /* 0x00000000696a7248 */ /* 0x040fe40003fe0100 */
[----:B------:R-:W-:-:S05]  /*2190*/  VIADDMNMX R105, R105, 0x8, R0, PT ;  /* 0x0000000869697846 */ /* 0x000fca0003800100 */
        /* <DEDUP_REMOVED lines=22> */
.L_x_3852:
        /* <DEDUP_REMOVED lines=60> */
.L_x_3853:
[C---:B------:R-:W-:Y:S01]  /*26c0*/  IMAD.SHL.U32 R69, R84.reuse, 0x40, RZ ;  /* 0x0000004054457824 */ /* 0x040fe200078e00ff */
[----:B------:R-:W-:Y:S01]  /*26d0*/  SHF.L.U64.HI R0, R84, 0x6, R85 ;  /* 0x0000000654007819 */ /* 0x000fe20000010255 */
[----:B------:R-:W-:-:S03]  /*26e0*/  IMAD.MOV.U32 R143, RZ, RZ, R141 ;  /* 0x000000ffff8f7224 */ /* 0x000fc600078e008d */
[----:B------:R-:W-:Y:S02]  /*26f0*/  IADD3 R70, P1, PT, R69, R142, RZ ;  /* 0x0000008e45467210 */ /* 0x000fe40007f3e0ff */
[----:B------:R-:W-:Y:S01]  /*2700*/  @!PT LDS RZ, [RZ] ;  /* 0x00000000fffff984 */ /* 0x000fe20000000800 */
[----:B------:R-:W-:Y:S01]  /*2710*/  @!PT LDS RZ, [RZ] ;  /* 0x00000000fffff984 */ /* 0x000fe20000000800 */
[----:B------:R-:W-:Y:S01]  /*2720*/  @!PT LDS RZ, [RZ] ;  /* 0x00000000fffff984 */ /* 0x000fe20000000800 */
[----:B------:R1:W-:Y:S02]  /*2730*/  LDGSTS.E.BYPASS.LTC128B.128 [R147+0x1000], desc[UR16][R142.64] ;  /* 0x010000008e937fae */ /* 0x0003e4000b981a10 */
[----:B------:R-:W-:Y:S01]  /*2740*/  IADD3 R68, P2, PT, R70, R69, RZ ;  /* 0x0000004546447210 */ /* 0x000fe20007f5e0ff */
[----:B------:R-:W-:-:S03]  /*2750*/  IMAD.X R71, R0, 0x1, R141, P1 ;  /* 0x0000000100477824 */ /* 0x000fc600008e068d */
[----:B------:R-:W-:Y:S02]  /*2760*/  IADD3 R72, P1, PT, R68, R69, RZ ;  /* 0x0000004544487210 */ /* 0x000fe40007f3e0ff */
[-C--:B------:R-:W-:Y:S01]  /*2770*/  IADD3.X R69, PT, PT, R71, R0.reuse, RZ, P2, !PT ;  /* 0x0000000047457210 */ /* 0x080fe200017fe4ff */
[----:B------:R1:W-:Y:S03]  /*2780*/  LDGSTS.E.BYPASS.LTC128B.128 [R147+0x1800], desc[UR16][R70.64] ;  /* 0x0180000046937fae */ /* 0x0003e6000b981a10 */
[----:B------:R-:W-:Y:S01]  /*2790*/  IADD3.X R73, PT, PT, R69, R0, RZ, P1, !PT ;  /* 0x0000000045497210 */ /* 0x000fe20000ffe4ff */
[----:B------:R1:W-:Y:S04]  /*27a0*/  LDGSTS.E.BYPASS.LTC128B.128 [R147+0x2000], desc[UR16][R68.64] ;  /* 0x0200000044937fae */ /* 0x0003e8000b981a10 */
[----:B------:R1:W-:Y:S04]  /*27b0*/  LDGSTS.E.BYPASS.LTC128B.128 [R147+0x2800], desc[UR16][R72.64] ;  /* 0x0280000048937fae */ /* 0x0003e8000b981a10 */
[----:B------:R-:W0:Y:S02]  /*27c0*/  LDGDEPBAR ;  /* 0x00000000000079af */ /* 0x000e240000000000 */
.L_x_3851:
[----:B------:R-:W-:Y:S01]  /*27d0*/  IMAD.SHL.U32 R104, R86, 0x2, RZ ;  /* 0x0000000256687824 */ /* 0x000fe200078e00ff */
[----:B------:R-:W2:Y:S01]  /*27e0*/  LDCU UR4, c[0x0][0x45c] ;  /* 0x00008b80ff0477ac */ /* 0x000ea20008000800 */
        /* <DEDUP_REMOVED lines=94> */
[----:B------:R-:W-:Y:S02]  /*2dd0*/  FSEL R99, R59, -INF , !P5 ;  /* 0xff8000003b637808 */ /* 0x000fe40006800000 */
[----:B------:R-:W-:Y:S02]  /*2de0*/  FMNMX3.FTZ R5, R5, R12, R8, !PT ;  /* 0x0000000c05057276 */ /* 0x000fe40007810008 */
[----:B------:R-:W-:-:S02]  /*2df0*/  FSEL R52, R52, -INF , !P2 ;  /* 0xff80000034347808 */ /* 0x000fc40005000000 */
[----:B------:R-:W-:Y:S02]  /*2e00*/  FSEL R59, R54, -INF , !P4 ;  /* 0xff800000363b7808 */ /* 0x000fe40006000000 */
[CC--:B------:R-:W-:Y:S02]  /*2e10*/  ISETP.GE.AND P5, PT, R0.reuse, R106.reuse, PT ;  /* 0x0000006a0000720c */ /* 0x0c0fe40003fa6270 */
[-C--:B------:R-:W-:Y:S01]  /*2e20*/  ISETP.GE.AND P2, PT, R0, R105.reuse, PT ;  /* 0x000000690000720c */ /* 0x080fe20003f46270 */
[----:B------:R-:W-:Y:S01]  /*2e30*/  VIADD R0, R104, 0xffffffd0 ;  /* 0xffffffd068007836 */ /* 0x000fe20000000000 */
        /* <DEDUP_REMOVED lines=35> */
[----:B------:R-:W-:Y:S02]  /*3070*/  FMNMX3.FTZ R4, R4, R89, R111, !PT ;  /* 0x0000005904047276 */ /* 0x000fe4000781006f */
[C---:B------:R-:W-:Y:S02]  /*3080*/  ISETP.GE.AND P4, PT, R0.reuse, R106, PT ;  /* 0x0000006a0000720c */ /* 0x040fe40003f86270 */
[----:B------:R-:W-:Y:S01]  /*3090*/  ISETP.GE.AND P1, PT, R0, R105, PT ;  /* 0x000000690000720c */ /* 0x000fe20003f26270 */
[----:B------:R-:W-:Y:S01]  /*30a0*/  VIADD R0, R104, 0xffffffe9 ;  /* 0xffffffe968007836 */ /* 0x000fe20000000000 */
[----:B------:R-:W-:Y:S02]  /*30b0*/  FSEL R42, R41, -INF , !P5 ;  /* 0xff800000292a7808 */ /* 0x000fe40006800000 */
[----:B------:R-:W-:-:S02]  /*30c0*/  FMNMX3.FTZ R5, R5, R110, R52, !PT ;  /* 0x0000006e05057276 */ /* 0x000fc40007810034 */
[C---:B------:R-:W-:Y:S02]  /*30d0*/  ISETP.GE.AND P3, PT, R2.reuse, R106, PT ;  /* 0x0000006a0200720c */ /* 0x040fe40003f66270 */
[----:B------:R-:W-:Y:S01]  /*30e0*/  ISETP.GE.AND P5, PT, R2, R105, PT ;  /* 0x000000690200720c */ /* 0x000fe20003fa6270 */
[----:B------:R-:W-:Y:S01]  /*30f0*/  VIADD R2, R104, 0xffffffe8 ;  /* 0xffffffe868027836 */ /* 0x000fe20000000000 */
[----:B------:R-:W-:Y:S02]  /*3100*/  FMNMX3.FTZ R4, R4, R113, R109, !PT ;  /* 0x0000007104047276 */ /* 0x000fe4000781006d */
[----:B------:R-:W-:Y:S02]  /*3110*/  FSEL R17, R38, -INF , !P1 ;  /* 0xff80000026117808 */ /* 0x000fe40004800000 */
[----:B------:R-:W-:Y:S02]  /*3120*/  FMNMX3.FTZ R5, R5, R54, R88, !PT ;  /* 0x0000003605057276 */ /* 0x000fe40007810058 */
[----:B------:R-:W-:-:S02]  /*3130*/  FSEL R38, R37, -INF , !P3 ;  /* 0xff80000025267808 */ /* 0x000fc40005800000 */
[----:B------:R-:W-:Y:S02]  /*3140*/  FSEL R43, R43, -INF , !P2 ;  /* 0xff8000002b2b7808 */ /* 0x000fe40005000000 */
[CC--:B------:R-:W-:Y:S02]  /*3150*/  ISETP.GE.AND P1, PT, R0.reuse, R106.reuse, PT ;  /* 0x0000006a0000720c */ /* 0x0c0fe40003f26270 */
[----:B------:R-:W-:Y:S01]  /*3160*/  ISETP.GE.AND P3, PT, R0, R105, PT ;  /* 0x000000690000720c */ /* 0x000fe20003f66270 */
[----:B------:R-:W-:Y:S01]  /*3170*/  VIADD R0, R104, 0xfffffff0 ;  /* 0xfffffff068007836 */ /* 0x000fe20000000000 */
[----:B------:R-:W-:Y:S02]  /*3180*/  ISETP.GE.AND P2, PT, R2, R106, PT ;  /* 0x0000006a0200720c */ /* 0x000fe40003f46270 */
[----:B------:R-:W-:Y:S02]  /*3190*/  FMNMX3.FTZ R4, R4, R95, R97, !PT ;  /* 0x0000005f04047276 */ /* 0x000fe40007810061 */
[----:B------:R-:W-:-:S02]  /*31a0*/  FMNMX3.FTZ R5, R5, R90, R44, !PT ;  /* 0x0000005a05057276 */ /* 0x000fc4000781002c */
[----:B------:R-:W-:Y:S02]  /*31b0*/  FSEL R19, R39, -INF , !P5 ;  /* 0xff80000027137808 */ /* 0x000fe40006800000 */
[----:B------:R-:W-:Y:S02]  /*31c0*/  FSEL R16, R32, -INF , !P2 ;  /* 0xff80000020107808 */ /* 0x000fe40005000000 */
[----:B------:R-:W-:Y:S02]  /*31d0*/  FMNMX3.FTZ R4, R4, R99, R59, !PT ;  /* 0x0000006304047276 */ /* 0x000fe4000781003b */
        /* <DEDUP_REMOVED lines=14> */
[----:B------:R-:W-:Y:S02]  /*32c0*/  FSEL R35, R35, -INF , !P3 ;  /* 0xff80000023237808 */ /* 0x000fe40005800000 */
[----:B------:R-:W-:Y:S02]  /*32d0*/  FMNMX3.FTZ R4, R4, R57, R49, !PT ;  /* 0x0000003904047276 */ /* 0x000fe40007810031 */
        /* <DEDUP_REMOVED lines=9> */
[----:B------:R-:W-:Y:S01]  /*3370*/  FSEL R32, R25, -INF , !P5 ;  /* 0xff80000019207808 */ /* 0x000fe20006800000 */
[----:B------:R-:W-:Y:S01]  /*3380*/  IMAD.IADD R25, R103, 0x1, R136 ;  /* 0x0000000167197824 */ /* 0x000fe200078e0288 */
[----:B------:R-:W-:Y:S02]  /*3390*/  FMNMX3.FTZ R5, R5, R29, R24, !PT ;  /* 0x0000001d05057276 */ /* 0x000fe40007810018 */
[----:B------:R-:W-:Y:S02]  /*33a0*/  ISETP.GE.AND P4, PT, R0, R105, PT ;  /* 0x000000690000720c */ /* 0x000fe40003f86270 */
[----:B------:R-:W-:Y:S02]  /*33b0*/  FMNMX3.FTZ R0, R4, R19, R37, !PT ;  /* 0x0000001304007276 */ /* 0x000fe40007810025 */
[----:B------:R-:W-:Y:S02]  /*33c0*/  FMNMX.FTZ R4, R32, R5, !PT ;  /* 0x0000000520047209 */ /* 0x000fe40007810000 */
[----:B------:R-:W-:-:S02]  /*33d0*/  ISETP.GE.AND P3, PT, R2, R105, PT ;  /* 0x000000690200720c */ /* 0x000fc40003f66270 */
[----:B------:R-:W-:Y:S01]  /*33e0*/  FSEL R20, R30, -INF , !P2 ;  /* 0xff8000001e147808 */ /* 0x000fe20005000000 */
[----:B------:R-:W1:Y:S01]  /*33f0*/  SHFL.BFLY PT, R7, R4, 0x2, 0x1f ;  /* 0x0c401f0004077f89 */ /* 0x000e6200000e0000 */
[----:B------:R-:W-:Y:S02]  /*3400*/  FSEL R21, R31, -INF , !P1 ;  /* 0xff8000001f157808 */ /* 0x000fe40004800000 */
[----:B------:R-:W-:Y:S02]  /*3410*/  FSEL R22, R26, -INF , !P3 ;  /* 0xff8000001a167808 */ /* 0x000fe40005800000 */
[----:B------:R-:W-:Y:S02]  /*3420*/  FMNMX3.FTZ R0, R0, R35, R20, !PT ;  /* 0x0000002300007276 */ /* 0x000fe40007810014 */
[----:B------:R-:W-:Y:S02]  /*3430*/  FSEL R23, R27, -INF , !P4 ;  /* 0xff8000001b177808 */ /* 0x000fe40006000000 */
[----:B------:R-:W-:-:S04]  /*3440*/  FMNMX3.FTZ R0, R0, R21, R22, !PT ;  /* 0x0000001500007276 */ /* 0x000fc80007810016 */
        /* <DEDUP_REMOVED lines=18> */
[----:B------:R-:W2:Y:S01]  /*3570*/  LDSM.16.MT88.4 R4, [R25+0x3000] ;  /* 0x003000001904783b */ /* 0x000ea20000004200 */
[----:B------:R-:W-:Y:S01]  /*3580*/  FMUL.FTZ R26, R0, UR4 ;  /* 0x00000004001a7c20 */ /* 0x000fe20008410000 */
[----:B------:R-:W3:Y:S01]  /*3590*/  MUFU.EX2 R66, R66 ;  /* 0x0000004200427308 */ /* 0x000ee20000000800 */
[--C-:B------:R-:W-:Y:S01]  /*35a0*/  FFMA.FTZ R30, R8, UR4, -R27.reuse ;  /* 0x00000004081e7c23 */ /* 0x100fe2000801081b */
[--C-:B------:R-:W-:Y:S01]  /*35b0*/  FFMA.FTZ R41, R10, UR4, -R27.reuse ;  /* 0x000000040a297c23 */ /* 0x100fe2000801081b */
[--C-:B------:R-:W-:Y:S01]  /*35c0*/  FFMA.FTZ R31, R12, UR4, -R27.reuse ;  /* 0x000000040c1f7c23 */ /* 0x100fe2000801081b */
[----:B------:R-:W-:Y:S01]  /*35d0*/  FSEL R26, R26, RZ, P1 ;  /* 0x000000ff1a1a7208 */ /* 0x000fe20000800000 */
[----:B------:R-:W-:Y:S01]  /*35e0*/  MUFU.EX2 R64, R64 ;  /* 0x0000004000407308 */ /* 0x000fe20000000800 */
[----:B------:R-:W-:Y:S01]  /*35f0*/  LDSM.16.MT88.4 R8, [R25+0x3400] ;  /* 0x003400001908783b */ /* 0x000fe20000004200 */
[--C-:B------:R-:W-:Y:S01]  /*3600*/  FFMA.FTZ R50, R76, UR4, -R27.reuse ;  /* 0x000000044c327c23 */ /* 0x100fe2000801081b */
[--C-:B------:R-:W-:Y:S01]  /*3610*/  FFMA.FTZ R62, R114, UR4, -R27.reuse ;  /* 0x00000004723e7c23 */ /* 0x100fe2000801081b */
[--C-:B------:R-:W-:Y:S01]  /*3620*/  FFMA.FTZ R65, R69, UR4, -R26.reuse ;  /* 0x0000000445417c23 */ /* 0x100fe2000801081a */
[--C-:B------:R-:W-:Y:S01]  /*3630*/  FFMA.FTZ R60, R71, UR4, -R26.reuse ;  /* 0x00000004473c7c23 */ /* 0x100fe2000801081a */
[--C-:B------:R-:W-:Y:S01]  /*3640*/  FFMA.FTZ R58, R77, UR4, -R26.reuse ;  /* 0x000000044d3a7c23 */ /* 0x100fe2000801081a */
[--C-:B------:R-:W-:Y:S01]  /*3650*/  FFMA.FTZ R39, R79, UR4, -R26.reuse ;  /* 0x000000044f277c23 */ /* 0x100fe2000801081a */
[----:B------:R-:W4:Y:S01]  /*3660*/  MUFU.EX2 R51, R51 ;  /* 0x0000003300337308 */ /* 0x000f220000000800 */
[----:B---3--:R-:W-:Y:S01]  /*3670*/  F2FP.F16.F32.PACK_AB R80, R66, R67 ;  /* 0x000000434250723e */ /* 0x008fe200000000ff */
[----:B------:R-:W3:Y:S01]  /*3680*/  LDSM.16.MT88.4 R12, [R136+0x3400] ;  /* 0x00340000880c783b */ /* 0x000ee20000004200 */
        /* <DEDUP_REMOVED lines=39> */
[----:B------:R-:W-:Y:S01]  /*3900*/  FFMA.FTZ R40, R40, UR4, -R27 ;  /* 0x0000000428287c23 */ /* 0x000fe2000801081b */
[--C-:B------:R-:W-:Y:S01]  /*3910*/  FFMA.FTZ R46, R49, UR4, -R26.reuse ;  /* 0x00000004312e7c23 */ /* 0x100fe2000801081a */
[----:B------:R-:W-:Y:S01]  /*3920*/  MUFU.EX2 R34, R34 ;  /* 0x0000002200227308 */ /* 0x000fe20000000800 */
[C---:B------:R-:W-:Y:S01]  /*3930*/  HMMA.16816.F32 R72, R80.reuse, R74, RZ ;  /* 0x0000004a5048723c */ /* 0x040fe200000018ff */
[----:B------:R-:W-:Y:S01]  /*3940*/  FFMA.FTZ R47, R47, UR4, -R26 ;  /* 0x000000042f2f7c23 */ /* 0x000fe2000801081a */
[----:B------:R-:W-:Y:S01]  /*3950*/  FADD.FTZ R67, R67, R66 ;  /* 0x0000004243437221 */ /* 0x000fe20000010000 */
[----:B------:R-:W4:Y:S01]  /*3960*/  MUFU.EX2 R33, R33 ;  /* 0x0000002100217308 */ /* 0x000f220000000800 */
[----:B------:R-:W-:Y:S01]  /*3970*/  FADD.FTZ R65, R65, R60 ;  /* 0x0000003c41417221 */ /* 0x000fe20000010000 */
[----:B------:R-:W-:Y:S01]  /*3980*/  FFMA.FTZ R19, R19, UR4, -R26 ;  /* 0x0000000413137c23 */ /* 0x000fe2000801081a */
[----:B------:R-:W-:Y:S01]  /*3990*/  FADD.FTZ R64, R64, R67 ;  /* 0x0000004340407221 */ /* 0x000fe20000010000 */
[----:B------:R-:W-:Y:S01]  /*39a0*/  MUFU.EX2 R93, R93 ;  /* 0x0000005d005d7308 */ /* 0x000fe20000000800 */
[C---:B--2---:R-:W-:Y:S01]  /*39b0*/  HMMA.16816.F32 R76, R80.reuse, R4, RZ ;  /* 0x00000004504c723c */ /* 0x044fe200000018ff */
[----:B-----5:R-:W-:Y:S01]  /*39c0*/  F2FP.F16.F32.PACK_AB R4, R31, R50 ;  /* 0x000000321f04723e */ /* 0x020fe200000000ff */
[----:B------:R-:W-:Y:S01]  /*39d0*/  FADD.FTZ R58, R58, R65 ;  /* 0x000000413a3a7221 */ /* 0x000fe20000010000 */
[----:B-1----:R-:W-:Y:S01]  /*39e0*/  F2FP.F16.F32.PACK_AB R5, R48, R63 ;  /* 0x0000003f3005723e */ /* 0x002fe200000000ff */
[----:B------:R-:W1:Y:S01]  /*39f0*/  MUFU.EX2 R92, R92 ;  /* 0x0000005c005c7308 */ /* 0x000e620000000800 */
[----:B------:R-:W-:Y:S01]  /*3a00*/  FADD.FTZ R51, R51, R64 ;  /* 0x0000004033337221 */ /* 0x000fe20000010000 */
[--C-:B------:R-:W-:Y:S01]  /*3a10*/  FFMA.FTZ R36, R36, UR4, -R27.reuse ;  /* 0x0000000424247c23 */ /* 0x100fe2000801081b */
[--C-:B------:R-:W-:Y:S01]  /*3a20*/  FFMA.FTZ R35, R35, UR4, -R26.reuse ;  /* 0x0000000423237c23 */ /* 0x100fe2000801081a */
[----:B------:R-:W-:Y:S01]  /*3a30*/  HMMA.16816.F32 R80, R80, R6, RZ ;  /* 0x000000065050723c */ /* 0x000fe200000018ff */
[----:B------:R-:W-:Y:S01]  /*3a40*/  F2FP.F16.F32.PACK_AB R6, R41, R30 ;  /* 0x0000001e2906723e */ /* 0x000fe200000000ff */
[----:B------:R-:W-:Y:S01]  /*3a50*/  MUFU.EX2 R91, R91 ;  /* 0x0000005b005b7308 */ /* 0x000fe20000000800 */
[----:B----4-:R-:W-:Y:S01]  /*3a60*/  F2FP.F16.F32.PACK_AB R7, R33, R34 ;  /* 0x000000222107723e */ /* 0x010fe200000000ff */
[--C-:B------:R-:W-:Y:S01]  /*3a70*/  FFMA.FTZ R29, R29, UR4, -R27.reuse ;  /* 0x000000041d1d7c23 */ /* 0x100fe2000801081b */
[----:B------:R-:W-:Y:S01]  /*3a80*/  FFMA.FTZ R157, R32, UR4, -R27 ;  /* 0x00000004209d7c23 */ /* 0x000fe2000801081b */
[----:B------:R-:W2:Y:S01]  /*3a90*/  MUFU.EX2 R62, R62 ;  /* 0x0000003e003e7308 */ /* 0x000ea20000000800 */
[--C-:B------:R-:W-:Y:S01]  /*3aa0*/  FFMA.FTZ R20, R20, UR4, -R26.reuse ;  /* 0x0000000414147c23 */ /* 0x100fe2000801081a */
[--C-:B------:R-:W-:Y:S01]  /*3ab0*/  FFMA.FTZ R21, R21, UR4, -R26.reuse ;  /* 0x0000000415157c23 */ /* 0x100fe2000801081a */
[--C-:B------:R-:W-:Y:S01]  /*3ac0*/  FFMA.FTZ R22, R22, UR4, -R26.reuse ;  /* 0x0000000416167c23 */ /* 0x100fe2000801081a */
[----:B---3--:R-:W-:Y:S01]  /*3ad0*/  HMMA.16816.F32 R68, R4, R12, R68 ;  /* 0x0000000c0444723c */ /* 0x008fe20000001844 */
[----:B------:R-:W-:Y:S01]  /*3ae0*/  MUFU.EX2 R94, R94 ;  /* 0x0000005e005e7308 */ /* 0x000fe20000000800 */
[----:B------:R-:W-:-:S03]  /*3af0*/  FFMA.FTZ R23, R23, UR4, -R26 ;  /* 0x0000000417177c23 */ /* 0x000fc6000801081a */
[----:B------:R-:W3:Y:S03]  /*3b00*/  MUFU.EX2 R89, R89 ;  /* 0x0000005900597308 */ /* 0x000ee60000000800 */
[C---:B------:R-:W-:Y:S01]  /*3b10*/  HMMA.16816.F32 R76, R4.reuse, R8, R76 ;  /* 0x00000008044c723c */ /* 0x040fe2000000184c */
[----:B------:R-:W-:Y:S04]  /*3b20*/  MUFU.EX2 R61, R61 ;  /* 0x0000003d003d7308 */ /* 0x000fe80000000800 */
[----:B------:R-:W4:Y:S03]  /*3b30*/  MUFU.EX2 R56, R56 ;  /* 0x0000003800387308 */ /* 0x000f260000000800 */
[C---:B------:R-:W-:Y:S01]  /*3b40*/  HMMA.16816.F32 R80, R4.reuse, R10, R80 ;  /* 0x0000000a0450723c */ /* 0x040fe20000001850 */
[----:B------:R-:W5:Y:S01]  /*3b50*/  LDSM.16.MT88.4 R8, [R25+0x3800] ;  /* 0x003800001908783b */ /* 0x000f620000004200 */
[----:B------:R-:W-:Y:S04]  /*3b60*/  MUFU.EX2 R112, R112 ;  /* 0x0000007000707308 */ /* 0x000fe80000000800 */
[----:B------:R-:W5:Y:S02]  /*3b70*/  MUFU.EX2 R107, R107 ;  /* 0x0000006b006b7308 */ /* 0x000f640000000800 */
[----:B------:R-:W-:Y:S01]  /*3b80*/  HMMA.16816.F32 R72, R4, R14, R72 ;  /* 0x0000000e0448723c */ /* 0x000fe20000001848 */
[----:B------:R-:W5:Y:S01]  /*3b90*/  LDSM.16.MT88.4 R12, [R136+0x3800] ;  /* 0x00380000880c783b */ /* 0x000f620000004200 */
[----:B-1----:R-:W-:Y:S01]  /*3ba0*/  F2FP.F16.F32.PACK_AB R4, R92, R93 ;  /* 0x0000005d5c04723e */ /* 0x002fe200000000ff */
[----:B------:R-:W-:Y:S01]  /*3bb0*/  MUFU.EX2 R96, R96 ;  /* 0x0000006000607308 */ /* 0x000fe20000000800 */
[----:B--2---:R-:W-:-:S02]  /*3bc0*/  F2FP.F16.F32.PACK_AB R6, R62, R91 ;  /* 0x0000005b3e06723e */ /* 0x004fc400000000ff */
[----:B---3--:R-:W-:Y:S01]  /*3bd0*/  F2FP.F16.F32.PACK_AB R5, R89, R94 ;  /* 0x0000005e5905723e */ /* 0x008fe200000000ff */
[----:B------:R-:W1:Y:S01]  /*3be0*/  MUFU.EX2 R103, R103 ;  /* 0x0000006700677308 */ /* 0x000e620000000800 */
[----:B----4-:R-:W-:-:S03]  /*3bf0*/  F2FP.F16.F32.PACK_AB R7, R56, R61 ;  /* 0x0000003d3807723e */ /* 0x010fc600000000ff */
[----:B------:R-:W-:Y:S04]  /*3c00*/  MUFU.EX2 R108, R108 ;  /* 0x0000006c006c7308 */ /* 0x000fe80000000800 */
[----:B------:R-:W2:Y:S04]  /*3c10*/  MUFU.EX2 R95, R95 ;  /* 0x0000005f005f7308 */ /* 0x000ea80000000800 */
[----:B------:R-:W-:Y:S04]  /*3c20*/  MUFU.EX2 R98, R98 ;  /* 0x0000006200627308 */ /* 0x000fe80000000800 */
[----:B------:R-:W3:Y:S04]  /*3c30*/  MUFU.EX2 R97, R97 ;  /* 0x0000006100617308 */ /* 0x000ee80000000800 */
[----:B------:R-:W-:Y:S04]  /*3c40*/  MUFU.EX2 R99, R99 ;  /* 0x0000006300637308 */ /* 0x000fe80000000800 */
[----:B------:R-:W-:Y:S01]  /*3c50*/  MUFU.EX2 R53, R109 ;  /* 0x0000006d00357308 */ /* 0x000fe20000000800 */
[C---:B-----5:R-:W-:Y:S03]  /*3c60*/  HMMA.16816.F32 R76, R4.reuse, R8, R76 ;  /* 0x00000008044c723c */ /* 0x060fe6000000184c */
[----:B------:R-:W-:Y:S04]  /*3c70*/  MUFU.EX2 R55, R55 ;  /* 0x0000003700377308 */ /* 0x000fe80000000800 */
[----:B------:R-:W4:Y:S01]  /*3c80*/  MUFU.EX2 R52, R52 ;  /* 0x0000003400347308 */ /* 0x000f220000000800 */
[C---:B------:R-:W-:Y:S01]  /*3c90*/  HMMA.16816.F32 R80, R4.reuse, R10, R80 ;  /* 0x0000000a0450723c */ /* 0x040fe20000001850 */
[----:B------:R-:W5:Y:S02]  /*3ca0*/  LDSM.16.MT88.4 R8, [R25+0x3c00] ;  /* 0x003c00001908783b */ /* 0x000f640000004200 */
[----:B------:R-:W-:Y:S04]  /*3cb0*/  MUFU.EX2 R57, R57 ;  /* 0x0000003900397308 */ /* 0x000fe80000000800 */
[----:B------:R-:W-:Y:S01]  /*3cc0*/  MUFU.EX2 R44, R44 ;  /* 0x0000002c002c7308 */ /* 0x000fe20000000800 */
[C---:B------:R-:W-:Y:S03]  /*3cd0*/  HMMA.16816.F32 R68, R4.reuse, R12, R68 ;  /* 0x0000000c0444723c */ /* 0x040fe60000001844 */
[----:B------:R-:W-:Y:S04]  /*3ce0*/  MUFU.EX2 R40, R40 ;  /* 0x0000002800287308 */ /* 0x000fe80000000800 */
[----:B------:R-:W-:Y:S01]  /*3cf0*/  MUFU.EX2 R46, R46 ;  /* 0x0000002e002e7308 */ /* 0x000fe20000000800 */
[----:B------:R-:W-:Y:S01]  /*3d00*/  HMMA.16816.F32 R72, R4, R14, R72 ;  /* 0x0000000e0448723c */ /* 0x000fe20000001848 */
[----:B------:R-:W4:Y:S01]  /*3d10*/  LDSM.16.MT88.4 R12, [R136+0x3c00] ;  /* 0x003c0000880c783b */ /* 0x000f220000004200 */
[----:B------:R-:W-:Y:S01]  /*3d20*/  F2FP.F16.F32.PACK_AB R4, R107, R112 ;  /* 0x000000706b04723e */ /* 0x000fe200000000ff */
[----:B------:R-:W-:Y:S01]  /*3d30*/  MUFU.EX2 R36, R36 ;  /* 0x0000002400247308 */ /* 0x000fe20000000800 */
[----:B-1----:R-:W-:-:S02]  /*3d40*/  F2FP.F16.F32.PACK_AB R6, R103, R96 ;  /* 0x000000606706723e */ /* 0x002fc400000000ff */
[----:B--2---:R-:W-:Y:S01]  /*3d50*/  F2FP.F16.F32.PACK_AB R5, R95, R108 ;  /* 0x0000006c5f05723e */ /* 0x004fe200000000ff */
[----:B------:R-:W-:Y:S01]  /*3d60*/  MUFU.EX2 R157, R157 ;  /* 0x0000009d009d7308 */ /* 0x000fe20000000800 */
[----:B---3--:R-:W-:-:S03]  /*3d70*/  F2FP.F16.F32.PACK_AB R7, R97, R98 ;  /* 0x000000626107723e */ /* 0x008fc600000000ff */
[----:B------:R-:W-:Y:S04]  /*3d80*/  MUFU.EX2 R20, R20 ;  /* 0x0000001400147308 */ /* 0x000fe80000000800 */
[----:B------:R-:W-:Y:S04]  /*3d90*/  MUFU.EX2 R21, R21 ;  /* 0x0000001500157308 */ /* 0x000fe80000000800 */
[----:B------:R-:W-:Y:S01]  /*3da0*/  MUFU.EX2 R22, R22 ;  /* 0x0000001600167308 */ /* 0x000fe20000000800 */
[C---:B-----5:R-:W-:Y:S08]  /*3db0*/  HMMA.16816.F32 R76, R4.reuse, R8, R76 ;  /* 0x00000008044c723c */ /* 0x060ff0000000184c */
[C---:B------:R-:W-:Y:S01]  /*3dc0*/  HMMA.16816.F32 R80, R4.reuse, R10, R80 ;  /* 0x0000000a0450723c */ /* 0x040fe20000001850 */
[----:B------:R-:W1:Y:S07]  /*3dd0*/  LDSM.16.MT88.4 R8, [R25+0x4000] ;  /* 0x004000001908783b */ /* 0x000e6e0000004200 */
[C---:B----4-:R-:W-:Y:S08]  /*3de0*/  HMMA.16816.F32 R68, R4.reuse, R12, R68 ;  /* 0x0000000c0444723c */ /* 0x050ff00000001844 */
[----:B------:R-:W-:Y:S01]  /*3df0*/  HMMA.16816.F32 R72, R4, R14, R72 ;  /* 0x0000000e0448723c */ /* 0x000fe20000001848 */
[--C-:B------:R-:W-:Y:S01]  /*3e00*/  FFMA.FTZ R4, R54, UR4, -R27.reuse ;  /* 0x0000000436047c23 */ /* 0x100fe2000801081b */
[--C-:B------:R-:W-:Y:S01]  /*3e10*/  FFMA.FTZ R5, R90, UR4, -R27.reuse ;  /* 0x000000045a057c23 */ /* 0x100fe2000801081b */
[----:B------:R-:W2:Y:S01]  /*3e20*/  LDSM.16.MT88.4 R12, [R136+0x4000] ;  /* 0x00400000880c783b */ /* 0x000ea20000004200 */
[----:B------:R-:W-:Y:S01]  /*3e30*/  FFMA.FTZ R54, R88, UR4, -R27 ;  /* 0x0000000458367c23 */ /* 0x000fe2000801081b */
[----:B------:R-:W-:Y:S01]  /*3e40*/  FFMA.FTZ R90, R59, UR4, -R26 ;  /* 0x000000043b5a7c23 */ /* 0x000fe2000801081a */
[----:B------:R-:W3:Y:S01]  /*3e50*/  MUFU.EX2 R88, R4 ;  /* 0x0000000400587308 */ /* 0x000ee20000000800 */
[----:B------:R-:W-:-:S03]  /*3e60*/  F2FP.F16.F32.PACK_AB R7, R52, R55 ;  /* 0x000000373407723e */ /* 0x000fc600000000ff */
[----:B------:R-:W-:Y:S04]  /*3e70*/  MUFU.EX2 R54, R54 ;  /* 0x0000003600367308 */ /* 0x000fe80000000800 */
[----:B------:R-:W4:Y:S04]  /*3e80*/  MUFU.EX2 R59, R5 ;  /* 0x00000005003b7308 */ /* 0x000f280000000800 */
[----:B------:R-:W5:Y:S01]  /*3e90*/  MUFU.EX2 R90, R90 ;  /* 0x0000005a005a7308 */ /* 0x000f620000000800 */
[----:B---3--:R-:W-:Y:S02]  /*3ea0*/  F2FP.F16.F32.PACK_AB R4, R88, R99 ;  /* 0x000000635804723e */ /* 0x008fe400000000ff */
[----:B----4-:R-:W-:-:S02]  /*3eb0*/  F2FP.F16.F32.PACK_AB R6, R59, R54 ;  /* 0x000000363b06723e */ /* 0x010fc400000000ff */
[----:B-----5:R-:W-:-:S07]  /*3ec0*/  F2FP.F16.F32.PACK_AB R5, R53, R90 ;  /* 0x0000005a3505723e */ /* 0x020fce00000000ff */
[C---:B-1----:R-:W-:Y:S08]  /*3ed0*/  HMMA.16816.F32 R76, R4.reuse, R8, R76 ;  /* 0x00000008044c723c */ /* 0x042ff0000000184c */
[C---:B------:R-:W-:Y:S01]  /*3ee0*/  HMMA.16816.F32 R80, R4.reuse, R10, R80 ;  /* 0x0000000a0450723c */ /* 0x040fe20000001850 */
[----:B------:R-:W1:Y:S07]  /*3ef0*/  LDSM.16.MT88.4 R8, [R136+0x4400] ;  /* 0x004400008808783b */ /* 0x000e6e0000004200 */
[C---:B--2---:R-:W-:Y:S08]  /*3f00*/  HMMA.16816.F32 R68, R4.reuse, R12, R68 ;  /* 0x0000000c0444723c */ /* 0x044ff00000001844 */
[----:B------:R-:W-:Y:S01]  /*3f10*/  HMMA.16816.F32 R72, R4, R14, R72 ;  /* 0x0000000e0448723c */ /* 0x000fe20000001848 */
[----:B------:R-:W-:Y:S01]  /*3f20*/  FFMA.FTZ R4, R42, UR4, -R27 ;  /* 0x000000042a047c23 */ /* 0x000fe2000801081b */
[--C-:B------:R-:W-:Y:S01]  /*3f30*/  FFMA.FTZ R42, R43, UR4, -R26.reuse ;  /* 0x000000042b2a7c23 */ /* 0x100fe2000801081a */
[----:B------:R-:W-:Y:S01]  /*3f40*/  FFMA.FTZ R7, R45, UR4, -R26 ;  /* 0x000000042d077c23 */ /* 0x000fe2000801081a */
[----:B------:R-:W2:Y:S01]  /*3f50*/  LDSM.16.MT88.4 R12, [R25+0x4400] ;  /* 0x00440000190c783b */ /* 0x000ea20000004200 */
[----:B------:R3:W4:Y:S04]  /*3f60*/  MUFU.EX2 R49, R4 ;  /* 0x0000000400317308 */ /* 0x0007280000000800 */
[----:B------:R-:W5:Y:S04]  /*3f70*/  MUFU.EX2 R45, R47 ;  /* 0x0000002f002d7308 */ /* 0x000f680000000800 */
[----:B------:R-:W-:Y:S04]  /*3f80*/  MUFU.EX2 R43, R7 ;  /* 0x00000007002b7308 */ /* 0x000fe80000000800 */
[----:B------:R-:W1:Y:S01]  /*3f90*/  MUFU.EX2 R42, R42 ;  /* 0x0000002a002a7308 */ /* 0x000e620000000800 */
[----:B---3--:R-:W-:-:S02]  /*3fa0*/  F2FP.F16.F32.PACK_AB R4, R44, R57 ;  /* 0x000000392c04723e */ /* 0x008fc400000000ff */
[----:B----4-:R-:W-:Y:S02]  /*3fb0*/  F2FP.F16.F32.PACK_AB R6, R49, R40 ;  /* 0x000000283106723e */ /* 0x010fe400000000ff */
[----:B-----5:R-:W-:Y:S01]  /*3fc0*/  F2FP.F16.F32.PACK_AB R5, R45, R46 ;  /* 0x0000002e2d05723e */ /* 0x020fe200000000ff */
[--C-:B------:R-:W-:Y:S01]  /*3fd0*/  FFMA.FTZ R47, R38, UR4, -R27.reuse ;  /* 0x00000004262f7c23 */ /* 0x100fe2000801081b */
[----:B------:R-:W-:-:S05]  /*3fe0*/  FFMA.FTZ R38, R16, UR4, -R27 ;  /* 0x0000000410267c23 */ /* 0x000fca000801081b */
[----:B------:R-:W3:Y:S01]  /*3ff0*/  MUFU.EX2 R47, R47 ;  /* 0x0000002f002f7308 */ /* 0x000ee20000000800 */
[----:B-1----:R-:W-:-:S03]  /*4000*/  F2FP.F16.F32.PACK_AB R7, R42, R43 ;  /* 0x0000002b2a07723e */ /* 0x002fc600000000ff */
[----:B------:R-:W-:Y:S04]  /*4010*/  MUFU.EX2 R38, R38 ;  /* 0x0000002600267308 */ /* 0x000fe80000000800 */
[C---:B------:R-:W-:Y:S01]  /*4020*/  HMMA.16816.F32 R68, R4.reuse, R8, R68 ;  /* 0x000000080444723c */ /* 0x040fe20000001844 */
[----:B------:R-:W-:Y:S01]  /*4030*/  FADD.FTZ R8, R39, R58 ;  /* 0x0000003a27087221 */ /* 0x000fe20000010000 */
[----:B------:R-:W-:Y:S01]  /*4040*/  FADD.FTZ R58, R50, R51 ;  /* 0x00000033323a7221 */ /* 0x000fe20000010000 */
[----:B------:R-:W-:Y:S01]  /*4050*/  FFMA.FTZ R50, R17, UR4, -R26 ;  /* 0x0000000411327c23 */ /* 0x000fe2000801081a */
[----:B------:R-:W-:Y:S01]  /*4060*/  FFMA.FTZ R39, R18, UR4, -R27 ;  /* 0x0000000412277c23 */ /* 0x000fe2000801081b */
[----:B------:R-:W-:Y:S01]  /*4070*/  FADD.FTZ R63, R63, R8 ;  /* 0x000000083f3f7221 */ /* 0x000fe20000010000 */
[----:B------:R-:W-:Y:S01]  /*4080*/  FADD.FTZ R17, R31, R58 ;  /* 0x0000003a1f117221 */ /* 0x000fe20000010000 */
[----:B------:R-:W-:Y:S01]  /*4090*/  FFMA.FTZ R18, R37, UR4, -R26 ;  /* 0x0000000425127c23 */ /* 0x000fe2000801081a */
[C---:B------:R-:W-:Y:S01]  /*40a0*/  HMMA.16816.F32 R72, R4.reuse, R10, R72 ;  /* 0x0000000a0448723c */ /* 0x040fe20000001848 */
[----:B------:R-:W1:Y:S01]  /*40b0*/  LDSM.16.MT88.4 R8, [R136+0x4800] ;  /* 0x004800008808783b */ /* 0x000e620000004200 */
[----:B------:R-:W-:Y:S01]  /*40c0*/  FADD.FTZ R16, R30, R17 ;  /* 0x000000111e107221 */ /* 0x000fe20000010000 */
[----:B------:R-:W-:Y:S01]  /*40d0*/  FADD.FTZ R63, R48, R63 ;  /* 0x0000003f303f7221 */ /* 0x000fe20000010000 */
[----:B------:R-:W-:Y:S02]  /*40e0*/  MUFU.EX2 R37, R19 ;  /* 0x0000001300257308 */ /* 0x000fe40000000800 */
[----:B------:R-:W-:Y:S01]  /*40f0*/  FADD.FTZ R16, R41, R16 ;  /* 0x0000001029107221 */ /* 0x000fe20000010000 */
[----:B------:R-:W-:Y:S01]  /*4100*/  FADD.FTZ R34, R34, R63 ;  /* 0x0000003f22227221 */ /* 0x000fe20000010000 */
[----:B------:R4:W-:Y:S01]  /*4110*/  MUFU.EX2 R31, R18 ;  /* 0x00000012001f7308 */ /* 0x0009e20000000800 */
[C---:B--2---:R-:W-:Y:S01]  /*4120*/  HMMA.16816.F32 R76, R4.reuse, R12, R76 ;  /* 0x0000000c044c723c */ /* 0x044fe2000000184c */
[----:B------:R-:W-:Y:S01]  /*4130*/  FADD.FTZ R93, R93, R16 ;  /* 0x000000105d5d7221 */ /* 0x000fe20000010000 */
[----:B------:R-:W-:Y:S01]  /*4140*/  FADD.FTZ R33, R33, R34 ;  /* 0x0000002221217221 */ /* 0x000fe20000010000 */
[----:B------:R-:W2:Y:S02]  /*4150*/  MUFU.EX2 R39, R39 ;  /* 0x0000002700277308 */ /* 0x000ea40000000800 */
[----:B------:R-:W-:Y:S01]  /*4160*/  FADD.FTZ R92, R92, R93 ;  /* 0x0000005d5c5c7221 */ /* 0x000fe20000010000 */
[----:B------:R-:W-:Y:S01]  /*4170*/  FADD.FTZ R12, R94, R33 ;  /* 0x000000215e0c7221 */ /* 0x000fe20000010000 */
[----:B------:R-:W5:Y:S01]  /*4180*/  MUFU.EX2 R50, R50 ;  /* 0x0000003200327308 */ /* 0x000f620000000800 */
[----:B------:R-:W-:Y:S01]  /*4190*/  HMMA.16816.F32 R80, R4, R14, R80 ;  /* 0x0000000e0450723c */ /* 0x000fe20000001850 */
[----:B------:R-:W-:Y:S01]  /*41a0*/  FADD.FTZ R91, R91, R92 ;  /* 0x0000005c5b5b7221 */ /* 0x000fe20000010000 */
[----:B------:R-:W-:Y:S01]  /*41b0*/  FADD.FTZ R12, R89, R12 ;  /* 0x0000000c590c7221 */ /* 0x000fe20000010000 */
[----:B------:R-:W5:Y:S01]  /*41c0*/  MUFU.EX2 R30, R35 ;  /* 0x00000023001e7308 */ /* 0x000f620000000800 */
[----:B---3--:R-:W-:Y:S01]  /*41d0*/  F2FP.F16.F32.PACK_AB R4, R47, R36 ;  /* 0x000000242f04723e */ /* 0x008fe200000000ff */
[----:B----4-:R-:W3:Y:S01]  /*41e0*/  LDSM.16.MT88.4 R16, [R25+0x4800] ;  /* 0x004800001910783b */ /* 0x010ee20000004200 */
[----:B------:R-:W-:Y:S01]  /*41f0*/  FADD.FTZ R61, R61, R12 ;  /* 0x0000000c3d3d7221 */ /* 0x000fe20000010000 */
[----:B------:R-:W-:-:S02]  /*4200*/  FADD.FTZ R91, R62, R91 ;  /* 0x0000005b3e5b7221 */ /* 0x000fc40000010000 */
[----:B------:R-:W4:Y:S01]  /*4210*/  LDSM.16.MT88.4 R12, [R136+0x4c00] ;  /* 0x004c0000880c783b */ /* 0x000f220000004200 */
[----:B------:R-:W-:Y:S01]  /*4220*/  FADD.FTZ R61, R56, R61 ;  /* 0x0000003d383d7221 */ /* 0x000fe20000010000 */
[----:B------:R-:W-:Y:S01]  /*4230*/  FADD.FTZ R112, R112, R91 ;  /* 0x0000005b70707221 */ /* 0x000fe20000010000 */
[----:B--2---:R-:W-:Y:S02]  /*4240*/  F2FP.F16.F32.PACK_AB R6, R39, R38 ;  /* 0x000000262706723e */ /* 0x004fe400000000ff */
[----:B------:R-:W-:Y:S01]  /*4250*/  FADD.FTZ R108, R108, R61 ;  /* 0x0000003d6c6c7221 */ /* 0x000fe20000010000 */
[----:B-----5:R-:W-:Y:S01]  /*4260*/  F2FP.F16.F32.PACK_AB R5, R37, R50 ;  /* 0x000000322505723e */ /* 0x020fe200000000ff */
[----:B------:R-:W-:Y:S01]  /*4270*/  FADD.FTZ R107, R107, R112 ;  /* 0x000000706b6b7221 */ /* 0x000fe20000010000 */
[----:B------:R-:W-:Y:S01]  /*4280*/  F2FP.F16.F32.PACK_AB R7, R30, R31 ;  /* 0x0000001f1e07723e */ /* 0x000fe200000000ff */
[----:B------:R-:W-:Y:S02]  /*4290*/  FADD.FTZ R95, R95, R108 ;  /* 0x0000006c5f5f7221 */ /* 0x000fe40000010000 */
[----:B------:R-:W-:-:S02]  /*42a0*/  FADD.FTZ R96, R96, R107 ;  /* 0x0000006b60607221 */ /* 0x000fc40000010000 */
[----:B------:R-:W-:Y:S02]  /*42b0*/  FADD.FTZ R98, R98, R95 ;  /* 0x0000005f62627221 */ /* 0x000fe40000010000 */
[C---:B-1----:R-:W-:Y:S01]  /*42c0*/  HMMA.16816.F32 R68, R4.reuse, R8, R68 ;  /* 0x000000080444723c */ /* 0x042fe20000001844 */
[--C-:B------:R-:W-:Y:S01]  /*42d0*/  FFMA.FTZ R8, R28, UR4, -R27.reuse ;  /* 0x000000041c087c23 */ /* 0x100fe2000801081b */
[----:B------:R-:W-:Y:S01]  /*42e0*/  FADD.FTZ R96, R103, R96 ;  /* 0x0000006067607221 */ /* 0x000fe20000010000 */
[----:B------:R-:W-:Y:S01]  /*42f0*/  FFMA.FTZ R28, R24, UR4, -R27 ;  /* 0x00000004181c7c23 */ /* 0x000fe2000801081b */
[----:B------:R-:W-:Y:S01]  /*4300*/  FADD.FTZ R97, R97, R98 ;  /* 0x0000006261617221 */ /* 0x000fe20000010000 */
[----:B------:R1:W-:Y:S03]  /*4310*/  MUFU.EX2 R24, R8 ;  /* 0x0000000800187308 */ /* 0x0003e60000000800 */
[----:B------:R-:W-:Y:S01]  /*4320*/  HMMA.16816.F32 R72, R4, R10, R72 ;  /* 0x0000000a0448723c */ /* 0x000fe20000001848 */
[----:B------:R2:W5:Y:S01]  /*4330*/  MUFU.EX2 R27, R29 ;  /* 0x0000001d001b7308 */ /* 0x0005620000000800 */
[----:B------:R-:W-:-:S03]  /*4340*/  FADD.FTZ R90, R90, R97 ;  /* 0x000000615a5a7221 */ /* 0x000fc60000010000 */
[----:B------:R-:W4:Y:S01]  /*4350*/  MUFU.EX2 R28, R28 ;  /* 0x0000001c001c7308 */ /* 0x000f220000000800 */
[----:B------:R-:W-:-:S04]  /*4360*/  FADD.FTZ R90, R53, R90 ;  /* 0x0000005a355a7221 */ /* 0x000fc80000010000 */
[----:B------:R-:W-:Y:S01]  /*4370*/  FADD.FTZ R55, R55, R90 ;  /* 0x0000005a37377221 */ /* 0x000fe20000010000 */
[----:B-1----:R-:W1:Y:S01]  /*4380*/  LDSM.16.MT88.4 R8, [R25+0x4c00] ;  /* 0x004c00001908783b */ /* 0x002e620000004200 */
[----:B---3--:R-:W-:Y:S01]  /*4390*/  HMMA.16816.F32 R76, R4, R16, R76 ;  /* 0x00000010044c723c */ /* 0x008fe2000000184c */
[----:B------:R-:W3:Y:S01]  /*43a0*/  MUFU.EX2 R17, R23 ;  /* 0x0000001700117308 */ /* 0x000ee20000000800 */
[----:B--2---:R-:W-:Y:S01]  /*43b0*/  FADD.FTZ R29, R99, R96 ;  /* 0x00000060631d7221 */ /* 0x004fe20000010000 */
[----:B------:R-:W-:-:S03]  /*43c0*/  FADD.FTZ R55, R52, R55 ;  /* 0x0000003734377221 */ /* 0x000fc60000010000 */
[----:B------:R-:W-:Y:S02]  /*43d0*/  FADD.FTZ R29, R88, R29 ;  /* 0x0000001d581d7221 */ /* 0x000fe40000010000 */
[----:B------:R-:W-:Y:S01]  /*43e0*/  HMMA.16816.F32 R80, R4, R18, R80 ;  /* 0x000000120450723c */ /* 0x000fe20000001850 */
[----:B-----5:R-:W-:Y:S01]  /*43f0*/  F2FP.F16.F32.PACK_AB R4, R27, R24 ;  /* 0x000000181b04723e */ /* 0x020fe200000000ff */
[----:B------:R-:W-:Y:S01]  /*4400*/  FADD.FTZ R16, R54, R29 ;  /* 0x0000001d36107221 */ /* 0x000fe20000010000 */
[----:B----4-:R-:W-:Y:S02]  /*4410*/  F2FP.F16.F32.PACK_AB R6, R157, R28 ;  /* 0x0000001c9d06723e */ /* 0x010fe400000000ff */
[----:B------:R-:W-:Y:S01]  /*4420*/  F2FP.F16.F32.PACK_AB R5, R21, R20 ;  /* 0x000000141505723e */ /* 0x000fe200000000ff */
[----:B------:R-:W-:Y:S01]  /*4430*/  FADD.FTZ R16, R59, R16 ;  /* 0x000000103b107221 */ /* 0x000fe20000010000 */
[----:B---3--:R-:W-:-:S03]  /*4440*/  F2FP.F16.F32.PACK_AB R7, R17, R22 ;  /* 0x000000161107723e */ /* 0x008fc600000000ff */
        /* <DEDUP_REMOVED lines=94> */
.L_x_3855:
[----:B------:R-:W-:Y:S01]  /*4a30*/  UMOV UR4, URZ ;  /* 0x000000ff00047c82 */ /* 0x000fe20008000000 */
[----:B------:R-:W-:Y:S01]  /*4a40*/  IMAD.SHL.U32 R4, R100, 0x80, RZ ;  /* 0x0000008064047824 */ /* 0x000fe200078e00ff */
[----:B------:R-:W-:-:S05]  /*4a50*/  IADD3 R5, P0, PT, RZ, -UR4, RZ ;  /* 0x80000004ff057c10 */ /* 0x000fca000ff1e0ff */
[----:B------:R-:W-:-:S05]  /*4a60*/  IMAD.X R4, RZ, RZ, ~R4, P0 ;  /* 0x000000ffff047224 */ /* 0x000fca00000e0e04 */
[----:B------:R-:W-:-:S04]  /*4a70*/  SHF.R.S64 R5, R5, 0x1f, R4 ;  /* 0x0000001f05057819 */ /* 0x000fc80000001004 */
[----:B------:R-:W-:-:S04]  /*4a80*/  IADD3 R144, P0, PT, R5, R144, RZ ;  /* 0x0000009005907210 */ /* 0x000fc80007f1e0ff */
[----:B------:R-:W-:-:S09]  /*4a90*/  LEA.HI.X.SX32 R145, R4, R145, 0x1, P0 ;  /* 0x0000009104917211 */ /* 0x000fd200000f0eff */
.L_x_3856:
[C---:B------:R-:W-:Y:S01]  /*4aa0*/  IMAD.SHL.U32 R5, R100.reuse, 0x40, RZ ;  /* 0x0000004064057824 */ /* 0x040fe200078e00ff */
[----:B------:R-:W-:Y:S01]  /*4ab0*/  SHF.L.U64.HI R100, R100, 0x6, R101 ;  /* 0x0000000664647819 */ /* 0x000fe20000010265 */
[----:B------:R-:W-:Y:S01]  /*4ac0*/  @!PT LDS RZ, [RZ] ;  /* 0x00000000fffff984 */ /* 0x000fe20000000800 */
[----:B------:R-:W-:Y:S01]  /*4ad0*/  @!PT LDS RZ, [RZ] ;  /* 0x00000000fffff984 */ /* 0x000fe20000000800 */
[----:B------:R-:W-:Y:S01]  /*4ae0*/  @!PT LDS RZ, [RZ] ;  /* 0x00000000fffff984 */ /* 0x000fe20000000800 */
[----:B------:R-:W-:Y:S03]  /*4af0*/  LDGSTS.E.BYPASS.LTC128B.128 [R147+0x3000], desc[UR16][R144.64] ;  /* 0x0300000090937fae */ /* 0x000fe6000b981a10 */
[----:B------:R-:W-:-:S04]  /*4b00*/  IADD3 R6, P0, PT, R5, R144, RZ ;  /* 0x0000009005067210 */ /* 0x000fc80007f1e0ff */
[----:B------:R-:W-:Y:S01]  /*4b10*/  IADD3 R4, P1, PT, R6, R5, RZ ;  /* 0x0000000506047210 */ /* 0x000fe20007f3e0ff */
[----:B------:R-:W-:-:S03]  /*4b20*/  IMAD.X R7, R100, 0x1, R145, P0 ;  /* 0x0000000164077824 */ /* 0x000fc600000e0691 */
[----:B------:R-:W-:Y:S01]  /*4b30*/  IADD3 R16, P0, PT, R4, R5, RZ ;  /* 0x0000000504107210 */ /* 0x000fe20007f1e0ff */
[--C-:B------:R-:W-:Y:S01]  /*4b40*/  IMAD.X R5, R7, 0x1, R100.reuse, P1 ;  /* 0x0000000107057824 */ /* 0x100fe200008e0664 */
[----:B------:R-:W-:Y:S03]  /*4b50*/  LDGSTS.E.BYPASS.LTC128B.128 [R147+0x3800], desc[UR16][R6.64] ;  /* 0x0380000006937fae */ /* 0x000fe6000b981a10 */
[----:B------:R-:W-:Y:S01]  /*4b60*/  IMAD.X R17, R5, 0x1, R100, P0 ;  /* 0x0000000105117824 */ /* 0x000fe200000e0664 */
[----:B------:R1:W-:Y:S04]  /*4b70*/  LDGSTS.E.BYPASS.LTC128B.128 [R147+0x4000], desc[UR16][R4.64] ;  /* 0x0400000004937fae */ /* 0x0003e8000b981a10 */
[----:B------:R2:W-:Y:S04]  /*4b80*/  LDGSTS.E.BYPASS.LTC128B.128 [R147+0x4800], desc[UR16][R16.64] ;  /* 0x0480000010937fae */ /* 0x0005e8000b981a10 */
[----:B------:R-:W-:Y:S04]  /*4b90*/  LDSM.16.M88.4 R96, [R138] ;  /* 0x000000008a60783b */ /* 0x000fe80000000200 */
[----:B------:R-:W3:Y:S04]  /*4ba0*/  LDSM.16.M88.4 R28, [R137+0x1400] ;  /* 0x00140000891c783b */ /* 0x000ee80000000200 */
[----:B------:R-:W4:Y:S04]  /*4bb0*/  LDSM.16.M88.4 R36, [R137+0x1000] ;  /* 0x001000008924783b */ /* 0x000f280000000200 */
[----:B------:R-:W-:Y:S04]  /*4bc0*/  LDSM.16.M88.4 R92, [R102] ;  /* 0x00000000665c783b */ /* 0x000fe80000000200 */
[----:B------:R-:W5:Y:S04]  /*4bd0*/  LDSM.16.M88.4 R12, [R87+0x1400] ;  /* 0x00140000570c783b */ /* 0x000f680000000200 */
[----:B------:R-:W2:Y:S04]  /*4be0*/  LDSM.16.M88.4 R64, [R87+0x1000] ;  /* 0x001000005740783b */ /* 0x000ea80000000200 */
[----:B------:R-:W2:Y:S04]  /*4bf0*/  LDSM.16.M88.4 R60, [R137+0x1c00] ;  /* 0x001c0000893c783b */ /* 0x000ea80000000200 */
[----:B------:R-:W2:Y:S04]  /*4c00*/  LDSM.16.M88.4 R52, [R87+0x1c00] ;  /* 0x001c00005734783b */ /* 0x000ea80000000200 */
[----:B------:R-:W-:Y:S04]  /*4c10*/  LDSM.16.M88.4 R48, [R137+0x2800] ;  /* 0x002800008930783b */ /* 0x000fe80000000200 */
[----:B------:R-:W2:Y:S04]  /*4c20*/  LDSM.16.M88.4 R20, [R137+0x1800] ;  /* 0x001800008914783b */ /* 0x000ea80000000200 */
[----:B------:R-:W2:Y:S01]  /*4c30*/  LDSM.16.M88.4 R8, [R87+0x1800] ;  /* 0x001800005708783b */ /* 0x000ea20000000200 */
[C---:B---3--:R-:W-:Y:S03]  /*4c40*/  HMMA.16816.F32 R32, R96.reuse, R28, RZ ;  /* 0x0000001c6020723c */ /* 0x048fe600000018ff */
[----:B-1----:R-:W-:Y:S04]  /*4c50*/  LDSM.16.M88.4 R4, [R137+0x2000] ;  /* 0x002000008904783b */ /* 0x002fe80000000200 */
[----:B------:R-:W-:Y:S01]  /*4c60*/  LDSM.16.M88.4 R56, [R137+0x2400] ;  /* 0x002400008938783b */ /* 0x000fe20000000200 */
[C---:B----4-:R-:W-:Y:S03]  /*4c70*/  HMMA.16816.F32 R40, R96.reuse, R36, RZ ;  /* 0x000000246028723c */ /* 0x050fe600000018ff */
[----:B------:R-:W-:Y:S04]  /*4c80*/  LDSM.16.M88.4 R44, [R87+0x2000] ;  /* 0x00200000572c783b */ /* 0x000fe80000000200 */
[----:B------:R-:W-:Y:S01]  /*4c90*/  LDSM.16.M88.4 R100, [R137+0x2c00] ;  /* 0x002c00008964783b */ /* 0x000fe20000000200 */
[C---:B------:R-:W-:Y:S03]  /*4ca0*/  HMMA.16816.F32 R28, R96.reuse, R30, RZ ;  /* 0x0000001e601c723c */ /* 0x040fe600000018ff */
[----:B------:R-:W-:Y:S04]  /*4cb0*/  LDSM.16.M88.4 R88, [R87+0x2400] ;  /* 0x002400005758783b */ /* 0x000fe80000000200 */
[----:B------:R-:W0:Y:S01]  /*4cc0*/  LDGDEPBAR ;  /* 0x00000000000079af */ /* 0x000e220000000000 */
[----:B------:R-:W-:Y:S08]  /*4cd0*/  HMMA.16816.F32 R36, R96, R38, RZ ;  /* 0x000000266024723c */ /* 0x000ff000000018ff */
[C---:B-----5:R-:W-:Y:S08]  /*4ce0*/  HMMA.16816.F32 R32, R92.reuse, R12, R32 ;  /* 0x0000000c5c20723c */ /* 0x060ff00000001820 */
[C---:B------:R-:W-:Y:S08]  /*4cf0*/  HMMA.16816.F32 R28, R92.reuse, R14, R28 ;  /* 0x0000000e5c1c723c */ /* 0x040ff0000000181c */
[----:B--2---:R-:W-:Y:S08]  /*4d00*/  HMMA.16816.F32 R40, R92, R64, R40 ;  /* 0x000000405c28723c */ /* 0x004ff00000001828 */
[----:B------:R-:W-:Y:S08]  /*4d10*/  HMMA.16816.F32 R16, R96, R60, RZ ;  /* 0x0000003c6010723c */ /* 0x000ff000000018ff */
[----:B------:R-:W-:Y:S01]  /*4d20*/  HMMA.16816.F32 R36, R92, R66, R36 ;  /* 0x000000425c24723c */ /* 0x000fe20000001824 */
[----:B------:R-:W1:Y:S07]  /*4d30*/  LDSM.16.M88.4 R64, [R87+0x2800] ;  /* 0x002800005740783b */ /* 0x000e6e0000000200 */
[----:B------:R-:W-:Y:S08]  /*4d40*/  HMMA.16816.F32 R12, R96, R62, RZ ;  /* 0x0000003e600c723c */ /* 0x000ff000000018ff */
[----:B------:R-:W-:Y:S08]  /*4d50*/  HMMA.16816.F32 R16, R92, R52, R16 ;  /* 0x000000345c10723c */ /* 0x000ff00000001810 */
[----:B------:R-:W-:Y:S08]  /*4d60*/  HMMA.16816.F32 R24, R96, R20, RZ ;  /* 0x000000146018723c */ /* 0x000ff000000018ff */
[----:B------:R-:W-:Y:S08]  /*4d70*/  HMMA.16816.F32 R12, R92, R54, R12 ;  /* 0x000000365c0c723c */ /* 0x000ff0000000180c */
[C---:B------:R-:W-:Y:S08]  /*4d80*/  HMMA.16816.F32 R52, R96.reuse, R48, RZ ;  /* 0x000000306034723c */ /* 0x040ff000000018ff */
[----:B------:R-:W-:Y:S08]  /*4d90*/  HMMA.16816.F32 R20, R96, R22, RZ ;  /* 0x000000166014723c */ /* 0x000ff000000018ff */
[C---:B------:R-:W-:Y:S08]  /*4da0*/  HMMA.16816.F32 R24, R92.reuse, R8, R24 ;  /* 0x000000085c18723c */ /* 0x040ff00000001818 */
[----:B-1----:R-:W-:Y:S01]  /*4db0*/  HMMA.16816.F32 R52, R92, R64, R52 ;  /* 0x000000405c34723c */ /* 0x002fe20000001834 */
[----:B------:R-:W-:-:S02]  /*4dc0*/  VIADD R65, R104, 0xffffff00 ;  /* 0xffffff0068417836 */ /* 0x000fc40000000000 */
[----:B------:R-:W-:-:S03]  /*4dd0*/  VIADD R64, R104, 0xffffff01 ;  /* 0xffffff0168407836 */ /* 0x000fc60000000000 */
[CC--:B------:R-:W-:Y:S02]  /*4de0*/  ISETP.GE.AND P5, PT, R65.reuse, R106.reuse, PT ;  /* 0x0000006a4100720c */ /* 0x0c0fe40003fa6270 */
[----:B------:R-:W-:Y:S01]  /*4df0*/  HMMA.16816.F32 R20, R92, R10, R20 ;  /* 0x0000000a5c14723c */ /* 0x000fe20000001814 */
[-C--:B------:R-:W-:Y:S01]  /*4e00*/  ISETP.GE.AND P4, PT, R65, R105.reuse, PT ;  /* 0x000000694100720c */ /* 0x080fe20003f86270 */
[----:B------:R-:W-:Y:S01]  /*4e10*/  VIADD R65, R104, 0xffffff08 ;  /* 0xffffff0868417836 */ /* 0x000fe20000000000 */
[C---:B------:R-:W-:Y:S02]  /*4e20*/  ISETP.GE.AND P2, PT, R64.reuse, R106, PT ;  /* 0x0000006a4000720c */ /* 0x040fe40003f46270 */
[-C--:B------:R-:W-:Y:S01]  /*4e30*/  ISETP.GE.AND P1, PT, R64, R105.reuse, PT ;  /* 0x000000694000720c */ /* 0x080fe20003f26270 */
[----:B------:R-:W-:Y:S01]  /*4e40*/  VIADD R64, R104, 0xffffff09 ;  /* 0xffffff0968407836 */ /* 0x000fe20000000000 */
[----:B------:R-:W-:Y:S01]  /*4e50*/  FSEL R127, R42, -INF , !P4 ;  /* 0xff8000002a7f7808 */ /* 0x000fe20006000000 */
[----:B------:R-:W-:Y:S01]  /*4e60*/  HMMA.16816.F32 R8, R96, R4, RZ ;  /* 0x000000046008723c */ /* 0x000fe200000018ff */
[----:B------:R-:W-:Y:S01]  /*4e70*/  ISETP.GE.AND P0, PT, R65, R105, PT ;  /* 0x000000694100720c */ /* 0x000fe20003f06270 */
[----:B------:R-:W-:Y:S01]  /*4e80*/  VIADD R42, R104, 0xffffff10 ;  /* 0xffffff10682a7836 */ /* 0x000fe20000000000 */
[----:B------:R-:W-:Y:S01]  /*4e90*/  FSEL R122, R40, -INF , !P5 ;  /* 0xff800000287a7808 */ /* 0x000fe20006800000 */
[----:B------:R-:W-:Y:S01]  /*4ea0*/  VIADD R40, R104, 0xffffff11 ;  /* 0xffffff1168287836 */ /* 0x000fe20000000000 */
[----:B------:R-:W-:-:S02]  /*4eb0*/  FSEL R125, R43, -INF , !P1 ;  /* 0xff8000002b7d7808 */ /* 0x000fc40004800000 */
[----:B------:R-:W-:Y:S01]  /*4ec0*/  FSEL R123, R38, -INF , !P0 ;  /* 0xff800000267b7808 */ /* 0x000fe20004000000 */
[C---:B------:R-:W-:Y:S01]  /*4ed0*/  HMMA.16816.F32 R4, R96.reuse, R6, RZ ;  /* 0x000000066004723c */ /* 0x040fe200000018ff */
[----:B------:R-:W-:Y:S01]  /*4ee0*/  ISETP.GE.AND P3, PT, R65, R106, PT ;  /* 0x0000006a4100720c */ /* 0x000fe20003f66270 */
[----:B------:R-:W-:Y:S01]  /*4ef0*/  VIADD R38, R104, 0xffffff18 ;  /* 0xffffff1868267836 */ /* 0x000fe20000000000 */
[-C--:B------:R-:W-:Y:S02]  /*4f00*/  ISETP.GE.AND P4, PT, R64, R105.reuse, PT ;  /* 0x000000694000720c */ /* 0x080fe40003f86270 */
[----:B------:R-:W-:Y:S02]  /*4f10*/  ISETP.GE.AND P1, PT, R42, R105, PT ;  /* 0x000000692a00720c */ /* 0x000fe40003f26270 */
[----:B------:R-:W-:Y:S01]  /*4f20*/  FSEL R124, R41, -INF , !P2 ;  /* 0xff800000297c7808 */ /* 0x000fe20005000000 */
[----:B------:R-:W-:Y:S01]  /*4f30*/  HMMA.16816.F32 R60, R96, R56, RZ ;  /* 0x00000038603c723c */ /* 0x000fe200000018ff */
[----:B------:R-:W-:Y:S01]  /*4f40*/  FSEL R128, R36, -INF , !P3 ;  /* 0xff80000024807808 */ /* 0x000fe20005800000 */
[----:B------:R-:W-:Y:S01]  /*4f50*/  VIADD R36, R104, 0xffffff19 ;  /* 0xffffff1968247836 */ /* 0x000fe20000000000 */
[----:B------:R-:W-:-:S02]  /*4f60*/  FSEL R121, R39, -INF , !P4 ;  /* 0xff80000027797808 */ /* 0x000fc40006000000 */
[----:B------:R-:W-:Y:S01]  /*4f70*/  FSEL R113, R34, -INF , !P1 ;  /* 0xff80000022717808 */ /* 0x000fe20004800000 */
[----:B------:R-:W-:Y:S01]  /*4f80*/  VIADD R34, R104, 0xffffff20 ;  /* 0xffffff2068227836 */ /* 0x000fe20000000000 */
[-C--:B------:R-:W-:Y:S01]  /*4f90*/  ISETP.GE.AND P5, PT, R64, R106.reuse, PT ;  /* 0x0000006a4000720c */ /* 0x080fe20003fa6270 */
[----:B------:R-:W-:Y:S01]  /*4fa0*/  HMMA.16816.F32 R56, R96, R58, RZ ;  /* 0x0000003a6038723c */ /* 0x000fe200000018ff */
[----:B------:R-:W-:Y:S02]  /*4fb0*/  ISETP.GE.AND P2, PT, R42, R106, PT ;  /* 0x0000006a2a00720c */ /* 0x000fe40003f46270 */
[-C--:B------:R-:W-:Y:S02]  /*4fc0*/  ISETP.GE.AND P0, PT, R40, R105.reuse, PT ;  /* 0x000000692800720c */ /* 0x080fe40003f06270 */
[----:B------:R-:W-:Y:S02]  /*4fd0*/  ISETP.GE.AND P4, PT, R38, R105, PT ;  /* 0x000000692600720c */ /* 0x000fe40003f86270 */
[----:B------:R-:W-:Y:S01]  /*4fe0*/  FSEL R126, R37, -INF , !P5 ;  /* 0xff800000257e7808 */ /* 0x000fe20006800000 */
[----:B------:R-:W-:Y:S01]  /*4ff0*/  HMMA.16816.F32 R8, R92, R44, R8 ;  /* 0x0000002c5c08723c */ /* 0x000fe20000001808 */
[----:B------:R-:W-:Y:S01]  /*5000*/  FSEL R120, R32, -INF , !P2 ;  /* 0xff80000020787808 */ /* 0x000fe20005000000 */
[----:B------:R-:W-:Y:S01]  /*5010*/  VIADD R32, R104, 0xffffff21 ;  /* 0xffffff2168207836 */ /* 0x000fe20000000000 */
[----:B------:R-:W-:-:S02]  /*5020*/  FSEL R115, R35, -INF , !P0 ;  /* 0xff80000023737808 */ /* 0x000fc40004000000 */
[----:B------:R-:W-:Y:S01]  /*5030*/  FSEL R117, R30, -INF , !P4 ;  /* 0xff8000001e757808 */ /* 0x000fe20006000000 */
[----:B------:R-:W-:Y:S01]  /*5040*/  VIADD R30, R104, 0xffffff28 ;  /* 0xffffff28681e7836 */ /* 0x000fe20000000000 */
[-C--:B------:R-:W-:Y:S01]  /*5050*/  ISETP.GE.AND P3, PT, R40, R106.reuse, PT ;  /* 0x0000006a2800720c */ /* 0x080fe20003f66270 */
[----:B------:R-:W-:Y:S01]  /*5060*/  HMMA.16816.F32 R4, R92, R46, R4 ;  /* 0x0000002e5c04723c */ /* 0x000fe20000001804 */
[----:B------:R-:W-:Y:S02]  /*5070*/  ISETP.GE.AND P5, PT, R38, R106, PT ;  /* 0x0000006a2600720c */ /* 0x000fe40003fa6270 */
[-C--:B------:R-:W-:Y:S02]  /*5080*/  ISETP.GE.AND P1, PT, R36, R105.reuse, PT ;  /* 0x000000692400720c */ /* 0x080fe40003f26270 */
[----:B------:R-:W-:Y:S02]  /*5090*/  ISETP.GE.AND P0, PT, R34, R105, PT ;  /* 0x000000692200720c */ /* 0x000fe40003f06270 */
[----:B------:R-:W-:Y:S01]  /*50a0*/  FSEL R118, R33, -INF , !P3 ;  /* 0xff80000021767808 */ /* 0x000fe20005800000 */
[----:B------:R-:W-:Y:S01]  /*50b0*/  HMMA.16816.F32 R48, R96, R50, RZ ;  /* 0x000000326030723c */ /* 0x000fe200000018ff */
[----:B------:R-:W-:Y:S01]  /*50c0*/  FSEL R114, R28, -INF , !P5 ;  /* 0xff8000001c727808 */ /* 0x000fe20006800000 */
[----:B------:R-:W-:Y:S01]  /*50d0*/  VIADD R28, R104, 0xffffff29 ;  /* 0xffffff29681c7836 */ /* 0x000fe20000000000 */
[----:B------:R-:W-:-:S02]  /*50e0*/  FSEL R119, R31, -INF , !P1 ;  /* 0xff8000001f777808 */ /* 0x000fc40004800000 */
[-C--:B------:R-:W-:Y:S02]  /*50f0*/  ISETP.GE.AND P2, PT, R36, R106.reuse, PT ;  /* 0x0000006a2400720c */ /* 0x080fe40003f46270 */
[-C--:B------:R-:W-:Y:S01]  /*5100*/  ISETP.GE.AND P3, PT, R34, R106.reuse, PT ;  /* 0x0000006a2200720c */ /* 0x080fe20003f66270 */
[C---:B------:R-:W-:Y:S01]  /*5110*/  HMMA.16816.F32 R44, R96.reuse, R100, RZ ;  /* 0x00000064602c723c */ /* 0x040fe200000018ff */
[-C--:B------:R-:W-:Y:S02]  /*5120*/  ISETP.GE.AND P4, PT, R32, R105.reuse, PT ;  /* 0x000000692000720c */ /* 0x080fe40003f86270 */
[----:B------:R-:W-:Y:S02]  /*5130*/  ISETP.GE.AND P1, PT, R30, R105, PT ;  /* 0x000000691e00720c */ /* 0x000fe40003f26270 */
[----:B------:R-:W-:Y:S02]  /*5140*/  FSEL R116, R29, -INF , !P2 ;  /* 0xff8000001d747808 */ /* 0x000fe40005000000 */
[----:B------:R-:W-:Y:S01]  /*5150*/  FSEL R112, R24, -INF , !P3 ;  /* 0xff80000018707808 */ /* 0x000fe20005800000 */
[----:B------:R-:W-:Y:S01]  /*5160*/  HMMA.16816.F32 R96, R96, R102, RZ ;  /* 0x000000666060723c */ /* 0x000fe200000018ff */
[----:B------:R-:W-:Y:S01]  /*5170*/  FSEL R103, R26, -INF , !P0 ;  /* 0xff8000001a677808 */ /* 0x000fe20004000000 */
[C---:B------:R-:W-:Y:S01]  /*5180*/  VIADD R26, R104.reuse, 0xffffff30 ;  /* 0xffffff30681a7836 */ /* 0x040fe20000000000 */
[----:B------:R-:W-:Y:S01]  /*5190*/  FSEL R107, R27, -INF , !P4 ;  /* 0xff8000001b6b7808 */ /* 0x000fe20006000000 */
[----:B------:R-:W-:Y:S01]  /*51a0*/  VIADD R24, R104, 0xffffff31 ;  /* 0xffffff3168187836 */ /* 0x000fe20000000000 */
[----:B------:R-:W-:Y:S01]  /*51b0*/  FSEL R109, R22, -INF , !P1 ;  /* 0xff800000166d7808 */ /* 0x000fe20004800000 */
[----:B------:R-:W-:Y:S01]  /*51c0*/  VIADD R22, R104, 0xffffff38 ;  /* 0xffffff3868167836 */ /* 0x000fe20000000000 */
[-C--:B------:R-:W-:Y:S01]  /*51d0*/  ISETP.GE.AND P5, PT, R32, R106.reuse, PT ;  /* 0x0000006a2000720c */ /* 0x080fe20003fa6270 */
[----:B------:R-:W-:Y:S01]  /*51e0*/  HMMA.16816.F32 R60, R92, R88, R60 ;  /* 0x000000585c3c723c */ /* 0x000fe2000000183c */
[----:B------:R-:W-:-:S02]  /*51f0*/  ISETP.GE.AND P2, PT, R30, R106, PT ;  /* 0x0000006a1e00720c */ /* 0x000fc40003f46270 */
[-C--:B------:R-:W-:Y:S02]  /*5200*/  ISETP.GE.AND P0, PT, R28, R105.reuse, PT ;  /* 0x000000691c00720c */ /* 0x080fe40003f06270 */
[----:B------:R-:W-:Y:S02]  /*5210*/  ISETP.GE.AND P4, PT, R26, R105, PT ;  /* 0x000000691a00720c */ /* 0x000fe40003f86270 */
[----:B------:R-:W-:Y:S01]  /*5220*/  FSEL R110, R25, -INF , !P5 ;  /* 0xff800000196e7808 */ /* 0x000fe20006800000 */
[C---:B------:R-:W-:Y:S01]  /*5230*/  HMMA.16816.F32 R56, R92.reuse, R90, R56 ;  /* 0x0000005a5c38723c */ /* 0x040fe20000001838 */
[----:B------:R-:W-:Y:S01]  /*5240*/  FSEL R102, R20, -INF , !P2 ;  /* 0xff80000014667808 */ /* 0x000fe20005000000 */
[----:B------:R-:W-:Y:S01]  /*5250*/  VIADD R20, R104, 0xffffff39 ;  /* 0xffffff3968147836 */ /* 0x000fe20000000000 */
[----:B------:R-:W-:Y:S02]  /*5260*/  FSEL R111, R23, -INF , !P0 ;  /* 0xff800000176f7808 */ /* 0x000fe40004000000 */
[----:B------:R-:W-:Y:S01]  /*5270*/  FSEL R65, R18, -INF , !P4 ;  /* 0xff80000012417808 */ /* 0x000fe20006000000 */
[----:B------:R-:W-:Y:S01]  /*5280*/  VIADD R18, R104, 0xffffff40 ;  /* 0xffffff4068127836 */ /* 0x000fe20000000000 */
[-C--:B------:R-:W-:Y:S01]  /*5290*/  ISETP.GE.AND P3, PT, R28, R106.reuse, PT ;  /* 0x0000006a1c00720c */ /* 0x080fe20003f66270 */
[----:B------:R-:W-:Y:S01]  /*52a0*/  HMMA.16816.F32 R48, R92, R66, R48 ;  /* 0x000000425c30723c */ /* 0x000fe20000001830 */
[----:B------:R-:W-:-:S02]  /*52b0*/  ISETP.GE.AND P5, PT, R26, R106, PT ;  /* 0x0000006a1a00720c */ /* 0x000fc40003fa6270 */
[C---:B------:R-:W-:Y:S02]  /*52c0*/  ISETP.GE.AND P2, PT, R24.reuse, R106, PT ;  /* 0x0000006a1800720c */ /* 0x040fe40003f46270 */
[-C--:B------:R-:W-:Y:S02]  /*52d0*/  ISETP.GE.AND P1, PT, R24, R105.reuse, PT ;  /* 0x000000691800720c */ /* 0x080fe40003f26270 */
[----:B------:R-:W-:Y:S02]  /*52e0*/  ISETP.GE.AND P0, PT, R22, R105, PT ;  /* 0x000000691600720c */ /* 0x000fe40003f06270 */
[----:B------:R-:W-:Y:S02]  /*52f0*/  FSEL R108, R21, -INF , !P3 ;  /* 0xff800000156c7808 */ /* 0x000fe40005800000 */
[----:B------:R-:W-:Y:S01]  /*5300*/  FSEL R100, R16, -INF , !P5 ;  /* 0xff80000010647808 */ /* 0x000fe20006800000 */
[----:B------:R-:W-:Y:S01]  /*5310*/  VIADD R16, R104, 0xffffff41 ;  /* 0xffffff4168107836 */ /* 0x000fe20000000000 */
[----:B------:R-:W-:-:S02]  /*5320*/  FSEL R90, R17, -INF , !P2 ;  /* 0xff800000115a7808 */ /* 0x000fc40005000000 */
[----:B------:R-:W-:Y:S02]  /*5330*/  FSEL R89, R19, -INF , !P1 ;  /* 0xff80000013597808 */ /* 0x000fe40004800000 */
[----:B------:R-:W-:Y:S01]  /*5340*/  FSEL R91, R14, -INF , !P0 ;  /* 0xff8000000e5b7808 */ /* 0x000fe20004000000 */
[----:B------:R-:W-:Y:S01]  /*5350*/  VIADD R14, R104, 0xffffff48 ;  /* 0xffffff48680e7836 */ /* 0x000fe20000000000 */
[-C--:B------:R-:W-:Y:S02]  /*5360*/  ISETP.GE.AND P3, PT, R22, R106.reuse, PT ;  /* 0x0000006a1600720c */ /* 0x080fe40003f66270 */
[CC--:B------:R-:W-:Y:S02]  /*5370*/  ISETP.GE.AND P5, PT, R20.reuse, R106.reuse, PT ;  /* 0x0000006a1400720c */ /* 0x0c0fe40003fa6270 */
[----:B------:R-:W-:Y:S02]  /*5380*/  ISETP.GE.AND P4, PT, R20, R105, PT ;  /* 0x000000691400720c */ /* 0x000fe40003f86270 */
[----:B------:R-:W-:-:S02]  /*5390*/  ISETP.GE.AND P2, PT, R18, R106, PT ;  /* 0x0000006a1200720c */ /* 0x000fc40003f46270 */
[----:B------:R-:W-:Y:S02]  /*53a0*/  ISETP.GE.AND P1, PT, R18, R105, PT ;  /* 0x000000691200720c */ /* 0x000fe40003f26270 */
[----:B------:R-:W-:Y:S01]  /*53b0*/  FSEL R64, R12, -INF , !P3 ;  /* 0xff8000000c407808 */ /* 0x000fe20005800000 */
[----:B------:R-:W-:Y:S01]  /*53c0*/  VIADD R12, R104, 0xffffff49 ;  /* 0xffffff49680c7836 */ /* 0x000fe20000000000 */
        /* <DEDUP_REMOVED lines=12> */
[----:B------:R-:W-:Y:S01]  /*5490*/  FSEL R32, R4, -INF , !P5 ;  /* 0xff80000004207808 */ /* 0x000fe20006800000 */
[----:B------:R-:W-:Y:S01]  /*54a0*/  VIADD R4, R104, 0xffffff58 ;  /* 0xffffff5868047836 */ /* 0x000fe20000000000 */
[----:B------:R-:W-:-:S02]  /*54b0*/  FSEL R33, R6, -INF , !P4 ;  /* 0xff80000006217808 */ /* 0x000fc40006000000 */
[CC--:B------:R-:W-:Y:S02]  /*54c0*/  ISETP.GE.AND P3, PT, R10.reuse, R106.reuse, PT ;  /* 0x0000006a0a00720c */ /* 0x0c0fe40003f66270 */
[-C--:B------:R-:W-:Y:S02]  /*54d0*/  ISETP.GE.AND P0, PT, R10, R105.reuse, PT ;  /* 0x000000690a00720c */ /* 0x080fe40003f06270 */
[CC--:B------:R-:W-:Y:S02]  /*54e0*/  ISETP.GE.AND P5, PT, R8.reuse, R106.reuse, PT ;  /* 0x0000006a0800720c */ /* 0x0c0fe40003fa6270 */
[----:B------:R-:W-:Y:S02]  /*54f0*/  ISETP.GE.AND P4, PT, R8, R105, PT ;  /* 0x000000690800720c */ /* 0x000fe40003f86270 */
[----:B------:R-:W1:Y:S01]  /*5500*/  LDSM.16.M88.4 R8, [R87+0x2c00] ;  /* 0x002c00005708783b */ /* 0x000e620000000200 */
[----:B------:R-:W-:Y:S01]  /*5510*/  ISETP.GE.AND P2, PT, R12, R106, PT ;  /* 0x0000006a0c00720c */ /* 0x000fe20003f46270 */
[----:B------:R-:W-:-:S04]  /*5520*/  DEPBAR.LE SB0, 0x0 ;  /* 0x000080000000791a */ /* 0x000fc80000000000 */
[-C--:B------:R-:W-:Y:S02]  /*5530*/  ISETP.GE.AND P1, PT, R12, R105.reuse, PT ;  /* 0x000000690c00720c */ /* 0x080fe40003f26270 */
[----:B------:R-:W-:Y:S01]  /*5540*/  FSEL R35, R5, -INF , !P2 ;  /* 0xff80000005237808 */ /* 0x000fe20005000000 */
        /* <DEDUP_REMOVED lines=20> */
[----:B-1----:R-:W-:Y:S01]  /*5690*/  HMMA.16816.F32 R44, R92, R8, R44 ;  /* 0x000000085c2c723c */ /* 0x002fe2000000182c */
[----:B------:R-:W-:-:S02]  /*56a0*/  FSEL R43, R57, -INF , !P3 ;  /* 0xff800000392b7808 */ /* 0x000fc40005800000 */
[----:B------:R-:W-:Y:S01]  /*56b0*/  FSEL R42, R59, -INF , !P0 ;  /* 0xff8000003b2a7808 */ /* 0x000fe20004000000 */
[----:B------:R-:W-:Y:S01]  /*56c0*/  BAR.SYNC.DEFER_BLOCKING 0x0 ;  /* 0x0000000000007b1d */ /* 0x000fe20000010000 */
[CC--:B------:R-:W-:Y:S02]  /*56d0*/  ISETP.GE.AND P0, PT, R4.reuse, R106.reuse, PT ;  /* 0x0000006a0400720c */ /* 0x0c0fe40003f06270 */
[----:B------:R-:W-:Y:S01]  /*56e0*/  ISETP.GE.AND P3, PT, R4, R105, PT ;  /* 0x000000690400720c */ /* 0x000fe20003f66270 */
[----:B------:R-:W-:Y:S01]  /*56f0*/  VIADD R4, R104, 0xffffff69 ;  /* 0xffffff6968047836 */ /* 0x000fe20000000000 */
[----:B------:R-:W-:Y:S01]  /*5700*/  FSEL R52, R52, -INF , !P5 ;  /* 0xff80000034347808 */ /* 0x000fe20006800000 */
[----:B------:R-:W-:Y:S01]  /*5710*/  HMMA.16816.F32 R96, R92, R10, R96 ;  /* 0x0000000a5c60723c */ /* 0x000fe20000001860 */
        /* <DEDUP_REMOVED lines=8> */
[C---:B------:R-:W-:Y:S01]  /*57a0*/  VIADD R4, R104.reuse, 0xffffff78 ;  /* 0xffffff7868047836 */ /* 0x040fe20000000000 */
[----:B------:R-:W-:Y:S01]  /*57b0*/  FSEL R45, R45, -INF , !P0 ;  /* 0xff8000002d2d7808 */ /* 0x000fe20004000000 */
[----:B------:R-:W-:Y:S01]  /*57c0*/  VIADD R104, R104, 0xffffff79 ;  /* 0xffffff7968687836 */ /* 0x000fe20000000000 */
[----:B------:R-:W-:-:S02]  /*57d0*/  ISETP.GE.U32.AND P0, PT, R3, 0x3, PT ;  /* 0x000000030300780c */ /* 0x000fc40003f06070 */
[----:B------:R-:W-:Y:S02]  /*57e0*/  FSEL R53, R53, -INF , !P2 ;  /* 0xff80000035357808 */ /* 0x000fe40005000000 */
[----:B------:R-:W-:Y:S02]  /*57f0*/  FSEL R55, R55, -INF , !P1 ;  /* 0xff80000037377808 */ /* 0x000fe40004800000 */
[C---:B------:R-:W-:Y:S02]  /*5800*/  ISETP.GE.AND P2, PT, R5.reuse, R106, PT ;  /* 0x0000006a0500720c */ /* 0x040fe40003f46270 */
        /* <DEDUP_REMOVED lines=78> */
.L_x_3858:
[----:B------:R-:W-:Y:S01]  /*5cf0*/  UMOV UR4, URZ ;  /* 0x000000ff00047c82 */ /* 0x000fe20008000000 */
[----:B------:R-:W-:Y:S01]  /*5d00*/  IMAD.SHL.U32 R4, R84, 0x80, RZ ;  /* 0x0000008054047824 */ /* 0x000fe200078e00ff */
[----:B------:R-:W-:-:S05]  /*5d10*/  IADD3 R5, P0, PT, RZ, -UR4, RZ ;  /* 0x80000004ff057c10 */ /* 0x000fca000ff1e0ff */
[----:B------:R-:W-:-:S05]  /*5d20*/  IMAD.X R4, RZ, RZ, ~R4, P0 ;  /* 0x000000ffff047224 */ /* 0x000fca00000e0e04 */
[----:B------:R-:W-:-:S04]  /*5d30*/  SHF.R.S64 R5, R5, 0x1f, R4 ;  /* 0x0000001f05057819 */ /* 0x000fc80000001004 */
[----:B------:R-:W-:-:S04]  /*5d40*/  IADD3 R142, P0, PT, R5, R142, RZ ;  /* 0x0000008e058e7210 */ /* 0x000fc80007f1e0ff */
[----:B------:R-:W-:-:S09]  /*5d50*/  LEA.HI.X.SX32 R141, R4, R141, 0x1, P0 ;  /* 0x0000008d048d7211 */ /* 0x000fd200000f0eff */
.L_x_3859:
        /* <DEDUP_REMOVED lines=17> */
.L_x_3857:
        /* <DEDUP_REMOVED lines=34> */
[----:B------:R-:W-:Y:S01]  /*6090*/  IADD3 R154, PT, PT, R3, -0x3, RZ ;  /* 0xfffffffd039a7810 */ /* 0x000fe20007ffe0ff */
[----:B------:R-:W2:Y:S04]  /*60a0*/  SHFL.BFLY PT, R4, R7, 0x2, 0x1f ;  /* 0x0c401f0007047f89 */ /* 0x000ea800000e0000 */
[----:B------:R-:W3:Y:S01]  /*60b0*/  SHFL.BFLY PT, R5, R6, 0x2, 0x1f ;  /* 0x0c401f0006057f89 */ /* 0x000ee200000e0000 */
[----:B--2---:R-:W-:-:S02]  /*60c0*/  FMNMX.FTZ R4, R7, R4, !PT ;  /* 0x0000000407047209 */ /* 0x004fc40007810000 */
        /* <DEDUP_REMOVED lines=52> */
[----:B------:R-:W-:Y:S01]  /*6410*/  FFMA.FTZ R51, R51, UR4, -R60 ;  /* 0x0000000433337c23 */ /* 0x000fe2000801083c */
[----:B------:R-:W-:Y:S01]  /*6420*/  FFMA.FTZ R56, R56, UR4, -R61 ;  /* 0x0000000438387c23 */ /* 0x000fe2000801083d */
[----:B------:R-:W5:Y:S01]  /*6430*/  MUFU.EX2 R95, R95 ;  /* 0x0000005f005f7308 */ /* 0x000f620000000800 */
[----:B----4-:R-:W-:-:S03]  /*6440*/  F2FP.F16.F32.PACK_AB R14, R66, R67 ;  /* 0x00000043420e723e */ /* 0x010fc600000000ff */
[----:B------:R-:W4:Y:S04]  /*6450*/  MUFU.EX2 R94, R94 ;  /* 0x0000005e005e7308 */ /* 0x000f280000000800 */
[----:B------:R-:W-:Y:S01]  /*6460*/  MUFU.EX2 R85, R85 ;  /* 0x0000005500557308 */ /* 0x000fe20000000800 */
[----:B---3--:R-:W-:-:S03]  /*6470*/  F2FP.F16.F32.PACK_AB R13, R84, R93 ;  /* 0x0000005d540d723e */ /* 0x008fc600000000ff */
[----:B------:R-:W3:Y:S01]  /*6480*/  MUFU.EX2 R2, R121 ;  /* 0x0000007900027308 */ /* 0x000ee20000000800 */
        /* <DEDUP_REMOVED lines=18> */
[--C-:B------:R-:W-:Y:S01]  /*65b0*/  FFMA.FTZ R77, R118, UR4, -R61.reuse ;  /* 0x00000004764d7c23 */ /* 0x100fe2000801083d */
[C---:B-1----:R-:W-:Y:S01]  /*65c0*/  HMMA.16816.F32 R68, R12.reuse, R4, R68 ;  /* 0x000000040c44723c */ /* 0x042fe20000001844 */
[----:B------:R-:W-:Y:S01]  /*65d0*/  FFMA.FTZ R76, R114, UR4, -R61 ;  /* 0x00000004724c7c23 */ /* 0x000fe2000801083d */
[----:B------:R-:W-:Y:S01]  /*65e0*/  FFMA.FTZ R79, R113, UR4, -R60 ;  /* 0x00000004714f7c23 */ /* 0x000fe2000801083c */
[----:B------:R-:W-:Y:S01]  /*65f0*/  MUFU.EX2 R97, R97 ;  /* 0x0000006100617308 */ /* 0x000fe20000000800 */
[----:B------:R-:W-:Y:S01]  /*6600*/  FFMA.FTZ R28, R157, R95, R92 ;  /* 0x0000005f9d1c7223 */ /* 0x000fe2000001005c */
[----:B------:R-:W-:Y:S01]  /*6610*/  FFMA.FTZ R95, R156, R94, R93 ;  /* 0x0000005e9c5f7223 */ /* 0x000fe2000001005d */
[--C-:B------:R-:W-:Y:S01]  /*6620*/  FFMA.FTZ R92, R36, UR4, -R61.reuse ;  /* 0x00000004245c7c23 */ /* 0x100fe2000801083d */
[----:B------:R-:W-:Y:S01]  /*6630*/  MUFU.EX2 R78, R78 ;  /* 0x0000004e004e7308 */ /* 0x000fe20000000800 */
[C---:B--2---:R-:W-:Y:S01]  /*6640*/  HMMA.16816.F32 R16, R12.reuse, R8, R16 ;  /* 0x000000080c10723c */ /* 0x044fe20000001810 */
[----:B------:R-:W-:Y:S01]  /*6650*/  FADD.FTZ R94, R87, R28 ;  /* 0x0000001c575e7221 */ /* 0x000fe20000010000 */
[----:B------:R-:W-:Y:S01]  /*6660*/  FFMA.FTZ R36, R43, UR4, -R61 ;  /* 0x000000042b247c23 */ /* 0x000fe2000801083d */
        /* <DEDUP_REMOVED lines=29> */
[----:B---3--:R-:W-:Y:S01]  /*6840*/  F2FP.F16.F32.PACK_AB R26, R75, R76 ;  /* 0x0000004c4b1a723e */ /* 0x008fe200000000ff */
[--C-:B------:R-:W-:Y:S01]  /*6850*/  FFMA.FTZ R33, R34, UR4, -R60.reuse ;  /* 0x0000000422217c23 */ /* 0x100fe2000801083c */
[----:B------:R-:W3:Y:S01]  /*6860*/  MUFU.EX2 R96, R96 ;  /* 0x0000006000607308 */ /* 0x000ee20000000800 */
[--C-:B------:R-:W-:Y:S01]  /*6870*/  FFMA.FTZ R93, R39, UR4, -R61.reuse ;  /* 0x00000004275d7c23 */ /* 0x100fe2000801083d */
[----:B-1----:R-:W-:Y:S01]  /*6880*/  F2FP.F16.F32.PACK_AB R25, R74, R79 ;  /* 0x0000004f4a19723e */ /* 0x002fe200000000ff */
[----:B------:R-:W-:Y:S01]  /*6890*/  FFMA.FTZ R39, R40, UR4, -R61 ;  /* 0x0000000428277c23 */ /* 0x000fe2000801083d */
[----:B------:R-:W-:Y:S01]  /*68a0*/  MUFU.EX2 R81, R81 ;  /* 0x0000005100517308 */ /* 0x000fe20000000800 */
[--C-:B------:R-:W-:Y:S01]  /*68b0*/  FFMA.FTZ R40, R42, UR4, -R60.reuse ;  /* 0x000000042a287c23 */ /* 0x100fe2000801083c */
[----:B------:R-:W-:Y:S01]  /*68c0*/  FADD.FTZ R67, R66, R67 ;  /* 0x0000004342437221 */ /* 0x000fe20000010000 */
[----:B------:R-:W-:Y:S01]  /*68d0*/  FFMA.FTZ R42, R53, UR4, -R61 ;  /* 0x00000004352a7c23 */ /* 0x000fe2000801083d */
[----:B------:R-:W-:Y:S01]  /*68e0*/  MUFU.EX2 R82, R82 ;  /* 0x0000005200527308 */ /* 0x000fe20000000800 */
[----:B------:R-:W-:Y:S01]  /*68f0*/  FFMA.FTZ R53, R55, UR4, -R60 ;  /* 0x0000000437357c23 */ /* 0x000fe2000801083c */
[----:B----4-:R-:W-:Y:S01]  /*6900*/  F2FP.F16.F32.PACK_AB R27, R72, R73 ;  /* 0x00000049481b723e */ /* 0x010fe200000000ff */
[----:B------:R-:W-:Y:S01]  /*6910*/  FADD.FTZ R78, R78, R67 ;  /* 0x000000434e4e7221 */ /* 0x000fe20000010000 */
[----:B------:R-:W-:Y:S01]  /*6920*/  MUFU.EX2 R99, R99 ;  /* 0x0000006300637308 */ /* 0x000fe20000000800 */
[----:B------:R-:W-:-:S02]  /*6930*/  FFMA.FTZ R157, R57, UR4, -R61 ;  /* 0x00000004399d7c23 */ /* 0x000fc4000801083d */
[----:B------:R-:W-:Y:S01]  /*6940*/  FADD.FTZ R77, R77, R78 ;  /* 0x0000004e4d4d7221 */ /* 0x000fe20000010000 */
[----:B------:R-:W1:Y:S01]  /*6950*/  MUFU.EX2 R98, R98 ;  /* 0x0000006200627308 */ /* 0x000e620000000800 */
[C---:B------:R-:W-:Y:S02]  /*6960*/  HMMA.16816.F32 R68, R24.reuse, R20, R68 ;  /* 0x000000141844723c */ /* 0x040fe40000001844 */
[----:B------:R-:W-:Y:S01]  /*6970*/  FADD.FTZ R76, R76, R77 ;  /* 0x0000004d4c4c7221 */ /* 0x000fe20000010000 */
[----:B------:R-:W-:Y:S03]  /*6980*/  MUFU.EX2 R83, R83 ;  /* 0x0000005300537308 */ /* 0x000fe60000000800 */
[----:B------:R-:W-:Y:S01]  /*6990*/  FADD.FTZ R76, R75, R76 ;  /* 0x0000004c4b4c7221 */ /* 0x000fe20000010000 */
[----:B------:R-:W4:Y:S01]  /*69a0*/  MUFU.EX2 R80, R80 ;  /* 0x0000005000507308 */ /* 0x000f220000000800 */
[C---:B--2---:R-:W-:Y:S03]  /*69b0*/  HMMA.16816.F32 R16, R24.reuse, R12, R16 ;  /* 0x0000000c1810723c */ /* 0x044fe60000001810 */
[----:B------:R2:W-:Y:S04]  /*69c0*/  MUFU.EX2 R90, R102 ;  /* 0x00000066005a7308 */ /* 0x0005e80000000800 */
[----:B------:R-:W5:Y:S01]  /*69d0*/  MUFU.EX2 R105, R105 ;  /* 0x0000006900697308 */ /* 0x000f620000000800 */
[C---:B------:R-:W-:Y:S01]  /*69e0*/  HMMA.16816.F32 R8, R24.reuse, R14, R8 ;  /* 0x0000000e1808723c */ /* 0x040fe20000001808 */
[----:B------:R-:W5:Y:S02]  /*69f0*/  LDSM.16.MT88.4 R12, [R0+0x800] ;  /* 0x00080000000c783b */ /* 0x000f640000004200 */
[----:B------:R-:W-:Y:S04]  /*6a00*/  MUFU.EX2 R103, R103 ;  /* 0x0000006700677308 */ /* 0x000fe80000000800 */
[----:B------:R-:W-:Y:S01]  /*6a10*/  MUFU.EX2 R64, R64 ;  /* 0x0000004000407308 */ /* 0x000fe20000000800 */
[----:B------:R-:W-:Y:S01]  /*6a20*/  HMMA.16816.F32 R4, R24, R22, R4 ;  /* 0x000000161804723c */ /* 0x000fe20000001804 */
[----:B------:R-:W5:Y:S01]  /*6a30*/  LDSM.16.MT88.4 R20, [R136+0x3800] ;  /* 0x003800008814783b */ /* 0x000f620000004200 */
[----:B---3--:R-:W-:Y:S01]  /*6a40*/  F2FP.F16.F32.PACK_AB R24, R96, R97 ;  /* 0x000000616018723e */ /* 0x008fe200000000ff */
[----:B------:R-:W-:Y:S01]  /*6a50*/  MUFU.EX2 R100, R100 ;  /* 0x0000006400647308 */ /* 0x000fe20000000800 */
[----:B-1----:R-:W-:Y:S01]  /*6a60*/  F2FP.F16.F32.PACK_AB R25, R98, R99 ;  /* 0x000000636219723e */ /* 0x002fe200000000ff */
[----:B--2---:R-:W-:Y:S01]  /*6a70*/  FFMA.FTZ R102, R31, UR4, -R61 ;  /* 0x000000041f667c23 */ /* 0x004fe2000801083d */
[----:B------:R-:W-:Y:S01]  /*6a80*/  F2FP.F16.F32.PACK_AB R26, R82, R81 ;  /* 0x00000051521a723e */ /* 0x000fe200000000ff */
[----:B------:R-:W1:Y:S01]  /*6a90*/  MUFU.EX2 R89, R89 ;  /* 0x0000005900597308 */ /* 0x000e620000000800 */
[----:B----4-:R-:W-:Y:S01]  /*6aa0*/  F2FP.F16.F32.PACK_AB R27, R80, R83 ;  /* 0x00000053501b723e */ /* 0x010fe200000000ff */
[----:B------:R-:W-:-:S02]  /*6ab0*/  FADD.FTZ R97, R97, R76 ;  /* 0x0000004c61617221 */ /* 0x000fc40000010000 */
[----:B------:R-:W-:Y:S02]  /*6ac0*/  MUFU.EX2 R88, R88 ;  /* 0x0000005800587308 */ /* 0x000fe40000000800 */
[----:B------:R-:W-:Y:S02]  /*6ad0*/  FADD.FTZ R96, R96, R97 ;  /* 0x0000006160607221 */ /* 0x000fe40000010000 */
[----:B------:R-:W2:Y:S04]  /*6ae0*/  MUFU.EX2 R65, R65 ;  /* 0x0000004100417308 */ /* 0x000ea80000000800 */
[----:B------:R-:W-:Y:S04]  /*6af0*/  MUFU.EX2 R91, R91 ;  /* 0x0000005b005b7308 */ /* 0x000fe80000000800 */
[----:B------:R-:W-:Y:S04]  /*6b00*/  MUFU.EX2 R102, R102 ;  /* 0x0000006600667308 */ /* 0x000fe80000000800 */
[----:B------:R-:W-:Y:S04]  /*6b10*/  MUFU.EX2 R101, R101 ;  /* 0x0000006500657308 */ /* 0x000fe80000000800 */
[----:B------:R-:W3:Y:S01]  /*6b20*/  MUFU.EX2 R104, R104 ;  /* 0x0000006800687308 */ /* 0x000ee20000000800 */
[C---:B-----5:R-:W-:Y:S03]  /*6b30*/  HMMA.16816.F32 R16, R24.reuse, R12, R16 ;  /* 0x0000000c1810723c */ /* 0x060fe60000001810 */
[----:B------:R4:W-:Y:S04]  /*6b40*/  MUFU.EX2 R34, R29 ;  /* 0x0000001d00227308 */ /* 0x0009e80000000800 */
[----:B------:R-:W5:Y:S01]  /*6b50*/  MUFU.EX2 R33, R33 ;  /* 0x0000002100217308 */ /* 0x000f620000000800 */
[C---:B------:R-:W-:Y:S01]  /*6b60*/  HMMA.16816.F32 R8, R24.reuse, R14, R8 ;  /* 0x0000000e1808723c */ /* 0x040fe20000001808 */
[----:B------:R-:W3:Y:S02]  /*6b70*/  LDSM.16.MT88.4 R12, [R0+0xc00] ;  /* 0x000c0000000c783b */ /* 0x000ee40000004200 */
[----:B------:R1:W-:Y:S04]  /*6b80*/  MUFU.EX2 R38, R43 ;  /* 0x0000002b00267308 */ /* 0x0003e80000000800 */
[----:B------:R-:W-:Y:S01]  /*6b90*/  MUFU.EX2 R92, R92 ;  /* 0x0000005c005c7308 */ /* 0x000fe20000000800 */
[C---:B------:R-:W-:Y:S01]  /*6ba0*/  HMMA.16816.F32 R68, R24.reuse, R20, R68 ;  /* 0x000000141844723c */ /* 0x040fe20000001844 */
[----:B----4-:R-:W-:Y:S02]  /*6bb0*/  LDSM.16.MT88.4 R28, [R0+0x1400] ;  /* 0x00140000001c783b */ /* 0x010fe40000004200 */
[----:B------:R-:W-:Y:S04]  /*6bc0*/  MUFU.EX2 R93, R93 ;  /* 0x0000005d005d7308 */ /* 0x000fe80000000800 */
[----:B------:R-:W-:Y:S01]  /*6bd0*/  MUFU.EX2 R39, R39 ;  /* 0x0000002700277308 */ /* 0x000fe20000000800 */
[----:B------:R-:W-:Y:S01]  /*6be0*/  HMMA.16816.F32 R4, R24, R22, R4 ;  /* 0x000000161804723c */ /* 0x000fe20000001804 */
[----:B------:R-:W4:Y:S01]  /*6bf0*/  LDSM.16.MT88.4 R20, [R136+0x3c00] ;  /* 0x003c00008814783b */ /* 0x000f220000004200 */
[----:B------:R-:W-:Y:S01]  /*6c00*/  F2FP.F16.F32.PACK_AB R24, R105, R90 ;  /* 0x0000005a6918723e */ /* 0x000fe200000000ff */
[--C-:B-1----:R-:W-:Y:S01]  /*6c10*/  FFMA.FTZ R43, R52, UR4, -R61.reuse ;  /* 0x00000004342b7c23 */ /* 0x102fe2000801083d */
[----:B------:R-:W-:Y:S01]  /*6c20*/  F2FP.F16.F32.PACK_AB R25, R89, R100 ;  /* 0x000000645919723e */ /* 0x000fe200000000ff */
[----:B------:R-:W-:Y:S01]  /*6c30*/  FFMA.FTZ R52, R48, UR4, -R61 ;  /* 0x0000000430347c23 */ /* 0x000fe2000801083d */
[----:B------:R-:W-:Y:S01]  /*6c40*/  F2FP.F16.F32.PACK_AB R26, R64, R103 ;  /* 0x00000067401a723e */ /* 0x000fe200000000ff */
[----:B------:R-:W-:Y:S01]  /*6c50*/  FADD.FTZ R48, R2, R85 ;  /* 0x0000005502307221 */ /* 0x000fe20000010000 */
[----:B--2---:R-:W-:Y:S01]  /*6c60*/  F2FP.F16.F32.PACK_AB R27, R65, R88 ;  /* 0x00000058411b723e */ /* 0x004fe200000000ff */
[----:B------:R-:W-:Y:S02]  /*6c70*/  MUFU.EX2 R36, R36 ;  /* 0x0000002400247308 */ /* 0x000fe40000000800 */
[----:B------:R-:W-:-:S02]  /*6c80*/  FADD.FTZ R79, R79, R48 ;  /* 0x000000304f4f7221 */ /* 0x000fc40000010000 */
[----:B------:R-:W-:Y:S02]  /*6c90*/  MUFU.EX2 R37, R37 ;  /* 0x0000002500257308 */ /* 0x000fe40000000800 */
[----:B------:R-:W-:Y:S02]  /*6ca0*/  FADD.FTZ R74, R74, R79 ;  /* 0x0000004f4a4a7221 */ /* 0x000fe40000010000 */
[----:B------:R-:W-:Y:S02]  /*6cb0*/  MUFU.EX2 R41, R41 ;  /* 0x0000002900297308 */ /* 0x000fe40000000800 */
[----:B------:R-:W-:Y:S02]  /*6cc0*/  FADD.FTZ R73, R73, R74 ;  /* 0x0000004a49497221 */ /* 0x000fe40000010000 */
[----:B------:R-:W-:Y:S02]  /*6cd0*/  MUFU.EX2 R40, R40 ;  /* 0x0000002800287308 */ /* 0x000fe40000000800 */
[----:B------:R-:W-:Y:S01]  /*6ce0*/  FADD.FTZ R72, R72, R73 ;  /* 0x0000004948487221 */ /* 0x000fe20000010000 */
[----:B---3--:R-:W-:Y:S01]  /*6cf0*/  HMMA.16816.F32 R16, R24, R12, R16 ;  /* 0x0000000c1810723c */ /* 0x008fe20000001810 */
[----:B------:R-:W-:Y:S02]  /*6d00*/  MUFU.EX2 R43, R43 ;  /* 0x0000002b002b7308 */ /* 0x000fe40000000800 */
[----:B------:R-:W-:-:S02]  /*6d10*/  FADD.FTZ R99, R99, R72 ;  /* 0x0000004863637221 */ /* 0x000fc40000010000 */
[----:B------:R-:W-:Y:S01]  /*6d20*/  LDSM.16.MT88.4 R72, [R136+0x4c00] ;  /* 0x004c00008848783b */ /* 0x000fe20000004200 */
[----:B------:R-:W-:Y:S01]  /*6d30*/  MUFU.EX2 R42, R42 ;  /* 0x0000002a002a7308 */ /* 0x000fe20000000800 */
[----:B------:R-:W-:Y:S01]  /*6d40*/  FADD.FTZ R98, R98, R99 ;  /* 0x0000006362627221 */ /* 0x000fe20000010000 */
[C---:B------:R-:W-:Y:S01]  /*6d50*/  HMMA.16816.F32 R8, R24.reuse, R14, R8 ;  /* 0x0000000e1808723c */ /* 0x040fe20000001808 */
[----:B------:R-:W1:Y:S02]  /*6d60*/  LDSM.16.MT88.4 R12, [R136+0x4000] ;  /* 0x00400000880c783b */ /* 0x000e640000004200 */
[----:B------:R-:W-:Y:S01]  /*6d70*/  FADD.FTZ R83, R83, R98 ;  /* 0x0000006253537221 */ /* 0x000fe20000010000 */
[----:B------:R-:W-:Y:S03]  /*6d80*/  MUFU.EX2 R2, R52 ;  /* 0x0000003400027308 */ /* 0x000fe60000000800 */
[----:B------:R-:W-:Y:S01]  /*6d90*/  FADD.FTZ R83, R80, R83 ;  /* 0x0000005350537221 */ /* 0x000fe20000010000 */
[----:B------:R-:W-:Y:S01]  /*6da0*/  MUFU.EX2 R49, R49 ;  /* 0x0000003100317308 */ /* 0x000fe20000000800 */
[C---:B----4-:R-:W-:Y:S02]  /*6db0*/  HMMA.16816.F32 R68, R24.reuse, R20, R68 ;  /* 0x000000141844723c */ /* 0x050fe40000001844 */
[----:B------:R-:W-:Y:S01]  /*6dc0*/  FADD.FTZ R100, R100, R83 ;  /* 0x0000005364647221 */ /* 0x000fe20000010000 */
[----:B------:R-:W-:Y:S03]  /*6dd0*/  MUFU.EX2 R48, R54 ;  /* 0x0000003600307308 */ /* 0x000fe60000000800 */
[----:B------:R-:W-:Y:S01]  /*6de0*/  FADD.FTZ R89, R89, R100 ;  /* 0x0000006459597221 */ /* 0x000fe20000010000 */
[----:B------:R-:W-:Y:S01]  /*6df0*/  MUFU.EX2 R53, R53 ;  /* 0x0000003500357308 */ /* 0x000fe20000000800 */
[----:B------:R-:W-:Y:S01]  /*6e00*/  HMMA.16816.F32 R4, R24, R22, R4 ;  /* 0x000000161804723c */ /* 0x000fe20000001804 */
[--C-:B------:R-:W-:Y:S01]  /*6e10*/  FFMA.FTZ R24, R32, UR4, -R61.reuse ;  /* 0x0000000420187c23 */ /* 0x100fe2000801083d */
[----:B------:R-:W-:Y:S01]  /*6e20*/  FFMA.FTZ R32, R35, UR4, -R61 ;  /* 0x0000000423207c23 */ /* 0x000fe2000801083d */
[----:B------:R-:W2:Y:S01]  /*6e30*/  LDSM.16.MT88.4 R20, [R0+0x1000] ;  /* 0x001000000014783b */ /* 0x000ea20000004200 */
[----:B------:R-:W-:Y:S01]  /*6e40*/  F2FP.F16.F32.PACK_AB R25, R104, R101 ;  /* 0x000000656819723e */ /* 0x000fe200000000ff */
[----:B------:R3:W-:Y:S01]  /*6e50*/  MUFU.EX2 R35, R24 ;  /* 0x0000001800237308 */ /* 0x0007e20000000800 */
[----:B-----5:R-:W-:Y:S01]  /*6e60*/  F2FP.F16.F32.PACK_AB R27, R33, R34 ;  /* 0x00000022211b723e */ /* 0x020fe200000000ff */
[----:B------:R-:W-:-:S02]  /*6e70*/  FADD.FTZ R88, R88, R89 ;  /* 0x0000005958587221 */ /* 0x000fc40000010000 */
[----:B------:R-:W4:Y:S02]  /*6e80*/  MUFU.EX2 R32, R32 ;  /* 0x0000002000207308 */ /* 0x000f240000000800 */
[----:B------:R-:W-:Y:S02]  /*6e90*/  FADD.FTZ R88, R65, R88 ;  /* 0x0000005841587221 */ /* 0x000fe40000010000 */
[----:B------:R-:W-:Y:S04]  /*6ea0*/  MUFU.EX2 R50, R50 ;  /* 0x0000003200327308 */ /* 0x000fe80000000800 */
[----:B------:R-:W-:Y:S01]  /*6eb0*/  MUFU.EX2 R157, R157 ;  /* 0x0000009d009d7308 */ /* 0x000fe20000000800 */
[----:B---3--:R-:W-:Y:S02]  /*6ec0*/  F2FP.F16.F32.PACK_AB R24, R102, R91 ;  /* 0x0000005b6618723e */ /* 0x008fe400000000ff */
[----:B----4-:R-:W-:-:S07]  /*6ed0*/  F2FP.F16.F32.PACK_AB R26, R32, R35 ;  /* 0x00000023201a723e */ /* 0x010fce00000000ff */
[C---:B-1----:R-:W-:Y:S08]  /*6ee0*/  HMMA.16816.F32 R68, R24.reuse, R12, R68 ;  /* 0x0000000c1844723c */ /* 0x042ff00000001844 */
[C---:B------:R-:W-:Y:S01]  /*6ef0*/  HMMA.16816.F32 R4, R24.reuse, R14, R4 ;  /* 0x0000000e1804723c */ /* 0x040fe20000001804 */
[----:B------:R-:W1:Y:S07]  /*6f00*/  LDSM.16.MT88.4 R12, [R136+0x4400] ;  /* 0x00440000880c783b */ /* 0x000e6e0000004200 */
[----:B--2---:R-:W-:Y:S01]  /*6f10*/  HMMA.16816.F32 R8, R24, R22, R8 ;  /* 0x000000161808723c */ /* 0x004fe20000001808 */
[----:B------:R-:W-:-:S02]  /*6f20*/  F2FP.F16.F32.PACK_AB R22, R36, R39 ;  /* 0x000000272416723e */ /* 0x000fc400000000ff */
[----:B------:R-:W-:-:S05]  /*6f30*/  F2FP.F16.F32.PACK_AB R23, R40, R41 ;  /* 0x000000292817723e */ /* 0x000fca00000000ff */
[----:B------:R-:W-:Y:S01]  /*6f40*/  HMMA.16816.F32 R16, R24, R20, R16 ;  /* 0x000000141810723c */ /* 0x000fe20000001810 */
[----:B------:R-:W2:Y:S01]  /*6f50*/  LDSM.16.MT88.4 R24, [R136+0x4800] ;  /* 0x004800008818783b */ /* 0x000ea20000004200 */
[----:B------:R-:W-:Y:S02]  /*6f60*/  F2FP.F16.F32.PACK_AB R20, R93, R92 ;  /* 0x0000005c5d14723e */ /* 0x000fe400000000ff */
[----:B------:R-:W-:-:S08]  /*6f70*/  F2FP.F16.F32.PACK_AB R21, R37, R38 ;  /* 0x000000262515723e */ /* 0x000fd000000000ff */
[----:B------:R-:W-:Y:S01]  /*6f80*/  HMMA.16816.F32 R8, R20, R30, R8 ;  /* 0x0000001e1408723c */ /* 0x000fe20000001808 */
[----:B------:R-:W-:Y:S01]  /*6f90*/  FADD.FTZ R31, R81, R96 ;  /* 0x00000060511f7221 */ /* 0x000fe20000010000 */
[----:B------:R-:W-:-:S03]  /*6fa0*/  FFMA.FTZ R30, R58, UR4, -R60 ;  /* 0x000000043a1e7c23 */ /* 0x000fc6000801083c */
[----:B------:R-:W-:Y:S02]  /*6fb0*/  FADD.FTZ R31, R82, R31 ;  /* 0x0000001f521f7221 */ /* 0x000fe40000010000 */
[----:B------:R-:W-:Y:S01]  /*6fc0*/  LDSM.16.MT88.4 R80, [R0+0x1c00] ;  /* 0x001c00000050783b */ /* 0x000fe20000004200 */
[C---:B------:R-:W-:Y:S01]  /*6fd0*/  HMMA.16816.F32 R16, R20.reuse, R28, R16 ;  /* 0x0000001c1410723c */ /* 0x040fe20000001810 */
[----:B------:R-:W3:Y:S01]  /*6fe0*/  MUFU.EX2 R29, R51 ;  /* 0x00000033001d7308 */ /* 0x000ee20000000800 */
[----:B------:R-:W-:Y:S01]  /*6ff0*/  FADD.FTZ R90, R90, R31 ;  /* 0x0000001f5a5a7221 */ /* 0x000fe20000010000 */
[--C-:B------:R-:W-:Y:S01]  /*7000*/  FFMA.FTZ R28, R46, UR4, -R60.reuse ;  /* 0x000000042e1c7c23 */ /* 0x100fe2000801083c */
[----:B------:R-:W-:Y:S01]  /*7010*/  FFMA.FTZ R31, R59, UR4, -R60 ;  /* 0x000000043b1f7c23 */ /* 0x000fe2000801083c */
[----:B------:R-:W-:Y:S01]  /*7020*/  MUFU.EX2 R30, R30 ;  /* 0x0000001e001e7308 */ /* 0x000fe20000000800 */
[----:B------:R-:W-:Y:S02]  /*7030*/  FADD.FTZ R90, R105, R90 ;  /* 0x0000005a695a7221 */ /* 0x000fe40000010000 */
[----:B-1----:R-:W-:Y:S01]  /*7040*/  HMMA.16816.F32 R68, R20, R12, R68 ;  /* 0x0000000c1444723c */ /* 0x002fe20000001844 */
[----:B------:R-:W-:Y:S01]  /*7050*/  MUFU.EX2 R28, R28 ;  /* 0x0000001c001c7308 */ /* 0x000fe20000000800 */
[----:B------:R-:W-:-:S03]  /*7060*/  FADD.FTZ R103, R103, R90 ;  /* 0x0000005a67677221 */ /* 0x000fc60000010000 */
[----:B------:R-:W-:Y:S01]  /*7070*/  MUFU.EX2 R31, R31 ;  /* 0x0000001f001f7308 */ /* 0x000fe20000000800 */
[----:B------:R-:W-:Y:S02]  /*7080*/  FADD.FTZ R64, R64, R103 ;  /* 0x0000006740407221 */ /* 0x000fe40000010000 */
[----:B------:R-:W-:Y:S01]  /*7090*/  HMMA.16816.F32 R4, R20, R14, R4 ;  /* 0x0000000e1404723c */ /* 0x000fe20000001804 */
[----:B------:R1:W4:Y:S01]  /*70a0*/  LDSM.16.MT88.4 R12, [R0+0x1800] ;  /* 0x00180000000c783b */ /* 0x0003220000004200 */
[----:B------:R-:W-:Y:S01]  /*70b0*/  F2FP.F16.F32.PACK_AB R20, R42, R43 ;  /* 0x0000002b2a14723e */ /* 0x000fe200000000ff */
[----:B------:R-:W-:Y:S01]  /*70c0*/  FADD.FTZ R91, R91, R64 ;  /* 0x000000405b5b7221 */ /* 0x000fe20000010000 */
[----:B------:R-:W-:Y:S02]  /*70d0*/  F2FP.F16.F32.PACK_AB R21, R53, R48 ;  /* 0x000000303515723e */ /* 0x000fe400000000ff */
[----:B------:R-:W-:Y:S01]  /*70e0*/  F2FP.F16.F32.PACK_AB R22, R49, R2 ;  /* 0x000000023116723e */ /* 0x000fe200000000ff */
[----:B------:R-:W-:Y:S01]  /*70f0*/  FADD.FTZ R102, R102, R91 ;  /* 0x0000005b66667221 */ /* 0x000fe20000010000 */
[----:B---3--:R-:W-:-:S03]  /*7100*/  F2FP.F16.F32.PACK_AB R23, R29, R50 ;  /* 0x000000321d17723e */ /* 0x008fc600000000ff */
[----:B------:R-:W-:-:S04]  /*7110*/  FADD.FTZ R35, R35, R102 ;  /* 0x0000006623237221 */ /* 0x000fc80000010000 */
[C---:B--2---:R-:W-:Y:S01]  /*7120*/  HMMA.16816.F32 R68, R20.reuse, R24, R68 ;  /* 0x000000181444723c */ /* 0x044fe20000001844 */
[----:B------:R-:W-:Y:S01]  /*7130*/  FFMA.FTZ R24, R45, UR4, -R61 ;  /* 0x000000042d187c23 */ /* 0x000fe2000801083d */
[----:B------:R-:W-:Y:S01]  /*7140*/  FADD.FTZ R45, R101, R88 ;  /* 0x00000058652d7221 */ /* 0x000fe20000010000 */
[----:B------:R-:W-:Y:S01]  /*7150*/  FADD.FTZ R35, R32, R35 ;  /* 0x0000002320237221 */ /* 0x000fe20000010000 */
[----:B------:R-:W-:Y:S02]  /*7160*/  FFMA.FTZ R25, R44, UR4, -R61 ;  /* 0x000000042c197c23 */ /* 0x000fe4000801083d */
[----:B------:R-:W-:Y:S01]  /*7170*/  FADD.FTZ R45, R104, R45 ;  /* 0x0000002d682d7221 */ /* 0x000fe20000010000 */
[----:B------:R-:W-:Y:S01]  /*7180*/  FADD.FTZ R92, R92, R35 ;  /* 0x000000235c5c7221 */ /* 0x000fe20000010000 */
[----:B------:R-:W-:Y:S01]  /*7190*/  HMMA.16816.F32 R4, R20, R26, R4 ;  /* 0x0000001a1404723c */ /* 0x000fe20000001804 */
[----:B------:R-:W-:Y:S01]  /*71a0*/  FFMA.FTZ R27, R47, UR4, -R60 ;  /* 0x000000042f1b7c23 */ /* 0x000fe2000801083c */
[----:B------:R-:W-:Y:S01]  /*71b0*/  FADD.FTZ R34, R34, R45 ;  /* 0x0000002d22227221 */ /* 0x000fe20000010000 */
[----:B------:R-:W-:Y:S01]  /*71c0*/  MUFU.EX2 R25, R25 ;  /* 0x0000001900197308 */ /* 0x000fe20000000800 */
[----:B------:R-:W-:Y:S01]  /*71d0*/  FADD.FTZ R92, R93, R92 ;  /* 0x0000005c5d5c7221 */ /* 0x000fe20000010000 */
[----:B-1----:R-:W-:Y:S01]  /*71e0*/  MOV R0, R62 ;  /* 0x0000003e00007202 */ /* 0x002fe20000000f00 */
[----:B------:R-:W-:Y:S01]  /*71f0*/  FADD.FTZ R33, R33, R34 ;  /* 0x0000002221217221 */ /* 0x000fe20000010000 */
[----:B------:R-:W1:Y:S01]  /*7200*/  MUFU.EX2 R24, R24 ;  /* 0x0000001800187308 */ /* 0x000e620000000800 */
[----:B------:R-:W-:-:S02]  /*7210*/  FADD.FTZ R39, R39, R92 ;  /* 0x0000005c27277221 */ /* 0x000fc40000010000 */
[----:B------:R-:W-:Y:S01]  /*7220*/  FADD.FTZ R38, R38, R33 ;  /* 0x0000002126267221 */ /* 0x000fe20000010000 */
[----:B------:R-:W2:Y:S01]  /*7230*/  MUFU.EX2 R26, R56 ;  /* 0x00000038001a7308 */ /* 0x000ea20000000800 */
[----:B------:R-:W-:Y:S02]  /*7240*/  FADD.FTZ R36, R36, R39 ;  /* 0x0000002724247221 */ /* 0x000fe40000010000 */
[----:B------:R-:W-:Y:S01]  /*7250*/  FADD.FTZ R38, R37, R38 ;  /* 0x0000002625267221 */ /* 0x000fe20000010000 */
[----:B------:R-:W3:Y:S01]  /*7260*/  MUFU.EX2 R27, R27 ;  /* 0x0000001b001b7308 */ /* 0x000ee20000000800 */
[----:B------:R-:W-:Y:S01]  /*7270*/  FADD.FTZ R43, R43, R36 ;  /* 0x000000242b2b7221 */ /* 0x000fe20000010000 */
[----:B----4-:R-:W-:Y:S01]  /*7280*/  HMMA.16816.F32 R16, R20, R12, R16 ;  /* 0x0000000c1410723c */ /* 0x010fe20000001810 */
[----:B------:R-:W-:Y:S02]  /*7290*/  FADD.FTZ R41, R41, R38 ;  /* 0x0000002629297221 */ /* 0x000fe40000010000 */
[----:B------:R-:W-:Y:S01]  /*72a0*/  FADD.FTZ R43, R42, R43 ;  /* 0x0000002b2a2b7221 */ /* 0x000fe20000010000 */
[----:B-1----:R-:W-:Y:S01]  /*72b0*/  F2FP.F16.F32.PACK_AB R12, R24, R25 ;  /* 0x00000019180c723e */ /* 0x002fe200000000ff */
[----:B------:R-:W-:-:S02]  /*72c0*/  FADD.FTZ R41, R40, R41 ;  /* 0x0000002928297221 */ /* 0x000fc40000010000 */
[----:B------:R-:W-:Y:S01]  /*72d0*/  FADD.FTZ R2, R2, R43 ;  /* 0x0000002b02027221 */ /* 0x000fe20000010000 */
[----:B------:R-:W-:Y:S01]  /*72e0*/  HMMA.16816.F32 R8, R20, R14, R8 ;  /* 0x0000000e1408723c */ /* 0x000fe20000001808 */
[----:B------:R-:W-:Y:S01]  /*72f0*/  FADD.FTZ R48, R48, R41 ;  /* 0x0000002930307221 */ /* 0x000fe20000010000 */
[----:B--2---:R-:W-:Y:S01]  /*7300*/  F2FP.F16.F32.PACK_AB R14, R157, R26 ;  /* 0x0000001a9d0e723e */ /* 0x004fe200000000ff */
[----:B------:R-:W-:Y:S01]  /*7310*/  FADD.FTZ R2, R49, R2 ;  /* 0x0000000231027221 */ /* 0x000fe20000010000 */
[----:B---3--:R-:W-:Y:S01]  /*7320*/  F2FP.F16.F32.PACK_AB R13, R27, R28 ;  /* 0x0000001c1b0d723e */ /* 0x008fe200000000ff */
[----:B------:R-:W-:Y:S01]  /*7330*/  FADD.FTZ R53, R53, R48 ;  /* 0x0000003035357221 */ /* 0x000fe20000010000 */
[----:B------:R-:W-:Y:S01]  /*7340*/  F2FP.F16.F32.PACK_AB R15, R31, R30 ;  /* 0x0000001e1f0f723e */ /* 0x000fe200000000ff */
[----:B------:R-:W-:Y:S01]  /*7350*/  FADD.FTZ R25, R25, R2 ;  /* 0x0000000219197221 */ /* 0x000fe20000010000 */
[----:B------:R-:W-:Y:S01]  /*7360*/  MOV R2, R63 ;  /* 0x0000003f00027202 */ /* 0x000fe20000000f00 */
[----:B------:R-:W-:-:S02]  /*7370*/  FADD.FTZ R50, R50, R53 ;  /* 0x0000003532327221 */ /* 0x000fc40000010000 */
[----:B------:R-:W-:Y:S02]  /*7380*/  FADD.FTZ R25, R24, R25 ;  /* 0x0000001918197221 */ /* 0x000fe40000010000 */
[----:B------:R-:W-:Y:S01]  /*7390*/  HMMA.16816.F32 R68, R12, R72, R68 ;  /* 0x000000480c44723c */ /* 0x000fe20000001844 */
[----:B------:R-:W-:Y:S01]  /*73a0*/  FADD.FTZ R29, R29, R50 ;  /* 0x000000321d1d7221 */ /* 0x000fe20000010000 */
[----:B------:R-:W-:-:S03]  /*73b0*/  FADD.FTZ R26, R26, R25 ;  /* 0x000000191a1a7221 */ /* 0x000fc60000010000 */
[----:B------:R-:W-:Y:S01]  /*73c0*/  FADD.FTZ R28, R28, R29 ;  /* 0x0000001d1c1c7221 */ /* 0x000fe20000010000 */
[----:B------:R-:W-:Y:S02]  /*73d0*/  FADD.FTZ R157, R157, R26 ;  /* 0x0000001a9d9d7221 */ /* 0x000fe40000010000 */
[----:B------:R-:W-:Y:S01]  /*73e0*/  HMMA.16816.F32 R76, R12, R80, R16 ;  /* 0x000000500c4c723c */ /* 0x000fe20000001810 */
[----:B------:R-:W-:-:S04]  /*73f0*/  FADD.FTZ R27, R27, R28 ;  /* 0x0000001c1b1b7221 */ /* 0x000fc80000010000 */
[----:B------:R-:W-:-:S03]  /*7400*/  FADD.FTZ R30, R30, R27 ;  /* 0x0000001b1e1e7221 */ /* 0x000fc60000010000 */
[----:B------:R-:W-:Y:S01]  /*7410*/  HMMA.16816.F32 R72, R12, R74, R4 ;  /* 0x0000004a0c48723c */ /* 0x000fe20000001804 */
[----:B------:R-:W-:-:S07]  /*7420*/  FADD.FTZ R156, R31, R30 ;  /* 0x0000001e1f9c7221 */ /* 0x000fce0000010000 */
[----:B------:R-:W-:-:S15]  /*7430*/  HMMA.16816.F32 R80, R12, R82, R8 ;  /* 0x000000520c50723c */ /* 0x000fde0000001808 */
[----:B------:R-:W-:-:S05]  /*7440*/  NOP ;  /* 0x0000000000007918 */ /* 0x000fca0000000000 */
.L_x_3854:
        /* <DEDUP_REMOVED lines=15> */
[----:B------:R-:W3:Y:S01]  /*7540*/  LDCU.64 UR6, c[0x0][0x3a0] ;  /* 0x00007400ff0677ac */ /* 0x000ee20008000a00 */
[----:B------:R-:W4:Y:S01]  /*7550*/  LDCU.64 UR8, c[0x0][0x3a8] ;  /* 0x00007500ff0877ac */ /* 0x000f220008000a00 */
[----:B-1----:R-:W-:-:S12]  /*7560*/  ULEA UR5, UR5, UR10, 0x18 ;  /* 0x0000000a05057291 */ /* 0x002fd8000f8ec0ff */
.L_x_3864:
[----:B------:R-:W-:Y:S01]  /*7570*/  @!P1 IADD3 R5, P0, PT, RZ, -R151, RZ ;  /* 0x80000097ff059210 */ /* 0x000fe20007f1e0ff */
[----:B------:R-:W1:Y:S01]  /*7580*/  @!P1 LDC R158, c[0x0][0x3c0] ;  /* 0x0000f000ff9e9b82 */ /* 0x000e620000000800 */
[C---:B------:R-:W-:Y:S01]  /*7590*/  LOP3.LUT R149, R86.reuse, 0x18, RZ, 0xc0, !PT ;  /* 0x0000001856957812 */ /* 0x040fe200078ec0ff */
[----:B------:R-:W-:Y:S01]  /*75a0*/  IMAD.MOV.U32 R2, RZ, RZ, R144 ;  /* 0x000000ffff027224 */ /* 0x000fe200078e0090 */
[----:B------:R-:W-:Y:S05]  /*75b0*/  DEPBAR.LE SB0, 0x0 ;  /* 0x000080000000791a */ /* 0x000fea0000000000 */
[----:B------:R-:W-:Y:S01]  /*75c0*/  BAR.SYNC.DEFER_BLOCKING 0x0 ;  /* 0x0000000000007b1d */ /* 0x000fe20000010000 */
[----:B------:R-:W-:Y:S02]  /*75d0*/  IMAD.SHL.U32 R140, R86, 0x8, RZ ;  /* 0x00000008568c7824 */ /* 0x000fe400078e00ff */
[----:B------:R-:W-:Y:S03]  /*75e0*/  IMAD.MOV.U32 R0, RZ, RZ, R145 ;  /* 0x000000ffff007224 */ /* 0x000fe600078e0091 */
[----:B------:R-:W-:Y:S01]  /*75f0*/  LOP3.LUT R84, R140, 0xd8, RZ, 0xc0, !PT ;  /* 0x000000d88c547812 */ /* 0x000fe200078ec0ff */
[----:B-1----:R-:W-:Y:S04]  /*7600*/  @!P1 IMAD.SHL.U32 R4, R158, 0x80, RZ ;  /* 0x000000809e049824 */ /* 0x002fe800078e00ff */
        /* <DEDUP_REMOVED lines=12> */
[-C--:B------:R-:W-:Y:S02]  /*76d0*/  LOP3.LUT R7, R7, R4.reuse, RZ, 0x3c, !PT ;  /* 0x0000000407077212 */ /* 0x080fe400078e3cff */
[----:B------:R-:W5:Y:S02]  /*76e0*/  I2F.RP R6, R5 ;  /* 0x0000000500067306 */ /* 0x000f640000209400 */
[----:B------:R-:W-:Y:S02]  /*76f0*/  ISETP.GE.AND P0, PT, R7, RZ, PT ;  /* 0x000000ff0700720c */ /* 0x000fe40003f06270 */
[----:B------:R-:W-:Y:S06]  /*7700*/  LOP3.LUT R7, RZ, R4, RZ, 0x33, !PT ;  /* 0x00000004ff077212 */ /* 0x000fec00078e33ff */
        /* <DEDUP_REMOVED lines=51> */
.L_x_3861:
[----:B------:R-:W-:Y:S01]  /*7a40*/  LOP3.LUT R147, R140, 0x1f20, RZ, 0xc0, !PT ;  /* 0x00001f208c937812 */ /* 0x000fe200078ec0ff */
[----:B------:R-:W-:Y:S01]  /*7a50*/  IMAD.SHL.U32 R143, R158, 0x40, RZ ;  /* 0x000000409e8f7824 */ /* 0x000fe200078e00ff */
[----:B------:R-:W-:Y:S01]  /*7a60*/  LOP3.LUT R84, R84, R149, RZ, 0x3c, !PT ;  /* 0x0000009554547212 */ /* 0x000fe200078e3cff */
[----:B------:R-:W-:Y:S01]  /*7a70*/  IMAD.MOV.U32 R2, RZ, RZ, 0x20 ;  /* 0x00000020ff027424 */ /* 0x000fe200078e00ff */
[----:B-1----:R-:W-:Y:S02]  /*7a80*/  SHF.L.U64.HI R87, R158, 0x6, R87 ;  /* 0x000000069e577819 */ /* 0x002fe40000010257 */
        /* <DEDUP_REMOVED lines=9> */
[----:B------:R-:W-:Y:S01]  /*7b20*/  IADD3 R162, P0, PT, R158, R143, RZ ;  /* 0x0000008f9ea27210 */ /* 0x000fe20007f1e0ff */
[--C-:B------:R-:W-:Y:S01]  /*7b30*/  IMAD.X R159, R161, 0x1, R87.reuse, P2 ;  /* 0x00000001a19f7824 */ /* 0x100fe200010e0657 */
[----:B------:R-:W-:Y:S02]  /*7b40*/  ISETP.NE.AND P2, PT, R154, 0x1, PT ;  /* 0x000000019a00780c */ /* 0x000fe40003f45270 */
[----:B------:R1:W-:Y:S01]  /*7b50*/  LDGSTS.E.BYPASS.LTC128B.128 [R147+0x3800], desc[UR16][R160.64] ;  /* 0x03800000a0937fae */ /* 0x0003e2000b981a10 */
[----:B------:R-:W-:Y:S01]  /*7b60*/  IMAD.X R163, R159, 0x1, R87, P0 ;  /* 0x000000019fa37824 */ /* 0x000fe200000e0657 */
[----:B------:R-:W-:Y:S03]  /*7b70*/  LOP3.LUT P0, RZ, R86, 0x4, RZ, 0xc0, !PT ;  /* 0x0000000456ff7812 */ /* 0x000fe6000780c0ff */
[----:B------:R1:W-:Y:S01]  /*7b80*/  LDGSTS.E.BYPASS.LTC128B.128 [R147+0x4000], desc[UR16][R158.64] ;  /* 0x040000009e937fae */ /* 0x0003e2000b981a10 */
[----:B------:R-:W-:Y:S04]  /*7b90*/  SEL R2, R2, 0xffffffe0, !P0 ;  /* 0xffffffe002027807 */ /* 0x000fe80004000000 */
[----:B------:R1:W-:Y:S05]  /*7ba0*/  LDGSTS.E.BYPASS.LTC128B.128 [R147+0x4800], desc[UR16][R162.64] ;  /* 0x04800000a2937fae */ /* 0x0003ea000b981a10 */
[----:B------:R-:W-:Y:S01]  /*7bb0*/  LDSM.16.M88.4 R88, [R138] ;  /* 0x000000008a58783b */ /* 0x000fe20000000200 */
[----:B------:R-:W-:Y:S02]  /*7bc0*/  IMAD.IADD R124, R138, 0x1, R2 ;  /* 0x000000018a7c7824 */ /* 0x000fe400078e0202 */
[----:B------:R-:W-:Y:S02]  /*7bd0*/  IMAD.IADD R0, R2, 0x1, R137 ;  /* 0x0000000102007824 */ /* 0x000fe400078e0289 */
[----:B------:R-:W5:Y:S05]  /*7be0*/  LDSM.16.M88.4 R92, [R137+0x1000] ;  /* 0x00100000895c783b */ /* 0x000f6a0000000200 */
[----:B------:R-:W2:Y:S05]  /*7bf0*/  LDSM.16.M88.4 R96, [R137+0x1400] ;  /* 0x001400008960783b */ /* 0x000eaa0000000200 */
[----:B------:R-:W3:Y:S05]  /*7c00*/  LDSM.16.M88.4 R100, [R137+0x1800] ;  /* 0x001800008964783b */ /* 0x000eea0000000200 */
[----:B------:R-:W0:Y:S05]  /*7c10*/  LDGDEPBAR ;  /* 0x00000000000079af */ /* 0x000e2a0000000000 */
[----:B------:R-:W4:Y:S05]  /*7c20*/  LDSM.16.M88.4 R104, [R137+0x1c00] ;  /* 0x001c00008968783b */ /* 0x000f2a0000000200 */
[----:B------:R-:W1:Y:S05]  /*7c30*/  LDSM.16.M88.4 R108, [R137+0x2000] ;  /* 0x00200000896c783b */ /* 0x000e6a0000000200 */
[----:B------:R-:W1:Y:S05]  /*7c40*/  LDSM.16.M88.4 R112, [R137+0x2400] ;  /* 0x002400008970783b */ /* 0x000e6a0000000200 */
[----:B------:R-:W1:Y:S05]  /*7c50*/  LDSM.16.M88.4 R116, [R137+0x2800] ;  /* 0x002800008974783b */ /* 0x000e6a0000000200 */
[----:B------:R-:W1:Y:S01]  /*7c60*/  LDSM.16.M88.4 R120, [R137+0x2c00] ;  /* 0x002c00008978783b */ /* 0x000e620000000200 */
[C---:B-----5:R-:W-:Y:S04]  /*7c70*/  HMMA.16816.F32 R4, R88.reuse, R92, RZ ;  /* 0x0000005c5804723c */ /* 0x060fe800000018ff */
[----:B------:R-:W-:Y:S04]  /*7c80*/  LDSM.16.M88.4 R124, [R124] ;  /* 0x000000007c7c783b */ /* 0x000fe80000000200 */
[C---:B------:R-:W-:Y:S01]  /*7c90*/  HMMA.16816.F32 R8, R88.reuse, R94, RZ ;  /* 0x0000005e5808723c */ /* 0x040fe200000018ff */
[----:B------:R-:W5:Y:S05]  /*7ca0*/  LDSM.16.M88.4 R128, [R0+0x1000] ;  /* 0x001000000080783b */ /* 0x000f6a0000000200 */
[----:B------:R-:W5:Y:S02]  /*7cb0*/  LDSM.16.M88.4 R132, [R0+0x1400] ;  /* 0x001400000084783b */ /* 0x000f640000000200 */
[C---:B--2---:R-:W-:Y:S03]  /*7cc0*/  HMMA.16816.F32 R12, R88.reuse, R96, RZ ;  /* 0x00000060580c723c */ /* 0x044fe600000018ff */
[----:B------:R-:W-:Y:S05]  /*7cd0*/  LDSM.16.M88.4 R92, [R0+0x1c00] ;  /* 0x001c0000005c783b */ /* 0x000fea0000000200 */
        /* <DEDUP_REMOVED lines=38> */
[----:B------:R-:W1:Y:S02]  /*7f40*/  LDC.64 R86, c[0x0][0x4e0] ;  /* 0x00013800ff567b82 */ /* 0x000e640000000a00 */
[----:B-1----:R-:W-:Y:S04]  /*7f50*/  ISETP.NE.U32.AND P1, PT, R86, RZ, PT ;  /* 0x000000ff5600720c */ /* 0x002fe80003f25070 */
[----:B------:R-:W-:Y:S02]  /*7f60*/  ISETP.NE.AND.EX P1, PT, R87, RZ, PT, P1 ;  /* 0x000000ff5700720c */ /* 0x000fe40003f25310 */
[----:B------:R-:W1:Y:S11]  /*7f70*/  LDC R87, c[0x0][0x3bc] ;  /* 0x0000ef00ff577b82 */ /* 0x000e760000000800 */
        /* <DEDUP_REMOVED lines=42> */
[----:B------:R-:W-:Y:S09]  /*8220*/  ISETP.NE.AND P4, PT, R0, RZ, PT ;  /* 0x000000ff0000720c */ /* 0x000ff20003f85270 */
[----:B------:R-:W-:Y:S02]  /*8230*/  @P6 IADD3 R90, PT, PT, R90, 0x1, RZ ;  /* 0x000000015a5a6810 */ /* 0x000fe40007ffe0ff */
[----:B------:R-:W-:Y:S03]  /*8240*/  @P5 VIADD R88, R88, 0x1 ;  /* 0x0000000158585836 */ /* 0x000fe60000000000 */
[----:B------:R-:W-:Y:S02]  /*8250*/  @!P3 IMAD.MOV R90, RZ, RZ, -R90 ;  /* 0x000000ffff5ab224 */ /* 0x000fe400078e0a5a */
[----:B------:R-:W-:Y:S05]  /*8260*/  @!P2 IMAD.MOV R88, RZ, RZ, -R88 ;  /* 0x000000ffff58a224 */ /* 0x000fea00078e0a58 */
[C---:B------:R-:W-:Y:S02]  /*8270*/  SEL R95, R93.reuse, R88, !P4 ;  /* 0x000000585d5f7207 */ /* 0x040fe40006000000 */
[----:B------:R-:W-:Y:S01]  /*8280*/  SEL R93, R93, R90, !P4 ;  /* 0x0000005a5d5d7207 */ /* 0x000fe20006000000 */
[----:B------:R-:W1:Y:S01]  /*8290*/  LDC.64 R88, c[0x0][0x3b8] ;  /* 0x0000ee00ff587b82 */ /* 0x000e620000000a00 */
        /* <DEDUP_REMOVED lines=21> */
.L_x_3863:
[----:B------:R-:W1:Y:S01]  /*83f0*/  S2R R86, SR_TID.X ;  /* 0x0000000000567919 */ /* 0x000e620000002100 */
[C---:B------:R-:W-:Y:S01]  /*8400*/  IMAD.SHL.U32 R89, R88.reuse, 0x40, RZ ;  /* 0x0000004058597824 */ /* 0x040fe200078e00ff */
[----:B------:R-:W-:Y:S01]  /*8410*/  SHF.L.U64.HI R87, R88, 0x6, R87 ;  /* 0x0000000658577819 */ /* 0x000fe20000010257 */
[--C-:B------:R-:W-:Y:S03]  /*8420*/  IMAD.MOV.U32 R143, RZ, RZ, R141.reuse ;  /* 0x000000ffff8f7224 */ /* 0x100fe600078e008d */
[----:B------:R-:W-:Y:S02]  /*8430*/  IADD3 R90, P2, PT, R89, R142, RZ ;  /* 0x0000008e595a7210 */ /* 0x000fe40007f5e0ff */
[----:B------:R-:W-:Y:S01]  /*8440*/  @!PT LDS RZ, [RZ] ;  /* 0x00000000fffff984 */ /* 0x000fe20000000800 */
[----:B------:R-:W-:Y:S01]  /*8450*/  @!PT LDS RZ, [RZ] ;  /* 0x00000000fffff984 */ /* 0x000fe20000000800 */
[----:B------:R-:W-:Y:S01]  /*8460*/  @!PT LDS RZ, [RZ] ;  /* 0x00000000fffff984 */ /* 0x000fe20000000800 */
[----:B------:R2:W-:Y:S02]  /*8470*/  LDGSTS.E.BYPASS.LTC128B.128 [R147+0x1000], desc[UR16][R142.64] ;  /* 0x010000008e937fae */ /* 0x0005e4000b981a10 */
[-C--:B------:R-:W-:Y:S01]  /*8480*/  IADD3 R88, P3, PT, R90, R89.reuse, RZ ;  /* 0x000000595a587210 */ /* 0x080fe20007f7e0ff */
[----:B------:R-:W-:Y:S03]  /*8490*/  IMAD.X R91, R87, 0x1, R141, P2 ;  /* 0x00000001575b7824 */ /* 0x000fe600010e068d */
[----:B------:R-:W-:Y:S02]  /*84a0*/  IADD3 R92, P2, PT, R88, R89, RZ ;  /* 0x00000059585c7210 */ /* 0x000fe40007f5e0ff */
[----:B------:R2:W-:Y:S01]  /*84b0*/  LDGSTS.E.BYPASS.LTC128B.128 [R147+0x1800], desc[UR16][R90.64] ;  /* 0x018000005a937fae */ /* 0x0005e2000b981a10 */
[-C--:B------:R-:W-:Y:S04]  /*84c0*/  IADD3.X R89, PT, PT, R91, R87.reuse, RZ, P3, !PT ;  /* 0x000000575b597210 */ /* 0x080fe80001ffe4ff */
[----:B------:R-:W-:Y:S01]  /*84d0*/  IADD3.X R93, PT, PT, R89, R87, RZ, P2, !PT ;  /* 0x00000057595d7210 */ /* 0x000fe200017fe4ff */
[----:B------:R2:W-:Y:S04]  /*84e0*/  LDGSTS.E.BYPASS.LTC128B.128 [R147+0x2000], desc[UR16][R88.64] ;  /* 0x0200000058937fae */ /* 0x0005e8000b981a10 */
[----:B------:R2:W-:Y:S04]  /*84f0*/  LDGSTS.E.BYPASS.LTC128B.128 [R147+0x2800], desc[UR16][R92.64] ;  /* 0x028000005c937fae */ /* 0x0005e8000b981a10 */
[----:B------:R-:W0:Y:S02]  /*8500*/  LDGDEPBAR ;  /* 0x00000000000079af */ /* 0x000e240000000000 */
.L_x_3862:
        /* <DEDUP_REMOVED lines=31> */
[----:B--2---:R-:W-:Y:S02]  /*8700*/  FMNMX3.FTZ R88, R0, R64, R65, !PT ;  /* 0x0000004000587276 */ /* 0x004fe40007810041 */
[----:B------:R-:W-:Y:S02]  /*8710*/  FMNMX3.FTZ R89, R2, R66, R67, !PT ;  /* 0x0000004202597276 */ /* 0x000fe40007810043 */
[----:B------:R-:W-:Y:S01]  /*8720*/  IADD3 R154, PT, PT, R154, -0x1, RZ ;  /* 0xffffffff9a9a7810 */ /* 0x000fe20007ffe0ff */
[----:B------:R-:W-:Y:S01]  /*8730*/  SHFL.BFLY PT, R93, R88, 0x2, 0x1f ;  /* 0x0c401f00585d7f89 */ /* 0x000fe200000e0000 */
[----:B------:R-:W-:Y:S07]  /*8740*/  IADD3 R155, PT, PT, R155, -0x80, RZ ;  /* 0xffffff809b9b7810 */ /* 0x000fee0007ffe0ff */
[----:B------:R-:W2:Y:S02]  /*8750*/  SHFL.BFLY PT, R2, R89, 0x2, 0x1f ;  /* 0x0c401f0059027f89 */ /* 0x000ea400000e0000 */
[----:B--2---:R-:W-:Y:S02]  /*8760*/  FMNMX.FTZ R87, R89, R2, !PT ;  /* 0x0000000259577209 */ /* 0x004fe40007810000 */
[----:B------:R-:W-:Y:S04]  /*8770*/  FMNMX.FTZ R91, R88, R93, !PT ;  /* 0x0000005d585b7209 */ /* 0x000fe80007810000 */
[----:B------:R-:W2:Y:S08]  /*8780*/  SHFL.BFLY PT, R0, R87, 0x1, 0x1f ;  /* 0x0c201f0057007f89 */ /* 0x000eb000000e0000 */
[----:B------:R-:W3:Y:S01]  /*8790*/  SHFL.BFLY PT, R84, R91, 0x1, 0x1f ;  /* 0x0c201f005b547f89 */ /* 0x000ee200000e0000 */
[----:B--2---:R-:W-:Y:S02]  /*87a0*/  FMNMX.FTZ R0, R87, R0, !PT ;  /* 0x0000000057007209 */ /* 0x004fe40007810000 */
[----:B------:R-:W-:Y:S02]  /*87b0*/  MOV R87, R148 ;  /* 0x0000009400577202 */ /* 0x000fe40000000f00 */
[----:B---3--:R-:W-:Y:S01]  /*87c0*/  FMNMX.FTZ R2, R91, R84, !PT ;  /* 0x000000545b027209 */ /* 0x008fe20007810000 */
[C---:B------:R-:W-:Y:S01]  /*87d0*/  FMUL.FTZ R88, R0.reuse, UR4 ;  /* 0x0000000400587c20 */ /* 0x040fe20008410000 */
[----:B------:R-:W-:Y:S01]  /*87e0*/  FADD.FTZ R85, -R0, R85 ;  /* 0x0000005500557221 */ /* 0x000fe20000010100 */
[----:B------:R-:W-:Y:S02]  /*87f0*/  @P0 IADD3 R87, PT, PT, R150, -0x20, RZ ;  /* 0xffffffe096570810 */ /* 0x000fe40007ffe0ff */
[C---:B------:R-:W-:Y:S01]  /*8800*/  FMUL.FTZ R90, R2.reuse, UR4 ;  /* 0x00000004025a7c20 */ /* 0x040fe20008410000 */
[C---:B------:R-:W-:Y:S01]  /*8810*/  FSETP.NEU.FTZ.AND P2, PT, R2.reuse, -INF , PT ;  /* 0xff8000000200780b */ /* 0x040fe20003f5d000 */
[----:B------:R-:W-:Y:S01]  /*8820*/  FADD.FTZ R3, -R2, R3 ;  /* 0x0000000302037221 */ /* 0x000fe20000010100 */
[----:B------:R-:W2:Y:S01]  /*8830*/  LDSM.16.MT88.4 R100, [R87] ;  /* 0x000000005764783b */ /* 0x000ea20000004200 */
        /* <DEDUP_REMOVED lines=8> */
[----:B------:R-:W3:Y:S01]  /*88c0*/  MUFU.EX2 R84, R84 ;  /* 0x0000005400547308 */ /* 0x000ee20000000800 */
        /* <DEDUP_REMOVED lines=8> */
[----:B------:R-:W-:Y:S01]  /*8950*/  FFMA.FTZ R91, R11, UR4, -R88 ;  /* 0x000000040b5b7c23 */ /* 0x000fe20008010858 */
[--C-:B------:R-:W-:Y:S01]  /*8960*/  FFMA.FTZ R116, R12, UR4, -R90.reuse ;  /* 0x000000040c747c23 */ /* 0x100fe2000801085a */
[----:B------:R-:W-:Y:S07]  /*8970*/  FFMA.FTZ R115, R13, UR4, -R90 ;  /* 0x000000040d737c23 */ /* 0x000fee000801085a */
[----:B------:R-:W5:Y:S01]  /*8980*/  MUFU.EX2 R112, R112 ;  /* 0x0000007000707308 */ /* 0x000f620000000800 */
[--C-:B------:R-:W-:Y:S01]  /*8990*/  FFMA.FTZ R119, R14, UR4, -R88.reuse ;  /* 0x000000040e777c23 */ /* 0x100fe20008010858 */
[C---:B---3--:R-:W-:Y:S01]  /*89a0*/  FMUL.FTZ R68, R84.reuse, R68 ;  /* 0x0000004454447220 */ /* 0x048fe20000410000 */
[C---:B------:R-:W-:Y:S07]  /*89b0*/  FMUL.FTZ R69, R84.reuse, R69 ;  /* 0x0000004554457220 */ /* 0x040fee0000410000 */
[----:B------:R-:W-:Y:S01]  /*89c0*/  MUFU.EX2 R114, R114 ;  /* 0x0000007200727308 */ /* 0x000fe20000000800 */
[C---:B------:R-:W-:Y:S01]  /*89d0*/  FMUL.FTZ R72, R84.reuse, R72 ;  /* 0x0000004854487220 */ /* 0x040fe20000410000 */
[C---:B----4-:R-:W-:Y:S01]  /*89e0*/  FMUL.FTZ R70, R3.reuse, R70 ;  /* 0x0000004603467220 */ /* 0x050fe20000410000 */
[C---:B------:R-:W-:Y:S07]  /*89f0*/  FMUL.FTZ R71, R3.reuse, R71 ;  /* 0x0000004703477220 */ /* 0x040fee0000410000 */
[----:B------:R-:W3:Y:S01]  /*8a00*/  MUFU.EX2 R111, R111 ;  /* 0x0000006f006f7308 */ /* 0x000ee20000000800 */
[----:B------:R-:W-:Y:S01]  /*8a10*/  FMUL.FTZ R73, R84, R73 ;  /* 0x0000004954497220 */ /* 0x000fe20000410000 */
[C---:B------:R-:W-:Y:S01]  /*8a20*/  FMUL.FTZ R74, R3.reuse, R74 ;  /* 0x0000004a034a7220 */ /* 0x040fe20000410000 */
[----:B------:R-:W-:Y:S07]  /*8a30*/  FMUL.FTZ R75, R3, R75 ;  /* 0x0000004b034b7220 */ /* 0x000fee0000410000 */
[----:B------:R-:W-:Y:S01]  /*8a40*/  MUFU.EX2 R109, R109 ;  /* 0x0000006d006d7308 */ /* 0x000fe20000000800 */
[----:B------:R-:W-:Y:S01]  /*8a50*/  FFMA.FTZ R118, R15, UR4, -R88 ;  /* 0x000000040f767c23 */ /* 0x000fe20008010858 */
[----:B-----5:R-:W-:Y:S01]  /*8a60*/  F2FP.F16.F32.PACK_AB R92, R112, R105 ;  /* 0x00000069705c723e */ /* 0x020fe200000000ff */
[--C-:B------:R-:W-:Y:S07]  /*8a70*/  FFMA.FTZ R120, R16, UR4, -R90.reuse ;  /* 0x0000000410787c23 */ /* 0x100fee000801085a */
[----:B------:R-:W4:Y:S01]  /*8a80*/  MUFU.EX2 R108, R108 ;  /* 0x0000006c006c7308 */ /* 0x000f220000000800 */
[----:B------:R-:W-:Y:S01]  /*8a90*/  FFMA.FTZ R113, R17, UR4, -R90 ;  /* 0x0000000411717c23 */ /* 0x000fe2000801085a */
[--C-:B------:R-:W-:Y:S01]  /*8aa0*/  FFMA.FTZ R122, R18, UR4, -R88.reuse ;  /* 0x00000004127a7c23 */ /* 0x100fe20008010858 */
[--C-:B------:R-:W-:Y:S07]  /*8ab0*/  FFMA.FTZ R117, R19, UR4, -R88.reuse ;  /* 0x0000000413757c23 */ /* 0x100fee0008010858 */
[----:B------:R-:W-:Y:S01]  /*8ac0*/  MUFU.EX2 R110, R110 ;  /* 0x0000006e006e7308 */ /* 0x000fe20000000800 */
[C---:B------:R-:W-:Y:S01]  /*8ad0*/  FMUL.FTZ R76, R84.reuse, R76 ;  /* 0x0000004c544c7220 */ /* 0x040fe20000410000 */
[----:B---3--:R-:W-:Y:S01]  /*8ae0*/  F2FP.F16.F32.PACK_AB R93, R111, R114 ;  /* 0x000000726f5d723e */ /* 0x008fe200000000ff */
[C---:B------:R-:W-:Y:S07]  /*8af0*/  FMUL.FTZ R77, R84.reuse, R77 ;  /* 0x0000004d544d7220 */ /* 0x040fee0000410000 */
[----:B------:R-:W3:Y:S01]  /*8b00*/  MUFU.EX2 R91, R91 ;  /* 0x0000005b005b7308 */ /* 0x000ee20000000800 */
[C---:B------:R-:W-:Y:S01]  /*8b10*/  FMUL.FTZ R78, R3.reuse, R78 ;  /* 0x0000004e034e7220 */ /* 0x040fe20000410000 */
[C---:B------:R-:W-:Y:S01]  /*8b20*/  FMUL.FTZ R79, R3.reuse, R79 ;  /* 0x0000004f034f7220 */ /* 0x040fe20000410000 */
[C---:B------:R-:W-:Y:S07]  /*8b30*/  FMUL.FTZ R80, R84.reuse, R80 ;  /* 0x0000005054507220 */ /* 0x040fee0000410000 */
[----:B------:R-:W-:Y:S01]  /*8b40*/  MUFU.EX2 R116, R116 ;  /* 0x0000007400747308 */ /* 0x000fe20000000800 */
[----:B------:R-:W-:Y:S01]  /*8b50*/  FMUL.FTZ R81, R84, R81 ;  /* 0x0000005154517220 */ /* 0x000fe20000410000 */
[----:B----4-:R-:W-:Y:S01]  /*8b60*/  F2FP.F16.F32.PACK_AB R94, R108, R109 ;  /* 0x0000006d6c5e723e */ /* 0x010fe200000000ff */
[C---:B------:R-:W-:Y:S07]  /*8b70*/  FMUL.FTZ R82, R3.reuse, R82 ;  /* 0x0000005203527220 */ /* 0x040fee0000410000 */
[----:B------:R-:W4:Y:S01]  /*8b80*/  MUFU.EX2 R115, R115 ;  /* 0x0000007300737308 */ /* 0x000f220000000800 */
[----:B------:R-:W-:Y:S01]  /*8b90*/  FMUL.FTZ R83, R3, R83 ;  /* 0x0000005303537220 */ /* 0x000fe20000410000 */
[----:B------:R-:W-:Y:S01]  /*8ba0*/  FFMA.FTZ R161, R84, R157, R105 ;  /* 0x0000009d54a17223 */ /* 0x000fe20000010069 */
[--C-:B------:R-:W-:Y:S07]  /*8bb0*/  FFMA.FTZ R128, R26, UR4, -R88.reuse ;  /* 0x000000041a807c23 */ /* 0x100fee0008010858 */
[----:B------:R-:W-:Y:S01]  /*8bc0*/  MUFU.EX2 R119, R119 ;  /* 0x0000007700777308 */ /* 0x000fe20000000800 */
[----:B------:R-:W-:Y:S01]  /*8bd0*/  LDSM.16.MT88.4 R104, [R87+0xc00] ;  /* 0x000c00005768783b */ /* 0x000fe20000004200 */
[----:B---3--:R-:W-:Y:S01]  /*8be0*/  F2FP.F16.F32.PACK_AB R95, R91, R110 ;  /* 0x0000006e5b5f723e */ /* 0x008fe200000000ff */
[----:B------:R-:W-:Y:S07]  /*8bf0*/  FFMA.FTZ R121, R27, UR4, -R88 ;  /* 0x000000041b797c23 */ /* 0x000fee0008010858 */
[----:B------:R-:W3:Y:S01]  /*8c00*/  MUFU.EX2 R118, R118 ;  /* 0x0000007600767308 */ /* 0x000ee20000000800 */
[--C-:B------:R-:W-:Y:S01]  /*8c10*/  FFMA.FTZ R129, R33, UR4, -R90.reuse ;  /* 0x0000000421817c23 */ /* 0x100fe2000801085a */
[----:B------:R-:W-:Y:S01]  /*8c20*/  FFMA.FTZ R143, R36, UR4, -R90 ;  /* 0x00000004248f7c23 */ /* 0x000fe2000801085a */
[----:B------:R-:W-:Y:S07]  /*8c30*/  FFMA.FTZ R157, R39, UR4, -R88 ;  /* 0x00000004279d7c23 */ /* 0x000fee0008010858 */
[----:B------:R-:W-:Y:S01]  /*8c40*/  MUFU.EX2 R128, R128 ;  /* 0x0000008000807308 */ /* 0x000fe20000000800 */
[C---:B------:R-:W-:Y:S09]  /*8c50*/  HMMA.16816.F32 R68, R92.reuse, R96, R68 ;  /* 0x000000605c44723c */ /* 0x040ff20000001844 */
[----:B------:R-:W-:Y:S01]  /*8c60*/  MUFU.EX2 R121, R121 ;  /* 0x0000007900797308 */ /* 0x000fe20000000800 */
[--C-:B------:R-:W-:Y:S01]  /*8c70*/  FFMA.FTZ R130, R20, UR4, -R90.reuse ;  /* 0x0000000414827c23 */ /* 0x100fe2000801085a */
[----:B------:R-:W-:Y:S08]  /*8c80*/  FFMA.FTZ R125, R21, UR4, -R90 ;  /* 0x00000004157d7c23 */ /* 0x000ff0000801085a */
[----:B------:R-:W-:Y:S01]  /*8c90*/  MUFU.EX2 R129, R129 ;  /* 0x0000008100817308 */ /* 0x000fe20000000800 */
[C---:B------:R-:W-:Y:S01]  /*8ca0*/  HMMA.16816.F32 R72, R92.reuse, R98, R72 ;  /* 0x000000625c48723c */ /* 0x040fe20000001848 */
[----:B------:R-:W5:Y:S08]  /*8cb0*/  LDSM.16.MT88.4 R96, [R136+0x3400] ;  /* 0x003400008860783b */ /* 0x000f700000004200 */
[----:B------:R-:W-:Y:S01]  /*8cc0*/  MUFU.EX2 R120, R120 ;  /* 0x0000007800787308 */ /* 0x000fe20000000800 */
[--C-:B------:R-:W-:Y:S01]  /*8cd0*/  FFMA.FTZ R126, R22, UR4, -R88.reuse ;  /* 0x00000004167e7c23 */ /* 0x100fe20008010858 */
[----:B------:R-:W-:Y:S01]  /*8ce0*/  FFMA.FTZ R123, R23, UR4, -R88 ;  /* 0x00000004177b7c23 */ /* 0x000fe20008010858 */
[--C-:B------:R-:W-:Y:S07]  /*8cf0*/  FFMA.FTZ R124, R24, UR4, -R90.reuse ;  /* 0x00000004187c7c23 */ /* 0x100fee000801085a */
[----:B------:R-:W1:Y:S01]  /*8d00*/  MUFU.EX2 R113, R113 ;  /* 0x0000007100717308 */ /* 0x000e620000000800 */
[C---:B--2---:R-:W-:Y:S09]  /*8d10*/  HMMA.16816.F32 R76, R92.reuse, R100, R76 ;  /* 0x000000645c4c723c */ /* 0x044ff2000000184c */
[----:B------:R-:W-:Y:S01]  /*8d20*/  MUFU.EX2 R122, R122 ;  /* 0x0000007a007a7308 */ /* 0x000fe20000000800 */
[--C-:B------:R-:W-:Y:S01]  /*8d30*/  FFMA.FTZ R127, R25, UR4, -R90.reuse ;  /* 0x00000004197f7c23 */ /* 0x100fe2000801085a */
[--C-:B------:R-:W-:Y:S01]  /*8d40*/  FFMA.FTZ R131, R28, UR4, -R90.reuse ;  /* 0x000000041c837c23 */ /* 0x100fe2000801085a */
[----:B------:R-:W-:Y:S07]  /*8d50*/  FFMA.FTZ R158, R29, UR4, -R90 ;  /* 0x000000041d9e7c23 */ /* 0x000fee000801085a */
[----:B------:R-:W2:Y:S01]  /*8d60*/  MUFU.EX2 R117, R117 ;  /* 0x0000007500757308 */ /* 0x000ea20000000800 */
[----:B------:R-:W-:Y:S01]  /*8d70*/  HMMA.16816.F32 R80, R92, R102, R80 ;  /* 0x000000665c50723c */ /* 0x000fe20000001850 */
[----:B------:R-:W5:Y:S02]  /*8d80*/  LDSM.16.MT88.4 R100, [R87+0x400] ;  /* 0x000400005764783b */ /* 0x000f640000004200 */
[----:B----4-:R-:W-:Y:S06]  /*8d90*/  F2FP.F16.F32.PACK_AB R92, R115, R116 ;  /* 0x00000074735c723e */ /* 0x010fec00000000ff */
[----:B------:R-:W-:Y:S01]  /*8da0*/  MUFU.EX2 R130, R130 ;  /* 0x0000008200827308 */ /* 0x000fe20000000800 */
[----:B---3--:R-:W-:Y:S01]  /*8db0*/  F2FP.F16.F32.PACK_AB R93, R118, R119 ;  /* 0x00000077765d723e */ /* 0x008fe200000000ff */
[--C-:B------:R-:W-:Y:S01]  /*8dc0*/  FFMA.FTZ R133, R30, UR4, -R88.reuse ;  /* 0x000000041e857c23 */ /* 0x100fe20008010858 */
[----:B-1----:R-:W-:Y:S07]  /*8dd0*/  F2FP.F16.F32.PACK_AB R94, R113, R120 ;  /* 0x00000078715e723e */ /* 0x002fee00000000ff */
[----:B------:R-:W1:Y:S01]  /*8de0*/  MUFU.EX2 R125, R125 ;  /* 0x0000007d007d7308 */ /* 0x000e620000000800 */
[----:B------:R-:W-:Y:S01]  /*8df0*/  FFMA.FTZ R132, R31, UR4, -R88 ;  /* 0x000000041f847c23 */ /* 0x000fe20008010858 */
[----:B------:R-:W-:Y:S01]  /*8e00*/  FFMA.FTZ R134, R32, UR4, -R90 ;  /* 0x0000000420867c23 */ /* 0x000fe2000801085a */
[--C-:B------:R-:W-:Y:S07]  /*8e10*/  FFMA.FTZ R135, R34, UR4, -R88.reuse ;  /* 0x0000000422877c23 */ /* 0x100fee0008010858 */
[----:B------:R-:W-:Y:S01]  /*8e20*/  MUFU.EX2 R126, R126 ;  /* 0x0000007e007e7308 */ /* 0x000fe20000000800 */
[----:B--2---:R-:W-:Y:S01]  /*8e30*/  F2FP.F16.F32.PACK_AB R95, R117, R122 ;  /* 0x0000007a755f723e */ /* 0x004fe200000000ff */
[----:B------:R-:W-:Y:S01]  /*8e40*/  FFMA.FTZ R160, R35, UR4, -R88 ;  /* 0x0000000423a07c23 */ /* 0x000fe20008010858 */
[----:B------:R-:W-:Y:S07]  /*8e50*/  FFMA.FTZ R162, R37, UR4, -R90 ;  /* 0x0000000425a27c23 */ /* 0x000fee000801085a */
[----:B------:R-:W-:Y:S01]  /*8e60*/  MUFU.EX2 R143, R143 ;  /* 0x0000008f008f7308 */ /* 0x000fe20000000800 */
[----:B------:R-:W-:Y:S01]  /*8e70*/  FFMA.FTZ R114, R3, R156, R114 ;  /* 0x0000009c03727223 */ /* 0x000fe20000010072 */
[----:B------:R-:W-:Y:S01]  /*8e80*/  FADD.FTZ R156, R112, R161 ;  /* 0x000000a1709c7221 */ /* 0x000fe20000010000 */
[----:B------:R-:W-:Y:S07]  /*8e90*/  FFMA.FTZ R159, R38, UR4, -R88 ;  /* 0x00000004269f7c23 */ /* 0x000fee0008010858 */
[----:B------:R-:W2:Y:S01]  /*8ea0*/  MUFU.EX2 R123, R123 ;  /* 0x0000007b007b7308 */ /* 0x000ea20000000800 */
[----:B------:R-:W-:Y:S01]  /*8eb0*/  FADD.FTZ R161, R111, R114 ;  /* 0x000000726fa17221 */ /* 0x000fe20000010000 */
[----:B------:R-:W-:Y:S01]  /*8ec0*/  FADD.FTZ R163, R109, R156 ;  /* 0x0000009c6da37221 */ /* 0x000fe20000010000 */
[----:B------:R-:W-:Y:S07]  /*8ed0*/  FFMA.FTZ R156, R43, UR4, -R88 ;  /* 0x000000042b9c7c23 */ /* 0x000fee0008010858 */
[----:B------:R3:W-:Y:S01]  /*8ee0*/  MUFU.EX2 R109, R157 ;  /* 0x0000009d006d7308 */ /* 0x0007e20000000800 */
[C---:B-----5:R-:W-:Y:S09]  /*8ef0*/  HMMA.16816.F32 R68, R92.reuse, R96, R68 ;  /* 0x000000605c44723c */ /* 0x060ff20000001844 */
[----:B------:R-:W-:Y:S01]  /*8f00*/  MUFU.EX2 R124, R124 ;  /* 0x0000007c007c7308 */ /* 0x000fe20000000800 */
[----:B------:R-:W-:Y:S01]  /*8f10*/  FADD.FTZ R110, R110, R161 ;  /* 0x000000a16e6e7221 */ /* 0x000fe20000010000 */
[----:B------:R-:W-:Y:S01]  /*8f20*/  FFMA.FTZ R111, R40, UR4, -R90 ;  /* 0x00000004286f7c23 */ /* 0x000fe2000801085a */
[----:B------:R-:W-:Y:S07]  /*8f30*/  FADD.FTZ R163, R108, R163 ;  /* 0x000000a36ca37221 */ /* 0x000fee0000010000 */
[----:B------:R-:W4:Y:S01]  /*8f40*/  MUFU.EX2 R127, R127 ;  /* 0x0000007f007f7308 */ /* 0x000f220000000800 */
[C---:B------:R-:W-:Y:S01]  /*8f50*/  HMMA.16816.F32 R72, R92.reuse, R98, R72 ;  /* 0x000000625c48723c */ /* 0x040fe20000001848 */
[----:B------:R-:W5:Y:S08]  /*8f60*/  LDSM.16.MT88.4 R96, [R136+0x3800] ;  /* 0x003800008860783b */ /* 0x000f700000004200 */
[----:B------:R-:W-:Y:S01]  /*8f70*/  MUFU.EX2 R131, R131 ;  /* 0x0000008300837308 */ /* 0x000fe20000000800 */
[----:B------:R-:W-:Y:S01]  /*8f80*/  FADD.FTZ R164, R91, R110 ;  /* 0x0000006e5ba47221 */ /* 0x000fe20000010000 */
[--C-:B------:R-:W-:Y:S01]  /*8f90*/  FFMA.FTZ R161, R46, UR4, -R88.reuse ;  /* 0x000000042ea17c23 */ /* 0x100fe20008010858 */
[----:B---3--:R-:W-:Y:S07]  /*8fa0*/  FFMA.FTZ R157, R47, UR4, -R88 ;  /* 0x000000042f9d7c23 */ /* 0x008fee0008010858 */
[----:B------:R-:W3:Y:S01]  /*8fb0*/  MUFU.EX2 R158, R158 ;  /* 0x0000009e009e7308 */ /* 0x000ee20000000800 */
[C---:B------:R-:W-:Y:S09]  /*8fc0*/  HMMA.16816.F32 R76, R92.reuse, R100, R76 ;  /* 0x000000645c4c723c */ /* 0x040ff2000000184c */
[----:B------:R-:W-:Y:S01]  /*8fd0*/  MUFU.EX2 R133, R133 ;  /* 0x0000008500857308 */ /* 0x000fe20000000800 */
[----:B------:R-:W-:Y:S01]  /*8fe0*/  FADD.FTZ R116, R116, R163 ;  /* 0x000000a374747221 */ /* 0x000fe20000010000 */
[----:B------:R-:W-:Y:S01]  /*8ff0*/  FADD.FTZ R119, R119, R164 ;  /* 0x000000a477777221 */ /* 0x000fe20000010000 */
[----:B------:R-:W-:Y:S07]  /*9000*/  MOV R3, R2 ;  /* 0x0000000200037202 */ /* 0x000fee0000000f00 */
[----:B------:R-:W3:Y:S01]  /*9010*/  MUFU.EX2 R132, R132 ;  /* 0x0000008400847308 */ /* 0x000ee20000000800 */
[----:B------:R-:W-:Y:S01]  /*9020*/  HMMA.16816.F32 R80, R92, R102, R80 ;  /* 0x000000665c50723c */ /* 0x000fe20000001850 */
[----:B------:R-:W3:Y:S02]  /*9030*/  LDSM.16.MT88.4 R100, [R87+0x800] ;  /* 0x000800005764783b */ /* 0x000ee40000004200 */
[----:B-1----:R-:W-:Y:S06]  /*9040*/  F2FP.F16.F32.PACK_AB R92, R125, R130 ;  /* 0x000000827d5c723e */ /* 0x002fec00000000ff */
[----:B------:R-:W1:Y:S01]  /*9050*/  MUFU.EX2 R134, R134 ;  /* 0x0000008600867308 */ /* 0x000e620000000800 */
[----:B--2---:R-:W-:Y:S01]  /*9060*/  F2FP.F16.F32.PACK_AB R93, R123, R126 ;  /* 0x0000007e7b5d723e */ /* 0x004fe200000000ff */
[----:B------:R-:W-:Y:S01]  /*9070*/  FADD.FTZ R119, R118, R119 ;  /* 0x0000007776777221 */ /* 0x000fe20000010000 */
[----:B----4-:R-:W-:Y:S07]  /*9080*/  F2FP.F16.F32.PACK_AB R94, R127, R124 ;  /* 0x0000007c7f5e723e */ /* 0x010fee00000000ff */
[----:B------:R-:W-:Y:S01]  /*9090*/  MUFU.EX2 R135, R135 ;  /* 0x0000008700877308 */ /* 0x000fe20000000800 */
[----:B------:R-:W-:Y:S01]  /*90a0*/  F2FP.F16.F32.PACK_AB R95, R121, R128 ;  /* 0x00000080795f723e */ /* 0x000fe200000000ff */
[----:B------:R-:W-:Y:S01]  /*90b0*/  FADD.FTZ R122, R122, R119 ;  /* 0x000000777a7a7221 */ /* 0x000fe20000010000 */
[----:B------:R-:W-:Y:S07]  /*90c0*/  FFMA.FTZ R119, R48, UR4, -R90 ;  /* 0x0000000430777c23 */ /* 0x000fee000801085a */
[----:B------:R2:W4:Y:S01]  /*90d0*/  MUFU.EX2 R84, R160 ;  /* 0x000000a000547308 */ /* 0x0005220000000800 */
[----:B------:R-:W-:Y:S09]  /*90e0*/  FADD.FTZ R117, R117, R122 ;  /* 0x0000007a75757221 */ /* 0x000ff20000010000 */
[----:B------:R1:W4:Y:S01]  /*90f0*/  MUFU.EX2 R112, R162 ;  /* 0x000000a200707308 */ /* 0x0003220000000800 */
[----:B------:R-:W-:Y:S09]  /*9100*/  FADD.FTZ R126, R126, R117 ;  /* 0x000000757e7e7221 */ /* 0x000ff20000010000 */
[----:B------:R3:W4:Y:S10]  /*9110*/  MUFU.EX2 R114, R159 ;  /* 0x0000009f00727308 */ /* 0x0007340000000800 */
[----:B------:R-:W-:Y:S01]  /*9120*/  MUFU.EX2 R111, R111 ;  /* 0x0000006f006f7308 */ /* 0x000fe20000000800 */
[C---:B-----5:R-:W-:Y:S03]  /*9130*/  HMMA.16816.F32 R68, R92.reuse, R96, R68 ;  /* 0x000000605c44723c */ /* 0x060fe60000001844 */
[----:B--2---:R-:W-:Y:S06]  /*9140*/  FFMA.FTZ R160, R42, UR4, -R88 ;  /* 0x000000042aa07c23 */ /* 0x004fec0008010858 */
[----:B------:R2:W-:Y:S01]  /*9150*/  MUFU.EX2 R91, R156 ;  /* 0x0000009c005b7308 */ /* 0x0005e20000000800 */
[----:B-1----:R-:W-:Y:S01]  /*9160*/  FFMA.FTZ R162, R41, UR4, -R90 ;  /* 0x0000000429a27c23 */ /* 0x002fe2000801085a */
[C---:B------:R-:W-:Y:S01]  /*9170*/  HMMA.16816.F32 R72, R92.reuse, R98, R72 ;  /* 0x000000625c48723c */ /* 0x040fe20000001848 */
[----:B------:R-:W1:Y:S07]  /*9180*/  LDSM.16.MT88.4 R96, [R136+0x3c00] ;  /* 0x003c00008860783b */ /* 0x000e6e0000004200 */
[----:B------:R5:W-:Y:S01]  /*9190*/  MUFU.EX2 R110, R160 ;  /* 0x000000a0006e7308 */ /* 0x000be20000000800 */
[----:B---3--:R-:W-:Y:S01]  /*91a0*/  FADD.FTZ R159, R115, R116 ;  /* 0x00000074739f7221 */ /* 0x008fe20000010000 */
[--C-:B------:R-:W-:Y:S01]  /*91b0*/  FFMA.FTZ R115, R44, UR4, -R90.reuse ;  /* 0x000000042c737c23 */ /* 0x100fe2000801085a */
[----:B------:R-:W-:Y:S07]  /*91c0*/  FFMA.FTZ R116, R45, UR4, -R90 ;  /* 0x000000042d747c23 */ /* 0x000fee000801085a */
[----:B------:R-:W3:Y:S01]  /*91d0*/  MUFU.EX2 R108, R162 ;  /* 0x000000a2006c7308 */ /* 0x000ee20000000800 */
[----:B------:R-:W-:Y:S01]  /*91e0*/  FADD.FTZ R120, R120, R159 ;  /* 0x0000009f78787221 */ /* 0x000fe20000010000 */
[C---:B------:R-:W-:Y:S08]  /*91f0*/  HMMA.16816.F32 R76, R92.reuse, R100, R76 ;  /* 0x000000645c4c723c */ /* 0x040ff0000000184c */
[----:B------:R-:W-:Y:S01]  /*9200*/  MUFU.EX2 R115, R115 ;  /* 0x0000007300737308 */ /* 0x000fe20000000800 */
[----:B--2---:R-:W-:Y:S01]  /*9210*/  FFMA.FTZ R156, R51, UR4, -R88 ;  /* 0x00000004339c7c23 */ /* 0x004fe20008010858 */
[----:B------:R-:W-:Y:S01]  /*9220*/  FADD.FTZ R159, R113, R120 ;  /* 0x00000078719f7221 */ /* 0x000fe20000010000 */
[----:B------:R-:W-:Y:S07]  /*9230*/  FFMA.FTZ R120, R49, UR4, -R90 ;  /* 0x0000000431787c23 */ /* 0x000fee000801085a */
[----:B------:R-:W2:Y:S01]  /*9240*/  MUFU.EX2 R116, R116 ;  /* 0x0000007400747308 */ /* 0x000ea20000000800 */
[----:B------:R-:W-:Y:S01]  /*9250*/  HMMA.16816.F32 R80, R92, R102, R80 ;  /* 0x000000665c50723c */ /* 0x000fe20000001850 */
[----:B------:R-:W2:Y:S08]  /*9260*/  LDSM.16.MT88.4 R100, [R136+0x4000] ;  /* 0x004000008864783b */ /* 0x000eb00000004200 */
[----:B------:R-:W-:Y:S01]  /*9270*/  MUFU.EX2 R118, R161 ;  /* 0x000000a100767308 */ /* 0x000fe20000000800 */
[----:B------:R-:W-:Y:S01]  /*9280*/  F2FP.F16.F32.PACK_AB R92, R158, R131 ;  /* 0x000000839e5c723e */ /* 0x000fe200000000ff */
[----:B------:R-:W-:Y:S01]  /*9290*/  FADD.FTZ R130, R130, R159 ;  /* 0x0000009f82827221 */ /* 0x000fe20000010000 */
[----:B------:R-:W-:Y:S07]  /*92a0*/  F2FP.F16.F32.PACK_AB R93, R132, R133 ;  /* 0x00000085845d723e */ /* 0x000fee00000000ff */
[----:B------:R3:W2:Y:S01]  /*92b0*/  MUFU.EX2 R113, R157 ;  /* 0x0000009d00717308 */ /* 0x0006a20000000800 */
[----:B------:R-:W-:Y:S01]  /*92c0*/  F2FP.F16.F32.PACK_AB R94, R129, R134 ;  /* 0x00000086815e723e */ /* 0x000fe200000000ff */
[----:B------:R-:W-:Y:S01]  /*92d0*/  FADD.FTZ R117, R125, R130 ;  /* 0x000000827d757221 */ /* 0x000fe20000010000 */
[----:B----4-:R-:W-:Y:S01]  /*92e0*/  F2FP.F16.F32.PACK_AB R95, R84, R135 ;  /* 0x00000087545f723e */ /* 0x010fe200000000ff */
[----:B------:R-:W-:Y:S06]  /*92f0*/  FADD.FTZ R125, R123, R126 ;  /* 0x0000007e7b7d7221 */ /* 0x000fec0000010000 */
[----:B------:R-:W-:Y:S01]  /*9300*/  MUFU.EX2 R119, R119 ;  /* 0x0000007700777308 */ /* 0x000fe20000000800 */
[----:B------:R-:W-:Y:S01]  /*9310*/  FADD.FTZ R124, R124, R117 ;  /* 0x000000757c7c7221 */ /* 0x000fe20000010000 */
[----:B-----5:R-:W-:Y:S01]  /*9320*/  FFMA.FTZ R160, R50, UR4, -R88 ;  /* 0x0000000432a07c23 */ /* 0x020fe20008010858 */
[--C-:B------:R-:W-:Y:S07]  /*9330*/  FFMA.FTZ R123, R52, UR4, -R90.reuse ;  /* 0x00000004347b7c23 */ /* 0x100fee000801085a */
[----:B------:R4:W-:Y:S01]  /*9340*/  MUFU.EX2 R117, R156 ;  /* 0x0000009c00757308 */ /* 0x0009e20000000800 */
[----:B------:R-:W-:Y:S01]  /*9350*/  FFMA.FTZ R126, R53, UR4, -R90 ;  /* 0x00000004357e7c23 */ /* 0x000fe2000801085a */
[--C-:B------:R-:W-:Y:S01]  /*9360*/  FFMA.FTZ R130, R55, UR4, -R88.reuse ;  /* 0x0000000437827c23 */ /* 0x100fe20008010858 */
[--C-:B------:R-:W-:Y:S07]  /*9370*/  FFMA.FTZ R159, R58, UR4, -R88.reuse ;  /* 0x000000043a9f7c23 */ /* 0x100fee0008010858 */
[----:B------:R-:W5:Y:S01]  /*9380*/  MUFU.EX2 R120, R120 ;  /* 0x0000007800787308 */ /* 0x000f620000000800 */
[----:B---3--:R-:W-:Y:S09]  /*9390*/  FFMA.FTZ R157, R54, UR4, -R88 ;  /* 0x00000004369d7c23 */ /* 0x008ff20008010858 */
[----:B------:R-:W3:Y:S01]  /*93a0*/  MUFU.EX2 R122, R160 ;  /* 0x000000a0007a7308 */ /* 0x000ee20000000800 */
[C---:B-1----:R-:W-:Y:S09]  /*93b0*/  HMMA.16816.F32 R68, R92.reuse, R96, R68 ;  /* 0x000000605c44723c */ /* 0x042ff20000001844 */
[----:B------:R-:W-:Y:S10]  /*93c0*/  MUFU.EX2 R123, R123 ;  /* 0x0000007b007b7308 */ /* 0x000ff40000000800 */
[----:B------:R-:W1:Y:S01]  /*93d0*/  MUFU.EX2 R126, R126 ;  /* 0x0000007e007e7308 */ /* 0x000e620000000800 */
[C---:B------:R-:W-:Y:S01]  /*93e0*/  HMMA.16816.F32 R72, R92.reuse, R98, R72 ;  /* 0x000000625c48723c */ /* 0x040fe20000001848 */
[----:B------:R-:W4:Y:S07]  /*93f0*/  LDSM.16.MT88.4 R96, [R87+0x1000] ;  /* 0x001000005760783b */ /* 0x000f2e0000004200 */
[C---:B------:R-:W-:Y:S08]  /*9400*/  HMMA.16816.F32 R76, R92.reuse, R104, R76 ;  /* 0x000000685c4c723c */ /* 0x040ff0000000184c */
[----:B------:R-:W-:Y:S01]  /*9410*/  HMMA.16816.F32 R80, R92, R106, R80 ;  /* 0x0000006a5c50723c */ /* 0x000fe20000001850 */
[----:B------:R-:W1:Y:S02]  /*9420*/  LDSM.16.MT88.4 R104, [R136+0x4400] ;  /* 0x004400008868783b */ /* 0x000e640000004200 */
[----:B------:R-:W-:Y:S02]  /*9430*/  F2FP.F16.F32.PACK_AB R92, R112, R143 ;  /* 0x0000008f705c723e */ /* 0x000fe400000000ff */
[----:B------:R-:W-:Y:S02]  /*9440*/  F2FP.F16.F32.PACK_AB R93, R109, R114 ;  /* 0x000000726d5d723e */ /* 0x000fe400000000ff */
[----:B------:R-:W-:Y:S02]  /*9450*/  F2FP.F16.F32.PACK_AB R94, R108, R111 ;  /* 0x0000006f6c5e723e */ /* 0x000fe400000000ff */
[----:B------:R-:W-:Y:S07]  /*9460*/  F2FP.F16.F32.PACK_AB R95, R91, R110 ;  /* 0x0000006e5b5f723e */ /* 0x000fee00000000ff */
[C---:B--2---:R-:W-:Y:S08]  /*9470*/  HMMA.16816.F32 R68, R92.reuse, R100, R68 ;  /* 0x000000645c44723c */ /* 0x044ff00000001844 */
[C---:B------:R-:W-:Y:S01]  /*9480*/  HMMA.16816.F32 R72, R92.reuse, R102, R72 ;  /* 0x000000665c48723c */ /* 0x040fe20000001848 */
[----:B------:R-:W2:Y:S07]  /*9490*/  LDSM.16.MT88.4 R100, [R87+0x1400] ;  /* 0x001400005764783b */ /* 0x000eae0000004200 */
[C---:B----4-:R-:W-:Y:S03]  /*94a0*/  HMMA.16816.F32 R76, R92.reuse, R96, R76 ;  /* 0x000000605c4c723c */ /* 0x050fe6000000184c */
[----:B------:R-:W-:Y:S01]  /*94b0*/  FADD.FTZ R96, R128, R125 ;  /* 0x0000007d80607221 */ /* 0x000fe20000010000 */
[----:B------:R-:W-:Y:S01]  /*94c0*/  FADD.FTZ R128, R127, R124 ;  /* 0x0000007c7f807221 */ /* 0x000fe20000010000 */
[----:B------:R-:W-:Y:S01]  /*94d0*/  FFMA.FTZ R125, R56, UR4, -R90 ;  /* 0x00000004387d7c23 */ /* 0x000fe2000801085a */
[----:B------:R-:W-:Y:S01]  /*94e0*/  MUFU.EX2 R124, R157 ;  /* 0x0000009d007c7308 */ /* 0x000fe20000000800 */
[----:B------:R-:W-:Y:S01]  /*94f0*/  FADD.FTZ R156, R121, R96 ;  /* 0x00000060799c7221 */ /* 0x000fe20000010000 */
[----:B------:R-:W-:Y:S01]  /*9500*/  HMMA.16816.F32 R80, R92, R98, R80 ;  /* 0x000000625c50723c */ /* 0x000fe20000001850 */
[----:B------:R-:W4:Y:S07]  /*9510*/  LDSM.16.MT88.4 R96, [R136+0x4800] ;  /* 0x004800008860783b */ /* 0x000f2e0000004200 */
[----:B------:R-:W4:Y:S01]  /*9520*/  MUFU.EX2 R121, R130 ;  /* 0x0000008200797308 */ /* 0x000f220000000800 */
[----:B------:R-:W-:Y:S01]  /*9530*/  F2FP.F16.F32.PACK_AB R92, R116, R115 ;  /* 0x00000073745c723e */ /* 0x000fe200000000ff */
[----:B------:R-:W-:Y:S01]  /*9540*/  FADD.FTZ R131, R131, R128 ;  /* 0x0000008083837221 */ /* 0x000fe20000010000 */
[----:B------:R-:W-:Y:S01]  /*9550*/  F2FP.F16.F32.PACK_AB R93, R113, R118 ;  /* 0x00000076715d723e */ /* 0x000fe200000000ff */
[----:B------:R-:W-:Y:S01]  /*9560*/  FFMA.FTZ R128, R57, UR4, -R90 ;  /* 0x0000000439807c23 */ /* 0x000fe2000801085a */
[----:B-----5:R-:W-:Y:S01]  /*9570*/  F2FP.F16.F32.PACK_AB R94, R120, R119 ;  /* 0x00000077785e723e */ /* 0x020fe200000000ff */
[----:B------:R-:W-:Y:S01]  /*9580*/  FFMA.FTZ R127, R59, UR4, -R88 ;  /* 0x000000043b7f7c23 */ /* 0x000fe20008010858 */
[----:B---3--:R-:W-:Y:S03]  /*9590*/  F2FP.F16.F32.PACK_AB R95, R117, R122 ;  /* 0x0000007a755f723e */ /* 0x008fe600000000ff */
[----:B------:R-:W-:Y:S01]  /*95a0*/  MUFU.EX2 R125, R125 ;  /* 0x0000007d007d7308 */ /* 0x000fe20000000800 */
[----:B------:R-:W-:Y:S01]  /*95b0*/  FADD.FTZ R131, R158, R131 ;  /* 0x000000839e837221 */ /* 0x000fe20000010000 */
[----:B------:R-:W-:Y:S08]  /*95c0*/  FADD.FTZ R133, R133, R156 ;  /* 0x0000009c85857221 */ /* 0x000ff00000010000 */
[----:B------:R-:W3:Y:S01]  /*95d0*/  MUFU.EX2 R128, R128 ;  /* 0x0000008000807308 */ /* 0x000ee20000000800 */
[----:B------:R-:W-:Y:S01]  /*95e0*/  FADD.FTZ R134, R134, R131 ;  /* 0x0000008386867221 */ /* 0x000fe20000010000 */
[C---:B-1----:R-:W-:Y:S08]  /*95f0*/  HMMA.16816.F32 R68, R92.reuse, R104, R68 ;  /* 0x000000685c44723c */ /* 0x042ff00000001844 */
[----:B------:R-:W-:Y:S01]  /*9600*/  MUFU.EX2 R130, R159 ;  /* 0x0000009f00827308 */ /* 0x000fe20000000800 */
[----:B------:R-:W-:Y:S01]  /*9610*/  FADD.FTZ R132, R132, R133 ;  /* 0x0000008584847221 */ /* 0x000fe20000010000 */
[----:B------:R-:W-:Y:S08]  /*9620*/  FFMA.FTZ R131, R60, UR4, -R90 ;  /* 0x000000043c837c23 */ /* 0x000ff0000801085a */
[----:B------:R-:W1:Y:S01]  /*9630*/  MUFU.EX2 R127, R127 ;  /* 0x0000007f007f7308 */ /* 0x000e620000000800 */
[----:B------:R-:W-:Y:S01]  /*9640*/  FADD.FTZ R133, R135, R132 ;  /* 0x0000008487857221 */ /* 0x000fe20000010000 */
[C---:B------:R-:W-:Y:S01]  /*9650*/  HMMA.16816.F32 R72, R92.reuse, R106, R72 ;  /* 0x0000006a5c48723c */ /* 0x040fe20000001848 */
[----:B------:R-:W5:Y:S07]  /*9660*/  LDSM.16.MT88.4 R104, [R87+0x1800] ;  /* 0x001800005768783b */ /* 0x000f6e0000004200 */
[----:B------:R-:W-:Y:S01]  /*9670*/  MUFU.EX2 R131, R131 ;  /* 0x0000008300837308 */ /* 0x000fe20000000800 */
[----:B------:R-:W-:Y:S01]  /*9680*/  FADD.FTZ R133, R84, R133 ;  /* 0x0000008554857221 */ /* 0x000fe20000010000 */
[--C-:B------:R-:W-:Y:S01]  /*9690*/  FFMA.FTZ R132, R61, UR4, -R90.reuse ;  /* 0x000000043d847c23 */ /* 0x100fe2000801085a */
[--C-:B------:R-:W-:Y:S01]  /*96a0*/  FFMA.FTZ R135, R64, UR4, -R90.reuse ;  /* 0x0000000440877c23 */ /* 0x100fe2000801085a */
[----:B------:R-:W-:Y:S01]  /*96b0*/  FFMA.FTZ R90, R65, UR4, -R90 ;  /* 0x00000004415a7c23 */ /* 0x000fe2000801085a */
[----:B------:R-:W-:Y:S01]  /*96c0*/  FADD.FTZ R114, R114, R133 ;  /* 0x0000008572727221 */ /* 0x000fe20000010000 */
[C---:B--2---:R-:W-:Y:S04]  /*96d0*/  HMMA.16816.F32 R76, R92.reuse, R100, R76 ;  /* 0x000000645c4c723c */ /* 0x044fe8000000184c */
[----:B------:R-:W2:Y:S01]  /*96e0*/  MUFU.EX2 R132, R132 ;  /* 0x0000008400847308 */ /* 0x000ea20000000800 */
[----:B------:R-:W-:Y:S01]  /*96f0*/  FADD.FTZ R100, R129, R134 ;  /* 0x0000008681647221 */ /* 0x000fe20000010000 */
[--C-:B------:R-:W-:Y:S01]  /*9700*/  FFMA.FTZ R129, R62, UR4, -R88.reuse ;  /* 0x000000043e817c23 */ /* 0x100fe20008010858 */
[----:B------:R-:W-:Y:S07]  /*9710*/  FFMA.FTZ R134, R63, UR4, -R88 ;  /* 0x000000043f867c23 */ /* 0x000fee0008010858 */
[----:B------:R-:W-:Y:S01]  /*9720*/  MUFU.EX2 R157, R90 ;  /* 0x0000005a009d7308 */ /* 0x000fe20000000800 */
        /* <DEDUP_REMOVED lines=8> */
[----:B---3--:R-:W-:Y:S01]  /*97b0*/  F2FP.F16.F32.PACK_AB R94, R128, R125 ;  /* 0x0000007d805e723e */ /* 0x008fe200000000ff */
[----:B------:R-:W-:Y:S01]  /*97c0*/  FADD.FTZ R111, R111, R156 ;  /* 0x0000009c6f6f7221 */ /* 0x000fe20000010000 */
[----:B-1----:R-:W-:Y:S07]  /*97d0*/  F2FP.F16.F32.PACK_AB R95, R127, R130 ;  /* 0x000000827f5f723e */ /* 0x002fee00000000ff */
[----:B------:R-:W1:Y:S01]  /*97e0*/  MUFU.EX2 R112, R135 ;  /* 0x0000008700707308 */ /* 0x000e620000000800 */
[----:B------:R-:W-:Y:S01]  /*97f0*/  FADD.FTZ R108, R108, R111 ;  /* 0x0000006f6c6c7221 */ /* 0x000fe20000010000 */
[C---:B------:R-:W-:Y:S03]  /*9800*/  HMMA.16816.F32 R68, R92.reuse, R96, R68 ;  /* 0x000000605c44723c */ /* 0x040fe60000001844 */
[----:B------:R-:W-:Y:S01]  /*9810*/  FADD.FTZ R97, R109, R114 ;  /* 0x000000726d617221 */ /* 0x000fe20000010000 */
[--C-:B------:R-:W-:Y:S01]  /*9820*/  FFMA.FTZ R109, R66, UR4, -R88.reuse ;  /* 0x00000004426d7c23 */ /* 0x100fe20008010858 */
[----:B------:R-:W-:Y:S01]  /*9830*/  FFMA.FTZ R88, R67, UR4, -R88 ;  /* 0x0000000443587c23 */ /* 0x000fe20008010858 */
[----:B------:R-:W-:Y:S01]  /*9840*/  FADD.FTZ R115, R115, R108 ;  /* 0x0000006c73737221 */ /* 0x000fe20000010000 */
[----:B------:R-:W-:Y:S01]  /*9850*/  FADD.FTZ R110, R110, R97 ;  /* 0x000000616e6e7221 */ /* 0x000fe20000010000 */
[C---:B------:R-:W-:Y:S01]  /*9860*/  HMMA.16816.F32 R72, R92.reuse, R98, R72 ;  /* 0x000000625c48723c */ /* 0x040fe20000001848 */
[----:B------:R3:W3:Y:S01]  /*9870*/  LDSM.16.MT88.4 R96, [R87+0x1c00] ;  /* 0x001c00005760783b */ /* 0x0006e20000004200 */
[----:B------:R-:W-:Y:S01]  /*9880*/  MUFU.EX2 R109, R109 ;  /* 0x0000006d006d7308 */ /* 0x000fe20000000800 */
[----:B------:R-:W-:Y:S01]  /*9890*/  FADD.FTZ R91, R91, R110 ;  /* 0x0000006e5b5b7221 */ /* 0x000fe20000010000 */
[----:B------:R-:W-:Y:S08]  /*98a0*/  FADD.FTZ R116, R116, R115 ;  /* 0x0000007374747221 */ /* 0x000ff00000010000 */
[----:B------:R-:W1:Y:S01]  /*98b0*/  MUFU.EX2 R88, R88 ;  /* 0x0000005800587308 */ /* 0x000e620000000800 */
[----:B------:R-:W-:Y:S01]  /*98c0*/  FADD.FTZ R118, R118, R91 ;  /* 0x0000005b76767221 */ /* 0x000fe20000010000 */
[C---:B-----5:R-:W-:Y:S03]  /*98d0*/  HMMA.16816.F32 R76, R92.reuse, R104, R76 ;  /* 0x000000685c4c723c */ /* 0x060fe6000000184c */
[----:B------:R-:W-:Y:S01]  /*98e0*/  FADD.FTZ R113, R113, R118 ;  /* 0x0000007671717221 */ /* 0x000fe20000010000 */
[----:B------:R-:W-:Y:S03]  /*98f0*/  FADD.FTZ R119, R119, R116 ;  /* 0x0000007477777221 */ /* 0x000fe60000010000 */
[----:B------:R-:W-:Y:S01]  /*9900*/  FADD.FTZ R122, R122, R113 ;  /* 0x000000717a7a7221 */ /* 0x000fe20000010000 */
[----:B------:R-:W-:Y:S03]  /*9910*/  HMMA.16816.F32 R80, R92, R106, R80 ;  /* 0x0000006a5c50723c */ /* 0x000fe60000001850 */
[----:B--2---:R-:W-:Y:S01]  /*9920*/  F2FP.F16.F32.PACK_AB R92, R132, R131 ;  /* 0x00000083845c723e */ /* 0x004fe200000000ff */
[----:B------:R-:W-:Y:S01]  /*9930*/  FADD.FTZ R120, R120, R119 ;  /* 0x0000007778787221 */ /* 0x000fe20000010000 */
[----:B----4-:R-:W-:Y:S01]  /*9940*/  F2FP.F16.F32.PACK_AB R93, R84, R129 ;  /* 0x00000081545d723e */ /* 0x010fe200000000ff */
[----:B------:R-:W-:Y:S01]  /*9950*/  FADD.FTZ R117, R117, R122 ;  /* 0x0000007a75757221 */ /* 0x000fe20000010000 */
[----:B-1----:R-:W-:Y:S01]  /*9960*/  F2FP.F16.F32.PACK_AB R94, R157, R112 ;  /* 0x000000709d5e723e */ /* 0x002fe200000000ff */
        /* <DEDUP_REMOVED lines=11> */
[----:B---3--:R-:W-:Y:S03]  /*9a20*/  FADD.FTZ R87, R131, R128 ;  /* 0x0000008083577221 */ /* 0x008fe60000010000 */
        /* <DEDUP_REMOVED lines=11> */
.L_x_3860:
[----:B------:R-:W1:Y:S01]  /*9ae0*/  S2R R3, SR_TID.X ;  /* 0x0000000000037919 */ /* 0x000e620000002100 */
[----:B------:R-:W-:Y:S01]  /*9af0*/  ISETP.NE.AND P1, PT, R146, -0x1, PT ;  /* 0xffffffff9200780c */ /* 0x000fe20003f25270 */
[----:B------:R-:W2:Y:S01]  /*9b00*/  LDC R17, c[0x0][0x434] ;  /* 0x00010d00ff117b82 */ /* 0x000ea20000000800 */
[----:B------:R-:W-:Y:S01]  /*9b10*/  LOP3.LUT R10, R149, 0xc0, R140, 0xf8, !PT ;  /* 0x000000c0950a7812 */ /* 0x000fe200078ef88c */
[----:B------:R-:W3:Y:S01]  /*9b20*/  SHFL.BFLY PT, R12, R157, 0x2, 0x1f ;  /* 0x0c401f009d0c7f89 */ /* 0x000ee200000e0000 */
[----:B------:R-:W-:Y:S03]  /*9b30*/  BSSY.RECONVERGENT B0, `(.L_x_3865) ;  /* 0x000006d000007945 */ /* 0x000fe60003800200 */
[----:B------:R-:W4:Y:S02]  /*9b40*/  SHFL.BFLY PT, R11, R156, 0x2, 0x1f ;  /* 0x0c401f009c0b7f89 */ /* 0x000f2400000e0000 */
[----:B------:R-:W5:Y:S01]  /*9b50*/  S2UR UR6, SR_CTAID.X ;  /* 0x00000000000679c3 */ /* 0x000f620000002500 */
[----:B------:R-:W2:Y:S01]  /*9b60*/  S2R R13, SR_CTAID.Z ;  /* 0x00000000000d7919 */ /* 0x000ea20000002700 */
[----:B---3--:R-:W-:Y:S01]  /*9b70*/  FADD.FTZ R12, R12, R157 ;  /* 0x0000009d0c0c7221 */ /* 0x008fe20000010000 */
[----:B-1----:R-:W-:-:S04]  /*9b80*/  SHF.L.U32 R8, R3, 0x1, RZ ;  /* 0x0000000103087819 */ /* 0x002fc800000006ff */
[----:B------:R-:W1:Y:S01]  /*9b90*/  SHFL.BFLY PT, R5, R12, 0x1, 0x1f ;  /* 0x0c201f000c057f89 */ /* 0x000e6200000e0000 */
[----:B----4-:R-:W-:Y:S01]  /*9ba0*/  FADD.FTZ R11, R11, R156 ;  /* 0x0000009c0b0b7221 */ /* 0x010fe20000010000 */
[C---:B------:R-:W-:Y:S01]  /*9bb0*/  SHF.L.U32 R9, R3.reuse, 0x4, RZ ;  /* 0x0000000403097819 */ /* 0x040fe200000006ff */
[----:B-----5:R-:W-:Y:S01]  /*9bc0*/  USHF.L.U32 UR6, UR6, 0x6, URZ ;  /* 0x0000000606067899 */ /* 0x020fe200080006ff */
[----:B------:R-:W-:Y:S02]  /*9bd0*/  LOP3.LUT R8, R8, 0x6, RZ, 0xc0, !PT ;  /* 0x0000000608087812 */ /* 0x000fe400078ec0ff */
[----:B------:R-:W3:Y:S01]  /*9be0*/  SHFL.BFLY PT, R4, R11, 0x1, 0x1f ;  /* 0x0c201f000b047f89 */ /* 0x000ee200000e0000 */
[----:B------:R-:W-:Y:S02]  /*9bf0*/  LOP3.LUT P5, RZ, R3, 0x3, RZ, 0xc0, !PT ;  /* 0x0000000303ff7812 */ /* 0x000fe400078ac0ff */
[----:B------:R-:W-:Y:S02]  /*9c00*/  LOP3.LUT R9, R8, 0x3e00, R9, 0xf8, !PT ;  /* 0x00003e0008097812 */ /* 0x000fe400078ef809 */
[----:B------:R-:W4:Y:S02]  /*9c10*/  LDC.U8 R8, c[0x0][0x548] ;  /* 0x00015200ff087b82 */ /* 0x000f240000000000 */
[----:B------:R-:W-:-:S02]  /*9c20*/  LOP3.LUT R9, R9, 0x20, R140, 0xf8, !PT ;  /* 0x0000002009097812 */ /* 0x000fc400078ef88c */
[----:B------:R-:W-:Y:S02]  /*9c30*/  LOP3.LUT R140, R140, 0x18, RZ, 0xc0, !PT ;  /* 0x000000188c8c7812 */ /* 0x000fe400078ec0ff */
[----:B------:R-:W-:-:S04]  /*9c40*/  LOP3.LUT R9, R9, R10, RZ, 0xfc, !PT ;  /* 0x0000000a09097212 */ /* 0x000fc800078efcff */
[----:B------:R-:W-:Y:S01]  /*9c50*/  LEA R9, R9, UR5, 0x1 ;  /* 0x0000000509097c11 */ /* 0x000fe2000f8e08ff */
[----:B-1----:R-:W-:Y:S01]  /*9c60*/  FADD.FTZ R5, R12, R5 ;  /* 0x000000050c057221 */ /* 0x002fe20000010000 */
[----:B------:R-:W-:-:S03]  /*9c70*/  SHF.L.U32 R12, R3, 0x2, RZ ;  /* 0x00000002030c7819 */ /* 0x000fc600000006ff */
[----:B------:R-:W1:Y:S01]  /*9c80*/  MUFU.RCP R7, R5 ;  /* 0x0000000500077308 */ /* 0x000e620000001000 */
[----:B------:R-:W-:Y:S01]  /*9c90*/  FSETP.NE.FTZ.AND P4, PT, R5, RZ, PT ;  /* 0x000000ff0500720b */ /* 0x000fe20003f95000 */
[----:B---3--:R-:W-:Y:S01]  /*9ca0*/  FADD.FTZ R4, R11, R4 ;  /* 0x000000040b047221 */ /* 0x008fe20000010000 */
[C---:B------:R-:W-:Y:S01]  /*9cb0*/  LOP3.LUT R15, R12.reuse, 0x20, RZ, 0xc0, !PT ;  /* 0x000000200c0f7812 */ /* 0x040fe200078ec0ff */
[----:B------:R-:W3:Y:S01]  /*9cc0*/  @!P1 LDC.64 R10, c[0x0][0x400] ;  /* 0x00010000ff0a9b82 */ /* 0x000ee20000000a00 */
[----:B------:R-:W-:Y:S02]  /*9cd0*/  LOP3.LUT R12, R12, 0x40, RZ, 0xc0, !PT ;  /* 0x000000400c0c7812 */ /* 0x000fe400078ec0ff */
[----:B----4-:R-:W-:Y:S01]  /*9ce0*/  ISETP.NE.AND P2, PT, R8, RZ, PT ;  /* 0x000000ff0800720c */ /* 0x010fe20003f45270 */
[----:B------:R-:W4:Y:S01]  /*9cf0*/  MUFU.RCP R6, R4 ;  /* 0x0000000400067308 */ /* 0x000f220000001000 */
[----:B------:R-:W3:Y:S01]  /*9d00*/  S2R R8, SR_CTAID.Y ;  /* 0x0000000000087919 */ /* 0x000ee20000002600 */
[----:B------:R-:W-:-:S02]  /*9d10*/  FSETP.NE.FTZ.AND P3, PT, R4, RZ, PT ;  /* 0x000000ff0400720b */ /* 0x000fc40003f75000 */
[C---:B------:R-:W-:Y:S02]  /*9d20*/  IADD3 R21, PT, PT, R9.reuse, -R12, RZ ;  /* 0x8000000c09157210 */ /* 0x040fe40007ffe0ff */
[----:B------:R-:W5:Y:S01]  /*9d30*/  @P4 LDC R25, c[0x0][0x458] ;  /* 0x00011600ff194b82 */ /* 0x000f620000000800 */
[----:B------:R-:W-:Y:S01]  /*9d40*/  IADD3 R19, PT, PT, R9, -R15, RZ ;  /* 0x8000000f09137210 */ /* 0x000fe20007ffe0ff */
[----:B------:R-:W2:Y:S01]  /*9d50*/  @P4 MUFU.LG2 R5, R5 ;  /* 0x0000000500054308 */ /* 0x000ea20000000c00 */
[----:B------:R-:W-:Y:S02]  /*9d60*/  ISETP.NE.OR P0, PT, R146, -0x1, !P2 ;  /* 0xffffffff9200780c */ /* 0x000fe40005705670 */
[----:B-1----:R-:W-:Y:S02]  /*9d70*/  FSEL R7, R7, 1, P4 ;  /* 0x3f80000007077808 */ /* 0x002fe40002000000 */
[----:B------:R-:W-:Y:S01]  /*9d80*/  IADD3 R15, PT, PT, -R15, R21, RZ ;  /* 0x000000150f0f7210 */ /* 0x000fe20007ffe1ff */
[----:B------:R-:W2:Y:S02]  /*9d90*/  @!P2 LDC R14, c[0x0][0x3e0] ;  /* 0x0000f800ff0eab82 */ /* 0x000ea40000000800 */
[C---:B------:R-:W-:Y:S01]  /*9da0*/  FMUL.FTZ R68, R7.reuse, R68 ;  /* 0x0000004407447220 */ /* 0x040fe20000410000 */
[C---:B------:R-:W-:Y:S01]  /*9db0*/  FMUL.FTZ R69, R7.reuse, R69 ;  /* 0x0000004507457220 */ /* 0x040fe20000410000 */
[C---:B------:R-:W-:Y:S01]  /*9dc0*/  FMUL.FTZ R72, R7.reuse, R72 ;  /* 0x0000004807487220 */ /* 0x040fe20000410000 */
[C---:B------:R-:W-:Y:S01]  /*9dd0*/  FMUL.FTZ R73, R7.reuse, R73 ;  /* 0x0000004907497220 */ /* 0x040fe20000410000 */
[C---:B------:R-:W-:Y:S01]  /*9de0*/  FMUL.FTZ R76, R7.reuse, R76 ;  /* 0x0000004c074c7220 */ /* 0x040fe20000410000 */
[C---:B------:R-:W-:Y:S01]  /*9df0*/  FMUL.FTZ R77, R7.reuse, R77 ;  /* 0x0000004d074d7220 */ /* 0x040fe20000410000 */
[C---:B------:R-:W-:Y:S01]  /*9e00*/  FMUL.FTZ R80, R7.reuse, R80 ;  /* 0x0000005007507220 */ /* 0x040fe20000410000 */
[----:B----4-:R-:W-:Y:S01]  /*9e10*/  FSEL R6, R6, 1, P3 ;  /* 0x3f80000006067808 */ /* 0x010fe20001800000 */
[----:B------:R-:W-:Y:S01]  /*9e20*/  FMUL.FTZ R7, R7, R81 ;  /* 0x0000005107077220 */ /* 0x000fe20000410000 */
[----:B------:R-:W-:Y:S01]  /*9e30*/  F2FP.F16.F32.PACK_AB R68, R69, R68 ;  /* 0x000000444544723e */ /* 0x000fe200000000ff */
[----:B------:R-:W1:Y:S01]  /*9e40*/  @P2 LDC R12, c[0x0][0x454] ;  /* 0x00011500ff0c2b82 */ /* 0x000e620000000800 */
[----:B------:R-:W4:Y:S01]  /*9e50*/  @P3 MUFU.LG2 R4, R4 ;  /* 0x0000000400043308 */ /* 0x000f220000000c00 */
        /* <DEDUP_REMOVED lines=9> */
[C---:B---3--:R-:W-:Y:S01]  /*9ef0*/  @!P1 IMAD.WIDE.U32 R26, R8.reuse, R10, RZ ;  /* 0x0000000a081a9225 */ /* 0x048fe200078e00ff */
[----:B------:R-:W3:Y:S01]  /*9f00*/  @P1 LDC.64 R6, c[0x0][0x408] ;  /* 0x00010200ff061b82 */ /* 0x000ee20000000a00 */
[----:B------:R-:W-:Y:S01]  /*9f10*/  F2FP.F16.F32.PACK_AB R70, R71, R70 ;  /* 0x000000464746723e */ /* 0x000fe200000000ff */
[----:B------:R-:W-:Y:S01]  /*9f20*/  STS [R9], R68 ;  /* 0x0000004409007388 */ /* 0x000fe20000000800 */
[----:B------:R-:W-:Y:S01]  /*9f30*/  F2FP.F16.F32.PACK_AB R72, R73, R72 ;  /* 0x000000484948723e */ /* 0x000fe200000000ff */
[----:B--2---:R-:W-:Y:S01]  /*9f40*/  @!P2 IMAD R14, R8, R14, R13 ;  /* 0x0000000e080ea224 */ /* 0x004fe200078e020d */
[----:B------:R-:W-:Y:S01]  /*9f50*/  F2FP.F16.F32.PACK_AB R74, R75, R74 ;  /* 0x0000004a4b4a723e */ /* 0x000fe200000000ff */
[----:B------:R2:W-:Y:S01]  /*9f60*/  STS [R9+0x200], R70 ;  /* 0x0002004609007388 */ /* 0x0005e20000000800 */
[----:B------:R-:W-:Y:S01]  /*9f70*/  F2FP.F16.F32.PACK_AB R76, R77, R76 ;  /* 0x0000004c4d4c723e */ /* 0x000fe200000000ff */
[----:B------:R-:W1:Y:S01]  /*9f80*/  @P3 LDC R23, c[0x0][0x458] ;  /* 0x00011600ff173b82 */ /* 0x000e620000000800 */
[----:B------:R-:W-:Y:S01]  /*9f90*/  F2FP.F16.F32.PACK_AB R78, R79, R78 ;  /* 0x0000004e4f4e723e */ /* 0x000fe200000000ff */
[----:B------:R-:W-:Y:S01]  /*9fa0*/  STS [R19+0x10], R72 ;  /* 0x0000104813007388 */ /* 0x000fe20000000800 */
[----:B------:R-:W-:Y:S01]  /*9fb0*/  F2FP.F16.F32.PACK_AB R82, R83, R82 ;  /* 0x000000525352723e */ /* 0x000fe200000000ff */
[----:B------:R-:W-:-:S02]  /*9fc0*/  @!P2 IMAD R14, R14, R17, RZ ;  /* 0x000000110e0ea224 */ /* 0x000fc400078e02ff */
[----:B------:R-:W-:Y:S01]  /*9fd0*/  @P4 FMUL.FTZ R5, R5, 0.69314718246459960938 ;  /* 0x3f31721805054820 */ /* 0x000fe20000410000 */
[----:B------:R3:W-:Y:S04]  /*9fe0*/  STS [R19+0x210], R74 ;  /* 0x0002104a13007388 */ /* 0x0007e80000000800 */
[----:B------:R1:W-:Y:S04]  /*9ff0*/  STS [R21+0x20], R76 ;  /* 0x0000204c15007388 */ /* 0x0003e80000000800 */
[----:B------:R1:W-:Y:S04]  /*a000*/  STS [R21+0x220], R78 ;  /* 0x0002204e15007388 */ /* 0x0003e80000000800 */
[----:B------:R1:W-:Y:S04]  /*a010*/  STS [R15+0x30], R80 ;  /* 0x000030500f007388 */ /* 0x0003e80000000800 */
[----:B------:R1:W-:Y:S01]  /*a020*/  STS [R15+0x230], R82 ;  /* 0x000230520f007388 */ /* 0x0003e20000000800 */
[----:B--2---:R-:W-:-:S02]  /*a030*/  @!P1 IMAD R9, R8, R11, R27 ;  /* 0x0000000b08099224 */ /* 0x004fc400078e021b */
[----:B------:R-:W2:Y:S01]  /*a040*/  LDC.64 R10, c[0x0][0x408] ;  /* 0x00010200ff0a7b82 */ /* 0x000ea20000000a00 */
[----:B---3--:R-:W-:Y:S01]  /*a050*/  @P1 IMAD.WIDE.U32 R18, R146, R6, RZ ;  /* 0x0000000692121225 */ /* 0x008fe200078e00ff */
[----:B------:R-:W-:-:S03]  /*a060*/  SHF.R.U32.HI R6, RZ, 0x2, R3 ;  /* 0x00000002ff067819 */ /* 0x000fc60000011603 */
[----:B------:R-:W-:Y:S01]  /*a070*/  @P1 IMAD R9, R146, R7, R19 ;  /* 0x0000000792091224 */ /* 0x000fe200078e0213 */
[----:B------:R-:W-:Y:S01]  /*a080*/  MOV R7, 0x7f800000 ;  /* 0x7f80000000077802 */ /* 0x000fe20000000f00 */
[----:B------:R-:W-:Y:S02]  /*a090*/  @!P0 IMAD R146, R8, R17, RZ ;  /* 0x0000001108928224 */ /* 0x000fe400078e02ff */
[----:B----4-:R-:W-:Y:S01]  /*a0a0*/  @P3 FMUL.FTZ R17, R4, 0.69314718246459960938 ;  /* 0x3f31721804113820 */ /* 0x010fe20000410000 */
[----:B------:R-:W-:Y:S01]  /*a0b0*/  MOV R8, 0x7f800000 ;  /* 0x7f80000000087802 */ /* 0x000fe20000000f00 */
[----:B-----5:R-:W-:Y:S01]  /*a0c0*/  @P4 FFMA.FTZ R8, R2, R25, R5 ;  /* 0x0000001902084223 */ /* 0x020fe20000010005 */
[----:B------:R-:W-:Y:S01]  /*a0d0*/  BAR.SYNC.DEFER_BLOCKING 0x0 ;  /* 0x0000000000007b1d */ /* 0x000fe20000010000 */
[----:B------:R-:W-:Y:S01]  /*a0e0*/  ISETP.GE.AND P0, PT, R6, R139, PT ;  /* 0x0000008b0600720c */ /* 0x000fe20003f06270 */
[----:B-1----:R-:W-:Y:S01]  /*a0f0*/  @P3 FFMA.FTZ R7, R0, R23, R17 ;  /* 0x0000001700073223 */ /* 0x002fe20000010011 */
[----:B------:R-:W-:-:S03]  /*a100*/  @P2 IMAD R14, R13, R12, R146 ;  /* 0x0000000c0d0e2224 */ /* 0x000fc600078e0292 */
[----:B------:R-:W-:Y:S08]  /*a110*/  @P5 BRA `(.L_x_3866) ;  /* 0x0000000000385947 */ /* 0x000ff00003800000 */
        /* <DEDUP_REMOVED lines=14> */
.L_x_3866:
[----:B------:R-:W-:Y:S05]  /*a200*/  BSYNC.RECONVERGENT B0 ;  /* 0x0000000000007941 */ /* 0x000fea0003800200 */
.L_x_3865:
[----:B------:R-:W-:Y:S01]  /*a210*/  MOV R141, RZ ;  /* 0x000000ff008d7202 */ /* 0x000fe20000000f00 */
[----:B------:R-:W3:Y:S01]  /*a220*/  LDCU.64 UR4, c[0x0][0x410] ;  /* 0x00008200ff0477ac */ /* 0x000ee20008000a00 */
[----:B------:R-:W-:Y:S01]  /*a230*/  @P1 MOV R26, R18 ;  /* 0x00000012001a1202 */ /* 0x000fe20000000f00 */
[----:B------:R-:W4:Y:S01]  /*a240*/  @!P0 LDC.64 R2, c[0x0][0x3f0] ;  /* 0x0000fc00ff028b82 */ /* 0x000f220000000a00 */
[----:B------:R-:W5:Y:S01]  /*a250*/  LDS.128 R20, [R147] ;  /* 0x0000000093147984 */ /* 0x000f620000000c00 */
[----:B--2---:R-:W-:-:S04]  /*a260*/  IMAD.WIDE.U32 R140, R10, UR6, R140 ;  /* 0x000000060a8c7c25 */ /* 0x004fc8000f8e008c */
[----:B------:R-:W-:Y:S01]  /*a270*/  IMAD R0, R11, UR6, R141 ;  /* 0x000000060b007c24 */ /* 0x000fe2000f8e028d */
[----:B-1----:R-:W-:-:S04]  /*a280*/  IADD3 R4, P1, PT, R26, R140, RZ ;  /* 0x0000008c1a047210 */ /* 0x002fc80007f3e0ff */
[----:B------:R-:W-:Y:S02]  /*a290*/  IADD3.X R5, PT, PT, R9, R0, RZ, P1, !PT ;  /* 0x0000000009057210 */ /* 0x000fe40000ffe4ff */
[----:B------:R-:W-:Y:S01]  /*a2a0*/  IADD3 R0, PT, PT, R6, 0x20, RZ ;  /* 0x0000002006007810 */ /* 0x000fe20007ffe0ff */
[----:B---3--:R-:W-:-:S03]  /*a2b0*/  IMAD.WIDE.U32 R4, R13, UR4, R4 ;  /* 0x000000040d047c25 */ /* 0x008fc6000f8e0004 */
[----:B------:R-:W-:Y:S01]  /*a2c0*/  ISETP.GE.AND P1, PT, R0, R139, PT ;  /* 0x0000008b0000720c */ /* 0x000fe20003f26270 */
[----:B------:R-:W-:Y:S01]  /*a2d0*/  IMAD R17, R13, UR5, R5 ;  /* 0x000000050d117c24 */ /* 0x000fe2000f8e0205 */
[----:B------:R-:W-:-:S05]  /*a2e0*/  @!P0 MOV R16, R4 ;  /* 0x0000000400108202 */ /* 0x000fca0000000f00 */
[----:B------:R-:W-:-:S04]  /*a2f0*/  @!P0 IMAD.WIDE.U32 R12, R6, R10, R16 ;  /* 0x0000000a060c8225 */ /* 0x000fc800078e0010 */
[----:B------:R-:W-:Y:S01]  /*a300*/  @!P0 IMAD R8, R6, R11, R13 ;  /* 0x0000000b06088224 */ /* 0x000fe200078e020d */
[----:B----4-:R-:W-:-:S04]  /*a310*/  @!P0 LEA R2, P2, R12, R2, 0x1 ;  /* 0x000000020c028211 */ /* 0x010fc800078408ff */
[----:B------:R-:W-:Y:S02]  /*a320*/  @!P0 LEA.HI.X R3, R12, R3, R8, 0x1, P2 ;  /* 0x000000030c038211 */ /* 0x000fe400010f0c08 */
[----:B------:R1:W2:Y:S04]  /*a330*/  LDS.128 R12, [R147+0x800] ;  /* 0x00080000930c7984 */ /* 0x0002a80000000c00 */
[----:B-----5:R1:W-:Y:S01]  /*a340*/  @!P0 STG.E.128 desc[UR16][R2.64], R20 ;  /* 0x0000001402008986 */ /* 0x0203e2000c101d10 */
[----:B------:R-:W-:Y:S05]  /*a350*/  @P1 EXIT ;  /* 0x000000000000194d */ /* 0x000fea0003800000 */
[----:B-1----:R-:W-:Y:S01]  /*a360*/  IADD3 R3, P0, PT, R6, 0x20, RZ ;  /* 0x0000002006037810 */ /* 0x002fe20007f1e0ff */
        /* <DEDUP_REMOVED lines=9> */
[----:B--2---:R-:W-:Y:S01]  /*a400*/  STG.E.128 desc[UR16][R2.64], R12 ;  /* 0x0000000c02007986 */ /* 0x004fe2000c101d10 */
[----:B------:R-:W-:Y:S05]  /*a410*/  EXIT ;  /* 0x000000000000794d */ /* 0x000fea0003800000 */
.L_x_3867:
        /* <DEDUP_REMOVED lines=14> */
.L_x_4928:


//--------------------- .text._ZN5flash24flash_fwd_splitkv_kernelI23Flash_fwd_kernel_traitsILi32ELi64ELi128ELi4ELb0ELb0EN7cutlass6half_tE19Flash_kernel_traitsILi32ELi64ELi128ELi4ES3_EELb1ELb0ELb0ELb0ELb1ELb1ELb0ELb0EEEvNS_16Flash_fwd_paramsE --------------------------
	.section	.text._ZN5flash24flash_fwd_splitkv_kernelI23Flash_fwd_kernel_traitsILi32ELi64ELi128ELi4ELb0ELb0EN7cutlass6half_tE19Flash_kernel_traitsILi32ELi64ELi128ELi4ES3_EELb1ELb0ELb0ELb0ELb1ELb1ELb0ELb0EEEvNS_16Flash_fwd_paramsE,"ax",@progbits
	.align	128
        .global         _ZN5flash24flash_fwd_splitkv_kernelI23Flash_fwd_kernel_traitsILi32ELi64ELi128ELi4ELb0ELb0EN7cutlass6half_tE19Flash_kernel_traitsILi32ELi64ELi128ELi4ES3_EELb1ELb0ELb0ELb0ELb1ELb1ELb0ELb0EEEvNS_16Flash_fwd_paramsE
        .type           _ZN5flash24flash_fwd_splitkv_kernelI23Flash_fwd_kernel_traitsILi32ELi64ELi128ELi4ELb0ELb0EN7cutlass6half_tE19Flash_kernel_traitsILi32ELi64ELi128ELi4ES3_EELb1ELb0ELb0ELb0ELb1ELb1ELb0ELb0EEEvNS_16Flash_fwd_paramsE,@function
        .size           _ZN5flash24flash_fwd_splitkv_kernelI23Flash_fwd_kernel_traitsILi32ELi64ELi128ELi4ELb0ELb0EN7cutlass6half_tE19Flash_kernel_traitsILi32ELi64ELi128ELi4ES3_EELb1ELb0ELb0ELb0ELb1ELb1ELb0ELb0EEEvNS_16Flash_fwd_paramsE,(.L_x_4929 - _ZN5flash24flash_fwd_splitkv_kernelI23Flash_fwd_kernel_traitsILi32ELi64ELi128ELi4ELb0ELb0EN7cutlass6half_tE19Flash_kernel_traitsILi32ELi64ELi128ELi4ES3_EELb1ELb0ELb0ELb0ELb1ELb1ELb0ELb0EEEvNS_16Flash_fwd_paramsE)
        .other          _ZN5flash24flash_fwd_splitkv_kernelI23Flash_fwd_kernel_traitsILi32ELi64ELi128ELi4ELb0ELb0EN7cutlass6half_tE19Flash_kernel_traitsILi32ELi64ELi128ELi4ES3_EELb1ELb0ELb0ELb0ELb1ELb1ELb0ELb0EEEvNS_16Flash_fwd_paramsE,@"STO_CUDA_ENTRY STV_DEFAULT"
_ZN5flash24flash_fwd_splitkv_kernelI23Flash_fwd_kernel_traitsILi32ELi64ELi128ELi4ELb0ELb0EN7cutlass6half_tE19Flash_kernel_traitsILi32ELi64ELi128ELi4ES3_EELb1ELb0ELb0ELb0ELb1ELb1ELb0ELb0EEEvNS_16Flash_fwd_paramsE:
.text._ZN5flash24flash_fwd_splitkv_kernelI23Flash_fwd_kernel_traitsILi32ELi64ELi128ELi4ELb0ELb0EN7cutlass6half_tE19Flash_kernel_traitsILi32ELi64ELi128ELi4ES3_EELb1ELb0ELb0ELb0ELb1ELb1ELb0ELb0EEEvNS_16Flash_fwd_paramsE:
[----:B------:R-:W-:Y:S08]  /*0000*/  LDC R1, c[0x0][0x37c] ;  /* 0x0000df00ff017b82 */ /* 0x000ff00000000800 */
[----:B------:R-:W1:Y:S01]  /*0010*/  LDC.64 R2, c[0x0][0x460] ;  /* 0x00011800ff027b82 */ /* 0x000e620000000a00 */
[----:B------:R-:W2:Y:S01]  /*0020*/  S2R R10, SR_CTAID.Y ;  /* 0x00000000000a7919 */ /* 0x000ea20000002600 */
[----:B------:R-:W3:Y:S01]  /*0030*/  LDCU.64 UR4, c[0x0][0x478] ;  /* 0x00008f00ff0477ac */ /* 0x000ee20008000a00 */
[----:B------:R-:W-:Y:S01]  /*0040*/  IMAD.MOV.U32 R108, RZ, RZ, -0x1 ;  /* 0xffffffffff6c7424 */ /* 0x000fe200078e00ff */
[----:B------:R-:W4:Y:S04]  /*0050*/  LDCU.64 UR16, c[0x0][0x358] ;  /* 0x00006b00ff1077ac */ /* 0x000f280008000a00 */
[----:B------:R-:W2:Y:S01]  /*0060*/  LDC.64 R4, c[0x0][0x460] ;  /* 0x00011800ff047b82 */ /* 0x000ea20000000a00 */
[----:B------:R-:W4:Y:S07]  /*0070*/  LDCU.64 UR6, c[0x0][0x470] ;  /* 0x00008e00ff0677ac */ /* 0x000f2e0008000a00 */
[----:B------:R-:W4:Y:S01]  /*0080*/  LDC.64 R8, c[0x0][0x468] ;  /* 0x00011a00ff087b82 */ /* 0x000f220000000a00 */
[----:B---3--:R-:W-:-:S02]  /*0090*/  ISETP.NE.U32.AND P2, PT, RZ, UR4, PT ;  /* 0x00000004ff007c0c */ /* 0x008fc4000bf45070 */
[C---:B-1----:R-:W-:Y:S02]  /*00a0*/  ISETP.NE.U32.AND P0, PT, R2.reuse, RZ, PT ;  /* 0x000000ff0200720c */ /* 0x042fe40003f05070 */
[----:B------:R-:W-:Y:S02]  /*00b0*/  ISETP.NE.U32.AND P4, PT, R2, RZ, PT ;  /* 0x000000ff0200720c */ /* 0x000fe40003f85070 */
[C---:B------:R-:W-:Y:S02]  /*00c0*/  ISETP.NE.AND.EX P0, PT, R3.reuse, RZ, PT, P0 ;  /* 0x000000ff0300720c */ /* 0x040fe40003f05300 */
[----:B------:R-:W-:Y:S02]  /*00d0*/  ISETP.NE.AND.EX P4, PT, R3, RZ, PT, P4 ;  /* 0x000000ff0300720c */ /* 0x000fe40003f85340 */
[----:B------:R-:W-:Y:S01]  /*00e0*/  ISETP.NE.AND.EX P2, PT, RZ, UR5, PT, P2 ;  /* 0x00000005ff007c0c */ /* 0x000fe2000bf45320 */
[----:B--2---:R-:W-:Y:S01]  /*00f0*/  IMAD.WIDE.U32 R4, R10, 0x4, R4 ;  /* 0x000000040a047825 */ /* 0x004fe200078e0004 */
[----:B----4-:R-:W-:-:S03]  /*0100*/  ISETP.NE.U32.AND P3, PT, RZ, UR6, PT ;  /* 0x00000006ff007c0c */ /* 0x010fc6000bf65070 */
[----:B------:R-:W-:Y:S01]  /*0110*/  IMAD.SHL.U32 R11, R10, 0x4, RZ ;  /* 0x000000040a0b7824 */ /* 0x000fe200078e00ff */
[----:B------:R-:W-:-:S03]  /*0120*/  ISETP.NE.AND.EX P3, PT, RZ, UR7, PT, P3 ;  /* 0x00000007ff007c0c */ /* 0x000fc6000bf65330 */
[----:B------:R-:W2:Y:S04]  /*0130*/  @P0 LDG.E R108, desc[UR16][R4.64] ;  /* 0x00000010046c0981 */ /* 0x000ea8000c1e1900 */
[----:B------:R1:W2:Y:S01]  /*0140*/  @P4 LDG.E R3, desc[UR16][R4.64+0x4] ;  /* 0x0000041004034981 */ /* 0x0002a2000c1e1900 */
[C---:B------:R-:W-:Y:S01]  /*0150*/  @P2 IADD3 R42, P0, PT, R11.reuse, UR4, RZ ;  /* 0x000000040b2a2c10 */ /* 0x040fe2000ff1e0ff */
[----:B------:R-:W3:Y:S01]  /*0160*/  @!P4 LDC R45, c[0x0][0x434] ;  /* 0x00010d00ff2dcb82 */ /* 0x000ee20000000800 */
[----:B------:R-:W-:Y:S01]  /*0170*/  IMAD.MOV.U32 R2, RZ, RZ, RZ ;  /* 0x000000ffff027224 */ /* 0x000fe200078e00ff */
[----:B------:R-:W4:Y:S02]  /*0180*/  S2R R14, SR_CTAID.X ;  /* 0x00000000000e7919 */ /* 0x000f240000002500 */
[----:B------:R-:W-:-:S04]  /*0190*/  @P3 IADD3 R6, P1, PT, R11, UR6, RZ ;  /* 0x000000060b063c10 */ /* 0x000fc8000ff3e0ff */
[----:B------:R-:W2:Y:S01]  /*01a0*/  @!P2 LDC R0, c[0x0][0x43c] ;  /* 0x00010f00ff00ab82 */ /* 0x000ea20000000800 */
[----:B-1----:R-:W-:-:S04]  /*01b0*/  SHF.R.U32.HI R5, RZ, 0x1e, R10 ;  /* 0x0000001eff057819 */ /* 0x002fc8000001160a */
[C---:B------:R-:W-:Y:S01]  /*01c0*/  @P2 IADD3.X R43, PT, PT, R5.reuse, UR5, RZ, P0, !PT ;  /* 0x00000005052b2c10 */ /* 0x040fe200087fe4ff */
[----:B------:R-:W1:Y:S01]  /*01d0*/  LDCU.U8 UR4, c[0x0][0x532] ;  /* 0x0000a640ff0477ac */ /* 0x000e620008000000 */
[----:B------:R-:W-:-:S03]  /*01e0*/  @P3 IADD3.X R7, PT, PT, R5, UR7, RZ, P1, !PT ;  /* 0x0000000705073c10 */ /* 0x000fc60008ffe4ff */
[----:B------:R-:W5:Y:S01]  /*01f0*/  @P2 LDG.E R42, desc[UR16][R42.64] ;  /* 0x000000102a2a2981 */ /* 0x000f62000c1e1900 */
[----:B------:R-:W-:-:S03]  /*0200*/  IADD3 R12, P0, PT, R11, R8, RZ ;  /* 0x000000080b0c7210 */ /* 0x000fc60007f1e0ff */
[----:B------:R4:W5:Y:S02]  /*0210*/  @P3 LDG.E R2, desc[UR16][R6.64] ;  /* 0x0000001006023981 */ /* 0x000964000c1e1900 */
[----:B------:R-:W-:Y:S01]  /*0220*/  IMAD.X R13, R5, 0x1, R9, P0 ;  /* 0x00000001050d7824 */ /* 0x000fe200000e0609 */
[----:B------:R-:W-:-:S04]  /*0230*/  ISETP.NE.U32.AND P0, PT, R8, RZ, PT ;  /* 0x000000ff0800720c */ /* 0x000fc80003f05070 */
[----:B------:R-:W-:Y:S02]  /*0240*/  ISETP.NE.AND.EX P0, PT, R9, RZ, PT, P0 ;  /* 0x000000ff0900720c */ /* 0x000fe40003f05300 */
[----:B------:R-:W-:Y:S02]  /*0250*/  ISETP.EQ.U32.AND P3, PT, R8, RZ, PT ;  /* 0x000000ff0800720c */ /* 0x000fe40003f62070 */
[----:B-1----:R-:W-:-:S04]  /*0260*/  ISETP.NE.AND P1, PT, RZ, UR4, PT ;  /* 0x00000004ff007c0c */ /* 0x002fc8000bf25270 */
[----:B------:R-:W-:Y:S01]  /*0270*/  ISETP.EQ.OR.EX P3, PT, R9, RZ, !P1, P3 ;  /* 0x000000ff0900720c */ /* 0x000fe20004f62730 */
[----:B----4-:R-:W1:Y:S01]  /*0280*/  @!P2 LDC.64 R6, c[0x0][0x488] ;  /* 0x00012200ff06ab82 */ /* 0x010e620000000a00 */
[----:B------:R-:W-:Y:S02]  /*0290*/  IMAD.MOV.U32 R4, RZ, RZ, -0x1 ;  /* 0xffffffffff047424 */ /* 0x000fe400078e00ff */
[----:B------:R-:W-:-:S09]  /*02a0*/  IMAD.SHL.U32 R44, R14, 0x40, RZ ;  /* 0x000000400e2c7824 */ /* 0x000fd200078e00ff */
[----:B------:R4:W5:Y:S01]  /*02b0*/  @!P3 LDG.E R4, desc[UR16][R12.64] ;  /* 0x000000100c04b981 */ /* 0x000962000c1e1900 */
[----:B--2---:R-:W-:Y:S02]  /*02c0*/  @P4 IMAD.IADD R45, R3, 0x1, -R108 ;  /* 0x00000001032d4824 */ /* 0x004fe400078e0a6c */
[----:B------:R-:W2:Y:S03]  /*02d0*/  @!P0 LDC R3, c[0x0][0x438] ;  /* 0x00010e00ff038b82 */ /* 0x000ea60000000800 */
[----:B---3--:R-:W-:Y:S01]  /*02e0*/  ISETP.GT.AND P3, PT, R45, R44, PT ;  /* 0x0000002c2d00720c */ /* 0x008fe20003f64270 */
[----:B-1--4-:R-:W-:-:S12]  /*02f0*/  @!P0 BRA `(.L_x_3868) ;  /* 0x00000000000c8947 */ /* 0x012fd80003800000 */
[----:B--2---:R-:W2:Y:S02]  /*0300*/  @P1 LDG.E R3, desc[UR16][R12.64+0x4] ;  /* 0x000004100c031981 */ /* 0x004ea4000c1e1900 */
[----:B--2--5:R-:W-:-:S06]  /*0310*/  @P1 IADD3 R3, PT, PT, R3, -R4, RZ ;  /* 0x8000000403031210 */ /* 0x024fcc0007ffe0ff */
[----:B------:R1:W5:Y:S02]  /*0320*/  @!P1 LDG.E R3, desc[UR16][R12.64] ;  /* 0x000000100c039981 */ /* 0x000364000c1e1900 */
.L_x_3868:
[----:B------:R-:W-:Y:S01]  /*0330*/  @!P2 ISETP.NE.U32.AND P0, PT, R6, RZ, PT ;  /* 0x000000ff0600a20c */ /* 0x000fe20003f05070 */
[----:B------:R-:W-:-:S12]  /*0340*/  @!P3 EXIT ;  /* 0x000000000000b94d */ /* 0x000fd80003800000 */
[----:B------:R-:W3:Y:S01]  /*0350*/  LDCU UR5, c[0x0][0x438] ;  /* 0x00008700ff0577ac */ /* 0x000ee20008000800 */
[----:B------:R-:W-:Y:S01]  /*0360*/  @!P2 ISETP.NE.AND.EX P0, PT, R7, RZ, PT, P0 ;  /* 0x000000ff0700a20c */ /* 0x000fe20003f05300 */
[--C-:B-----5:R-:W-:Y:S01]  /*0370*/  @P2 IMAD.IADD R42, R42, 0x1, -R2.reuse ;  /* 0x000000012a2a2824 */ /* 0x120fe200078e0a02 */
[----:B-1----:R-:W1:Y:S01]  /*0380*/  S2R R12, SR_CTAID.Z ;  /* 0x00000000000c7919 */ /* 0x002e620000002700 */
[----:B------:R-:W4:Y:S01]  /*0390*/  LDCU UR14, c[0x0][0x508] ;  /* 0x0000a100ff0e77ac */ /* 0x000f220008000800 */
[----:B------:R-:W-:Y:S01]  /*03a0*/  @!P2 SEL R0, R0, RZ, P0 ;  /* 0x000000ff0000a207 */ /* 0x000fe20000000000 */
[----:B------:R-:W1:Y:S03]  /*03b0*/  S2R R86, SR_TID.X ;  /* 0x0000000000567919 */ /* 0x000e660000002100 */
[----:B--2---:R-:W-:Y:S01]  /*03c0*/  @!P2 IADD3 R42, PT, PT, R0, R3, -R2 ;  /* 0x00000003002aa210 */ /* 0x004fe20007ffe802 */
[----:B------:R-:W-:-:S04]  /*03d0*/  VIADD R3, R14, 0x1 ;  /* 0x000000010e037836 */ /* 0x000fc80000000000 */
[----:B------:R-:W-:Y:S02]  /*03e0*/  VIADD R7, R42, 0x7f ;  /* 0x0000007f2a077836 */ /* 0x000fe40000000000 */
[----:B------:R-:W-:Y:S01]  /*03f0*/  IMAD R3, R3, 0x40, -R45 ;  /* 0x0000004003037824 */ /* 0x000fe200078e0a2d */
[----:B---3--:R-:W-:Y:S02]  /*0400*/  UIADD3 UR5, UPT, UPT, UR5, 0x7f, URZ ;  /* 0x0000007f05057890 */ /* 0x008fe4000fffe0ff */
[----:B------:R-:W-:Y:S02]  /*0410*/  SHF.R.S32.HI R6, RZ, 0x1f, R7 ;  /* 0x0000001fff067819 */ /* 0x000fe40000011407 */
[----:B----4-:R-:W-:Y:S01]  /*0420*/  IADD3 R3, PT, PT, R7, UR14, R3 ;  /* 0x0000000e07037c10 */ /* 0x010fe2000fffe003 */
[----:B------:R-:W-:Y:S01]  /*0430*/  USHF.R.S32.HI UR4, URZ, 0x1f, UR5 ;  /* 0x0000001fff047899 */ /* 0x000fe20008011405 */
[----:B------:R-:W-:Y:S02]  /*0440*/  LEA.HI R6, R6, R7, RZ, 0x7 ;  /* 0x0000000706067211 */ /* 0x000fe400078f38ff */
[----:B------:R-:W-:Y:S01]  /*0450*/  SHF.R.S32.HI R0, RZ, 0x1f, R3 ;  /* 0x0000001fff007819 */ /* 0x000fe20000011403 */
[----:B------:R-:W-:-:S03]  /*0460*/  ULEA.HI UR4, UR4, UR5, URZ, 0x7 ;  /* 0x0000000504047291 */ /* 0x000fc6000f8f38ff */
[----:B------:R-:W-:Y:S01]  /*0470*/  LEA.HI R0, R0, R3, RZ, 0x7 ;  /* 0x0000000300007211 */ /* 0x000fe200078f38ff */
[----:B------:R-:W-:Y:S01]  /*0480*/  USHF.R.S32.HI UR4, URZ, 0x7, UR4 ;  /* 0x00000007ff047899 */ /* 0x000fe20008011404 */
[----:B------:R-:W-:Y:S02]  /*0490*/  SHF.R.S32.HI R3, RZ, 0x7, R6 ;  /* 0x00000007ff037819 */ /* 0x000fe40000011406 */
[----:B------:R-:W-:-:S04]  /*04a0*/  SHF.R.S32.HI R0, RZ, 0x7, R0 ;  /* 0x00000007ff007819 */ /* 0x000fc80000011400 */
[----:B------:R-:W-:Y:S01]  /*04b0*/  VIMNMX3 R3, R3, UR4, R0, PT ;  /* 0x0000000403037c0f */ /* 0x000fe2000b800100 */
[----:B------:R-:W-:-:S03]  /*04c0*/  IMAD.MOV.U32 R0, RZ, RZ, R10 ;  /* 0x000000ffff007224 */ /* 0x000fc600078e000a */
[----:B------:R-:W-:-:S13]  /*04d0*/  ISETP.GT.AND P0, PT, R3, RZ, PT ;  /* 0x000000ff0300720c */ /* 0x000fda0003f04270 */
[----:B-1----:R-:W-:Y:S05]  /*04e0*/  @P0 BRA `(.L_x_3869) ;  /* 0x0000000000fc0947 */ /* 0x002fea0003800000 */
        /* <DEDUP_REMOVED lines=13> */
[----:B---3--:R-:W-:Y:S02]  /*05c0*/  IMAD R0, R0, UR6, R12 ;  /* 0x0000000600007c24 */ /* 0x008fe4000f8e020c */
        /* <DEDUP_REMOVED lines=34> */
.L_x_3871:
[----:B------:R-:W-:Y:S05]  /*07f0*/  BSYNC.RECONVERGENT B0 ;  /* 0x0000000000007941 */ /* 0x000fea0003800200 */
.L_x_3870:
        /* <DEDUP_REMOVED lines=14> */
.L_x_3869:
        /* <DEDUP_REMOVED lines=10> */
.L_x_3872:
[----:B------:R-:W-:Y:S05]  /*0980*/  BRA.U !UP1, `(.L_x_3873) ;  /* 0x0000000509907547 */ /* 0x000fea000b800000 */
[----:B------:R-:W2:Y:S01]  /*0990*/  LDC R9, c[0x0][0x4f0] ;  /* 0x00013c00ff097b82 */ /* 0x000ea20000000800 */
[----:B------:R-:W-:Y:S01]  /*09a0*/  LEA R4, R3, 0xffffff80, 0x7 ;  /* 0xffffff8003047811 */ /* 0x000fe200078e38ff */
[----:B------:R-:W3:Y:S03]  /*09b0*/  LDCU.64 UR4, c[0x0][0x4e8] ;  /* 0x00009d00ff0477ac */ /* 0x000ee60008000a00 */
[----:B-----5:R-:W-:Y:S01]  /*09c0*/  IABS R0, R4 ;  /* 0x0000000400007213 */ /* 0x020fe20000000000 */
[----:B------:R-:W4:Y:S01]  /*09d0*/  LDCU.64 UR6, c[0x0][0x3a0] ;  /* 0x00007400ff0677ac */ /* 0x000f220008000a00 */
[----:B------:R-:W4:Y:S01]  /*09e0*/  LDCU.64 UR12, c[0x0][0x3b8] ;  /* 0x00007700ff0c77ac */ /* 0x000f220008000a00 */
[----:B------:R-:W4:Y:S01]  /*09f0*/  LDCU.64 UR10, c[0x0][0x3c0] ;  /* 0x00007800ff0a77ac */ /* 0x000f220008000a00 */
[----:B---3--:R-:W-:Y:S01]  /*0a00*/  IMAD.WIDE.U32 R16, R10, UR4, RZ ;  /* 0x000000040a107c25 */ /* 0x008fe2000f8e00ff */
[----:B--2---:R-:W-:-:S04]  /*0a10*/  IABS R5, R9 ;  /* 0x0000000900057213 */ /* 0x004fc80000000000 */
[----:B-1----:R-:W1:Y:S08]  /*0a20*/  I2F.RP R6, R5 ;  /* 0x0000000500067306 */ /* 0x002e700000209400 */
        /* <DEDUP_REMOVED lines=30> */
[----:B--2---:R-:W-:Y:S01]  /*0c10*/  IABS R5, R0 ;  /* 0x0000000000057213 */ /* 0x004fe20000000000 */
[----:B----4-:R-:W-:Y:S01]  /*0c20*/  IMAD.U32 R20, RZ, RZ, UR10 ;  /* 0x0000000aff147e24 */ /* 0x010fe2000f8e00ff */
[----:B------:R-:W-:Y:S01]  /*0c30*/  IADD3 R7, PT, PT, -R7, RZ, RZ ;  /* 0x000000ff07077210 */ /* 0x000fe20007ffe1ff */
[----:B------:R-:W-:Y:S01]  /*0c40*/  IMAD.U32 R21, RZ, RZ, UR11 ;  /* 0x0000000bff157e24 */ /* 0x000fe2000f8e00ff */
[----:B------:R-:W-:Y:S02]  /*0c50*/  MOV R56, UR12 ;  /* 0x0000000c00387c02 */ /* 0x000fe40008000f00 */
[----:B------:R-:W-:Y:S01]  /*0c60*/  MOV R57, UR13 ;  /* 0x0000000d00397c02 */ /* 0x000fe20008000f00 */
[----:B------:R-:W-:Y:S01]  /*0c70*/  IMAD R4, R9, R7, R4 ;  /* 0x0000000709047224 */ /* 0x000fe200078e0204 */
[----:B---3--:R-:W2:Y:S08]  /*0c80*/  I2F.RP R16, R5 ;  /* 0x0000000500107306 */ /* 0x008eb00000209400 */
        /* <DEDUP_REMOVED lines=52> */
.L_x_3873:
        /* <DEDUP_REMOVED lines=17> */
.L_x_3875:
[----:B------:R-:W2:Y:S01]  /*10e0*/  LDC.64 R56, c[0x0][0x3b8] ;  /* 0x0000ee00ff387b82 */ /* 0x000ea20000000a00 */
[----:B-1----:R-:W-:-:S05]  /*10f0*/  IADD3 R6, PT, PT, R2, R4, RZ ;  /* 0x0000000402067210 */ /* 0x002fca0007ffe0ff */
[C---:B--2---:R-:W-:Y:S02]  /*1100*/  IMAD R8, R6.reuse, R57, RZ ;  /* 0x0000003906087224 */ /* 0x044fe400078e02ff */
[----:B------:R-:W-:-:S05]  /*1110*/  IMAD.WIDE.U32 R6, R6, R56, RZ ;  /* 0x0000003806067225 */ /* 0x000fca00078e00ff */
[----:B------:R-:W-:Y:S02]  /*1120*/  IADD3 R8, PT, PT, R7, R8, RZ ;  /* 0x0000000807087210 */ /* 0x000fe40007ffe0ff */
[----:B------:R-:W-:Y:S02]  /*1130*/  MOV R9, R6 ;  /* 0x0000000600097202 */ /* 0x000fe40000000f00 */
.L_x_3876:
        /* <DEDUP_REMOVED lines=12> */
[----:B------:R-:W-:Y:S02]  /*1200*/  IADD3 R11, PT, PT, R7, R4, RZ ;  /* 0x00000004070b7210 */ /* 0x000fe40007ffe0ff */
[----:B------:R-:W-:Y:S01]  /*1210*/  MOV R13, R6 ;  /* 0x00000006000d7202 */ /* 0x000fe20000000f00 */
[----:B------:R-:W-:Y:S06]  /*1220*/  BRA `(.L_x_3878) ;  /* 0x0000000000187947 */ /* 0x000fec0003800000 */
.L_x_3877:
[----:B------:R-:W1:Y:S01]  /*1230*/  LDC.64 R20, c[0x0][0x3c0] ;  /* 0x0000f000ff147b82 */ /* 0x000e620000000a00 */
[----:B------:R-:W-:-:S05]  /*1240*/  IADD3 R4, PT, PT, R2, R4, RZ ;  /* 0x0000000402047210 */ /* 0x000fca0007ffe0ff */
[C---:B-1----:R-:W-:Y:S02]  /*1250*/  IMAD R11, R4.reuse, R21, RZ ;  /* 0x00000015040b7224 */ /* 0x042fe400078e02ff */
[----:B------:R-:W-:-:S05]  /*1260*/  IMAD.WIDE.U32 R4, R4, R20, RZ ;  /* 0x0000001404047225 */ /* 0x000fca00078e00ff */
[----:B------:R-:W-:Y:S02]  /*1270*/  IADD3 R11, PT, PT, R5, R11, RZ ;  /* 0x0000000b050b7210 */ /* 0x000fe40007ffe0ff */
[----:B------:R-:W-:-:S07]  /*1280*/  MOV R13, R4 ;  /* 0x00000004000d7202 */ /* 0x000fce0000000f00 */
.L_x_3878:
[----:B-----5:R-:W1:Y:S01]  /*1290*/  LDC R0, c[0x0][0x3e8] ;  /* 0x0000fa00ff007b82 */ /* 0x020e620000000800 */
[-C--:B------:R-:W-:Y:S01]  /*12a0*/  LOP3.LUT R9, R9, R8.reuse, RZ, 0x3c, !PT ;  /* 0x0000000809097212 */ /* 0x080fe200078e3cff */
[----:B------:R-:W-:Y:S01]  /*12b0*/  IMAD.MOV.U32 R17, RZ, RZ, R11 ;  /* 0x000000ffff117224 */ /* 0x000fe200078e000b */
[----:B------:R-:W-:Y:S02]  /*12c0*/  MOV R16, R13 ;  /* 0x0000000d00107202 */ /* 0x000fe40000000f00 */
[C---:B------:R-:W-:Y:S02]  /*12d0*/  LOP3.LUT R8, R9.reuse, R8, RZ, 0x3c, !PT ;  /* 0x0000000809087212 */ /* 0x040fe400078e3cff */
[----:B------:R-:W-:Y:S02]  /*12e0*/  MOV R23, RZ ;  /* 0x000000ff00177202 */ /* 0x000fe40000000f00 */
[----:B------:R-:W-:Y:S02]  /*12f0*/  LOP3.LUT R9, R9, R8, RZ, 0x3c, !PT ;  /* 0x0000000809097212 */ /* 0x000fe400078e3cff */
[----:B-1----:R-:W-:-:S04]  /*1300*/  IABS R2, R0 ;  /* 0x0000000000027213 */ /* 0x002fc80000000000 */
        /* <DEDUP_REMOVED lines=10> */
[----:B------:R-:W-:Y:S02]  /*13b0*/  IMAD.HI.U32 R15, R6, R5, RZ ;  /* 0x00000005060f7227 */ /* 0x000fe400078e00ff */
[----:B------:R-:W1:Y:S02]  /*13c0*/  LDC.64 R6, c[0x0][0x3d8] ;  /* 0x0000f600ff067b82 */ /* 0x000e640000000a00 */
        /* <DEDUP_REMOVED lines=8> */
[----:B------:R-:W2:Y:S03]  /*1450*/  LDC.64 R4, c[0x0][0x3d0] ;  /* 0x0000f400ff047b82 */ /* 0x000ea60000000a00 */
        /* <DEDUP_REMOVED lines=19> */
[----:B------:R-:W-:Y:S02]  /*1590*/  IMAD.IADD R0, R7, 0x1, R0 ;  /* 0x0000000107007824 */ /* 0x000fe400078e0200 */
[----:B------:R-:W-:-:S07]  /*15a0*/  IMAD.MOV.U32 R2, RZ, RZ, RZ ;  /* 0x000000ffff027224 */ /* 0x000fce00078e00ff */
.L_x_3874:
[----:B------:R-:W-:Y:S01]  /*15b0*/  ISETP.NE.AND P2, PT, R108, -0x1, PT ;  /* 0xffffffff6c00780c */ /* 0x000fe20003f45270 */
[----:B------:R-:W1:Y:S01]  /*15c0*/  LDCU.64 UR4, c[0x0][0x388] ;  /* 0x00007100ff0477ac */ /* 0x000e620008000a00 */
[C---:B------:R-:W-:Y:S01]  /*15d0*/  SHF.L.U32 R103, R86.reuse, 0x3, RZ ;  /* 0x0000000356677819 */ /* 0x040fe200000006ff */
[----:B------:R-:W2:Y:S01]  /*15e0*/  S2UR UR10, SR_CgaCtaId ;  /* 0x00000000000a79c3 */ /* 0x000ea20000008800 */
[----:B------:R-:W-:Y:S01]  /*15f0*/  SHF.R.U32.HI R46, RZ, 0x2, R86 ;  /* 0x00000002ff2e7819 */ /* 0x000fe20000011656 */
[----:B------:R-:W3:Y:S01]  /*1600*/  LDCU.64 UR6, c[0x0][0x390] ;  /* 0x00007200ff0677ac */ /* 0x000ee20008000a00 */
[----:B------:R-:W-:Y:S01]  /*1610*/  LOP3.LUT R24, R103, 0x18, RZ, 0xc0, !PT ;  /* 0x0000001867187812 */ /* 0x000fe200078ec0ff */
[----:B------:R-:W-:Y:S01]  /*1620*/  IMAD.SHL.U32 R101, R86, 0x10, RZ ;  /* 0x0000001056657824 */ /* 0x000fe200078e00ff */
[----:B------:R-:W-:Y:S01]  /*1630*/  IADD3 R102, PT, PT, -R44, R45, RZ ;  /* 0x0000002d2c667210 */ /* 0x000fe20007ffe1ff */
[----:B------:R-:W-:Y:S01]  /*1640*/  IMAD.MOV.U32 R40, RZ, RZ, 0x20 ;  /* 0x00000020ff287424 */ /* 0x000fe200078e00ff */
[----:B------:R-:W-:-:S02]  /*1650*/  IADD3 R18, P0, PT, R24, R18, RZ ;  /* 0x0000001218127210 */ /* 0x000fc40007f1e0ff */
[C---:B------:R-:W-:Y:S01]  /*1660*/  ISETP.GE.AND P1, PT, R46.reuse, R102, PT ;  /* 0x000000662e00720c */ /* 0x040fe20003f26270 */
[----:B------:R-:W4:Y:S01]  /*1670*/  @P2 LDC.64 R4, c[0x0][0x3b0] ;  /* 0x0000ec00ff042b82 */ /* 0x000f220000000a00 */
[----:B------:R-:W-:Y:S01]  /*1680*/  IADD3.X R19, PT, PT, RZ, R0, RZ, P0, !PT ;  /* 0x00000000ff137210 */ /* 0x000fe200007fe4ff */
[----:B------:R-:W-:Y:S01]  /*1690*/  VIADD R0, R46, 0x20 ;  /* 0x000000202e007836 */ /* 0x000fe20000000000 */
[----:B------:R-:W-:Y:S02]  /*16a0*/  LOP3.LUT R110, R86, 0x18, RZ, 0xc0, !PT ;  /* 0x00000018566e7812 */ /* 0x000fe400078ec0ff */
[C---:B------:R-:W-:Y:S01]  /*16b0*/  LOP3.LUT R109, R103.reuse, 0xd8, RZ, 0xc0, !PT ;  /* 0x000000d8676d7812 */ /* 0x040fe200078ec0ff */
[C---:B------:R-:W-:Y:S01]  /*16c0*/  IMAD.WIDE.U32 R18, R46.reuse, R56, R18 ;  /* 0x000000382e127225 */ /* 0x040fe200078e0012 */
[----:B------:R-:W-:Y:S01]  /*16d0*/  LOP3.LUT R9, R103, 0x1f20, RZ, 0xc0, !PT ;  /* 0x00001f2067097812 */ /* 0x000fe200078ec0ff */
[----:B------:R-:W5:Y:S01]  /*16e0*/  @!P2 LDC.64 R6, c[0x0][0x398] ;  /* 0x0000e600ff06ab82 */ /* 0x000f620000000a00 */
[----:B------:R-:W-:Y:S01]  /*16f0*/  LOP3.LUT R109, R109, R110, RZ, 0x3c, !PT ;  /* 0x0000006e6d6d7212 */ /* 0x000fe200078e3cff */
[----:B------:R-:W-:Y:S01]  /*1700*/  IMAD R104, R46, R57, R19 ;  /* 0x000000392e687224 */ /* 0x000fe200078e0213 */
[----:B-1----:R-:W-:-:S02]  /*1710*/  LEA R105, P3, R18, UR4, 0x1 ;  /* 0x0000000412697c11 */ /* 0x002fc4000f8608ff */
[----:B------:R-:W-:Y:S02]  /*1720*/  ISETP.GE.AND P0, PT, R0, R102, PT ;  /* 0x000000660000720c */ /* 0x000fe40003f06270 */
[----:B------:R-:W-:Y:S01]  /*1730*/  LEA.HI.X R104, R18, UR5, R104, 0x1, P3 ;  /* 0x0000000512687c11 */ /* 0x000fe200098f0c68 */
[----:B------:R-:W1:Y:S01]  /*1740*/  LDCU.64 UR4, c[0x0][0x3c8] ;  /* 0x00007900ff0477ac */ /* 0x000e620008000a00 */
[----:B------:R-:W-:Y:S02]  /*1750*/  LOP3.LUT R109, R9, R109, RZ, 0xfc, !PT ;  /* 0x0000006d096d7212 */ /* 0x000fe400078efcff */
[----:B------:R-:W-:Y:S02]  /*1760*/  IADD3 R26, P3, PT, R24, R8, RZ ;  /* 0x00000008181a7210 */ /* 0x000fe40007f7e0ff */
[----:B------:R-:W2:Y:S01]  /*1770*/  @!P1 LDC.64 R8, c[0x0][0x3b0] ;  /* 0x0000ec00ff089b82 */ /* 0x000ea20000000a00 */
[----:B------:R-:W-:Y:S01]  /*1780*/  MOV R47, RZ ;  /* 0x000000ff002f7202 */ /* 0x000fe20000000f00 */
[----:B----4-:R-:W-:Y:S01]  /*1790*/  @P2 IMAD.WIDE.U32 R18, R108, R4, RZ ;  /* 0x000000046c122225 */ /* 0x010fe200078e00ff */
[----:B------:R-:W-:-:S02]  /*17a0*/  IADD3.X R27, PT, PT, RZ, R11, RZ, P3, !PT ;  /* 0x0000000bff1b7210 */ /* 0x000fc40001ffe4ff */
[----:B------:R-:W-:Y:S01]  /*17b0*/  SHF.L.U32 R41, R86, 0x5, RZ ;  /* 0x0000000556297819 */ /* 0x000fe200000006ff */
[----:B------:R-:W-:Y:S01]  /*17c0*/  IMAD.WIDE.U32 R14, R14, 0x40, R46 ;  /* 0x000000400e0e7825 */ /* 0x000fe200078e002e */
[----:B------:R-:W-:Y:S02]  /*17d0*/  LOP3.LUT R100, R101, 0x100, RZ, 0xc0, !PT ;  /* 0x0000010065647812 */ /* 0x000fe400078ec0ff */
[----:B------:R-:W-:Y:S01]  /*17e0*/  SHF.R.U32.HI R43, RZ, 0x1, R86 ;  /* 0x00000001ff2b7819 */ /* 0x000fe20000011656 */
[----:B-----5:R-:W-:Y:S01]  /*17f0*/  @!P2 IMAD.WIDE.U32 R16, R10, R6, RZ ;  /* 0x000000060a10a225 */ /* 0x020fe200078e00ff */
[----:B------:R-:W-:Y:S02]  /*1800*/  @P2 MOV R16, R18 ;  /* 0x0000001200102202 */ /* 0x000fe40000000f00 */
[----:B------:R-:W-:Y:S01]  /*1810*/  @!P0 IADD3 R13, P3, PT, R14, 0x20, RZ ;  /* 0x000000200e0d8810 */ /* 0x000fe20007f7e0ff */
[----:B------:R-:W-:Y:S01]  /*1820*/  @!P2 IMAD R10, R10, R7, R17 ;  /* 0x000000070a0aa224 */ /* 0x000fe200078e0211 */
[----:B------:R-:W-:Y:S01]  /*1830*/  SHF.L.U32 R17, R56, 0x5, RZ ;  /* 0x0000000538117819 */ /* 0x000fe200000006ff */
[----:B------:R-:W-:Y:S01]  /*1840*/  @P2 IMAD R10, R108, R5, R19 ;  /* 0x000000056c0a2224 */ /* 0x000fe200078e0213 */
[----:B------:R-:W4:Y:S01]  /*1850*/  @!P0 LDC.64 R6, c[0x0][0x3b0] ;  /* 0x0000ec00ff068b82 */ /* 0x000f220000000a00 */
[----:B------:R-:W-:Y:S01]  /*1860*/  IADD3 R24, P2, PT, R24, R16, RZ ;  /* 0x0000001018187210 */ /* 0x000fe20007f5e0ff */
[----:B------:R-:W-:Y:S01]  /*1870*/  IMAD.WIDE.U32 R26, R46, R20, R26 ;  /* 0x000000142e1a7225 */ /* 0x000fe200078e001a */
[----:B------:R-:W-:-:S02]  /*1880*/  SHF.L.U64.HI R16, R56, 0x5, R57 ;  /* 0x0000000538107819 */ /* 0x000fc40000010239 */
[----:B------:R-:W-:Y:S01]  /*1890*/  LOP3.LUT R100, R100, 0x20, R41, 0xf8, !PT ;  /* 0x0000002064647812 */ /* 0x000fe200078ef829 */
[----:B------:R-:W-:Y:S01]  /*18a0*/  IMAD.X R25, RZ, RZ, R10, P2 ;  /* 0x000000ffff197224 */ /* 0x000fe200010e060a */
[C---:B------:R-:W-:Y:S01]  /*18b0*/  LEA R18, P2, R17.reuse, R105, 0x1 ;  /* 0x0000006911127211 */ /* 0x040fe200078408ff */
[----:B------:R-:W5:Y:S01]  /*18c0*/  @!P1 LDC.64 R10, c[0x0][0x380] ;  /* 0x0000e000ff0a9b82 */ /* 0x000f620000000a00 */
[----:B------:R-:W-:Y:S01]  /*18d0*/  IMAD R106, R46, R21, R27 ;  /* 0x000000152e6a7224 */ /* 0x000fe200078e021b */
[----:B---3--:R-:W-:Y:S01]  /*18e0*/  LEA R107, P4, R26, UR6, 0x1 ;  /* 0x000000061a6b7c11 */ /* 0x008fe2000f8808ff */
[----:B-1----:R-:W-:Y:S01]  /*18f0*/  IMAD.WIDE.U32 R24, R12, UR4, R24 ;  /* 0x000000040c187c25 */ /* 0x002fe2000f8e0018 */
[----:B------:R-:W-:Y:S01]  /*1900*/  LEA.HI.X R19, R17, R104, R16, 0x1, P2 ;  /* 0x0000006811137211 */ /* 0x000fe200010f0c10 */
[----:B------:R-:W1:Y:S01]  /*1910*/  LDCU UR4, c[0x0][0x50c] ;  /* 0x0000a180ff0477ac */ /* 0x000e620008000800 */
[----:B------:R-:W-:Y:S01]  /*1920*/  LEA.HI.X R106, R26, UR7, R106, 0x1, P4 ;  /* 0x000000071a6a7c11 */ /* 0x000fe2000a0f0c6a */
[----:B------:R-:W-:Y:S01]  /*1930*/  IMAD R25, R12, UR5, R25 ;  /* 0x000000050c197c24 */ /* 0x000fe2000f8e0219 */
[----:B------:R-:W3:Y:S01]  /*1940*/  @!P0 LDC.64 R4, c[0x0][0x380] ;  /* 0x0000e000ff048b82 */ /* 0x000ee20000000a00 */
[----:B------:R-:W-:Y:S01]  /*1950*/  @!P0 IADD3.X R12, PT, PT, RZ, R15, RZ, P3, !PT ;  /* 0x0000000fff0c8210 */ /* 0x000fe20001ffe4ff */
[----:B--2---:R-:W-:Y:S01]  /*1960*/  @!P1 IMAD R15, R15, R8, RZ ;  /* 0x000000080f0f9224 */ /* 0x004fe200078e02ff */
[----:B------:R-:W-:Y:S01]  /*1970*/  @!P0 MOV R16, R24 ;  /* 0x0000001800108202 */ /* 0x000fe20000000f00 */
[----:B------:R-:W-:Y:S01]  /*1980*/  @!P0 IMAD.MOV.U32 R17, RZ, RZ, R25 ;  /* 0x000000ffff118224 */ /* 0x000fe200078e0019 */
[----:B------:R-:W-:Y:S01]  /*1990*/  UMOV UR5, 0x400 ;  /* 0x0000040000057882 */ /* 0x000fe20000000000 */
[----:B------:R-:W-:Y:S01]  /*19a0*/  @!P1 IMAD R9, R14, R9, R15 ;  /* 0x000000090e099224 */ /* 0x000fe200078e020f */
[----:B------:R-:W-:Y:S01]  /*19b0*/  ULEA UR5, UR10, UR5, 0x18 ;  /* 0x000000050a057291 */ /* 0x000fe2000f8ec0ff */
[----:B------:R-:W-:Y:S01]  /*19c0*/  IMAD R15, R3, -0x80, R42 ;  /* 0xffffff80030f7824 */ /* 0x000fe200078e022a */
[----:B------:R-:W-:Y:S01]  /*19d0*/  MOV R114, R23 ;  /* 0x0000001700727202 */ /* 0x000fe20000000f00 */
[----:B----4-:R-:W-:Y:S01]  /*19e0*/  @!P0 IMAD R12, R12, R6, RZ ;  /* 0x000000060c0c8224 */ /* 0x010fe200078e02ff */
[----:B------:R-:W-:Y:S01]  /*19f0*/  MOV R115, R2 ;  /* 0x0000000200737202 */ /* 0x000fe20000000f00 */
[----:B------:R-:W-:Y:S01]  /*1a00*/  @!P0 IMAD.WIDE.U32 R16, R13, R6, R16 ;  /* 0x000000060d108225 */ /* 0x000fe200078e0010 */
[----:B------:R-:W-:-:S02]  /*1a10*/  IADD3 R15, PT, PT, R15, 0x80, RZ ;  /* 0x000000800f0f7810 */ /* 0x000fc40007ffe0ff */
[----:B------:R-:W-:Y:S01]  /*1a20*/  IADD3 R6, PT, PT, R46, 0x40, RZ ;  /* 0x000000402e067810 */ /* 0x000fe20007ffe0ff */
[----:B------:R-:W-:Y:S01]  /*1a30*/  @!P1 IMAD.WIDE.U32 R24, R14, R8, R24 ;  /* 0x000000080e189225 */ /* 0x000fe200078e0018 */
[-C--:B------:R-:W-:Y:S02]  /*1a40*/  ISETP.GE.AND P6, PT, R46, R15.reuse, PT ;  /* 0x0000000f2e00720c */ /* 0x080fe40003fc6270 */
[----:B------:R-:W-:Y:S01]  /*1a50*/  ISETP.GE.AND P4, PT, R6, R15, PT ;  /* 0x0000000f0600720c */ /* 0x000fe20003f86270 */
[----:B------:R-:W-:Y:S01]  /*1a60*/  VIADD R8, R46, 0x60 ;  /* 0x000000602e087836 */ /* 0x000fe20000000000 */
[----:B------:R-:W-:Y:S01]  /*1a70*/  @!P1 IADD3 R9, PT, PT, R25, R9, RZ ;  /* 0x0000000919099210 */ /* 0x000fe20007ffe0ff */
[----:B------:R-:W-:Y:S01]  /*1a80*/  @!P0 IMAD R7, R13, R7, R12 ;  /* 0x000000070d078224 */ /* 0x000fe200078e020c */
[----:B-----5:R-:W-:Y:S01]  /*1a90*/  @!P1 LEA R10, P2, R24, R10, 0x1 ;  /* 0x0000000a180a9211 */ /* 0x020fe200078408ff */
[----:B------:R-:W-:Y:S01]  /*1aa0*/  IMAD.WIDE.U32 R12, R56, 0x40, RZ ;  /* 0x00000040380c7825 */ /* 0x000fe200078e00ff */
[----:B------:R-:W-:-:S02]  /*1ab0*/  ISETP.GE.AND P3, PT, R8, R15, PT ;  /* 0x0000000f0800720c */ /* 0x000fc40003f66270 */
[----:B------:R-:W-:Y:S02]  /*1ac0*/  @!P1 LEA.HI.X R11, R24, R11, R9, 0x1, P2 ;  /* 0x0000000b180b9211 */ /* 0x000fe400010f0c09 */
[----:B------:R-:W-:Y:S02]  /*1ad0*/  @!P0 IADD3 R7, PT, PT, R17, R7, RZ ;  /* 0x0000000711078210 */ /* 0x000fe40007ffe0ff */
[C---:B---3--:R-:W-:Y:S02]  /*1ae0*/  @!P0 LEA R4, P2, R16.reuse, R4, 0x1 ;  /* 0x0000000410048211 */ /* 0x048fe400078408ff */
[----:B------:R-:W-:Y:S02]  /*1af0*/  LEA R109, R109, UR5, 0x1 ;  /* 0x000000056d6d7c11 */ /* 0x000fe4000f8e08ff */
[----:B------:R-:W-:Y:S02]  /*1b00*/  @!P0 LEA.HI.X R5, R16, R5, R7, 0x1, P2 ;  /* 0x0000000510058211 */ /* 0x000fe400010f0c07 */
[----:B------:R-:W-:Y:S01]  /*1b10*/  ISETP.GE.AND P5, PT, R0, R15, PT ;  /* 0x0000000f0000720c */ /* 0x000fe20003fa6270 */
[----:B------:R-:W-:Y:S01]  /*1b20*/  @!PT LDS RZ, [RZ] ;  /* 0x00000000fffff984 */ /* 0x000fe20000000800 */
[----:B------:R-:W-:Y:S01]  /*1b30*/  @!PT LDS RZ, [RZ] ;  /* 0x00000000fffff984 */ /* 0x000fe20000000800 */
[----:B------:R-:W-:Y:S01]  /*1b40*/  @!PT LDS RZ, [RZ] ;  /* 0x00000000fffff984 */ /* 0x000fe20000000800 */
[----:B------:R2:W-:Y:S01]  /*1b50*/  @!P1 LDGSTS.E.BYPASS.LTC128B.128 [R109], desc[UR16][R10.64] ;  /* 0x000000000a6d9fae */ /* 0x0005e2000b981a10 */
[----:B------:R-:W-:-:S02]  /*1b60*/  SHF.L.U32 R7, R57, 0x6, RZ ;  /* 0x0000000639077819 */ /* 0x000fc400000006ff */
[----:B------:R-:W-:Y:S01]  /*1b70*/  ISETP.GE.AND P2, PT, R6, R15, PT ;  /* 0x0000000f0600720c */ /* 0x000fe20003f46270 */
[----:B------:R3:W-:Y:S01]  /*1b80*/  @!P0 LDGSTS.E.BYPASS.LTC128B.128 [R109+0x800], desc[UR16][R4.64] ;  /* 0x00800000046d8fae */ /* 0x0007e2000b981a10 */
[----:B------:R-:W-:Y:S02]  /*1b90*/  @!P6 MOV R6, R105 ;  /* 0x000000690006e202 */ /* 0x000fe40000000f00 */
[----:B------:R-:W-:Y:S02]  /*1ba0*/  LOP3.LUT R9, R41, 0xc0, RZ, 0xc0, !PT ;  /* 0x000000c029097812 */ /* 0x000fe400078ec0ff */
[----:B------:R-:W-:Y:S02]  /*1bb0*/  LOP3.LUT R46, R46, 0x7, RZ, 0xc0, !PT ;  /* 0x000000072e2e7812 */ /* 0x000fe400078ec0ff */
[----:B--2---:R-:W-:Y:S02]  /*1bc0*/  @!P4 IADD3 R10, P1, PT, R18, R12, RZ ;  /* 0x0000000c120ac210 */ /* 0x004fe40007f3e0ff */
[----:B---3--:R-:W-:-:S02]  /*1bd0*/  @!P3 LEA R4, P0, R56, R18, 0x7 ;  /* 0x000000123804b211 */ /* 0x008fc400078038ff */
[----:B------:R-:W-:Y:S01]  /*1be0*/  @!P4 IADD3.X R11, PT, PT, R19, R13, R7, P1, !PT ;  /* 0x0000000d130bc210 */ /* 0x000fe20000ffe407 */
[----:B------:R-:W-:Y:S01]  /*1bf0*/  @!P6 IMAD.MOV.U32 R7, RZ, RZ, R104 ;  /* 0x000000ffff07e224 */ /* 0x000fe200078e0068 */
[----:B------:R-:W-:Y:S01]  /*1c00*/  @!P3 LEA.HI.X R5, R56, R19, R57, 0x7, P0 ;  /* 0x000000133805b211 */ /* 0x000fe200000f3c39 */
[----:B------:R-:W-:Y:S01]  /*1c10*/  IMAD.WIDE.U32 R12, R20, 0x40, RZ ;  /* 0x00000040140c7825 */ /* 0x000fe200078e00ff */
[----:B------:R-:W-:Y:S02]  /*1c20*/  ISETP.GE.AND P1, PT, R8, R15, PT ;  /* 0x0000000f0800720c */ /* 0x000fe40003f26270 */
[----:B------:R2:W-:Y:S01]  /*1c30*/  @!P6 LDGSTS.E.BYPASS.LTC128B.128 [R109+0x1000], desc[UR16][R6.64] ;  /* 0x01000000066defae */ /* 0x0005e2000b981a10 */
[----:B------:R-:W-:-:S03]  /*1c40*/  @!P6 MOV R8, R107 ;  /* 0x0000006b0008e202 */ /* 0x000fc60000000f00 */
[----:B------:R-:W-:Y:S04]  /*1c50*/  @!P5 LDGSTS.E.BYPASS.LTC128B.128 [R109+0x1800], desc[UR16][R18.64] ;  /* 0x01800000126ddfae */ /* 0x000fe8000b981a10 */
[----:B------:R3:W-:Y:S04]  /*1c60*/  @!P4 LDGSTS.E.BYPASS.LTC128B.128 [R109+0x2000], desc[UR16][R10.64] ;  /* 0x020000000a6dcfae */ /* 0x0007e8000b981a10 */
[----:B------:R4:W-:Y:S01]  /*1c70*/  @!P3 LDGSTS.E.BYPASS.LTC128B.128 [R109+0x2800], desc[UR16][R4.64] ;  /* 0x02800000046dbfae */ /* 0x0009e2000b981a10 */
[----:B------:R-:W-:-:S03]  /*1c80*/  ISETP.GE.AND P3, PT, R0, R15, PT ;  /* 0x0000000f0000720c */ /* 0x000fc60003f66270 */
[----:B------:R-:W0:Y:S01]  /*1c90*/  LDGDEPBAR ;  /* 0x00000000000079af */ /* 0x000e220000000000 */
[----:B--2---:R-:W-:Y:S02]  /*1ca0*/  SHF.L.U32 R7, R86, 0x2, RZ ;  /* 0x0000000256077819 */ /* 0x004fe400000006ff */
[----:B------:R-:W-:Y:S02]  /*1cb0*/  SHF.L.U32 R6, R20, 0x5, RZ ;  /* 0x0000000514067819 */ /* 0x000fe400000006ff */
[----:B------:R-:W-:Y:S02]  /*1cc0*/  LOP3.LUT R0, R9, 0x18, R7, 0xf8, !PT ;  /* 0x0000001809007812 */ /* 0x000fe400078ef807 */
[----:B------:R-:W-:Y:S02]  /*1cd0*/  SHF.L.U32 R7, R21, 0x6, RZ ;  /* 0x0000000615077819 */ /* 0x000fe400000006ff */
[----:B------:R-:W-:Y:S02]  /*1ce0*/  LOP3.LUT R9, R0, 0x8, R86, 0x78, !PT ;  /* 0x0000000800097812 */ /* 0x000fe400078e7856 */
[----:B---3--:R-:W-:-:S02]  /*1cf0*/  LOP3.LUT R10, R41, 0x120, RZ, 0xc0, !PT ;  /* 0x00000120290a7812 */ /* 0x008fc400078ec0ff */
[----:B----4-:R-:W-:Y:S01]  /*1d00*/  SHF.L.U64.HI R5, R20, 0x5, R21 ;  /* 0x0000000514057819 */ /* 0x010fe20000010215 */
[----:B------:R-:W-:-:S04]  /*1d10*/  DEPBAR.LE SB0, 0x0 ;  /* 0x000080000000791a */ /* 0x000fc80000000000 */
[----:B------:R-:W-:Y:S01]  /*1d20*/  BAR.SYNC.DEFER_BLOCKING 0x0 ;  /* 0x0000000000007b1d */ /* 0x000fe20000010000 */
[----:B------:R-:W-:Y:S02]  /*1d30*/  LEA R4, P0, R6, R107, 0x1 ;  /* 0x0000006b06047211 */ /* 0x000fe400078008ff */
[----:B------:R-:W-:Y:S02]  /*1d40*/  LOP3.LUT R100, R100, R9, RZ, 0xfc, !PT ;  /* 0x0000000964647212 */ /* 0x000fe400078efcff */
[-C--:B------:R-:W-:Y:S02]  /*1d50*/  LEA.HI.X R5, R6, R106.reuse, R5, 0x1, P0 ;  /* 0x0000006a06057211 */ /* 0x080fe400000f0c05 */
[----:B------:R-:W-:Y:S02]  /*1d60*/  @!P6 MOV R9, R106 ;  /* 0x0000006a0009e202 */ /* 0x000fe40000000f00 */
[----:B------:R-:W-:Y:S02]  /*1d70*/  @!P2 IADD3 R6, P0, PT, R4, R12, RZ ;  /* 0x0000000c0406a210 */ /* 0x000fe40007f1e0ff */
[----:B------:R-:W-:-:S02]  /*1d80*/  LOP3.LUT R101, R10, 0x3e00, R101, 0xf8, !PT ;  /* 0x00003e000a657812 */ /* 0x000fc400078ef865 */
[----:B------:R-:W-:Y:S02]  /*1d90*/  LOP3.LUT R0, R0, 0x8, R43, 0x78, !PT ;  /* 0x0000000800007812 */ /* 0x000fe400078e782b */
[----:B------:R-:W-:Y:S02]  /*1da0*/  @!P2 IADD3.X R7, PT, PT, R5, R13, R7, P0, !PT ;  /* 0x0000000d0507a210 */ /* 0x000fe400007fe407 */
[----:B------:R-:W-:Y:S02]  /*1db0*/  LOP3.LUT R101, R101, R0, RZ, 0xfc, !PT ;  /* 0x0000000065657212 */ /* 0x000fe400078efcff */
[----:B------:R-:W-:Y:S02]  /*1dc0*/  LEA R100, R100, UR5, 0x1 ;  /* 0x0000000564647c11 */ /* 0x000fe4000f8e08ff */
[----:B------:R-:W-:Y:S02]  /*1dd0*/  LEA R101, R101, UR5, 0x1 ;  /* 0x0000000565657c11 */ /* 0x000fe4000f8e08ff */
[----:B------:R-:W-:Y:S01]  /*1de0*/  LOP3.LUT R43, R43, 0x1f0, RZ, 0xc0, !PT ;  /* 0x000001f02b2b7812 */ /* 0x000fe200078ec0ff */
[----:B------:R-:W-:Y:S01]  /*1df0*/  @!PT LDS RZ, [RZ] ;  /* 0x00000000fffff984 */ /* 0x000fe20000000800 */
[----:B------:R-:W-:Y:S01]  /*1e00*/  @!PT LDS RZ, [RZ] ;  /* 0x00000000fffff984 */ /* 0x000fe20000000800 */
[----:B------:R-:W-:Y:S01]  /*1e10*/  @!PT LDS RZ, [RZ] ;  /* 0x00000000fffff984 */ /* 0x000fe20000000800 */
[----:B------:R2:W-:Y:S03]  /*1e20*/  @!P6 LDGSTS.E.BYPASS.LTC128B.128 [R109+0x3000], desc[UR16][R8.64] ;  /* 0x03000000086defae */ /* 0x0005e6000b981a10 */
[----:B------:R-:W-:Y:S01]  /*1e30*/  IADD3 R43, PT, PT, R43, 0x1, R44 ;  /* 0x000000012b2b7810 */ /* 0x000fe20007ffe02c */
[----:B------:R-:W-:Y:S01]  /*1e40*/  @P6 STS.128 [R109+0x3000], RZ ;  /* 0x003000ff6d006388 */ /* 0x000fe20000000c00 */
[----:B------:R-:W-:-:S02]  /*1e50*/  LOP3.LUT P6, RZ, R86, 0x4, RZ, 0xc0, !PT ;  /* 0x0000000456ff7812 */ /* 0x000fc400078cc0ff */
[----:B------:R-:W-:Y:S01]  /*1e60*/  IADD3 R43, PT, PT, -R45, R43, R46 ;  /* 0x0000002b2d2b7210 */ /* 0x000fe20007ffe12e */
[----:B------:R-:W-:Y:S01]  /*1e70*/  @P3 STS.128 [R109+0x3800], RZ ;  /* 0x003800ff6d003388 */ /* 0x000fe20000000c00 */
[----:B------:R-:W-:Y:S02]  /*1e80*/  SEL R40, R40, 0xffffffe0, !P6 ;  /* 0xffffffe028287807 */ /* 0x000fe40007000000 */
[----:B------:R-:W-:Y:S01]  /*1e90*/  IADD3 R59, PT, PT, R43, UR14, R42 ;  /* 0x0000000e2b3b7c10 */ /* 0x000fe2000fffe02a */
[----:B------:R-:W-:Y:S01]  /*1ea0*/  @!PT LDS RZ, [RZ] ;  /* 0x00000000fffff984 */ /* 0x000fe20000000800 */
[----:B------:R-:W-:Y:S01]  /*1eb0*/  @!PT LDS RZ, [RZ] ;  /* 0x00000000fffff984 */ /* 0x000fe20000000800 */
[----:B------:R-:W-:Y:S01]  /*1ec0*/  @!PT LDS RZ, [RZ] ;  /* 0x00000000fffff984 */ /* 0x000fe20000000800 */
[----:B------:R-:W-:Y:S01]  /*1ed0*/  @!P3 LDGSTS.E.BYPASS.LTC128B.128 [R109+0x3800], desc[UR16][R4.64] ;  /* 0x03800000046dbfae */ /* 0x000fe2000b981a10 */
[----:B------:R-:W-:Y:S02]  /*1ee0*/  IADD3 R22, PT, PT, R101, R40, RZ ;  /* 0x0000002865167210 */ /* 0x000fe40007ffe0ff */
[----:B------:R-:W-:Y:S01]  /*1ef0*/  IADD3 R61, PT, PT, R40, R100, RZ ;  /* 0x00000064283d7210 */ /* 0x000fe20007ffe0ff */
[----:B------:R-:W-:Y:S01]  /*1f00*/  @P2 STS.128 [R109+0x4000], RZ ;  /* 0x004000ff6d002388 */ /* 0x000fe20000000c00 */
[----:B------:R-:W-:-:S02]  /*1f10*/  VIMNMX R60, PT, PT, R59, R42, PT ;  /* 0x0000002a3b3c7248 */ /* 0x000fc40003fe0100 */
[----:B------:R-:W-:Y:S01]  /*1f20*/  VIADDMNMX R59, R59, 0x8, R42, PT ;  /* 0x000000083b3b7846 */ /* 0x000fe2000380012a */
[----:B------:R-:W-:Y:S01]  /*1f30*/  @!PT LDS RZ, [RZ] ;  /* 0x00000000fffff984 */ /* 0x000fe20000000800 */
[----:B------:R-:W-:Y:S01]  /*1f40*/  @!PT LDS RZ, [RZ] ;  /* 0x00000000fffff984 */ /* 0x000fe20000000800 */
[----:B------:R-:W-:Y:S01]  /*1f50*/  @!PT LDS RZ, [RZ] ;  /* 0x00000000fffff984 */ /* 0x000fe20000000800 */
[----:B------:R3:W-:Y:S04]  /*1f60*/  @!P2 LDGSTS.E.BYPASS.LTC128B.128 [R109+0x4000], desc[UR16][R6.64] ;  /* 0x04000000066dafae */ /* 0x0007e8000b981a10 */
[----:B------:R-:W-:Y:S01]  /*1f70*/  @P1 STS.128 [R109+0x4800], RZ ;  /* 0x004800ff6d001388 */ /* 0x000fe20000000c00 */
[----:B--2---:R-:W-:-:S04]  /*1f80*/  @!P1 LEA R8, P0, R20, R4, 0x7 ;  /* 0x0000000414089211 */ /* 0x004fc800078038ff */
[----:B------:R-:W-:Y:S02]  /*1f90*/  @!P1 LEA.HI.X R9, R20, R5, R21, 0x7, P0 ;  /* 0x0000000514099211 */ /* 0x000fe400000f3c15 */
[----:B------:R-:W-:-:S03]  /*1fa0*/  ISETP.NE.AND P0, PT, R3, 0x1, PT ;  /* 0x000000010300780c */ /* 0x000fc60003f05270 */
[----:B------:R-:W-:Y:S01]  /*1fb0*/  @!PT LDS RZ, [RZ] ;  /* 0x00000000fffff984 */ /* 0x000fe20000000800 */
[----:B------:R-:W-:Y:S01]  /*1fc0*/  @!PT LDS RZ, [RZ] ;  /* 0x00000000fffff984 */ /* 0x000fe20000000800 */
[----:B------:R-:W-:Y:S01]  /*1fd0*/  @!PT LDS RZ, [RZ] ;  /* 0x00000000fffff984 */ /* 0x000fe20000000800 */
[----:B------:R2:W-:Y:S04]  /*1fe0*/  @!P1 LDGSTS.E.BYPASS.LTC128B.128 [R109+0x4800], desc[UR16][R8.64] ;  /* 0x04800000086d9fae */ /* 0x0005e8000b981a10 */
[----:B------:R-:W-:Y:S04]  /*1ff0*/  LDSM.16.M88.4 R28, [R101] ;  /* 0x00000000651c783b */ /* 0x000fe80000000200 */
[----:B------:R-:W2:Y:S04]  /*2000*/  LDSM.16.M88.4 R32, [R100+0x1000] ;  /* 0x001000006420783b */ /* 0x000ea80000000200 */
[----:B------:R-:W-:Y:S04]  /*2010*/  LDSM.16.M88.4 R16, [R22] ;  /* 0x000000001610783b */ /* 0x000fe80000000200 */
[----:B---3--:R-:W-:Y:S04]  /*2020*/  LDSM.16.M88.4 R4, [R61+0x1000] ;  /* 0x001000003d04783b */ /* 0x008fe80000000200 */
[----:B------:R-:W3:Y:S04]  /*2030*/  LDSM.16.M88.4 R24, [R100+0x1400] ;  /* 0x001400006418783b */ /* 0x000ee80000000200 */
[----:B------:R-:W4:Y:S04]  /*2040*/  LDSM.16.M88.4 R36, [R61+0x1400] ;  /* 0x001400003d24783b */ /* 0x000f280000000200 */
[----:B------:R-:W0:Y:S01]  /*2050*/  LDGDEPBAR ;  /* 0x00000000000079af */ /* 0x000e220000000000 */
[C---:B--2---:R-:W-:Y:S08]  /*2060*/  HMMA.16816.F32 R8, R28.reuse, R32, RZ ;  /* 0x000000201c08723c */ /* 0x044ff000000018ff */
[C---:B------:R-:W-:Y:S08]  /*2070*/  HMMA.16816.F32 R32, R28.reuse, R34, RZ ;  /* 0x000000221c20723c */ /* 0x040ff000000018ff */
[----:B---3--:R-:W-:Y:S08]  /*2080*/  HMMA.16816.F32 R12, R28, R24, RZ ;  /* 0x000000181c0c723c */ /* 0x008ff000000018ff */
[C---:B------:R-:W-:Y:S08]  /*2090*/  HMMA.16816.F32 R8, R16.reuse, R4, R8 ;  /* 0x000000041008723c */ /* 0x040ff00000001808 */
[C---:B------:R-:W-:Y:S01]  /*20a0*/  HMMA.16816.F32 R32, R16.reuse, R6, R32 ;  /* 0x000000061020723c */ /* 0x040fe20000001820 */
[----:B------:R-:W2:Y:S07]  /*20b0*/  LDSM.16.M88.4 R4, [R100+0x1800] ;  /* 0x001800006404783b */ /* 0x000eae0000000200 */
[----:B----4-:R-:W-:Y:S03]  /*20c0*/  HMMA.16816.F32 R12, R16, R36, R12 ;  /* 0x00000024100c723c */ /* 0x010fe6000000180c */
        /* <DEDUP_REMOVED lines=23> */
[----:B------:R-:W3:Y:S02]  /*2240*/  LDSM.16.M88.4 R36, [R100+0x1c00] ;  /* 0x001c00006424783b */ /* 0x000ee40000000200 */
[----:B------:R-:W1:Y:S08]  /*2250*/  MUFU.TANH R55, R12 ;  /* 0x0000000c00377308 */ /* 0x000e700000002400 */
[----:B------:R-:W1:Y:S01]  /*2260*/  MUFU.TANH R62, R13 ;  /* 0x0000000d003e7308 */ /* 0x000e620000002400 */
[C---:B--2---:R-:W-:Y:S07]  /*2270*/  HMMA.16816.F32 R32, R28.reuse, R4, RZ ;  /* 0x000000041c20723c */ /* 0x044fee00000018ff */
[----:B------:R-:W2:Y:S01]  /*2280*/  MUFU.TANH R63, R14 ;  /* 0x0000000e003f7308 */ /* 0x000ea20000002400 */
        /* <DEDUP_REMOVED lines=91> */
[----:B---3--:R-:W-:Y:S01]  /*2840*/  HMMA.16816.F32 R8, R16, R4, R8 ;  /* 0x000000041008723c */ /* 0x008fe20000001808 */
        /* <DEDUP_REMOVED lines=10> */
[----:B---3--:R-:W3:Y:S01]  /*28f0*/  LDSM.16.M88.4 R32, [R61+0x2c00] ;  /* 0x002c00003d20783b */ /* 0x008ee20000000200 */
        /* <DEDUP_REMOVED lines=11> */
[----:B---3--:R-:W-:Y:S01]  /*29b0*/  HMMA.16816.F32 R12, R16, R32, R12 ;  /* 0x00000020100c723c */ /* 0x008fe2000000180c */
[----:B------:R-:W-:-:S06]  /*29c0*/  FMUL.FTZ R32, R36, UR4 ;  /* 0x0000000424207c20 */ /* 0x000fcc0008410000 */
[----:B------:R-:W3:Y:S01]  /*29d0*/  MUFU.TANH R7, R7 ;  /* 0x0000000700077308 */ /* 0x000ee20000002400 */
        /* <DEDUP_REMOVED lines=34> */
.L_x_3880:
        /* <DEDUP_REMOVED lines=61> */
.L_x_3881:
[C---:B------:R-:W-:Y:S01]  /*2fd0*/  IMAD.SHL.U32 R8, R56.reuse, 0x40, RZ ;  /* 0x0000004038087824 */ /* 0x040fe200078e00ff */
[----:B------:R-:W-:Y:S01]  /*2fe0*/  SHF.L.U64.HI R2, R56, 0x6, R57 ;  /* 0x0000000638027819 */ /* 0x000fe20000010239 */
[----:B------:R-:W-:-:S03]  /*2ff0*/  IMAD.MOV.U32 R9, RZ, RZ, R104 ;  /* 0x000000ffff097224 */ /* 0x000fc600078e0068 */
[----:B-1----:R-:W-:-:S04]  /*3000*/  IADD3 R14, P1, PT, R8, R105, RZ ;  /* 0x00000069080e7210 */ /* 0x002fc80007f3e0ff */
[----:B------:R-:W-:Y:S01]  /*3010*/  IADD3 R12, P2, PT, R14, R8, RZ ;  /* 0x000000080e0c7210 */ /* 0x000fe20007f5e0ff */
[----:B------:R-:W-:-:S03]  /*3020*/  IMAD.X R15, R2, 0x1, R104, P1 ;  /* 0x00000001020f7824 */ /* 0x000fc600008e0668 */
[----:B------:R-:W-:Y:S01]  /*3030*/  IADD3 R16, P1, PT, R12, R8, RZ ;  /* 0x000000080c107210 */ /* 0x000fe20007f3e0ff */
[----:B------:R-:W-:Y:S01]  /*3040*/  IMAD.X R13, R15, 0x1, R2, P2 ;  /* 0x000000010f0d7824 */ /* 0x000fe200010e0602 */
[----:B------:R-:W-:-:S04]  /*3050*/  MOV R8, R105 ;  /* 0x0000006900087202 */ /* 0x000fc80000000f00 */
[----:B------:R-:W-:Y:S01]  /*3060*/  IADD3.X R17, PT, PT, R13, R2, RZ, P1, !PT ;  /* 0x000000020d117210 */ /* 0x000fe20000ffe4ff */
[----:B------:R-:W-:Y:S01]  /*3070*/  @!PT LDS RZ, [RZ] ;  /* 0x00000000fffff984 */ /* 0x000fe20000000800 */
[----:B------:R-:W-:Y:S01]  /*3080*/  @!PT LDS RZ, [RZ] ;  /* 0x00000000fffff984 */ /* 0x000fe20000000800 */
[----:B------:R-:W-:Y:S01]  /*3090*/  @!PT LDS RZ, [RZ] ;  /* 0x00000000fffff984 */ /* 0x000fe20000000800 */
[----:B------:R2:W-:Y:S04]  /*30a0*/  LDGSTS.E.BYPASS.LTC128B.128 [R109+0x1000], desc[UR16][R8.64] ;  /* 0x01000000086d7fae */ /* 0x0005e8000b981a10 */
[----:B------:R2:W-:Y:S04]  /*30b0*/  LDGSTS.E.BYPASS.LTC128B.128 [R109+0x1800], desc[UR16][R14.64] ;  /* 0x018000000e6d7fae */ /* 0x0005e8000b981a10 */
[----:B------:R2:W-:Y:S04]  /*30c0*/  LDGSTS.E.BYPASS.LTC128B.128 [R109+0x2000], desc[UR16][R12.64] ;  /* 0x020000000c6d7fae */ /* 0x0005e8000b981a10 */
[----:B------:R2:W-:Y:S04]  /*30d0*/  LDGSTS.E.BYPASS.LTC128B.128 [R109+0x2800], desc[UR16][R16.64] ;  /* 0x02800000106d7fae */ /* 0x0005e8000b981a10 */
[----:B------:R-:W0:Y:S02]  /*30e0*/  LDGDEPBAR ;  /* 0x00000000000079af */ /* 0x000e240000000000 */
.L_x_3879:
        /* <DEDUP_REMOVED lines=8> */
[----:B-1----:R-:W-:Y:S01]  /*3170*/  VIADD R12, R58, 0xffffffa0 ;  /* 0xffffffa03a0c7836 */ /* 0x002fe20000000000 */
[-C--:B------:R-:W-:Y:S01]  /*3180*/  ISETP.GE.AND P3, PT, R8, R60.reuse, PT ;  /* 0x0000003c0800720c */ /* 0x080fe20003f66270 */
[----:B------:R-:W-:Y:S01]  /*3190*/  VIADD R16, R58, 0xffffffa8 ;  /* 0xffffffa83a107836 */ /* 0x000fe20000000000 */
[-C--:B------:R-:W-:Y:S01]  /*31a0*/  ISETP.GE.AND P5, PT, R8, R59.reuse, PT ;  /* 0x0000003b0800720c */ /* 0x080fe20003fa6270 */
[----:B------:R-:W-:Y:S01]  /*31b0*/  VIADD R8, R58, 0xffffff88 ;  /* 0xffffff883a087836 */ /* 0x000fe20000000000 */
        /* <DEDUP_REMOVED lines=112> */
[----:B------:R-:W-:Y:S01]  /*38c0*/  VIADD R4, R58, 0xffffffe8 ;  /* 0xffffffe83a047836 */ /* 0x000fe20000000000 */
[----:B------:R-:W-:Y:S01]  /*38d0*/  ISETP.GE.AND P2, PT, R2, R59, PT ;  /* 0x0000003b0200720c */ /* 0x000fe20003f46270 */
[----:B------:R-:W-:Y:S01]  /*38e0*/  VIADD R2, R58, 0xffffffe1 ;  /* 0xffffffe13a027836 */ /* 0x000fe20000000000 */
[----:B------:R-:W-:-:S02]  /*38f0*/  ISETP.GE.AND P4, PT, R16, R60, PT ;  /* 0x0000003c1000720c */ /* 0x000fc40003f86270 */
[----:B------:R-:W-:Y:S02]  /*3900*/  FMNMX3.FTZ R5, R5, R37, R55, !PT ;  /* 0x0000002505057276 */ /* 0x000fe40007810037 */
[----:B------:R-:W-:Y:S02]  /*3910*/  FSEL R47, R79, -INF , !P2 ;  /* 0xff8000004f2f7808 */ /* 0x000fe40005000000 */
[----:B------:R-:W-:Y:S01]  /*3920*/  FSEL R39, R81, -INF , !P4 ;  /* 0xff80000051277808 */ /* 0x000fe20006000000 */
[----:B------:R-:W-:Y:S01]  /*3930*/  LDSM.16.MT88.4 R76, [R87+0x3000] ;  /* 0x00300000574c783b */ /* 0x000fe20000004200 */
        /* <DEDUP_REMOVED lines=56> */
[----:B------:R-:W-:-:S02]  /*3cc0*/  FMNMX3.FTZ R2, R5, R18, R17, !PT ;  /* 0x0000001205027276 */ /* 0x000fc40007810011 */
[----:B------:R-:W-:Y:S02]  /*3cd0*/  FSEL R29, R25, -INF , !P5 ;  /* 0xff800000191d7808 */ /* 0x000fe40006800000 */
[----:B------:R-:W-:Y:S02]  /*3ce0*/  FMNMX3.FTZ R6, R6, R31, R30, !PT ;  /* 0x0000001f06067276 */ /* 0x000fe4000781001e */
[----:B------:R-:W-:Y:S02]  /*3cf0*/  FSEL R25, R33, -INF , !P1 ;  /* 0xff80000021197808 */ /* 0x000fe40004800000 */
[----:B------:R-:W-:Y:S02]  /*3d00*/  FSEL R24, R24, -INF , !P3 ;  /* 0xff80000018187808 */ /* 0x000fe40005800000 */
[----:B------:R-:W-:Y:S02]  /*3d10*/  FMNMX3.FTZ R4, R2, R16, R26, !PT ;  /* 0x0000001002047276 */ /* 0x000fe4000781001a */
[----:B------:R-:W-:-:S02]  /*3d20*/  FMNMX.FTZ R6, R29, R6, !PT ;  /* 0x000000061d067209 */ /* 0x000fc40007810000 */
        /* <DEDUP_REMOVED lines=34> */
[----:B------:R-:W-:Y:S01]  /*3f50*/  LDSM.16.MT88.4 R8, [R27+0x3400] ;  /* 0x003400001b08783b */ /* 0x000fe20000004200 */
        /* <DEDUP_REMOVED lines=14> */
[----:B------:R-:W-:Y:S01]  /*4040*/  MUFU.EX2 R62, R62 ;  /* 0x0000003e003e7308 */ /* 0x000fe20000000800 */
[--C-:B------:R-:W-:Y:S01]  /*4050*/  FFMA.FTZ R117, R117, UR6, -R33.reuse ;  /* 0x0000000675757c23 */ /* 0x100fe20008010821 */
[----:B---3--:R-:W-:Y:S01]  /*4060*/  F2FP.F16.F32.PACK_AB R70, R46, R66 ;  /* 0x000000422e46723e */ /* 0x008fe200000000ff */
[--C-:B------:R-:W-:Y:S01]  /*4070*/  FFMA.FTZ R116, R116, UR6, -R33.reuse ;  /* 0x0000000674747c23 */ /* 0x100fe20008010821 */
[----:B------:R-:W2:Y:S01]  /*4080*/  MUFU.EX2 R42, R42 ;  /* 0x0000002a002a7308 */ /* 0x000ea20000000800 */
[--C-:B------:R-:W-:Y:S01]  /*4090*/  FFMA.FTZ R96, R96, UR6, -R28.reuse ;  /* 0x0000000660607c23 */ /* 0x100fe2000801081c */
[--C-:B------:R-:W-:Y:S01]  /*40a0*/  FFMA.FTZ R95, R95, UR6, -R28.reuse ;  /* 0x000000065f5f7c23 */ /* 0x100fe2000801081c */
[--C-:B------:R-:W-:Y:S01]  /*40b0*/  FFMA.FTZ R94, R94, UR6, -R28.reuse ;  /* 0x000000065e5e7c23 */ /* 0x100fe2000801081c */
[----:B------:R-:W3:Y:S01]  /*40c0*/  MUFU.EX2 R45, R45 ;  /* 0x0000002d002d7308 */ /* 0x000ee20000000800 */
[--C-:B------:R-:W-:Y:S01]  /*40d0*/  FFMA.FTZ R122, R122, UR6, -R33.reuse ;  /* 0x000000067a7a7c23 */ /* 0x100fe20008010821 */
[----:B-----5:R-:W-:Y:S01]  /*40e0*/  F2FP.F16.F32.PACK_AB R69, R63, R64 ;  /* 0x000000403f45723e */ /* 0x020fe200000000ff */
[--C-:B------:R-:W-:Y:S01]  /*40f0*/  FFMA.FTZ R99, R99, UR6, -R28.reuse ;  /* 0x0000000663637c23 */ /* 0x100fe2000801081c */
[----:B------:R-:W5:Y:S01]  /*4100*/  MUFU.EX2 R37, R37 ;  /* 0x0000002500257308 */ /* 0x000f620000000800 */
[----:B------:R-:W-:Y:S01]  /*4110*/  FFMA.FTZ R88, R88, UR6, -R33 ;  /* 0x0000000658587c23 */ /* 0x000fe20008010821 */
[--C-:B------:R-:W-:Y:S01]  /*4120*/  FFMA.FTZ R48, R48, UR6, -R28.reuse ;  /* 0x0000000630307c23 */ /* 0x100fe2000801081c */
[--C-:B------:R-:W-:Y:S01]  /*4130*/  FFMA.FTZ R47, R47, UR6, -R28.reuse ;  /* 0x000000062f2f7c23 */ /* 0x100fe2000801081c */
[----:B------:R-:W-:Y:S01]  /*4140*/  MUFU.EX2 R36, R36 ;  /* 0x0000002400247308 */ /* 0x000fe20000000800 */
[----:B------:R-:W-:Y:S01]  /*4150*/  FADD.FTZ R67, R84, R67 ;  /* 0x0000004354437221 */ /* 0x000fe20000010000 */
[----:B--2---:R-:W-:Y:S01]  /*4160*/  F2FP.F16.F32.PACK_AB R71, R42, R62 ;  /* 0x0000003e2a47723e */ /* 0x004fe200000000ff */
[----:B------:R-:W-:Y:S01]  /*4170*/  FADD.FTZ R63, R64, R63 ;  /* 0x0000003f403f7221 */ /* 0x000fe20000010000 */
[----:B------:R-:W-:Y:S01]  /*4180*/  MUFU.EX2 R43, R43 ;  /* 0x0000002b002b7308 */ /* 0x000fe20000000800 */
[----:B------:R-:W-:Y:S01]  /*4190*/  FADD.FTZ R66, R66, R67 ;  /* 0x0000004342427221 */ /* 0x000fe20000010000 */
[----:B------:R-:W-:Y:S01]  /*41a0*/  FFMA.FTZ R16, R16, UR6, -R28 ;  /* 0x0000000610107c23 */ /* 0x000fe2000801081c */
[----:B------:R-:W-:Y:S01]  /*41b0*/  FADD.FTZ R62, R62, R63 ;  /* 0x0000003f3e3e7221 */ /* 0x000fe20000010000 */
[----:B------:R-:W-:Y:S01]  /*41c0*/  MUFU.EX2 R55, R55 ;  /* 0x0000003700377308 */ /* 0x000fe20000000800 */
[C---:B------:R-:W-:Y:S01]  /*41d0*/  HMMA.16816.F32 R80, R68.reuse, R76, RZ ;  /* 0x0000004c4450723c */ /* 0x040fe200000018ff */
[----:B------:R-:W-:Y:S01]  /*41e0*/  FADD.FTZ R46, R46, R66 ;  /* 0x000000422e2e7221 */ /* 0x000fe20000010000 */
[----:B------:R-:W-:Y:S01]  /*41f0*/  FADD.FTZ R62, R42, R62 ;  /* 0x0000003e2a3e7221 */ /* 0x000fe20000010000 */
[----:B------:R-:W2:Y:S01]  /*4200*/  MUFU.EX2 R44, R44 ;  /* 0x0000002c002c7308 */ /* 0x000ea20000000800 */
[--C-:B------:R-:W-:Y:S01]  /*4210*/  FFMA.FTZ R42, R35, UR6, -R33.reuse ;  /* 0x00000006232a7c23 */ /* 0x100fe20008010821 */
[----:B---3--:R-:W-:Y:S01]  /*4220*/  FADD.FTZ R46, R45, R46 ;  /* 0x0000002e2d2e7221 */ /* 0x008fe20000010000 */
[--C-:B------:R-:W-:Y:S01]  /*4230*/  FFMA.FTZ R35, R34, UR6, -R33.reuse ;  /* 0x0000000622237c23 */ /* 0x100fe20008010821 */
[----:B------:R-:W-:Y:S01]  /*4240*/  MUFU.EX2 R41, R41 ;  /* 0x0000002900297308 */ /* 0x000fe20000000800 */
[----:B------:R-:W-:Y:S01]  /*4250*/  HMMA.16816.F32 R76, R68, R78, RZ ;  /* 0x0000004e444c723c */ /* 0x000fe200000018ff */
[----:B------:R-:W-:-:S02]  /*4260*/  FFMA.FTZ R32, R32, UR6, -R33 ;  /* 0x0000000620207c23 */ /* 0x000fc40008010821 */
[----:B------:R-:W3:Y:S04]  /*4270*/  MUFU.EX2 R40, R40 ;  /* 0x0000002800287308 */ /* 0x000ee80000000800 */
[----:B------:R-:W-:Y:S01]  /*4280*/  MUFU.EX2 R93, R93 ;  /* 0x0000005d005d7308 */ /* 0x000fe20000000800 */
[C---:B-1----:R-:W-:Y:S01]  /*4290*/  HMMA.16816.F32 R72, R68.reuse, R4, RZ ;  /* 0x000000044448723c */ /* 0x042fe200000018ff */
[----:B-----5:R-:W-:Y:S01]  /*42a0*/  F2FP.F16.F32.PACK_AB R4, R37, R45 ;  /* 0x0000002d2504723e */ /* 0x020fe200000000ff */
[----:B------:R-:W-:Y:S01]  /*42b0*/  FFMA.FTZ R45, R18, UR6, -R28 ;  /* 0x00000006122d7c23 */ /* 0x000fe2000801081c */
[----:B--2---:R-:W-:Y:S01]  /*42c0*/  F2FP.F16.F32.PACK_AB R5, R44, R55 ;  /* 0x000000372c05723e */ /* 0x004fe200000000ff */
[----:B------:R-:W-:Y:S01]  /*42d0*/  MUFU.EX2 R89, R89 ;  /* 0x0000005900597308 */ /* 0x000fe20000000800 */
[----:B------:R-:W-:Y:S01]  /*42e0*/  FADD.FTZ R55, R55, R62 ;  /* 0x0000003e37377221 */ /* 0x000fe20000010000 */
[----:B------:R-:W-:Y:S01]  /*42f0*/  FFMA.FTZ R18, R17, UR6, -R28 ;  /* 0x0000000611127c23 */ /* 0x000fe2000801081c */
[----:B------:R-:W-:Y:S01]  /*4300*/  FADD.FTZ R17, R37, R46 ;  /* 0x0000002e25117221 */ /* 0x000fe20000010000 */
[----:B------:R-:W-:Y:S01]  /*4310*/  HMMA.16816.F32 R68, R68, R6, RZ ;  /* 0x000000064444723c */ /* 0x000fe200000018ff */
[----:B------:R-:W-:Y:S01]  /*4320*/  F2FP.F16.F32.PACK_AB R6, R43, R36 ;  /* 0x000000242b06723e */ /* 0x000fe200000000ff */
[----:B------:R-:W-:Y:S01]  /*4330*/  MUFU.EX2 R54, R54 ;  /* 0x0000003600367308 */ /* 0x000fe20000000800 */
[----:B---3--:R-:W-:Y:S01]  /*4340*/  F2FP.F16.F32.PACK_AB R7, R40, R41 ;  /* 0x000000292807723e */ /* 0x008fe200000000ff */
[----:B------:R-:W-:Y:S01]  /*4350*/  FADD.FTZ R55, R44, R55 ;  /* 0x000000372c377221 */ /* 0x000fe20000010000 */
[----:B------:R-:W-:Y:S01]  /*4360*/  FADD.FTZ R17, R36, R17 ;  /* 0x0000001124117221 */ /* 0x000fe20000010000 */
[----:B------:R-:W1:Y:S02]  /*4370*/  MUFU.EX2 R53, R53 ;  /* 0x0000003500357308 */ /* 0x000e640000000800 */
[----:B------:R-:W-:Y:S01]  /*4380*/  FADD.FTZ R55, R41, R55 ;  /* 0x0000003729377221 */ /* 0x000fe20000010000 */
[----:B------:R-:W-:Y:S01]  /*4390*/  FADD.FTZ R17, R43, R17 ;  /* 0x000000112b117221 */ /* 0x000fe20000010000 */
[----:B----4-:R-:W-:Y:S01]  /*43a0*/  HMMA.16816.F32 R80, R4, R12, R80 ;  /* 0x0000000c0450723c */ /* 0x010fe20000001850 */
[----:B------:R-:W-:Y:S01]  /*43b0*/  MUFU.EX2 R117, R117 ;  /* 0x0000007500757308 */ /* 0x000fe20000000800 */
[----:B------:R-:W-:-:S03]  /*43c0*/  FADD.FTZ R40, R40, R55 ;  /* 0x0000003728287221 */ /* 0x000fc60000010000 */
[----:B------:R-:W-:Y:S03]  /*43d0*/  MUFU.EX2 R116, R116 ;  /* 0x0000007400747308 */ /* 0x000fe60000000800 */
[C---:B------:R-:W-:Y:S01]  /*43e0*/  HMMA.16816.F32 R72, R4.reuse, R8, R72 ;  /* 0x000000080448723c */ /* 0x040fe20000001848 */
[----:B------:R-:W-:Y:S04]  /*43f0*/  MUFU.EX2 R96, R96 ;  /* 0x0000006000607308 */ /* 0x000fe80000000800 */
[----:B------:R-:W-:Y:S03]  /*4400*/  MUFU.EX2 R95, R95 ;  /* 0x0000005f005f7308 */ /* 0x000fe60000000800 */
[C---:B------:R-:W-:Y:S01]  /*4410*/  HMMA.16816.F32 R68, R4.reuse, R10, R68 ;  /* 0x0000000a0444723c */ /* 0x040fe20000001844 */
[----:B------:R-:W2:Y:S01]  /*4420*/  LDSM.16.MT88.4 R8, [R27+0x3800] ;  /* 0x003800001b08783b */ /* 0x000ea20000004200 */
[----:B------:R-:W-:Y:S04]  /*4430*/  MUFU.EX2 R94, R94 ;  /* 0x0000005e005e7308 */ /* 0x000fe80000000800 */
[----:B------:R-:W-:Y:S02]  /*4440*/  MUFU.EX2 R99, R99 ;  /* 0x0000006300637308 */ /* 0x000fe40000000800 */
[----:B------:R-:W-:Y:S01]  /*4450*/  HMMA.16816.F32 R76, R4, R14, R76 ;  /* 0x0000000e044c723c */ /* 0x000fe2000000184c */
[----:B------:R-:W3:Y:S01]  /*4460*/  LDSM.16.MT88.4 R12, [R87+0x3800] ;  /* 0x00380000570c783b */ /* 0x000ee20000004200 */
[--C-:B------:R-:W-:Y:S01]  /*4470*/  FFMA.FTZ R4, R90, UR6, -R33.reuse ;  /* 0x000000065a047c23 */ /* 0x100fe20008010821 */
[--C-:B------:R-:W-:Y:S01]  /*4480*/  FFMA.FTZ R90, R91, UR6, -R33.reuse ;  /* 0x000000065b5a7c23 */ /* 0x100fe20008010821 */
[----:B-1----:R-:W-:Y:S01]  /*4490*/  F2FP.F16.F32.PACK_AB R7, R53, R54 ;  /* 0x000000363507723e */ /* 0x002fe200000000ff */
[----:B------:R-:W-:Y:S04]  /*44a0*/  MUFU.EX2 R48, R48 ;  /* 0x0000003000307308 */ /* 0x000fe80000000800 */
[----:B------:R1:W4:Y:S04]  /*44b0*/  MUFU.EX2 R91, R4 ;  /* 0x00000004005b7308 */ /* 0x0003280000000800 */
[----:B------:R-:W-:Y:S04]  /*44c0*/  MUFU.EX2 R90, R90 ;  /* 0x0000005a005a7308 */ /* 0x000fe80000000800 */
[----:B------:R-:W-:Y:S04]  /*44d0*/  MUFU.EX2 R47, R47 ;  /* 0x0000002f002f7308 */ /* 0x000fe80000000800 */
[----:B------:R5:W-:Y:S01]  /*44e0*/  MUFU.EX2 R34, R42 ;  /* 0x0000002a00227308 */ /* 0x000be20000000800 */
[----:B-1----:R-:W-:Y:S01]  /*44f0*/  FFMA.FTZ R4, R92, UR6, -R33 ;  /* 0x000000065c047c23 */ /* 0x002fe20008010821 */
[----:B------:R-:W-:-:S02]  /*4500*/  FFMA.FTZ R92, R65, UR6, -R28 ;  /* 0x00000006415c7c23 */ /* 0x000fc4000801081c */
[----:B------:R-:W-:Y:S04]  /*4510*/  MUFU.EX2 R35, R35 ;  /* 0x0000002300237308 */ /* 0x000fe80000000800 */
[----:B------:R4:W1:Y:S04]  /*4520*/  MUFU.EX2 R65, R4 ;  /* 0x0000000400417308 */ /* 0x0008680000000800 */
[----:B------:R-:W2:Y:S01]  /*4530*/  MUFU.EX2 R92, R92 ;  /* 0x0000005c005c7308 */ /* 0x000ea20000000800 */
[----:B-----5:R-:W-:-:S03]  /*4540*/  FFMA.FTZ R42, R19, UR6, -R28 ;  /* 0x00000006132a7c23 */ /* 0x020fc6000801081c */
[----:B------:R-:W-:Y:S04]  /*4550*/  MUFU.EX2 R45, R45 ;  /* 0x0000002d002d7308 */ /* 0x000fe80000000800 */
[----:B------:R-:W-:Y:S01]  /*4560*/  MUFU.EX2 R42, R42 ;  /* 0x0000002a002a7308 */ /* 0x000fe20000000800 */
[----:B----4-:R-:W-:Y:S01]  /*4570*/  F2FP.F16.F32.PACK_AB R4, R91, R93 ;  /* 0x0000005d5b04723e */ /* 0x010fe200000000ff */
[----:B------:R-:W-:Y:S01]  /*4580*/  FADD.FTZ R93, R93, R17 ;  /* 0x000000115d5d7221 */ /* 0x000fe20000010000 */
[----:B-1----:R-:W-:Y:S01]  /*4590*/  F2FP.F16.F32.PACK_AB R6, R65, R90 ;  /* 0x0000005a4106723e */ /* 0x002fe200000000ff */
[----:B------:R-:W-:Y:S01]  /*45a0*/  MUFU.EX2 R37, R18 ;  /* 0x0000001200257308 */ /* 0x000fe20000000800 */
[----:B--2---:R-:W-:Y:S01]  /*45b0*/  F2FP.F16.F32.PACK_AB R5, R89, R92 ;  /* 0x0000005c5905723e */ /* 0x004fe200000000ff */
[----:B------:R-:W-:Y:S01]  /*45c0*/  FADD.FTZ R40, R92, R40 ;  /* 0x000000285c287221 */ /* 0x000fe20000010000 */
[----:B------:R-:W-:Y:S01]  /*45d0*/  FADD.FTZ R93, R91, R93 ;  /* 0x0000005d5b5d7221 */ /* 0x000fe20000010000 */
[----:B------:R1:W-:Y:S02]  /*45e0*/  MUFU.EX2 R36, R16 ;  /* 0x0000001000247308 */ /* 0x0003e40000000800 */
        /* <DEDUP_REMOVED lines=8> */
[----:B------:R-:W2:Y:S02]  /*4670*/  LDSM.16.MT88.4 R8, [R27+0x3c00] ;  /* 0x003c00001b08783b */ /* 0x000ea40000004200 */
[----:B------:R-:W-:Y:S02]  /*4680*/  FADD.FTZ R90, R116, R90 ;  /* 0x0000005a745a7221 */ /* 0x000fe40000010000 */
[----:B-1----:R-:W-:Y:S03]  /*4690*/  LDSM.16.MT88.4 R16, [R27+0x4800] ;  /* 0x004800001b10783b */ /* 0x002fe60000004200 */
[C---:B---3--:R-:W-:Y:S08]  /*46a0*/  HMMA.16816.F32 R80, R4.reuse, R12, R80 ;  /* 0x0000000c0450723c */ /* 0x048ff00000001850 */
[----:B------:R-:W-:Y:S01]  /*46b0*/  HMMA.16816.F32 R76, R4, R14, R76 ;  /* 0x0000000e044c723c */ /* 0x000fe2000000184c */
[----:B------:R-:W1:Y:S01]  /*46c0*/  LDSM.16.MT88.4 R12, [R87+0x3c00] ;  /* 0x003c0000570c783b */ /* 0x000e620000004200 */
[----:B------:R-:W-:Y:S01]  /*46d0*/  FFMA.FTZ R4, R98, UR6, -R33 ;  /* 0x0000000662047c23 */ /* 0x000fe20008010821 */
[----:B------:R-:W-:Y:S01]  /*46e0*/  F2FP.F16.F32.PACK_AB R7, R94, R95 ;  /* 0x0000005f5e07723e */ /* 0x000fe200000000ff */
[----:B------:R3:W4:Y:S02]  /*46f0*/  MUFU.EX2 R98, R113 ;  /* 0x0000007100627308 */ /* 0x0007240000000800 */
[----:B---3--:R-:W-:Y:S01]  /*4700*/  FFMA.FTZ R113, R97, UR6, -R28 ;  /* 0x0000000661717c23 */ /* 0x008fe2000801081c */
[----:B----4-:R-:W-:Y:S01]  /*4710*/  FADD.FTZ R90, R98, R90 ;  /* 0x0000005a625a7221 */ /* 0x010fe20000010000 */
[----:B------:R3:W4:Y:S04]  /*4720*/  MUFU.EX2 R97, R4 ;  /* 0x0000000400617308 */ /* 0x0007280000000800 */
[----:B------:R-:W5:Y:S01]  /*4730*/  MUFU.EX2 R113, R113 ;  /* 0x0000007100717308 */ /* 0x000f620000000800 */
[----:B---3--:R-:W-:Y:S01]  /*4740*/  F2FP.F16.F32.PACK_AB R4, R116, R117 ;  /* 0x000000757404723e */ /* 0x008fe200000000ff */
[C---:B----4-:R-:W-:Y:S01]  /*4750*/  FADD.FTZ R90, R97.reuse, R90 ;  /* 0x0000005a615a7221 */ /* 0x050fe20000010000 */
[----:B------:R-:W-:Y:S01]  /*4760*/  F2FP.F16.F32.PACK_AB R6, R97, R98 ;  /* 0x000000626106723e */ /* 0x000fe200000000ff */
[----:B------:R-:W-:Y:S01]  /*4770*/  IMAD.MOV.U32 R116, RZ, RZ, -0x1 ;  /* 0xffffffffff747424 */ /* 0x000fe200078e00ff */
[----:B-----5:R-:W-:Y:S01]  /*4780*/  F2FP.F16.F32.PACK_AB R5, R96, R113 ;  /* 0x000000716005723e */ /* 0x020fe200000000ff */
[----:B------:R-:W-:-:S04]  /*4790*/  FADD.FTZ R89, R113, R89 ;  /* 0x0000005971597221 */ /* 0x000fc80000010000 */
[----:B------:R-:W-:Y:S02]  /*47a0*/  FADD.FTZ R89, R96, R89 ;  /* 0x0000005960597221 */ /* 0x000fe40000010000 */
[----:B--2---:R-:W-:Y:S02]  /*47b0*/  HMMA.16816.F32 R72, R4, R8, R72 ;  /* 0x000000080448723c */ /* 0x004fe40000001848 */
[----:B------:R-:W-:-:S04]  /*47c0*/  FADD.FTZ R89, R95, R89 ;  /* 0x000000595f597221 */ /* 0x000fc80000010000 */
[----:B------:R-:W-:Y:S02]  /*47d0*/  FADD.FTZ R89, R94, R89 ;  /* 0x000000595e597221 */ /* 0x000fe40000010000 */
[C---:B------:R-:W-:Y:S01]  /*47e0*/  HMMA.16816.F32 R68, R4.reuse, R10, R68 ;  /* 0x0000000a0444723c */ /* 0x040fe20000001844 */
[----:B------:R-:W2:Y:S07]  /*47f0*/  LDSM.16.MT88.4 R8, [R27+0x4000] ;  /* 0x004000001b08783b */ /* 0x000eae0000004200 */
[C---:B-1----:R-:W-:Y:S08]  /*4800*/  HMMA.16816.F32 R80, R4.reuse, R12, R80 ;  /* 0x0000000c0450723c */ /* 0x042ff00000001850 */
[----:B------:R-:W-:Y:S01]  /*4810*/  HMMA.16816.F32 R76, R4, R14, R76 ;  /* 0x0000000e044c723c */ /* 0x000fe2000000184c */
[--C-:B------:R-:W-:Y:S01]  /*4820*/  FFMA.FTZ R4, R121, UR6, -R33.reuse ;  /* 0x0000000679047c23 */ /* 0x100fe20008010821 */
[--C-:B------:R-:W-:Y:S01]  /*4830*/  FFMA.FTZ R5, R120, UR6, -R33.reuse ;  /* 0x0000000678057c23 */ /* 0x100fe20008010821 */
[----:B------:R-:W1:Y:S01]  /*4840*/  LDSM.16.MT88.4 R12, [R87+0x4000] ;  /* 0x00400000570c783b */ /* 0x000e620000004200 */
        /* <DEDUP_REMOVED lines=18> */
[----:B------:R-:W-:-:S02]  /*4970*/  FADD.FTZ R120, R119, R120 ;  /* 0x0000007877787221 */ /* 0x000fc40000010000 */
[----:B------:R-:W-:Y:S02]  /*4980*/  FADD.FTZ R122, R111, R122 ;  /* 0x0000007a6f7a7221 */ /* 0x000fe40000010000 */
[----:B------:R-:W-:Y:S02]  /*4990*/  FADD.FTZ R118, R118, R120 ;  /* 0x0000007876767221 */ /* 0x000fe40000010000 */
[----:B--2---:R-:W-:Y:S01]  /*49a0*/  HMMA.16816.F32 R72, R4, R8, R72 ;  /* 0x000000080448723c */ /* 0x004fe20000001848 */
[----:B------:R-:W-:-:S04]  /*49b0*/  FADD.FTZ R112, R112, R122 ;  /* 0x0000007a70707221 */ /* 0x000fc80000010000 */
[----:B------:R-:W-:-:S03]  /*49c0*/  FADD.FTZ R112, R99, R112 ;  /* 0x0000007063707221 */ /* 0x000fc60000010000 */
[C---:B------:R-:W-:Y:S01]  /*49d0*/  HMMA.16816.F32 R68, R4.reuse, R10, R68 ;  /* 0x0000000a0444723c */ /* 0x040fe20000001844 */
[----:B------:R-:W2:Y:S07]  /*49e0*/  LDSM.16.MT88.4 R8, [R87+0x4400] ;  /* 0x004400005708783b */ /* 0x000eae0000004200 */
[C---:B-1----:R-:W-:Y:S08]  /*49f0*/  HMMA.16816.F32 R80, R4.reuse, R12, R80 ;  /* 0x0000000c0450723c */ /* 0x042ff00000001850 */
[----:B------:R-:W-:Y:S01]  /*4a00*/  HMMA.16816.F32 R76, R4, R14, R76 ;  /* 0x0000000e044c723c */ /* 0x000fe2000000184c */
[--C-:B------:R-:W-:Y:S01]  /*4a10*/  FFMA.FTZ R5, R85, UR6, -R33.reuse ;  /* 0x0000000655057c23 */ /* 0x100fe20008010821 */
[--C-:B------:R-:W-:Y:S01]  /*4a20*/  FFMA.FTZ R4, R52, UR6, -R33.reuse ;  /* 0x0000000634047c23 */ /* 0x100fe20008010821 */
[----:B------:R1:W3:Y:S01]  /*4a30*/  MUFU.EX2 R85, R88 ;  /* 0x0000005800557308 */ /* 0x0002e20000000800 */
[----:B------:R-:W-:Y:S01]  /*4a40*/  F2FP.F16.F32.PACK_AB R7, R47, R48 ;  /* 0x000000302f07723e */ /* 0x000fe200000000ff */
[----:B------:R-:W4:Y:S02]  /*4a50*/  LDSM.16.MT88.4 R12, [R27+0x4400] ;  /* 0x004400001b0c783b */ /* 0x000f240000004200 */
[----:B------:R5:W-:Y:S01]  /*4a60*/  MUFU.EX2 R52, R5 ;  /* 0x0000000500347308 */ /* 0x000be20000000800 */
[----:B-1----:R-:W-:Y:S01]  /*4a70*/  FFMA.FTZ R88, R49, UR6, -R28 ;  /* 0x0000000631587c23 */ /* 0x002fe2000801081c */
[----:B---3--:R-:W-:Y:S01]  /*4a80*/  FADD.FTZ R118, R85, R118 ;  /* 0x0000007655767221 */ /* 0x008fe20000010000 */
[----:B-----5:R-:W-:-:S02]  /*4a90*/  FFMA.FTZ R5, R51, UR6, -R33 ;  /* 0x0000000633057c23 */ /* 0x020fc40008010821 */
[----:B------:R1:W-:Y:S04]  /*4aa0*/  MUFU.EX2 R51, R4 ;  /* 0x0000000400337308 */ /* 0x0003e80000000800 */
[----:B------:R-:W-:Y:S01]  /*4ab0*/  MUFU.EX2 R88, R88 ;  /* 0x0000005800587308 */ /* 0x000fe20000000800 */
[----:B-1----:R-:W-:-:S03]  /*4ac0*/  FFMA.FTZ R4, R50, UR6, -R28 ;  /* 0x0000000632047c23 */ /* 0x002fc6000801081c */
[----:B------:R-:W1:Y:S04]  /*4ad0*/  MUFU.EX2 R50, R5 ;  /* 0x0000000500327308 */ /* 0x000e680000000800 */
[----:B------:R3:W5:Y:S01]  /*4ae0*/  MUFU.EX2 R49, R4 ;  /* 0x0000000400317308 */ /* 0x0007620000000800 */
[----:B-1----:R-:W-:Y:S02]  /*4af0*/  F2FP.F16.F32.PACK_AB R6, R50, R51 ;  /* 0x000000333206723e */ /* 0x002fe400000000ff */
[----:B---3--:R-:W-:Y:S01]  /*4b00*/  F2FP.F16.F32.PACK_AB R4, R52, R85 ;  /* 0x000000553404723e */ /* 0x008fe200000000ff */
[----:B-----5:R-:W-:Y:S01]  /*4b10*/  FADD.FTZ R112, R49, R112 ;  /* 0x0000007031707221 */ /* 0x020fe20000010000 */
[----:B------:R-:W-:Y:S01]  /*4b20*/  F2FP.F16.F32.PACK_AB R5, R88, R49 ;  /* 0x000000315805723e */ /* 0x000fe200000000ff */
[----:B------:R-:W-:-:S02]  /*4b30*/  FADD.FTZ R52, R52, R118 ;  /* 0x0000007634347221 */ /* 0x000fc40000010000 */
[----:B------:R-:W-:Y:S02]  /*4b40*/  FADD.FTZ R88, R88, R112 ;  /* 0x0000007058587221 */ /* 0x000fe40000010000 */
[----:B------:R-:W-:Y:S02]  /*4b50*/  FADD.FTZ R52, R51, R52 ;  /* 0x0000003433347221 */ /* 0x000fe40000010000 */
[C---:B--2---:R-:W-:Y:S01]  /*4b60*/  HMMA.16816.F32 R80, R4.reuse, R8, R80 ;  /* 0x000000080450723c */ /* 0x044fe20000001850 */
[--C-:B------:R-:W-:Y:S01]  /*4b70*/  FFMA.FTZ R8, R39, UR6, -R33.reuse ;  /* 0x0000000627087c23 */ /* 0x100fe20008010821 */
[----:B------:R-:W-:Y:S01]  /*4b80*/  FFMA.FTZ R39, R38, UR6, -R33 ;  /* 0x0000000626277c23 */ /* 0x000fe20008010821 */
[----:B------:R-:W-:Y:S01]  /*4b90*/  FADD.FTZ R88, R48, R88 ;  /* 0x0000005830587221 */ /* 0x000fe20000010000 */
[----:B------:R-:W-:Y:S01]  /*4ba0*/  FADD.FTZ R50, R50, R52 ;  /* 0x0000003432327221 */ /* 0x000fe20000010000 */
[----:B------:R1:W2:Y:S02]  /*4bb0*/  MUFU.EX2 R38, R8 ;  /* 0x0000000800267308 */ /* 0x0002a40000000800 */
[----:B------:R-:W-:Y:S01]  /*4bc0*/  FADD.FTZ R47, R47, R88 ;  /* 0x000000582f2f7221 */ /* 0x000fe20000010000 */
[----:B------:R-:W-:Y:S01]  /*4bd0*/  HMMA.16816.F32 R76, R4, R10, R76 ;  /* 0x0000000a044c723c */ /* 0x000fe2000000184c */
[----:B------:R-:W3:Y:S02]  /*4be0*/  MUFU.EX2 R39, R39 ;  /* 0x0000002700277308 */ /* 0x000ee40000000800 */
[----:B------:R-:W-:-:S05]  /*4bf0*/  FADD.FTZ R47, R42, R47 ;  /* 0x0000002f2a2f7221 */ /* 0x000fca0000010000 */
[----:B----4-:R-:W-:Y:S01]  /*4c00*/  HMMA.16816.F32 R72, R4, R12, R72 ;  /* 0x0000000c0448723c */ /* 0x010fe20000001848 */
[----:B-1----:R-:W1:Y:S01]  /*4c10*/  LDSM.16.MT88.4 R8, [R87+0x4800] ;  /* 0x004800005708783b */ /* 0x002e620000004200 */
[----:B--2---:R-:W-:-:S06]  /*4c20*/  FADD.FTZ R50, R38, R50 ;  /* 0x0000003226327221 */ /* 0x004fcc0000010000 */
[----:B------:R-:W-:Y:S01]  /*4c30*/  HMMA.16816.F32 R68, R4, R14, R68 ;  /* 0x0000000e0444723c */ /* 0x000fe20000001844 */
[----:B---3--:R-:W-:Y:S01]  /*4c40*/  F2FP.F16.F32.PACK_AB R4, R39, R38 ;  /* 0x000000262704723e */ /* 0x008fe200000000ff */
[----:B------:R-:W2:Y:S01]  /*4c50*/  LDSM.16.MT88.4 R12, [R87+0x4c00] ;  /* 0x004c0000570c783b */ /* 0x000ea20000004200 */
[----:B------:R-:W-:Y:S01]  /*4c60*/  F2FP.F16.F32.PACK_AB R6, R35, R34 ;  /* 0x000000222306723e */ /* 0x000fe200000000ff */
[----:B------:R-:W-:Y:S01]  /*4c70*/  FADD.FTZ R39, R39, R50 ;  /* 0x0000003227277221 */ /* 0x000fe20000010000 */
[C---:B------:R-:W-:Y:S01]  /*4c80*/  F2FP.F16.F32.PACK_AB R5, R45.reuse, R42 ;  /* 0x0000002a2d05723e */ /* 0x040fe200000000ff */
[----:B------:R-:W-:Y:S01]  /*4c90*/  FADD.FTZ R45, R45, R47 ;  /* 0x0000002f2d2d7221 */ /* 0x000fe20000010000 */
[----:B------:R-:W-:Y:S01]  /*4ca0*/  F2FP.F16.F32.PACK_AB R7, R36, R37 ;  /* 0x000000252407723e */ /* 0x000fe200000000ff */
[----:B------:R-:W-:Y:S02]  /*4cb0*/  FADD.FTZ R39, R34, R39 ;  /* 0x0000002722277221 */ /* 0x000fe40000010000 */
[----:B------:R-:W-:-:S02]  /*4cc0*/  FADD.FTZ R45, R37, R45 ;  /* 0x0000002d252d7221 */ /* 0x000fc40000010000 */
        /* <DEDUP_REMOVED lines=106> */
.L_x_3883:
[----:B------:R-:W-:Y:S01]  /*5370*/  UMOV UR6, URZ ;  /* 0x000000ff00067c82 */ /* 0x000fe20008000000 */
[----:B------:R-:W-:Y:S01]  /*5380*/  IMAD.SHL.U32 R4, R20, 0x80, RZ ;  /* 0x0000008014047824 */ /* 0x000fe200078e00ff */
[----:B------:R-:W-:-:S05]  /*5390*/  IADD3 R5, P0, PT, RZ, -UR6, RZ ;  /* 0x80000006ff057c10 */ /* 0x000fca000ff1e0ff */
[----:B------:R-:W-:-:S05]  /*53a0*/  IMAD.X R4, RZ, RZ, ~R4, P0 ;  /* 0x000000ffff047224 */ /* 0x000fca00000e0e04 */
[----:B------:R-:W-:-:S04]  /*53b0*/  SHF.R.S64 R5, R5, 0x1f, R4 ;  /* 0x0000001f05057819 */ /* 0x000fc80000001004 */
[----:B------:R-:W-:-:S04]  /*53c0*/  IADD3 R107, P0, PT, R5, R107, RZ ;  /* 0x0000006b056b7210 */ /* 0x000fc80007f1e0ff */
[----:B------:R-:W-:-:S09]  /*53d0*/  LEA.HI.X.SX32 R106, R4, R106, 0x1, P0 ;  /* 0x0000006a046a7211 */ /* 0x000fd200000f0eff */
.L_x_3884:
[C---:B------:R-:W-:Y:S01]  /*53e0*/  IMAD.SHL.U32 R4, R20.reuse, 0x40, RZ ;  /* 0x0000004014047824 */ /* 0x040fe200078e00ff */
[----:B------:R-:W-:Y:S01]  /*53f0*/  SHF.L.U64.HI R20, R20, 0x6, R21 ;  /* 0x0000000614147819 */ /* 0x000fe20000010215 */
[----:B------:R-:W-:-:S03]  /*5400*/  IMAD.MOV.U32 R5, RZ, RZ, R106 ;  /* 0x000000ffff057224 */ /* 0x000fc600078e006a */
[----:B------:R-:W-:-:S04]  /*5410*/  IADD3 R6, P0, PT, R4, R107, RZ ;  /* 0x0000006b04067210 */ /* 0x000fc80007f1e0ff */
[----:B------:R-:W-:Y:S01]  /*5420*/  IADD3 R8, P1, PT, R6, R4, RZ ;  /* 0x0000000406087210 */ /* 0x000fe20007f3e0ff */
[----:B------:R-:W-:-:S03]  /*5430*/  IMAD.X R7, R20, 0x1, R106, P0 ;  /* 0x0000000114077824 */ /* 0x000fc600000e066a */
[----:B------:R-:W-:Y:S01]  /*5440*/  IADD3 R10, P0, PT, R8, R4, RZ ;  /* 0x00000004080a7210 */ /* 0x000fe20007f1e0ff */
[--C-:B------:R-:W-:Y:S02]  /*5450*/  IMAD.X R9, R7, 0x1, R20.reuse, P1 ;  /* 0x0000000107097824 */ /* 0x100fe400008e0614 */
[----:B------:R-:W-:Y:S02]  /*5460*/  IMAD.MOV.U32 R4, RZ, RZ, R107 ;  /* 0x000000ffff047224 */ /* 0x000fe400078e006b */
[----:B------:R-:W-:-:S03]  /*5470*/  IMAD.X R11, R9, 0x1, R20, P0 ;  /* 0x00000001090b7824 */ /* 0x000fc600000e0614 */
[----:B------:R-:W-:Y:S01]  /*5480*/  @!PT LDS RZ, [RZ] ;  /* 0x00000000fffff984 */ /* 0x000fe20000000800 */
[----:B------:R-:W-:Y:S01]  /*5490*/  @!PT LDS RZ, [RZ] ;  /* 0x00000000fffff984 */ /* 0x000fe20000000800 */
[----:B------:R-:W-:Y:S01]  /*54a0*/  @!PT LDS RZ, [RZ] ;  /* 0x00000000fffff984 */ /* 0x000fe20000000800 */
[----:B------:R-:W-:Y:S04]  /*54b0*/  LDGSTS.E.BYPASS.LTC128B.128 [R109+0x3000], desc[UR16][R4.64] ;  /* 0x03000000046d7fae */ /* 0x000fe8000b981a10 */
[----:B------:R1:W-:Y:S04]  /*54c0*/  LDGSTS.E.BYPASS.LTC128B.128 [R109+0x3800], desc[UR16][R6.64] ;  /* 0x03800000066d7fae */ /* 0x0003e8000b981a10 */
[----:B------:R-:W-:Y:S04]  /*54d0*/  LDGSTS.E.BYPASS.LTC128B.128 [R109+0x4000], desc[UR16][R8.64] ;  /* 0x04000000086d7fae */ /* 0x000fe8000b981a10 */
[----:B------:R2:W-:Y:S04]  /*54e0*/  LDGSTS.E.BYPASS.LTC128B.128 [R109+0x4800], desc[UR16][R10.64] ;  /* 0x048000000a6d7fae */ /* 0x0005e8000b981a10 */
[----:B------:R-:W-:Y:S04]  /*54f0*/  LDSM.16.M88.4 R44, [R101] ;  /* 0x00000000652c783b */ /* 0x000fe80000000200 */
[----:B------:R-:W2:Y:S04]  /*5500*/  LDSM.16.M88.4 R12, [R100+0x1000] ;  /* 0x00100000640c783b */ /* 0x000ea80000000200 */
[----:B------:R-:W-:Y:S04]  /*5510*/  LDSM.16.M88.4 R36, [R22] ;  /* 0x000000001624783b */ /* 0x000fe80000000200 */
[----:B------:R-:W3:Y:S04]  /*5520*/  LDSM.16.M88.4 R20, [R100+0x1400] ;  /* 0x001400006414783b */ /* 0x000ee80000000200 */
[----:B-1----:R-:W1:Y:S04]  /*5530*/  LDSM.16.M88.4 R4, [R61+0x1000] ;  /* 0x001000003d04783b */ /* 0x002e680000000200 */
[----:B------:R-:W4:Y:S04]  /*5540*/  LDSM.16.M88.4 R16, [R61+0x1400] ;  /* 0x001400003d10783b */ /* 0x000f280000000200 */
[----:B------:R-:W5:Y:S04]  /*5550*/  LDSM.16.M88.4 R24, [R100+0x1c00] ;  /* 0x001c00006418783b */ /* 0x000f680000000200 */
[----:B------:R-:W5:Y:S04]  /*5560*/  LDSM.16.M88.4 R28, [R61+0x1c00] ;  /* 0x001c00003d1c783b */ /* 0x000f680000000200 */
[----:B------:R-:W-:Y:S04]  /*5570*/  LDSM.16.M88.4 R40, [R61+0x2000] ;  /* 0x002000003d28783b */ /* 0x000fe80000000200 */
[----:B------:R-:W-:Y:S04]  /*5580*/  LDSM.16.M88.4 R48, [R61+0x2800] ;  /* 0x002800003d30783b */ /* 0x000fe80000000200 */
[----:B------:R-:W-:Y:S01]  /*5590*/  LDSM.16.M88.4 R52, [R61+0x2400] ;  /* 0x002400003d34783b */ /* 0x000fe20000000200 */
[C---:B--2---:R-:W-:Y:S03]  /*55a0*/  HMMA.16816.F32 R8, R44.reuse, R12, RZ ;  /* 0x0000000c2c08723c */ /* 0x044fe600000018ff */
[----:B------:R-:W0:Y:S05]  /*55b0*/  LDGDEPBAR ;  /* 0x00000000000079af */ /* 0x000e2a0000000000 */
[C---:B------:R-:W-:Y:S08]  /*55c0*/  HMMA.16816.F32 R12, R44.reuse, R14, RZ ;  /* 0x0000000e2c0c723c */ /* 0x040ff000000018ff */
[----:B---3--:R-:W-:Y:S08]  /*55d0*/  HMMA.16816.F32 R32, R44, R20, RZ ;  /* 0x000000142c20723c */ /* 0x008ff000000018ff */
[----:B-1----:R-:W-:Y:S08]  /*55e0*/  HMMA.16816.F32 R8, R36, R4, R8 ;  /* 0x000000042408723c */ /* 0x002ff00000001808 */
[----:B------:R-:W-:Y:S08]  /*55f0*/  HMMA.16816.F32 R20, R44, R22, RZ ;  /* 0x000000162c14723c */ /* 0x000ff000000018ff */
[C---:B------:R-:W-:Y:S01]  /*5600*/  HMMA.16816.F32 R12, R36.reuse, R6, R12 ;  /* 0x00000006240c723c */ /* 0x040fe2000000180c */
[----:B------:R-:W1:Y:S02]  /*5610*/  LDSM.16.M88.4 R4, [R100+0x1800] ;  /* 0x001800006404783b */ /* 0x000e640000000200 */
[----:B------:R-:W-:Y:S01]  /*5620*/  FMUL.FTZ R8, R8, UR4 ;  /* 0x0000000408087c20 */ /* 0x000fe20008410000 */
[----:B------:R-:W-:Y:S01]  /*5630*/  FMUL.FTZ R9, R9, UR4 ;  /* 0x0000000409097c20 */ /* 0x000fe20008410000 */
[----:B------:R-:W-:Y:S01]  /*5640*/  FMUL.FTZ R10, R10, UR4 ;  /* 0x000000040a0a7c20 */ /* 0x000fe20008410000 */
[----:B------:R-:W-:Y:S01]  /*5650*/  FMUL.FTZ R11, R11, UR4 ;  /* 0x000000040b0b7c20 */ /* 0x000fe20008410000 */
[----:B------:R-:W-:Y:S01]  /*5660*/  MUFU.TANH R62, R8 ;  /* 0x00000008003e7308 */ /* 0x000fe20000002400 */
[C---:B----4-:R-:W-:Y:S07]  /*5670*/  HMMA.16816.F32 R32, R36.reuse, R16, R32 ;  /* 0x000000102420723c */ /* 0x050fee0000001820 */
[----:B------:R-:W-:Y:S01]  /*5680*/  MUFU.TANH R63, R9 ;  /* 0x00000009003f7308 */ /* 0x000fe20000002400 */
[----:B------:R-:W-:Y:S01]  /*5690*/  HMMA.16816.F32 R20, R36, R18, R20 ;  /* 0x000000122414723c */ /* 0x000fe20000001814 */
[----:B------:R-:W-:Y:S02]  /*56a0*/  LDSM.16.M88.4 R16, [R100+0x2000] ;  /* 0x002000006410783b */ /* 0x000fe40000000200 */
        /* <DEDUP_REMOVED lines=14> */
[----:B------:R-:W-:Y:S08]  /*5790*/  MUFU.TANH R88, R32 ;  /* 0x0000002000587308 */ /* 0x000ff00000002400 */
[----:B------:R-:W-:Y:S01]  /*57a0*/  MUFU.TANH R89, R33 ;  /* 0x0000002100597308 */ /* 0x000fe20000002400 */
[----:B---3--:R-:W3:Y:S07]  /*57b0*/  LDSM.16.M88.4 R8, [R61+0x1800] ;  /* 0x001800003d08783b */ /* 0x008eee0000000200 */
[----:B------:R-:W4:Y:S08]  /*57c0*/  MUFU.TANH R130, R34 ;  /* 0x0000002200827308 */ /* 0x000f300000002400 */
[----:B------:R5:W-:Y:S08]  /*57d0*/  MUFU.TANH R129, R35 ;  /* 0x0000002300817308 */ /* 0x000bf00000002400 */
[----:B------:R-:W-:Y:S08]  /*57e0*/  MUFU.TANH R66, R12 ;  /* 0x0000000c00427308 */ /* 0x000ff00000002400 */
[----:B------:R-:W-:Y:S01]  /*57f0*/  MUFU.TANH R67, R13 ;  /* 0x0000000d00437308 */ /* 0x000fe20000002400 */
[C---:B-----5:R-:W-:Y:S07]  /*5800*/  HMMA.16816.F32 R32, R44.reuse, R24, RZ ;  /* 0x000000182c20723c */ /* 0x060fee00000018ff */
[----:B------:R-:W5:Y:S01]  /*5810*/  MUFU.TANH R84, R14 ;  /* 0x0000000e00547308 */ /* 0x000f620000002400 */
[----:B------:R-:W-:Y:S07]  /*5820*/  HMMA.16816.F32 R24, R44, R26, RZ ;  /* 0x0000001a2c18723c */ /* 0x000fee00000018ff */
[----:B------:R1:W5:Y:S05]  /*5830*/  MUFU.TANH R85, R15 ;  /* 0x0000000f00557308 */ /* 0x00036a0000002400 */
[C---:B------:R-:W-:Y:S03]  /*5840*/  HMMA.16816.F32 R32, R36.reuse, R28, R32 ;  /* 0x0000001c2420723c */ /* 0x040fe60000001820 */
[----:B------:R-:W-:Y:S05]  /*5850*/  MUFU.TANH R132, R20 ;  /* 0x0000001400847308 */ /* 0x000fea0000002400 */
[----:B------:R-:W-:Y:S01]  /*5860*/  HMMA.16816.F32 R24, R36, R30, R24 ;  /* 0x0000001e2418723c */ /* 0x000fe20000001818 */
[----:B------:R-:W2:Y:S02]  /*5870*/  LDSM.16.M88.4 R28, [R100+0x2800] ;  /* 0x00280000641c783b */ /* 0x000ea40000000200 */
[----:B------:R-:W5:Y:S05]  /*5880*/  MUFU.TANH R131, R21 ;  /* 0x0000001500837308 */ /* 0x000f6a0000002400 */
[C---:B-1----:R-:W-:Y:S03]  /*5890*/  HMMA.16816.F32 R12, R44.reuse, R4, RZ ;  /* 0x000000042c0c723c */ /* 0x042fe600000018ff */
[----:B------:R-:W-:Y:S01]  /*58a0*/  MUFU.TANH R128, R22 ;  /* 0x0000001600807308 */ /* 0x000fe20000002400 */
        /* <DEDUP_REMOVED lines=10> */
[----:B------:R-:W-:Y:S01]  /*5950*/  MUFU.TANH R116, R32 ;  /* 0x0000002000747308 */ /* 0x000fe20000002400 */
[----:B---3--:R-:W-:Y:S07]  /*5960*/  HMMA.16816.F32 R12, R36, R8, R12 ;  /* 0x00000008240c723c */ /* 0x008fee000000180c */
[----:B------:R-:W-:Y:S01]  /*5970*/  MUFU.TANH R98, R33 ;  /* 0x0000002100627308 */ /* 0x000fe20000002400 */
[C---:B-1----:R-:W-:Y:S07]  /*5980*/  HMMA.16816.F32 R20, R44.reuse, R16, RZ ;  /* 0x000000102c14723c */ /* 0x042fee00000018ff */
[----:B------:R-:W-:Y:S01]  /*5990*/  MUFU.TANH R92, R34 ;  /* 0x00000022005c7308 */ /* 0x000fe20000002400 */
[----:B------:R-:W-:Y:S03]  /*59a0*/  HMMA.16816.F32 R16, R44, R18, RZ ;  /* 0x000000122c10723c */ /* 0x000fe600000018ff */
[----:B------:R-:W-:Y:S01]  /*59b0*/  FMUL.FTZ R12, R12, UR4 ;  /* 0x000000040c0c7c20 */ /* 0x000fe20008410000 */
[----:B------:R-:W-:Y:S01]  /*59c0*/  FMUL.FTZ R13, R13, UR4 ;  /* 0x000000040d0d7c20 */ /* 0x000fe20008410000 */
[----:B------:R-:W-:Y:S01]  /*59d0*/  FMUL.FTZ R14, R14, UR4 ;  /* 0x000000040e0e7c20 */ /* 0x000fe20008410000 */
[----:B------:R-:W-:Y:S01]  /*59e0*/  FMUL.FTZ R15, R15, UR4 ;  /* 0x000000040f0f7c20 */ /* 0x000fe20008410000 */
[----:B------:R1:W-:Y:S01]  /*59f0*/  MUFU.TANH R93, R35 ;  /* 0x00000023005d7308 */ /* 0x0003e20000002400 */
[C---:B------:R-:W-:Y:S01]  /*5a00*/  HMMA.16816.F32 R4, R36.reuse, R10, R4 ;  /* 0x0000000a2404723c */ /* 0x040fe20000001804 */
[----:B------:R-:W3:Y:S06]  /*5a10*/  LDSM.16.M88.4 R8, [R100+0x2400] ;  /* 0x002400006408783b */ /* 0x000eec0000000200 */
[----:B------:R-:W5:Y:S01]  /*5a20*/  MUFU.TANH R126, R12 ;  /* 0x0000000c007e7308 */ /* 0x000f620000002400 */
[C---:B------:R-:W-:Y:S07]  /*5a30*/  HMMA.16816.F32 R20, R36.reuse, R40, R20 ;  /* 0x000000282414723c */ /* 0x040fee0000001814 */
[----:B------:R-:W-:Y:S01]  /*5a40*/  MUFU.TANH R125, R13 ;  /* 0x0000000d007d7308 */ /* 0x000fe20000002400 */
[----:B------:R-:W-:Y:S01]  /*5a50*/  HMMA.16816.F32 R16, R36, R42, R16 ;  /* 0x0000002a2410723c */ /* 0x000fe20000001810 */
[----:B------:R-:W4:Y:S02]  /*5a60*/  LDSM.16.M88.4 R40, [R100+0x2c00] ;  /* 0x002c00006428783b */ /* 0x000f240000000200 */
[----:B------:R-:W-:Y:S01]  /*5a70*/  FMUL.FTZ R4, R4, UR4 ;  /* 0x0000000404047c20 */ /* 0x000fe20008410000 */
[----:B------:R-:W-:Y:S01]  /*5a80*/  FMUL.FTZ R5, R5, UR4 ;  /* 0x0000000405057c20 */ /* 0x000fe20008410000 */
[----:B------:R-:W-:Y:S01]  /*5a90*/  FMUL.FTZ R6, R6, UR4 ;  /* 0x0000000406067c20 */ /* 0x000fe20008410000 */
[----:B------:R-:W-:Y:S01]  /*5aa0*/  FMUL.FTZ R7, R7, UR4 ;  /* 0x0000000407077c20 */ /* 0x000fe20008410000 */
[----:B------:R-:W-:Y:S01]  /*5ab0*/  MUFU.TANH R124, R4 ;  /* 0x00000004007c7308 */ /* 0x000fe20000002400 */
[----:B-1----:R1:W5:Y:S01]  /*5ac0*/  LDSM.16.M88.4 R32, [R61+0x2c00] ;  /* 0x002c00003d20783b */ /* 0x0023620000000200 */
[----:B------:R-:W-:-:S04]  /*5ad0*/  DEPBAR.LE SB0, 0x0 ;  /* 0x000080000000791a */ /* 0x000fc80000000000 */
[----:B------:R-:W-:Y:S01]  /*5ae0*/  FMUL.FTZ R20, R20, UR4 ;  /* 0x0000000414147c20 */ /* 0x000fe20008410000 */
[----:B------:R-:W-:Y:S01]  /*5af0*/  FMUL.FTZ R23, R23, UR4 ;  /* 0x0000000417177c20 */ /* 0x000fe20008410000 */
[----:B------:R-:W-:Y:S01]  /*5b00*/  MUFU.TANH R123, R5 ;  /* 0x00000005007b7308 */ /* 0x000fe20000002400 */
[----:B------:R-:W-:Y:S01]  /*5b10*/  FMUL.FTZ R21, R21, UR4 ;  /* 0x0000000415157c20 */ /* 0x000fe20008410000 */
[----:B------:R-:W-:Y:S02]  /*5b20*/  FMUL.FTZ R22, R22, UR4 ;  /* 0x0000000416167c20 */ /* 0x000fe40008410000 */
[----:B------:R-:W-:Y:S01]  /*5b30*/  FMUL.FTZ R17, R17, UR4 ;  /* 0x0000000411117c20 */ /* 0x000fe20008410000 */
[----:B------:R-:W-:Y:S01]  /*5b40*/  FMUL.FTZ R18, R18, UR4 ;  /* 0x0000000412127c20 */ /* 0x000fe20008410000 */
[----:B------:R-:W-:Y:S02]  /*5b50*/  FMUL.FTZ R19, R19, UR4 ;  /* 0x0000000413137c20 */ /* 0x000fe40008410000 */
[----:B------:R-:W-:Y:S08]  /*5b60*/  MUFU.TANH R121, R6 ;  /* 0x0000000600797308 */ /* 0x000ff00000002400 */
[----:B------:R2:W-:Y:S08]  /*5b70*/  MUFU.TANH R122, R7 ;  /* 0x00000007007a7308 */ /* 0x0005f00000002400 */
[----:B------:R-:W5:Y:S08]  /*5b80*/  MUFU.TANH R120, R14 ;  /* 0x0000000e00787308 */ /* 0x000f700000002400 */
[----:B------:R3:W-:Y:S01]  /*5b90*/  MUFU.TANH R117, R15 ;  /* 0x0000000f00757308 */ /* 0x0007e20000002400 */
[C---:B--2---:R-:W-:Y:S07]  /*5ba0*/  HMMA.16816.F32 R4, R44.reuse, R28, RZ ;  /* 0x0000001c2c04723c */ /* 0x044fee00000018ff */
[----:B------:R-:W-:Y:S01]  /*5bb0*/  MUFU.TANH R94, R26 ;  /* 0x0000001a005e7308 */ /* 0x000fe20000002400 */
[C---:B------:R-:W-:Y:S07]  /*5bc0*/  HMMA.16816.F32 R28, R44.reuse, R30, RZ ;  /* 0x0000001e2c1c723c */ /* 0x040fee00000018ff */
[----:B------:R-:W-:Y:S01]  /*5bd0*/  MUFU.TANH R96, R27 ;  /* 0x0000001b00607308 */ /* 0x000fe20000002400 */
[C---:B---3--:R-:W-:Y:S07]  /*5be0*/  HMMA.16816.F32 R12, R44.reuse, R8, RZ ;  /* 0x000000082c0c723c */ /* 0x048fee00000018ff */
[----:B------:R2:W-:Y:S01]  /*5bf0*/  MUFU.TANH R26, R20 ;  /* 0x00000014001a7308 */ /* 0x0005e20000002400 */
[----:B------:R-:W-:Y:S07]  /*5c00*/  HMMA.16816.F32 R8, R44, R10, RZ ;  /* 0x0000000a2c08723c */ /* 0x000fee00000018ff */
[----:B------:R3:W-:Y:S01]  /*5c10*/  MUFU.TANH R27, R23 ;  /* 0x00000017001b7308 */ /* 0x0007e20000002400 */
[C---:B------:R-:W-:Y:S07]  /*5c20*/  HMMA.16816.F32 R4, R36.reuse, R48, R4 ;  /* 0x000000302404723c */ /* 0x040fee0000001804 */
[----:B------:R-:W-:Y:S01]  /*5c30*/  MUFU.TANH R97, R25 ;  /* 0x0000001900617308 */ /* 0x000fe20000002400 */
[----:B------:R-:W-:Y:S01]  /*5c40*/  HMMA.16816.F32 R28, R36, R50, R28 ;  /* 0x00000032241c723c */ /* 0x000fe2000000181c */
[----:B--2---:R-:W-:-:S05]  /*5c50*/  VIADD R20, R58, 0xffffff00 ;  /* 0xffffff003a147836 */ /* 0x004fca0000000000 */
[-C--:B------:R-:W-:Y:S01]  /*5c60*/  ISETP.GE.AND P5, PT, R20, R60.reuse, PT ;  /* 0x0000003c1400720c */ /* 0x080fe20003fa6270 */
[----:B------:R2:W-:Y:S01]  /*5c70*/  MUFU.TANH R25, R21 ;  /* 0x0000001500197308 */ /* 0x0005e20000002400 */
[----:B----4-:R-:W-:Y:S01]  /*5c80*/  HMMA.16816.F32 R48, R44, R40, RZ ;  /* 0x000000282c30723c */ /* 0x010fe200000018ff */
[----:B---3--:R-:W-:Y:S01]  /*5c90*/  FMUL.FTZ R23, R16, UR4 ;  /* 0x0000000410177c20 */ /* 0x008fe20008410000 */
[----:B------:R-:W-:Y:S01]  /*5ca0*/  VIADD R16, R58, 0xffffff08 ;  /* 0xffffff083a107836 */ /* 0x000fe20000000000 */
[-C--:B------:R-:W-:Y:S01]  /*5cb0*/  ISETP.GE.AND P4, PT, R20, R59.reuse, PT ;  /* 0x0000003b1400720c */ /* 0x080fe20003f86270 */
[----:B------:R-:W-:Y:S02]  /*5cc0*/  VIADD R20, R58, 0xffffff01 ;  /* 0xffffff013a147836 */ /* 0x000fe40000000000 */
[----:B------:R-:W-:Y:S01]  /*5cd0*/  FMUL.FTZ R5, R5, UR4 ;  /* 0x0000000405057c20 */ /* 0x000fe20008410000 */
[----:B-1----:R-:W-:Y:S01]  /*5ce0*/  FMUL.FTZ R61, R4, UR4 ;  /* 0x00000004043d7c20 */ /* 0x002fe20008410000 */
[CC--:B------:R-:W-:Y:S01]  /*5cf0*/  ISETP.GE.AND P0, PT, R16.reuse, R60.reuse, PT ;  /* 0x0000003c1000720c */ /* 0x0c0fe20003f06270 */
[C---:B------:R-:W-:Y:S01]  /*5d00*/  HMMA.16816.F32 R12, R36.reuse, R52, R12 ;  /* 0x00000034240c723c */ /* 0x040fe2000000180c */
[-C--:B------:R-:W-:Y:S01]  /*5d10*/  ISETP.GE.AND P3, PT, R16, R59.reuse, PT ;  /* 0x0000003b1000720c */ /* 0x080fe20003f66270 */
[----:B------:R-:W-:Y:S01]  /*5d20*/  VIADD R16, R58, 0xffffff09 ;  /* 0xffffff093a107836 */ /* 0x000fe20000000000 */
[CC--:B------:R-:W-:Y:S01]  /*5d30*/  ISETP.GE.AND P2, PT, R20.reuse, R60.reuse, PT ;  /* 0x0000003c1400720c */ /* 0x0c0fe20003f46270 */
[----:B------:R1:W3:Y:S01]  /*5d40*/  MUFU.TANH R40, R22 ;  /* 0x0000001600287308 */ /* 0x0002e20000002400 */
[-C--:B------:R-:W-:Y:S01]  /*5d50*/  ISETP.GE.AND P1, PT, R20, R59.reuse, PT ;  /* 0x0000003b1400720c */ /* 0x080fe20003f26270 */
[----:B------:R-:W-:Y:S01]  /*5d60*/  VIADD R4, R58, 0xffffff38 ;  /* 0xffffff383a047836 */ /* 0x000fe20000000000 */
[----:B------:R-:W-:Y:S01]  /*5d70*/  FSEL R20, R64, -INF , !P4 ;  /* 0xff80000040147808 */ /* 0x000fe20006000000 */
[----:B------:R-:W-:Y:S01]  /*5d80*/  HMMA.16816.F32 R8, R36, R54, R8 ;  /* 0x000000362408723c */ /* 0x000fe20000001808 */
[----:B--2---:R-:W-:Y:S01]  /*5d90*/  FSEL R21, R62, -INF , !P5 ;  /* 0xff8000003e157808 */ /* 0x004fe20006800000 */
[----:B------:R-:W-:Y:S01]  /*5da0*/  FMUL.FTZ R28, R28, UR4 ;  /* 0x000000041c1c7c20 */ /* 0x000fe20008410000 */
[C---:B------:R-:W-:Y:S01]  /*5db0*/  ISETP.GE.AND P5, PT, R16.reuse, R60, PT ;  /* 0x0000003c1000720c */ /* 0x040fe20003fa6270 */
[----:B------:R2:W4:Y:S01]  /*5dc0*/  MUFU.TANH R95, R24 ;  /* 0x00000018005f7308 */ /* 0x0005220000002400 */
[----:B------:R-:W-:Y:S01]  /*5dd0*/  ISETP.GE.AND P4, PT, R16, R59, PT ;  /* 0x0000003b1000720c */ /* 0x000fe20003f86270 */
[----:B------:R-:W-:-:S02]  /*5de0*/  VIADD R16, R58, 0xffffff10 ;  /* 0xffffff103a107836 */ /* 0x000fc40000000000 */
[----:B------:R-:W-:Y:S01]  /*5df0*/  FMUL.FTZ R31, R31, UR4 ;  /* 0x000000041f1f7c20 */ /* 0x000fe20008410000 */
[----:B-----5:R-:W-:Y:S02]  /*5e00*/  HMMA.16816.F32 R48, R36, R32, R48 ;  /* 0x000000202430723c */ /* 0x020fe40000001830 */
[----:B------:R-:W-:Y:S01]  /*5e10*/  FMUL.FTZ R12, R12, UR4 ;  /* 0x000000040c0c7c20 */ /* 0x000fe20008410000 */
[----:B------:R5:W4:Y:S01]  /*5e20*/  MUFU.TANH R91, R17 ;  /* 0x00000011005b7308 */ /* 0x000b220000002400 */
[----:B------:R-:W-:Y:S01]  /*5e30*/  FMUL.FTZ R90, R13, UR4 ;  /* 0x000000040d5a7c20 */ /* 0x000fe20008410000 */
[C---:B-1----:R-:W-:Y:S02]  /*5e40*/  VIADD R22, R58.reuse, 0xffffff11 ;  /* 0xffffff113a167836 */ /* 0x042fe40000000000 */
[----:B------:R-:W-:-:S03]  /*5e50*/  VIADD R13, R58, 0xffffff19 ;  /* 0xffffff193a0d7836 */ /* 0x000fc60000000000 */
[----:B------:R-:W-:Y:S01]  /*5e60*/  FMUL.FTZ R64, R8, UR4 ;  /* 0x0000000408407c20 */ /* 0x000fe20008410000 */
[----:B------:R1:W-:Y:S01]  /*5e70*/  MUFU.TANH R33, R18 ;  /* 0x0000001200217308 */ /* 0x0003e20000002400 */
[C---:B------:R-:W-:Y:S02]  /*5e80*/  VIADD R8, R58.reuse, 0xffffff28 ;  /* 0xffffff283a087836 */ /* 0x040fe40000000000 */
[----:B------:R-:W-:Y:S01]  /*5e90*/  FMUL.FTZ R9, R9, UR4 ;  /* 0x0000000409097c20 */ /* 0x000fe20008410000 */
[----:B--2---:R-:W-:-:S04]  /*5ea0*/  VIADD R24, R58, 0xffffff18 ;  /* 0xffffff183a187836 */ /* 0x004fc80000000000 */
[----:B------:R-:W-:Y:S01]  /*5eb0*/  FMUL.FTZ R48, R48, UR4 ;  /* 0x0000000430307c20 */ /* 0x000fe20008410000 */
[----:B------:R2:W4:Y:S01]  /*5ec0*/  MUFU.TANH R52, R19 ;  /* 0x0000001300347308 */ /* 0x0005220000002400 */
[----:B-----5:R-:W-:Y:S02]  /*5ed0*/  FSEL R17, R65, -INF , !P1 ;  /* 0xff80000041117808 */ /* 0x020fe40004800000 */
[----:B------:R-:W-:-:S05]  /*5ee0*/  ISETP.GE.AND P1, PT, R16, R59, PT ;  /* 0x0000003b1000720c */ /* 0x000fca0003f26270 */
[----:B------:R5:W-:Y:S01]  /*5ef0*/  MUFU.TANH R32, R12 ;  /* 0x0000000c00207308 */ /* 0x000be20000002400 */
[----:B------:R-:W-:Y:S02]  /*5f00*/  FSEL R130, R130, -INF , !P1 ;  /* 0xff80000082827808 */ /* 0x000fe40004800000 */
[----:B-1----:R-:W-:Y:S02]  /*5f10*/  FSEL R18, R63, -INF , !P2 ;  /* 0xff8000003f127808 */ /* 0x002fe40005000000 */
[----:B------:R-:W-:Y:S02]  /*5f20*/  ISETP.GE.AND P2, PT, R16, R60, PT ;  /* 0x0000003c1000720c */ /* 0x000fe40003f46270 */
[----:B------:R-:W-:Y:S01]  /*5f30*/  FSEL R16, R84, -INF , !P3 ;  /* 0xff80000054107808 */ /* 0x000fe20005800000 */
[----:B------:R1:W-:Y:S01]  /*5f40*/  MUFU.TANH R54, R5 ;  /* 0x0000000500367308 */ /* 0x0003e20000002400 */
[----:B------:R-:W-:Y:S02]  /*5f50*/  ISETP.GE.AND P3, PT, R22, R59, PT ;  /* 0x0000003b1600720c */ /* 0x000fe40003f66270 */
[----:B--2---:R-:W-:-:S02]  /*5f60*/  FSEL R19, R66, -INF , !P0 ;  /* 0xff80000042137808 */ /* 0x004fc40004000000 */
[-C--:B------:R-:W-:Y:S02]  /*5f70*/  ISETP.GE.AND P0, PT, R22, R60.reuse, PT ;  /* 0x0000003c1600720c */ /* 0x080fe40003f06270 */
[----:B------:R-:W-:Y:S01]  /*5f80*/  FSEL R22, R67, -INF , !P5 ;  /* 0xff80000043167808 */ /* 0x000fe20006800000 */
[----:B------:R2:W-:Y:S01]  /*5f90*/  MUFU.TANH R63, R9 ;  /* 0x00000009003f7308 */ /* 0x0005e20000002400 */
[CC--:B------:R-:W-:Y:S02]  /*5fa0*/  ISETP.GE.AND P5, PT, R24.reuse, R60.reuse, PT ;  /* 0x0000003c1800720c */ /* 0x0c0fe40003fa6270 */
[----:B-----5:R-:W-:Y:S02]  /*5fb0*/  FSEL R12, R85, -INF , !P4 ;  /* 0xff800000550c7808 */ /* 0x020fe40006000000 */
[-C--:B------:R-:W-:Y:S02]  /*5fc0*/  ISETP.GE.AND P4, PT, R24, R59.reuse, PT ;  /* 0x0000003b1800720c */ /* 0x080fe40003f86270 */
[----:B------:R-:W-:Y:S01]  /*5fd0*/  FSEL R24, R88, -INF , !P2 ;  /* 0xff80000058187808 */ /* 0x000fe20005000000 */
[----:B------:R-:W5:Y:S01]  /*5fe0*/  MUFU.TANH R23, R23 ;  /* 0x0000001700177308 */ /* 0x000f620000002400 */
[C---:B------:R-:W-:Y:S01]  /*5ff0*/  ISETP.GE.AND P2, PT, R13.reuse, R60, PT ;  /* 0x0000003c0d00720c */ /* 0x040fe20003f46270 */
[----:B-1----:R-:W-:Y:S01]  /*6000*/  VIADD R5, R58, 0xffffff40 ;  /* 0xffffff403a057836 */ /* 0x002fe20000000000 */
[----:B------:R-:W-:Y:S01]  /*6010*/  ISETP.GE.AND P1, PT, R13, R59, PT ;  /* 0x0000003b0d00720c */ /* 0x000fe20003f26270 */
[----:B------:R-:W-:Y:S01]  /*6020*/  FMUL.FTZ R13, R14, UR4 ;  /* 0x000000040e0d7c20 */ /* 0x000fe20008410000 */
[----:B------:R-:W-:Y:S01]  /*6030*/  VIADD R14, R58, 0xffffff20 ;  /* 0xffffff203a0e7836 */ /* 0x000fe20000000000 */
[----:B------:R-:W-:-:S02]  /*6040*/  FSEL R131, R131, -INF , !P2 ;  /* 0xff80000083837808 */ /* 0x000fc40005000000 */
[----:B------:R-:W-:Y:S01]  /*6050*/  FSEL R127, R127, -INF , !P1 ;  /* 0xff8000007f7f7808 */ /* 0x000fe20004800000 */
[----:B------:R-:W1:Y:S01]  /*6060*/  MUFU.TANH R90, R90 ;  /* 0x0000005a005a7308 */ /* 0x000e620000002400 */
[----:B------:R-:W-:Y:S01]  /*6070*/  FSEL R133, R89, -INF , !P0 ;  /* 0xff80000059857808 */ /* 0x000fe20004000000 */
[----:B--2---:R-:W-:Y:S01]  /*6080*/  VIADD R9, R58, 0xffffff30 ;  /* 0xffffff303a097836 */ /* 0x004fe20000000000 */
[----:B------:R-:W-:Y:S02]  /*6090*/  FSEL R129, R129, -INF , !P3 ;  /* 0xff80000081817808 */ /* 0x000fe40005800000 */
[CC--:B------:R-:W-:Y:S02]  /*60a0*/  ISETP.GE.AND P2, PT, R8.reuse, R60.reuse, PT ;  /* 0x0000003c0800720c */ /* 0x0c0fe40003f46270 */
[-C--:B------:R-:W-:Y:S01]  /*60b0*/  ISETP.GE.AND P1, PT, R8, R59.reuse, PT ;  /* 0x0000003b0800720c */ /* 0x080fe20003f26270 */
[----:B------:R-:W-:Y:S01]  /*60c0*/  VIADD R8, R58, 0xffffff29 ;  /* 0xffffff293a087836 */ /* 0x000fe20000000000 */
[C---:B------:R-:W-:Y:S01]  /*60d0*/  ISETP.GE.AND P0, PT, R14.reuse, R60, PT ;  /* 0x0000003c0e00720c */ /* 0x040fe20003f06270 */
[----:B------:R-:W-:Y:S01]  /*60e0*/  MUFU.TANH R64, R64 ;  /* 0x0000004000407308 */ /* 0x000fe20000002400 */
[----:B------:R-:W-:Y:S01]  /*60f0*/  ISETP.GE.AND P3, PT, R14, R59, PT ;  /* 0x0000003b0e00720c */ /* 0x000fe20003f66270 */
[----:B------:R-:W-:Y:S01]  /*6100*/  FMUL.FTZ R14, R15, UR4 ;  /* 0x000000040f0e7c20 */ /* 0x000fe20008410000 */
[----:B------:R-:W-:Y:S01]  /*6110*/  FSEL R126, R126, -INF , !P0 ;  /* 0xff8000007e7e7808 */ /* 0x000fe20004000000 */
[----:B------:R-:W-:Y:S01]  /*6120*/  VIADD R15, R58, 0xffffff21 ;  /* 0xffffff213a0f7836 */ /* 0x000fe20000000000 */
[----:B------:R-:W-:-:S02]  /*6130*/  FSEL R120, R120, -INF , !P3 ;  /* 0xff80000078787808 */ /* 0x000fc40005800000 */
[C---:B------:R-:W-:Y:S01]  /*6140*/  ISETP.GE.AND P0, PT, R8.reuse, R60, PT ;  /* 0x0000003c0800720c */ /* 0x040fe20003f06270 */
[----:B------:R-:W2:Y:S01]  /*6150*/  MUFU.TANH R14, R14 ;  /* 0x0000000e000e7308 */ /* 0x000ea20000002400 */
[-C--:B------:R-:W-:Y:S01]  /*6160*/  ISETP.GE.AND P3, PT, R8, R59.reuse, PT ;  /* 0x0000003b0800720c */ /* 0x080fe20003f66270 */
[----:B------:R-:W-:Y:S01]  /*6170*/  FMUL.FTZ R8, R10, UR4 ;  /* 0x000000040a087c20 */ /* 0x000fe20008410000 */
[----:B------:R-:W-:Y:S01]  /*6180*/  VIADD R10, R58, 0xffffff31 ;  /* 0xffffff313a0a7836 */ /* 0x000fe20000000000 */
[----:B------:R-:W-:Y:S02]  /*6190*/  FSEL R121, R121, -INF , !P1 ;  /* 0xff80000079797808 */ /* 0x000fe40004800000 */
[----:B------:R-:W-:Y:S02]  /*61a0*/  FSEL R132, R132, -INF , !P5 ;  /* 0xff80000084847808 */ /* 0x000fe40006800000 */
[----:B------:R-:W-:Y:S01]  /*61b0*/  ISETP.GE.AND P1, PT, R10, R59, PT ;  /* 0x0000003b0a00720c */ /* 0x000fe20003f26270 */
[----:B------:R-:W2:Y:S01]  /*61c0*/  MUFU.TANH R8, R8 ;  /* 0x0000000800087308 */ /* 0x000ea20000002400 */
[----:B------:R-:W-:-:S02]  /*61d0*/  FSEL R128, R128, -INF , !P4 ;  /* 0xff80000080807808 */ /* 0x000fc40006000000 */
[----:B------:R-:W-:Y:S02]  /*61e0*/  FSEL R93, R93, -INF , !P1 ;  /* 0xff8000005d5d7808 */ /* 0x000fe40004800000 */
[-C--:B------:R-:W-:Y:S02]  /*61f0*/  ISETP.GE.AND P1, PT, R5, R59.reuse, PT ;  /* 0x0000003b0500720c */ /* 0x080fe40003f26270 */
[C---:B------:R-:W-:Y:S01]  /*6200*/  ISETP.GE.AND P5, PT, R15.reuse, R60, PT ;  /* 0x0000003c0f00720c */ /* 0x040fe20003fa6270 */
[----:B------:R-:W-:Y:S01]  /*6210*/  MUFU.TANH R13, R13 ;  /* 0x0000000d000d7308 */ /* 0x000fe20000002400 */
[----:B------:R-:W-:Y:S01]  /*6220*/  ISETP.GE.AND P4, PT, R15, R59, PT ;  /* 0x0000003b0f00720c */ /* 0x000fe20003f86270 */
[----:B------:R-:W-:Y:S01]  /*6230*/  VIADD R15, R58, 0xffffff58 ;  /* 0xffffff583a0f7836 */ /* 0x000fe20000000000 */
[----:B---3--:R-:W-:Y:S02]  /*6240*/  FSEL R62, R40, -INF , !P1 ;  /* 0xff800000283e7808 */ /* 0x008fe40004800000 */
[----:B------:R-:W-:Y:S01]  /*6250*/  HMMA.16816.F32 R40, R44, R42, RZ ;  /* 0x0000002a2c28723c */ /* 0x000fe200000018ff */
[----:B------:R-:W-:Y:S01]  /*6260*/  FSEL R123, R123, -INF , !P0 ;  /* 0xff8000007b7b7808 */ /* 0x000fe20004000000 */
[----:B------:R-:W-:Y:S01]  /*6270*/  FMUL.FTZ R47, R49, UR4 ;  /* 0x00000004312f7c20 */ /* 0x000fe20008410000 */
[----:B------:R-:W-:Y:S01]  /*6280*/  FSEL R122, R122, -INF , !P3 ;  /* 0xff8000007a7a7808 */ /* 0x000fe20005800000 */
[----:B------:R-:W-:Y:S01]  /*6290*/  MUFU.TANH R61, R61 ;  /* 0x0000003d003d7308 */ /* 0x000fe20000002400 */
[----:B------:R-:W-:Y:S01]  /*62a0*/  FSEL R125, R125, -INF , !P5 ;  /* 0xff8000007d7d7808 */ /* 0x000fe20006800000 */
[----:B------:R-:W-:Y:S01]  /*62b0*/  FMUL.FTZ R44, R51, UR4 ;  /* 0x00000004332c7c20 */ /* 0x000fe20008410000 */
[----:B------:R-:W-:-:S02]  /*62c0*/  FSEL R117, R117, -INF , !P4 ;  /* 0xff80000075757808 */ /* 0x000fc40006000000 */
[CC--:B------:R-:W-:Y:S02]  /*62d0*/  ISETP.GE.AND P0, PT, R4.reuse, R60.reuse, PT ;  /* 0x0000003c0400720c */ /* 0x0c0fe40003f06270 */
[-C--:B------:R-:W-:Y:S01]  /*62e0*/  ISETP.GE.AND P3, PT, R4, R59.reuse, PT ;  /* 0x0000003b0400720c */ /* 0x080fe20003f66270 */
[----:B------:R-:W-:Y:S01]  /*62f0*/  VIADD R4, R58, 0xffffff39 ;  /* 0xffffff393a047836 */ /* 0x000fe20000000000 */
[CC--:B------:R-:W-:Y:S01]  /*6300*/  ISETP.GE.AND P5, PT, R9.reuse, R60.reuse, PT ;  /* 0x0000003c0900720c */ /* 0x0c0fe20003fa6270 */
[----:B------:R-:W-:Y:S01]  /*6310*/  MUFU.TANH R53, R28 ;  /* 0x0000001c00357308 */ /* 0x000fe20000002400 */
[----:B------:R-:W-:Y:S01]  /*6320*/  ISETP.GE.AND P4, PT, R9, R59, PT ;  /* 0x0000003b0900720c */ /* 0x000fe20003f86270 */
[----:B------:R-:W-:Y:S01]  /*6330*/  FMUL.FTZ R9, R11, UR4 ;  /* 0x000000040b097c20 */ /* 0x000fe20008410000 */
[----:B------:R-:W-:Y:S01]  /*6340*/  FSEL R124, R124, -INF , !P2 ;  /* 0xff8000007c7c7808 */ /* 0x000fe20005000000 */
[----:B------:R-:W-:Y:S01]  /*6350*/  VIADD R11, R58, 0xffffff51 ;  /* 0xffffff513a0b7836 */ /* 0x000fe20000000000 */
[----:B------:R-:W-:Y:S01]  /*6360*/  FSEL R116, R116, -INF , !P5 ;  /* 0xff80000074747808 */ /* 0x000fe20006800000 */
[----:B------:R-:W-:Y:S01]  /*6370*/  HMMA.16816.F32 R40, R36, R34, R40 ;  /* 0x000000222428723c */ /* 0x000fe20000001828 */
[----:B------:R-:W-:Y:S01]  /*6380*/  FSEL R92, R92, -INF , !P4 ;  /* 0xff8000005c5c7808 */ /* 0x000fe20006000000 */
[----:B------:R-:W-:Y:S01]  /*6390*/  MUFU.TANH R47, R47 ;  /* 0x0000002f002f7308 */ /* 0x000fe20000002400 */
[-C--:B------:R-:W-:Y:S01]  /*63a0*/  ISETP.GE.AND P2, PT, R10, R60.reuse, PT ;  /* 0x0000003c0a00720c */ /* 0x080fe20003f46270 */
[----:B------:R-:W-:Y:S01]  /*63b0*/  VIADD R10, R58, 0xffffff50 ;  /* 0xffffff503a0a7836 */ /* 0x000fe20000000000 */
[----:B------:R-:W-:-:S02]  /*63c0*/  ISETP.GE.AND P5, PT, R4, R60, PT ;  /* 0x0000003c0400720c */ /* 0x000fc40003fa6270 */
[-C--:B------:R-:W-:Y:S01]  /*63d0*/  ISETP.GE.AND P4, PT, R4, R59.reuse, PT ;  /* 0x0000003b0400720c */ /* 0x080fe20003f86270 */
[----:B------:R-:W-:Y:S01]  /*63e0*/  FMUL.FTZ R4, R6, UR4 ;  /* 0x0000000406047c20 */ /* 0x000fe20008410000 */
[----:B------:R-:W-:Y:S01]  /*63f0*/  VIADD R6, R58, 0xffffff41 ;  /* 0xffffff413a067836 */ /* 0x000fe20000000000 */
[----:B------:R-:W-:Y:S01]  /*6400*/  FSEL R98, R98, -INF , !P2 ;  /* 0xff80000062627808 */ /* 0x000fe20005000000 */
[----:B------:R-:W-:Y:S01]  /*6410*/  MUFU.TANH R9, R9 ;  /* 0x0000000900097308 */ /* 0x000fe20000002400 */
[-C--:B------:R-:W-:Y:S01]  /*6420*/  ISETP.GE.AND P2, PT, R5, R60.reuse, PT ;  /* 0x0000003c0500720c */ /* 0x080fe20003f46270 */
[----:B------:R-:W-:Y:S01]  /*6430*/  FMUL.FTZ R5, R7, UR4 ;  /* 0x0000000407057c20 */ /* 0x000fe20008410000 */
[----:B----4-:R-:W-:Y:S01]  /*6440*/  FSEL R95, R95, -INF , !P0 ;  /* 0xff8000005f5f7808 */ /* 0x010fe20004000000 */
[----:B------:R-:W-:Y:S01]  /*6450*/  VIADD R7, R58, 0xffffff49 ;  /* 0xffffff493a077836 */ /* 0x000fe20000000000 */
[----:B------:R-:W-:Y:S02]  /*6460*/  FSEL R94, R94, -INF , !P3 ;  /* 0xff8000005e5e7808 */ /* 0x000fe40005800000 */
[CC--:B------:R-:W-:Y:S01]  /*6470*/  ISETP.GE.AND P0, PT, R6.reuse, R60.reuse, PT ;  /* 0x0000003c0600720c */ /* 0x0c0fe20003f06270 */
[----:B------:R-:W3:Y:S01]  /*6480*/  MUFU.TANH R4, R4 ;  /* 0x0000000400047308 */ /* 0x000ee20000002400 */
[-C--:B------:R-:W-:Y:S01]  /*6490*/  ISETP.GE.AND P3, PT, R6, R59.reuse, PT ;  /* 0x0000003b0600720c */ /* 0x080fe20003f66270 */
[----:B------:R-:W-:Y:S01]  /*64a0*/  VIADD R6, R58, 0xffffff48 ;  /* 0xffffff483a067836 */ /* 0x000fe20000000000 */
[----:B------:R-:W-:Y:S01]  /*64b0*/  FSEL R65, R26, -INF , !P2 ;  /* 0xff8000001a417808 */ /* 0x000fe20005000000 */
[----:B------:R-:W-:Y:S01]  /*64c0*/  FMUL.FTZ R42, R42, UR4 ;  /* 0x000000042a2a7c20 */ /* 0x000fe20008410000 */
[----:B------:R-:W-:Y:S01]  /*64d0*/  FSEL R97, R97, -INF , !P5 ;  /* 0xff80000061617808 */ /* 0x000fe20006800000 */
[----:B------:R-:W-:Y:S01]  /*64e0*/  FMUL.FTZ R40, R40, UR4 ;  /* 0x0000000428287c20 */ /* 0x000fe20008410000 */
[----:B------:R-:W-:Y:S01]  /*64f0*/  FSEL R96, R96, -INF , !P4 ;  /* 0xff80000060607808 */ /* 0x000fe20006000000 */
[----:B------:R-:W4:Y:S01]  /*6500*/  MUFU.TANH R5, R5 ;  /* 0x0000000500057308 */ /* 0x000f220000002400 */
[-C--:B------:R-:W-:Y:S01]  /*6510*/  ISETP.GE.AND P2, PT, R7, R60.reuse, PT ;  /* 0x0000003c0700720c */ /* 0x080fe20003f46270 */
[----:B------:R-:W-:Y:S01]  /*6520*/  FMUL.FTZ R41, R41, UR4 ;  /* 0x0000000429297c20 */ /* 0x000fe20008410000 */
[----:B------:R-:W-:Y:S01]  /*6530*/  ISETP.GE.AND P1, PT, R7, R59, PT ;  /* 0x0000003b0700720c */ /* 0x000fe20003f26270 */
[----:B------:R-:W-:Y:S01]  /*6540*/  FMUL.FTZ R7, R30, UR4 ;  /* 0x000000041e077c20 */ /* 0x000fe20008410000 */
[----:B------:R-:W-:-:S02]  /*6550*/  ISETP.GE.AND P5, PT, R6, R60, PT ;  /* 0x0000003c0600720c */ /* 0x000fc40003fa6270 */
[-C--:B------:R-:W-:Y:S01]  /*6560*/  ISETP.GE.AND P4, PT, R6, R59.reuse, PT ;  /* 0x0000003b0600720c */ /* 0x080fe20003f86270 */
[----:B------:R-:W-:Y:S01]  /*6570*/  FMUL.FTZ R6, R29, UR4 ;  /* 0x000000041d067c20 */ /* 0x000fe20008410000 */
[----:B------:R-:W-:Y:S01]  /*6580*/  FSEL R91, R91, -INF , !P2 ;  /* 0xff8000005b5b7808 */ /* 0x000fe20005000000 */
[----:B------:R-:W-:Y:S01]  /*6590*/  MUFU.TANH R7, R7 ;  /* 0x0000000700077308 */ /* 0x000fe20000002400 */
[----:B------:R-:W-:Y:S02]  /*65a0*/  FSEL R88, R52, -INF , !P1 ;  /* 0xff80000034587808 */ /* 0x000fe40004800000 */
[----:B-----5:R-:W-:Y:S01]  /*65b0*/  FSEL R84, R23, -INF , !P5 ;  /* 0xff80000017547808 */ /* 0x020fe20006800000 */
[C---:B------:R-:W-:Y:S01]  /*65c0*/  VIADD R23, R58.reuse, 0xffffff59 ;  /* 0xffffff593a177836 */ /* 0x040fe20000000000 */
[----:B------:R-:W-:Y:S02]  /*65d0*/  FSEL R89, R33, -INF , !P4 ;  /* 0xff80000021597808 */ /* 0x000fe40006000000 */
[CC--:B------:R-:W-:Y:S01]  /*65e0*/  ISETP.GE.AND P2, PT, R15.reuse, R60.reuse, PT ;  /* 0x0000003c0f00720c */ /* 0x0c0fe20003f46270 */
[----:B------:R-:W5:Y:S01]  /*65f0*/  MUFU.TANH R6, R6 ;  /* 0x0000000600067308 */ /* 0x000f620000002400 */
[----:B------:R-:W-:Y:S01]  /*6600*/  ISETP.GE.AND P1, PT, R15, R59, PT ;  /* 0x0000003b0f00720c */ /* 0x000fe20003f26270 */
[----:B------:R-:W-:Y:S01]  /*6610*/  VIADD R15, R58, 0xffffff60 ;  /* 0xffffff603a0f7836 */ /* 0x000fe20000000000 */
[----:B------:R-:W-:-:S02]  /*6620*/  ISETP.GE.AND P5, PT, R11, R60, PT ;  /* 0x0000003c0b00720c */ /* 0x000fc40003fa6270 */
[-C--:B------:R-:W-:Y:S02]  /*6630*/  ISETP.GE.AND P4, PT, R11, R59.reuse, PT ;  /* 0x0000003b0b00720c */ /* 0x080fe40003f86270 */
[----:B-1----:R-:W-:Y:S01]  /*6640*/  FSEL R90, R90, -INF , !P5 ;  /* 0xff8000005a5a7808 */ /* 0x002fe20006800000 */
[----:B------:R-:W-:Y:S01]  /*6650*/  MUFU.TANH R11, R48 ;  /* 0x00000030000b7308 */ /* 0x000fe20000002400 */
[----:B--2---:R-:W-:Y:S01]  /*6660*/  FSEL R34, R14, -INF , !P4 ;  /* 0xff8000000e227808 */ /* 0x004fe20006000000 */
[C---:B------:R-:W-:Y:S01]  /*6670*/  VIADD R14, R58.reuse, 0xffffff68 ;  /* 0xffffff683a0e7836 */ /* 0x040fe20000000000 */
[CC--:B------:R-:W-:Y:S02]  /*6680*/  ISETP.GE.AND P5, PT, R15.reuse, R60.reuse, PT ;  /* 0x0000003c0f00720c */ /* 0x0c0fe40003fa6270 */
[----:B------:R-:W-:Y:S01]  /*6690*/  ISETP.GE.AND P4, PT, R15, R59, PT ;  /* 0x0000003b0f00720c */ /* 0x000fe20003f86270 */
[----:B------:R-:W-:Y:S01]  /*66a0*/  VIADD R15, R58, 0xffffff61 ;  /* 0xffffff613a0f7836 */ /* 0x000fe20000000000 */
[----:B------:R-:W-:Y:S01]  /*66b0*/  FSEL R85, R25, -INF , !P0 ;  /* 0xff80000019557808 */ /* 0x000fe20004000000 */
[----:B------:R-:W-:Y:S01]  /*66c0*/  MUFU.TANH R44, R44 ;  /* 0x0000002c002c7308 */ /* 0x000fe20000002400 */
[----:B------:R-:W-:-:S02]  /*66d0*/  ISETP.GE.AND P0, PT, R10, R60, PT ;  /* 0x0000003c0a00720c */ /* 0x000fc40003f06270 */
[----:B------:R-:W-:Y:S02]  /*66e0*/  FSEL R66, R27, -INF , !P3 ;  /* 0xff8000001b427808 */ /* 0x000fe40005800000 */
[----:B------:R-:W-:Y:S02]  /*66f0*/  ISETP.GE.AND P3, PT, R10, R59, PT ;  /* 0x0000003b0a00720c */ /* 0x000fe40003f66270 */
[----:B------:R-:W-:Y:S01]  /*6700*/  FSEL R64, R64, -INF , !P2 ;  /* 0xff80000040407808 */ /* 0x000fe20005000000 */
[----:B------:R-:W1:Y:S01]  /*6710*/  MUFU.TANH R10, R31 ;  /* 0x0000001f000a7308 */ /* 0x000e620000002400 */
[----:B------:R-:W-:Y:S01]  /*6720*/  FSEL R35, R8, -INF , !P1 ;  /* 0xff80000008237808 */ /* 0x000fe20004800000 */
[----:B------:R-:W-:Y:S01]  /*6730*/  VIADD R8, R58, 0xffffff69 ;  /* 0xffffff693a087836 */ /* 0x000fe20000000000 */
[----:B---3--:R-:W-:Y:S01]  /*6740*/  FSEL R38, R4, -INF , !P4 ;  /* 0xff80000004267808 */ /* 0x008fe20006000000 */
[----:B------:R-:W-:Y:S01]  /*6750*/  VIADD R4, R58, 0xffffff70 ;  /* 0xffffff703a047836 */ /* 0x000fe20000000000 */
[----:B------:R-:W-:-:S02]  /*6760*/  FSEL R67, R32, -INF , !P0 ;  /* 0xff80000020437808 */ /* 0x000fc40004000000 */
[CC--:B------:R-:W-:Y:S01]  /*6770*/  ISETP.GE.AND P2, PT, R15.reuse, R60.reuse, PT ;  /* 0x0000003c0f00720c */ /* 0x0c0fe20003f46270 */
[----:B------:R-:W-:Y:S01]  /*6780*/  MUFU.TANH R46, R40 ;  /* 0x00000028002e7308 */ /* 0x000fe20000002400 */
[----:B------:R-:W-:Y:S01]  /*6790*/  BAR.SYNC.DEFER_BLOCKING 0x0 ;  /* 0x0000000000007b1d */ /* 0x000fe20000010000 */
[----:B------:R-:W-:Y:S02]  /*67a0*/  ISETP.GE.AND P1, PT, R15, R59, PT ;  /* 0x0000003b0f00720c */ /* 0x000fe40003f26270 */
[----:B------:R-:W-:Y:S02]  /*67b0*/  ISETP.GE.AND P0, PT, R23, R60, PT ;  /* 0x0000003c1700720c */ /* 0x000fe40003f06270 */
[----:B------:R-:W-:Y:S01]  /*67c0*/  FSEL R33, R13, -INF , !P3 ;  /* 0xff8000000d217808 */ /* 0x000fe20005800000 */
[----:B------:R-:W-:Y:S01]  /*67d0*/  FMUL.FTZ R13, R50, UR4 ;  /* 0x00000004320d7c20 */ /* 0x000fe20008410000 */
[----:B------:R-:W-:Y:S01]  /*67e0*/  FSEL R61, R61, -INF , !P5 ;  /* 0xff8000003d3d7808 */ /* 0x000fe20006800000 */
[----:B------:R-:W-:Y:S01]  /*67f0*/  MUFU.TANH R45, R41 ;  /* 0x00000029002d7308 */ /* 0x000fe20000002400 */
[----:B------:R-:W-:-:S02]  /*6800*/  FSEL R54, R54, -INF , !P2 ;  /* 0xff80000036367808 */ /* 0x000fc40005000000 */
[----:B----4-:R-:W-:Y:S01]  /*6810*/  FSEL R37, R5, -INF , !P1 ;  /* 0xff80000005257808 */ /* 0x010fe20004800000 */
[----:B------:R-:W-:Y:S01]  /*6820*/  VIADD R5, R58, 0xffffff78 ;  /* 0xffffff783a057836 */ /* 0x000fe20000000000 */
[----:B------:R-:W-:Y:S02]  /*6830*/  FSEL R63, R63, -INF , !P0 ;  /* 0xff8000003f3f7808 */ /* 0x000fe40004000000 */
[CC--:B------:R-:W-:Y:S01]  /*6840*/  ISETP.GE.AND P5, PT, R8.reuse, R60.reuse, PT ;  /* 0x0000003c0800720c */ /* 0x0c0fe20003fa6270 */
[----:B------:R-:W2:Y:S01]  /*6850*/  MUFU.TANH R13, R13 ;  /* 0x0000000d000d7308 */ /* 0x000ea20000002400 */
[-C--:B------:R-:W-:Y:S01]  /*6860*/  ISETP.GE.AND P4, PT, R8, R59.reuse, PT ;  /* 0x0000003b0800720c */ /* 0x080fe20003f86270 */
[----:B------:R-:W-:Y:S01]  /*6870*/  VIADD R8, R58, 0xffffff71 ;  /* 0xffffff713a087836 */ /* 0x000fe20000000000 */
[----:B------:R-:W-:Y:S01]  /*6880*/  ISETP.GE.AND P2, PT, R4, R60, PT ;  /* 0x0000003c0400720c */ /* 0x000fe20003f46270 */
[----:B------:R-:W-:Y:S01]  /*6890*/  VIADD R58, R58, 0xffffff79 ;  /* 0xffffff793a3a7836 */ /* 0x000fe20000000000 */
[----:B------:R-:W-:-:S02]  /*68a0*/  ISETP.GE.AND P1, PT, R4, R59, PT ;  /* 0x0000003b0400720c */ /* 0x000fc40003f26270 */
[-C--:B------:R-:W-:Y:S01]  /*68b0*/  ISETP.GE.AND P0, PT, R14, R60.reuse, PT ;  /* 0x0000003c0e00720c */ /* 0x080fe20003f06270 */
[----:B------:R3:W4:Y:S01]  /*68c0*/  MUFU.TANH R4, R42 ;  /* 0x0000002a00047308 */ /* 0x0007220000002400 */
[----:B------:R-:W-:Y:S02]  /*68d0*/  ISETP.GE.AND P3, PT, R23, R59, PT ;  /* 0x0000003b1700720c */ /* 0x000fe40003f66270 */
[----:B------:R-:W-:Y:S02]  /*68e0*/  FSEL R53, R53, -INF , !P0 ;  /* 0xff80000035357808 */ /* 0x000fe40004000000 */
[----:B------:R-:W-:Y:S02]  /*68f0*/  ISETP.GE.AND P0, PT, R8, R60, PT ;  /* 0x0000003c0800720c */ /* 0x000fe40003f06270 */
[----:B------:R-:W-:Y:S02]  /*6900*/  FSEL R32, R9, -INF , !P3 ;  /* 0xff80000009207808 */ /* 0x000fe40005800000 */
[----:B------:R-:W-:-:S02]  /*6910*/  FSEL R47, R47, -INF , !P0 ;  /* 0xff8000002f2f7808 */ /* 0x000fc40004000000 */
[----:B------:R-:W-:Y:S02]  /*6920*/  ISETP.GE.U32.AND P0, PT, R3, 0x3, PT ;  /* 0x000000030300780c */ /* 0x000fe40003f06070 */
[----:B------:R-:W-:Y:S02]  /*6930*/  ISETP.GE.AND P3, PT, R14, R59, PT ;  /* 0x0000003b0e00720c */ /* 0x000fe40003f66270 */
[----:B-----5:R-:W-:Y:S02]  /*6940*/  FSEL R52, R6, -INF , !P5 ;  /* 0xff80000006347808 */ /* 0x020fe40006800000 */
[----:B------:R-:W-:Y:S01]  /*6950*/  FSEL R36, R7, -INF , !P3 ;  /* 0xff80000007247808 */ /* 0x000fe20005800000 */
[----:B---3--:R-:W-:Y:S01]  /*6960*/  FMUL.FTZ R42, R43, UR4 ;  /* 0x000000042b2a7c20 */ /* 0x008fe20008410000 */
[----:B-1----:R-:W-:Y:S02]  /*6970*/  FSEL R39, R10, -INF , !P4 ;  /* 0xff8000000a277808 */ /* 0x002fe40006000000 */
[----:B------:R-:W-:-:S02]  /*6980*/  FSEL R41, R11, -INF , !P2 ;  /* 0xff8000000b297808 */ /* 0x000fc40005000000 */
[----:B--2---:R-:W-:Y:S01]  /*6990*/  FSEL R40, R13, -INF , !P1 ;  /* 0xff8000000d287808 */ /* 0x004fe20004800000 */
[----:B------:R-:W1:Y:S01]  /*69a0*/  MUFU.TANH R42, R42 ;  /* 0x0000002a002a7308 */ /* 0x000e620000002400 */
[-C--:B------:R-:W-:Y:S02]  /*69b0*/  ISETP.GE.AND P3, PT, R8, R59.reuse, PT ;  /* 0x0000003b0800720c */ /* 0x080fe40003f66270 */
[CC--:B------:R-:W-:Y:S02]  /*69c0*/  ISETP.GE.AND P5, PT, R5.reuse, R60.reuse, PT ;  /* 0x0000003c0500720c */ /* 0x0c0fe40003fa6270 */
[C---:B------:R-:W-:Y:S02]  /*69d0*/  ISETP.GE.AND P4, PT, R58.reuse, R60, PT ;  /* 0x0000003c3a00720c */ /* 0x040fe40003f86270 */
[-C--:B------:R-:W-:Y:S02]  /*69e0*/  ISETP.GE.AND P2, PT, R5, R59.reuse, PT ;  /* 0x0000003b0500720c */ /* 0x080fe40003f46270 */
[----:B------:R-:W-:-:S02]  /*69f0*/  ISETP.GE.AND P1, PT, R58, R59, PT ;  /* 0x0000003b3a00720c */ /* 0x000fc40003f26270 */
[----:B------:R-:W-:Y:S02]  /*6a00*/  FSEL R44, R44, -INF , !P3 ;  /* 0xff8000002c2c7808 */ /* 0x000fe40005800000 */
[----:B------:R-:W-:Y:S02]  /*6a10*/  FSEL R46, R46, -INF , !P5 ;  /* 0xff8000002e2e7808 */ /* 0x000fe40006800000 */
[----:B------:R-:W-:Y:S02]  /*6a20*/  FSEL R45, R45, -INF , !P4 ;  /* 0xff8000002d2d7808 */ /* 0x000fe40006000000 */
[----:B----4-:R-:W-:Y:S02]  /*6a30*/  FSEL R43, R4, -INF , !P2 ;  /* 0xff800000042b7808 */ /* 0x010fe40005000000 */
[----:B-1----:R-:W-:Y:S01]  /*6a40*/  FSEL R42, R42, -INF , !P1 ;  /* 0xff8000002a2a7808 */ /* 0x002fe20004800000 */
        /* <DEDUP_REMOVED lines=65> */
.L_x_3886:
[----:B------:R-:W-:Y:S01]  /*6e60*/  UMOV UR4, URZ ;  /* 0x000000ff00047c82 */ /* 0x000fe20008000000 */
[----:B------:R-:W-:Y:S01]  /*6e70*/  IMAD.SHL.U32 R4, R56, 0x80, RZ ;  /* 0x0000008038047824 */ /* 0x000fe200078e00ff */
[----:B------:R-:W-:-:S05]  /*6e80*/  IADD3 R5, P0, PT, RZ, -UR4, RZ ;  /* 0x80000004ff057c10 */ /* 0x000fca000ff1e0ff */
[----:B------:R-:W-:-:S05]  /*6e90*/  IMAD.X R4, RZ, RZ, ~R4, P0 ;  /* 0x000000ffff047224 */ /* 0x000fca00000e0e04 */
[----:B------:R-:W-:-:S04]  /*6ea0*/  SHF.R.S64 R5, R5, 0x1f, R4 ;  /* 0x0000001f05057819 */ /* 0x000fc80000001004 */
[----:B------:R-:W-:-:S04]  /*6eb0*/  IADD3 R105, P0, PT, R5, R105, RZ ;  /* 0x0000006905697210 */ /* 0x000fc80007f1e0ff */
[----:B------:R-:W-:-:S09]  /*6ec0*/  LEA.HI.X.SX32 R104, R4, R104, 0x1, P0 ;  /* 0x0000006804687211 */ /* 0x000fd200000f0eff */
.L_x_3887:
[C---:B------:R-:W-:Y:S01]  /*6ed0*/  IMAD.SHL.U32 R4, R56.reuse, 0x40, RZ ;  /* 0x0000004038047824 */ /* 0x040fe200078e00ff */
[----:B------:R-:W-:Y:S01]  /*6ee0*/  SHF.L.U64.HI R56, R56, 0x6, R57 ;  /* 0x0000000638387819 */ /* 0x000fe20000010239 */
[----:B------:R-:W-:Y:S01]  /*6ef0*/  IMAD.MOV.U32 R11, RZ, RZ, R104 ;  /* 0x000000ffff0b7224 */ /* 0x000fe200078e0068 */
[-C--:B------:R-:W-:Y:S02]  /*6f00*/  MOV R10, R105.reuse ;  /* 0x00000069000a7202 */ /* 0x080fe40000000f00 */
[----:B------:R-:W-:-:S03]  /*6f10*/  IADD3 R6, P0, PT, R4, R105, RZ ;  /* 0x0000006904067210 */ /* 0x000fc60007f1e0ff */
[----:B------:R-:W-:Y:S01]  /*6f20*/  @!PT LDS RZ, [RZ] ;  /* 0x00000000fffff984 */ /* 0x000fe20000000800 */
[----:B------:R-:W-:Y:S01]  /*6f30*/  @!PT LDS RZ, [RZ] ;  /* 0x00000000fffff984 */ /* 0x000fe20000000800 */
[----:B------:R-:W-:Y:S01]  /*6f40*/  @!PT LDS RZ, [RZ] ;  /* 0x00000000fffff984 */ /* 0x000fe20000000800 */
[----:B------:R1:W-:Y:S01]  /*6f50*/  LDGSTS.E.BYPASS.LTC128B.128 [R109+0x1000], desc[UR16][R10.64] ;  /* 0x010000000a6d7fae */ /* 0x0003e2000b981a10 */
[----:B------:R-:W-:Y:S01]  /*6f60*/  IADD3 R8, P1, PT, R6, R4, RZ ;  /* 0x0000000406087210 */ /* 0x000fe20007f3e0ff */
[----:B------:R-:W-:-:S03]  /*6f70*/  IMAD.X R7, R56, 0x1, R104, P0 ;  /* 0x0000000138077824 */ /* 0x000fc600000e0668 */
[----:B------:R-:W-:Y:S01]  /*6f80*/  IADD3 R4, P0, PT, R8, R4, RZ ;  /* 0x0000000408047210 */ /* 0x000fe20007f1e0ff */
[----:B------:R-:W-:Y:S01]  /*6f90*/  IMAD.X R9, R7, 0x1, R56, P1 ;  /* 0x0000000107097824 */ /* 0x000fe200008e0638 */
[----:B------:R1:W-:Y:S04]  /*6fa0*/  LDGSTS.E.BYPASS.LTC128B.128 [R109+0x1800], desc[UR16][R6.64] ;  /* 0x01800000066d7fae */ /* 0x0003e8000b981a10 */
[----:B------:R-:W-:Y:S01]  /*6fb0*/  IADD3.X R5, PT, PT, R9, R56, RZ, P0, !PT ;  /* 0x0000003809057210 */ /* 0x000fe200007fe4ff */
[----:B------:R1:W-:Y:S04]  /*6fc0*/  LDGSTS.E.BYPASS.LTC128B.128 [R109+0x2000], desc[UR16][R8.64] ;  /* 0x02000000086d7fae */ /* 0x0003e8000b981a10 */
[----:B------:R1:W-:Y:S04]  /*6fd0*/  LDGSTS.E.BYPASS.LTC128B.128 [R109+0x2800], desc[UR16][R4.64] ;  /* 0x02800000046d7fae */ /* 0x0003e8000b981a10 */
[----:B------:R-:W0:Y:S02]  /*6fe0*/  LDGDEPBAR ;  /* 0x00000000000079af */ /* 0x000e240000000000 */
.L_x_3885:
        /* <DEDUP_REMOVED lines=57> */
[----:B------:R2:W3:Y:S01]  /*7380*/  MUFU.EX2 R113, R9 ;  /* 0x0000000900717308 */ /* 0x0004e20000000800 */
        /* <DEDUP_REMOVED lines=13> */
[----:B--2---:R-:W2:Y:S01]  /*7460*/  LDSM.16.MT88.4 R8, [R0] ;  /* 0x000000000008783b */ /* 0x004ea20000004200 */
[-C--:B---3--:R-:W-:Y:S01]  /*7470*/  FMUL.FTZ R16, R80, R113.reuse ;  /* 0x0000007150107220 */ /* 0x088fe20000410000 */
[-C--:B------:R-:W-:Y:S01]  /*7480*/  FMUL.FTZ R17, R81, R113.reuse ;  /* 0x0000007151117220 */ /* 0x080fe20000410000 */
[----:B------:R-:W-:Y:S01]  /*7490*/  MUFU.EX2 R56, R56 ;  /* 0x0000003800387308 */ /* 0x000fe20000000800 */
[-C--:B------:R-:W-:Y:S01]  /*74a0*/  FMUL.FTZ R20, R72, R113.reuse ;  /* 0x0000007148147220 */ /* 0x080fe20000410000 */
[-C--:B------:R-:W-:Y:S01]  /*74b0*/  FMUL.FTZ R21, R73, R113.reuse ;  /* 0x0000007149157220 */ /* 0x080fe20000410000 */
[-C--:B------:R-:W-:Y:S01]  /*74c0*/  FMUL.FTZ R76, R76, R113.reuse ;  /* 0x000000714c4c7220 */ /* 0x080fe20000410000 */
[----:B------:R-:W3:Y:S01]  /*74d0*/  MUFU.EX2 R55, R55 ;  /* 0x0000003700377308 */ /* 0x000ee20000000800 */
[-C--:B------:R-:W-:Y:S01]  /*74e0*/  FMUL.FTZ R77, R77, R113.reuse ;  /* 0x000000714d4d7220 */ /* 0x080fe20000410000 */
[-C--:B------:R-:W-:Y:S01]  /*74f0*/  FMUL.FTZ R68, R68, R113.reuse ;  /* 0x0000007144447220 */ /* 0x080fe20000410000 */
[-C--:B------:R-:W-:Y:S01]  /*7500*/  FMUL.FTZ R69, R69, R113.reuse ;  /* 0x0000007145457220 */ /* 0x080fe20000410000 */
        /* <DEDUP_REMOVED lines=10> */
[----:B---3--:R-:W-:Y:S01]  /*75b0*/  F2FP.F16.F32.PACK_AB R14, R55, R56 ;  /* 0x00000038370e723e */ /* 0x008fe200000000ff */
[----:B------:R-:W-:Y:S01]  /*75c0*/  FFMA.FTZ R113, R119, R113, R99 ;  /* 0x0000007177717223 */ /* 0x000fe20000010063 */
[----:B------:R-:W-:Y:S01]  /*75d0*/  MUFU.EX2 R57, R57 ;  /* 0x0000003900397308 */ /* 0x000fe20000000800 */
[--C-:B------:R-:W-:Y:S01]  /*75e0*/  FFMA.FTZ R35, R35, UR4, -R48.reuse ;  /* 0x0000000423237c23 */ /* 0x100fe20008010830 */
[----:B------:R-:W-:Y:S01]  /*75f0*/  FFMA.FTZ R67, R67, UR4, -R49 ;  /* 0x0000000443437c23 */ /* 0x000fe20008010831 */
[----:B------:R-:W-:Y:S01]  /*7600*/  FADD.FTZ R113, R59, R113 ;  /* 0x000000713b717221 */ /* 0x000fe20000010000 */
[----:B------:R3:W1:Y:S01]  /*7610*/  MUFU.EX2 R2, R12 ;  /* 0x0000000c00027308 */ /* 0x0006620000000800 */
        /* <DEDUP_REMOVED lines=9> */
[-C--:B------:R-:W-:Y:S01]  /*76b0*/  FMUL.FTZ R78, R78, R112.reuse ;  /* 0x000000704e4e7220 */ /* 0x080fe20000410000 */
[-C--:B------:R-:W-:Y:S01]  /*76c0*/  FMUL.FTZ R79, R79, R112.reuse ;  /* 0x000000704f4f7220 */ /* 0x080fe20000410000 */
[-C--:B------:R-:W-:Y:S01]  /*76d0*/  FMUL.FTZ R70, R70, R112.reuse ;  /* 0x0000007046467220 */ /* 0x080fe20000410000 */
[-C--:B------:R-:W-:Y:S01]  /*76e0*/  FMUL.FTZ R71, R71, R112.reuse ;  /* 0x0000007047477220 */ /* 0x080fe20000410000 */
[----:B---3--:R-:W-:Y:S01]  /*76f0*/  F2FP.F16.F32.PACK_AB R12, R59, R99 ;  /* 0x000000633b0c723e */ /* 0x008fe200000000ff */
[--C-:B------:R-:W-:Y:S01]  /*7700*/  FFMA.FTZ R74, R24, UR4, -R49.reuse ;  /* 0x00000004184a7c23 */ /* 0x100fe20008010831 */
[----:B-1----:R-:W-:Y:S01]  /*7710*/  F2FP.F16.F32.PACK_AB R15, R2, R57 ;  /* 0x00000039020f723e */ /* 0x002fe200000000ff */
[----:B------:R-:W1:Y:S01]  /*7720*/  LDSM.16.MT88.4 R24, [R87+0x3400] ;  /* 0x003400005718783b */ /* 0x000e620000004200 */
[----:B------:R-:W-:Y:S01]  /*7730*/  MUFU.EX2 R72, R72 ;  /* 0x0000004800487308 */ /* 0x000fe20000000800 */
[--C-:B------:R-:W-:Y:S01]  /*7740*/  FFMA.FTZ R82, R120, UR4, -R48.reuse ;  /* 0x0000000478527c23 */ /* 0x100fe20008010830 */
[--C-:B------:R-:W-:Y:S01]  /*7750*/  FFMA.FTZ R75, R122, UR4, -R48.reuse ;  /* 0x000000047a4b7c23 */ /* 0x100fe20008010830 */
[--C-:B------:R-:W-:Y:S01]  /*7760*/  FFMA.FTZ R83, R97, UR4, -R49.reuse ;  /* 0x0000000461537c23 */ /* 0x100fe20008010831 */
[----:B------:R-:W3:Y:S01]  /*7770*/  MUFU.EX2 R74, R74 ;  /* 0x0000004a004a7308 */ /* 0x000ee20000000800 */
[C---:B------:R-:W-:Y:S01]  /*7780*/  HMMA.16816.F32 R16, R12.reuse, R4, R16 ;  /* 0x000000040c10723c */ /* 0x040fe20000001810 */
[--C-:B------:R-:W-:Y:S01]  /*7790*/  FFMA.FTZ R97, R92, UR4, -R48.reuse ;  /* 0x000000045c617c23 */ /* 0x100fe20008010830 */
[--C-:B------:R-:W-:Y:S01]  /*77a0*/  FFMA.FTZ R92, R96, UR4, -R48.reuse ;  /* 0x00000004605c7c23 */ /* 0x100fe20008010830 */
[----:B------:R-:W-:Y:S01]  /*77b0*/  MUFU.EX2 R60, R60 ;  /* 0x0000003c003c7308 */ /* 0x000fe20000000800 */
[----:B------:R-:W-:Y:S01]  /*77c0*/  FFMA.FTZ R96, R85, UR4, -R49 ;  /* 0x0000000455607c23 */ /* 0x000fe20008010831 */
[----:B------:R-:W-:Y:S01]  /*77d0*/  FFMA.FTZ R111, R118, R112, R111 ;  /* 0x00000070766f7223 */ /* 0x000fe2000001006f */
[--C-:B------:R-:W-:Y:S01]  /*77e0*/  FFMA.FTZ R99, R33, UR4, -R48.reuse ;  /* 0x0000000421637c23 */ /* 0x100fe20008010830 */
[----:B------:R-:W-:Y:S01]  /*77f0*/  MUFU.EX2 R80, R80 ;  /* 0x0000005000507308 */ /* 0x000fe20000000800 */
[C---:B--2---:R-:W-:Y:S01]  /*7800*/  HMMA.16816.F32 R20, R12.reuse, R8, R20 ;  /* 0x000000080c14723c */ /* 0x044fe20000001814 */
[----:B------:R-:W-:Y:S01]  /*7810*/  FADD.FTZ R111, R58, R111 ;  /* 0x0000006f3a6f7221 */ /* 0x000fe20000010000 */
[----:B------:R-:W-:Y:S01]  /*7820*/  FADD.FTZ R56, R56, R113 ;  /* 0x0000007138387221 */ /* 0x000fe20000010000 */
[----:B------:R-:W-:Y:S01]  /*7830*/  MUFU.EX2 R82, R82 ;  /* 0x0000005200527308 */ /* 0x000fe20000000800 */
[----:B------:R-:W-:Y:S01]  /*7840*/  FFMA.FTZ R61, R61, UR4, -R49 ;  /* 0x000000043d3d7c23 */ /* 0x000fe20008010831 */
[----:B---3--:R-:W-:Y:S01]  /*7850*/  F2FP.F16.F32.PACK_AB R28, R73, R74 ;  /* 0x0000004a491c723e */ /* 0x008fe200000000ff */
        /* <DEDUP_REMOVED lines=12> */
[--C-:B------:R-:W-:Y:S01]  /*7920*/  FFMA.FTZ R71, R132, UR4, -R49.reuse ;  /* 0x0000000484477c23 */ /* 0x100fe20008010831 */
[----:B------:R-:W-:Y:S01]  /*7930*/  FFMA.FTZ R68, R131, UR4, -R49 ;  /* 0x0000000483447c23 */ /* 0x000fe20008010831 */
[--C-:B------:R-:W-:Y:S01]  /*7940*/  FFMA.FTZ R70, R129, UR4, -R48.reuse ;  /* 0x0000000481467c23 */ /* 0x100fe20008010830 */
[----:B------:R-:W-:Y:S01]  /*7950*/  FFMA.FTZ R69, R128, UR4, -R48 ;  /* 0x0000000480457c23 */ /* 0x000fe20008010830 */
[----:B------:R-:W-:Y:S01]  /*7960*/  MUFU.EX2 R79, R79 ;  /* 0x0000004f004f7308 */ /* 0x000fe20000000800 */
[----:B------:R-:W-:Y:S01]  /*7970*/  FADD.FTZ R56, R74, R56 ;  /* 0x000000384a387221 */ /* 0x000fe20000010000 */
[----:B------:R-:W-:Y:S01]  /*7980*/  FADD.FTZ R57, R72, R57 ;  /* 0x0000003948397221 */ /* 0x000fe20000010000 */
[--C-:B------:R-:W-:Y:S01]  /*7990*/  FFMA.FTZ R52, R52, UR4, -R49.reuse ;  /* 0x0000000434347c23 */ /* 0x100fe20008010831 */
[----:B------:R-:W3:Y:S01]  /*79a0*/  MUFU.EX2 R71, R71 ;  /* 0x0000004700477308 */ /* 0x000ee20000000800 */
[----:B------:R-:W-:Y:S01]  /*79b0*/  FADD.FTZ R73, R73, R56 ;  /* 0x0000003849497221 */ /* 0x000fe20000010000 */
[----:B------:R-:W-:Y:S01]  /*79c0*/  FFMA.FTZ R119, R45, UR4, -R49 ;  /* 0x000000042d777c23 */ /* 0x000fe20008010831 */
[--C-:B------:R-:W-:Y:S01]  /*79d0*/  FFMA.FTZ R118, R42, UR4, -R48.reuse ;  /* 0x000000042a767c23 */ /* 0x100fe20008010830 */
[----:B------:R-:W4:Y:S01]  /*79e0*/  MUFU.EX2 R68, R68 ;  /* 0x0000004400447308 */ /* 0x000f220000000800 */
[----:B------:R-:W-:-:S03]  /*79f0*/  FFMA.FTZ R43, R43, UR4, -R48 ;  /* 0x000000042b2b7c23 */ /* 0x000fc60008010830 */
[----:B------:R-:W5:Y:S04]  /*7a00*/  MUFU.EX2 R70, R70 ;  /* 0x0000004600467308 */ /* 0x000f680000000800 */
[----:B------:R-:W1:Y:S01]  /*7a10*/  MUFU.EX2 R69, R69 ;  /* 0x0000004500457308 */ /* 0x000e620000000800 */
[----:B---3--:R-:W-:-:S03]  /*7a20*/  FADD.FTZ R73, R71, R73 ;  /* 0x0000004947497221 */ /* 0x008fc60000010000 */
[----:B------:R-:W-:Y:S01]  /*7a30*/  MUFU.EX2 R78, R78 ;  /* 0x0000004e004e7308 */ /* 0x000fe20000000800 */
[C---:B----4-:R-:W-:Y:S01]  /*7a40*/  F2FP.F16.F32.PACK_AB R30, R68.reuse, R71 ;  /* 0x00000047441e723e */ /* 0x050fe200000000ff */
[----:B------:R-:W-:Y:S02]  /*7a50*/  FADD.FTZ R73, R68, R73 ;  /* 0x0000004944497221 */ /* 0x000fe40000010000 */
[----:B------:R-:W3:Y:S01]  /*7a60*/  MUFU.EX2 R77, R77 ;  /* 0x0000004d004d7308 */ /* 0x000ee20000000800 */
[C---:B-----5:R-:W-:Y:S01]  /*7a70*/  F2FP.F16.F32.PACK_AB R29, R70.reuse, R72 ;  /* 0x00000048461d723e */ /* 0x060fe200000000ff */
[----:B------:R-:W-:Y:S02]  /*7a80*/  FADD.FTZ R57, R70, R57 ;  /* 0x0000003946397221 */ /* 0x000fe40000010000 */
[----:B------:R-:W4:Y:S01]  /*7a90*/  MUFU.EX2 R76, R76 ;  /* 0x0000004c004c7308 */ /* 0x000f220000000800 */
[----:B-1----:R-:W-:Y:S01]  /*7aa0*/  F2FP.F16.F32.PACK_AB R31, R60, R69 ;  /* 0x000000453c1f723e */ /* 0x002fe200000000ff */
[----:B------:R-:W-:-:S02]  /*7ab0*/  FADD.FTZ R69, R69, R57 ;  /* 0x0000003945457221 */ /* 0x000fc40000010000 */
[----:B------:R-:W-:Y:S02]  /*7ac0*/  MUFU.EX2 R95, R95 ;  /* 0x0000005f005f7308 */ /* 0x000fe40000000800 */
[----:B------:R-:W-:Y:S02]  /*7ad0*/  FADD.FTZ R69, R60, R69 ;  /* 0x000000453c457221 */ /* 0x000fe40000010000 */
[----:B------:R-:W-:Y:S01]  /*7ae0*/  MUFU.EX2 R83, R83 ;  /* 0x0000005300537308 */ /* 0x000fe20000000800 */
[C---:B------:R-:W-:Y:S03]  /*7af0*/  HMMA.16816.F32 R16, R28.reuse, R24, R16 ;  /* 0x000000181c10723c */ /* 0x040fe60000001810 */
[----:B------:R-:W1:Y:S04]  /*7b00*/  MUFU.EX2 R97, R97 ;  /* 0x0000006100617308 */ /* 0x000e680000000800 */
[----:B------:R-:W-:Y:S01]  /*7b10*/  MUFU.EX2 R92, R92 ;  /* 0x0000005c005c7308 */ /* 0x000fe20000000800 */
[C---:B------:R-:W-:Y:S01]  /*7b20*/  HMMA.16816.F32 R4, R28.reuse, R26, R4 ;  /* 0x0000001a1c04723c */ /* 0x040fe20000001804 */
[----:B------:R-:W5:Y:S02]  /*7b30*/  LDSM.16.MT88.4 R24, [R87+0x3800] ;  /* 0x003800005718783b */ /* 0x000f640000004200 */
[----:B------:R3:W-:Y:S04]  /*7b40*/  MUFU.EX2 R85, R65 ;  /* 0x0000004100557308 */ /* 0x0007e80000000800 */
[----:B------:R-:W-:Y:S01]  /*7b50*/  MUFU.EX2 R96, R96 ;  /* 0x0000006000607308 */ /* 0x000fe20000000800 */
[C---:B--2---:R-:W-:Y:S03]  /*7b60*/  HMMA.16816.F32 R20, R28.reuse, R12, R20 ;  /* 0x0000000c1c14723c */ /* 0x044fe60000001814 */
[----:B------:R-:W-:Y:S04]  /*7b70*/  MUFU.EX2 R84, R84 ;  /* 0x0000005400547308 */ /* 0x000fe80000000800 */
[----:B------:R-:W-:Y:S01]  /*7b80*/  MUFU.EX2 R59, R35 ;  /* 0x00000023003b7308 */ /* 0x000fe20000000800 */
[----:B------:R-:W-:Y:S01]  /*7b90*/  HMMA.16816.F32 R8, R28, R14, R8 ;  /* 0x0000000e1c08723c */ /* 0x000fe20000001808 */
[----:B------:R-:W2:Y:S01]  /*7ba0*/  LDSM.16.MT88.4 R12, [R0+0x800] ;  /* 0x00080000000c783b */ /* 0x000ea20000004200 */
[----:B------:R-:W-:Y:S01]  /*7bb0*/  F2FP.F16.F32.PACK_AB R28, R79, R80 ;  /* 0x000000504f1c723e */ /* 0x000fe200000000ff */
[--C-:B---3--:R-:W-:Y:S01]  /*7bc0*/  FFMA.FTZ R65, R88, UR4, -R48.reuse ;  /* 0x0000000458417c23 */ /* 0x108fe20008010830 */
[----:B------:R-:W-:Y:S01]  /*7bd0*/  F2FP.F16.F32.PACK_AB R29, R81, R82 ;  /* 0x00000052511d723e */ /* 0x000fe200000000ff */
[----:B------:R-:W-:Y:S01]  /*7be0*/  FFMA.FTZ R88, R34, UR4, -R48 ;  /* 0x0000000422587c23 */ /* 0x000fe20008010830 */
[----:B------:R-:W-:Y:S01]  /*7bf0*/  F2FP.F16.F32.PACK_AB R30, R77, R78 ;  /* 0x0000004e4d1e723e */ /* 0x000fe200000000ff */
[----:B------:R-:W-:Y:S01]  /*7c00*/  MUFU.EX2 R67, R67 ;  /* 0x0000004300437308 */ /* 0x000fe20000000800 */
[----:B----4-:R-:W-:Y:S01]  /*7c10*/  F2FP.F16.F32.PACK_AB R31, R75, R76 ;  /* 0x0000004c4b1f723e */ /* 0x010fe200000000ff */
[----:B------:R-:W-:Y:S01]  /*7c20*/  FADD.FTZ R80, R80, R73 ;  /* 0x0000004950507221 */ /* 0x000fe20000010000 */
[----:B------:R-:W-:Y:S01]  /*7c30*/  FADD.FTZ R82, R82, R69 ;  /* 0x0000004552527221 */ /* 0x000fe20000010000 */
[----:B------:R-:W-:Y:S01]  /*7c40*/  MUFU.EX2 R65, R65 ;  /* 0x0000004100417308 */ /* 0x000fe20000000800 */
[----:B------:R-:W-:Y:S01]  /*7c50*/  LDSM.16.MT88.4 R68, [R0+0x1c00] ;  /* 0x001c00000044783b */ /* 0x000fe20000004200 */
        /* <DEDUP_REMOVED lines=8> */
[----:B------:R-:W-:Y:S01]  /*7ce0*/  MUFU.EX2 R63, R63 ;  /* 0x0000003f003f7308 */ /* 0x000fe20000000800 */
[C---:B-----5:R-:W-:Y:S02]  /*7cf0*/  HMMA.16816.F32 R16, R28.reuse, R24, R16 ;  /* 0x000000181c10723c */ /* 0x060fe40000001810 */
[----:B-1----:R-:W-:Y:S01]  /*7d00*/  FADD.FTZ R76, R97, R76 ;  /* 0x0000004c614c7221 */ /* 0x002fe20000010000 */
[----:B------:R-:W-:Y:S04]  /*7d10*/  MUFU.EX2 R99, R99 ;  /* 0x0000006300637308 */ /* 0x000fe80000000800 */
[----:B------:R-:W-:Y:S01]  /*7d20*/  MUFU.EX2 R88, R88 ;  /* 0x0000005800587308 */ /* 0x000fe20000000800 */
[C---:B------:R-:W-:Y:S01]  /*7d30*/  HMMA.16816.F32 R4, R28.reuse, R26, R4 ;  /* 0x0000001a1c04723c */ /* 0x040fe20000001804 */
[----:B------:R-:W1:Y:S02]  /*7d40*/  LDSM.16.MT88.4 R24, [R87+0x3c00] ;  /* 0x003c00005718783b */ /* 0x000e640000004200 */
[----:B------:R-:W-:Y:S04]  /*7d50*/  MUFU.EX2 R119, R119 ;  /* 0x0000007700777308 */ /* 0x000fe80000000800 */
[----:B------:R-:W-:Y:S01]  /*7d60*/  MUFU.EX2 R42, R43 ;  /* 0x0000002b002a7308 */ /* 0x000fe20000000800 */
[C---:B--2---:R-:W-:Y:S03]  /*7d70*/  HMMA.16816.F32 R20, R28.reuse, R12, R20 ;  /* 0x0000000c1c14723c */ /* 0x044fe60000001814 */
[----:B------:R-:W-:Y:S05]  /*7d80*/  MUFU.EX2 R118, R118 ;  /* 0x0000007600767308 */ /* 0x000fea0000000800 */
[----:B------:R-:W-:Y:S01]  /*7d90*/  HMMA.16816.F32 R8, R28, R14, R8 ;  /* 0x0000000e1c08723c */ /* 0x000fe20000001808 */
[----:B------:R-:W2:Y:S01]  /*7da0*/  LDSM.16.MT88.4 R12, [R0+0xc00] ;  /* 0x000c0000000c783b */ /* 0x000ea20000004200 */
[----:B------:R-:W-:Y:S01]  /*7db0*/  FFMA.FTZ R28, R98, UR4, -R49 ;  /* 0x00000004621c7c23 */ /* 0x000fe20008010831 */
[----:B------:R-:W-:Y:S01]  /*7dc0*/  F2FP.F16.F32.PACK_AB R30, R83, R95 ;  /* 0x0000005f531e723e */ /* 0x000fe200000000ff */
[----:B------:R-:W3:Y:S04]  /*7dd0*/  MUFU.EX2 R98, R116 ;  /* 0x0000007400627308 */ /* 0x000ee80000000800 */
[----:B------:R4:W5:Y:S01]  /*7de0*/  MUFU.EX2 R116, R28 ;  /* 0x0000001c00747308 */ /* 0x0009620000000800 */
[----:B---3--:R-:W-:Y:S01]  /*7df0*/  FADD.FTZ R77, R98, R77 ;  /* 0x0000004d624d7221 */ /* 0x008fe20000010000 */
[----:B----4-:R-:W-:-:S03]  /*7e00*/  FFMA.FTZ R28, R94, UR4, -R48 ;  /* 0x000000045e1c7c23 */ /* 0x010fc60008010830 */
[----:B-----5:R-:W-:Y:S01]  /*7e10*/  FADD.FTZ R77, R116, R77 ;  /* 0x0000004d744d7221 */ /* 0x020fe20000010000 */
[----:B------:R-:W3:Y:S03]  /*7e20*/  MUFU.EX2 R94, R93 ;  /* 0x0000005d005e7308 */ /* 0x000ee60000000800 */
[----:B------:R-:W-:Y:S01]  /*7e30*/  FADD.FTZ R95, R95, R77 ;  /* 0x0000004d5f5f7221 */ /* 0x000fe20000010000 */
[----:B------:R4:W5:Y:S03]  /*7e40*/  MUFU.EX2 R93, R28 ;  /* 0x0000001c005d7308 */ /* 0x0009660000000800 */
[----:B------:R-:W-:-:S04]  /*7e50*/  FADD.FTZ R95, R83, R95 ;  /* 0x0000005f535f7221 */ /* 0x000fc80000010000 */
[----:B------:R-:W-:Y:S01]  /*7e60*/  FADD.FTZ R95, R85, R95 ;  /* 0x0000005f555f7221 */ /* 0x000fe20000010000 */
[C---:B---3--:R-:W-:Y:S01]  /*7e70*/  F2FP.F16.F32.PACK_AB R29, R94.reuse, R97 ;  /* 0x000000615e1d723e */ /* 0x048fe200000000ff */
[----:B------:R-:W-:Y:S02]  /*7e80*/  FADD.FTZ R94, R94, R76 ;  /* 0x0000004c5e5e7221 */ /* 0x000fe40000010000 */
[----:B------:R-:W-:Y:S01]  /*7e90*/  FADD.FTZ R95, R96, R95 ;  /* 0x0000005f605f7221 */ /* 0x000fe20000010000 */
[----:B------:R-:W-:Y:S01]  /*7ea0*/  LDSM.16.MT88.4 R76, [R87+0x4c00] ;  /* 0x004c0000574c783b */ /* 0x000fe20000004200 */
[----:B----4-:R-:W-:Y:S01]  /*7eb0*/  F2FP.F16.F32.PACK_AB R28, R116, R98 ;  /* 0x00000062741c723e */ /* 0x010fe200000000ff */
[----:B-----5:R-:W-:Y:S01]  /*7ec0*/  FADD.FTZ R94, R93, R94 ;  /* 0x0000005e5d5e7221 */ /* 0x020fe20000010000 */
[C---:B------:R-:W-:Y:S02]  /*7ed0*/  F2FP.F16.F32.PACK_AB R31, R92.reuse, R93 ;  /* 0x0000005d5c1f723e */ /* 0x040fe400000000ff */
[----:B------:R-:W-:Y:S01]  /*7ee0*/  IADD3 R116, PT, PT, R3, -0x3, RZ ;  /* 0xfffffffd03747810 */ /* 0x000fe20007ffe0ff */
[----:B------:R-:W-:-:S04]  /*7ef0*/  FADD.FTZ R94, R92, R94 ;  /* 0x0000005e5c5e7221 */ /* 0x000fc80000010000 */
[C---:B-1----:R-:W-:Y:S08]  /*7f00*/  HMMA.16816.F32 R16, R28.reuse, R24, R16 ;  /* 0x000000181c10723c */ /* 0x042ff00000001810 */
        /* <DEDUP_REMOVED lines=28> */
[----:B--2---:R-:W-:Y:S01]  /*80d0*/  HMMA.16816.F32 R20, R28, R12, R20 ;  /* 0x0000000c1c14723c */ /* 0x004fe20000001814 */
[----:B------:R-:W-:-:S02]  /*80e0*/  FFMA.FTZ R12, R32, UR4, -R48 ;  /* 0x00000004200c7c23 */ /* 0x000fc40008010830 */
[----:B------:R-:W2:Y:S02]  /*80f0*/  LDSM.16.MT88.4 R32, [R0+0x1400] ;  /* 0x001400000020783b */ /* 0x000ea40000004200 */
[----:B------:R3:W4:Y:S03]  /*8100*/  MUFU.EX2 R58, R12 ;  /* 0x0000000c003a7308 */ /* 0x0007260000000800 */
[----:B---3--:R-:W-:Y:S01]  /*8110*/  HMMA.16816.F32 R12, R28, R14, R8 ;  /* 0x0000000e1c0c723c */ /* 0x008fe20000001808 */
        /* <DEDUP_REMOVED lines=19> */
[----:B------:R-:W-:Y:S01]  /*8250*/  FADD.FTZ R64, R63, R64 ;  /* 0x000000403f407221 */ /* 0x000fe20000010000 */
[----:B---3--:R-:W3:Y:S01]  /*8260*/  LDSM.16.MT88.4 R8, [R87+0x4800] ;  /* 0x004800005708783b */ /* 0x008ee20000004200 */
[----:B------:R-:W5:Y:S05]  /*8270*/  MUFU.EX2 R38, R52 ;  /* 0x0000003400267308 */ /* 0x000f6a0000000800 */
[----:B--2---:R-:W-:Y:S01]  /*8280*/  HMMA.16816.F32 R20, R28, R32, R20 ;  /* 0x000000201c14723c */ /* 0x004fe20000001814 */
[----:B------:R-:W-:Y:S01]  /*8290*/  FFMA.FTZ R33, R47, UR4, -R49 ;  /* 0x000000042f217c23 */ /* 0x000fe20008010831 */
[----:B----4-:R-:W-:-:S02]  /*82a0*/  FFMA.FTZ R24, R36, UR4, -R48 ;  /* 0x0000000424187c23 */ /* 0x010fc40008010830 */
[----:B------:R2:W4:Y:S04]  /*82b0*/  MUFU.EX2 R36, R25 ;  /* 0x0000001900247308 */ /* 0x0005280000000800 */
[----:B------:R-:W-:Y:S01]  /*82c0*/  HMMA.16816.F32 R12, R28, R34, R12 ;  /* 0x000000221c0c723c */ /* 0x000fe2000000180c */
[--C-:B------:R-:W-:Y:S01]  /*82d0*/  FFMA.FTZ R34, R41, UR4, -R49.reuse ;  /* 0x0000000429227c23 */ /* 0x100fe20008010831 */
[--C-:B------:R-:W-:Y:S01]  /*82e0*/  FFMA.FTZ R41, R40, UR4, -R48.reuse ;  /* 0x0000000428297c23 */ /* 0x100fe20008010830 */
[----:B-1----:R-:W-:Y:S01]  /*82f0*/  F2FP.F16.F32.PACK_AB R28, R53, R54 ;  /* 0x00000036351c723e */ /* 0x002fe200000000ff */
[----:B------:R-:W-:Y:S01]  /*8300*/  FFMA.FTZ R35, R46, UR4, -R49 ;  /* 0x000000042e237c23 */ /* 0x000fe20008010831 */
[----:B-----5:R-:W-:Y:S01]  /*8310*/  F2FP.F16.F32.PACK_AB R30, R38, R2 ;  /* 0x00000002261e723e */ /* 0x020fe200000000ff */
[----:B------:R-:W-:Y:S01]  /*8320*/  FFMA.FTZ R40, R44, UR4, -R48 ;  /* 0x000000042c287c23 */ /* 0x000fe20008010830 */
[----:B------:R-:W-:Y:S01]  /*8330*/  MUFU.EX2 R34, R34 ;  /* 0x0000002200227308 */ /* 0x000fe20000000800 */
[----:B------:R-:W-:-:S03]  /*8340*/  FADD.FTZ R54, R54, R64 ;  /* 0x0000004036367221 */ /* 0x000fc60000010000 */
[----:B------:R-:W-:Y:S01]  /*8350*/  MUFU.EX2 R33, R33 ;  /* 0x0000002100217308 */ /* 0x000fe20000000800 */
[----:B------:R-:W-:Y:S01]  /*8360*/  FADD.FTZ R54, R53, R54 ;  /* 0x0000003635367221 */ /* 0x000fe20000010000 */
[----:B--2---:R-:W-:Y:S01]  /*8370*/  FFMA.FTZ R25, R39, UR4, -R48 ;  /* 0x0000000427197c23 */ /* 0x004fe20008010830 */
[----:B----4-:R-:W-:Y:S01]  /*8380*/  F2FP.F16.F32.PACK_AB R29, R36, R37 ;  /* 0x00000025241d723e */ /* 0x010fe200000000ff */
[----:B------:R-:W-:Y:S01]  /*8390*/  MUFU.EX2 R39, R24 ;  /* 0x0000001800277308 */ /* 0x000fe20000000800 */
[----:B------:R-:W-:Y:S01]  /*83a0*/  FADD.FTZ R37, R37, R59 ;  /* 0x0000003b25257221 */ /* 0x000fe20000010000 */
[----:B------:R-:W-:Y:S02]  /*83b0*/  FADD.FTZ R2, R2, R54 ;  /* 0x0000003602027221 */ /* 0x000fe40000010000 */
[----:B------:R1:W2:Y:S01]  /*83c0*/  MUFU.EX2 R32, R25 ;  /* 0x0000001900207308 */ /* 0x0002a20000000800 */
[----:B------:R-:W-:Y:S01]  /*83d0*/  FADD.FTZ R37, R36, R37 ;  /* 0x0000002524257221 */ /* 0x000fe20000010000 */
[----:B------:R-:W-:-:S02]  /*83e0*/  FADD.FTZ R2, R38, R2 ;  /* 0x0000000226027221 */ /* 0x000fc40000010000 */
[----:B------:R-:W-:Y:S04]  /*83f0*/  MUFU.EX2 R35, R35 ;  /* 0x0000002300237308 */ /* 0x000fe80000000800 */
[----:B------:R-:W-:Y:S04]  /*8400*/  MUFU.EX2 R41, R41 ;  /* 0x0000002900297308 */ /* 0x000fe80000000800 */
[----:B------:R-:W4:Y:S01]  /*8410*/  MUFU.EX2 R40, R40 ;  /* 0x0000002800287308 */ /* 0x000f220000000800 */
[----:B-1----:R1:W5:Y:S01]  /*8420*/  LDSM.16.MT88.4 R24, [R0+0x1800] ;  /* 0x001800000018783b */ /* 0x0023620000004200 */
[----:B--2---:R-:W-:Y:S01]  /*8430*/  F2FP.F16.F32.PACK_AB R31, R32, R39 ;  /* 0x00000027201f723e */ /* 0x004fe200000000ff */
[----:B------:R-:W-:-:S04]  /*8440*/  FADD.FTZ R39, R39, R37 ;  /* 0x0000002527277221 */ /* 0x000fc80000010000 */
[----:B------:R-:W-:Y:S02]  /*8450*/  FADD.FTZ R39, R32, R39 ;  /* 0x0000002720277221 */ /* 0x000fe40000010000 */
[C---:B---3--:R-:W-:Y:S01]  /*8460*/  HMMA.16816.F32 R16, R28.reuse, R8, R16 ;  /* 0x000000081c10723c */ /* 0x048fe20000001810 */
[----:B------:R-:W-:Y:S01]  /*8470*/  F2FP.F16.F32.PACK_AB R8, R33, R34 ;  /* 0x000000222108723e */ /* 0x000fe200000000ff */
[----:B------:R-:W-:Y:S01]  /*8480*/  FADD.FTZ R34, R34, R2 ;  /* 0x0000000222227221 */ /* 0x000fe20000010000 */
[----:B------:R-:W-:Y:S02]  /*8490*/  MOV R2, R51 ;  /* 0x0000003300027202 */ /* 0x000fe40000000f00 */
[C---:B----4-:R-:W-:Y:S01]  /*84a0*/  F2FP.F16.F32.PACK_AB R9, R40.reuse, R41 ;  /* 0x000000292809723e */ /* 0x050fe200000000ff */
[----:B------:R-:W-:Y:S01]  /*84b0*/  FADD.FTZ R41, R41, R39 ;  /* 0x0000002729297221 */ /* 0x000fe20000010000 */
[----:B------:R-:W-:Y:S01]  /*84c0*/  FADD.FTZ R34, R33, R34 ;  /* 0x0000002221227221 */ /* 0x000fe20000010000 */
        /* <DEDUP_REMOVED lines=16> */
.L_x_3882:
        /* <DEDUP_REMOVED lines=19> */
.L_x_3892:
[----:B------:R-:W-:Y:S01]  /*8700*/  @!P1 IADD3 R4, P0, PT, RZ, -R113, RZ ;  /* 0x80000071ff049210 */ /* 0x000fe20007f1e0ff */
[----:B------:R-:W1:Y:S01]  /*8710*/  @!P1 LDC R2, c[0x0][0x3c0] ;  /* 0x0000f000ff029b82 */ /* 0x000e620000000800 */
[C---:B------:R-:W-:Y:S01]  /*8720*/  LOP3.LUT R110, R86.reuse, 0x18, RZ, 0xc0, !PT ;  /* 0x00000018566e7812 */ /* 0x040fe200078ec0ff */
[----:B------:R-:W-:Y:S01]  /*8730*/  IMAD.MOV.U32 R6, RZ, RZ, R107 ;  /* 0x000000ffff067224 */ /* 0x000fe200078e006b */
[----:B------:R-:W-:Y:S05]  /*8740*/  DEPBAR.LE SB0, 0x0 ;  /* 0x000080000000791a */ /* 0x000fea0000000000 */
[----:B------:R-:W-:Y:S01]  /*8750*/  BAR.SYNC.DEFER_BLOCKING 0x0 ;  /* 0x0000000000007b1d */ /* 0x000fe20000010000 */
[----:B------:R-:W-:Y:S02]  /*8760*/  IMAD.SHL.U32 R103, R86, 0x8, RZ ;  /* 0x0000000856677824 */ /* 0x000fe400078e00ff */
[----:B------:R-:W-:Y:S02]  /*8770*/  IMAD.MOV.U32 R5, RZ, RZ, R106 ;  /* 0x000000ffff057224 */ /* 0x000fe400078e006a */
[----:B-1----:R-:W-:Y:S04]  /*8780*/  @!P1 IMAD.SHL.U32 R3, R2, 0x80, RZ ;  /* 0x0000008002039824 */ /* 0x002fe800078e00ff */
[----:B------:R-:W-:Y:S05]  /*8790*/  @!P1 IMAD.X R3, RZ, RZ, ~R3, P0 ;  /* 0x000000ffff039224 */ /* 0x000fea00000e0e03 */
[----:B------:R-:W-:Y:S01]  /*87a0*/  @!P1 SHF.R.S64 R4, R4, 0x1f, R3 ;  /* 0x0000001f04049819 */ /* 0x000fe20000001003 */
[----:B------:R-:W1:Y:S03]  /*87b0*/  LDC R0, c[0x0][0x3c4] ;  /* 0x0000f100ff007b82 */ /* 0x000e660000000800 */
        /* <DEDUP_REMOVED lines=49> */
[----:B------:R-:W5:Y:S02]  /*8ad0*/  LDG.E R9, desc[UR16][R8.64] ;  /* 0x0000001008097981 */ /* 0x000f64000c1e1900 */
[----:B------:R-:W-:Y:S02]  /*8ae0*/  SHF.R.S32.HI R7, RZ, 0x1f, R10 ;  /* 0x0000001fff077819 */ /* 0x000fe4000001140a */
[----:B------:R2:W5:Y:S02]  /*8af0*/  LDG.E R8, desc[UR16][R2.64] ;  /* 0x0000001002087981 */ /* 0x000564000c1e1900 */
[----:B--2---:R-:W2:Y:S02]  /*8b00*/  LDC.64 R2, c[0x0][0x3c0] ;  /* 0x0000f000ff027b82 */ /* 0x004ea40000000a00 */
        /* <DEDUP_REMOVED lines=12> */
.L_x_3889:
[-C--:B------:R-:W-:Y:S02]  /*8bd0*/  MOV R8, R107.reuse ;  /* 0x0000006b00087202 */ /* 0x080fe40000000f00 */
[----:B------:R-:W-:Y:S02]  /*8be0*/  MOV R9, R106 ;  /* 0x0000006a00097202 */ /* 0x000fe40000000f00 */
[----:B------:R-:W-:Y:S02]  /*8bf0*/  LOP3.LUT R5, R103, 0x1f20, RZ, 0xc0, !PT ;  /* 0x00001f2067057812 */ /* 0x000fe400078ec0ff */
[C---:B------:R-:W-:Y:S02]  /*8c00*/  SHF.L.U32 R3, R2.reuse, 0x6, RZ ;  /* 0x0000000602037819 */ /* 0x040fe400000006ff */
[----:B-1----:R-:W-:Y:S02]  /*8c10*/  SHF.L.U64.HI R0, R2, 0x6, R0 ;  /* 0x0000000602007819 */ /* 0x002fe40000010200 */
[----:B------:R-:W-:Y:S02]  /*8c20*/  IADD3 R6, P0, PT, R3, R107, RZ ;  /* 0x0000006b03067210 */ /* 0x000fe40007f1e0ff */
[----:B------:R-:W-:Y:S02]  /*8c30*/  LOP3.LUT R4, R4, R110, RZ, 0x3c, !PT ;  /* 0x0000006e04047212 */ /* 0x000fe400078e3cff */
[----:B------:R-:W-:Y:S02]  /*8c40*/  IADD3.X R7, PT, PT, R0, R106, RZ, P0, !PT ;  /* 0x0000006a00077210 */ /* 0x000fe400007fe4ff */
[-C--:B------:R-:W-:Y:S02]  /*8c50*/  IADD3 R2, P2, PT, R6, R3.reuse, RZ ;  /* 0x0000000306027210 */ /* 0x080fe40007f5e0ff */
[----:B------:R-:W-:Y:S04]  /*8c60*/  LOP3.LUT R4, R5, R4, RZ, 0xfc, !PT ;  /* 0x0000000405047212 */ /* 0x000fe800078efcff */
[----:B------:R-:W-:Y:S02]  /*8c70*/  LEA R109, R4, UR5, 0x1 ;  /* 0x00000005046d7c11 */ /* 0x000fe4000f8e08ff */
[----:B------:R-:W-:Y:S02]  /*8c80*/  IADD3 R4, P0, PT, R2, R3, RZ ;  /* 0x0000000302047210 */ /* 0x000fe40007f1e0ff */
[-C--:B------:R-:W-:Y:S01]  /*8c90*/  IADD3.X R3, PT, PT, R7, R0.reuse, RZ, P2, !PT ;  /* 0x0000000007037210 */ /* 0x080fe200017fe4ff */
[----:B------:R-:W-:Y:S01]  /*8ca0*/  @!PT LDS RZ, [RZ] ;  /* 0x00000000fffff984 */ /* 0x000fe20000000800 */
[----:B------:R-:W-:Y:S01]  /*8cb0*/  @!PT LDS RZ, [RZ] ;  /* 0x00000000fffff984 */ /* 0x000fe20000000800 */
[----:B------:R-:W-:Y:S01]  /*8cc0*/  @!PT LDS RZ, [RZ] ;  /* 0x00000000fffff984 */ /* 0x000fe20000000800 */
[----:B------:R1:W-:Y:S01]  /*8cd0*/  LDGSTS.E.BYPASS.LTC128B.128 [R109+0x3000], desc[UR16][R8.64] ;  /* 0x03000000086d7fae */ /* 0x0003e2000b981a10 */
[----:B------:R-:W-:Y:S02]  /*8ce0*/  ISETP.NE.AND P2, PT, R116, 0x1, PT ;  /* 0x000000017400780c */ /* 0x000fe40003f45270 */
[----:B------:R-:W-:Y:S02]  /*8cf0*/  IADD3.X R5, PT, PT, R3, R0, RZ, P0, !PT ;  /* 0x0000000003057210 */ /* 0x000fe400007fe4ff */
[----:B------:R-:W-:Y:S02]  /*8d00*/  LOP3.LUT P0, RZ, R86, 0x4, RZ, 0xc0, !PT ;  /* 0x0000000456ff7812 */ /* 0x000fe4000780c0ff */
[----:B------:R-:W-:Y:S01]  /*8d10*/  MOV R0, 0x20 ;  /* 0x0000002000007802 */ /* 0x000fe20000000f00 */
[----:B------:R-:W-:Y:S03]  /*8d20*/  LDGSTS.E.BYPASS.LTC128B.128 [R109+0x3800], desc[UR16][R6.64] ;  /* 0x03800000066d7fae */ /* 0x000fe6000b981a10 */
[----:B------:R-:W-:Y:S04]  /*8d30*/  SEL R0, R0, 0xffffffe0, !P0 ;  /* 0xffffffe000007807 */ /* 0x000fe80004000000 */
[----:B------:R-:W-:Y:S01]  /*8d40*/  IADD3 R92, PT, PT, R101, R0, RZ ;  /* 0x00000000655c7210 */ /* 0x000fe20007ffe0ff */
[----:B------:R-:W-:Y:S01]  /*8d50*/  LDGSTS.E.BYPASS.LTC128B.128 [R109+0x4000], desc[UR16][R2.64] ;  /* 0x04000000026d7fae */ /* 0x000fe2000b981a10 */
[----:B------:R-:W-:Y:S07]  /*8d60*/  IADD3 R0, PT, PT, R0, R100, RZ ;  /* 0x0000006400007210 */ /* 0x000fee0007ffe0ff */
        /* <DEDUP_REMOVED lines=259> */
.L_x_3891:
[----:B------:R-:W2:Y:S01]  /*9da0*/  S2R R86, SR_TID.X ;  /* 0x0000000000567919 */ /* 0x000ea20000002100 */
[C---:B------:R-:W-:Y:S01]  /*9db0*/  IMAD.SHL.U32 R2, R4.reuse, 0x40, RZ ;  /* 0x0000004004027824 */ /* 0x040fe200078e00ff */
[----:B------:R-:W-:Y:S01]  /*9dc0*/  SHF.L.U64.HI R0, R4, 0x6, R0 ;  /* 0x0000000604007819 */ /* 0x000fe20000010200 */
[--C-:B------:R-:W-:Y:S01]  /*9dd0*/  IMAD.MOV.U32 R11, RZ, RZ, R104.reuse ;  /* 0x000000ffff0b7224 */ /* 0x100fe200078e0068 */
[-C--:B------:R-:W-:Y:S02]  /*9de0*/  MOV R10, R105.reuse ;  /* 0x00000069000a7202 */ /* 0x080fe40000000f00 */
[----:B------:R-:W-:Y:S03]  /*9df0*/  IADD3 R6, P2, PT, R2, R105, RZ ;  /* 0x0000006902067210 */ /* 0x000fe60007f5e0ff */
[----:B------:R-:W-:Y:S01]  /*9e00*/  @!PT LDS RZ, [RZ] ;  /* 0x00000000fffff984 */ /* 0x000fe20000000800 */
[----:B------:R-:W-:Y:S01]  /*9e10*/  @!PT LDS RZ, [RZ] ;  /* 0x00000000fffff984 */ /* 0x000fe20000000800 */
[----:B------:R-:W-:Y:S01]  /*9e20*/  @!PT LDS RZ, [RZ] ;  /* 0x00000000fffff984 */ /* 0x000fe20000000800 */
[----:B------:R3:W-:Y:S01]  /*9e30*/  LDGSTS.E.BYPASS.LTC128B.128 [R109+0x1000], desc[UR16][R10.64] ;  /* 0x010000000a6d7fae */ /* 0x0007e2000b981a10 */
[-C--:B------:R-:W-:Y:S01]  /*9e40*/  IADD3 R4, P3, PT, R6, R2.reuse, RZ ;  /* 0x0000000206047210 */ /* 0x080fe20007f7e0ff */
[----:B------:R-:W-:Y:S03]  /*9e50*/  IMAD.X R7, R0, 0x1, R104, P2 ;  /* 0x0000000100077824 */ /* 0x000fe600010e0668 */
[----:B------:R-:W-:Y:S01]  /*9e60*/  IADD3 R8, P2, PT, R4, R2, RZ ;  /* 0x0000000204087210 */ /* 0x000fe20007f5e0ff */
[----:B------:R-:W-:Y:S01]  /*9e70*/  IMAD.X R5, R7, 0x1, R0, P3 ;  /* 0x0000000107057824 */ /* 0x000fe200018e0600 */
[----:B------:R3:W-:Y:S04]  /*9e80*/  LDGSTS.E.BYPASS.LTC128B.128 [R109+0x1800], desc[UR16][R6.64] ;  /* 0x01800000066d7fae */ /* 0x0007e8000b981a10 */
[----:B------:R3:W-:Y:S01]  /*9e90*/  LDGSTS.E.BYPASS.LTC128B.128 [R109+0x2000], desc[UR16][R4.64] ;  /* 0x02000000046d7fae */ /* 0x0007e2000b981a10 */
[----:B------:R-:W-:Y:S05]  /*9ea0*/  IADD3.X R9, PT, PT, R5, R0, RZ, P2, !PT ;  /* 0x0000000005097210 */ /* 0x000fea00017fe4ff */
[----:B------:R3:W-:Y:S04]  /*9eb0*/  LDGSTS.E.BYPASS.LTC128B.128 [R109+0x2800], desc[UR16][R8.64] ;  /* 0x02800000086d7fae */ /* 0x0007e8000b981a10 */
[----:B------:R-:W0:Y:S02]  /*9ec0*/  LDGDEPBAR ;  /* 0x00000000000079af */ /* 0x000e240000000000 */
.L_x_3890:
        /* <DEDUP_REMOVED lines=35> */
[----:B---3--:R-:W1:Y:S01]  /*a100*/  SHFL.BFLY PT, R5, R2, 0x2, 0x1f ;  /* 0x0c401f0002057f89 */ /* 0x008e6200000e0000 */
[----:B------:R-:W-:Y:S02]  /*a110*/  @P0 IADD3 R44, PT, PT, R112, -0x20, RZ ;  /* 0xffffffe0702c0810 */ /* 0x000fe40007ffe0ff */
[----:B------:R-:W-:Y:S05]  /*a120*/  IADD3 R116, PT, PT, R116, -0x1, RZ ;  /* 0xffffffff74747810 */ /* 0x000fea0007ffe0ff */
[----:B------:R-:W3:Y:S01]  /*a130*/  SHFL.BFLY PT, R4, R0, 0x2, 0x1f ;  /* 0x0c401f0000047f89 */ /* 0x000ee200000e0000 */
[----:B------:R-:W-:Y:S02]  /*a140*/  IADD3 R117, PT, PT, R117, -0x80, RZ ;  /* 0xffffff8075757810 */ /* 0x000fe40007ffe0ff */
[----:B------:R-:W-:Y:S05]  /*a150*/  ISETP.NE.AND P0, PT, R116, RZ, PT ;  /* 0x000000ff7400720c */ /* 0x000fea0003f05270 */
[----:B------:R-:W-:Y:S01]  /*a160*/  LDSM.16.MT88.4 R32, [R44] ;  /* 0x000000002c20783b */ /* 0x000fe20000004200 */
[----:B-1----:R-:W-:Y:S02]  /*a170*/  FMNMX.FTZ R2, R2, R5, !PT ;  /* 0x0000000502027209 */ /* 0x002fe40007810000 */
[----:B---3--:R-:W-:Y:S05]  /*a180*/  FMNMX.FTZ R4, R0, R4, !PT ;  /* 0x0000000400047209 */ /* 0x008fea0007810000 */
[----:B------:R-:W1:Y:S08]  /*a190*/  SHFL.BFLY PT, R5, R2, 0x1, 0x1f ;  /* 0x0c201f0002057f89 */ /* 0x000e7000000e0000 */
[----:B------:R-:W3:Y:S01]  /*a1a0*/  SHFL.BFLY PT, R0, R4, 0x1, 0x1f ;  /* 0x0c201f0004007f89 */ /* 0x000ee200000e0000 */
[----:B-1----:R-:W-:Y:S02]  /*a1b0*/  FMNMX.FTZ R2, R2, R5, !PT ;  /* 0x0000000502027209 */ /* 0x002fe40007810000 */
[----:B---3--:R-:W-:Y:S03]  /*a1c0*/  FMNMX.FTZ R0, R4, R0, !PT ;  /* 0x0000000004007209 */ /* 0x008fe60007810000 */
        /* <DEDUP_REMOVED lines=22> */
[--C-:B------:R-:W-:Y:S01]  /*a330*/  FFMA.FTZ R66, R148, UR4, -R56.reuse ;  /* 0x0000000494427c23 */ /* 0x100fe20008010838 */
[--C-:B------:R-:W-:Y:S07]  /*a340*/  FFMA.FTZ R65, R149, UR4, -R56.reuse ;  /* 0x0000000495417c23 */ /* 0x100fee0008010838 */
[----:B------:R-:W4:Y:S01]  /*a350*/  MUFU.EX2 R61, R61 ;  /* 0x0000003d003d7308 */ /* 0x000f220000000800 */
        /* <DEDUP_REMOVED lines=9> */
[C---:B---3--:R-:W-:Y:S01]  /*a3f0*/  FMUL.FTZ R6, R23.reuse, R82 ;  /* 0x0000005217067220 */ /* 0x048fe20000410000 */
[C---:B------:R-:W-:Y:S07]  /*a400*/  FMUL.FTZ R7, R23.reuse, R83 ;  /* 0x0000005317077220 */ /* 0x040fee0000410000 */
[----:B------:R-:W-:Y:S01]  /*a410*/  MUFU.EX2 R58, R58 ;  /* 0x0000003a003a7308 */ /* 0x000fe20000000800 */
[----:B------:R-:W-:Y:S01]  /*a420*/  FMUL.FTZ R10, R23, R78 ;  /* 0x0000004e170a7220 */ /* 0x000fe20000410000 */
[----:B----4-:R-:W-:Y:S01]  /*a430*/  F2FP.F16.F32.PACK_AB R28, R61, R40 ;  /* 0x000000283d1c723e */ /* 0x010fe200000000ff */
[C---:B------:R-:W-:Y:S07]  /*a440*/  FMUL.FTZ R11, R23.reuse, R79 ;  /* 0x0000004f170b7220 */ /* 0x040fee0000410000 */
[----:B------:R-:W3:Y:S01]  /*a450*/  MUFU.EX2 R59, R59 ;  /* 0x0000003b003b7308 */ /* 0x000ee20000000800 */
        /* <DEDUP_REMOVED lines=13> */
[----:B---3--:R-:W-:Y:S01]  /*a530*/  F2FP.F16.F32.PACK_AB R30, R59, R58 ;  /* 0x0000003a3b1e723e */ /* 0x008fe200000000ff */
[----:B------:R-:W-:Y:S07]  /*a540*/  LDSM.16.MT88.4 R40, [R44+0xc00] ;  /* 0x000c00002c28783b */ /* 0x000fee0000004200 */
        /* <DEDUP_REMOVED lines=34> */
[----:B------:R1:W4:Y:S01]  /*a770*/  MUFU.EX2 R69, R32 ;  /* 0x0000002000457308 */ /* 0x0003220000000800 */
[--C-:B------:R-:W-:Y:S01]  /*a780*/  FFMA.FTZ R23, R127, UR4, -R56.reuse ;  /* 0x000000047f177c23 */ /* 0x100fe20008010838 */
[----:B------:R-:W-:Y:S08]  /*a790*/  HMMA.16816.F32 R16, R28, R34, R16 ;  /* 0x000000221c10723c */ /* 0x000ff00000001810 */
[----:B------:R-:W5:Y:S01]  /*a7a0*/  MUFU.EX2 R68, R144 ;  /* 0x0000009000447308 */ /* 0x000f620000000800 */
[----:B---3--:R-:W-:Y:S01]  /*a7b0*/  F2FP.F16.F32.PACK_AB R28, R65, R66 ;  /* 0x00000042411c723e */ /* 0x008fe200000000ff */
[--C-:B------:R-:W-:Y:S01]  /*a7c0*/  FFMA.FTZ R94, R135, UR4, -R56.reuse ;  /* 0x00000004875e7c23 */ /* 0x100fe20008010838 */
[--C-:B------:R-:W-:Y:S07]  /*a7d0*/  FFMA.FTZ R130, R130, UR4, -R55.reuse ;  /* 0x0000000482827c23 */ /* 0x100fee0008010837 */
[----:B------:R-:W-:Y:S01]  /*a7e0*/  MUFU.EX2 R71, R71 ;  /* 0x0000004700477308 */ /* 0x000fe20000000800 */
[--C-:B------:R-:W-:Y:S01]  /*a7f0*/  FFMA.FTZ R122, R122, UR4, -R55.reuse ;  /* 0x000000047a7a7c23 */ /* 0x100fe20008010837 */
[--C-:B------:R-:W-:Y:S01]  /*a800*/  FFMA.FTZ R123, R123, UR4, -R55.reuse ;  /* 0x000000047b7b7c23 */ /* 0x100fe20008010837 */
[----:B------:R-:W-:Y:S07]  /*a810*/  FFMA.FTZ R53, R53, UR4, -R55 ;  /* 0x0000000435357c23 */ /* 0x000fee0008010837 */
[----:B------:R-:W3:Y:S01]  /*a820*/  MUFU.EX2 R67, R67 ;  /* 0x0000004300437308 */ /* 0x000ee20000000800 */
[----:B------:R-:W-:Y:S01]  /*a830*/  FADD.FTZ R119, R61, R119 ;  /* 0x000000773d777221 */ /* 0x000fe20000010000 */
[----:B-1----:R-:W1:Y:S01]  /*a840*/  LDSM.16.MT88.4 R32, [R44+0x400] ;  /* 0x000400002c20783b */ /* 0x002e620000004200 */
[----:B----4-:R-:W-:Y:S07]  /*a850*/  F2FP.F16.F32.PACK_AB R30, R64, R69 ;  /* 0x00000045401e723e */ /* 0x010fee00000000ff */
[----:B------:R-:W-:Y:S01]  /*a860*/  MUFU.EX2 R74, R74 ;  /* 0x0000004a004a7308 */ /* 0x000fe20000000800 */
[----:B------:R-:W-:Y:S01]  /*a870*/  FADD.FTZ R63, R62, R63 ;  /* 0x0000003f3e3f7221 */ /* 0x000fe20000010000 */
[----:B-----5:R-:W-:Y:S01]  /*a880*/  F2FP.F16.F32.PACK_AB R29, R68, R72 ;  /* 0x00000048441d723e */ /* 0x020fe200000000ff */
[----:B------:R-:W-:Y:S07]  /*a890*/  FFMA.FTZ R62, R126, UR4, -R55 ;  /* 0x000000047e3e7c23 */ /* 0x000fee0008010837 */
[----:B------:R-:W-:Y:S01]  /*a8a0*/  MUFU.EX2 R75, R75 ;  /* 0x0000004b004b7308 */ /* 0x000fe20000000800 */
[----:B------:R-:W-:Y:S01]  /*a8b0*/  FADD.FTZ R63, R60, R63 ;  /* 0x0000003f3c3f7221 */ /* 0x000fe20000010000 */
[--C-:B------:R-:W-:Y:S01]  /*a8c0*/  FFMA.FTZ R124, R124, UR4, -R56.reuse ;  /* 0x000000047c7c7c23 */ /* 0x100fe20008010838 */
[--C-:B------:R-:W-:Y:S07]  /*a8d0*/  FFMA.FTZ R96, R96, UR4, -R56.reuse ;  /* 0x0000000460607c23 */ /* 0x100fee0008010838 */
[----:B------:R-:W-:Y:S01]  /*a8e0*/  MUFU.EX2 R73, R73 ;  /* 0x0000004900497308 */ /* 0x000fe20000000800 */
[----:B------:R-:W-:Y:S01]  /*a8f0*/  FADD.FTZ R63, R57, R63 ;  /* 0x0000003f393f7221 */ /* 0x000fe20000010000 */
[----:B---3--:R-:W-:Y:S01]  /*a900*/  F2FP.F16.F32.PACK_AB R31, R67, R71 ;  /* 0x00000047431f723e */ /* 0x008fe200000000ff */
        /* <DEDUP_REMOVED lines=11> */
[----:B------:R-:W3:Y:S01]  /*a9c0*/  MUFU.EX2 R93, R93 ;  /* 0x0000005d005d7308 */ /* 0x000ee20000000800 */
[C---:B------:R-:W-:Y:S01]  /*a9d0*/  HMMA.16816.F32 R8, R28.reuse, R38, R8 ;  /* 0x000000261c08723c */ /* 0x040fe20000001808 */
[----:B------:R-:W4:Y:S08]  /*a9e0*/  LDSM.16.MT88.4 R36, [R87+0x3800] ;  /* 0x003800005724783b */ /* 0x000f300000004200 */
[----:B------:R-:W5:Y:S01]  /*a9f0*/  MUFU.EX2 R82, R82 ;  /* 0x0000005200527308 */ /* 0x000f620000000800 */
[----:B------:R-:W-:Y:S01]  /*aa00*/  FADD.FTZ R59, R66, R59 ;  /* 0x0000003b423b7221 */ /* 0x000fe20000010000 */
[----:B------:R-:W-:Y:S01]  /*aa10*/  FFMA.FTZ R66, R91, UR4, -R55 ;  /* 0x000000045b427c23 */ /* 0x000fe20008010837 */
[----:B------:R-:W-:Y:S07]  /*aa20*/  FADD.FTZ R68, R71, R68 ;  /* 0x0000004447447221 */ /* 0x000fee0000010000 */
[----:B------:R-:W-:Y:S01]  /*aa30*/  MUFU.EX2 R94, R94 ;  /* 0x0000005e005e7308 */ /* 0x000fe20000000800 */
[----:B------:R-:W-:Y:S01]  /*aa40*/  FADD.FTZ R59, R65, R59 ;  /* 0x0000003b413b7221 */ /* 0x000fe20000010000 */
[----:B------:R-:W-:Y:S01]  /*aa50*/  FFMA.FTZ R65, R89, UR4, -R55 ;  /* 0x0000000459417c23 */ /* 0x000fe20008010837 */
[----:B------:R-:W-:Y:S07]  /*aa60*/  FADD.FTZ R68, R67, R68 ;  /* 0x0000004443447221 */ /* 0x000fee0000010000 */
[----:B------:R-:W2:Y:S01]  /*aa70*/  MUFU.EX2 R81, R81 ;  /* 0x0000005100517308 */ /* 0x000ea20000000800 */
[----:B------:R-:W-:Y:S01]  /*aa80*/  FADD.FTZ R69, R69, R59 ;  /* 0x0000003b45457221 */ /* 0x000fe20000010000 */
[C---:B-1----:R-:W-:Y:S08]  /*aa90*/  HMMA.16816.F32 R12, R28.reuse, R32, R12 ;  /* 0x000000201c0c723c */ /* 0x042ff0000000180c */
[----:B------:R-:W-:Y:S01]  /*aaa0*/  MUFU.EX2 R83, R83 ;  /* 0x0000005300537308 */ /* 0x000fe20000000800 */
[----:B---3--:R-:W-:Y:S01]  /*aab0*/  F2FP.F16.F32.PACK_AB R25, R93, R85 ;  /* 0x000000555d19723e */ /* 0x008fe200000000ff */
[----:B------:R-:W-:Y:S01]  /*aac0*/  FADD.FTZ R69, R64, R69 ;  /* 0x0000004540457221 */ /* 0x000fe20000010000 */
[----:B-----5:R-:W-:Y:S07]  /*aad0*/  F2FP.F16.F32.PACK_AB R26, R79, R82 ;  /* 0x000000524f1a723e */ /* 0x020fee00000000ff */
[----:B------:R-:W1:Y:S01]  /*aae0*/  MUFU.EX2 R92, R92 ;  /* 0x0000005c005c7308 */ /* 0x000e620000000800 */
[--C-:B------:R-:W-:Y:S01]  /*aaf0*/  FFMA.FTZ R59, R97, UR4, -R56.reuse ;  /* 0x00000004613b7c23 */ /* 0x100fe20008010838 */
[----:B------:R-:W-:Y:S01]  /*ab00*/  HMMA.16816.F32 R16, R28, R34, R16 ;  /* 0x000000221c10723c */ /* 0x000fe20000001810 */
[----:B------:R-:W3:Y:S07]  /*ab10*/  LDSM.16.MT88.4 R32, [R44+0x800] ;  /* 0x000800002c20783b */ /* 0x000eee0000004200 */
[----:B------:R-:W5:Y:S01]  /*ab20*/  MUFU.EX2 R61, R130 ;  /* 0x00000082003d7308 */ /* 0x000f620000000800 */
[----:B------:R-:W-:Y:S01]  /*ab30*/  F2FP.F16.F32.PACK_AB R28, R74, R78 ;  /* 0x0000004e4a1c723e */ /* 0x000fe200000000ff */
[----:B------:R-:W-:Y:S01]  /*ab40*/  FADD.FTZ R69, R78, R69 ;  /* 0x000000454e457221 */ /* 0x000fe20000010000 */
[----:B------:R-:W-:Y:S07]  /*ab50*/  F2FP.F16.F32.PACK_AB R29, R75, R80 ;  /* 0x000000504b1d723e */ /* 0x000fee00000000ff */
[----:B------:R-:W5:Y:S01]  /*ab60*/  MUFU.EX2 R62, R62 ;  /* 0x0000003e003e7308 */ /* 0x000f620000000800 */
[----:B------:R-:W-:Y:S01]  /*ab70*/  F2FP.F16.F32.PACK_AB R30, R76, R73 ;  /* 0x000000494c1e723e */ /* 0x000fe200000000ff */
[----:B------:R-:W-:Y:S01]  /*ab80*/  FFMA.FTZ R64, R99, UR4, -R56 ;  /* 0x0000000463407c23 */ /* 0x000fe20008010838 */
[----:B------:R-:W-:Y:S07]  /*ab90*/  F2FP.F16.F32.PACK_AB R31, R70, R77 ;  /* 0x0000004d461f723e */ /* 0x000fee00000000ff */
[----:B------:R-:W-:Y:S01]  /*aba0*/  MUFU.EX2 R60, R124 ;  /* 0x0000007c003c7308 */ /* 0x000fe20000000800 */
[----:B--2---:R-:W-:Y:S01]  /*abb0*/  F2FP.F16.F32.PACK_AB R24, R84, R81 ;  /* 0x000000515418723e */ /* 0x004fe200000000ff */
        /* <DEDUP_REMOVED lines=8> */
[C---:B----4-:R-:W-:Y:S08]  /*ac40*/  HMMA.16816.F32 R4, R28.reuse, R36, R4 ;  /* 0x000000241c04723c */ /* 0x050ff00000001804 */
[----:B------:R-:W-:Y:S01]  /*ac50*/  MUFU.EX2 R63, R63 ;  /* 0x0000003f003f7308 */ /* 0x000fe20000000800 */
[----:B------:R-:W-:Y:S01]  /*ac60*/  FADD.FTZ R76, R76, R73 ;  /* 0x000000494c4c7221 */ /* 0x000fe20000010000 */
[----:B------:R-:W-:Y:S01]  /*ac70*/  FADD.FTZ R80, R75, R80 ;  /* 0x000000504b507221 */ /* 0x000fe20000010000 */
[----:B------:R-:W-:Y:S07]  /*ac80*/  FFMA.FTZ R67, R88, UR4, -R56 ;  /* 0x0000000458437c23 */ /* 0x000fee0008010838 */
[----:B------:R-:W-:Y:S01]  /*ac90*/  MUFU.EX2 R59, R59 ;  /* 0x0000003b003b7308 */ /* 0x000fe20000000800 */
[----:B------:R-:W-:Y:S01]  /*aca0*/  FADD.FTZ R76, R81, R76 ;  /* 0x0000004c514c7221 */ /* 0x000fe20000010000 */
[C---:B------:R-:W-:Y:S01]  /*acb0*/  HMMA.16816.F32 R8, R28.reuse, R38, R8 ;  /* 0x000000261c08723c */ /* 0x040fe20000001808 */
[----:B------:R-:W2:Y:S07]  /*acc0*/  LDSM.16.MT88.4 R36, [R87+0x3c00] ;  /* 0x003c00005724783b */ /* 0x000eae0000004200 */
        /* <DEDUP_REMOVED lines=11> */
[C---:B---3--:R-:W-:Y:S07]  /*ad80*/  HMMA.16816.F32 R12, R28.reuse, R32, R12 ;  /* 0x000000201c0c723c */ /* 0x048fee000000180c */
        /* <DEDUP_REMOVED lines=9> */
[----:B------:R-:W4:Y:S08]  /*ae20*/  LDSM.16.MT88.4 R28, [R87+0x4000] ;  /* 0x00400000571c783b */ /* 0x000f300000004200 */
[----:B------:R-:W-:Y:S01]  /*ae30*/  MUFU.EX2 R53, R53 ;  /* 0x0000003500357308 */ /* 0x000fe20000000800 */
[--C-:B---3--:R-:W-:Y:S01]  /*ae40*/  FFMA.FTZ R69, R48, UR4, -R55.reuse ;  /* 0x0000000430457c23 */ /* 0x108fe20008010837 */
[----:B-----5:R-:W-:Y:S04]  /*ae50*/  FADD.FTZ R92, R61, R92 ;  /* 0x0000005c3d5c7221 */ /* 0x020fe80000010000 */
[----:B------:R-:W-:Y:S01]  /*ae60*/  FADD.FTZ R92, R62, R92 ;  /* 0x0000005c3e5c7221 */ /* 0x000fe20000010000 */
[----:B------:R-:W3:Y:S01]  /*ae70*/  LDSM.16.MT88.4 R32, [R44+0x1000] ;  /* 0x001000002c20783b */ /* 0x000ee20000004200 */
[C---:B--2---:R-:W-:Y:S08]  /*ae80*/  HMMA.16816.F32 R4, R24.reuse, R36, R4 ;  /* 0x000000241804723c */ /* 0x044ff00000001804 */
[C---:B------:R-:W-:Y:S01]  /*ae90*/  HMMA.16816.F32 R8, R24.reuse, R38, R8 ;  /* 0x000000261808723c */ /* 0x040fe20000001808 */
[----:B------:R-:W2:Y:S07]  /*aea0*/  LDSM.16.MT88.4 R36, [R87+0x4400] ;  /* 0x004400005724783b */ /* 0x000eae0000004200 */
[C---:B------:R-:W-:Y:S01]  /*aeb0*/  HMMA.16816.F32 R12, R24.reuse, R40, R12 ;  /* 0x00000028180c723c */ /* 0x040fe2000000180c */
[----:B------:R-:W5:Y:S02]  /*aec0*/  MUFU.EX2 R40, R123 ;  /* 0x0000007b00287308 */ /* 0x000f640000000800 */
[----:B------:R-:W-:Y:S05]  /*aed0*/  FFMA.FTZ R41, R120, UR4, -R56 ;  /* 0x0000000478297c23 */ /* 0x000fea0008010838 */
[----:B------:R-:W-:Y:S03]  /*aee0*/  HMMA.16816.F32 R16, R24, R42, R16 ;  /* 0x0000002a1810723c */ /* 0x000fe60000001810 */
[----:B------:R-:W3:Y:S01]  /*aef0*/  MUFU.EX2 R42, R96 ;  /* 0x00000060002a7308 */ /* 0x000ee20000000800 */
[----:B------:R-:W-:Y:S01]  /*af00*/  F2FP.F16.F32.PACK_AB R24, R23, R94 ;  /* 0x0000005e1718723e */ /* 0x000fe200000000ff */
[----:B------:R-:W-:Y:S01]  /*af10*/  FFMA.FTZ R43, R121, UR4, -R55 ;  /* 0x00000004792b7c23 */ /* 0x000fe20008010837 */
[----:B------:R-:W-:Y:S07]  /*af20*/  F2FP.F16.F32.PACK_AB R25, R62, R61 ;  /* 0x0000003d3e19723e */ /* 0x000fee00000000ff */
[----:B------:R-:W-:Y:S01]  /*af30*/  MUFU.EX2 R41, R41 ;  /* 0x0000002900297308 */ /* 0x000fe20000000800 */
[----:B-1----:R-:W-:Y:S01]  /*af40*/  F2FP.F16.F32.PACK_AB R26, R58, R60 ;  /* 0x0000003c3a1a723e */ /* 0x002fe200000000ff */
[----:B------:R-:W-:Y:S01]  /*af50*/  FADD.FTZ R94, R94, R82 ;  /* 0x000000525e5e7221 */ /* 0x000fe20000010000 */
[C---:B-----5:R-:W-:Y:S07]  /*af60*/  F2FP.F16.F32.PACK_AB R27, R40.reuse, R57 ;  /* 0x00000039281b723e */ /* 0x060fee00000000ff */
[----:B------:R-:W1:Y:S01]  /*af70*/  MUFU.EX2 R43, R43 ;  /* 0x0000002b002b7308 */ /* 0x000e620000000800 */
[----:B------:R-:W-:Y:S01]  /*af80*/  FADD.FTZ R57, R57, R92 ;  /* 0x0000005c39397221 */ /* 0x000fe20000010000 */
[----:B------:R-:W-:Y:S03]  /*af90*/  FADD.FTZ R94, R23, R94 ;  /* 0x0000005e175e7221 */ /* 0x000fe60000010000 */
[----:B------:R-:W-:Y:S01]  /*afa0*/  FADD.FTZ R57, R40, R57 ;  /* 0x0000003928397221 */ /* 0x000fe20000010000 */
[C---:B----4-:R-:W-:Y:S03]  /*afb0*/  HMMA.16816.F32 R4, R24.reuse, R28, R4 ;  /* 0x0000001c1804723c */ /* 0x050fe60000001804 */
[----:B------:R-:W-:Y:S04]  /*afc0*/  FADD.FTZ R94, R60, R94 ;  /* 0x0000005e3c5e7221 */ /* 0x000fe80000010000 */
[----:B------:R-:W-:Y:S01]  /*afd0*/  FADD.FTZ R94, R58, R94 ;  /* 0x0000005e3a5e7221 */ /* 0x000fe20000010000 */
[C---:B------:R-:W-:Y:S01]  /*afe0*/  HMMA.16816.F32 R8, R24.reuse, R30, R8 ;  /* 0x0000001e1808723c */ /* 0x040fe20000001808 */
[----:B------:R-:W4:Y:S02]  /*aff0*/  LDSM.16.MT88.4 R28, [R44+0x1400] ;  /* 0x001400002c1c783b */ /* 0x000f240000004200 */
[----:B---3--:R-:W-:Y:S01]  /*b000*/  FADD.FTZ R94, R42, R94 ;  /* 0x0000005e2a5e7221 */ /* 0x008fe20000010000 */
        /* <DEDUP_REMOVED lines=14> */
[C---:B--2---:R-:W-:Y:S03]  /*b0f0*/  HMMA.16816.F32 R4, R24.reuse, R36, R4 ;  /* 0x000000241804723c */ /* 0x044fe60000001804 */
        /* <DEDUP_REMOVED lines=58> */
.L_x_3888:
[----:B------:R-:W1:Y:S01]  /*b4a0*/  SHFL.BFLY PT, R5, R119, 0x2, 0x1f ;  /* 0x0c401f0077057f89 */ /* 0x000e6200000e0000 */
[----:B------:R-:W-:Y:S01]  /*b4b0*/  ISETP.NE.AND P1, PT, R108, -0x1, PT ;  /* 0xffffffff6c00780c */ /* 0x000fe20003f25270 */
[----:B------:R-:W2:Y:S01]  /*b4c0*/  LDC R16, c[0x0][0x434] ;  /* 0x00010d00ff107b82 */ /* 0x000ea20000000800 */
[----:B------:R-:W-:Y:S01]  /*b4d0*/  LOP3.LUT R110, R110, 0xc0, R103, 0xf8, !PT ;  /* 0x000000c06e6e7812 */ /* 0x000fe200078ef867 */
[----:B------:R-:W3:Y:S01]  /*b4e0*/  SHFL.BFLY PT, R4, R118, 0x2, 0x1f ;  /* 0x0c401f0076047f89 */ /* 0x000ee200000e0000 */
[----:B------:R-:W-:Y:S01]  /*b4f0*/  BSSY.RECONVERGENT B0, `(.L_x_3893) ;  /* 0x000006d000007945 */ /* 0x000fe20003800200 */
[----:B------:R-:W4:Y:S04]  /*b500*/  S2R R3, SR_TID.X ;  /* 0x0000000000037919 */ /* 0x000f280000002100 */
[----:B------:R-:W5:Y:S01]  /*b510*/  S2UR UR6, SR_CTAID.X ;  /* 0x00000000000679c3 */ /* 0x000f620000002500 */
[----:B------:R-:W2:Y:S07]  /*b520*/  S2R R12, SR_CTAID.Z ;  /* 0x00000000000c7919 */ /* 0x000eae0000002700 */
[----:B------:R-:W2:Y:S01]  /*b530*/  @!P1 LDC.64 R10, c[0x0][0x400] ;  /* 0x00010000ff0a9b82 */ /* 0x000ea20000000a00 */
[----:B-1----:R-:W-:Y:S01]  /*b540*/  FADD.FTZ R5, R5, R119 ;  /* 0x0000007705057221 */ /* 0x002fe20000010000 */
[----:B---3--:R-:W-:-:S04]  /*b550*/  FADD.FTZ R118, R4, R118 ;  /* 0x0000007604767221 */ /* 0x008fc80000010000 */
[----:B------:R-:W1:Y:S04]  /*b560*/  SHFL.BFLY PT, R6, R5, 0x1, 0x1f ;  /* 0x0c201f0005067f89 */ /* 0x000e6800000e0000 */
[----:B------:R-:W3:Y:S01]  /*b570*/  SHFL.BFLY PT, R4, R118, 0x1, 0x1f ;  /* 0x0c201f0076047f89 */ /* 0x000ee200000e0000 */
[----:B-----5:R-:W-:Y:S01]  /*b580*/  USHF.L.U32 UR6, UR6, 0x6, URZ ;  /* 0x0000000606067899 */ /* 0x020fe200080006ff */
[C---:B----4-:R-:W-:Y:S02]  /*b590*/  SHF.L.U32 R8, R3.reuse, 0x1, RZ ;  /* 0x0000000103087819 */ /* 0x050fe400000006ff */
[----:B------:R-:W-:Y:S02]  /*b5a0*/  SHF.L.U32 R9, R3, 0x4, RZ ;  /* 0x0000000403097819 */ /* 0x000fe400000006ff */
[----:B------:R-:W-:-:S02]  /*b5b0*/  LOP3.LUT R8, R8, 0x6, RZ, 0xc0, !PT ;  /* 0x0000000608087812 */ /* 0x000fc400078ec0ff */
[----:B------:R-:W-:Y:S02]  /*b5c0*/  SHF.L.U32 R13, R3, 0x2, RZ ;  /* 0x00000002030d7819 */ /* 0x000fe400000006ff */
[----:B------:R-:W-:Y:S02]  /*b5d0*/  LOP3.LUT R9, R8, 0x3e00, R9, 0xf8, !PT ;  /* 0x00003e0008097812 */ /* 0x000fe400078ef809 */
[----:B------:R-:W4:Y:S01]  /*b5e0*/  LDC.U8 R8, c[0x0][0x548] ;  /* 0x00015200ff087b82 */ /* 0x000f220000000000 */
[----:B------:R-:W-:Y:S01]  /*b5f0*/  LOP3.LUT R15, R13, 0x20, RZ, 0xc0, !PT ;  /* 0x000000200d0f7812 */ /* 0x000fe200078ec0ff */
[----:B-1----:R-:W-:Y:S01]  /*b600*/  FADD.FTZ R5, R5, R6 ;  /* 0x0000000605057221 */ /* 0x002fe20000010000 */
[----:B------:R-:W-:Y:S02]  /*b610*/  LOP3.LUT R9, R9, 0x20, R103, 0xf8, !PT ;  /* 0x0000002009097812 */ /* 0x000fe400078ef867 */
[----:B------:R-:W-:Y:S01]  /*b620*/  LOP3.LUT R13, R13, 0x40, RZ, 0xc0, !PT ;  /* 0x000000400d0d7812 */ /* 0x000fe200078ec0ff */
[----:B------:R-:W1:Y:S01]  /*b630*/  MUFU.RCP R7, R5 ;  /* 0x0000000500077308 */ /* 0x000e620000001000 */
[----:B---3--:R-:W-:Y:S01]  /*b640*/  FADD.FTZ R4, R118, R4 ;  /* 0x0000000476047221 */ /* 0x008fe20000010000 */
[----:B------:R-:W-:-:S02]  /*b650*/  FSETP.NE.FTZ.AND P4, PT, R5, RZ, PT ;  /* 0x000000ff0500720b */ /* 0x000fc40003f95000 */
[----:B------:R-:W-:Y:S02]  /*b660*/  LOP3.LUT R9, R9, R110, RZ, 0xfc, !PT ;  /* 0x0000006e09097212 */ /* 0x000fe400078efcff */
[----:B------:R-:W-:Y:S02]  /*b670*/  FSETP.NE.FTZ.AND P3, PT, R4, RZ, PT ;  /* 0x000000ff0400720b */ /* 0x000fe40003f75000 */
[----:B------:R-:W3:Y:S01]  /*b680*/  MUFU.RCP R6, R4 ;  /* 0x0000000400067308 */ /* 0x000ee20000001000 */
[----:B------:R-:W-:Y:S02]  /*b690*/  LEA R9, R9, UR5, 0x1 ;  /* 0x0000000509097c11 */ /* 0x000fe4000f8e08ff */
[----:B------:R-:W-:Y:S02]  /*b6a0*/  LOP3.LUT P5, RZ, R3, 0x3, RZ, 0xc0, !PT ;  /* 0x0000000303ff7812 */ /* 0x000fe400078ac0ff */
[C---:B------:R-:W-:Y:S02]  /*b6b0*/  IADD3 R17, PT, PT, R9.reuse, -R15, RZ ;  /* 0x8000000f09117210 */ /* 0x040fe40007ffe0ff */
[----:B------:R-:W-:Y:S01]  /*b6c0*/  IADD3 R13, PT, PT, R9, -R13, RZ ;  /* 0x8000000d090d7210 */ /* 0x000fe20007ffe0ff */
[----:B------:R-:W5:Y:S01]  /*b6d0*/  @P4 LDC R19, c[0x0][0x458] ;  /* 0x00011600ff134b82 */ /* 0x000f620000000800 */
[----:B----4-:R-:W-:Y:S01]  /*b6e0*/  ISETP.NE.AND P2, PT, R8, RZ, PT ;  /* 0x000000ff0800720c */ /* 0x010fe20003f45270 */
[----:B------:R-:W4:Y:S01]  /*b6f0*/  @P4 MUFU.LG2 R18, R5 ;  /* 0x0000000500124308 */ /* 0x000f220000000c00 */
[----:B-1----:R-:W-:Y:S01]  /*b700*/  FSEL R7, R7, 1, P4 ;  /* 0x3f80000007077808 */ /* 0x002fe20002000000 */
[----:B------:R-:W2:Y:S01]  /*b710*/  S2R R8, SR_CTAID.Y ;  /* 0x0000000000087919 */ /* 0x000ea20000002600 */
[----:B------:R-:W-:-:S02]  /*b720*/  ISETP.NE.OR P0, PT, R108, -0x1, !P2 ;  /* 0xffffffff6c00780c */ /* 0x000fc40005705670 */
[----:B------:R-:W-:Y:S01]  /*b730*/  IADD3 R15, PT, PT, -R15, R13, RZ ;  /* 0x0000000d0f0f7210 */ /* 0x000fe20007ffe1ff */
        /* <DEDUP_REMOVED lines=18> */
[----:B------:R-:W1:Y:S01]  /*b860*/  @!P2 LDC R14, c[0x0][0x3e0] ;  /* 0x0000f800ff0eab82 */ /* 0x000e620000000800 */
[----:B------:R-:W-:Y:S01]  /*b870*/  F2FP.F16.F32.PACK_AB R80, R81, R80 ;  /* 0x000000505150723e */ /* 0x000fe200000000ff */
[----:B------:R3:W5:Y:S01]  /*b880*/  @P3 MUFU.LG2 R20, R4 ;  /* 0x0000000400143308 */ /* 0x0007620000000c00 */
[----:B------:R-:W-:Y:S01]  /*b890*/  F2FP.F16.F32.PACK_AB R82, R83, R82 ;  /* 0x000000525352723e */ /* 0x000fe200000000ff */
[----:B----4-:R-:W-:Y:S01]  /*b8a0*/  @P4 FMUL.FTZ R18, R18, 0.69314718246459960938 ;  /* 0x3f31721812124820 */ /* 0x010fe20000410000 */
[----:B------:R-:W-:Y:S01]  /*b8b0*/  F2FP.F16.F32.PACK_AB R76, R77, R76 ;  /* 0x0000004c4d4c723e */ /* 0x000fe200000000ff */
[----:B------:R-:W-:Y:S01]  /*b8c0*/  STS [R9], R80 ;  /* 0x0000005009007388 */ /* 0x000fe20000000800 */
[----:B------:R-:W-:Y:S01]  /*b8d0*/  F2FP.F16.F32.PACK_AB R78, R79, R78 ;  /* 0x0000004e4f4e723e */ /* 0x000fe200000000ff */
[----:B------:R-:W4:Y:S01]  /*b8e0*/  @P1 LDC.64 R6, c[0x0][0x408] ;  /* 0x00010200ff061b82 */ /* 0x000f220000000a00 */
[----:B------:R-:W-:Y:S01]  /*b8f0*/  F2FP.F16.F32.PACK_AB R72, R73, R72 ;  /* 0x000000484948723e */ /* 0x000fe200000000ff */
[----:B------:R4:W-:Y:S01]  /*b900*/  STS [R9+0x200], R82 ;  /* 0x0002005209007388 */ /* 0x0009e20000000800 */
[----:B------:R-:W-:Y:S01]  /*b910*/  F2FP.F16.F32.PACK_AB R74, R75, R74 ;  /* 0x0000004a4b4a723e */ /* 0x000fe200000000ff */
[C---:B--2---:R-:W-:Y:S01]  /*b920*/  @!P1 IMAD.WIDE.U32 R22, R8.reuse, R10, RZ ;  /* 0x0000000a08169225 */ /* 0x044fe200078e00ff */
[----:B------:R-:W-:Y:S01]  /*b930*/  F2FP.F16.F32.PACK_AB R70, R71, R70 ;  /* 0x000000464746723e */ /* 0x000fe200000000ff */
[----:B------:R-:W-:Y:S02]  /*b940*/  STS [R17+0x10], R76 ;  /* 0x0000104c11007388 */ /* 0x000fe40000000800 */
[----:B------:R-:W-:-:S02]  /*b950*/  @!P1 IMAD R11, R8, R11, R23 ;  /* 0x0000000b080b9224 */ /* 0x000fc400078e0217 */
[----:B------:R2:W-:Y:S01]  /*b960*/  STS [R17+0x210], R78 ;  /* 0x0002104e11007388 */ /* 0x0005e20000000800 */
[----:B---3--:R-:W3:Y:S01]  /*b970*/  LDC.64 R4, c[0x0][0x408] ;  /* 0x00010200ff047b82 */ /* 0x008ee20000000a00 */
[----:B-----5:R-:W-:Y:S02]  /*b980*/  @P3 FMUL.FTZ R20, R20, 0.69314718246459960938 ;  /* 0x3f31721814143820 */ /* 0x020fe40000410000 */
[----:B------:R1:W-:Y:S02]  /*b990*/  STS [R13+0x20], R72 ;  /* 0x000020480d007388 */ /* 0x0003e40000000800 */
[----:B-1----:R-:W-:Y:S02]  /*b9a0*/  @!P2 IMAD R14, R8, R14, R12 ;  /* 0x0000000e080ea224 */ /* 0x002fe400078e020c */
[----:B------:R1:W-:Y:S02]  /*b9b0*/  STS [R13+0x220], R74 ;  /* 0x0002204a0d007388 */ /* 0x0003e40000000800 */
[----:B------:R-:W-:-:S02]  /*b9c0*/  @!P2 IMAD R14, R14, R16, RZ ;  /* 0x000000100e0ea224 */ /* 0x000fc400078e02ff */
[----:B------:R1:W-:Y:S01]  /*b9d0*/  STS [R15+0x30], R68 ;  /* 0x000030440f007388 */ /* 0x0003e20000000800 */
[C---:B----4-:R-:W-:Y:S01]  /*b9e0*/  @P1 IMAD.WIDE.U32 R24, R108.reuse, R6, RZ ;  /* 0x000000066c181225 */ /* 0x050fe200078e00ff */
[----:B------:R-:W-:Y:S02]  /*b9f0*/  SHF.R.U32.HI R6, RZ, 0x2, R3 ;  /* 0x00000002ff067819 */ /* 0x000fe40000011603 */
[----:B------:R1:W-:Y:S01]  /*ba00*/  STS [R15+0x230], R70 ;  /* 0x000230460f007388 */ /* 0x0003e20000000800 */
[----:B------:R-:W4:Y:S01]  /*ba10*/  @P3 LDC R9, c[0x0][0x458] ;  /* 0x00011600ff093b82 */ /* 0x000f220000000800 */
[----:B------:R-:W-:Y:S01]  /*ba20*/  @P1 IMAD R11, R108, R7, R25 ;  /* 0x000000076c0b1224 */ /* 0x000fe200078e0219 */
[----:B------:R-:W-:Y:S01]  /*ba30*/  MOV R7, 0x7f800000 ;  /* 0x7f80000000077802 */ /* 0x000fe20000000f00 */
[----:B------:R-:W-:Y:S01]  /*ba40*/  @!P0 IMAD R108, R8, R16, RZ ;  /* 0x00000010086c8224 */ /* 0x000fe200078e02ff */
[----:B------:R-:W-:Y:S01]  /*ba50*/  MOV R8, 0x7f800000 ;  /* 0x7f80000000087802 */ /* 0x000fe20000000f00 */
[----:B------:R-:W-:-:S03]  /*ba60*/  @P4 FFMA.FTZ R8, R2, R19, R18 ;  /* 0x0000001302084223 */ /* 0x000fc60000010012 */
[----:B------:R-:W-:Y:S01]  /*ba70*/  BAR.SYNC.DEFER_BLOCKING 0x0 ;  /* 0x0000000000007b1d */ /* 0x000fe20000010000 */
[----:B------:R-:W-:Y:S02]  /*ba80*/  ISETP.GE.AND P0, PT, R6, R102, PT ;  /* 0x000000660600720c */ /* 0x000fe40003f06270 */
[----:B------:R-:W-:-:S05]  /*ba90*/  LOP3.LUT R2, R103, 0x18, RZ, 0xc0, !PT ;  /* 0x0000001867027812 */ /* 0x000fca00078ec0ff */
[----:B--2---:R-:W2:Y:S01]  /*baa0*/  @P2 LDC R17, c[0x0][0x454] ;  /* 0x00011500ff112b82 */ /* 0x004ea20000000800 */
[----:B----4-:R-:W-:Y:S01]  /*bab0*/  @P3 FFMA.FTZ R7, R0, R9, R20 ;  /* 0x0000000900073223 */ /* 0x010fe20000010014 */
[----:B--2---:R-:W-:Y:S01]  /*bac0*/  @P2 IMAD R14, R12, R17, R108 ;  /* 0x000000110c0e2224 */ /* 0x004fe200078e026c */
[----:B-1-3--:R-:W-:Y:S06]  /*bad0*/  @P5 BRA `(.L_x_3894) ;  /* 0x0000000000385947 */ /* 0x00afec0003800000 */
        /* <DEDUP_REMOVED lines=14> */
.L_x_3894:
[----:B------:R-:W-:Y:S05]  /*bbc0*/  BSYNC.RECONVERGENT B0 ;  /* 0x0000000000007941 */ /* 0x000fea0003800200 */
.L_x_3893:
[----:B------:R-:W-:Y:S01]  /*bbd0*/  MOV R3, RZ ;  /* 0x000000ff00037202 */ /* 0x000fe20000000f00 */
[----:B------:R-:W2:Y:S01]  /*bbe0*/  LDCU.64 UR4, c[0x0][0x410] ;  /* 0x00008200ff0477ac */ /* 0x000ea20008000a00 */
[----:B------:R-:W-:Y:S01]  /*bbf0*/  @P1 MOV R22, R24 ;  /* 0x0000001800161202 */ /* 0x000fe20000000f00 */
[----:B-1----:R-:W1:Y:S01]  /*bc00*/  LDS.128 R16, [R109] ;  /* 0x000000006d107984 */ /* 0x002e620000000c00 */
[----:B------:R-:W-:-:S04]  /*bc10*/  IMAD.WIDE.U32 R2, R4, UR6, R2 ;  /* 0x0000000604027c25 */ /* 0x000fc8000f8e0002 */
[----:B------:R-:W-:Y:S01]  /*bc20*/  IMAD R0, R5, UR6, R3 ;  /* 0x0000000605007c24 */ /* 0x000fe2000f8e0203 */
[----:B------:R-:W-:Y:S02]  /*bc30*/  IADD3 R14, P1, PT, R22, R2, RZ ;  /* 0x00000002160e7210 */ /* 0x000fe40007f3e0ff */
[----:B------:R-:W3:Y:S02]  /*bc40*/  @!P0 LDC.64 R2, c[0x0][0x3f0] ;  /* 0x0000fc00ff028b82 */ /* 0x000ee40000000a00 */
[----:B------:R-:W-:Y:S02]  /*bc50*/  IADD3.X R15, PT, PT, R11, R0, RZ, P1, !PT ;  /* 0x000000000b0f7210 */ /* 0x000fe40000ffe4ff */
[----:B------:R-:W-:Y:S01]  /*bc60*/  IADD3 R0, PT, PT, R6, 0x20, RZ ;  /* 0x0000002006007810 */ /* 0x000fe20007ffe0ff */
[----:B--2---:R-:W-:-:S03]  /*bc70*/  IMAD.WIDE.U32 R14, R12, UR4, R14 ;  /* 0x000000040c0e7c25 */ /* 0x004fc6000f8e000e */
[----:B------:R-:W-:Y:S01]  /*bc80*/  ISETP.GE.AND P1, PT, R0, R102, PT ;  /* 0x000000660000720c */ /* 0x000fe20003f26270 */
        /* <DEDUP_REMOVED lines=9> */
[----:B------:R-:W2:Y:S01]  /*bd20*/  LDCU.64 UR4, c[0x0][0x3f0] ;  /* 0x00007e00ff0477ac */ /* 0x000ea20008000a00 */
[----:B------:R-:W-:Y:S02]  /*bd30*/  IADD3 R6, P0, PT, R6, 0x20, RZ ;  /* 0x0000002006067810 */ /* 0x000fe40007f1e0ff */
[----:B------:R-:W-:Y:S02]  /*bd40*/  MOV R12, R14 ;  /* 0x0000000e000c7202 */ /* 0x000fe40000000f00 */
[----:B------:R-:W-:-:S03]  /*bd50*/  IADD3.X R0, PT, PT, RZ, RZ, RZ, P0, !PT ;  /* 0x000000ffff007210 */ /* 0x000fc600007fe4ff */
[----:B------:R-:W-:-:S04]  /*bd60*/  IMAD.WIDE.U32 R12, R6, R4, R12 ;  /* 0x00000004060c7225 */ /* 0x000fc800078e000c */
[----:B------:R-:W-:-:S04]  /*bd70*/  IMAD R0, R0, R4, RZ ;  /* 0x0000000400007224 */ /* 0x000fc800078e02ff */
[----:B------:R-:W-:Y:S01]  /*bd80*/  IMAD R0, R6, R5, R0 ;  /* 0x0000000506007224 */ /* 0x000fe200078e0200 */
[----:B--2---:R-:W-:-:S04]  /*bd90*/  LEA R2, P0, R12, UR4, 0x1 ;  /* 0x000000040c027c11 */ /* 0x004fc8000f8008ff */
[----:B------:R-:W-:-:S04]  /*bda0*/  IADD3 R0, PT, PT, R0, R13, RZ ;  /* 0x0000000d00007210 */ /* 0x000fc80007ffe0ff */
[----:B------:R-:W-:-:S05]  /*bdb0*/  LEA.HI.X R3, R12, UR5, R0, 0x1, P0 ;  /* 0x000000050c037c11 */ /* 0x000fca00080f0c00 */
[----:B---3--:R-:W-:Y:S01]  /*bdc0*/  STG.E.128 desc[UR16][R2.64], R8 ;  /* 0x0000000802007986 */ /* 0x008fe2000c101d10 */
[----:B------:R-:W-:Y:S05]  /*bdd0*/  EXIT ;  /* 0x000000000000794d */ /* 0x000fea0003800000 */
.L_x_3895:
        /* <DEDUP_REMOVED lines=10> */
.L_x_4929:


//--------------------- .text._ZN5flash24flash_fwd_splitkv_kernelI23Flash_fwd_kernel_traitsILi32ELi64ELi128ELi4ELb0ELb0EN7cutlass6half_tE19Flash_kernel_traitsILi32ELi64ELi128ELi4ES3_EELb1ELb0ELb1ELb0ELb0ELb0ELb0ELb0EEEvNS_16Flash_fwd_paramsE --------------------------
	.section	.text._ZN5flash24flash_fwd_splitkv_kernelI23Flash_fwd_kernel_traitsILi32ELi64ELi128ELi4ELb0ELb0EN7cutlass6half_tE19Flash_kernel_traitsILi32ELi64ELi128ELi4ES3_EELb1ELb0ELb1ELb0ELb0ELb0ELb0ELb0EEEvNS_16Flash_fwd_paramsE,"ax",@progbits
	.align	128
        .global         _ZN5flash24flash_fwd_splitkv_kernelI23Flash_fwd_kernel_traitsILi32ELi64ELi128ELi4ELb0ELb0EN7cutlass6half_tE19Flash_kernel_traitsILi32ELi64ELi128ELi4ES3_EELb1ELb0ELb1ELb0ELb0ELb0ELb0ELb0EEEvNS_16Flash_fwd_paramsE
        .type           _ZN5flash24flash_fwd_splitkv_kernelI23Flash_fwd_kernel_traitsILi32ELi64ELi128ELi4ELb0ELb0EN7cutlass6half_tE19Flash_kernel_traitsILi32ELi64ELi128ELi4ES3_EELb1ELb0ELb1ELb0ELb0ELb0ELb0ELb0EEEvNS_16Flash_fwd_paramsE,@function
        .size           _ZN5flash24flash_fwd_splitkv_kernelI23Flash_fwd_kernel_traitsILi32ELi64ELi128ELi4ELb0ELb0EN7cutlass6half_tE19Flash_kernel_traitsILi32ELi64ELi128ELi4ES3_EELb1ELb0ELb1ELb0ELb0ELb0ELb0ELb0EEEvNS_16Flash_fwd_paramsE,(.L_x_4930 - _ZN5flash24flash_fwd_splitkv_kernelI23Flash_fwd_kernel_traitsILi32ELi64ELi128ELi4ELb0ELb0EN7cutlass6half_tE19Flash_kernel_traitsILi32ELi64ELi128ELi4ES3_EELb1ELb0ELb1ELb0ELb0ELb0ELb0ELb0EEEvNS_16Flash_fwd_paramsE)
        .other          _ZN5flash24flash_fwd_splitkv_kernelI23Flash_fwd_kernel_traitsILi32ELi64ELi128ELi4ELb0ELb0EN7cutlass6half_tE19Flash_kernel_traitsILi32ELi64ELi128ELi4ES3_EELb1ELb0ELb1ELb0ELb0ELb0ELb0ELb0EEEvNS_16Flash_fwd_paramsE,@"STO_CUDA_ENTRY STV_DEFAULT"
_ZN5flash24flash_fwd_splitkv_kernelI23Flash_fwd_kernel_traitsILi32ELi64ELi128ELi4ELb0ELb0EN7cutlass6half_tE19Flash_kernel_traitsILi32ELi64ELi128ELi4ES3_EELb1ELb0ELb1ELb0ELb0ELb0ELb0ELb0EEEvNS_16Flash_fwd_paramsE:
.text._ZN5flash24flash_fwd_splitkv_kernelI23Flash_fwd_kernel_traitsILi32ELi64ELi128ELi4ELb0ELb0EN7cutlass6half_tE19Flash_kernel_traitsILi32ELi64ELi128ELi4ES3_EELb1ELb0ELb1ELb0ELb0ELb0ELb0ELb0EEEvNS_16Flash_fwd_paramsE:
        /* <DEDUP_REMOVED lines=29> */
[C---:B------:R-:W-:Y:S01]  /*01d0*/  @P3 IADD3.X R9, PT, PT, R4.reuse, UR7, RZ, P1, !PT ;  /* 0x0000000704093c10 */ /* 0x040fe20008ffe4ff */
[----:B------:R3:W5:Y:S02]  /*01e0*/  @P2 LDG.E R15, desc[UR16][R6.64] ;  /* 0x00000010060f2981 */ /* 0x000764000c1e1900 */
[----:B------:R-:W-:Y:S01]  /*01f0*/  IMAD.X R19, R4, 0x1, R11, P0 ;  /* 0x0000000104137824 */ /* 0x000fe200000e060b */
[----:B------:R-:W-:Y:S01]  /*0200*/  ISETP.NE.U32.AND P0, PT, R10, RZ, PT ;  /* 0x000000ff0a00720c */ /* 0x000fe20003f05070 */
[----:B------:R4:W5:Y:S03]  /*0210*/  @P3 LDG.E R2, desc[UR16][R8.64] ;  /* 0x0000001008023981 */ /* 0x000966000c1e1900 */
        /* <DEDUP_REMOVED lines=17> */
.L_x_3896:
[----:B------:R-:W-:Y:S01]  /*0330*/  @!P2 ISETP.NE.U32.AND P0, PT, R8, RZ, PT ;  /* 0x000000ff0800a20c */ /* 0x000fe20003f05070 */
[----:B------:R-:W-:-:S12]  /*0340*/  @!P3 EXIT ;  /* 0x000000000000b94d */ /* 0x000fd80003800000 */
[----:B------:R-:W2:Y:S01]  /*0350*/  LDCU UR5, c[0x0][0x438] ;  /* 0x00008700ff0577ac */ /* 0x000ea20008000800 */
[----:B------:R-:W-:Y:S01]  /*0360*/  @!P2 ISETP.NE.AND.EX P0, PT, R9, RZ, PT, P0 ;  /* 0x000000ff0900a20c */ /* 0x000fe20003f05300 */
[----:B-----5:R-:W-:Y:S01]  /*0370*/  @P2 IMAD.IADD R88, R15, 0x1, -R2 ;  /* 0x000000010f582824 */ /* 0x020fe200078e0a02 */
[----:B------:R-:W3:Y:S01]  /*0380*/  S2R R10, SR_CTAID.Z ;  /* 0x00000000000a7919 */ /* 0x000ee20000002700 */
[----:B------:R-:W4:Y:S01]  /*0390*/  LDCU UR14, c[0x0][0x508] ;  /* 0x0000a100ff0e77ac */ /* 0x000f220008000800 */
[----:B------:R-:W-:Y:S01]  /*03a0*/  @!P2 SEL R3, R3, RZ, P0 ;  /* 0x000000ff0303a207 */ /* 0x000fe20000000000 */
[----:B------:R-:W-:Y:S02]  /*03b0*/  VIADD R8, R13, 0x1 ;  /* 0x000000010d087836 */ /* 0x000fe40000000000 */
[----:B------:R-:W-:Y:S01]  /*03c0*/  IMAD.MOV.U32 R15, RZ, RZ, R0 ;  /* 0x000000ffff0f7224 */ /* 0x000fe200078e0000 */
[----:B------:R-:W-:Y:S01]  /*03d0*/  @!P2 IADD3 R88, PT, PT, R3, R11, -R2 ;  /* 0x0000000b0358a210 */ /* 0x000fe20007ffe802 */
[----:B------:R-:W-:Y:S01]  /*03e0*/  IMAD R8, R8, 0x40, -R7 ;  /* 0x0000004008087824 */ /* 0x000fe200078e0a07 */
[----:B------:R-:W1:Y:S03]  /*03f0*/  S2R R3, SR_TID.X ;  /* 0x0000000000037919 */ /* 0x000e660000002100 */
[----:B------:R-:W-:Y:S01]  /*0400*/  VIADD R11, R88, 0x7f ;  /* 0x0000007f580b7836 */ /* 0x000fe20000000000 */
[----:B--2---:R-:W-:-:S04]  /*0410*/  UIADD3 UR5, UPT, UPT, UR5, 0x7f, URZ ;  /* 0x0000007f05057890 */ /* 0x004fc8000fffe0ff */
[----:B------:R-:W-:Y:S02]  /*0420*/  SHF.R.S32.HI R12, RZ, 0x1f, R11 ;  /* 0x0000001fff0c7819 */ /* 0x000fe4000001140b */
        /* <DEDUP_REMOVED lines=29> */
[----:B----4-:R-:W-:Y:S01]  /*0600*/  @!P0 IMAD.WIDE.U32 R2, R0, R8, RZ ;  /* 0x0000000800028225 */ /* 0x010fe200078e00ff */
[----:B------:R-:W-:Y:S02]  /*0610*/  @P0 MOV R2, R16 ;  /* 0x0000001000020202 */ /* 0x000fe40000000f00 */
[----:B------:R-:W-:Y:S01]  /*0620*/  IADD3 R8, PT, PT, R14, 0x20, RZ ;  /* 0x000000200e087810 */ /* 0x000fe20007ffe0ff */
[----:B------:R-:W-:Y:S02]  /*0630*/  @!P0 IMAD R9, R0, R9, R3 ;  /* 0x0000000900098224 */ /* 0x000fe400078e0203 */
        /* <DEDUP_REMOVED lines=28> */
.L_x_3899:
[----:B------:R-:W-:Y:S05]  /*0800*/  BSYNC.RECONVERGENT B0 ;  /* 0x0000000000007941 */ /* 0x000fea0003800200 */
.L_x_3898:
        /* <DEDUP_REMOVED lines=14> */
.L_x_3897:
        /* <DEDUP_REMOVED lines=10> */
.L_x_3900:
        /* <DEDUP_REMOVED lines=12> */
[----:B-----5:R-:W1:Y:S02]  /*0a50*/  F2I.FTZ.U32.TRUNC.NTZ R15, R14 ;  /* 0x0000000e000f7305 */ /* 0x020e64000021f000 */
        /* <DEDUP_REMOVED lines=14> */
[----:B--2---:R-:W-:-:S04]  /*0b40*/  IMAD.WIDE.U32 R4, R0, UR4, RZ ;  /* 0x0000000400047c25 */ /* 0x004fc8000f8e00ff */
[----:B------:R-:W-:Y:S01]  /*0b50*/  IMAD R119, R0, UR5, R5 ;  /* 0x0000000500777c24 */ /* 0x000fe2000f8e0205 */
[----:B------:R-:W1:Y:S01]  /*0b60*/  LDCU.64 UR4, c[0x0][0x3a8] ;  /* 0x00007500ff0477ac */ /* 0x000e620008000a00 */
[----:B------:R-:W2:Y:S06]  /*0b70*/  LDC R5, c[0x0][0x3e8] ;  /* 0x0000fa00ff057b82 */ /* 0x000eac0000000800 */
[----:B------:R-:W-:Y:S02]  /*0b80*/  @P0 IADD3 R15, PT, PT, R15, 0x1, RZ ;  /* 0x000000010f0f0810 */ /* 0x000fe40007ffe0ff */
[----:B------:R-:W-:-:S03]  /*0b90*/  LEA R118, P0, R4, UR8, 0x2 ;  /* 0x0000000804767c11 */ /* 0x000fc6000f8010ff */
[----:B------:R-:W-:Y:S01]  /*0ba0*/  @!P1 IMAD.MOV R15, RZ, RZ, -R15 ;  /* 0x000000ffff0f9224 */ /* 0x000fe200078e0a0f */
[----:B------:R-:W-:Y:S02]  /*0bb0*/  LEA.HI.X R119, R4, UR9, R119, 0x2, P0 ;  /* 0x0000000904777c11 */ /* 0x000fe400080f1477 */
[----:B------:R-:W-:-:S05]  /*0bc0*/  @!P2 LOP3.LUT R15, RZ, R17, RZ, 0x33, !PT ;  /* 0x00000011ff0fa212 */ /* 0x000fca00078e33ff */
[----:B------:R-:W-:-:S05]  /*0bd0*/  IMAD.WIDE R20, R15, 0x4, R118 ;  /* 0x000000040f147825 */ /* 0x000fca00078e0276 */
[----:B------:R-:W3:Y:S01]  /*0be0*/  LDG.E R14, desc[UR16][R20.64] ;  /* 0x00000010140e7981 */ /* 0x000ee2000c1e1900 */
[----:B--2---:R-:W-:Y:S02]  /*0bf0*/  IABS R9, R5 ;  /* 0x0000000500097213 */ /* 0x004fe40000000000 */
[----:B------:R-:W-:Y:S02]  /*0c00*/  IADD3 R15, PT, PT, -R15, RZ, RZ ;  /* 0x000000ff0f0f7210 */ /* 0x000fe40007ffe1ff */
[----:B------:R-:W2:Y:S01]  /*0c10*/  I2F.RP R16, R9 ;  /* 0x0000000900107306 */ /* 0x000ea20000209400 */
[----:B----4-:R-:W-:Y:S02]  /*0c20*/  MOV R90, UR12 ;  /* 0x0000000c005a7c02 */ /* 0x010fe40008000f00 */
[----:B---3--:R-:W-:Y:S02]  /*0c30*/  MOV R120, UR10 ;  /* 0x0000000a00787c02 */ /* 0x008fe40008000f00 */
[----:B------:R-:W-:-:S02]  /*0c40*/  MOV R91, UR13 ;  /* 0x0000000d005b7c02 */ /* 0x000fc40008000f00 */
[----:B------:R-:W-:Y:S01]  /*0c50*/  MOV R121, UR11 ;  /* 0x0000000b00797c02 */ /* 0x000fe20008000f00 */
        /* <DEDUP_REMOVED lines=8> */
[----:B------:R-:W-:-:S03]  /*0ce0*/  MOV R12, R4 ;  /* 0x00000004000c7202 */ /* 0x000fc60000000f00 */
[----:B------:R-:W-:Y:S02]  /*0cf0*/  IMAD R18, R17, R15, R2 ;  /* 0x0000000f11127224 */ /* 0x000fe400078e0202 */
        /* <DEDUP_REMOVED lines=11> */
[----:B------:R-:W-:Y:S01]  /*0db0*/  @!P0 IMAD.MOV R4, RZ, RZ, -R4 ;  /* 0x000000ffff048224 */ /* 0x000fe200078e0a04 */
        /* <DEDUP_REMOVED lines=14> */
[----:B------:R-:W-:-:S02]  /*0ea0*/  IADD3 R21, PT, PT, R23, R20, RZ ;  /* 0x0000001417157210 */ /* 0x000fc40007ffe0ff */
[----:B------:R-:W-:Y:S02]  /*0eb0*/  IMAD.MOV.U32 R20, RZ, RZ, R22 ;  /* 0x000000ffff147224 */ /* 0x000fe400078e0016 */
[----:B------:R-:W-:Y:S02]  /*0ec0*/  IMAD.IADD R15, R15, 0x1, R9 ;  /* 0x000000010f0f7824 */ /* 0x000fe400078e0209 */
[----:B------:R-:W-:-:S04]  /*0ed0*/  IMAD.WIDE.U32 R20, R18, R90, R20 ;  /* 0x0000005a12147225 */ /* 0x000fc800078e0014 */
[----:B------:R-:W-:Y:S01]  /*0ee0*/  IMAD.WIDE.U32 R18, R18, R120, R14 ;  /* 0x0000007812127225 */ /* 0x000fe200078e000e */
[----:B------:R-:W-:-:S03]  /*0ef0*/  SHF.R.S32.HI R15, RZ, 0x1f, R4 ;  /* 0x0000001fff0f7819 */ /* 0x000fc60000011404 */
[----:B------:R-:W-:Y:S01]  /*0f00*/  IMAD.IADD R17, R21, 0x1, R16 ;  /* 0x0000000115117824 */ /* 0x000fe200078e0210 */
[----:B------:R-:W-:Y:S01]  /*0f10*/  IADD3 R9, PT, PT, R19, R8, RZ ;  /* 0x0000000813097210 */ /* 0x000fe20007ffe0ff */
[----:B------:R-:W-:Y:S01]  /*0f20*/  IMAD.MOV.U32 R8, RZ, RZ, R18 ;  /* 0x000000ffff087224 */ /* 0x000fe200078e0012 */
[----:B------:R-:W-:Y:S01]  /*0f30*/  MOV R16, R20 ;  /* 0x0000001400107202 */ /* 0x000fe20000000f00 */
        /* <DEDUP_REMOVED lines=9> */
.L_x_3901:
        /* <DEDUP_REMOVED lines=15> */
.L_x_3903:
[----:B------:R-:W2:Y:S01]  /*10c0*/  LDC.64 R90, c[0x0][0x3b8] ;  /* 0x0000ee00ff5a7b82 */ /* 0x000ea20000000a00 */
[----:B-1----:R-:W-:-:S05]  /*10d0*/  IADD3 R8, PT, PT, R2, R5, RZ ;  /* 0x0000000502087210 */ /* 0x002fca0007ffe0ff */
[C---:B--2---:R-:W-:Y:S02]  /*10e0*/  IMAD R17, R8.reuse, R91, RZ ;  /* 0x0000005b08117224 */ /* 0x044fe400078e02ff */
[----:B------:R-:W-:-:S05]  /*10f0*/  IMAD.WIDE.U32 R8, R8, R90, RZ ;  /* 0x0000005a08087225 */ /* 0x000fca00078e00ff */
[----:B------:R-:W-:Y:S02]  /*1100*/  IADD3 R17, PT, PT, R9, R17, RZ ;  /* 0x0000001109117210 */ /* 0x000fe40007ffe0ff */
[----:B------:R-:W-:Y:S02]  /*1110*/  MOV R16, R8 ;  /* 0x0000000800107202 */ /* 0x000fe40000000f00 */
.L_x_3904:
        /* <DEDUP_REMOVED lines=14> */
.L_x_3905:
[----:B------:R-:W1:Y:S01]  /*1200*/  LDC.64 R120, c[0x0][0x3c0] ;  /* 0x0000f000ff787b82 */ /* 0x000e620000000a00 */
[----:B------:R-:W-:-:S05]  /*1210*/  IADD3 R2, PT, PT, R2, R5, RZ ;  /* 0x0000000502027210 */ /* 0x000fca0007ffe0ff */
[C---:B-1----:R-:W-:Y:S02]  /*1220*/  IMAD R19, R2.reuse, R121, RZ ;  /* 0x0000007902137224 */ /* 0x042fe400078e02ff */
[----:B------:R-:W-:-:S05]  /*1230*/  IMAD.WIDE.U32 R4, R2, R120, RZ ;  /* 0x0000007802047225 */ /* 0x000fca00078e00ff */
[----:B------:R-:W-:Y:S02]  /*1240*/  IADD3 R19, PT, PT, R5, R19, RZ ;  /* 0x0000001305137210 */ /* 0x000fe40007ffe0ff */
[----:B------:R-:W-:-:S07]  /*1250*/  MOV R18, R4 ;  /* 0x0000000400127202 */ /* 0x000fce0000000f00 */
.L_x_3906:
[----:B-----5:R-:W1:Y:S01]  /*1260*/  LDC R15, c[0x0][0x3e8] ;  /* 0x0000fa00ff0f7b82 */ /* 0x020e620000000800 */
[----:B------:R-:W-:Y:S02]  /*1270*/  CS2R R118, SRZ ;  /* 0x0000000000767805 */ /* 0x000fe4000001ff00 */
        /* <DEDUP_REMOVED lines=9> */
[----:B------:R-:W-:Y:S02]  /*1310*/  IMAD.HI.U32 R5, R9, R5, R8 ;  /* 0x0000000509057227 */ /* 0x000fe400078e0008 */
[----:B------:R-:W1:Y:S04]  /*1320*/  LDC.64 R8, c[0x0][0x3d8] ;  /* 0x0000f600ff087b82 */ /* 0x000e680000000a00 */
        /* <DEDUP_REMOVED lines=28> */
.L_x_3902:
[----:B------:R-:W-:Y:S01]  /*14f0*/  ISETP.NE.AND P0, PT, R114, -0x1, PT ;  /* 0xffffffff7200780c */ /* 0x000fe20003f05270 */
[----:B------:R-:W-:Y:S01]  /*1500*/  IMAD.SHL.U32 R109, R3, 0x8, RZ ;  /* 0x00000008036d7824 */ /* 0x000fe200078e00ff */
[----:B------:R-:W1:Y:S01]  /*1510*/  S2UR UR5, SR_CgaCtaId ;  /* 0x00000000000579c3 */ /* 0x000e620000008800 */
[----:B------:R-:W2:Y:S01]  /*1520*/  LDCU.64 UR12, c[0x0][0x388] ;  /* 0x00007100ff0c77ac */ /* 0x000ea20008000a00 */
[----:B------:R-:W-:Y:S01]  /*1530*/  SHF.R.U32.HI R16, RZ, 0x2, R3 ;  /* 0x00000002ff107819 */ /* 0x000fe20000011603 */
[----:B------:R-:W-:Y:S01]  /*1540*/  IMAD.MOV.U32 R17, RZ, RZ, RZ ;  /* 0x000000ffff117224 */ /* 0x000fe200078e00ff */
[----:B------:R-:W-:Y:S01]  /*1550*/  LOP3.LUT R110, R109, 0x18, RZ, 0xc0, !PT ;  /* 0x000000186d6e7812 */ /* 0x000fe200078ec0ff */
        /* <DEDUP_REMOVED lines=9> */
[----:B------:R-:W-:-:S05]  /*15f0*/  IMAD.WIDE.U32 R12, R13, 0x40, R16 ;  /* 0x000000400d0c7825 */ /* 0x000fca00078e0010 */
[----:B------:R-:W2:Y:S01]  /*1600*/  @P0 LDC.64 R4, c[0x0][0x3b0] ;  /* 0x0000ec00ff040b82 */ /* 0x000ea20000000a00 */
[----:B-1----:R-:W-:Y:S01]  /*1610*/  ULEA UR5, UR5, UR4, 0x18 ;  /* 0x0000000405057291 */ /* 0x002fe2000f8ec0ff */
[----:B-----5:R-:W-:-:S04]  /*1620*/  @!P0 IMAD.WIDE.U32 R22, R0, R8, RZ ;  /* 0x0000000800168225 */ /* 0x020fc800078e00ff */
[----:B------:R-:W-:Y:S02]  /*1630*/  @!P0 IMAD R9, R0, R9, R23 ;  /* 0x0000000900098224 */ /* 0x000fe400078e0217 */
[----:B--2---:R-:W-:-:S04]  /*1640*/  @P0 IMAD.WIDE.U32 R24, R114, R4, RZ ;  /* 0x0000000472180225 */ /* 0x004fc800078e00ff */
[----:B------:R-:W-:Y:S01]  /*1650*/  @!P0 IMAD.MOV.U32 R4, RZ, RZ, R22 ;  /* 0x000000ffff048224 */ /* 0x000fe200078e0016 */
[----:B------:R-:W-:Y:S01]  /*1660*/  IADD3 R22, P1, PT, R110, R18, RZ ;  /* 0x000000126e167210 */ /* 0x000fe20007f3e0ff */
[----:B------:R-:W-:Y:S01]  /*1670*/  @P0 IMAD R9, R114, R5, R25 ;  /* 0x0000000572090224 */ /* 0x000fe200078e0219 */
[----:B------:R-:W-:Y:S01]  /*1680*/  LOP3.LUT R5, R109, 0xd8, RZ, 0xc0, !PT ;  /* 0x000000d86d057812 */ /* 0x000fe200078ec0ff */
[----:B------:R-:W-:Y:S01]  /*1690*/  @P0 IMAD.MOV.U32 R4, RZ, RZ, R24 ;  /* 0x000000ffff040224 */ /* 0x000fe200078e0018 */
[----:B------:R-:W-:Y:S01]  /*16a0*/  IADD3 R20, P0, PT, R110, R20, RZ ;  /* 0x000000146e147210 */ /* 0x000fe20007f1e0ff */
[----:B------:R-:W-:Y:S01]  /*16b0*/  IMAD.X R23, RZ, RZ, R14, P1 ;  /* 0x000000ffff177224 */ /* 0x000fe200008e060e */
[----:B------:R-:W-:-:S03]  /*16c0*/  LOP3.LUT R8, R5, R116, RZ, 0x3c, !PT ;  /* 0x0000007405087212 */ /* 0x000fc600078e3cff */
[----:B------:R-:W-:Y:S01]  /*16d0*/  IMAD.X R21, RZ, RZ, R15, P0 ;  /* 0x000000ffff157224 */ /* 0x000fe200000e060f */
[----:B------:R-:W-:Y:S01]  /*16e0*/  IADD3 R18, P0, PT, R110, R4, RZ ;  /* 0x000000046e127210 */ /* 0x000fe20007f1e0ff */
[C---:B------:R-:W-:Y:S01]  /*16f0*/  IMAD.WIDE.U32 R14, R16.reuse, R90, R22 ;  /* 0x0000005a100e7225 */ /* 0x040fe200078e0016 */
[----:B------:R-:W-:Y:S02]  /*1700*/  LOP3.LUT R131, R131, R8, RZ, 0xfc, !PT ;  /* 0x0000000883837212 */ /* 0x000fe400078efcff */
[----:B------:R-:W-:Y:S01]  /*1710*/  IADD3.X R19, PT, PT, RZ, R9, RZ, P0, !PT ;  /* 0x00000009ff137210 */ /* 0x000fe200007fe4ff */
[----:B------:R-:W-:Y:S01]  /*1720*/  IMAD.WIDE.U32 R4, R16, R120, R20 ;  /* 0x0000007810047225 */ /* 0x000fe200078e0014 */
[----:B------:R-:W-:Y:S02]  /*1730*/  LEA R112, P1, R14, UR12, 0x1 ;  /* 0x0000000c0e707c11 */ /* 0x000fe4000f8208ff */
[----:B------:R-:W-:Y:S01]  /*1740*/  LEA R131, R131, UR5, 0x1 ;  /* 0x0000000583837c11 */ /* 0x000fe2000f8e08ff */
[----:B------:R-:W-:Y:S01]  /*1750*/  IMAD R111, R16, R91, R15 ;  /* 0x0000005b106f7224 */ /* 0x000fe200078e020f */
[----:B---3--:R-:W-:Y:S01]  /*1760*/  LEA R128, P0, R4, UR10, 0x1 ;  /* 0x0000000a04807c11 */ /* 0x008fe2000f8008ff */
[----:B------:R-:W-:-:S02]  /*1770*/  IMAD R129, R16, R121, R5 ;  /* 0x0000007910817224 */ /* 0x000fc400078e0205 */
        /* <DEDUP_REMOVED lines=22> */
.L_x_3909:
[----:B------:R2:W-:Y:S02]  /*18e0*/  STS.128 [R131], RZ ;  /* 0x000000ff83007388 */ /* 0x0005e40000000c00 */
.L_x_3908:
[----:B------:R-:W-:Y:S05]  /*18f0*/  BSYNC.RECONVERGENT B0 ;  /* 0x0000000000007941 */ /* 0x000fea0003800200 */
.L_x_3907:
[----:B-1----:R-:W-:Y:S01]  /*1900*/  VIADD R15, R16, 0x20 ;  /* 0x00000020100f7836 */ /* 0x002fe20000000000 */
[----:B------:R-:W-:Y:S01]  /*1910*/  BSSY.RECONVERGENT B0, `(.L_x_3910) ;  /* 0x000001a000007945 */ /* 0x000fe20003800200 */
[----:B------:R-:W-:-:S03]  /*1920*/  IMAD R8, R89, -0x80, R88 ;  /* 0xffffff8059087824 */ /* 0x000fc600078e0258 */
[----:B------:R-:W-:Y:S02]  /*1930*/  ISETP.GE.AND P0, PT, R15, R108, PT ;  /* 0x0000006c0f00720c */ /* 0x000fe40003f06270 */
[----:B------:R-:W-:-:S04]  /*1940*/  IADD3 R8, PT, PT, R8, 0x80, RZ ;  /* 0x0000008008087810 */ /* 0x000fc80007ffe0ff */
[----:B------:R-:W-:-:S07]  /*1950*/  ISETP.GE.AND P4, PT, R16, R8, PT ;  /* 0x000000081000720c */ /* 0x000fce0003f86270 */
[----:B------:R-:W-:Y:S06]  /*1960*/  @P0 BRA `(.L_x_3911) ;  /* 0x0000000000500947 */ /* 0x000fec0003800000 */
        /* <DEDUP_REMOVED lines=20> */
.L_x_3911:
[----:B------:R-:W-:Y:S05]  /*1ab0*/  BSYNC.RECONVERGENT B0 ;  /* 0x0000000000007941 */ /* 0x000fea0003800200 */
.L_x_3910:
[----:B------:R-:W-:Y:S01]  /*1ac0*/  BSSY.RECONVERGENT B0, `(.L_x_3912) ;  /* 0x000000e000007945 */ /* 0x000fe20003800200 */
[C---:B------:R-:W-:Y:S02]  /*1ad0*/  SHF.L.U64.HI R12, R90.reuse, 0x5, R91 ;  /* 0x000000055a0c7819 */ /* 0x040fe4000001025b */
        /* <DEDUP_REMOVED lines=11> */
.L_x_3914:
[----:B------:R4:W-:Y:S02]  /*1b90*/  STS.128 [R131+0x1000], RZ ;  /* 0x001000ff83007388 */ /* 0x0009e40000000c00 */
.L_x_3913:
[----:B------:R-:W-:Y:S05]  /*1ba0*/  BSYNC.RECONVERGENT B0 ;  /* 0x0000000000007941 */ /* 0x000fea0003800200 */
.L_x_3912:
[----:B---3--:R-:W3:Y:S01]  /*1bb0*/  LDC.64 R4, c[0x0][0x538] ;  /* 0x00014e00ff047b82 */ /* 0x008ee20000000a00 */
        /* <DEDUP_REMOVED lines=17> */
.L_x_3916:
[----:B------:R-:W-:Y:S05]  /*1cd0*/  BSYNC.RECONVERGENT B0 ;  /* 0x0000000000007941 */ /* 0x000fea0003800200 */
.L_x_3915:
        /* <DEDUP_REMOVED lines=12> */
.L_x_3918:
[----:B------:R-:W-:Y:S05]  /*1da0*/  BSYNC.RECONVERGENT B0 ;  /* 0x0000000000007941 */ /* 0x000fea0003800200 */
.L_x_3917:
        /* <DEDUP_REMOVED lines=12> */
.L_x_3920:
[----:B------:R-:W-:Y:S05]  /*1e70*/  BSYNC.RECONVERGENT B0 ;  /* 0x0000000000007941 */ /* 0x000fea0003800200 */
.L_x_3919:
[----:B------:R-:W5:Y:S01]  /*1e80*/  LDCU.64 UR6, c[0x0][0x540] ;  /* 0x0000a800ff0677ac */ /* 0x000f620008000a00 */
[----:B------:R-:W-:Y:S01]  /*1e90*/  IMAD.MOV.U32 R11, RZ, RZ, RZ ;  /* 0x000000ffff0b7224 */ /* 0x000fe200078e00ff */
[----:B------:R-:W0:Y:S01]  /*1ea0*/  LDGDEPBAR ;  /* 0x00000000000079af */ /* 0x000e220000000000 */
[----:B------:R-:W2:Y:S01]  /*1eb0*/  LDCU UR4, c[0x0][0x458] ;  /* 0x00008b00ff0477ac */ /* 0x000ea20008000800 */
[----:B-----5:R-:W-:-:S04]  /*1ec0*/  IMAD.WIDE.U32 R10, R0, UR6, R10 ;  /* 0x00000006000a7c25 */ /* 0x020fc8000f8e000a */
[----:B------:R-:W-:Y:S01]  /*1ed0*/  IMAD R0, R0, UR7, R11 ;  /* 0x0000000700007c24 */ /* 0x000fe2000f8e020b */
[----:B-1-3--:R-:W-:Y:S02]  /*1ee0*/  LEA R18, P0, R10, R4, 0x2 ;  /* 0x000000040a127211 */ /* 0x00afe400078010ff */
[----:B------:R-:W-:Y:S01]  /*1ef0*/  SHF.R.U32.HI R86, RZ, 0x1, R3 ;  /* 0x00000001ff567819 */ /* 0x000fe20000011603 */
[----:B------:R-:W-:-:S04]  /*1f00*/  DEPBAR.LE SB0, 0x0 ;  /* 0x000080000000791a */ /* 0x000fc80000000000 */
[----:B------:R-:W-:-:S05]  /*1f10*/  LEA.HI.X R19, R10, R5, R0, 0x2, P0 ;  /* 0x000000050a137211 */ /* 0x000fca00000f1400 */
[----:B------:R-:W3:Y:S01]  /*1f20*/  LDG.E R0, desc[UR16][R18.64] ;  /* 0x0000001012007981 */ /* 0x000ee2000c1e1900 */
[----:B--2---:R-:W3:Y:S01]  /*1f30*/  MUFU.RCP R87, UR4 ;  /* 0x0000000400577d08 */ /* 0x004ee20008001000 */
[----:B------:R-:W-:Y:S01]  /*1f40*/  LOP3.LUT R5, R86, 0x1f0, RZ, 0xc0, !PT ;  /* 0x000001f056057812 */ /* 0x000fe200078ec0ff */
[----:B------:R-:W-:Y:S01]  /*1f50*/  BSSY.RECONVERGENT B0, `(.L_x_3921) ;  /* 0x0000015000007945 */ /* 0x000fe20003800200 */
[----:B----4-:R-:W-:Y:S02]  /*1f60*/  LOP3.LUT R113, R16, 0x7, RZ, 0xc0, !PT ;  /* 0x0000000710717812 */ /* 0x010fe400078ec0ff */
[----:B------:R-:W-:Y:S01]  /*1f70*/  IADD3 R6, PT, PT, R5, 0x1, R6 ;  /* 0x0000000105067810 */ /* 0x000fe20007ffe006 */
[----:B------:R-:W-:-:S03]  /*1f80*/  IMAD.SHL.U32 R5, R120, 0x20, RZ ;  /* 0x0000002078057824 */ /* 0x000fc600078e00ff */
[----:B------:R-:W-:-:S04]  /*1f90*/  IADD3 R113, PT, PT, -R7, R6, R113 ;  /* 0x0000000607717210 */ /* 0x000fc80007ffe171 */
[----:B------:R-:W-:Y:S01]  /*1fa0*/  IADD3 R113, PT, PT, R113, UR14, R88 ;  /* 0x0000000e71717c10 */ /* 0x000fe2000fffe058 */
[----:B------:R-:W-:Y:S01]  /*1fb0*/  BAR.SYNC.DEFER_BLOCKING 0x0 ;  /* 0x0000000000007b1d */ /* 0x000fe20000010000 */
[----:B---3--:R-:W-:Y:S01]  /*1fc0*/  FMUL.FTZ R87, R0, R87 ;  /* 0x0000005700577220 */ /* 0x008fe20000410000 */
[----:B------:R-:W-:-:S04]  /*1fd0*/  SHF.L.U64.HI R0, R120, 0x5, R121 ;  /* 0x0000000578007819 */ /* 0x000fc80000010279 */
        /* <DEDUP_REMOVED lines=9> */
.L_x_3923:
[----:B------:R3:W-:Y:S01]  /*2070*/  STS.128 [R131+0x3000], RZ ;  /* 0x003000ff83007388 */ /* 0x0007e20000000c00 */
[----:B------:R-:W-:Y:S05]  /*2080*/  BRA `(.L_x_3924) ;  /* 0x0000000000047947 */ /* 0x000fea0003800000 */
.L_x_3922:
[----:B------:R1:W-:Y:S02]  /*2090*/  STS.128 [R131+0x3000], RZ ;  /* 0x003000ff83007388 */ /* 0x0003e40000000c00 */
.L_x_3924:
[----:B------:R-:W-:Y:S05]  /*20a0*/  BSYNC.RECONVERGENT B0 ;  /* 0x0000000000007941 */ /* 0x000fea0003800200 */
.L_x_3921:
[-C--:B------:R-:W-:Y:S01]  /*20b0*/  ISETP.GE.AND P3, PT, R15, R8.reuse, PT ;  /* 0x000000080f00720c */ /* 0x080fe20003f66270 */
[C---:B------:R-:W-:Y:S01]  /*20c0*/  IMAD.SHL.U32 R105, R3.reuse, 0x20, RZ ;  /* 0x0000002003697824 */ /* 0x040fe200078e00ff */
[----:B------:R-:W-:Y:S01]  /*20d0*/  BSSY.RECONVERGENT B0, `(.L_x_3925) ;  /* 0x000001b000007945 */ /* 0x000fe20003800200 */
[----:B------:R-:W-:Y:S01]  /*20e0*/  IMAD.SHL.U32 R6, R3, 0x4, RZ ;  /* 0x0000000403067824 */ /* 0x000fe200078e00ff */
[----:B------:R-:W-:Y:S01]  /*20f0*/  ISETP.GE.AND P2, PT, R13, R8, PT ;  /* 0x000000080d00720c */ /* 0x000fe20003f46270 */
[----:B------:R-:W-:Y:S01]  /*2100*/  IMAD.SHL.U32 R4, R3, 0x10, RZ ;  /* 0x0000001003047824 */ /* 0x000fe200078e00ff */
[C---:B------:R-:W-:Y:S02]  /*2110*/  LOP3.LUT R7, R105.reuse, 0xc0, RZ, 0xc0, !PT ;  /* 0x000000c069077812 */ /* 0x040fe400078ec0ff */
        /* <DEDUP_REMOVED lines=9> */
[----:B------:R-:W-:Y:S02]  /*21b0*/  ISETP.GE.AND P1, PT, R9, R8, PT ;  /* 0x000000080900720c */ /* 0x000fe40003f26270 */
        /* <DEDUP_REMOVED lines=12> */
.L_x_3926:
[----:B------:R-:W-:Y:S05]  /*2280*/  BSYNC.RECONVERGENT B0 ;  /* 0x0000000000007941 */ /* 0x000fea0003800200 */
.L_x_3925:
        /* <DEDUP_REMOVED lines=15> */
.L_x_3928:
[----:B------:R-:W-:Y:S05]  /*2380*/  BSYNC.RECONVERGENT B0 ;  /* 0x0000000000007941 */ /* 0x000fea0003800200 */
.L_x_3927:
        /* <DEDUP_REMOVED lines=13> */
.L_x_3930:
[----:B------:R-:W-:Y:S05]  /*2460*/  BSYNC.RECONVERGENT B0 ;  /* 0x0000000000007941 */ /* 0x000fea0003800200 */
.L_x_3929:
[----:B------:R-:W-:Y:S01]  /*2470*/  LDSM.16.M88.4 R20, [R85] ;  /* 0x000000005514783b */ /* 0x000fe20000000200 */
[----:B------:R-:W-:Y:S01]  /*2480*/  IMAD.MOV.U32 R0, RZ, RZ, 0x20 ;  /* 0x00000020ff007424 */ /* 0x000fe200078e00ff */
[----:B------:R-:W-:Y:S02]  /*2490*/  LOP3.LUT P6, RZ, R3, 0x4, RZ, 0xc0, !PT ;  /* 0x0000000403ff7812 */ /* 0x000fe400078cc0ff */
[----:B------:R-:W5:Y:S01]  /*24a0*/  LDSM.16.M88.4 R12, [R84+0x1000] ;  /* 0x00100000540c783b */ /* 0x000f620000000200 */
[C---:B------:R-:W-:Y:S02]  /*24b0*/  VIMNMX R115, PT, PT, R113.reuse, R88, PT ;  /* 0x0000005871737248 */ /* 0x040fe40003fe0100 */
[----:B------:R-:W-:Y:S01]  /*24c0*/  SEL R0, R0, 0xffffffe0, !P6 ;  /* 0xffffffe000007807 */ /* 0x000fe20007000000 */
[----:B-1----:R-:W1:Y:S01]  /*24d0*/  LDSM.16.M88.4 R4, [R84+0x1400] ;  /* 0x001400005404783b */ /* 0x002e620000000200 */
[----:B------:R-:W-:-:S03]  /*24e0*/  VIADDMNMX R113, R113, 0x8, R88, PT ;  /* 0x0000000871717846 */ /* 0x000fc60003800158 */
[----:B------:R-:W-:Y:S01]  /*24f0*/  IMAD.IADD R117, R85, 0x1, R0 ;  /* 0x0000000155757824 */ /* 0x000fe200078e0200 */
[----:B------:R-:W-:Y:S01]  /*2500*/  LDSM.16.M88.4 R60, [R84+0x1800] ;  /* 0x00180000543c783b */ /* 0x000fe20000000200 */
[----:B------:R-:W-:-:S03]  /*2510*/  IMAD.IADD R0, R0, 0x1, R84 ;  /* 0x0000000100007824 */ /* 0x000fc600078e0254 */
[----:B------:R-:W-:Y:S04]  /*2520*/  LDSM.16.M88.4 R100, [R117] ;  /* 0x000000007564783b */ /* 0x000fe80000000200 */
[----:B------:R-:W2:Y:S04]  /*2530*/  LDSM.16.M88.4 R72, [R0+0x1000] ;  /* 0x001000000048783b */ /* 0x000ea80000000200 */
[----:B------:R-:W3:Y:S04]  /*2540*/  LDSM.16.M88.4 R68, [R0+0x1400] ;  /* 0x001400000044783b */ /* 0x000ee80000000200 */
[----:B------:R-:W4:Y:S04]  /*2550*/  LDSM.16.M88.4 R52, [R84+0x1c00] ;  /* 0x001c00005434783b */ /* 0x000f280000000200 */
[----:B------:R-:W4:Y:S04]  /*2560*/  LDSM.16.M88.4 R44, [R84+0x2000] ;  /* 0x00200000542c783b */ /* 0x000f280000000200 */
[----:B------:R-:W4:Y:S04]  /*2570*/  LDSM.16.M88.4 R36, [R84+0x2400] ;  /* 0x002400005424783b */ /* 0x000f280000000200 */
[----:B------:R-:W4:Y:S01]  /*2580*/  LDSM.16.M88.4 R28, [R84+0x2800] ;  /* 0x00280000541c783b */ /* 0x000f220000000200 */
[C---:B-----5:R-:W-:Y:S03]  /*2590*/  HMMA.16816.F32 R16, R20.reuse, R12, RZ ;  /* 0x0000000c1410723c */ /* 0x060fe600000018ff */
[----:B------:R-:W5:Y:S04]  /*25a0*/  LDSM.16.M88.4 R76, [R84+0x2c00] ;  /* 0x002c0000544c783b */ /* 0x000f680000000200 */
[----:B------:R-:W-:Y:S01]  /*25b0*/  LDSM.16.M88.4 R96, [R0+0x1800] ;  /* 0x001800000060783b */ /* 0x000fe20000000200 */
[C---:B------:R-:W-:Y:S03]  /*25c0*/  HMMA.16816.F32 R12, R20.reuse, R14, RZ ;  /* 0x0000000e140c723c */ /* 0x040fe600000018ff */
[----:B------:R-:W-:Y:S04]  /*25d0*/  LDSM.16.M88.4 R92, [R0+0x1c00] ;  /* 0x001c0000005c783b */ /* 0x000fe80000000200 */
[----:B------:R-:W-:Y:S01]  /*25e0*/  LDSM.16.M88.4 R80, [R0+0x2000] ;  /* 0x002000000050783b */ /* 0x000fe20000000200 */
[C---:B-1----:R-:W-:Y:S03]  /*25f0*/  HMMA.16816.F32 R8, R20.reuse, R4, RZ ;  /* 0x000000041408723c */ /* 0x042fe600000018ff */
[----:B------:R-:W0:Y:S05]  /*2600*/  LDGDEPBAR ;  /* 0x00000000000079af */ /* 0x000e2a0000000000 */
[----:B------:R-:W-:Y:S08]  /*2610*/  HMMA.16816.F32 R4, R20, R6, RZ ;  /* 0x000000061404723c */ /* 0x000ff000000018ff */
[C---:B--2---:R-:W-:Y:S08]  /*2620*/  HMMA.16816.F32 R16, R100.reuse, R72, R16 ;  /* 0x000000486410723c */ /* 0x044ff00000001810 */
[C---:B------:R-:W-:Y:S01]  /*2630*/  HMMA.16816.F32 R12, R100.reuse, R74, R12 ;  /* 0x0000004a640c723c */ /* 0x040fe2000000180c */
[----:B------:R-:W1:Y:S07]  /*2640*/  LDSM.16.M88.4 R72, [R0+0x2800] ;  /* 0x002800000048783b */ /* 0x000e6e0000000200 */
[C---:B---3--:R-:W-:Y:S08]  /*2650*/  HMMA.16816.F32 R8, R100.reuse, R68, R8 ;  /* 0x000000446408723c */ /* 0x048ff00000001808 */
[----:B------:R-:W-:Y:S01]  /*2660*/  HMMA.16816.F32 R4, R100, R70, R4 ;  /* 0x000000466404723c */ /* 0x000fe20000001804 */
[----:B------:R-:W2:Y:S07]  /*2670*/  LDSM.16.M88.4 R68, [R0+0x2c00] ;  /* 0x002c00000044783b */ /* 0x000eae0000000200 */
        /* <DEDUP_REMOVED lines=11> */
[----:B------:R-:W-:Y:S01]  /*2730*/  HMMA.16816.F32 R20, R20, R78, RZ ;  /* 0x0000004e1414723c */ /* 0x000fe200000018ff */
[----:B------:R-:W3:Y:S01]  /*2740*/  LDSM.16.M88.4 R76, [R0+0x2400] ;  /* 0x00240000004c783b */ /* 0x000ee20000000200 */
[----:B------:R-:W-:-:S06]  /*2750*/  DEPBAR.LE SB0, 0x0 ;  /* 0x000080000000791a */ /* 0x000fcc0000000000 */
[----:B-1----:R-:W-:Y:S01]  /*2760*/  HMMA.16816.F32 R32, R100, R72, R32 ;  /* 0x000000486420723c */ /* 0x002fe20000001820 */
[----:B------:R-:W-:-:S07]  /*2770*/  IMAD.SHL.U32 R72, R3, 0x2, RZ ;  /* 0x0000000203487824 */ /* 0x000fce00078e00ff */
[C---:B--2---:R-:W-:Y:S08]  /*2780*/  HMMA.16816.F32 R24, R100.reuse, R68, R24 ;  /* 0x000000446418723c */ /* 0x044ff00000001818 */
[----:B------:R-:W-:Y:S01]  /*2790*/  HMMA.16816.F32 R20, R100, R70, R20 ;  /* 0x000000466414723c */ /* 0x000fe20000001814 */
[----:B------:R-:W-:-:S04]  /*27a0*/  LOP3.LUT R71, R72, 0x6, RZ, 0xc0, !PT ;  /* 0x0000000648477812 */ /* 0x000fc800078ec0ff */
[C---:B------:R-:W-:Y:S02]  /*27b0*/  LOP3.LUT R70, R2.reuse, R71, RZ, 0xfc, !PT ;  /* 0x0000004702467212 */ /* 0x040fe400078efcff */
[--C-:B------:R-:W-:Y:S01]  /*27c0*/  LOP3.LUT R72, R2, 0x78, R71.reuse, 0xfe, !PT ;  /* 0x0000007802487812 */ /* 0x100fe200078efe47 */
[C---:B------:R-:W-:Y:S01]  /*27d0*/  HMMA.16816.F32 R64, R100.reuse, R96, R64 ;  /* 0x000000606440723c */ /* 0x040fe20000001840 */
[C---:B------:R-:W-:Y:S02]  /*27e0*/  ISETP.GE.AND P5, PT, R70.reuse, R115, PT ;  /* 0x000000734600720c */ /* 0x040fe40003fa6270 */
[----:B------:R-:W-:Y:S02]  /*27f0*/  ISETP.GE.AND P1, PT, R70, R113, PT ;  /* 0x000000714600720c */ /* 0x000fe40003f26270 */
[----:B------:R-:W-:Y:S02]  /*2800*/  LOP3.LUT R68, R2, 0x1, R71, 0xfe, !PT ;  /* 0x0000000102447812 */ /* 0x000fe400078efe47 */
[----:B------:R-:W-:Y:S01]  /*2810*/  I2FP.F32.U32 R70, R70 ;  /* 0x0000004600467245 */ /* 0x000fe20000201000 */
[----:B------:R-:W-:Y:S01]  /*2820*/  HMMA.16816.F32 R60, R100, R98, R60 ;  /* 0x00000062643c723c */ /* 0x000fe2000000183c */
[----:B------:R-:W-:-:S02]  /*2830*/  I2FP.F32.U32 R69, R72 ;  /* 0x0000004800457245 */ /* 0x000fc40000201000 */
[C---:B------:R-:W-:Y:S02]  /*2840*/  ISETP.GE.AND P2, PT, R68.reuse, R115, PT ;  /* 0x000000734400720c */ /* 0x040fe40003f46270 */
[----:B------:R-:W-:Y:S02]  /*2850*/  ISETP.GE.AND P3, PT, R68, R113, PT ;  /* 0x000000714400720c */ /* 0x000fe40003f66270 */
[----:B------:R-:W-:Y:S01]  /*2860*/  I2FP.F32.U32 R68, R68 ;  /* 0x0000004400447245 */ /* 0x000fe20000201000 */
[----:B------:R-:W-:Y:S01]  /*2870*/  HMMA.16816.F32 R56, R100, R92, R56 ;  /* 0x0000005c6438723c */ /* 0x000fe20000001838 */
[C---:B------:R-:W-:Y:S02]  /*2880*/  ISETP.GE.AND P4, PT, R72.reuse, R115, PT ;  /* 0x000000734800720c */ /* 0x040fe40003f86270 */
[----:B------:R-:W-:Y:S01]  /*2890*/  ISETP.GE.AND P0, PT, R72, R113, PT ;  /* 0x000000714800720c */ /* 0x000fe20003f06270 */
[----:B------:R-:W-:-:S04]  /*28a0*/  FFMA.FTZ R19, R87, R68, R19 ;  /* 0x0000004457137223 */ /* 0x000fc80000010013 */
[C---:B------:R-:W-:Y:S08]  /*28b0*/  HMMA.16816.F32 R52, R100.reuse, R94, R52 ;  /* 0x0000005e6434723c */ /* 0x040ff00000001834 */
[----:B------:R-:W-:Y:S01]  /*28c0*/  HMMA.16816.F32 R48, R100, R80, R48 ;  /* 0x000000506430723c */ /* 0x000fe20000001830 */
[----:B------:R-:W-:Y:S01]  /*28d0*/  FFMA.FTZ R81, R87, R70, R18 ;  /* 0x0000004657517223 */ /* 0x000fe20000010012 */
[----:B------:R-:W-:-:S04]  /*28e0*/  LOP3.LUT R18, R2, 0x10, R71, 0xfe, !PT ;  /* 0x0000001002127812 */ /* 0x000fc800078efe47 */
[----:B------:R-:W-:Y:S02]  /*28f0*/  FSEL R81, R81, -INF , !P1 ;  /* 0xff80000051517808 */ /* 0x000fe40004800000 */
[----:B------:R-:W-:Y:S01]  /*2900*/  HMMA.16816.F32 R44, R100, R82, R44 ;  /* 0x00000052642c723c */ /* 0x000fe2000000182c */
[----:B------:R-:W-:-:S07]  /*2910*/  I2FP.F32.U32 R93, R18 ;  /* 0x00000012005d7245 */ /* 0x000fce0000201000 */
[C---:B---3--:R-:W-:Y:S08]  /*2920*/  HMMA.16816.F32 R40, R100.reuse, R76, R40 ;  /* 0x0000004c6428723c */ /* 0x048ff00000001828 */
[----:B------:R-:W-:Y:S01]  /*2930*/  HMMA.16816.F32 R36, R100, R78, R36 ;  /* 0x0000004e6424723c */ /* 0x000fe20000001824 */
[----:B------:R-:W-:Y:S01]  /*2940*/  FSEL R79, R19, -INF , !P3 ;  /* 0xff800000134f7808 */ /* 0x000fe20005800000 */
[----:B------:R-:W-:Y:S01]  /*2950*/  BAR.SYNC.DEFER_BLOCKING 0x0 ;  /* 0x0000000000007b1d */ /* 0x000fe20000010000 */
[----:B------:R-:W-:-:S05]  /*2960*/  ISETP.GE.AND P3, PT, R18, R113, PT ;  /* 0x000000711200720c */ /* 0x000fca0003f66270 */
[----:B------:R-:W-:Y:S01]  /*2970*/  HMMA.16816.F32 R28, R100, R74, R28 ;  /* 0x0000004a641c723c */ /* 0x000fe2000000181c */
[C---:B------:R-:W-:Y:S01]  /*2980*/  FFMA.FTZ R103, R87.reuse, R70, R16 ;  /* 0x0000004657677223 */ /* 0x040fe20000010010 */
[CC--:B------:R-:W-:Y:S01]  /*2990*/  FFMA.FTZ R16, R87.reuse, R69.reuse, R20 ;  /* 0x0000004557107223 */ /* 0x0c0fe20000010014 */
[C---:B------:R-:W-:Y:S01]  /*29a0*/  FFMA.FTZ R20, R87.reuse, R69, R22 ;  /* 0x0000004557147223 */ /* 0x040fe20000010016 */
[C---:B------:R-:W-:Y:S01]  /*29b0*/  LOP3.LUT R22, R2.reuse, 0x8, R71, 0xfe, !PT ;  /* 0x0000000802167812 */ /* 0x040fe200078efe47 */
[----:B------:R-:W-:Y:S01]  /*29c0*/  FFMA.FTZ R101, R87, R68, R17 ;  /* 0x0000004457657223 */ /* 0x000fe20000010011 */
[----:B------:R-:W-:Y:S02]  /*29d0*/  LOP3.LUT R68, R2, 0x9, R71, 0xfe, !PT ;  /* 0x0000000902447812 */ /* 0x000fe400078efe47 */
[----:B------:R-:W-:Y:S02]  /*29e0*/  FSEL R103, R103, -INF , !P5 ;  /* 0xff80000067677808 */ /* 0x000fe40006800000 */
[----:B------:R-:W-:-:S02]  /*29f0*/  I2FP.F32.U32 R17, R22 ;  /* 0x0000001600117245 */ /* 0x000fc40000201000 */
[C---:B------:R-:W-:Y:S02]  /*2a00*/  ISETP.GE.AND P5, PT, R22.reuse, R115, PT ;  /* 0x000000731600720c */ /* 0x040fe40003fa6270 */
[----:B------:R-:W-:Y:S02]  /*2a10*/  ISETP.GE.AND P1, PT, R22, R113, PT ;  /* 0x000000711600720c */ /* 0x000fe40003f26270 */
[----:B------:R-:W-:Y:S02]  /*2a20*/  FSEL R22, R16, -INF , !P4 ;  /* 0xff80000010167808 */ /* 0x000fe40006000000 */
[----:B------:R-:W-:Y:S02]  /*2a30*/  I2FP.F32.U32 R16, R68 ;  /* 0x0000004400107245 */ /* 0x000fe40000201000 */
[----:B------:R-:W-:Y:S02]  /*2a40*/  FSEL R101, R101, -INF , !P2 ;  /* 0xff80000065657808 */ /* 0x000fe40005000000 */
[----:B------:R-:W-:Y:S01]  /*2a50*/  ISETP.GE.AND P2, PT, R18, R115, PT ;  /* 0x000000731200720c */ /* 0x000fe20003f46270 */
[C---:B------:R-:W-:Y:S01]  /*2a60*/  FFMA.FTZ R18, R87.reuse, R17, R12 ;  /* 0x0000001157127223 */ /* 0x040fe2000001000c */
[----:B------:R-:W-:Y:S01]  /*2a70*/  FSEL R20, R20, -INF , !P0 ;  /* 0xff80000014147808 */ /* 0x000fe20004000000 */
[C---:B------:R-:W-:Y:S01]  /*2a80*/  FFMA.FTZ R12, R87.reuse, R93, R8 ;  /* 0x0000005d570c7223 */ /* 0x040fe20000010008 */
[C---:B------:R-:W-:Y:S01]  /*2a90*/  ISETP.GE.AND P4, PT, R68.reuse, R115, PT ;  /* 0x000000734400720c */ /* 0x040fe20003f86270 */
[C---:B------:R-:W-:Y:S01]  /*2aa0*/  FFMA.FTZ R93, R87.reuse, R93, R10 ;  /* 0x0000005d575d7223 */ /* 0x040fe2000001000a */
[----:B------:R-:W-:Y:S01]  /*2ab0*/  ISETP.GE.AND P0, PT, R68, R113, PT ;  /* 0x000000714400720c */ /* 0x000fe20003f06270 */
[CC--:B------:R-:W-:Y:S01]  /*2ac0*/  FFMA.FTZ R13, R87.reuse, R16.reuse, R13 ;  /* 0x00000010570d7223 */ /* 0x0c0fe2000001000d */
[C---:B------:R-:W-:Y:S01]  /*2ad0*/  LOP3.LUT R8, R2.reuse, 0x11, R71, 0xfe, !PT ;  /* 0x0000001102087812 */ /* 0x040fe200078efe47 */
[C---:B------:R-:W-:Y:S01]  /*2ae0*/  FFMA.FTZ R15, R87.reuse, R16, R15 ;  /* 0x00000010570f7223 */ /* 0x040fe2000001000f */
[C-C-:B------:R-:W-:Y:S01]  /*2af0*/  LOP3.LUT R68, R2.reuse, 0x18, R71.reuse, 0xfe, !PT ;  /* 0x0000001802447812 */ /* 0x140fe200078efe47 */
[----:B------:R-:W-:Y:S01]  /*2b00*/  FFMA.FTZ R17, R87, R17, R14 ;  /* 0x0000001157117223 */ /* 0x000fe2000001000e */
[----:B------:R-:W-:-:S02]  /*2b10*/  LOP3.LUT R16, R2, 0x19, R71, 0xfe, !PT ;  /* 0x0000001902107812 */ /* 0x000fc400078efe47 */
[----:B------:R-:W-:Y:S02]  /*2b20*/  FSEL R14, R18, -INF , !P5 ;  /* 0xff800000120e7808 */ /* 0x000fe40006800000 */
[----:B------:R-:W-:Y:S02]  /*2b30*/  I2FP.F32.U32 R18, R8 ;  /* 0x0000000800127245 */ /* 0x000fe40000201000 */
[----:B------:R-:W-:Y:S02]  /*2b40*/  I2FP.F32.U32 R99, R68 ;  /* 0x0000004400637245 */ /* 0x000fe40000201000 */
[----:B------:R-:W-:Y:S01]  /*2b50*/  FSEL R12, R12, -INF , !P2 ;  /* 0xff8000000c0c7808 */ /* 0x000fe20005000000 */
[-C--:B------:R-:W-:Y:S01]  /*2b60*/  FFMA.FTZ R9, R87, R18.reuse, R9 ;  /* 0x0000001257097223 */ /* 0x080fe20000010009 */
[----:B------:R-:W-:Y:S01]  /*2b70*/  FSEL R93, R93, -INF , !P3 ;  /* 0xff8000005d5d7808 */ /* 0x000fe20005800000 */
[C---:B------:R-:W-:Y:S01]  /*2b80*/  FFMA.FTZ R95, R87.reuse, R18, R11 ;  /* 0x00000012575f7223 */ /* 0x040fe2000001000b */
[C---:B------:R-:W-:Y:S01]  /*2b90*/  ISETP.GE.AND P2, PT, R16.reuse, R115, PT ;  /* 0x000000731000720c */ /* 0x040fe20003f46270 */
[C---:B------:R-:W-:Y:S01]  /*2ba0*/  FFMA.FTZ R4, R87.reuse, R99, R4 ;  /* 0x0000006357047223 */ /* 0x040fe20000010004 */
[----:B------:R-:W-:Y:S01]  /*2bb0*/  ISETP.GE.AND P3, PT, R16, R113, PT ;  /* 0x000000711000720c */ /* 0x000fe20003f66270 */
[----:B------:R-:W-:Y:S01]  /*2bc0*/  FFMA.FTZ R99, R87, R99, R6 ;  /* 0x0000006357637223 */ /* 0x000fe20000010006 */
[----:B------:R-:W-:-:S02]  /*2bd0*/  I2FP.F32.U32 R16, R16 ;  /* 0x0000001000107245 */ /* 0x000fc40000201000 */
[----:B------:R-:W-:Y:S02]  /*2be0*/  FSEL R10, R17, -INF , !P1 ;  /* 0xff800000110a7808 */ /* 0x000fe40004800000 */
[C---:B------:R-:W-:Y:S01]  /*2bf0*/  ISETP.GE.AND P5, PT, R8.reuse, R115, PT ;  /* 0x000000730800720c */ /* 0x040fe20003fa6270 */
[CC--:B------:R-:W-:Y:S01]  /*2c00*/  FFMA.FTZ R5, R87.reuse, R16.reuse, R5 ;  /* 0x0000001057057223 */ /* 0x0c0fe20000010005 */
[----:B------:R-:W-:Y:S01]  /*2c10*/  ISETP.GE.AND P1, PT, R8, R113, PT ;  /* 0x000000710800720c */ /* 0x000fe20003f26270 */
[----:B------:R-:W-:Y:S01]  /*2c20*/  FFMA.FTZ R7, R87, R16, R7 ;  /* 0x0000001057077223 */ /* 0x000fe20000010007 */
[----:B------:R-:W-:Y:S02]  /*2c30*/  FSEL R123, R13, -INF , !P4 ;  /* 0xff8000000d7b7808 */ /* 0x000fe40006000000 */
[----:B------:R-:W-:Y:S02]  /*2c40*/  LOP3.LUT R6, R2, 0x20, R71, 0xfe, !PT ;  /* 0x0000002002067812 */ /* 0x000fe400078efe47 */
[----:B------:R-:W-:-:S02]  /*2c50*/  ISETP.GE.AND P4, PT, R68, R115, PT ;  /* 0x000000734400720c */ /* 0x000fc40003f86270 */
[C-C-:B------:R-:W-:Y:S02]  /*2c60*/  LOP3.LUT R18, R2.reuse, 0x21, R71.reuse, 0xfe, !PT ;  /* 0x0000002102127812 */ /* 0x140fe400078efe47 */
[----:B------:R-:W-:Y:S02]  /*2c70*/  LOP3.LUT R16, R2, 0x28, R71, 0xfe, !PT ;  /* 0x0000002802107812 */ /* 0x000fe400078efe47 */
[----:B------:R-:W-:Y:S02]  /*2c80*/  FSEL R11, R9, -INF , !P5 ;  /* 0xff800000090b7808 */ /* 0x000fe40006800000 */
[----:B------:R-:W-:Y:S02]  /*2c90*/  FSEL R95, R95, -INF , !P1 ;  /* 0xff8000005f5f7808 */ /* 0x000fe40004800000 */
[C---:B------:R-:W-:Y:S02]  /*2ca0*/  ISETP.GE.AND P5, PT, R6.reuse, R115, PT ;  /* 0x000000730600720c */ /* 0x040fe40003fa6270 */
[----:B------:R-:W-:-:S02]  /*2cb0*/  ISETP.GE.AND P1, PT, R6, R113, PT ;  /* 0x000000710600720c */ /* 0x000fc40003f26270 */
[----:B------:R-:W-:Y:S02]  /*2cc0*/  I2FP.F32.U32 R6, R6 ;  /* 0x0000000600067245 */ /* 0x000fe40000201000 */
[----:B------:R-:W-:Y:S02]  /*2cd0*/  FSEL R9, R4, -INF , !P4 ;  /* 0xff80000004097808 */ /* 0x000fe40006000000 */
[----:B------:R-:W-:Y:S01]  /*2ce0*/  I2FP.F32.U32 R4, R18 ;  /* 0x0000001200047245 */ /* 0x000fe20000201000 */
[-C--:B------:R-:W-:Y:S01]  /*2cf0*/  FFMA.FTZ R64, R87, R6.reuse, R64 ;  /* 0x0000000657407223 */ /* 0x080fe20000010040 */
[----:B------:R-:W-:Y:S01]  /*2d00*/  FSEL R107, R5, -INF , !P2 ;  /* 0xff800000056b7808 */ /* 0x000fe20005000000 */
[C---:B------:R-:W-:Y:S01]  /*2d10*/  FFMA.FTZ R66, R87.reuse, R6, R66 ;  /* 0x0000000657427223 */ /* 0x040fe20000010042 */
[----:B------:R-:W-:Y:S01]  /*2d20*/  I2FP.F32.U32 R5, R16 ;  /* 0x0000001000057245 */ /* 0x000fe20000201000 */
[CC--:B------:R-:W-:Y:S01]  /*2d30*/  FFMA.FTZ R65, R87.reuse, R4.reuse, R65 ;  /* 0x0000000457417223 */ /* 0x0c0fe20000010041 */
[----:B------:R-:W-:Y:S01]  /*2d40*/  ISETP.GE.AND P4, PT, R18, R115, PT ;  /* 0x000000731200720c */ /* 0x000fe20003f86270 */
[----:B------:R-:W-:Y:S01]  /*2d50*/  FFMA.FTZ R67, R87, R4, R67 ;  /* 0x0000000457437223 */ /* 0x000fe20000010043 */
[----:B------:R-:W-:Y:S01]  /*2d60*/  FSEL R97, R7, -INF , !P3 ;  /* 0xff80000007617808 */ /* 0x000fe20005800000 */
[CC--:B------:R-:W-:Y:S01]  /*2d70*/  FFMA.FTZ R60, R87.reuse, R5.reuse, R60 ;  /* 0x00000005573c7223 */ /* 0x0c0fe2000001003c */
[----:B------:R-:W-:Y:S01]  /*2d80*/  FFMA.FTZ R62, R87, R5, R62 ;  /* 0x00000005573e7223 */ /* 0x000fe2000001003e */
[----:B------:R-:W-:-:S02]  /*2d90*/  LOP3.LUT R6, R2, 0x29, R71, 0xfe, !PT ;  /* 0x0000002902067812 */ /* 0x000fc400078efe47 */
[----:B------:R-:W-:Y:S02]  /*2da0*/  FSEL R8, R15, -INF , !P0 ;  /* 0xff8000000f087808 */ /* 0x000fe40004000000 */
[C---:B------:R-:W-:Y:S02]  /*2db0*/  ISETP.GE.AND P2, PT, R16.reuse, R115, PT ;  /* 0x000000731000720c */ /* 0x040fe40003f46270 */
[-C--:B------:R-:W-:Y:S02]  /*2dc0*/  ISETP.GE.AND P3, PT, R16, R113.reuse, PT ;  /* 0x000000711000720c */ /* 0x080fe40003f66270 */
[----:B------:R-:W-:Y:S02]  /*2dd0*/  ISETP.GE.AND P0, PT, R68, R113, PT ;  /* 0x000000714400720c */ /* 0x000fe40003f06270 */
[C-C-:B------:R-:W-:Y:S02]  /*2de0*/  LOP3.LUT R16, R2.reuse, 0x30, R71.reuse, 0xfe, !PT ;  /* 0x0000003002107812 */ /* 0x140fe400078efe47 */
[----:B------:R-:W-:-:S02]  /*2df0*/  LOP3.LUT R4, R2, 0x31, R71, 0xfe, !PT ;  /* 0x0000003102047812 */ /* 0x000fc400078efe47 */
[----:B------:R-:W-:Y:S02]  /*2e00*/  FSEL R163, R64, -INF , !P5 ;  /* 0xff80000040a37808 */ /* 0x000fe40006800000 */
[----:B------:R-:W-:Y:S02]  /*2e10*/  FSEL R159, R66, -INF , !P1 ;  /* 0xff800000429f7808 */ /* 0x000fe40004800000 */
[C---:B------:R-:W-:Y:S02]  /*2e20*/  ISETP.GE.AND P5, PT, R6.reuse, R115, PT ;  /* 0x000000730600720c */ /* 0x040fe40003fa6270 */
[----:B------:R-:W-:Y:S02]  /*2e30*/  ISETP.GE.AND P1, PT, R6, R113, PT ;  /* 0x000000710600720c */ /* 0x000fe40003f26270 */
[----:B------:R-:W-:Y:S02]  /*2e40*/  FSEL R139, R65, -INF , !P4 ;  /* 0xff800000418b7808 */ /* 0x000fe40006000000 */
[----:B------:R-:W-:-:S02]  /*2e50*/  I2FP.F32.U32 R6, R6 ;  /* 0x0000000600067245 */ /* 0x000fc40000201000 */
[----:B------:R-:W-:Y:S02]  /*2e60*/  FSEL R83, R60, -INF , !P2 ;  /* 0xff8000003c537808 */ /* 0x000fe40005000000 */
[----:B------:R-:W-:Y:S01]  /*2e70*/  FSEL R65, R62, -INF , !P3 ;  /* 0xff8000003e417808 */ /* 0x000fe20005800000 */
[-C--:B------:R-:W-:Y:S01]  /*2e80*/  FFMA.FTZ R61, R87, R6.reuse, R61 ;  /* 0x00000006573d7223 */ /* 0x080fe2000001003d */
[----:B------:R-:W-:Y:S01]  /*2e90*/  FSEL R99, R99, -INF , !P0 ;  /* 0xff80000063637808 */ /* 0x000fe20004000000 */
[C---:B------:R-:W-:Y:S01]  /*2ea0*/  FFMA.FTZ R63, R87.reuse, R6, R63 ;  /* 0x00000006573f7223 */ /* 0x040fe2000001003f */
[----:B------:R-:W-:Y:S02]  /*2eb0*/  I2FP.F32.U32 R5, R16 ;  /* 0x0000001000057245 */ /* 0x000fe40000201000 */
[C---:B------:R-:W-:Y:S02]  /*2ec0*/  ISETP.GE.AND P2, PT, R4.reuse, R115, PT ;  /* 0x000000730400720c */ /* 0x040fe40003f46270 */
[----:B------:R-:W-:Y:S01]  /*2ed0*/  ISETP.GE.AND P3, PT, R4, R113, PT ;  /* 0x000000710400720c */ /* 0x000fe20003f66270 */
        /* <DEDUP_REMOVED lines=9> */
[C-C-:B------:R-:W-:Y:S02]  /*2f70*/  LOP3.LUT R6, R2.reuse, 0x38, R71.reuse, 0xfe, !PT ;  /* 0x0000003802067812 */ /* 0x140fe400078efe47 */
[C-C-:B------:R-:W-:Y:S02]  /*2f80*/  LOP3.LUT R4, R2.reuse, 0x39, R71.reuse, 0xfe, !PT ;  /* 0x0000003902047812 */ /* 0x140fe400078efe47 */
[----:B------:R-:W-:-:S02]  /*2f90*/  LOP3.LUT R16, R2, 0x40, R71, 0xfe, !PT ;  /* 0x0000004002107812 */ /* 0x000fc400078efe47 */
[----:B------:R-:W-:Y:S02]  /*2fa0*/  FSEL R165, R61, -INF , !P5 ;  /* 0xff8000003da57808 */ /* 0x000fe40006800000 */
[----:B------:R-:W-:Y:S02]  /*2fb0*/  FSEL R161, R63, -INF , !P1 ;  /* 0xff8000003fa17808 */ /* 0x000fe40004800000 */
        /* <DEDUP_REMOVED lines=10> */
[----:B------:R-:W-:Y:S02]  /*3060*/  I2FP.F32.U32 R4, R4 ;  /* 0x0000000400047245 */ /* 0x000fe40000201000 */
[----:B------:R-:W-:Y:S01]  /*3070*/  FSEL R143, R57, -INF , !P2 ;  /* 0xff800000398f7808 */ /* 0x000fe20005000000 */
[-C--:B------:R-:W-:Y:S01]  /*3080*/  FFMA.FTZ R48, R87, R5.reuse, R48 ;  /* 0x0000000557307223 */ /* 0x080fe20000010030 */
[----:B------:R-:W-:Y:S01]  /*3090*/  FSEL R141, R59, -INF , !P3 ;  /* 0xff8000003b8d7808 */ /* 0x000fe20005800000 */
[C---:B------:R-:W-:Y:S01]  /*30a0*/  FFMA.FTZ R50, R87.reuse, R5, R50 ;  /* 0x0000000557327223 */ /* 0x040fe20000010032 */
[C---:B------:R-:W-:Y:S01]  /*30b0*/  ISETP.GE.AND P2, PT, R16.reuse, R115, PT ;  /* 0x000000731000720c */ /* 0x040fe20003f46270 */
[CC--:B------:R-:W-:Y:S01]  /*30c0*/  FFMA.FTZ R53, R87.reuse, R4.reuse, R53 ;  /* 0x0000000457357223 */ /* 0x0c0fe20000010035 */
[----:B------:R-:W-:Y:S01]  /*30d0*/  ISETP.GE.AND P3, PT, R16, R113, PT ;  /* 0x000000711000720c */ /* 0x000fe20003f66270 */
[----:B------:R-:W-:Y:S01]  /*30e0*/  FFMA.FTZ R55, R87, R4, R55 ;  /* 0x0000000457377223 */ /* 0x000fe20000010037 */
[----:B------:R-:W-:-:S02]  /*30f0*/  LOP3.LUT R6, R2, 0x41, R71, 0xfe, !PT ;  /* 0x0000004102067812 */ /* 0x000fc400078efe47 */
[C-C-:B------:R-:W-:Y:S02]  /*3100*/  LOP3.LUT R16, R2.reuse, 0x48, R71.reuse, 0xfe, !PT ;  /* 0x0000004802107812 */ /* 0x140fe400078efe47 */
[----:B------:R-:W-:Y:S02]  /*3110*/  LOP3.LUT R4, R2, 0x49, R71, 0xfe, !PT ;  /* 0x0000004902047812 */ /* 0x000fe400078efe47 */
[----:B------:R-:W-:Y:S02]  /*3120*/  FSEL R157, R52, -INF , !P5 ;  /* 0xff800000349d7808 */ /* 0x000fe40006800000 */
[----:B------:R-:W-:Y:S02]  /*3130*/  FSEL R153, R54, -INF , !P1 ;  /* 0xff80000036997808 */ /* 0x000fe40004800000 */
[----:B------:R-:W-:Y:S02]  /*3140*/  FSEL R67, R48, -INF , !P2 ;  /* 0xff80000030437808 */ /* 0x000fe40005000000 */
[----:B------:R-:W-:-:S02]  /*3150*/  FSEL R63, R50, -INF , !P3 ;  /* 0xff800000323f7808 */ /* 0x000fc40005800000 */
[C---:B------:R-:W-:Y:S02]  /*3160*/  ISETP.GE.AND P5, PT, R6.reuse, R115, PT ;  /* 0x000000730600720c */ /* 0x040fe40003fa6270 */
[----:B------:R-:W-:Y:S02]  /*3170*/  ISETP.GE.AND P1, PT, R6, R113, PT ;  /* 0x000000710600720c */ /* 0x000fe40003f26270 */
[----:B------:R-:W-:Y:S02]  /*3180*/  I2FP.F32.U32 R5, R16 ;  /* 0x0000001000057245 */ /* 0x000fe40000201000 */
[C---:B------:R-:W-:Y:S02]  /*3190*/  ISETP.GE.AND P2, PT, R4.reuse, R115, PT ;  /* 0x000000730400720c */ /* 0x040fe40003f46270 */
[----:B------:R-:W-:Y:S01]  /*31a0*/  ISETP.GE.AND P3, PT, R4, R113, PT ;  /* 0x000000710400720c */ /* 0x000fe20003f66270 */
[CC--:B------:R-:W-:Y:S01]  /*31b0*/  FFMA.FTZ R44, R87.reuse, R5.reuse, R44 ;  /* 0x00000005572c7223 */ /* 0x0c0fe2000001002c */
[----:B------:R-:W-:Y:S01]  /*31c0*/  I2FP.F32.U32 R6, R6 ;  /* 0x0000000600067245 */ /* 0x000fe20000201000 */
[----:B------:R-:W-:Y:S01]  /*31d0*/  FFMA.FTZ R46, R87, R5, R46 ;  /* 0x00000005572e7223 */ /* 0x000fe2000001002e */
[----:B------:R-:W-:-:S02]  /*31e0*/  I2FP.F32.U32 R4, R4 ;  /* 0x0000000400047245 */ /* 0x000fc40000201000 */
        /* <DEDUP_REMOVED lines=8> */
[C-C-:B------:R-:W-:Y:S02]  /*3270*/  LOP3.LUT R16, R2.reuse, 0x50, R71.reuse, 0xfe, !PT ;  /* 0x0000005002107812 */ /* 0x140fe400078efe47 */
[----:B------:R-:W-:-:S02]  /*3280*/  LOP3.LUT R4, R2, 0x51, R71, 0xfe, !PT ;  /* 0x0000005102047812 */ /* 0x000fc400078efe47 */
[----:B------:R-:W-:Y:S02]  /*3290*/  LOP3.LUT R6, R2, 0x58, R71, 0xfe, !PT ;  /* 0x0000005802067812 */ /* 0x000fe400078efe47 */
[----:B------:R-:W-:Y:S02]  /*32a0*/  I2FP.F32.U32 R15, R16 ;  /* 0x00000010000f7245 */ /* 0x000fe40000201000 */
[----:B------:R-:W-:Y:S02]  /*32b0*/  FSEL R133, R44, -INF , !P4 ;  /* 0xff8000002c857808 */ /* 0x000fe40006000000 */
[----:B------:R-:W-:Y:S01]  /*32c0*/  FSEL R75, R46, -INF , !P0 ;  /* 0xff8000002e4b7808 */ /* 0x000fe20004000000 */
[C---:B------:R-:W-:Y:S01]  /*32d0*/  FFMA.FTZ R40, R87.reuse, R15, R40 ;  /* 0x0000000f57287223 */ /* 0x040fe20000010028 */
[C---:B------:R-:W-:Y:S01]  /*32e0*/  ISETP.GE.AND P4, PT, R4.reuse, R115, PT ;  /* 0x000000730400720c */ /* 0x040fe20003f86270 */
[----:B------:R-:W-:Y:S01]  /*32f0*/  FFMA.FTZ R15, R87, R15, R42 ;  /* 0x0000000f570f7223 */ /* 0x000fe2000001002a */
[----:B------:R-:W-:-:S02]  /*3300*/  ISETP.GE.AND P0, PT, R4, R113, PT ;  /* 0x000000710400720c */ /* 0x000fc40003f06270 */
[----:B------:R-:W-:Y:S02]  /*3310*/  I2FP.F32.U32 R5, R6 ;  /* 0x0000000600057245 */ /* 0x000fe40000201000 */
[----:B------:R-:W-:Y:S02]  /*3320*/  I2FP.F32.U32 R4, R4 ;  /* 0x0000000400047245 */ /* 0x000fe40000201000 */
[----:B------:R-:W-:Y:S01]  /*3330*/  FSEL R135, R49, -INF , !P5 ;  /* 0xff80000031877808 */ /* 0x000fe20006800000 */
[-C--:B------:R-:W-:Y:S01]  /*3340*/  FFMA.FTZ R36, R87, R5.reuse, R36 ;  /* 0x0000000557247223 */ /* 0x080fe20000010024 */
[----:B------:R-:W-:Y:S01]  /*3350*/  FSEL R77, R51, -INF , !P1 ;  /* 0xff800000334d7808 */ /* 0x000fe20004800000 */
[----:B------:R-:W-:Y:S01]  /*3360*/  FFMA.FTZ R38, R87, R5, R38 ;  /* 0x0000000557267223 */ /* 0x000fe20000010026 */
[----:B------:R-:W-:Y:S01]  /*3370*/  FSEL R125, R45, -INF , !P2 ;  /* 0xff8000002d7d7808 */ /* 0x000fe20005000000 */
[-C--:B------:R-:W-:Y:S01]  /*3380*/  FFMA.FTZ R41, R87, R4.reuse, R41 ;  /* 0x0000000457297223 */ /* 0x080fe20000010029 */
[----:B------:R-:W-:Y:S01]  /*3390*/  FSEL R73, R47, -INF , !P3 ;  /* 0xff8000002f497808 */ /* 0x000fe20005800000 */
[----:B------:R-:W-:Y:S01]  /*33a0*/  FFMA.FTZ R13, R87, R4, R43 ;  /* 0x00000004570d7223 */ /* 0x000fe2000001002b */
[----:B------:R-:W-:-:S02]  /*33b0*/  ISETP.GE.AND P5, PT, R16, R115, PT ;  /* 0x000000731000720c */ /* 0x000fc40003fa6270 */
[----:B------:R-:W-:Y:S02]  /*33c0*/  ISETP.GE.AND P1, PT, R16, R113, PT ;  /* 0x000000711000720c */ /* 0x000fe40003f26270 */
[C---:B------:R-:W-:Y:S02]  /*33d0*/  ISETP.GE.AND P2, PT, R6.reuse, R115, PT ;  /* 0x000000730600720c */ /* 0x040fe40003f46270 */
[----:B------:R-:W-:Y:S02]  /*33e0*/  ISETP.GE.AND P3, PT, R6, R113, PT ;  /* 0x000000710600720c */ /* 0x000fe40003f66270 */
[C-C-:B------:R-:W-:Y:S02]  /*33f0*/  LOP3.LUT R6, R2.reuse, 0x59, R71.reuse, 0xfe, !PT ;  /* 0x0000005902067812 */ /* 0x140fe400078efe47 */
[C-C-:B------:R-:W-:Y:S02]  /*3400*/  LOP3.LUT R4, R2.reuse, 0x61, R71.reuse, 0xfe, !PT ;  /* 0x0000006102047812 */ /* 0x140fe400078efe47 */
[----:B------:R-:W-:-:S02]  /*3410*/  LOP3.LUT R16, R2, 0x60, R71, 0xfe, !PT ;  /* 0x0000006002107812 */ /* 0x000fc400078efe47 */
[----:B------:R-:W-:Y:S02]  /*3420*/  FSEL R55, R40, -INF , !P5 ;  /* 0xff80000028377808 */ /* 0x000fe40006800000 */
[----:B------:R-:W-:Y:S02]  /*3430*/  FSEL R15, R15, -INF , !P1 ;  /* 0xff8000000f0f7808 */ /* 0x000fe40004800000 */
[----:B------:R-:W-:Y:S02]  /*3440*/  FSEL R51, R36, -INF , !P2 ;  /* 0xff80000024337808 */ /* 0x000fe40005000000 */
[----:B------:R-:W-:Y:S02]  /*3450*/  FSEL R45, R38, -INF , !P3 ;  /* 0xff800000262d7808 */ /* 0x000fe40005800000 */
[C---:B------:R-:W-:Y:S02]  /*3460*/  ISETP.GE.AND P5, PT, R6.reuse, R115, PT ;  /* 0x000000730600720c */ /* 0x040fe40003fa6270 */
[----:B------:R-:W-:-:S02]  /*3470*/  ISETP.GE.AND P1, PT, R6, R113, PT ;  /* 0x000000710600720c */ /* 0x000fc40003f26270 */
[----:B------:R-:W-:Y:S02]  /*3480*/  FSEL R53, R41, -INF , !P4 ;  /* 0xff80000029357808 */ /* 0x000fe40006000000 */
[----:B------:R-:W-:Y:S02]  /*3490*/  FSEL R13, R13, -INF , !P0 ;  /* 0xff8000000d0d7808 */ /* 0x000fe40004000000 */
[C---:B------:R-:W-:Y:S02]  /*34a0*/  ISETP.GE.AND P2, PT, R4.reuse, R115, PT ;  /* 0x000000730400720c */ /* 0x040fe40003f46270 */
[----:B------:R-:W-:Y:S02]  /*34b0*/  ISETP.GE.AND P3, PT, R4, R113, PT ;  /* 0x000000710400720c */ /* 0x000fe40003f66270 */
[----:B------:R-:W-:Y:S02]  /*34c0*/  I2FP.F32.U32 R6, R6 ;  /* 0x0000000600067245 */ /* 0x000fe40000201000 */
[----:B------:R-:W-:-:S02]  /*34d0*/  ISETP.GE.AND P4, PT, R16, R115, PT ;  /* 0x000000731000720c */ /* 0x000fc40003f86270 */
[----:B------:R-:W-:Y:S01]  /*34e0*/  ISETP.GE.AND P0, PT, R16, R113, PT ;  /* 0x000000711000720c */ /* 0x000fe20003f06270 */
[C---:B------:R-:W-:Y:S01]  /*34f0*/  FFMA.FTZ R37, R87.reuse, R6, R37 ;  /* 0x0000000657257223 */ /* 0x040fe20000010025 */
[----:B------:R-:W-:Y:S01]  /*3500*/  I2FP.F32.U32 R19, R16 ;  /* 0x0000001000137245 */ /* 0x000fe20000201000 */
[C---:B------:R-:W-:Y:S01]  /*3510*/  FFMA.FTZ R39, R87.reuse, R6, R39 ;  /* 0x0000000657277223 */ /* 0x040fe20000010027 */
[----:B------:R-:W-:Y:S02]  /*3520*/  I2FP.F32.U32 R4, R4 ;  /* 0x0000000400047245 */ /* 0x000fe40000201000 */
[----:B------:R-:W-:Y:S01]  /*3530*/  LOP3.LUT R16, R2, 0x68, R71, 0xfe, !PT ;  /* 0x0000006802107812 */ /* 0x000fe200078efe47 */
[CC--:B------:R-:W-:Y:S01]  /*3540*/  FFMA.FTZ R32, R87.reuse, R19.reuse, R32 ;  /* 0x0000001357207223 */ /* 0x0c0fe20000010020 */
[C---:B------:R-:W-:Y:S01]  /*3550*/  FFMA.FTZ R19, R87.reuse, R19, R34 ;  /* 0x0000001357137223 */ /* 0x040fe20000010022 */
[CC--:B------:R-:W-:Y:S01]  /*3560*/  FFMA.FTZ R33, R87.reuse, R4.reuse, R33 ;  /* 0x0000000457217223 */ /* 0x0c0fe20000010021 */
[----:B------:R-:W-:Y:S01]  /*3570*/  FFMA.FTZ R17, R87, R4, R35 ;  /* 0x0000000457117223 */ /* 0x000fe20000010023 */
[----:B------:R-:W-:-:S02]  /*3580*/  I2FP.F32.U32 R5, R16 ;  /* 0x0000001000057245 */ /* 0x000fc40000201000 */
[----:B------:R-:W-:Y:S02]  /*3590*/  LOP3.LUT R4, R2, 0x70, R71, 0xfe, !PT ;  /* 0x0000007002047812 */ /* 0x000fe400078efe47 */
[----:B------:R-:W-:Y:S01]  /*35a0*/  FSEL R57, R37, -INF , !P5 ;  /* 0xff80000025397808 */ /* 0x000fe20006800000 */
[-C--:B------:R-:W-:Y:S01]  /*35b0*/  FFMA.FTZ R28, R87, R5.reuse, R28 ;  /* 0x00000005571c7223 */ /* 0x080fe2000001001c */
[----:B------:R-:W-:Y:S01]  /*35c0*/  FSEL R49, R39, -INF , !P1 ;  /* 0xff80000027317808 */ /* 0x000fe20004800000 */
[----:B------:R-:W-:Y:S01]  /*35d0*/  FFMA.FTZ R30, R87, R5, R30 ;  /* 0x00000005571e7223 */ /* 0x000fe2000001001e */
[----:B------:R-:W-:Y:S02]  /*35e0*/  FSEL R33, R33, -INF , !P2 ;  /* 0xff80000021217808 */ /* 0x000fe40005000000 */
[----:B------:R-:W-:Y:S02]  /*35f0*/  FSEL R17, R17, -INF , !P3 ;  /* 0xff80000011117808 */ /* 0x000fe40005800000 */
[----:B------:R-:W-:-:S02]  /*3600*/  ISETP.GE.AND P5, PT, R16, R115, PT ;  /* 0x000000731000720c */ /* 0x000fc40003fa6270 */
[----:B------:R-:W-:Y:S02]  /*3610*/  ISETP.GE.AND P1, PT, R16, R113, PT ;  /* 0x000000711000720c */ /* 0x000fe40003f26270 */
[C---:B------:R-:W-:Y:S02]  /*3620*/  ISETP.GE.AND P2, PT, R4.reuse, R115, PT ;  /* 0x000000730400720c */ /* 0x040fe40003f46270 */
[----:B------:R-:W-:Y:S02]  /*3630*/  ISETP.GE.AND P3, PT, R4, R113, PT ;  /* 0x000000710400720c */ /* 0x000fe40003f66270 */
[----:B------:R-:W-:Y:S02]  /*3640*/  I2FP.F32.U32 R7, R4 ;  /* 0x0000000400077245 */ /* 0x000fe40000201000 */
[C-C-:B------:R-:W-:Y:S02]  /*3650*/  LOP3.LUT R6, R2.reuse, 0x69, R71.reuse, 0xfe, !PT ;  /* 0x0000006902067812 */ /* 0x140fe400078efe47 */
[----:B------:R-:W-:Y:S01]  /*3660*/  LOP3.LUT R4, R2, 0x71, R71, 0xfe, !PT ;  /* 0x0000007102047812 */ /* 0x000fe200078efe47 */
[CC--:B------:R-:W-:Y:S01]  /*3670*/  FFMA.FTZ R24, R87.reuse, R7.reuse, R24 ;  /* 0x0000000757187223 */ /* 0x0c0fe20000010018 */
[----:B------:R-:W-:Y:S01]  /*3680*/  FSEL R41, R32, -INF , !P4 ;  /* 0xff80000020297808 */ /* 0x000fe20006000000 */
[----:B------:R-:W-:Y:S01]  /*3690*/  FFMA.FTZ R26, R87, R7, R26 ;  /* 0x00000007571a7223 */ /* 0x000fe2000001001a */
[----:B------:R-:W-:-:S02]  /*36a0*/  FSEL R19, R19, -INF , !P0 ;  /* 0xff80000013137808 */ /* 0x000fc40004000000 */
[----:B------:R-:W-:Y:S02]  /*36b0*/  FSEL R39, R28, -INF , !P5 ;  /* 0xff8000001c277808 */ /* 0x000fe40006800000 */
[----:B------:R-:W-:Y:S02]  /*36c0*/  FSEL R35, R30, -INF , !P1 ;  /* 0xff8000001e237808 */ /* 0x000fe40004800000 */
[C---:B------:R-:W-:Y:S02]  /*36d0*/  ISETP.GE.AND P4, PT, R6.reuse, R115, PT ;  /* 0x000000730600720c */ /* 0x040fe40003f86270 */
[----:B------:R-:W-:Y:S02]  /*36e0*/  ISETP.GE.AND P0, PT, R6, R113, PT ;  /* 0x000000710600720c */ /* 0x000fe40003f06270 */
[C---:B------:R-:W-:Y:S02]  /*36f0*/  ISETP.GE.AND P5, PT, R4.reuse, R115, PT ;  /* 0x000000730400720c */ /* 0x040fe40003fa6270 */
[----:B------:R-:W-:-:S02]  /*3700*/  ISETP.GE.AND P1, PT, R4, R113, PT ;  /* 0x000000710400720c */ /* 0x000fc40003f26270 */
[----:B------:R-:W-:Y:S02]  /*3710*/  I2FP.F32.U32 R6, R6 ;  /* 0x0000000600067245 */ /* 0x000fe40000201000 */
[----:B------:R-:W-:-:S03]  /*3720*/  I2FP.F32.U32 R4, R4 ;  /* 0x0000000400047245 */ /* 0x000fc60000201000 */
[CC--:B------:R-:W-:Y:S01]  /*3730*/  FFMA.FTZ R29, R87.reuse, R6.reuse, R29 ;  /* 0x00000006571d7223 */ /* 0x0c0fe2000001001d */
[C---:B------:R-:W-:Y:S01]  /*3740*/  FFMA.FTZ R31, R87.reuse, R6, R31 ;  /* 0x00000006571f7223 */ /* 0x040fe2000001001f */
[CC--:B------:R-:W-:Y:S01]  /*3750*/  FFMA.FTZ R25, R87.reuse, R4.reuse, R25 ;  /* 0x0000000457197223 */ /* 0x0c0fe20000010019 */
[----:B------:R-:W-:Y:S01]  /*3760*/  FFMA.FTZ R4, R87, R4, R27 ;  /* 0x0000000457047223 */ /* 0x000fe2000001001b */
[----:B------:R-:W-:Y:S02]  /*3770*/  LOP3.LUT R6, R2, 0x79, R71, 0xfe, !PT ;  /* 0x0000007902067812 */ /* 0x000fe400078efe47 */
[----:B------:R-:W-:Y:S02]  /*3780*/  FSEL R27, R24, -INF , !P2 ;  /* 0xff800000181b7808 */ /* 0x000fe40005000000 */
[----:B------:R-:W-:Y:S02]  /*3790*/  ISETP.NE.AND P2, PT, R89, 0x1, PT ;  /* 0x000000015900780c */ /* 0x000fe40003f45270 */
[----:B------:R-:W-:-:S02]  /*37a0*/  FSEL R37, R29, -INF , !P4 ;  /* 0xff8000001d257808 */ /* 0x000fc40006000000 */
[----:B------:R-:W-:Y:S02]  /*37b0*/  FSEL R31, R31, -INF , !P0 ;  /* 0xff8000001f1f7808 */ /* 0x000fe40004000000 */
[C---:B------:R-:W-:Y:S02]  /*37c0*/  ISETP.GE.AND P4, PT, R6.reuse, R115, PT ;  /* 0x000000730600720c */ /* 0x040fe40003f86270 */
[----:B------:R-:W-:Y:S02]  /*37d0*/  ISETP.GE.AND P0, PT, R6, R113, PT ;  /* 0x000000710600720c */ /* 0x000fe40003f06270 */
[----:B------:R-:W-:Y:S02]  /*37e0*/  I2FP.F32.U32 R6, R6 ;  /* 0x0000000600067245 */ /* 0x000fe40000201000 */
[----:B------:R-:W-:Y:S02]  /*37f0*/  FSEL R24, R26, -INF , !P3 ;  /* 0xff8000001a187808 */ /* 0x000fe40005800000 */
[----:B------:R-:W-:Y:S01]  /*3800*/  FSEL R29, R25, -INF , !P5 ;  /* 0xff800000191d7808 */ /* 0x000fe20006800000 */
[CC--:B------:R-:W-:Y:S01]  /*3810*/  FFMA.FTZ R21, R87.reuse, R6.reuse, R21 ;  /* 0x0000000657157223 */ /* 0x0c0fe20000010015 */
[----:B------:R-:W-:Y:S01]  /*3820*/  FFMA.FTZ R6, R87, R6, R23 ;  /* 0x0000000657067223 */ /* 0x000fe20000010017 */
[----:B------:R-:W-:-:S03]  /*3830*/  FSEL R23, R4, -INF , !P1 ;  /* 0xff80000004177808 */ /* 0x000fc60004800000 */
[----:B------:R-:W-:Y:S02]  /*3840*/  FSEL R28, R21, -INF , !P4 ;  /* 0xff800000151c7808 */ /* 0x000fe40006000000 */
[----:B------:R-:W-:Y:S01]  /*3850*/  FSEL R21, R6, -INF , !P0 ;  /* 0xff80000006157808 */ /* 0x000fe20004000000 */
[----:B------:R-:W-:Y:S06]  /*3860*/  @!P2 BRA `(.L_x_3931) ;  /* 0x0000000400bca947 */ /* 0x000fec0003800000 */
        /* <DEDUP_REMOVED lines=11> */
.L_x_3932:
        /* <DEDUP_REMOVED lines=59> */
.L_x_3933:
[----:B------:R-:W1:Y:S01]  /*3cd0*/  LDCU UR4, c[0x0][0x440] ;  /* 0x00008800ff0477ac */ /* 0x000e620008000800 */
[----:B------:R-:W-:Y:S01]  /*3ce0*/  IMAD.WIDE.U32 R6, R90, 0x40, RZ ;  /* 0x000000405a067825 */ /* 0x000fe200078e00ff */
[----:B------:R-:W-:Y:S03]  /*3cf0*/  BSSY.RECONVERGENT B0, `(.L_x_3934) ;  /* 0x0000025000007945 */ /* 0x000fe60003800200 */
[----:B------:R-:W-:Y:S01]  /*3d00*/  IMAD.SHL.U32 R4, R91, 0x40, RZ ;  /* 0x000000405b047824 */ /* 0x000fe200078e00ff */
[C---:B-1----:R-:W-:Y:S02]  /*3d10*/  ISETP.GE.AND P0, PT, R110.reuse, UR4, PT ;  /* 0x000000046e007c0c */ /* 0x042fe4000bf06270 */
[----:B------:R-:W-:-:S11]  /*3d20*/  ISETP.GE.AND P1, PT, R110, UR4, PT ;  /* 0x000000046e007c0c */ /* 0x000fd6000bf26270 */
[----:B------:R-:W-:Y:S01]  /*3d30*/  @!P0 IMAD.SHL.U32 R5, R90, 0x40, RZ ;  /* 0x000000405a058824 */ /* 0x000fe200078e00ff */
[----:B------:R-:W-:Y:S02]  /*3d40*/  @!P0 IADD3 R42, P5, PT, R112, R6, RZ ;  /* 0x00000006702a8210 */ /* 0x000fe40007fbe0ff */
[----:B------:R-:W-:Y:S02]  /*3d50*/  @!P0 SHF.L.U64.HI R6, R90, 0x6, R91 ;  /* 0x000000065a068819 */ /* 0x000fe4000001025b */
[----:B------:R-:W-:Y:S01]  /*3d60*/  @!P0 IADD3 R46, P4, P3, R5, R112, R5 ;  /* 0x00000070052e8210 */ /* 0x000fe20007b9e005 */
[----:B------:R-:W-:Y:S01]  /*3d70*/  @!P1 IMAD.MOV.U32 R5, RZ, RZ, R111 ;  /* 0x000000ffff059224 */ /* 0x000fe200078e006f */
[----:B------:R-:W-:Y:S01]  /*3d80*/  @!P0 IADD3.X R43, PT, PT, R111, R7, R4, P5, !PT ;  /* 0x000000076f2b8210 */ /* 0x000fe20002ffe404 */
[----:B------:R-:W-:Y:S01]  /*3d90*/  @!P1 IMAD.MOV.U32 R4, RZ, RZ, R112 ;  /* 0x000000ffff049224 */ /* 0x000fe200078e0070 */
[----:B------:R-:W-:-:S04]  /*3da0*/  @!P0 IADD3.X R47, PT, PT, R6, R111, R6, P4, P3 ;  /* 0x0000006f062f8210 */ /* 0x000fc800027e6406 */
        /* <DEDUP_REMOVED lines=19> */
[----:B-1----:R-:W-:-:S04]  /*3ee0*/  LEA.HI.X R4, R90, R111, R91, 0x6, P1 ;  /* 0x0000006f5a047211 */ /* 0x002fc800008f345b */
[----:B------:R-:W-:-:S05]  /*3ef0*/  LEA.HI.X R7, R90, R4, R91, 0x7, P0 ;  /* 0x000000045a077211 */ /* 0x000fca00000f3c5b */
[----:B------:R-:W-:Y:S01]  /*3f00*/  @!PT LDS RZ, [RZ] ;  /* 0x00000000fffff984 */ /* 0x000fe20000000800 */
[----:B------:R-:W-:Y:S01]  /*3f10*/  @!PT LDS RZ, [RZ] ;  /* 0x00000000fffff984 */ /* 0x000fe20000000800 */
[----:B------:R-:W-:Y:S01]  /*3f20*/  @!PT LDS RZ, [RZ] ;  /* 0x00000000fffff984 */ /* 0x000fe20000000800 */
[----:B------:R2:W-:Y:S02]  /*3f30*/  LDGSTS.E.BYPASS.LTC128B.128 [R131+0x2800], desc[UR16][R6.64] ;  /* 0x0280000006837fae */ /* 0x0005e4000b981a10 */
.L_x_3935:
[----:B------:R-:W-:Y:S05]  /*3f40*/  BSYNC.RECONVERGENT B0 ;  /* 0x0000000000007941 */ /* 0x000fea0003800200 */
.L_x_3934:
[----:B------:R-:W0:Y:S02]  /*3f50*/  LDGDEPBAR ;  /* 0x00000000000079af */ /* 0x000e240000000000 */
.L_x_3931:
[----:B--2---:R-:W-:Y:S01]  /*3f60*/  FMNMX3.FTZ R6, R103, R101, R14, !PT ;  /* 0x0000006567067276 */ /* 0x004fe2000781000e */
        /* <DEDUP_REMOVED lines=33> */
[----:B------:R-:W1:Y:S01]  /*4180*/  SHFL.BFLY PT, R5, R6, 0x2, 0x1f ;  /* 0x0c401f0006057f89 */ /* 0x000e6200000e0000 */
[----:B------:R-:W-:Y:S02]  /*4190*/  MOV R124, 0xffffffff ;  /* 0xffffffff007c7802 */ /* 0x000fe40000000f00 */
[----:B------:R-:W-:Y:S01]  /*41a0*/  LEA R127, R127, UR5, 0x1 ;  /* 0x000000057f7f7c11 */ /* 0x000fe2000f8e08ff */
[----:B------:R-:W3:Y:S03]  /*41b0*/  SHFL.BFLY PT, R4, R7, 0x2, 0x1f ;  /* 0x0c401f0007047f89 */ /* 0x000ee600000e0000 */
[----:B------:R-:W-:-:S02]  /*41c0*/  IADD3 R126, PT, PT, R127, 0x3000, RZ ;  /* 0x000030007f7e7810 */ /* 0x000fc40007ffe0ff */
[----:B------:R-:W-:Y:S02]  /*41d0*/  IADD3 R25, PT, PT, R127, 0x3020, RZ ;  /* 0x000030207f197810 */ /* 0x000fe40007ffe0ff */
[----:B------:R-:W-:Y:S02]  /*41e0*/  @P6 IADD3 R25, PT, PT, R126, -0x20, RZ ;  /* 0xffffffe07e196810 */ /* 0x000fe40007ffe0ff */
[----:B-1----:R-:W-:Y:S02]  /*41f0*/  FMNMX.FTZ R5, R6, R5, !PT ;  /* 0x0000000506057209 */ /* 0x002fe40007810000 */
[----:B---3--:R-:W-:-:S03]  /*4200*/  FMNMX.FTZ R4, R7, R4, !PT ;  /* 0x0000000407047209 */ /* 0x008fc60007810000 */
[----:B------:R-:W1:Y:S04]  /*4210*/  SHFL.BFLY PT, R70, R5, 0x1, 0x1f ;  /* 0x0c201f0005467f89 */ /* 0x000e6800000e0000 */
[----:B------:R-:W3:Y:S01]  /*4220*/  SHFL.BFLY PT, R69, R4, 0x1, 0x1f ;  /* 0x0c201f0004457f89 */ /* 0x000ee200000e0000 */
[----:B-1----:R-:W-:-:S04]  /*4230*/  FMNMX.FTZ R70, R5, R70, !PT ;  /* 0x0000004605467209 */ /* 0x002fc80007810000 */
[C---:B------:R-:W-:Y:S01]  /*4240*/  FSETP.NEU.FTZ.AND P0, PT, R70.reuse, -INF , PT ;  /* 0xff8000004600780b */ /* 0x040fe20003f1d000 */
[----:B--2---:R-:W-:Y:S01]  /*4250*/  FMUL.FTZ R30, R70, UR4 ;  /* 0x00000004461e7c20 */ /* 0x004fe20008410000 */
[----:B---3--:R-:W-:Y:S02]  /*4260*/  FMNMX.FTZ R69, R4, R69, !PT ;  /* 0x0000004504457209 */ /* 0x008fe40007810000 */
[----:B------:R-:W-:Y:S02]  /*4270*/  LDSM.16.MT88.4 R4, [R25] ;  /* 0x000000001904783b */ /* 0x000fe40000004200 */
        /* <DEDUP_REMOVED lines=18> */
[----:B------:R-:W2:Y:S01]  /*43a0*/  MUFU.EX2 R14, R18 ;  /* 0x00000012000e7308 */ /* 0x000ea20000000800 */
[----:B------:R-:W3:Y:S01]  /*43b0*/  LDSM.16.MT88.4 R8, [R127+0x3400] ;  /* 0x003400007f08783b */ /* 0x000ee20000004200 */
[--C-:B------:R-:W-:Y:S01]  /*43c0*/  FFMA.FTZ R32, R95, UR4, -R26.reuse ;  /* 0x000000045f207c23 */ /* 0x100fe2000801081a */
[----:B------:R-:W-:Y:S01]  /*43d0*/  FFMA.FTZ R47, R97, UR4, -R26 ;  /* 0x00000004612f7c23 */ /* 0x000fe2000801081a */
[----:B------:R4:W-:Y:S01]  /*43e0*/  MUFU.EX2 R123, R16 ;  /* 0x00000010007b7308 */ /* 0x0009e20000000800 */
[--C-:B------:R-:W-:Y:S01]  /*43f0*/  FFMA.FTZ R46, R139, UR4, -R30.reuse ;  /* 0x000000048b2e7c23 */ /* 0x100fe2000801081e */
[--C-:B------:R-:W-:Y:S01]  /*4400*/  FFMA.FTZ R83, R83, UR4, -R30.reuse ;  /* 0x0000000453537c23 */ /* 0x100fe2000801081e */
[----:B------:R-:W-:Y:S01]  /*4410*/  FFMA.FTZ R42, R165, UR4, -R30 ;  /* 0x00000004a52a7c23 */ /* 0x000fe2000801081e */
[----:B------:R-:W5:Y:S01]  /*4420*/  MUFU.EX2 R38, R38 ;  /* 0x0000002600267308 */ /* 0x000f620000000800 */
[--C-:B------:R-:W-:Y:S01]  /*4430*/  FFMA.FTZ R44, R137, UR4, -R26.reuse ;  /* 0x00000004892c7c23 */ /* 0x100fe2000801081a */
[--C-:B------:R-:W-:Y:S01]  /*4440*/  FFMA.FTZ R65, R65, UR4, -R26.reuse ;  /* 0x0000000441417c23 */ /* 0x100fe2000801081a */
[----:B------:R-:W-:Y:S01]  /*4450*/  FFMA.FTZ R40, R161, UR4, -R26 ;  /* 0x00000004a1287c23 */ /* 0x000fe2000801081a */
[----:B------:R-:W-:Y:S01]  /*4460*/  MUFU.EX2 R81, R81 ;  /* 0x0000005100517308 */ /* 0x000fe20000000800 */
[--C-:B------:R-:W-:Y:S01]  /*4470*/  FFMA.FTZ R163, R163, UR4, -R30.reuse ;  /* 0x00000004a3a37c23 */ /* 0x100fe2000801081e */
[----:B--2---:R-:W-:Y:S01]  /*4480*/  F2FP.F16.F32.PACK_AB R92, R14, R151 ;  /* 0x000000970e5c723e */ /* 0x004fe200000000ff */
[----:B------:R-:W-:Y:S01]  /*4490*/  FFMA.FTZ R18, R107, UR4, -R30 ;  /* 0x000000046b127c23 */ /* 0x000fe2000801081e */
[----:B------:R-:W2:Y:S01]  /*44a0*/  MUFU.EX2 R12, R12 ;  /* 0x0000000c000c7308 */ /* 0x000ea20000000800 */
[--C-:B------:R-:W-:Y:S01]  /*44b0*/  FFMA.FTZ R159, R159, UR4, -R26.reuse ;  /* 0x000000049f9f7c23 */ /* 0x100fe2000801081a */
[----:B----4-:R-:W-:Y:S01]  /*44c0*/  FFMA.FTZ R16, R99, UR4, -R26 ;  /* 0x0000000463107c23 */ /* 0x010fe2000801081a */
[----:B------:R-:W-:Y:S01]  /*44d0*/  FFMA.FTZ R54, R143, UR4, -R30 ;  /* 0x000000048f367c23 */ /* 0x000fe2000801081e */
[----:B------:R-:W-:Y:S01]  /*44e0*/  MUFU.EX2 R79, R79 ;  /* 0x0000004f004f7308 */ /* 0x000fe20000000800 */
[----:B------:R-:W-:Y:S01]  /*44f0*/  FFMA.FTZ R50, R141, UR4, -R26 ;  /* 0x000000048d327c23 */ /* 0x000fe2000801081a */
[----:B-----5:R-:W-:Y:S01]  /*4500*/  F2FP.F16.F32.PACK_AB R94, R38, R123 ;  /* 0x0000007b265e723e */ /* 0x020fe200000000ff */
[--C-:B------:R-:W-:Y:S01]  /*4510*/  FFMA.FTZ R149, R149, UR4, -R30.reuse ;  /* 0x0000000495957c23 */ /* 0x100fe2000801081e */
[----:B------:R-:W4:Y:S01]  /*4520*/  MUFU.EX2 R34, R34 ;  /* 0x0000002200227308 */ /* 0x000f220000000800 */
        /* <DEDUP_REMOVED lines=9> */
[----:B------:R-:W-:Y:S01]  /*45c0*/  FFMA.FTZ R58, R133, UR4, -R30 ;  /* 0x00000004853a7c23 */ /* 0x000fe2000801081e */
[--C-:B------:R-:W-:Y:S01]  /*45d0*/  FFMA.FTZ R60, R77, UR4, -R26.reuse ;  /* 0x000000044d3c7c23 */ /* 0x100fe2000801081a */
[----:B------:R-:W-:Y:S01]  /*45e0*/  MUFU.EX2 R43, R43 ;  /* 0x0000002b002b7308 */ /* 0x000fe20000000800 */
[----:B------:R-:W-:Y:S01]  /*45f0*/  FFMA.FTZ R56, R73, UR4, -R26 ;  /* 0x0000000449387c23 */ /* 0x000fe2000801081a */
[----:B----4-:R-:W-:Y:S01]  /*4600*/  F2FP.F16.F32.PACK_AB R95, R34, R79 ;  /* 0x0000004f225f723e */ /* 0x010fe200000000ff */
        /* <DEDUP_REMOVED lines=11> */
[--C-:B------:R-:W-:Y:S01]  /*46c0*/  FFMA.FTZ R55, R15, UR4, -R26.reuse ;  /* 0x000000040f377c23 */ /* 0x100fe2000801081a */
[----:B------:R-:W-:Y:S01]  /*46d0*/  FFMA.FTZ R68, R13, UR4, -R26 ;  /* 0x000000040d447c23 */ /* 0x000fe2000801081a */
[----:B------:R-:W-:Y:S01]  /*46e0*/  MUFU.EX2 R16, R16 ;  /* 0x0000001000107308 */ /* 0x000fe20000000800 */
[C---:B------:R-:W-:Y:S01]  /*46f0*/  HMMA.16816.F32 R100, R92.reuse, R102, RZ ;  /* 0x000000665c64723c */ /* 0x040fe200000018ff */
[----:B------:R-:W-:Y:S01]  /*4700*/  LDSM.16.MT88.4 R12, [R25+0x1400] ;  /* 0x00140000190c783b */ /* 0x000fe20000004200 */
[--C-:B------:R-:W-:Y:S01]  /*4710*/  FFMA.FTZ R53, R53, UR4, -R30.reuse ;  /* 0x0000000435357c23 */ /* 0x100fe2000801081e */
[----:B------:R-:W4:Y:S01]  /*4720*/  MUFU.EX2 R47, R47 ;  /* 0x0000002f002f7308 */ /* 0x000f220000000800 */
[----:B------:R-:W-:Y:S01]  /*4730*/  FFMA.FTZ R51, R51, UR4, -R30 ;  /* 0x0000000433337c23 */ /* 0x000fe2000801081e */
[--C-:B------:R-:W-:Y:S01]  /*4740*/  FFMA.FTZ R45, R45, UR4, -R26.reuse ;  /* 0x000000042d2d7c23 */ /* 0x100fe2000801081a */
[--C-:B------:R-:W-:Y:S01]  /*4750*/  FFMA.FTZ R49, R49, UR4, -R26.reuse ;  /* 0x0000000431317c23 */ /* 0x100fe2000801081a */
[----:B------:R-:W-:Y:S01]  /*4760*/  MUFU.EX2 R139, R163 ;  /* 0x000000a3008b7308 */ /* 0x000fe20000000800 */
[C---:B------:R-:W-:Y:S01]  /*4770*/  HMMA.16816.F32 R96, R92.reuse, R4, RZ ;  /* 0x000000045c60723c */ /* 0x040fe200000018ff */
[----:B--2---:R-:W-:Y:S01]  /*4780*/  F2FP.F16.F32.PACK_AB R4, R36, R61 ;  /* 0x0000003d2404723e */ /* 0x004fe200000000ff */
[----:B------:R-:W-:Y:S01]  /*4790*/  FADD.FTZ R34, R34, R79 ;  /* 0x0000004f22227221 */ /* 0x000fe20000010000 */
        /* <DEDUP_REMOVED lines=13> */
[--C-:B------:R-:W-:Y:S01]  /*4870*/  FFMA.FTZ R88, R21, UR4, -R26.reuse ;  /* 0x0000000415587c23 */ /* 0x100fe2000801081a */
[----:B------:R-:W-:Y:S01]  /*4880*/  FFMA.FTZ R24, R24, UR4, -R26 ;  /* 0x0000000418187c23 */ /* 0x000fe2000801081a */
[C---:B---3--:R-:W-:Y:S01]  /*4890*/  HMMA.16816.F32 R104, R4.reuse, R8, R104 ;  /* 0x000000080468723c */ /* 0x048fe20000001868 */
[----:B------:R-:W-:Y:S04]  /*48a0*/  MUFU.EX2 R137, R159 ;  /* 0x0000009f00897308 */ /* 0x000fe80000000800 */
[----:B------:R-:W2:Y:S03]  /*48b0*/  MUFU.EX2 R44, R44 ;  /* 0x0000002c002c7308 */ /* 0x000ea60000000800 */
[C---:B------:R-:W-:Y:S01]  /*48c0*/  HMMA.16816.F32 R100, R4.reuse, R10, R100 ;  /* 0x0000000a0464723c */ /* 0x040fe20000001864 */
[----:B------:R-:W3:Y:S01]  /*48d0*/  LDSM.16.MT88.4 R8, [R25+0x400] ;  /* 0x000400001908783b */ /* 0x000ee20000004200 */
[----:B------:R-:W-:Y:S04]  /*48e0*/  MUFU.EX2 R65, R65 ;  /* 0x0000004100417308 */ /* 0x000fe80000000800 */
[----:B------:R-:W4:Y:S04]  /*48f0*/  MUFU.EX2 R40, R40 ;  /* 0x0000002800287308 */ /* 0x000f280000000800 */
[----:B------:R-:W-:Y:S04]  /*4900*/  MUFU.EX2 R149, R149 ;  /* 0x0000009500957308 */ /* 0x000fe80000000800 */
[----:B------:R-:W5:Y:S04]  /*4910*/  MUFU.EX2 R54, R54 ;  /* 0x0000003600367308 */ /* 0x000f680000000800 */
[----:B------:R-:W-:Y:S04]  /*4920*/  MUFU.EX2 R143, R143 ;  /* 0x0000008f008f7308 */ /* 0x000fe80000000800 */
[----:B------:R-:W-:Y:S04]  /*4930*/  MUFU.EX2 R52, R52 ;  /* 0x0000003400347308 */ /* 0x000fe80000000800 */
[----:B------:R-:W-:Y:S04]  /*4940*/  MUFU.EX2 R145, R145 ;  /* 0x0000009100917308 */ /* 0x000fe80000000800 */
[----:B------:R-:W5:Y:S04]  /*4950*/  MUFU.EX2 R50, R50 ;  /* 0x0000003200327308 */ /* 0x000f680000000800 */
[----:B------:R-:W-:Y:S04]  /*4960*/  MUFU.EX2 R141, R141 ;  /* 0x0000008d008d7308 */ /* 0x000fe80000000800 */
[----:B------:R-:W5:Y:S01]  /*4970*/  MUFU.EX2 R48, R48 ;  /* 0x0000003000307308 */ /* 0x000f620000000800 */
[C---:B---3--:R-:W-:Y:S03]  /*4980*/  HMMA.16816.F32 R96, R4.reuse, R8, R96 ;  /* 0x000000080460723c */ /* 0x048fe60000001860 */
[----:B------:R-:W-:Y:S04]  /*4990*/  MUFU.EX2 R62, R62 ;  /* 0x0000003e003e7308 */ /* 0x000fe80000000800 */
[----:B------:R-:W-:Y:S01]  /*49a0*/  MUFU.EX2 R58, R58 ;  /* 0x0000003a003a7308 */ /* 0x000fe20000000800 */
[----:B------:R-:W-:Y:S01]  /*49b0*/  HMMA.16816.F32 R92, R4, R10, R92 ;  /* 0x0000000a045c723c */ /* 0x000fe2000000185c */
[----:B------:R-:W3:Y:S01]  /*49c0*/  LDSM.16.MT88.4 R8, [R127+0x3800] ;  /* 0x003800007f08783b */ /* 0x000ee20000004200 */
[----:B-1----:R-:W-:Y:S01]  /*49d0*/  F2FP.F16.F32.PACK_AB R4, R46, R139 ;  /* 0x0000008b2e04723e */ /* 0x002fe200000000ff */
[----:B------:R-:W-:Y:S01]  /*49e0*/  MUFU.EX2 R63, R125 ;  /* 0x0000007d003f7308 */ /* 0x000fe20000000800 */
[----:B--2---:R-:W-:-:S02]  /*49f0*/  F2FP.F16.F32.PACK_AB R5, R44, R137 ;  /* 0x000000892c05723e */ /* 0x004fc400000000ff */
[----:B------:R-:W-:Y:S01]  /*4a00*/  F2FP.F16.F32.PACK_AB R6, R42, R83 ;  /* 0x000000532a06723e */ /* 0x000fe200000000ff */
[----:B------:R1:W-:Y:S01]  /*4a10*/  MUFU.EX2 R77, R64 ;  /* 0x00000040004d7308 */ /* 0x0003e20000000800 */
[----:B----4-:R-:W-:-:S03]  /*4a20*/  F2FP.F16.F32.PACK_AB R7, R40, R65 ;  /* 0x000000412807723e */ /* 0x010fc600000000ff */
[----:B------:R-:W2:Y:S04]  /*4a30*/  MUFU.EX2 R60, R60 ;  /* 0x0000003c003c7308 */ /* 0x000ea80000000800 */
[----:B------:R-:W-:Y:S04]  /*4a40*/  MUFU.EX2 R56, R56 ;  /* 0x0000003800387308 */ /* 0x000fe80000000800 */
[----:B------:R-:W-:Y:S01]  /*4a50*/  MUFU.EX2 R66, R66 ;  /* 0x0000004200427308 */ /* 0x000fe20000000800 */
[----:B-1----:R-:W-:-:S03]  /*4a60*/  FFMA.FTZ R64, R57, UR4, -R30 ;  /* 0x0000000439407c23 */ /* 0x002fc6000801081e */
        /* <DEDUP_REMOVED lines=8> */
[C---:B------:R-:W-:Y:S01]  /*4af0*/  HMMA.16816.F32 R100, R4.reuse, R10, R100 ;  /* 0x0000000a0464723c */ /* 0x040fe20000001864 */
[----:B------:R-:W1:Y:S02]  /*4b00*/  LDSM.16.MT88.4 R8, [R25+0x800] ;  /* 0x000800001908783b */ /* 0x000e640000004200 */
[----:B------:R-:W-:Y:S04]  /*4b10*/  MUFU.EX2 R32, R32 ;  /* 0x0000002000207308 */ /* 0x000fe80000000800 */
[----:B------:R-:W-:Y:S04]  /*4b20*/  MUFU.EX2 R72, R72 ;  /* 0x0000004800487308 */ /* 0x000fe80000000800 */
[----:B------:R-:W-:Y:S01]  /*4b30*/  MUFU.EX2 R88, R88 ;  /* 0x0000005800587308 */ /* 0x000fe20000000800 */
[C---:B-1----:R-:W-:Y:S08]  /*4b40*/  HMMA.16816.F32 R96, R4.reuse, R8, R96 ;  /* 0x000000080460723c */ /* 0x042ff00000001860 */
[----:B------:R-:W-:Y:S01]  /*4b50*/  HMMA.16816.F32 R92, R4, R10, R92 ;  /* 0x0000000a045c723c */ /* 0x000fe2000000185c */
[----:B------:R-:W1:Y:S01]  /*4b60*/  LDSM.16.MT88.4 R8, [R127+0x3c00] ;  /* 0x003c00007f08783b */ /* 0x000e620000004200 */
[----:B-----5:R-:W-:-:S02]  /*4b70*/  F2FP.F16.F32.PACK_AB R4, R54, R149 ;  /* 0x000000953604723e */ /* 0x020fc400000000ff */
[----:B------:R-:W-:Y:S02]  /*4b80*/  F2FP.F16.F32.PACK_AB R5, R50, R145 ;  /* 0x000000913205723e */ /* 0x000fe400000000ff */
[----:B------:R-:W-:Y:S02]  /*4b90*/  F2FP.F16.F32.PACK_AB R6, R52, R143 ;  /* 0x0000008f3406723e */ /* 0x000fe400000000ff */
[----:B------:R-:W-:-:S07]  /*4ba0*/  F2FP.F16.F32.PACK_AB R7, R48, R141 ;  /* 0x0000008d3007723e */ /* 0x000fce00000000ff */
[C---:B-1----:R-:W-:Y:S08]  /*4bb0*/  HMMA.16816.F32 R104, R4.reuse, R8, R104 ;  /* 0x000000080468723c */ /* 0x042ff00000001868 */
[C---:B------:R-:W-:Y:S01]  /*4bc0*/  HMMA.16816.F32 R100, R4.reuse, R10, R100 ;  /* 0x0000000a0464723c */ /* 0x040fe20000001864 */
[----:B------:R-:W1:Y:S07]  /*4bd0*/  LDSM.16.MT88.4 R8, [R25+0xc00] ;  /* 0x000c00001908783b */ /* 0x000e6e0000004200 */
[C---:B-1----:R-:W-:Y:S08]  /*4be0*/  HMMA.16816.F32 R96, R4.reuse, R8, R96 ;  /* 0x000000080460723c */ /* 0x042ff00000001860 */
[----:B------:R-:W-:Y:S01]  /*4bf0*/  HMMA.16816.F32 R92, R4, R10, R92 ;  /* 0x0000000a045c723c */ /* 0x000fe2000000185c */
[----:B------:R-:W1:Y:S01]  /*4c00*/  LDSM.16.MT88.4 R8, [R127+0x4000] ;  /* 0x004000007f08783b */ /* 0x000e620000004200 */
[----:B------:R-:W-:Y:S01]  /*4c10*/  FFMA.FTZ R4, R67, UR4, -R30 ;  /* 0x0000000443047c23 */ /* 0x000fe2000801081e */
[----:B------:R-:W-:Y:S01]  /*4c20*/  FFMA.FTZ R67, R75, UR4, -R26 ;  /* 0x000000044b437c23 */ /* 0x000fe2000801081a */
[----:B--2---:R-:W-:-:S02]  /*4c30*/  F2FP.F16.F32.PACK_AB R5, R60, R77 ;  /* 0x0000004d3c05723e */ /* 0x004fc400000000ff */
        /* <DEDUP_REMOVED lines=12> */
[----:B------:R-:W-:Y:S01]  /*4d00*/  F2FP.F16.F32.PACK_AB R5, R68, R55 ;  /* 0x000000374405723e */ /* 0x000fe200000000ff */
[----:B------:R-:W2:Y:S01]  /*4d10*/  MUFU.EX2 R38, R49 ;  /* 0x0000003100267308 */ /* 0x000ea20000000800 */
[----:B------:R-:W-:Y:S01]  /*4d20*/  F2FP.F16.F32.PACK_AB R6, R64, R51 ;  /* 0x000000334006723e */ /* 0x000fe200000000ff */
[----:B------:R-:W-:Y:S01]  /*4d30*/  FADD.FTZ R61, R61, R4 ;  /* 0x000000043d3d7221 */ /* 0x000fe20000010000 */
[----:B------:R-:W-:-:S03]  /*4d40*/  F2FP.F16.F32.PACK_AB R4, R53, R66 ;  /* 0x000000423504723e */ /* 0x000fc600000000ff */
[----:B------:R-:W-:-:S04]  /*4d50*/  FADD.FTZ R36, R36, R61 ;  /* 0x0000003d24247221 */ /* 0x000fc80000010000 */
[----:B------:R-:W-:Y:S01]  /*4d60*/  FADD.FTZ R43, R43, R36 ;  /* 0x000000242b2b7221 */ /* 0x000fe20000010000 */
[----:B------:R-:W-:Y:S02]  /*4d70*/  FFMA.FTZ R36, R31, UR4, -R26 ;  /* 0x000000041f247c23 */ /* 0x000fe4000801081a */
[----:B------:R-:W-:Y:S01]  /*4d80*/  MUFU.EX2 R31, R35 ;  /* 0x00000023001f7308 */ /* 0x000fe20000000800 */
[----:B--2---:R-:W-:Y:S01]  /*4d90*/  F2FP.F16.F32.PACK_AB R7, R38, R45 ;  /* 0x0000002d2607723e */ /* 0x004fe200000000ff */
[----:B------:R-:W-:Y:S02]  /*4da0*/  FADD.FTZ R18, R18, R43 ;  /* 0x0000002b12127221 */ /* 0x000fe40000010000 */
[----:B------:R-:W-:Y:S02]  /*4db0*/  MUFU.EX2 R36, R36 ;  /* 0x0000002400247308 */ /* 0x000fe40000000800 */
[----:B------:R-:W-:Y:S02]  /*4dc0*/  FADD.FTZ R139, R139, R18 ;  /* 0x000000128b8b7221 */ /* 0x000fe40000010000 */
[C---:B------:R-:W-:Y:S01]  /*4dd0*/  HMMA.16816.F32 R96, R4.reuse, R12, R96 ;  /* 0x0000000c0460723c */ /* 0x040fe20000001860 */
[--C-:B------:R-:W-:Y:S01]  /*4de0*/  FFMA.FTZ R12, R33, UR4, -R30.reuse ;  /* 0x00000004210c7c23 */ /* 0x100fe2000801081e */
[----:B------:R-:W-:Y:S01]  /*4df0*/  FFMA.FTZ R33, R37, UR4, -R30 ;  /* 0x0000000425217c23 */ /* 0x000fe2000801081e */
[----:B------:R-:W-:Y:S01]  /*4e00*/  FFMA.FTZ R37, R19, UR4, -R26 ;  /* 0x0000000413257c23 */ /* 0x000fe2000801081a */
[----:B------:R-:W-:Y:S01]  /*4e10*/  FADD.FTZ R46, R46, R139 ;  /* 0x0000008b2e2e7221 */ /* 0x000fe20000010000 */
[----:B------:R2:W3:Y:S03]  /*4e20*/  MUFU.EX2 R39, R12 ;  /* 0x0000000c00277308 */ /* 0x0004e60000000800 */
[----:B------:R-:W-:Y:S01]  /*4e30*/  FADD.FTZ R83, R83, R46 ;  /* 0x0000002e53537221 */ /* 0x000fe20000010000 */
[----:B------:R-:W-:Y:S01]  /*4e40*/  MUFU.EX2 R33, R33 ;  /* 0x0000002100217308 */ /* 0x000fe20000000800 */
[----:B------:R-:W-:Y:S02]  /*4e50*/  HMMA.16816.F32 R92, R4, R14, R92 ;  /* 0x0000000e045c723c */ /* 0x000fe4000000185c */
[----:B------:R-:W-:Y:S01]  /*4e60*/  FADD.FTZ R42, R42, R83 ;  /* 0x000000532a2a7221 */ /* 0x000fe20000010000 */
[----:B------:R-:W4:Y:S03]  /*4e70*/  MUFU.EX2 R37, R37 ;  /* 0x0000002500257308 */ /* 0x000f260000000800 */
[----:B------:R-:W-:-:S02]  /*4e80*/  FADD.FTZ R149, R149, R42 ;  /* 0x0000002a95957221 */ /* 0x000fc40000010000 */
[C---:B-1----:R-:W-:Y:S01]  /*4e90*/  HMMA.16816.F32 R104, R4.reuse, R8, R104 ;  /* 0x000000080468723c */ /* 0x042fe20000001868 */
[----:B--2---:R-:W-:Y:S01]  /*4ea0*/  FADD.FTZ R12, R16, R41 ;  /* 0x00000029100c7221 */ /* 0x004fe20000010000 */
[----:B------:R-:W-:Y:S01]  /*4eb0*/  FADD.FTZ R54, R54, R149 ;  /* 0x0000009536367221 */ /* 0x000fe20000010000 */
[----:B------:R-:W1:Y:S02]  /*4ec0*/  LDSM.16.MT88.4 R16, [R25+0x1800] ;  /* 0x001800001910783b */ /* 0x000e640000004200 */
[----:B------:R-:W-:Y:S01]  /*4ed0*/  FADD.FTZ R12, R47, R12 ;  /* 0x0000000c2f0c7221 */ /* 0x000fe20000010000 */
[----:B------:R-:W-:Y:S02]  /*4ee0*/  FADD.FTZ R143, R143, R54 ;  /* 0x000000368f8f7221 */ /* 0x000fe40000010000 */
[----:B------:R-:W-:Y:S01]  /*4ef0*/  HMMA.16816.F32 R100, R4, R10, R100 ;  /* 0x0000000a0464723c */ /* 0x000fe20000001864 */
[----:B------:R-:W2:Y:S01]  /*4f00*/  LDSM.16.MT88.4 R8, [R127+0x4800] ;  /* 0x004800007f08783b */ /* 0x000ea20000004200 */
[----:B------:R-:W-:Y:S01]  /*4f10*/  FADD.FTZ R137, R137, R12 ;  /* 0x0000000c89897221 */ /* 0x000fe20000010000 */
[----:B---3--:R-:W-:Y:S01]  /*4f20*/  F2FP.F16.F32.PACK_AB R4, R39, R34 ;  /* 0x000000222704723e */ /* 0x008fe200000000ff */
[----:B------:R-:W-:Y:S01]  /*4f30*/  FADD.FTZ R52, R52, R143 ;  /* 0x0000008f34347221 */ /* 0x000fe20000010000 */
[----:B------:R-:W3:Y:S01]  /*4f40*/  LDSM.16.MT88.4 R12, [R127+0x4c00] ;  /* 0x004c00007f0c783b */ /* 0x000ee20000004200 */
[----:B------:R-:W-:Y:S01]  /*4f50*/  FADD.FTZ R44, R44, R137 ;  /* 0x000000892c2c7221 */ /* 0x000fe20000010000 */
        /* <DEDUP_REMOVED lines=8> */
[----:B------:R-:W-:Y:S01]  /*4fe0*/  FADD.FTZ R145, R145, R40 ;  /* 0x0000002891917221 */ /* 0x000fe20000010000 */
[----:B------:R-:W-:Y:S01]  /*4ff0*/  FFMA.FTZ R40, R20, UR4, -R26 ;  /* 0x0000000414287c23 */ /* 0x000fe2000801081a */
[----:B------:R-:W-:Y:S02]  /*5000*/  FADD.FTZ R63, R63, R58 ;  /* 0x0000003a3f3f7221 */ /* 0x000fe40000010000 */
[----:B------:R-:W-:Y:S01]  /*5010*/  FADD.FTZ R50, R50, R145 ;  /* 0x0000009132327221 */ /* 0x000fe20000010000 */
[----:B------:R-:W4:Y:S03]  /*5020*/  MUFU.EX2 R21, R40 ;  /* 0x0000002800157308 */ /* 0x000f260000000800 */
        /* <DEDUP_REMOVED lines=8> */
[C---:B--2---:R-:W-:Y:S01]  /*50b0*/  HMMA.16816.F32 R104, R4.reuse, R8, R104 ;  /* 0x000000080468723c */ /* 0x044fe20000001868 */
[--C-:B------:R-:W-:Y:S01]  /*50c0*/  FFMA.FTZ R9, R27, UR4, -R30.reuse ;  /* 0x000000041b097c23 */ /* 0x100fe2000801081e */
[--C-:B------:R-:W-:Y:S01]  /*50d0*/  FFMA.FTZ R27, R29, UR4, -R30.reuse ;  /* 0x000000041d1b7c23 */ /* 0x100fe2000801081e */
[--C-:B------:R-:W-:Y:S01]  /*50e0*/  FFMA.FTZ R29, R28, UR4, -R30.reuse ;  /* 0x000000041c1d7c23 */ /* 0x100fe2000801081e */
[----:B------:R-:W-:Y:S01]  /*50f0*/  FFMA.FTZ R8, R22, UR4, -R30 ;  /* 0x0000000416087c23 */ /* 0x000fe2000801081e */
[----:B------:R-:W-:Y:S01]  /*5100*/  FFMA.FTZ R30, R23, UR4, -R26 ;  /* 0x00000004171e7c23 */ /* 0x000fe2000801081a */
[----:B------:R-:W-:Y:S01]  /*5110*/  MUFU.EX2 R22, R9 ;  /* 0x0000000900167308 */ /* 0x000fe20000000800 */
[----:B------:R-:W-:Y:S01]  /*5120*/  FADD.FTZ R56, R56, R67 ;  /* 0x0000004338387221 */ /* 0x000fe20000010000 */
[----:B------:R-:W-:Y:S02]  /*5130*/  HMMA.16816.F32 R100, R4, R10, R100 ;  /* 0x0000000a0464723c */ /* 0x000fe40000001864 */
[----:B------:R-:W1:Y:S01]  /*5140*/  MUFU.EX2 R27, R27 ;  /* 0x0000001b001b7308 */ /* 0x000e620000000800 */
[----:B------:R-:W-:-:S03]  /*5150*/  FADD.FTZ R55, R55, R56 ;  /* 0x0000003837377221 */ /* 0x000fc60000010000 */
[----:B------:R2:W-:Y:S01]  /*5160*/  MUFU.EX2 R28, R8 ;  /* 0x00000008001c7308 */ /* 0x0005e20000000800 */
[----:B------:R-:W-:Y:S01]  /*5170*/  FADD.FTZ R68, R68, R55 ;  /* 0x0000003744447221 */ /* 0x000fe20000010000 */
[----:B------:R-:W-:Y:S01]  /*5180*/  HMMA.16816.F32 R92, R4, R18, R92 ;  /* 0x00000012045c723c */ /* 0x000fe2000000185c */
[----:B----4-:R-:W-:Y:S01]  /*5190*/  F2FP.F16.F32.PACK_AB R7, R88, R21 ;  /* 0x000000155807723e */ /* 0x010fe200000000ff */
[----:B------:R-:W4:Y:S01]  /*51a0*/  MUFU.EX2 R29, R29 ;  /* 0x0000001d001d7308 */ /* 0x000f220000000800 */
[----:B------:R-:W-:-:S03]  /*51b0*/  FADD.FTZ R45, R45, R68 ;  /* 0x000000442d2d7221 */ /* 0x000fc60000010000 */
[----:B------:R-:W-:Y:S01]  /*51c0*/  MUFU.EX2 R23, R24 ;  /* 0x0000001800177308 */ /* 0x000fe20000000800 */
[----:B------:R-:W-:Y:S01]  /*51d0*/  FADD.FTZ R38, R38, R45 ;  /* 0x0000002d26267221 */ /* 0x000fe20000010000 */
[----:B-1----:R-:W-:Y:S02]  /*51e0*/  F2FP.F16.F32.PACK_AB R4, R27, R22 ;  /* 0x000000161b04723e */ /* 0x002fe400000000ff */
[----:B------:R-:W1:Y:S01]  /*51f0*/  MUFU.EX2 R20, R30 ;  /* 0x0000001e00147308 */ /* 0x000e620000000800 */
[----:B------:R-:W-:Y:S01]  /*5200*/  FADD.FTZ R37, R37, R38 ;  /* 0x0000002625257221 */ /* 0x000fe20000010000 */
[----:B--2---:R-:W2:Y:S03]  /*5210*/  LDSM.16.MT88.4 R8, [R25+0x1c00] ;  /* 0x001c00001908783b */ /* 0x004ea60000004200 */
[----:B------:R-:W-:Y:S01]  /*5220*/  FADD.FTZ R72, R72, R37 ;  /* 0x0000002548487221 */ /* 0x000fe20000010000 */
[----:B----4-:R-:W-:-:S03]  /*5230*/  F2FP.F16.F32.PACK_AB R6, R29, R28 ;  /* 0x0000001c1d06723e */ /* 0x010fc600000000ff */
[----:B------:R-:W-:-:S04]  /*5240*/  FADD.FTZ R31, R31, R72 ;  /* 0x000000481f1f7221 */ /* 0x000fc80000010000 */
[----:B------:R-:W-:Y:S01]  /*5250*/  FADD.FTZ R36, R36, R31 ;  /* 0x0000001f24247221 */ /* 0x000fe20000010000 */
[----:B-1----:R-:W-:-:S03]  /*5260*/  F2FP.F16.F32.PACK_AB R5, R20, R23 ;  /* 0x000000171405723e */ /* 0x002fc600000000ff */
        /* <DEDUP_REMOVED lines=9> */
[----:B------:R-:W-:-:S04]  /*5300*/  FADD.FTZ R39, R39, R34 ;  /* 0x0000002227277221 */ /* 0x000fc80000010000 */
[----:B------:R-:W-:-:S04]  /*5310*/  FADD.FTZ R32, R32, R39 ;  /* 0x0000002720207221 */ /* 0x000fc80000010000 */
[----:B------:R-:W-:Y:S01]  /*5320*/  FADD.FTZ R33, R33, R32 ;  /* 0x0000002021217221 */ /* 0x000fe20000010000 */
[----:B--2---:R-:W-:Y:S03]  /*5330*/  HMMA.16816.F32 R96, R4, R8, R96 ;  /* 0x000000080460723c */ /* 0x004fe60000001860 */
[----:B------:R-:W-:-:S04]  /*5340*/  FADD.FTZ R22, R22, R33 ;  /* 0x0000002116167221 */ /* 0x000fc80000010000 */
[----:B------:R-:W-:Y:S01]  /*5350*/  FADD.FTZ R27, R27, R22 ;  /* 0x000000161b1b7221 */ /* 0x000fe20000010000 */
[----:B------:R-:W-:Y:S03]  /*5360*/  HMMA.16816.F32 R92, R4, R10, R92 ;  /* 0x0000000a045c723c */ /* 0x000fe6000000185c */
[----:B------:R-:W-:-:S04]  /*5370*/  FADD.FTZ R28, R28, R27 ;  /* 0x0000001b1c1c7221 */ /* 0x000fc80000010000 */
[----:B------:R-:W-:Y:S01]  /*5380*/  FADD.FTZ R86, R29, R28 ;  /* 0x0000001c1d567221 */ /* 0x000fe20000010000 */
[----:B------:R-:W-:-:S12]  /*5390*/  @!P2 BRA `(.L_x_3936) ;  /* 0x0000003400cca947 */ /* 0x000fd80003800000 */
[----:B------:R-:W-:-:S04]  /*53a0*/  DEPBAR.LE SB0, 0x0 ;  /* 0x000080000000791a */ /* 0x000fc80000000000 */
[----:B------:R-:W-:Y:S06]  /*53b0*/  BAR.SYNC.DEFER_BLOCKING 0x0 ;  /* 0x0000000000007b1d */ /* 0x000fec0000010000 */
[----:B------:R-:W-:Y:S05]  /*53c0*/  BRA.U !UP1, `(.L_x_3937) ;  /* 0x0000000109f47547 */ /* 0x000fea000b800000 */
[----:B------:R-:W1:Y:S01]  /*53d0*/  LDC R5, c[0x0][0x4f0] ;  /* 0x00013c00ff057b82 */ /* 0x000e620000000800 */
[----:B------:R-:W-:Y:S01]  /*53e0*/  IADD3 R6, PT, PT, R89, -0x2, RZ ;  /* 0xfffffffe59067810 */ /* 0x000fe20007ffe0ff */
[----:B------:R-:W2:Y:S01]  /*53f0*/  LDCU.64 UR6, c[0x0][0x3a8] ;  /* 0x00007500ff0677ac */ /* 0x000ea20008000a00 */
[----:B------:R-:W-:-:S03]  /*5400*/  IABS R10, R2 ;  /* 0x00000002000a7213 */ /* 0x000fc60000000000 */
[----:B------:R-:W-:-:S05]  /*5410*/  IMAD.SHL.U32 R6, R6, 0x80, RZ ;  /* 0x0000008006067824 */ /* 0x000fca00078e00ff */
        /* <DEDUP_REMOVED lines=56> */
.L_x_3937:
[----:B------:R-:W-:Y:S01]  /*57a0*/  UMOV UR4, URZ ;  /* 0x000000ff00047c82 */ /* 0x000fe20008000000 */
[----:B------:R-:W-:Y:S01]  /*57b0*/  IMAD.SHL.U32 R4, R120, 0x80, RZ ;  /* 0x0000008078047824 */ /* 0x000fe200078e00ff */
[----:B------:R-:W-:-:S05]  /*57c0*/  IADD3 R5, P0, PT, RZ, -UR4, RZ ;  /* 0x80000004ff057c10 */ /* 0x000fca000ff1e0ff */
[----:B------:R-:W-:-:S05]  /*57d0*/  IMAD.X R4, RZ, RZ, ~R4, P0 ;  /* 0x000000ffff047224 */ /* 0x000fca00000e0e04 */
[----:B------:R-:W-:-:S04]  /*57e0*/  SHF.R.S64 R5, R5, 0x1f, R4 ;  /* 0x0000001f05057819 */ /* 0x000fc80000001004 */
[----:B------:R-:W-:-:S04]  /*57f0*/  IADD3 R128, P0, PT, R5, R128, RZ ;  /* 0x0000008005807210 */ /* 0x000fc80007f1e0ff */
[----:B------:R-:W-:-:S09]  /*5800*/  LEA.HI.X.SX32 R129, R4, R129, 0x1, P0 ;  /* 0x0000008104817211 */ /* 0x000fd200000f0eff */
.L_x_3938:
[----:B------:R-:W1:Y:S01]  /*5810*/  LDCU UR4, c[0x0][0x440] ;  /* 0x00008800ff0477ac */ /* 0x000e620008000800 */
[C---:B------:R-:W-:Y:S01]  /*5820*/  IMAD.SHL.U32 R5, R120.reuse, 0x40, RZ ;  /* 0x0000004078057824 */ /* 0x040fe200078e00ff */
[----:B------:R-:W-:Y:S01]  /*5830*/  SHF.L.U64.HI R4, R120, 0x6, R121 ;  /* 0x0000000678047819 */ /* 0x000fe20000010279 */
[----:B------:R-:W-:-:S03]  /*5840*/  IMAD R136, R89, 0x80, R71 ;  /* 0x0000008059887824 */ /* 0x000fc600078e0247 */
[----:B------:R-:W-:Y:S01]  /*5850*/  IADD3 R8, P0, PT, R5, R128, RZ ;  /* 0x0000008005087210 */ /* 0x000fe20007f1e0ff */
[----:B------:R-:W-:-:S04]  /*5860*/  VIADD R68, R136, 0xffffff00 ;  /* 0xffffff0088447836 */ /* 0x000fc80000000000 */
[----:B------:R-:W-:Y:S01]  /*5870*/  IMAD.X R9, R4, 0x1, R129, P0 ;  /* 0x0000000104097824 */ /* 0x000fe200000e0681 */
[----:B------:R-:W-:Y:S02]  /*5880*/  I2FP.F32.U32 R137, R68 ;  /* 0x0000004400897245 */ /* 0x000fe40000201000 */
[----:B------:R-:W-:Y:S02]  /*5890*/  ISETP.GE.AND P4, PT, R68, R115, PT ;  /* 0x000000734400720c */ /* 0x000fe40003f86270 */
        /* <DEDUP_REMOVED lines=9> */
[----:B------:R-:W-:Y:S02]  /*5930*/  @!P3 LEA.HI.X R7, R120, R9, R121, 0x7, P0 ;  /* 0x000000097807b211 */ /* 0x000fe400000f3c79 */
[----:B------:R-:W-:Y:S01]  /*5940*/  ISETP.GE.AND P0, PT, R68, R113, PT ;  /* 0x000000714400720c */ /* 0x000fe20003f06270 */
        /* <DEDUP_REMOVED lines=18> */
[----:B------:R-:W4:Y:S04]  /*5a70*/  LDSM.16.M88.4 R24, [R0+0x1000] ;  /* 0x001000000018783b */ /* 0x000f280000000200 */
[----:B------:R-:W5:Y:S04]  /*5a80*/  LDSM.16.M88.4 R20, [R84+0x1c00] ;  /* 0x001c00005414783b */ /* 0x000f680000000200 */
[----:B-1----:R-:W-:Y:S04]  /*5a90*/  LDSM.16.M88.4 R8, [R0+0x1c00] ;  /* 0x001c00000008783b */ /* 0x002fe80000000200 */
[----:B--2---:R-:W-:Y:S04]  /*5aa0*/  LDSM.16.M88.4 R4, [R84+0x2400] ;  /* 0x002400005404783b */ /* 0x004fe80000000200 */
[----:B------:R-:W1:Y:S04]  /*5ab0*/  LDSM.16.M88.4 R36, [R84+0x1400] ;  /* 0x001400005424783b */ /* 0x000e680000000200 */
[----:B------:R-:W2:Y:S04]  /*5ac0*/  LDSM.16.M88.4 R28, [R84+0x1800] ;  /* 0x00180000541c783b */ /* 0x000ea80000000200 */
[----:B------:R-:W2:Y:S04]  /*5ad0*/  LDSM.16.M88.4 R72, [R0+0x2400] ;  /* 0x002400000048783b */ /* 0x000ea80000000200 */
[----:B------:R-:W2:Y:S01]  /*5ae0*/  LDSM.16.M88.4 R16, [R0+0x1400] ;  /* 0x001400000010783b */ /* 0x000ea20000000200 */
[C---:B---3--:R-:W-:Y:S03]  /*5af0*/  HMMA.16816.F32 R48, R52.reuse, R44, RZ ;  /* 0x0000002c3430723c */ /* 0x048fe600000018ff */
[----:B------:R-:W3:Y:S04]  /*5b00*/  LDSM.16.M88.4 R56, [R0+0x1800] ;  /* 0x001800000038783b */ /* 0x000ee80000000200 */
[----:B------:R-:W3:Y:S01]  /*5b10*/  LDSM.16.M88.4 R12, [R84+0x2000] ;  /* 0x00200000540c783b */ /* 0x000ee20000000200 */
[----:B------:R-:W-:Y:S03]  /*5b20*/  HMMA.16816.F32 R44, R52, R46, RZ ;  /* 0x0000002e342c723c */ /* 0x000fe600000018ff */
[----:B------:R-:W3:Y:S04]  /*5b30*/  LDSM.16.M88.4 R60, [R84+0x2800] ;  /* 0x00280000543c783b */ /* 0x000ee80000000200 */
[----:B------:R-:W3:Y:S04]  /*5b40*/  LDSM.16.M88.4 R76, [R84+0x2c00] ;  /* 0x002c0000544c783b */ /* 0x000ee80000000200 */
[----:B------:R-:W3:Y:S01]  /*5b50*/  LDSM.16.M88.4 R120, [R0+0x2000] ;  /* 0x002000000078783b */ /* 0x000ee20000000200 */
[C---:B----4-:R-:W-:Y:S03]  /*5b60*/  HMMA.16816.F32 R48, R80.reuse, R24, R48 ;  /* 0x000000185030723c */ /* 0x050fe60000001830 */
[----:B------:R-:W0:Y:S05]  /*5b70*/  LDGDEPBAR ;  /* 0x00000000000079af */ /* 0x000e2a0000000000 */
[----:B------:R-:W-:Y:S08]  /*5b80*/  HMMA.16816.F32 R44, R80, R26, R44 ;  /* 0x0000001a502c723c */ /* 0x000ff0000000182c */
[----:B-----5:R-:W-:Y:S03]  /*5b90*/  HMMA.16816.F32 R24, R52, R20, RZ ;  /* 0x000000143418723c */ /* 0x020fe600000018ff */
[----:B------:R-:W-:-:S05]  /*5ba0*/  FFMA.FTZ R137, R87, R137, R48 ;  /* 0x0000008957897223 */ /* 0x000fca0000010030 */
[----:B------:R-:W-:Y:S01]  /*5bb0*/  HMMA.16816.F32 R20, R52, R22, RZ ;  /* 0x000000163414723c */ /* 0x000fe200000018ff */
[----:B------:R-:W-:-:S07]  /*5bc0*/  FSEL R137, R137, -INF , !P4 ;  /* 0xff80000089897808 */ /* 0x000fce0006000000 */
[----:B-1----:R-:W-:Y:S08]  /*5bd0*/  HMMA.16816.F32 R40, R52, R36, RZ ;  /* 0x000000243428723c */ /* 0x002ff000000018ff */
[C---:B------:R-:W-:Y:S08]  /*5be0*/  HMMA.16816.F32 R24, R80.reuse, R8, R24 ;  /* 0x000000085018723c */ /* 0x040ff00000001818 */
[----:B------:R-:W-:Y:S08]  /*5bf0*/  HMMA.16816.F32 R20, R80, R10, R20 ;  /* 0x0000000a5014723c */ /* 0x000ff00000001814 */
[C---:B------:R-:W-:Y:S08]  /*5c00*/  HMMA.16816.F32 R8, R52.reuse, R4, RZ ;  /* 0x000000043408723c */ /* 0x040ff000000018ff */
[C---:B------:R-:W-:Y:S08]  /*5c10*/  HMMA.16816.F32 R4, R52.reuse, R6, RZ ;  /* 0x000000063404723c */ /* 0x040ff000000018ff */
[C---:B------:R-:W-:Y:S08]  /*5c20*/  HMMA.16816.F32 R36, R52.reuse, R38, RZ ;  /* 0x000000263424723c */ /* 0x040ff000000018ff */
[C---:B--2---:R-:W-:Y:S08]  /*5c30*/  HMMA.16816.F32 R32, R52.reuse, R28, RZ ;  /* 0x0000001c3420723c */ /* 0x044ff000000018ff */
[----:B------:R-:W-:Y:S08]  /*5c40*/  HMMA.16816.F32 R28, R52, R30, RZ ;  /* 0x0000001e341c723c */ /* 0x000ff000000018ff */
[C---:B------:R-:W-:Y:S08]  /*5c50*/  HMMA.16816.F32 R8, R80.reuse, R72, R8 ;  /* 0x000000485008723c */ /* 0x040ff00000001808 */
[C---:B------:R-:W-:Y:S01]  /*5c60*/  HMMA.16816.F32 R4, R80.reuse, R74, R4 ;  /* 0x0000004a5004723c */ /* 0x040fe20000001804 */
[----:B------:R-:W1:Y:S07]  /*5c70*/  LDSM.16.M88.4 R72, [R0+0x2c00] ;  /* 0x002c00000048783b */ /* 0x000e6e0000000200 */
[C---:B------:R-:W-:Y:S08]  /*5c80*/  HMMA.16816.F32 R40, R80.reuse, R16, R40 ;  /* 0x000000105028723c */ /* 0x040ff00000001828 */
[C---:B------:R-:W-:Y:S08]  /*5c90*/  HMMA.16816.F32 R36, R80.reuse, R18, R36 ;  /* 0x000000125024723c */ /* 0x040ff00000001824 */
[----:B---3--:R-:W-:Y:S08]  /*5ca0*/  HMMA.16816.F32 R32, R80, R56, R32 ;  /* 0x000000385020723c */ /* 0x008ff00000001820 */
[----:B------:R-:W-:Y:S08]  /*5cb0*/  HMMA.16816.F32 R16, R52, R12, RZ ;  /* 0x0000000c3410723c */ /* 0x000ff000000018ff */
[----:B------:R-:W-:Y:S08]  /*5cc0*/  HMMA.16816.F32 R28, R80, R58, R28 ;  /* 0x0000003a501c723c */ /* 0x000ff0000000181c */
[C---:B------:R-:W-:Y:S08]  /*5cd0*/  HMMA.16816.F32 R64, R52.reuse, R60, RZ ;  /* 0x0000003c3440723c */ /* 0x040ff000000018ff */
[C---:B------:R-:W-:Y:S08]  /*5ce0*/  HMMA.16816.F32 R12, R52.reuse, R14, RZ ;  /* 0x0000000e340c723c */ /* 0x040ff000000018ff */
[C---:B------:R-:W-:Y:S08]  /*5cf0*/  HMMA.16816.F32 R60, R52.reuse, R62, RZ ;  /* 0x0000003e343c723c */ /* 0x040ff000000018ff */
[C---:B------:R-:W-:Y:S08]  /*5d00*/  HMMA.16816.F32 R56, R52.reuse, R76, RZ ;  /* 0x0000004c3438723c */ /* 0x040ff000000018ff */
[----:B------:R-:W-:Y:S01]  /*5d10*/  HMMA.16816.F32 R52, R52, R78, RZ ;  /* 0x0000004e3434723c */ /* 0x000fe200000018ff */
[----:B------:R2:W3:Y:S01]  /*5d20*/  LDSM.16.M88.4 R76, [R0+0x2800] ;  /* 0x00280000004c783b */ /* 0x0004e20000000200 */
[----:B------:R-:W-:-:S06]  /*5d30*/  DEPBAR.LE SB0, 0x0 ;  /* 0x000080000000791a */ /* 0x000fcc0000000000 */
[C---:B------:R-:W-:Y:S08]  /*5d40*/  HMMA.16816.F32 R16, R80.reuse, R120, R16 ;  /* 0x000000785010723c */ /* 0x040ff00000001810 */
[----:B-1----:R-:W-:Y:S01]  /*5d50*/  HMMA.16816.F32 R56, R80, R72, R56 ;  /* 0x000000485038723c */ /* 0x002fe20000001838 */
[----:B------:R-:W-:-:S05]  /*5d60*/  VIADD R72, R136, 0xffffff78 ;  /* 0xffffff7888487836 */ /* 0x000fca0000000000 */
[----:B------:R-:W-:Y:S02]  /*5d70*/  I2FP.F32.U32 R73, R72 ;  /* 0x0000004800497245 */ /* 0x000fe40000201000 */
[C---:B------:R-:W-:Y:S01]  /*5d80*/  HMMA.16816.F32 R52, R80.reuse, R74, R52 ;  /* 0x0000004a5034723c */ /* 0x040fe20000001834 */
[----:B------:R-:W-:Y:S01]  /*5d90*/  I2FP.F32.U32 R75, R68 ;  /* 0x00000044004b7245 */ /* 0x000fe20000201000 */
[----:B--2---:R-:W-:Y:S01]  /*5da0*/  VIADD R0, R136, 0xffffff08 ;  /* 0xffffff0888007836 */ /* 0x004fe20000000000 */
[C---:B------:R-:W-:Y:S01]  /*5db0*/  ISETP.GE.AND P2, PT, R72.reuse, R115, PT ;  /* 0x000000734800720c */ /* 0x040fe20003f46270 */
[----:B------:R-:W-:Y:S01]  /*5dc0*/  BAR.SYNC.DEFER_BLOCKING 0x0 ;  /* 0x0000000000007b1d */ /* 0x000fe20000010000 */
[----:B------:R-:W-:Y:S01]  /*5dd0*/  ISETP.GE.AND P1, PT, R72, R113, PT ;  /* 0x000000714800720c */ /* 0x000fe20003f26270 */
[----:B------:R-:W-:Y:S01]  /*5de0*/  FFMA.FTZ R48, R87, R75, R50 ;  /* 0x0000004b57307223 */ /* 0x000fe20000010032 */
[----:B------:R-:W-:Y:S01]  /*5df0*/  VIADD R50, R136, 0xffffff01 ;  /* 0xffffff0188327836 */ /* 0x000fe20000000000 */
[----:B------:R-:W-:Y:S01]  /*5e00*/  I2FP.F32.U32 R72, R72 ;  /* 0x0000004800487245 */ /* 0x000fe20000201000 */
[----:B------:R-:W-:Y:S01]  /*5e10*/  HMMA.16816.F32 R12, R80, R122, R12 ;  /* 0x0000007a500c723c */ /* 0x000fe2000000180c */
[----:B------:R-:W-:-:S02]  /*5e20*/  I2FP.F32.U32 R141, R0 ;  /* 0x00000000008d7245 */ /* 0x000fc40000201000 */
[C---:B------:R-:W-:Y:S02]  /*5e30*/  ISETP.GE.AND P5, PT, R50.reuse, R115, PT ;  /* 0x000000733200720c */ /* 0x040fe40003fa6270 */
[----:B------:R-:W-:Y:S01]  /*5e40*/  ISETP.GE.AND P4, PT, R50, R113, PT ;  /* 0x000000713200720c */ /* 0x000fe20003f86270 */
[C---:B------:R-:W-:Y:S01]  /*5e50*/  FFMA.FTZ R141, R87.reuse, R141, R44 ;  /* 0x0000008d578d7223 */ /* 0x040fe2000001002c */
[-C--:B------:R-:W-:Y:S01]  /*5e60*/  I2FP.F32.U32 R68, R50.reuse ;  /* 0x0000003200447245 */ /* 0x080fe20000201000 */
[----:B---3--:R-:W-:Y:S01]  /*5e70*/  HMMA.16816.F32 R64, R80, R76, R64 ;  /* 0x0000004c5040723c */ /* 0x008fe20000001840 */
[----:B------:R-:W-:Y:S01]  /*5e80*/  I2FP.F32.U32 R50, R50 ;  /* 0x0000003200327245 */ /* 0x000fe20000201000 */
[C---:B------:R-:W-:Y:S01]  /*5e90*/  FFMA.FTZ R52, R87.reuse, R73, R52 ;  /* 0x0000004957347223 */ /* 0x040fe20000010034 */
[C---:B------:R-:W-:Y:S01]  /*5ea0*/  FFMA.FTZ R54, R87.reuse, R72, R54 ;  /* 0x0000004857367223 */ /* 0x040fe20000010036 */
[----:B------:R-:W-:Y:S01]  /*5eb0*/  FFMA.FTZ R49, R87, R68, R49 ;  /* 0x0000004457317223 */ /* 0x000fe20000010031 */
[----:B------:R-:W-:-:S02]  /*5ec0*/  VIADD R68, R136, 0xffffff09 ;  /* 0xffffff0988447836 */ /* 0x000fc40000000000 */
[C---:B------:R-:W-:Y:S01]  /*5ed0*/  FFMA.FTZ R51, R87.reuse, R50, R51 ;  /* 0x0000003257337223 */ /* 0x040fe20000010033 */
[----:B------:R-:W-:Y:S01]  /*5ee0*/  VIADD R50, R136, 0xffffff10 ;  /* 0xffffff1088327836 */ /* 0x000fe20000000000 */
[----:B------:R-:W-:Y:S01]  /*5ef0*/  FSEL R48, R48, -INF , !P0 ;  /* 0xff80000030307808 */ /* 0x000fe20004000000 */
[----:B------:R-:W-:Y:S01]  /*5f00*/  HMMA.16816.F32 R60, R80, R78, R60 ;  /* 0x0000004e503c723c */ /* 0x000fe2000000183c */
[----:B------:R-:W-:Y:S02]  /*5f10*/  FSEL R44, R52, -INF , !P2 ;  /* 0xff800000342c7808 */ /* 0x000fe40005000000 */
[----:B------:R-:W-:Y:S02]  /*5f20*/  I2FP.F32.U32 R125, R50 ;  /* 0x00000032007d7245 */ /* 0x000fe40000201000 */
[C---:B------:R-:W-:Y:S02]  /*5f30*/  ISETP.GE.AND P0, PT, R0.reuse, R115, PT ;  /* 0x000000730000720c */ /* 0x040fe40003f06270 */
[----:B------:R-:W-:Y:S01]  /*5f40*/  ISETP.GE.AND P2, PT, R0, R113, PT ;  /* 0x000000710000720c */ /* 0x000fe20003f46270 */
[----:B------:R-:W-:Y:S01]  /*5f50*/  FFMA.FTZ R125, R87, R125, R40 ;  /* 0x0000007d577d7223 */ /* 0x000fe20000010028 */
[----:B------:R-:W-:Y:S01]  /*5f60*/  I2FP.F32.U32 R52, R0 ;  /* 0x0000000000347245 */ /* 0x000fe20000201000 */
[----:B------:R-:W-:Y:S01]  /*5f70*/  VIADD R40, R136, 0xffffff18 ;  /* 0xffffff1888287836 */ /* 0x000fe20000000000 */
[----:B------:R-:W-:-:S02]  /*5f80*/  FSEL R0, R54, -INF , !P1 ;  /* 0xff80000036007808 */ /* 0x000fc40004800000 */
[----:B------:R-:W-:Y:S01]  /*5f90*/  I2FP.F32.U32 R54, R68 ;  /* 0x0000004400367245 */ /* 0x000fe20000201000 */
[----:B------:R-:W-:Y:S01]  /*5fa0*/  FFMA.FTZ R46, R87, R52, R46 ;  /* 0x00000034572e7223 */ /* 0x000fe2000001002e */
[----:B------:R-:W-:Y:S01]  /*5fb0*/  FSEL R139, R49, -INF , !P5 ;  /* 0xff800000318b7808 */ /* 0x000fe20006800000 */
[----:B------:R-:W-:Y:S01]  /*5fc0*/  VIADD R52, R136, 0xffffff11 ;  /* 0xffffff1188347836 */ /* 0x000fe20000000000 */
[C---:B------:R-:W-:Y:S01]  /*5fd0*/  ISETP.GE.AND P1, PT, R68.reuse, R115, PT ;  /* 0x000000734400720c */ /* 0x040fe20003f26270 */
[----:B------:R-:W-:Y:S01]  /*5fe0*/  FFMA.FTZ R45, R87, R54, R45 ;  /* 0x00000036572d7223 */ /* 0x000fe2000001002d */
[----:B------:R-:W-:Y:S02]  /*5ff0*/  ISETP.GE.AND P5, PT, R68, R113, PT ;  /* 0x000000714400720c */ /* 0x000fe40003fa6270 */
[----:B------:R-:W-:Y:S02]  /*6000*/  I2FP.F32.U32 R68, R68 ;  /* 0x0000004400447245 */ /* 0x000fe40000201000 */
[----:B------:R-:W-:-:S02]  /*6010*/  I2FP.F32.U32 R135, R40 ;  /* 0x0000002800877245 */ /* 0x000fc40000201000 */
[----:B------:R-:W-:Y:S01]  /*6020*/  FSEL R126, R51, -INF , !P4 ;  /* 0xff800000337e7808 */ /* 0x000fe20006000000 */
[----:B------:R-:W-:Y:S01]  /*6030*/  FFMA.FTZ R47, R87, R68, R47 ;  /* 0x00000044572f7223 */ /* 0x000fe2000001002f */
[----:B------:R-:W-:Y:S01]  /*6040*/  FSEL R141, R141, -INF , !P0 ;  /* 0xff8000008d8d7808 */ /* 0x000fe20004000000 */
[----:B------:R-:W-:Y:S01]  /*6050*/  FFMA.FTZ R135, R87, R135, R36 ;  /* 0x0000008757877223 */ /* 0x000fe20000010024 */
[----:B------:R-:W-:Y:S01]  /*6060*/  ISETP.GE.AND P4, PT, R50, R115, PT ;  /* 0x000000733200720c */ /* 0x000fe20003f86270 */
[----:B------:R-:W-:Y:S01]  /*6070*/  VIADD R36, R136, 0xffffff20 ;  /* 0xffffff2088247836 */ /* 0x000fe20000000000 */
[----:B------:R-:W-:Y:S02]  /*6080*/  ISETP.GE.AND P0, PT, R50, R113, PT ;  /* 0x000000713200720c */ /* 0x000fe40003f06270 */
[----:B------:R-:W-:Y:S02]  /*6090*/  FSEL R132, R46, -INF , !P2 ;  /* 0xff8000002e847808 */ /* 0x000fe40005000000 */
[----:B------:R-:W-:-:S02]  /*60a0*/  FSEL R49, R45, -INF , !P1 ;  /* 0xff8000002d317808 */ /* 0x000fc40004800000 */
[----:B------:R-:W-:Y:S02]  /*60b0*/  I2FP.F32.U32 R50, R50 ;  /* 0x0000003200327245 */ /* 0x000fe40000201000 */
[C---:B------:R-:W-:Y:S02]  /*60c0*/  ISETP.GE.AND P2, PT, R52.reuse, R115, PT ;  /* 0x000000733400720c */ /* 0x040fe40003f46270 */
[----:B------:R-:W-:Y:S01]  /*60d0*/  ISETP.GE.AND P1, PT, R52, R113, PT ;  /* 0x000000713400720c */ /* 0x000fe20003f26270 */
[----:B------:R-:W-:Y:S01]  /*60e0*/  FFMA.FTZ R42, R87, R50, R42 ;  /* 0x00000032572a7223 */ /* 0x000fe2000001002a */
[-C--:B------:R-:W-:Y:S02]  /*60f0*/  I2FP.F32.U32 R46, R52.reuse ;  /* 0x00000034002e7245 */ /* 0x080fe40000201000 */
[----:B------:R-:W-:Y:S02]  /*6100*/  I2FP.F32.U32 R52, R52 ;  /* 0x0000003400347245 */ /* 0x000fe40000201000 */
[----:B------:R-:W-:Y:S01]  /*6110*/  FSEL R134, R47, -INF , !P5 ;  /* 0xff8000002f867808 */ /* 0x000fe20006800000 */
[----:B------:R-:W-:Y:S01]  /*6120*/  FFMA.FTZ R41, R87, R46, R41 ;  /* 0x0000002e57297223 */ /* 0x000fe20000010029 */
[----:B------:R-:W-:Y:S01]  /*6130*/  FSEL R125, R125, -INF , !P4 ;  /* 0xff8000007d7d7808 */ /* 0x000fe20006000000 */
[----:B------:R-:W-:Y:S01]  /*6140*/  FFMA.FTZ R43, R87, R52, R43 ;  /* 0x00000034572b7223 */ /* 0x000fe2000001002b */
[----:B------:R-:W-:Y:S01]  /*6150*/  VIADD R46, R136, 0xffffff19 ;  /* 0xffffff19882e7836 */ /* 0x000fe20000000000 */
[----:B------:R-:W-:-:S02]  /*6160*/  ISETP.GE.AND P5, PT, R40, R115, PT ;  /* 0x000000732800720c */ /* 0x000fc40003fa6270 */
[----:B------:R-:W-:Y:S02]  /*6170*/  ISETP.GE.AND P4, PT, R40, R113, PT ;  /* 0x000000712800720c */ /* 0x000fe40003f86270 */
[----:B------:R-:W-:Y:S02]  /*6180*/  I2FP.F32.U32 R40, R40 ;  /* 0x0000002800287245 */ /* 0x000fe40000201000 */
[----:B------:R-:W-:Y:S02]  /*6190*/  I2FP.F32.U32 R83, R36 ;  /* 0x0000002400537245 */ /* 0x000fe40000201000 */
[----:B------:R-:W-:Y:S01]  /*61a0*/  FSEL R124, R42, -INF , !P0 ;  /* 0xff8000002a7c7808 */ /* 0x000fe20004000000 */
[----:B------:R-:W-:Y:S01]  /*61b0*/  FFMA.FTZ R38, R87, R40, R38 ;  /* 0x0000002857267223 */ /* 0x000fe20000010026 */
[----:B------:R-:W-:Y:S01]  /*61c0*/  FSEL R123, R41, -INF , !P2 ;  /* 0xff800000297b7808 */ /* 0x000fe20005000000 */
[----:B------:R-:W-:Y:S01]  /*61d0*/  FFMA.FTZ R83, R87, R83, R32 ;  /* 0x0000005357537223 */ /* 0x000fe20000010020 */
[----:B------:R-:W-:Y:S01]  /*61e0*/  ISETP.GE.AND P0, PT, R46, R115, PT ;  /* 0x000000732e00720c */ /* 0x000fe20003f06270 */
[----:B------:R-:W-:Y:S01]  /*61f0*/  VIADD R40, R136, 0xffffff21 ;  /* 0xffffff2188287836 */ /* 0x000fe20000000000 */
[----:B------:R-:W-:Y:S01]  /*6200*/  ISETP.GE.AND P2, PT, R46, R113, PT ;  /* 0x000000712e00720c */ /* 0x000fe20003f46270 */
[----:B------:R-:W-:Y:S01]  /*6210*/  VIADD R32, R136, 0xffffff28 ;  /* 0xffffff2888207836 */ /* 0x000fe20000000000 */
[----:B------:R-:W-:-:S02]  /*6220*/  I2FP.F32.U32 R42, R46 ;  /* 0x0000002e002a7245 */ /* 0x000fc40000201000 */
[----:B------:R-:W-:Y:S02]  /*6230*/  FSEL R122, R43, -INF , !P1 ;  /* 0xff8000002b7a7808 */ /* 0x000fe40004800000 */
[----:B------:R-:W-:Y:S01]  /*6240*/  FSEL R135, R135, -INF , !P5 ;  /* 0xff80000087877808 */ /* 0x000fe20006800000 */
[C---:B------:R-:W-:Y:S01]  /*6250*/  FFMA.FTZ R37, R87.reuse, R42, R37 ;  /* 0x0000002a57257223 */ /* 0x040fe20000010025 */
[----:B------:R-:W-:Y:S02]  /*6260*/  I2FP.F32.U32 R46, R46 ;  /* 0x0000002e002e7245 */ /* 0x000fe40000201000 */
[C---:B------:R-:W-:Y:S02]  /*6270*/  ISETP.GE.AND P1, PT, R36.reuse, R115, PT ;  /* 0x000000732400720c */ /* 0x040fe40003f26270 */
[----:B------:R-:W-:Y:S01]  /*6280*/  ISETP.GE.AND P5, PT, R36, R113, PT ;  /* 0x000000712400720c */ /* 0x000fe20003fa6270 */
[----:B------:R-:W-:Y:S01]  /*6290*/  FFMA.FTZ R39, R87, R46, R39 ;  /* 0x0000002e57277223 */ /* 0x000fe20000010027 */
[----:B------:R-:W-:-:S02]  /*62a0*/  I2FP.F32.U32 R36, R36 ;  /* 0x0000002400247245 */ /* 0x000fc40000201000 */
[----:B------:R-:W-:Y:S02]  /*62b0*/  FSEL R120, R38, -INF , !P4 ;  /* 0xff80000026787808 */ /* 0x000fe40006000000 */
[----:B------:R-:W-:Y:S01]  /*62c0*/  I2FP.F32.U32 R38, R40 ;  /* 0x0000002800267245 */ /* 0x000fe20000201000 */
[----:B------:R-:W-:Y:S01]  /*62d0*/  FFMA.FTZ R34, R87, R36, R34 ;  /* 0x0000002457227223 */ /* 0x000fe20000010022 */
[----:B------:R-:W-:Y:S01]  /*62e0*/  I2FP.F32.U32 R121, R32 ;  /* 0x0000002000797245 */ /* 0x000fe20000201000 */
[C---:B------:R-:W-:Y:S01]  /*62f0*/  VIADD R36, R136.reuse, 0xffffff29 ;  /* 0xffffff2988247836 */ /* 0x040fe20000000000 */
[----:B------:R-:W-:Y:S01]  /*6300*/  FSEL R133, R37, -INF , !P0 ;  /* 0xff80000025857808 */ /* 0x000fe20004000000 */
[----:B------:R-:W-:Y:S01]  /*6310*/  FFMA.FTZ R33, R87, R38, R33 ;  /* 0x0000002657217223 */ /* 0x000fe20000010021 */
[----:B------:R-:W-:Y:S01]  /*6320*/  FSEL R130, R39, -INF , !P2 ;  /* 0xff80000027827808 */ /* 0x000fe20005000000 */
[----:B------:R-:W-:Y:S01]  /*6330*/  FFMA.FTZ R121, R87, R121, R28 ;  /* 0x0000007957797223 */ /* 0x000fe2000001001c */
[----:B------:R-:W-:Y:S01]  /*6340*/  FSEL R83, R83, -INF , !P1 ;  /* 0xff80000053537808 */ /* 0x000fe20004800000 */
[----:B------:R-:W-:Y:S01]  /*6350*/  VIADD R28, R136, 0xffffff30 ;  /* 0xffffff30881c7836 */ /* 0x000fe20000000000 */
[----:B------:R-:W-:-:S02]  /*6360*/  ISETP.GE.AND P4, PT, R40, R115, PT ;  /* 0x000000732800720c */ /* 0x000fc40003f86270 */
[----:B------:R-:W-:Y:S02]  /*6370*/  ISETP.GE.AND P0, PT, R40, R113, PT ;  /* 0x000000712800720c */ /* 0x000fe40003f06270 */
[C---:B------:R-:W-:Y:S02]  /*6380*/  ISETP.GE.AND P2, PT, R32.reuse, R115, PT ;  /* 0x000000732000720c */ /* 0x040fe40003f46270 */
[----:B------:R-:W-:Y:S02]  /*6390*/  ISETP.GE.AND P1, PT, R32, R113, PT ;  /* 0x000000712000720c */ /* 0x000fe40003f26270 */
[----:B------:R-:W-:Y:S02]  /*63a0*/  FSEL R82, R34, -INF , !P5 ;  /* 0xff80000022527808 */ /* 0x000fe40006800000 */
[----:B------:R-:W-:Y:S02]  /*63b0*/  I2FP.F32.U32 R40, R40 ;  /* 0x0000002800287245 */ /* 0x000fe40000201000 */
[----:B------:R-:W-:-:S02]  /*63c0*/  I2FP.F32.U32 R32, R32 ;  /* 0x0000002000207245 */ /* 0x000fc40000201000 */
[----:B------:R-:W-:Y:S01]  /*63d0*/  I2FP.F32.U32 R34, R36 ;  /* 0x0000002400227245 */ /* 0x000fe20000201000 */
[----:B------:R-:W-:Y:S01]  /*63e0*/  FFMA.FTZ R35, R87, R40, R35 ;  /* 0x0000002857237223 */ /* 0x000fe20000010023 */
[----:B------:R-:W-:Y:S01]  /*63f0*/  FSEL R81, R33, -INF , !P4 ;  /* 0xff80000021517808 */ /* 0x000fe20006000000 */
[C---:B------:R-:W-:Y:S01]  /*6400*/  FFMA.FTZ R30, R87.reuse, R32, R30 ;  /* 0x00000020571e7223 */ /* 0x040fe2000001001e */
[C---:B------:R-:W-:Y:S01]  /*6410*/  ISETP.GE.AND P5, PT, R36.reuse, R115, PT ;  /* 0x000000732400720c */ /* 0x040fe20003fa6270 */
[----:B------:R-:W-:Y:S01]  /*6420*/  FFMA.FTZ R29, R87, R34, R29 ;  /* 0x00000022571d7223 */ /* 0x000fe2000001001d */
[----:B------:R-:W-:Y:S01]  /*6430*/  ISETP.GE.AND P4, PT, R36, R113, PT ;  /* 0x000000712400720c */ /* 0x000fe20003f86270 */
[C---:B------:R-:W-:Y:S01]  /*6440*/  VIADD R32, R136.reuse, 0xffffff31 ;  /* 0xffffff3188207836 */ /* 0x040fe20000000000 */
[----:B------:R-:W-:Y:S01]  /*6450*/  I2FP.F32.U32 R36, R36 ;  /* 0x0000002400247245 */ /* 0x000fe20000201000 */
[----:B------:R-:W-:Y:S01]  /*6460*/  VIADD R34, R136, 0xffffff61 ;  /* 0xffffff6188227836 */ /* 0x000fe20000000000 */
[----:B------:R-:W-:-:S02]  /*6470*/  I2FP.F32.U32 R73, R28 ;  /* 0x0000001c00497245 */ /* 0x000fc40000201000 */
[----:B------:R-:W-:Y:S01]  /*6480*/  FSEL R80, R35, -INF , !P0 ;  /* 0xff80000023507808 */ /* 0x000fe20004000000 */
[----:B------:R-:W-:Y:S01]  /*6490*/  FFMA.FTZ R31, R87, R36, R31 ;  /* 0x00000024571f7223 */ /* 0x000fe2000001001f */
[----:B------:R-:W-:Y:S01]  /*64a0*/  FSEL R121, R121, -INF , !P2 ;  /* 0xff80000079797808 */ /* 0x000fe20005000000 */
[----:B------:R-:W-:Y:S01]  /*64b0*/  FFMA.FTZ R73, R87, R73, R24 ;  /* 0x0000004957497223 */ /* 0x000fe20000010018 */
[----:B------:R-:W-:Y:S01]  /*64c0*/  FSEL R78, R30, -INF , !P1 ;  /* 0xff8000001e4e7808 */ /* 0x000fe20004800000 */
[----:B------:R-:W-:Y:S01]  /*64d0*/  VIADD R24, R136, 0xffffff38 ;  /* 0xffffff3888187836 */ /* 0x000fe20000000000 */
[----:B------:R-:W-:Y:S02]  /*64e0*/  FSEL R117, R29, -INF , !P5 ;  /* 0xff8000001d757808 */ /* 0x000fe40006800000 */
[C---:B------:R-:W-:Y:S02]  /*64f0*/  ISETP.GE.AND P0, PT, R28.reuse, R115, PT ;  /* 0x000000731c00720c */ /* 0x040fe40003f06270 */
[----:B------:R-:W-:-:S02]  /*6500*/  ISETP.GE.AND P2, PT, R28, R113, PT ;  /* 0x000000711c00720c */ /* 0x000fc40003f46270 */
[C---:B------:R-:W-:Y:S02]  /*6510*/  ISETP.GE.AND P1, PT, R32.reuse, R115, PT ;  /* 0x000000732000720c */ /* 0x040fe40003f26270 */
[----:B------:R-:W-:Y:S02]  /*6520*/  ISETP.GE.AND P5, PT, R32, R113, PT ;  /* 0x000000712000720c */ /* 0x000fe40003fa6270 */
[----:B------:R-:W-:Y:S02]  /*6530*/  I2FP.F32.U32 R28, R28 ;  /* 0x0000001c001c7245 */ /* 0x000fe40000201000 */
[----:B------:R-:W-:Y:S02]  /*6540*/  I2FP.F32.U32 R32, R32 ;  /* 0x0000002000207245 */ /* 0x000fe40000201000 */
[----:B------:R-:W-:Y:S01]  /*6550*/  FSEL R76, R31, -INF , !P4 ;  /* 0xff8000001f4c7808 */ /* 0x000fe20006000000 */
[----:B------:R-:W-:Y:S01]  /*6560*/  FFMA.FTZ R26, R87, R28, R26 ;  /* 0x0000001c571a7223 */ /* 0x000fe2000001001a */
[----:B------:R-:W-:Y:S01]  /*6570*/  FSEL R73, R73, -INF , !P0 ;  /* 0xff80000049497808 */ /* 0x000fe20004000000 */
[C---:B------:R-:W-:Y:S01]  /*6580*/  FFMA.FTZ R25, R87.reuse, R32, R25 ;  /* 0x0000002057197223 */ /* 0x040fe20000010019 */
[----:B------:R-:W-:Y:S01]  /*6590*/  ISETP.GE.AND P4, PT, R24, R115, PT ;  /* 0x000000731800720c */ /* 0x000fe20003f86270 */
[----:B------:R-:W-:Y:S01]  /*65a0*/  VIADD R28, R136, 0xffffff40 ;  /* 0xffffff40881c7836 */ /* 0x000fe20000000000 */
[----:B------:R-:W-:Y:S01]  /*65b0*/  I2FP.F32.U32 R29, R24 ;  /* 0x00000018001d7245 */ /* 0x000fe20000201000 */
[C---:B------:R-:W-:Y:S01]  /*65c0*/  FFMA.FTZ R27, R87.reuse, R32, R27 ;  /* 0x00000020571b7223 */ /* 0x040fe2000001001b */
[----:B------:R-:W-:Y:S01]  /*65d0*/  ISETP.GE.AND P0, PT, R24, R113, PT ;  /* 0x000000711800720c */ /* 0x000fe20003f06270 */
[----:B------:R-:W-:Y:S01]  /*65e0*/  VIADD R24, R136, 0xffffff39 ;  /* 0xffffff3988187836 */ /* 0x000fe20000000000 */
[----:B------:R-:W-:Y:S01]  /*65f0*/  FSEL R72, R26, -INF , !P2 ;  /* 0xff8000001a487808 */ /* 0x000fe20005000000 */
[-C--:B------:R-:W-:Y:S01]  /*6600*/  FFMA.FTZ R20, R87, R29.reuse, R20 ;  /* 0x0000001d57147223 */ /* 0x080fe20000010014 */
[----:B------:R-:W-:Y:S01]  /*6610*/  FSEL R77, R25, -INF , !P1 ;  /* 0xff800000194d7808 */ /* 0x000fe20004800000 */
[----:B------:R-:W-:Y:S01]  /*6620*/  FFMA.FTZ R68, R87, R29, R22 ;  /* 0x0000001d57447223 */ /* 0x000fe20000010016 */
[----:B------:R-:W-:Y:S01]  /*6630*/  ISETP.GE.AND P2, PT, R24, R115, PT ;  /* 0x000000731800720c */ /* 0x000fe20003f46270 */
[----:B------:R-:W-:Y:S01]  /*6640*/  VIADD R22, R136, 0xffffff41 ;  /* 0xffffff4188167836 */ /* 0x000fe20000000000 */
[----:B------:R-:W-:-:S02]  /*6650*/  ISETP.GE.AND P1, PT, R24, R113, PT ;  /* 0x000000711800720c */ /* 0x000fc40003f26270 */
[----:B------:R-:W-:Y:S02]  /*6660*/  I2FP.F32.U32 R24, R24 ;  /* 0x0000001800187245 */ /* 0x000fe40000201000 */
[----:B------:R-:W-:Y:S02]  /*6670*/  FSEL R75, R20, -INF , !P4 ;  /* 0xff800000144b7808 */ /* 0x000fe40006000000 */
[----:B------:R-:W-:Y:S01]  /*6680*/  I2FP.F32.U32 R20, R22 ;  /* 0x0000001600147245 */ /* 0x000fe20000201000 */
[C---:B------:R-:W-:Y:S01]  /*6690*/  FFMA.FTZ R79, R87.reuse, R24, R21 ;  /* 0x00000018574f7223 */ /* 0x040fe20000010015 */
[----:B------:R-:W-:Y:S01]  /*66a0*/  I2FP.F32.U32 R21, R28 ;  /* 0x0000001c00157245 */ /* 0x000fe20000201000 */
[C---:B------:R-:W-:Y:S01]  /*66b0*/  FFMA.FTZ R23, R87.reuse, R24, R23 ;  /* 0x0000001857177223 */ /* 0x040fe20000010017 */
[C---:B------:R-:W-:Y:S02]  /*66c0*/  VIADD R24, R136.reuse, 0xffffff48 ;  /* 0xffffff4888187836 */ /* 0x040fe40000000000 */
[-C--:B------:R-:W-:Y:S01]  /*66d0*/  FFMA.FTZ R43, R87, R20.reuse, R17 ;  /* 0x00000014572b7223 */ /* 0x080fe20000010011 */
[----:B------:R-:W-:Y:S01]  /*66e0*/  FSEL R79, R79, -INF , !P2 ;  /* 0xff8000004f4f7808 */ /* 0x000fe20005000000 */
[CC--:B------:R-:W-:Y:S01]  /*66f0*/  FFMA.FTZ R47, R87.reuse, R21.reuse, R16 ;  /* 0x00000015572f7223 */ /* 0x0c0fe20000010010 */
[C---:B------:R-:W-:Y:S01]  /*6700*/  FFMA.FTZ R16, R87.reuse, R21, R18 ;  /* 0x0000001557107223 */ /* 0x040fe20000010012 */
[----:B------:R-:W-:Y:S01]  /*6710*/  FFMA.FTZ R18, R87, R20, R19 ;  /* 0x0000001457127223 */ /* 0x000fe20000010013 */
[----:B------:R-:W-:Y:S01]  /*6720*/  VIADD R20, R136, 0xffffff50 ;  /* 0xffffff5088147836 */ /* 0x000fe20000000000 */
[----:B------:R-:W-:-:S02]  /*6730*/  ISETP.GE.AND P2, PT, R22, R113, PT ;  /* 0x000000711600720c */ /* 0x000fc40003f46270 */
[----:B------:R-:W-:Y:S02]  /*6740*/  I2FP.F32.U32 R17, R24 ;  /* 0x0000001800117245 */ /* 0x000fe40000201000 */
[----:B------:R-:W-:Y:S02]  /*6750*/  I2FP.F32.U32 R19, R20 ;  /* 0x0000001400137245 */ /* 0x000fe40000201000 */
[----:B------:R-:W-:Y:S01]  /*6760*/  FSEL R68, R68, -INF , !P0 ;  /* 0xff80000044447808 */ /* 0x000fe20004000000 */
[C---:B------:R-:W-:Y:S01]  /*6770*/  FFMA.FTZ R12, R87.reuse, R17, R12 ;  /* 0x00000011570c7223 */ /* 0x040fe2000001000c */
[----:B------:R-:W-:Y:S01]  /*6780*/  ISETP.GE.AND P0, PT, R22, R115, PT ;  /* 0x000000731600720c */ /* 0x000fe20003f06270 */
[CC--:B------:R-:W-:Y:S01]  /*6790*/  FFMA.FTZ R8, R87.reuse, R19.reuse, R8 ;  /* 0x0000001357087223 */ /* 0x0c0fe20000010008 */
[----:B------:R-:W-:Y:S01]  /*67a0*/  FSEL R18, R18, -INF , !P2 ;  /* 0xff80000012127808 */ /* 0x000fe20005000000 */
[----:B------:R-:W-:Y:S01]  /*67b0*/  FFMA.FTZ R38, R87, R19, R10 ;  /* 0x0000001357267223 */ /* 0x000fe2000001000a */
[----:B------:R-:W-:Y:S01]  /*67c0*/  ISETP.GE.AND P4, PT, R28, R113, PT ;  /* 0x000000711c00720c */ /* 0x000fe20003f86270 */
[C---:B------:R-:W-:Y:S01]  /*67d0*/  VIADD R22, R136.reuse, 0xffffff49 ;  /* 0xffffff4988167836 */ /* 0x040fe20000000000 */
[----:B------:R-:W-:Y:S01]  /*67e0*/  FSEL R74, R23, -INF , !P1 ;  /* 0xff800000174a7808 */ /* 0x000fe20004800000 */
[----:B------:R-:W-:Y:S01]  /*67f0*/  VIADD R10, R136, 0xffffff58 ;  /* 0xffffff58880a7836 */ /* 0x000fe20000000000 */
[----:B------:R-:W-:Y:S01]  /*6800*/  ISETP.GE.AND P2, PT, R20, R115, PT ;  /* 0x000000731400720c */ /* 0x000fe20003f46270 */
[----:B------:R-:W-:Y:S01]  /*6810*/  FFMA.FTZ R14, R87, R17, R14 ;  /* 0x00000011570e7223 */ /* 0x000fe2000001000e */
[----:B------:R-:W-:-:S02]  /*6820*/  FSEL R54, R27, -INF , !P5 ;  /* 0xff8000001b367808 */ /* 0x000fc40006800000 */
[-C--:B------:R-:W-:Y:S02]  /*6830*/  ISETP.GE.AND P1, PT, R24, R115.reuse, PT ;  /* 0x000000731800720c */ /* 0x080fe40003f26270 */
[-C--:B------:R-:W-:Y:S02]  /*6840*/  ISETP.GE.AND P5, PT, R28, R115.reuse, PT ;  /* 0x000000731c00720c */ /* 0x080fe40003fa6270 */
[----:B------:R-:W-:Y:S02]  /*6850*/  FSEL R16, R16, -INF , !P4 ;  /* 0xff80000010107808 */ /* 0x000fe40006000000 */
[----:B------:R-:W-:Y:S02]  /*6860*/  FSEL R43, R43, -INF , !P0 ;  /* 0xff8000002b2b7808 */ /* 0x000fe40004000000 */
[----:B------:R-:W-:Y:S02]  /*6870*/  FSEL R19, R8, -INF , !P2 ;  /* 0xff80000008137808 */ /* 0x000fe40005000000 */
[----:B------:R-:W-:-:S02]  /*6880*/  ISETP.GE.AND P4, PT, R22, R115, PT ;  /* 0x000000731600720c */ /* 0x000fc40003f86270 */
[-C--:B------:R-:W-:Y:S02]  /*6890*/  ISETP.GE.AND P0, PT, R22, R113.reuse, PT ;  /* 0x000000711600720c */ /* 0x080fe40003f06270 */
[----:B------:R-:W-:Y:S01]  /*68a0*/  FSEL R45, R12, -INF , !P1 ;  /* 0xff8000000c2d7808 */ /* 0x000fe20004800000 */
[----:B------:R-:W-:Y:S01]  /*68b0*/  VIADD R12, R136, 0xffffff59 ;  /* 0xffffff59880c7836 */ /* 0x000fe20000000000 */
[----:B------:R-:W-:Y:S02]  /*68c0*/  I2FP.F32.U32 R8, R10 ;  /* 0x0000000a00087245 */ /* 0x000fe40000201000 */
[----:B------:R-:W-:Y:S02]  /*68d0*/  FSEL R47, R47, -INF , !P5 ;  /* 0xff8000002f2f7808 */ /* 0x000fe40006800000 */
[----:B------:R-:W-:Y:S01]  /*68e0*/  I2FP.F32.U32 R22, R22 ;  /* 0x0000001600167245 */ /* 0x000fe20000201000 */
[C---:B------:R-:W-:Y:S01]  /*68f0*/  FFMA.FTZ R39, R87.reuse, R8, R4 ;  /* 0x0000000857277223 */ /* 0x040fe20000010004 */
[-C--:B------:R-:W-:Y:S01]  /*6900*/  ISETP.GE.AND P1, PT, R20, R113.reuse, PT ;  /* 0x000000711400720c */ /* 0x080fe20003f26270 */
[----:B------:R-:W-:Y:S01]  /*6910*/  VIADD R20, R136, 0xffffff51 ;  /* 0xffffff5188147836 */ /* 0x000fe20000000000 */
[----:B------:R-:W-:Y:S01]  /*6920*/  ISETP.GE.AND P5, PT, R24, R113, PT ;  /* 0x000000711800720c */ /* 0x000fe20003fa6270 */
[C---:B------:R-:W-:Y:S01]  /*6930*/  FFMA.FTZ R15, R87.reuse, R22, R15 ;  /* 0x00000016570f7223 */ /* 0x040fe2000001000f */
[----:B------:R-:W-:Y:S01]  /*6940*/  I2FP.F32.U32 R4, R12 ;  /* 0x0000000c00047245 */ /* 0x000fe20000201000 */
[C---:B------:R-:W-:Y:S01]  /*6950*/  FFMA.FTZ R6, R87.reuse, R8, R6 ;  /* 0x0000000857067223 */ /* 0x040fe20000010006 */
[----:B------:R-:W-:Y:S01]  /*6960*/  FSEL R52, R14, -INF , !P5 ;  /* 0xff8000000e347808 */ /* 0x000fe20006800000 */
[----:B------:R-:W-:Y:S01]  /*6970*/  VIADD R8, R136, 0xffffff69 ;  /* 0xffffff6988087836 */ /* 0x000fe20000000000 */
[----:B------:R-:W-:Y:S01]  /*6980*/  I2FP.F32.U32 R14, R20 ;  /* 0x00000014000e7245 */ /* 0x000fe20000201000 */
[----:B------:R-:W-:Y:S01]  /*6990*/  FFMA.FTZ R5, R87, R4, R5 ;  /* 0x0000000457057223 */ /* 0x000fe20000010005 */
[----:B------:R-:W-:Y:S01]  /*69a0*/  FSEL R50, R15, -INF , !P0 ;  /* 0xff8000000f327808 */ /* 0x000fe20004000000 */
[C---:B------:R-:W-:Y:S01]  /*69b0*/  FFMA.FTZ R13, R87.reuse, R22, R13 ;  /* 0x00000016570d7223 */ /* 0x040fe2000001000d */
[----:B------:R-:W-:Y:S01]  /*69c0*/  FSEL R38, R38, -INF , !P1 ;  /* 0xff80000026267808 */ /* 0x000fe20004800000 */
[CC--:B------:R-:W-:Y:S01]  /*69d0*/  FFMA.FTZ R9, R87.reuse, R14.reuse, R9 ;  /* 0x0000000e57097223 */ /* 0x0c0fe20000010009 */
[C---:B------:R-:W-:Y:S01]  /*69e0*/  ISETP.GE.AND P0, PT, R10.reuse, R115, PT ;  /* 0x000000730a00720c */ /* 0x040fe20003f06270 */
[C---:B------:R-:W-:Y:S01]  /*69f0*/  FFMA.FTZ R11, R87.reuse, R14, R11 ;  /* 0x0000000e570b7223 */ /* 0x040fe2000001000b */
[----:B------:R-:W-:Y:S01]  /*6a00*/  ISETP.GE.AND P2, PT, R10, R113, PT ;  /* 0x000000710a00720c */ /* 0x000fe20003f46270 */
[----:B------:R-:W-:Y:S01]  /*6a10*/  VIADD R10, R136, 0xffffff60 ;  /* 0xffffff60880a7836 */ /* 0x000fe20000000000 */
[-C--:B------:R-:W-:Y:S01]  /*6a20*/  ISETP.GE.AND P1, PT, R12, R115.reuse, PT ;  /* 0x000000730c00720c */ /* 0x080fe20003f26270 */
[----:B------:R-:W-:Y:S01]  /*6a30*/  FFMA.FTZ R7, R87, R4, R7 ;  /* 0x0000000457077223 */ /* 0x000fe20000010007 */
[----:B------:R-:W-:Y:S01]  /*6a40*/  ISETP.GE.AND P5, PT, R20, R115, PT ;  /* 0x000000731400720c */ /* 0x000fe20003fa6270 */
[----:B------:R-:W-:Y:S01]  /*6a50*/  VIADD R4, R136, 0xffffff68 ;  /* 0xffffff6888047836 */ /* 0x000fe20000000000 */
[----:B------:R-:W-:Y:S01]  /*6a60*/  FSEL R46, R6, -INF , !P2 ;  /* 0xff800000062e7808 */ /* 0x000fe20005000000 */
[----:B------:R-:W-:Y:S01]  /*6a70*/  VIADD R6, R136, 0xffffff70 ;  /* 0xffffff7088067836 */ /* 0x000fe20000000000 */
[----:B------:R-:W-:-:S02]  /*6a80*/  FSEL R41, R5, -INF , !P1 ;  /* 0xff80000005297808 */ /* 0x000fc40004800000 */
[----:B------:R-:W-:Y:S02]  /*6a90*/  FSEL R17, R9, -INF , !P5 ;  /* 0xff80000009117808 */ /* 0x000fe40006800000 */
[C---:B------:R-:W-:Y:S02]  /*6aa0*/  ISETP.GE.AND P2, PT, R34.reuse, R115, PT ;  /* 0x000000732200720c */ /* 0x040fe40003f46270 */
[----:B------:R-:W-:Y:S02]  /*6ab0*/  ISETP.GE.AND P1, PT, R34, R113, PT ;  /* 0x000000712200720c */ /* 0x000fe40003f26270 */
[----:B------:R-:W-:Y:S02]  /*6ac0*/  I2FP.F32.U32 R9, R10 ;  /* 0x0000000a00097245 */ /* 0x000fe40000201000 */
[----:B------:R-:W-:Y:S02]  /*6ad0*/  I2FP.F32.U32 R34, R34 ;  /* 0x0000002200227245 */ /* 0x000fe40000201000 */
[----:B------:R-:W-:Y:S01]  /*6ae0*/  FSEL R39, R39, -INF , !P0 ;  /* 0xff80000027277808 */ /* 0x000fe20004000000 */
[C---:B------:R-:W-:Y:S01]  /*6af0*/  FFMA.FTZ R36, R87.reuse, R9, R66 ;  /* 0x0000000957247223 */ /* 0x040fe20000010042 */
[----:B------:R-:W-:Y:S01]  /*6b00*/  ISETP.GE.AND P0, PT, R10, R113, PT ;  /* 0x000000710a00720c */ /* 0x000fe20003f06270 */
[CC--:B------:R-:W-:Y:S01]  /*6b10*/  FFMA.FTZ R33, R87.reuse, R34.reuse, R65 ;  /* 0x0000002257217223 */ /* 0x0c0fe20000010041 */
[----:B------:R-:W-:Y:S01]  /*6b20*/  FFMA.FTZ R34, R87, R34, R67 ;  /* 0x0000002257227223 */ /* 0x000fe20000010043 */
[----:B------:R-:W-:Y:S01]  /*6b30*/  FSEL R51, R13, -INF , !P4 ;  /* 0xff8000000d337808 */ /* 0x000fe20006000000 */
[----:B------:R-:W-:Y:S01]  /*6b40*/  FFMA.FTZ R35, R87, R9, R64 ;  /* 0x0000000957237223 */ /* 0x000fe20000010040 */
[----:B------:R-:W-:-:S02]  /*6b50*/  FSEL R36, R36, -INF , !P0 ;  /* 0xff80000024247808 */ /* 0x000fc40004000000 */
[----:B------:R-:W-:Y:S02]  /*6b60*/  FSEL R33, R33, -INF , !P2 ;  /* 0xff80000021217808 */ /* 0x000fe40005000000 */
[C---:B------:R-:W-:Y:S02]  /*6b70*/  ISETP.GE.AND P0, PT, R8.reuse, R115, PT ;  /* 0x000000730800720c */ /* 0x040fe40003f06270 */
[-C--:B------:R-:W-:Y:S02]  /*6b80*/  ISETP.GE.AND P2, PT, R8, R113.reuse, PT ;  /* 0x000000710800720c */ /* 0x080fe40003f46270 */
[----:B------:R-:W-:Y:S02]  /*6b90*/  I2FP.F32.U32 R8, R8 ;  /* 0x0000000800087245 */ /* 0x000fe40000201000 */
[----:B------:R-:W-:Y:S02]  /*6ba0*/  ISETP.GE.AND P4, PT, R20, R113, PT ;  /* 0x000000711400720c */ /* 0x000fe40003f86270 */
[----:B------:R-:W-:Y:S01]  /*6bb0*/  FSEL R34, R34, -INF , !P1 ;  /* 0xff80000022227808 */ /* 0x000fe20004800000 */
[CC--:B------:R-:W-:Y:S01]  /*6bc0*/  FFMA.FTZ R31, R87.reuse, R8.reuse, R61 ;  /* 0x00000008571f7223 */ /* 0x0c0fe2000001003d */
[----:B------:R-:W-:Y:S01]  /*6bd0*/  ISETP.GE.AND P1, PT, R6, R115, PT ;  /* 0x000000730600720c */ /* 0x000fe20003f26270 */
[----:B------:R-:W-:Y:S01]  /*6be0*/  FFMA.FTZ R32, R87, R8, R63 ;  /* 0x0000000857207223 */ /* 0x000fe2000001003f */
[----:B------:R-:W-:-:S02]  /*6bf0*/  FSEL R40, R11, -INF , !P4 ;  /* 0xff8000000b287808 */ /* 0x000fc40006000000 */
[----:B------:R-:W-:Y:S02]  /*6c00*/  FSEL R31, R31, -INF , !P0 ;  /* 0xff8000001f1f7808 */ /* 0x000fe40004000000 */
[-C--:B------:R-:W-:Y:S02]  /*6c10*/  ISETP.GE.AND P0, PT, R6, R113.reuse, PT ;  /* 0x000000710600720c */ /* 0x080fe40003f06270 */
[----:B------:R-:W-:Y:S02]  /*6c20*/  I2FP.F32.U32 R6, R6 ;  /* 0x0000000600067245 */ /* 0x000fe40000201000 */
[----:B------:R-:W-:Y:S02]  /*6c30*/  ISETP.GE.AND P5, PT, R12, R113, PT ;  /* 0x000000710c00720c */ /* 0x000fe40003fa6270 */
[----:B------:R-:W-:Y:S01]  /*6c40*/  ISETP.GE.AND P4, PT, R10, R115, PT ;  /* 0x000000730a00720c */ /* 0x000fe20003f86270 */
[C---:B------:R-:W-:Y:S01]  /*6c50*/  FFMA.FTZ R21, R87.reuse, R6, R58 ;  /* 0x0000000657157223 */ /* 0x040fe2000001003a */
[----:B------:R-:W-:Y:S01]  /*6c60*/  I2FP.F32.U32 R5, R4 ;  /* 0x0000000400057245 */ /* 0x000fe20000201000 */
[----:B------:R-:W-:Y:S01]  /*6c70*/  FFMA.FTZ R24, R87, R6, R56 ;  /* 0x0000000657187223 */ /* 0x000fe20000010038 */
[----:B------:R-:W-:-:S02]  /*6c80*/  FSEL R42, R7, -INF , !P5 ;  /* 0xff800000072a7808 */ /* 0x000fc40006800000 */
[----:B------:R-:W-:Y:S01]  /*6c90*/  FSEL R35, R35, -INF , !P4 ;  /* 0xff80000023237808 */ /* 0x000fe20006000000 */
[C---:B------:R-:W-:Y:S01]  /*6ca0*/  FFMA.FTZ R37, R87.reuse, R5, R60 ;  /* 0x0000000557257223 */ /* 0x040fe2000001003c */
[C---:B------:R-:W-:Y:S01]  /*6cb0*/  ISETP.GE.AND P5, PT, R4.reuse, R115, PT ;  /* 0x000000730400720c */ /* 0x040fe20003fa6270 */
[----:B------:R-:W-:Y:S01]  /*6cc0*/  FFMA.FTZ R30, R87, R5, R62 ;  /* 0x00000005571e7223 */ /* 0x000fe2000001003e */
[----:B------:R-:W-:Y:S01]  /*6cd0*/  ISETP.GE.AND P4, PT, R4, R113, PT ;  /* 0x000000710400720c */ /* 0x000fe20003f86270 */
[C---:B------:R-:W-:Y:S01]  /*6ce0*/  VIADD R4, R136.reuse, 0xffffff71 ;  /* 0xffffff7188047836 */ /* 0x040fe20000000000 */
[----:B------:R-:W-:Y:S01]  /*6cf0*/  FSEL R21, R21, -INF , !P0 ;  /* 0xff80000015157808 */ /* 0x000fe20004000000 */
[----:B------:R-:W-:Y:S01]  /*6d00*/  VIADD R136, R136, 0xffffff79 ;  /* 0xffffff7988887836 */ /* 0x000fe20000000000 */
[----:B------:R-:W-:Y:S02]  /*6d10*/  ISETP.GE.U32.AND P0, PT, R89, 0x3, PT ;  /* 0x000000035900780c */ /* 0x000fe40003f06070 */
[----:B------:R-:W-:-:S02]  /*6d20*/  FSEL R37, R37, -INF , !P5 ;  /* 0xff80000025257808 */ /* 0x000fc40006800000 */
[----:B------:R-:W-:Y:S02]  /*6d30*/  FSEL R30, R30, -INF , !P4 ;  /* 0xff8000001e1e7808 */ /* 0x000fe40006000000 */
[----:B------:R-:W-:Y:S02]  /*6d40*/  FSEL R32, R32, -INF , !P2 ;  /* 0xff80000020207808 */ /* 0x000fe40005000000 */
[----:B------:R-:W-:Y:S02]  /*6d50*/  FSEL R24, R24, -INF , !P1 ;  /* 0xff80000018187808 */ /* 0x000fe40004800000 */
[-C--:B------:R-:W-:Y:S02]  /*6d60*/  ISETP.GE.AND P5, PT, R4, R115.reuse, PT ;  /* 0x000000730400720c */ /* 0x080fe40003fa6270 */
[----:B------:R-:W-:Y:S02]  /*6d70*/  ISETP.GE.AND P4, PT, R136, R115, PT ;  /* 0x000000738800720c */ /* 0x000fe40003f86270 */
[----:B------:R-:W-:-:S02]  /*6d80*/  ISETP.GE.AND P2, PT, R4, R113, PT ;  /* 0x000000710400720c */ /* 0x000fc40003f46270 */
[----:B------:R-:W-:Y:S02]  /*6d90*/  ISETP.GE.AND P1, PT, R136, R113, PT ;  /* 0x000000718800720c */ /* 0x000fe40003f26270 */
[----:B------:R-:W-:Y:S02]  /*6da0*/  I2FP.F32.U32 R4, R4 ;  /* 0x0000000400047245 */ /* 0x000fe40000201000 */
[----:B------:R-:W-:-:S03]  /*6db0*/  I2FP.F32.U32 R136, R136 ;  /* 0x0000008800887245 */ /* 0x000fc60000201000 */
[CC--:B------:R-:W-:Y:S01]  /*6dc0*/  FFMA.FTZ R29, R87.reuse, R4.reuse, R57 ;  /* 0x00000004571d7223 */ /* 0x0c0fe20000010039 */
[C---:B------:R-:W-:Y:S01]  /*6dd0*/  FFMA.FTZ R22, R87.reuse, R4, R59 ;  /* 0x0000000457167223 */ /* 0x040fe2000001003b */
[CC--:B------:R-:W-:Y:S01]  /*6de0*/  FFMA.FTZ R27, R87.reuse, R136.reuse, R53 ;  /* 0x00000088571b7223 */ /* 0x0c0fe20000010035 */
[----:B------:R-:W-:Y:S02]  /*6df0*/  FFMA.FTZ R23, R87, R136, R55 ;  /* 0x0000008857177223 */ /* 0x000fe40000010037 */
[----:B------:R-:W-:Y:S02]  /*6e00*/  FSEL R29, R29, -INF , !P5 ;  /* 0xff8000001d1d7808 */ /* 0x000fe40006800000 */
[----:B------:R-:W-:Y:S02]  /*6e10*/  FSEL R22, R22, -INF , !P2 ;  /* 0xff80000016167808 */ /* 0x000fe40005000000 */
[----:B------:R-:W-:Y:S02]  /*6e20*/  FSEL R27, R27, -INF , !P4 ;  /* 0xff8000001b1b7808 */ /* 0x000fe40006000000 */
[----:B------:R-:W-:Y:S01]  /*6e30*/  FSEL R23, R23, -INF , !P1 ;  /* 0xff80000017177808 */ /* 0x000fe20004800000 */
[----:B------:R-:W-:Y:S06]  /*6e40*/  @!P0 BRA `(.L_x_3939) ;  /* 0x0000000400a88947 */ /* 0x000fec0003800000 */
[----:B------:R-:W-:Y:S05]  /*6e50*/  BRA.U !UP1, `(.L_x_3940) ;  /* 0x0000000109f47547 */ /* 0x000fea000b800000 */
[----:B------:R-:W1:Y:S01]  /*6e60*/  LDC R5, c[0x0][0x4f0] ;  /* 0x00013c00ff057b82 */ /* 0x000e620000000800 */
[----:B------:R-:W-:Y:S01]  /*6e70*/  MOV R8, RZ ;  /* 0x000000ff00087202 */ /* 0x000fe20000000f00 */
[----:B------:R-:W-:Y:S01]  /*6e80*/  VIADD R10, R2, 0xffffff80 ;  /* 0xffffff80020a7836 */ /* 0x000fe20000000000 */
[----:B------:R-:W2:Y:S01]  /*6e90*/  LDCU.64 UR6, c[0x0][0x3a0] ;  /* 0x00007400ff0677ac */ /* 0x000ea20008000a00 */
[----:B-1----:R-:W-:-:S04]  /*6ea0*/  IABS R4, R5 ;  /* 0x0000000500047213 */ /* 0x002fc80000000000 */
[----:B------:R-:W1:Y:S08]  /*6eb0*/  I2F.RP R12, R4 ;  /* 0x00000004000c7306 */ /* 0x000e700000209400 */
[----:B-1----:R-:W1:Y:S02]  /*6ec0*/  MUFU.RCP R9, R12 ;  /* 0x0000000c00097308 */ /* 0x002e640000001000 */
[----:B-1----:R-:W-:-:S06]  /*6ed0*/  VIADD R9, R9, 0xffffffe ;  /* 0x0ffffffe09097836 */ /* 0x002fcc0000000000 */
[----:B------:R-:W1:Y:S02]  /*6ee0*/  F2I.FTZ.U32.TRUNC.NTZ R9, R9 ;  /* 0x0000000900097305 */ /* 0x000e64000021f000 */
[----:B-1----:R-:W-:-:S04]  /*6ef0*/  IMAD.MOV R6, RZ, RZ, -R9 ;  /* 0x000000ffff067224 */ /* 0x002fc800078e0a09 */
[----:B------:R-:W-:Y:S01]  /*6f00*/  IMAD R7, R6, R4, RZ ;  /* 0x0000000406077224 */ /* 0x000fe200078e02ff */
[----:B------:R-:W-:-:S03]  /*6f10*/  IADD3 R6, PT, PT, R2, -0x100, RZ ;  /* 0xffffff0002067810 */ /* 0x000fc60007ffe0ff */
[----:B------:R-:W-:Y:S01]  /*6f20*/  IMAD.HI.U32 R2, R9, R7, R8 ;  /* 0x0000000709027227 */ /* 0x000fe200078e0008 */
[----:B------:R-:W-:Y:S02]  /*6f30*/  IABS R11, R6 ;  /* 0x00000006000b7213 */ /* 0x000fe40000000000 */
[----:B------:R-:W-:Y:S02]  /*6f40*/  IABS R8, R10 ;  /* 0x0000000a00087213 */ /* 0x000fe40000000000 */
[----:B------:R-:W-:Y:S01]  /*6f50*/  LOP3.LUT R6, R6, R5, RZ, 0x3c, !PT ;  /* 0x0000000506067212 */ /* 0x000fe200078e3cff */
[----:B------:R-:W-:Y:S01]  /*6f60*/  IMAD.HI.U32 R12, R2, R11, RZ ;  /* 0x0000000b020c7227 */ /* 0x000fe200078e00ff */
[----:B------:R-:W-:-:S03]  /*6f70*/  LOP3.LUT R10, R10, R5, RZ, 0x3c, !PT ;  /* 0x000000050a0a7212 */ /* 0x000fc600078e3cff */
[----:B------:R-:W-:Y:S01]  /*6f80*/  IMAD.HI.U32 R2, R2, R8, RZ ;  /* 0x0000000802027227 */ /* 0x000fe200078e00ff */
[----:B------:R-:W-:-:S03]  /*6f90*/  ISETP.GE.AND P0, PT, R10, RZ, PT ;  /* 0x000000ff0a00720c */ /* 0x000fc60003f06270 */
        /* <DEDUP_REMOVED lines=41> */
.L_x_3940:
[----:B------:R-:W-:Y:S01]  /*7230*/  UMOV UR4, URZ ;  /* 0x000000ff00047c82 */ /* 0x000fe20008000000 */
[----:B------:R-:W-:Y:S01]  /*7240*/  IMAD.SHL.U32 R2, R90, 0x80, RZ ;  /* 0x000000805a027824 */ /* 0x000fe200078e00ff */
[----:B------:R-:W-:-:S05]  /*7250*/  IADD3 R4, P0, PT, RZ, -UR4, RZ ;  /* 0x80000004ff047c10 */ /* 0x000fca000ff1e0ff */
[----:B------:R-:W-:-:S05]  /*7260*/  IMAD.X R2, RZ, RZ, ~R2, P0 ;  /* 0x000000ffff027224 */ /* 0x000fca00000e0e02 */
[----:B------:R-:W-:-:S04]  /*7270*/  SHF.R.S64 R5, R4, 0x1f, R2 ;  /* 0x0000001f04057819 */ /* 0x000fc80000001002 */
[----:B------:R-:W-:-:S04]  /*7280*/  IADD3 R112, P0, PT, R5, R112, RZ ;  /* 0x0000007005707210 */ /* 0x000fc80007f1e0ff */
[----:B------:R-:W-:-:S09]  /*7290*/  LEA.HI.X.SX32 R111, R2, R111, 0x1, P0 ;  /* 0x0000006f026f7211 */ /* 0x000fd200000f0eff */
.L_x_3941:
        /* <DEDUP_REMOVED lines=35> */
.L_x_3943:
[----:B------:R-:W-:Y:S05]  /*74d0*/  BSYNC.RECONVERGENT B0 ;  /* 0x0000000000007941 */ /* 0x000fea0003800200 */
.L_x_3942:
[----:B------:R-:W0:Y:S02]  /*74e0*/  LDGDEPBAR ;  /* 0x00000000000079af */ /* 0x000e240000000000 */
.L_x_3939:
[----:B--2---:R-:W-:Y:S01]  /*74f0*/  FMNMX3.FTZ R5, R69, R48, R126, !PT ;  /* 0x0000003045057276 */ /* 0x004fe2000781007e */
[----:B------:R-:W2:Y:S01]  /*7500*/  LDCU UR4, c[0x0][0x45c] ;  /* 0x00008b80ff0477ac */ /* 0x000ea20008000800 */
[----:B-1----:R-:W-:Y:S01]  /*7510*/  FMNMX3.FTZ R6, R70, R137, R139, !PT ;  /* 0x0000008946067276 */ /* 0x002fe2000781008b */
        /* <DEDUP_REMOVED lines=31> */
[----:B------:R-:W-:Y:S01]  /*7710*/  IADD3 R26, PT, PT, R127, 0x3020, RZ ;  /* 0x000030207f1a7810 */ /* 0x000fe20007ffe0ff */
        /* <DEDUP_REMOVED lines=11> */
[----:B------:R-:W-:Y:S01]  /*77d0*/  FSEL R25, R25, RZ, P0 ;  /* 0x000000ff19197208 */ /* 0x000fe20000000000 */
[C---:B------:R-:W-:Y:S01]  /*77e0*/  FMUL.FTZ R28, R20.reuse, UR4 ;  /* 0x00000004141c7c20 */ /* 0x040fe20008410000 */
[----:B------:R-:W-:-:S03]  /*77f0*/  FSETP.NEU.FTZ.AND P1, PT, R20, -INF , PT ;  /* 0xff8000001400780b */ /* 0x000fc60003f3d000 */
[--C-:B------:R-:W-:Y:S01]  /*7800*/  FFMA.FTZ R61, R126, UR4, -R25.reuse ;  /* 0x000000047e3d7c23 */ /* 0x100fe20008010819 */
[----:B------:R-:W-:Y:S01]  /*7810*/  IADD3 R126, PT, PT, R127, 0x3000, RZ ;  /* 0x000030007f7e7810 */ /* 0x000fe20007ffe0ff */
[--C-:B------:R-:W-:Y:S01]  /*7820*/  FFMA.FTZ R63, R48, UR4, -R25.reuse ;  /* 0x00000004303f7c23 */ /* 0x100fe20008010819 */
[----:B------:R-:W-:Y:S01]  /*7830*/  FSEL R5, R20, RZ, P1 ;  /* 0x000000ff14057208 */ /* 0x000fe20000800000 */
[--C-:B------:R-:W-:Y:S01]  /*7840*/  FFMA.FTZ R53, R132, UR4, -R25.reuse ;  /* 0x0000000484357c23 */ /* 0x100fe20008010819 */
[----:B------:R-:W-:Y:S01]  /*7850*/  @P6 IADD3 R26, PT, PT, R126, -0x20, RZ ;  /* 0xffffffe07e1a6810 */ /* 0x000fe20007ffe0ff */
[----:B------:R-:W-:Y:S01]  /*7860*/  FFMA.FTZ R48, R134, UR4, -R25 ;  /* 0x0000000486307c23 */ /* 0x000fe20008010819 */
[----:B------:R-:W-:Y:S01]  /*7870*/  FSEL R28, R28, RZ, P1 ;  /* 0x000000ff1c1c7208 */ /* 0x000fe20000800000 */
[----:B------:R-:W-:Y:S01]  /*7880*/  FADD.FTZ R4, R70, -R5 ;  /* 0x8000000546047221 */ /* 0x000fe20000010000 */
[----:B------:R-:W-:Y:S01]  /*7890*/  FADD.FTZ R5, R69, -R6 ;  /* 0x8000000645057221 */ /* 0x000fe20000010000 */
[----:B------:R-:W1:Y:S01]  /*78a0*/  LDSM.16.MT88.4 R8, [R26] ;  /* 0x000000001a08783b */ /* 0x000e620000004200 */
[----:B------:R-:W-:Y:S01]  /*78b0*/  MUFU.EX2 R63, R63 ;  /* 0x0000003f003f7308 */ /* 0x000fe20000000800 */
[--C-:B------:R-:W-:Y:S01]  /*78c0*/  FFMA.FTZ R91, R137, UR4, -R28.reuse ;  /* 0x00000004895b7c23 */ /* 0x100fe2000801081c */
[--C-:B------:R-:W-:Y:S01]  /*78d0*/  FFMA.FTZ R58, R139, UR4, -R28.reuse ;  /* 0x000000048b3a7c23 */ /* 0x100fe2000801081c */
[--C-:B------:R-:W-:Y:S01]  /*78e0*/  FFMA.FTZ R56, R141, UR4, -R28.reuse ;  /* 0x000000048d387c23 */ /* 0x100fe2000801081c */
[--C-:B------:R-:W-:Y:S01]  /*78f0*/  FFMA.FTZ R49, R49, UR4, -R28.reuse ;  /* 0x0000000431317c23 */ /* 0x100fe2000801081c */
[----:B------:R-:W-:Y:S01]  /*7900*/  FMUL.FTZ R4, R4, UR4 ;  /* 0x0000000404047c20 */ /* 0x000fe20008410000 */
[----:B------:R-:W-:Y:S01]  /*7910*/  FMUL.FTZ R5, R5, UR4 ;  /* 0x0000000405057c20 */ /* 0x000fe20008410000 */
        /* <DEDUP_REMOVED lines=26> */
[----:B--2---:R-:W-:Y:S01]  /*7ac0*/  F2FP.F16.F32.PACK_AB R6, R49, R56 ;  /* 0x000000383106723e */ /* 0x004fe200000000ff */
[----:B------:R-:W-:Y:S01]  /*7ad0*/  FFMA.FTZ R18, R18, UR4, -R25 ;  /* 0x0000000412127c23 */ /* 0x000fe20008010819 */
[----:B------:R-:W-:Y:S01]  /*7ae0*/  MUFU.EX2 R53, R53 ;  /* 0x0000003500357308 */ /* 0x000fe20000000800 */
[--C-:B------:R-:W-:Y:S01]  /*7af0*/  FFMA.FTZ R39, R39, UR4, -R28.reuse ;  /* 0x0000000427277c23 */ /* 0x100fe2000801081c */
[-C--:B---3--:R-:W-:Y:S01]  /*7b00*/  FMUL.FTZ R104, R104, R113.reuse ;  /* 0x0000007168687220 */ /* 0x088fe20000410000 */
[----:B------:R-:W-:Y:S01]  /*7b10*/  FMUL.FTZ R105, R105, R113 ;  /* 0x0000007169697220 */ /* 0x000fe20000410000 */
[----:B------:R-:W2:Y:S01]  /*7b20*/  MUFU.EX2 R48, R48 ;  /* 0x0000003000307308 */ /* 0x000ea20000000800 */
[----:B------:R-:W-:Y:S01]  /*7b30*/  F2FP.F16.F32.PACK_AB R4, R58, R91 ;  /* 0x0000005b3a04723e */ /* 0x000fe200000000ff */
[-C--:B----4-:R-:W-:Y:S01]  /*7b40*/  FMUL.FTZ R106, R106, R67.reuse ;  /* 0x000000436a6a7220 */ /* 0x090fe20000410000 */
[----:B------:R-:W-:Y:S01]  /*7b50*/  FMUL.FTZ R107, R107, R67 ;  /* 0x000000436b6b7220 */ /* 0x000fe20000410000 */
[-C--:B------:R-:W-:Y:S01]  /*7b60*/  FMUL.FTZ R100, R100, R113.reuse ;  /* 0x0000007164647220 */ /* 0x080fe20000410000 */
[----:B------:R-:W-:Y:S01]  /*7b70*/  FMUL.FTZ R101, R101, R113 ;  /* 0x0000007165657220 */ /* 0x000fe20000410000 */
[----:B-----5:R-:W-:Y:S01]  /*7b80*/  F2FP.F16.F32.PACK_AB R5, R61, R63 ;  /* 0x0000003f3d05723e */ /* 0x020fe200000000ff */
[-C--:B------:R-:W-:Y:S01]  /*7b90*/  FMUL.FTZ R102, R102, R67.reuse ;  /* 0x0000004366667220 */ /* 0x080fe20000410000 */
[----:B------:R-:W-:Y:S01]  /*7ba0*/  FMUL.FTZ R103, R103, R67 ;  /* 0x0000004367677220 */ /* 0x000fe20000410000 */
[-C--:B------:R-:W-:Y:S01]  /*7bb0*/  FMUL.FTZ R96, R96, R113.reuse ;  /* 0x0000007160607220 */ /* 0x080fe20000410000 */
[----:B------:R-:W-:Y:S01]  /*7bc0*/  FMUL.FTZ R97, R97, R113 ;  /* 0x0000007161617220 */ /* 0x000fe20000410000 */
[-C--:B------:R-:W-:Y:S01]  /*7bd0*/  FMUL.FTZ R98, R98, R67.reuse ;  /* 0x0000004362627220 */ /* 0x080fe20000410000 */
[----:B------:R-:W-:Y:S01]  /*7be0*/  FMUL.FTZ R99, R99, R67 ;  /* 0x0000004363637220 */ /* 0x000fe20000410000 */
[----:B------:R-:W-:Y:S01]  /*7bf0*/  FMUL.FTZ R92, R92, R113 ;  /* 0x000000715c5c7220 */ /* 0x000fe20000410000 */
[----:B--2---:R-:W-:Y:S01]  /*7c00*/  F2FP.F16.F32.PACK_AB R7, R48, R53 ;  /* 0x000000353007723e */ /* 0x004fe200000000ff */
[----:B------:R-:W-:Y:S01]  /*7c10*/  FMUL.FTZ R93, R93, R113 ;  /* 0x000000715d5d7220 */ /* 0x000fe20000410000 */
[-C--:B------:R-:W-:Y:S01]  /*7c20*/  FMUL.FTZ R94, R94, R67.reuse ;  /* 0x000000435e5e7220 */ /* 0x080fe20000410000 */
[----:B------:R-:W-:Y:S01]  /*7c30*/  FMUL.FTZ R95, R95, R67 ;  /* 0x000000435f5f7220 */ /* 0x000fe20000410000 */
[----:B------:R-:W-:Y:S01]  /*7c40*/  MUFU.EX2 R66, R66 ;  /* 0x0000004200427308 */ /* 0x000fe20000000800 */
[----:B------:R-:W-:Y:S01]  /*7c50*/  FFMA.FTZ R91, R86, R113, R91 ;  /* 0x00000071565b7223 */ /* 0x000fe2000001005b */
[----:B------:R-:W-:Y:S01]  /*7c60*/  FFMA.FTZ R86, R88, R67, R63 ;  /* 0x0000004358567223 */ /* 0x000fe2000001003f */
[C---:B------:R-:W-:Y:S01]  /*7c70*/  HMMA.16816.F32 R104, R4.reuse, R12, R104 ;  /* 0x0000000c0468723c */ /* 0x040fe20000001868 */
[----:B------:R-:W2:Y:S01]  /*7c80*/  MUFU.EX2 R65, R65 ;  /* 0x0000004100417308 */ /* 0x000ea20000000800 */
[----:B------:R-:W-:Y:S01]  /*7c90*/  FADD.FTZ R91, R58, R91 ;  /* 0x0000005b3a5b7221 */ /* 0x000fe20000010000 */
[----:B------:R-:W-:Y:S01]  /*7ca0*/  FFMA.FTZ R63, R19, UR4, -R28 ;  /* 0x00000004133f7c23 */ /* 0x000fe2000801081c */
[----:B------:R-:W-:Y:S01]  /*7cb0*/  FADD.FTZ R86, R61, R86 ;  /* 0x000000563d567221 */ /* 0x000fe20000010000 */
[----:B------:R-:W-:Y:S01]  /*7cc0*/  MUFU.EX2 R62, R62 ;  /* 0x0000003e003e7308 */ /* 0x000fe20000000800 */
[----:B------:R-:W-:Y:S01]  /*7cd0*/  FADD.FTZ R58, R56, R91 ;  /* 0x0000005b383a7221 */ /* 0x000fe20000010000 */
[--C-:B------:R-:W-:Y:S01]  /*7ce0*/  FFMA.FTZ R56, R17, UR4, -R28.reuse ;  /* 0x0000000411387c23 */ /* 0x100fe2000801081c */
[C---:B------:R-:W-:Y:S01]  /*7cf0*/  HMMA.16816.F32 R100, R4.reuse, R14, R100 ;  /* 0x0000000e0464723c */ /* 0x040fe20000001864 */
[----:B------:R-:W3:Y:S01]  /*7d00*/  LDSM.16.MT88.4 R12, [R127+0x3400] ;  /* 0x003400007f0c783b */ /* 0x000ee20000004200 */
[----:B------:R-:W4:Y:S01]  /*7d10*/  MUFU.EX2 R57, R57 ;  /* 0x0000003900397308 */ /* 0x000f220000000800 */
[----:B------:R-:W-:Y:S01]  /*7d20*/  FFMA.FTZ R67, R41, UR4, -R28 ;  /* 0x0000000429437c23 */ /* 0x000fe2000801081c */
[--C-:B------:R-:W-:Y:S01]  /*7d30*/  FFMA.FTZ R61, R38, UR4, -R25.reuse ;  /* 0x00000004263d7c23 */ /* 0x100fe20008010819 */
[--C-:B------:R-:W-:Y:S01]  /*7d40*/  FFMA.FTZ R40, R40, UR4, -R25.reuse ;  /* 0x0000000428287c23 */ /* 0x100fe20008010819 */
[----:B------:R-:W-:Y:S01]  /*7d50*/  MUFU.EX2 R64, R64 ;  /* 0x0000004000407308 */ /* 0x000fe20000000800 */
[--C-:B------:R-:W-:Y:S01]  /*7d60*/  FFMA.FTZ R41, R46, UR4, -R25.reuse ;  /* 0x000000042e297c23 */ /* 0x100fe20008010819 */
[C---:B-1----:R-:W-:Y:S01]  /*7d70*/  HMMA.16816.F32 R96, R4.reuse, R8, R96 ;  /* 0x000000080460723c */ /* 0x042fe20000001860 */
[----:B------:R-:W-:Y:S01]  /*7d80*/  FFMA.FTZ R42, R42, UR4, -R25 ;  /* 0x000000042a2a7c23 */ /* 0x000fe20008010819 */
[----:B------:R-:W1:Y:S01]  /*7d90*/  MUFU.EX2 R59, R59 ;  /* 0x0000003b003b7308 */ /* 0x000e620000000800 */
[----:B------:R-:W-:Y:S01]  /*7da0*/  FADD.FTZ R53, R53, R86 ;  /* 0x0000005635357221 */ /* 0x000fe20000010000 */
[----:B------:R-:W-:Y:S01]  /*7db0*/  FADD.FTZ R49, R49, R58 ;  /* 0x0000003a31317221 */ /* 0x000fe20000010000 */
[--C-:B------:R-:W-:Y:S01]  /*7dc0*/  FFMA.FTZ R46, R35, UR4, -R28.reuse ;  /* 0x00000004232e7c23 */ /* 0x100fe2000801081c */
[----:B------:R-:W-:Y:S01]  /*7dd0*/  MUFU.EX2 R60, R60 ;  /* 0x0000003c003c7308 */ /* 0x000fe20000000800 */
[----:B------:R-:W-:Y:S01]  /*7de0*/  FADD.FTZ R53, R48, R53 ;  /* 0x0000003530357221 */ /* 0x000fe20000010000 */
[----:B------:R-:W-:Y:S01]  /*7df0*/  HMMA.16816.F32 R92, R4, R10, R92 ;  /* 0x0000000a045c723c */ /* 0x000fe2000000185c */
[----:B------:R-:W5:Y:S01]  /*7e00*/  LDSM.16.MT88.4 R8, [R26+0x400] ;  /* 0x000400001a08783b */ /* 0x000f620000004200 */
[----:B------:R-:W1:Y:S01]  /*7e10*/  MUFU.EX2 R55, R55 ;  /* 0x0000003700377308 */ /* 0x000e620000000800 */
[----:B--2---:R-:W-:Y:S01]  /*7e20*/  F2FP.F16.F32.PACK_AB R4, R65, R66 ;  /* 0x000000424104723e */ /* 0x004fe200000000ff */
[----:B------:R-:W-:Y:S01]  /*7e30*/  FADD.FTZ R66, R66, R49 ;  /* 0x0000003142427221 */ /* 0x000fe20000010000 */
[----:B----4-:R-:W-:Y:S01]  /*7e40*/  F2FP.F16.F32.PACK_AB R6, R57, R62 ;  /* 0x0000003e3906723e */ /* 0x010fe200000000ff */
[----:B------:R-:W-:Y:S01]  /*7e50*/  MUFU.EX2 R90, R90 ;  /* 0x0000005a005a7308 */ /* 0x000fe20000000800 */
[----:B------:R-:W-:Y:S01]  /*7e60*/  FFMA.FTZ R48, R37, UR4, -R28 ;  /* 0x0000000425307c23 */ /* 0x000fe2000801081c */
        /* <DEDUP_REMOVED lines=8> */
[----:B------:R-:W-:Y:S01]  /*7ef0*/  F2FP.F16.F32.PACK_AB R7, R55, R60 ;  /* 0x0000003c3707723e */ /* 0x000fe200000000ff */
[----:B------:R-:W-:Y:S01]  /*7f00*/  FADD.FTZ R60, R60, R59 ;  /* 0x0000003b3c3c7221 */ /* 0x000fe20000010000 */
[----:B------:R-:W-:Y:S01]  /*7f10*/  MUFU.EX2 R70, R70 ;  /* 0x0000004600467308 */ /* 0x000fe20000000800 */
[----:B------:R-:W-:Y:S01]  /*7f20*/  FADD.FTZ R57, R57, R62 ;  /* 0x0000003e39397221 */ /* 0x000fe20000010000 */
[----:B------:R-:W-:Y:S01]  /*7f30*/  FFMA.FTZ R31, R31, UR4, -R28 ;  /* 0x000000041f1f7c23 */ /* 0x000fe2000801081c */
[----:B------:R-:W-:Y:S01]  /*7f40*/  FADD.FTZ R60, R55, R60 ;  /* 0x0000003c373c7221 */ /* 0x000fe20000010000 */
[----:B------:R-:W-:Y:S01]  /*7f50*/  MUFU.EX2 R115, R115 ;  /* 0x0000007300737308 */ /* 0x000fe20000000800 */
[--C-:B------:R-:W-:Y:S01]  /*7f60*/  FFMA.FTZ R35, R34, UR4, -R25.reuse ;  /* 0x0000000422237c23 */ /* 0x100fe20008010819 */
[--C-:B------:R-:W-:Y:S01]  /*7f70*/  FFMA.FTZ R30, R30, UR4, -R25.reuse ;  /* 0x000000041e1e7c23 */ /* 0x100fe20008010819 */
[C---:B---3--:R-:W-:Y:S01]  /*7f80*/  HMMA.16816.F32 R104, R4.reuse, R12, R104 ;  /* 0x0000000c0468723c */ /* 0x048fe20000001868 */
[----:B------:R2:W3:Y:S01]  /*7f90*/  MUFU.EX2 R78, R82 ;  /* 0x00000052004e7308 */ /* 0x0004e20000000800 */
[--C-:B------:R-:W-:Y:S01]  /*7fa0*/  FFMA.FTZ R37, R32, UR4, -R25.reuse ;  /* 0x0000000420257c23 */ /* 0x100fe20008010819 */
[--C-:B------:R-:W-:Y:S01]  /*7fb0*/  FFMA.FTZ R36, R36, UR4, -R25.reuse ;  /* 0x0000000424247c23 */ /* 0x100fe20008010819 */
[--C-:B------:R-:W-:Y:S01]  /*7fc0*/  FFMA.FTZ R44, R44, UR4, -R28.reuse ;  /* 0x000000042c2c7c23 */ /* 0x100fe2000801081c */
[----:B------:R4:W-:Y:S01]  /*7fd0*/  MUFU.EX2 R76, R80 ;  /* 0x00000050004c7308 */ /* 0x0009e20000000800 */
[----:B------:R-:W-:Y:S01]  /*7fe0*/  FFMA.FTZ R86, R27, UR4, -R28 ;  /* 0x000000041b567c23 */ /* 0x000fe2000801081c */
[--C-:B------:R-:W-:Y:S01]  /*7ff0*/  FFMA.FTZ R21, R21, UR4, -R25.reuse ;  /* 0x0000000415157c23 */ /* 0x100fe20008010819 */
[----:B------:R-:W-:Y:S01]  /*8000*/  HMMA.16816.F32 R100, R4, R14, R100 ;  /* 0x0000000e0464723c */ /* 0x000fe20000001864 */
[----:B------:R-:W3:Y:S01]  /*8010*/  LDSM.16.MT88.4 R12, [R127+0x3800] ;  /* 0x003800007f0c783b */ /* 0x000ee20000004200 */
[----:B------:R-:W3:Y:S01]  /*8020*/  MUFU.EX2 R69, R69 ;  /* 0x0000004500457308 */ /* 0x000ee20000000800 */
[----:B------:R-:W-:Y:S01]  /*8030*/  FFMA.FTZ R23, R23, UR4, -R25 ;  /* 0x0000000417177c23 */ /* 0x000fe20008010819 */
[----:B------:R-:W-:-:S02]  /*8040*/  IADD3 R124, PT, PT, R89, -0x3, RZ ;  /* 0xfffffffd597c7810 */ /* 0x000fc40007ffe0ff */
[----:B------:R-:W-:Y:S01]  /*8050*/  MUFU.EX2 R75, R75 ;  /* 0x0000004b004b7308 */ /* 0x000fe20000000800 */
[--C-:B--2---:R-:W-:Y:S01]  /*8060*/  FFMA.FTZ R82, R54, UR4, -R25.reuse ;  /* 0x0000000436527c23 */ /* 0x104fe20008010819 */
[C---:B-----5:R-:W-:Y:S01]  /*8070*/  HMMA.16816.F32 R96, R4.reuse, R8, R96 ;  /* 0x000000080460723c */ /* 0x060fe20000001860 */
[--C-:B------:R-:W-:Y:S01]  /*8080*/  FFMA.FTZ R54, R74, UR4, -R25.reuse ;  /* 0x000000044a367c23 */ /* 0x100fe20008010819 */
[--C-:B------:R-:W-:Y:S01]  /*8090*/  FFMA.FTZ R74, R45, UR4, -R28.reuse ;  /* 0x000000042d4a7c23 */ /* 0x100fe2000801081c */
[----:B----4-:R-:W-:Y:S01]  /*80a0*/  FFMA.FTZ R80, R77, UR4, -R28 ;  /* 0x000000044d507c23 */ /* 0x010fe2000801081c */
[----:B------:R-:W-:Y:S01]  /*80b0*/  FFMA.FTZ R45, R50, UR4, -R25 ;  /* 0x00000004322d7c23 */ /* 0x000fe20008010819 */
[----:B------:R2:W-:Y:S03]  /*80c0*/  MUFU.EX2 R77, R73 ;  /* 0x00000049004d7308 */ /* 0x0005e60000000800 */
[----:B------:R-:W-:Y:S01]  /*80d0*/  HMMA.16816.F32 R92, R4, R10, R92 ;  /* 0x0000000a045c723c */ /* 0x000fe2000000185c */
[----:B------:R-:W4:Y:S01]  /*80e0*/  LDSM.16.MT88.4 R8, [R26+0x800] ;  /* 0x000800001a08783b */ /* 0x000f220000004200 */
[----:B-1----:R-:W-:Y:S01]  /*80f0*/  F2FP.F16.F32.PACK_AB R4, R83, R90 ;  /* 0x0000005a5304723e */ /* 0x002fe200000000ff */
[----:B------:R-:W1:Y:S01]  /*8100*/  MUFU.EX2 R80, R80 ;  /* 0x0000005000507308 */ /* 0x000e620000000800 */
[----:B---3--:R-:W-:Y:S01]  /*8110*/  F2FP.F16.F32.PACK_AB R5, R78, R115 ;  /* 0x000000734e05723e */ /* 0x008fe200000000ff */
[----:B------:R-:W-:Y:S01]  /*8120*/  FADD.FTZ R90, R90, R57 ;  /* 0x000000395a5a7221 */ /* 0x000fe20000010000 */
[----:B------:R-:W-:Y:S01]  /*8130*/  F2FP.F16.F32.PACK_AB R6, R70, R81 ;  /* 0x000000514606723e */ /* 0x000fe200000000ff */
[----:B------:R-:W-:Y:S01]  /*8140*/  MUFU.EX2 R54, R54 ;  /* 0x0000003600367308 */ /* 0x000fe20000000800 */
[----:B------:R-:W-:Y:S01]  /*8150*/  F2FP.F16.F32.PACK_AB R7, R69, R76 ;  /* 0x0000004c4507723e */ /* 0x000fe200000000ff */
[----:B------:R-:W-:Y:S01]  /*8160*/  FADD.FTZ R115, R115, R60 ;  /* 0x0000003c73737221 */ /* 0x000fe20000010000 */
[----:B------:R-:W-:Y:S01]  /*8170*/  FADD.FTZ R90, R83, R90 ;  /* 0x0000005a535a7221 */ /* 0x000fe20000010000 */
[----:B--2---:R-:W-:Y:S01]  /*8180*/  FFMA.FTZ R73, R68, UR4, -R25 ;  /* 0x0000000444497c23 */ /* 0x004fe20008010819 */
[----:B------:R-:W-:Y:S01]  /*8190*/  MUFU.EX2 R47, R47 ;  /* 0x0000002f002f7308 */ /* 0x000fe20000000800 */
[----:B------:R-:W-:Y:S01]  /*81a0*/  FADD.FTZ R115, R78, R115 ;  /* 0x000000734e737221 */ /* 0x000fe20000010000 */
[----:B------:R-:W-:-:S02]  /*81b0*/  FADD.FTZ R81, R81, R90 ;  /* 0x0000005a51517221 */ /* 0x000fc40000010000 */
[----:B------:R2:W-:Y:S01]  /*81c0*/  MUFU.EX2 R68, R82 ;  /* 0x0000005200447308 */ /* 0x0005e20000000800 */
[----:B------:R-:W-:Y:S01]  /*81d0*/  FADD.FTZ R76, R76, R115 ;  /* 0x000000734c4c7221 */ /* 0x000fe20000010000 */
[----:B------:R-:W-:Y:S02]  /*81e0*/  FADD.FTZ R70, R70, R81 ;  /* 0x0000005146467221 */ /* 0x000fe40000010000 */
[----:B------:R-:W3:Y:S01]  /*81f0*/  MUFU.EX2 R73, R73 ;  /* 0x0000004900497308 */ /* 0x000ee20000000800 */
[----:B------:R-:W-:Y:S01]  /*8200*/  FADD.FTZ R76, R69, R76 ;  /* 0x0000004c454c7221 */ /* 0x000fe20000010000 */
[----:B------:R-:W-:Y:S02]  /*8210*/  MOV R69, R2 ;  /* 0x0000000200457202 */ /* 0x000fe40000000f00 */
[----:B------:R-:W-:Y:S01]  /*8220*/  MUFU.EX2 R74, R74 ;  /* 0x0000004a004a7308 */ /* 0x000fe20000000800 */
[----:B------:R-:W-:Y:S03]  /*8230*/  HMMA.16816.F32 R104, R4, R12, R104 ;  /* 0x0000000c0468723c */ /* 0x000fe60000001868 */
[----:B------:R-:W-:Y:S01]  /*8240*/  MUFU.EX2 R45, R45 ;  /* 0x0000002d002d7308 */ /* 0x000fe20000000800 */
[--C-:B--2---:R-:W-:Y:S01]  /*8250*/  FFMA.FTZ R82, R43, UR4, -R28.reuse ;  /* 0x000000042b527c23 */ /* 0x104fe2000801081c */
[----:B------:R-:W-:Y:S01]  /*8260*/  FFMA.FTZ R43, R51, UR4, -R28 ;  /* 0x00000004332b7c23 */ /* 0x000fe2000801081c */
[----:B------:R-:W-:-:S02]  /*8270*/  FFMA.FTZ R51, R16, UR4, -R25 ;  /* 0x0000000410337c23 */ /* 0x000fc40008010819 */
[C---:B------:R-:W-:Y:S01]  /*8280*/  HMMA.16816.F32 R100, R4.reuse, R14, R100 ;  /* 0x0000000e0464723c */ /* 0x040fe20000001864 */
[----:B------:R-:W2:Y:S01]  /*8290*/  LDSM.16.MT88.4 R12, [R127+0x3c00] ;  /* 0x003c00007f0c783b */ /* 0x000ea20000004200 */
[--C-:B------:R-:W-:Y:S01]  /*82a0*/  FFMA.FTZ R16, R52, UR4, -R25.reuse ;  /* 0x0000000434107c23 */ /* 0x100fe20008010819 */
[----:B------:R-:W-:Y:S04]  /*82b0*/  MUFU.EX2 R82, R82 ;  /* 0x0000005200527308 */ /* 0x000fe80000000800 */
[----:B------:R-:W-:Y:S01]  /*82c0*/  MUFU.EX2 R43, R43 ;  /* 0x0000002b002b7308 */ /* 0x000fe20000000800 */
[C---:B----4-:R-:W-:Y:S03]  /*82d0*/  HMMA.16816.F32 R96, R4.reuse, R8, R96 ;  /* 0x000000080460723c */ /* 0x050fe60000001860 */
[----:B------:R-:W-:Y:S04]  /*82e0*/  MUFU.EX2 R51, R51 ;  /* 0x0000003300337308 */ /* 0x000fe80000000800 */
[----:B------:R-:W-:Y:S01]  /*82f0*/  MUFU.EX2 R52, R18 ;  /* 0x0000001200347308 */ /* 0x000fe20000000800 */
[----:B------:R-:W-:Y:S01]  /*8300*/  HMMA.16816.F32 R92, R4, R10, R92 ;  /* 0x0000000a045c723c */ /* 0x000fe2000000185c */
[----:B------:R-:W4:Y:S01]  /*8310*/  LDSM.16.MT88.4 R8, [R26+0xc00] ;  /* 0x000c00001a08783b */ /* 0x000f220000004200 */
[----:B------:R-:W-:Y:S01]  /*8320*/  FFMA.FTZ R5, R79, UR4, -R28 ;  /* 0x000000044f057c23 */ /* 0x000fe2000801081c */
[----:B------:R-:W-:Y:S01]  /*8330*/  FFMA.FTZ R79, R72, UR4, -R25 ;  /* 0x00000004484f7c23 */ /* 0x000fe20008010819 */
[----:B-1----:R-:W-:Y:S01]  /*8340*/  F2FP.F16.F32.PACK_AB R4, R80, R77 ;  /* 0x0000004d5004723e */ /* 0x002fe200000000ff */
[----:B------:R1:W-:Y:S01]  /*8350*/  MUFU.EX2 R50, R16 ;  /* 0x0000001000327308 */ /* 0x0003e20000000800 */
[----:B---3--:R-:W-:Y:S01]  /*8360*/  F2FP.F16.F32.PACK_AB R7, R54, R73 ;  /* 0x000000493607723e */ /* 0x008fe200000000ff */
[----:B------:R-:W-:Y:S01]  /*8370*/  FADD.FTZ R77, R77, R70 ;  /* 0x000000464d4d7221 */ /* 0x000fe20000010000 */
[----:B------:R-:W-:Y:S01]  /*8380*/  MOV R70, R20 ;  /* 0x0000001400467202 */ /* 0x000fe20000000f00 */
[----:B------:R-:W3:Y:S02]  /*8390*/  MUFU.EX2 R72, R5 ;  /* 0x0000000500487308 */ /* 0x000ee40000000800 */
[----:B------:R-:W-:-:S02]  /*83a0*/  FADD.FTZ R80, R80, R77 ;  /* 0x0000004d50507221 */ /* 0x000fc40000010000 */
[----:B------:R-:W5:Y:S04]  /*83b0*/  MUFU.EX2 R79, R79 ;  /* 0x0000004f004f7308 */ /* 0x000f680000000800 */
[----:B------:R-:W-:Y:S01]  /*83c0*/  MUFU.EX2 R63, R63 ;  /* 0x0000003f003f7308 */ /* 0x000fe20000000800 */
[----:B-1----:R-:W-:Y:S03]  /*83d0*/  LDSM.16.MT88.4 R16, [R127+0x4400] ;  /* 0x004400007f10783b */ /* 0x002fe60000004200 */
[----:B------:R-:W1:Y:S01]  /*83e0*/  MUFU.EX2 R56, R56 ;  /* 0x0000003800387308 */ /* 0x000e620000000800 */
[----:B---3--:R-:W-:Y:S01]  /*83f0*/  F2FP.F16.F32.PACK_AB R6, R72, R75 ;  /* 0x0000004b4806723e */ /* 0x008fe200000000ff */
[----:B------:R-:W-:-:S02]  /*8400*/  FADD.FTZ R75, R75, R80 ;  /* 0x000000504b4b7221 */ /* 0x000fc40000010000 */
[----:B------:R-:W-:Y:S01]  /*8410*/  MUFU.EX2 R39, R39 ;  /* 0x0000002700277308 */ /* 0x000fe20000000800 */
[----:B-----5:R-:W-:Y:S01]  /*8420*/  F2FP.F16.F32.PACK_AB R5, R68, R79 ;  /* 0x0000004f4405723e */ /* 0x020fe200000000ff */
[----:B------:R-:W-:Y:S02]  /*8430*/  FADD.FTZ R79, R79, R76 ;  /* 0x0000004c4f4f7221 */ /* 0x000fe40000010000 */
[----:B------:R-:W-:Y:S01]  /*8440*/  MUFU.EX2 R38, R67 ;  /* 0x0000004300267308 */ /* 0x000fe20000000800 */
[----:B------:R-:W-:Y:S01]  /*8450*/  FADD.FTZ R72, R72, R75 ;  /* 0x0000004b48487221 */ /* 0x000fe20000010000 */
[----:B------:R-:W-:Y:S02]  /*8460*/  FADD.FTZ R68, R68, R79 ;  /* 0x0000004f44447221 */ /* 0x000fe40000010000 */
[----:B------:R-:W-:Y:S01]  /*8470*/  MUFU.EX2 R61, R61 ;  /* 0x0000003d003d7308 */ /* 0x000fe20000000800 */
[----:B--2---:R-:W-:Y:S01]  /*8480*/  HMMA.16816.F32 R104, R4, R12, R104 ;  /* 0x0000000c0468723c */ /* 0x004fe20000001868 */
[----:B------:R-:W-:-:S02]  /*8490*/  FADD.FTZ R73, R73, R68 ;  /* 0x0000004449497221 */ /* 0x000fc40000010000 */
[----:B------:R-:W2:Y:S02]  /*84a0*/  MUFU.EX2 R40, R40 ;  /* 0x0000002800287308 */ /* 0x000ea40000000800 */
[----:B------:R-:W-:Y:S02]  /*84b0*/  FADD.FTZ R54, R54, R73 ;  /* 0x0000004936367221 */ /* 0x000fe40000010000 */
[----:B------:R-:W-:Y:S01]  /*84c0*/  MUFU.EX2 R41, R41 ;  /* 0x0000002900297308 */ /* 0x000fe20000000800 */
[C---:B------:R-:W-:Y:S01]  /*84d0*/  HMMA.16816.F32 R100, R4.reuse, R14, R100 ;  /* 0x0000000e0464723c */ /* 0x040fe20000001864 */
[----:B------:R-:W3:Y:S02]  /*84e0*/  LDSM.16.MT88.4 R12, [R127+0x4000] ;  /* 0x004000007f0c783b */ /* 0x000ee40000004200 */
[----:B------:R-:W5:Y:S04]  /*84f0*/  MUFU.EX2 R42, R42 ;  /* 0x0000002a002a7308 */ /* 0x000f680000000800 */
[----:B------:R-:W-:Y:S01]  /*8500*/  MUFU.EX2 R46, R46 ;  /* 0x0000002e002e7308 */ /* 0x000fe20000000800 */
[C---:B----4-:R-:W-:Y:S03]  /*8510*/  HMMA.16816.F32 R96, R4.reuse, R8, R96 ;  /* 0x000000080460723c */ /* 0x050fe60000001860 */
[----:B------:R-:W4:Y:S04]  /*8520*/  MUFU.EX2 R33, R33 ;  /* 0x0000002100217308 */ /* 0x000f280000000800 */
[----:B------:R-:W-:Y:S01]  /*8530*/  MUFU.EX2 R48, R48 ;  /* 0x0000003000307308 */ /* 0x000fe20000000800 */
[----:B------:R-:W-:Y:S01]  /*8540*/  HMMA.16816.F32 R92, R4, R10, R92 ;  /* 0x0000000a045c723c */ /* 0x000fe2000000185c */
[----:B------:R-:W1:Y:S01]  /*8550*/  LDSM.16.MT88.4 R8, [R26+0x1000] ;  /* 0x001000001a08783b */ /* 0x000e620000004200 */
[----:B------:R-:W-:Y:S01]  /*8560*/  F2FP.F16.F32.PACK_AB R4, R82, R47 ;  /* 0x0000002f5204723e */ /* 0x000fe200000000ff */
[----:B------:R-:W-:Y:S01]  /*8570*/  MUFU.EX2 R31, R31 ;  /* 0x0000001f001f7308 */ /* 0x000fe20000000800 */
[----:B------:R-:W-:Y:S01]  /*8580*/  F2FP.F16.F32.PACK_AB R5, R52, R51 ;  /* 0x000000333405723e */ /* 0x000fe200000000ff */
[----:B------:R-:W-:Y:S01]  /*8590*/  FADD.FTZ R47, R47, R72 ;  /* 0x000000482f2f7221 */ /* 0x000fe20000010000 */
[----:B------:R-:W-:Y:S01]  /*85a0*/  F2FP.F16.F32.PACK_AB R6, R43, R74 ;  /* 0x0000004a2b06723e */ /* 0x000fe200000000ff */
[----:B------:R-:W-:Y:S01]  /*85b0*/  MUFU.EX2 R34, R36 ;  /* 0x0000002400227308 */ /* 0x000fe20000000800 */
[----:B------:R-:W-:Y:S01]  /*85c0*/  F2FP.F16.F32.PACK_AB R7, R45, R50 ;  /* 0x000000322d07723e */ /* 0x000fe200000000ff */
[----:B------:R-:W-:Y:S01]  /*85d0*/  FADD.FTZ R51, R51, R54 ;  /* 0x0000003633337221 */ /* 0x000fe20000010000 */
[----:B------:R-:W-:Y:S01]  /*85e0*/  FADD.FTZ R47, R82, R47 ;  /* 0x0000002f522f7221 */ /* 0x000fe20000010000 */
[----:B------:R-:W4:Y:S03]  /*85f0*/  MUFU.EX2 R35, R35 ;  /* 0x0000002300237308 */ /* 0x000f260000000800 */
[----:B------:R-:W-:Y:S01]  /*8600*/  FADD.FTZ R74, R74, R47 ;  /* 0x0000002f4a4a7221 */ /* 0x000fe20000010000 */
[----:B------:R-:W-:Y:S03]  /*8610*/  MUFU.EX2 R30, R30 ;  /* 0x0000001e001e7308 */ /* 0x000fe60000000800 */
[----:B------:R-:W-:Y:S01]  /*8620*/  FADD.FTZ R74, R43, R74 ;  /* 0x0000004a2b4a7221 */ /* 0x000fe20000010000 */
[----:B------:R-:W4:Y:S04]  /*8630*/  MUFU.EX2 R37, R37 ;  /* 0x0000002500257308 */ /* 0x000f280000000800 */
[----:B------:R-:W-:Y:S01]  /*8640*/  MUFU.EX2 R27, R44 ;  /* 0x0000002c001b7308 */ /* 0x000fe20000000800 */
[C---:B---3--:R-:W-:Y:S03]  /*8650*/  HMMA.16816.F32 R104, R4.reuse, R12, R104 ;  /* 0x0000000c0468723c */ /* 0x048fe60000001868 */
[----:B------:R-:W-:Y:S04]  /*8660*/  MUFU.EX2 R86, R86 ;  /* 0x0000005600567308 */ /* 0x000fe80000000800 */
[----:B------:R-:W-:Y:S01]  /*8670*/  MUFU.EX2 R21, R21 ;  /* 0x0000001500157308 */ /* 0x000fe20000000800 */
[C---:B------:R-:W-:Y:S01]  /*8680*/  HMMA.16816.F32 R100, R4.reuse, R14, R100 ;  /* 0x0000000e0464723c */ /* 0x040fe20000001864 */
[----:B------:R-:W3:Y:S07]  /*8690*/  LDSM.16.MT88.4 R12, [R26+0x1400] ;  /* 0x001400001a0c783b */ /* 0x000eee0000004200 */
[C---:B-1----:R-:W-:Y:S08]  /*86a0*/  HMMA.16816.F32 R96, R4.reuse, R8, R96 ;  /* 0x000000080460723c */ /* 0x042ff00000001860 */
[----:B------:R-:W-:Y:S01]  /*86b0*/  HMMA.16816.F32 R92, R4, R10, R92 ;  /* 0x0000000a045c723c */ /* 0x000fe2000000185c */
[----:B------:R-:W1:Y:S01]  /*86c0*/  LDSM.16.MT88.4 R8, [R127+0x4800] ;  /* 0x004800007f08783b */ /* 0x000e620000004200 */
[----:B------:R-:W-:Y:S01]  /*86d0*/  F2FP.F16.F32.PACK_AB R4, R56, R63 ;  /* 0x0000003f3804723e */ /* 0x000fe200000000ff */
[----:B------:R-:W-:Y:S01]  /*86e0*/  FADD.FTZ R63, R63, R74 ;  /* 0x0000004a3f3f7221 */ /* 0x000fe20000010000 */
[----:B--2---:R-:W-:-:S02]  /*86f0*/  F2FP.F16.F32.PACK_AB R5, R40, R61 ;  /* 0x0000003d2805723e */ /* 0x004fc400000000ff */
[----:B------:R-:W-:Y:S01]  /*8700*/  F2FP.F16.F32.PACK_AB R6, R38, R39 ;  /* 0x000000272606723e */ /* 0x000fe200000000ff */
[----:B------:R-:W-:Y:S01]  /*8710*/  FADD.FTZ R56, R56, R63 ;  /* 0x0000003f38387221 */ /* 0x000fe20000010000 */
[----:B-----5:R-:W-:-:S03]  /*8720*/  F2FP.F16.F32.PACK_AB R7, R42, R41 ;  /* 0x000000292a07723e */ /* 0x020fc600000000ff */
[----:B------:R-:W-:-:S04]  /*8730*/  FADD.FTZ R39, R39, R56 ;  /* 0x0000003827277221 */ /* 0x000fc80000010000 */
[----:B------:R-:W-:Y:S01]  /*8740*/  HMMA.16816.F32 R104, R4, R16, R104 ;  /* 0x000000100468723c */ /* 0x000fe20000001868 */
[----:B------:R-:W-:-:S07]  /*8750*/  FADD.FTZ R39, R38, R39 ;  /* 0x0000002726277221 */ /* 0x000fce0000010000 */
[C---:B------:R-:W-:Y:S01]  /*8760*/  HMMA.16816.F32 R100, R4.reuse, R18, R100 ;  /* 0x000000120464723c */ /* 0x040fe20000001864 */
[----:B------:R-:W2:Y:S07]  /*8770*/  LDSM.16.MT88.4 R16, [R26+0x1800] ;  /* 0x001800001a10783b */ /* 0x000eae0000004200 */
[C---:B---3--:R-:W-:Y:S08]  /*8780*/  HMMA.16816.F32 R96, R4.reuse, R12, R96 ;  /* 0x0000000c0460723c */ /* 0x048ff00000001860 */
[----:B------:R-:W-:Y:S01]  /*8790*/  HMMA.16816.F32 R92, R4, R14, R92 ;  /* 0x0000000e045c723c */ /* 0x000fe2000000185c */
[----:B----4-:R-:W-:Y:S01]  /*87a0*/  F2FP.F16.F32.PACK_AB R4, R33, R46 ;  /* 0x0000002e2104723e */ /* 0x010fe200000000ff */
[----:B------:R-:W3:Y:S01]  /*87b0*/  LDSM.16.MT88.4 R12, [R127+0x4c00] ;  /* 0x004c00007f0c783b */ /* 0x000ee20000004200 */
[----:B------:R-:W-:Y:S01]  /*87c0*/  F2FP.F16.F32.PACK_AB R5, R35, R34 ;  /* 0x000000222305723e */ /* 0x000fe200000000ff */
[----:B------:R-:W-:Y:S01]  /*87d0*/  FADD.FTZ R46, R46, R39 ;  /* 0x000000272e2e7221 */ /* 0x000fe20000010000 */
[----:B------:R-:W-:-:S02]  /*87e0*/  F2FP.F16.F32.PACK_AB R6, R31, R48 ;  /* 0x000000301f06723e */ /* 0x000fc400000000ff */
[----:B------:R-:W-:Y:S01]  /*87f0*/  F2FP.F16.F32.PACK_AB R7, R37, R30 ;  /* 0x0000001e2507723e */ /* 0x000fe200000000ff */
[----:B------:R-:W-:-:S04]  /*8800*/  FADD.FTZ R33, R33, R46 ;  /* 0x0000002e21217221 */ /* 0x000fc80000010000 */
[----:B------:R-:W-:Y:S02]  /*8810*/  FADD.FTZ R48, R48, R33 ;  /* 0x0000002130307221 */ /* 0x000fe40000010000 */
[C---:B-1----:R-:W-:Y:S01]  /*8820*/  HMMA.16816.F32 R104, R4.reuse, R8, R104 ;  /* 0x000000080468723c */ /* 0x042fe20000001868 */
[--C-:B------:R-:W-:Y:S01]  /*8830*/  FFMA.FTZ R8, R24, UR4, -R28.reuse ;  /* 0x0000000418087c23 */ /* 0x100fe2000801081c */
[----:B------:R-:W-:Y:S01]  /*8840*/  FFMA.FTZ R24, R29, UR4, -R28 ;  /* 0x000000041d187c23 */ /* 0x000fe2000801081c */
[--C-:B------:R-:W-:Y:S01]  /*8850*/  FFMA.FTZ R28, R22, UR4, -R25.reuse ;  /* 0x00000004161c7c23 */ /* 0x100fe20008010819 */
[----:B------:R-:W-:Y:S01]  /*8860*/  FFMA.FTZ R22, R0, UR4, -R25 ;  /* 0x0000000400167c23 */ /* 0x000fe20008010819 */
[----:B------:R1:W-:Y:S01]  /*8870*/  MUFU.EX2 R29, R8 ;  /* 0x00000008001d7308 */ /* 0x0003e20000000800 */
[----:B------:R-:W-:Y:S01]  /*8880*/  FADD.FTZ R25, R52, R51 ;  /* 0x0000003334197221 */ /* 0x000fe20000010000 */
[----:B------:R-:W-:Y:S01]  /*8890*/  FADD.FTZ R48, R31, R48 ;  /* 0x000000301f307221 */ /* 0x000fe20000010000 */
[C---:B------:R-:W-:Y:S01]  /*88a0*/  HMMA.16816.F32 R100, R4.reuse, R10, R100 ;  /* 0x0000000a0464723c */ /* 0x040fe20000001864 */
[----:B------:R-:W4:Y:S04]  /*88b0*/  MUFU.EX2 R24, R24 ;  /* 0x0000001800187308 */ /* 0x000f280000000800 */
[----:B------:R-:W5:Y:S03]  /*88c0*/  MUFU.EX2 R0, R28 ;  /* 0x0000001c00007308 */ /* 0x000f660000000800 */
[C---:B--2---:R-:W-:Y:S01]  /*88d0*/  HMMA.16816.F32 R96, R4.reuse, R16, R96 ;  /* 0x000000100460723c */ /* 0x044fe20000001860 */
[----:B------:R-:W-:Y:S01]  /*88e0*/  FADD.FTZ R16, R50, R25 ;  /* 0x0000001932107221 */ /* 0x000fe20000010000 */
[----:B------:R-:W-:Y:S01]  /*88f0*/  MUFU.EX2 R22, R22 ;  /* 0x0000001600167308 */ /* 0x000fe20000000800 */
[----:B-1----:R-:W1:Y:S02]  /*8900*/  LDSM.16.MT88.4 R8, [R26+0x1c00] ;  /* 0x001c00001a08783b */ /* 0x002e640000004200 */
[----:B------:R-:W-:Y:S01]  /*8910*/  FADD.FTZ R16, R45, R16 ;  /* 0x000000102d107221 */ /* 0x000fe20000010000 */
[----:B------:R-:W2:Y:S02]  /*8920*/  MUFU.EX2 R17, R23 ;  /* 0x0000001700117308 */ /* 0x000ea40000000800 */
[----:B------:R-:W-:Y:S01]  /*8930*/  HMMA.16816.F32 R92, R4, R18, R92 ;  /* 0x00000012045c723c */ /* 0x000fe2000000185c */
[----:B------:R-:W-:Y:S01]  /*8940*/  FADD.FTZ R61, R61, R16 ;  /* 0x000000103d3d7221 */ /* 0x000fe20000010000 */
[----:B----4-:R-:W-:Y:S01]  /*8950*/  F2FP.F16.F32.PACK_AB R4, R24, R29 ;  /* 0x0000001d1804723e */ /* 0x010fe200000000ff */
[----:B------:R-:W-:Y:S01]  /*8960*/  FADD.FTZ R29, R29, R48 ;  /* 0x000000301d1d7221 */ /* 0x000fe20000010000 */
[----:B-----5:R-:W-:Y:S01]  /*8970*/  F2FP.F16.F32.PACK_AB R5, R0, R21 ;  /* 0x000000150005723e */ /* 0x020fe200000000ff */
[----:B------:R-:W-:Y:S01]  /*8980*/  FADD.FTZ R40, R40, R61 ;  /* 0x0000003d28287221 */ /* 0x000fe20000010000 */
[----:B------:R-:W-:Y:S01]  /*8990*/  F2FP.F16.F32.PACK_AB R6, R86, R27 ;  /* 0x0000001b5606723e */ /* 0x000fe200000000ff */
[----:B------:R-:W-:-:S02]  /*89a0*/  FADD.FTZ R24, R24, R29 ;  /* 0x0000001d18187221 */ /* 0x000fc40000010000 */
[----:B------:R-:W-:Y:S02]  /*89b0*/  FADD.FTZ R41, R41, R40 ;  /* 0x0000002829297221 */ /* 0x000fe40000010000 */
[----:B------:R-:W-:Y:S01]  /*89c0*/  FADD.FTZ R27, R27, R24 ;  /* 0x000000181b1b7221 */ /* 0x000fe20000010000 */
[----:B--2---:R-:W-:Y:S01]  /*89d0*/  F2FP.F16.F32.PACK_AB R7, R17, R22 ;  /* 0x000000161107723e */ /* 0x004fe200000000ff */
[----:B------:R-:W-:Y:S02]  /*89e0*/  FADD.FTZ R41, R42, R41 ;  /* 0x000000292a297221 */ /* 0x000fe40000010000 */
[----:B------:R-:W-:Y:S02]  /*89f0*/  FADD.FTZ R86, R86, R27 ;  /* 0x0000001b56567221 */ /* 0x000fe40000010000 */
[----:B------:R-:W-:Y:S02]  /*8a00*/  FADD.FTZ R34, R34, R41 ;  /* 0x0000002922227221 */ /* 0x000fe40000010000 */
[----:B---3--:R-:W-:Y:S02]  /*8a10*/  HMMA.16816.F32 R104, R4, R12, R104 ;  /* 0x0000000c0468723c */ /* 0x008fe40000001868 */
[----:B------:R-:W-:-:S04]  /*8a20*/  FADD.FTZ R35, R35, R34 ;  /* 0x0000002223237221 */ /* 0x000fc80000010000 */
[----:B------:R-:W-:Y:S02]  /*8a30*/  FADD.FTZ R30, R30, R35 ;  /* 0x000000231e1e7221 */ /* 0x000fe40000010000 */
[----:B------:R-:W-:Y:S02]  /*8a40*/  HMMA.16816.F32 R100, R4, R14, R100 ;  /* 0x0000000e0464723c */ /* 0x000fe40000001864 */
[----:B------:R-:W-:-:S04]  /*8a50*/  FADD.FTZ R30, R37, R30 ;  /* 0x0000001e251e7221 */ /* 0x000fc80000010000 */
[----:B------:R-:W-:Y:S02]  /*8a60*/  FADD.FTZ R21, R21, R30 ;  /* 0x0000001e15157221 */ /* 0x000fe40000010000 */
[----:B-1----:R-:W-:Y:S02]  /*8a70*/  HMMA.16816.F32 R96, R4, R8, R96 ;  /* 0x000000080460723c */ /* 0x002fe40000001860 */
[----:B------:R-:W-:-:S04]  /*8a80*/  FADD.FTZ R21, R0, R21 ;  /* 0x0000001500157221 */ /* 0x000fc80000010000 */
[----:B------:R-:W-:Y:S02]  /*8a90*/  FADD.FTZ R22, R22, R21 ;  /* 0x0000001516167221 */ /* 0x000fe40000010000 */
[----:B------:R-:W-:Y:S02]  /*8aa0*/  HMMA.16816.F32 R92, R4, R10, R92 ;  /* 0x0000000a045c723c */ /* 0x000fe4000000185c */
[----:B------:R-:W-:-:S15]  /*8ab0*/  FADD.FTZ R88, R17, R22 ;  /* 0x0000001611587221 */ /* 0x000fde0000010000 */
[----:B------:R-:W-:-:S03]  /*8ac0*/  NOP ;  /* 0x0000000000007918 */ /* 0x000fc60000000000 */
.L_x_3936:
[----:B------:R-:W-:-:S13]  /*8ad0*/  ISETP.GE.AND P0, PT, R124, RZ, PT ;  /* 0x000000ff7c00720c */ /* 0x000fda0003f06270 */
[----:B------:R-:W-:Y:S05]  /*8ae0*/  @!P0 BRA `(.L_x_3944) ;  /* 0x0000003000308947 */ /* 0x000fea0003800000 */
[----:B------:R-:W1:Y:S01]  /*8af0*/  S2UR UR5, SR_CgaCtaId ;  /* 0x00000000000579c3 */ /* 0x000e620000008800 */
[----:B------:R-:W-:Y:S01]  /*8b00*/  UISETP.NE.U32.AND UP0, UPT, UR8, URZ, UPT ;  /* 0x000000ff0800728c */ /* 0x000fe2000bf05070 */
[C---:B------:R-:W-:Y:S01]  /*8b10*/  IMAD.SHL.U32 R0, R124.reuse, 0x80, RZ ;  /* 0x000000807c007824 */ /* 0x040fe200078e00ff */
[----:B------:R-:W-:Y:S01]  /*8b20*/  MOV R91, R70 ;  /* 0x00000046005b7202 */ /* 0x000fe20000000f00 */
[----:B------:R-:W-:Y:S01]  /*8b30*/  IMAD.MOV.U32 R90, RZ, RZ, R69 ;  /* 0x000000ffff5a7224 */ /* 0x000fe200078e0045 */
[----:B------:R-:W-:Y:S01]  /*8b40*/  UISETP.NE.AND.EX UP0, UPT, UR9, URZ, UPT, UP0 ;  /* 0x000000ff0900728c */ /* 0x000fe2000bf05300 */
[----:B------:R-:W-:Y:S01]  /*8b50*/  IADD3 R124, PT, PT, R124, 0x1, RZ ;  /* 0x000000017c7c7810 */ /* 0x000fe20007ffe0ff */
[----:B------:R-:W-:Y:S01]  /*8b60*/  VIADD R115, R127, 0x3020 ;  /* 0x000030207f737836 */ /* 0x000fe20000000000 */
[----:B------:R-:W-:Y:S01]  /*8b70*/  MOV R117, RZ ;  /* 0x000000ff00757202 */ /* 0x000fe20000000f00 */
[C---:B------:R-:W-:Y:S01]  /*8b80*/  VIADD R125, R0.reuse, 0x80 ;  /* 0x00000080007d7836 */ /* 0x040fe20000000000 */
[----:B------:R-:W-:Y:S01]  /*8b90*/  LOP3.LUT R89, R0, 0x40, R71, 0xfe, !PT ;  /* 0x0000004000597812 */ /* 0x000fe200078efe47 */
[----:B------:R-:W-:Y:S01]  /*8ba0*/  UMOV UR11, 0x400 ;  /* 0x00000400000b7882 */ /* 0x000fe20000000000 */
[----:B------:R-:W-:Y:S01]  /*8bb0*/  PLOP3.LUT P2, PT, PT, PT, UP0, 0x80, 0x8 ;  /* 0x000000000008781c */ /* 0x000fe20003f4f008 */
[----:B------:R-:W2:Y:S01]  /*8bc0*/  LDCU UR10, c[0x0][0x440] ;  /* 0x00008800ff0a77ac */ /* 0x000ea20008000800 */
[----:B------:R-:W3:Y:S01]  /*8bd0*/  LDCU UR4, c[0x0][0x45c] ;  /* 0x00008b80ff0477ac */ /* 0x000ee20008000800 */
[----:B------:R-:W4:Y:S01]  /*8be0*/  LDCU.64 UR6, c[0x0][0x3a0] ;  /* 0x00007400ff0677ac */ /* 0x000f220008000a00 */
[----:B------:R-:W2:Y:S01]  /*8bf0*/  LDCU.64 UR8, c[0x0][0x3a8] ;  /* 0x00007500ff0877ac */ /* 0x000ea20008000a00 */
[----:B-1----:R-:W-:-:S12]  /*8c00*/  ULEA UR5, UR5, UR11, 0x18 ;  /* 0x0000000b05057291 */ /* 0x002fd8000f8ec0ff */
.L_x_3948:
        /* <DEDUP_REMOVED lines=8> */
[C---:B-----5:R-:W-:Y:S01]  /*8c90*/  LOP3.LUT R116, R3.reuse, 0x18, RZ, 0xc0, !PT ;  /* 0x0000001803747812 */ /* 0x060fe200078ec0ff */
[----:B-1----:R-:W-:Y:S02]  /*8ca0*/  @!P2 IMAD.SHL.U32 R0, R120, 0x80, RZ ;  /* 0x000000807800a824 */ /* 0x002fe400078e00ff */
[----:B------:R-:W-:Y:S02]  /*8cb0*/  IMAD.SHL.U32 R109, R3, 0x8, RZ ;  /* 0x00000008036d7824 */ /* 0x000fe400078e00ff */
[----:B------:R-:W-:Y:S03]  /*8cc0*/  @!P2 IMAD.X R0, RZ, RZ, ~R0, P0 ;  /* 0x000000ffff00a224 */ /* 0x000fe600000e0e00 */
[----:B------:R-:W-:Y:S02]  /*8cd0*/  LOP3.LUT R110, R109, 0x18, RZ, 0xc0, !PT ;  /* 0x000000186d6e7812 */ /* 0x000fe400078ec0ff */
[----:B------:R-:W-:Y:S02]  /*8ce0*/  @!P2 SHF.R.S64 R5, R5, 0x1f, R0 ;  /* 0x0000001f0505a819 */ /* 0x000fe40000001000 */
[----:B--2---:R-:W-:Y:S02]  /*8cf0*/  ISETP.GE.AND P4, PT, R110, UR10, PT ;  /* 0x0000000a6e007c0c */ /* 0x004fe4000bf86270 */
[----:B------:R-:W-:Y:S02]  /*8d00*/  @!P2 IADD3 R128, P0, PT, R128, R5, RZ ;  /* 0x000000058080a210 */ /* 0x000fe40007f1e0ff */
[C---:B------:R-:W-:Y:S02]  /*8d10*/  LOP3.LUT R5, R109.reuse, 0xd8, RZ, 0xc0, !PT ;  /* 0x000000d86d057812 */ /* 0x040fe400078ec0ff */
[----:B------:R-:W-:Y:S02]  /*8d20*/  @!P2 LEA.HI.X.SX32 R129, R0, R129, 0x1, P0 ;  /* 0x000000810081a211 */ /* 0x000fe400000f0eff */
[----:B------:R-:W-:Y:S02]  /*8d30*/  ISETP.GE.AND P3, PT, R110, UR10, PT ;  /* 0x0000000a6e007c0c */ /* 0x000fe4000bf66270 */
[----:B------:R-:W-:Y:S02]  /*8d40*/  LOP3.LUT R123, R109, 0x1f20, RZ, 0xc0, !PT ;  /* 0x00001f206d7b7812 */ /* 0x000fe400078ec0ff */
[----:B------:R-:W-:Y:S01]  /*8d50*/  LOP3.LUT R122, R5, R116, RZ, 0x3c, !PT ;  /* 0x00000074057a7212 */ /* 0x000fe200078e3cff */
[----:B------:R-:W-:Y:S08]  /*8d60*/  @!P2 BRA `(.L_x_3945) ;  /* 0x0000000000f4a947 */ /* 0x000ff00003800000 */
[----:B------:R-:W1:Y:S01]  /*8d70*/  LDC R5, c[0x0][0x4f0] ;  /* 0x00013c00ff057b82 */ /* 0x000e620000000800 */
[----:B------:R-:W-:Y:S07]  /*8d80*/  IABS R16, R125 ;  /* 0x0000007d00107213 */ /* 0x000fee0000000000 */
[----:B------:R-:W2:Y:S01]  /*8d90*/  LDC.64 R120, c[0x0][0x3c0] ;  /* 0x0000f000ff787b82 */ /* 0x000ea20000000a00 */
[-C--:B-1----:R-:W-:Y:S02]  /*8da0*/  IABS R10, R5.reuse ;  /* 0x00000005000a7213 */ /* 0x082fe40000000000 */
[-C--:B------:R-:W-:Y:S02]  /*8db0*/  LOP3.LUT R2, RZ, R5.reuse, RZ, 0x33, !PT ;  /* 0x00000005ff027212 */ /* 0x080fe400078e33ff */
        /* <DEDUP_REMOVED lines=56> */
.L_x_3945:
[----:B------:R-:W-:Y:S01]  /*9140*/  LOP3.LUT R123, R123, R122, RZ, 0xfc, !PT ;  /* 0x0000007a7b7b7212 */ /* 0x000fe200078efcff */
[C---:B------:R-:W-:Y:S01]  /*9150*/  IMAD.SHL.U32 R121, R120.reuse, 0x40, RZ ;  /* 0x0000004078797824 */ /* 0x040fe200078e00ff */
[----:B------:R-:W-:Y:S01]  /*9160*/  SHF.L.U64.HI R122, R120, 0x6, R113 ;  /* 0x00000006787a7819 */ /* 0x000fe20000010271 */
[----:B------:R-:W-:Y:S01]  /*9170*/  IMAD.MOV.U32 R4, RZ, RZ, 0x20 ;  /* 0x00000020ff047424 */ /* 0x000fe200078e00ff */
[----:B------:R-:W-:Y:S02]  /*9180*/  LEA R131, R123, UR5, 0x1 ;  /* 0x000000057b837c11 */ /* 0x000fe4000f8e08ff */
        /* <DEDUP_REMOVED lines=13> */
[----:B------:R-:W-:Y:S01]  /*9260*/  ISETP.NE.AND P1, PT, R124, 0x1, PT ;  /* 0x000000017c00780c */ /* 0x000fe20003f25270 */
        /* <DEDUP_REMOVED lines=18> */
[----:B------:R-:W0:Y:S04]  /*9390*/  LDGDEPBAR ;  /* 0x00000000000079af */ /* 0x000e280000000000 */
[----:B------:R-:W2:Y:S04]  /*93a0*/  LDSM.16.M88.4 R8, [R84+0x1000] ;  /* 0x001000005408783b */ /* 0x000ea80000000200 */
[----:B------:R-:W5:Y:S04]  /*93b0*/  LDSM.16.M88.4 R16, [R84+0x1400] ;  /* 0x001400005410783b */ /* 0x000f680000000200 */
[----:B------:R-:W-:Y:S04]  /*93c0*/  LDSM.16.M88.4 R68, [R2] ;  /* 0x000000000244783b */ /* 0x000fe80000000200 */
[----:B------:R-:W3:Y:S04]  /*93d0*/  LDSM.16.M88.4 R36, [R0+0x1000] ;  /* 0x001000000024783b */ /* 0x000ee80000000200 */
[----:B------:R-:W4:Y:S04]  /*93e0*/  LDSM.16.M88.4 R24, [R0+0x1400] ;  /* 0x001400000018783b */ /* 0x000f280000000200 */
[----:B------:R-:W1:Y:S04]  /*93f0*/  LDSM.16.M88.4 R40, [R84+0x2000] ;  /* 0x002000005428783b */ /* 0x000e680000000200 */
[----:B------:R-:W1:Y:S04]  /*9400*/  LDSM.16.M88.4 R28, [R84+0x1800] ;  /* 0x00180000541c783b */ /* 0x000e680000000200 */
[----:B------:R-:W1:Y:S04]  /*9410*/  LDSM.16.M88.4 R32, [R84+0x1c00] ;  /* 0x001c00005420783b */ /* 0x000e680000000200 */
[----:B------:R-:W1:Y:S04]  /*9420*/  LDSM.16.M88.4 R48, [R0+0x2000] ;  /* 0x002000000030783b */ /* 0x000e680000000200 */
[----:B------:R-:W1:Y:S01]  /*9430*/  LDSM.16.M88.4 R52, [R84+0x2400] ;  /* 0x002400005434783b */ /* 0x000e620000000200 */
[C---:B--2---:R-:W-:Y:S03]  /*9440*/  HMMA.16816.F32 R4, R64.reuse, R8, RZ ;  /* 0x000000084004723c */ /* 0x044fe600000018ff */
[----:B------:R-:W2:Y:S04]  /*9450*/  LDSM.16.M88.4 R60, [R0+0x1c00] ;  /* 0x001c0000003c783b */ /* 0x000ea80000000200 */
[----:B------:R-:W2:Y:S01]  /*9460*/  LDSM.16.M88.4 R56, [R84+0x2800] ;  /* 0x002800005438783b */ /* 0x000ea20000000200 */
[C---:B------:R-:W-:Y:S03]  /*9470*/  HMMA.16816.F32 R8, R64.reuse, R10, RZ ;  /* 0x0000000a4008723c */ /* 0x040fe600000018ff */
[----:B------:R-:W2:Y:S04]  /*9480*/  LDSM.16.M88.4 R72, [R84+0x2c00] ;  /* 0x002c00005448783b */ /* 0x000ea80000000200 */
[----:B------:R-:W2:Y:S01]  /*9490*/  LDSM.16.M88.4 R76, [R0+0x1800] ;  /* 0x00180000004c783b */ /* 0x000ea20000000200 */
[C---:B-----5:R-:W-:Y:S03]  /*94a0*/  HMMA.16816.F32 R12, R64.reuse, R16, RZ ;  /* 0x00000010400c723c */ /* 0x060fe600000018ff */
[----:B------:R-:W5:Y:S05]  /*94b0*/  LDSM.16.M88.4 R80, [R0+0x2400] ;  /* 0x002400000050783b */ /* 0x000f6a0000000200 */
[----:B------:R-:W-:Y:S08]  /*94c0*/  HMMA.16816.F32 R16, R64, R18, RZ ;  /* 0x000000124010723c */ /* 0x000ff000000018ff */
[C---:B---3--:R-:W-:Y:S08]  /*94d0*/  HMMA.16816.F32 R4, R68.reuse, R36, R4 ;  /* 0x000000244404723c */ /* 0x048ff00000001804 */
[C---:B------:R-:W-:Y:S08]  /*94e0*/  HMMA.16816.F32 R8, R68.reuse, R38, R8 ;  /* 0x000000264408723c */ /* 0x040ff00000001808 */
[C---:B----4-:R-:W-:Y:S08]  /*94f0*/  HMMA.16816.F32 R12, R68.reuse, R24, R12 ;  /* 0x00000018440c723c */ /* 0x050ff0000000180c */
[----:B------:R-:W-:Y:S08]  /*9500*/  HMMA.16816.F32 R16, R68, R26, R16 ;  /* 0x0000001a4410723c */ /* 0x000ff00000001810 */
[C---:B-1----:R-:W-:Y:S08]  /*9510*/  HMMA.16816.F32 R36, R64.reuse, R40, RZ ;  /* 0x000000284024723c */ /* 0x042ff000000018ff */
[C---:B------:R-:W-:Y:S08]  /*9520*/  HMMA.16816.F32 R20, R64.reuse, R28, RZ ;  /* 0x0000001c4014723c */ /* 0x040ff000000018ff */
[C---:B------:R-:W-:Y:S08]  /*9530*/  HMMA.16816.F32 R24, R64.reuse, R30, RZ ;  /* 0x0000001e4018723c */ /* 0x040ff000000018ff */
[C---:B------:R-:W-:Y:S08]  /*9540*/  HMMA.16816.F32 R40, R64.reuse, R42, RZ ;  /* 0x0000002a4028723c */ /* 0x040ff000000018ff */
[C---:B------:R-:W-:Y:S08]  /*9550*/  HMMA.16816.F32 R28, R64.reuse, R32, RZ ;  /* 0x00000020401c723c */ /* 0x040ff000000018ff */
[----:B------:R-:W-:Y:S08]  /*9560*/  HMMA.16816.F32 R32, R64, R34, RZ ;  /* 0x000000224020723c */ /* 0x000ff000000018ff */
[C---:B------:R-:W-:Y:S08]  /*9570*/  HMMA.16816.F32 R36, R68.reuse, R48, R36 ;  /* 0x000000304424723c */ /* 0x040ff00000001824 */
[----:B------:R-:W-:Y:S08]  /*9580*/  HMMA.16816.F32 R40, R68, R50, R40 ;  /* 0x000000324428723c */ /* 0x000ff00000001828 */
[C---:B------:R-:W-:Y:S08]  /*9590*/  HMMA.16816.F32 R44, R64.reuse, R52, RZ ;  /* 0x00000034402c723c */ /* 0x040ff000000018ff */
[----:B------:R-:W-:Y:S08]  /*95a0*/  HMMA.16816.F32 R48, R64, R54, RZ ;  /* 0x000000364030723c */ /* 0x000ff000000018ff */
[C---:B--2---:R-:W-:Y:S08]  /*95b0*/  HMMA.16816.F32 R28, R68.reuse, R60, R28 ;  /* 0x0000003c441c723c */ /* 0x044ff0000000181c */
[----:B------:R-:W-:Y:S08]  /*95c0*/  HMMA.16816.F32 R32, R68, R62, R32 ;  /* 0x0000003e4420723c */ /* 0x000ff00000001820 */
[C---:B------:R-:W-:Y:S08]  /*95d0*/  HMMA.16816.F32 R52, R64.reuse, R56, RZ ;  /* 0x000000384034723c */ /* 0x040ff000000018ff */
[C---:B------:R-:W-:Y:S08]  /*95e0*/  HMMA.16816.F32 R56, R64.reuse, R58, RZ ;  /* 0x0000003a4038723c */ /* 0x040ff000000018ff */
[----:B------:R-:W-:Y:S08]  /*95f0*/  HMMA.16816.F32 R60, R64, R72, RZ ;  /* 0x00000048403c723c */ /* 0x000ff000000018ff */
[C---:B------:R-:W-:Y:S08]  /*9600*/  HMMA.16816.F32 R20, R68.reuse, R76, R20 ;  /* 0x0000004c4414723c */ /* 0x040ff00000001814 */
[----:B------:R-:W-:Y:S01]  /*9610*/  HMMA.16816.F32 R24, R68, R78, R24 ;  /* 0x0000004e4418723c */ /* 0x000fe20000001818 */
[----:B------:R-:W1:Y:S07]  /*9620*/  LDSM.16.M88.4 R76, [R0+0x2800] ;  /* 0x00280000004c783b */ /* 0x000e6e0000000200 */
[----:B------:R-:W-:Y:S01]  /*9630*/  HMMA.16816.F32 R64, R64, R74, RZ ;  /* 0x0000004a4040723c */ /* 0x000fe200000018ff */
[----:B------:R-:W2:Y:S01]  /*9640*/  LDSM.16.M88.4 R72, [R0+0x2c00] ;  /* 0x002c00000048783b */ /* 0x000ea20000000200 */
[----:B------:R-:W-:Y:S04]  /*9650*/  DEPBAR.LE SB0, 0x0 ;  /* 0x000080000000791a */ /* 0x000fe80000000000 */
[----:B------:R-:W-:Y:S02]  /*9660*/  BAR.SYNC.DEFER_BLOCKING 0x0 ;  /* 0x0000000000007b1d */ /* 0x000fe40000010000 */
[C---:B-----5:R-:W-:Y:S08]  /*9670*/  HMMA.16816.F32 R44, R68.reuse, R80, R44 ;  /* 0x00000050442c723c */ /* 0x060ff0000000182c */
[C---:B------:R-:W-:Y:S08]  /*9680*/  HMMA.16816.F32 R48, R68.reuse, R82, R48 ;  /* 0x000000524430723c */ /* 0x040ff00000001830 */
[C---:B-1----:R-:W-:Y:S08]  /*9690*/  HMMA.16816.F32 R52, R68.reuse, R76, R52 ;  /* 0x0000004c4434723c */ /* 0x042ff00000001834 */
        /* <DEDUP_REMOVED lines=29> */
[----:B------:R-:W1:Y:S02]  /*9870*/  F2I.FTZ.U32.TRUNC.NTZ R81, R80 ;  /* 0x0000005000517305 */ /* 0x000e64000021f000 */
[--C-:B-1----:R-:W-:Y:S02]  /*9880*/  IMAD.MOV R77, RZ, RZ, -R81.reuse ;  /* 0x000000ffff4d7224 */ /* 0x102fe400078e0a51 */
        /* <DEDUP_REMOVED lines=16> */
[----:B------:R-:W-:Y:S02]  /*9990*/  @!P5 IMAD.IADD R81, R81, 0x1, -R70 ;  /* 0x000000015151d824 */ /* 0x000fe400078e0a46 */
[----:B------:R-:W-:Y:S01]  /*99a0*/  @!P5 VIADD R71, R71, 0x1 ;  /* 0x000000014747d836 */ /* 0x000fe20000000000 */
[----:B------:R-:W-:Y:S02]  /*99b0*/  ISETP.GE.AND P5, PT, R76, RZ, PT ;  /* 0x000000ff4c00720c */ /* 0x000fe40003fa6270 */
[----:B------:R-:W-:Y:S01]  /*99c0*/  ISETP.GE.U32.AND P1, PT, R81, R70, PT ;  /* 0x000000465100720c */ /* 0x000fe20003f26070 */
[----:B------:R-:W1:Y:S06]  /*99d0*/  LDC.64 R76, c[0x0][0x3b8] ;  /* 0x0000ee00ff4c7b82 */ /* 0x000e6c0000000a00 */
[----:B------:R-:W-:Y:S01]  /*99e0*/  @P6 VIADD R73, R73, 0x1 ;  /* 0x0000000149496836 */ /* 0x000fe20000000000 */
[----:B------:R-:W-:Y:S03]  /*99f0*/  ISETP.GE.AND P6, PT, R72, RZ, PT ;  /* 0x000000ff4800720c */ /* 0x000fe60003fc6270 */
[----:B------:R-:W-:Y:S02]  /*9a00*/  @!P5 IMAD.MOV R73, RZ, RZ, -R73 ;  /* 0x000000ffff49d224 */ /* 0x000fe400078e0a49 */
[----:B------:R-:W-:Y:S02]  /*9a10*/  @P1 IADD3 R71, PT, PT, R71, 0x1, RZ ;  /* 0x0000000147471810 */ /* 0x000fe40007ffe0ff */
[----:B------:R-:W-:Y:S04]  /*9a20*/  ISETP.NE.AND P1, PT, R69, RZ, PT ;  /* 0x000000ff4500720c */ /* 0x000fe80003f25270 */
[----:B------:R-:W-:Y:S02]  /*9a30*/  SEL R68, R2, R73, !P1 ;  /* 0x0000004902447207 */ /* 0x000fe40004800000 */
[----:B------:R-:W-:Y:S02]  /*9a40*/  @!P6 IMAD.MOV R71, RZ, RZ, -R71 ;  /* 0x000000ffff47e224 */ /* 0x000fe400078e0a47 */
[-C--:B------:R-:W-:Y:S03]  /*9a50*/  LEA R122, P5, R68, R118.reuse, 0x2 ;  /* 0x00000076447a7211 */ /* 0x080fe600078a10ff */
[----:B------:R-:W-:Y:S02]  /*9a60*/  SEL R75, R2, R71, !P1 ;  /* 0x00000047024b7207 */ /* 0x000fe40004800000 */
[-C--:B------:R-:W-:Y:S02]  /*9a70*/  LEA.HI.X.SX32 R123, R68, R119.reuse, 0x2, P5 ;  /* 0x00000077447b7211 */ /* 0x080fe400028f16ff */
[C---:B------:R-:W-:Y:S02]  /*9a80*/  LEA R120, P1, R75.reuse, R118, 0x2 ;  /* 0x000000764b787211 */ /* 0x040fe400078210ff */
[C---:B------:R-:W-:Y:S01]  /*9a90*/  IADD3 R2, PT, PT, R75.reuse, -R68, RZ ;  /* 0x800000444b027210 */ /* 0x040fe20007ffe0ff */
[----:B------:R-:W2:Y:S01]  /*9aa0*/  LDG.E R81, desc[UR16][R122.64] ;  /* 0x000000107a517981 */ /* 0x000ea2000c1e1900 */
[----:B------:R-:W-:Y:S03]  /*9ab0*/  LEA.HI.X.SX32 R121, R75, R119, 0x2, P1 ;  /* 0x000000774b797211 */ /* 0x000fe600008f16ff */
[----:B------:R-:W-:Y:S02]  /*9ac0*/  IMAD R0, R2, R69, -0x80 ;  /* 0xffffff8002007424 */ /* 0x000fe400078e0245 */
[----:B------:R-:W2:Y:S03]  /*9ad0*/  LDG.E R70, desc[UR16][R120.64] ;  /* 0x0000001078467981 */ /* 0x000ea6000c1e1900 */
        /* <DEDUP_REMOVED lines=13> */
.L_x_3947:
        /* <DEDUP_REMOVED lines=35> */
.L_x_3946:
[C---:B-1----:R-:W-:Y:S01]  /*9de0*/  IADD3 R72, PT, PT, R89.reuse, -0x40, RZ ;  /* 0xffffffc059487810 */ /* 0x042fe20007ffe0ff */
[----:B------:R-:W-:Y:S01]  /*9df0*/  LDSM.16.MT88.4 R80, [R127+0x3000] ;  /* 0x003000007f50783b */ /* 0x000fe20000004200 */
[C---:B------:R-:W-:Y:S02]  /*9e00*/  IADD3 R74, PT, PT, R89.reuse, -0x3f, RZ ;  /* 0xffffffc1594a7810 */ /* 0x040fe40007ffe0ff */
[----:B------:R-:W-:Y:S02]  /*9e10*/  I2FP.F32.U32 R72, R72 ;  /* 0x0000004800487245 */ /* 0x000fe40000201000 */
[----:B------:R-:W-:Y:S02]  /*9e20*/  IADD3 R75, PT, PT, R89, -0x38, RZ ;  /* 0xffffffc8594b7810 */ /* 0x000fe40007ffe0ff */
[----:B------:R-:W-:Y:S01]  /*9e30*/  I2FP.F32.U32 R74, R74 ;  /* 0x0000004a004a7245 */ /* 0x000fe20000201000 */
[CC--:B------:R-:W-:Y:S01]  /*9e40*/  FFMA.FTZ R4, R87.reuse, R72.reuse, R4 ;  /* 0x0000004857047223 */ /* 0x0c0fe20000010004 */
[----:B------:R-:W-:Y:S01]  /*9e50*/  I2FP.F32.U32 R75, R75 ;  /* 0x0000004b004b7245 */ /* 0x000fe20000201000 */
[----:B------:R-:W-:Y:S01]  /*9e60*/  FFMA.FTZ R6, R87, R72, R6 ;  /* 0x0000004857067223 */ /* 0x000fe20000010006 */
[----:B------:R-:W-:Y:S01]  /*9e70*/  IADD3 R72, PT, PT, R89, -0x37, RZ ;  /* 0xffffffc959487810 */ /* 0x000fe20007ffe0ff */
[-C--:B------:R-:W-:Y:S01]  /*9e80*/  FFMA.FTZ R5, R87, R74.reuse, R5 ;  /* 0x0000004a57057223 */ /* 0x080fe20000010005 */
[----:B------:R-:W-:Y:S01]  /*9e90*/  IADD3 R76, PT, PT, R89, -0x2f, RZ ;  /* 0xffffffd1594c7810 */ /* 0x000fe20007ffe0ff */
[C---:B------:R-:W-:Y:S01]  /*9ea0*/  FFMA.FTZ R7, R87.reuse, R74, R7 ;  /* 0x0000004a57077223 */ /* 0x040fe20000010007 */
[----:B------:R-:W-:Y:S01]  /*9eb0*/  I2FP.F32.U32 R72, R72 ;  /* 0x0000004800487245 */ /* 0x000fe20000201000 */
[-C--:B------:R-:W-:Y:S01]  /*9ec0*/  FFMA.FTZ R8, R87, R75.reuse, R8 ;  /* 0x0000004b57087223 */ /* 0x080fe20000010008 */
[----:B------:R-:W-:Y:S01]  /*9ed0*/  IADD3 R74, PT, PT, R89, -0x30, RZ ;  /* 0xffffffd0594a7810 */ /* 0x000fe20007ffe0ff */
[----:B------:R-:W-:Y:S01]  /*9ee0*/  FFMA.FTZ R10, R87, R75, R10 ;  /* 0x0000004b570a7223 */ /* 0x000fe2000001000a */
[----:B------:R-:W-:Y:S01]  /*9ef0*/  IADD3 R77, PT, PT, R89, -0xf, RZ ;  /* 0xfffffff1594d7810 */ /* 0x000fe20007ffe0ff */
[C---:B------:R-:W-:Y:S01]  /*9f00*/  FFMA.FTZ R9, R87.reuse, R72, R9 ;  /* 0x0000004857097223 */ /* 0x040fe20000010009 */
[----:B------:R-:W-:Y:S01]  /*9f10*/  I2FP.F32.U32 R75, R74 ;  /* 0x0000004a004b7245 */ /* 0x000fe20000201000 */
[----:B------:R-:W-:Y:S01]  /*9f20*/  FFMA.FTZ R11, R87, R72, R11 ;  /* 0x00000048570b7223 */ /* 0x000fe2000001000b */
[----:B------:R-:W-:Y:S02]  /*9f30*/  I2FP.F32.U32 R72, R76 ;  /* 0x0000004c00487245 */ /* 0x000fe40000201000 */
[----:B------:R-:W-:Y:S01]  /*9f40*/  IADD3 R74, PT, PT, R89, -0x28, RZ ;  /* 0xffffffd8594a7810 */ /* 0x000fe20007ffe0ff */
[-C--:B------:R-:W-:Y:S01]  /*9f50*/  FFMA.FTZ R12, R87, R75.reuse, R12 ;  /* 0x0000004b570c7223 */ /* 0x080fe2000001000c */
[----:B------:R-:W-:Y:S01]  /*9f60*/  IADD3 R76, PT, PT, R89, -0x27, RZ ;  /* 0xffffffd9594c7810 */ /* 0x000fe20007ffe0ff */
[C---:B------:R-:W-:Y:S01]  /*9f70*/  FFMA.FTZ R14, R87.reuse, R75, R14 ;  /* 0x0000004b570e7223 */ /* 0x040fe2000001000e */
        /* <DEDUP_REMOVED lines=21> */
[CC--:B------:R-:W-:Y:S01]  /*a0d0*/  FFMA.FTZ R24, R87.reuse, R75.reuse, R24 ;  /* 0x0000004b57187223 */ /* 0x0c0fe20000010018 */
[----:B------:R-:W-:Y:S01]  /*a0e0*/  FFMA.FTZ R26, R87, R75, R26 ;  /* 0x0000004b571a7223 */ /* 0x000fe2000001001a */
[----:B------:R-:W-:Y:S01]  /*a0f0*/  IADD3 R76, PT, PT, R89, -0x8, RZ ;  /* 0xfffffff8594c7810 */ /* 0x000fe20007ffe0ff */
[C---:B------:R-:W-:Y:S01]  /*a100*/  FFMA.FTZ R25, R87.reuse, R72, R25 ;  /* 0x0000004857197223 */ /* 0x040fe20000010019 */
[----:B------:R-:W-:Y:S01]  /*a110*/  I2FP.F32.U32 R74, R74 ;  /* 0x0000004a004a7245 */ /* 0x000fe20000201000 */
[----:B------:R-:W-:Y:S01]  /*a120*/  FFMA.FTZ R27, R87, R72, R27 ;  /* 0x00000048571b7223 */ /* 0x000fe2000001001b */
[----:B------:R-:W-:Y:S02]  /*a130*/  IADD3 R75, PT, PT, R89, -0x7, RZ ;  /* 0xfffffff9594b7810 */ /* 0x000fe40007ffe0ff */
[----:B------:R-:W-:Y:S01]  /*a140*/  I2FP.F32.U32 R72, R77 ;  /* 0x0000004d00487245 */ /* 0x000fe20000201000 */
[C---:B------:R-:W-:Y:S01]  /*a150*/  FFMA.FTZ R28, R87.reuse, R74, R28 ;  /* 0x0000004a571c7223 */ /* 0x040fe2000001001c */
[----:B------:R-:W-:Y:S01]  /*a160*/  I2FP.F32.U32 R69, R76 ;  /* 0x0000004c00457245 */ /* 0x000fe20000201000 */
[C---:B------:R-:W-:Y:S01]  /*a170*/  FFMA.FTZ R30, R87.reuse, R74, R30 ;  /* 0x0000004a571e7223 */ /* 0x040fe2000001001e */
[----:B------:R-:W-:Y:S01]  /*a180*/  I2FP.F32.U32 R0, R75 ;  /* 0x0000004b00007245 */ /* 0x000fe20000201000 */
[CC--:B------:R-:W-:Y:S01]  /*a190*/  FFMA.FTZ R29, R87.reuse, R72.reuse, R29 ;  /* 0x00000048571d7223 */ /* 0x0c0fe2000001001d */
[C---:B------:R-:W-:Y:S01]  /*a1a0*/  FFMA.FTZ R31, R87.reuse, R72, R31 ;  /* 0x00000048571f7223 */ /* 0x040fe2000001001f */
        /* <DEDUP_REMOVED lines=11> */
[C---:B------:R-:W-:Y:S01]  /*a260*/  FFMA.FTZ R37, R87.reuse, R0, R37 ;  /* 0x0000000057257223 */ /* 0x040fe20000010025 */
        /* <DEDUP_REMOVED lines=10> */
[----:B------:R-:W-:Y:S02]  /*a310*/  IADD3 R2, PT, PT, R89, 0x18, RZ ;  /* 0x0000001859027810 */ /* 0x000fe40007ffe0ff */
[----:B------:R-:W-:Y:S01]  /*a320*/  I2FP.F32.U32 R0, R68 ;  /* 0x0000004400007245 */ /* 0x000fe20000201000 */
[CC--:B------:R-:W-:Y:S01]  /*a330*/  FFMA.FTZ R44, R87.reuse, R69.reuse, R44 ;  /* 0x00000045572c7223 */ /* 0x0c0fe2000001002c */
[----:B------:R-:W-:Y:S01]  /*a340*/  I2FP.F32.U32 R71, R2 ;  /* 0x0000000200477245 */ /* 0x000fe20000201000 */
[----:B------:R-:W-:Y:S01]  /*a350*/  FFMA.FTZ R46, R87, R69, R46 ;  /* 0x00000045572e7223 */ /* 0x000fe2000001002e */
[----:B------:R-:W-:Y:S01]  /*a360*/  IADD3 R2, PT, PT, R89, 0x19, RZ ;  /* 0x0000001959027810 */ /* 0x000fe20007ffe0ff */
[----:B------:R-:W-:Y:S01]  /*a370*/  FFMA.FTZ R45, R87, R0, R45 ;  /* 0x00000000572d7223 */ /* 0x000fe2000001002d */
[----:B------:R-:W-:Y:S01]  /*a380*/  FMNMX3.FTZ R68, R91, R4, R5, !PT ;  /* 0x000000045b447276 */ /* 0x000fe20007810005 */
[----:B------:R-:W-:Y:S01]  /*a390*/  FFMA.FTZ R47, R87, R0, R47 ;  /* 0x00000000572f7223 */ /* 0x000fe2000001002f */
[----:B------:R-:W-:Y:S01]  /*a3a0*/  IADD3 R69, PT, PT, R89, 0x20, RZ ;  /* 0x0000002059457810 */ /* 0x000fe20007ffe0ff */
[CC--:B------:R-:W-:Y:S01]  /*a3b0*/  FFMA.FTZ R48, R87.reuse, R71.reuse, R48 ;  /* 0x0000004757307223 */ /* 0x0c0fe20000010030 */
[----:B------:R-:W-:Y:S01]  /*a3c0*/  FMNMX3.FTZ R70, R90, R6, R7, !PT ;  /* 0x000000065a467276 */ /* 0x000fe20007810007 */
[C---:B------:R-:W-:Y:S01]  /*a3d0*/  FFMA.FTZ R50, R87.reuse, R71, R50 ;  /* 0x0000004757327223 */ /* 0x040fe20000010032 */
[----:B------:R-:W-:Y:S02]  /*a3e0*/  I2FP.F32.U32 R0, R2 ;  /* 0x0000000200007245 */ /* 0x000fe40000201000 */
[----:B------:R-:W-:Y:S02]  /*a3f0*/  FMNMX3.FTZ R71, R68, R8, R9, !PT ;  /* 0x0000000844477276 */ /* 0x000fe40007810009 */
[----:B------:R-:W-:Y:S01]  /*a400*/  I2FP.F32.U32 R2, R69 ;  /* 0x0000004500027245 */ /* 0x000fe20000201000 */
[C---:B------:R-:W-:Y:S01]  /*a410*/  FFMA.FTZ R49, R87.reuse, R0, R49 ;  /* 0x0000000057317223 */ /* 0x040fe20000010031 */
[----:B------:R-:W-:Y:S01]  /*a420*/  FMNMX3.FTZ R69, R70, R10, R11, !PT ;  /* 0x0000000a46457276 */ /* 0x000fe2000781000b */
[----:B------:R-:W-:Y:S01]  /*a430*/  FFMA.FTZ R51, R87, R0, R51 ;  /* 0x0000000057337223 */ /* 0x000fe20000010033 */
[----:B------:R-:W-:Y:S01]  /*a440*/  FMNMX3.FTZ R70, R71, R12, R13, !PT ;  /* 0x0000000c47467276 */ /* 0x000fe2000781000d */
[----:B------:R-:W-:Y:S01]  /*a450*/  FFMA.FTZ R52, R87, R2, R52 ;  /* 0x0000000257347223 */ /* 0x000fe20000010034 */
[----:B------:R-:W-:Y:S01]  /*a460*/  FMNMX3.FTZ R69, R69, R14, R15, !PT ;  /* 0x0000000e45457276 */ /* 0x000fe2000781000f */
[----:B------:R-:W-:Y:S01]  /*a470*/  FFMA.FTZ R54, R87, R2, R54 ;  /* 0x0000000257367223 */ /* 0x000fe20000010036 */
[----:B------:R-:W-:Y:S02]  /*a480*/  IADD3 R68, PT, PT, R89, 0x21, RZ ;  /* 0x0000002159447810 */ /* 0x000fe40007ffe0ff */
[----:B------:R-:W-:Y:S02]  /*a490*/  FMNMX3.FTZ R70, R70, R16, R17, !PT ;  /* 0x0000001046467276 */ /* 0x000fe40007810011 */
[----:B------:R-:W-:Y:S02]  /*a4a0*/  FMNMX3.FTZ R69, R69, R18, R19, !PT ;  /* 0x0000001245457276 */ /* 0x000fe40007810013 */
[----:B------:R-:W-:Y:S02]  /*a4b0*/  FMNMX3.FTZ R70, R70, R20, R21, !PT ;  /* 0x0000001446467276 */ /* 0x000fe40007810015 */
[----:B------:R-:W-:Y:S02]  /*a4c0*/  I2FP.F32.U32 R0, R68 ;  /* 0x0000004400007245 */ /* 0x000fe40000201000 */
[----:B------:R-:W-:Y:S02]  /*a4d0*/  FMNMX3.FTZ R68, R69, R22, R23, !PT ;  /* 0x0000001645447276 */ /* 0x000fe40007810017 */
[----:B------:R-:W-:Y:S01]  /*a4e0*/  FMNMX3.FTZ R70, R70, R24, R25, !PT ;  /* 0x0000001846467276 */ /* 0x000fe20007810019 */
[C---:B------:R-:W-:Y:S01]  /*a4f0*/  FFMA.FTZ R53, R87.reuse, R0, R53 ;  /* 0x0000000057357223 */ /* 0x040fe20000010035 */
[----:B------:R-:W-:Y:S01]  /*a500*/  FMNMX3.FTZ R68, R68, R26, R27, !PT ;  /* 0x0000001a44447276 */ /* 0x000fe2000781001b */
[----:B------:R-:W-:Y:S01]  /*a510*/  FFMA.FTZ R55, R87, R0, R55 ;  /* 0x0000000057377223 */ /* 0x000fe20000010037 */
[----:B------:R-:W-:Y:S02]  /*a520*/  FMNMX3.FTZ R70, R70, R28, R29, !PT ;  /* 0x0000001c46467276 */ /* 0x000fe4000781001d */
[----:B------:R-:W-:Y:S02]  /*a530*/  FMNMX3.FTZ R68, R68, R30, R31, !PT ;  /* 0x0000001e44447276 */ /* 0x000fe4000781001f */
[C---:B------:R-:W-:Y:S02]  /*a540*/  IADD3 R0, PT, PT, R89.reuse, 0x28, RZ ;  /* 0x0000002859007810 */ /* 0x040fe40007ffe0ff */
[C---:B------:R-:W-:Y:S02]  /*a550*/  IADD3 R2, PT, PT, R89.reuse, 0x29, RZ ;  /* 0x0000002959027810 */ /* 0x040fe40007ffe0ff */
[----:B------:R-:W-:Y:S02]  /*a560*/  FMNMX3.FTZ R70, R70, R32, R33, !PT ;  /* 0x0000002046467276 */ /* 0x000fe40007810021 */
        /* <DEDUP_REMOVED lines=13> */
[-C--:B------:R-:W-:Y:S01]  /*a640*/  FFMA.FTZ R60, R87, R69.reuse, R60 ;  /* 0x00000045573c7223 */ /* 0x080fe2000001003c */
[----:B------:R-:W-:Y:S01]  /*a650*/  IADD3 R0, PT, PT, R89, 0x31, RZ ;  /* 0x0000003159007810 */ /* 0x000fe20007ffe0ff */
[----:B------:R-:W-:Y:S01]  /*a660*/  FFMA.FTZ R62, R87, R69, R62 ;  /* 0x00000045573e7223 */ /* 0x000fe2000001003e */
        /* <DEDUP_REMOVED lines=23> */
[----:B------:R-:W-:Y:S01]  /*a7e0*/  IADD3 R124, PT, PT, R124, -0x1, RZ ;  /* 0xffffffff7c7c7810 */ /* 0x000fe20007ffe0ff */
[----:B------:R-:W-:Y:S01]  /*a7f0*/  SHFL.BFLY PT, R69, R2, 0x2, 0x1f ;  /* 0x0c401f0002457f89 */ /* 0x000fe200000e0000 */
[----:B------:R-:W-:Y:S02]  /*a800*/  IADD3 R125, PT, PT, R125, -0x80, RZ ;  /* 0xffffff807d7d7810 */ /* 0x000fe40007ffe0ff */
[----:B------:R-:W-:Y:S05]  /*a810*/  IADD3 R89, PT, PT, R89, -0x80, RZ ;  /* 0xffffff8059597810 */ /* 0x000fea0007ffe0ff */
[----:B------:R-:W1:Y:S02]  /*a820*/  SHFL.BFLY PT, R0, R73, 0x2, 0x1f ;  /* 0x0c401f0049007f89 */ /* 0x000e6400000e0000 */
[----:B-1----:R-:W-:Y:S02]  /*a830*/  FMNMX.FTZ R71, R73, R0, !PT ;  /* 0x0000000049477209 */ /* 0x002fe40007810000 */
[----:B------:R-:W-:Y:S04]  /*a840*/  FMNMX.FTZ R78, R2, R69, !PT ;  /* 0x00000045024e7209 */ /* 0x000fe80007810000 */
[----:B------:R-:W-:Y:S08]  /*a850*/  SHFL.BFLY PT, R0, R71, 0x1, 0x1f ;  /* 0x0c201f0047007f89 */ /* 0x000ff000000e0000 */
[----:B------:R-:W1:Y:S02]  /*a860*/  SHFL.BFLY PT, R69, R78, 0x1, 0x1f ;  /* 0x0c201f004e457f89 */ /* 0x000e6400000e0000 */
[----:B-1----:R-:W-:Y:S02]  /*a870*/  FMNMX.FTZ R70, R78, R69, !PT ;  /* 0x000000454e467209 */ /* 0x002fe40007810000 */
[----:B------:R-:W-:Y:S02]  /*a880*/  FMNMX.FTZ R69, R71, R0, !PT ;  /* 0x0000000047457209 */ /* 0x000fe40007810000 */
[C---:B------:R-:W-:Y:S01]  /*a890*/  FSETP.NEU.FTZ.AND P1, PT, R70.reuse, -INF , PT ;  /* 0xff8000004600780b */ /* 0x040fe20003f3d000 */
[C---:B------:R-:W-:Y:S01]  /*a8a0*/  FADD.FTZ R68, -R70.reuse, R91 ;  /* 0x0000005b46447221 */ /* 0x040fe20000010100 */
[----:B------:R-:W-:Y:S01]  /*a8b0*/  FMUL.FTZ R0, R70, UR4 ;  /* 0x0000000446007c20 */ /* 0x000fe20008410000 */
[C---:B------:R-:W-:Y:S01]  /*a8c0*/  FADD.FTZ R2, -R69.reuse, R90 ;  /* 0x0000005a45027221 */ /* 0x040fe20000010100 */
[----:B------:R-:W-:Y:S01]  /*a8d0*/  MOV R78, R115 ;  /* 0x00000073004e7202 */ /* 0x000fe20000000f00 */
[----:B------:R-:W-:Y:S01]  /*a8e0*/  FMUL.FTZ R73, R68, UR4 ;  /* 0x0000000444497c20 */ /* 0x000fe20008410000 */
[----:B------:R-:W-:Y:S01]  /*a8f0*/  @P0 IADD3 R78, PT, PT, R126, -0x20, RZ ;  /* 0xffffffe07e4e0810 */ /* 0x000fe20007ffe0ff */
[----:B------:R-:W-:Y:S01]  /*a900*/  FMUL.FTZ R72, R2, UR4 ;  /* 0x0000000402487c20 */ /* 0x000fe20008410000 */
[----:B------:R-:W-:Y:S01]  /*a910*/  FSEL R68, R0, RZ, P1 ;  /* 0x000000ff00447208 */ /* 0x000fe20000800000 */
[C---:B------:R-:W-:Y:S01]  /*a920*/  FMUL.FTZ R2, R69.reuse, UR4 ;  /* 0x0000000445027c20 */ /* 0x040fe20008410000 */
[----:B------:R-:W-:Y:S01]  /*a930*/  FSETP.NEU.FTZ.AND P1, PT, R69, -INF , PT ;  /* 0xff8000004500780b */ /* 0x000fe20003f3d000 */
[----:B------:R-:W1:Y:S01]  /*a940*/  MUFU.EX2 R73, R73 ;  /* 0x0000004900497308 */ /* 0x000e620000000800 */
[----:B------:R-:W-:Y:S01]  /*a950*/  ISETP.NE.AND P0, PT, R124, RZ, PT ;  /* 0x000000ff7c00720c */ /* 0x000fe20003f05270 */
        /* <DEDUP_REMOVED lines=19> */
[----:B------:R-:W-:Y:S01]  /*aa90*/  MUFU.EX2 R113, R113 ;  /* 0x0000007100717308 */ /* 0x000fe20000000800 */
[C---:B------:R-:W-:Y:S01]  /*aaa0*/  FMUL.FTZ R102, R71.reuse, R102 ;  /* 0x0000006647667220 */ /* 0x040fe20000410000 */
[----:B------:R-:W-:Y:S01]  /*aab0*/  FMUL.FTZ R103, R71, R103 ;  /* 0x0000006747677220 */ /* 0x000fe20000410000 */
[C---:B------:R-:W-:Y:S07]  /*aac0*/  FMUL.FTZ R96, R73.reuse, R96 ;  /* 0x0000006049607220 */ /* 0x040fee0000410000 */
[----:B------:R-:W-:Y:S01]  /*aad0*/  MUFU.EX2 R79, R79 ;  /* 0x0000004f004f7308 */ /* 0x000fe20000000800 */
[----:B------:R-:W-:Y:S01]  /*aae0*/  FMUL.FTZ R97, R73, R97 ;  /* 0x0000006149617220 */ /* 0x000fe20000410000 */
[----:B---3--:R-:W-:Y:S01]  /*aaf0*/  F2FP.F16.F32.PACK_AB R120, R149, R0 ;  /* 0x000000009578723e */ /* 0x008fe200000000ff */
[C---:B------:R-:W-:Y:S07]  /*ab00*/  FMUL.FTZ R98, R71.reuse, R98 ;  /* 0x0000006247627220 */ /* 0x040fee0000410000 */
[----:B------:R-:W1:Y:S01]  /*ab10*/  MUFU.EX2 R90, R90 ;  /* 0x0000005a005a7308 */ /* 0x000e620000000800 */
        /* <DEDUP_REMOVED lines=9> */
[--C-:B------:R-:W-:Y:S01]  /*abb0*/  FFMA.FTZ R136, R16, UR4, -R68.reuse ;  /* 0x0000000410887c23 */ /* 0x100fe20008010844 */
[----:B------:R-:W-:Y:S01]  /*abc0*/  FFMA.FTZ R137, R17, UR4, -R68 ;  /* 0x0000000411897c23 */ /* 0x000fe20008010844 */
[--C-:B------:R-:W-:Y:S01]  /*abd0*/  FFMA.FTZ R143, R14, UR4, -R4.reuse ;  /* 0x000000040e8f7c23 */ /* 0x100fe20008010804 */
[--C-:B------:R-:W-:Y:S01]  /*abe0*/  FFMA.FTZ R140, R15, UR4, -R4.reuse ;  /* 0x000000040f8c7c23 */ /* 0x100fe20008010804 */
[----:B-1----:R-:W-:Y:S01]  /*abf0*/  F2FP.F16.F32.PACK_AB R122, R90, R79 ;  /* 0x0000004f5a7a723e */ /* 0x002fe200000000ff */
[--C-:B------:R-:W-:Y:S01]  /*ac00*/  FFMA.FTZ R138, R18, UR4, -R4.reuse ;  /* 0x00000004128a7c23 */ /* 0x100fe20008010804 */
[----:B------:R-:W-:Y:S02]  /*ac10*/  FFMA.FTZ R91, R19, UR4, -R4 ;  /* 0x00000004135b7c23 */ /* 0x000fe40008010804 */
[----:B------:R-:W-:Y:S01]  /*ac20*/  MUFU.EX2 R139, R139 ;  /* 0x0000008b008b7308 */ /* 0x000fe20000000800 */
[----:B--2---:R-:W-:Y:S01]  /*ac30*/  F2FP.F16.F32.PACK_AB R121, R147, R2 ;  /* 0x000000029379723e */ /* 0x004fe200000000ff */
[----:B------:R-:W-:Y:S01]  /*ac40*/  FFMA.FTZ R155, R33, UR4, -R68 ;  /* 0x00000004219b7c23 */ /* 0x000fe20008010844 */
[----:B------:R-:W-:Y:S07]  /*ac50*/  FFMA.FTZ R152, R34, UR4, -R4 ;  /* 0x0000000422987c23 */ /* 0x000fee0008010804 */
[----:B------:R-:W-:Y:S01]  /*ac60*/  MUFU.EX2 R142, R142 ;  /* 0x0000008e008e7308 */ /* 0x000fe20000000800 */
[----:B---3--:R-:W-:Y:S01]  /*ac70*/  F2FP.F16.F32.PACK_AB R123, R113, R130 ;  /* 0x00000082717b723e */ /* 0x008fe200000000ff */
[--C-:B------:R-:W-:Y:S01]  /*ac80*/  FFMA.FTZ R45, R45, UR4, -R68.reuse ;  /* 0x000000042d2d7c23 */ /* 0x100fe20008010844 */
[--C-:B------:R-:W-:Y:S07]  /*ac90*/  FFMA.FTZ R148, R20, UR4, -R68.reuse ;  /* 0x0000000414947c23 */ /* 0x100fee0008010844 */
[----:B------:R-:W-:Y:S01]  /*aca0*/  MUFU.EX2 R136, R136 ;  /* 0x0000008800887308 */ /* 0x000fe20000000800 */
        /* <DEDUP_REMOVED lines=9> */
[----:B------:R-:W1:Y:S06]  /*ad40*/  LDSM.16.MT88.4 R80, [R78] ;  /* 0x000000004e50783b */ /* 0x000e6c0000004200 */
[----:B------:R-:W-:Y:S01]  /*ad50*/  MUFU.EX2 R140, R140 ;  /* 0x0000008c008c7308 */ /* 0x000fe20000000800 */
[--C-:B------:R-:W-:Y:S01]  /*ad60*/  FFMA.FTZ R145, R26, UR4, -R4.reuse ;  /* 0x000000041a917c23 */ /* 0x100fe20008010804 */
[----:B------:R-:W-:Y:S01]  /*ad70*/  FFMA.FTZ R144, R27, UR4, -R4 ;  /* 0x000000041b907c23 */ /* 0x000fe20008010804 */
[----:B------:R-:W-:Y:S07]  /*ad80*/  FFMA.FTZ R0, R73, R86, R0 ;  /* 0x0000005649007223 */ /* 0x000fee0000010000 */
[----:B------:R-:W-:Y:S01]  /*ad90*/  MUFU.EX2 R138, R138 ;  /* 0x0000008a008a7308 */ /* 0x000fe20000000800 */
[----:B------:R-:W-:Y:S01]  /*ada0*/  FFMA.FTZ R73, R28, UR4, -R68 ;  /* 0x000000041c497c23 */ /* 0x000fe20008010844 */
[----:B------:R-:W-:Y:S01]  /*adb0*/  FFMA.FTZ R2, R71, R88, R2 ;  /* 0x0000005847027223 */ /* 0x000fe20000010002 */
[----:B------:R-:W-:Y:S07]  /*adc0*/  FFMA.FTZ R71, R32, UR4, -R68 ;  /* 0x0000000420477c23 */ /* 0x000fee0008010844 */
[----:B------:R-:W-:Y:S01]  /*add0*/  MUFU.EX2 R91, R91 ;  /* 0x0000005b005b7308 */ /* 0x000fe20000000800 */
[----:B------:R-:W-:Y:S01]  /*ade0*/  FADD.FTZ R154, R149, R0 ;  /* 0x00000000959a7221 */ /* 0x000fe20000010000 */
[----:B------:R-:W-:Y:S01]  /*adf0*/  FFMA.FTZ R149, R42, UR4, -R4 ;  /* 0x000000042a957c23 */ /* 0x000fe20008010804 */
[----:B------:R-:W-:Y:S07]  /*ae00*/  FFMA.FTZ R86, R29, UR4, -R68 ;  /* 0x000000041d567c23 */ /* 0x000fee0008010844 */
[----:B------:R-:W-:Y:S01]  /*ae10*/  MUFU.EX2 R148, R148 ;  /* 0x0000009400947308 */ /* 0x000fe20000000800 */
[----:B------:R-:W-:Y:S01]  /*ae20*/  FADD.FTZ R79, R79, R154 ;  /* 0x0000009a4f4f7221 */ /* 0x000fe20000010000 */
[--C-:B------:R-:W-:Y:S01]  /*ae30*/  FFMA.FTZ R50, R50, UR4, -R4.reuse ;  /* 0x0000000432327c23 */ /* 0x100fe20008010804 */
[--C-:B------:R-:W-:Y:S07]  /*ae40*/  FFMA.FTZ R51, R51, UR4, -R4.reuse ;  /* 0x0000000433337c23 */ /* 0x100fee0008010804 */
[----:B------:R-:W2:Y:S01]  /*ae50*/  MUFU.EX2 R151, R151 ;  /* 0x0000009700977308 */ /* 0x000ea20000000800 */
[----:B------:R-:W-:Y:S01]  /*ae60*/  FFMA.FTZ R156, R30, UR4, -R4 ;  /* 0x000000041e9c7c23 */ /* 0x000fe20008010804 */
[--C-:B------:R-:W-:Y:S01]  /*ae70*/  FFMA.FTZ R52, R52, UR4, -R68.reuse ;  /* 0x0000000434347c23 */ /* 0x100fe20008010844 */
[--C-:B------:R-:W-:Y:S07]  /*ae80*/  FFMA.FTZ R53, R53, UR4, -R68.reuse ;  /* 0x0000000435357c23 */ /* 0x100fee0008010844 */
[----:B------:R-:W-:Y:S01]  /*ae90*/  MUFU.EX2 R146, R146 ;  /* 0x0000009200927308 */ /* 0x000fe20000000800 */
[--C-:B------:R-:W-:Y:S01]  /*aea0*/  FFMA.FTZ R56, R56, UR4, -R68.reuse ;  /* 0x0000000438387c23 */ /* 0x100fe20008010844 */
[----:B------:R-:W-:Y:S01]  /*aeb0*/  FFMA.FTZ R57, R57, UR4, -R68 ;  /* 0x0000000439397c23 */ /* 0x000fe20008010844 */
        /* <DEDUP_REMOVED lines=8> */
[----:B------:R-:W-:Y:S07]  /*af40*/  FFMA.FTZ R64, R64, UR4, -R68 ;  /* 0x0000000440407c23 */ /* 0x000fee0008010844 */
[----:B------:R-:W2:Y:S01]  /*af50*/  MUFU.EX2 R150, R150 ;  /* 0x0000009600967308 */ /* 0x000ea20000000800 */
[--C-:B------:R-:W-:Y:S09]  /*af60*/  FFMA.FTZ R66, R66, UR4, -R4.reuse ;  /* 0x0000000442427c23 */ /* 0x100ff20008010804 */
[----:B------:R-:W-:Y:S01]  /*af70*/  MUFU.EX2 R145, R145 ;  /* 0x0000009100917308 */ /* 0x000fe20000000800 */
[----:B---3--:R-:W-:Y:S01]  /*af80*/  F2FP.F16.F32.PACK_AB R134, R141, R146 ;  /* 0x000000928d86723e */ /* 0x008fe200000000ff */
[C---:B-1----:R-:W-:Y:S08]  /*af90*/  HMMA.16816.F32 R96, R120.reuse, R80, R96 ;  /* 0x000000507860723c */ /* 0x042ff00000001860 */
[----:B------:R-:W1:Y:S10]  /*afa0*/  MUFU.EX2 R144, R144 ;  /* 0x0000009000907308 */ /* 0x000e740000000800 */
[----:B------:R3:W-:Y:S01]  /*afb0*/  MUFU.EX2 R29, R73 ;  /* 0x00000049001d7308 */ /* 0x0007e20000000800 */
[----:B--2---:R-:W-:Y:S01]  /*afc0*/  F2FP.F16.F32.PACK_AB R133, R150, R153 ;  /* 0x000000999685723e */ /* 0x004fe200000000ff */
[----:B------:R-:W-:Y:S01]  /*afd0*/  HMMA.16816.F32 R92, R120, R82, R92 ;  /* 0x00000052785c723c */ /* 0x000fe2000000185c */
[----:B------:R-:W2:Y:S07]  /*afe0*/  LDSM.16.MT88.4 R80, [R127+0x3400] ;  /* 0x003400007f50783b */ /* 0x000eae0000004200 */
[----:B------:R-:W4:Y:S01]  /*aff0*/  MUFU.EX2 R86, R86 ;  /* 0x0000005600567308 */ /* 0x000f220000000800 */
[----:B------:R-:W-:Y:S02]  /*b000*/  F2FP.F16.F32.PACK_AB R120, R142, R139 ;  /* 0x0000008b8e78723e */ /* 0x000fe400000000ff */
[----:B------:R-:W-:Y:S07]  /*b010*/  F2FP.F16.F32.PACK_AB R122, R137, R136 ;  /* 0x00000088897a723e */ /* 0x000fee00000000ff */
[----:B------:R5:W-:Y:S01]  /*b020*/  MUFU.EX2 R0, R152 ;  /* 0x0000009800007308 */ /* 0x000be20000000800 */
[----:B------:R-:W-:Y:S02]  /*b030*/  F2FP.F16.F32.PACK_AB R121, R140, R143 ;  /* 0x0000008f8c79723e */ /* 0x000fe400000000ff */
[----:B------:R-:W-:Y:S07]  /*b040*/  F2FP.F16.F32.PACK_AB R123, R91, R138 ;  /* 0x0000008a5b7b723e */ /* 0x000fee00000000ff */
[----:B------:R-:W-:Y:S01]  /*b050*/  MUFU.EX2 R50, R50 ;  /* 0x0000003200327308 */ /* 0x000fe20000000800 */
[--C-:B---3--:R-:W-:Y:S01]  /*b060*/  FFMA.FTZ R73, R35, UR4, -R4.reuse ;  /* 0x0000000423497c23 */ /* 0x108fe20008010804 */
[----:B-1----:R-:W-:Y:S01]  /*b070*/  F2FP.F16.F32.PACK_AB R135, R144, R145 ;  /* 0x000000919087723e */ /* 0x002fe200000000ff */
[----:B------:R-:W-:Y:S07]  /*b080*/  LDSM.16.MT88.4 R32, [R78+0xc00] ;  /* 0x000c00004e20783b */ /* 0x000fee0000004200 */
[----:B------:R-:W-:Y:S10]  /*b090*/  MUFU.EX2 R51, R51 ;  /* 0x0000003300337308 */ /* 0x000ff40000000800 */
[----:B------:R-:W-:Y:S01]  /*b0a0*/  MUFU.EX2 R73, R73 ;  /* 0x0000004900497308 */ /* 0x000fe20000000800 */
[----:B-----5:R-:W-:Y:S09]  /*b0b0*/  FFMA.FTZ R152, R39, UR4, -R4 ;  /* 0x0000000427987c23 */ /* 0x020ff20008010804 */
[----:B------:R1:W-:Y:S10]  /*b0c0*/  MUFU.EX2 R30, R155 ;  /* 0x0000009b001e7308 */ /* 0x0003f40000000800 */
[----:B------:R-:W-:Y:S10]  /*b0d0*/  MUFU.EX2 R152, R152 ;  /* 0x0000009800987308 */ /* 0x000ff40000000800 */
[----:B------:R-:W-:Y:S10]  /*b0e0*/  MUFU.EX2 R149, R149 ;  /* 0x0000009500957308 */ /* 0x000ff40000000800 */
[----:B------:R-:W-:Y:S01]  /*b0f0*/  MUFU.EX2 R52, R52 ;  /* 0x0000003400347308 */ /* 0x000fe20000000800 */
[----:B-1----:R-:W-:Y:S01]  /*b100*/  FADD.FTZ R155, R147, R2 ;  /* 0x00000002939b7221 */ /* 0x002fe20000010000 */
[--C-:B------:R-:W-:Y:S01]  /*b110*/  FFMA.FTZ R2, R36, UR4, -R68.reuse ;  /* 0x0000000424027c23 */ /* 0x100fe20008010844 */
[--C-:B------:R-:W-:Y:S07]  /*b120*/  FFMA.FTZ R147, R40, UR4, -R68.reuse ;  /* 0x0000000428937c23 */ /* 0x100fee0008010844 */
[----:B------:R-:W-:Y:S01]  /*b130*/  MUFU.EX2 R53, R53 ;  /* 0x0000003500357308 */ /* 0x000fe20000000800 */
[----:B------:R-:W-:Y:S01]  /*b140*/  FADD.FTZ R154, R130, R155 ;  /* 0x0000009b829a7221 */ /* 0x000fe20000010000 */
[C---:B--2---:R-:W-:Y:S08]  /*b150*/  HMMA.16816.F32 R104, R120.reuse, R80, R104 ;  /* 0x000000507868723c */ /* 0x044ff00000001868 */
[----:B------:R-:W-:Y:S01]  /*b160*/  MUFU.EX2 R2, R2 ;  /* 0x0000000200027308 */ /* 0x000fe20000000800 */
[----:B------:R-:W-:Y:S01]  /*b170*/  FADD.FTZ R130, R90, R79 ;  /* 0x0000004f5a827221 */ /* 0x000fe20000010000 */
[----:B------:R-:W-:Y:S01]  /*b180*/  FFMA.FTZ R79, R44, UR4, -R68 ;  /* 0x000000042c4f7c23 */ /* 0x000fe20008010844 */
[----:B------:R-:W-:Y:S01]  /*b190*/  FADD.FTZ R154, R113, R154 ;  /* 0x0000009a719a7221 */ /* 0x000fe20000010000 */
[----:B------:R-:W-:Y:S06]  /*b1a0*/  FFMA.FTZ R113, R46, UR4, -R4 ;  /* 0x000000042e717c23 */ /* 0x000fec0008010804 */
[----:B------:R-:W-:Y:S01]  /*b1b0*/  MUFU.EX2 R147, R147 ;  /* 0x0000009300937308 */ /* 0x000fe20000000800 */
[C---:B------:R-:W-:Y:S01]  /*b1c0*/  HMMA.16816.F32 R100, R120.reuse, R82, R100 ;  /* 0x000000527864723c */ /* 0x040fe20000001864 */
[----:B------:R-:W1:Y:S08]  /*b1d0*/  LDSM.16.MT88.4 R80, [R78+0x400] ;  /* 0x000400004e50783b */ /* 0x000e700000004200 */
[----:B------:R-:W-:Y:S01]  /*b1e0*/  MUFU.EX2 R79, R79 ;  /* 0x0000004f004f7308 */ /* 0x000fe20000000800 */
[--C-:B------:R-:W-:Y:S09]  /*b1f0*/  FFMA.FTZ R90, R49, UR4, -R68.reuse ;  /* 0x00000004315a7c23 */ /* 0x100ff20008010844 */
[----:B------:R-:W-:Y:S10]  /*b200*/  MUFU.EX2 R113, R113 ;  /* 0x0000007100717308 */ /* 0x000ff40000000800 */
[----:B------:R-:W-:Y:S10]  /*b210*/  MUFU.EX2 R90, R90 ;  /* 0x0000005a005a7308 */ /* 0x000ff40000000800 */
[----:B------:R-:W-:Y:S10]  /*b220*/  MUFU.EX2 R56, R56 ;  /* 0x0000003800387308 */ /* 0x000ff40000000800 */
[----:B------:R-:W-:Y:S10]  /*b230*/  MUFU.EX2 R57, R57 ;  /* 0x0000003900397308 */ /* 0x000ff40000000800 */
[----:B------:R-:W-:Y:S10]  /*b240*/  MUFU.EX2 R54, R54 ;  /* 0x0000003600367308 */ /* 0x000ff40000000800 */
[----:B------:R-:W-:Y:S10]  /*b250*/  MUFU.EX2 R55, R55 ;  /* 0x0000003700377308 */ /* 0x000ff40000000800 */
[----:B------:R-:W-:Y:S10]  /*b260*/  MUFU.EX2 R58, R58 ;  /* 0x0000003a003a7308 */ /* 0x000ff40000000800 */
[----:B------:R-:W-:Y:S10]  /*b270*/  MUFU.EX2 R59, R59 ;  /* 0x0000003b003b7308 */ /* 0x000ff40000000800 */
[----:B------:R-:W-:Y:S01]  /*b280*/  MUFU.EX2 R71, R71 ;  /* 0x0000004700477308 */ /* 0x000fe20000000800 */
[C---:B-1----:R-:W-:Y:S09]  /*b290*/  HMMA.16816.F32 R96, R120.reuse, R80, R96 ;  /* 0x000000507860723c */ /* 0x042ff20000001860 */
[----:B------:R-:W-:Y:S10]  /*b2a0*/  MUFU.EX2 R31, R156 ;  /* 0x0000009c001f7308 */ /* 0x000ff40000000800 */
[----:B------:R-:W1:Y:S01]  /*b2b0*/  MUFU.EX2 R88, R88 ;  /* 0x0000005800587308 */ /* 0x000e620000000800 */
[----:B------:R-:W-:Y:S01]  /*b2c0*/  HMMA.16816.F32 R92, R120, R82, R92 ;  /* 0x00000052785c723c */ /* 0x000fe2000000185c */
[----:B------:R-:W2:Y:S08]  /*b2d0*/  LDSM.16.MT88.4 R80, [R127+0x3800] ;  /* 0x003800007f50783b */ /* 0x000eb00000004200 */
[----:B------:R-:W3:Y:S01]  /*b2e0*/  LDSM.16.MT88.4 R120, [R78+0x800] ;  /* 0x000800004e78783b */ /* 0x000ee20000004200 */
[C---:B--2---:R-:W-:Y:S08]  /*b2f0*/  HMMA.16816.F32 R104, R132.reuse, R80, R104 ;  /* 0x000000508468723c */ /* 0x044ff00000001868 */
[C---:B------:R-:W-:Y:S01]  /*b300*/  HMMA.16816.F32 R100, R132.reuse, R82, R100 ;  /* 0x000000528464723c */ /* 0x040fe20000001864 */
[----:B------:R-:W2:Y:S07]  /*b310*/  LDSM.16.MT88.4 R80, [R127+0x3c00] ;  /* 0x003c00007f50783b */ /* 0x000eae0000004200 */
[C---:B---3--:R-:W-:Y:S03]  /*b320*/  HMMA.16816.F32 R96, R132.reuse, R120, R96 ;  /* 0x000000788460723c */ /* 0x048fe60000001860 */
[----:B----4-:R-:W-:Y:S02]  /*b330*/  F2FP.F16.F32.PACK_AB R120, R86, R29 ;  /* 0x0000001d5678723e */ /* 0x010fe400000000ff */
[----:B-1----:R-:W-:Y:S03]  /*b340*/  F2FP.F16.F32.PACK_AB R121, R88, R31 ;  /* 0x0000001f5879723e */ /* 0x002fe600000000ff */
[----:B------:R-:W-:Y:S01]  /*b350*/  HMMA.16816.F32 R92, R132, R122, R92 ;  /* 0x0000007a845c723c */ /* 0x000fe2000000185c */
[----:B------:R-:W1:Y:S02]  /*b360*/  LDSM.16.MT88.4 R132, [R127+0x4000] ;  /* 0x004000007f84783b */ /* 0x000e640000004200 */
[----:B------:R-:W-:Y:S02]  /*b370*/  F2FP.F16.F32.PACK_AB R122, R30, R71 ;  /* 0x000000471e7a723e */ /* 0x000fe400000000ff */
[----:B------:R-:W-:Y:S07]  /*b380*/  F2FP.F16.F32.PACK_AB R123, R73, R0 ;  /* 0x00000000497b723e */ /* 0x000fee00000000ff */
[C---:B------:R-:W-:Y:S08]  /*b390*/  HMMA.16816.F32 R96, R120.reuse, R32, R96 ;  /* 0x000000207860723c */ /* 0x040ff00000001860 */
[C---:B------:R-:W-:Y:S08]  /*b3a0*/  HMMA.16816.F32 R92, R120.reuse, R34, R92 ;  /* 0x00000022785c723c */ /* 0x040ff0000000185c */
[C---:B--2---:R-:W-:Y:S03]  /*b3b0*/  HMMA.16816.F32 R104, R120.reuse, R80, R104 ;  /* 0x000000507868723c */ /* 0x044fe60000001868 */
[--C-:B------:R-:W-:Y:S01]  /*b3c0*/  FFMA.FTZ R81, R37, UR4, -R68.reuse ;  /* 0x0000000425517c23 */ /* 0x100fe20008010844 */
[----:B------:R-:W-:Y:S04]  /*b3d0*/  FFMA.FTZ R80, R41, UR4, -R68 ;  /* 0x0000000429507c23 */ /* 0x000fe80008010844 */
[----:B------:R-:W-:Y:S01]  /*b3e0*/  HMMA.16816.F32 R100, R120, R82, R100 ;  /* 0x000000527864723c */ /* 0x000fe20000001864 */
[----:B------:R-:W2:Y:S02]  /*b3f0*/  MUFU.EX2 R81, R81 ;  /* 0x0000005100517308 */ /* 0x000ea40000000800 */
[--C-:B------:R-:W-:Y:S01]  /*b400*/  FFMA.FTZ R83, R38, UR4, -R4.reuse ;  /* 0x0000000426537c23 */ /* 0x100fe20008010804 */
[----:B------:R-:W-:Y:S01]  /*b410*/  FFMA.FTZ R82, R43, UR4, -R4 ;  /* 0x000000042b527c23 */ /* 0x000fe20008010804 */
[----:B------:R-:W3:Y:S01]  /*b420*/  LDSM.16.MT88.4 R36, [R78+0x1000] ;  /* 0x001000004e24783b */ /* 0x000ee20000004200 */
[----:B------:R-:W-:Y:S05]  /*b430*/  FFMA.FTZ R121, R48, UR4, -R68 ;  /* 0x0000000430797c23 */ /* 0x000fea0008010844 */
[----:B------:R-:W4:Y:S01]  /*b440*/  MUFU.EX2 R80, R80 ;  /* 0x0000005000507308 */ /* 0x000f220000000800 */
[----:B------:R-:W-:Y:S01]  /*b450*/  FFMA.FTZ R120, R47, UR4, -R4 ;  /* 0x000000042f787c23 */ /* 0x000fe20008010804 */
[----:B------:R-:W-:Y:S08]  /*b460*/  FADD.FTZ R123, R143, R154 ;  /* 0x0000009a8f7b7221 */ /* 0x000ff00000010000 */
[----:B------:R5:W-:Y:S01]  /*b470*/  MUFU.EX2 R48, R45 ;  /* 0x0000002d00307308 */ /* 0x000be20000000800 */
[----:B------:R-:W3:Y:S01]  /*b480*/  LDSM.16.MT88.4 R40, [R127+0x4400] ;  /* 0x004400007f28783b */ /* 0x000ee20000004200 */
[----:B------:R-:W-:Y:S08]  /*b490*/  FADD.FTZ R123, R140, R123 ;  /* 0x0000007b8c7b7221 */ /* 0x000ff00000010000 */
[----:B------:R-:W1:Y:S01]  /*b4a0*/  MUFU.EX2 R83, R83 ;  /* 0x0000005300537308 */ /* 0x000e620000000800 */
[----:B--2---:R-:W-:Y:S01]  /*b4b0*/  F2FP.F16.F32.PACK_AB R32, R81, R2 ;  /* 0x000000025120723e */ /* 0x004fe200000000ff */
[----:B------:R-:W-:Y:S08]  /*b4c0*/  FADD.FTZ R138, R138, R123 ;  /* 0x0000007b8a8a7221 */ /* 0x000ff00000010000 */
[----:B------:R-:W2:Y:S01]  /*b4d0*/  MUFU.EX2 R82, R82 ;  /* 0x0000005200527308 */ /* 0x000ea20000000800 */
[----:B----4-:R-:W-:Y:S01]  /*b4e0*/  F2FP.F16.F32.PACK_AB R34, R80, R147 ;  /* 0x000000935022723e */ /* 0x010fe200000000ff */
[----:B------:R-:W-:Y:S08]  /*b4f0*/  FADD.FTZ R138, R91, R138 ;  /* 0x0000008a5b8a7221 */ /* 0x000ff00000010000 */
[----:B------:R4:W3:Y:S01]  /*b500*/  MUFU.EX2 R49, R121 ;  /* 0x0000007900317308 */ /* 0x0008e20000000800 */
[----:B------:R-:W-:Y:S01]  /*b510*/  MOV R91, R70 ;  /* 0x00000046005b7202 */ /* 0x000fe20000000f00 */
[----:B-----5:R-:W5:Y:S01]  /*b520*/  LDSM.16.MT88.4 R44, [R78+0x1400] ;  /* 0x001400004e2c783b */ /* 0x020f620000004200 */
[----:B------:R-:W-:Y:S07]  /*b530*/  FADD.FTZ R153, R153, R138 ;  /* 0x0000008a99997221 */ /* 0x000fee0000010000 */
[----:B------:R-:W5:Y:S01]  /*b540*/  MUFU.EX2 R120, R120 ;  /* 0x0000007800787308 */ /* 0x000f620000000800 */
[----:B-1----:R-:W-:Y:S01]  /*b550*/  F2FP.F16.F32.PACK_AB R33, R152, R83 ;  /* 0x000000539821723e */ /* 0x002fe200000000ff */
[----:B------:R-:W-:Y:S01]  /*b560*/  FADD.FTZ R150, R150, R153 ;  /* 0x0000009996967221 */ /* 0x000fe20000010000 */
[----:B--2---:R-:W-:Y:S03]  /*b570*/  F2FP.F16.F32.PACK_AB R35, R82, R149 ;  /* 0x000000955223723e */ /* 0x004fe600000000ff */
[----:B------:R-:W-:Y:S01]  /*b580*/  FADD.FTZ R145, R145, R150 ;  /* 0x0000009691917221 */ /* 0x000fe20000010000 */
[----:B----4-:R-:W-:Y:S03]  /*b590*/  FADD.FTZ R121, R139, R130 ;  /* 0x000000828b797221 */ /* 0x010fe60000010000 */
[----:B------:R-:W-:Y:S01]  /*b5a0*/  FADD.FTZ R144, R144, R145 ;  /* 0x0000009190907221 */ /* 0x000fe20000010000 */
[C---:B------:R-:W-:Y:S05]  /*b5b0*/  HMMA.16816.F32 R104, R32.reuse, R132, R104 ;  /* 0x000000842068723c */ /* 0x040fea0000001868 */
[----:B------:R-:W-:Y:S01]  /*b5c0*/  FADD.FTZ R31, R31, R144 ;  /* 0x000000901f1f7221 */ /* 0x000fe20000010000 */
[----:B------:R-:W-:Y:S02]  /*b5d0*/  FADD.FTZ R121, R142, R121 ;  /* 0x000000798e797221 */ /* 0x000fe40000010000 */
[C---:B---3--:R-:W-:Y:S03]  /*b5e0*/  HMMA.16816.F32 R96, R32.reuse, R36, R96 ;  /* 0x000000242060723c */ /* 0x048fe60000001860 */
[----:B------:R-:W-:Y:S01]  /*b5f0*/  FADD.FTZ R31, R88, R31 ;  /* 0x0000001f581f7221 */ /* 0x000fe20000010000 */
[----:B------:R-:W-:Y:S04]  /*b600*/  FADD.FTZ R136, R136, R121 ;  /* 0x0000007988887221 */ /* 0x000fe80000010000 */
[C---:B------:R-:W-:Y:S01]  /*b610*/  HMMA.16816.F32 R92, R32.reuse, R38, R92 ;  /* 0x00000026205c723c */ /* 0x040fe2000000185c */
[----:B------:R-:W1:Y:S02]  /*b620*/  LDSM.16.MT88.4 R36, [R127+0x4800] ;  /* 0x004800007f24783b */ /* 0x000e640000004200 */
[----:B------:R-:W-:Y:S04]  /*b630*/  FADD.FTZ R137, R137, R136 ;  /* 0x0000008889897221 */ /* 0x000fe80000010000 */
[----:B------:R-:W-:Y:S01]  /*b640*/  FADD.FTZ R148, R148, R137 ;  /* 0x0000008994947221 */ /* 0x000fe20000010000 */
[----:B------:R-:W-:Y:S03]  /*b650*/  HMMA.16816.F32 R100, R32, R134, R100 ;  /* 0x000000862064723c */ /* 0x000fe60000001864 */
[----:B------:R-:W-:Y:S01]  /*b660*/  F2FP.F16.F32.PACK_AB R32, R48, R79 ;  /* 0x0000004f3020723e */ /* 0x000fe200000000ff */
[----:B------:R-:W-:Y:S01]  /*b670*/  FADD.FTZ R151, R151, R148 ;  /* 0x0000009497977221 */ /* 0x000fe20000010000 */
[----:B------:R-:W-:Y:S02]  /*b680*/  F2FP.F16.F32.PACK_AB R34, R90, R49 ;  /* 0x000000315a22723e */ /* 0x000fe400000000ff */
[----:B-----5:R-:W-:Y:S02]  /*b690*/  F2FP.F16.F32.PACK_AB R33, R120, R113 ;  /* 0x000000717821723e */ /* 0x020fe400000000ff */
[----:B------:R-:W-:Y:S07]  /*b6a0*/  F2FP.F16.F32.PACK_AB R35, R51, R50 ;  /* 0x000000323323723e */ /* 0x000fee00000000ff */
[C---:B------:R-:W-:Y:S03]  /*b6b0*/  HMMA.16816.F32 R104, R32.reuse, R40, R104 ;  /* 0x000000282068723c */ /* 0x040fe60000001868 */
[----:B------:R-:W-:Y:S02]  /*b6c0*/  F2FP.F16.F32.PACK_AB R40, R53, R52 ;  /* 0x000000343528723e */ /* 0x000fe400000000ff */
[----:B------:R-:W-:Y:S03]  /*b6d0*/  F2FP.F16.F32.PACK_AB R41, R55, R54 ;  /* 0x000000363729723e */ /* 0x000fe600000000ff */
[C---:B------:R-:W-:Y:S03]  /*b6e0*/  HMMA.16816.F32 R100, R32.reuse, R42, R100 ;  /* 0x0000002a2064723c */ /* 0x040fe60000001864 */
[----:B------:R-:W-:Y:S02]  /*b6f0*/  F2FP.F16.F32.PACK_AB R42, R57, R56 ;  /* 0x00000038392a723e */ /* 0x000fe400000000ff */
[----:B------:R-:W-:Y:S03]  /*b700*/  F2FP.F16.F32.PACK_AB R43, R59, R58 ;  /* 0x0000003a3b2b723e */ /* 0x000fe600000000ff */
[C---:B------:R-:W-:Y:S03]  /*b710*/  HMMA.16816.F32 R96, R32.reuse, R44, R96 ;  /* 0x0000002c2060723c */ /* 0x040fe60000001860 */
[----:B------:R-:W-:Y:S04]  /*b720*/  FADD.FTZ R44, R146, R151 ;  /* 0x00000097922c7221 */ /* 0x000fe80000010000 */
[----:B------:R-:W-:Y:S01]  /*b730*/  FADD.FTZ R44, R141, R44 ;  /* 0x0000002c8d2c7221 */ /* 0x000fe20000010000 */
[----:B------:R-:W-:Y:S01]  /*b740*/  HMMA.16816.F32 R92, R32, R46, R92 ;  /* 0x0000002e205c723c */ /* 0x000fe2000000185c */
[----:B------:R-:W2:Y:S07]  /*b750*/  LDSM.16.MT88.4 R32, [R78+0x1800] ;  /* 0x001800004e20783b */ /* 0x000eae0000004200 */
[C---:B-1----:R-:W-:Y:S05]  /*b760*/  HMMA.16816.F32 R104, R40.reuse, R36, R104 ;  /* 0x000000242868723c */ /* 0x042fea0000001868 */
[----:B------:R-:W-:Y:S01]  /*b770*/  FADD.FTZ R37, R29, R44 ;  /* 0x0000002c1d257221 */ /* 0x000fe20000010000 */
[----:B------:R-:W-:Y:S01]  /*b780*/  FADD.FTZ R36, R0, R31 ;  /* 0x0000001f00247221 */ /* 0x000fe20000010000 */
[----:B------:R-:W1:Y:S01]  /*b790*/  LDSM.16.MT88.4 R44, [R127+0x4c00] ;  /* 0x004c00007f2c783b */ /* 0x000e620000004200 */
[C---:B------:R-:W-:Y:S01]  /*b7a0*/  HMMA.16816.F32 R100, R40.reuse, R38, R100 ;  /* 0x000000262864723c */ /* 0x040fe20000001864 */
[----:B------:R-:W-:Y:S02]  /*b7b0*/  MUFU.EX2 R0, R64 ;  /* 0x0000004000007308 */ /* 0x000fe40000000800 */
[----:B------:R-:W-:Y:S01]  /*b7c0*/  FADD.FTZ R86, R86, R37 ;  /* 0x0000002556567221 */ /* 0x000fe20000010000 */
[----:B------:R-:W-:Y:S01]  /*b7d0*/  FADD.FTZ R36, R73, R36 ;  /* 0x0000002449247221 */ /* 0x000fe20000010000 */
[--C-:B------:R-:W-:Y:S01]  /*b7e0*/  FFMA.FTZ R29, R60, UR4, -R68.reuse ;  /* 0x000000043c1d7c23 */ /* 0x100fe20008010844 */
[----:B------:R-:W-:Y:S01]  /*b7f0*/  FFMA.FTZ R60, R61, UR4, -R68 ;  /* 0x000000043d3c7c23 */ /* 0x000fe20008010844 */
[----:B------:R-:W-:Y:S01]  /*b800*/  FADD.FTZ R71, R71, R86 ;  /* 0x0000005647477221 */ /* 0x000fe20000010000 */
[----:B------:R-:W-:Y:S01]  /*b810*/  FADD.FTZ R83, R83, R36 ;  /* 0x0000002453537221 */ /* 0x000fe20000010000 */
[--C-:B------:R-:W-:Y:S01]  /*b820*/  FFMA.FTZ R61, R62, UR4, -R4.reuse ;  /* 0x000000043e3d7c23 */ /* 0x100fe20008010804 */
[----:B------:R-:W3:Y:S01]  /*b830*/  LDSM.16.MT88.4 R36, [R78+0x1c00] ;  /* 0x001c00004e24783b */ /* 0x000ee20000004200 */
        /* <DEDUP_REMOVED lines=9> */
[----:B------:R-:W-:Y:S08]  /*b8d0*/  FADD.FTZ R82, R82, R149 ;  /* 0x0000009552527221 */ /* 0x000ff00000010000 */
[----:B------:R-:W4:Y:S01]  /*b8e0*/  MUFU.EX2 R60, R60 ;  /* 0x0000003c003c7308 */ /* 0x000f220000000800 */
[----:B------:R-:W-:Y:S01]  /*b8f0*/  FADD.FTZ R147, R147, R30 ;  /* 0x0000001e93937221 */ /* 0x000fe20000010000 */
[----:B------:R-:W-:Y:S01]  /*b900*/  FADD.FTZ R113, R113, R82 ;  /* 0x0000005271717221 */ /* 0x000fe20000010000 */
[C---:B--2---:R-:W-:Y:S07]  /*b910*/  HMMA.16816.F32 R96, R40.reuse, R32, R96 ;  /* 0x000000202860723c */ /* 0x044fee0000001860 */
[----:B------:R-:W2:Y:S01]  /*b920*/  MUFU.EX2 R31, R68 ;  /* 0x00000044001f7308 */ /* 0x000ea20000000800 */
        /* <DEDUP_REMOVED lines=8> */
[----:B------:R-:W-:Y:S01]  /*b9b0*/  MUFU.EX2 R30, R66 ;  /* 0x00000042001e7308 */ /* 0x000fe20000000800 */
[----:B----4-:R-:W-:Y:S01]  /*b9c0*/  F2FP.F16.F32.PACK_AB R32, R60, R29 ;  /* 0x0000001d3c20723e */ /* 0x010fe200000000ff */
[----:B------:R-:W-:Y:S01]  /*b9d0*/  FADD.FTZ R41, R49, R48 ;  /* 0x0000003031297221 */ /* 0x000fe20000010000 */
[----:B------:R-:W-:Y:S07]  /*b9e0*/  FADD.FTZ R51, R51, R50 ;  /* 0x0000003233337221 */ /* 0x000fee0000010000 */
[----:B------:R-:W4:Y:S01]  /*b9f0*/  MUFU.EX2 R63, R4 ;  /* 0x00000004003f7308 */ /* 0x000f220000000800 */
[----:B--2---:R-:W-:Y:S01]  /*ba00*/  F2FP.F16.F32.PACK_AB R34, R31, R0 ;  /* 0x000000001f22723e */ /* 0x004fe200000000ff */
[----:B------:R-:W-:Y:S01]  /*ba10*/  FADD.FTZ R41, R90, R41 ;  /* 0x000000295a297221 */ /* 0x000fe20000010000 */
[----:B------:R-:W-:Y:S01]  /*ba20*/  FADD.FTZ R54, R54, R51 ;  /* 0x0000003336367221 */ /* 0x000fe20000010000 */
[----:B------:R-:W-:Y:S02]  /*ba30*/  MOV R90, R69 ;  /* 0x00000045005a7202 */ /* 0x000fe40000000f00 */
[----:B------:R-:W-:Y:S01]  /*ba40*/  FADD.FTZ R52, R52, R41 ;  /* 0x0000002934347221 */ /* 0x000fe20000010000 */
[----:B-----5:R-:W-:Y:S01]  /*ba50*/  F2FP.F16.F32.PACK_AB R33, R2, R61 ;  /* 0x0000003d0221723e */ /* 0x020fe200000000ff */
[----:B------:R-:W-:Y:S02]  /*ba60*/  FADD.FTZ R55, R55, R54 ;  /* 0x0000003637377221 */ /* 0x000fe40000010000 */
[----:B------:R-:W-:Y:S02]  /*ba70*/  FADD.FTZ R53, R53, R52 ;  /* 0x0000003435357221 */ /* 0x000fe40000010000 */
[----:B------:R-:W-:Y:S01]  /*ba80*/  FADD.FTZ R58, R58, R55 ;  /* 0x000000373a3a7221 */ /* 0x000fe20000010000 */
[----:B----4-:R-:W-:Y:S01]  /*ba90*/  F2FP.F16.F32.PACK_AB R35, R63, R30 ;  /* 0x0000001e3f23723e */ /* 0x010fe200000000ff */
[----:B------:R-:W-:Y:S02]  /*baa0*/  FADD.FTZ R40, R56, R53 ;  /* 0x0000003538287221 */ /* 0x000fe40000010000 */
[----:B------:R-:W-:Y:S02]  /*bab0*/  FADD.FTZ R58, R59, R58 ;  /* 0x0000003a3b3a7221 */ /* 0x000fe40000010000 */
[----:B------:R-:W-:Y:S02]  /*bac0*/  FADD.FTZ R40, R57, R40 ;  /* 0x0000002839287221 */ /* 0x000fe40000010000 */
        /* <DEDUP_REMOVED lines=10> */
[----:B------:R-:W-:Y:S04]  /*bb70*/  FADD.FTZ R88, R63, R30 ;  /* 0x0000001e3f587221 */ /* 0x000fe80000010000 */
[----:B------:R-:W-:Y:S01]  /*bb80*/  HMMA.16816.F32 R92, R32, R38, R92 ;  /* 0x00000026205c723c */ /* 0x000fe2000000185c */
[----:B------:R-:W-:Y:S08]  /*bb90*/  @!UPT UIADD3 URZ, UPT, UPT, URZ, URZ, URZ ;  /* 0x000000fffffff290 */ /* 0x000ff0000fffe0ff */
[----:B------:R-:W-:Y:S11]  /*bba0*/  @P0 BRA `(.L_x_3948) ;  /* 0xffffffd000180947 */ /* 0x000ff6000383ffff */
.L_x_3944:
[----:B------:R-:W1:Y:S01]  /*bbb0*/  SHFL.BFLY PT, R5, R86, 0x2, 0x1f ;  /* 0x0c401f0056057f89 */ /* 0x000e6200000e0000 */
[C---:B------:R-:W-:Y:S01]  /*bbc0*/  SHF.L.U32 R6, R3.reuse, 0x1, RZ ;  /* 0x0000000103067819 */ /* 0x040fe200000006ff */
[----:B------:R-:W2:Y:S01]  /*bbd0*/  LDC R15, c[0x0][0x434] ;  /* 0x00010d00ff0f7b82 */ /* 0x000ea20000000800 */
[----:B------:R-:W-:Y:S01]  /*bbe0*/  LOP3.LUT R9, R116, 0xc0, R109, 0xf8, !PT ;  /* 0x000000c074097812 */ /* 0x000fe200078ef86d */
[----:B------:R-:W3:Y:S01]  /*bbf0*/  SHFL.BFLY PT, R11, R88, 0x2, 0x1f ;  /* 0x0c401f00580b7f89 */ /* 0x000ee200000e0000 */
[----:B------:R-:W-:Y:S01]  /*bc00*/  LOP3.LUT R6, R6, 0x6, RZ, 0xc0, !PT ;  /* 0x0000000606067812 */ /* 0x000fe200078ec0ff */
[----:B------:R-:W-:Y:S01]  /*bc10*/  BSSY.RECONVERGENT B0, `(.L_x_3949) ;  /* 0x0000068000007945 */ /* 0x000fe20003800200 */
[----:B------:R-:W-:Y:S02]  /*bc20*/  ISETP.NE.AND P1, PT, R114, -0x1, PT ;  /* 0xffffffff7200780c */ /* 0x000fe40003f25270 */
[C---:B------:R-:W-:Y:S01]  /*bc30*/  SHF.L.U32 R14, R3.reuse, 0x2, RZ ;  /* 0x00000002030e7819 */ /* 0x040fe200000006ff */
[----:B------:R-:W4:Y:S01]  /*bc40*/  S2UR UR6, SR_CTAID.X ;  /* 0x00000000000679c3 */ /* 0x000f220000002500 */
[----:B------:R-:W-:-:S02]  /*bc50*/  LOP3.LUT P5, RZ, R3, 0x3, RZ, 0xc0, !PT ;  /* 0x0000000303ff7812 */ /* 0x000fc400078ac0ff */
[C---:B------:R-:W-:Y:S02]  /*bc60*/  LOP3.LUT R12, R14.reuse, 0x40, RZ, 0xc0, !PT ;  /* 0x000000400e0c7812 */ /* 0x040fe400078ec0ff */
[----:B------:R-:W-:Y:S01]  /*bc70*/  LOP3.LUT R14, R14, 0x20, RZ, 0xc0, !PT ;  /* 0x000000200e0e7812 */ /* 0x000fe200078ec0ff */
[----:B-1----:R-:W-:Y:S01]  /*bc80*/  FADD.FTZ R8, R5, R86 ;  /* 0x0000005605087221 */ /* 0x002fe20000010000 */
[----:B---3--:R-:W-:-:S04]  /*bc90*/  FADD.FTZ R11, R11, R88 ;  /* 0x000000580b0b7221 */ /* 0x008fc80000010000 */
[----:B------:R-:W1:Y:S04]  /*bca0*/  SHFL.BFLY PT, R5, R8, 0x1, 0x1f ;  /* 0x0c201f0008057f89 */ /* 0x000e6800000e0000 */
[----:B------:R-:W3:Y:S01]  /*bcb0*/  SHFL.BFLY PT, R0, R11, 0x1, 0x1f ;  /* 0x0c201f000b007f89 */ /* 0x000ee200000e0000 */
[----:B----4-:R-:W-:Y:S01]  /*bcc0*/  USHF.L.U32 UR6, UR6, 0x6, URZ ;  /* 0x0000000606067899 */ /* 0x010fe200080006ff */
[----:B-1----:R-:W-:Y:S01]  /*bcd0*/  FADD.FTZ R2, R8, R5 ;  /* 0x0000000508027221 */ /* 0x002fe20000010000 */
[----:B------:R-:W-:Y:S01]  /*bce0*/  SHF.L.U32 R5, R3, 0x4, RZ ;  /* 0x0000000403057819 */ /* 0x000fe200000006ff */
[----:B------:R-:W1:Y:S02]  /*bcf0*/  LDC.U8 R8, c[0x0][0x548] ;  /* 0x00015200ff087b82 */ /* 0x000e640000000000 */
[----:B------:R-:W4:Y:S01]  /*bd00*/  MUFU.RCP R4, R2 ;  /* 0x0000000200047308 */ /* 0x000f220000001000 */
[----:B------:R-:W-:Y:S01]  /*bd10*/  LOP3.LUT R6, R6, 0x3e00, R5, 0xf8, !PT ;  /* 0x00003e0006067812 */ /* 0x000fe200078ef805 */
[----:B---3--:R-:W-:Y:S01]  /*bd20*/  FADD.FTZ R0, R11, R0 ;  /* 0x000000000b007221 */ /* 0x008fe20000010000 */
[----:B------:R-:W-:Y:S01]  /*bd30*/  FSETP.NE.FTZ.AND P4, PT, R2, RZ, PT ;  /* 0x000000ff0200720b */ /* 0x000fe20003f95000 */
[----:B------:R-:W3:Y:S01]  /*bd40*/  S2R R11, SR_CTAID.Z ;  /* 0x00000000000b7919 */ /* 0x000ee20000002700 */
[----:B------:R-:W-:-:S02]  /*bd50*/  LOP3.LUT R6, R6, 0x20, R109, 0xf8, !PT ;  /* 0x0000002006067812 */ /* 0x000fc400078ef86d */
[----:B------:R-:W-:Y:S01]  /*bd60*/  FSETP.NE.FTZ.AND P3, PT, R0, RZ, PT ;  /* 0x000000ff0000720b */ /* 0x000fe20003f75000 */
[----:B------:R-:W5:Y:S01]  /*bd70*/  MUFU.RCP R7, R0 ;  /* 0x0000000000077308 */ /* 0x000f620000001000 */
[----:B------:R-:W-:Y:S02]  /*bd80*/  LOP3.LUT R9, R6, R9, RZ, 0xfc, !PT ;  /* 0x0000000906097212 */ /* 0x000fe400078efcff */
[----:B------:R-:W2:Y:S02]  /*bd90*/  S2R R6, SR_CTAID.Y ;  /* 0x0000000000067919 */ /* 0x000ea40000002600 */
[----:B------:R-:W-:-:S03]  /*bda0*/  LEA R13, R9, UR5, 0x1 ;  /* 0x00000005090d7c11 */ /* 0x000fc6000f8e08ff */
[----:B------:R-:W3:Y:S01]  /*bdb0*/  @P4 LDC R17, c[0x0][0x458] ;  /* 0x00011600ff114b82 */ /* 0x000ee20000000800 */
[C---:B------:R-:W-:Y:S01]  /*bdc0*/  IADD3 R21, PT, PT, R13.reuse, -R12, RZ ;  /* 0x8000000c0d157210 */ /* 0x040fe20007ffe0ff */
[----:B------:R-:W-:Y:S01]  /*bdd0*/  @P4 MUFU.LG2 R2, R2 ;  /* 0x0000000200024308 */ /* 0x000fe20000000c00 */
[----:B----4-:R-:W-:Y:S02]  /*bde0*/  FSEL R4, R4, 1, P4 ;  /* 0x3f80000004047808 */ /* 0x010fe40002000000 */
[----:B------:R-:W-:Y:S02]  /*bdf0*/  IADD3 R23, PT, PT, R13, -R14, RZ ;  /* 0x8000000e0d177210 */ /* 0x000fe40007ffe0ff */
[----:B-1----:R-:W-:Y:S01]  /*be00*/  ISETP.NE.AND P2, PT, R8, RZ, PT ;  /* 0x000000ff0800720c */ /* 0x002fe20003f45270 */
        /* <DEDUP_REMOVED lines=8> */
[----:B------:R-:W1:Y:S01]  /*be90*/  @P1 LDC.64 R8, c[0x0][0x408] ;  /* 0x00010200ff081b82 */ /* 0x000e620000000a00 */
[----:B-----5:R-:W-:Y:S01]  /*bea0*/  FSEL R7, R7, 1, P3 ;  /* 0x3f80000007077808 */ /* 0x020fe20001800000 */
[----:B------:R-:W4:Y:S01]  /*beb0*/  @P3 MUFU.LG2 R0, R0 ;  /* 0x0000000000003308 */ /* 0x000f220000000c00 */
[----:B------:R-:W-:-:S02]  /*bec0*/  ISETP.NE.OR P0, PT, R114, -0x1, !P2 ;  /* 0xffffffff7200780c */ /* 0x000fc40005705670 */
[----:B------:R-:W-:Y:S01]  /*bed0*/  F2FP.F16.F32.PACK_AB R104, R105, R104 ;  /* 0x000000686968723e */ /* 0x000fe200000000ff */
[C---:B------:R-:W-:Y:S01]  /*bee0*/  FMUL.FTZ R106, R7.reuse, R106 ;  /* 0x0000006a076a7220 */ /* 0x040fe20000410000 */
[C---:B------:R-:W-:Y:S01]  /*bef0*/  FMUL.FTZ R107, R7.reuse, R107 ;  /* 0x0000006b076b7220 */ /* 0x040fe20000410000 */
[----:B------:R-:W2:Y:S01]  /*bf00*/  @!P1 LDC.64 R4, c[0x0][0x400] ;  /* 0x00010000ff049b82 */ /* 0x000ea20000000a00 */
[C---:B------:R-:W-:Y:S01]  /*bf10*/  FMUL.FTZ R102, R7.reuse, R102 ;  /* 0x0000006607667220 */ /* 0x040fe20000410000 */
[C---:B------:R-:W-:Y:S01]  /*bf20*/  FMUL.FTZ R103, R7.reuse, R103 ;  /* 0x0000006707677220 */ /* 0x040fe20000410000 */
[C---:B------:R-:W-:Y:S01]  /*bf30*/  FMUL.FTZ R98, R7.reuse, R98 ;  /* 0x0000006207627220 */ /* 0x040fe20000410000 */
[C---:B------:R-:W-:Y:S01]  /*bf40*/  FMUL.FTZ R99, R7.reuse, R99 ;  /* 0x0000006307637220 */ /* 0x040fe20000410000 */
[C---:B------:R-:W-:Y:S01]  /*bf50*/  FMUL.FTZ R94, R7.reuse, R94 ;  /* 0x0000005e075e7220 */ /* 0x040fe20000410000 */
[----:B------:R-:W-:Y:S01]  /*bf60*/  FMUL.FTZ R7, R7, R95 ;  /* 0x0000005f07077220 */ /* 0x000fe20000410000 */
[----:B------:R-:W-:Y:S01]  /*bf70*/  F2FP.F16.F32.PACK_AB R106, R107, R106 ;  /* 0x0000006a6b6a723e */ /* 0x000fe200000000ff */
[----:B------:R-:W3:Y:S01]  /*bf80*/  @!P2 LDC R10, c[0x0][0x3e0] ;  /* 0x0000f800ff0aab82 */ /* 0x000ee20000000800 */
[----:B------:R-:W-:Y:S01]  /*bf90*/  F2FP.F16.F32.PACK_AB R100, R101, R100 ;  /* 0x000000646564723e */ /* 0x000fe200000000ff */
[----:B------:R-:W-:Y:S01]  /*bfa0*/  STS [R13], R104 ;  /* 0x000000680d007388 */ /* 0x000fe20000000800 */
[----:B------:R-:W-:Y:S01]  /*bfb0*/  F2FP.F16.F32.PACK_AB R102, R103, R102 ;  /* 0x000000666766723e */ /* 0x000fe200000000ff */
[----:B----4-:R-:W-:Y:S01]  /*bfc0*/  @P3 FMUL.FTZ R0, R0, 0.69314718246459960938 ;  /* 0x3f31721800003820 */ /* 0x010fe20000410000 */
[----:B------:R-:W-:Y:S01]  /*bfd0*/  F2FP.F16.F32.PACK_AB R96, R97, R96 ;  /* 0x000000606160723e */ /* 0x000fe200000000ff */
[----:B------:R4:W-:Y:S01]  /*bfe0*/  STS [R13+0x200], R106 ;  /* 0x0002006a0d007388 */ /* 0x0009e20000000800 */
[----:B------:R-:W-:Y:S01]  /*bff0*/  F2FP.F16.F32.PACK_AB R98, R99, R98 ;  /* 0x000000626362723e */ /* 0x000fe200000000ff */
[----:B------:R-:W5:Y:S01]  /*c000*/  @P2 LDC R12, c[0x0][0x454] ;  /* 0x00011500ff0c2b82 */ /* 0x000f620000000800 */
[----:B------:R-:W-:Y:S01]  /*c010*/  F2FP.F16.F32.PACK_AB R92, R93, R92 ;  /* 0x0000005c5d5c723e */ /* 0x000fe200000000ff */
[----:B-1----:R-:W-:Y:S01]  /*c020*/  @P1 IMAD.WIDE.U32 R24, R114, R8, RZ ;  /* 0x0000000872181225 */ /* 0x002fe200078e00ff */
[----:B------:R-:W-:Y:S01]  /*c030*/  F2FP.F16.F32.PACK_AB R7, R7, R94 ;  /* 0x0000005e0707723e */ /* 0x000fe200000000ff */
[----:B------:R1:W-:Y:S01]  /*c040*/  STS [R23+0x10], R100 ;  /* 0x0000106417007388 */ /* 0x0003e20000000800 */
[----:B------:R-:W-:Y:S01]  /*c050*/  IADD3 R14, PT, PT, -R14, R21, RZ ;  /* 0x000000150e0e7210 */ /* 0x000fe20007ffe1ff */
[----:B--2---:R-:W-:-:S02]  /*c060*/  @!P1 IMAD.WIDE.U32 R18, R6, R4, RZ ;  /* 0x0000000406129225 */ /* 0x004fc400078e00ff */
[----:B------:R1:W-:Y:S01]  /*c070*/  STS [R23+0x210], R102 ;  /* 0x0002106617007388 */ /* 0x0003e20000000800 */
[----:B------:R-:W2:Y:S01]  /*c080*/  @P3 LDC R4, c[0x0][0x458] ;  /* 0x00011600ff043b82 */ /* 0x000ea20000000800 */
[----:B------:R-:W-:Y:S02]  /*c090*/  @!P1 IMAD R5, R6, R5, R19 ;  /* 0x0000000506059224 */ /* 0x000fe400078e0213 */
[----:B------:R1:W-:Y:S01]  /*c0a0*/  STS [R21+0x20], R96 ;  /* 0x0000206015007388 */ /* 0x0003e20000000800 */
[----:B------:R-:W-:Y:S01]  /*c0b0*/  @P1 IMAD R5, R114, R9, R25 ;  /* 0x0000000972051224 */ /* 0x000fe200078e0219 */
[----:B------:R-:W-:Y:S01]  /*c0c0*/  MOV R9, 0x7f800000 ;  /* 0x7f80000000097802 */ /* 0x000fe20000000f00 */
[C---:B---3--:R-:W-:Y:S01]  /*c0d0*/  @!P2 IMAD R8, R6.reuse, R10, R11 ;  /* 0x0000000a0608a224 */ /* 0x048fe200078e020b */
[----:B------:R1:W-:Y:S01]  /*c0e0*/  STS [R21+0x220], R98 ;  /* 0x0002206215007388 */ /* 0x0003e20000000800 */
[-C--:B------:R-:W-:Y:S01]  /*c0f0*/  @!P0 IMAD R114, R6, R15.reuse, RZ ;  /* 0x0000000f06728224 */ /* 0x080fe200078e02ff */
[----:B------:R-:W-:Y:S01]  /*c100*/  MOV R10, 0x7f800000 ;  /* 0x7f800000000a7802 */ /* 0x000fe20000000f00 */
[----:B------:R-:W-:Y:S01]  /*c110*/  @!P2 IMAD R8, R8, R15, RZ ;  /* 0x0000000f0808a224 */ /* 0x000fe200078e02ff */
[----:B------:R1:W-:Y:S01]  /*c120*/  STS [R14+0x30], R92 ;  /* 0x0000305c0e007388 */ /* 0x0003e20000000800 */
[----:B----4-:R-:W-:Y:S01]  /*c130*/  @P4 FMUL.FTZ R13, R2, 0.69314718246459960938 ;  /* 0x3f317218020d4820 */ /* 0x010fe20000410000 */
[----:B-----5:R-:W-:-:S02]  /*c140*/  @P2 IMAD R8, R11, R12, R114 ;  /* 0x0000000c0b082224 */ /* 0x020fc400078e0272 */
[----:B------:R1:W-:Y:S01]  /*c150*/  STS [R14+0x230], R7 ;  /* 0x000230070e007388 */ /* 0x0003e20000000800 */
[----:B------:R-:W-:Y:S01]  /*c160*/  @P4 FFMA.FTZ R10, R70, R17, R13 ;  /* 0x00000011460a4223 */ /* 0x000fe2000001000d */
[----:B------:R-:W-:Y:S01]  /*c170*/  SHF.R.U32.HI R17, RZ, 0x2, R3 ;  /* 0x00000002ff117819 */ /* 0x000fe20000011603 */
[----:B--2---:R-:W-:Y:S01]  /*c180*/  @P3 FFMA.FTZ R9, R69, R4, R0 ;  /* 0x0000000445093223 */ /* 0x004fe20000010000 */
[----:B------:R-:W-:Y:S06]  /*c190*/  BAR.SYNC.DEFER_BLOCKING 0x0 ;  /* 0x0000000000007b1d */ /* 0x000fec0000010000 */
[----:B-1----:R-:W-:Y:S05]  /*c1a0*/  @P5 BRA `(.L_x_3950) ;  /* 0x0000000000385947 */ /* 0x002fea0003800000 */
        /* <DEDUP_REMOVED lines=14> */
.L_x_3950:
[----:B------:R-:W-:Y:S05]  /*c290*/  BSYNC.RECONVERGENT B0 ;  /* 0x0000000000007941 */ /* 0x000fea0003800200 */
.L_x_3949:
        /* <DEDUP_REMOVED lines=37> */
.L_x_3951:
        /* <DEDUP_REMOVED lines=9> */
.L_x_4930:


//--------------------- .text._ZN5flash24flash_fwd_splitkv_kernelI23Flash_fwd_kernel_traitsILi32ELi64ELi128ELi4ELb0ELb0EN7cutlass6half_tE19Flash_kernel_traitsILi32ELi64ELi128ELi4ES3_EELb1ELb0ELb1ELb0ELb0ELb1ELb0ELb0EEEvNS_16Flash_fwd_paramsE --------------------------
	.section	.text._ZN5flash24flash_fwd_splitkv_kernelI23Flash_fwd_kernel_traitsILi32ELi64ELi128ELi4ELb0ELb0EN7cutlass6half_tE19Flash_kernel_traitsILi32ELi64ELi128ELi4ES3_EELb1ELb0ELb1ELb0ELb0ELb1ELb0ELb0EEEvNS_16Flash_fwd_paramsE,"ax",@progbits
	.align	128
        .global         _ZN5flash24flash_fwd_splitkv_kernelI23Flash_fwd_kernel_traitsILi32ELi64ELi128ELi4ELb0ELb0EN7cutlass6half_tE19Flash_kernel_traitsILi32ELi64ELi128ELi4ES3_EELb1ELb0ELb1ELb0ELb0ELb1ELb0ELb0EEEvNS_16Flash_fwd_paramsE
        .type           _ZN5flash24flash_fwd_splitkv_kernelI23Flash_fwd_kernel_traitsILi32ELi64ELi128ELi4ELb0ELb0EN7cutlass6half_tE19Flash_kernel_traitsILi32ELi64ELi128ELi4ES3_EELb1ELb0ELb1ELb0ELb0ELb1ELb0ELb0EEEvNS_16Flash_fwd_paramsE,@function
        .size           _ZN5flash24flash_fwd_splitkv_kernelI23Flash_fwd_kernel_traitsILi32ELi64ELi128ELi4ELb0ELb0EN7cutlass6half_tE19Flash_kernel_traitsILi32ELi64ELi128ELi4ES3_EELb1ELb0ELb1ELb0ELb0ELb1ELb0ELb0EEEvNS_16Flash_fwd_paramsE,(.L_x_4931 - _ZN5flash24flash_fwd_splitkv_kernelI23Flash_fwd_kernel_traitsILi32ELi64ELi128ELi4ELb0ELb0EN7cutlass6half_tE19Flash_kernel_traitsILi32ELi64ELi128ELi4ES3_EELb1ELb0ELb1ELb0ELb0ELb1ELb0ELb0EEEvNS_16Flash_fwd_paramsE)
        .other          _ZN5flash24flash_fwd_splitkv_kernelI23Flash_fwd_kernel_traitsILi32ELi64ELi128ELi4ELb0ELb0EN7cutlass6half_tE19Flash_kernel_traitsILi32ELi64ELi128ELi4ES3_EELb1ELb0ELb1ELb0ELb0ELb1ELb0ELb0EEEvNS_16Flash_fwd_paramsE,@"STO_CUDA_ENTRY STV_DEFAULT"
_ZN5flash24flash_fwd_splitkv_kernelI23Flash_fwd_kernel_traitsILi32ELi64ELi128ELi4ELb0ELb0EN7cutlass6half_tE19Flash_kernel_traitsILi32ELi64ELi128ELi4ES3_EELb1ELb0ELb1ELb0ELb0ELb1ELb0ELb0EEEvNS_16Flash_fwd_paramsE:
.text._ZN5flash24flash_fwd_splitkv_kernelI23Flash_fwd_kernel_traitsILi32ELi64ELi128ELi4ELb0ELb0EN7cutlass6half_tE19Flash_kernel_traitsILi32ELi64ELi128ELi4ES3_EELb1ELb0ELb1ELb0ELb0ELb1ELb0ELb0EEEvNS_16Flash_fwd_paramsE:
        /* <DEDUP_REMOVED lines=51> */
.L_x_3952:
        /* <DEDUP_REMOVED lines=8> */
[----:B-1----:R-:W-:Y:S01]  /*03b0*/  IMAD.MOV.U32 R15, RZ, RZ, R3 ;  /* 0x000000ffff0f7224 */ /* 0x002fe200078e0003 */
[----:B------:R-:W1:Y:S02]  /*03c0*/  S2R R84, SR_TID.X ;  /* 0x0000000000547919 */ /* 0x000e640000002100 */
        /* <DEDUP_REMOVED lines=41> */
[----:B------:R-:W-:Y:S02]  /*0660*/  IMAD R8, R6, R5, R3 ;  /* 0x0000000506087224 */ /* 0x000fe400078e0203 */
[----:B------:R-:W2:Y:S02]  /*0670*/  @!P1 LDC.64 R2, c[0x0][0x3f0] ;  /* 0x0000fc00ff029b82 */ /* 0x000ea40000000a00 */
        /* <DEDUP_REMOVED lines=25> */
.L_x_3955:
[----:B------:R-:W-:Y:S05]  /*0810*/  BSYNC.RECONVERGENT B0 ;  /* 0x0000000000007941 */ /* 0x000fea0003800200 */
.L_x_3954:
        /* <DEDUP_REMOVED lines=14> */
.L_x_3953:
        /* <DEDUP_REMOVED lines=10> */
.L_x_3956:
        /* <DEDUP_REMOVED lines=100> */
.L_x_3957:
        /* <DEDUP_REMOVED lines=15> */
.L_x_3959:
[----:B------:R-:W2:Y:S01]  /*10d0*/  LDC.64 R90, c[0x0][0x3b8] ;  /* 0x0000ee00ff5a7b82 */ /* 0x000ea20000000a00 */
[----:B-1----:R-:W-:-:S05]  /*10e0*/  IADD3 R8, PT, PT, R0, R5, RZ ;  /* 0x0000000500087210 */ /* 0x002fca0007ffe0ff */
[C---:B--2---:R-:W-:Y:S02]  /*10f0*/  IMAD R17, R8.reuse, R91, RZ ;  /* 0x0000005b08117224 */ /* 0x044fe400078e02ff */
[----:B------:R-:W-:-:S05]  /*1100*/  IMAD.WIDE.U32 R8, R8, R90, RZ ;  /* 0x0000005a08087225 */ /* 0x000fca00078e00ff */
[----:B------:R-:W-:Y:S02]  /*1110*/  IADD3 R17, PT, PT, R9, R17, RZ ;  /* 0x0000001109117210 */ /* 0x000fe40007ffe0ff */
[----:B------:R-:W-:Y:S02]  /*1120*/  MOV R16, R8 ;  /* 0x0000000800107202 */ /* 0x000fe40000000f00 */
.L_x_3960:
        /* <DEDUP_REMOVED lines=14> */
.L_x_3961:
[----:B------:R-:W1:Y:S01]  /*1210*/  LDC.64 R72, c[0x0][0x3c0] ;  /* 0x0000f000ff487b82 */ /* 0x000e620000000a00 */
[----:B------:R-:W-:-:S05]  /*1220*/  IADD3 R0, PT, PT, R0, R5, RZ ;  /* 0x0000000500007210 */ /* 0x000fca0007ffe0ff */
[C---:B-1----:R-:W-:Y:S02]  /*1230*/  IMAD R19, R0.reuse, R73, RZ ;  /* 0x0000004900137224 */ /* 0x042fe400078e02ff */
[----:B------:R-:W-:-:S05]  /*1240*/  IMAD.WIDE.U32 R4, R0, R72, RZ ;  /* 0x0000004800047225 */ /* 0x000fca00078e00ff */
[----:B------:R-:W-:Y:S02]  /*1250*/  IADD3 R19, PT, PT, R5, R19, RZ ;  /* 0x0000001305137210 */ /* 0x000fe40007ffe0ff */
[----:B------:R-:W-:-:S07]  /*1260*/  MOV R18, R4 ;  /* 0x0000000400127202 */ /* 0x000fce0000000f00 */
.L_x_3962:
        /* <DEDUP_REMOVED lines=41> */
.L_x_3958:
        /* <DEDUP_REMOVED lines=22> */
[----:B------:R-:W-:Y:S02]  /*1660*/  @!P0 IMAD.MOV.U32 R4, RZ, RZ, R22 ;  /* 0x000000ffff048224 */ /* 0x000fe400078e0016 */
[----:B------:R-:W-:Y:S01]  /*1670*/  @P0 IMAD R9, R114, R5, R25 ;  /* 0x0000000572090224 */ /* 0x000fe200078e0219 */
[----:B------:R-:W-:Y:S01]  /*1680*/  LOP3.LUT R5, R95, 0xd8, RZ, 0xc0, !PT ;  /* 0x000000d85f057812 */ /* 0x000fe200078ec0ff */
[----:B------:R-:W-:Y:S01]  /*1690*/  @P0 IMAD.MOV.U32 R4, RZ, RZ, R24 ;  /* 0x000000ffff040224 */ /* 0x000fe200078e0018 */
[C---:B------:R-:W-:Y:S02]  /*16a0*/  IADD3 R22, P0, PT, R94.reuse, R20, RZ ;  /* 0x000000145e167210 */ /* 0x040fe40007f1e0ff */
[C---:B------:R-:W-:Y:S02]  /*16b0*/  IADD3 R24, P1, PT, R94.reuse, R18, RZ ;  /* 0x000000125e187210 */ /* 0x040fe40007f3e0ff */
[----:B------:R-:W-:Y:S01]  /*16c0*/  LOP3.LUT R5, R5, R116, RZ, 0x3c, !PT ;  /* 0x0000007405057212 */ /* 0x000fe200078e3cff */
[----:B------:R-:W-:Y:S01]  /*16d0*/  IMAD.X R23, RZ, RZ, R15, P0 ;  /* 0x000000ffff177224 */ /* 0x000fe200000e060f */
[----:B------:R-:W-:Y:S01]  /*16e0*/  IADD3 R18, P0, PT, R94, R4, RZ ;  /* 0x000000045e127210 */ /* 0x000fe20007f1e0ff */
[----:B------:R-:W-:Y:S01]  /*16f0*/  IMAD.X R25, RZ, RZ, R14, P1 ;  /* 0x000000ffff197224 */ /* 0x000fe200008e060e */
[----:B------:R-:W-:Y:S01]  /*1700*/  LOP3.LUT R126, R126, R5, RZ, 0xfc, !PT ;  /* 0x000000057e7e7212 */ /* 0x000fe200078efcff */
[----:B------:R-:W-:Y:S01]  /*1710*/  IMAD.WIDE.U32 R14, R16, R72, R22 ;  /* 0x00000048100e7225 */ /* 0x000fe200078e0016 */
[----:B------:R-:W-:-:S02]  /*1720*/  IADD3.X R19, PT, PT, RZ, R9, RZ, P0, !PT ;  /* 0x00000009ff137210 */ /* 0x000fc400007fe4ff */
[----:B------:R-:W-:Y:S01]  /*1730*/  LEA R126, R126, UR6, 0x1 ;  /* 0x000000067e7e7c11 */ /* 0x000fe2000f8e08ff */
[----:B------:R-:W-:Y:S01]  /*1740*/  IMAD.WIDE.U32 R20, R16, R90, R24 ;  /* 0x0000005a10147225 */ /* 0x000fe200078e0018 */
[----:B---3--:R-:W-:-:S03]  /*1750*/  LEA R124, P0, R14, UR10, 0x1 ;  /* 0x0000000a0e7c7c11 */ /* 0x008fc6000f8008ff */
[----:B------:R-:W-:Y:S01]  /*1760*/  IMAD R113, R16, R91, R21 ;  /* 0x0000005b10717224 */ /* 0x000fe200078e0215 */
[----:B------:R-:W-:Y:S01]  /*1770*/  LEA R112, P1, R20, UR12, 0x1 ;  /* 0x0000000c14707c11 */ /* 0x000fe2000f8208ff */
        /* <DEDUP_REMOVED lines=23> */
.L_x_3965:
[----:B------:R2:W-:Y:S02]  /*18f0*/  STS.128 [R126], RZ ;  /* 0x000000ff7e007388 */ /* 0x0005e40000000c00 */
.L_x_3964:
[----:B------:R-:W-:Y:S05]  /*1900*/  BSYNC.RECONVERGENT B0 ;  /* 0x0000000000007941 */ /* 0x000fea0003800200 */
.L_x_3963:
        /* <DEDUP_REMOVED lines=27> */
.L_x_3967:
[----:B------:R-:W-:Y:S05]  /*1ac0*/  BSYNC.RECONVERGENT B0 ;  /* 0x0000000000007941 */ /* 0x000fea0003800200 */
.L_x_3966:
        /* <DEDUP_REMOVED lines=12> */
.L_x_3970:
[----:B------:R4:W-:Y:S02]  /*1b90*/  STS.128 [R126+0x1000], RZ ;  /* 0x001000ff7e007388 */ /* 0x0009e40000000c00 */
.L_x_3969:
[----:B------:R-:W-:Y:S05]  /*1ba0*/  BSYNC.RECONVERGENT B0 ;  /* 0x0000000000007941 */ /* 0x000fea0003800200 */
.L_x_3968:
        /* <DEDUP_REMOVED lines=18> */
.L_x_3972:
[----:B------:R-:W-:Y:S05]  /*1cd0*/  BSYNC.RECONVERGENT B0 ;  /* 0x0000000000007941 */ /* 0x000fea0003800200 */
.L_x_3971:
        /* <DEDUP_REMOVED lines=12> */
.L_x_3974:
[----:B------:R-:W-:Y:S05]  /*1da0*/  BSYNC.RECONVERGENT B0 ;  /* 0x0000000000007941 */ /* 0x000fea0003800200 */
.L_x_3973:
        /* <DEDUP_REMOVED lines=12> */
.L_x_3976:
[----:B------:R-:W-:Y:S05]  /*1e70*/  BSYNC.RECONVERGENT B0 ;  /* 0x0000000000007941 */ /* 0x000fea0003800200 */
.L_x_3975:
[----:B------:R-:W1:Y:S01]  /*1e80*/  LDCU.64 UR4, c[0x0][0x540] ;  /* 0x0000a800ff0477ac */ /* 0x000e620008000a00 */
[----:B------:R-:W-:Y:S01]  /*1e90*/  IMAD.MOV.U32 R11, RZ, RZ, RZ ;  /* 0x000000ffff0b7224 */ /* 0x000fe200078e00ff */
[----:B------:R-:W0:Y:S01]  /*1ea0*/  LDGDEPBAR ;  /* 0x00000000000079af */ /* 0x000e220000000000 */
[C---:B-1----:R-:W-:Y:S01]  /*1eb0*/  IMAD.WIDE.U32 R18, R3.reuse, UR4, R10 ;  /* 0x0000000403127c25 */ /* 0x042fe2000f8e000a */
[----:B------:R-:W1:Y:S03]  /*1ec0*/  LDCU UR4, c[0x0][0x458] ;  /* 0x00008b00ff0477ac */ /* 0x000e660008000800 */
[----:B------:R-:W-:Y:S01]  /*1ed0*/  IMAD R10, R3, UR5, R19 ;  /* 0x00000005030a7c24 */ /* 0x000fe2000f8e0213 */
[----:B---3--:R-:W-:Y:S02]  /*1ee0*/  LEA R20, P0, R18, R4, 0x2 ;  /* 0x0000000412147211 */ /* 0x008fe400078010ff */
[----:B------:R-:W-:Y:S01]  /*1ef0*/  SHF.R.U32.HI R75, RZ, 0x1, R84 ;  /* 0x00000001ff4b7819 */ /* 0x000fe20000011654 */
[----:B------:R-:W-:-:S04]  /*1f00*/  DEPBAR.LE SB0, 0x0 ;  /* 0x000080000000791a */ /* 0x000fc80000000000 */
[----:B------:R-:W-:-:S05]  /*1f10*/  LEA.HI.X R21, R18, R5, R10, 0x2, P0 ;  /* 0x0000000512157211 */ /* 0x000fca00000f140a */
[----:B------:R-:W3:Y:S01]  /*1f20*/  LDG.E R3, desc[UR14][R20.64] ;  /* 0x0000000e14037981 */ /* 0x000ee2000c1e1900 */
[----:B------:R-:W-:Y:S01]  /*1f30*/  LOP3.LUT R5, R75, 0x1f0, RZ, 0xc0, !PT ;  /* 0x000001f04b057812 */ /* 0x000fe200078ec0ff */
[----:B-1----:R-:W3:Y:S01]  /*1f40*/  MUFU.RCP R88, UR4 ;  /* 0x0000000400587d08 */ /* 0x002ee20008001000 */
[----:B------:R-:W-:Y:S01]  /*1f50*/  LOP3.LUT R16, R16, 0x7, RZ, 0xc0, !PT ;  /* 0x0000000710107812 */ /* 0x000fe200078ec0ff */
[----:B------:R-:W-:Y:S01]  /*1f60*/  BSSY.RECONVERGENT B0, `(.L_x_3977) ;  /* 0x0000014000007945 */ /* 0x000fe20003800200 */
[----:B------:R-:W-:Y:S02]  /*1f70*/  IADD3 R82, PT, PT, R5, 0x1, R6 ;  /* 0x0000000105527810 */ /* 0x000fe40007ffe006 */
[----:B------:R-:W-:Y:S02]  /*1f80*/  SHF.L.U64.HI R4, R72, 0x5, R73 ;  /* 0x0000000548047819 */ /* 0x000fe40000010249 */
[----:B------:R-:W-:-:S04]  /*1f90*/  IADD3 R82, PT, PT, -R7, R82, R16 ;  /* 0x0000005207527210 */ /* 0x000fc80007ffe110 */
[----:B------:R-:W-:Y:S01]  /*1fa0*/  IADD3 R82, PT, PT, R82, UR16, R81 ;  /* 0x0000001052527c10 */ /* 0x000fe2000fffe051 */
[----:B------:R-:W-:Y:S01]  /*1fb0*/  BAR.SYNC.DEFER_BLOCKING 0x0 ;  /* 0x0000000000007b1d */ /* 0x000fe20000010000 */
[----:B---3--:R-:W-:Y:S01]  /*1fc0*/  FMUL.FTZ R88, R3, R88 ;  /* 0x0000005803587220 */ /* 0x008fe20000410000 */
[----:B------:R-:W-:-:S04]  /*1fd0*/  IMAD.SHL.U32 R3, R72, 0x20, RZ ;  /* 0x0000002048037824 */ /* 0x000fc800078e00ff */
        /* <DEDUP_REMOVED lines=9> */
.L_x_3979:
[----:B------:R1:W-:Y:S01]  /*2070*/  STS.128 [R126+0x3000], RZ ;  /* 0x003000ff7e007388 */ /* 0x0003e20000000c00 */
[----:B------:R-:W-:Y:S05]  /*2080*/  BRA `(.L_x_3980) ;  /* 0x0000000000047947 */ /* 0x000fea0003800000 */
.L_x_3978:
[----:B------:R1:W-:Y:S02]  /*2090*/  STS.128 [R126+0x3000], RZ ;  /* 0x003000ff7e007388 */ /* 0x0003e40000000c00 */
.L_x_3980:
[----:B------:R-:W-:Y:S05]  /*20a0*/  BSYNC.RECONVERGENT B0 ;  /* 0x0000000000007941 */ /* 0x000fea0003800200 */
.L_x_3977:
        /* <DEDUP_REMOVED lines=29> */
.L_x_3982:
[----:B------:R-:W-:Y:S05]  /*2280*/  BSYNC.RECONVERGENT B0 ;  /* 0x0000000000007941 */ /* 0x000fea0003800200 */
.L_x_3981:
        /* <DEDUP_REMOVED lines=15> */
.L_x_3984:
[----:B------:R-:W-:Y:S05]  /*2380*/  BSYNC.RECONVERGENT B0 ;  /* 0x0000000000007941 */ /* 0x000fea0003800200 */
.L_x_3983:
        /* <DEDUP_REMOVED lines=13> */
.L_x_3986:
[----:B------:R-:W-:Y:S05]  /*2460*/  BSYNC.RECONVERGENT B0 ;  /* 0x0000000000007941 */ /* 0x000fea0003800200 */
.L_x_3985:
[----:B------:R-:W-:Y:S01]  /*2470*/  LDSM.16.M88.4 R8, [R86] ;  /* 0x000000005608783b */ /* 0x000fe20000000200 */
[----:B------:R-:W-:Y:S01]  /*2480*/  IMAD.MOV.U32 R3, RZ, RZ, 0x20 ;  /* 0x00000020ff037424 */ /* 0x000fe200078e00ff */
[C---:B------:R-:W-:Y:S01]  /*2490*/  LOP3.LUT P6, RZ, R84.reuse, 0x4, RZ, 0xc0, !PT ;  /* 0x0000000454ff7812 */ /* 0x040fe200078cc0ff */
[----:B------:R-:W5:Y:S01]  /*24a0*/  LDCU UR7, c[0x0][0x50c] ;  /* 0x0000a180ff0777ac */ /* 0x000f620008000800 */
[----:B------:R-:W2:Y:S01]  /*24b0*/  LDSM.16.M88.4 R20, [R85+0x1000] ;  /* 0x001000005514783b */ /* 0x000ea20000000200 */
[----:B------:R-:W-:Y:S01]  /*24c0*/  IMAD.SHL.U32 R127, R84, 0x2, RZ ;  /* 0x00000002547f7824 */ /* 0x000fe200078e00ff */
[----:B------:R-:W-:Y:S02]  /*24d0*/  SEL R3, R3, 0xffffffe0, !P6 ;  /* 0xffffffe003037807 */ /* 0x000fe40007000000 */
[----:B------:R-:W-:Y:S01]  /*24e0*/  LDSM.16.M88.4 R52, [R85+0x1400] ;  /* 0x001400005534783b */ /* 0x000fe20000000200 */
[----:B------:R-:W-:Y:S02]  /*24f0*/  VIMNMX R115, PT, PT, R82, R81, PT ;  /* 0x0000005152737248 */ /* 0x000fe40003fe0100 */
[----:B------:R-:W-:Y:S01]  /*2500*/  IMAD.IADD R74, R86, 0x1, R3 ;  /* 0x00000001564a7824 */ /* 0x000fe200078e0203 */
[----:B-1----:R-:W1:Y:S01]  /*2510*/  LDSM.16.M88.4 R4, [R85+0x1800] ;  /* 0x001800005504783b */ /* 0x002e620000000200 */
[----:B------:R-:W-:Y:S01]  /*2520*/  IMAD.IADD R3, R3, 0x1, R85 ;  /* 0x0000000103037824 */ /* 0x000fe200078e0255 */
[----:B------:R-:W-:-:S02]  /*2530*/  LOP3.LUT R127, R127, 0x6, RZ, 0xc0, !PT ;  /* 0x000000067f7f7812 */ /* 0x000fc400078ec0ff */
[----:B------:R-:W-:Y:S01]  /*2540*/  LDSM.16.M88.4 R64, [R74] ;  /* 0x000000004a40783b */ /* 0x000fe20000000200 */
[----:B------:R-:W-:Y:S02]  /*2550*/  VIADDMNMX R92, R82, 0x8, R81, PT ;  /* 0x00000008525c7846 */ /* 0x000fe40003800151 */
[--C-:B------:R-:W-:Y:S01]  /*2560*/  LOP3.LUT R122, R0, 0x20, R127.reuse, 0xfe, !PT ;  /* 0x00000020007a7812 */ /* 0x100fe200078efe7f */
[----:B------:R-:W3:Y:S04]  /*2570*/  LDSM.16.M88.4 R12, [R3+0x1000] ;  /* 0x00100000030c783b */ /* 0x000ee80000000200 */
[----:B------:R-:W-:Y:S04]  /*2580*/  LDSM.16.M88.4 R16, [R3+0x1400] ;  /* 0x001400000310783b */ /* 0x000fe80000000200 */
[----:B------:R-:W4:Y:S04]  /*2590*/  LDSM.16.M88.4 R40, [R85+0x1c00] ;  /* 0x001c00005528783b */ /* 0x000f280000000200 */
[----:B------:R-:W4:Y:S04]  /*25a0*/  LDSM.16.M88.4 R76, [R3+0x1800] ;  /* 0x00180000034c783b */ /* 0x000f280000000200 */
[----:B------:R-:W4:Y:S04]  /*25b0*/  LDSM.16.M88.4 R32, [R85+0x2000] ;  /* 0x002000005520783b */ /* 0x000f280000000200 */
[----:B------:R-:W-:Y:S01]  /*25c0*/  LDSM.16.M88.4 R48, [R85+0x2c00] ;  /* 0x002c00005530783b */ /* 0x000fe20000000200 */
[C---:B--2---:R-:W-:Y:S03]  /*25d0*/  HMMA.16816.F32 R24, R8.reuse, R20, RZ ;  /* 0x000000140818723c */ /* 0x044fe600000018ff */
[----:B------:R-:W-:Y:S04]  /*25e0*/  LDSM.16.M88.4 R60, [R3+0x1c00] ;  /* 0x001c0000033c783b */ /* 0x000fe80000000200 */
[----:B------:R-:W-:Y:S01]  /*25f0*/  LDSM.16.M88.4 R56, [R3+0x2000] ;  /* 0x002000000338783b */ /* 0x000fe20000000200 */
[C---:B------:R-:W-:Y:S03]  /*2600*/  HMMA.16816.F32 R20, R8.reuse, R22, RZ ;  /* 0x000000160814723c */ /* 0x040fe600000018ff */
[----:B------:R-:W0:Y:S05]  /*2610*/  LDGDEPBAR ;  /* 0x00000000000079af */ /* 0x000e2a0000000000 */
[----:B-1----:R-:W-:Y:S08]  /*2620*/  HMMA.16816.F32 R68, R8, R4, RZ ;  /* 0x000000040844723c */ /* 0x002ff000000018ff */
[C---:B---3--:R-:W-:Y:S08]  /*2630*/  HMMA.16816.F32 R24, R64.reuse, R12, R24 ;  /* 0x0000000c4018723c */ /* 0x048ff00000001818 */
[----:B------:R-:W-:Y:S08]  /*2640*/  HMMA.16816.F32 R20, R64, R14, R20 ;  /* 0x0000000e4014723c */ /* 0x000ff00000001814 */
[C---:B------:R-:W-:Y:S03]  /*2650*/  HMMA.16816.F32 R12, R8.reuse, R52, RZ ;  /* 0x00000034080c723c */ /* 0x040fe600000018ff */
[----:B-----5:R-:W-:Y:S01]  /*2660*/  FMUL.FTZ R24, R24, UR7 ;  /* 0x0000000718187c20 */ /* 0x020fe20008410000 */
        /* <DEDUP_REMOVED lines=10> */
[----:B----4-:R-:W-:Y:S07]  /*2710*/  HMMA.16816.F32 R44, R8, R40, RZ ;  /* 0x00000028082c723c */ /* 0x010fee00000018ff */
[----:B------:R-:W-:Y:S01]  /*2720*/  MUFU.TANH R101, R22 ;  /* 0x0000001600657308 */ /* 0x000fe20000002400 */
[C---:B------:R-:W-:Y:S01]  /*2730*/  HMMA.16816.F32 R12, R64.reuse, R16, R12 ;  /* 0x00000010400c723c */ /* 0x040fe2000000180c */
[----:B-1----:R-:W1:Y:S06]  /*2740*/  LDSM.16.M88.4 R24, [R85+0x2400] ;  /* 0x002400005518783b */ /* 0x002e6c0000000200 */
[----:B------:R-:W-:Y:S01]  /*2750*/  MUFU.TANH R103, R23 ;  /* 0x0000001700677308 */ /* 0x000fe20000002400 */
[----:B------:R-:W-:Y:S01]  /*2760*/  HMMA.16816.F32 R52, R64, R18, R52 ;  /* 0x000000124034723c */ /* 0x000fe20000001834 */
[----:B------:R-:W2:Y:S06]  /*2770*/  LDSM.16.M88.4 R16, [R85+0x2800] ;  /* 0x002800005510783b */ /* 0x000eac0000000200 */
[----:B------:R-:W-:Y:S01]  /*2780*/  MUFU.TANH R89, R89 ;  /* 0x0000005900597308 */ /* 0x000fe20000002400 */
[----:B------:R-:W-:Y:S03]  /*2790*/  HMMA.16816.F32 R40, R8, R42, RZ ;  /* 0x0000002a0828723c */ /* 0x000fe600000018ff */
[----:B------:R-:W-:Y:S01]  /*27a0*/  FMUL.FTZ R12, R12, UR7 ;  /* 0x000000070c0c7c20 */ /* 0x000fe20008410000 */
[----:B------:R-:W-:Y:S01]  /*27b0*/  FMUL.FTZ R13, R13, UR7 ;  /* 0x000000070d0d7c20 */ /* 0x000fe20008410000 */
[----:B------:R-:W-:Y:S01]  /*27c0*/  FMUL.FTZ R14, R14, UR7 ;  /* 0x000000070e0e7c20 */ /* 0x000fe20008410000 */
[----:B------:R-:W-:Y:S01]  /*27d0*/  FMUL.FTZ R15, R15, UR7 ;  /* 0x000000070f0f7c20 */ /* 0x000fe20008410000 */
[----:B------:R-:W-:Y:S01]  /*27e0*/  MUFU.TANH R105, R12 ;  /* 0x0000000c00697308 */ /* 0x000fe20000002400 */
[----:B------:R-:W-:Y:S01]  /*27f0*/  HMMA.16816.F32 R68, R64, R76, R68 ;  /* 0x0000004c4044723c */ /* 0x000fe20000001844 */
[----:B------:R-:W-:-:S02]  /*2800*/  LOP3.LUT R76, R0, 0x48, R127, 0xfe, !PT ;  /* 0x00000048004c7812 */ /* 0x000fc400078efe7f */
[----:B------:R-:W-:Y:S01]  /*2810*/  FMUL.FTZ R117, R52, UR7 ;  /* 0x0000000734757c20 */ /* 0x000fe20008410000 */
[----:B------:R-:W-:Y:S01]  /*2820*/  FMUL.FTZ R121, R53, UR7 ;  /* 0x0000000735797c20 */ /* 0x000fe20008410000 */
[----:B------:R-:W-:Y:S01]  /*2830*/  FMUL.FTZ R123, R54, UR7 ;  /* 0x00000007367b7c20 */ /* 0x000fe20008410000 */
[----:B------:R-:W-:Y:S01]  /*2840*/  FMUL.FTZ R129, R55, UR7 ;  /* 0x0000000737817c20 */ /* 0x000fe20008410000 */
[----:B------:R2:W-:Y:S01]  /*2850*/  MUFU.TANH R77, R21 ;  /* 0x00000015004d7308 */ /* 0x0005e20000002400 */
[C---:B------:R-:W-:Y:S01]  /*2860*/  HMMA.16816.F32 R36, R8.reuse, R32, RZ ;  /* 0x000000200824723c */ /* 0x040fe200000018ff */
[----:B------:R-:W3:Y:S06]  /*2870*/  LDSM.16.M88.4 R52, [R3+0x2400] ;  /* 0x002400000334783b */ /* 0x000eec0000000200 */
[----:B------:R-:W-:Y:S01]  /*2880*/  MUFU.TANH R107, R13 ;  /* 0x0000000d006b7308 */ /* 0x000fe20000002400 */
[C---:B------:R-:W-:Y:S03]  /*2890*/  HMMA.16816.F32 R4, R8.reuse, R6, RZ ;  /* 0x000000060804723c */ /* 0x040fe600000018ff */
[----:B------:R-:W-:Y:S01]  /*28a0*/  FMUL.FTZ R68, R68, UR7 ;  /* 0x0000000744447c20 */ /* 0x000fe20008410000 */
[----:B------:R-:W-:Y:S01]  /*28b0*/  FMUL.FTZ R70, R70, UR7 ;  /* 0x0000000746467c20 */ /* 0x000fe20008410000 */
[----:B------:R-:W-:Y:S01]  /*28c0*/  FMUL.FTZ R69, R69, UR7 ;  /* 0x0000000745457c20 */ /* 0x000fe20008410000 */
[----:B------:R-:W-:Y:S01]  /*28d0*/  FMUL.FTZ R71, R71, UR7 ;  /* 0x0000000747477c20 */ /* 0x000fe20008410000 */
[----:B------:R-:W-:Y:S01]  /*28e0*/  MUFU.TANH R109, R14 ;  /* 0x0000000e006d7308 */ /* 0x000fe20000002400 */
[C---:B-1----:R-:W-:Y:S07]  /*28f0*/  HMMA.16816.F32 R28, R8.reuse, R24, RZ ;  /* 0x00000018081c723c */ /* 0x042fee00000018ff */
[----:B------:R1:W-:Y:S01]  /*2900*/  MUFU.TANH R111, R15 ;  /* 0x0000000f006f7308 */ /* 0x0003e20000002400 */
        /* <DEDUP_REMOVED lines=8> */
[C---:B-1----:R-:W-:Y:S07]  /*2990*/  HMMA.16816.F32 R12, R8.reuse, R48, RZ ;  /* 0x00000030080c723c */ /* 0x042fee00000018ff */
[----:B------:R-:W-:Y:S01]  /*29a0*/  MUFU.TANH R121, R121 ;  /* 0x0000007900797308 */ /* 0x000fe20000002400 */
[----:B------:R-:W-:Y:S01]  /*29b0*/  HMMA.16816.F32 R8, R8, R50, RZ ;  /* 0x000000320808723c */ /* 0x000fe200000018ff */
[----:B------:R-:W1:Y:S06]  /*29c0*/  LDSM.16.M88.4 R48, [R3+0x2800] ;  /* 0x002800000330783b */ /* 0x000e6c0000000200 */
[----:B------:R-:W-:Y:S01]  /*29d0*/  MUFU.TANH R129, R129 ;  /* 0x0000008100817308 */ /* 0x000fe20000002400 */
[C---:B------:R-:W-:Y:S07]  /*29e0*/  HMMA.16816.F32 R44, R64.reuse, R60, R44 ;  /* 0x0000003c402c723c */ /* 0x040fee000000182c */
[----:B------:R2:W-:Y:S01]  /*29f0*/  MUFU.TANH R131, R68 ;  /* 0x0000004400837308 */ /* 0x0005e20000002400 */
[----:B------:R-:W-:Y:S01]  /*2a00*/  HMMA.16816.F32 R40, R64, R62, R40 ;  /* 0x0000003e4028723c */ /* 0x000fe20000001828 */
[----:B------:R-:W4:Y:S01]  /*2a10*/  LDSM.16.M88.4 R60, [R3+0x2c00] ;  /* 0x002c0000033c783b */ /* 0x000f220000000200 */
[----:B------:R-:W-:-:S05]  /*2a20*/  DEPBAR.LE SB0, 0x0 ;  /* 0x000080000000791a */ /* 0x000fca0000000000 */
[----:B------:R-:W-:Y:S01]  /*2a30*/  MUFU.TANH R69, R69 ;  /* 0x0000004500457308 */ /* 0x000fe20000002400 */
[C---:B------:R-:W-:Y:S03]  /*2a40*/  HMMA.16816.F32 R4, R64.reuse, R78, R4 ;  /* 0x0000004e4004723c */ /* 0x040fe60000001804 */
[----:B------:R-:W-:Y:S01]  /*2a50*/  FMUL.FTZ R44, R44, UR7 ;  /* 0x000000072c2c7c20 */ /* 0x000fe20008410000 */
[----:B------:R-:W-:Y:S01]  /*2a60*/  FMUL.FTZ R47, R47, UR7 ;  /* 0x000000072f2f7c20 */ /* 0x000fe20008410000 */
[----:B------:R-:W-:Y:S01]  /*2a70*/  FMUL.FTZ R46, R46, UR7 ;  /* 0x000000072e2e7c20 */ /* 0x000fe20008410000 */
[----:B------:R-:W-:Y:S01]  /*2a80*/  FMUL.FTZ R45, R45, UR7 ;  /* 0x000000072d2d7c20 */ /* 0x000fe20008410000 */
[----:B------:R5:W-:Y:S01]  /*2a90*/  MUFU.TANH R79, R70 ;  /* 0x00000046004f7308 */ /* 0x000be20000002400 */
[----:B------:R-:W-:Y:S01]  /*2aa0*/  HMMA.16816.F32 R36, R64, R56, R36 ;  /* 0x000000384024723c */ /* 0x000fe20000001824 */
[----:B--2---:R-:W-:-:S02]  /*2ab0*/  LOP3.LUT R68, R0, 0x29, R127, 0xfe, !PT ;  /* 0x0000002900447812 */ /* 0x004fc400078efe7f */
[----:B------:R-:W-:-:S04]  /*2ac0*/  FMUL.FTZ R40, R40, UR7 ;  /* 0x0000000728287c20 */ /* 0x000fc80008410000 */
[----:B------:R-:W-:Y:S01]  /*2ad0*/  MUFU.TANH R71, R71 ;  /* 0x0000004700477308 */ /* 0x000fe20000002400 */
[C---:B------:R-:W-:Y:S03]  /*2ae0*/  HMMA.16816.F32 R32, R64.reuse, R58, R32 ;  /* 0x0000003a4020723c */ /* 0x040fe60000001820 */
[----:B------:R-:W-:Y:S01]  /*2af0*/  FMUL.FTZ R6, R6, UR7 ;  /* 0x0000000706067c20 */ /* 0x000fe20008410000 */
[----:B------:R-:W-:Y:S01]  /*2b00*/  FMUL.FTZ R4, R4, UR7 ;  /* 0x0000000704047c20 */ /* 0x000fe20008410000 */
[----:B------:R-:W-:Y:S01]  /*2b10*/  FMUL.FTZ R5, R5, UR7 ;  /* 0x0000000705057c20 */ /* 0x000fe20008410000 */
[----:B------:R-:W-:Y:S01]  /*2b20*/  FMUL.FTZ R7, R7, UR7 ;  /* 0x0000000707077c20 */ /* 0x000fe20008410000 */
[----:B------:R-:W-:Y:S01]  /*2b30*/  MUFU.TANH R45, R45 ;  /* 0x0000002d002d7308 */ /* 0x000fe20000002400 */
[----:B---3--:R-:W-:Y:S01]  /*2b40*/  HMMA.16816.F32 R28, R64, R52, R28 ;  /* 0x00000034401c723c */ /* 0x008fe2000000181c */
[----:B-----5:R-:W-:-:S02]  /*2b50*/  LOP3.LUT R70, R0, 0x49, R127, 0xfe, !PT ;  /* 0x0000004900467812 */ /* 0x020fc400078efe7f */
[----:B------:R-:W-:-:S04]  /*2b60*/  FMUL.FTZ R39, R39, UR7 ;  /* 0x0000000727277c20 */ /* 0x000fc80008410000 */
[----:B------:R2:W3:Y:S01]  /*2b70*/  MUFU.TANH R53, R6 ;  /* 0x0000000600357308 */ /* 0x0004e20000002400 */
[----:B-1----:R-:W-:Y:S03]  /*2b80*/  HMMA.16816.F32 R20, R64, R48, R20 ;  /* 0x000000304014723c */ /* 0x002fe60000001814 */
[----:B------:R-:W-:Y:S01]  /*2b90*/  FMUL.FTZ R56, R35, UR7 ;  /* 0x0000000723387c20 */ /* 0x000fe20008410000 */
[----:B------:R-:W-:-:S03]  /*2ba0*/  FMUL.FTZ R33, R33, UR7 ;  /* 0x0000000721217c20 */ /* 0x000fc60008410000 */
[----:B------:R1:W5:Y:S01]  /*2bb0*/  MUFU.TANH R57, R4 ;  /* 0x0000000400397308 */ /* 0x0003620000002400 */
[----:B----4-:R-:W-:Y:S01]  /*2bc0*/  HMMA.16816.F32 R8, R64, R62, R8 ;  /* 0x0000003e4008723c */ /* 0x010fe20000001808 */
[----:B------:R-:W-:Y:S01]  /*2bd0*/  FMUL.FTZ R63, R43, UR7 ;  /* 0x000000072b3f7c20 */ /* 0x000fe20008410000 */
[----:B------:R-:W-:Y:S01]  /*2be0*/  FMUL.FTZ R43, R37, UR7 ;  /* 0x00000007252b7c20 */ /* 0x000fe20008410000 */
[----:B------:R-:W-:Y:S01]  /*2bf0*/  FMUL.FTZ R52, R30, UR7 ;  /* 0x000000071e347c20 */ /* 0x000fe20008410000 */
[----:B------:R-:W-:-:S03]  /*2c00*/  LOP3.LUT R62, R0, 0x39, R127, 0xfe, !PT ;  /* 0x00000039003e7812 */ /* 0x000fc600078efe7f */
[----:B------:R4:W-:Y:S01]  /*2c10*/  MUFU.TANH R49, R44 ;  /* 0x0000002c00317308 */ /* 0x0009e20000002400 */
[C---:B------:R-:W-:Y:S01]  /*2c20*/  HMMA.16816.F32 R24, R64.reuse, R54, R24 ;  /* 0x000000364018723c */ /* 0x040fe20000001818 */
[----:B--2---:R-:W-:Y:S01]  /*2c30*/  FMUL.FTZ R6, R41, UR7 ;  /* 0x0000000729067c20 */ /* 0x004fe20008410000 */
[----:B------:R-:W-:Y:S01]  /*2c40*/  FMUL.FTZ R54, R29, UR7 ;  /* 0x000000071d367c20 */ /* 0x000fe20008410000 */
[----:B------:R-:W-:Y:S01]  /*2c50*/  FMUL.FTZ R30, R22, UR7 ;  /* 0x00000007161e7c20 */ /* 0x000fe20008410000 */
[----:B------:R-:W-:Y:S01]  /*2c60*/  FMUL.FTZ R41, R38, UR7 ;  /* 0x0000000726297c20 */ /* 0x000fe20008410000 */
[----:B------:R-:W-:Y:S01]  /*2c70*/  FMUL.FTZ R38, R28, UR7 ;  /* 0x000000071c267c20 */ /* 0x000fe20008410000 */
[----:B------:R-:W-:Y:S01]  /*2c80*/  FMUL.FTZ R28, R23, UR7 ;  /* 0x00000007171c7c20 */ /* 0x000fe20008410000 */
[----:B------:R2:W-:Y:S01]  /*2c90*/  MUFU.TANH R29, R6 ;  /* 0x00000006001d7308 */ /* 0x0005e20000002400 */
[C---:B------:R-:W-:Y:S01]  /*2ca0*/  HMMA.16816.F32 R16, R64.reuse, R50, R16 ;  /* 0x000000324010723c */ /* 0x040fe20000001810 */
[----:B-1----:R-:W-:Y:S01]  /*2cb0*/  FMUL.FTZ R4, R36, UR7 ;  /* 0x0000000724047c20 */ /* 0x002fe20008410000 */
[----:B------:R-:W-:Y:S01]  /*2cc0*/  FMUL.FTZ R36, R32, UR7 ;  /* 0x0000000720247c20 */ /* 0x000fe20008410000 */
[----:B------:R-:W-:Y:S01]  /*2cd0*/  FMUL.FTZ R32, R21, UR7 ;  /* 0x0000000715207c20 */ /* 0x000fe20008410000 */
[----:B------:R-:W-:Y:S01]  /*2ce0*/  FMUL.FTZ R21, R8, UR7 ;  /* 0x0000000708157c20 */ /* 0x000fe20008410000 */
[--C-:B------:R-:W-:Y:S01]  /*2cf0*/  LOP3.LUT R8, R0, 0x28, R127.reuse, 0xfe, !PT ;  /* 0x0000002800087812 */ /* 0x100fe200078efe7f */
[----:B------:R-:W-:Y:S01]  /*2d00*/  FMUL.FTZ R50, R31, UR7 ;  /* 0x000000071f327c20 */ /* 0x000fe20008410000 */
[----:B------:R1:W-:Y:S01]  /*2d10*/  MUFU.TANH R55, R47 ;  /* 0x0000002f00377308 */ /* 0x0003e20000002400 */
[----:B------:R-:W-:Y:S01]  /*2d20*/  HMMA.16816.F32 R12, R64, R60, R12 ;  /* 0x0000003c400c723c */ /* 0x000fe2000000180c */
[----:B----4-:R-:W-:Y:S01]  /*2d30*/  FMUL.FTZ R44, R34, UR7 ;  /* 0x00000007222c7c20 */ /* 0x010fe20008410000 */
[----:B------:R-:W-:Y:S01]  /*2d40*/  ISETP.GE.AND P5, PT, R8, R115, PT ;  /* 0x000000730800720c */ /* 0x000fe20003fa6270 */
[----:B------:R-:W-:Y:S01]  /*2d50*/  FMUL.FTZ R34, R20, UR7 ;  /* 0x0000000714227c20 */ /* 0x000fe20008410000 */
[----:B------:R-:W-:Y:S01]  /*2d60*/  ISETP.GE.AND P1, PT, R8, R92, PT ;  /* 0x0000005c0800720c */ /* 0x000fe20003f26270 */
[----:B------:R-:W-:Y:S01]  /*2d70*/  FMUL.FTZ R20, R11, UR7 ;  /* 0x000000070b147c20 */ /* 0x000fe20008410000 */
[----:B------:R-:W-:Y:S01]  /*2d80*/  I2FP.F32.U32 R48, R8 ;  /* 0x0000000800307245 */ /* 0x000fe20000201000 */
[----:B------:R-:W4:Y:S01]  /*2d90*/  MUFU.TANH R21, R21 ;  /* 0x0000001500157308 */ /* 0x000f220000002400 */
[----:B------:R-:W-:Y:S01]  /*2da0*/  LOP3.LUT R11, R0, 0x78, R127, 0xfe, !PT ;  /* 0x00000078000b7812 */ /* 0x000fe200078efe7f */
[----:B--2---:R-:W-:Y:S01]  /*2db0*/  FMUL.FTZ R6, R9, UR7 ;  /* 0x0000000709067c20 */ /* 0x004fe20008410000 */
[----:B------:R-:W-:Y:S01]  /*2dc0*/  FMUL.FTZ R9, R10, UR7 ;  /* 0x000000070a097c20 */ /* 0x000fe20008410000 */
[----:B------:R-:W-:Y:S01]  /*2dd0*/  LOP3.LUT R10, R0, R127, RZ, 0xfc, !PT ;  /* 0x0000007f000a7212 */ /* 0x000fe200078efcff */
[----:B------:R-:W-:Y:S01]  /*2de0*/  FMUL.FTZ R61, R42, UR7 ;  /* 0x000000072a3d7c20 */ /* 0x000fe20008410000 */
[----:B------:R-:W-:Y:S01]  /*2df0*/  FMUL.FTZ R42, R25, UR7 ;  /* 0x00000007192a7c20 */ /* 0x000fe20008410000 */
[----:B---3--:R-:W-:Y:S01]  /*2e00*/  FFMA.FTZ R48, R88, R48, R53 ;  /* 0x0000003058307223 */ /* 0x008fe20000010035 */
[C---:B------:R-:W-:Y:S01]  /*2e10*/  ISETP.GE.AND P4, PT, R10.reuse, R115, PT ;  /* 0x000000730a00720c */ /* 0x040fe20003f86270 */
[----:B------:R-:W2:Y:S01]  /*2e20*/  MUFU.TANH R9, R9 ;  /* 0x0000000900097308 */ /* 0x000ea20000002400 */
[----:B-1----:R-:W-:Y:S01]  /*2e30*/  I2FP.F32.U32 R47, R8 ;  /* 0x00000008002f7245 */ /* 0x002fe20000201000 */
[----:B------:R-:W-:Y:S01]  /*2e40*/  FMUL.FTZ R35, R27, UR7 ;  /* 0x000000071b237c20 */ /* 0x000fe20008410000 */
[----:B------:R-:W-:Y:S01]  /*2e50*/  I2FP.F32.U32 R8, R10 ;  /* 0x0000000a00087245 */ /* 0x000fe20000201000 */
[----:B------:R-:W-:Y:S01]  /*2e60*/  FMUL.FTZ R22, R19, UR7 ;  /* 0x0000000713167c20 */ /* 0x000fe20008410000 */
[----:B------:R-:W-:Y:S01]  /*2e70*/  ISETP.GE.AND P0, PT, R10, R92, PT ;  /* 0x0000005c0a00720c */ /* 0x000fe20003f06270 */
[----:B-----5:R-:W-:Y:S01]  /*2e80*/  FFMA.FTZ R47, R88, R47, R57 ;  /* 0x0000002f582f7223 */ /* 0x020fe20000010039 */
[----:B------:R-:W-:Y:S01]  /*2e90*/  LOP3.LUT R10, R0, 0x1, R127, 0xfe, !PT ;  /* 0x00000001000a7812 */ /* 0x000fe200078efe7f */
[CC--:B------:R-:W-:Y:S01]  /*2ea0*/  FFMA.FTZ R25, R88.reuse, R8.reuse, R83 ;  /* 0x0000000858197223 */ /* 0x0c0fe20000010053 */
[----:B------:R-:W-:Y:S01]  /*2eb0*/  FFMA.FTZ R89, R88, R8, R89 ;  /* 0x0000000858597223 */ /* 0x000fe20000010059 */
[----:B------:R-:W-:Y:S01]  /*2ec0*/  I2FP.F32.U32 R8, R11 ;  /* 0x0000000b00087245 */ /* 0x000fe20000201000 */
[----:B------:R1:W-:Y:S01]  /*2ed0*/  MUFU.TANH R37, R40 ;  /* 0x0000002800257308 */ /* 0x0003e20000002400 */
[----:B------:R-:W-:Y:S01]  /*2ee0*/  FSEL R47, R47, -INF , !P5 ;  /* 0xff8000002f2f7808 */ /* 0x000fe20006800000 */
[----:B------:R-:W-:Y:S01]  /*2ef0*/  FMUL.FTZ R19, R12, UR7 ;  /* 0x000000070c137c20 */ /* 0x000fe20008410000 */
[----:B------:R-:W-:Y:S01]  /*2f00*/  FSEL R48, R48, -INF , !P1 ;  /* 0xff80000030307808 */ /* 0x000fe20004800000 */
[----:B----4-:R-:W-:Y:S01]  /*2f10*/  FFMA.FTZ R27, R88, R8, R21 ;  /* 0x00000008581b7223 */ /* 0x010fe20000010015 */
[-C--:B------:R-:W-:Y:S01]  /*2f20*/  ISETP.GE.AND P5, PT, R10, R115.reuse, PT ;  /* 0x000000730a00720c */ /* 0x080fe20003fa6270 */
[----:B------:R-:W-:Y:S01]  /*2f30*/  FMUL.FTZ R23, R18, UR7 ;  /* 0x0000000712177c20 */ /* 0x000fe20008410000 */
[----:B------:R-:W-:Y:S01]  /*2f40*/  ISETP.GE.AND P1, PT, R10, R92, PT ;  /* 0x0000005c0a00720c */ /* 0x000fe20003f26270 */
[----:B--2---:R-:W-:Y:S01]  /*2f50*/  FFMA.FTZ R21, R88, R8, R9 ;  /* 0x0000000858157223 */ /* 0x004fe20000010009 */
[----:B------:R-:W-:Y:S01]  /*2f60*/  I2FP.F32.U32 R10, R10 ;  /* 0x0000000a000a7245 */ /* 0x000fe20000201000 */
[----:B------:R-:W-:Y:S01]  /*2f70*/  FMUL.FTZ R18, R13, UR7 ;  /* 0x000000070d127c20 */ /* 0x000fe20008410000 */
[----:B------:R-:W-:Y:S01]  /*2f80*/  LOP3.LUT R8, R0, 0x8, R127, 0xfe, !PT ;  /* 0x0000000800087812 */ /* 0x000fe200078efe7f */
[----:B------:R2:W-:Y:S01]  /*2f90*/  MUFU.TANH R13, R43 ;  /* 0x0000002b000d7308 */ /* 0x0005e20000002400 */
[----:B------:R-:W-:Y:S01]  /*2fa0*/  FSEL R25, R25, -INF , !P4 ;  /* 0xff80000019197808 */ /* 0x000fe20006000000 */
[-C--:B------:R-:W-:Y:S01]  /*2fb0*/  FFMA.FTZ R87, R88, R10.reuse, R87 ;  /* 0x0000000a58577223 */ /* 0x080fe20000010057 */
[-C--:B------:R-:W-:Y:S01]  /*2fc0*/  ISETP.GE.AND P4, PT, R8, R115.reuse, PT ;  /* 0x000000730800720c */ /* 0x080fe20003f86270 */
[----:B------:R-:W-:Y:S01]  /*2fd0*/  FFMA.FTZ R10, R88, R10, R97 ;  /* 0x0000000a580a7223 */ /* 0x000fe20000010061 */
[----:B------:R-:W-:Y:S01]  /*2fe0*/  ISETP.GE.AND P2, PT, R11, R115, PT ;  /* 0x000000730b00720c */ /* 0x000fe20003f46270 */
[----:B-1----:R-:W-:Y:S01]  /*2ff0*/  FMUL.FTZ R40, R26, UR7 ;  /* 0x000000071a287c20 */ /* 0x002fe20008410000 */
[----:B------:R-:W-:Y:S01]  /*3000*/  FMUL.FTZ R26, R16, UR7 ;  /* 0x00000007101a7c20 */ /* 0x000fe20008410000 */
[----:B------:R-:W-:Y:S01]  /*3010*/  FMUL.FTZ R16, R15, UR7 ;  /* 0x000000070f107c20 */ /* 0x000fe20008410000 */
[----:B------:R-:W-:Y:S01]  /*3020*/  ISETP.GE.AND P3, PT, R11, R92, PT ;  /* 0x0000005c0b00720c */ /* 0x000fe20003f66270 */
[----:B------:R1:W-:Y:S01]  /*3030*/  MUFU.TANH R15, R4 ;  /* 0x00000004000f7308 */ /* 0x0003e20000002400 */
[----:B------:R-:W-:-:S02]  /*3040*/  LOP3.LUT R12, R0, 0x9, R127, 0xfe, !PT ;  /* 0x00000009000c7812 */ /* 0x000fc400078efe7f */
[----:B------:R-:W-:Y:S02]  /*3050*/  LOP3.LUT R9, R0, 0x10, R127, 0xfe, !PT ;  /* 0x0000001000097812 */ /* 0x000fe400078efe7f */
[----:B------:R-:W-:Y:S02]  /*3060*/  FSEL R27, R27, -INF , !P2 ;  /* 0xff8000001b1b7808 */ /* 0x000fe40005000000 */
[----:B------:R-:W-:Y:S01]  /*3070*/  FSEL R21, R21, -INF , !P3 ;  /* 0xff80000015157808 */ /* 0x000fe20005800000 */
[----:B------:R3:W-:Y:S01]  /*3080*/  MUFU.TANH R65, R41 ;  /* 0x0000002900417308 */ /* 0x0007e20000002400 */
[C---:B------:R-:W-:Y:S02]  /*3090*/  ISETP.GE.AND P2, PT, R12.reuse, R115, PT ;  /* 0x000000730c00720c */ /* 0x040fe40003f46270 */
[----:B------:R-:W-:Y:S02]  /*30a0*/  ISETP.GE.AND P3, PT, R12, R92, PT ;  /* 0x0000005c0c00720c */ /* 0x000fe40003f66270 */
[----:B--2---:R-:W-:-:S02]  /*30b0*/  FSEL R43, R87, -INF , !P5 ;  /* 0xff800000572b7808 */ /* 0x004fc40006800000 */
[----:B------:R-:W-:Y:S01]  /*30c0*/  FSEL R10, R10, -INF , !P1 ;  /* 0xff8000000a0a7808 */ /* 0x000fe20004800000 */
[----:B------:R2:W-:Y:S01]  /*30d0*/  MUFU.TANH R51, R46 ;  /* 0x0000002e00337308 */ /* 0x0005e20000002400 */
[----:B------:R-:W-:Y:S02]  /*30e0*/  I2FP.F32.U32 R12, R12 ;  /* 0x0000000c000c7245 */ /* 0x000fe40000201000 */
[----:B-1----:R-:W-:Y:S02]  /*30f0*/  FSEL R4, R89, -INF , !P0 ;  /* 0xff80000059047808 */ /* 0x002fe40004000000 */
[----:B------:R-:W-:Y:S01]  /*3100*/  ISETP.GE.AND P0, PT, R8, R92, PT ;  /* 0x0000005c0800720c */ /* 0x000fe20003f06270 */
[C---:B------:R-:W-:Y:S01]  /*3110*/  FFMA.FTZ R77, R88.reuse, R12, R77 ;  /* 0x0000000c584d7223 */ /* 0x040fe2000001004d */
[----:B------:R-:W-:Y:S01]  /*3120*/  I2FP.F32.U32 R8, R8 ;  /* 0x0000000800087245 */ /* 0x000fe20000201000 */
[C---:B------:R-:W-:Y:S01]  /*3130*/  FFMA.FTZ R103, R88.reuse, R12, R103 ;  /* 0x0000000c58677223 */ /* 0x040fe20000010067 */
[C---:B------:R-:W-:Y:S01]  /*3140*/  ISETP.GE.AND P5, PT, R9.reuse, R115, PT ;  /* 0x000000730900720c */ /* 0x040fe20003fa6270 */
[----:B------:R1:W-:Y:S01]  /*3150*/  MUFU.TANH R53, R39 ;  /* 0x0000002700357308 */ /* 0x0003e20000002400 */
[----:B------:R-:W-:Y:S01]  /*3160*/  ISETP.GE.AND P1, PT, R9, R92, PT ;  /* 0x0000005c0900720c */ /* 0x000fe20003f26270 */
[CC--:B---3--:R-:W-:Y:S01]  /*3170*/  FFMA.FTZ R41, R88.reuse, R8.reuse, R99 ;  /* 0x0000000858297223 */ /* 0x0c8fe20000010063 */
[----:B------:R-:W-:Y:S01]  /*3180*/  FFMA.FTZ R8, R88, R8, R101 ;  /* 0x0000000858087223 */ /* 0x000fe20000010065 */
[----:B------:R-:W-:-:S02]  /*3190*/  I2FP.F32.U32 R9, R9 ;  /* 0x0000000900097245 */ /* 0x000fc40000201000 */
[----:B------:R-:W-:Y:S01]  /*31a0*/  LOP3.LUT R60, R0, 0x11, R127, 0xfe, !PT ;  /* 0x00000011003c7812 */ /* 0x000fe200078efe7f */
[----:B--2---:R-:W-:Y:S01]  /*31b0*/  FMUL.FTZ R46, R24, UR7 ;  /* 0x00000007182e7c20 */ /* 0x004fe20008410000 */
[----:B------:R-:W-:Y:S01]  /*31c0*/  FMUL.FTZ R24, R17, UR7 ;  /* 0x0000000711187c20 */ /* 0x000fe20008410000 */
[----:B------:R-:W-:Y:S01]  /*31d0*/  FSEL R41, R41, -INF , !P4 ;  /* 0xff80000029297808 */ /* 0x000fe20006000000 */
[----:B------:R-:W-:Y:S01]  /*31e0*/  FMUL.FTZ R17, R14, UR7 ;  /* 0x000000070e117c20 */ /* 0x000fe20008410000 */
[----:B------:R-:W-:Y:S01]  /*31f0*/  FSEL R8, R8, -INF , !P0 ;  /* 0xff80000008087808 */ /* 0x000fe20004000000 */
[----:B------:R-:W-:Y:S01]  /*3200*/  FFMA.FTZ R105, R88, R9, R105 ;  /* 0x0000000958697223 */ /* 0x000fe20000010069 */
[----:B------:R-:W-:Y:S01]  /*3210*/  ISETP.GE.AND P4, PT, R60, R115, PT ;  /* 0x000000733c00720c */ /* 0x000fe20003f86270 */
[----:B------:R-:W-:Y:S01]  /*3220*/  FFMA.FTZ R109, R88, R9, R109 ;  /* 0x00000009586d7223 */ /* 0x000fe2000001006d */
[----:B------:R-:W-:Y:S01]  /*3230*/  ISETP.GE.AND P0, PT, R60, R92, PT ;  /* 0x0000005c3c00720c */ /* 0x000fe20003f06270 */
[----:B------:R2:W-:Y:S01]  /*3240*/  MUFU.TANH R81, R36 ;  /* 0x0000002400517308 */ /* 0x0005e20000002400 */
[----:B------:R-:W-:-:S02]  /*3250*/  I2FP.F32.U32 R60, R60 ;  /* 0x0000003c003c7245 */ /* 0x000fc40000201000 */
[C-C-:B------:R-:W-:Y:S02]  /*3260*/  LOP3.LUT R14, R0.reuse, 0x18, R127.reuse, 0xfe, !PT ;  /* 0x00000018000e7812 */ /* 0x140fe400078efe7f */
[----:B------:R-:W-:Y:S01]  /*3270*/  LOP3.LUT R12, R0, 0x19, R127, 0xfe, !PT ;  /* 0x00000019000c7812 */ /* 0x000fe200078efe7f */
[-C--:B------:R-:W-:Y:S01]  /*3280*/  FFMA.FTZ R11, R88, R60.reuse, R107 ;  /* 0x0000003c580b7223 */ /* 0x080fe2000001006b */
[----:B-1----:R-:W-:Y:S01]  /*3290*/  FSEL R39, R77, -INF , !P2 ;  /* 0xff8000004d277808 */ /* 0x002fe20005000000 */
[----:B------:R1:W-:Y:S01]  /*32a0*/  MUFU.TANH R67, R33 ;  /* 0x0000002100437308 */ /* 0x0003e20000002400 */
[-C--:B------:R-:W-:Y:S01]  /*32b0*/  ISETP.GE.AND P2, PT, R14, R115.reuse, PT ;  /* 0x000000730e00720c */ /* 0x080fe20003f46270 */
[----:B------:R-:W-:Y:S01]  /*32c0*/  FFMA.FTZ R60, R88, R60, R111 ;  /* 0x0000003c583c7223 */ /* 0x000fe2000001006f */
[----:B------:R-:W-:Y:S02]  /*32d0*/  FSEL R11, R11, -INF , !P4 ;  /* 0xff8000000b0b7808 */ /* 0x000fe40006000000 */
[----:B------:R-:W-:-:S02]  /*32e0*/  ISETP.GE.AND P4, PT, R122, R115, PT ;  /* 0x000000737a00720c */ /* 0x000fc40003f86270 */
[----:B------:R-:W-:Y:S01]  /*32f0*/  FSEL R60, R60, -INF , !P0 ;  /* 0xff8000003c3c7808 */ /* 0x000fe20004000000 */
[----:B------:R3:W-:Y:S01]  /*3300*/  MUFU.TANH R83, R44 ;  /* 0x0000002c00537308 */ /* 0x0007e20000002400 */
[-C--:B------:R-:W-:Y:S02]  /*3310*/  ISETP.GE.AND P0, PT, R122, R92.reuse, PT ;  /* 0x0000005c7a00720c */ /* 0x080fe40003f06270 */
[----:B--2---:R-:W-:Y:S02]  /*3320*/  FSEL R36, R103, -INF , !P3 ;  /* 0xff80000067247808 */ /* 0x004fe40005800000 */
[----:B------:R-:W-:Y:S02]  /*3330*/  ISETP.GE.AND P3, PT, R14, R92, PT ;  /* 0x0000005c0e00720c */ /* 0x000fe40003f66270 */
[----:B------:R-:W-:Y:S01]  /*3340*/  I2FP.F32.U32 R14, R14 ;  /* 0x0000000e000e7245 */ /* 0x000fe20000201000 */
[----:B------:R2:W-:Y:S01]  /*3350*/  MUFU.TANH R77, R56 ;  /* 0x00000038004d7308 */ /* 0x0005e20000002400 */
[----:B------:R-:W-:-:S02]  /*3360*/  I2FP.F32.U32 R122, R122 ;  /* 0x0000007a007a7245 */ /* 0x000fc40000201000 */
[----:B-1----:R-:W-:Y:S01]  /*3370*/  FSEL R33, R105, -INF , !P5 ;  /* 0xff80000069217808 */ /* 0x002fe20006800000 */
[-C--:B------:R-:W-:Y:S01]  /*3380*/  FFMA.FTZ R9, R88, R14.reuse, R117 ;  /* 0x0000000e58097223 */ /* 0x080fe20000010075 */
[----:B------:R-:W-:Y:S01]  /*3390*/  ISETP.GE.AND P5, PT, R12, R115, PT ;  /* 0x000000730c00720c */ /* 0x000fe20003fa6270 */
[----:B------:R-:W-:Y:S01]  /*33a0*/  FFMA.FTZ R123, R88, R14, R123 ;  /* 0x0000000e587b7223 */ /* 0x000fe2000001007b */
[----:B------:R-:W-:Y:S01]  /*33b0*/  LOP3.LUT R14, R0, 0x30, R127, 0xfe, !PT ;  /* 0x00000030000e7812 */ /* 0x000fe200078efe7f */
[----:B------:R1:W-:Y:S01]  /*33c0*/  MUFU.TANH R89, R38 ;  /* 0x0000002600597308 */ /* 0x0003e20000002400 */
[----:B------:R-:W-:Y:S01]  /*33d0*/  FSEL R9, R9, -INF , !P2 ;  /* 0xff80000009097808 */ /* 0x000fe20005000000 */
[CC--:B------:R-:W-:Y:S01]  /*33e0*/  FFMA.FTZ R59, R88.reuse, R122.reuse, R131 ;  /* 0x0000007a583b7223 */ /* 0x0c0fe20000010083 */
[----:B---3--:R-:W-:Y:S01]  /*33f0*/  FSEL R44, R109, -INF , !P1 ;  /* 0xff8000006d2c7808 */ /* 0x008fe20004800000 */
[----:B------:R-:W-:Y:S01]  /*3400*/  FFMA.FTZ R122, R88, R122, R79 ;  /* 0x0000007a587a7223 */ /* 0x000fe2000001004f */
[----:B------:R-:W-:-:S02]  /*3410*/  ISETP.GE.AND P1, PT, R12, R92, PT ;  /* 0x0000005c0c00720c */ /* 0x000fc40003f26270 */
[----:B------:R-:W-:Y:S01]  /*3420*/  I2FP.F32.U32 R12, R12 ;  /* 0x0000000c000c7245 */ /* 0x000fe20000201000 */
[----:B------:R-:W3:Y:S01]  /*3430*/  MUFU.TANH R5, R5 ;  /* 0x0000000500057308 */ /* 0x000ee20000002400 */
[----:B------:R-:W-:Y:S02]  /*3440*/  FSEL R59, R59, -INF , !P4 ;  /* 0xff8000003b3b7808 */ /* 0x000fe40006000000 */
[----:B------:R-:W-:Y:S01]  /*3450*/  FSEL R122, R122, -INF , !P0 ;  /* 0xff8000007a7a7808 */ /* 0x000fe20004000000 */
[CC--:B------:R-:W-:Y:S01]  /*3460*/  FFMA.FTZ R31, R88.reuse, R12.reuse, R121 ;  /* 0x0000000c581f7223 */ /* 0x0c0fe20000010079 */
[----:B--2---:R-:W-:Y:S01]  /*3470*/  FFMA.FTZ R56, R88, R12, R129 ;  /* 0x0000000c58387223 */ /* 0x004fe20000010081 */
[----:B------:R-:W-:Y:S02]  /*3480*/  LOP3.LUT R12, R0, 0x21, R127, 0xfe, !PT ;  /* 0x00000021000c7812 */ /* 0x000fe400078efe7f */
[----:B------:R-:W2:Y:S01]  /*3490*/  MUFU.TANH R7, R7 ;  /* 0x0000000700077308 */ /* 0x000ea20000002400 */
[----:B------:R-:W-:-:S02]  /*34a0*/  FSEL R31, R31, -INF , !P5 ;  /* 0xff8000001f1f7808 */ /* 0x000fc40006800000 */
[----:B-1----:R-:W-:Y:S02]  /*34b0*/  FSEL R38, R123, -INF , !P3 ;  /* 0xff8000007b267808 */ /* 0x002fe40005800000 */
[CC--:B------:R-:W-:Y:S02]  /*34c0*/  ISETP.GE.AND P2, PT, R12.reuse, R115.reuse, PT ;  /* 0x000000730c00720c */ /* 0x0c0fe40003f46270 */
[----:B------:R-:W-:Y:S01]  /*34d0*/  ISETP.GE.AND P3, PT, R12, R92, PT ;  /* 0x0000005c0c00720c */ /* 0x000fe20003f66270 */
[----:B------:R-:W1:Y:S01]  /*34e0*/  MUFU.TANH R61, R61 ;  /* 0x0000003d003d7308 */ /* 0x000e620000002400 */
[----:B------:R-:W-:Y:S02]  /*34f0*/  I2FP.F32.U32 R12, R12 ;  /* 0x0000000c000c7245 */ /* 0x000fe40000201000 */
[----:B------:R-:W-:Y:S02]  /*3500*/  FSEL R56, R56, -INF , !P1 ;  /* 0xff80000038387808 */ /* 0x000fe40004800000 */
[----:B------:R-:W-:Y:S01]  /*3510*/  ISETP.GE.AND P5, PT, R68, R115, PT ;  /* 0x000000734400720c */ /* 0x000fe20003fa6270 */
[CC--:B------:R-:W-:Y:S01]  /*3520*/  FFMA.FTZ R57, R88.reuse, R12.reuse, R69 ;  /* 0x0000000c58397223 */ /* 0x0c0fe20000010045 */
[----:B------:R-:W-:Y:S01]  /*3530*/  FFMA.FTZ R12, R88, R12, R71 ;  /* 0x0000000c580c7223 */ /* 0x000fe20000010047 */
[----:B------:R4:W-:Y:S01]  /*3540*/  MUFU.TANH R79, R52 ;  /* 0x00000034004f7308 */ /* 0x0009e20000002400 */
[----:B------:R-:W-:-:S02]  /*3550*/  ISETP.GE.AND P1, PT, R68, R92, PT ;  /* 0x0000005c4400720c */ /* 0x000fc40003f26270 */
[----:B------:R-:W-:Y:S02]  /*3560*/  I2FP.F32.U32 R68, R68 ;  /* 0x0000004400447245 */ /* 0x000fe40000201000 */
[----:B------:R-:W-:Y:S02]  /*3570*/  FSEL R57, R57, -INF , !P2 ;  /* 0xff80000039397808 */ /* 0x000fe40005000000 */
[C---:B------:R-:W-:Y:S01]  /*3580*/  ISETP.GE.AND P4, PT, R14.reuse, R115, PT ;  /* 0x000000730e00720c */ /* 0x040fe20003f86270 */
[----:B------:R5:W-:Y:S01]  /*3590*/  MUFU.TANH R87, R54 ;  /* 0x0000003600577308 */ /* 0x000be20000002400 */
[----:B------:R-:W-:-:S07]  /*35a0*/  ISETP.GE.AND P0, PT, R14, R92, PT ;  /* 0x0000005c0e00720c */ /* 0x000fce0003f06270 */
[----:B------:R-:W1:Y:S01]  /*35b0*/  MUFU.TANH R63, R63 ;  /* 0x0000003f003f7308 */ /* 0x000e620000002400 */
[----:B----4-:R-:W-:Y:S01]  /*35c0*/  I2FP.F32.U32 R52, R14 ;  /* 0x0000000e00347245 */ /* 0x010fe20000201000 */
[CC--:B---3--:R-:W-:Y:S01]  /*35d0*/  FFMA.FTZ R14, R88.reuse, R68.reuse, R5 ;  /* 0x00000044580e7223 */ /* 0x0c8fe20000010005 */
[----:B--2---:R-:W-:-:S03]  /*35e0*/  FFMA.FTZ R68, R88, R68, R7 ;  /* 0x0000004458447223 */ /* 0x004fc60000010007 */
[CC--:B------:R-:W-:Y:S01]  /*35f0*/  FFMA.FTZ R71, R88.reuse, R52.reuse, R49 ;  /* 0x0000003458477223 */ /* 0x0c0fe20000010031 */
[----:B------:R-:W-:Y:S01]  /*3600*/  FFMA.FTZ R51, R88, R52, R51 ;  /* 0x0000003458337223 */ /* 0x000fe20000010033 */
[----:B------:R2:W3:Y:S01]  /*3610*/  MUFU.TANH R97, R50 ;  /* 0x0000003200617308 */ /* 0x0004e20000002400 */
[C-C-:B-----5:R-:W-:Y:S02]  /*3620*/  LOP3.LUT R54, R0.reuse, 0x31, R127.reuse, 0xfe, !PT ;  /* 0x0000003100367812 */ /* 0x160fe400078efe7f */
[----:B------:R-:W-:Y:S02]  /*3630*/  LOP3.LUT R52, R0, 0x38, R127, 0xfe, !PT ;  /* 0x0000003800347812 */ /* 0x000fe400078efe7f */
[----:B------:R-:W-:Y:S02]  /*3640*/  ISETP.GE.AND P2, PT, R54, R115, PT ;  /* 0x000000733600720c */ /* 0x000fe40003f46270 */
[----:B------:R-:W-:Y:S01]  /*3650*/  FSEL R71, R71, -INF , !P4 ;  /* 0xff80000047477808 */ /* 0x000fe20006000000 */
[----:B------:R4:W5:Y:S01]  /*3660*/  MUFU.TANH R7, R46 ;  /* 0x0000002e00077308 */ /* 0x0009620000002400 */
[----:B------:R-:W-:-:S02]  /*3670*/  FSEL R64, R51, -INF , !P0 ;  /* 0xff80000033407808 */ /* 0x000fc40004000000 */
[C---:B------:R-:W-:Y:S02]  /*3680*/  ISETP.GE.AND P4, PT, R62.reuse, R115, PT ;  /* 0x000000733e00720c */ /* 0x040fe40003f86270 */
[----:B------:R-:W-:Y:S02]  /*3690*/  ISETP.GE.AND P0, PT, R62, R92, PT ;  /* 0x0000005c3e00720c */ /* 0x000fe40003f06270 */
[----:B------:R-:W-:Y:S01]  /*36a0*/  I2FP.F32.U32 R62, R62 ;  /* 0x0000003e003e7245 */ /* 0x000fe20000201000 */
[----:B------:R3:W-:Y:S01]  /*36b0*/  MUFU.TANH R5, R42 ;  /* 0x0000002a00057308 */ /* 0x0007e20000002400 */
[----:B------:R-:W-:Y:S02]  /*36c0*/  FSEL R68, R68, -INF , !P1 ;  /* 0xff80000044447808 */ /* 0x000fe40004800000 */
[----:B--2---:R-:W-:Y:S02]  /*36d0*/  FSEL R50, R12, -INF , !P3 ;  /* 0xff8000000c327808 */ /* 0x004fe40005800000 */
[----:B------:R-:W-:-:S02]  /*36e0*/  ISETP.GE.AND P3, PT, R54, R92, PT ;  /* 0x0000005c3600720c */ /* 0x000fc40003f66270 */
[----:B------:R-:W-:Y:S01]  /*36f0*/  I2FP.F32.U32 R54, R54 ;  /* 0x0000003600367245 */ /* 0x000fe20000201000 */
[----:B------:R-:W-:Y:S01]  /*3700*/  MUFU.TANH R35, R35 ;  /* 0x0000002300237308 */ /* 0x000fe20000002400 */
[----:B------:R-:W-:Y:S02]  /*3710*/  I2FP.F32.U32 R12, R52 ;  /* 0x00000034000c7245 */ /* 0x000fe40000201000 */
[----:B------:R-:W-:Y:S01]  /*3720*/  ISETP.GE.AND P1, PT, R52, R92, PT ;  /* 0x0000005c3400720c */ /* 0x000fe20003f26270 */
[CC--:B------:R-:W-:Y:S01]  /*3730*/  FFMA.FTZ R69, R88.reuse, R54.reuse, R45 ;  /* 0x0000003658457223 */ /* 0x0c0fe2000001002d */
[C---:B------:R-:W-:Y:S01]  /*3740*/  FFMA.FTZ R55, R88.reuse, R54, R55 ;  /* 0x0000003658377223 */ /* 0x040fe20000010037 */
[CC--:B----4-:R-:W-:Y:S01]  /*3750*/  FFMA.FTZ R46, R88.reuse, R12.reuse, R37 ;  /* 0x0000000c582e7223 */ /* 0x0d0fe20000010025 */
[----:B-1----:R-:W-:Y:S01]  /*3760*/  FFMA.FTZ R61, R88, R12, R61 ;  /* 0x0000000c583d7223 */ /* 0x002fe2000001003d */
[----:B------:R-:W-:Y:S01]  /*3770*/  LOP3.LUT R12, R0, 0x40, R127, 0xfe, !PT ;  /* 0x00000040000c7812 */ /* 0x000fe200078efe7f */
[----:B------:R1:W2:Y:S01]  /*3780*/  MUFU.TANH R45, R40 ;  /* 0x00000028002d7308 */ /* 0x0002a20000002400 */
[----:B------:R-:W-:-:S02]  /*3790*/  FSEL R69, R69, -INF , !P2 ;  /* 0xff80000045457808 */ /* 0x000fc40005000000 */
[----:B------:R-:W-:Y:S02]  /*37a0*/  FSEL R66, R55, -INF , !P3 ;  /* 0xff80000037427808 */ /* 0x000fe40005800000 */
[CC--:B------:R-:W-:Y:S02]  /*37b0*/  ISETP.GE.AND P2, PT, R12.reuse, R115.reuse, PT ;  /* 0x000000730c00720c */ /* 0x0c0fe40003f46270 */
[----:B------:R-:W-:Y:S01]  /*37c0*/  ISETP.GE.AND P3, PT, R12, R92, PT ;  /* 0x0000005c0c00720c */ /* 0x000fe20003f66270 */
[----:B------:R-:W4:Y:S01]  /*37d0*/  MUFU.TANH R37, R34 ;  /* 0x0000002200257308 */ /* 0x000f220000002400 */
[----:B------:R-:W-:Y:S02]  /*37e0*/  FSEL R49, R14, -INF , !P5 ;  /* 0xff8000000e317808 */ /* 0x000fe40006800000 */
[----:B------:R-:W-:Y:S02]  /*37f0*/  ISETP.GE.AND P5, PT, R52, R115, PT ;  /* 0x000000733400720c */ /* 0x000fe40003fa6270 */
[----:B------:R-:W-:-:S02]  /*3800*/  FSEL R120, R61, -INF , !P1 ;  /* 0xff8000003d787808 */ /* 0x000fc40004800000 */
[----:B---3--:R-:W-:Y:S01]  /*3810*/  LOP3.LUT R42, R0, 0x58, R127, 0xfe, !PT ;  /* 0x00000058002a7812 */ /* 0x008fe200078efe7f */
[----:B------:R-:W-:Y:S01]  /*3820*/  MUFU.TANH R55, R28 ;  /* 0x0000001c00377308 */ /* 0x000fe20000002400 */
[----:B-1----:R-:W-:Y:S01]  /*3830*/  I2FP.F32.U32 R40, R12 ;  /* 0x0000000c00287245 */ /* 0x002fe20000201000 */
[CC--:B------:R-:W-:Y:S01]  /*3840*/  FFMA.FTZ R12, R88.reuse, R62.reuse, R29 ;  /* 0x0000003e580c7223 */ /* 0x0c0fe2000001001d */
[----:B------:R-:W-:Y:S01]  /*3850*/  FFMA.FTZ R62, R88, R62, R63 ;  /* 0x0000003e583e7223 */ /* 0x000fe2000001003f */
[----:B------:R-:W-:Y:S02]  /*3860*/  LOP3.LUT R29, R0, 0x41, R127, 0xfe, !PT ;  /* 0x00000041001d7812 */ /* 0x000fe400078efe7f */
[-C--:B------:R-:W-:Y:S01]  /*3870*/  FFMA.FTZ R14, R88, R40.reuse, R15 ;  /* 0x00000028580e7223 */ /* 0x080fe2000001000f */
[----:B------:R-:W-:Y:S01]  /*3880*/  FSEL R61, R12, -INF , !P4 ;  /* 0xff8000000c3d7808 */ /* 0x000fe20006000000 */
[----:B------:R-:W-:Y:S01]  /*3890*/  FFMA.FTZ R65, R88, R40, R65 ;  /* 0x0000002858417223 */ /* 0x000fe20000010041 */
[----:B------:R-:W-:Y:S01]  /*38a0*/  FSEL R62, R62, -INF , !P0 ;  /* 0xff8000003e3e7808 */ /* 0x000fe20004000000 */
[----:B------:R-:W-:Y:S01]  /*38b0*/  MUFU.TANH R23, R23 ;  /* 0x0000001700177308 */ /* 0x000fe20000002400 */
[----:B------:R-:W-:-:S02]  /*38c0*/  I2FP.F32.U32 R15, R29 ;  /* 0x0000001d000f7245 */ /* 0x000fc40000201000 */
[C---:B------:R-:W-:Y:S02]  /*38d0*/  ISETP.GE.AND P4, PT, R76.reuse, R115, PT ;  /* 0x000000734c00720c */ /* 0x040fe40003f86270 */
[----:B------:R-:W-:Y:S01]  /*38e0*/  ISETP.GE.AND P0, PT, R76, R92, PT ;  /* 0x0000005c4c00720c */ /* 0x000fe20003f06270 */
[CC--:B------:R-:W-:Y:S01]  /*38f0*/  FFMA.FTZ R12, R88.reuse, R15.reuse, R13 ;  /* 0x0000000f580c7223 */ /* 0x0c0fe2000001000d */
[----:B------:R-:W-:Y:S01]  /*3900*/  I2FP.F32.U32 R76, R76 ;  /* 0x0000004c004c7245 */ /* 0x000fe20000201000 */
[----:B------:R-:W-:Y:S01]  /*3910*/  FFMA.FTZ R53, R88, R15, R53 ;  /* 0x0000000f58357223 */ /* 0x000fe20000010035 */
[----:B------:R-:W-:Y:S01]  /*3920*/  FSEL R63, R46, -INF , !P5 ;  /* 0xff8000002e3f7808 */ /* 0x000fe20006800000 */
[----:B------:R1:W3:Y:S01]  /*3930*/  MUFU.TANH R13, R30 ;  /* 0x0000001e000d7308 */ /* 0x0002e20000002400 */
[C---:B------:R-:W-:Y:S01]  /*3940*/  ISETP.GE.AND P5, PT, R29.reuse, R115, PT ;  /* 0x000000731d00720c */ /* 0x040fe20003fa6270 */
[C---:B------:R-:W-:Y:S01]  /*3950*/  FFMA.FTZ R15, R88.reuse, R76, R81 ;  /* 0x0000004c580f7223 */ /* 0x040fe20000010051 */
[----:B------:R-:W-:Y:S01]  /*3960*/  ISETP.GE.AND P1, PT, R29, R92, PT ;  /* 0x0000005c1d00720c */ /* 0x000fe20003f26270 */
[----:B------:R-:W-:Y:S01]  /*3970*/  FFMA.FTZ R76, R88, R76, R83 ;  /* 0x0000004c584c7223 */ /* 0x000fe20000010053 */
[----:B------:R-:W-:-:S02]  /*3980*/  FSEL R83, R14, -INF , !P2 ;  /* 0xff8000000e537808 */ /* 0x000fc40005000000 */
[----:B------:R-:W-:Y:S01]  /*3990*/  FSEL R82, R65, -INF , !P3 ;  /* 0xff80000041527808 */ /* 0x000fe20005800000 */
[----:B------:R5:W3:Y:S01]  /*39a0*/  MUFU.TANH R29, R32 ;  /* 0x00000020001d7308 */ /* 0x000ae20000002400 */
[C---:B------:R-:W-:Y:S02]  /*39b0*/  ISETP.GE.AND P2, PT, R70.reuse, R115, PT ;  /* 0x000000734600720c */ /* 0x040fe40003f46270 */
[----:B------:R-:W-:Y:S02]  /*39c0*/  ISETP.GE.AND P3, PT, R70, R92, PT ;  /* 0x0000005c4600720c */ /* 0x000fe40003f66270 */
[----:B------:R-:W-:Y:S02]  /*39d0*/  I2FP.F32.U32 R70, R70 ;  /* 0x0000004600467245 */ /* 0x000fe40000201000 */
[----:B------:R-:W-:Y:S01]  /*39e0*/  FSEL R78, R53, -INF , !P1 ;  /* 0xff800000354e7808 */ /* 0x000fe20004800000 */
[----:B------:R-:W-:Y:S01]  /*39f0*/  MUFU.TANH R65, R24 ;  /* 0x0000001800417308 */ /* 0x000fe20000002400 */
[----:B------:R-:W-:Y:S01]  /*3a00*/  FSEL R81, R12, -INF , !P5 ;  /* 0xff8000000c517808 */ /* 0x000fe20006800000 */
[-C--:B------:R-:W-:Y:S01]  /*3a10*/  FFMA.FTZ R12, R88, R70.reuse, R67 ;  /* 0x00000046580c7223 */ /* 0x080fe20000010043 */
[----:B-1----:R-:W-:Y:S01]  /*3a20*/  LOP3.LUT R30, R0, 0x51, R127, 0xfe, !PT ;  /* 0x00000051001e7812 */ /* 0x002fe200078efe7f */
[----:B------:R-:W-:Y:S01]  /*3a30*/  FFMA.FTZ R70, R88, R70, R77 ;  /* 0x0000004658467223 */ /* 0x000fe2000001004d */
[----:B------:R-:W-:-:S02]  /*3a40*/  FSEL R76, R76, -INF , !P0 ;  /* 0xff8000004c4c7808 */ /* 0x000fc40004000000 */
[----:B------:R-:W-:Y:S01]  /*3a50*/  FSEL R77, R12, -INF , !P2 ;  /* 0xff8000000c4d7808 */ /* 0x000fe20005000000 */
[----:B------:R1:W3:Y:S01]  /*3a60*/  MUFU.TANH R67, R26 ;  /* 0x0000001a00437308 */ /* 0x0002e20000002400 */
[----:B------:R-:W-:Y:S02]  /*3a70*/  FSEL R70, R70, -INF , !P3 ;  /* 0xff80000046467808 */ /* 0x000fe40005800000 */
[----:B-----5:R-:W-:Y:S02]  /*3a80*/  LOP3.LUT R32, R0, 0x50, R127, 0xfe, !PT ;  /* 0x0000005000207812 */ /* 0x020fe400078efe7f */
[-C--:B------:R-:W-:Y:S02]  /*3a90*/  ISETP.GE.AND P2, PT, R42, R115.reuse, PT ;  /* 0x000000732a00720c */ /* 0x080fe40003f46270 */
[----:B------:R-:W-:Y:S01]  /*3aa0*/  I2FP.F32.U32 R14, R32 ;  /* 0x00000020000e7245 */ /* 0x000fe20000201000 */
[----:B------:R-:W5:Y:S01]  /*3ab0*/  MUFU.TANH R19, R19 ;  /* 0x0000001300137308 */ /* 0x000f620000002400 */
[C---:B------:R-:W-:Y:S01]  /*3ac0*/  ISETP.GE.AND P5, PT, R32.reuse, R115, PT ;  /* 0x000000732000720c */ /* 0x040fe20003fa6270 */
[----:B------:R-:W-:Y:S01]  /*3ad0*/  BAR.SYNC.DEFER_BLOCKING 0x0 ;  /* 0x0000000000007b1d */ /* 0x000fe20000010000 */
[----:B------:R-:W-:Y:S01]  /*3ae0*/  ISETP.GE.AND P1, PT, R32, R92, PT ;  /* 0x0000005c2000720c */ /* 0x000fe20003f26270 */
[CC--:B------:R-:W-:Y:S01]  /*3af0*/  FFMA.FTZ R53, R88.reuse, R14.reuse, R89 ;  /* 0x0000000e58357223 */ /* 0x0c0fe20000010059 */
[----:B------:R-:W-:Y:S01]  /*3b00*/  FFMA.FTZ R14, R88, R14, R79 ;  /* 0x0000000e580e7223 */ /* 0x000fe2000001004f */
[----:B------:R-:W-:-:S02]  /*3b10*/  FSEL R79, R15, -INF , !P4 ;  /* 0xff8000000f4f7808 */ /* 0x000fc40006000000 */
[----:B------:R-:W-:Y:S01]  /*3b20*/  I2FP.F32.U32 R15, R30 ;  /* 0x0000001e000f7245 */ /* 0x000fe20000201000 */
[----:B------:R-:W5:Y:S01]  /*3b30*/  MUFU.TANH R17, R17 ;  /* 0x0000001100117308 */ /* 0x000f620000002400 */
[----:B-1----:R-:W-:Y:S02]  /*3b40*/  LOP3.LUT R26, R0, 0x59, R127, 0xfe, !PT ;  /* 0x00000059001a7812 */ /* 0x002fe400078efe7f */
[-C--:B------:R-:W-:Y:S01]  /*3b50*/  ISETP.GE.AND P3, PT, R42, R92.reuse, PT ;  /* 0x0000005c2a00720c */ /* 0x080fe20003f66270 */
[CC--:B------:R-:W-:Y:S01]  /*3b60*/  FFMA.FTZ R51, R88.reuse, R15.reuse, R87 ;  /* 0x0000000f58337223 */ /* 0x0c0fe20000010057 */
[----:B------:R-:W-:Y:S01]  /*3b70*/  FFMA.FTZ R12, R88, R15, R97 ;  /* 0x0000000f580c7223 */ /* 0x000fe20000010061 */
[C---:B------:R-:W-:Y:S02]  /*3b80*/  ISETP.GE.AND P4, PT, R30.reuse, R115, PT ;  /* 0x000000731e00720c */ /* 0x040fe40003f86270 */
[----:B------:R-:W-:Y:S02]  /*3b90*/  ISETP.GE.AND P0, PT, R30, R92, PT ;  /* 0x0000005c1e00720c */ /* 0x000fe40003f06270 */
[----:B------:R-:W-:-:S02]  /*3ba0*/  I2FP.F32.U32 R42, R42 ;  /* 0x0000002a002a7245 */ /* 0x000fc40000201000 */
[----:B------:R-:W-:Y:S02]  /*3bb0*/  LOP3.LUT R34, R0, 0x60, R127, 0xfe, !PT ;  /* 0x0000006000227812 */ /* 0x000fe400078efe7f */
[----:B------:R-:W-:Y:S01]  /*3bc0*/  FSEL R53, R53, -INF , !P5 ;  /* 0xff80000035357808 */ /* 0x000fe20006800000 */
[-C--:B------:R-:W-:Y:S01]  /*3bd0*/  FFMA.FTZ R15, R88, R42.reuse, R7 ;  /* 0x0000002a580f7223 */ /* 0x080fe20000010007 */
[----:B------:R-:W-:Y:S01]  /*3be0*/  FSEL R14, R14, -INF , !P1 ;  /* 0xff8000000e0e7808 */ /* 0x000fe20004800000 */
[----:B--2---:R-:W-:Y:S01]  /*3bf0*/  FFMA.FTZ R42, R88, R42, R45 ;  /* 0x0000002a582a7223 */ /* 0x004fe2000001002d */
[C---:B------:R-:W-:Y:S01]  /*3c00*/  ISETP.GE.AND P5, PT, R26.reuse, R115, PT ;  /* 0x000000731a00720c */ /* 0x040fe20003fa6270 */
[----:B------:R1:W2:Y:S01]  /*3c10*/  MUFU.TANH R7, R22 ;  /* 0x0000001600077308 */ /* 0x0002a20000002400 */
[----:B------:R-:W-:Y:S02]  /*3c20*/  ISETP.GE.AND P1, PT, R26, R92, PT ;  /* 0x0000005c1a00720c */ /* 0x000fe40003f26270 */
[----:B------:R-:W-:-:S02]  /*3c30*/  I2FP.F32.U32 R26, R26 ;  /* 0x0000001a001a7245 */ /* 0x000fc40000201000 */
[----:B------:R-:W-:Y:S02]  /*3c40*/  FSEL R51, R51, -INF , !P4 ;  /* 0xff80000033337808 */ /* 0x000fe40006000000 */
[----:B------:R-:W-:Y:S01]  /*3c50*/  FSEL R12, R12, -INF , !P0 ;  /* 0xff8000000c0c7808 */ /* 0x000fe20004000000 */
[-C--:B------:R-:W-:Y:S01]  /*3c60*/  FFMA.FTZ R24, R88, R26.reuse, R5 ;  /* 0x0000001a58187223 */ /* 0x080fe20000010005 */
[----:B------:R-:W-:Y:S01]  /*3c70*/  ISETP.GE.AND P4, PT, R34, R115, PT ;  /* 0x000000732200720c */ /* 0x000fe20003f86270 */
[----:B------:R-:W-:Y:S01]  /*3c80*/  FFMA.FTZ R35, R88, R26, R35 ;  /* 0x0000001a58237223 */ /* 0x000fe20000010023 */
[----:B------:R-:W-:Y:S01]  /*3c90*/  ISETP.GE.AND P0, PT, R34, R92, PT ;  /* 0x0000005c2200720c */ /* 0x000fe20003f06270 */
[----:B------:R5:W2:Y:S01]  /*3ca0*/  MUFU.TANH R5, R18 ;  /* 0x0000001200057308 */ /* 0x000aa20000002400 */
[----:B------:R-:W-:Y:S02]  /*3cb0*/  I2FP.F32.U32 R34, R34 ;  /* 0x0000002200227245 */ /* 0x000fe40000201000 */
[----:B------:R-:W-:-:S02]  /*3cc0*/  LOP3.LUT R32, R0, 0x61, R127, 0xfe, !PT ;  /* 0x0000006100207812 */ /* 0x000fc400078efe7f */
[----:B------:R-:W-:Y:S01]  /*3cd0*/  FSEL R15, R15, -INF , !P2 ;  /* 0xff8000000f0f7808 */ /* 0x000fe20005000000 */
[-C--:B----4-:R-:W-:Y:S01]  /*3ce0*/  FFMA.FTZ R37, R88, R34.reuse, R37 ;  /* 0x0000002258257223 */ /* 0x090fe20000010025 */
[----:B-1----:R-:W-:Y:S01]  /*3cf0*/  LOP3.LUT R22, R0, 0x68, R127, 0xfe, !PT ;  /* 0x0000006800167812 */ /* 0x002fe200078efe7f */
[----:B---3--:R-:W-:Y:S01]  /*3d00*/  FFMA.FTZ R34, R88, R34, R13 ;  /* 0x0000002258227223 */ /* 0x008fe2000001000d */
[----:B------:R-:W-:Y:S01]  /*3d10*/  FSEL R42, R42, -INF , !P3 ;  /* 0xff8000002a2a7808 */ /* 0x000fe20005800000 */
[----:B------:R-:W-:Y:S01]  /*3d20*/  MUFU.TANH R45, R6 ;  /* 0x00000006002d7308 */ /* 0x000fe20000002400 */
[C---:B------:R-:W-:Y:S02]  /*3d30*/  ISETP.GE.AND P2, PT, R32.reuse, R115, PT ;  /* 0x000000732000720c */ /* 0x040fe40003f46270 */
        /* <DEDUP_REMOVED lines=8> */
[----:B------:R-:W-:Y:S01]  /*3dc0*/  MUFU.TANH R55, R20 ;  /* 0x0000001400377308 */ /* 0x000fe20000002400 */
[----:B------:R-:W-:Y:S02]  /*3dd0*/  I2FP.F32.U32 R22, R22 ;  /* 0x0000001600167245 */ /* 0x000fe40000201000 */
[----:B------:R-:W-:-:S02]  /*3de0*/  FSEL R35, R29, -INF , !P2 ;  /* 0xff8000001d237808 */ /* 0x000fc40005000000 */
[----:B------:R-:W-:Y:S01]  /*3df0*/  FSEL R32, R32, -INF , !P3 ;  /* 0xff80000020207808 */ /* 0x000fe20005800000 */
[CC--:B------:R-:W-:Y:S01]  /*3e00*/  FFMA.FTZ R67, R88.reuse, R22.reuse, R67 ;  /* 0x0000001658437223 */ /* 0x0c0fe20000010043 */
[----:B-----5:R-:W-:Y:S01]  /*3e10*/  FFMA.FTZ R18, R88, R22, R23 ;  /* 0x0000001658127223 */ /* 0x020fe20000010017 */
[C-C-:B------:R-:W-:Y:S01]  /*3e20*/  LOP3.LUT R22, R0.reuse, 0x70, R127.reuse, 0xfe, !PT ;  /* 0x0000007000167812 */ /* 0x140fe200078efe7f */
[----:B------:R1:W3:Y:S01]  /*3e30*/  MUFU.TANH R23, R16 ;  /* 0x0000001000177308 */ /* 0x0002e20000002400 */
[----:B------:R-:W-:Y:S02]  /*3e40*/  LOP3.LUT R24, R0, 0x69, R127, 0xfe, !PT ;  /* 0x0000006900187812 */ /* 0x000fe400078efe7f */
        /* <DEDUP_REMOVED lines=8> */
[----:B------:R-:W-:Y:S02]  /*3ed0*/  ISETP.GE.AND P0, PT, R24, R92, PT ;  /* 0x0000005c1800720c */ /* 0x000fe40003f06270 */
[----:B------:R-:W-:Y:S02]  /*3ee0*/  I2FP.F32.U32 R24, R24 ;  /* 0x0000001800187245 */ /* 0x000fe40000201000 */
[----:B-1----:R-:W-:-:S02]  /*3ef0*/  LOP3.LUT R16, R0, 0x71, R127, 0xfe, !PT ;  /* 0x0000007100107812 */ /* 0x002fc400078efe7f */
[----:B------:R-:W-:Y:S01]  /*3f00*/  FSEL R29, R29, -INF , !P2 ;  /* 0xff8000001d1d7808 */ /* 0x000fe20005000000 */
[CC--:B------:R-:W-:Y:S01]  /*3f10*/  FFMA.FTZ R65, R88.reuse, R24.reuse, R65 ;  /* 0x0000001858417223 */ /* 0x0c0fe20000010041 */
[----:B--2---:R-:W-:Y:S01]  /*3f20*/  FFMA.FTZ R7, R88, R24, R7 ;  /* 0x0000001858077223 */ /* 0x004fe20000010007 */
[----:B------:R-:W-:Y:S02]  /*3f30*/  LOP3.LUT R24, R0, 0x79, R127, 0xfe, !PT ;  /* 0x0000007900187812 */ /* 0x000fe400078efe7f */
[----:B------:R-:W-:Y:S02]  /*3f40*/  ISETP.NE.AND P2, PT, R2, 0x1, PT ;  /* 0x000000010200780c */ /* 0x000fe40003f45270 */
[----:B------:R-:W-:Y:S02]  /*3f50*/  FSEL R19, R67, -INF , !P5 ;  /* 0xff80000043137808 */ /* 0x000fe40006800000 */
[----:B------:R-:W-:Y:S02]  /*3f60*/  FSEL R18, R18, -INF , !P1 ;  /* 0xff80000012127808 */ /* 0x000fe40004800000 */
[----:B------:R-:W-:-:S02]  /*3f70*/  ISETP.GE.AND P5, PT, R16, R115, PT ;  /* 0x000000731000720c */ /* 0x000fc40003fa6270 */
[----:B------:R-:W-:Y:S02]  /*3f80*/  ISETP.GE.AND P1, PT, R16, R92, PT ;  /* 0x0000005c1000720c */ /* 0x000fe40003f26270 */
[----:B------:R-:W-:Y:S02]  /*3f90*/  I2FP.F32.U32 R6, R16 ;  /* 0x0000001000067245 */ /* 0x000fe40000201000 */
[----:B------:R-:W-:Y:S02]  /*3fa0*/  FSEL R17, R65, -INF , !P4 ;  /* 0xff80000041117808 */ /* 0x000fe40006000000 */
[----:B------:R-:W-:Y:S01]  /*3fb0*/  FSEL R16, R7, -INF , !P0 ;  /* 0xff80000007107808 */ /* 0x000fe20004000000 */
[-C--:B------:R-:W-:Y:S01]  /*3fc0*/  FFMA.FTZ R5, R88, R6.reuse, R5 ;  /* 0x0000000658057223 */ /* 0x080fe20000010005 */
[----:B------:R-:W-:Y:S01]  /*3fd0*/  ISETP.GE.AND P4, PT, R24, R115, PT ;  /* 0x000000731800720c */ /* 0x000fe20003f86270 */
[----:B---3--:R-:W-:Y:S01]  /*3fe0*/  FFMA.FTZ R6, R88, R6, R23 ;  /* 0x0000000658067223 */ /* 0x008fe20000010017 */
[----:B------:R-:W-:-:S02]  /*3ff0*/  ISETP.GE.AND P0, PT, R24, R92, PT ;  /* 0x0000005c1800720c */ /* 0x000fc40003f06270 */
        /* <DEDUP_REMOVED lines=20> */
.L_x_3988:
        /* <DEDUP_REMOVED lines=59> */
.L_x_3989:
        /* <DEDUP_REMOVED lines=37> */
.L_x_3991:
[----:B------:R-:W-:Y:S05]  /*4740*/  BSYNC.RECONVERGENT B0 ;  /* 0x0000000000007941 */ /* 0x000fea0003800200 */
.L_x_3990:
[----:B------:R-:W0:Y:S02]  /*4750*/  LDGDEPBAR ;  /* 0x00000000000079af */ /* 0x000e240000000000 */
.L_x_3987:
[----:B--2---:R-:W-:Y:S01]  /*4760*/  FMNMX3.FTZ R6, R25, R43, R41, !PT ;  /* 0x0000002b19067276 */ /* 0x004fe20007810029 */
[----:B------:R-:W2:Y:S01]  /*4770*/  LDCU UR4, c[0x0][0x45c] ;  /* 0x00008b80ff0477ac */ /* 0x000ea20008000800 */
        /* <DEDUP_REMOVED lines=32> */
[----:B------:R-:W3:Y:S03]  /*4980*/  SHFL.BFLY PT, R24, R7, 0x2, 0x1f ;  /* 0x0c401f0007187f89 */ /* 0x000ee600000e0000 */
[----:B------:R-:W-:Y:S01]  /*4990*/  LEA R123, R123, UR6, 0x1 ;  /* 0x000000067b7b7c11 */ /* 0x000fe2000f8e08ff */
[----:B------:R-:W4:Y:S03]  /*49a0*/  SHFL.BFLY PT, R6, R5, 0x2, 0x1f ;  /* 0x0c401f0005067f89 */ /* 0x000f2600000e0000 */
[----:B------:R-:W-:Y:S01]  /*49b0*/  IADD3 R121, PT, PT, R123, 0x3000, RZ ;  /* 0x000030007b797810 */ /* 0x000fe20007ffe0ff */
[----:B------:R-:W-:Y:S01]  /*49c0*/  LDSM.16.MT88.4 R104, [R123+0x3000] ;  /* 0x003000007b68783b */ /* 0x000fe20000004200 */
[----:B---3--:R-:W-:-:S02]  /*49d0*/  FMNMX.FTZ R24, R7, R24, !PT ;  /* 0x0000001807187209 */ /* 0x008fc40007810000 */
[----:B----4-:R-:W-:-:S03]  /*49e0*/  FMNMX.FTZ R6, R5, R6, !PT ;  /* 0x0000000605067209 */ /* 0x010fc60007810000 */
[----:B------:R-:W3:Y:S04]  /*49f0*/  SHFL.BFLY PT, R67, R24, 0x1, 0x1f ;  /* 0x0c201f0018437f89 */ /* 0x000ee800000e0000 */
[----:B------:R-:W4:Y:S01]  /*4a00*/  SHFL.BFLY PT, R65, R6, 0x1, 0x1f ;  /* 0x0c201f0006417f89 */ /* 0x000f2200000e0000 */
[----:B---3--:R-:W-:Y:S02]  /*4a10*/  FMNMX.FTZ R67, R24, R67, !PT ;  /* 0x0000004318437209 */ /* 0x008fe40007810000 */
[----:B------:R-:W-:Y:S02]  /*4a20*/  IADD3 R24, PT, PT, R123, 0x3020, RZ ;  /* 0x000030207b187810 */ /* 0x000fe40007ffe0ff */
[C---:B------:R-:W-:Y:S01]  /*4a30*/  FSETP.NEU.FTZ.AND P0, PT, R67.reuse, -INF , PT ;  /* 0xff8000004300780b */ /* 0x040fe20003f1d000 */
[----:B--2---:R-:W-:Y:S01]  /*4a40*/  FMUL.FTZ R30, R67, UR4 ;  /* 0x00000004431e7c20 */ /* 0x004fe20008410000 */
[----:B----4-:R-:W-:-:S02]  /*4a50*/  FMNMX.FTZ R65, R6, R65, !PT ;  /* 0x0000004106417209 */ /* 0x010fc40007810000 */
[----:B------:R-:W-:Y:S02]  /*4a60*/  @P6 IADD3 R24, PT, PT, R121, -0x20, RZ ;  /* 0xffffffe079186810 */ /* 0x000fe40007ffe0ff */
[----:B------:R-:W-:Y:S02]  /*4a70*/  FSEL R30, R30, RZ, P0 ;  /* 0x000000ff1e1e7208 */ /* 0x000fe40000000000 */
[----:B------:R-:W-:-:S03]  /*4a80*/  FSETP.NEU.FTZ.AND P0, PT, R65, -INF , PT ;  /* 0xff8000004100780b */ /* 0x000fc60003f1d000 */
[--C-:B------:R-:W-:Y:S01]  /*4a90*/  FFMA.FTZ R80, R25, UR4, -R30.reuse ;  /* 0x0000000419507c23 */ /* 0x100fe2000801081e */
[----:B------:R-:W-:Y:S01]  /*4aa0*/  FMUL.FTZ R25, R65, UR4 ;  /* 0x0000000441197c20 */ /* 0x000fe20008410000 */
[--C-:B------:R-:W-:Y:S01]  /*4ab0*/  FFMA.FTZ R58, R41, UR4, -R30.reuse ;  /* 0x00000004293a7c23 */ /* 0x100fe2000801081e */
[--C-:B------:R-:W-:Y:S01]  /*4ac0*/  FFMA.FTZ R75, R43, UR4, -R30.reuse ;  /* 0x000000042b4b7c23 */ /* 0x100fe2000801081e */
[--C-:B------:R-:W-:Y:S01]  /*4ad0*/  FFMA.FTZ R45, R39, UR4, -R30.reuse ;  /* 0x00000004272d7c23 */ /* 0x100fe2000801081e */
[--C-:B------:R-:W-:Y:S01]  /*4ae0*/  FFMA.FTZ R43, R11, UR4, -R30.reuse ;  /* 0x000000040b2b7c23 */ /* 0x100fe2000801081e */
[----:B------:R-:W-:Y:S01]  /*4af0*/  FSEL R25, R25, RZ, P0 ;  /* 0x000000ff19197208 */ /* 0x000fe20000000000 */
[----:B------:R-:W-:Y:S01]  /*4b00*/  MUFU.EX2 R80, R80 ;  /* 0x0000005000507308 */ /* 0x000fe20000000800 */
[--C-:B------:R-:W-:Y:S01]  /*4b10*/  FFMA.FTZ R46, R33, UR4, -R30.reuse ;  /* 0x00000004212e7c23 */ /* 0x100fe2000801081e */
[--C-:B------:R-:W-:Y:S01]  /*4b20*/  FFMA.FTZ R33, R31, UR4, -R30.reuse ;  /* 0x000000041f217c23 */ /* 0x100fe2000801081e */
[--C-:B------:R-:W-:Y:S01]  /*4b30*/  FFMA.FTZ R49, R49, UR4, -R30.reuse ;  /* 0x0000000431317c23 */ /* 0x100fe2000801081e */
[--C-:B-1----:R-:W-:Y:S01]  /*4b40*/  FFMA.FTZ R55, R4, UR4, -R25.reuse ;  /* 0x0000000404377c23 */ /* 0x102fe20008010819 */
[--C-:B------:R-:W-:Y:S01]  /*4b50*/  FFMA.FTZ R54, R10, UR4, -R25.reuse ;  /* 0x000000040a367c23 */ /* 0x100fe20008010819 */
[----:B------:R-:W1:Y:S01]  /*4b60*/  LDSM.16.MT88.4 R4, [R24] ;  /* 0x000000001804783b */ /* 0x000e620000004200 */
[--C-:B------:R-:W-:Y:S01]  /*4b70*/  FFMA.FTZ R52, R8, UR4, -R25.reuse ;  /* 0x0000000408347c23 */ /* 0x100fe20008010819 */
[--C-:B------:R-:W-:Y:S01]  /*4b80*/  FFMA.FTZ R41, R36, UR4, -R25.reuse ;  /* 0x0000000424297c23 */ /* 0x100fe20008010819 */
[----:B------:R-:W2:Y:S01]  /*4b90*/  MUFU.EX2 R75, R75 ;  /* 0x0000004b004b7308 */ /* 0x000ea20000000800 */
[--C-:B------:R-:W-:Y:S01]  /*4ba0*/  FFMA.FTZ R36, R9, UR4, -R30.reuse ;  /* 0x0000000409247c23 */ /* 0x100fe2000801081e */
[--C-:B------:R-:W-:Y:S01]  /*4bb0*/  FFMA.FTZ R31, R38, UR4, -R25.reuse ;  /* 0x00000004261f7c23 */ /* 0x100fe20008010819 */
[----:B------:R-:W3:Y:S01]  /*4bc0*/  LDSM.16.MT88.4 R8, [R123+0x3400] ;  /* 0x003400007b08783b */ /* 0x000ee20000004200 */
        /* <DEDUP_REMOVED lines=29> */
[----:B------:R-:W-:Y:S01]  /*4da0*/  FADD.FTZ R55, R55, R54 ;  /* 0x0000003637377221 */ /* 0x000fe20000010000 */
[----:B------:R-:W-:Y:S01]  /*4db0*/  FFMA.FTZ R54, R14, UR4, -R25 ;  /* 0x000000040e367c23 */ /* 0x000fe20008010819 */
[----:B------:R-:W-:Y:S01]  /*4dc0*/  FADD.FTZ R75, R80, R75 ;  /* 0x0000004b504b7221 */ /* 0x000fe20000010000 */
[----:B------:R-:W-:Y:S01]  /*4dd0*/  MUFU.EX2 R36, R36 ;  /* 0x0000002400247308 */ /* 0x000fe20000000800 */
[--C-:B------:R-:W-:Y:S01]  /*4de0*/  FFMA.FTZ R17, R17, UR4, -R30.reuse ;  /* 0x0000000411117c23 */ /* 0x100fe2000801081e */
[----:B----4-:R-:W-:Y:S01]  /*4df0*/  F2FP.F16.F32.PACK_AB R99, R41, R52 ;  /* 0x000000342963723e */ /* 0x010fe200000000ff */
[----:B------:R-:W-:Y:S01]  /*4e00*/  FADD.FTZ R58, R58, R75 ;  /* 0x0000004b3a3a7221 */ /* 0x000fe20000010000 */
[----:B------:R-:W-:Y:S01]  /*4e10*/  MUFU.EX2 R33, R33 ;  /* 0x0000002100217308 */ /* 0x000fe20000000800 */
[--C-:B------:R-:W-:Y:S01]  /*4e20*/  FFMA.FTZ R75, R42, UR4, -R25.reuse ;  /* 0x000000042a4b7c23 */ /* 0x100fe20008010819 */
[--C-:B------:R-:W-:Y:S01]  /*4e30*/  FFMA.FTZ R42, R40, UR4, -R25.reuse ;  /* 0x00000004282a7c23 */ /* 0x100fe20008010819 */
[--C-:B------:R-:W-:Y:S01]  /*4e40*/  FFMA.FTZ R37, R37, UR4, -R30.reuse ;  /* 0x0000000425257c23 */ /* 0x100fe2000801081e */
[----:B------:R-:W-:Y:S01]  /*4e50*/  MUFU.EX2 R44, R44 ;  /* 0x0000002c002c7308 */ /* 0x000fe20000000800 */
[----:B------:R-:W-:Y:S01]  /*4e60*/  HMMA.16816.F32 R108, R96, R104, RZ ;  /* 0x00000068606c723c */ /* 0x000fe200000018ff */
[----:B------:R-:W-:Y:S01]  /*4e70*/  FFMA.FTZ R29, R29, UR4, -R30 ;  /* 0x000000041d1d7c23 */ /* 0x000fe2000801081e */
[--C-:B------:R-:W-:Y:S01]  /*4e80*/  FFMA.FTZ R89, R20, UR4, -R25.reuse ;  /* 0x0000000414597c23 */ /* 0x100fe20008010819 */
[----:B------:R-:W4:Y:S01]  /*4e90*/  MUFU.EX2 R39, R39 ;  /* 0x0000002700277308 */ /* 0x000f220000000800 */
[----:B------:R-:W-:-:S03]  /*4ea0*/  FFMA.FTZ R23, R23, UR4, -R25 ;  /* 0x0000000417177c23 */ /* 0x000fc60008010819 */
[----:B------:R-:W-:Y:S01]  /*4eb0*/  MUFU.EX2 R31, R31 ;  /* 0x0000001f001f7308 */ /* 0x000fe20000000800 */
[C---:B------:R-:W-:Y:S03]  /*4ec0*/  HMMA.16816.F32 R104, R96.reuse, R106, RZ ;  /* 0x0000006a6068723c */ /* 0x040fe600000018ff */
[----:B------:R-:W5:Y:S04]  /*4ed0*/  MUFU.EX2 R38, R38 ;  /* 0x0000002600267308 */ /* 0x000f680000000800 */
[----:B------:R-:W-:Y:S01]  /*4ee0*/  MUFU.EX2 R60, R60 ;  /* 0x0000003c003c7308 */ /* 0x000fe20000000800 */
[----:B-1----:R-:W-:Y:S01]  /*4ef0*/  HMMA.16816.F32 R100, R96, R4, RZ ;  /* 0x000000046064723c */ /* 0x002fe200000018ff */
[----:B--2---:R-:W-:-:S02]  /*4f00*/  F2FP.F16.F32.PACK_AB R4, R43, R46 ;  /* 0x0000002e2b04723e */ /* 0x004fc400000000ff */
[----:B----4-:R-:W-:Y:S01]  /*4f10*/  F2FP.F16.F32.PACK_AB R5, R39, R44 ;  /* 0x0000002c2705723e */ /* 0x010fe200000000ff */
[----:B------:R-:W1:Y:S04]  /*4f20*/  MUFU.EX2 R59, R59 ;  /* 0x0000003b003b7308 */ /* 0x000e680000000800 */
[----:B------:R-:W-:Y:S01]  /*4f30*/  HMMA.16816.F32 R96, R96, R6, RZ ;  /* 0x000000066060723c */ /* 0x000fe200000018ff */
[----:B------:R-:W-:Y:S01]  /*4f40*/  F2FP.F16.F32.PACK_AB R6, R33, R36 ;  /* 0x000000242106723e */ /* 0x000fe200000000ff */
[----:B------:R-:W-:Y:S01]  /*4f50*/  MUFU.EX2 R56, R56 ;  /* 0x0000003800387308 */ /* 0x000fe20000000800 */
[----:B-----5:R-:W-:-:S03]  /*4f60*/  F2FP.F16.F32.PACK_AB R7, R38, R31 ;  /* 0x0000001f2607723e */ /* 0x020fc600000000ff */
[----:B------:R-:W-:Y:S04]  /*4f70*/  MUFU.EX2 R49, R49 ;  /* 0x0000003100317308 */ /* 0x000fe80000000800 */
[C---:B---3--:R-:W-:Y:S01]  /*4f80*/  HMMA.16816.F32 R108, R4.reuse, R8, R108 ;  /* 0x00000008046c723c */ /* 0x048fe2000000186c */
[----:B------:R-:W-:Y:S04]  /*4f90*/  MUFU.EX2 R57, R57 ;  /* 0x0000003900397308 */ /* 0x000fe80000000800 */
[----:B------:R-:W2:Y:S03]  /*4fa0*/  MUFU.EX2 R50, R50 ;  /* 0x0000003200327308 */ /* 0x000ea60000000800 */
[----:B------:R-:W-:Y:S01]  /*4fb0*/  HMMA.16816.F32 R104, R4, R10, R104 ;  /* 0x0000000a0468723c */ /* 0x000fe20000001868 */
[----:B------:R-:W3:Y:S01]  /*4fc0*/  LDSM.16.MT88.4 R8, [R24+0x400] ;  /* 0x000400001808783b */ /* 0x000ee20000004200 */
[----:B------:R-:W-:Y:S04]  /*4fd0*/  MUFU.EX2 R48, R48 ;  /* 0x0000003000307308 */ /* 0x000fe80000000800 */
[----:B------:R-:W4:Y:S04]  /*4fe0*/  MUFU.EX2 R47, R47 ;  /* 0x0000002f002f7308 */ /* 0x000f280000000800 */
[----:B------:R-:W-:Y:S04]  /*4ff0*/  MUFU.EX2 R71, R71 ;  /* 0x0000004700477308 */ /* 0x000fe80000000800 */
[----:B------:R-:W5:Y:S04]  /*5000*/  MUFU.EX2 R68, R68 ;  /* 0x0000004400447308 */ /* 0x000f680000000800 */
[----:B------:R-:W-:Y:S04]  /*5010*/  MUFU.EX2 R69, R69 ;  /* 0x0000004500457308 */ /* 0x000fe80000000800 */
[----:B------:R1:W-:Y:S04]  /*5020*/  MUFU.EX2 R66, R87 ;  /* 0x0000005700427308 */ /* 0x0003e80000000800 */
[----:B------:R-:W5:Y:S04]  /*5030*/  MUFU.EX2 R63, R63 ;  /* 0x0000003f003f7308 */ /* 0x000f680000000800 */
[----:B------:R-:W-:Y:S04]  /*5040*/  MUFU.EX2 R70, R70 ;  /* 0x0000004600467308 */ /* 0x000fe80000000800 */
[----:B------:R-:W-:Y:S01]  /*5050*/  MUFU.EX2 R54, R54 ;  /* 0x0000003600367308 */ /* 0x000fe20000000800 */
[----:B-1----:R-:W-:-:S03]  /*5060*/  FFMA.FTZ R87, R26, UR4, -R30 ;  /* 0x000000041a577c23 */ /* 0x002fc6000801081e */
[----:B------:R-:W-:Y:S01]  /*5070*/  MUFU.EX2 R40, R75 ;  /* 0x0000004b00287308 */ /* 0x000fe20000000800 */
[C---:B---3--:R-:W-:Y:S03]  /*5080*/  HMMA.16816.F32 R100, R4.reuse, R8, R100 ;  /* 0x000000080464723c */ /* 0x048fe60000001864 */
[----:B------:R-:W-:Y:S04]  /*5090*/  MUFU.EX2 R37, R37 ;  /* 0x0000002500257308 */ /* 0x000fe80000000800 */
[----:B------:R-:W-:Y:S01]  /*50a0*/  MUFU.EX2 R87, R87 ;  /* 0x0000005700577308 */ /* 0x000fe20000000800 */
[----:B------:R-:W-:Y:S01]  /*50b0*/  HMMA.16816.F32 R96, R4, R10, R96 ;  /* 0x0000000a0460723c */ /* 0x000fe20000001860 */
[----:B------:R-:W1:Y:S01]  /*50c0*/  LDSM.16.MT88.4 R8, [R123+0x3800] ;  /* 0x003800007b08783b */ /* 0x000e620000004200 */
[----:B------:R-:W-:Y:S01]  /*50d0*/  F2FP.F16.F32.PACK_AB R4, R59, R60 ;  /* 0x0000003c3b04723e */ /* 0x000fe200000000ff */
[----:B------:R-:W-:Y:S01]  /*50e0*/  MUFU.EX2 R89, R89 ;  /* 0x0000005900597308 */ /* 0x000fe20000000800 */
[----:B--2---:R-:W-:-:S02]  /*50f0*/  F2FP.F16.F32.PACK_AB R5, R50, R57 ;  /* 0x000000393205723e */ /* 0x004fc400000000ff */
[----:B------:R-:W-:Y:S02]  /*5100*/  F2FP.F16.F32.PACK_AB R6, R49, R56 ;  /* 0x000000383106723e */ /* 0x000fe400000000ff */
[----:B----4-:R-:W-:-:S07]  /*5110*/  F2FP.F16.F32.PACK_AB R7, R47, R48 ;  /* 0x000000302f07723e */ /* 0x010fce00000000ff */
        /* <DEDUP_REMOVED lines=8> */
[----:B-----5:R-:W-:Y:S01]  /*51a0*/  F2FP.F16.F32.PACK_AB R4, R68, R71 ;  /* 0x000000474404723e */ /* 0x020fe200000000ff */
[----:B------:R2:W-:Y:S01]  /*51b0*/  MUFU.EX2 R62, R120 ;  /* 0x00000078003e7308 */ /* 0x0005e20000000800 */
[----:B------:R-:W-:-:S03]  /*51c0*/  F2FP.F16.F32.PACK_AB R5, R63, R66 ;  /* 0x000000423f05723e */ /* 0x000fc600000000ff */
[----:B------:R-:W3:Y:S04]  /*51d0*/  MUFU.EX2 R64, R7 ;  /* 0x0000000700407308 */ /* 0x000ee80000000800 */
[----:B------:R-:W4:Y:S01]  /*51e0*/  MUFU.EX2 R61, R61 ;  /* 0x0000003d003d7308 */ /* 0x000f220000000800 */
[----:B--2---:R-:W-:Y:S01]  /*51f0*/  FFMA.FTZ R120, R83, UR4, -R30 ;  /* 0x0000000453787c23 */ /* 0x004fe2000801081e */
[----:B------:R-:W-:Y:S01]  /*5200*/  FFMA.FTZ R83, R82, UR4, -R25 ;  /* 0x0000000452537c23 */ /* 0x000fe20008010819 */
[----:B---3--:R-:W-:-:S04]  /*5210*/  F2FP.F16.F32.PACK_AB R6, R64, R69 ;  /* 0x000000454006723e */ /* 0x008fc800000000ff */
[----:B------:R-:W-:Y:S01]  /*5220*/  MUFU.EX2 R120, R120 ;  /* 0x0000007800787308 */ /* 0x000fe20000000800 */
[----:B----4-:R-:W-:-:S03]  /*5230*/  F2FP.F16.F32.PACK_AB R7, R61, R62 ;  /* 0x0000003e3d07723e */ /* 0x010fc600000000ff */
[----:B------:R-:W-:Y:S04]  /*5240*/  MUFU.EX2 R83, R83 ;  /* 0x0000005300537308 */ /* 0x000fe80000000800 */
        /* <DEDUP_REMOVED lines=8> */
[--C-:B------:R-:W-:Y:S01]  /*52d0*/  FFMA.FTZ R4, R79, UR4, -R30.reuse ;  /* 0x000000044f047c23 */ /* 0x100fe2000801081e */
[----:B------:R-:W-:Y:S01]  /*52e0*/  FFMA.FTZ R6, R77, UR4, -R30 ;  /* 0x000000044d067c23 */ /* 0x000fe2000801081e */
[----:B------:R-:W2:Y:S04]  /*52f0*/  MUFU.EX2 R79, R5 ;  /* 0x00000005004f7308 */ /* 0x000ea80000000800 */
[----:B------:R2:W-:Y:S04]  /*5300*/  MUFU.EX2 R77, R4 ;  /* 0x00000004004d7308 */ /* 0x0005e80000000800 */
[----:B------:R-:W3:Y:S04]  /*5310*/  MUFU.EX2 R82, R6 ;  /* 0x0000000600527308 */ /* 0x000ee80000000800 */
[----:B------:R-:W4:Y:S04]  /*5320*/  MUFU.EX2 R76, R78 ;  /* 0x0000004e004c7308 */ /* 0x000f280000000800 */
[----:B------:R-:W5:Y:S01]  /*5330*/  MUFU.EX2 R81, R81 ;  /* 0x0000005100517308 */ /* 0x000f620000000800 */
[----:B--2---:R-:W-:-:S02]  /*5340*/  F2FP.F16.F32.PACK_AB R4, R79, R120 ;  /* 0x000000784f04723e */ /* 0x004fc400000000ff */
[----:B---3--:R-:W-:Y:S02]  /*5350*/  F2FP.F16.F32.PACK_AB R6, R82, R77 ;  /* 0x0000004d5206723e */ /* 0x008fe400000000ff */
[----:B----4-:R-:W-:Y:S01]  /*5360*/  F2FP.F16.F32.PACK_AB R5, R76, R83 ;  /* 0x000000534c05723e */ /* 0x010fe200000000ff */
[--C-:B------:R-:W-:Y:S01]  /*5370*/  FFMA.FTZ R78, R53, UR4, -R30.reuse ;  /* 0x00000004354e7c23 */ /* 0x100fe2000801081e */
[--C-:B------:R-:W-:Y:S01]  /*5380*/  FFMA.FTZ R53, R51, UR4, -R30.reuse ;  /* 0x0000000433357c23 */ /* 0x100fe2000801081e */
[----:B------:R-:W-:Y:S01]  /*5390*/  FFMA.FTZ R51, R15, UR4, -R30 ;  /* 0x000000040f337c23 */ /* 0x000fe2000801081e */
[----:B-----5:R-:W-:-:S03]  /*53a0*/  F2FP.F16.F32.PACK_AB R7, R70, R81 ;  /* 0x000000514607723e */ /* 0x020fc600000000ff */
[----:B------:R-:W-:Y:S04]  /*53b0*/  MUFU.EX2 R78, R78 ;  /* 0x0000004e004e7308 */ /* 0x000fe80000000800 */
[C---:B-1----:R-:W-:Y:S01]  /*53c0*/  HMMA.16816.F32 R108, R4.reuse, R8, R108 ;  /* 0x00000008046c723c */ /* 0x042fe2000000186c */
[----:B------:R-:W1:Y:S04]  /*53d0*/  MUFU.EX2 R53, R53 ;  /* 0x0000003500357308 */ /* 0x000e680000000800 */
[----:B------:R-:W-:Y:S03]  /*53e0*/  MUFU.EX2 R51, R51 ;  /* 0x0000003300337308 */ /* 0x000fe60000000800 */
[C---:B------:R-:W-:Y:S01]  /*53f0*/  HMMA.16816.F32 R104, R4.reuse, R10, R104 ;  /* 0x0000000a0468723c */ /* 0x040fe20000001868 */
[----:B------:R-:W2:Y:S07]  /*5400*/  LDSM.16.MT88.4 R8, [R24+0x1000] ;  /* 0x001000001808783b */ /* 0x000eae0000004200 */
[C---:B--2---:R-:W-:Y:S08]  /*5410*/  HMMA.16816.F32 R100, R4.reuse, R8, R100 ;  /* 0x000000080464723c */ /* 0x044ff00000001864 */
[----:B------:R-:W-:Y:S01]  /*5420*/  HMMA.16816.F32 R96, R4, R10, R96 ;  /* 0x0000000a0460723c */ /* 0x000fe20000001860 */
[----:B------:R-:W2:Y:S01]  /*5430*/  LDSM.16.MT88.4 R8, [R123+0x4400] ;  /* 0x004400007b08783b */ /* 0x000ea20000004200 */
[----:B------:R-:W-:Y:S01]  /*5440*/  FADD.FTZ R4, R52, R55 ;  /* 0x0000003734047221 */ /* 0x000fe20000010000 */
[----:B------:R-:W-:Y:S01]  /*5450*/  FFMA.FTZ R6, R13, UR4, -R30 ;  /* 0x000000040d067c23 */ /* 0x000fe2000801081e */
[----:B------:R-:W-:Y:S01]  /*5460*/  FFMA.FTZ R55, R12, UR4, -R25 ;  /* 0x000000040c377c23 */ /* 0x000fe20008010819 */
[----:B------:R-:W-:Y:S01]  /*5470*/  FADD.FTZ R5, R45, R58 ;  /* 0x0000003a2d057221 */ /* 0x000fe20000010000 */
[----:B------:R-:W3:Y:S01]  /*5480*/  LDSM.16.MT88.4 R12, [R24+0x1400] ;  /* 0x00140000180c783b */ /* 0x000ee20000004200 */
[----:B------:R-:W4:Y:S01]  /*5490*/  MUFU.EX2 R52, R6 ;  /* 0x0000000600347308 */ /* 0x000f220000000800 */
[----:B------:R-:W-:Y:S01]  /*54a0*/  FADD.FTZ R41, R41, R4 ;  /* 0x0000000429297221 */ /* 0x000fe20000010000 */
[----:B------:R-:W-:Y:S01]  /*54b0*/  FADD.FTZ R46, R46, R5 ;  /* 0x000000052e2e7221 */ /* 0x000fe20000010000 */
[----:B-1----:R-:W-:Y:S01]  /*54c0*/  F2FP.F16.F32.PACK_AB R4, R53, R78 ;  /* 0x0000004e3504723e */ /* 0x002fe200000000ff */
[----:B------:R-:W1:Y:S01]  /*54d0*/  MUFU.EX2 R55, R55 ;  /* 0x0000003700377308 */ /* 0x000e620000000800 */
[----:B------:R-:W-:Y:S01]  /*54e0*/  FADD.FTZ R44, R44, R41 ;  /* 0x000000292c2c7221 */ /* 0x000fe20000010000 */
[----:B------:R-:W-:Y:S01]  /*54f0*/  FADD.FTZ R43, R43, R46 ;  /* 0x0000002e2b2b7221 */ /* 0x000fe20000010000 */
[--C-:B------:R-:W-:Y:S01]  /*5500*/  FFMA.FTZ R41, R16, UR4, -R25.reuse ;  /* 0x0000000410297c23 */ /* 0x100fe20008010819 */
[----:B------:R-:W5:Y:S01]  /*5510*/  MUFU.EX2 R45, R42 ;  /* 0x0000002a002d7308 */ /* 0x000f620000000800 */
[----:B------:R-:W-:Y:S01]  /*5520*/  FADD.FTZ R44, R39, R44 ;  /* 0x0000002c272c7221 */ /* 0x000fe20000010000 */
[----:B------:R-:W-:-:S02]  /*5530*/  FFMA.FTZ R39, R34, UR4, -R25 ;  /* 0x0000000422277c23 */ /* 0x000fc40008010819 */
[----:B------:R3:W-:Y:S01]  /*5540*/  MUFU.EX2 R34, R17 ;  /* 0x0000001100227308 */ /* 0x0007e20000000800 */
[----:B----4-:R-:W-:-:S03]  /*5550*/  F2FP.F16.F32.PACK_AB R6, R52, R51 ;  /* 0x000000333406723e */ /* 0x010fc600000000ff */
[----:B------:R-:W-:Y:S01]  /*5560*/  MUFU.EX2 R39, R39 ;  /* 0x0000002700277308 */ /* 0x000fe20000000800 */
[----:B-1----:R-:W-:Y:S02]  /*5570*/  F2FP.F16.F32.PACK_AB R5, R55, R54 ;  /* 0x000000363705723e */ /* 0x002fe400000000ff */
[----:B-----5:R-:W-:Y:S01]  /*5580*/  F2FP.F16.F32.PACK_AB R7, R45, R40 ;  /* 0x000000282d07723e */ /* 0x020fe200000000ff */
[--C-:B------:R-:W-:Y:S01]  /*5590*/  FFMA.FTZ R42, R35, UR4, -R30.reuse ;  /* 0x00000004232a7c23 */ /* 0x100fe2000801081e */
[----:B------:R-:W-:Y:S01]  /*55a0*/  FFMA.FTZ R35, R19, UR4, -R30 ;  /* 0x0000000413237c23 */ /* 0x000fe2000801081e */
[----:B------:R-:W-:Y:S02]  /*55b0*/  FADD.FTZ R19, R31, R44 ;  /* 0x0000002c1f137221 */ /* 0x000fe40000010000 */
[----:B------:R-:W-:Y:S02]  /*55c0*/  MUFU.EX2 R31, R41 ;  /* 0x00000029001f7308 */ /* 0x000fe40000000800 */
[----:B------:R-:W-:-:S02]  /*55d0*/  FADD.FTZ R38, R38, R19 ;  /* 0x0000001326267221 */ /* 0x000fc40000010000 */
[----:B------:R-:W1:Y:S02]  /*55e0*/  MUFU.EX2 R42, R42 ;  /* 0x0000002a002a7308 */ /* 0x000e640000000800 */
[----:B------:R-:W-:Y:S01]  /*55f0*/  FADD.FTZ R57, R57, R38 ;  /* 0x0000002639397221 */ /* 0x000fe20000010000 */
[C---:B--2---:R-:W-:Y:S01]  /*5600*/  HMMA.16816.F32 R108, R4.reuse, R8, R108 ;  /* 0x00000008046c723c */ /* 0x044fe2000000186c */
[----:B------:R-:W2:Y:S07]  /*5610*/  MUFU.EX2 R35, R35 ;  /* 0x0000002300237308 */ /* 0x000eae0000000800 */
[C---:B------:R-:W-:Y:S01]  /*5620*/  HMMA.16816.F32 R104, R4.reuse, R10, R104 ;  /* 0x0000000a0468723c */ /* 0x040fe20000001868 */
[----:B------:R-:W4:Y:S07]  /*5630*/  LDSM.16.MT88.4 R8, [R123+0x4800] ;  /* 0x004800007b08783b */ /* 0x000f2e0000004200 */
[----:B---3--:R-:W-:Y:S01]  /*5640*/  HMMA.16816.F32 R100, R4, R12, R100 ;  /* 0x0000000c0464723c */ /* 0x008fe20000001864 */
[----:B------:R-:W-:Y:S01]  /*5650*/  FADD.FTZ R12, R36, R43 ;  /* 0x0000002b240c7221 */ /* 0x000fe20000010000 */
[--C-:B------:R-:W-:Y:S01]  /*5660*/  FFMA.FTZ R13, R32, UR4, -R25.reuse ;  /* 0x00000004200d7c23 */ /* 0x100fe20008010819 */
[----:B------:R-:W-:-:S02]  /*5670*/  FFMA.FTZ R32, R18, UR4, -R25 ;  /* 0x0000000412207c23 */ /* 0x000fc40008010819 */
[----:B------:R-:W-:Y:S01]  /*5680*/  FADD.FTZ R33, R33, R12 ;  /* 0x0000000c21217221 */ /* 0x000fe20000010000 */
[----:B------:R-:W3:Y:S01]  /*5690*/  LDSM.16.MT88.4 R16, [R24+0x1800] ;  /* 0x001800001810783b */ /* 0x000ee20000004200 */
[----:B------:R5:W5:Y:S01]  /*56a0*/  MUFU.EX2 R36, R13 ;  /* 0x0000000d00247308 */ /* 0x000b620000000800 */
[----:B------:R-:W-:Y:S01]  /*56b0*/  HMMA.16816.F32 R96, R4, R14, R96 ;  /* 0x0000000e0460723c */ /* 0x000fe20000001860 */
[----:B------:R-:W-:Y:S01]  /*56c0*/  FADD.FTZ R60, R60, R33 ;  /* 0x000000213c3c7221 */ /* 0x000fe20000010000 */
[----:B-1----:R-:W-:Y:S01]  /*56d0*/  F2FP.F16.F32.PACK_AB R4, R42, R37 ;  /* 0x000000252a04723e */ /* 0x002fe200000000ff */
[----:B------:R-:W1:Y:S01]  /*56e0*/  MUFU.EX2 R32, R32 ;  /* 0x0000002000207308 */ /* 0x000e620000000800 */
[----:B--2---:R-:W-:Y:S01]  /*56f0*/  F2FP.F16.F32.PACK_AB R6, R34, R35 ;  /* 0x000000232206723e */ /* 0x004fe200000000ff */
[----:B------:R-:W-:Y:S01]  /*5700*/  FADD.FTZ R59, R59, R60 ;  /* 0x0000003c3b3b7221 */ /* 0x000fe20000010000 */
[----:B------:R-:W-:-:S03]  /*5710*/  FFMA.FTZ R33, R21, UR4, -R25 ;  /* 0x0000000415217c23 */ /* 0x000fc60008010819 */
[----:B------:R-:W-:Y:S01]  /*5720*/  FADD.FTZ R56, R56, R59 ;  /* 0x0000003b38387221 */ /* 0x000fe20000010000 */
[----:B------:R-:W-:Y:S01]  /*5730*/  MUFU.EX2 R20, R33 ;  /* 0x0000002100147308 */ /* 0x000fe20000000800 */
[----:B-----5:R-:W-:Y:S02]  /*5740*/  FADD.FTZ R13, R50, R57 ;  /* 0x00000039320d7221 */ /* 0x020fe40000010000 */
[----:B------:R-:W-:Y:S01]  /*5750*/  FADD.FTZ R56, R49, R56 ;  /* 0x0000003831387221 */ /* 0x000fe20000010000 */
[----:B------:R-:W-:Y:S01]  /*5760*/  F2FP.F16.F32.PACK_AB R5, R36, R39 ;  /* 0x000000272405723e */ /* 0x000fe200000000ff */
[----:B------:R-:W-:Y:S02]  /*5770*/  FADD.FTZ R48, R48, R13 ;  /* 0x0000000d30307221 */ /* 0x000fe40000010000 */
[----:B------:R-:W-:Y:S01]  /*5780*/  FADD.FTZ R71, R71, R56 ;  /* 0x0000003847477221 */ /* 0x000fe20000010000 */
[----:B------:R-:W2:Y:S01]  /*5790*/  LDSM.16.MT88.4 R12, [R123+0x4c00] ;  /* 0x004c00007b0c783b */ /* 0x000ea20000004200 */
[----:B-1----:R-:W-:Y:S01]  /*57a0*/  F2FP.F16.F32.PACK_AB R7, R31, R32 ;  /* 0x000000201f07723e */ /* 0x002fe200000000ff */
[----:B------:R-:W-:Y:S01]  /*57b0*/  FADD.FTZ R47, R47, R48 ;  /* 0x000000302f2f7221 */ /* 0x000fe20000010000 */
[----:B------:R-:W-:-:S03]  /*57c0*/  FADD.FTZ R68, R68, R71 ;  /* 0x0000004744447221 */ /* 0x000fc60000010000 */
[----:B------:R-:W-:Y:S01]  /*57d0*/  FADD.FTZ R66, R66, R47 ;  /* 0x0000002f42427221 */ /* 0x000fe20000010000 */
[----:B------:R-:W-:Y:S01]  /*57e0*/  FADD.FTZ R69, R69, R68 ;  /* 0x0000004445457221 */ /* 0x000fe20000010000 */
[C---:B----4-:R-:W-:Y:S01]  /*57f0*/  HMMA.16816.F32 R108, R4.reuse, R8, R108 ;  /* 0x00000008046c723c */ /* 0x050fe2000000186c */
[----:B------:R-:W-:Y:S01]  /*5800*/  FFMA.FTZ R8, R28, UR4, -R30 ;  /* 0x000000041c087c23 */ /* 0x000fe2000801081e */
[----:B------:R-:W-:Y:S01]  /*5810*/  FADD.FTZ R63, R63, R66 ;  /* 0x000000423f3f7221 */ /* 0x000fe20000010000 */
[----:B------:R-:W-:Y:S01]  /*5820*/  FFMA.FTZ R28, R27, UR4, -R30 ;  /* 0x000000041b1c7c23 */ /* 0x000fe2000801081e */
[----:B------:R-:W-:Y:S01]  /*5830*/  FADD.FTZ R69, R64, R69 ;  /* 0x0000004540457221 */ /* 0x000fe20000010000 */
[----:B------:R1:W-:Y:S01]  /*5840*/  MUFU.EX2 R27, R29 ;  /* 0x0000001d001b7308 */ /* 0x0003e20000000800 */
[----:B------:R-:W-:Y:S02]  /*5850*/  FADD.FTZ R62, R62, R63 ;  /* 0x0000003f3e3e7221 */ /* 0x000fe40000010000 */
[----:B------:R-:W-:Y:S01]  /*5860*/  FADD.FTZ R30, R120, R69 ;  /* 0x00000045781e7221 */ /* 0x000fe20000010000 */
[----:B------:R4:W5:Y:S01]  /*5870*/  MUFU.EX2 R26, R8 ;  /* 0x00000008001a7308 */ /* 0x0009620000000800 */
[----:B------:R-:W-:Y:S01]  /*5880*/  FADD.FTZ R62, R61, R62 ;  /* 0x0000003e3d3e7221 */ /* 0x000fe20000010000 */
[----:B---3--:R-:W-:Y:S01]  /*5890*/  HMMA.16816.F32 R100, R4, R16, R100 ;  /* 0x000000100464723c */ /* 0x008fe20000001864 */
[----:B------:R-:W-:Y:S01]  /*58a0*/  FADD.FTZ R30, R79, R30 ;  /* 0x0000001e4f1e7221 */ /* 0x000fe20000010000 */
[----:B------:R-:W3:Y:S01]  /*58b0*/  MUFU.EX2 R28, R28 ;  /* 0x0000001c001c7308 */ /* 0x000ee20000000800 */
[----:B------:R-:W-:Y:S01]  /*58c0*/  FADD.FTZ R83, R83, R62 ;  /* 0x0000003e53537221 */ /* 0x000fe20000010000 */
[----:B------:R-:W-:Y:S01]  /*58d0*/  MOV R120, 0xffffffff ;  /* 0xffffffff00787802 */ /* 0x000fe20000000f00 */
[----:B------:R-:W-:-:S02]  /*58e0*/  FADD.FTZ R17, R77, R30 ;  /* 0x0000001e4d117221 */ /* 0x000fc40000010000 */
[----:B------:R-:W-:Y:S01]  /*58f0*/  FADD.FTZ R76, R76, R83 ;  /* 0x000000534c4c7221 */ /* 0x000fe20000010000 */
[----:B-1----:R-:W-:Y:S01]  /*5900*/  FFMA.FTZ R29, R22, UR4, -R25 ;  /* 0x00000004161d7c23 */ /* 0x002fe20008010819 */
[----:B------:R-:W-:Y:S01]  /*5910*/  FADD.FTZ R17, R82, R17 ;  /* 0x0000001152117221 */ /* 0x000fe20000010000 */
[----:B------:R-:W-:Y:S01]  /*5920*/  MUFU.EX2 R22, R23 ;  /* 0x0000001700167308 */ /* 0x000fe20000000800 */
[----:B------:R-:W-:Y:S01]  /*5930*/  FADD.FTZ R81, R81, R76 ;  /* 0x0000004c51517221 */ /* 0x000fe20000010000 */
[----:B------:R-:W-:Y:S01]  /*5940*/  HMMA.16816.F32 R104, R4, R10, R104 ;  /* 0x0000000a0468723c */ /* 0x000fe20000001868 */
[----:B------:R-:W-:Y:S01]  /*5950*/  FADD.FTZ R16, R78, R17 ;  /* 0x000000114e107221 */ /* 0x000fe20000010000 */
[----:B------:R-:W1:Y:S01]  /*5960*/  MUFU.EX2 R21, R29 ;  /* 0x0000001d00157308 */ /* 0x000e620000000800 */
[----:B------:R-:W-:Y:S01]  /*5970*/  FADD.FTZ R81, R70, R81 ;  /* 0x0000005146517221 */ /* 0x000fe20000010000 */
[----:B----4-:R-:W4:Y:S01]  /*5980*/  LDSM.16.MT88.4 R8, [R24+0x1c00] ;  /* 0x001c00001808783b */ /* 0x010f220000004200 */
[----:B------:R-:W-:-:S02]  /*5990*/  FADD.FTZ R16, R53, R16 ;  /* 0x0000001035107221 */ /* 0x000fc40000010000 */
[----:B------:R-:W-:Y:S01]  /*59a0*/  FADD.FTZ R54, R54, R81 ;  /* 0x0000005136367221 */ /* 0x000fe20000010000 */
[----:B------:R-:W-:Y:S01]  /*59b0*/  HMMA.16816.F32 R96, R4, R18, R96 ;  /* 0x000000120460723c */ /* 0x000fe20000001860 */
[----:B-----5:R-:W-:Y:S01]  /*59c0*/  F2FP.F16.F32.PACK_AB R4, R26, R27 ;  /* 0x0000001b1a04723e */ /* 0x020fe200000000ff */
[----:B------:R-:W-:Y:S01]  /*59d0*/  FADD.FTZ R51, R51, R16 ;  /* 0x0000001033337221 */ /* 0x000fe20000010000 */
[----:B---3--:R-:W-:Y:S01]  /*59e0*/  F2FP.F16.F32.PACK_AB R6, R87, R28 ;  /* 0x0000001c5706723e */ /* 0x008fe200000000ff */
[----:B------:R-:W-:Y:S01]  /*59f0*/  FADD.FTZ R55, R55, R54 ;  /* 0x0000003637377221 */ /* 0x000fe20000010000 */
[----:B------:R-:W-:Y:S01]  /*5a00*/  F2FP.F16.F32.PACK_AB R7, R89, R20 ;  /* 0x000000145907723e */ /* 0x000fe200000000ff */
[----:B------:R-:W-:Y:S01]  /*5a10*/  FADD.FTZ R52, R52, R51 ;  /* 0x0000003334347221 */ /* 0x000fe20000010000 */
[----:B-1----:R-:W-:-:S03]  /*5a20*/  F2FP.F16.F32.PACK_AB R5, R21, R22 ;  /* 0x000000161505723e */ /* 0x002fc600000000ff */
[----:B------:R-:W-:-:S04]  /*5a30*/  FADD.FTZ R37, R37, R52 ;  /* 0x0000003425257221 */ /* 0x000fc80000010000 */
        /* <DEDUP_REMOVED lines=11> */
[----:B------:R-:W-:Y:S02]  /*5af0*/  FADD.FTZ R32, R32, R13 ;  /* 0x0000000d20207221 */ /* 0x000fe40000010000 */
[----:B------:R-:W-:Y:S02]  /*5b00*/  FADD.FTZ R28, R28, R27 ;  /* 0x0000001b1c1c7221 */ /* 0x000fe40000010000 */
[----:B------:R-:W-:Y:S01]  /*5b10*/  FADD.FTZ R31, R31, R32 ;  /* 0x000000201f1f7221 */ /* 0x000fe20000010000 */
[----:B----4-:R-:W-:Y:S01]  /*5b20*/  HMMA.16816.F32 R100, R4, R8, R100 ;  /* 0x000000080464723c */ /* 0x010fe20000001864 */
[----:B------:R-:W-:-:S02]  /*5b30*/  FADD.FTZ R87, R87, R28 ;  /* 0x0000001c57577221 */ /* 0x000fc40000010000 */
        /* <DEDUP_REMOVED lines=70> */
.L_x_3993:
[----:B------:R-:W-:Y:S01]  /*5fa0*/  UMOV UR4, URZ ;  /* 0x000000ff00047c82 */ /* 0x000fe20008000000 */
[----:B------:R-:W-:Y:S01]  /*5fb0*/  IMAD.SHL.U32 R4, R72, 0x80, RZ ;  /* 0x0000008048047824 */ /* 0x000fe200078e00ff */
[----:B------:R-:W-:-:S05]  /*5fc0*/  IADD3 R5, P0, PT, RZ, -UR4, RZ ;  /* 0x80000004ff057c10 */ /* 0x000fca000ff1e0ff */
[----:B------:R-:W-:-:S05]  /*5fd0*/  IMAD.X R4, RZ, RZ, ~R4, P0 ;  /* 0x000000ffff047224 */ /* 0x000fca00000e0e04 */
[----:B------:R-:W-:-:S04]  /*5fe0*/  SHF.R.S64 R5, R5, 0x1f, R4 ;  /* 0x0000001f05057819 */ /* 0x000fc80000001004 */
[----:B------:R-:W-:-:S04]  /*5ff0*/  IADD3 R124, P0, PT, R5, R124, RZ ;  /* 0x0000007c057c7210 */ /* 0x000fc80007f1e0ff */
[----:B------:R-:W-:-:S09]  /*6000*/  LEA.HI.X.SX32 R125, R4, R125, 0x1, P0 ;  /* 0x0000007d047d7211 */ /* 0x000fd200000f0eff */
.L_x_3994:
        /* <DEDUP_REMOVED lines=52> */
[----:B------:R-:W-:Y:S01]  /*6350*/  FMUL.FTZ R48, R48, UR7 ;  /* 0x0000000730307c20 */ /* 0x000fe20008410000 */
[----:B------:R-:W-:Y:S01]  /*6360*/  FMUL.FTZ R51, R51, UR7 ;  /* 0x0000000733337c20 */ /* 0x000fe20008410000 */
[----:B------:R-:W-:-:S03]  /*6370*/  FMUL.FTZ R50, R50, UR7 ;  /* 0x0000000732327c20 */ /* 0x000fc60008410000 */
[C---:B------:R-:W-:Y:S01]  /*6380*/  HMMA.16816.F32 R20, R52.reuse, R22, RZ ;  /* 0x000000163414723c */ /* 0x040fe200000018ff */
[----:B------:R-:W-:Y:S02]  /*6390*/  MUFU.TANH R139, R50 ;  /* 0x00000032008b7308 */ /* 0x000fe40000002400 */
[----:B------:R-:W-:Y:S01]  /*63a0*/  FMUL.FTZ R45, R45, UR7 ;  /* 0x000000072d2d7c20 */ /* 0x000fe20008410000 */
[----:B------:R-:W-:Y:S01]  /*63b0*/  FMUL.FTZ R135, R47, UR7 ;  /* 0x000000072f877c20 */ /* 0x000fe20008410000 */
[----:B------:R-:W-:Y:S01]  /*63c0*/  FMUL.FTZ R44, R44, UR7 ;  /* 0x000000072c2c7c20 */ /* 0x000fe20008410000 */
[----:B------:R-:W-:Y:S02]  /*63d0*/  FMUL.FTZ R46, R46, UR7 ;  /* 0x000000072e2e7c20 */ /* 0x000fe40008410000 */
[----:B-1----:R-:W-:Y:S02]  /*63e0*/  HMMA.16816.F32 R40, R52, R36, RZ ;  /* 0x000000243428723c */ /* 0x002fe400000018ff */
[----:B------:R-:W-:Y:S06]  /*63f0*/  MUFU.TANH R135, R135 ;  /* 0x0000008700877308 */ /* 0x000fec0000002400 */
[C---:B------:R-:W-:Y:S08]  /*6400*/  HMMA.16816.F32 R24, R80.reuse, R8, R24 ;  /* 0x000000085018723c */ /* 0x040ff00000001818 */
[----:B------:R-:W-:Y:S08]  /*6410*/  HMMA.16816.F32 R20, R80, R10, R20 ;  /* 0x0000000a5014723c */ /* 0x000ff00000001814 */
[----:B------:R-:W-:Y:S03]  /*6420*/  HMMA.16816.F32 R8, R52, R4, RZ ;  /* 0x000000043408723c */ /* 0x000fe600000018ff */
[----:B------:R-:W-:Y:S01]  /*6430*/  FMUL.FTZ R143, R24, UR7 ;  /* 0x00000007188f7c20 */ /* 0x000fe20008410000 */
[----:B------:R-:W-:-:S04]  /*6440*/  FMUL.FTZ R27, R27, UR7 ;  /* 0x000000071b1b7c20 */ /* 0x000fc80008410000 */
[----:B------:R-:W-:Y:S01]  /*6450*/  HMMA.16816.F32 R4, R52, R6, RZ ;  /* 0x000000063404723c */ /* 0x000fe200000018ff */
[----:B------:R-:W-:Y:S02]  /*6460*/  MUFU.TANH R143, R143 ;  /* 0x0000008f008f7308 */ /* 0x000fe40000002400 */
[----:B------:R-:W-:Y:S01]  /*6470*/  FMUL.FTZ R21, R21, UR7 ;  /* 0x0000000715157c20 */ /* 0x000fe20008410000 */
[----:B------:R-:W-:-:S04]  /*6480*/  FMUL.FTZ R23, R23, UR7 ;  /* 0x0000000717177c20 */ /* 0x000fc80008410000 */
[C---:B------:R-:W-:Y:S01]  /*6490*/  HMMA.16816.F32 R36, R52.reuse, R38, RZ ;  /* 0x000000263424723c */ /* 0x040fe200000018ff */
[----:B------:R-:W-:Y:S07]  /*64a0*/  MUFU.TANH R27, R27 ;  /* 0x0000001b001b7308 */ /* 0x000fee0000002400 */
[C---:B--2---:R-:W-:Y:S01]  /*64b0*/  HMMA.16816.F32 R32, R52.reuse, R28, RZ ;  /* 0x0000001c3420723c */ /* 0x044fe200000018ff */
[----:B------:R-:W-:Y:S07]  /*64c0*/  MUFU.TANH R21, R21 ;  /* 0x0000001500157308 */ /* 0x000fee0000002400 */
[----:B------:R-:W-:Y:S01]  /*64d0*/  HMMA.16816.F32 R28, R52, R30, RZ ;  /* 0x0000001e341c723c */ /* 0x000fe200000018ff */
[----:B------:R-:W-:Y:S07]  /*64e0*/  MUFU.TANH R23, R23 ;  /* 0x0000001700177308 */ /* 0x000fee0000002400 */
[C---:B------:R-:W-:Y:S08]  /*64f0*/  HMMA.16816.F32 R8, R80.reuse, R72, R8 ;  /* 0x000000485008723c */ /* 0x040ff00000001808 */
[C---:B------:R-:W-:Y:S01]  /*6500*/  HMMA.16816.F32 R4, R80.reuse, R74, R4 ;  /* 0x0000004a5004723c */ /* 0x040fe20000001804 */
[----:B------:R-:W1:Y:S07]  /*6510*/  LDSM.16.M88.4 R72, [R3+0x2c00] ;  /* 0x002c00000348783b */ /* 0x000e6e0000000200 */
[----:B------:R-:W-:Y:S03]  /*6520*/  HMMA.16816.F32 R40, R80, R16, R40 ;  /* 0x000000105028723c */ /* 0x000fe60000001828 */
[----:B------:R-:W-:-:S05]  /*6530*/  FMUL.FTZ R9, R9, UR7 ;  /* 0x0000000709097c20 */ /* 0x000fca0008410000 */
[----:B------:R-:W-:Y:S01]  /*6540*/  HMMA.16816.F32 R36, R80, R18, R36 ;  /* 0x000000125024723c */ /* 0x000fe20000001824 */
[----:B------:R-:W-:Y:S02]  /*6550*/  MUFU.TANH R9, R9 ;  /* 0x0000000900097308 */ /* 0x000fe40000002400 */
[----:B------:R-:W-:-:S05]  /*6560*/  FMUL.FTZ R6, R6, UR7 ;  /* 0x0000000706067c20 */ /* 0x000fca0008410000 */
[----:B---3--:R-:W-:Y:S03]  /*6570*/  HMMA.16816.F32 R32, R80, R56, R32 ;  /* 0x000000385020723c */ /* 0x008fe60000001820 */
[----:B------:R-:W-:Y:S01]  /*6580*/  FMUL.FTZ R43, R43, UR7 ;  /* 0x000000072b2b7c20 */ /* 0x000fe20008410000 */
[----:B------:R-:W-:Y:S01]  /*6590*/  FMUL.FTZ R40, R40, UR7 ;  /* 0x0000000728287c20 */ /* 0x000fe20008410000 */
[----:B------:R-:W-:Y:S02]  /*65a0*/  FMUL.FTZ R42, R42, UR7 ;  /* 0x000000072a2a7c20 */ /* 0x000fe40008410000 */
[----:B------:R-:W-:Y:S01]  /*65b0*/  MUFU.TANH R133, R43 ;  /* 0x0000002b00857308 */ /* 0x000fe20000002400 */
[----:B------:R-:W-:Y:S03]  /*65c0*/  HMMA.16816.F32 R16, R52, R12, RZ ;  /* 0x0000000c3410723c */ /* 0x000fe600000018ff */
[----:B------:R-:W-:Y:S01]  /*65d0*/  FMUL.FTZ R137, R39, UR7 ;  /* 0x0000000727897c20 */ /* 0x000fe20008410000 */
[----:B------:R-:W-:Y:S01]  /*65e0*/  FMUL.FTZ R37, R37, UR7 ;  /* 0x0000000725257c20 */ /* 0x000fe20008410000 */
[----:B------:R-:W-:Y:S01]  /*65f0*/  FMUL.FTZ R38, R38, UR7 ;  /* 0x0000000726267c20 */ /* 0x000fe20008410000 */
[----:B------:R-:W-:Y:S01]  /*6600*/  FMUL.FTZ R36, R36, UR7 ;  /* 0x0000000724247c20 */ /* 0x000fe20008410000 */
[----:B------:R-:W-:Y:S01]  /*6610*/  MUFU.TANH R47, R40 ;  /* 0x00000028002f7308 */ /* 0x000fe20000002400 */
[----:B------:R-:W-:Y:S03]  /*6620*/  HMMA.16816.F32 R28, R80, R58, R28 ;  /* 0x0000003a501c723c */ /* 0x000fe6000000181c */
[----:B------:R-:W-:Y:S01]  /*6630*/  FMUL.FTZ R34, R34, UR7 ;  /* 0x0000000722227c20 */ /* 0x000fe20008410000 */
[----:B------:R-:W-:-:S03]  /*6640*/  FMUL.FTZ R32, R32, UR7 ;  /* 0x0000000720207c20 */ /* 0x000fc60008410000 */
[----:B------:R2:W-:Y:S01]  /*6650*/  MUFU.TANH R141, R34 ;  /* 0x00000022008d7308 */ /* 0x0005e20000002400 */
[C---:B------:R-:W-:Y:S07]  /*6660*/  HMMA.16816.F32 R68, R52.reuse, R60, RZ ;  /* 0x0000003c3444723c */ /* 0x040fee00000018ff */
[----:B------:R3:W-:Y:S01]  /*6670*/  MUFU.TANH R39, R32 ;  /* 0x0000002000277308 */ /* 0x0007e20000002400 */
[----:B------:R-:W-:Y:S03]  /*6680*/  HMMA.16816.F32 R12, R52, R14, RZ ;  /* 0x0000000e340c723c */ /* 0x000fe600000018ff */
[----:B------:R-:W-:-:S04]  /*6690*/  FMUL.FTZ R29, R29, UR7 ;  /* 0x000000071d1d7c20 */ /* 0x000fc80008410000 */
[----:B------:R-:W-:Y:S01]  /*66a0*/  MUFU.TANH R37, R37 ;  /* 0x0000002500257308 */ /* 0x000fe20000002400 */
[----:B------:R-:W-:Y:S01]  /*66b0*/  HMMA.16816.F32 R60, R52, R62, RZ ;  /* 0x0000003e343c723c */ /* 0x000fe200000018ff */
[----:B--2---:R-:W-:-:S06]  /*66c0*/  FMUL.FTZ R34, R30, UR7 ;  /* 0x000000071e227c20 */ /* 0x004fcc0008410000 */
[----:B------:R-:W-:Y:S01]  /*66d0*/  MUFU.TANH R121, R42 ;  /* 0x0000002a00797308 */ /* 0x000fe20000002400 */
[C---:B------:R-:W-:Y:S07]  /*66e0*/  HMMA.16816.F32 R56, R52.reuse, R76, RZ ;  /* 0x0000004c3438723c */ /* 0x040fee00000018ff */
[----:B------:R2:W-:Y:S01]  /*66f0*/  MUFU.TANH R117, R38 ;  /* 0x0000002600757308 */ /* 0x0005e20000002400 */
[----:B------:R-:W-:Y:S01]  /*6700*/  HMMA.16816.F32 R52, R52, R78, RZ ;  /* 0x0000004e3434723c */ /* 0x000fe200000018ff */
[----:B------:R4:W5:Y:S01]  /*6710*/  LDSM.16.M88.4 R76, [R3+0x2800] ;  /* 0x00280000034c783b */ /* 0x0009620000000200 */
[----:B------:R-:W-:-:S05]  /*6720*/  DEPBAR.LE SB0, 0x0 ;  /* 0x000080000000791a */ /* 0x000fca0000000000 */
[----:B------:R-:W-:Y:S01]  /*6730*/  MUFU.TANH R137, R137 ;  /* 0x0000008900897308 */ /* 0x000fe20000002400 */
[----:B------:R-:W-:Y:S01]  /*6740*/  HMMA.16816.F32 R12, R80, R130, R12 ;  /* 0x00000082500c723c */ /* 0x000fe2000000180c */
[----:B------:R-:W-:Y:S01]  /*6750*/  FMUL.FTZ R131, R33, UR7 ;  /* 0x0000000721837c20 */ /* 0x000fe20008410000 */
[----:B------:R-:W-:Y:S01]  /*6760*/  FMUL.FTZ R33, R35, UR7 ;  /* 0x0000000723217c20 */ /* 0x000fe20008410000 */
[----:B------:R-:W-:Y:S01]  /*6770*/  FMUL.FTZ R35, R28, UR7 ;  /* 0x000000071c237c20 */ /* 0x000fe20008410000 */
[----:B------:R-:W-:-:S03]  /*6780*/  IMAD R28, R2, 0x80, R127 ;  /* 0x00000080021c7824 */ /* 0x000fc600078e027f */
[----:B------:R-:W-:Y:S01]  /*6790*/  MUFU.TANH R131, R131 ;  /* 0x0000008300837308 */ /* 0x000fe20000002400 */
[C---:B------:R-:W-:Y:S01]  /*67a0*/  HMMA.16816.F32 R16, R80.reuse, R128, R16 ;  /* 0x000000805010723c */ /* 0x040fe20000001810 */
[C---:B------:R-:W-:Y:S02]  /*67b0*/  VIADD R30, R28.reuse, 0xffffff78 ;  /* 0xffffff781c1e7836 */ /* 0x040fe40000000000 */
[C---:B------:R-:W-:Y:S02]  /*67c0*/  VIADD R64, R28.reuse, 0xffffff01 ;  /* 0xffffff011c407836 */ /* 0x040fe40000000000 */
[----:B------:R-:W-:Y:S01]  /*67d0*/  VIADD R134, R28, 0xffffff09 ;  /* 0xffffff091c867836 */ /* 0x000fe20000000000 */
[CC--:B------:R-:W-:Y:S01]  /*67e0*/  ISETP.GE.AND P2, PT, R30.reuse, R115.reuse, PT ;  /* 0x000000731e00720c */ /* 0x0c0fe20003f46270 */
[----:B------:R-:W-:Y:S01]  /*67f0*/  MUFU.TANH R129, R46 ;  /* 0x0000002e00817308 */ /* 0x000fe20000002400 */
[C---:B-1----:R-:W-:Y:S01]  /*6800*/  HMMA.16816.F32 R52, R80.reuse, R74, R52 ;  /* 0x0000004a5034723c */ /* 0x042fe20000001834 */
[----:B------:R-:W-:Y:S01]  /*6810*/  ISETP.GE.AND P1, PT, R30, R92, PT ;  /* 0x0000005c1e00720c */ /* 0x000fe20003f26270 */
[C---:B------:R-:W-:Y:S01]  /*6820*/  VIADD R66, R28.reuse, 0xffffff08 ;  /* 0xffffff081c427836 */ /* 0x040fe20000000000 */
[----:B---3--:R-:W-:Y:S01]  /*6830*/  I2FP.F32.U32 R32, R64 ;  /* 0x0000004000207245 */ /* 0x008fe20000201000 */
[----:B------:R-:W-:Y:S01]  /*6840*/  VIADD R130, R28, 0xffffff19 ;  /* 0xffffff191c827836 */ /* 0x000fe20000000000 */
[----:B------:R-:W-:Y:S01]  /*6850*/  ISETP.GE.AND P5, PT, R64, R115, PT ;  /* 0x000000734000720c */ /* 0x000fe20003fa6270 */
[----:B------:R-:W-:Y:S01]  /*6860*/  VIADD R128, R28, 0xffffff20 ;  /* 0xffffff201c807836 */ /* 0x000fe20000000000 */
[----:B------:R1:W-:Y:S01]  /*6870*/  MUFU.TANH R75, R45 ;  /* 0x0000002d004b7308 */ /* 0x0003e20000002400 */
[C---:B------:R-:W-:Y:S01]  /*6880*/  HMMA.16816.F32 R56, R80.reuse, R72, R56 ;  /* 0x000000485038723c */ /* 0x040fe20000001838 */
[----:B------:R-:W-:Y:S01]  /*6890*/  FMUL.FTZ R73, R31, UR7 ;  /* 0x000000071f497c20 */ /* 0x000fe20008410000 */
[-C--:B------:R-:W-:Y:S01]  /*68a0*/  I2FP.F32.U32 R31, R30.reuse ;  /* 0x0000001e001f7245 */ /* 0x080fe20000201000 */
[----:B------:R-:W-:Y:S01]  /*68b0*/  FMUL.FTZ R12, R12, UR7 ;  /* 0x000000070c0c7c20 */ /* 0x000fe20008410000 */
[----:B------:R-:W-:Y:S01]  /*68c0*/  I2FP.F32.U32 R30, R30 ;  /* 0x0000001e001e7245 */ /* 0x000fe20000201000 */
[----:B------:R-:W-:Y:S01]  /*68d0*/  FMUL.FTZ R13, R13, UR7 ;  /* 0x000000070d0d7c20 */ /* 0x000fe20008410000 */
[C---:B------:R-:W-:Y:S01]  /*68e0*/  VIADD R40, R28.reuse, 0xffffff51 ;  /* 0xffffff511c287836 */ /* 0x040fe20000000000 */
[----:B----4-:R3:W-:Y:S01]  /*68f0*/  MUFU.TANH R3, R51 ;  /* 0x0000003300037308 */ /* 0x0107e20000002400 */
[C---:B--2---:R-:W-:Y:S01]  /*6900*/  VIADD R38, R28.reuse, 0xffffff61 ;  /* 0xffffff611c267836 */ /* 0x044fe20000000000 */
[----:B-----5:R-:W-:Y:S01]  /*6910*/  HMMA.16816.F32 R60, R80, R78, R60 ;  /* 0x0000004e503c723c */ /* 0x020fe2000000183c */
[----:B------:R-:W-:-:S02]  /*6920*/  VIADD R78, R28, 0xffffff11 ;  /* 0xffffff111c4e7836 */ /* 0x000fc40000000000 */
[----:B------:R-:W-:Y:S01]  /*6930*/  FMUL.FTZ R54, R54, UR7 ;  /* 0x0000000736367c20 */ /* 0x000fe20008410000 */
[----:B------:R-:W-:Y:S02]  /*6940*/  FMUL.FTZ R55, R55, UR7 ;  /* 0x0000000737377c20 */ /* 0x000fe40008410000 */
[----:B------:R2:W-:Y:S02]  /*6950*/  MUFU.TANH R79, R48 ;  /* 0x00000030004f7308 */ /* 0x0005e40000002400 */
[----:B------:R-:W-:Y:S01]  /*6960*/  HMMA.16816.F32 R68, R80, R76, R68 ;  /* 0x0000004c5044723c */ /* 0x000fe20000001844 */
[----:B-1----:R-:W-:Y:S01]  /*6970*/  FMUL.FTZ R45, R52, UR7 ;  /* 0x00000007342d7c20 */ /* 0x002fe20008410000 */
[----:B------:R-:W-:Y:S01]  /*6980*/  FMUL.FTZ R77, R49, UR7 ;  /* 0x00000007314d7c20 */ /* 0x000fe20008410000 */
[----:B------:R-:W-:Y:S02]  /*6990*/  VIADD R80, R28, 0xffffff10 ;  /* 0xffffff101c507836 */ /* 0x000fe40000000000 */
[----:B------:R-:W-:Y:S01]  /*69a0*/  FMUL.FTZ R58, R58, UR7 ;  /* 0x000000073a3a7c20 */ /* 0x000fe20008410000 */
[----:B------:R-:W-:Y:S01]  /*69b0*/  FMUL.FTZ R59, R59, UR7 ;  /* 0x000000073b3b7c20 */ /* 0x000fe20008410000 */
[----:B------:R-:W1:Y:S01]  /*69c0*/  MUFU.TANH R81, R54 ;  /* 0x0000003600517308 */ /* 0x000e620000002400 */
[----:B---3--:R-:W-:-:S03]  /*69d0*/  FMUL.FTZ R51, R41, UR7 ;  /* 0x0000000729337c20 */ /* 0x008fc60008410000 */
[----:B------:R-:W-:Y:S01]  /*69e0*/  FMUL.FTZ R61, R61, UR7 ;  /* 0x000000073d3d7c20 */ /* 0x000fe20008410000 */
[----:B------:R-:W-:Y:S01]  /*69f0*/  FMUL.FTZ R60, R60, UR7 ;  /* 0x000000073c3c7c20 */ /* 0x000fe20008410000 */
[----:B------:R-:W-:Y:S02]  /*6a00*/  FMUL.FTZ R62, R62, UR7 ;  /* 0x000000073e3e7c20 */ /* 0x000fe40008410000 */
[----:B------:R-:W3:Y:S01]  /*6a10*/  MUFU.TANH R45, R45 ;  /* 0x0000002d002d7308 */ /* 0x000ee20000002400 */
[----:B------:R-:W-:Y:S01]  /*6a20*/  FMUL.FTZ R63, R63, UR7 ;  /* 0x000000073f3f7c20 */ /* 0x000fe20008410000 */
[----:B--2---:R-:W-:Y:S02]  /*6a30*/  VIADD R48, R28, 0xffffff00 ;  /* 0xffffff001c307836 */ /* 0x004fe40000000000 */
[----:B------:R-:W-:-:S03]  /*6a40*/  FMUL.FTZ R71, R71, UR7 ;  /* 0x0000000747477c20 */ /* 0x000fc60008410000 */
[----:B------:R-:W-:Y:S01]  /*6a50*/  I2FP.F32.U32 R43, R48 ;  /* 0x00000030002b7245 */ /* 0x000fe20000201000 */
[----:B------:R-:W2:Y:S01]  /*6a60*/  MUFU.TANH R77, R77 ;  /* 0x0000004d004d7308 */ /* 0x000ea20000002400 */
[----:B------:R-:W-:Y:S01]  /*6a70*/  ISETP.GE.AND P4, PT, R48, R115, PT ;  /* 0x000000733000720c */ /* 0x000fe20003f86270 */
[----:B-1----:R-:W-:Y:S01]  /*6a80*/  FFMA.FTZ R30, R88, R30, R81 ;  /* 0x0000001e581e7223 */ /* 0x002fe20000010051 */
[----:B------:R-:W-:Y:S01]  /*6a90*/  ISETP.GE.AND P0, PT, R48, R92, PT ;  /* 0x0000005c3000720c */ /* 0x000fe20003f06270 */
[----:B------:R-:W-:Y:S01]  /*6aa0*/  FFMA.FTZ R43, R88, R43, R79 ;  /* 0x0000002b582b7223 */ /* 0x000fe2000001004f */
[----:B------:R-:W-:-:S03]  /*6ab0*/  I2FP.F32.U32 R48, R48 ;  /* 0x0000003000307245 */ /* 0x000fc60000201000 */
[----:B------:R-:W1:Y:S01]  /*6ac0*/  MUFU.TANH R49, R44 ;  /* 0x0000002c00317308 */ /* 0x000e620000002400 */
[----:B------:R-:W-:Y:S01]  /*6ad0*/  FSEL R43, R43, -INF , !P4 ;  /* 0xff8000002b2b7808 */ /* 0x000fe20006000000 */
[----:B---3--:R-:W-:Y:S01]  /*6ae0*/  FFMA.FTZ R31, R88, R31, R45 ;  /* 0x0000001f581f7223 */ /* 0x008fe2000001002d */
[----:B------:R-:W-:Y:S01]  /*6af0*/  ISETP.GE.AND P4, PT, R64, R92, PT ;  /* 0x0000005c4000720c */ /* 0x000fe20003f86270 */
[----:B------:R-:W-:Y:S01]  /*6b00*/  FFMA.FTZ R48, R88, R48, R139 ;  /* 0x0000003058307223 */ /* 0x000fe2000001008b */
[----:B------:R-:W-:Y:S02]  /*6b10*/  I2FP.F32.U32 R64, R64 ;  /* 0x0000004000407245 */ /* 0x000fe40000201000 */
[----:B------:R-:W-:Y:S01]  /*6b20*/  FSEL R24, R31, -INF , !P2 ;  /* 0xff8000001f187808 */ /* 0x000fe20005000000 */
[----:B------:R-:W3:Y:S01]  /*6b30*/  MUFU.TANH R51, R51 ;  /* 0x0000003300337308 */ /* 0x000ee20000002400 */
[----:B------:R-:W-:Y:S01]  /*6b40*/  FSEL R48, R48, -INF , !P0 ;  /* 0xff80000030307808 */ /* 0x000fe20004000000 */
[C---:B--2---:R-:W-:Y:S01]  /*6b50*/  FFMA.FTZ R45, R88.reuse, R32, R77 ;  /* 0x00000020582d7223 */ /* 0x044fe2000001004d */
[----:B------:R-:W-:Y:S01]  /*6b60*/  FFMA.FTZ R64, R88, R64, R3 ;  /* 0x0000004058407223 */ /* 0x000fe20000010003 */
[----:B------:R-:W-:Y:S01]  /*6b70*/  FSEL R3, R30, -INF , !P1 ;  /* 0xff8000001e037808 */ /* 0x000fe20004800000 */
[----:B------:R-:W-:Y:S01]  /*6b80*/  FMUL.FTZ R77, R26, UR7 ;  /* 0x000000071a4d7c20 */ /* 0x000fe20008410000 */
[----:B------:R-:W-:Y:S01]  /*6b90*/  ISETP.GE.AND P1, PT, R134, R115, PT ;  /* 0x000000738600720c */ /* 0x000fe20003f26270 */
[----:B------:R-:W-:Y:S01]  /*6ba0*/  FMUL.FTZ R32, R25, UR7 ;  /* 0x0000000719207c20 */ /* 0x000fe20008410000 */
[----:B------:R-:W-:Y:S01]  /*6bb0*/  FSEL R45, R45, -INF , !P5 ;  /* 0xff8000002d2d7808 */ /* 0x000fe20006800000 */
[----:B------:R-:W-:Y:S01]  /*6bc0*/  FMUL.FTZ R30, R20, UR7 ;  /* 0x00000007141e7c20 */ /* 0x000fe20008410000 */
[----:B------:R-:W-:Y:S01]  /*6bd0*/  ISETP.GE.AND P5, PT, R134, R92, PT ;  /* 0x0000005c8600720c */ /* 0x000fe20003fa6270 */
[----:B------:R2:W4:Y:S01]  /*6be0*/  MUFU.TANH R41, R36 ;  /* 0x0000002400297308 */ /* 0x0005220000002400 */
[----:B------:R-:W-:-:S02]  /*6bf0*/  I2FP.F32.U32 R26, R134 ;  /* 0x00000086001a7245 */ /* 0x000fc40000201000 */
[----:B------:R-:W-:Y:S02]  /*6c00*/  I2FP.F32.U32 R134, R134 ;  /* 0x0000008600867245 */ /* 0x000fe40000201000 */
[----:B------:R-:W-:Y:S02]  /*6c10*/  I2FP.F32.U32 R25, R66 ;  /* 0x0000004200197245 */ /* 0x000fe40000201000 */
[----:B------:R-:W-:Y:S01]  /*6c20*/  I2FP.F32.U32 R20, R78 ;  /* 0x0000004e00147245 */ /* 0x000fe20000201000 */
[C---:B------:R-:W-:Y:S01]  /*6c30*/  FFMA.FTZ R134, R88.reuse, R134, R135 ;  /* 0x0000008658867223 */ /* 0x040fe20000010087 */
[----:B------:R-:W-:Y:S01]  /*6c40*/  I2FP.F32.U32 R135, R80 ;  /* 0x0000005000877245 */ /* 0x000fe20000201000 */
[----:B-1----:R-:W-:Y:S01]  /*6c50*/  FFMA.FTZ R49, R88, R25, R49 ;  /* 0x0000001958317223 */ /* 0x002fe20000010031 */
[C---:B------:R-:W-:Y:S01]  /*6c60*/  ISETP.GE.AND P0, PT, R66.reuse, R115, PT ;  /* 0x000000734200720c */ /* 0x040fe20003f06270 */
[----:B------:R1:W-:Y:S01]  /*6c70*/  MUFU.TANH R31, R32 ;  /* 0x00000020001f7308 */ /* 0x0003e20000002400 */
[----:B------:R-:W-:Y:S01]  /*6c80*/  ISETP.GE.AND P2, PT, R66, R92, PT ;  /* 0x0000005c4200720c */ /* 0x000fe20003f46270 */
[C---:B------:R-:W-:Y:S01]  /*6c90*/  FFMA.FTZ R135, R88.reuse, R135, R47 ;  /* 0x0000008758877223 */ /* 0x040fe2000001002f */
[----:B------:R-:W-:Y:S01]  /*6ca0*/  I2FP.F32.U32 R66, R66 ;  /* 0x0000004200427245 */ /* 0x000fe20000201000 */
[----:B---3--:R-:W-:Y:S01]  /*6cb0*/  FFMA.FTZ R51, R88, R20, R51 ;  /* 0x0000001458337223 */ /* 0x008fe20000010033 */
[----:B------:R-:W-:Y:S01]  /*6cc0*/  FSEL R64, R64, -INF , !P4 ;  /* 0xff80000040407808 */ /* 0x000fe20006000000 */
[----:B------:R-:W-:Y:S01]  /*6cd0*/  VIADD R20, R28, 0xffffff18 ;  /* 0xffffff181c147836 */ /* 0x000fe20000000000 */
[-C--:B------:R-:W-:Y:S01]  /*6ce0*/  ISETP.GE.AND P4, PT, R80, R115.reuse, PT ;  /* 0x000000735000720c */ /* 0x080fe20003f86270 */
[C---:B------:R-:W-:Y:S01]  /*6cf0*/  FFMA.FTZ R66, R88.reuse, R66, R129 ;  /* 0x0000004258427223 */ /* 0x040fe20000010081 */
[----:B------:R-:W-:Y:S01]  /*6d00*/  FFMA.FTZ R25, R88, R26, R75 ;  /* 0x0000001a58197223 */ /* 0x000fe2000001004b */
[----:B------:R-:W-:Y:S01]  /*6d10*/  FSEL R83, R49, -INF , !P0 ;  /* 0xff80000031537808 */ /* 0x000fe20004000000 */
[----:B------:R-:W-:Y:S01]  /*6d20*/  FMUL.FTZ R26, R22, UR7 ;  /* 0x00000007161a7c20 */ /* 0x000fe20008410000 */
[----:B------:R-:W-:Y:S01]  /*6d30*/  ISETP.GE.AND P0, PT, R80, R92, PT ;  /* 0x0000005c5000720c */ /* 0x000fe20003f06270 */
[----:B------:R-:W-:Y:S01]  /*6d40*/  MUFU.TANH R35, R35 ;  /* 0x0000002300237308 */ /* 0x000fe20000002400 */
[----:B------:R-:W-:Y:S01]  /*6d50*/  I2FP.F32.U32 R80, R80 ;  /* 0x0000005000507245 */ /* 0x000fe20000201000 */
[----:B--2---:R-:W-:Y:S01]  /*6d60*/  VIADD R36, R28, 0xffffff60 ;  /* 0xffffff601c247836 */ /* 0x004fe20000000000 */
[----:B------:R-:W-:Y:S01]  /*6d70*/  FSEL R134, R134, -INF , !P5 ;  /* 0xff80000086867808 */ /* 0x000fe20006800000 */
[----:B-1----:R-:W-:Y:S01]  /*6d80*/  FMUL.FTZ R32, R16, UR7 ;  /* 0x0000000710207c20 */ /* 0x002fe20008410000 */
[----:B------:R-:W-:Y:S01]  /*6d90*/  I2FP.F32.U32 R16, R130 ;  /* 0x0000008200107245 */ /* 0x000fe20000201000 */
[----:B------:R-:W-:Y:S01]  /*6da0*/  FFMA.FTZ R80, R88, R80, R121 ;  /* 0x0000005058507223 */ /* 0x000fe20000010079 */
[----:B------:R-:W-:Y:S01]  /*6db0*/  FSEL R135, R135, -INF , !P4 ;  /* 0xff80000087877808 */ /* 0x000fe20006000000 */
[----:B------:R-:W-:Y:S01]  /*6dc0*/  MUFU.TANH R79, R34 ;  /* 0x00000022004f7308 */ /* 0x000fe20000002400 */
[----:B------:R-:W-:Y:S01]  /*6dd0*/  ISETP.GE.AND P5, PT, R20, R115, PT ;  /* 0x000000731400720c */ /* 0x000fe20003fa6270 */
[----:B------:R-:W-:Y:S01]  /*6de0*/  FFMA.FTZ R139, R88, R16, R37 ;  /* 0x00000010588b7223 */ /* 0x000fe20000010025 */
[----:B------:R-:W-:Y:S01]  /*6df0*/  ISETP.GE.AND P4, PT, R20, R92, PT ;  /* 0x0000005c1400720c */ /* 0x000fe20003f86270 */
[----:B------:R-:W-:Y:S01]  /*6e00*/  VIADD R16, R28, 0xffffff21 ;  /* 0xffffff211c107836 */ /* 0x000fe20000000000 */
[----:B------:R-:W-:-:S02]  /*6e10*/  I2FP.F32.U32 R22, R20 ;  /* 0x0000001400167245 */ /* 0x000fc40000201000 */
[----:B------:R-:W-:Y:S01]  /*6e20*/  FSEL R66, R66, -INF , !P2 ;  /* 0xff80000042427808 */ /* 0x000fe20005000000 */
[----:B------:R-:W1:Y:S01]  /*6e30*/  MUFU.TANH R33, R33 ;  /* 0x0000002100217308 */ /* 0x000e620000002400 */
[----:B------:R-:W-:Y:S01]  /*6e40*/  FSEL R25, R25, -INF , !P1 ;  /* 0xff80000019197808 */ /* 0x000fe20004800000 */
[----:B----4-:R-:W-:Y:S01]  /*6e50*/  FFMA.FTZ R41, R88, R22, R41 ;  /* 0x0000001658297223 */ /* 0x010fe20000010029 */
[----:B------:R-:W-:Y:S02]  /*6e60*/  I2FP.F32.U32 R20, R20 ;  /* 0x0000001400147245 */ /* 0x000fe40000201000 */
[C---:B------:R-:W-:Y:S02]  /*6e70*/  ISETP.GE.AND P2, PT, R78.reuse, R115, PT ;  /* 0x000000734e00720c */ /* 0x040fe40003f46270 */
[----:B------:R-:W-:Y:S01]  /*6e80*/  ISETP.GE.AND P1, PT, R78, R92, PT ;  /* 0x0000005c4e00720c */ /* 0x000fe20003f26270 */
[----:B------:R-:W-:Y:S01]  /*6e90*/  FFMA.FTZ R117, R88, R20, R117 ;  /* 0x0000001458757223 */ /* 0x000fe20000010075 */
[----:B------:R-:W-:Y:S01]  /*6ea0*/  I2FP.F32.U32 R78, R78 ;  /* 0x0000004e004e7245 */ /* 0x000fe20000201000 */
[----:B------:R-:W2:Y:S01]  /*6eb0*/  MUFU.TANH R29, R29 ;  /* 0x0000001d001d7308 */ /* 0x000ea20000002400 */
[----:B------:R-:W-:-:S02]  /*6ec0*/  I2FP.F32.U32 R20, R16 ;  /* 0x0000001000147245 */ /* 0x000fc40000201000 */
[----:B------:R-:W-:Y:S01]  /*6ed0*/  FSEL R80, R80, -INF , !P0 ;  /* 0xff80000050507808 */ /* 0x000fe20004000000 */
[C---:B------:R-:W-:Y:S01]  /*6ee0*/  FFMA.FTZ R78, R88.reuse, R78, R133 ;  /* 0x0000004e584e7223 */ /* 0x040fe20000010085 */
[----:B------:R-:W-:Y:S01]  /*6ef0*/  FSEL R133, R51, -INF , !P2 ;  /* 0xff80000033857808 */ /* 0x000fe20005000000 */
[----:B------:R-:W-:Y:S01]  /*6f00*/  FFMA.FTZ R81, R88, R20, R131 ;  /* 0x0000001458517223 */ /* 0x000fe20000010083 */
[----:B------:R-:W-:Y:S01]  /*6f10*/  ISETP.GE.AND P0, PT, R130, R115, PT ;  /* 0x000000738200720c */ /* 0x000fe20003f06270 */
[----:B------:R-:W-:Y:S01]  /*6f20*/  VIADD R20, R28, 0xffffff28 ;  /* 0xffffff281c147836 */ /* 0x000fe20000000000 */
[----:B------:R-:W-:Y:S01]  /*6f30*/  ISETP.GE.AND P2, PT, R130, R92, PT ;  /* 0x0000005c8200720c */ /* 0x000fe20003f46270 */
[----:B------:R-:W3:Y:S01]  /*6f40*/  MUFU.TANH R73, R73 ;  /* 0x0000004900497308 */ /* 0x000ee20000002400 */
[----:B------:R-:W-:Y:S02]  /*6f50*/  I2FP.F32.U32 R130, R130 ;  /* 0x0000008200827245 */ /* 0x000fe40000201000 */
[----:B------:R-:W-:-:S02]  /*6f60*/  I2FP.F32.U32 R22, R128 ;  /* 0x0000008000167245 */ /* 0x000fc40000201000 */
[----:B------:R-:W-:Y:S01]  /*6f70*/  FSEL R78, R78, -INF , !P1 ;  /* 0xff8000004e4e7808 */ /* 0x000fe20004800000 */
[C---:B------:R-:W-:Y:S01]  /*6f80*/  FFMA.FTZ R130, R88.reuse, R130, R137 ;  /* 0x0000008258827223 */ /* 0x040fe20000010089 */
[----:B------:R-:W-:Y:S01]  /*6f90*/  FSEL R132, R117, -INF , !P4 ;  /* 0xff80000075847808 */ /* 0x000fe20006000000 */
[----:B------:R-:W-:Y:S01]  /*6fa0*/  FFMA.FTZ R22, R88, R22, R39 ;  /* 0x0000001658167223 */ /* 0x000fe20000010027 */
[----:B------:R-:W-:Y:S01]  /*6fb0*/  FSEL R139, R139, -INF , !P0 ;  /* 0xff8000008b8b7808 */ /* 0x000fe20004000000 */
[----:B------:R4:W-:Y:S01]  /*6fc0*/  MUFU.TANH R47, R26 ;  /* 0x0000001a002f7308 */ /* 0x0009e20000002400 */
[-C--:B------:R-:W-:Y:S02]  /*6fd0*/  ISETP.GE.AND P1, PT, R128, R115.reuse, PT ;  /* 0x000000738000720c */ /* 0x080fe40003f26270 */
[C---:B------:R-:W-:Y:S02]  /*6fe0*/  ISETP.GE.AND P4, PT, R16.reuse, R115, PT ;  /* 0x000000731000720c */ /* 0x040fe40003f86270 */
[----:B------:R-:W-:-:S02]  /*6ff0*/  ISETP.GE.AND P0, PT, R16, R92, PT ;  /* 0x0000005c1000720c */ /* 0x000fc40003f06270 */
[----:B------:R-:W-:Y:S01]  /*7000*/  I2FP.F32.U32 R82, R16 ;  /* 0x0000001000527245 */ /* 0x000fe20000201000 */
[----:B------:R5:W-:Y:S01]  /*7010*/  MUFU.TANH R49, R30 ;  /* 0x0000001e00317308 */ /* 0x000be20000002400 */
[----:B------:R-:W-:Y:S02]  /*7020*/  I2FP.F32.U32 R16, R20 ;  /* 0x0000001400107245 */ /* 0x000fe40000201000 */
[----:B------:R-:W-:Y:S01]  /*7030*/  FSEL R130, R130, -INF , !P2 ;  /* 0xff80000082827808 */ /* 0x000fe20005000000 */
[----:B-1----:R-:W-:Y:S01]  /*7040*/  FFMA.FTZ R82, R88, R82, R33 ;  /* 0x0000005258527223 */ /* 0x002fe20000010021 */
[----:B------:R-:W-:Y:S01]  /*7050*/  FSEL R117, R22, -INF , !P1 ;  /* 0xff80000016757808 */ /* 0x000fe20004800000 */
[----:B------:R-:W-:Y:S01]  /*7060*/  FFMA.FTZ R35, R88, R16, R35 ;  /* 0x0000001058237223 */ /* 0x000fe20000010023 */
[----:B------:R-:W-:Y:S01]  /*7070*/  FSEL R137, R41, -INF , !P5 ;  /* 0xff80000029897808 */ /* 0x000fe20006800000 */
[----:B------:R-:W-:Y:S01]  /*7080*/  VIADD R22, R28, 0xffffff29 ;  /* 0xffffff291c167836 */ /* 0x000fe20000000000 */
[----:B------:R-:W-:Y:S01]  /*7090*/  ISETP.GE.AND P2, PT, R20, R115, PT ;  /* 0x000000731400720c */ /* 0x000fe20003f46270 */
[----:B------:R-:W-:Y:S01]  /*70a0*/  VIADD R16, R28, 0xffffff30 ;  /* 0xffffff301c107836 */ /* 0x000fe20000000000 */
[-C--:B------:R-:W-:Y:S01]  /*70b0*/  ISETP.GE.AND P1, PT, R20, R92.reuse, PT ;  /* 0x0000005c1400720c */ /* 0x080fe20003f26270 */
[----:B----4-:R-:W-:Y:S01]  /*70c0*/  FMUL.FTZ R26, R17, UR7 ;  /* 0x00000007111a7c20 */ /* 0x010fe20008410000 */
[----:B------:R-:W-:Y:S01]  /*70d0*/  ISETP.GE.AND P5, PT, R128, R92, PT ;  /* 0x0000005c8000720c */ /* 0x000fe20003fa6270 */
[----:B------:R-:W1:Y:S01]  /*70e0*/  MUFU.TANH R77, R77 ;  /* 0x0000004d004d7308 */ /* 0x000e620000002400 */
[----:B------:R-:W-:-:S02]  /*70f0*/  I2FP.F32.U32 R20, R20 ;  /* 0x0000001400147245 */ /* 0x000fc40000201000 */
[----:B------:R-:W-:Y:S01]  /*7100*/  I2FP.F32.U32 R128, R128 ;  /* 0x0000008000807245 */ /* 0x000fe20000201000 */
[----:B-----5:R-:W-:Y:S01]  /*7110*/  FMUL.FTZ R30, R18, UR7 ;  /* 0x00000007121e7c20 */ /* 0x020fe20008410000 */
[----:B------:R-:W-:Y:S01]  /*7120*/  I2FP.F32.U32 R129, R22 ;  /* 0x0000001600817245 */ /* 0x000fe20000201000 */
[C---:B------:R-:W-:Y:S01]  /*7130*/  FFMA.FTZ R79, R88.reuse, R20, R79 ;  /* 0x00000014584f7223 */ /* 0x040fe2000001004f */
[----:B------:R-:W-:Y:S01]  /*7140*/  I2FP.F32.U32 R20, R16 ;  /* 0x0000001000147245 */ /* 0x000fe20000201000 */
[C---:B------:R-:W-:Y:S01]  /*7150*/  FFMA.FTZ R128, R88.reuse, R128, R141 ;  /* 0x0000008058807223 */ /* 0x040fe2000001008d */
[----:B------:R-:W-:Y:S01]  /*7160*/  FMUL.FTZ R18, R19, UR7 ;  /* 0x0000000713127c20 */ /* 0x000fe20008410000 */
[----:B------:R4:W-:Y:S01]  /*7170*/  MUFU.TANH R37, R26 ;  /* 0x0000001a00257308 */ /* 0x0009e20000002400 */
[----:B------:R-:W-:Y:S01]  /*7180*/  FSEL R81, R81, -INF , !P4 ;  /* 0xff80000051517808 */ /* 0x000fe20006000000 */
[----:B--2---:R-:W-:Y:S01]  /*7190*/  FFMA.FTZ R129, R88, R129, R29 ;  /* 0x0000008158817223 */ /* 0x004fe2000001001d */
[----:B------:R-:W-:Y:S01]  /*71a0*/  FSEL R128, R128, -INF , !P5 ;  /* 0xff80000080807808 */ /* 0x000fe20006800000 */
[----:B------:R-:W-:Y:S01]  /*71b0*/  FFMA.FTZ R143, R88, R20, R143 ;  /* 0x00000014588f7223 */ /* 0x000fe2000001008f */
[----:B------:R-:W-:Y:S01]  /*71c0*/  ISETP.GE.AND P5, PT, R22, R115, PT ;  /* 0x000000731600720c */ /* 0x000fe20003fa6270 */
[----:B------:R-:W-:Y:S01]  /*71d0*/  VIADD R20, R28, 0xffffff31 ;  /* 0xffffff311c147836 */ /* 0x000fe20000000000 */
[----:B------:R-:W-:Y:S01]  /*71e0*/  ISETP.GE.AND P4, PT, R22, R92, PT ;  /* 0x0000005c1600720c */ /* 0x000fe20003f86270 */
[----:B------:R2:W-:Y:S01]  /*71f0*/  MUFU.TANH R39, R18 ;  /* 0x0000001200277308 */ /* 0x0005e20000002400 */
[----:B------:R-:W-:-:S02]  /*7200*/  I2FP.F32.U32 R22, R22 ;  /* 0x0000001600167245 */ /* 0x000fc40000201000 */
[----:B------:R-:W-:Y:S02]  /*7210*/  FSEL R82, R82, -INF , !P0 ;  /* 0xff80000052527808 */ /* 0x000fe40004000000 */
[----:B------:R-:W-:Y:S01]  /*7220*/  FSEL R131, R35, -INF , !P2 ;  /* 0xff80000023837808 */ /* 0x000fe20005000000 */
[----:B---3--:R-:W-:Y:S01]  /*7230*/  FFMA.FTZ R73, R88, R22, R73 ;  /* 0x0000001658497223 */ /* 0x008fe20000010049 */
[C---:B------:R-:W-:Y:S01]  /*7240*/  ISETP.GE.AND P0, PT, R16.reuse, R115, PT ;  /* 0x000000731000720c */ /* 0x040fe20003f06270 */
[----:B------:R-:W3:Y:S01]  /*7250*/  MUFU.TANH R17, R32 ;  /* 0x0000002000117308 */ /* 0x000ee20000002400 */
[----:B------:R-:W-:Y:S01]  /*7260*/  ISETP.GE.AND P2, PT, R16, R92, PT ;  /* 0x0000005c1000720c */ /* 0x000fe20003f46270 */
[----:B----4-:R-:W-:Y:S01]  /*7270*/  FMUL.FTZ R26, R14, UR7 ;  /* 0x000000070e1a7c20 */ /* 0x010fe20008410000 */
[----:B------:R-:W-:Y:S01]  /*7280*/  FMUL.FTZ R14, R15, UR7 ;  /* 0x000000070f0e7c20 */ /* 0x000fe20008410000 */
[----:B------:R-:W-:Y:S01]  /*7290*/  FSEL R122, R79, -INF , !P1 ;  /* 0xff8000004f7a7808 */ /* 0x000fe20004800000 */
[----:B------:R-:W-:Y:S01]  /*72a0*/  FMUL.FTZ R35, R70, UR7 ;  /* 0x0000000746237c20 */ /* 0x000fe20008410000 */
[----:B------:R-:W-:-:S02]  /*72b0*/  FSEL R129, R129, -INF , !P5 ;  /* 0xff80000081817808 */ /* 0x000fc40006800000 */
[----:B------:R4:W-:Y:S01]  /*72c0*/  MUFU.TANH R15, R12 ;  /* 0x0000000c000f7308 */ /* 0x0009e20000002400 */
[-C--:B------:R-:W-:Y:S01]  /*72d0*/  ISETP.GE.AND P1, PT, R20, R115.reuse, PT ;  /* 0x000000731400720c */ /* 0x080fe20003f26270 */
[----:B--2---:R-:W-:Y:S01]  /*72e0*/  FMUL.FTZ R18, R8, UR7 ;  /* 0x0000000708127c20 */ /* 0x004fe20008410000 */
[----:B------:R-:W-:Y:S01]  /*72f0*/  VIADD R8, R28, 0xffffff38 ;  /* 0xffffff381c087836 */ /* 0x000fe20000000000 */
[-C--:B------:R-:W-:Y:S02]  /*7300*/  ISETP.GE.AND P5, PT, R20, R92.reuse, PT ;  /* 0x0000005c1400720c */ /* 0x080fe40003fa6270 */
[----:B------:R-:W-:Y:S02]  /*7310*/  FSEL R120, R73, -INF , !P4 ;  /* 0xff80000049787808 */ /* 0x000fe40006000000 */
[----:B------:R-:W2:Y:S01]  /*7320*/  MUFU.TANH R19, R30 ;  /* 0x0000001e00137308 */ /* 0x000ea20000002400 */
[C---:B------:R-:W-:Y:S02]  /*7330*/  ISETP.GE.AND P4, PT, R8.reuse, R115, PT ;  /* 0x000000730800720c */ /* 0x040fe40003f86270 */
[----:B------:R-:W-:Y:S01]  /*7340*/  FSEL R73, R143, -INF , !P0 ;  /* 0xff8000008f497808 */ /* 0x000fe20004000000 */
[----:B------:R-:W-:Y:S01]  /*7350*/  BAR.SYNC.DEFER_BLOCKING 0x0 ;  /* 0x0000000000007b1d */ /* 0x000fe20000010000 */
[----:B------:R-:W-:Y:S01]  /*7360*/  ISETP.GE.AND P0, PT, R8, R92, PT ;  /* 0x0000005c0800720c */ /* 0x000fe20003f06270 */
[----:B----4-:R-:W-:Y:S01]  /*7370*/  FMUL.FTZ R12, R10, UR7 ;  /* 0x000000070a0c7c20 */ /* 0x010fe20008410000 */
[----:B------:R-:W-:-:S03]  /*7380*/  FMUL.FTZ R10, R11, UR7 ;  /* 0x000000070b0a7c20 */ /* 0x000fc60008410000 */
[----:B------:R4:W-:Y:S08]  /*7390*/  MUFU.TANH R29, R18 ;  /* 0x00000012001d7308 */ /* 0x0009f00000002400 */
[----:B------:R5:W-:Y:S08]  /*73a0*/  MUFU.TANH R11, R14 ;  /* 0x0000000e000b7308 */ /* 0x000bf00000002400 */
[----:B------:R-:W-:Y:S01]  /*73b0*/  MUFU.TANH R13, R13 ;  /* 0x0000000d000d7308 */ /* 0x000fe20000002400 */
[----:B----4-:R-:W-:Y:S01]  /*73c0*/  FMUL.FTZ R18, R4, UR7 ;  /* 0x0000000704127c20 */ /* 0x010fe20008410000 */
[----:B------:R-:W-:-:S06]  /*73d0*/  FMUL.FTZ R4, R7, UR7 ;  /* 0x0000000707047c20 */ /* 0x000fcc0008410000 */
[----:B------:R-:W4:Y:S01]  /*73e0*/  MUFU.TANH R33, R26 ;  /* 0x0000001a00217308 */ /* 0x000f220000002400 */
[----:B-----5:R-:W-:Y:S02]  /*73f0*/  I2FP.F32.U32 R14, R16 ;  /* 0x00000010000e7245 */ /* 0x020fe40000201000 */
[----:B------:R-:W-:Y:S02]  /*7400*/  I2FP.F32.U32 R16, R20 ;  /* 0x0000001400107245 */ /* 0x000fe40000201000 */
[----:B------:R-:W-:Y:S01]  /*7410*/  I2FP.F32.U32 R20, R8 ;  /* 0x0000000800147245 */ /* 0x000fe20000201000 */
[----:B-1----:R-:W-:Y:S01]  /*7420*/  FFMA.FTZ R76, R88, R14, R77 ;  /* 0x0000000e584c7223 */ /* 0x002fe2000001004d */
[----:B------:R-:W-:Y:S02]  /*7430*/  VIADD R14, R28, 0xffffff41 ;  /* 0xffffff411c0e7836 */ /* 0x000fe40000000000 */
[CC--:B------:R-:W-:Y:S01]  /*7440*/  FFMA.FTZ R31, R88.reuse, R16.reuse, R31 ;  /* 0x00000010581f7223 */ /* 0x0c0fe2000001001f */
[C---:B------:R-:W-:Y:S01]  /*7450*/  FFMA.FTZ R74, R88.reuse, R16, R27 ;  /* 0x00000010584a7223 */ /* 0x040fe2000001001b */
[----:B------:R-:W-:Y:S01]  /*7460*/  FFMA.FTZ R49, R88, R20, R49 ;  /* 0x0000001458317223 */ /* 0x000fe20000010031 */
[----:B------:R-:W-:-:S02]  /*7470*/  VIADD R16, R28, 0xffffff40 ;  /* 0xffffff401c107836 */ /* 0x000fc40000000000 */
[----:B------:R-:W-:Y:S01]  /*7480*/  FFMA.FTZ R47, R88, R20, R47 ;  /* 0x00000014582f7223 */ /* 0x000fe2000001002f */
[----:B------:R-:W-:Y:S01]  /*7490*/  VIADD R20, R28, 0xffffff39 ;  /* 0xffffff391c147836 */ /* 0x000fe20000000000 */
[----:B------:R-:W-:Y:S01]  /*74a0*/  FSEL R74, R74, -INF , !P5 ;  /* 0xff8000004a4a7808 */ /* 0x000fe20006800000 */
[----:B------:R-:W-:Y:S01]  /*74b0*/  FMUL.FTZ R8, R5, UR7 ;  /* 0x0000000705087c20 */ /* 0x000fe20008410000 */
[----:B------:R-:W-:Y:S01]  /*74c0*/  FSEL R77, R49, -INF , !P4 ;  /* 0xff800000314d7808 */ /* 0x000fe20006000000 */
[----:B------:R1:W-:Y:S01]  /*74d0*/  MUFU.TANH R7, R18 ;  /* 0x0000001200077308 */ /* 0x0003e20000002400 */
[C---:B------:R-:W-:Y:S02]  /*74e0*/  ISETP.GE.AND P5, PT, R16.reuse, R115, PT ;  /* 0x000000731000720c */ /* 0x040fe40003fa6270 */
[----:B------:R-:W-:Y:S02]  /*74f0*/  ISETP.GE.AND P4, PT, R16, R92, PT ;  /* 0x0000005c1000720c */ /* 0x000fe40003f86270 */
[----:B------:R-:W-:-:S02]  /*7500*/  I2FP.F32.U32 R16, R16 ;  /* 0x0000001000107245 */ /* 0x000fc40000201000 */
[----:B------:R-:W-:Y:S01]  /*7510*/  FSEL R76, R76, -INF , !P2 ;  /* 0xff8000004c4c7808 */ /* 0x000fe20005000000 */
[----:B------:R5:W4:Y:S01]  /*7520*/  MUFU.TANH R5, R12 ;  /* 0x0000000c00057308 */ /* 0x000b220000002400 */
[----:B------:R-:W-:Y:S01]  /*7530*/  ISETP.GE.AND P2, PT, R20, R115, PT ;  /* 0x000000731400720c */ /* 0x000fe20003f46270 */
[CC--:B---3--:R-:W-:Y:S01]  /*7540*/  FFMA.FTZ R17, R88.reuse, R16.reuse, R17 ;  /* 0x0000001058117223 */ /* 0x0c8fe20000010011 */
[----:B--2---:R-:W-:Y:S01]  /*7550*/  FFMA.FTZ R19, R88, R16, R19 ;  /* 0x0000001058137223 */ /* 0x004fe20000010013 */
[----:B------:R-:W-:Y:S02]  /*7560*/  FSEL R79, R31, -INF , !P1 ;  /* 0xff8000001f4f7808 */ /* 0x000fe40004800000 */
[----:B------:R-:W-:Y:S02]  /*7570*/  ISETP.GE.AND P1, PT, R20, R92, PT ;  /* 0x0000005c1400720c */ /* 0x000fe40003f26270 */
[----:B------:R2:W-:Y:S01]  /*7580*/  MUFU.TANH R31, R6 ;  /* 0x00000006001f7308 */ /* 0x0005e20000002400 */
[----:B------:R-:W-:-:S02]  /*7590*/  FSEL R72, R47, -INF , !P0 ;  /* 0xff8000002f487808 */ /* 0x000fc40004000000 */
[----:B-1----:R-:W-:Y:S02]  /*75a0*/  I2FP.F32.U32 R18, R14 ;  /* 0x0000000e00127245 */ /* 0x002fe40000201000 */
[----:B------:R-:W-:-:S03]  /*75b0*/  ISETP.GE.AND P0, PT, R14, R115, PT ;  /* 0x000000730e00720c */ /* 0x000fc60003f06270 */
[CC--:B------:R-:W-:Y:S01]  /*75c0*/  FFMA.FTZ R49, R88.reuse, R18.reuse, R37 ;  /* 0x0000001258317223 */ /* 0x0c0fe20000010025 */
[----:B------:R-:W-:Y:S01]  /*75d0*/  FFMA.FTZ R16, R88, R18, R39 ;  /* 0x0000001258107223 */ /* 0x000fe20000010027 */
[----:B-----5:R-:W-:Y:S01]  /*75e0*/  I2FP.F32.U32 R12, R20 ;  /* 0x00000014000c7245 */ /* 0x020fe20000201000 */
[----:B------:R-:W-:Y:S01]  /*75f0*/  VIADD R18, R28, 0xffffff48 ;  /* 0xffffff481c127836 */ /* 0x000fe20000000000 */
[----:B------:R1:W-:Y:S01]  /*7600*/  MUFU.TANH R37, R4 ;  /* 0x0000000400257308 */ /* 0x0003e20000002400 */
[----:B------:R-:W-:Y:S02]  /*7610*/  FSEL R49, R49, -INF , !P0 ;  /* 0xff80000031317808 */ /* 0x000fe40004000000 */
[CC--:B------:R-:W-:Y:S01]  /*7620*/  FFMA.FTZ R75, R88.reuse, R12.reuse, R21 ;  /* 0x0000000c584b7223 */ /* 0x0c0fe20000010015 */
[----:B------:R-:W-:Y:S01]  /*7630*/  FFMA.FTZ R23, R88, R12, R23 ;  /* 0x0000000c58177223 */ /* 0x000fe20000010017 */
[----:B------:R-:W-:Y:S01]  /*7640*/  VIADD R12, R28, 0xffffff49 ;  /* 0xffffff491c0c7836 */ /* 0x000fe20000000000 */
[----:B--2---:R-:W-:-:S02]  /*7650*/  I2FP.F32.U32 R6, R18 ;  /* 0x0000001200067245 */ /* 0x004fc40000201000 */
[----:B------:R-:W-:Y:S01]  /*7660*/  FSEL R75, R75, -INF , !P2 ;  /* 0xff8000004b4b7808 */ /* 0x000fe20005000000 */
[----:B------:R2:W3:Y:S01]  /*7670*/  MUFU.TANH R27, R10 ;  /* 0x0000000a001b7308 */ /* 0x0004e20000002400 */
[----:B------:R-:W-:Y:S01]  /*7680*/  ISETP.GE.AND P2, PT, R14, R92, PT ;  /* 0x0000005c0e00720c */ /* 0x000fe20003f46270 */
[----:B------:R-:W-:Y:S01]  /*7690*/  FMUL.FTZ R14, R68, UR7 ;  /* 0x00000007440e7c20 */ /* 0x000fe20008410000 */
[----:B------:R-:W-:Y:S01]  /*76a0*/  FSEL R68, R23, -INF , !P1 ;  /* 0xff80000017447808 */ /* 0x000fe20004800000 */
[-C--:B------:R-:W-:Y:S01]  /*76b0*/  FFMA.FTZ R47, R88, R6.reuse, R15 ;  /* 0x00000006582f7223 */ /* 0x080fe2000001000f */
[----:B------:R-:W-:Y:S01]  /*76c0*/  ISETP.GE.AND P1, PT, R18, R115, PT ;  /* 0x000000731200720c */ /* 0x000fe20003f26270 */
[----:B----4-:R-:W-:Y:S01]  /*76d0*/  FFMA.FTZ R33, R88, R6, R33 ;  /* 0x0000000658217223 */ /* 0x010fe20000010021 */
[----:B------:R-:W-:Y:S01]  /*76e0*/  FSEL R16, R16, -INF , !P2 ;  /* 0xff80000010107808 */ /* 0x000fe20005000000 */
[----:B------:R4:W5:Y:S01]  /*76f0*/  MUFU.TANH R21, R8 ;  /* 0x0000000800157308 */ /* 0x0009620000002400 */
[----:B-1----:R-:W-:Y:S01]  /*7700*/  I2FP.F32.U32 R4, R12 ;  /* 0x0000000c00047245 */ /* 0x002fe20000201000 */
[----:B------:R-:W-:Y:S01]  /*7710*/  VIADD R6, R28, 0xffffff58 ;  /* 0xffffff581c067836 */ /* 0x000fe20000000000 */
[----:B------:R-:W-:-:S02]  /*7720*/  FSEL R47, R47, -INF , !P1 ;  /* 0xff8000002f2f7808 */ /* 0x000fc40004800000 */
[----:B------:R-:W-:Y:S01]  /*7730*/  ISETP.GE.AND P0, PT, R12, R92, PT ;  /* 0x0000005c0c00720c */ /* 0x000fe20003f06270 */
[CC--:B------:R-:W-:Y:S01]  /*7740*/  FFMA.FTZ R51, R88.reuse, R4.reuse, R13 ;  /* 0x0000000458337223 */ /* 0x0c0fe2000001000d */
[----:B------:R-:W-:Y:S01]  /*7750*/  FFMA.FTZ R50, R88, R4, R11 ;  /* 0x0000000458327223 */ /* 0x000fe2000001000b */
[----:B------:R-:W-:Y:S01]  /*7760*/  VIADD R4, R28, 0xffffff59 ;  /* 0xffffff591c047836 */ /* 0x000fe20000000000 */
[----:B------:R-:W1:Y:S01]  /*7770*/  MUFU.TANH R23, R14 ;  /* 0x0000000e00177308 */ /* 0x000e620000002400 */
[----:B--2---:R-:W-:Y:S01]  /*7780*/  FMUL.FTZ R10, R69, UR7 ;  /* 0x00000007450a7c20 */ /* 0x004fe20008410000 */
[----:B------:R-:W-:Y:S02]  /*7790*/  FSEL R69, R17, -INF , !P5 ;  /* 0xff80000011457808 */ /* 0x000fe40006800000 */
[----:B------:R-:W-:Y:S02]  /*77a0*/  ISETP.GE.AND P5, PT, R18, R92, PT ;  /* 0x0000005c1200720c */ /* 0x000fe40003fa6270 */
[----:B------:R-:W-:-:S02]  /*77b0*/  FSEL R18, R19, -INF , !P4 ;  /* 0xff80000013127808 */ /* 0x000fc40006000000 */
[-C--:B------:R-:W-:Y:S01]  /*77c0*/  ISETP.GE.AND P4, PT, R12, R115.reuse, PT ;  /* 0x000000730c00720c */ /* 0x080fe20003f86270 */
[----:B----4-:R-:W-:Y:S01]  /*77d0*/  VIADD R8, R28, 0xffffff50 ;  /* 0xffffff501c087836 */ /* 0x010fe20000000000 */
[----:B------:R-:W-:Y:S01]  /*77e0*/  FSEL R52, R33, -INF , !P5 ;  /* 0xff80000021347808 */ /* 0x000fe20006800000 */
[----:B------:R-:W-:Y:S01]  /*77f0*/  MUFU.TANH R15, R10 ;  /* 0x0000000a000f7308 */ /* 0x000fe20000002400 */
[----:B------:R-:W-:Y:S02]  /*7800*/  FSEL R51, R51, -INF , !P4 ;  /* 0xff80000033337808 */ /* 0x000fe40006000000 */
[CC--:B------:R-:W-:Y:S02]  /*7810*/  ISETP.GE.AND P2, PT, R8.reuse, R115.reuse, PT ;  /* 0x000000730800720c */ /* 0x0c0fe40003f46270 */
[----:B------:R-:W-:Y:S02]  /*7820*/  ISETP.GE.AND P1, PT, R8, R92, PT ;  /* 0x0000005c0800720c */ /* 0x000fe40003f26270 */
[----:B------:R-:W-:Y:S01]  /*7830*/  I2FP.F32.U32 R8, R8 ;  /* 0x0000000800087245 */ /* 0x000fe20000201000 */
[----:B------:R-:W2:Y:S01]  /*7840*/  MUFU.TANH R35, R35 ;  /* 0x0000002300237308 */ /* 0x000ea20000002400 */
[----:B------:R-:W-:-:S02]  /*7850*/  ISETP.GE.AND P5, PT, R40, R115, PT ;  /* 0x000000732800720c */ /* 0x000fc40003fa6270 */
[----:B------:R-:W-:Y:S01]  /*7860*/  ISETP.GE.AND P4, PT, R40, R92, PT ;  /* 0x0000005c2800720c */ /* 0x000fe20003f86270 */
[C---:B------:R-:W-:Y:S01]  /*7870*/  FFMA.FTZ R19, R88.reuse, R8, R29 ;  /* 0x0000000858137223 */ /* 0x040fe2000001001d */
[----:B------:R-:W-:Y:S01]  /*7880*/  I2FP.F32.U32 R40, R40 ;  /* 0x0000002800287245 */ /* 0x000fe20000201000 */
[----:B------:R-:W-:Y:S01]  /*7890*/  FFMA.FTZ R42, R88, R8, R5 ;  /* 0x00000008582a7223 */ /* 0x000fe20000010005 */
[----:B------:R-:W-:Y:S01]  /*78a0*/  FSEL R50, R50, -INF , !P0 ;  /* 0xff80000032327808 */ /* 0x000fe20004000000 */
[----:B------:R-:W4:Y:S01]  /*78b0*/  MUFU.TANH R13, R71 ;  /* 0x00000047000d7308 */ /* 0x000f220000002400 */
[----:B------:R-:W-:Y:S01]  /*78c0*/  FSEL R19, R19, -INF , !P2 ;  /* 0xff80000013137808 */ /* 0x000fe20005000000 */
[-C--:B------:R-:W-:Y:S01]  /*78d0*/  FFMA.FTZ R9, R88, R40.reuse, R9 ;  /* 0x0000002858097223 */ /* 0x080fe20000010009 */
[----:B------:R-:W-:Y:S01]  /*78e0*/  ISETP.GE.AND P0, PT, R6, R115, PT ;  /* 0x000000730600720c */ /* 0x000fe20003f06270 */
[----:B---3--:R-:W-:Y:S01]  /*78f0*/  FFMA.FTZ R40, R88, R40, R27 ;  /* 0x0000002858287223 */ /* 0x008fe2000001001b */
[----:B------:R-:W-:Y:S01]  /*7900*/  ISETP.GE.AND P2, PT, R6, R92, PT ;  /* 0x0000005c0600720c */ /* 0x000fe20003f46270 */
[----:B------:R-:W-:Y:S01]  /*7910*/  VIADD R8, R28, 0xffffff69 ;  /* 0xffffff691c087836 */ /* 0x000fe20000000000 */
[----:B------:R-:W-:Y:S01]  /*7920*/  FSEL R42, R42, -INF , !P1 ;  /* 0xff8000002a2a7808 */ /* 0x000fe20004800000 */
[----:B------:R-:W3:Y:S01]  /*7930*/  MUFU.TANH R5, R61 ;  /* 0x0000003d00057308 */ /* 0x000ee20000002400 */
[----:B------:R-:W-:Y:S01]  /*7940*/  FSEL R17, R9, -INF , !P5 ;  /* 0xff80000009117808 */ /* 0x000fe20006800000 */
[----:B------:R-:W-:Y:S01]  /*7950*/  FMUL.FTZ R9, R56, UR7 ;  /* 0x0000000738097c20 */ /* 0x000fe20008410000 */
[----:B------:R-:W-:-:S02]  /*7960*/  I2FP.F32.U32 R6, R6 ;  /* 0x0000000600067245 */ /* 0x000fc40000201000 */
[CC--:B------:R-:W-:Y:S02]  /*7970*/  ISETP.GE.AND P1, PT, R4.reuse, R115.reuse, PT ;  /* 0x000000730400720c */ /* 0x0c0fe40003f26270 */
[----:B------:R-:W-:Y:S01]  /*7980*/  ISETP.GE.AND P5, PT, R4, R92, PT ;  /* 0x0000005c0400720c */ /* 0x000fe20003fa6270 */
[C---:B------:R-:W-:Y:S01]  /*7990*/  FFMA.FTZ R7, R88.reuse, R6, R7 ;  /* 0x0000000658077223 */ /* 0x040fe20000010007 */
[----:B------:R-:W-:Y:S01]  /*79a0*/  I2FP.F32.U32 R4, R4 ;  /* 0x0000000400047245 */ /* 0x000fe20000201000 */
[----:B------:R-:W-:Y:S01]  /*79b0*/  FFMA.FTZ R31, R88, R6, R31 ;  /* 0x00000006581f7223 */ /* 0x000fe2000001001f */
[----:B------:R-:W-:Y:S01]  /*79c0*/  FSEL R40, R40, -INF , !P4 ;  /* 0xff80000028287808 */ /* 0x000fe20006000000 */
[----:B------:R-:W-:Y:S01]  /*79d0*/  MUFU.TANH R11, R60 ;  /* 0x0000003c000b7308 */ /* 0x000fe20000002400 */
[----:B------:R-:W-:Y:S01]  /*79e0*/  FSEL R39, R7, -INF , !P0 ;  /* 0xff80000007277808 */ /* 0x000fe20004000000 */
[-C--:B-----5:R-:W-:Y:S01]  /*79f0*/  FFMA.FTZ R41, R88, R4.reuse, R21 ;  /* 0x0000000458297223 */ /* 0x0a0fe20000010015 */
[-C--:B------:R-:W-:Y:S01]  /*7a00*/  ISETP.GE.AND P4, PT, R36, R115.reuse, PT ;  /* 0x000000732400720c */ /* 0x080fe20003f86270 */
[----:B------:R-:W-:Y:S01]  /*7a10*/  FFMA.FTZ R37, R88, R4, R37 ;  /* 0x0000000458257223 */ /* 0x000fe20000010025 */
[----:B------:R-:W-:Y:S01]  /*7a20*/  ISETP.GE.AND P0, PT, R36, R92, PT ;  /* 0x0000005c2400720c */ /* 0x000fe20003f06270 */
[C---:B------:R-:W-:Y:S01]  /*7a30*/  VIADD R4, R28.reuse, 0xffffff68 ;  /* 0xffffff681c047836 */ /* 0x040fe20000000000 */
[----:B------:R-:W-:Y:S01]  /*7a40*/  FSEL R46, R31, -INF , !P2 ;  /* 0xff8000001f2e7808 */ /* 0x000fe20005000000 */
[----:B------:R-:W-:Y:S01]  /*7a50*/  MUFU.TANH R27, R62 ;  /* 0x0000003e001b7308 */ /* 0x000fe20000002400 */
[----:B------:R-:W-:Y:S01]  /*7a60*/  FSEL R41, R41, -INF , !P1 ;  /* 0xff80000029297808 */ /* 0x000fe20004800000 */
[----:B------:R-:W-:Y:S01]  /*7a70*/  VIADD R6, R28, 0xffffff70 ;  /* 0xffffff701c067836 */ /* 0x000fe20000000000 */
[----:B------:R-:W-:Y:S01]  /*7a80*/  I2FP.F32.U32 R36, R36 ;  /* 0x0000002400247245 */ /* 0x000fe20000201000 */
[----:B------:R-:W-:Y:S01]  /*7a90*/  FMUL.FTZ R7, R57, UR7 ;  /* 0x0000000739077c20 */ /* 0x000fe20008410000 */
[----:B------:R-:W-:-:S02]  /*7aa0*/  ISETP.GE.AND P2, PT, R38, R115, PT ;  /* 0x000000732600720c */ /* 0x000fc40003f46270 */
[----:B------:R-:W-:Y:S01]  /*7ab0*/  ISETP.GE.AND P1, PT, R38, R92, PT ;  /* 0x0000005c2600720c */ /* 0x000fe20003f26270 */
[C---:B-1----:R-:W-:Y:S01]  /*7ac0*/  FFMA.FTZ R23, R88.reuse, R36, R23 ;  /* 0x0000002458177223 */ /* 0x042fe20000010017 */
[----:B------:R-:W-:Y:S01]  /*7ad0*/  I2FP.F32.U32 R38, R38 ;  /* 0x0000002600267245 */ /* 0x000fe20000201000 */
[C---:B--2---:R-:W-:Y:S01]  /*7ae0*/  FFMA.FTZ R36, R88.reuse, R36, R35 ;  /* 0x0000002458247223 */ /* 0x044fe20000010023 */
[----:B------:R-:W1:Y:S01]  /*7af0*/  MUFU.TANH R21, R63 ;  /* 0x0000003f00157308 */ /* 0x000e620000002400 */
[----:B------:R-:W-:Y:S02]  /*7b00*/  FSEL R44, R37, -INF , !P5 ;  /* 0xff800000252c7808 */ /* 0x000fe40006800000 */
[CC--:B------:R-:W-:Y:S01]  /*7b10*/  FFMA.FTZ R15, R88.reuse, R38.reuse, R15 ;  /* 0x00000026580f7223 */ /* 0x0c0fe2000001000f */
[----:B----4-:R-:W-:Y:S01]  /*7b20*/  FFMA.FTZ R38, R88, R38, R13 ;  /* 0x0000002658267223 */ /* 0x010fe2000001000d */
[----:B------:R-:W-:Y:S02]  /*7b30*/  FSEL R36, R36, -INF , !P0 ;  /* 0xff80000024247808 */ /* 0x000fe40004000000 */
[C---:B------:R-:W-:Y:S01]  /*7b40*/  ISETP.GE.AND P0, PT, R8.reuse, R115, PT ;  /* 0x000000730800720c */ /* 0x040fe20003f06270 */
[----:B------:R-:W2:Y:S01]  /*7b50*/  MUFU.TANH R13, R58 ;  /* 0x0000003a000d7308 */ /* 0x000ea20000002400 */
[----:B------:R-:W-:Y:S01]  /*7b60*/  FSEL R33, R15, -INF , !P2 ;  /* 0xff8000000f217808 */ /* 0x000fe20005000000 */
[----:B------:R-:W-:Y:S01]  /*7b70*/  FMUL.FTZ R15, R53, UR7 ;  /* 0x00000007350f7c20 */ /* 0x000fe20008410000 */
[----:B------:R-:W-:-:S02]  /*7b80*/  ISETP.GE.AND P2, PT, R8, R92, PT ;  /* 0x0000005c0800720c */ /* 0x000fc40003f46270 */
[----:B------:R-:W-:Y:S02]  /*7b90*/  I2FP.F32.U32 R8, R8 ;  /* 0x0000000800087245 */ /* 0x000fe40000201000 */
[----:B------:R-:W-:Y:S01]  /*7ba0*/  FSEL R37, R23, -INF , !P4 ;  /* 0xff80000017257808 */ /* 0x000fe20006000000 */
[----:B------:R-:W4:Y:S01]  /*7bb0*/  MUFU.TANH R9, R9 ;  /* 0x0000000900097308 */ /* 0x000f220000002400 */
[-C--:B------:R-:W-:Y:S01]  /*7bc0*/  ISETP.GE.AND P5, PT, R4, R115.reuse, PT ;  /* 0x000000730400720c */ /* 0x080fe20003fa6270 */
[----:B---3--:R-:W-:Y:S01]  /*7bd0*/  FFMA.FTZ R5, R88, R8, R5 ;  /* 0x0000000858057223 */ /* 0x008fe20000010005 */
[----:B------:R-:W-:Y:S01]  /*7be0*/  ISETP.GE.AND P4, PT, R4, R92, PT ;  /* 0x0000005c0400720c */ /* 0x000fe20003f86270 */
[----:B-1----:R-:W-:Y:S01]  /*7bf0*/  FFMA.FTZ R21, R88, R8, R21 ;  /* 0x0000000858157223 */ /* 0x002fe20000010015 */
[----:B------:R-:W-:Y:S02]  /*7c00*/  I2FP.F32.U32 R4, R4 ;  /* 0x0000000400047245 */ /* 0x000fe40000201000 */
[----:B------:R-:W-:Y:S01]  /*7c10*/  FSEL R38, R38, -INF , !P1 ;  /* 0xff80000026267808 */ /* 0x000fe20004800000 */
[----:B------:R-:W1:Y:S01]  /*7c20*/  MUFU.TANH R7, R7 ;  /* 0x0000000700077308 */ /* 0x000e620000002400 */
[----:B------:R-:W-:Y:S01]  /*7c30*/  FSEL R31, R5, -INF , !P0 ;  /* 0xff800000051f7808 */ /* 0x000fe20004000000 */
[-C--:B------:R-:W-:Y:S01]  /*7c40*/  FFMA.FTZ R35, R88, R4.reuse, R11 ;  /* 0x0000000458237223 */ /* 0x080fe2000001000b */
[----:B------:R-:W-:Y:S01]  /*7c50*/  ISETP.GE.AND P1, PT, R6, R115, PT ;  /* 0x000000730600720c */ /* 0x000fe20003f26270 */
[----:B------:R-:W-:Y:S01]  /*7c60*/  FFMA.FTZ R27, R88, R4, R27 ;  /* 0x00000004581b7223 */ /* 0x000fe2000001001b */
[----:B------:R-:W-:Y:S01]  /*7c70*/  ISETP.GE.AND P0, PT, R6, R92, PT ;  /* 0x0000005c0600720c */ /* 0x000fe20003f06270 */
[C---:B------:R-:W-:Y:S01]  /*7c80*/  VIADD R4, R28.reuse, 0xffffff71 ;  /* 0xffffff711c047836 */ /* 0x040fe20000000000 */
[----:B------:R-:W-:Y:S01]  /*7c90*/  I2FP.F32.U32 R6, R6 ;  /* 0x0000000600067245 */ /* 0x000fe20000201000 */
[----:B------:R-:W3:Y:S01]  /*7ca0*/  MUFU.TANH R11, R59 ;  /* 0x0000003b000b7308 */ /* 0x000ee20000002400 */
[----:B------:R-:W-:Y:S01]  /*7cb0*/  VIADD R28, R28, 0xffffff79 ;  /* 0xffffff791c1c7836 */ /* 0x000fe20000000000 */
[----:B------:R-:W-:-:S02]  /*7cc0*/  FSEL R32, R27, -INF , !P4 ;  /* 0xff8000001b207808 */ /* 0x000fc40006000000 */
[CC--:B--2---:R-:W-:Y:S01]  /*7cd0*/  FFMA.FTZ R13, R88.reuse, R6.reuse, R13 ;  /* 0x00000006580d7223 */ /* 0x0c4fe2000001000d */
[----:B----4-:R-:W-:Y:S01]  /*7ce0*/  FFMA.FTZ R9, R88, R6, R9 ;  /* 0x0000000658097223 */ /* 0x010fe20000010009 */
[----:B------:R-:W-:Y:S02]  /*7cf0*/  FSEL R35, R35, -INF , !P5 ;  /* 0xff80000023237808 */ /* 0x000fe40006800000 */
[----:B------:R-:W2:Y:S01]  /*7d00*/  MUFU.TANH R15, R15 ;  /* 0x0000000f000f7308 */ /* 0x000ea20000002400 */
[----:B------:R-:W-:Y:S02]  /*7d10*/  FSEL R26, R13, -INF , !P0 ;  /* 0xff8000000d1a7808 */ /* 0x000fe40004000000 */
[----:B------:R-:W-:Y:S02]  /*7d20*/  ISETP.GE.U32.AND P0, PT, R2, 0x3, PT ;  /* 0x000000030200780c */ /* 0x000fe40003f06070 */
[----:B------:R-:W-:Y:S02]  /*7d30*/  FSEL R34, R21, -INF , !P2 ;  /* 0xff80000015227808 */ /* 0x000fe40005000000 */
[----:B------:R-:W-:Y:S01]  /*7d40*/  FSEL R27, R9, -INF , !P1 ;  /* 0xff800000091b7808 */ /* 0x000fe20004800000 */
[----:B------:R-:W4:Y:S01]  /*7d50*/  MUFU.TANH R55, R55 ;  /* 0x0000003700377308 */ /* 0x000f220000002400 */
[----:B------:R-:W-:-:S02]  /*7d60*/  ISETP.GE.AND P5, PT, R4, R115, PT ;  /* 0x000000730400720c */ /* 0x000fc40003fa6270 */
[----:B------:R-:W-:Y:S02]  /*7d70*/  ISETP.GE.AND P4, PT, R28, R115, PT ;  /* 0x000000731c00720c */ /* 0x000fe40003f86270 */
[-C--:B------:R-:W-:Y:S02]  /*7d80*/  ISETP.GE.AND P2, PT, R4, R92.reuse, PT ;  /* 0x0000005c0400720c */ /* 0x080fe40003f46270 */
[----:B------:R-:W-:Y:S02]  /*7d90*/  ISETP.GE.AND P1, PT, R28, R92, PT ;  /* 0x0000005c1c00720c */ /* 0x000fe40003f26270 */
[----:B------:R-:W-:Y:S02]  /*7da0*/  I2FP.F32.U32 R4, R4 ;  /* 0x0000000400047245 */ /* 0x000fe40000201000 */
[----:B------:R-:W-:-:S03]  /*7db0*/  I2FP.F32.U32 R28, R28 ;  /* 0x0000001c001c7245 */ /* 0x000fc60000201000 */
[CC--:B-1----:R-:W-:Y:S01]  /*7dc0*/  FFMA.FTZ R7, R88.reuse, R4.reuse, R7 ;  /* 0x0000000458077223 */ /* 0x0c2fe20000010007 */
[C---:B---3--:R-:W-:Y:S01]  /*7dd0*/  FFMA.FTZ R11, R88.reuse, R4, R11 ;  /* 0x00000004580b7223 */ /* 0x048fe2000001000b */
[CC--:B--2---:R-:W-:Y:S01]  /*7de0*/  FFMA.FTZ R15, R88.reuse, R28.reuse, R15 ;  /* 0x0000001c580f7223 */ /* 0x0c4fe2000001000f */
[----:B----4-:R-:W-:Y:S02]  /*7df0*/  FFMA.FTZ R22, R88, R28, R55 ;  /* 0x0000001c58167223 */ /* 0x010fe40000010037 */
        /* <DEDUP_REMOVED lines=67> */
.L_x_3996:
[----:B------:R-:W-:Y:S01]  /*8230*/  UMOV UR4, URZ ;  /* 0x000000ff00047c82 */ /* 0x000fe20008000000 */
[----:B------:R-:W-:Y:S01]  /*8240*/  IMAD.SHL.U32 R0, R90, 0x80, RZ ;  /* 0x000000805a007824 */ /* 0x000fe200078e00ff */
[----:B------:R-:W-:-:S05]  /*8250*/  IADD3 R4, P0, PT, RZ, -UR4, RZ ;  /* 0x80000004ff047c10 */ /* 0x000fca000ff1e0ff */
[----:B------:R-:W-:-:S05]  /*8260*/  IMAD.X R0, RZ, RZ, ~R0, P0 ;  /* 0x000000ffff007224 */ /* 0x000fca00000e0e00 */
[----:B------:R-:W-:-:S04]  /*8270*/  SHF.R.S64 R5, R4, 0x1f, R0 ;  /* 0x0000001f04057819 */ /* 0x000fc80000001000 */
[----:B------:R-:W-:-:S04]  /*8280*/  IADD3 R112, P0, PT, R5, R112, RZ ;  /* 0x0000007005707210 */ /* 0x000fc80007f1e0ff */
[----:B------:R-:W-:-:S09]  /*8290*/  LEA.HI.X.SX32 R113, R0, R113, 0x1, P0 ;  /* 0x0000007100717211 */ /* 0x000fd200000f0eff */
.L_x_3997:
        /* <DEDUP_REMOVED lines=34> */
.L_x_3999:
[----:B------:R-:W-:Y:S05]  /*84c0*/  BSYNC.RECONVERGENT B0 ;  /* 0x0000000000007941 */ /* 0x000fea0003800200 */
.L_x_3998:
[----:B------:R-:W0:Y:S02]  /*84d0*/  LDGDEPBAR ;  /* 0x00000000000079af */ /* 0x000e240000000000 */
.L_x_3995:
[----:B-1----:R-:W-:Y:S01]  /*84e0*/  FMNMX3.FTZ R6, R67, R43, R45, !PT ;  /* 0x0000002b43067276 */ /* 0x002fe2000781002d */
[----:B------:R-:W1:Y:S01]  /*84f0*/  LDCU UR4, c[0x0][0x45c] ;  /* 0x00008b80ff0477ac */ /* 0x000e620008000800 */
[----:B--2---:R-:W-:Y:S01]  /*8500*/  FMNMX3.FTZ R5, R65, R48, R64, !PT ;  /* 0x0000003041057276 */ /* 0x004fe20007810040 */
        /* <DEDUP_REMOVED lines=32> */
[----:B------:R-:W2:Y:S04]  /*8710*/  SHFL.BFLY PT, R7, R6, 0x2, 0x1f ;  /* 0x0c401f0006077f89 */ /* 0x000ea800000e0000 */
[----:B------:R-:W3:Y:S01]  /*8720*/  SHFL.BFLY PT, R5, R4, 0x2, 0x1f ;  /* 0x0c401f0004057f89 */ /* 0x000ee200000e0000 */
[----:B--2---:R-:W-:-:S02]  /*8730*/  FMNMX.FTZ R7, R6, R7, !PT ;  /* 0x0000000706077209 */ /* 0x004fc40007810000 */
[----:B---3--:R-:W-:-:S03]  /*8740*/  FMNMX.FTZ R5, R4, R5, !PT ;  /* 0x0000000504057209 */ /* 0x008fc60007810000 */
[----:B------:R-:W2:Y:S04]  /*8750*/  SHFL.BFLY PT, R20, R7, 0x1, 0x1f ;  /* 0x0c201f0007147f89 */ /* 0x000ea800000e0000 */
[----:B------:R-:W3:Y:S01]  /*8760*/  SHFL.BFLY PT, R0, R5, 0x1, 0x1f ;  /* 0x0c201f0005007f89 */ /* 0x000ee200000e0000 */
[----:B--2---:R-:W-:-:S04]  /*8770*/  FMNMX.FTZ R20, R7, R20, !PT ;  /* 0x0000001407147209 */ /* 0x004fc80007810000 */
[C---:B------:R-:W-:Y:S01]  /*8780*/  FSETP.NEU.FTZ.AND P1, PT, R20.reuse, -INF , PT ;  /* 0xff8000001400780b */ /* 0x040fe20003f3d000 */
[C---:B-1----:R-:W-:Y:S01]  /*8790*/  FMUL.FTZ R30, R20.reuse, UR4 ;  /* 0x00000004141e7c20 */ /* 0x042fe20008410000 */
[----:B---3--:R-:W-:Y:S02]  /*87a0*/  FMNMX.FTZ R0, R5, R0, !PT ;  /* 0x0000000005007209 */ /* 0x008fe40007810000 */
[----:B------:R-:W-:Y:S02]  /*87b0*/  FSEL R4, R20, RZ, P1 ;  /* 0x000000ff14047208 */ /* 0x000fe40000800000 */
[----:B------:R-:W-:Y:S01]  /*87c0*/  FSEL R30, R30, RZ, P1 ;  /* 0x000000ff1e1e7208 */ /* 0x000fe20000800000 */
[C---:B------:R-:W-:Y:S01]  /*87d0*/  FMUL.FTZ R23, R0.reuse, UR4 ;  /* 0x0000000400177c20 */ /* 0x040fe20008410000 */
[C---:B------:R-:W-:Y:S01]  /*87e0*/  FSETP.NEU.FTZ.AND P0, PT, R0.reuse, -INF , PT ;  /* 0xff8000000000780b */ /* 0x040fe20003f1d000 */
[----:B------:R-:W-:Y:S02]  /*87f0*/  FADD.FTZ R4, R67, -R4 ;  /* 0x8000000443047221 */ /* 0x000fe40000010000 */
[--C-:B------:R-:W-:Y:S01]  /*8800*/  FFMA.FTZ R56, R45, UR4, -R30.reuse ;  /* 0x000000042d387c23 */ /* 0x100fe2000801081e */
[--C-:B------:R-:W-:Y:S01]  /*8810*/  FFMA.FTZ R45, R25, UR4, -R30.reuse ;  /* 0x00000004192d7c23 */ /* 0x100fe2000801081e */
[----:B------:R-:W-:Y:S01]  /*8820*/  IADD3 R25, PT, PT, R123, 0x3020, RZ ;  /* 0x000030207b197810 */ /* 0x000fe20007ffe0ff */
[--C-:B------:R-:W-:Y:S01]  /*8830*/  FFMA.FTZ R54, R83, UR4, -R30.reuse ;  /* 0x0000000453367c23 */ /* 0x100fe2000801081e */
[----:B------:R-:W-:Y:S01]  /*8840*/  FSEL R6, R0, RZ, P0 ;  /* 0x000000ff00067208 */ /* 0x000fe20000000000 */
[----:B------:R-:W-:Y:S01]  /*8850*/  FMUL.FTZ R83, R4, UR4 ;  /* 0x0000000404537c20 */ /* 0x000fe20008410000 */
[----:B------:R-:W-:Y:S01]  /*8860*/  @P6 IADD3 R25, PT, PT, R121, -0x20, RZ ;  /* 0xffffffe079196810 */ /* 0x000fe20007ffe0ff */
[----:B------:R-:W-:Y:S01]  /*8870*/  FFMA.FTZ R90, R43, UR4, -R30 ;  /* 0x000000042b5a7c23 */ /* 0x000fe2000801081e */
[----:B------:R-:W-:Y:S01]  /*8880*/  FSEL R23, R23, RZ, P0 ;  /* 0x000000ff17177208 */ /* 0x000fe20000000000 */
[----:B------:R-:W-:Y:S01]  /*8890*/  FADD.FTZ R5, R65, -R6 ;  /* 0x8000000641057221 */ /* 0x000fe20000010000 */
[----:B------:R-:W-:Y:S01]  /*88a0*/  MUFU.EX2 R56, R56 ;  /* 0x0000003800387308 */ /* 0x000fe20000000800 */
[----:B------:R-:W1:Y:S01]  /*88b0*/  LDSM.16.MT88.4 R8, [R25] ;  /* 0x000000001908783b */ /* 0x000e620000004200 */
        /* <DEDUP_REMOVED lines=32> */
[-C--:B---3--:R-:W-:Y:S01]  /*8ac0*/  FMUL.FTZ R108, R108, R83.reuse ;  /* 0x000000536c6c7220 */ /* 0x088fe20000410000 */
[-C--:B------:R-:W-:Y:S01]  /*8ad0*/  FMUL.FTZ R109, R109, R83.reuse ;  /* 0x000000536d6d7220 */ /* 0x080fe20000410000 */
[----:B------:R-:W-:Y:S01]  /*8ae0*/  MUFU.EX2 R48, R48 ;  /* 0x0000003000307308 */ /* 0x000fe20000000800 */
[----:B------:R-:W-:Y:S01]  /*8af0*/  FMUL.FTZ R104, R104, R83 ;  /* 0x0000005368687220 */ /* 0x000fe20000410000 */
[-C--:B----4-:R-:W-:Y:S01]  /*8b00*/  FMUL.FTZ R110, R110, R63.reuse ;  /* 0x0000003f6e6e7220 */ /* 0x090fe20000410000 */
[----:B------:R-:W-:Y:S01]  /*8b10*/  FMUL.FTZ R111, R111, R63 ;  /* 0x0000003f6f6f7220 */ /* 0x000fe20000410000 */
[----:B------:R-:W3:Y:S01]  /*8b20*/  MUFU.EX2 R43, R43 ;  /* 0x0000002b002b7308 */ /* 0x000ee20000000800 */
[----:B------:R-:W-:Y:S01]  /*8b30*/  FMUL.FTZ R105, R105, R83 ;  /* 0x0000005369697220 */ /* 0x000fe20000410000 */
[----:B-----5:R-:W-:Y:S01]  /*8b40*/  F2FP.F16.F32.PACK_AB R4, R56, R90 ;  /* 0x0000005a3804723e */ /* 0x020fe200000000ff */
[-C--:B------:R-:W-:Y:S01]  /*8b50*/  FMUL.FTZ R106, R106, R63.reuse ;  /* 0x0000003f6a6a7220 */ /* 0x080fe20000410000 */
[----:B------:R-:W-:Y:S01]  /*8b60*/  FMUL.FTZ R107, R107, R63 ;  /* 0x0000003f6b6b7220 */ /* 0x000fe20000410000 */
[-C--:B------:R-:W-:Y:S01]  /*8b70*/  FMUL.FTZ R100, R100, R83.reuse ;  /* 0x0000005364647220 */ /* 0x080fe20000410000 */
[----:B--2---:R-:W-:Y:S01]  /*8b80*/  F2FP.F16.F32.PACK_AB R5, R59, R64 ;  /* 0x000000403b05723e */ /* 0x004fe200000000ff */
[----:B------:R-:W-:Y:S01]  /*8b90*/  FMUL.FTZ R101, R101, R83 ;  /* 0x0000005365657220 */ /* 0x000fe20000410000 */
[-C--:B------:R-:W-:Y:S01]  /*8ba0*/  FMUL.FTZ R102, R102, R63.reuse ;  /* 0x0000003f66667220 */ /* 0x080fe20000410000 */
[----:B------:R-:W-:Y:S01]  /*8bb0*/  FMUL.FTZ R103, R103, R63 ;  /* 0x0000003f67677220 */ /* 0x000fe20000410000 */
[-C--:B------:R-:W-:Y:S01]  /*8bc0*/  FMUL.FTZ R96, R96, R83.reuse ;  /* 0x0000005360607220 */ /* 0x080fe20000410000 */
[----:B------:R-:W-:Y:S01]  /*8bd0*/  FMUL.FTZ R97, R97, R83 ;  /* 0x0000005361617220 */ /* 0x000fe20000410000 */
[-C--:B------:R-:W-:Y:S01]  /*8be0*/  FMUL.FTZ R98, R98, R63.reuse ;  /* 0x0000003f62627220 */ /* 0x080fe20000410000 */
[----:B------:R-:W-:Y:S01]  /*8bf0*/  FMUL.FTZ R99, R99, R63 ;  /* 0x0000003f63637220 */ /* 0x000fe20000410000 */
[----:B---3--:R-:W-:Y:S01]  /*8c00*/  F2FP.F16.F32.PACK_AB R7, R43, R48 ;  /* 0x000000302b07723e */ /* 0x008fe200000000ff */
[----:B------:R-:W-:Y:S01]  /*8c10*/  MUFU.EX2 R66, R66 ;  /* 0x0000004200427308 */ /* 0x000fe20000000800 */
[--C-:B------:R-:W-:Y:S01]  /*8c20*/  FFMA.FTZ R68, R68, UR4, -R23.reuse ;  /* 0x0000000444447c23 */ /* 0x100fe20008010817 */
[--C-:B------:R-:W-:Y:S01]  /*8c30*/  FFMA.FTZ R74, R74, UR4, -R23.reuse ;  /* 0x000000044a4a7c23 */ /* 0x100fe20008010817 */
[--C-:B------:R-:W-:Y:S01]  /*8c40*/  FFMA.FTZ R76, R49, UR4, -R30.reuse ;  /* 0x00000004314c7c23 */ /* 0x100fe2000801081e */
[----:B------:R-:W2:Y:S01]  /*8c50*/  MUFU.EX2 R61, R61 ;  /* 0x0000003d003d7308 */ /* 0x000ea20000000800 */
[----:B------:R-:W-:Y:S01]  /*8c60*/  FFMA.FTZ R69, R69, UR4, -R30 ;  /* 0x0000000445457c23 */ /* 0x000fe2000801081e */
[C---:B------:R-:W-:Y:S01]  /*8c70*/  HMMA.16816.F32 R108, R4.reuse, R12, R108 ;  /* 0x0000000c046c723c */ /* 0x040fe2000000186c */
[--C-:B------:R-:W-:Y:S01]  /*8c80*/  FFMA.FTZ R49, R50, UR4, -R23.reuse ;  /* 0x0000000432317c23 */ /* 0x100fe20008010817 */
[----:B------:R-:W-:Y:S01]  /*8c90*/  MUFU.EX2 R60, R60 ;  /* 0x0000003c003c7308 */ /* 0x000fe20000000800 */
[----:B------:R-:W-:Y:S01]  /*8ca0*/  FFMA.FTZ R83, R87, R83, R90 ;  /* 0x0000005357537223 */ /* 0x000fe2000001005a */
[----:B------:R-:W-:Y:S01]  /*8cb0*/  FFMA.FTZ R64, R89, R63, R64 ;  /* 0x0000003f59407223 */ /* 0x000fe20000010040 */
[----:B------:R-:W-:Y:S01]  /*8cc0*/  FFMA.FTZ R40, R40, UR4, -R23 ;  /* 0x0000000428287c23 */ /* 0x000fe20008010817 */
[----:B------:R-:W-:Y:S01]  /*8cd0*/  MUFU.EX2 R55, R55 ;  /* 0x0000003700377308 */ /* 0x000fe20000000800 */
[----:B------:R-:W-:Y:S01]  /*8ce0*/  FADD.FTZ R63, R56, R83 ;  /* 0x00000053383f7221 */ /* 0x000fe20000010000 */
[C---:B------:R-:W-:Y:S01]  /*8cf0*/  HMMA.16816.F32 R104, R4.reuse, R14, R104 ;  /* 0x0000000e0468723c */ /* 0x040fe20000001868 */
[----:B------:R-:W3:Y:S01]  /*8d00*/  LDSM.16.MT88.4 R12, [R123+0x3400] ;  /* 0x003400007b0c783b */ /* 0x000ee20000004200 */
[----:B------:R-:W-:Y:S01]  /*8d10*/  MUFU.EX2 R62, R62 ;  /* 0x0000003e003e7308 */ /* 0x000fe20000000800 */
[----:B------:R-:W-:Y:S01]  /*8d20*/  FFMA.FTZ R56, R17, UR4, -R30 ;  /* 0x0000000411387c23 */ /* 0x000fe2000801081e */
[----:B------:R-:W-:Y:S01]  /*8d30*/  FADD.FTZ R83, R59, R64 ;  /* 0x000000403b537221 */ /* 0x000fe20000010000 */
[----:B------:R-:W-:Y:S01]  /*8d40*/  FADD.FTZ R64, R54, R63 ;  /* 0x0000003f36407221 */ /* 0x000fe20000010000 */
[----:B------:R-:W4:Y:S01]  /*8d50*/  MUFU.EX2 R57, R57 ;  /* 0x0000003900397308 */ /* 0x000f220000000800 */
[--C-:B------:R-:W-:Y:S01]  /*8d60*/  FFMA.FTZ R54, R39, UR4, -R30.reuse ;  /* 0x0000000427367c23 */ /* 0x100fe2000801081e */
[C---:B-1----:R-:W-:Y:S01]  /*8d70*/  HMMA.16816.F32 R100, R4.reuse, R8, R100 ;  /* 0x000000080464723c */ /* 0x042fe20000001864 */
[----:B------:R-:W-:Y:S01]  /*8d80*/  FFMA.FTZ R39, R41, UR4, -R30 ;  /* 0x0000000429277c23 */ /* 0x000fe2000801081e */
[----:B------:R-:W-:Y:S01]  /*8d90*/  MUFU.EX2 R58, R58 ;  /* 0x0000003a003a7308 */ /* 0x000fe20000000800 */
[--C-:B------:R-:W-:Y:S01]  /*8da0*/  FFMA.FTZ R59, R42, UR4, -R23.reuse ;  /* 0x000000042a3b7c23 */ /* 0x100fe20008010817 */
[--C-:B------:R-:W-:Y:S01]  /*8db0*/  FFMA.FTZ R41, R46, UR4, -R23.reuse ;  /* 0x000000042e297c23 */ /* 0x100fe20008010817 */
[----:B------:R-:W-:Y:S01]  /*8dc0*/  FFMA.FTZ R42, R44, UR4, -R23 ;  /* 0x000000042c2a7c23 */ /* 0x000fe20008010817 */
[----:B------:R-:W1:Y:S01]  /*8dd0*/  MUFU.EX2 R53, R53 ;  /* 0x0000003500357308 */ /* 0x000e620000000800 */
[----:B------:R-:W-:Y:S01]  /*8de0*/  FADD.FTZ R48, R48, R83 ;  /* 0x0000005330307221 */ /* 0x000fe20000010000 */
[----:B------:R-:W-:Y:S01]  /*8df0*/  HMMA.16816.F32 R96, R4, R10, R96 ;  /* 0x0000000a0460723c */ /* 0x000fe20000001860 */
[----:B------:R-:W5:Y:S01]  /*8e00*/  LDSM.16.MT88.4 R8, [R25+0x400] ;  /* 0x000400001908783b */ /* 0x000f620000004200 */
[----:B--2---:R-:W-:Y:S01]  /*8e10*/  F2FP.F16.F32.PACK_AB R4, R61, R66 ;  /* 0x000000423d04723e */ /* 0x004fe200000000ff */
[----:B------:R-:W-:Y:S01]  /*8e20*/  MUFU.EX2 R81, R117 ;  /* 0x0000007500517308 */ /* 0x000fe20000000800 */
[----:B----4-:R-:W-:Y:S01]  /*8e30*/  F2FP.F16.F32.PACK_AB R5, R57, R62 ;  /* 0x0000003e3905723e */ /* 0x010fe200000000ff */
[----:B------:R-:W-:Y:S01]  /*8e40*/  FADD.FTZ R45, R45, R64 ;  /* 0x000000402d2d7221 */ /* 0x000fe20000010000 */
[----:B------:R-:W-:Y:S01]  /*8e50*/  F2FP.F16.F32.PACK_AB R6, R55, R60 ;  /* 0x0000003c3706723e */ /* 0x000fe200000000ff */
[----:B------:R-:W2:Y:S01]  /*8e60*/  MUFU.EX2 R80, R80 ;  /* 0x0000005000507308 */ /* 0x000ea20000000800 */
[----:B------:R-:W-:Y:S01]  /*8e70*/  FADD.FTZ R43, R43, R48 ;  /* 0x000000302b2b7221 */ /* 0x000fe20000010000 */
[----:B------:R-:W-:Y:S01]  /*8e80*/  FADD.FTZ R66, R66, R45 ;  /* 0x0000002d42427221 */ /* 0x000fe20000010000 */
[----:B------:R-:W-:Y:S01]  /*8e90*/  FFMA.FTZ R44, R37, UR4, -R30 ;  /* 0x00000004252c7c23 */ /* 0x000fe2000801081e */
[----:B------:R-:W-:Y:S01]  /*8ea0*/  MUFU.EX2 R78, R78 ;  /* 0x0000004e004e7308 */ /* 0x000fe20000000800 */
[----:B-1----:R-:W-:Y:S01]  /*8eb0*/  F2FP.F16.F32.PACK_AB R7, R53, R58 ;  /* 0x0000003a3507723e */ /* 0x002fe200000000ff */
[----:B------:R-:W-:Y:S01]  /*8ec0*/  FADD.FTZ R62, R62, R43 ;  /* 0x0000002b3e3e7221 */ /* 0x000fe20000010000 */
[----:B------:R-:W-:Y:S01]  /*8ed0*/  FADD.FTZ R61, R61, R66 ;  /* 0x000000423d3d7221 */ /* 0x000fe20000010000 */
[----:B------:R-:W-:Y:S01]  /*8ee0*/  MUFU.EX2 R67, R67 ;  /* 0x0000004300437308 */ /* 0x000fe20000000800 */
[----:B------:R-:W-:Y:S01]  /*8ef0*/  FFMA.FTZ R46, R35, UR4, -R30 ;  /* 0x00000004232e7c23 */ /* 0x000fe2000801081e */
[----:B------:R-:W-:Y:S01]  /*8f00*/  FADD.FTZ R57, R57, R62 ;  /* 0x0000003e39397221 */ /* 0x000fe20000010000 */
[----:B------:R-:W-:Y:S01]  /*8f10*/  FADD.FTZ R60, R60, R61 ;  /* 0x0000003d3c3c7221 */ /* 0x000fe20000010000 */
[----:B------:R-:W-:Y:S01]  /*8f20*/  MUFU.EX2 R82, R128 ;  /* 0x0000008000527308 */ /* 0x000fe20000000800 */
[----:B------:R-:W-:Y:S01]  /*8f30*/  FFMA.FTZ R33, R33, UR4, -R30 ;  /* 0x0000000421217c23 */ /* 0x000fe2000801081e */
[----:B------:R-:W-:Y:S01]  /*8f40*/  FADD.FTZ R58, R58, R57 ;  /* 0x000000393a3a7221 */ /* 0x000fe20000010000 */
[----:B------:R-:W-:Y:S01]  /*8f50*/  FADD.FTZ R60, R55, R60 ;  /* 0x0000003c373c7221 */ /* 0x000fe20000010000 */
[----:B------:R-:W1:Y:S01]  /*8f60*/  MUFU.EX2 R71, R71 ;  /* 0x0000004700477308 */ /* 0x000e620000000800 */
[----:B------:R-:W-:Y:S01]  /*8f70*/  FFMA.FTZ R31, R31, UR4, -R30 ;  /* 0x000000041f1f7c23 */ /* 0x000fe2000801081e */
[C---:B---3--:R-:W-:Y:S01]  /*8f80*/  HMMA.16816.F32 R108, R4.reuse, R12, R108 ;  /* 0x0000000c046c723c */ /* 0x048fe2000000186c */
[----:B------:R-:W-:Y:S01]  /*8f90*/  FADD.FTZ R53, R53, R58 ;  /* 0x0000003a35357221 */ /* 0x000fe20000010000 */
[----:B------:R-:W-:Y:S01]  /*8fa0*/  MUFU.EX2 R70, R70 ;  /* 0x0000004600467308 */ /* 0x000fe20000000800 */
[--C-:B------:R-:W-:Y:S01]  /*8fb0*/  FFMA.FTZ R35, R36, UR4, -R23.reuse ;  /* 0x0000000424237c23 */ /* 0x100fe20008010817 */
[--C-:B------:R-:W-:Y:S01]  /*8fc0*/  FFMA.FTZ R37, R34, UR4, -R23.reuse ;  /* 0x0000000422257c23 */ /* 0x100fe20008010817 */
[--C-:B------:R-:W-:Y:S01]  /*8fd0*/  FFMA.FTZ R38, R38, UR4, -R23.reuse ;  /* 0x0000000426267c23 */ /* 0x100fe20008010817 */
[----:B------:R-:W3:Y:S01]  /*8fe0*/  MUFU.EX2 R65, R65 ;  /* 0x0000004100417308 */ /* 0x000ee20000000800 */
[--C-:B------:R-:W-:Y:S01]  /*8ff0*/  FFMA.FTZ R87, R29, UR4, -R30.reuse ;  /* 0x000000041d577c23 */ /* 0x100fe2000801081e */
[C---:B------:R-:W-:Y:S01]  /*9000*/  HMMA.16816.F32 R104, R4.reuse, R14, R104 ;  /* 0x0000000e0468723c */ /* 0x040fe20000001868 */
[----:B------:R-:W4:Y:S01]  /*9010*/  LDSM.16.MT88.4 R12, [R123+0x3800] ;  /* 0x003800007b0c783b */ /* 0x000f220000004200 */
[----:B------:R-:W-:Y:S01]  /*9020*/  MUFU.EX2 R120, R120 ;  /* 0x0000007800787308 */ /* 0x000fe20000000800 */
[--C-:B------:R-:W-:Y:S01]  /*9030*/  FFMA.FTZ R29, R21, UR4, -R23.reuse ;  /* 0x00000004151d7c23 */ /* 0x100fe20008010817 */
[--C-:B------:R-:W-:Y:S01]  /*9040*/  FFMA.FTZ R26, R26, UR4, -R23.reuse ;  /* 0x000000041a1a7c23 */ /* 0x100fe20008010817 */
[--C-:B------:R-:W-:Y:S01]  /*9050*/  FFMA.FTZ R21, R3, UR4, -R23.reuse ;  /* 0x0000000403157c23 */ /* 0x100fe20008010817 */
[----:B------:R-:W-:Y:S01]  /*9060*/  MUFU.EX2 R92, R92 ;  /* 0x0000005c005c7308 */ /* 0x000fe20000000800 */
[----:B------:R-:W-:Y:S01]  /*9070*/  FFMA.FTZ R22, R22, UR4, -R23 ;  /* 0x0000000416167c23 */ /* 0x000fe20008010817 */
[C---:B-----5:R-:W-:Y:S01]  /*9080*/  HMMA.16816.F32 R100, R4.reuse, R8, R100 ;  /* 0x000000080464723c */ /* 0x060fe20000001864 */
[----:B------:R-:W-:Y:S01]  /*9090*/  FFMA.FTZ R27, R27, UR4, -R30 ;  /* 0x000000041b1b7c23 */ /* 0x000fe2000801081e */
[----:B------:R-:W-:Y:S04]  /*90a0*/  MUFU.EX2 R77, R77 ;  /* 0x0000004d004d7308 */ /* 0x000fe80000000800 */
[----:B------:R-:W-:Y:S02]  /*90b0*/  MUFU.EX2 R68, R68 ;  /* 0x0000004400447308 */ /* 0x000fe40000000800 */
[----:B------:R-:W-:Y:S01]  /*90c0*/  HMMA.16816.F32 R96, R4, R10, R96 ;  /* 0x0000000a0460723c */ /* 0x000fe20000001860 */
[----:B------:R-:W5:Y:S01]  /*90d0*/  LDSM.16.MT88.4 R8, [R25+0x800] ;  /* 0x000800001908783b */ /* 0x000f620000004200 */
[----:B--2---:R-:W-:Y:S01]  /*90e0*/  F2FP.F16.F32.PACK_AB R4, R80, R81 ;  /* 0x000000515004723e */ /* 0x004fe200000000ff */
        /* <DEDUP_REMOVED lines=14> */
[----:B------:R-:W-:Y:S01]  /*91d0*/  MOV R65, R0 ;  /* 0x0000000000417202 */ /* 0x000fe20000000f00 */
[----:B------:R-:W-:Y:S01]  /*91e0*/  MUFU.EX2 R39, R39 ;  /* 0x0000002700277308 */ /* 0x000fe20000000800 */
[C---:B----4-:R-:W-:Y:S03]  /*91f0*/  HMMA.16816.F32 R108, R4.reuse, R12, R108 ;  /* 0x0000000c046c723c */ /* 0x050fe6000000186c */
[----:B------:R-:W-:Y:S04]  /*9200*/  MUFU.EX2 R59, R59 ;  /* 0x0000003b003b7308 */ /* 0x000fe80000000800 */
[----:B------:R-:W-:Y:S01]  /*9210*/  MUFU.EX2 R40, R40 ;  /* 0x0000002800287308 */ /* 0x000fe20000000800 */
[C---:B------:R-:W-:Y:S01]  /*9220*/  HMMA.16816.F32 R104, R4.reuse, R14, R104 ;  /* 0x0000000e0468723c */ /* 0x040fe20000001868 */
[----:B------:R-:W1:Y:S02]  /*9230*/  LDSM.16.MT88.4 R12, [R123+0x3c00] ;  /* 0x003c00007b0c783b */ /* 0x000e640000004200 */
[----:B------:R-:W-:Y:S04]  /*9240*/  MUFU.EX2 R41, R41 ;  /* 0x0000002900297308 */ /* 0x000fe80000000800 */
[----:B------:R-:W-:Y:S01]  /*9250*/  MUFU.EX2 R42, R42 ;  /* 0x0000002a002a7308 */ /* 0x000fe20000000800 */
[C---:B-----5:R-:W-:Y:S03]  /*9260*/  HMMA.16816.F32 R100, R4.reuse, R8, R100 ;  /* 0x000000080464723c */ /* 0x060fe60000001864 */
[----:B------:R-:W-:Y:S04]  /*9270*/  MUFU.EX2 R44, R44 ;  /* 0x0000002c002c7308 */ /* 0x000fe80000000800 */
[----:B------:R-:W-:Y:S01]  /*9280*/  MUFU.EX2 R33, R33 ;  /* 0x0000002100217308 */ /* 0x000fe20000000800 */
[----:B------:R-:W-:Y:S01]  /*9290*/  HMMA.16816.F32 R96, R4, R10, R96 ;  /* 0x0000000a0460723c */ /* 0x000fe20000001860 */
[--C-:B------:R-:W-:Y:S01]  /*92a0*/  FFMA.FTZ R4, R73, UR4, -R30.reuse ;  /* 0x0000000449047c23 */ /* 0x100fe2000801081e */
[----:B------:R-:W-:Y:S01]  /*92b0*/  FFMA.FTZ R73, R75, UR4, -R30 ;  /* 0x000000044b497c23 */ /* 0x000fe2000801081e */
[----:B------:R-:W-:Y:S01]  /*92c0*/  FFMA.FTZ R75, R72, UR4, -R23 ;  /* 0x00000004484b7c23 */ /* 0x000fe20008010817 */
[----:B------:R-:W2:Y:S01]  /*92d0*/  LDSM.16.MT88.4 R8, [R25+0xc00] ;  /* 0x000c00001908783b */ /* 0x000ea20000004200 */
[----:B------:R-:W3:Y:S04]  /*92e0*/  MUFU.EX2 R79, R4 ;  /* 0x00000004004f7308 */ /* 0x000ee80000000800 */
[----:B------:R-:W4:Y:S04]  /*92f0*/  MUFU.EX2 R73, R73 ;  /* 0x0000004900497308 */ /* 0x000f280000000800 */
[----:B------:R-:W5:Y:S04]  /*9300*/  MUFU.EX2 R72, R74 ;  /* 0x0000004a00487308 */ /* 0x000f680000000800 */
[----:B------:R-:W1:Y:S01]  /*9310*/  MUFU.EX2 R75, R75 ;  /* 0x0000004b004b7308 */ /* 0x000e620000000800 */
[----:B---3--:R-:W-:-:S03]  /*9320*/  F2FP.F16.F32.PACK_AB R4, R120, R79 ;  /* 0x0000004f7804723e */ /* 0x008fc600000000ff */
[----:B------:R-:W-:Y:S01]  /*9330*/  MUFU.EX2 R46, R46 ;  /* 0x0000002e002e7308 */ /* 0x000fe20000000800 */
[----:B----4-:R-:W-:-:S03]  /*9340*/  F2FP.F16.F32.PACK_AB R6, R73, R92 ;  /* 0x0000005c4906723e */ /* 0x010fc600000000ff */
[----:B------:R-:W-:Y:S01]  /*9350*/  MUFU.EX2 R31, R31 ;  /* 0x0000001f001f7308 */ /* 0x000fe20000000800 */
[----:B-----5:R-:W-:Y:S01]  /*9360*/  F2FP.F16.F32.PACK_AB R5, R72, R77 ;  /* 0x0000004d4805723e */ /* 0x020fe200000000ff */
[--C-:B------:R-:W-:Y:S01]  /*9370*/  FFMA.FTZ R74, R47, UR4, -R30.reuse ;  /* 0x000000042f4a7c23 */ /* 0x100fe2000801081e */
[----:B------:R-:W-:Y:S01]  /*9380*/  FFMA.FTZ R47, R51, UR4, -R30 ;  /* 0x00000004332f7c23 */ /* 0x000fe2000801081e */
[----:B------:R-:W-:Y:S01]  /*9390*/  FFMA.FTZ R51, R18, UR4, -R23 ;  /* 0x0000000412337c23 */ /* 0x000fe20008010817 */
[----:B-1----:R-:W-:Y:S01]  /*93a0*/  F2FP.F16.F32.PACK_AB R7, R68, R75 ;  /* 0x0000004b4407723e */ /* 0x002fe200000000ff */
[----:B------:R-:W-:Y:S01]  /*93b0*/  MUFU.EX2 R35, R35 ;  /* 0x0000002300237308 */ /* 0x000fe20000000800 */
[----:B------:R-:W-:-:S03]  /*93c0*/  FADD.FTZ R77, R77, R70 ;  /* 0x000000464d4d7221 */ /* 0x000fc60000010000 */
[----:B------:R-:W-:Y:S01]  /*93d0*/  MUFU.EX2 R74, R74 ;  /* 0x0000004a004a7308 */ /* 0x000fe20000000800 */
[----:B------:R-:W-:Y:S01]  /*93e0*/  FADD.FTZ R72, R72, R77 ;  /* 0x0000004d48487221 */ /* 0x000fe20000010000 */
[----:B------:R-:W-:Y:S02]  /*93f0*/  HMMA.16816.F32 R108, R4, R12, R108 ;  /* 0x0000000c046c723c */ /* 0x000fe4000000186c */
[----:B------:R-:W1:Y:S01]  /*9400*/  MUFU.EX2 R47, R47 ;  /* 0x0000002f002f7308 */ /* 0x000e620000000800 */
[----:B------:R-:W-:-:S03]  /*9410*/  FADD.FTZ R75, R75, R72 ;  /* 0x000000484b4b7221 */ /* 0x000fc60000010000 */
[----:B------:R-:W-:Y:S01]  /*9420*/  MUFU.EX2 R51, R51 ;  /* 0x0000003300337308 */ /* 0x000fe20000000800 */
[----:B------:R-:W-:Y:S01]  /*9430*/  FADD.FTZ R68, R68, R75 ;  /* 0x0000004b44447221 */ /* 0x000fe20000010000 */
[C---:B------:R-:W-:Y:S01]  /*9440*/  HMMA.16816.F32 R104, R4.reuse, R14, R104 ;  /* 0x0000000e0468723c */ /* 0x040fe20000001868 */
[----:B------:R-:W3:Y:S01]  /*9450*/  LDSM.16.MT88.4 R12, [R123+0x4000] ;  /* 0x004000007b0c783b */ /* 0x000ee20000004200 */
[----:B------:R-:W-:Y:S04]  /*9460*/  MUFU.EX2 R37, R37 ;  /* 0x0000002500257308 */ /* 0x000fe80000000800 */
[----:B------:R-:W-:Y:S02]  /*9470*/  MUFU.EX2 R27, R27 ;  /* 0x0000001b001b7308 */ /* 0x000fe40000000800 */
[C---:B--2---:R-:W-:Y:S02]  /*9480*/  HMMA.16816.F32 R100, R4.reuse, R8, R100 ;  /* 0x000000080464723c */ /* 0x044fe40000001864 */
[----:B------:R-:W-:Y:S04]  /*9490*/  MUFU.EX2 R87, R87 ;  /* 0x0000005700577308 */ /* 0x000fe80000000800 */
[----:B------:R-:W-:Y:S02]  /*94a0*/  MUFU.EX2 R26, R26 ;  /* 0x0000001a001a7308 */ /* 0x000fe40000000800 */
[----:B------:R-:W-:Y:S01]  /*94b0*/  HMMA.16816.F32 R96, R4, R10, R96 ;  /* 0x0000000a0460723c */ /* 0x000fe20000001860 */
[--C-:B------:R-:W-:Y:S01]  /*94c0*/  FFMA.FTZ R7, R16, UR4, -R23.reuse ;  /* 0x0000000410077c23 */ /* 0x100fe20008010817 */
[----:B------:R-:W-:Y:S01]  /*94d0*/  FFMA.FTZ R16, R52, UR4, -R23 ;  /* 0x0000000434107c23 */ /* 0x000fe20008010817 */
[----:B------:R-:W2:Y:S01]  /*94e0*/  LDSM.16.MT88.4 R8, [R25+0x1000] ;  /* 0x001000001908783b */ /* 0x000ea20000004200 */
[----:B------:R-:W-:Y:S01]  /*94f0*/  F2FP.F16.F32.PACK_AB R4, R76, R69 ;  /* 0x000000454c04723e */ /* 0x000fe200000000ff */
[----:B------:R-:W4:Y:S01]  /*9500*/  MUFU.EX2 R52, R7 ;  /* 0x0000000700347308 */ /* 0x000f220000000800 */
[----:B-1----:R-:W-:-:S03]  /*9510*/  F2FP.F16.F32.PACK_AB R6, R47, R74 ;  /* 0x0000004a2f06723e */ /* 0x002fc600000000ff */
[----:B------:R-:W1:Y:S04]  /*9520*/  MUFU.EX2 R50, R16 ;  /* 0x0000001000327308 */ /* 0x000e680000000800 */
[----:B------:R-:W-:Y:S04]  /*9530*/  MUFU.EX2 R3, R29 ;  /* 0x0000001d00037308 */ /* 0x000fe80000000800 */
[----:B------:R-:W-:Y:S01]  /*9540*/  MUFU.EX2 R21, R21 ;  /* 0x0000001500157308 */ /* 0x000fe20000000800 */
[----:B----4-:R-:W-:Y:S01]  /*9550*/  F2FP.F16.F32.PACK_AB R5, R52, R51 ;  /* 0x000000333405723e */ /* 0x010fe200000000ff */
[----:B------:R-:W-:Y:S01]  /*9560*/  FADD.FTZ R51, R51, R68 ;  /* 0x0000004433337221 */ /* 0x000fe20000010000 */
[----:B-1----:R-:W-:-:S07]  /*9570*/  F2FP.F16.F32.PACK_AB R7, R49, R50 ;  /* 0x000000323107723e */ /* 0x002fce00000000ff */
[C---:B---3--:R-:W-:Y:S01]  /*9580*/  HMMA.16816.F32 R108, R4.reuse, R12, R108 ;  /* 0x0000000c046c723c */ /* 0x048fe2000000186c */
[----:B------:R-:W-:Y:S02]  /*9590*/  FFMA.FTZ R12, R19, UR4, -R30 ;  /* 0x00000004130c7c23 */ /* 0x000fe4000801081e */
[----:B------:R-:W1:Y:S02]  /*95a0*/  LDSM.16.MT88.4 R16, [R123+0x4400] ;  /* 0x004400007b10783b */ /* 0x000e640000004200 */
[----:B------:R3:W4:Y:S03]  /*95b0*/  MUFU.EX2 R63, R12 ;  /* 0x0000000c003f7308 */ /* 0x0007260000000800 */
[C---:B------:R-:W-:Y:S08]  /*95c0*/  HMMA.16816.F32 R104, R4.reuse, R14, R104 ;  /* 0x0000000e0468723c */ /* 0x040ff00000001868 */
[C---:B--2---:R-:W-:Y:S01]  /*95d0*/  HMMA.16816.F32 R100, R4.reuse, R8, R100 ;  /* 0x000000080464723c */ /* 0x044fe20000001864 */
[----:B---3--:R-:W2:Y:S07]  /*95e0*/  LDSM.16.MT88.4 R12, [R25+0x1400] ;  /* 0x00140000190c783b */ /* 0x008eae0000004200 */
[----:B------:R-:W-:Y:S01]  /*95f0*/  HMMA.16816.F32 R96, R4, R10, R96 ;  /* 0x0000000a0460723c */ /* 0x000fe20000001860 */
[----:B------:R-:W3:Y:S01]  /*9600*/  LDSM.16.MT88.4 R8, [R123+0x4800] ;  /* 0x004800007b08783b */ /* 0x000ee20000004200 */
[----:B----4-:R-:W-:-:S02]  /*9610*/  F2FP.F16.F32.PACK_AB R4, R56, R63 ;  /* 0x0000003f3804723e */ /* 0x010fc400000000ff */
[----:B------:R-:W-:Y:S02]  /*9620*/  F2FP.F16.F32.PACK_AB R5, R40, R59 ;  /* 0x0000003b2805723e */ /* 0x000fe400000000ff */
[----:B------:R-:W-:Y:S02]  /*9630*/  F2FP.F16.F32.PACK_AB R6, R39, R54 ;  /* 0x000000362706723e */ /* 0x000fe400000000ff */
[----:B------:R-:W-:-:S07]  /*9640*/  F2FP.F16.F32.PACK_AB R7, R42, R41 ;  /* 0x000000292a07723e */ /* 0x000fce00000000ff */
[C---:B-1----:R-:W-:Y:S01]  /*9650*/  HMMA.16816.F32 R108, R4.reuse, R16, R108 ;  /* 0x00000010046c723c */ /* 0x042fe2000000186c */
[----:B------:R-:W-:Y:S01]  /*9660*/  FFMA.FTZ R16, R32, UR4, -R23 ;  /* 0x0000000420107c23 */ /* 0x000fe20008010817 */
[----:B------:R-:W-:Y:S01]  /*9670*/  FADD.FTZ R23, R52, R51 ;  /* 0x0000003334177221 */ /* 0x000fe20000010000 */
[----:B------:R-:W1:Y:S04]  /*9680*/  MUFU.EX2 R32, R38 ;  /* 0x0000002600207308 */ /* 0x000e680000000800 */
[----:B------:R4:W5:Y:S01]  /*9690*/  MUFU.EX2 R34, R16 ;  /* 0x0000001000227308 */ /* 0x0009620000000800 */
[C---:B------:R-:W-:Y:S08]  /*96a0*/  HMMA.16816.F32 R104, R4.reuse, R18, R104 ;  /* 0x000000120468723c */ /* 0x040ff00000001868 */
[----:B--2---:R-:W-:Y:S01]  /*96b0*/  HMMA.16816.F32 R100, R4, R12, R100 ;  /* 0x0000000c0464723c */ /* 0x004fe20000001864 */
[----:B------:R-:W-:Y:S01]  /*96c0*/  FADD.FTZ R12, R78, R81 ;  /* 0x000000514e0c7221 */ /* 0x000fe20000010000 */
[----:B----4-:R-:W2:Y:S03]  /*96d0*/  LDSM.16.MT88.4 R16, [R25+0x1800] ;  /* 0x001800001910783b */ /* 0x010ea60000004200 */
[----:B------:R-:W-:Y:S01]  /*96e0*/  FADD.FTZ R12, R67, R12 ;  /* 0x0000000c430c7221 */ /* 0x000fe20000010000 */
[----:B------:R-:W-:-:S02]  /*96f0*/  MOV R67, R20 ;  /* 0x0000001400437202 */ /* 0x000fc40000000f00 */
[----:B------:R-:W-:Y:S01]  /*9700*/  HMMA.16816.F32 R96, R4, R14, R96 ;  /* 0x0000000e0460723c */ /* 0x000fe20000001860 */
[----:B------:R-:W-:Y:S01]  /*9710*/  F2FP.F16.F32.PACK_AB R4, R33, R44 ;  /* 0x0000002c2104723e */ /* 0x000fe200000000ff */
[----:B------:R-:W-:Y:S01]  /*9720*/  FADD.FTZ R79, R79, R12 ;  /* 0x0000000c4f4f7221 */ /* 0x000fe20000010000 */
[----:B-1----:R-:W-:Y:S01]  /*9730*/  F2FP.F16.F32.PACK_AB R5, R32, R35 ;  /* 0x000000232005723e */ /* 0x002fe200000000ff */
[----:B------:R-:W1:Y:S01]  /*9740*/  LDSM.16.MT88.4 R12, [R123+0x4c00] ;  /* 0x004c00007b0c783b */ /* 0x000e620000004200 */
[----:B------:R-:W-:Y:S01]  /*9750*/  F2FP.F16.F32.PACK_AB R6, R31, R46 ;  /* 0x0000002e1f06723e */ /* 0x000fe200000000ff */
[----:B------:R-:W-:Y:S01]  /*9760*/  FADD.FTZ R79, R120, R79 ;  /* 0x0000004f784f7221 */ /* 0x000fe20000010000 */
[----:B-----5:R-:W-:Y:S02]  /*9770*/  F2FP.F16.F32.PACK_AB R7, R37, R34 ;  /* 0x000000222507723e */ /* 0x020fe400000000ff */
[----:B------:R-:W-:Y:S01]  /*9780*/  IADD3 R120, PT, PT, R2, -0x3, RZ ;  /* 0xfffffffd02787810 */ /* 0x000fe20007ffe0ff */
[----:B------:R-:W-:-:S04]  /*9790*/  FADD.FTZ R92, R92, R79 ;  /* 0x0000004f5c5c7221 */ /* 0x000fc80000010000 */
[C---:B---3--:R-:W-:Y:S01]  /*97a0*/  HMMA.16816.F32 R108, R4.reuse, R8, R108 ;  /* 0x00000008046c723c */ /* 0x048fe2000000186c */
[----:B------:R-:W-:Y:S01]  /*97b0*/  FFMA.FTZ R8, R28, UR4, -R30 ;  /* 0x000000041c087c23 */ /* 0x000fe2000801081e */
[----:B------:R-:W-:Y:S01]  /*97c0*/  FADD.FTZ R92, R73, R92 ;  /* 0x0000005c495c7221 */ /* 0x000fe20000010000 */
[----:B------:R-:W-:Y:S01]  /*97d0*/  FFMA.FTZ R28, R24, UR4, -R30 ;  /* 0x00000004181c7c23 */ /* 0x000fe2000801081e */
[----:B------:R-:W-:Y:S01]  /*97e0*/  FADD.FTZ R30, R50, R23 ;  /* 0x00000017321e7221 */ /* 0x000fe20000010000 */
[----:B------:R3:W4:Y:S01]  /*97f0*/  MUFU.EX2 R24, R8 ;  /* 0x0000000800187308 */ /* 0x0007220000000800 */
[----:B------:R-:W-:Y:S02]  /*9800*/  FADD.FTZ R69, R69, R92 ;  /* 0x0000005c45457221 */ /* 0x000fe40000010000 */
[----:B------:R-:W-:Y:S01]  /*9810*/  HMMA.16816.F32 R104, R4, R10, R104 ;  /* 0x0000000a0468723c */ /* 0x000fe20000001868 */
[----:B------:R-:W-:Y:S01]  /*9820*/  FADD.FTZ R30, R49, R30 ;  /* 0x0000001e311e7221 */ /* 0x000fe20000010000 */
[----:B------:R-:W-:Y:S01]  /*9830*/  FADD.FTZ R69, R76, R69 ;  /* 0x000000454c457221 */ /* 0x000fe20000010000 */
[----:B------:R-:W5:Y:S02]  /*9840*/  MUFU.EX2 R28, R28 ;  /* 0x0000001c001c7308 */ /* 0x000f640000000800 */
[----:B------:R-:W-:Y:S01]  /*9850*/  FADD.FTZ R59, R59, R30 ;  /* 0x0000001e3b3b7221 */ /* 0x000fe20000010000 */
[----:B------:R-:W-:-:S03]  /*9860*/  FADD.FTZ R74, R74, R69 ;  /* 0x000000454a4a7221 */ /* 0x000fc60000010000 */
[----:B------:R-:W-:Y:S01]  /*9870*/  FADD.FTZ R40, R40, R59 ;  /* 0x0000003b28287221 */ /* 0x000fe20000010000 */
[----:B------:R-:W-:Y:S01]  /*9880*/  FADD.FTZ R74, R47, R74 ;  /* 0x0000004a2f4a7221 */ /* 0x000fe20000010000 */
[----:B---3--:R-:W3:Y:S02]  /*9890*/  LDSM.16.MT88.4 R8, [R25+0x1c00] ;  /* 0x001c00001908783b */ /* 0x008ee40000004200 */
[----:B------:R-:W-:Y:S01]  /*98a0*/  FADD.FTZ R41, R41, R40 ;  /* 0x0000002829297221 */ /* 0x000fe20000010000 */
[----:B------:R-:W-:Y:S01]  /*98b0*/  FADD.FTZ R63, R63, R74 ;  /* 0x0000004a3f3f7221 */ /* 0x000fe20000010000 */
[----:B--2---:R-:W-:Y:S01]  /*98c0*/  HMMA.16816.F32 R100, R4, R16, R100 ;  /* 0x000000100464723c */ /* 0x004fe20000001864 */
[----:B------:R-:W2:Y:S01]  /*98d0*/  MUFU.EX2 R16, R22 ;  /* 0x0000001600107308 */ /* 0x000ea20000000800 */
[----:B------:R-:W-:Y:S01]  /*98e0*/  FADD.FTZ R42, R42, R41 ;  /* 0x000000292a2a7221 */ /* 0x000fe20000010000 */
[----:B------:R-:W-:-:S03]  /*98f0*/  FADD.FTZ R63, R56, R63 ;  /* 0x0000003f383f7221 */ /* 0x000fc60000010000 */
[----:B------:R-:W-:Y:S01]  /*9900*/  FADD.FTZ R35, R35, R42 ;  /* 0x0000002a23237221 */ /* 0x000fe20000010000 */
[----:B------:R-:W-:Y:S01]  /*9910*/  FADD.FTZ R54, R54, R63 ;  /* 0x0000003f36367221 */ /* 0x000fe20000010000 */
[----:B------:R-:W-:Y:S01]  /*9920*/  HMMA.16816.F32 R96, R4, R18, R96 ;  /* 0x000000120460723c */ /* 0x000fe20000001860 */
[----:B----4-:R-:W-:Y:S01]  /*9930*/  F2FP.F16.F32.PACK_AB R4, R24, R27 ;  /* 0x0000001b1804723e */ /* 0x010fe200000000ff */
[----:B------:R-:W-:Y:S01]  /*9940*/  FADD.FTZ R35, R32, R35 ;  /* 0x0000002320237221 */ /* 0x000fe20000010000 */
[----:B------:R-:W-:Y:S01]  /*9950*/  FADD.FTZ R39, R39, R54 ;  /* 0x0000003627277221 */ /* 0x000fe20000010000 */
[----:B------:R-:W-:Y:S02]  /*9960*/  F2FP.F16.F32.PACK_AB R5, R3, R26 ;  /* 0x0000001a0305723e */ /* 0x000fe400000000ff */
[----:B-----5:R-:W-:Y:S01]  /*9970*/  F2FP.F16.F32.PACK_AB R6, R87, R28 ;  /* 0x0000001c5706723e */ /* 0x020fe200000000ff */
[----:B------:R-:W-:Y:S01]  /*9980*/  FADD.FTZ R44, R44, R39 ;  /* 0x000000272c2c7221 */ /* 0x000fe20000010000 */
[----:B--2---:R-:W-:Y:S01]  /*9990*/  F2FP.F16.F32.PACK_AB R7, R16, R21 ;  /* 0x000000151007723e */ /* 0x004fe200000000ff */
[----:B------:R-:W-:-:S02]  /*99a0*/  FADD.FTZ R34, R34, R35 ;  /* 0x0000002322227221 */ /* 0x000fc40000010000 */
[----:B------:R-:W-:Y:S02]  /*99b0*/  FADD.FTZ R33, R33, R44 ;  /* 0x0000002c21217221 */ /* 0x000fe40000010000 */
[----:B------:R-:W-:Y:S02]  /*99c0*/  FADD.FTZ R37, R37, R34 ;  /* 0x0000002225257221 */ /* 0x000fe40000010000 */
[----:B------:R-:W-:Y:S01]  /*99d0*/  FADD.FTZ R46, R46, R33 ;  /* 0x000000212e2e7221 */ /* 0x000fe20000010000 */
[----:B-1----:R-:W-:Y:S01]  /*99e0*/  HMMA.16816.F32 R108, R4, R12, R108 ;  /* 0x0000000c046c723c */ /* 0x002fe2000000186c */
        /* <DEDUP_REMOVED lines=9> */
[----:B---3--:R-:W-:Y:S03]  /*9a80*/  HMMA.16816.F32 R100, R4, R8, R100 ;  /* 0x000000080464723c */ /* 0x008fe60000001864 */
[----:B------:R-:W-:-:S05]  /*9a90*/  FADD.FTZ R87, R87, R28 ;  /* 0x0000001c57577221 */ /* 0x000fca0000010000 */
[----:B------:R-:W-:-:S15]  /*9aa0*/  HMMA.16816.F32 R96, R4, R10, R96 ;  /* 0x0000000a0460723c */ /* 0x000fde0000001860 */
[----:B------:R-:W-:-:S05]  /*9ab0*/  NOP ;  /* 0x0000000000007918 */ /* 0x000fca0000000000 */
.L_x_3992:
        /* <DEDUP_REMOVED lines=10> */
[C---:B------:R-:W-:Y:S01]  /*9b60*/  LOP3.LUT R90, R122.reuse, 0x40, R127, 0xfe, !PT ;  /* 0x000000407a5a7812 */ /* 0x040fe200078efe7f */
[----:B------:R-:W-:Y:S01]  /*9b70*/  VIADD R122, R122, 0x80 ;  /* 0x000000807a7a7836 */ /* 0x000fe20000000000 */
[----:B------:R-:W-:Y:S01]  /*9b80*/  MOV R117, RZ ;  /* 0x000000ff00757202 */ /* 0x000fe20000000f00 */
[----:B------:R-:W-:Y:S01]  /*9b90*/  UMOV UR12, 0x400 ;  /* 0x00000400000c7882 */ /* 0x000fe20000000000 */
[----:B------:R-:W-:Y:S01]  /*9ba0*/  PLOP3.LUT P2, PT, PT, PT, UP0, 0x80, 0x8 ;  /* 0x000000000008781c */ /* 0x000fe20003f4f008 */
[----:B------:R-:W2:Y:S01]  /*9bb0*/  LDCU UR7, c[0x0][0x440] ;  /* 0x00008800ff0777ac */ /* 0x000ea20008000800 */
[----:B------:R-:W3:Y:S01]  /*9bc0*/  LDCU UR4, c[0x0][0x45c] ;  /* 0x00008b80ff0477ac */ /* 0x000ee20008000800 */
[----:B------:R-:W4:Y:S01]  /*9bd0*/  LDCU UR5, c[0x0][0x50c] ;  /* 0x0000a180ff0577ac */ /* 0x000f220008000800 */
[----:B------:R-:W2:Y:S01]  /*9be0*/  LDCU.64 UR8, c[0x0][0x3a0] ;  /* 0x00007400ff0877ac */ /* 0x000ea20008000a00 */
[----:B------:R-:W2:Y:S01]  /*9bf0*/  LDCU.64 UR10, c[0x0][0x3a8] ;  /* 0x00007500ff0a77ac */ /* 0x000ea20008000a00 */
[----:B-1----:R-:W-:-:S12]  /*9c00*/  ULEA UR6, UR6, UR12, 0x18 ;  /* 0x0000000c06067291 */ /* 0x002fd8000f8ec0ff */
.L_x_4004:
        /* <DEDUP_REMOVED lines=30> */
[----:B------:R-:W-:Y:S09]  /*9df0*/  LOP3.LUT R2, RZ, R3, RZ, 0x33, !PT ;  /* 0x00000003ff027212 */ /* 0x000ff200078e33ff */
        /* <DEDUP_REMOVED lines=52> */
.L_x_4001:
[C---:B------:R-:W-:Y:S02]  /*a140*/  SHF.L.U32 R129, R128.reuse, 0x6, RZ ;  /* 0x0000000680817819 */ /* 0x040fe400000006ff */
[--C-:B------:R-:W-:Y:S02]  /*a150*/  SHF.L.U64.HI R130, R128, 0x6, R127.reuse ;  /* 0x0000000680827819 */ /* 0x100fe4000001027f */
[----:B------:R-:W-:Y:S02]  /*a160*/  IADD3 R132, P0, PT, R129, R124, RZ ;  /* 0x0000007c81847210 */ /* 0x000fe40007f1e0ff */
[----:B------:R-:W-:Y:S02]  /*a170*/  LOP3.LUT R131, R131, R126, RZ, 0xfc, !PT ;  /* 0x0000007e83837212 */ /* 0x000fe400078efcff */
[----:B------:R-:W-:Y:S02]  /*a180*/  IADD3.X R133, PT, PT, R130, R125, RZ, P0, !PT ;  /* 0x0000007d82857210 */ /* 0x000fe400007fe4ff */
[C---:B------:R-:W-:Y:S02]  /*a190*/  @!P3 LEA R134, P0, R128.reuse, R132, 0x7 ;  /* 0x000000848086b211 */ /* 0x040fe400078038ff */
[----:B------:R-:W-:Y:S02]  /*a1a0*/  LEA R126, R131, UR6, 0x1 ;  /* 0x00000006837e7c11 */ /* 0x000fe4000f8e08ff */
[----:B------:R-:W-:Y:S02]  /*a1b0*/  @!P3 LEA.HI.X R135, R128, R133, R127, 0x7, P0 ;  /* 0x000000858087b211 */ /* 0x000fe400000f3c7f */
[----:B------:R-:W-:Y:S01]  /*a1c0*/  @!P3 IADD3 R136, P1, PT, R132, R129, RZ ;  /* 0x000000818488b210 */ /* 0x000fe20007f3e0ff */
[----:B------:R-:W-:Y:S01]  /*a1d0*/  @!PT LDS RZ, [RZ] ;  /* 0x00000000fffff984 */ /* 0x000fe20000000800 */
[----:B------:R-:W-:Y:S01]  /*a1e0*/  @!PT LDS RZ, [RZ] ;  /* 0x00000000fffff984 */ /* 0x000fe20000000800 */
[----:B------:R-:W-:Y:S01]  /*a1f0*/  @!PT LDS RZ, [RZ] ;  /* 0x00000000fffff984 */ /* 0x000fe20000000800 */
[----:B------:R1:W-:Y:S01]  /*a200*/  @!P4 LDGSTS.E.BYPASS.LTC128B.128 [R126+0x3000], desc[UR14][R124.64] ;  /* 0x030000007c7ecfae */ /* 0x0003e2000b981a0e */
[----:B------:R-:W-:Y:S02]  /*a210*/  MOV R0, 0x20 ;  /* 0x0000002000007802 */ /* 0x000fe40000000f00 */
[----:B------:R-:W-:Y:S02]  /*a220*/  @!P3 IADD3.X R137, PT, PT, R133, R130, RZ, P1, !PT ;  /* 0x000000828589b210 */ /* 0x000fe40000ffe4ff */
[----:B------:R-:W-:Y:S02]  /*a230*/  LOP3.LUT P0, RZ, R84, 0x4, RZ, 0xc0, !PT ;  /* 0x0000000454ff7812 */ /* 0x000fe4000780c0ff */
[----:B------:R-:W-:Y:S01]  /*a240*/  ISETP.NE.AND P1, PT, R120, 0x1, PT ;  /* 0x000000017800780c */ /* 0x000fe20003f25270 */
[----:B------:R-:W-:Y:S01]  /*a250*/  @P4 STS.128 [R126+0x3000], RZ ;  /* 0x003000ff7e004388 */ /* 0x000fe20000000c00 */
[----:B------:R-:W-:Y:S04]  /*a260*/  SEL R0, R0, 0xffffffe0, !P0 ;  /* 0xffffffe000007807 */ /* 0x000fe80004000000 */
[----:B------:R-:W-:Y:S02]  /*a270*/  IADD3 R2, PT, PT, R86, R0, RZ ;  /* 0x0000000056027210 */ /* 0x000fe40007ffe0ff */
[----:B------:R-:W-:Y:S01]  /*a280*/  IADD3 R72, PT, PT, R0, R85, RZ ;  /* 0x0000005500487210 */ /* 0x000fe20007ffe0ff */
        /* <DEDUP_REMOVED lines=18> */
[----:B------:R-:W-:Y:S08]  /*a3b0*/  LDSM.16.M88.4 R64, [R2] ;  /* 0x000000000240783b */ /* 0x000ff00000000200 */
[----:B------:R-:W-:Y:S08]  /*a3c0*/  LDSM.16.M88.4 R24, [R72+0x1000] ;  /* 0x001000004818783b */ /* 0x000ff00000000200 */
[----:B------:R-:W5:Y:S08]  /*a3d0*/  LDSM.16.M88.4 R16, [R85+0x1400] ;  /* 0x001400005510783b */ /* 0x000f700000000200 */
[----:B------:R-:W3:Y:S08]  /*a3e0*/  LDSM.16.M88.4 R20, [R72+0x1400] ;  /* 0x001400004814783b */ /* 0x000ef00000000200 */
[----:B------:R-:W-:Y:S08]  /*a3f0*/  LDSM.16.M88.4 R28, [R72+0x1800] ;  /* 0x00180000481c783b */ /* 0x000ff00000000200 */
[----:B------:R-:W-:Y:S08]  /*a400*/  LDSM.16.M88.4 R32, [R85+0x1c00] ;  /* 0x001c00005520783b */ /* 0x000ff00000000200 */
[----:B------:R-:W-:Y:S08]  /*a410*/  LDSM.16.M88.4 R48, [R72+0x1c00] ;  /* 0x001c00004830783b */ /* 0x000ff00000000200 */
[----:B------:R-:W1:Y:S08]  /*a420*/  LDSM.16.M88.4 R40, [R85+0x2000] ;  /* 0x002000005528783b */ /* 0x000e700000000200 */
[----:B------:R-:W-:Y:S08]  /*a430*/  LDSM.16.M88.4 R44, [R72+0x2000] ;  /* 0x00200000482c783b */ /* 0x000ff00000000200 */
[----:B------:R-:W-:Y:S08]  /*a440*/  LDSM.16.M88.4 R52, [R72+0x2400] ;  /* 0x002400004834783b */ /* 0x000ff00000000200 */
[----:B------:R-:W-:Y:S08]  /*a450*/  LDSM.16.M88.4 R56, [R85+0x2800] ;  /* 0x002800005538783b */ /* 0x000ff00000000200 */
[----:B------:R-:W-:Y:S08]  /*a460*/  LDSM.16.M88.4 R76, [R85+0x2c00] ;  /* 0x002c0000554c783b */ /* 0x000ff00000000200 */
[----:B------:R-:W-:Y:S08]  /*a470*/  LDSM.16.M88.4 R80, [R72+0x2800] ;  /* 0x002800004850783b */ /* 0x000ff00000000200 */
[----:B------:R-:W-:Y:S01]  /*a480*/  LDSM.16.M88.4 R72, [R72+0x2c00] ;  /* 0x002c00004848783b */ /* 0x000fe20000000200 */
[C---:B--2---:R-:W-:Y:S08]  /*a490*/  HMMA.16816.F32 R4, R68.reuse, R8, RZ ;  /* 0x000000084404723c */ /* 0x044ff000000018ff */
[C---:B------:R-:W-:Y:S08]  /*a4a0*/  HMMA.16816.F32 R8, R68.reuse, R10, RZ ;  /* 0x0000000a4408723c */ /* 0x040ff000000018ff */
[----:B-----5:R-:W-:Y:S08]  /*a4b0*/  HMMA.16816.F32 R12, R68, R16, RZ ;  /* 0x00000010440c723c */ /* 0x020ff000000018ff */
[C---:B------:R-:W-:Y:S08]  /*a4c0*/  HMMA.16816.F32 R4, R64.reuse, R24, R4 ;  /* 0x000000184004723c */ /* 0x040ff00000001804 */
[C---:B------:R-:W-:Y:S01]  /*a4d0*/  HMMA.16816.F32 R8, R64.reuse, R26, R8 ;  /* 0x0000001a4008723c */ /* 0x040fe20000001808 */
[----:B------:R-:W2:Y:S07]  /*a4e0*/  LDSM.16.M88.4 R24, [R85+0x1800] ;  /* 0x001800005518783b */ /* 0x000eae0000000200 */
[----:B---3--:R-:W-:Y:S03]  /*a4f0*/  HMMA.16816.F32 R12, R64, R20, R12 ;  /* 0x00000014400c723c */ /* 0x008fe6000000180c */
[----:B----4-:R-:W-:Y:S01]  /*a500*/  FMUL.FTZ R0, R4, UR5 ;  /* 0x0000000504007c20 */ /* 0x010fe20008410000 */
[----:B------:R-:W-:Y:S01]  /*a510*/  FMUL.FTZ R3, R5, UR5 ;  /* 0x0000000505037c20 */ /* 0x000fe20008410000 */
[----:B------:R-:W-:Y:S01]  /*a520*/  FMUL.FTZ R4, R7, UR5 ;  /* 0x0000000507047c20 */ /* 0x000fe20008410000 */
[----:B------:R-:W-:Y:S02]  /*a530*/  FMUL.FTZ R2, R6, UR5 ;  /* 0x0000000506027c20 */ /* 0x000fe40008410000 */
[C---:B------:R-:W-:Y:S01]  /*a540*/  HMMA.16816.F32 R16, R68.reuse, R18, RZ ;  /* 0x000000124410723c */ /* 0x040fe200000018ff */
[----:B------:R-:W3:Y:S02]  /*a550*/  MUFU.TANH R0, R0 ;  /* 0x0000000000007308 */ /* 0x000ee40000002400 */
[----:B------:R-:W-:Y:S01]  /*a560*/  FMUL.FTZ R5, R8, UR5 ;  /* 0x0000000508057c20 */ /* 0x000fe20008410000 */
[----:B------:R-:W-:Y:S01]  /*a570*/  FMUL.FTZ R7, R9, UR5 ;  /* 0x0000000509077c20 */ /* 0x000fe20008410000 */
[----:B------:R-:W-:Y:S01]  /*a580*/  FMUL.FTZ R8, R11, UR5 ;  /* 0x000000050b087c20 */ /* 0x000fe20008410000 */
[----:B------:R-:W-:Y:S02]  /*a590*/  FMUL.FTZ R6, R10, UR5 ;  /* 0x000000050a067c20 */ /* 0x000fe40008410000 */
[C---:B-1----:R-:W-:Y:S03]  /*a5a0*/  HMMA.16816.F32 R36, R68.reuse, R40, RZ ;  /* 0x000000284424723c */ /* 0x042fe600000018ff */
[----:B------:R-:W1:Y:S01]  /*a5b0*/  MUFU.TANH R3, R3 ;  /* 0x0000000300037308 */ /* 0x000e620000002400 */
[----:B------:R-:W-:Y:S01]  /*a5c0*/  FMUL.FTZ R9, R12, UR5 ;  /* 0x000000050c097c20 */ /* 0x000fe20008410000 */
[----:B------:R-:W-:Y:S01]  /*a5d0*/  FMUL.FTZ R11, R13, UR5 ;  /* 0x000000050d0b7c20 */ /* 0x000fe20008410000 */
[----:B------:R-:W-:Y:S01]  /*a5e0*/  FMUL.FTZ R12, R15, UR5 ;  /* 0x000000050f0c7c20 */ /* 0x000fe20008410000 */
[----:B------:R-:W-:Y:S01]  /*a5f0*/  FMUL.FTZ R10, R14, UR5 ;  /* 0x000000050e0a7c20 */ /* 0x000fe20008410000 */
[----:B------:R-:W-:Y:S05]  /*a600*/  HMMA.16816.F32 R40, R68, R42, RZ ;  /* 0x0000002a4428723c */ /* 0x000fea00000018ff */
[----:B------:R-:W4:Y:S03]  /*a610*/  MUFU.TANH R2, R2 ;  /* 0x0000000200027308 */ /* 0x000f260000002400 */
[----:B------:R-:W-:Y:S07]  /*a620*/  HMMA.16816.F32 R16, R64, R22, R16 ;  /* 0x000000164010723c */ /* 0x000fee0000001810 */
[----:B------:R-:W1:Y:S01]  /*a630*/  MUFU.TANH R4, R4 ;  /* 0x0000000400047308 */ /* 0x000e620000002400 */
[C---:B--2---:R-:W-:Y:S09]  /*a640*/  HMMA.16816.F32 R20, R68.reuse, R24, RZ ;  /* 0x000000184414723c */ /* 0x044ff200000018ff */
[----:B------:R-:W2:Y:S01]  /*a650*/  MUFU.TANH R5, R5 ;  /* 0x0000000500057308 */ /* 0x000ea20000002400 */
[----:B------:R-:W-:Y:S09]  /*a660*/  HMMA.16816.F32 R24, R68, R26, RZ ;  /* 0x0000001a4418723c */ /* 0x000ff200000018ff */
        /* <DEDUP_REMOVED lines=30> */
[----:B------:R-:W-:Y:S04]  /*a850*/  DEPBAR.LE SB0, 0x0 ;  /* 0x000080000000791a */ /* 0x000fe80000000000 */
[----:B------:R-:W-:Y:S04]  /*a860*/  HMMA.16816.F32 R60, R68, R76, RZ ;  /* 0x0000004c443c723c */ /* 0x000fe800000018ff */
        /* <DEDUP_REMOVED lines=16> */
[----:B------:R-:W-:Y:S07]  /*a970*/  HMMA.16816.F32 R60, R64, R72, R60 ;  /* 0x00000048403c723c */ /* 0x000fee000000183c */
[----:B------:R-:W1:Y:S01]  /*a980*/  MUFU.TANH R19, R19 ;  /* 0x0000001300137308 */ /* 0x000e620000002400 */
[----:B------:R-:W-:Y:S01]  /*a990*/  FMUL.FTZ R30, R34, UR5 ;  /* 0x00000005221e7c20 */ /* 0x000fe20008410000 */
[----:B------:R-:W-:Y:S01]  /*a9a0*/  FMUL.FTZ R40, R43, UR5 ;  /* 0x000000052b287c20 */ /* 0x000fe20008410000 */
[----:B------:R-:W-:Y:S01]  /*a9b0*/  FMUL.FTZ R34, R38, UR5 ;  /* 0x0000000526227c20 */ /* 0x000fe20008410000 */
[----:B------:R-:W-:Y:S06]  /*a9c0*/  FMUL.FTZ R38, R42, UR5 ;  /* 0x000000052a267c20 */ /* 0x000fec0008410000 */
        /* <DEDUP_REMOVED lines=99> */
[-C--:B------:R-:W-:Y:S02]  /*b000*/  LOP3.LUT R76, R76, R67.reuse, RZ, 0x3c, !PT ;  /* 0x000000434c4c7212 */ /* 0x080fe400078e3cff */
[----:B------:R-:W2:Y:S01]  /*b010*/  I2F.RP R79, R70 ;  /* 0x00000046004f7306 */ /* 0x000ea20000209400 */
[-C--:B------:R-:W-:Y:S09]  /*b020*/  LOP3.LUT R66, RZ, R67.reuse, RZ, 0x33, !PT ;  /* 0x00000043ff427212 */ /* 0x080ff200078e33ff */
        /* <DEDUP_REMOVED lines=22> */
[----:B------:R-:W2:Y:S01]  /*b190*/  LDC.64 R74, c[0x0][0x3b8] ;  /* 0x0000ee00ff4a7b82 */ /* 0x000ea20000000a00 */
        /* <DEDUP_REMOVED lines=15> */
[----:B------:R-:W3:Y:S01]  /*b290*/  LDG.E R79, desc[UR14][R128.64] ;  /* 0x0000000e804f7981 */ /* 0x000ee2000c1e1900 */
[----:B------:R-:W-:Y:S03]  /*b2a0*/  LEA.HI.X.SX32 R83, R73, R119, 0x2, P1 ;  /* 0x0000007749537211 */ /* 0x000fe600008f16ff */
[----:B------:R-:W-:Y:S02]  /*b2b0*/  IMAD R65, R66, R67, -0x80 ;  /* 0xffffff8042417424 */ /* 0x000fe400078e0243 */
[----:B------:R-:W3:Y:S03]  /*b2c0*/  LDG.E R70, desc[UR14][R82.64] ;  /* 0x0000000e52467981 */ /* 0x000ee6000c1e1900 */
        /* <DEDUP_REMOVED lines=13> */
.L_x_4003:
        /* <DEDUP_REMOVED lines=16> */
[C---:B------:R-:W-:Y:S02]  /*b4a0*/  @!P3 LEA R76, P1, R74.reuse, R67, 0x7 ;  /* 0x000000434a4cb211 */ /* 0x040fe400078238ff */
[----:B------:R-:W-:Y:S02]  /*b4b0*/  @!P3 IADD3.X R67, PT, PT, R113, R71, R68, P5, !PT ;  /* 0x000000477143b210 */ /* 0x000fe40002ffe444 */
[----:B------:R-:W-:Y:S03]  /*b4c0*/  @!P3 LEA.HI.X R77, R74, R65, R77, 0x7, P1 ;  /* 0x000000414a4db211 */ /* 0x000fe600008f3c4d */
        /* <DEDUP_REMOVED lines=15> */
.L_x_4002:
[C---:B------:R-:W-:Y:S02]  /*b5c0*/  IADD3 R71, PT, PT, R90.reuse, -0x40, RZ ;  /* 0xffffffc05a477810 */ /* 0x040fe40007ffe0ff */
[C---:B--2---:R-:W-:Y:S02]  /*b5d0*/  IADD3 R72, PT, PT, R90.reuse, -0x3f, RZ ;  /* 0xffffffc15a487810 */ /* 0x044fe40007ffe0ff */
[----:B------:R-:W-:Y:S02]  /*b5e0*/  I2FP.F32.U32 R71, R71 ;  /* 0x0000004700477245 */ /* 0x000fe40000201000 */
[----:B------:R-:W-:Y:S02]  /*b5f0*/  I2FP.F32.U32 R72, R72 ;  /* 0x0000004800487245 */ /* 0x000fe40000201000 */
[----:B------:R-:W-:Y:S01]  /*b600*/  IADD3 R74, PT, PT, R90, -0x38, RZ ;  /* 0xffffffc85a4a7810 */ /* 0x000fe20007ffe0ff */
[-C--:B------:R-:W-:Y:S01]  /*b610*/  FFMA.FTZ R0, R88, R71.reuse, R0 ;  /* 0x0000004758007223 */ /* 0x080fe20000010000 */
[----:B------:R-:W-:Y:S01]  /*b620*/  IADD3 R73, PT, PT, R90, -0x37, RZ ;  /* 0xffffffc95a497810 */ /* 0x000fe20007ffe0ff */
[C---:B------:R-:W-:Y:S01]  /*b630*/  FFMA.FTZ R2, R88.reuse, R71, R2 ;  /* 0x0000004758027223 */ /* 0x040fe20000010002 */
        /* <DEDUP_REMOVED lines=45> */
[-C--:B------:R-:W-:Y:S01]  /*b910*/  FFMA.FTZ R25, R88, R71.reuse, R25 ;  /* 0x0000004758197223 */ /* 0x080fe20000010019 */
[----:B------:R-:W-:Y:S01]  /*b920*/  IADD3 R67, PT, PT, R90, -0x7, RZ ;  /* 0xfffffff95a437810 */ /* 0x000fe20007ffe0ff */
[C---:B------:R-:W-:Y:S01]  /*b930*/  FFMA.FTZ R26, R88.reuse, R71, R26 ;  /* 0x00000047581a7223 */ /* 0x040fe2000001001a */
[----:B------:R-:W-:Y:S01]  /*b940*/  I2FP.F32.U32 R66, R72 ;  /* 0x0000004800427245 */ /* 0x000fe20000201000 */
[C---:B------:R-:W-:Y:S01]  /*b950*/  FFMA.FTZ R27, R88.reuse, R65, R27 ;  /* 0x00000041581b7223 */ /* 0x040fe2000001001b */
[----:B------:R-:W-:Y:S01]  /*b960*/  I2FP.F32.U32 R67, R67 ;  /* 0x0000004300437245 */ /* 0x000fe20000201000 */
[C---:B------:R-:W-:Y:S01]  /*b970*/  FFMA.FTZ R28, R88.reuse, R65, R28 ;  /* 0x00000041581c7223 */ /* 0x040fe2000001001c */
[----:B------:R-:W-:Y:S01]  /*b980*/  I2FP.F32.U32 R65, R90 ;  /* 0x0000005a00417245 */ /* 0x000fe20000201000 */
[-C--:B------:R-:W-:Y:S01]  /*b990*/  FFMA.FTZ R29, R88, R66.reuse, R29 ;  /* 0x00000042581d7223 */ /* 0x080fe2000001001d */
[----:B------:R-:W-:Y:S01]  /*b9a0*/  IADD3 R68, PT, PT, R90, 0x1, RZ ;  /* 0x000000015a447810 */ /* 0x000fe20007ffe0ff */
[C---:B------:R-:W-:Y:S01]  /*b9b0*/  FFMA.FTZ R30, R88.reuse, R66, R30 ;  /* 0x00000042581e7223 */ /* 0x040fe2000001001e */
        /* <DEDUP_REMOVED lines=20> */
[CC--:B------:R-:W-:Y:S01]  /*bb00*/  FFMA.FTZ R41, R88.reuse, R65.reuse, R41 ;  /* 0x0000004158297223 */ /* 0x0c0fe20000010029 */
[C---:B------:R-:W-:Y:S01]  /*bb10*/  FFMA.FTZ R42, R88.reuse, R65, R42 ;  /* 0x00000041582a7223 */ /* 0x040fe2000001002a */
[CC--:B------:R-:W-:Y:S01]  /*bb20*/  FFMA.FTZ R43, R88.reuse, R66.reuse, R43 ;  /* 0x00000042582b7223 */ /* 0x0c0fe2000001002b */
[----:B------:R-:W-:Y:S01]  /*bb30*/  FFMA.FTZ R44, R88, R66, R44 ;  /* 0x00000042582c7223 */ /* 0x000fe2000001002c */
[----:B------:R-:W-:Y:S02]  /*bb40*/  I2FP.F32.U32 R67, R68 ;  /* 0x0000004400437245 */ /* 0x000fe40000201000 */
[----:B------:R-:W-:Y:S02]  /*bb50*/  FMNMX3.FTZ R69, R91, R2, R4, !PT ;  /* 0x000000025b457276 */ /* 0x000fe40007810004 */
[----:B------:R-:W-:Y:S01]  /*bb60*/  FMNMX3.FTZ R66, R92, R0, R3, !PT ;  /* 0x000000005c427276 */ /* 0x000fe20007810003 */
[-C--:B------:R-:W-:Y:S01]  /*bb70*/  FFMA.FTZ R45, R88, R67.reuse, R45 ;  /* 0x00000043582d7223 */ /* 0x080fe2000001002d */
[----:B------:R-:W-:Y:S01]  /*bb80*/  IADD3 R65, PT, PT, R90, 0x19, RZ ;  /* 0x000000195a417810 */ /* 0x000fe20007ffe0ff */
[----:B------:R-:W-:Y:S01]  /*bb90*/  FFMA.FTZ R46, R88, R67, R46 ;  /* 0x00000043582e7223 */ /* 0x000fe2000001002e */
[----:B------:R-:W-:Y:S02]  /*bba0*/  FMNMX3.FTZ R68, R66, R5, R7, !PT ;  /* 0x0000000542447276 */ /* 0x000fe40007810007 */
[----:B------:R-:W-:Y:S02]  /*bbb0*/  FMNMX3.FTZ R69, R69, R6, R8, !PT ;  /* 0x0000000645457276 */ /* 0x000fe40007810008 */
[----:B------:R-:W-:Y:S02]  /*bbc0*/  I2FP.F32.U32 R65, R65 ;  /* 0x0000004100417245 */ /* 0x000fe40000201000 */
[C---:B------:R-:W-:Y:S02]  /*bbd0*/  IADD3 R67, PT, PT, R90.reuse, 0x20, RZ ;  /* 0x000000205a437810 */ /* 0x040fe40007ffe0ff */
[----:B------:R-:W-:Y:S01]  /*bbe0*/  IADD3 R66, PT, PT, R90, 0x21, RZ ;  /* 0x000000215a427810 */ /* 0x000fe20007ffe0ff */
[CC--:B------:R-:W-:Y:S01]  /*bbf0*/  FFMA.FTZ R47, R88.reuse, R65.reuse, R47 ;  /* 0x00000041582f7223 */ /* 0x0c0fe2000001002f */
[----:B------:R-:W-:Y:S01]  /*bc00*/  FMNMX3.FTZ R69, R69, R10, R12, !PT ;  /* 0x0000000a45457276 */ /* 0x000fe2000781000c */
[----:B------:R-:W-:Y:S01]  /*bc10*/  FFMA.FTZ R48, R88, R65, R48 ;  /* 0x0000004158307223 */ /* 0x000fe20000010030 */
[----:B------:R-:W-:Y:S02]  /*bc20*/  FMNMX3.FTZ R68, R68, R9, R11, !PT ;  /* 0x0000000944447276 */ /* 0x000fe4000781000b */
[----:B------:R-:W-:Y:S02]  /*bc30*/  I2FP.F32.U32 R67, R67 ;  /* 0x0000004300437245 */ /* 0x000fe40000201000 */
[----:B------:R-:W-:Y:S02]  /*bc40*/  I2FP.F32.U32 R65, R66 ;  /* 0x0000004200417245 */ /* 0x000fe40000201000 */
[----:B------:R-:W-:Y:S01]  /*bc50*/  FMNMX3.FTZ R69, R69, R14, R16, !PT ;  /* 0x0000000e45457276 */ /* 0x000fe20007810010 */
[----:B------:R-:W-:Y:S01]  /*bc60*/  FFMA.FTZ R49, R88, R67, R49 ;  /* 0x0000004358317223 */ /* 0x000fe20000010031 */
[----:B------:R-:W-:Y:S01]  /*bc70*/  FMNMX3.FTZ R68, R68, R13, R15, !PT ;  /* 0x0000000d44447276 */ /* 0x000fe2000781000f */
[C---:B------:R-:W-:Y:S01]  /*bc80*/  FFMA.FTZ R50, R88.reuse, R67, R50 ;  /* 0x0000004358327223 */ /* 0x040fe20000010032 */
[----:B------:R-:W-:Y:S01]  /*bc90*/  FMNMX3.FTZ R69, R69, R18, R20, !PT ;  /* 0x0000001245457276 */ /* 0x000fe20007810014 */
[----:B------:R-:W-:Y:S01]  /*bca0*/  FFMA.FTZ R51, R88, R65, R51 ;  /* 0x0000004158337223 */ /* 0x000fe20000010033 */
[----:B------:R-:W-:Y:S01]  /*bcb0*/  FMNMX3.FTZ R68, R68, R17, R19, !PT ;  /* 0x0000001144447276 */ /* 0x000fe20007810013 */
        /* <DEDUP_REMOVED lines=46> */
[----:B------:R-:W-:Y:S01]  /*bfa0*/  FMNMX3.FTZ R70, R65, R62, R64, !PT ;  /* 0x0000003e41467276 */ /* 0x000fe20007810040 */
[----:B------:R-:W-:Y:S01]  /*bfb0*/  LDSM.16.MT88.4 R76, [R123+0x3000] ;  /* 0x003000007b4c783b */ /* 0x000fe20000004200 */
[----:B------:R-:W-:Y:S02]  /*bfc0*/  IADD3 R120, PT, PT, R120, -0x1, RZ ;  /* 0xffffffff78787810 */ /* 0x000fe40007ffe0ff */
[----:B------:R-:W-:Y:S02]  /*bfd0*/  IADD3 R122, PT, PT, R122, -0x80, RZ ;  /* 0xffffff807a7a7810 */ /* 0x000fe40007ffe0ff */
[----:B------:R-:W-:Y:S03]  /*bfe0*/  IADD3 R90, PT, PT, R90, -0x80, RZ ;  /* 0xffffff805a5a7810 */ /* 0x000fe60007ffe0ff */
        /* <DEDUP_REMOVED lines=9> */
[C---:B------:R-:W-:Y:S01]  /*c080*/  FSETP.NEU.FTZ.AND P1, PT, R67.reuse, -INF , PT ;  /* 0xff8000004300780b */ /* 0x040fe20003f3d000 */
[----:B------:R-:W-:Y:S02]  /*c090*/  FMUL.FTZ R66, R67, UR4 ;  /* 0x0000000443427c20 */ /* 0x000fe40008410000 */
[----:B------:R-:W-:Y:S01]  /*c0a0*/  FMUL.FTZ R70, R69, UR4 ;  /* 0x0000000445467c20 */ /* 0x000fe20008410000 */
[----:B------:R-:W-:Y:S01]  /*c0b0*/  FMUL.FTZ R69, R65, UR4 ;  /* 0x0000000441457c20 */ /* 0x000fe20008410000 */
[----:B------:R-:W-:Y:S02]  /*c0c0*/  FADD.FTZ R72, -R67, R92 ;  /* 0x0000005c43487221 */ /* 0x000fe40000010100 */
[----:B------:R-:W1:Y:S01]  /*c0d0*/  MUFU.EX2 R73, R70 ;  /* 0x0000004600497308 */ /* 0x000e620000000800 */
[----:B------:R-:W-:Y:S01]  /*c0e0*/  FSEL R66, R66, RZ, P1 ;  /* 0x000000ff42427208 */ /* 0x000fe20000800000 */
[----:B------:R-:W-:Y:S01]  /*c0f0*/  FMUL.FTZ R71, R72, UR4 ;  /* 0x0000000448477c20 */ /* 0x000fe20008410000 */
[----:B------:R-:W-:Y:S03]  /*c100*/  FSETP.NEU.FTZ.AND P1, PT, R65, -INF , PT ;  /* 0xff8000004100780b */ /* 0x000fe60003f3d000 */
[--C-:B------:R-:W-:Y:S01]  /*c110*/  FFMA.FTZ R145, R3, UR4, -R66.reuse ;  /* 0x0000000403917c23 */ /* 0x100fe20008010842 */
[----:B------:R-:W-:Y:S03]  /*c120*/  FSEL R69, R69, RZ, P1 ;  /* 0x000000ff45457208 */ /* 0x000fe60000800000 */
        /* <DEDUP_REMOVED lines=9> */
[----:B------:R3:W-:Y:S01]  /*c1c0*/  MUFU.EX2 R70, R68 ;  /* 0x0000004400467308 */ /* 0x0007e20000000800 */
[C---:B-1----:R-:W-:Y:S01]  /*c1d0*/  FMUL.FTZ R110, R73.reuse, R110 ;  /* 0x0000006e496e7220 */ /* 0x042fe20000410000 */
[C---:B------:R-:W-:Y:S01]  /*c1e0*/  FMUL.FTZ R111, R73.reuse, R111 ;  /* 0x0000006f496f7220 */ /* 0x040fe20000410000 */
[----:B------:R-:W-:Y:S07]  /*c1f0*/  FMUL.FTZ R106, R73, R106 ;  /* 0x0000006a496a7220 */ /* 0x000fee0000410000 */
[----:B------:R-:W-:Y:S01]  /*c200*/  MUFU.EX2 R143, R143 ;  /* 0x0000008f008f7308 */ /* 0x000fe20000000800 */
[C---:B--2---:R-:W-:Y:S01]  /*c210*/  FMUL.FTZ R108, R71.reuse, R108 ;  /* 0x0000006c476c7220 */ /* 0x044fe20000410000 */
[C---:B------:R-:W-:Y:S01]  /*c220*/  FMUL.FTZ R109, R71.reuse, R109 ;  /* 0x0000006d476d7220 */ /* 0x040fe20000410000 */
[C---:B------:R-:W-:Y:S07]  /*c230*/  FMUL.FTZ R104, R71.reuse, R104 ;  /* 0x0000006847687220 */ /* 0x040fee0000410000 */
[----:B------:R-:W1:Y:S01]  /*c240*/  MUFU.EX2 R0, R0 ;  /* 0x0000000000007308 */ /* 0x000e620000000800 */
[----:B------:R-:W-:Y:S01]  /*c250*/  FMUL.FTZ R105, R71, R105 ;  /* 0x0000006947697220 */ /* 0x000fe20000410000 */
[----:B------:R-:W-:Y:S01]  /*c260*/  FMUL.FTZ R107, R73, R107 ;  /* 0x0000006b496b7220 */ /* 0x000fe20000410000 */
[C---:B------:R-:W-:Y:S07]  /*c270*/  FMUL.FTZ R100, R71.reuse, R100 ;  /* 0x0000006447647220 */ /* 0x040fee0000410000 */
[----:B------:R-:W2:Y:S01]  /*c280*/  MUFU.EX2 R75, R75 ;  /* 0x0000004b004b7308 */ /* 0x000ea20000000800 */
[----:B------:R-:W-:Y:S01]  /*c290*/  FMUL.FTZ R101, R71, R101 ;  /* 0x0000006547657220 */ /* 0x000fe20000410000 */
[----:B---3--:R-:W-:Y:S01]  /*c2a0*/  MOV R68, R115 ;  /* 0x0000007300447202 */ /* 0x008fe20000000f00 */
[----:B------:R-:W-:Y:S07]  /*c2b0*/  FMUL.FTZ R102, R73, R102 ;  /* 0x0000006649667220 */ /* 0x000fee0000410000 */
[----:B------:R-:W3:Y:S01]  /*c2c0*/  MUFU.EX2 R2, R2 ;  /* 0x0000000200027308 */ /* 0x000ee20000000800 */
[----:B------:R-:W-:Y:S01]  /*c2d0*/  @P0 IADD3 R68, PT, PT, R121, -0x20, RZ ;  /* 0xffffffe079440810 */ /* 0x000fe20007ffe0ff */
[----:B------:R-:W-:Y:S01]  /*c2e0*/  FMUL.FTZ R103, R73, R103 ;  /* 0x0000006749677220 */ /* 0x000fe20000410000 */
        /* <DEDUP_REMOVED lines=8> */
[--C-:B------:R-:W-:Y:S01]  /*c370*/  FFMA.FTZ R135, R9, UR4, -R66.reuse ;  /* 0x0000000409877c23 */ /* 0x100fe20008010842 */
[--C-:B------:R-:W-:Y:S01]  /*c380*/  FFMA.FTZ R138, R11, UR4, -R66.reuse ;  /* 0x000000040b8a7c23 */ /* 0x100fe20008010842 */
[--C-:B------:R-:W-:Y:S01]  /*c390*/  FFMA.FTZ R132, R13, UR4, -R66.reuse ;  /* 0x000000040d847c23 */ /* 0x100fe20008010842 */
[----:B---3--:R-:W-:Y:S01]  /*c3a0*/  F2FP.F16.F32.PACK_AB R81, R143, R2 ;  /* 0x000000028f51723e */ /* 0x008fe200000000ff */
[--C-:B------:R-:W-:Y:S01]  /*c3b0*/  FFMA.FTZ R133, R15, UR4, -R66.reuse ;  /* 0x000000040f857c23 */ /* 0x100fe20008010842 */
[--C-:B------:R-:W-:Y:S01]  /*c3c0*/  FFMA.FTZ R139, R10, UR4, -R69.reuse ;  /* 0x000000040a8b7c23 */ /* 0x100fe20008010845 */
[--C-:B------:R-:W-:Y:S01]  /*c3d0*/  FFMA.FTZ R136, R12, UR4, -R69.reuse ;  /* 0x000000040c887c23 */ /* 0x100fe20008010845 */
[--C-:B------:R-:W-:Y:S01]  /*c3e0*/  FFMA.FTZ R134, R14, UR4, -R69.reuse ;  /* 0x000000040e867c23 */ /* 0x100fe20008010845 */
[--C-:B------:R-:W-:Y:S01]  /*c3f0*/  FFMA.FTZ R91, R16, UR4, -R69.reuse ;  /* 0x00000004105b7c23 */ /* 0x100fe20008010845 */
[----:B------:R-:W-:Y:S01]  /*c400*/  MUFU.EX2 R135, R135 ;  /* 0x0000008700877308 */ /* 0x000fe20000000800 */
[--C-:B------:R-:W-:Y:S01]  /*c410*/  FFMA.FTZ R150, R28, UR4, -R69.reuse ;  /* 0x000000041c967c23 */ /* 0x100fe20008010845 */
[----:B-1----:R-:W-:Y:S01]  /*c420*/  F2FP.F16.F32.PACK_AB R83, R92, R127 ;  /* 0x0000007f5c53723e */ /* 0x002fe200000000ff */
[--C-:B------:R-:W-:Y:S01]  /*c430*/  FFMA.FTZ R152, R32, UR4, -R69.reuse ;  /* 0x0000000420987c23 */ /* 0x100fe20008010845 */
[--C-:B------:R-:W-:Y:S01]  /*c440*/  FFMA.FTZ R151, R31, UR4, -R66.reuse ;  /* 0x000000041f977c23 */ /* 0x100fe20008010842 */
[--C-:B------:R-:W-:Y:S01]  /*c450*/  FFMA.FTZ R33, R33, UR4, -R66.reuse ;  /* 0x0000000421217c23 */ /* 0x100fe20008010842 */
[--C-:B------:R-:W-:Y:S01]  /*c460*/  FFMA.FTZ R154, R37, UR4, -R66.reuse ;  /* 0x00000004259a7c23 */ /* 0x100fe20008010842 */
[--C-:B------:R-:W-:Y:S01]  /*c470*/  FFMA.FTZ R156, R36, UR4, -R69.reuse ;  /* 0x00000004249c7c23 */ /* 0x100fe20008010845 */
[----:B------:R-:W-:Y:S01]  /*c480*/  FFMA.FTZ R43, R43, UR4, -R66 ;  /* 0x000000042b2b7c23 */ /* 0x000fe20008010842 */
[C---:B------:R-:W-:Y:S01]  /*c490*/  HMMA.16816.F32 R108, R80.reuse, R76, R108 ;  /* 0x0000004c506c723c */ /* 0x040fe2000000186c */
[----:B------:R-:W-:Y:S10]  /*c4a0*/  MUFU.EX2 R138, R138 ;  /* 0x0000008a008a7308 */ /* 0x000ff40000000800 */
[----:B------:R-:W-:Y:S01]  /*c4b0*/  MUFU.EX2 R132, R132 ;  /* 0x0000008400847308 */ /* 0x000fe20000000800 */
[----:B------:R-:W-:Y:S01]  /*c4c0*/  FFMA.FTZ R0, R71, R87, R0 ;  /* 0x0000005747007223 */ /* 0x000fe20000010000 */
[--C-:B------:R-:W-:Y:S01]  /*c4d0*/  FFMA.FTZ R87, R30, UR4, -R69.reuse ;  /* 0x000000041e577c23 */ /* 0x100fe20008010845 */
[C---:B------:R-:W-:Y:S01]  /*c4e0*/  HMMA.16816.F32 R104, R80.reuse, R78, R104 ;  /* 0x0000004e5068723c */ /* 0x040fe20000001868 */
[----:B------:R-:W1:Y:S06]  /*c4f0*/  LDSM.16.MT88.4 R76, [R68] ;  /* 0x00000000444c783b */ /* 0x000e6c0000004200 */
[----:B------:R-:W-:Y:S01]  /*c500*/  MUFU.EX2 R133, R133 ;  /* 0x0000008500857308 */ /* 0x000fe20000000800 */
[--C-:B------:R-:W-:Y:S01]  /*c510*/  FFMA.FTZ R148, R27, UR4, -R66.reuse ;  /* 0x000000041b947c23 */ /* 0x100fe20008010842 */
[----:B------:R-:W-:Y:S01]  /*c520*/  FFMA.FTZ R27, R29, UR4, -R66 ;  /* 0x000000041d1b7c23 */ /* 0x000fe20008010842 */
[----:B------:R-:W-:Y:S01]  /*c530*/  FADD.FTZ R158, R145, R0 ;  /* 0x00000000919e7221 */ /* 0x000fe20000010000 */
[----:B------:R-:W-:Y:S06]  /*c540*/  FFMA.FTZ R145, R38, UR4, -R69 ;  /* 0x0000000426917c23 */ /* 0x000fec0008010845 */
[----:B------:R-:W-:Y:S01]  /*c550*/  MUFU.EX2 R139, R139 ;  /* 0x0000008b008b7308 */ /* 0x000fe20000000800 */
[----:B------:R-:W-:Y:S01]  /*c560*/  FFMA.FTZ R144, R17, UR4, -R66 ;  /* 0x0000000411907c23 */ /* 0x000fe20008010842 */
[----:B------:R-:W-:Y:S01]  /*c570*/  LDSM.16.MT88.4 R28, [R68+0xc00] ;  /* 0x000c0000441c783b */ /* 0x000fe20000004200 */
[----:B------:R-:W-:Y:S07]  /*c580*/  FADD.FTZ R75, R75, R158 ;  /* 0x0000009e4b4b7221 */ /* 0x000fee0000010000 */
[----:B------:R-:W-:Y:S01]  /*c590*/  MUFU.EX2 R136, R136 ;  /* 0x0000008800887308 */ /* 0x000fe20000000800 */
[--C-:B------:R-:W-:Y:S01]  /*c5a0*/  FFMA.FTZ R147, R19, UR4, -R66.reuse ;  /* 0x0000000413937c23 */ /* 0x100fe20008010842 */
[--C-:B------:R-:W-:Y:S01]  /*c5b0*/  FFMA.FTZ R142, R21, UR4, -R66.reuse ;  /* 0x00000004158e7c23 */ /* 0x100fe20008010842 */
[----:B------:R-:W-:Y:S01]  /*c5c0*/  FADD.FTZ R158, R70, R75 ;  /* 0x0000004b469e7221 */ /* 0x000fe20000010000 */
[--C-:B------:R-:W-:Y:S01]  /*c5d0*/  FFMA.FTZ R70, R41, UR4, -R66.reuse ;  /* 0x0000000429467c23 */ /* 0x100fe20008010842 */
[--C-:B------:R-:W-:Y:S05]  /*c5e0*/  FFMA.FTZ R75, R42, UR4, -R69.reuse ;  /* 0x000000042a4b7c23 */ /* 0x100fea0008010845 */
[----:B------:R-:W-:Y:S01]  /*c5f0*/  MUFU.EX2 R134, R134 ;  /* 0x0000008600867308 */ /* 0x000fe20000000800 */
[----:B------:R-:W-:Y:S01]  /*c600*/  FFMA.FTZ R137, R23, UR4, -R66 ;  /* 0x0000000417897c23 */ /* 0x000fe20008010842 */
[--C-:B------:R-:W-:Y:S01]  /*c610*/  FFMA.FTZ R149, R18, UR4, -R69.reuse ;  /* 0x0000000412957c23 */ /* 0x100fe20008010845 */
[--C-:B------:R-:W-:Y:S07]  /*c620*/  FFMA.FTZ R146, R20, UR4, -R69.reuse ;  /* 0x0000000414927c23 */ /* 0x100fee0008010845 */
[----:B------:R-:W-:Y:S01]  /*c630*/  MUFU.EX2 R91, R91 ;  /* 0x0000005b005b7308 */ /* 0x000fe20000000800 */
[--C-:B------:R-:W-:Y:S01]  /*c640*/  FFMA.FTZ R141, R22, UR4, -R69.reuse ;  /* 0x00000004168d7c23 */ /* 0x100fe20008010845 */
[--C-:B------:R-:W-:Y:S01]  /*c650*/  FFMA.FTZ R140, R24, UR4, -R69.reuse ;  /* 0x00000004188c7c23 */ /* 0x100fe20008010845 */
[----:B------:R-:W-:Y:S07]  /*c660*/  FFMA.FTZ R2, R73, R89, R2 ;  /* 0x0000005949027223 */ /* 0x000fee0000010002 */
[----:B------:R-:W-:Y:S01]  /*c670*/  MUFU.EX2 R144, R144 ;  /* 0x0000009000907308 */ /* 0x000fe20000000800 */
[----:B------:R-:W-:Y:S01]  /*c680*/  FFMA.FTZ R25, R25, UR4, -R66 ;  /* 0x0000000419197c23 */ /* 0x000fe20008010842 */
[--C-:B------:R-:W-:Y:S01]  /*c690*/  FFMA.FTZ R89, R26, UR4, -R69.reuse ;  /* 0x000000041a597c23 */ /* 0x100fe20008010845 */
[----:B------:R-:W-:Y:S01]  /*c6a0*/  FADD.FTZ R160, R143, R2 ;  /* 0x000000028fa07221 */ /* 0x000fe20000010000 */
[--C-:B------:R-:W-:Y:S06]  /*c6b0*/  FFMA.FTZ R143, R35, UR4, -R66.reuse ;  /* 0x00000004238f7c23 */ /* 0x100fec0008010842 */
[----:B------:R-:W2:Y:S01]  /*c6c0*/  MUFU.EX2 R147, R147 ;  /* 0x0000009300937308 */ /* 0x000ea20000000800 */
[----:B------:R-:W-:Y:S01]  /*c6d0*/  FFMA.FTZ R55, R55, UR4, -R66 ;  /* 0x0000000437377c23 */ /* 0x000fe20008010842 */
[--C-:B------:R-:W-:Y:S01]  /*c6e0*/  FFMA.FTZ R54, R54, UR4, -R69.reuse ;  /* 0x0000000436367c23 */ /* 0x100fe20008010845 */
[----:B------:R-:W-:Y:S07]  /*c6f0*/  FFMA.FTZ R56, R56, UR4, -R69 ;  /* 0x0000000438387c23 */ /* 0x000fee0008010845 */
[----:B------:R-:W-:Y:S01]  /*c700*/  MUFU.EX2 R142, R142 ;  /* 0x0000008e008e7308 */ /* 0x000fe20000000800 */
[----:B------:R-:W-:Y:S01]  /*c710*/  FADD.FTZ R127, R127, R160 ;  /* 0x000000a07f7f7221 */ /* 0x000fe20000010000 */
[----:B------:R-:W-:Y:S01]  /*c720*/  ISETP.NE.AND P0, PT, R120, RZ, PT ;  /* 0x000000ff7800720c */ /* 0x000fe20003f05270 */
[----:B------:R-:W-:Y:S07]  /*c730*/  FFMA.FTZ R61, R61, UR4, -R66 ;  /* 0x000000043d3d7c23 */ /* 0x000fee0008010842 */
[----:B------:R-:W3:Y:S01]  /*c740*/  MUFU.EX2 R137, R137 ;  /* 0x0000008900897308 */ /* 0x000ee20000000800 */
[----:B------:R-:W-:Y:S01]  /*c750*/  FADD.FTZ R92, R92, R127 ;  /* 0x0000007f5c5c7221 */ /* 0x000fe20000010000 */
[C---:B-1----:R-:W-:Y:S08]  /*c760*/  HMMA.16816.F32 R100, R80.reuse, R76, R100 ;  /* 0x0000004c5064723c */ /* 0x042ff00000001864 */
[----:B------:R-:W-:Y:S01]  /*c770*/  MUFU.EX2 R149, R149 ;  /* 0x0000009500957308 */ /* 0x000fe20000000800 */
[----:B--2---:R-:W-:Y:S01]  /*c780*/  F2FP.F16.F32.PACK_AB R128, R147, R144 ;  /* 0x000000909380723e */ /* 0x004fe200000000ff */
[----:B------:R-:W-:Y:S08]  /*c790*/  FADD.FTZ R127, R139, R92 ;  /* 0x0000005c8b7f7221 */ /* 0x000ff00000010000 */
[----:B------:R-:W1:Y:S01]  /*c7a0*/  MUFU.EX2 R146, R146 ;  /* 0x0000009200927308 */ /* 0x000e620000000800 */
[----:B------:R-:W-:Y:S01]  /*c7b0*/  MOV R92, R67 ;  /* 0x00000043005c7202 */ /* 0x000fe20000000f00 */
[----:B------:R-:W-:Y:S01]  /*c7c0*/  HMMA.16816.F32 R96, R80, R78, R96 ;  /* 0x0000004e5060723c */ /* 0x000fe20000001860 */
[----:B------:R-:W2:Y:S07]  /*c7d0*/  LDSM.16.MT88.4 R76, [R123+0x3400] ;  /* 0x003400007b4c783b */ /* 0x000eae0000004200 */
[----:B------:R-:W-:Y:S01]  /*c7e0*/  MUFU.EX2 R141, R141 ;  /* 0x0000008d008d7308 */ /* 0x000fe20000000800 */
[----:B------:R-:W-:Y:S01]  /*c7f0*/  F2FP.F16.F32.PACK_AB R80, R138, R135 ;  /* 0x000000878a50723e */ /* 0x000fe200000000ff */
[C---:B------:R-:W-:Y:S01]  /*c800*/  FADD.FTZ R127, R136.reuse, R127 ;  /* 0x0000007f887f7221 */ /* 0x040fe20000010000 */
[----:B------:R-:W-:Y:S07]  /*c810*/  F2FP.F16.F32.PACK_AB R82, R133, R132 ;  /* 0x000000848552723e */ /* 0x000fee00000000ff */
[----:B------:R-:W4:Y:S01]  /*c820*/  MUFU.EX2 R140, R140 ;  /* 0x0000008c008c7308 */ /* 0x000f220000000800 */
[----:B------:R-:W-:Y:S02]  /*c830*/  F2FP.F16.F32.PACK_AB R81, R136, R139 ;  /* 0x0000008b8851723e */ /* 0x000fe400000000ff */
[----:B------:R-:W-:Y:S07]  /*c840*/  F2FP.F16.F32.PACK_AB R83, R91, R134 ;  /* 0x000000865b53723e */ /* 0x000fee00000000ff */
[----:B------:R-:W-:Y:S01]  /*c850*/  MUFU.EX2 R25, R25 ;  /* 0x0000001900197308 */ /* 0x000fe20000000800 */
[----:B---3--:R-:W-:Y:S01]  /*c860*/  F2FP.F16.F32.PACK_AB R130, R137, R142 ;  /* 0x0000008e8982723e */ /* 0x008fe200000000ff */
[----:B------:R-:W-:Y:S01]  /*c870*/  FADD.FTZ R134, R134, R127 ;  /* 0x0000007f86867221 */ /* 0x000fe20000010000 */
[----:B-1----:R-:W-:Y:S07]  /*c880*/  F2FP.F16.F32.PACK_AB R129, R146, R149 ;  /* 0x000000959281723e */ /* 0x002fee00000000ff */
[----:B------:R-:W-:Y:S01]  /*c890*/  MUFU.EX2 R26, R151 ;  /* 0x00000097001a7308 */ /* 0x000fe20000000800 */
[----:B------:R-:W-:Y:S01]  /*c8a0*/  FADD.FTZ R134, R91, R134 ;  /* 0x000000865b867221 */ /* 0x000fe20000010000 */
[----:B------:R-:W-:Y:S08]  /*c8b0*/  MOV R91, R65 ;  /* 0x00000041005b7202 */ /* 0x000ff00000000f00 */
[----:B------:R-:W-:Y:S01]  /*c8c0*/  MUFU.EX2 R70, R70 ;  /* 0x0000004600467308 */ /* 0x000fe20000000800 */
[----:B----4-:R-:W-:Y:S01]  /*c8d0*/  F2FP.F16.F32.PACK_AB R131, R140, R141 ;  /* 0x0000008d8c83723e */ /* 0x010fe200000000ff */
[----:B------:R-:W-:Y:S08]  /*c8e0*/  FADD.FTZ R149, R149, R134 ;  /* 0x0000008695957221 */ /* 0x000ff00000010000 */
[----:B------:R-:W-:Y:S01]  /*c8f0*/  MUFU.EX2 R75, R75 ;  /* 0x0000004b004b7308 */ /* 0x000fe20000000800 */
[----:B------:R-:W-:Y:S09]  /*c900*/  FADD.FTZ R146, R146, R149 ;  /* 0x0000009592927221 */ /* 0x000ff20000010000 */
[----:B------:R-:W-:Y:S01]  /*c910*/  MUFU.EX2 R27, R27 ;  /* 0x0000001b001b7308 */ /* 0x000fe20000000800 */
[----:B------:R-:W-:Y:S09]  /*c920*/  FADD.FTZ R141, R141, R146 ;  /* 0x000000928d8d7221 */ /* 0x000ff20000010000 */
[----:B------:R-:W-:Y:S01]  /*c930*/  MUFU.EX2 R143, R143 ;  /* 0x0000008f008f7308 */ /* 0x000fe20000000800 */
[----:B------:R-:W-:Y:S09]  /*c940*/  FADD.FTZ R140, R140, R141 ;  /* 0x0000008d8c8c7221 */ /* 0x000ff20000010000 */
[----:B------:R-:W-:Y:S10]  /*c950*/  MUFU.EX2 R154, R154 ;  /* 0x0000009a009a7308 */ /* 0x000ff40000000800 */
[----:B------:R-:W-:Y:S01]  /*c960*/  MUFU.EX2 R156, R156 ;  /* 0x0000009c009c7308 */ /* 0x000fe20000000800 */
[C---:B--2---:R-:W-:Y:S09]  /*c970*/  HMMA.16816.F32 R108, R80.reuse, R76, R108 ;  /* 0x0000004c506c723c */ /* 0x044ff2000000186c */
[----:B------:R-:W-:Y:S10]  /*c980*/  MUFU.EX2 R145, R145 ;  /* 0x0000009100917308 */ /* 0x000ff40000000800 */
[----:B------:R-:W-:Y:S01]  /*c990*/  MUFU.EX2 R54, R54 ;  /* 0x0000003600367308 */ /* 0x000fe20000000800 */
[C---:B------:R-:W-:Y:S01]  /*c9a0*/  HMMA.16816.F32 R104, R80.reuse, R78, R104 ;  /* 0x0000004e5068723c */ /* 0x040fe20000001868 */
[----:B------:R-:W1:Y:S08]  /*c9b0*/  LDSM.16.MT88.4 R76, [R68+0x400] ;  /* 0x00040000444c783b */ /* 0x000e700000004200 */
[----:B------:R-:W2:Y:S10]  /*c9c0*/  MUFU.EX2 R148, R148 ;  /* 0x0000009400947308 */ /* 0x000eb40000000800 */
[----:B------:R-:W-:Y:S10]  /*c9d0*/  MUFU.EX2 R89, R89 ;  /* 0x0000005900597308 */ /* 0x000ff40000000800 */
[----:B------:R-:W3:Y:S10]  /*c9e0*/  MUFU.EX2 R150, R150 ;  /* 0x0000009600967308 */ /* 0x000ef40000000800 */
[----:B------:R-:W-:Y:S10]  /*c9f0*/  MUFU.EX2 R87, R87 ;  /* 0x0000005700577308 */ /* 0x000ff40000000800 */
[----:B------:R-:W4:Y:S01]  /*ca00*/  MUFU.EX2 R152, R152 ;  /* 0x0000009800987308 */ /* 0x000f220000000800 */
[C---:B-1----:R-:W-:Y:S08]  /*ca10*/  HMMA.16816.F32 R100, R80.reuse, R76, R100 ;  /* 0x0000004c5064723c */ /* 0x042ff00000001864 */
[----:B------:R-:W-:Y:S01]  /*ca20*/  HMMA.16816.F32 R96, R80, R78, R96 ;  /* 0x0000004e5060723c */ /* 0x000fe20000001860 */
[----:B------:R-:W1:Y:S08]  /*ca30*/  LDSM.16.MT88.4 R76, [R123+0x3800] ;  /* 0x003800007b4c783b */ /* 0x000e700000004200 */
[----:B------:R-:W5:Y:S01]  /*ca40*/  LDSM.16.MT88.4 R80, [R68+0x800] ;  /* 0x000800004450783b */ /* 0x000f620000004200 */
[C---:B-1----:R-:W-:Y:S08]  /*ca50*/  HMMA.16816.F32 R108, R128.reuse, R76, R108 ;  /* 0x0000004c806c723c */ /* 0x042ff0000000186c */
[C---:B------:R-:W-:Y:S01]  /*ca60*/  HMMA.16816.F32 R104, R128.reuse, R78, R104 ;  /* 0x0000004e8068723c */ /* 0x040fe20000001868 */
[----:B------:R-:W1:Y:S07]  /*ca70*/  LDSM.16.MT88.4 R76, [R123+0x3c00] ;  /* 0x003c00007b4c783b */ /* 0x000e6e0000004200 */
[C---:B-----5:R-:W-:Y:S03]  /*ca80*/  HMMA.16816.F32 R100, R128.reuse, R80, R100 ;  /* 0x000000508064723c */ /* 0x060fe60000001864 */
[----:B--2---:R-:W-:Y:S02]  /*ca90*/  F2FP.F16.F32.PACK_AB R80, R148, R25 ;  /* 0x000000199450723e */ /* 0x004fe400000000ff */
[----:B---3--:R-:W-:Y:S01]  /*caa0*/  F2FP.F16.F32.PACK_AB R81, R150, R89 ;  /* 0x000000599651723e */ /* 0x008fe200000000ff */
[----:B------:R-:W-:Y:S02]  /*cab0*/  FADD.FTZ R89, R89, R140 ;  /* 0x0000008c59597221 */ /* 0x000fe40000010000 */
[----:B------:R-:W-:Y:S01]  /*cac0*/  HMMA.16816.F32 R96, R128, R82, R96 ;  /* 0x000000528060723c */ /* 0x000fe20000001860 */
[----:B------:R-:W2:Y:S02]  /*cad0*/  LDSM.16.MT88.4 R128, [R123+0x4000] ;  /* 0x004000007b80783b */ /* 0x000ea40000004200 */
[----:B------:R-:W-:Y:S01]  /*cae0*/  F2FP.F16.F32.PACK_AB R82, R26, R27 ;  /* 0x0000001b1a52723e */ /* 0x000fe200000000ff */
[----:B------:R-:W-:Y:S01]  /*caf0*/  FADD.FTZ R150, R150, R89 ;  /* 0x0000005996967221 */ /* 0x000fe20000010000 */
[C---:B----4-:R-:W-:Y:S03]  /*cb00*/  F2FP.F16.F32.PACK_AB R83, R152.reuse, R87 ;  /* 0x000000579853723e */ /* 0x050fe600000000ff */
[----:B------:R-:W-:Y:S04]  /*cb10*/  FADD.FTZ R87, R87, R150 ;  /* 0x0000009657577221 */ /* 0x000fe80000010000 */
[C---:B------:R-:W-:Y:S05]  /*cb20*/  HMMA.16816.F32 R100, R80.reuse, R28, R100 ;  /* 0x0000001c5064723c */ /* 0x040fea0000001864 */
[----:B------:R-:W-:Y:S03]  /*cb30*/  FADD.FTZ R152, R152, R87 ;  /* 0x0000005798987221 */ /* 0x000fe60000010000 */
[C---:B------:R-:W-:Y:S08]  /*cb40*/  HMMA.16816.F32 R96, R80.reuse, R30, R96 ;  /* 0x0000001e5060723c */ /* 0x040ff00000001860 */
[C---:B-1----:R-:W-:Y:S01]  /*cb50*/  HMMA.16816.F32 R108, R80.reuse, R76, R108 ;  /* 0x0000004c506c723c */ /* 0x042fe2000000186c */
[----:B------:R1:W3:Y:S02]  /*cb60*/  MUFU.EX2 R76, R33 ;  /* 0x00000021004c7308 */ /* 0x0002e40000000800 */
[--C-:B------:R-:W-:Y:S02]  /*cb70*/  FFMA.FTZ R77, R39, UR4, -R66.reuse ;  /* 0x00000004274d7c23 */ /* 0x100fe40008010842 */
[----:B------:R-:W-:Y:S03]  /*cb80*/  LDSM.16.MT88.4 R36, [R123+0x4400] ;  /* 0x004400007b24783b */ /* 0x000fe60000004200 */
[----:B------:R-:W-:Y:S03]  /*cb90*/  HMMA.16816.F32 R104, R80, R78, R104 ;  /* 0x0000004e5068723c */ /* 0x000fe60000001868 */
[----:B------:R-:W4:Y:S01]  /*cba0*/  MUFU.EX2 R77, R77 ;  /* 0x0000004d004d7308 */ /* 0x000f220000000800 */
[--C-:B------:R-:W-:Y:S01]  /*cbb0*/  FFMA.FTZ R79, R34, UR4, -R69.reuse ;  /* 0x00000004224f7c23 */ /* 0x100fe20008010845 */
[--C-:B------:R-:W-:Y:S01]  /*cbc0*/  FFMA.FTZ R78, R40, UR4, -R69.reuse ;  /* 0x00000004284e7c23 */ /* 0x100fe20008010845 */
[--C-:B------:R-:W-:Y:S01]  /*cbd0*/  FFMA.FTZ R82, R45, UR4, -R66.reuse ;  /* 0x000000042d527c23 */ /* 0x100fe20008010842 */
[--C-:B------:R-:W-:Y:S01]  /*cbe0*/  FFMA.FTZ R80, R47, UR4, -R66.reuse ;  /* 0x000000042f507c23 */ /* 0x100fe20008010842 */
[----:B-1----:R-:W1:Y:S05]  /*cbf0*/  LDSM.16.MT88.4 R32, [R68+0x1000] ;  /* 0x001000004420783b */ /* 0x002e6a0000004200 */
[----:B------:R5:W-:Y:S01]  /*cc00*/  MUFU.EX2 R45, R43 ;  /* 0x0000002b002d7308 */ /* 0x000be20000000800 */
[----:B---3--:R-:W-:Y:S01]  /*cc10*/  F2FP.F16.F32.PACK_AB R28, R143, R76 ;  /* 0x0000004c8f1c723e */ /* 0x008fe200000000ff */
[--C-:B------:R-:W-:Y:S01]  /*cc20*/  FFMA.FTZ R81, R48, UR4, -R69.reuse ;  /* 0x0000000430517c23 */ /* 0x100fe20008010845 */
[--C-:B------:R-:W-:Y:S07]  /*cc30*/  FFMA.FTZ R48, R49, UR4, -R66.reuse ;  /* 0x0000000431307c23 */ /* 0x100fee0008010842 */
[----:B------:R-:W3:Y:S01]  /*cc40*/  MUFU.EX2 R79, R79 ;  /* 0x0000004f004f7308 */ /* 0x000ee20000000800 */
[--C-:B------:R-:W-:Y:S01]  /*cc50*/  FFMA.FTZ R49, R51, UR4, -R66.reuse ;  /* 0x0000000433317c23 */ /* 0x100fe20008010842 */
[----:B------:R-:W-:Y:S01]  /*cc60*/  FFMA.FTZ R51, R53, UR4, -R66 ;  /* 0x0000000435337c23 */ /* 0x000fe20008010842 */
[----:B----4-:R-:W-:Y:S07]  /*cc70*/  F2FP.F16.F32.PACK_AB R30, R77, R154 ;  /* 0x0000009a4d1e723e */ /* 0x010fee00000000ff */
[----:B------:R-:W4:Y:S01]  /*cc80*/  MUFU.EX2 R78, R78 ;  /* 0x0000004e004e7308 */ /* 0x000f220000000800 */
[----:B------:R-:W-:Y:S01]  /*cc90*/  FFMA.FTZ R53, R52, UR4, -R69 ;  /* 0x0000000434357c23 */ /* 0x000fe20008010845 */
[----:B------:R-:W-:Y:S08]  /*cca0*/  FADD.FTZ R83, R135, R158 ;  /* 0x0000009e87537221 */ /* 0x000ff00000010000 */
[----:B------:R-:W-:Y:S01]  /*ccb0*/  MUFU.EX2 R47, R82 ;  /* 0x00000052002f7308 */ /* 0x000fe20000000800 */
[----:B-----5:R-:W5:Y:S01]  /*ccc0*/  LDSM.16.MT88.4 R40, [R68+0x1400] ;  /* 0x001400004428783b */ /* 0x020f620000004200 */
[----:B------:R-:W-:Y:S08]  /*ccd0*/  FADD.FTZ R83, R138, R83 ;  /* 0x000000538a537221 */ /* 0x000ff00000010000 */
[----:B------:R-:W1:Y:S01]  /*cce0*/  MUFU.EX2 R80, R80 ;  /* 0x0000005000507308 */ /* 0x000e620000000800 */
[----:B---3--:R-:W-:Y:S01]  /*ccf0*/  F2FP.F16.F32.PACK_AB R29, R156, R79 ;  /* 0x0000004f9c1d723e */ /* 0x008fe200000000ff */
[----:B------:R-:W-:Y:S08]  /*cd00*/  FADD.FTZ R132, R132, R83 ;  /* 0x0000005384847221 */ /* 0x000ff00000010000 */
[----:B------:R-:W-:Y:S01]  /*cd10*/  MUFU.EX2 R81, R81 ;  /* 0x0000005100517308 */ /* 0x000fe20000000800 */
[----:B------:R-:W-:Y:S01]  /*cd20*/  FADD.FTZ R79, R79, R152 ;  /* 0x000000984f4f7221 */ /* 0x000fe20000010000 */
[----:B----4-:R-:W-:Y:S01]  /*cd30*/  F2FP.F16.F32.PACK_AB R31, R78, R145 ;  /* 0x000000914e1f723e */ /* 0x010fe200000000ff */
[----:B------:R-:W-:Y:S07]  /*cd40*/  FADD.FTZ R133, R133, R132 ;  /* 0x0000008485857221 */ /* 0x000fee0000010000 */
[----:B------:R-:W-:Y:S01]  /*cd50*/  MUFU.EX2 R48, R48 ;  /* 0x0000003000307308 */ /* 0x000fe20000000800 */
[----:B------:R-:W-:Y:S01]  /*cd60*/  FADD.FTZ R156, R156, R79 ;  /* 0x0000004f9c9c7221 */ /* 0x000fe20000010000 */
[----:B------:R-:W-:Y:S08]  /*cd70*/  FADD.FTZ R144, R144, R133 ;  /* 0x0000008590907221 */ /* 0x000ff00000010000 */
[----:B------:R-:W-:Y:S01]  /*cd80*/  MUFU.EX2 R49, R49 ;  /* 0x0000003100317308 */ /* 0x000fe20000000800 */
[C---:B--2---:R-:W-:Y:S09]  /*cd90*/  HMMA.16816.F32 R108, R28.reuse, R128, R108 ;  /* 0x000000801c6c723c */ /* 0x044ff2000000186c */
[----:B------:R-:W-:Y:S01]  /*cda0*/  MUFU.EX2 R51, R51 ;  /* 0x0000003300337308 */ /* 0x000fe20000000800 */
[--C-:B------:R-:W-:Y:S01]  /*cdb0*/  FFMA.FTZ R128, R44, UR4, -R69.reuse ;  /* 0x000000042c807c23 */ /* 0x100fe20008010845 */
[----:B------:R-:W-:Y:S08]  /*cdc0*/  FFMA.FTZ R44, R46, UR4, -R69 ;  /* 0x000000042e2c7c23 */ /* 0x000ff00008010845 */
[----:B------:R-:W-:Y:S01]  /*cdd0*/  MUFU.EX2 R53, R53 ;  /* 0x0000003500357308 */ /* 0x000fe20000000800 */
[C---:B------:R-:W-:Y:S09]  /*cde0*/  HMMA.16816.F32 R104, R28.reuse, R130, R104 ;  /* 0x000000821c68723c */ /* 0x040ff20000001868 */
[----:B------:R-:W2:Y:S01]  /*cdf0*/  MUFU.EX2 R46, R128 ;  /* 0x00000080002e7308 */ /* 0x000ea20000000800 */
[----:B------:R-:W-:Y:S01]  /*ce00*/  FADD.FTZ R147, R147, R144 ;  /* 0x0000009093937221 */ /* 0x000fe20000010000 */
[----:B------:R-:W-:Y:S08]  /*ce10*/  FADD.FTZ R145, R145, R156 ;  /* 0x0000009c91917221 */ /* 0x000ff00000010000 */
[----:B------:R-:W3:Y:S01]  /*ce20*/  MUFU.EX2 R44, R44 ;  /* 0x0000002c002c7308 */ /* 0x000ee20000000800 */
[C---:B-1----:R-:W-:Y:S03]  /*ce30*/  HMMA.16816.F32 R100, R28.reuse, R32, R100 ;  /* 0x000000201c64723c */ /* 0x042fe60000001864 */
[----:B------:R-:W-:Y:S05]  /*ce40*/  FADD.FTZ R78, R78, R145 ;  /* 0x000000914e4e7221 */ /* 0x000fea0000010000 */
[----:B------:R-:W-:Y:S01]  /*ce50*/  HMMA.16816.F32 R96, R28, R34, R96 ;  /* 0x000000221c60723c */ /* 0x000fe20000001860 */
[----:B------:R-:W1:Y:S02]  /*ce60*/  LDSM.16.MT88.4 R32, [R123+0x4800] ;  /* 0x004800007b20783b */ /* 0x000e640000004200 */
[----:B------:R-:W-:Y:S02]  /*ce70*/  F2FP.F16.F32.PACK_AB R28, R45, R70 ;  /* 0x000000462d1c723e */ /* 0x000fe400000000ff */
[----:B------:R-:W-:Y:S02]  /*ce80*/  F2FP.F16.F32.PACK_AB R30, R80, R47 ;  /* 0x0000002f501e723e */ /* 0x000fe400000000ff */
[C---:B--2---:R-:W-:Y:S01]  /*ce90*/  F2FP.F16.F32.PACK_AB R29, R46.reuse, R75 ;  /* 0x0000004b2e1d723e */ /* 0x044fe200000000ff */
[----:B------:R-:W-:Y:S01]  /*cea0*/  FADD.FTZ R75, R75, R78 ;  /* 0x0000004e4b4b7221 */ /* 0x000fe20000010000 */
[C---:B---3--:R-:W-:Y:S03]  /*ceb0*/  F2FP.F16.F32.PACK_AB R31, R81.reuse, R44 ;  /* 0x0000002c511f723e */ /* 0x048fe600000000ff */
[----:B------:R-:W-:Y:S04]  /*cec0*/  FADD.FTZ R75, R46, R75 ;  /* 0x0000004b2e4b7221 */ /* 0x000fe80000010000 */
[C---:B------:R-:W-:Y:S03]  /*ced0*/  HMMA.16816.F32 R108, R28.reuse, R36, R108 ;  /* 0x000000241c6c723c */ /* 0x040fe6000000186c */
[----:B------:R-:W-:Y:S01]  /*cee0*/  FFMA.FTZ R36, R50, UR4, -R69 ;  /* 0x0000000432247c23 */ /* 0x000fe20008010845 */
[----:B------:R-:W-:Y:S01]  /*cef0*/  FADD.FTZ R44, R44, R75 ;  /* 0x0000004b2c2c7221 */ /* 0x000fe20000010000 */
[----:B------:R-:W2:Y:S03]  /*cf00*/  MUFU.EX2 R50, R55 ;  /* 0x0000003700327308 */ /* 0x000ea60000000800 */
[C---:B------:R-:W-:Y:S07]  /*cf10*/  HMMA.16816.F32 R104, R28.reuse, R38, R104 ;  /* 0x000000261c68723c */ /* 0x040fee0000001868 */
[----:B------:R3:W4:Y:S01]  /*cf20*/  MUFU.EX2 R52, R36 ;  /* 0x0000002400347308 */ /* 0x0007220000000800 */
[----:B------:R-:W-:Y:S09]  /*cf30*/  FADD.FTZ R81, R81, R44 ;  /* 0x0000002c51517221 */ /* 0x000ff20000010000 */
[----:B------:R-:W1:Y:S01]  /*cf40*/  MUFU.EX2 R55, R56 ;  /* 0x0000003800377308 */ /* 0x000e620000000800 */
[C---:B-----5:R-:W-:Y:S03]  /*cf50*/  HMMA.16816.F32 R100, R28.reuse, R40, R100 ;  /* 0x000000281c64723c */ /* 0x060fe60000001864 */
[----:B------:R-:W-:Y:S01]  /*cf60*/  FADD.FTZ R40, R142, R147 ;  /* 0x000000938e287221 */ /* 0x000fe20000010000 */
[----:B--2---:R-:W-:Y:S02]  /*cf70*/  F2FP.F16.F32.PACK_AB R38, R50, R51 ;  /* 0x000000333226723e */ /* 0x004fe400000000ff */
[----:B---3--:R-:W-:Y:S02]  /*cf80*/  F2FP.F16.F32.PACK_AB R36, R49, R48 ;  /* 0x000000303124723e */ /* 0x008fe400000000ff */
[----:B------:R-:W-:Y:S01]  /*cf90*/  HMMA.16816.F32 R96, R28, R42, R96 ;  /* 0x0000002a1c60723c */ /* 0x000fe20000001860 */
[----:B------:R-:W2:Y:S02]  /*cfa0*/  LDSM.16.MT88.4 R28, [R68+0x1800] ;  /* 0x00180000441c783b */ /* 0x000ea40000004200 */
[----:B----4-:R-:W-:Y:S01]  /*cfb0*/  F2FP.F16.F32.PACK_AB R37, R53, R52 ;  /* 0x000000343525723e */ /* 0x010fe200000000ff */
[----:B------:R-:W-:Y:S01]  /*cfc0*/  FADD.FTZ R40, R137, R40 ;  /* 0x0000002889287221 */ /* 0x000fe20000010000 */
[----:B-1----:R-:W-:Y:S01]  /*cfd0*/  F2FP.F16.F32.PACK_AB R39, R55, R54 ;  /* 0x000000363727723e */ /* 0x002fe200000000ff */
[----:B------:R-:W-:Y:S01]  /*cfe0*/  FFMA.FTZ R56, R59, UR4, -R66 ;  /* 0x000000043b387c23 */ /* 0x000fe20008010842 */
[----:B------:R-:W-:Y:S04]  /*cff0*/  FADD.FTZ R52, R52, R81 ;  /* 0x0000005134347221 */ /* 0x000fe80000010000 */
[----:B------:R-:W-:Y:S01]  /*d000*/  FADD.FTZ R53, R53, R52 ;  /* 0x0000003435357221 */ /* 0x000fe20000010000 */
[C---:B------:R-:W-:Y:S01]  /*d010*/  HMMA.16816.F32 R108, R36.reuse, R32, R108 ;  /* 0x00000020246c723c */ /* 0x040fe2000000186c */
[----:B------:R-:W-:Y:S04]  /*d020*/  MUFU.EX2 R56, R56 ;  /* 0x0000003800387308 */ /* 0x000fe80000000800 */
[----:B------:R-:W-:Y:S01]  /*d030*/  FADD.FTZ R33, R25, R40 ;  /* 0x0000002819217221 */ /* 0x000fe20000010000 */
[--C-:B------:R-:W-:Y:S01]  /*d040*/  FFMA.FTZ R25, R57, UR4, -R66.reuse ;  /* 0x0000000439197c23 */ /* 0x100fe20008010842 */
[----:B------:R-:W1:Y:S01]  /*d050*/  LDSM.16.MT88.4 R40, [R123+0x4c00] ;  /* 0x004c00007b28783b */ /* 0x000e620000004200 */
[C---:B------:R-:W-:Y:S03]  /*d060*/  HMMA.16816.F32 R104, R36.reuse, R34, R104 ;  /* 0x000000222468723c */ /* 0x040fe60000001868 */
[----:B------:R-:W-:Y:S01]  /*d070*/  FADD.FTZ R148, R148, R33 ;  /* 0x0000002194947221 */ /* 0x000fe20000010000 */
[--C-:B------:R-:W-:Y:S01]  /*d080*/  FFMA.FTZ R57, R58, UR4, -R69.reuse ;  /* 0x000000043a397c23 */ /* 0x100fe20008010845 */
[----:B------:R-:W-:Y:S01]  /*d090*/  FFMA.FTZ R58, R62, UR4, -R69 ;  /* 0x000000043e3a7c23 */ /* 0x000fe20008010845 */
[----:B------:R-:W-:Y:S01]  /*d0a0*/  FFMA.FTZ R66, R63, UR4, -R66 ;  /* 0x000000043f427c23 */ /* 0x000fe20008010842 */
[----:B------:R-:W-:Y:S01]  /*d0b0*/  FADD.FTZ R33, R27, R148 ;  /* 0x000000941b217221 */ /* 0x000fe20000010000 */
[----:B------:R-:W-:Y:S01]  /*d0c0*/  FADD.FTZ R54, R54, R53 ;  /* 0x0000003536367221 */ /* 0x000fe20000010000 */
[----:B------:R-:W3:Y:S02]  /*d0d0*/  MUFU.EX2 R25, R25 ;  /* 0x0000001900197308 */ /* 0x000ee40000000800 */
[----:B------:R-:W-:Y:S01]  /*d0e0*/  FADD.FTZ R33, R26, R33 ;  /* 0x000000211a217221 */ /* 0x000fe20000010000 */
[--C-:B------:R-:W-:Y:S01]  /*d0f0*/  FFMA.FTZ R26, R60, UR4, -R69.reuse ;  /* 0x000000043c1a7c23 */ /* 0x100fe20008010845 */
[----:B------:R-:W-:Y:S06]  /*d100*/  FFMA.FTZ R69, R64, UR4, -R69 ;  /* 0x0000000440457c23 */ /* 0x000fec0008010845 */
[----:B------:R-:W-:Y:S01]  /*d110*/  MUFU.EX2 R27, R61 ;  /* 0x0000003d001b7308 */ /* 0x000fe20000000800 */
[----:B------:R-:W-:Y:S01]  /*d120*/  FADD.FTZ R76, R76, R33 ;  /* 0x000000214c4c7221 */ /* 0x000fe20000010000 */
[----:B------:R-:W-:Y:S01]  /*d130*/  FADD.FTZ R54, R55, R54 ;  /* 0x0000003637367221 */ /* 0x000fe20000010000 */
[----:B------:R-:W4:Y:S07]  /*d140*/  LDSM.16.MT88.4 R32, [R68+0x1c00] ;  /* 0x001c00004420783b */ /* 0x000f2e0000004200 */
[----:B------:R-:W5:Y:S01]  /*d150*/  MUFU.EX2 R66, R66 ;  /* 0x0000004200427308 */ /* 0x000f620000000800 */
[----:B------:R-:W-:Y:S01]  /*d160*/  FADD.FTZ R143, R143, R76 ;  /* 0x0000004c8f8f7221 */ /* 0x000fe20000010000 */
[C---:B--2---:R-:W-:Y:S08]  /*d170*/  HMMA.16816.F32 R100, R36.reuse, R28, R100 ;  /* 0x0000001c2464723c */ /* 0x044ff00000001864 */
[----:B------:R-:W-:Y:S01]  /*d180*/  MUFU.EX2 R57, R57 ;  /* 0x0000003900397308 */ /* 0x000fe20000000800 */
[----:B------:R-:W-:Y:S01]  /*d190*/  FADD.FTZ R154, R154, R143 ;  /* 0x0000008f9a9a7221 */ /* 0x000fe20000010000 */
[----:B---3--:R-:W-:Y:S08]  /*d1a0*/  F2FP.F16.F32.PACK_AB R28, R56, R25 ;  /* 0x00000019381c723e */ /* 0x008ff000000000ff */
[----:B------:R-:W2:Y:S01]  /*d1b0*/  MUFU.EX2 R26, R26 ;  /* 0x0000001a001a7308 */ /* 0x000ea20000000800 */
[----:B------:R-:W-:Y:S01]  /*d1c0*/  FADD.FTZ R77, R77, R154 ;  /* 0x0000009a4d4d7221 */ /* 0x000fe20000010000 */
[----:B------:R-:W-:Y:S08]  /*d1d0*/  HMMA.16816.F32 R96, R36, R30, R96 ;  /* 0x0000001e2460723c */ /* 0x000ff00000001860 */
[----:B------:R-:W-:Y:S01]  /*d1e0*/  MUFU.EX2 R58, R58 ;  /* 0x0000003a003a7308 */ /* 0x000fe20000000800 */
[----:B------:R-:W-:Y:S01]  /*d1f0*/  FADD.FTZ R70, R70, R77 ;  /* 0x0000004d46467221 */ /* 0x000fe20000010000 */
[----:B-----5:R-:W-:Y:S08]  /*d200*/  F2FP.F16.F32.PACK_AB R30, R66, R27 ;  /* 0x0000001b421e723e */ /* 0x020ff000000000ff */
[----:B------:R-:W3:Y:S01]  /*d210*/  MUFU.EX2 R69, R69 ;  /* 0x0000004500457308 */ /* 0x000ee20000000800 */
[----:B------:R-:W-:Y:S04]  /*d220*/  FADD.FTZ R70, R45, R70 ;  /* 0x000000462d467221 */ /* 0x000fe80000010000 */
[----:B------:R-:W-:Y:S01]  /*d230*/  FADD.FTZ R37, R47, R70 ;  /* 0x000000462f257221 */ /* 0x000fe20000010000 */
[----:B--2---:R-:W-:Y:S01]  /*d240*/  F2FP.F16.F32.PACK_AB R29, R26, R57 ;  /* 0x000000391a1d723e */ /* 0x004fe200000000ff */
[----:B------:R-:W-:Y:S02]  /*d250*/  FADD.FTZ R57, R57, R54 ;  /* 0x0000003639397221 */ /* 0x000fe40000010000 */
[----:B------:R-:W-:Y:S02]  /*d260*/  FADD.FTZ R37, R80, R37 ;  /* 0x0000002550257221 */ /* 0x000fe40000010000 */
[----:B------:R-:W-:Y:S02]  /*d270*/  FADD.FTZ R57, R26, R57 ;  /* 0x000000391a397221 */ /* 0x000fe40000010000 */
[----:B------:R-:W-:Y:S01]  /*d280*/  FADD.FTZ R36, R48, R37 ;  /* 0x0000002530247221 */ /* 0x000fe20000010000 */
[----:B---3--:R-:W-:Y:S01]  /*d290*/  F2FP.F16.F32.PACK_AB R31, R69, R58 ;  /* 0x0000003a451f723e */ /* 0x008fe200000000ff */
[----:B------:R-:W-:Y:S02]  /*d2a0*/  FADD.FTZ R58, R58, R57 ;  /* 0x000000393a3a7221 */ /* 0x000fe40000010000 */
[----:B------:R-:W-:Y:S02]  /*d2b0*/  FADD.FTZ R36, R49, R36 ;  /* 0x0000002431247221 */ /* 0x000fe40000010000 */
[----:B------:R-:W-:Y:S02]  /*d2c0*/  FADD.FTZ R89, R69, R58 ;  /* 0x0000003a45597221 */ /* 0x000fe40000010000 */
[C---:B-1----:R-:W-:Y:S05]  /*d2d0*/  HMMA.16816.F32 R108, R28.reuse, R40, R108 ;  /* 0x000000281c6c723c */ /* 0x042fea000000186c */
[----:B------:R-:W-:Y:S03]  /*d2e0*/  FADD.FTZ R51, R51, R36 ;  /* 0x0000002433337221 */ /* 0x000fe60000010000 */
[C---:B------:R-:W-:Y:S03]  /*d2f0*/  HMMA.16816.F32 R104, R28.reuse, R42, R104 ;  /* 0x0000002a1c68723c */ /* 0x040fe60000001868 */
[----:B------:R-:W-:Y:S04]  /*d300*/  FADD.FTZ R50, R50, R51 ;  /* 0x0000003332327221 */ /* 0x000fe80000010000 */
[----:B------:R-:W-:Y:S01]  /*d310*/  FADD.FTZ R25, R25, R50 ;  /* 0x0000003219197221 */ /* 0x000fe20000010000 */
[C---:B----4-:R-:W-:Y:S03]  /*d320*/  HMMA.16816.F32 R100, R28.reuse, R32, R100 ;  /* 0x000000201c64723c */ /* 0x050fe60000001864 */
[----:B------:R-:W-:Y:S04]  /*d330*/  FADD.FTZ R56, R56, R25 ;  /* 0x0000001938387221 */ /* 0x000fe80000010000 */
[----:B------:R-:W-:Y:S01]  /*d340*/  FADD.FTZ R27, R27, R56 ;  /* 0x000000381b1b7221 */ /* 0x000fe20000010000 */
[----:B------:R-:W-:Y:S03]  /*d350*/  HMMA.16816.F32 R96, R28, R34, R96 ;  /* 0x000000221c60723c */ /* 0x000fe60000001860 */
[----:B------:R-:W-:Y:S05]  /*d360*/  FADD.FTZ R87, R66, R27 ;  /* 0x0000001b42577221 */ /* 0x000fea0000010000 */
[----:B------:R-:W-:Y:S01]  /*d370*/  @!UPT UIADD3 URZ, UPT, UPT, URZ, URZ, URZ ;  /* 0x000000fffffff290 */ /* 0x000fe2000fffe0ff */
[----:B------:R-:W-:Y:S11]  /*d380*/  @P0 BRA `(.L_x_4004) ;  /* 0xffffffc800200947 */ /* 0x000ff6000383ffff */
.L_x_4000:
[----:B------:R-:W1:Y:S01]  /*d390*/  SHFL.BFLY PT, R2, R87, 0x2, 0x1f ;  /* 0x0c401f0057027f89 */ /* 0x000e6200000e0000 */
[----:B------:R-:W-:Y:S01]  /*d3a0*/  ISETP.NE.AND P1, PT, R114, -0x1, PT ;  /* 0xffffffff7200780c */ /* 0x000fe20003f25270 */
[----:B------:R-:W-:Y:S01]  /*d3b0*/  BSSY.RECONVERGENT B0, `(.L_x_4005) ;  /* 0x000006c000007945 */ /* 0x000fe20003800200 */
[C---:B------:R-:W-:Y:S01]  /*d3c0*/  SHF.L.U32 R8, R84.reuse, 0x1, RZ ;  /* 0x0000000154087819 */ /* 0x040fe200000006ff */
[----:B------:R-:W2:Y:S01]  /*d3d0*/  SHFL.BFLY PT, R0, R89, 0x2, 0x1f ;  /* 0x0c401f0059007f89 */ /* 0x000ea200000e0000 */
[----:B------:R-:W-:Y:S02]  /*d3e0*/  SHF.L.U32 R3, R84, 0x4, RZ ;  /* 0x0000000454037819 */ /* 0x000fe400000006ff */
[----:B------:R-:W-:Y:S01]  /*d3f0*/  LOP3.LUT R8, R8, 0x6, RZ, 0xc0, !PT ;  /* 0x0000000608087812 */ /* 0x000fe200078ec0ff */
[----:B------:R-:W3:Y:S01]  /*d400*/  S2R R9, SR_CTAID.Z ;  /* 0x0000000000097919 */ /* 0x000ee20000002700 */
[----:B------:R-:W-:Y:S02]  /*d410*/  SHF.L.U32 R14, R84, 0x2, RZ ;  /* 0x00000002540e7819 */ /* 0x000fe400000006ff */
[----:B------:R-:W-:-:S02]  /*d420*/  LOP3.LUT R10, R8, 0x3e00, R3, 0xf8, !PT ;  /* 0x00003e00080a7812 */ /* 0x000fc400078ef803 */
[--C-:B------:R-:W-:Y:S02]  /*d430*/  LOP3.LUT R8, R116, 0xc0, R95.reuse, 0xf8, !PT ;  /* 0x000000c074087812 */ /* 0x100fe400078ef85f */
[----:B------:R-:W-:Y:S02]  /*d440*/  LOP3.LUT R95, R10, 0x20, R95, 0xf8, !PT ;  /* 0x000000200a5f7812 */ /* 0x000fe400078ef85f */
[C---:B------:R-:W-:Y:S01]  /*d450*/  LOP3.LUT R12, R14.reuse, 0x40, RZ, 0xc0, !PT ;  /* 0x000000400e0c7812 */ /* 0x040fe200078ec0ff */
[----:B------:R-:W4:Y:S01]  /*d460*/  LDC R10, c[0x0][0x434] ;  /* 0x00010d00ff0a7b82 */ /* 0x000f220000000800 */
[----:B------:R-:W-:Y:S02]  /*d470*/  LOP3.LUT R8, R95, R8, RZ, 0xfc, !PT ;  /* 0x000000085f087212 */ /* 0x000fe400078efcff */
[----:B------:R-:W-:Y:S02]  /*d480*/  LOP3.LUT R14, R14, 0x20, RZ, 0xc0, !PT ;  /* 0x000000200e0e7812 */ /* 0x000fe400078ec0ff */
[----:B------:R-:W-:Y:S01]  /*d490*/  LEA R11, R8, UR6, 0x1 ;  /* 0x00000006080b7c11 */ /* 0x000fe2000f8e08ff */
[----:B-1----:R-:W-:Y:S01]  /*d4a0*/  FADD.FTZ R7, R2, R87 ;  /* 0x0000005702077221 */ /* 0x002fe20000010000 */
[----:B------:R-:W-:Y:S01]  /*d4b0*/  LOP3.LUT P5, RZ, R84, 0x3, RZ, 0xc0, !PT ;  /* 0x0000000354ff7812 */ /* 0x000fe200078ac0ff */
[----:B------:R-:W1:Y:S01]  /*d4c0*/  S2UR UR6, SR_CTAID.X ;  /* 0x00000000000679c3 */ /* 0x000e620000002500 */
[C---:B------:R-:W-:Y:S01]  /*d4d0*/  IADD3 R13, PT, PT, R11.reuse, -R12, RZ ;  /* 0x8000000c0b0d7210 */ /* 0x040fe20007ffe0ff */
[----:B--2---:R-:W-:Y:S01]  /*d4e0*/  FADD.FTZ R5, R0, R89 ;  /* 0x0000005900057221 */ /* 0x004fe20000010000 */
[----:B------:R-:W2:Y:S01]  /*d4f0*/  SHFL.BFLY PT, R4, R7, 0x1, 0x1f ;  /* 0x0c201f0007047f89 */ /* 0x000ea200000e0000 */
[----:B------:R-:W-:-:S03]  /*d500*/  IADD3 R19, PT, PT, R11, -R14, RZ ;  /* 0x8000000e0b137210 */ /* 0x000fc60007ffe0ff */
[----:B------:R-:W5:Y:S01]  /*d510*/  SHFL.BFLY PT, R0, R5, 0x1, 0x1f ;  /* 0x0c201f0005007f89 */ /* 0x000f6200000e0000 */
[----:B-1----:R-:W-:Y:S01]  /*d520*/  USHF.L.U32 UR6, UR6, 0x6, URZ ;  /* 0x0000000606067899 */ /* 0x002fe200080006ff */
[----:B--2---:R-:W-:Y:S02]  /*d530*/  FADD.FTZ R4, R7, R4 ;  /* 0x0000000407047221 */ /* 0x004fe40000010000 */
[----:B------:R-:W1:Y:S02]  /*d540*/  LDC.U8 R7, c[0x0][0x548] ;  /* 0x00015200ff077b82 */ /* 0x000e640000000000 */
[----:B------:R-:W2:Y:S01]  /*d550*/  MUFU.RCP R2, R4 ;  /* 0x0000000400027308 */ /* 0x000ea20000001000 */
[----:B-----5:R-:W-:Y:S01]  /*d560*/  FADD.FTZ R0, R5, R0 ;  /* 0x0000000005007221 */ /* 0x020fe20000010000 */
[----:B------:R-:W-:Y:S01]  /*d570*/  FSETP.NE.FTZ.AND P4, PT, R4, RZ, PT ;  /* 0x000000ff0400720b */ /* 0x000fe20003f95000 */
[----:B------:R-:W5:Y:S03]  /*d580*/  S2R R5, SR_CTAID.Y ;  /* 0x0000000000057919 */ /* 0x000f660000002600 */
[----:B------:R-:W-:-:S02]  /*d590*/  FSETP.NE.FTZ.AND P3, PT, R0, RZ, PT ;  /* 0x000000ff0000720b */ /* 0x000fc40003f75000 */
[----:B------:R-:W3:Y:S08]  /*d5a0*/  MUFU.RCP R6, R0 ;  /* 0x0000000000067308 */ /* 0x000ef00000001000 */
[----:B------:R-:W4:Y:S01]  /*d5b0*/  @P4 MUFU.LG2 R4, R4 ;  /* 0x0000000400044308 */ /* 0x000f220000000c00 */
[----:B--2---:R-:W-:Y:S02]  /*d5c0*/  FSEL R2, R2, 1, P4 ;  /* 0x3f80000002027808 */ /* 0x004fe40002000000 */
[----:B------:R-:W2:Y:S01]  /*d5d0*/  @P3 LDC R12, c[0x0][0x458] ;  /* 0x00011600ff0c3b82 */ /* 0x000ea20000000800 */
[----:B-1----:R-:W-:-:S02]  /*d5e0*/  ISETP.NE.AND P2, PT, R7, RZ, PT ;  /* 0x000000ff0700720c */ /* 0x002fc40003f45270 */
        /* <DEDUP_REMOVED lines=9> */
[----:B------:R-:W5:Y:S01]  /*d680*/  @!P1 LDC.64 R2, c[0x0][0x400] ;  /* 0x00010000ff029b82 */ /* 0x000f620000000a00 */
[----:B------:R-:W1:Y:S01]  /*d690*/  @P3 MUFU.LG2 R0, R0 ;  /* 0x0000000000003308 */ /* 0x000e620000000c00 */
        /* <DEDUP_REMOVED lines=10> */
[----:B------:R-:W3:Y:S01]  /*d740*/  @!P2 LDC R8, c[0x0][0x3e0] ;  /* 0x0000f800ff08ab82 */ /* 0x000ee20000000800 */
[----:B------:R-:W-:-:S02]  /*d750*/  F2FP.F16.F32.PACK_AB R108, R109, R108 ;  /* 0x0000006c6d6c723e */ /* 0x000fc400000000ff */
[----:B------:R-:W-:Y:S02]  /*d760*/  F2FP.F16.F32.PACK_AB R110, R111, R110 ;  /* 0x0000006e6f6e723e */ /* 0x000fe400000000ff */
[----:B------:R-:W-:Y:S01]  /*d770*/  F2FP.F16.F32.PACK_AB R104, R105, R104 ;  /* 0x000000686968723e */ /* 0x000fe200000000ff */
[----:B------:R-:W-:Y:S01]  /*d780*/  STS [R11], R108 ;  /* 0x0000006c0b007388 */ /* 0x000fe20000000800 */
[----:B------:R-:W-:Y:S01]  /*d790*/  F2FP.F16.F32.PACK_AB R106, R107, R106 ;  /* 0x0000006a6b6a723e */ /* 0x000fe200000000ff */
[----:B------:R-:W4:Y:S01]  /*d7a0*/  @P1 LDC.64 R6, c[0x0][0x408] ;  /* 0x00010200ff061b82 */ /* 0x000f220000000a00 */
[----:B------:R-:W-:Y:S01]  /*d7b0*/  F2FP.F16.F32.PACK_AB R100, R101, R100 ;  /* 0x000000646564723e */ /* 0x000fe200000000ff */
[----:B------:R2:W-:Y:S01]  /*d7c0*/  STS [R11+0x200], R110 ;  /* 0x0002006e0b007388 */ /* 0x0005e20000000800 */
[----:B------:R-:W-:Y:S01]  /*d7d0*/  F2FP.F16.F32.PACK_AB R102, R103, R102 ;  /* 0x000000666766723e */ /* 0x000fe200000000ff */
[----:B-----5:R-:W-:Y:S01]  /*d7e0*/  @!P1 IMAD.WIDE.U32 R16, R5, R2, RZ ;  /* 0x0000000205109225 */ /* 0x020fe200078e00ff */
[----:B------:R-:W-:Y:S01]  /*d7f0*/  F2FP.F16.F32.PACK_AB R96, R97, R96 ;  /* 0x000000606160723e */ /* 0x000fe200000000ff */
[----:B------:R2:W-:Y:S01]  /*d800*/  STS [R19+0x10], R104 ;  /* 0x0000106813007388 */ /* 0x0005e20000000800 */
[----:B------:R-:W-:Y:S01]  /*d810*/  F2FP.F16.F32.PACK_AB R98, R99, R98 ;  /* 0x000000626362723e */ /* 0x000fe200000000ff */
[----:B------:R-:W5:Y:S01]  /*d820*/  @P4 LDC R2, c[0x0][0x458] ;  /* 0x00011600ff024b82 */ /* 0x000f620000000800 */
[----:B------:R-:W-:Y:S01]  /*d830*/  @!P1 IMAD R3, R5, R3, R17 ;  /* 0x0000000305039224 */ /* 0x000fe200078e0211 */
[----:B------:R5:W-:Y:S01]  /*d840*/  STS [R19+0x210], R106 ;  /* 0x0002106a13007388 */ /* 0x000be20000000800 */
[----:B-1----:R-:W-:-:S03]  /*d850*/  @P3 FMUL.FTZ R0, R0, 0.69314718246459960938 ;  /* 0x3f31721800003820 */ /* 0x002fc60000410000 */
[----:B------:R1:W-:Y:S02]  /*d860*/  STS [R13+0x20], R100 ;  /* 0x000020640d007388 */ /* 0x0003e40000000800 */
[----:B------:R-:W1:Y:S01]  /*d870*/  @P2 LDC R15, c[0x0][0x454] ;  /* 0x00011500ff0f2b82 */ /* 0x000e620000000800 */
[----:B---3--:R-:W-:Y:S01]  /*d880*/  @!P2 IMAD R23, R5, R8, R9 ;  /* 0x000000080517a224 */ /* 0x008fe200078e0209 */
[----:B------:R3:W-:Y:S01]  /*d890*/  STS [R13+0x220], R102 ;  /* 0x000220660d007388 */ /* 0x0007e20000000800 */
[----:B------:R-:W-:Y:S01]  /*d8a0*/  MOV R8, 0x7f800000 ;  /* 0x7f80000000087802 */ /* 0x000fe20000000f00 */
[----:B----4-:R-:W-:Y:S01]  /*d8b0*/  @P1 IMAD.WIDE.U32 R20, R114, R6, RZ ;  /* 0x0000000672141225 */ /* 0x010fe200078e00ff */
[----:B--2---:R-:W-:-:S03]  /*d8c0*/  IADD3 R11, PT, PT, -R14, R13, RZ ;  /* 0x0000000d0e0b7210 */ /* 0x004fc60007ffe1ff */
[----:B------:R-:W-:Y:S01]  /*d8d0*/  @P1 IMAD R3, R114, R7, R21 ;  /* 0x0000000772031224 */ /* 0x000fe200078e0215 */
[----:B------:R-:W-:Y:S01]  /*d8e0*/  MOV R7, 0x7f800000 ;  /* 0x7f80000000077802 */ /* 0x000fe20000000f00 */
[----:B------:R-:W-:Y:S02]  /*d8f0*/  @!P0 IMAD R114, R5, R10, RZ ;  /* 0x0000000a05728224 */ /* 0x000fe400078e02ff */
[----:B------:R-:W-:Y:S01]  /*d900*/  @P3 FFMA.FTZ R7, R65, R12, R0 ;  /* 0x0000000c41073223 */ /* 0x000fe20000010000 */
[----:B------:R3:W-:Y:S01]  /*d910*/  STS [R11+0x30], R96 ;  /* 0x000030600b007388 */ /* 0x0007e20000000800 */
[----:B------:R-:W-:Y:S02]  /*d920*/  @!P2 IMAD R6, R23, R10, RZ ;  /* 0x0000000a1706a224 */ /* 0x000fe400078e02ff */
[----:B-----5:R-:W-:Y:S01]  /*d930*/  @P4 FFMA.FTZ R8, R67, R2, R4 ;  /* 0x0000000243084223 */ /* 0x020fe20000010004 */
[----:B------:R-:W-:Y:S01]  /*d940*/  SHF.R.U32.HI R0, RZ, 0x2, R84 ;  /* 0x00000002ff007819 */ /* 0x000fe20000011654 */
[----:B------:R3:W-:Y:S01]  /*d950*/  STS [R11+0x230], R98 ;  /* 0x000230620b007388 */ /* 0x0007e20000000800 */
[----:B-1----:R-:W-:Y:S01]  /*d960*/  @P2 IMAD R6, R9, R15, R114 ;  /* 0x0000000f09062224 */ /* 0x002fe200078e0272 */
[----:B------:R-:W-:Y:S06]  /*d970*/  BAR.SYNC.DEFER_BLOCKING 0x0 ;  /* 0x0000000000007b1d */ /* 0x000fec0000010000 */
[----:B------:R-:W-:Y:S05]  /*d980*/  @P5 BRA `(.L_x_4006) ;  /* 0x0000000000385947 */ /* 0x000fea0003800000 */
        /* <DEDUP_REMOVED lines=11> */
[----:B---3--:R-:W-:-:S05]  /*da40*/  LEA.HI.X R11, R4, UR5, R5, 0x2, P0 ;  /* 0x00000005040b7c11 */ /* 0x008fca00080f1405 */
[----:B------:R1:W-:Y:S04]  /*da50*/  @!P3 STG.E desc[UR14][R10.64], R8 ;  /* 0x000000080a00b986 */ /* 0x0003e8000c10190e */
[----:B------:R1:W-:Y:S02]  /*da60*/  @!P2 STG.E desc[UR14][R10.64+0x20], R7 ;  /* 0x000020070a00a986 */ /* 0x0003e4000c10190e */
.L_x_4006:
[----:B------:R-:W-:Y:S05]  /*da70*/  BSYNC.RECONVERGENT B0 ;  /* 0x0000000000007941 */ /* 0x000fea0003800200 */
.L_x_4005:
[----:B------:R-:W2:Y:S01]  /*da80*/  LDCU UR4, c[0x0][0x440] ;  /* 0x00008800ff0477ac */ /* 0x000ea20008000800 */
[----:B------:R-:W1:Y:S01]  /*da90*/  LDC.64 R4, c[0x0][0x408] ;  /* 0x00010200ff047b82 */ /* 0x000e620000000a00 */
[----:B------:R-:W-:Y:S01]  /*daa0*/  MOV R95, RZ ;  /* 0x000000ff005f7202 */ /* 0x000fe20000000f00 */
[----:B---3--:R-:W3:Y:S01]  /*dab0*/  LDS.128 R12, [R126] ;  /* 0x000000007e0c7984 */ /* 0x008ee20000000c00 */
[----:B------:R-:W-:-:S03]  /*dac0*/  @P1 MOV R16, R20 ;  /* 0x0000001400101202 */ /* 0x000fc60000000f00 */
[----:B------:R-:W4:Y:S01]  /*dad0*/  LDS.128 R124, [R126+0x800] ;  /* 0x000800007e7c7984 */ /* 0x000f220000000c00 */
        /* <DEDUP_REMOVED lines=31> */
.L_x_4007:
        /* <DEDUP_REMOVED lines=11> */
.L_x_4931:


//--------------------- .text._ZN5flash24flash_fwd_splitkv_kernelI23Flash_fwd_kernel_traitsILi32ELi64ELi128ELi4ELb0ELb0EN7cutlass6half_tE19Flash_kernel_traitsILi32ELi64ELi128ELi4ES3_EELb1ELb0ELb0ELb0ELb1ELb0ELb0ELb1EEEvNS_16Flash_fwd_paramsE --------------------------
	.section	.text._ZN5flash24flash_fwd_splitkv_kernelI23Flash_fwd_kernel_traitsILi32ELi64ELi128ELi4ELb0ELb0EN7cutlass6half_tE19Flash_kernel_traitsILi32ELi64ELi128ELi4ES3_EELb1ELb0ELb0ELb0ELb1ELb0ELb0ELb1EEEvNS_16Flash_fwd_paramsE,"ax",@progbits
	.align	128
        .global         _ZN5flash24flash_fwd_splitkv_kernelI23Flash_fwd_kernel_traitsILi32ELi64ELi128ELi4ELb0ELb0EN7cutlass6half_tE19Flash_kernel_traitsILi32ELi64ELi128ELi4ES3_EELb1ELb0ELb0ELb0ELb1ELb0ELb0ELb1EEEvNS_16Flash_fwd_paramsE
        .type           _ZN5flash24flash_fwd_splitkv_kernelI23Flash_fwd_kernel_traitsILi32ELi64ELi128ELi4ELb0ELb0EN7cutlass6half_tE19Flash_kernel_traitsILi32ELi64ELi128ELi4ES3_EELb1ELb0ELb0ELb0ELb1ELb0ELb0ELb1EEEvNS_16Flash_fwd_paramsE,@function
        .size           _ZN5flash24flash_fwd_splitkv_kernelI23Flash_fwd_kernel_traitsILi32ELi64ELi128ELi4ELb0ELb0EN7cutlass6half_tE19Flash_kernel_traitsILi32ELi64ELi128ELi4ES3_EELb1ELb0ELb0ELb0ELb1ELb0ELb0ELb1EEEvNS_16Flash_fwd_paramsE,(.L_x_4932 - _ZN5flash24flash_fwd_splitkv_kernelI23Flash_fwd_kernel_traitsILi32ELi64ELi128ELi4ELb0ELb0EN7cutlass6half_tE19Flash_kernel_traitsILi32ELi64ELi128ELi4ES3_EELb1ELb0ELb0ELb0ELb1ELb0ELb0ELb1EEEvNS_16Flash_fwd_paramsE)
        .other          _ZN5flash24flash_fwd_splitkv_kernelI23Flash_fwd_kernel_traitsILi32ELi64ELi128ELi4ELb0ELb0EN7cutlass6half_tE19Flash_kernel_traitsILi32ELi64ELi128ELi4ES3_EELb1ELb0ELb0ELb0ELb1ELb0ELb0ELb1EEEvNS_16Flash_fwd_paramsE,@"STO_CUDA_ENTRY STV_DEFAULT"
_ZN5flash24flash_fwd_splitkv_kernelI23Flash_fwd_kernel_traitsILi32ELi64ELi128ELi4ELb0ELb0EN7cutlass6half_tE19Flash_kernel_traitsILi32ELi64ELi128ELi4ES3_EELb1ELb0ELb0ELb0ELb1ELb0ELb0ELb1EEEvNS_16Flash_fwd_paramsE:
.text._ZN5flash24flash_fwd_splitkv_kernelI23Flash_fwd_kernel_traitsILi32ELi64ELi128ELi4ELb0ELb0EN7cutlass6half_tE19Flash_kernel_traitsILi32ELi64ELi128ELi4ES3_EELb1ELb0ELb0ELb0ELb1ELb0ELb0ELb1EEEvNS_16Flash_fwd_paramsE:
[----:B------:R-:W-:Y:S01]  /*0000*/  LDC R1, c[0x0][0x37c] ;  /* 0x0000df00ff017b82 */ /* 0x000fe20000000800 */
[----:B------:R-:W1:Y:S01]  /*0010*/  S2R R69, SR_CTAID.Y ;  /* 0x0000000000457919 */ /* 0x000e620000002600 */
[----:B------:R-:W2:Y:S06]  /*0020*/  LDCU.64 UR8, c[0x0][0x460] ;  /* 0x00008c00ff0877ac */ /* 0x000eac0008000a00 */
[----:B------:R-:W1:Y:S01]  /*0030*/  LDC.64 R4, c[0x0][0x460] ;  /* 0x00011800ff047b82 */ /* 0x000e620000000a00 */
[----:B------:R-:W-:Y:S01]  /*0040*/  IMAD.MOV.U32 R136, RZ, RZ, -0x1 ;  /* 0xffffffffff887424 */ /* 0x000fe200078e00ff */
[----:B------:R-:W3:Y:S01]  /*0050*/  LDCU.64 UR6, c[0x0][0x358] ;  /* 0x00006b00ff0677ac */ /* 0x000ee20008000a00 */
[----:B------:R-:W4:Y:S05]  /*0060*/  LDCU.64 UR4, c[0x0][0x470] ;  /* 0x00008e00ff0477ac */ /* 0x000f2a0008000a00 */
[----:B------:R-:W4:Y:S01]  /*0070*/  LDC.64 R2, c[0x0][0x478] ;  /* 0x00011e00ff027b82 */ /* 0x000f220000000a00 */
[----:B--2---:R-:W-:-:S02]  /*0080*/  ISETP.NE.U32.AND P0, PT, RZ, UR8, PT ;  /* 0x00000008ff007c0c */ /* 0x004fc4000bf05070 */
[----:B------:R-:W-:Y:S02]  /*0090*/  ISETP.NE.U32.AND P3, PT, RZ, UR8, PT ;  /* 0x00000008ff007c0c */ /* 0x000fe4000bf65070 */
[----:B------:R-:W-:Y:S02]  /*00a0*/  ISETP.NE.AND.EX P0, PT, RZ, UR9, PT, P0 ;  /* 0x00000009ff007c0c */ /* 0x000fe4000bf05300 */
[----:B------:R-:W-:Y:S01]  /*00b0*/  ISETP.NE.AND.EX P3, PT, RZ, UR9, PT, P3 ;  /* 0x00000009ff007c0c */ /* 0x000fe2000bf65330 */
[----:B-1----:R-:W-:-:S04]  /*00c0*/  IMAD.WIDE.U32 R4, R69, 0x4, R4 ;  /* 0x0000000445047825 */ /* 0x002fc800078e0004 */
[----:B------:R-:W-:-:S06]  /*00d0*/  IMAD.SHL.U32 R9, R69, 0x4, RZ ;  /* 0x0000000445097824 */ /* 0x000fcc00078e00ff */
[----:B---3--:R-:W2:Y:S01]  /*00e0*/  @P0 LDG.E R136, desc[UR6][R4.64] ;  /* 0x0000000604880981 */ /* 0x008ea2000c1e1900 */
[----:B----4-:R-:W-:Y:S02]  /*00f0*/  ISETP.NE.U32.AND P2, PT, RZ, UR4, PT ;  /* 0x00000004ff007c0c */ /* 0x010fe4000bf45070 */
[----:B------:R-:W-:Y:S01]  /*0100*/  ISETP.NE.U32.AND P1, PT, R2, RZ, PT ;  /* 0x000000ff0200720c */ /* 0x000fe20003f25070 */
[----:B------:R1:W2:Y:S01]  /*0110*/  @P3 LDG.E R15, desc[UR6][R4.64+0x4] ;  /* 0x00000406040f3981 */ /* 0x0002a2000c1e1900 */
[----:B------:R-:W-:Y:S01]  /*0120*/  IADD3 R20, P4, PT, R9, UR4, RZ ;  /* 0x0000000409147c10 */ /* 0x000fe2000ff9e0ff */
[----:B------:R-:W3:Y:S01]  /*0130*/  LDCU.U8 UR4, c[0x0][0x532] ;  /* 0x0000a640ff0477ac */ /* 0x000ee20008000000 */
[----:B------:R-:W-:Y:S02]  /*0140*/  ISETP.NE.AND.EX P1, PT, R3, RZ, PT, P1 ;  /* 0x000000ff0300720c */ /* 0x000fe40003f25310 */
[----:B------:R-:W-:Y:S01]  /*0150*/  SHF.R.U32.HI R6, RZ, 0x1e, R69 ;  /* 0x0000001eff067819 */ /* 0x000fe20000011645 */
[----:B-1----:R-:W1:Y:S03]  /*0160*/  LDC.64 R4, c[0x0][0x468] ;  /* 0x00011a00ff047b82 */ /* 0x002e660000000a00 */
[----:B------:R-:W-:-:S02]  /*0170*/  IADD3.X R21, PT, PT, R6, UR5, RZ, P4, !PT ;  /* 0x0000000506157c10 */ /* 0x000fc4000a7fe4ff */
[----:B---3--:R-:W-:-:S05]  /*0180*/  ISETP.NE.AND P4, PT, RZ, UR4, PT ;  /* 0x00000004ff007c0c */ /* 0x008fca000bf85270 */
[----:B------:R-:W-:Y:S02]  /*0190*/  @P1 IADD3 R2, P0, PT, R9, R2, RZ ;  /* 0x0000000209021210 */ /* 0x000fe40007f1e0ff */
[----:B------:R-:W-:Y:S01]  /*01a0*/  ISETP.NE.AND.EX P2, PT, RZ, UR5, PT, P2 ;  /* 0x00000005ff007c0c */ /* 0x000fe2000bf45320 */
[----:B------:R-:W-:Y:S02]  /*01b0*/  IMAD.MOV.U32 R0, RZ, RZ, RZ ;  /* 0x000000ffff007224 */ /* 0x000fe400078e00ff */
[----:B------:R-:W-:Y:S01]  /*01c0*/  IMAD.MOV.U32 R7, RZ, RZ, -0x1 ;  /* 0xffffffffff077424 */ /* 0x000fe200078e00ff */
[----:B------:R-:W3:Y:S01]  /*01d0*/  S2R R11, SR_CTAID.X ;  /* 0x00000000000b7919 */ /* 0x000ee20000002500 */
[----:B------:R-:W-:Y:S01]  /*01e0*/  @P1 IMAD.X R3, R6, 0x1, R3, P0 ;  /* 0x0000000106031824 */ /* 0x000fe200000e0603 */
[----:B------:R-:W4:Y:S04]  /*01f0*/  @!P3 LDC R137, c[0x0][0x434] ;  /* 0x00010d00ff89bb82 */ /* 0x000f280000000800 */
[----:B------:R1:W5:Y:S04]  /*0200*/  @P1 LDG.E R13, desc[UR6][R2.64] ;  /* 0x00000006020d1981 */ /* 0x000368000c1e1900 */
[----:B------:R1:W5:Y:S01]  /*0210*/  @P2 LDG.E R0, desc[UR6][R20.64] ;  /* 0x0000000614002981 */ /* 0x000362000c1e1900 */
[----:B------:R-:W2:Y:S01]  /*0220*/  @!P1 LDC R8, c[0x0][0x43c] ;  /* 0x00010f00ff089b82 */ /* 0x000ea20000000800 */
[----:B-1----:R-:W-:-:S04]  /*0230*/  ISETP.EQ.U32.AND P5, PT, R4, RZ, PT ;  /* 0x000000ff0400720c */ /* 0x002fc80003fa2070 */
[----:B------:R-:W-:Y:S02]  /*0240*/  ISETP.EQ.OR.EX P5, PT, R5, RZ, !P4, P5 ;  /* 0x000000ff0500720c */ /* 0x000fe400067a2750 */
[----:B------:R-:W-:-:S05]  /*0250*/  IADD3 R16, P0, PT, R9, R4, RZ ;  /* 0x0000000409107210 */ /* 0x000fca0007f1e0ff */
[----:B------:R-:W-:-:S06]  /*0260*/  IMAD.X R17, R6, 0x1, R5, P0 ;  /* 0x0000000106117824 */ /* 0x000fcc00000e0605 */
[----:B------:R1:W5:Y:S01]  /*0270*/  @!P5 LDG.E R7, desc[UR6][R16.64] ;  /* 0x000000061007d981 */ /* 0x000362000c1e1900 */
[----:B------:R-:W-:Y:S01]  /*0280*/  ISETP.NE.U32.AND P0, PT, R4, RZ, PT ;  /* 0x000000ff0400720c */ /* 0x000fe20003f05070 */
[----:B------:R-:W1:Y:S03]  /*0290*/  @!P1 LDC.64 R2, c[0x0][0x488] ;  /* 0x00012200ff029b82 */ /* 0x000e660000000a00 */
[----:B------:R-:W-:-:S13]  /*02a0*/  ISETP.NE.AND.EX P0, PT, R5, RZ, PT, P0 ;  /* 0x000000ff0500720c */ /* 0x000fda0003f05300 */
[----:B------:R-:W1:Y:S01]  /*02b0*/  @!P0 LDC R5, c[0x0][0x438] ;  /* 0x00010e00ff058b82 */ /* 0x000e620000000800 */
[----:B---3--:R-:W-:Y:S02]  /*02c0*/  IMAD.SHL.U32 R70, R11, 0x40, RZ ;  /* 0x000000400b467824 */ /* 0x008fe400078e00ff */
[----:B--2---:R-:W-:-:S05]  /*02d0*/  @P3 IMAD.IADD R137, R15, 0x1, -R136 ;  /* 0x000000010f893824 */ /* 0x004fca00078e0a88 */
[----:B----4-:R-:W-:Y:S01]  /*02e0*/  ISETP.GT.AND P3, PT, R137, R70, PT ;  /* 0x000000468900720c */ /* 0x010fe20003f64270 */
[----:B-1----:R-:W-:-:S12]  /*02f0*/  @!P0 BRA `(.L_x_4008) ;  /* 0x00000000000c8947 */ /* 0x002fd80003800000 */
[----:B------:R-:W2:Y:S02]  /*0300*/  @P4 LDG.E R4, desc[UR6][R16.64+0x4] ;  /* 0x0000040610044981 */ /* 0x000ea4000c1e1900 */
[----:B--2--5:R-:W-:-:S06]  /*0310*/  @P4 IADD3 R5, PT, PT, R4, -R7, RZ ;  /* 0x8000000704054210 */ /* 0x024fcc0007ffe0ff */
[----:B------:R1:W5:Y:S02]  /*0320*/  @!P4 LDG.E R5, desc[UR6][R16.64] ;  /* 0x000000061005c981 */ /* 0x000364000c1e1900 */
.L_x_4008:
        /* <DEDUP_REMOVED lines=41> */
[----:B------:R-:W-:-:S04]  /*05c0*/  IMAD.WIDE.U32 R10, R70, R4, R10 ;  /* 0x00000004460a7225 */ /* 0x000fc800078e000a */
[----:B------:R-:W-:Y:S02]  /*05d0*/  IMAD R9, R70, R5, R11 ;  /* 0x0000000546097224 */ /* 0x000fe400078e020b */
[----:B---3--:R-:W-:Y:S02]  /*05e0*/  IMAD R3, R3, UR8, R8 ;  /* 0x0000000803037c24 */ /* 0x008fe4000f8e0208 */
[----:B----4-:R-:W-:-:S04]  /*05f0*/  @!P0 IMAD.WIDE.U32 R14, R69, R6, RZ ;  /* 0x00000006450e8225 */ /* 0x010fc800078e00ff */
[----:B------:R-:W-:Y:S01]  /*0600*/  @!P0 IMAD R2, R69, R7, R15 ;  /* 0x0000000745028224 */ /* 0x000fe200078e020f */
[----:B------:R-:W-:Y:S01]  /*0610*/  @!P0 MOV R6, R14 ;  /* 0x0000000e00068202 */ /* 0x000fe20000000f00 */
[----:B------:R-:W-:Y:S01]  /*0620*/  @P0 IMAD R2, R136, R5, R13 ;  /* 0x0000000588020224 */ /* 0x000fe200078e020d */
[----:B------:R-:W-:-:S04]  /*0630*/  @P0 MOV R6, R12 ;  /* 0x0000000c00060202 */ /* 0x000fc80000000f00 */
[----:B------:R-:W-:Y:S02]  /*0640*/  IADD3 R12, P0, PT, R6, R10, RZ ;  /* 0x0000000a060c7210 */ /* 0x000fe40007f1e0ff */
[----:B------:R-:W1:Y:S01]  /*0650*/  @!P2 LDC.64 R6, c[0x0][0x3f0] ;  /* 0x0000fc00ff06ab82 */ /* 0x000e620000000a00 */
[----:B------:R-:W-:Y:S02]  /*0660*/  IADD3 R10, PT, PT, R0, 0x20, RZ ;  /* 0x00000020000a7810 */ /* 0x000fe40007ffe0ff */
[----:B------:R-:W-:Y:S02]  /*0670*/  IMAD.X R13, R2, 0x1, R9, P0 ;  /* 0x00000001020d7824 */ /* 0x000fe400000e0609 */
[----:B------:R-:W-:Y:S01]  /*0680*/  ISETP.GE.AND P1, PT, R10, R137, PT ;  /* 0x000000890a00720c */ /* 0x000fe20003f26270 */
        /* <DEDUP_REMOVED lines=22> */
.L_x_4011:
[----:B------:R-:W-:Y:S05]  /*07f0*/  BSYNC.RECONVERGENT B0 ;  /* 0x0000000000007941 */ /* 0x000fea0003800200 */
.L_x_4010:
[----:B------:R-:W3:Y:S01]  /*0800*/  LDCU.64 UR4, c[0x0][0x420] ;  /* 0x00008400ff0477ac */ /* 0x000ee20008000a00 */
[----:B------:R-:W-:-:S04]  /*0810*/  LOP3.LUT P2, R65, R65, 0x3, RZ, 0xc0, !PT ;  /* 0x0000000341417812 */ /* 0x000fc8000784c0ff */
[----:B------:R-:W-:Y:S02]  /*0820*/  ISETP.GE.OR P2, PT, R0, R137, P2 ;  /* 0x000000890000720c */ /* 0x000fe40001746670 */
[----:B------:R-:W-:Y:S02]  /*0830*/  IADD3 R0, P0, PT, R3, R0, RZ ;  /* 0x0000000003007210 */ /* 0x000fe40007f1e0ff */
[----:B------:R-:W-:Y:S02]  /*0840*/  ISETP.NE.OR P1, PT, R65, RZ, P1 ;  /* 0x000000ff4100720c */ /* 0x000fe40000f25670 */
[----:B------:R-:W-:Y:S02]  /*0850*/  LEA.HI.X.SX32 R3, R3, RZ, 0x1, P0 ;  /* 0x000000ff03037211 */ /* 0x000fe400000f0eff */
[----:B---3--:R-:W-:-:S05]  /*0860*/  LEA R2, P0, R0, UR4, 0x2 ;  /* 0x0000000400027c11 */ /* 0x008fca000f8010ff */
[----:B--2---:R-:W-:Y:S01]  /*0870*/  @!P2 IMAD.MOV.U32 R5, RZ, RZ, 0x7f800000 ;  /* 0x7f800000ff05a424 */ /* 0x004fe200078e00ff */
[----:B------:R-:W-:-:S05]  /*0880*/  LEA.HI.X R3, R0, UR5, R3, 0x2, P0 ;  /* 0x0000000500037c11 */ /* 0x000fca00080f1403 */
[----:B------:R2:W-:Y:S01]  /*0890*/  @!P2 STG.E desc[UR6][R2.64], R5 ;  /* 0x000000050200a986 */ /* 0x0005e2000c101906 */
[----:B------:R-:W-:Y:S05]  /*08a0*/  @P1 EXIT ;  /* 0x000000000000194d */ /* 0x000fea0003800000 */
[----:B--2---:R-:W-:-:S05]  /*08b0*/  MOV R5, 0x7f800000 ;  /* 0x7f80000000057802 */ /* 0x004fca0000000f00 */
[----:B------:R-:W-:Y:S01]  /*08c0*/  STG.E desc[UR6][R2.64+0x80], R5 ;  /* 0x0000800502007986 */ /* 0x000fe2000c101906 */
[----:B------:R-:W-:Y:S05]  /*08d0*/  EXIT ;  /* 0x000000000000794d */ /* 0x000fea0003800000 */
.L_x_4009:
        /* <DEDUP_REMOVED lines=10> */
.L_x_4012:
[----:B------:R-:W-:Y:S05]  /*0980*/  BRA.U !UP0, `(.L_x_4013) ;  /* 0x0000000508847547 */ /* 0x000fea000b800000 */
[----:B------:R-:W2:Y:S01]  /*0990*/  LDC R9, c[0x0][0x4f0] ;  /* 0x00013c00ff097b82 */ /* 0x000ea20000000800 */
[----:B-1----:R-:W-:Y:S01]  /*09a0*/  LEA R2, R57, 0xffffff80, 0x7 ;  /* 0xffffff8039027811 */ /* 0x002fe200078e38ff */
[----:B------:R-:W1:Y:S03]  /*09b0*/  LDCU.64 UR4, c[0x0][0x4e8] ;  /* 0x00009d00ff0477ac */ /* 0x000e660008000a00 */
[----:B------:R-:W-:Y:S01]  /*09c0*/  IABS R0, R2 ;  /* 0x0000000200007213 */ /* 0x000fe20000000000 */
[----:B------:R-:W3:Y:S02]  /*09d0*/  LDCU.64 UR10, c[0x0][0x3a0] ;  /* 0x00007400ff0a77ac */ /* 0x000ee40008000a00 */
[----:B------:R-:W4:Y:S01]  /*09e0*/  LDC.64 R58, c[0x0][0x3c0] ;  /* 0x0000f000ff3a7b82 */ /* 0x000f220000000a00 */
[----:B------:R-:W3:Y:S01]  /*09f0*/  LDCU.64 UR8, c[0x0][0x3a8] ;  /* 0x00007500ff0877ac */ /* 0x000ee20008000a00 */
[----:B--2---:R-:W-:-:S04]  /*0a00*/  IABS R4, R9 ;  /* 0x0000000900047213 */ /* 0x004fc80000000000 */
[----:B------:R-:W2:Y:S08]  /*0a10*/  I2F.RP R5, R4 ;  /* 0x0000000400057306 */ /* 0x000eb00000209400 */
[----:B--2---:R-:W2:Y:S02]  /*0a20*/  MUFU.RCP R6, R5 ;  /* 0x0000000500067308 */ /* 0x004ea40000001000 */
[----:B--2---:R-:W-:-:S06]  /*0a30*/  IADD3 R6, PT, PT, R6, 0xffffffe, RZ ;  /* 0x0ffffffe06067810 */ /* 0x004fcc0007ffe0ff */
[----:B------:R-:W2:Y:S02]  /*0a40*/  F2I.FTZ.U32.TRUNC.NTZ R7, R6 ;  /* 0x0000000600077305 */ /* 0x000ea4000021f000 */
[----:B--2--5:R-:W-:Y:S01]  /*0a50*/  IMAD.MOV R3, RZ, RZ, -R7 ;  /* 0x000000ffff037224 */ /* 0x024fe200078e0a07 */
        /* <DEDUP_REMOVED lines=13> */
[----:B-1----:R-:W-:-:S04]  /*0b30*/  IMAD.WIDE.U32 R4, R69, UR4, RZ ;  /* 0x0000000445047c25 */ /* 0x002fc8000f8e00ff */
        /* <DEDUP_REMOVED lines=8> */
[----:B------:R-:W-:-:S06]  /*0bc0*/  IMAD.WIDE R16, R7, 0x4, R142 ;  /* 0x0000000407107825 */ /* 0x000fcc00078e028e */
[----:B------:R-:W3:Y:S01]  /*0bd0*/  LDG.E R16, desc[UR6][R16.64] ;  /* 0x0000000610107981 */ /* 0x000ee2000c1e1900 */
[----:B--2---:R-:W-:Y:S01]  /*0be0*/  IABS R6, R5 ;  /* 0x0000000500067213 */ /* 0x004fe20000000000 */
[----:B------:R-:W-:Y:S01]  /*0bf0*/  IMAD.MOV R7, RZ, RZ, -R7 ;  /* 0x000000ffff077224 */ /* 0x000fe200078e0a07 */
[----:B-1----:R-:W-:Y:S01]  /*0c00*/  MOV R60, UR4 ;  /* 0x00000004003c7c02 */ /* 0x002fe20008000f00 */
[----:B------:R-:W-:Y:S01]  /*0c10*/  IMAD.U32 R61, RZ, RZ, UR5 ;  /* 0x00000005ff3d7e24 */ /* 0x000fe2000f8e00ff */
[----:B------:R-:W1:Y:S01]  /*0c20*/  I2F.RP R10, R6 ;  /* 0x00000006000a7306 */ /* 0x000e620000209400 */
[----:B------:R-:W-:-:S07]  /*0c30*/  IMAD R2, R9, R7, R2 ;  /* 0x0000000709027224 */ /* 0x000fce00078e0202 */
        /* <DEDUP_REMOVED lines=16> */
[----:B------:R-:W-:Y:S02]  /*0d40*/  ISETP.NE.AND P1, PT, R5, RZ, PT ;  /* 0x000000ff0500720c */ /* 0x000fe40003f25270 */
[----:B---3--:R-:W-:Y:S01]  /*0d50*/  SHF.R.S32.HI R0, RZ, 0x1f, R16 ;  /* 0x0000001fff007819 */ /* 0x008fe20000011410 */
[----:B------:R-:W-:-:S04]  /*0d60*/  IMAD.WIDE.U32 R12, R16, UR10, RZ ;  /* 0x0000000a100c7c25 */ /* 0x000fc8000f8e00ff */
        /* <DEDUP_REMOVED lines=18> */
[-C--:B----4-:R-:W-:Y:S01]  /*0e90*/  IMAD R3, R3, R58.reuse, RZ ;  /* 0x0000003a03037224 */ /* 0x090fe200078e02ff */
        /* <DEDUP_REMOVED lines=16> */
.L_x_4013:
        /* <DEDUP_REMOVED lines=16> */
.L_x_4015:
[----:B------:R-:W2:Y:S01]  /*10a0*/  LDC.64 R60, c[0x0][0x3b8] ;  /* 0x0000ee00ff3c7b82 */ /* 0x000ea20000000a00 */
[----:B------:R-:W-:-:S05]  /*10b0*/  IADD3 R4, PT, PT, R0, R7, RZ ;  /* 0x0000000700047210 */ /* 0x000fca0007ffe0ff */
[C---:B--2---:R-:W-:Y:S02]  /*10c0*/  IMAD R9, R4.reuse, R61, RZ ;  /* 0x0000003d04097224 */ /* 0x044fe400078e02ff */
[----:B------:R-:W-:-:S05]  /*10d0*/  IMAD.WIDE.U32 R4, R4, R60, RZ ;  /* 0x0000003c04047225 */ /* 0x000fca00078e00ff */
[----:B------:R-:W-:Y:S02]  /*10e0*/  IADD3 R9, PT, PT, R5, R9, RZ ;  /* 0x0000000905097210 */ /* 0x000fe40007ffe0ff */
[----:B------:R-:W-:Y:S02]  /*10f0*/  MOV R10, R4 ;  /* 0x00000004000a7202 */ /* 0x000fe40000000f00 */
.L_x_4016:
        /* <DEDUP_REMOVED lines=14> */
.L_x_4017:
[----:B------:R-:W2:Y:S01]  /*11e0*/  LDC.64 R58, c[0x0][0x3c0] ;  /* 0x0000f000ff3a7b82 */ /* 0x000ea20000000a00 */
[----:B------:R-:W-:-:S05]  /*11f0*/  IADD3 R0, PT, PT, R0, R7, RZ ;  /* 0x0000000700007210 */ /* 0x000fca0007ffe0ff */
[C---:B--2---:R-:W-:Y:S02]  /*1200*/  IMAD R13, R0.reuse, R59, RZ ;  /* 0x0000003b000d7224 */ /* 0x044fe400078e02ff */
[----:B-1---5:R-:W-:-:S05]  /*1210*/  IMAD.WIDE.U32 R2, R0, R58, RZ ;  /* 0x0000003a00027225 */ /* 0x022fca00078e00ff */
[----:B------:R-:W-:Y:S02]  /*1220*/  IADD3 R13, PT, PT, R3, R13, RZ ;  /* 0x0000000d030d7210 */ /* 0x000fe40007ffe0ff */
[----:B------:R-:W-:-:S07]  /*1230*/  MOV R12, R2 ;  /* 0x00000002000c7202 */ /* 0x000fce0000000f00 */
.L_x_4018:
[----:B------:R-:W1:Y:S01]  /*1240*/  LDC R17, c[0x0][0x3e8] ;  /* 0x0000fa00ff117b82 */ /* 0x000e620000000800 */
[----:B------:R-:W-:Y:S02]  /*1250*/  MOV R4, RZ ;  /* 0x000000ff00047202 */ /* 0x000fe40000000f00 */
[----:B------:R-:W-:Y:S02]  /*1260*/  CS2R R142, SRZ ;  /* 0x00000000008e7805 */ /* 0x000fe4000001ff00 */
[----:B------:R-:W-:Y:S02]  /*1270*/  MOV R16, R10 ;  /* 0x0000000a00107202 */ /* 0x000fe40000000f00 */
[----:B-1----:R-:W-:-:S04]  /*1280*/  IABS R0, R17 ;  /* 0x0000001100007213 */ /* 0x002fc80000000000 */
        /* <DEDUP_REMOVED lines=9> */
[----:B------:R-:W-:-:S05]  /*1320*/  LEA R5, R57, 0xffffff80, 0x7 ;  /* 0xffffff8039057811 */ /* 0x000fca00078e38ff */
[----:B------:R-:W-:-:S04]  /*1330*/  IMAD.HI.U32 R4, R3, R2, RZ ;  /* 0x0000000203047227 */ /* 0x000fc800078e00ff */
[----:B------:R-:W-:Y:S02]  /*1340*/  IMAD.MOV R3, RZ, RZ, -R4 ;  /* 0x000000ffff037224 */ /* 0x000fe400078e0a04 */
[----:B------:R-:W-:-:S04]  /*1350*/  IMAD.WIDE.U32 R12, R5, R58, R12 ;  /* 0x0000003a050c7225 */ /* 0x000fc800078e000c */
[----:B------:R-:W-:Y:S02]  /*1360*/  IMAD R3, R0, R3, R2 ;  /* 0x0000000300037224 */ /* 0x000fe400078e0202 */
[----:B------:R-:W-:-:S03]  /*1370*/  IMAD R13, R5, R59, R13 ;  /* 0x0000003b050d7224 */ /* 0x000fc600078e020d */
[----:B------:R-:W-:-:S13]  /*1380*/  ISETP.GT.U32.AND P0, PT, R0, R3, PT ;  /* 0x000000030000720c */ /* 0x000fda0003f04070 */
[----:B------:R-:W-:Y:S01]  /*1390*/  @!P0 IADD3 R3, PT, PT, R3, -R0, RZ ;  /* 0x8000000003038210 */ /* 0x000fe20007ffe0ff */
[----:B------:R-:W-:-:S03]  /*13a0*/  @!P0 VIADD R4, R4, 0x1 ;  /* 0x0000000104048836 */ /* 0x000fc60000000000 */
[----:B------:R-:W-:Y:S02]  /*13b0*/  ISETP.GE.U32.AND P1, PT, R3, R0, PT ;  /* 0x000000000300720c */ /* 0x000fe40003f26070 */
[-C--:B------:R-:W-:Y:S01]  /*13c0*/  LOP3.LUT R0, R8, R17.reuse, RZ, 0x3c, !PT ;  /* 0x0000001108007212 */ /* 0x080fe200078e3cff */
[----:B------:R-:W2:Y:S03]  /*13d0*/  LDC.64 R2, c[0x0][0x3d0] ;  /* 0x0000f400ff027b82 */ /* 0x000ea60000000a00 */
[----:B------:R-:W-:Y:S02]  /*13e0*/  ISETP.GE.AND P0, PT, R0, RZ, PT ;  /* 0x000000ff0000720c */ /* 0x000fe40003f06270 */
[----:B------:R-:W-:-:S05]  /*13f0*/  LOP3.LUT R0, RZ, R17, RZ, 0x33, !PT ;  /* 0x00000011ff007212 */ /* 0x000fca00078e33ff */
[----:B------:R-:W-:Y:S02]  /*1400*/  @P1 IADD3 R4, PT, PT, R4, 0x1, RZ ;  /* 0x0000000104041810 */ /* 0x000fe40007ffe0ff */
[----:B------:R-:W-:Y:S01]  /*1410*/  ISETP.NE.AND P1, PT, R17, RZ, PT ;  /* 0x000000ff1100720c */ /* 0x000fe20003f25270 */
[----:B------:R-:W-:Y:S02]  /*1420*/  IMAD.MOV.U32 R17, RZ, RZ, R9 ;  /* 0x000000ffff117224 */ /* 0x000fe400078e0009 */
[----:B------:R-:W-:-:S05]  /*1430*/  IMAD.MOV.U32 R15, RZ, RZ, R4 ;  /* 0x000000ffff0f7224 */ /* 0x000fca00078e0004 */
[----:B------:R-:W-:-:S04]  /*1440*/  @!P0 IADD3 R15, PT, PT, -R15, RZ, RZ ;  /* 0x000000ff0f0f8210 */ /* 0x000fc80007ffe1ff */
[----:B------:R-:W-:Y:S01]  /*1450*/  SEL R10, R0, R15, !P1 ;  /* 0x0000000f000a7207 */ /* 0x000fe20004800000 */
[----:B------:R-:W-:-:S03]  /*1460*/  IMAD.WIDE.U32 R14, R5, R60, R16 ;  /* 0x0000003c050e7225 */ /* 0x000fc600078e0010 */
[----:B------:R-:W-:Y:S01]  /*1470*/  SHF.R.S32.HI R9, RZ, 0x1f, R10 ;  /* 0x0000001fff097819 */ /* 0x000fe2000001140a */
[----:B------:R-:W-:Y:S02]  /*1480*/  IMAD R15, R5, R61, R15 ;  /* 0x0000003d050f7224 */ /* 0x000fe400078e020f */
        /* <DEDUP_REMOVED lines=8> */
.L_x_4014:
[----:B------:R-:W-:Y:S01]  /*1510*/  IMAD.MOV.U32 R5, RZ, RZ, RZ ;  /* 0x000000ffff057224 */ /* 0x000fe200078e00ff */
[----:B------:R-:W1:Y:S01]  /*1520*/  LDC.64 R98, c[0x0][0x3b0] ;  /* 0x0000ec00ff627b82 */ /* 0x000e620000000a00 */
[----:B------:R-:W-:Y:S01]  /*1530*/  IMAD.SHL.U32 R12, R65, 0x8, RZ ;  /* 0x00000008410c7824 */ /* 0x000fe200078e00ff */
[----:B------:R-:W-:Y:S01]  /*1540*/  SHF.R.U32.HI R96, RZ, 0x2, R65 ;  /* 0x00000002ff607819 */ /* 0x000fe20000011641 */
[----:B------:R-:W2:Y:S02]  /*1550*/  LDCU.64 UR4, c[0x0][0x390] ;  /* 0x00007200ff0477ac */ /* 0x000ea40008000a00 */
[----:B------:R1:W5:Y:S01]  /*1560*/  @P2 LDG.E R5, desc[UR6][R20.64] ;  /* 0x0000000614052981 */ /* 0x000362000c1e1900 */
[----:B------:R-:W-:Y:S01]  /*1570*/  ISETP.NE.AND P2, PT, R136, -0x1, PT ;  /* 0xffffffff8800780c */ /* 0x000fe20003f45270 */
[----:B------:R-:W3:Y:S01]  /*1580*/  LDCU.64 UR10, c[0x0][0x3c8] ;  /* 0x00007900ff0a77ac */ /* 0x000ee20008000a00 */
[----:B------:R-:W-:Y:S02]  /*1590*/  MOV R97, RZ ;  /* 0x000000ff00617202 */ /* 0x000fe40000000f00 */
[----:B------:R-:W-:Y:S01]  /*15a0*/  LOP3.LUT R12, R12, 0x18, RZ, 0xc0, !PT ;  /* 0x000000180c0c7812 */ /* 0x000fe200078ec0ff */
[----:B------:R-:W4:Y:S01]  /*15b0*/  LDCU.64 UR8, c[0x0][0x388] ;  /* 0x00007100ff0877ac */ /* 0x000f220008000a00 */
[----:B------:R-:W-:-:S02]  /*15c0*/  IMAD.WIDE.U32 R6, R11, 0x40, R96 ;  /* 0x000000400b067825 */ /* 0x000fc400078e0060 */
[----:B------:R-:W-:Y:S01]  /*15d0*/  IADD3 R16, P3, PT, R12, R16, RZ ;  /* 0x000000100c107210 */ /* 0x000fe20007f7e0ff */
[----:B------:R-:W2:Y:S03]  /*15e0*/  LDC R11, c[0x0][0x450] ;  /* 0x00011400ff0b7b82 */ /* 0x000ea60000000800 */
[----:B------:R-:W-:-:S05]  /*15f0*/  IADD3.X R17, PT, PT, RZ, R10, RZ, P3, !PT ;  /* 0x0000000aff117210 */ /* 0x000fca0001ffe4ff */
[----:B------:R-:W3:Y:S01]  /*1600*/  @!P2 LDC.64 R2, c[0x0][0x398] ;  /* 0x0000e600ff02ab82 */ /* 0x000ee20000000a00 */
[----:B------:R-:W-:-:S04]  /*1610*/  IMAD.WIDE.U32 R16, R96, R58, R16 ;  /* 0x0000003a60107225 */ /* 0x000fc800078e0010 */
[----:B------:R-:W-:Y:S02]  /*1620*/  IMAD R75, R96, R59, R17 ;  /* 0x0000003b604b7224 */ /* 0x000fe400078e0211 */
[----:B-1----:R-:W-:-:S03]  /*1630*/  @P2 IMAD.WIDE.U32 R20, R136, R98, RZ ;  /* 0x0000006288142225 */ /* 0x002fc600078e00ff */
[C---:B------:R-:W-:Y:S01]  /*1640*/  SHF.L.U64.HI R75, R16.reuse, 0x1, R75 ;  /* 0x00000001104b7819 */ /* 0x040fe2000001024b */
[----:B------:R-:W-:Y:S02]  /*1650*/  IMAD.SHL.U32 R74, R16, 0x2, RZ ;  /* 0x00000002104a7824 */ /* 0x000fe400078e00ff */
[----:B------:R-:W-:Y:S01]  /*1660*/  IMAD R73, R7, R98, RZ ;  /* 0x0000006207497224 */ /* 0x000fe200078e02ff */
[----:B--2---:R-:W-:-:S03]  /*1670*/  LEA.HI R11, R11, R11, RZ, 0x1 ;  /* 0x0000000b0b0b7211 */ /* 0x004fc600078f08ff */
[----:B------:R-:W-:Y:S01]  /*1680*/  IMAD R73, R6, R99, R73 ;  /* 0x0000006306497224 */ /* 0x000fe200078e0249 */
[----:B------:R-:W-:Y:S01]  /*1690*/  SHF.R.S32.HI R11, RZ, 0x1, R11 ;  /* 0x00000001ff0b7819 */ /* 0x000fe2000001140b */
[----:B---3--:R-:W-:-:S04]  /*16a0*/  @!P2 IMAD.WIDE.U32 R18, R69, R2, RZ ;  /* 0x000000024512a225 */ /* 0x008fc800078e00ff */
[----:B------:R-:W-:Y:S01]  /*16b0*/  @!P2 IMAD.MOV.U32 R2, RZ, RZ, R18 ;  /* 0x000000ffff02a224 */ /* 0x000fe200078e0012 */
[----:B------:R-:W-:Y:S01]  /*16c0*/  IADD3 R18, P4, PT, R12, R14, RZ ;  /* 0x0000000e0c127210 */ /* 0x000fe20007f9e0ff */
[----:B------:R-:W-:Y:S02]  /*16d0*/  @P2 IMAD.MOV.U32 R2, RZ, RZ, R20 ;  /* 0x000000ffff022224 */ /* 0x000fe400078e0014 */
[----:B------:R-:W-:Y:S02]  /*16e0*/  @!P2 IMAD R3, R69, R3, R19 ;  /* 0x000000034503a224 */ /* 0x000fe400078e0213 */
[----:B------:R-:W-:Y:S01]  /*16f0*/  @P2 IMAD R3, R136, R99, R21 ;  /* 0x0000006388032224 */ /* 0x000fe200078e0215 */
[----:B------:R-:W-:Y:S01]  /*1700*/  IADD3 R14, P2, PT, R12, R2, RZ ;  /* 0x000000020c0e7210 */ /* 0x000fe20007f5e0ff */
[----:B------:R-:W-:Y:S01]  /*1710*/  IMAD.X R19, RZ, RZ, R9, P4 ;  /* 0x000000ffff137224 */ /* 0x000fe200020e0609 */
[----:B------:R-:W-:-:S03]  /*1720*/  SHF.L.U32 R2, R65, 0x2, RZ ;  /* 0x0000000241027819 */ /* 0x000fc600000006ff */
[----:B------:R-:W-:Y:S01]  /*1730*/  IMAD.X R15, RZ, RZ, R3, P2 ;  /* 0x000000ffff0f7224 */ /* 0x000fe200010e0603 */
[----:B------:R-:W-:Y:S01]  /*1740*/  SHF.R.S32.HI R3, RZ, 0x1f, R68 ;  /* 0x0000001fff037819 */ /* 0x000fe20000011444 */
[----:B------:R-:W-:Y:S01]  /*1750*/  IMAD.WIDE.U32 R18, R96, R60, R18 ;  /* 0x0000003c60127225 */ /* 0x000fe200078e0012 */
[----:B------:R-:W-:Y:S02]  /*1760*/  IADD3 R74, P2, PT, R74, UR4, RZ ;  /* 0x000000044a4a7c10 */ /* 0x000fe4000ff5e0ff */
[----:B------:R-:W-:Y:S01]  /*1770*/  LEA.HI R3, R3, R68, RZ, 0x7 ;  /* 0x0000004403037211 */ /* 0x000fe200078f38ff */
[----:B------:R-:W-:Y:S01]  /*1780*/  IMAD.WIDE.U32 R14, R8, UR10, R14 ;  /* 0x0000000a080e7c25 */ /* 0x000fe2000f8e000e */
[----:B------:R-:W-:Y:S02]  /*1790*/  IADD3.X R75, PT, PT, R75, UR5, RZ, P2, !PT ;  /* 0x000000054b4b7c10 */ /* 0x000fe400097fe4ff */
[----:B------:R-:W-:Y:S01]  /*17a0*/  SHF.R.S32.HI R72, RZ, 0x7, R3 ;  /* 0x00000007ff487819 */ /* 0x000fe20000011403 */
[----:B------:R-:W-:Y:S01]  /*17b0*/  IMAD R77, R96, R61, R19 ;  /* 0x0000003d604d7224 */ /* 0x000fe200078e0213 */
[----:B------:R-:W-:Y:S01]  /*17c0*/  SHF.L.U32 R76, R18, 0x1, RZ ;  /* 0x00000001124c7819 */ /* 0x000fe200000006ff */
[----:B------:R-:W-:Y:S01]  /*17d0*/  IMAD R9, R8, UR11, R15 ;  /* 0x0000000b08097c24 */ /* 0x000fe2000f8e020f */
[----:B------:R-:W-:Y:S01]  /*17e0*/  ISETP.GE.AND P2, PT, R72, R57, PT ;  /* 0x000000394800720c */ /* 0x000fe20003f46270 */
[----:B------:R-:W-:Y:S01]  /*17f0*/  IMAD.MOV.U32 R8, RZ, RZ, R14 ;  /* 0x000000ffff087224 */ /* 0x000fe200078e000e */
[----:B------:R-:W-:Y:S01]  /*1800*/  LOP3.LUT R2, R2, 0xc, RZ, 0xc0, !PT ;  /* 0x0000000c02027812 */ /* 0x000fe200078ec0ff */
[----:B------:R-:W-:Y:S01]  /*1810*/  IMAD.MOV.U32 R140, RZ, RZ, R74 ;  /* 0x000000ffff8c7224 */ /* 0x000fe200078e004a */
[----:B------:R-:W-:Y:S01]  /*1820*/  SHF.L.U64.HI R77, R18, 0x1, R77 ;  /* 0x00000001124d7819 */ /* 0x000fe2000001024d */
[----:B------:R-:W-:Y:S01]  /*1830*/  IMAD.WIDE.U32 R98, R6, R98, R8 ;  /* 0x0000006206627225 */ /* 0x000fe200078e0008 */
[----:B----4-:R-:W-:-:S03]  /*1840*/  IADD3 R76, P3, PT, R76, UR8, RZ ;  /* 0x000000084c4c7c10 */ /* 0x010fc6000ff7e0ff */
[----:B------:R-:W-:Y:S01]  /*1850*/  IMAD R89, R96, R11, R2 ;  /* 0x0000000b60597224 */ /* 0x000fe200078e0202 */
[----:B------:R-:W-:Y:S01]  /*1860*/  IADD3.X R77, PT, PT, R77, UR9, RZ, P3, !PT ;  /* 0x000000094d4d7c10 */ /* 0x000fe20009ffe4ff */
[----:B------:R-:W-:Y:S01]  /*1870*/  IMAD.MOV.U32 R141, RZ, RZ, R75 ;  /* 0x000000ffff8d7224 */ /* 0x000fe200078e004b */
[----:B------:R-:W-:Y:S02]  /*1880*/  MOV R138, R76 ;  /* 0x0000004c008a7202 */ /* 0x000fe40000000f00 */
[----:B------:R-:W-:Y:S02]  /*1890*/  SHF.R.S32.HI R84, RZ, 0x1f, R89 ;  /* 0x0000001fff547819 */ /* 0x000fe40000011459 */
[----:B------:R-:W-:Y:S02]  /*18a0*/  MOV R139, R77 ;  /* 0x0000004d008b7202 */ /* 0x000fe40000000f00 */
[----:B------:R-:W-:Y:S01]  /*18b0*/  IADD3 R73, PT, PT, R99, R73, RZ ;  /* 0x0000004963497210 */ /* 0x000fe20007ffe0ff */
[----:B------:R-:W-:Y:S06]  /*18c0*/  @P2 BRA `(.L_x_4019) ;  /* 0x0000003800002947 */ /* 0x000fec0003800000 */
[----:B------:R-:W1:Y:S01]  /*18d0*/  LDCU.128 UR20, c[0x0][0x4a0] ;  /* 0x00009400ff1477ac */ /* 0x000e620008000c00 */
[----:B------:R-:W-:Y:S01]  /*18e0*/  IMAD.MOV.U32 R13, RZ, RZ, RZ ;  /* 0x000000ffff0d7224 */ /* 0x000fe200078e00ff */
[----:B------:R-:W-:Y:S01]  /*18f0*/  @!P0 IADD3 R4, PT, PT, -R4, RZ, RZ ;  /* 0x000000ff04048210 */ /* 0x000fe20007ffe1ff */
[----:B------:R-:W2:Y:S01]  /*1900*/  LDC.64 R62, c[0x0][0x4b0] ;  /* 0x00012c00ff3e7b82 */ /* 0x000ea20000000a00 */
[----:B------:R-:W3:Y:S01]  /*1910*/  LDCU.128 UR8, c[0x0][0x490] ;  /* 0x00009200ff0877ac */ /* 0x000ee20008000c00 */
[C---:B------:R-:W-:Y:S01]  /*1920*/  LEA R92, R57.reuse, 0xffffff80, 0x7 ;  /* 0xffffff80395c7811 */ /* 0x040fe200078e38ff */
[C---:B------:R-:W-:Y:S01]  /*1930*/  IMAD R90, R57.reuse, -0x80, R68 ;  /* 0xffffff80395a7824 */ /* 0x040fe200078e0244 */
        /* <DEDUP_REMOVED lines=8> */
[----:B------:R-:W2:Y:S01]  /*19c0*/  LDC.64 R58, c[0x0][0x3c0] ;  /* 0x0000f000ff3a7b82 */ /* 0x000ea20000000a00 */
[----:B------:R-:W2:Y:S01]  /*19d0*/  LDCU.64 UR4, c[0x0][0x488] ;  /* 0x00009100ff0477ac */ /* 0x000ea20008000a00 */
[----:B------:R-:W-:Y:S01]  /*19e0*/  VIMNMX R72, PT, PT, RZ, R72, !PT ;  /* 0x00000048ff487248 */ /* 0x000fe20007fe0100 */
[----:B-1----:R-:W-:Y:S01]  /*19f0*/  IMAD.WIDE.U32 R16, R69, UR20, R12 ;  /* 0x0000001445107c25 */ /* 0x002fe2000f8e000c */
[----:B------:R-:W-:-:S02]  /*1a00*/  SHF.R.S32.HI R51, RZ, 0x1f, R50 ;  /* 0x0000001fff337819 */ /* 0x000fc40000011432 */
[C---:B------:R-:W-:Y:S01]  /*1a10*/  IADD3 R71, PT, PT, R96.reuse, 0x20, RZ ;  /* 0x0000002060477810 */ /* 0x040fe20007ffe0ff */
[----:B---3--:R-:W-:Y:S01]  /*1a20*/  IMAD.WIDE.U32 R8, R69, UR10, R12 ;  /* 0x0000000a45087c25 */ /* 0x008fe2000f8e000c */
[----:B------:R-:W-:-:S03]  /*1a30*/  IADD3 R85, PT, PT, R96, 0x60, RZ ;  /* 0x0000006060557810 */ /* 0x000fc60007ffe0ff */
        /* <DEDUP_REMOVED lines=10> */
[C---:B------:R-:W-:Y:S01]  /*1ae0*/  IMAD.WIDE.U32 R16, R0.reuse, UR12, R16 ;  /* 0x0000000c00107c25 */ /* 0x040fe2000f8e0010 */
[----:B------:R-:W3:Y:S03]  /*1af0*/  LDCU.64 UR12, c[0x0][0x4e0] ;  /* 0x00009c00ff0c77ac */ /* 0x000ee60008000a00 */
[----:B------:R-:W-:Y:S01]  /*1b00*/  IMAD R6, R0, UR19, R3 ;  /* 0x0000001300067c24 */ /* 0x000fe2000f8e0203 */
[----:B------:R-:W-:Y:S01]  /*1b10*/  IADD3 R3, P0, PT, -R68, R96, RZ ;  /* 0x0000006044037210 */ /* 0x000fe20007f1e1ff */
[----:B------:R-:W-:Y:S01]  /*1b20*/  IMAD.WIDE.U32 R8, R0, UR18, R8 ;  /* 0x0000001200087c25 */ /* 0x000fe2000f8e0008 */
[----:B------:R-:W-:Y:S01]  /*1b30*/  SHF.R.S32.HI R0, RZ, 0x1f, R68 ;  /* 0x0000001fff007819 */ /* 0x000fe20000011444 */
[----:B------:R-:W-:-:S02]  /*1b40*/  USHF.L.U32 UR18, UR22, 0x7, URZ ;  /* 0x0000000716127899 */ /* 0x000fc400080006ff */
[----:B------:R-:W-:Y:S01]  /*1b50*/  IMAD.IADD R15, R17, 0x1, R14 ;  /* 0x00000001110f7824 */ /* 0x000fe200078e020e */
[----:B------:R-:W-:Y:S01]  /*1b60*/  MOV R14, R16 ;  /* 0x00000010000e7202 */ /* 0x000fe20000000f00 */
[----:B------:R-:W-:Y:S01]  /*1b70*/  IMAD.X R0, RZ, RZ, ~R0, P0 ;  /* 0x000000ffff007224 */ /* 0x000fe200000e0e00 */
[C---:B------:R-:W-:Y:S01]  /*1b80*/  IADD3 R80, P0, PT, R50.reuse, R4, RZ ;  /* 0x0000000432507210 */ /* 0x040fe20007f1e0ff */
[----:B------:R-:W-:Y:S01]  /*1b90*/  IMAD.IADD R7, R9, 0x1, R6 ;  /* 0x0000000109077824 */ /* 0x000fe200078e0206 */
[----:B------:R-:W-:Y:S01]  /*1ba0*/  IADD3 R50, P1, PT, R50, R89, RZ ;  /* 0x0000005932327210 */ /* 0x000fe20007f3e0ff */
[----:B------:R-:W-:Y:S01]  /*1bb0*/  IMAD R2, R0, UR22, RZ ;  /* 0x0000001600027c24 */ /* 0x000fe2000f8e02ff */
[----:B------:R-:W-:Y:S01]  /*1bc0*/  LEA.HI.X.SX32 R81, R4, R51, 0x1, P0 ;  /* 0x0000003304517211 */ /* 0x000fe200000f0eff */
[----:B------:R-:W-:Y:S01]  /*1bd0*/  IMAD R0, R0, UR16, RZ ;  /* 0x0000001000007c24 */ /* 0x000fe2000f8e02ff */
[----:B------:R-:W-:Y:S01]  /*1be0*/  IADD3.X R51, PT, PT, R51, R84, RZ, P1, !PT ;  /* 0x0000005433337210 */ /* 0x000fe20000ffe4ff */
[C---:B------:R-:W-:Y:S01]  /*1bf0*/  IMAD.WIDE.U32 R4, R3.reuse, UR16, R14 ;  /* 0x0000001003047c25 */ /* 0x040fe2000f8e000e */
[----:B------:R-:W-:Y:S01]  /*1c00*/  SHF.L.U64.HI R81, R80, 0x1, R81 ;  /* 0x0000000150517819 */ /* 0x000fe20000010251 */
[----:B------:R-:W-:Y:S01]  /*1c10*/  USHF.L.U32 UR16, UR16, 0x7, URZ ;  /* 0x0000000710107899 */ /* 0x000fe200080006ff */
[C---:B------:R-:W-:Y:S01]  /*1c20*/  SHF.L.U64.HI R51, R50.reuse, 0x1, R51 ;  /* 0x0000000132337819 */ /* 0x040fe20000010233 */
[C---:B------:R-:W-:Y:S01]  /*1c30*/  IMAD R79, R3.reuse, UR17, R0 ;  /* 0x00000011034f7c24 */ /* 0x040fe2000f8e0200 */
[----:B------:R-:W-:Y:S01]  /*1c40*/  SHF.L.U32 R50, R50, 0x1, RZ ;  /* 0x0000000132327819 */ /* 0x000fe200000006ff */
[----:B------:R-:W-:Y:S01]  /*1c50*/  IMAD.MOV.U32 R6, RZ, RZ, R8 ;  /* 0x000000ffff067224 */ /* 0x000fe200078e0008 */
[----:B------:R-:W-:Y:S01]  /*1c60*/  LEA R78, P2, R4, UR8, 0x1 ;  /* 0x00000008044e7c11 */ /* 0x000fe2000f8408ff */
[----:B------:R-:W-:Y:S01]  /*1c70*/  IMAD.SHL.U32 R80, R80, 0x2, RZ ;  /* 0x0000000250507824 */ /* 0x000fe200078e00ff */
[----:B------:R-:W-:Y:S01]  /*1c80*/  IADD3 R14, P0, PT, R50, UR14, RZ ;  /* 0x0000000e320e7c10 */ /* 0x000fe2000ff1e0ff */
[----:B------:R-:W-:Y:S01]  /*1c90*/  IMAD R9, R3, UR23, R2 ;  /* 0x0000001703097c24 */ /* 0x000fe2000f8e0202 */
[----:B------:R-:W-:Y:S01]  /*1ca0*/  UMOV UR17, URZ ;  /* 0x000000ff00117c82 */ /* 0x000fe20008000000 */
[----:B------:R-:W-:Y:S01]  /*1cb0*/  IMAD.IADD R79, R5, 0x1, R79 ;  /* 0x00000001054f7824 */ /* 0x000fe200078e024f */
[----:B------:R-:W-:Y:S01]  /*1cc0*/  IADD3 R82, P1, PT, R80, UR14, RZ ;  /* 0x0000000e50527c10 */ /* 0x000fe2000ff3e0ff */
[----:B------:R-:W-:Y:S01]  /*1cd0*/  IMAD.WIDE.U32 R2, R3, UR22, R6 ;  /* 0x0000001603027c25 */ /* 0x000fe2000f8e0006 */
[----:B------:R-:W4:Y:S01]  /*1ce0*/  LDCU UR14, c[0x0][0x450] ;  /* 0x00008a00ff0e77ac */ /* 0x000f220008000800 */
[----:B------:R-:W-:-:S02]  /*1cf0*/  IADD3.X R15, PT, PT, R51, UR15, RZ, P0, !PT ;  /* 0x0000000f330f7c10 */ /* 0x000fc400087fe4ff */
[----:B------:R-:W-:Y:S01]  /*1d00*/  LEA.HI.X R79, R4, UR9, R79, 0x1, P2 ;  /* 0x00000009044f7c11 */ /* 0x000fe200090f0c4f */
[----:B------:R-:W-:Y:S01]  /*1d10*/  UIADD3 UR17, UP0, UPT, URZ, -UR17, URZ ;  /* 0x80000011ff117290 */ /* 0x000fe2000ff1e0ff */
[----:B--2---:R-:W-:Y:S01]  /*1d20*/  LEA R10, P2, R2, UR4, 0x1 ;  /* 0x00000004020a7c11 */ /* 0x004fe2000f8408ff */
[----:B------:R-:W2:Y:S01]  /*1d30*/  LDCU.U8 UR4, c[0x0][0x533] ;  /* 0x0000a660ff0477ac */ /* 0x000ea20008000000 */
[----:B------:R-:W-:Y:S01]  /*1d40*/  IADD3.X R83, PT, PT, R81, UR15, RZ, P1, !PT ;  /* 0x0000000f51537c10 */ /* 0x000fe20008ffe4ff */
[----:B------:R-:W-:Y:S01]  /*1d50*/  IMAD.MOV.U32 R87, RZ, RZ, R57 ;  /* 0x000000ffff577224 */ /* 0x000fe200078e0039 */
[----:B------:R-:W-:Y:S01]  /*1d60*/  IADD3 R9, PT, PT, R3, R9, RZ ;  /* 0x0000000903097210 */ /* 0x000fe20007ffe0ff */
[----:B------:R-:W-:Y:S01]  /*1d70*/  UIADD3.X UR16, UPT, UPT, URZ, ~UR16, URZ, UP0, !UPT ;  /* 0x80000010ff107290 */ /* 0x000fe200087fe4ff */
[----:B-1----:R-:W-:Y:S01]  /*1d80*/  IADD3 R80, P1, PT, R80, UR10, RZ ;  /* 0x0000000a50507c10 */ /* 0x002fe2000ff3e0ff */
[----:B------:R-:W-:Y:S01]  /*1d90*/  UIADD3.X UR18, UPT, UPT, URZ, ~UR18, URZ, UP0, !UPT ;  /* 0x80000012ff127290 */ /* 0x000fe200087fe4ff */
[----:B------:R-:W-:Y:S01]  /*1da0*/  IADD3 R50, P0, PT, R50, UR10, RZ ;  /* 0x0000000a32327c10 */ /* 0x000fe2000ff1e0ff */
[----:B------:R-:W-:Y:S01]  /*1db0*/  VIADD R86, R96, 0x40 ;  /* 0x0000004060567836 */ /* 0x000fe20000000000 */
[----:B------:R-:W-:Y:S01]  /*1dc0*/  LEA.HI.X R9, R2, UR5, R9, 0x1, P2 ;  /* 0x0000000502097c11 */ /* 0x000fe200090f0c09 */
[----:B------:R-:W-:Y:S01]  /*1dd0*/  USHF.R.S64 UR15, UR17, 0x1f, UR16 ;  /* 0x0000001f110f7899 */ /* 0x000fe20008001010 */
[----:B------:R-:W-:Y:S01]  /*1de0*/  IADD3.X R81, PT, PT, R81, UR11, RZ, P1, !PT ;  /* 0x0000000b51517c10 */ /* 0x000fe20008ffe4ff */
[----:B----4-:R-:W-:Y:S01]  /*1df0*/  IMAD.U32 R21, RZ, RZ, UR14 ;  /* 0x0000000eff157e24 */ /* 0x010fe2000f8e00ff */
[----:B------:R-:W-:Y:S01]  /*1e00*/  IADD3.X R51, PT, PT, R51, UR11, RZ, P0, !PT ;  /* 0x0000000b33337c10 */ /* 0x000fe200087fe4ff */
[----:B------:R-:W-:Y:S01]  /*1e10*/  USHF.R.S32.HI UR5, URZ, 0x1f, UR16 ;  /* 0x0000001fff057899 */ /* 0x000fe20008011410 */
[----:B------:R-:W1:Y:S01]  /*1e20*/  LDCU.128 UR8, c[0x0][0x3a0] ;  /* 0x00007400ff0877ac */ /* 0x000e620008000c00 */
[----:B------:R-:W-:-:S02]  /*1e30*/  USHF.R.S64 UR17, UR17, 0x1f, UR18 ;  /* 0x0000001f11117899 */ /* 0x000fc40008001012 */
[----:B------:R-:W-:Y:S02]  /*1e40*/  USHF.R.S32.HI UR16, URZ, 0x1f, UR18 ;  /* 0x0000001fff107899 */ /* 0x000fe40008011412 */
[----:B--23--:R-:W-:-:S11]  /*1e50*/  UISETP.NE.AND UP0, UPT, UR4, URZ, UPT ;  /* 0x000000ff0400728c */ /* 0x00cfd6000bf05270 */
.L_x_4041:
[----:B------:R-:W-:Y:S01]  /*1e60*/  LEA R22, P0, R62, R78, 0x6 ;  /* 0x0000004e3e167211 */ /* 0x000fe200078030ff */
[----:B------:R-:W-:Y:S01]  /*1e70*/  VIADD R88, R88, 0x80 ;  /* 0x0000008058587836 */ /* 0x000fe20000000000 */
[----:B------:R-:W-:Y:S01]  /*1e80*/  LEA R2, P1, R58, R74, 0x6 ;  /* 0x0000004a3a027211 */ /* 0x000fe200078230ff */
[----:B------:R-:W-:Y:S01]  /*1e90*/  VIADD R90, R90, 0x80 ;  /* 0x000000805a5a7836 */ /* 0x000fe20000000000 */
[----:B------:R-:W-:Y:S01]  /*1ea0*/  LEA.HI.X R23, R62, R79, R63, 0x6, P0 ;  /* 0x0000004f3e177211 */ /* 0x000fe200000f343f */
[----:B------:R-:W2:Y:S01]  /*1eb0*/  LDC.64 R60, c[0x0][0x3b8] ;  /* 0x0000ee00ff3c7b82 */ /* 0x000ea20000000a00 */
[CC--:B------:R-:W-:Y:S01]  /*1ec0*/  ISETP.GE.AND P6, PT, R96.reuse, R88.reuse, PT ;  /* 0x000000586000720c */ /* 0x0c0fe20003fc6270 */
[----:B------:R-:W-:Y:S01]  /*1ed0*/  VIADD R87, R87, 0xffffffff ;  /* 0xffffffff57577836 */ /* 0x000fe20000000000 */
[C---:B------:R-:W-:Y:S01]  /*1ee0*/  ISETP.GE.AND P5, PT, R71.reuse, R88, PT ;  /* 0x000000584700720c */ /* 0x040fe20003fa6270 */
[----:B------:R-:W-:Y:S01]  /*1ef0*/  BSSY.RECONVERGENT B1, `(.L_x_4020) ;  /* 0x00002bf000017945 */ /* 0x000fe20003800200 */
[-C--:B------:R-:W-:Y:S01]  /*1f00*/  ISETP.GE.AND P6, PT, R96, R90.reuse, !P6 ;  /* 0x0000005a6000720c */ /* 0x080fe200077c6270 */
[----:B------:R-:W-:Y:S01]  /*1f10*/  IMAD.MOV.U32 R94, RZ, RZ, R92 ;  /* 0x000000ffff5e7224 */ /* 0x000fe200078e005c */
[----:B------:R-:W-:Y:S02]  /*1f20*/  ISETP.GE.AND P5, PT, R71, R90, !P5 ;  /* 0x0000005a4700720c */ /* 0x000fe40006fa6270 */
[----:B------:R-:W-:Y:S02]  /*1f30*/  LEA.HI.X R3, R58, R75, R59, 0x6, P1 ;  /* 0x0000004b3a037211 */ /* 0x000fe400008f343b */
[CC--:B------:R-:W-:Y:S02]  /*1f40*/  ISETP.GE.AND P4, PT, R86.reuse, R88.reuse, PT ;  /* 0x000000585600720c */ /* 0x0c0fe40003f86270 */
[C---:B------:R-:W-:Y:S02]  /*1f50*/  ISETP.GE.AND P3, PT, R85.reuse, R88, PT ;  /* 0x000000585500720c */ /* 0x040fe40003f66270 */
[-C--:B------:R-:W-:Y:S02]  /*1f60*/  ISETP.GE.AND P4, PT, R86, R90.reuse, !P4 ;  /* 0x0000005a5600720c */ /* 0x080fe40006786270 */
[----:B------:R-:W-:Y:S01]  /*1f70*/  ISETP.GE.AND P3, PT, R85, R90, !P3 ;  /* 0x0000005a5500720c */ /* 0x000fe20005f66270 */
[----:B------:R-:W3:Y:S01]  /*1f80*/  @P6 LDG.E.128 R4, desc[UR6][R78.64] ;  /* 0x000000064e046981 */ /* 0x000ee2000c1e1d00 */
[----:B------:R-:W-:Y:S09]  /*1f90*/  ISETP.GT.AND P2, PT, R87, R72, PT ;  /* 0x000000485700720c */ /* 0x000ff20003f44270 */
[----:B------:R-:W-:Y:S02]  /*1fa0*/  @P4 LEA R32, P0, R62, R22, 0x6 ;  /* 0x000000163e204211 */ /* 0x000fe400078030ff */
[----:B------:R-:W-:Y:S02]  /*1fb0*/  @P4 LEA R28, P1, R58, R2, 0x6 ;  /* 0x000000023a1c4211 */ /* 0x000fe400078230ff */
[C---:B------:R-:W-:Y:S02]  /*1fc0*/  @P4 LEA.HI.X R33, R62.reuse, R23, R63, 0x6, P0 ;  /* 0x000000173e214211 */ /* 0x040fe400000f343f */
[----:B------:R-:W-:Y:S02]  /*1fd0*/  @P3 LEA R30, P0, R62, R22, 0x7 ;  /* 0x000000163e1e3211 */ /* 0x000fe400078038ff */
[----:B------:R-:W-:Y:S02]  /*1fe0*/  @P4 LEA.HI.X R29, R58, R3, R59, 0x6, P1 ;  /* 0x000000033a1d4211 */ /* 0x000fe400008f343b */
[----:B------:R-:W-:Y:S01]  /*1ff0*/  @P3 LEA.HI.X R31, R62, R23, R63, 0x7, P0 ;  /* 0x000000173e1f3211 */ /* 0x000fe200000f3c3f */
[----:B---3--:R3:W-:Y:S01]  /*2000*/  @P6 STG.E.128 desc[UR6][R74.64], R4 ;  /* 0x000000044a006986 */ /* 0x0087e2000c101d06 */
[C---:B--2---:R-:W-:Y:S01]  /*2010*/  SHF.L.U64.HI R38, R60.reuse, 0x5, R61 ;  /* 0x000000053c267819 */ /* 0x044fe2000001023d */
[----:B------:R-:W-:Y:S02]  /*2020*/  IMAD.SHL.U32 R37, R60, 0x20, RZ ;  /* 0x000000203c257824 */ /* 0x000fe400078e00ff */
[----:B----4-:R2:W4:Y:S02]  /*2030*/  @P5 LDG.E.128 R24, desc[UR6][R22.64] ;  /* 0x0000000616185981 */ /* 0x010524000c1e1d00 */
[C---:B--2---:R-:W-:Y:S04]  /*2040*/  @P3 LEA R22, P0, R58.reuse, R2, 0x7 ;  /* 0x000000023a163211 */ /* 0x044fe800078038ff */
[----:B------:R-:W-:Y:S02]  /*2050*/  @P3 LEA.HI.X R23, R58, R3, R59, 0x7, P0 ;  /* 0x000000033a173211 */ /* 0x000fe400000f3c3b */
[----:B------:R-:W-:Y:S01]  /*2060*/  ISETP.NE.AND P0, PT, R21, RZ, PT ;  /* 0x000000ff1500720c */ /* 0x000fe20003f05270 */
[----:B----4-:R2:W-:Y:S04]  /*2070*/  @P5 STG.E.128 desc[UR6][R2.64], R24 ;  /* 0x0000001802005986 */ /* 0x0105e8000c101d06 */
[----:B------:R-:W4:Y:S04]  /*2080*/  @P4 LDG.E.128 R16, desc[UR6][R32.64] ;  /* 0x0000000620104981 */ /* 0x000f28000c1e1d00 */
[----:B----4-:R2:W-:Y:S04]  /*2090*/  @P4 STG.E.128 desc[UR6][R28.64], R16 ;  /* 0x000000101c004986 */ /* 0x0105e8000c101d06 */
[----:B---3--:R-:W3:Y:S04]  /*20a0*/  @P3 LDG.E.128 R4, desc[UR6][R30.64] ;  /* 0x000000061e043981 */ /* 0x008ee8000c1e1d00 */
[----:B---3--:R2:W-:Y:S01]  /*20b0*/  @P3 STG.E.128 desc[UR6][R22.64], R4 ;  /* 0x0000000416003986 */ /* 0x0085e2000c101d06 */
[----:B------:R-:W-:Y:S05]  /*20c0*/  @P0 BRA `(.L_x_4021) ;  /* 0x0000000000640947 */ /* 0x000fea0003800000 */
[----:B------:R-:W-:Y:S01]  /*20d0*/  @P6 IMAD.MOV.U32 R8, RZ, RZ, R10 ;  /* 0x000000ffff086224 */ /* 0x000fe200078e000a */
[----:B--2---:R-:W2:Y:S01]  /*20e0*/  LDC.64 R2, c[0x0][0x4a8] ;  /* 0x00012a00ff027b82 */ /* 0x004ea20000000a00 */
[C---:B------:R-:W-:Y:S01]  /*20f0*/  LEA R22, P1, R37.reuse, R76, 0x1 ;  /* 0x0000004c25167211 */ /* 0x040fe200078208ff */
[----:B------:R-:W-:Y:S02]  /*2100*/  IMAD.MOV.U32 R21, RZ, RZ, RZ ;  /* 0x000000ffff157224 */ /* 0x000fe400078e00ff */
[----:B------:R-:W3:Y:S01]  /*2110*/  @P6 LDG.E.128 R16, desc[UR6][R8.64] ;  /* 0x0000000608106981 */ /* 0x000ee2000c1e1d00 */
[----:B------:R-:W-:Y:S03]  /*2120*/  LEA.HI.X R23, R37, R77, R38, 0x1, P1 ;  /* 0x0000004d25177211 */ /* 0x000fe600008f0c26 */
[----:B---3--:R3:W-:Y:S01]  /*2130*/  @P6 STG.E.128 desc[UR6][R76.64], R16 ;  /* 0x000000104c006986 */ /* 0x0087e2000c101d06 */
[C---:B--2---:R-:W-:Y:S04]  /*2140*/  LEA R28, P0, R2.reuse, R10, 0x6 ;  /* 0x0000000a021c7211 */ /* 0x044fe800078030ff */
[C-C-:B------:R-:W-:Y:S02]  /*2150*/  LEA.HI.X R29, R2.reuse, R9, R3.reuse, 0x6, P0 ;  /* 0x00000009021d7211 */ /* 0x140fe400000f3403 */
[C---:B------:R-:W-:Y:S03]  /*2160*/  @P4 LEA R30, P0, R2.reuse, R28, 0x6 ;  /* 0x0000001c021e4211 */ /* 0x040fe600078030ff */
[----:B------:R-:W2:Y:S01]  /*2170*/  @P5 LDG.E.128 R4, desc[UR6][R28.64] ;  /* 0x000000061c045981 */ /* 0x000ea2000c1e1d00 */
[----:B------:R-:W-:Y:S02]  /*2180*/  @P4 LEA.HI.X R31, R2, R29, R3, 0x6, P0 ;  /* 0x0000001d021f4211 */ /* 0x000fe400000f3403 */
[C---:B------:R-:W-:Y:S04]  /*2190*/  @P4 LEA R32, P0, R60.reuse, R22, 0x6 ;  /* 0x000000163c204211 */ /* 0x040fe800078030ff */
[----:B------:R-:W-:Y:S01]  /*21a0*/  @P4 LEA.HI.X R33, R60, R23, R61, 0x6, P0 ;  /* 0x000000173c214211 */ /* 0x000fe200000f343d */
[----:B--2---:R3:W-:Y:S04]  /*21b0*/  @P5 STG.E.128 desc[UR6][R22.64], R4 ;  /* 0x0000000416005986 */ /* 0x0047e8000c101d06 */
[----:B------:R-:W2:Y:S04]  /*21c0*/  @P4 LDG.E.128 R24, desc[UR6][R30.64] ;  /* 0x000000061e184981 */ /* 0x000ea8000c1e1d00 */
[----:B--2---:R3:W-:Y:S01]  /*21d0*/  @P4 STG.E.128 desc[UR6][R32.64], R24 ;  /* 0x0000001820004986 */ /* 0x0047e2000c101d06 */
[----:B------:R-:W-:Y:S05]  /*21e0*/  @!P3 BRA `(.L_x_4022) ;  /* 0x00000028003cb947 */ /* 0x000fea0003800000 */
[C---:B---3--:R-:W-:Y:S04]  /*21f0*/  LEA R16, P0, R2.reuse, R28, 0x7 ;  /* 0x0000001c02107211 */ /* 0x048fe800078038ff */
[----:B------:R-:W-:Y:S02]  /*2200*/  LEA.HI.X R17, R2, R29, R3, 0x7, P0 ;  /* 0x0000001d02117211 */ /* 0x000fe400000f3c03 */
[C---:B------:R-:W-:Y:S03]  /*2210*/  LEA R2, P0, R60.reuse, R22, 0x7 ;  /* 0x000000163c027211 */ /* 0x040fe600078038ff */
[----:B------:R-:W2:Y:S01]  /*2220*/  LDG.E.128 R4, desc[UR6][R16.64] ;  /* 0x0000000610047981 */ /* 0x000ea2000c1e1d00 */
[----:B------:R-:W-:Y:S05]  /*2230*/  LEA.HI.X R3, R60, R23, R61, 0x7, P0 ;  /* 0x000000173c037211 */ /* 0x000fea00000f3c3d */
[----:B--2---:R2:W-:Y:S01]  /*2240*/  STG.E.128 desc[UR6][R2.64], R4 ;  /* 0x0000000402007986 */ /* 0x0045e2000c101d06 */
[----:B------:R-:W-:Y:S05]  /*2250*/  BRA `(.L_x_4022) ;  /* 0x0000002800207947 */ /* 0x000fea0003800000 */
.L_x_4021:
[----:B------:R-:W-:Y:S05]  /*2260*/  BRA.U !UP0, `(.L_x_4023) ;  /* 0x0000000d08e07547 */ /* 0x000fea000b800000 */
[----:B------:R-:W3:Y:S01]  /*2270*/  LDC.64 R34, c[0x0][0x4a8] ;  /* 0x00012a00ff227b82 */ /* 0x000ee20000000a00 */
[----:B------:R-:W-:Y:S07]  /*2280*/  BSSY.RECONVERGENT B0, `(.L_x_4024) ;  /* 0x0000037000007945 */ /* 0x000fee0003800200 */
[----:B------:R-:W4:Y:S01]  /*2290*/  LDC R36, c[0x0][0x450] ;  /* 0x00011400ff247b82 */ /* 0x000f220000000800 */
[----:B---3--:R-:W-:Y:S01]  /*22a0*/  LEA R40, P1, R34, R10, 0x6 ;  /* 0x0000000a22287211 */ /* 0x008fe200078230ff */
[----:B------:R-:W-:Y:S01]  /*22b0*/  @!UPT UIADD3 URZ, UPT, UPT, URZ, URZ, URZ ;  /* 0x000000fffffff290 */ /* 0x000fe2000fffe0ff */
[----:B------:R-:W-:Y:S11]  /*22c0*/  @!P6 BRA `(.L_x_4025) ;  /* 0x0000000000c8e947 */ /* 0x000ff60003800000 */
[----:B------:R-:W-:Y:S02]  /*22d0*/  ISETP.GE.AND P0, PT, R12, R21, PT ;  /* 0x000000150c00720c */ /* 0x000fe40003f06270 */
[----:B------:R-:W-:Y:S05]  /*22e0*/  MOV R8, R10 ;  /* 0x0000000a00087202 */ /* 0x000fea0000000f00 */
[----:B--2---:R-:W2:Y:S08]  /*22f0*/  LDG.E.128 R16, desc[UR6][R8.64] ;  /* 0x0000000608107981 */ /* 0x004eb0000c1e1d00 */
        /* <DEDUP_REMOVED lines=47> */
.L_x_4025:
[----:B-1----:R-:W-:Y:S05]  /*25f0*/  BSYNC.RECONVERGENT B0 ;  /* 0x0000000000007941 */ /* 0x002fea0003800200 */
.L_x_4024:
[----:B------:R-:W-:Y:S01]  /*2600*/  LEA.HI.X R41, R34, R9, R35, 0x6, P1 ;  /* 0x0000000922297211 */ /* 0x000fe200008f3423 */
[----:B------:R-:W-:Y:S04]  /*2610*/  BSSY.RECONVERGENT B0, `(.L_x_4026) ;  /* 0x0000038000007945 */ /* 0x000fe80003800200 */
[----:B------:R-:W-:Y:S05]  /*2620*/  @!P5 BRA `(.L_x_4027) ;  /* 0x0000000000d8d947 */ /* 0x000fea0003800000 */
[----:B------:R-:W-:Y:S01]  /*2630*/  ISETP.GE.AND P0, PT, R12, R21, PT ;  /* 0x000000150c00720c */ /* 0x000fe20003f06270 */
[----:B--23--:R-:W2:Y:S01]  /*2640*/  LDG.E.128 R16, desc[UR6][R40.64] ;  /* 0x0000000628107981 */ /* 0x00cea2000c1e1d00 */
        /* <DEDUP_REMOVED lines=52> */
.L_x_4027:
[----:B------:R-:W-:Y:S05]  /*2990*/  BSYNC.RECONVERGENT B0 ;  /* 0x0000000000007941 */ /* 0x000fea0003800200 */
.L_x_4026:
[----:B------:R-:W-:Y:S04]  /*29a0*/  BSSY.RECONVERGENT B0, `(.L_x_4028) ;  /* 0x000003e000007945 */ /* 0x000fe80003800200 */
[----:B------:R-:W-:Y:S05]  /*29b0*/  @!P4 BRA `(.L_x_4029) ;  /* 0x0000000000f0c947 */ /* 0x000fea0003800000 */
[----:B------:R-:W-:Y:S02]  /*29c0*/  ISETP.GE.AND P0, PT, R12, R21, PT ;  /* 0x000000150c00720c */ /* 0x000fe40003f06270 */
[C---:B------:R-:W-:Y:S04]  /*29d0*/  LEA R42, P1, R34.reuse, R40, 0x6 ;  /* 0x00000028222a7211 */ /* 0x040fe800078230ff */
[----:B------:R-:W-:Y:S02]  /*29e0*/  LEA.HI.X R43, R34, R41, R35, 0x6, P1 ;  /* 0x00000029222b7211 */ /* 0x000fe400008f3423 */
[----:B------:R-:W-:Y:S03]  /*29f0*/  LEA R45, P1, R37, R76, 0x1 ;  /* 0x0000004c252d7211 */ /* 0x000fe600078208ff */
[----:B-123--:R-:W2:Y:S01]  /*2a00*/  LDG.E.128 R16, desc[UR6][R42.64] ;  /* 0x000000062a107981 */ /* 0x00eea2000c1e1d00 */
[C---:B------:R-:W-:Y:S02]  /*2a10*/  LEA R48, P4, R60.reuse, R45, 0x6 ;  /* 0x0000002d3c307211 */ /* 0x040fe400078830ff */
[----:B------:R-:W-:Y:S02]  /*2a20*/  @!P0 SHF.L.U32 R5, R11, 0x5, RZ ;  /* 0x000000050b058819 */ /* 0x000fe400000006ff */
[----:B------:R-:W-:Y:S03]  /*2a30*/  LEA.HI.X R44, R37, R77, R38, 0x1, P1 ;  /* 0x0000004d252c7211 */ /* 0x000fe600008f0c26 */
[C---:B------:R-:W-:Y:S01]  /*2a40*/  @!P0 IMAD.WIDE R32, R5.reuse, 0x2, R50 ;  /* 0x0000000205208825 */ /* 0x040fe200078e0232 */
[----:B------:R-:W-:Y:S03]  /*2a50*/  LEA.HI.X R49, R60, R44, R61, 0x6, P4 ;  /* 0x0000002c3c317211 */ /* 0x000fe600020f343d */
        /* <DEDUP_REMOVED lines=50> */
.L_x_4029:
[----:B------:R-:W-:Y:S05]  /*2d80*/  BSYNC.RECONVERGENT B0 ;  /* 0x0000000000007941 */ /* 0x000fea0003800200 */
.L_x_4028:
[----:B------:R-:W-:Y:S04]  /*2d90*/  BSSY.RECONVERGENT B0, `(.L_x_4030) ;  /* 0x000003e000007945 */ /* 0x000fe80003800200 */
[----:B------:R-:W-:Y:S05]  /*2da0*/  @!P3 BRA `(.L_x_4031) ;  /* 0x0000000000f0b947 */ /* 0x000fea0003800000 */
[----:B------:R-:W-:Y:S02]  /*2db0*/  ISETP.GE.AND P0, PT, R12, R21, PT ;  /* 0x000000150c00720c */ /* 0x000fe40003f06270 */
[C---:B------:R-:W-:Y:S04]  /*2dc0*/  LEA R40, P1, R34.reuse, R40, 0x7 ;  /* 0x0000002822287211 */ /* 0x040fe800078238ff */
[----:B------:R-:W-:Y:S02]  /*2dd0*/  LEA.HI.X R41, R34, R41, R35, 0x7, P1 ;  /* 0x0000002922297211 */ /* 0x000fe400008f3c23 */
[C---:B------:R-:W-:Y:S03]  /*2de0*/  LEA R35, P1, R37.reuse, R76, 0x1 ;  /* 0x0000004c25237211 */ /* 0x040fe600078208ff */
[----:B-123--:R1:W2:Y:S01]  /*2df0*/  LDG.E.128 R16, desc[UR6][R40.64] ;  /* 0x0000000628107981 */ /* 0x00e2a2000c1e1d00 */
[----:B------:R-:W-:Y:S02]  /*2e00*/  LEA.HI.X R37, R37, R77, R38, 0x1, P1 ;  /* 0x0000004d25257211 */ /* 0x000fe400008f0c26 */
[----:B------:R-:W-:Y:S05]  /*2e10*/  @!P0 SHF.L.U32 R5, R11, 0x5, RZ ;  /* 0x000000050b058819 */ /* 0x000fea00000006ff */
[C---:B------:R-:W-:Y:S04]  /*2e20*/  @!P0 IMAD.WIDE R32, R5.reuse, 0x2, R50 ;  /* 0x0000000205208825 */ /* 0x040fe800078e0232 */
[----:B------:R-:W-:Y:S04]  /*2e30*/  @!P0 IMAD.WIDE R24, R5, 0x2, R14 ;  /* 0x0000000205188825 */ /* 0x000fe800078e020e */
[C---:B------:R-:W-:Y:S04]  /*2e40*/  @!P0 IMAD.WIDE R32, R11.reuse, 0x80, R32 ;  /* 0x000000800b208825 */ /* 0x040fe800078e0220 */
[----:B------:R-:W-:Y:S02]  /*2e50*/  @!P0 IMAD.WIDE R24, R11, 0x80, R24 ;  /* 0x000000800b188825 */ /* 0x000fe400078e0218 */
[----:B------:R-:W3:Y:S01]  /*2e60*/  @!P0 LDG.E.64 R32, desc[UR6][R32.64] ;  /* 0x0000000620208981 */ /* 0x000ee2000c1e1b00 */
[----:B-1----:R-:W-:Y:S05]  /*2e70*/  LEA R40, P1, R60, R35, 0x7 ;  /* 0x000000233c287211 */ /* 0x002fea00078238ff */
        /* <DEDUP_REMOVED lines=47> */
.L_x_4031:
[----:B------:R-:W-:Y:S05]  /*3170*/  BSYNC.RECONVERGENT B0 ;  /* 0x0000000000007941 */ /* 0x000fea0003800200 */
.L_x_4030:
[----:B------:R-:W1:Y:S01]  /*3180*/  LDC R21, c[0x0][0x450] ;  /* 0x00011400ff157b82 */ /* 0x000e620000000800 */
[----:B--2-4-:R-:W-:Y:S05]  /*3190*/  IMAD.U32 R3, R36, -0x40, RZ ;  /* 0xffffffc024037824 */ /* 0x014fea00078e00ff */
[C---:B------:R-:W-:Y:S02]  /*31a0*/  LEA R14, P1, R3.reuse, R14, 0x1 ;  /* 0x0000000e030e7211 */ /* 0x040fe400078208ff */
[C---:B------:R-:W-:Y:S02]  /*31b0*/  LEA R50, P0, R3.reuse, R50, 0x1 ;  /* 0x0000003203327211 */ /* 0x040fe400078008ff */
[C---:B------:R-:W-:Y:S02]  /*31c0*/  LEA.HI.X.SX32 R15, R3.reuse, R15, 0x1, P1 ;  /* 0x0000000f030f7211 */ /* 0x040fe400008f0eff */
[----:B------:R-:W-:Y:S01]  /*31d0*/  LEA.HI.X.SX32 R51, R3, R51, 0x1, P0 ;  /* 0x0000003303337211 */ /* 0x000fe200000f0eff */
[----:B------:R-:W-:Y:S05]  /*31e0*/  BRA `(.L_x_4022) ;  /* 0x00000018003c7947 */ /* 0x000fea0003800000 */
.L_x_4023:
[----:B------:R-:W-:Y:S01]  /*31f0*/  LEA.HI R20, R21, R21, RZ, 0x1 ;  /* 0x0000001515147211 */ /* 0x000fe200078f08ff */
[----:B------:R-:W3:Y:S01]  /*3200*/  LDC.64 R66, c[0x0][0x4a8] ;  /* 0x00012a00ff427b82 */ /* 0x000ee20000000a00 */
[----:B--2---:R-:W-:Y:S01]  /*3210*/  SHF.R.U32.HI R23, RZ, 0x1, R21 ;  /* 0x00000001ff177819 */ /* 0x004fe20000011615 */
[----:B------:R-:W-:Y:S01]  /*3220*/  BSSY.RECONVERGENT B0, `(.L_x_4032) ;  /* 0x0000060000007945 */ /* 0x000fe20003800200 */
[----:B------:R-:W-:Y:S02]  /*3230*/  SHF.R.S32.HI R20, RZ, 0x1, R20 ;  /* 0x00000001ff147819 */ /* 0x000fe40000011414 */
[----:B------:R-:W-:Y:S03]  /*3240*/  ISETP.GE.U32.AND P1, PT, R12, R23, PT ;  /* 0x000000170c00720c */ /* 0x000fe60003f26070 */
[----:B------:R-:W2:Y:S01]  /*3250*/  LDC R91, c[0x0][0x450] ;  /* 0x00011400ff5b7b82 */ /* 0x000ea20000000800 */
[----:B------:R-:W-:Y:S05]  /*3260*/  IMAD.MOV R20, RZ, RZ, -R20 ;  /* 0x000000ffff147224 */ /* 0x000fea00078e0a14 */
[----:B------:R-:W-:Y:S02]  /*3270*/  SEL R23, R23, R20, !P1 ;  /* 0x0000001417177207 */ /* 0x000fe40004800000 */
[C---:B---3--:R-:W-:Y:S04]  /*3280*/  LEA R24, P0, R66.reuse, R10, 0x6 ;  /* 0x0000000a42187211 */ /* 0x048fe800078030ff */
[----:B------:R-:W-:Y:S01]  /*3290*/  LEA.HI.X R25, R66, R9, R67, 0x6, P0 ;  /* 0x0000000942197211 */ /* 0x000fe200000f3443 */
[----:B------:R-:W-:Y:S08]  /*32a0*/  @!P6 BRA `(.L_x_4033) ;  /* 0x00000004005ce947 */ /* 0x000ff00003800000 */
[----:B------:R-:W-:Y:S02]  /*32b0*/  ISETP.GE.AND P0, PT, R12, R21, PT ;  /* 0x000000150c00720c */ /* 0x000fe40003f06270 */
[----:B------:R-:W-:Y:S05]  /*32c0*/  MOV R8, R10 ;  /* 0x0000000a00087202 */ /* 0x000fea0000000f00 */
[----:B------:R-:W3:Y:S06]  /*32d0*/  LDG.E.128 R52, desc[UR6][R8.64] ;  /* 0x0000000608347981 */ /* 0x000eec000c1e1d00 */
[----:B------:R-:W-:Y:S01]  /*32e0*/  @!P0 IMAD.WIDE R16, R23, 0x2, R8 ;  /* 0x0000000217108825 */ /* 0x000fe200078e0208 */
[----:B------:R-:W-:Y:S02]  /*32f0*/  @!P0 SEL R95, R20, RZ, P1 ;  /* 0x000000ff145f8207 */ /* 0x000fe40000800000 */
[----:B------:R-:W-:Y:S02]  /*3300*/  @!P0 SHF.R.S32.HI R104, RZ, 0x1f, R20 ;  /* 0x0000001fff688819 */ /* 0x000fe40000011414 */
[----:B------:R-:W-:Y:S01]  /*3310*/  @!P0 SHF.L.U32 R93, R95, 0x1, RZ ;  /* 0x000000015f5d8819 */ /* 0x000fe200000006ff */
[----:B------:R-:W4:Y:S01]  /*3320*/  @!P0 LDG.E.128 R16, desc[UR6][R16.64] ;  /* 0x0000000610108981 */ /* 0x000f22000c1e1d00 */
[----:B------:R-:W-:Y:S02]  /*3330*/  @!P0 SEL R104, R104, RZ, P1 ;  /* 0x000000ff68688207 */ /* 0x000fe40000800000 */
        /* <DEDUP_REMOVED lines=78> */
.L_x_4033:
[----:B-1----:R-:W-:Y:S05]  /*3820*/  BSYNC.RECONVERGENT B0 ;  /* 0x0000000000007941 */ /* 0x002fea0003800200 */
.L_x_4032:
[----:B------:R-:W-:Y:S04]  /*3830*/  BSSY.RECONVERGENT B0, `(.L_x_4034) ;  /* 0x000005e000007945 */ /* 0x000fe80003800200 */
[----:B------:R-:W-:Y:S05]  /*3840*/  @!P5 BRA `(.L_x_4035) ;  /* 0x000000040070d947 */ /* 0x000fea0003800000 */
[----:B------:R-:W-:Y:S01]  /*3850*/  ISETP.GE.AND P0, PT, R12, R21, PT ;  /* 0x000000150c00720c */ /* 0x000fe20003f06270 */
[----:B---3--:R-:W3:Y:S11]  /*3860*/  LDG.E.128 R52, desc[UR6][R24.64] ;  /* 0x0000000618347981 */ /* 0x008ef6000c1e1d00 */
[----:B------:R-:W-:Y:S01]  /*3870*/  @!UPT UIADD3 URZ, UPT, UPT, URZ, URZ, URZ ;  /* 0x000000fffffff290 */ /* 0x000fe2000fffe0ff */
[----:B------:R-:W-:Y:S01]  /*3880*/  @!P0 IMAD.WIDE R16, R23, 0x2, R24 ;  /* 0x0000000217108825 */ /* 0x000fe200078e0218 */
[----:B------:R-:W-:Y:S02]  /*3890*/  @!P0 SEL R95, R20, RZ, P1 ;  /* 0x000000ff145f8207 */ /* 0x000fe40000800000 */
[----:B------:R-:W-:Y:S02]  /*38a0*/  @!P0 SHF.L.U32 R56, R11, 0x5, RZ ;  /* 0x000000050b388819 */ /* 0x000fe400000006ff */
[----:B------:R-:W-:Y:S01]  /*38b0*/  @!P0 SHF.R.S32.HI R93, RZ, 0x1f, R20 ;  /* 0x0000001fff5d8819 */ /* 0x000fe20000011414 */
[----:B------:R-:W4:Y:S01]  /*38c0*/  @!P0 LDG.E.128 R16, desc[UR6][R16.64] ;  /* 0x0000000610108981 */ /* 0x000f22000c1e1d00 */
        /* <DEDUP_REMOVED lines=84> */
.L_x_4035:
[----:B------:R-:W-:Y:S05]  /*3e10*/  BSYNC.RECONVERGENT B0 ;  /* 0x0000000000007941 */ /* 0x000fea0003800200 */
.L_x_4034:
[----:B------:R-:W-:Y:S04]  /*3e20*/  BSSY.RECONVERGENT B0, `(.L_x_4036) ;  /* 0x0000063000007945 */ /* 0x000fe80003800200 */
[----:B------:R-:W-:Y:S05]  /*3e30*/  @!P4 BRA `(.L_x_4037) ;  /* 0x000000040084c947 */ /* 0x000fea0003800000 */
        /* <DEDUP_REMOVED lines=8> */
[----:B---3--:R-:W3:Y:S01]  /*3ec0*/  LDG.E.128 R52, desc[UR6][R34.64] ;  /* 0x0000000622347981 */ /* 0x008ee2000c1e1d00 */
[----:B------:R-:W-:Y:S02]  /*3ed0*/  @!P0 SHF.R.S32.HI R56, RZ, 0x1f, R20 ;  /* 0x0000001fff388819 */ /* 0x000fe40000011414 */
[C---:B------:R-:W-:Y:S02]  /*3ee0*/  @!P0 IADD3 R93, P4, PT, R49.reuse, R102, RZ ;  /* 0x00000066315d8210 */ /* 0x040fe40007f9e0ff */
[----:B------:R-:W-:Y:S03]  /*3ef0*/  @!P0 SEL R56, R56, RZ, P1 ;  /* 0x000000ff38388207 */ /* 0x000fe60000800000 */
[----:B------:R-:W4:Y:S01]  /*3f00*/  @!P0 LDG.E.128 R16, desc[UR6][R16.64] ;  /* 0x0000000610108981 */ /* 0x000f22000c1e1d00 */
        /* <DEDUP_REMOVED lines=12> */
[----:B------:R1:W2:Y:S01]  /*3fd0*/  @!P0 LDG.E.128 R44, desc[UR6][R38.64] ;  /* 0x00000006262c8981 */ /* 0x0002a2000c1e1d00 */
[--C-:B----4-:R-:W-:Y:S01]  /*3fe0*/  @!P0 HADD2.F32 R32, -RZ, R16.reuse.H0_H0 ;  /* 0x20000010ff208230 */ /* 0x110fe20000004100 */
        /* <DEDUP_REMOVED lines=16> */
[--C-:B--2---:R-:W-:Y:S02]  /*40f0*/  @!P0 HADD2.F32 R36, -RZ, R44.reuse.H0_H0 ;  /* 0x2000002cff248230 */ /* 0x104fe40000004100 */
        /* <DEDUP_REMOVED lines=53> */
.L_x_4037:
[----:B------:R-:W-:Y:S05]  /*4450*/  BSYNC.RECONVERGENT B0 ;  /* 0x0000000000007941 */ /* 0x000fea0003800200 */
.L_x_4036:
[----:B------:R-:W-:Y:S04]  /*4460*/  BSSY.RECONVERGENT B0, `(.L_x_4038) ;  /* 0x0000061000007945 */ /* 0x000fe80003800200 */
[----:B------:R-:W-:Y:S05]  /*4470*/  @!P3 BRA `(.L_x_4039) ;  /* 0x00000004007cb947 */ /* 0x000fea0003800000 */
[----:B------:R-:W-:Y:S02]  /*4480*/  ISETP.GE.AND P0, PT, R12, R21, PT ;  /* 0x000000150c00720c */ /* 0x000fe40003f06270 */
[C---:B------:R-:W-:Y:S04]  /*4490*/  LEA R28, P3, R66.reuse, R24, 0x7 ;  /* 0x00000018421c7211 */ /* 0x040fe800078638ff */
[----:B------:R-:W-:Y:S05]  /*44a0*/  LEA.HI.X R29, R66, R25, R67, 0x7, P3 ;  /* 0x00000019421d7211 */ /* 0x000fea00018f3c43 */
[----:B------:R-:W5:Y:S02]  /*44b0*/  LDG.E.128 R44, desc[UR6][R28.64] ;  /* 0x000000061c2c7981 */ /* 0x000f64000c1e1d00 */
[----:B-1-34-:R-:W-:Y:S01]  /*44c0*/  @!P0 IMAD R52, R11, 0x60, RZ ;  /* 0x000000600b348824 */ /* 0x01afe200078e02ff */
[----:B------:R-:W-:Y:S01]  /*44d0*/  @!P0 SEL R53, R20, RZ, P1 ;  /* 0x000000ff14358207 */ /* 0x000fe20000800000 */
[----:B------:R-:W-:Y:S01]  /*44e0*/  @!P0 IMAD.WIDE R16, R23, 0x2, R28 ;  /* 0x0000000217108825 */ /* 0x000fe200078e021c */
[----:B------:R-:W-:Y:S02]  /*44f0*/  @!P0 SHF.R.S32.HI R49, RZ, 0x1f, R20 ;  /* 0x0000001fff318819 */ /* 0x000fe40000011414 */
[C---:B------:R-:W-:Y:S02]  /*4500*/  @!P0 IADD3 R53, P3, PT, R52.reuse, R53, RZ ;  /* 0x0000003534358210 */ /* 0x040fe40007f7e0ff */
[----:B------:R-:W-:Y:S01]  /*4510*/  @!P0 SEL R49, R49, RZ, P1 ;  /* 0x000000ff31318207 */ /* 0x000fe20000800000 */
[----:B------:R-:W3:Y:S03]  /*4520*/  @!P0 LDG.E.128 R16, desc[UR6][R16.64] ;  /* 0x0000000610108981 */ /* 0x000ee6000c1e1d00 */
[----:B------:R-:W-:Y:S02]  /*4530*/  @!P0 LEA.HI.X.SX32 R56, R52, R49, 0x1, P3 ;  /* 0x0000003134388211 */ /* 0x000fe400018f0eff */
[C---:B------:R-:W-:Y:S02]  /*4540*/  @!P0 SHF.L.U32 R49, R53.reuse, 0x1, RZ ;  /* 0x0000000135318819 */ /* 0x040fe400000006ff */
[----:B------:R-:W-:Y:S02]  /*4550*/  @!P0 SHF.L.U64.HI R56, R53, 0x1, R56 ;  /* 0x0000000135388819 */ /* 0x000fe40000010238 */
[C---:B------:R-:W-:Y:S04]  /*4560*/  @!P0 IADD3 R54, P3, PT, R49.reuse, R80, RZ ;  /* 0x0000005031368210 */ /* 0x040fe80007f7e0ff */
[C---:B------:R-:W-:Y:S02]  /*4570*/  @!P0 IADD3.X R55, PT, PT, R56.reuse, R81, RZ, P3, !PT ;  /* 0x0000005138378210 */ /* 0x040fe40001ffe4ff */
[----:B------:R-:W-:Y:S04]  /*4580*/  @!P0 IADD3 R32, P3, PT, R49, R82, RZ ;  /* 0x0000005231208210 */ /* 0x000fe80007f7e0ff */
[----:B------:R-:W4:Y:S01]  /*4590*/  @!P0 LDG.E.128 R52, desc[UR6][R54.64] ;  /* 0x0000000636348981 */ /* 0x000f22000c1e1d00 */
[----:B------:R-:W-:Y:S02]  /*45a0*/  @!P0 IADD3.X R33, PT, PT, R56, R83, RZ, P3, !PT ;  /* 0x0000005338218210 */ /* 0x000fe40001ffe4ff */
[----:B------:R-:W-:Y:S02]  /*45b0*/  PLOP3.LUT P3, PT, PT, PT, PT, 0x80, 0x8 ;  /* 0x000000000008781c */ /* 0x000fe40003f6f070 */
[----:B------:R-:W-:Y:S02]  /*45c0*/  @!P0 PLOP3.LUT P3, PT, P1, PT, PT, 0x80, 0x8 ;  /* 0x000000000008881c */ /* 0x000fe40000f6f070 */
[----:B------:R-:W-:Y:S01]  /*45d0*/  LEA R49, P1, R60, R76, 0x6 ;  /* 0x0000004c3c317211 */ /* 0x000fe200078230ff */
[----:B------:R1:W2:Y:S01]  /*45e0*/  @!P0 LDG.E.128 R40, desc[UR6][R32.64] ;  /* 0x0000000620288981 */ /* 0x0002a2000c1e1d00 */
[--C-:B---3--:R-:W-:Y:S01]  /*45f0*/  @!P0 HADD2.F32 R27, -RZ, R16.reuse.H0_H0 ;  /* 0x20000010ff1b8230 */ /* 0x108fe20000004100 */
        /* <DEDUP_REMOVED lines=25> */
[----:B------:R-:W-:Y:S02]  /*4790*/  @!P0 HADD2.F32 R18, -RZ, R55.H0_H0 ;  /* 0x20000037ff128230 */ /* 0x000fe40000004100 */
        /* <DEDUP_REMOVED lines=8> */
[--C-:B------:R-:W-:Y:S02]  /*4820*/  @!P0 HADD2.F32 R32, -RZ, R48.reuse.H0_H0 ;  /* 0x20000030ff208230 */ /* 0x100fe40000004100 */
[----:B------:R-:W-:Y:S01]  /*4830*/  @!P0 FMUL.FTZ R4, R22, R29 ;  /* 0x0000001d16048220 */ /* 0x000fe20000410000 */
[----:B------:R-:W-:Y:S01]  /*4840*/  @!P0 HADD2.F32 R16, -RZ, R55.H1_H1 ;  /* 0x30000037ff108230 */ /* 0x000fe20000004100 */
[----:B------:R-:W-:Y:S01]  /*4850*/  @!P0 F2FP.F16.F32.PACK_AB R52, R2, R0 ;  /* 0x000000000234823e */ /* 0x000fe200000000ff */
[----:B------:R-:W-:Y:S02]  /*4860*/  @!P0 HADD2.F32 R37, -RZ, R41.H1_H1 ;  /* 0x30000029ff258230 */ /* 0x000fe40000004100 */
[----:B------:R-:W-:Y:S01]  /*4870*/  @!P3 FADD.FTZ R26, -R26, -RZ ;  /* 0x800000ff1a1ab221 */ /* 0x000fe20000010100 */
[----:B------:R-:W-:Y:S01]  /*4880*/  @!P0 HADD2.F32 R33, -RZ, R48.H1_H1 ;  /* 0x30000030ff218230 */ /* 0x000fe20000004100 */
[----:B------:R-:W-:Y:S01]  /*4890*/  @!P0 MOV R44, R52 ;  /* 0x00000034002c8202 */ /* 0x000fe20000000f00 */
[----:B------:R-:W-:Y:S01]  /*48a0*/  @!P3 FADD.FTZ R23, -R23, -RZ ;  /* 0x800000ff1717b221 */ /* 0x000fe20000010100 */
[----:B------:R-:W-:Y:S01]  /*48b0*/  @!P3 FADD.FTZ R18, -R18, -RZ ;  /* 0x800000ff1212b221 */ /* 0x000fe20000010100 */
[----:B------:R-:W-:Y:S01]  /*48c0*/  @!P0 FFMA.FTZ R3, R32, R36, R3 ;  /* 0x0000002420038223 */ /* 0x000fe20000010003 */
[----:B------:R-:W-:Y:S01]  /*48d0*/  @!P3 FADD.FTZ R16, -R16, -RZ ;  /* 0x800000ff1010b221 */ /* 0x000fe20000010100 */
[C---:B------:R-:W-:Y:S01]  /*48e0*/  LEA R54, P3, R60.reuse, R49, 0x7 ;  /* 0x000000313c367211 */ /* 0x040fe200078638ff */
[----:B------:R-:W-:Y:S01]  /*48f0*/  @!P0 FFMA.FTZ R4, R33, R37, R4 ;  /* 0x0000002521048223 */ /* 0x000fe20000010004 */
[C-C-:B------:R-:W-:Y:S01]  /*4900*/  LEA.HI.X R49, R60.reuse, R77, R61.reuse, 0x6, P1 ;  /* 0x0000004d3c317211 */ /* 0x140fe200008f343d */
[--C-:B------:R-:W-:Y:S02]  /*4910*/  @!P0 HADD2.F32 R34, -RZ, R42.reuse.H0_H0 ;  /* 0x2000002aff228230 */ /* 0x100fe40000004100 */
[----:B------:R-:W-:Y:S01]  /*4920*/  @!P0 FMUL.FTZ R5, R21, R26 ;  /* 0x0000001a15058220 */ /* 0x000fe20000410000 */
[----:B------:R-:W-:Y:S01]  /*4930*/  @!P0 HADD2.F32 R33, -RZ, R42.H1_H1 ;  /* 0x3000002aff218230 */ /* 0x000fe20000004100 */
[----:B------:R-:W-:Y:S01]  /*4940*/  LEA.HI.X R55, R60, R49, R61, 0x7, P3 ;  /* 0x000000313c377211 */ /* 0x000fe200018f3c3d */
[----:B------:R-:W-:Y:S01]  /*4950*/  @!P0 FMUL.FTZ R6, R20, R23 ;  /* 0x0000001714068220 */ /* 0x000fe20000410000 */
[----:B------:R-:W-:Y:S01]  /*4960*/  @!P0 F2FP.F16.F32.PACK_AB R53, R4, R3 ;  /* 0x000000030435823e */ /* 0x000fe200000000ff */
[----:B------:R-:W-:Y:S02]  /*4970*/  @!P0 HADD2.F32 R40, -RZ, R43.H0_H0 ;  /* 0x2000002bff288230 */ /* 0x000fe40000004100 */
[----:B------:R-:W-:Y:S01]  /*4980*/  @!P0 FMUL.FTZ R7, R17, R18 ;  /* 0x0000001211078220 */ /* 0x000fe20000410000 */
[----:B------:R-:W-:Y:S01]  /*4990*/  @!P0 HADD2.F32 R32, -RZ, R35.H0_H0 ;  /* 0x20000023ff208230 */ /* 0x000fe20000004100 */
[----:B------:R-:W-:Y:S01]  /*49a0*/  @!P0 MOV R45, R53 ;  /* 0x00000035002d8202 */ /* 0x000fe20000000f00 */
        /* <DEDUP_REMOVED lines=12> */
.L_x_4039:
[----:B------:R-:W-:Y:S05]  /*4a70*/  BSYNC.RECONVERGENT B0 ;  /* 0x0000000000007941 */ /* 0x000fea0003800200 */
.L_x_4038:
[----:B------:R-:W1:Y:S01]  /*4a80*/  LDC R21, c[0x0][0x450] ;  /* 0x00011400ff157b82 */ /* 0x000e620000000800 */
[----:B--2---:R-:W-:Y:S05]  /*4a90*/  IMAD.U32 R91, R91, -0x40, RZ ;  /* 0xffffffc05b5b7824 */ /* 0x004fea00078e00ff */
[C---:B------:R-:W-:Y:S02]  /*4aa0*/  LEA R82, P1, R91.reuse, R82, 0x1 ;  /* 0x000000525b527211 */ /* 0x040fe400078208ff */
[C---:B------:R-:W-:Y:S02]  /*4ab0*/  LEA R80, P0, R91.reuse, R80, 0x1 ;  /* 0x000000505b507211 */ /* 0x040fe400078008ff */
[C---:B------:R-:W-:Y:S02]  /*4ac0*/  LEA.HI.X.SX32 R83, R91.reuse, R83, 0x1, P1 ;  /* 0x000000535b537211 */ /* 0x040fe400008f0eff */
[----:B------:R-:W-:Y:S09]  /*4ad0*/  LEA.HI.X.SX32 R81, R91, R81, 0x1, P0 ;  /* 0x000000515b517211 */ /* 0x000ff200000f0eff */
.L_x_4022:
[----:B-1----:R-:W-:Y:S05]  /*4ae0*/  BSYNC.RECONVERGENT B1 ;  /* 0x0000000000017941 */ /* 0x002fea0003800200 */
.L_x_4020:
[----:B------:R-:W-:Y:S01]  /*4af0*/  ISETP.NE.U32.AND P3, PT, RZ, UR12, PT ;  /* 0x0000000cff007c0c */ /* 0x000fe2000bf65070 */
[----:B------:R-:W-:Y:S03]  /*4b00*/  VIADD R92, R92, 0xffffff80 ;  /* 0xffffff805c5c7836 */ /* 0x000fe60000000000 */
[----:B------:R-:W-:Y:S11]  /*4b10*/  ISETP.NE.AND.EX P3, PT, RZ, UR13, PT, P3 ;  /* 0x0000000dff007c0c */ /* 0x000ff6000bf65330 */
[----:B------:R-:W-:Y:S02]  /*4b20*/  @!UPT UIADD3 URZ, UPT, UPT, URZ, URZ, URZ ;  /* 0x000000fffffff290 */ /* 0x000fe4000fffe0ff */
[----:B--2---:R-:W-:Y:S02]  /*4b30*/  @!P3 IMAD.MOV.U32 R3, RZ, RZ, RZ ;  /* 0x000000ffff03b224 */ /* 0x004fe400078e00ff */
[----:B------:R-:W-:Y:S02]  /*4b40*/  @!P3 IMAD.SHL.U32 R2, R58, 0x80, RZ ;  /* 0x000000803a02b824 */ /* 0x000fe400078e00ff */
[----:B------:R-:W-:Y:S01]  /*4b50*/  @!P3 IMAD.SHL.U32 R0, R60, 0x80, RZ ;  /* 0x000000803c00b824 */ /* 0x000fe200078e00ff */
[----:B------:R-:W-:Y:S05]  /*4b60*/  @!P3 IADD3 R3, P0, PT, RZ, -R3, RZ ;  /* 0x80000003ff03b210 */ /* 0x000fea0007f1e0ff */
[----:B------:R-:W-:Y:S02]  /*4b70*/  @!P3 IMAD.X R2, RZ, RZ, ~R2, P0 ;  /* 0x000000ffff02b224 */ /* 0x000fe400000e0e02 */
[----:B------:R-:W-:Y:S03]  /*4b80*/  @!P3 IMAD.X R0, RZ, RZ, ~R0, P0 ;  /* 0x000000ffff00b224 */ /* 0x000fe600000e0e00 */
[C---:B---3--:R-:W-:Y:S02]  /*4b90*/  @!P3 SHF.R.S64 R5, R3.reuse, 0x1f, R2 ;  /* 0x0000001f0305b819 */ /* 0x048fe40000001002 */
        /* <DEDUP_REMOVED lines=78> */
.L_x_4040:
[----:B------:R-:W-:Y:S02]  /*5080*/  IADD3 R78, P1, PT, R78, UR15, RZ ;  /* 0x0000000f4e4e7c10 */ /* 0x000fe4000ff3e0ff */
[----:B------:R-:W-:Y:S02]  /*5090*/  IADD3 R10, P0, PT, R10, UR17, RZ ;  /* 0x000000110a0a7c10 */ /* 0x000fe4000ff1e0ff */
[----:B------:R-:W-:Y:S02]  /*50a0*/  IADD3.X R79, PT, PT, R79, UR5, RZ, P1, !PT ;  /* 0x000000054f4f7c10 */ /* 0x000fe40008ffe4ff */
[----:B------:R-:W-:Y:S01]  /*50b0*/  IADD3.X R9, PT, PT, R9, UR16, RZ, P0, !PT ;  /* 0x0000001009097c10 */ /* 0x000fe200087fe4ff */
[----:B------:R-:W-:Y:S08]  /*50c0*/  @P2 BRA `(.L_x_4041) ;  /* 0xffffffcc00642947 */ /* 0x000ff0000383ffff */
.L_x_4019:
        /* <DEDUP_REMOVED lines=31> */
.L_x_4045:
[----:B------:R-:W-:Y:S05]  /*52c0*/  BSYNC.RECONVERGENT B0 ;  /* 0x0000000000007941 */ /* 0x000fea0003800200 */
.L_x_4044:
        /* <DEDUP_REMOVED lines=8> */
.L_x_4043:
        /* <DEDUP_REMOVED lines=80> */
.L_x_4051:
[----:B------:R-:W-:Y:S05]  /*5850*/  BSYNC.RECONVERGENT B0 ;  /* 0x0000000000007941 */ /* 0x000fea0003800200 */
.L_x_4050:
[----:B-----5:R2:W-:Y:S02]  /*5860*/  STS.128 [R147], R8 ;  /* 0x0000000893007388 */ /* 0x0205e40000000c00 */
.L_x_4049:
[----:B------:R-:W-:Y:S05]  /*5870*/  BSYNC.RECONVERGENT B1 ;  /* 0x0000000000017941 */ /* 0x000fea0003800200 */
.L_x_4048:
        /* <DEDUP_REMOVED lines=58> */
.L_x_4053:
[----:B------:R-:W-:Y:S05]  /*5c20*/  BSYNC.RECONVERGENT B0 ;  /* 0x0000000000007941 */ /* 0x000fea0003800200 */
.L_x_4052:
[----:B-----5:R2:W-:Y:S01]  /*5c30*/  STS.128 [R147+0x800], R8 ;  /* 0x0008000893007388 */ /* 0x0205e20000000c00 */
[----:B------:R-:W-:Y:S05]  /*5c40*/  BRA `(.L_x_4046) ;  /* 0x0000000800e47947 */ /* 0x000fea0003800000 */
.L_x_4047:
        /* <DEDUP_REMOVED lines=94> */
.L_x_4057:
[----:B------:R-:W-:Y:S05]  /*6230*/  BSYNC.RECONVERGENT B0 ;  /* 0x0000000000007941 */ /* 0x000fea0003800200 */
.L_x_4056:
[----:B-----5:R2:W-:Y:S02]  /*6240*/  STS.128 [R147], R20 ;  /* 0x0000001493007388 */ /* 0x0205e40000000c00 */
.L_x_4055:
[----:B------:R-:W-:Y:S05]  /*6250*/  BSYNC.RECONVERGENT B1 ;  /* 0x0000000000017941 */ /* 0x000fea0003800200 */
.L_x_4054:
        /* <DEDUP_REMOVED lines=24> */
[----:B------:R-:W-:-:S06]  /*63e0*/  IADD3.X R9, PT, PT, R2, UR9, RZ, P0, !PT ;  /* 0x0000000902097c10 */ /* 0x000fcc00087fe4ff */
        /* <DEDUP_REMOVED lines=27> */
[----:B-----5:R-:W-:Y:S02]  /*65a0*/  HADD2.F32 R5, -RZ, R16.H0_H0 ;  /* 0x20000010ff057230 */ /* 0x020fe40000004100 */
        /* <DEDUP_REMOVED lines=33> */
.L_x_4059:
[----:B------:R-:W-:Y:S05]  /*67c0*/  BSYNC.RECONVERGENT B0 ;  /* 0x0000000000007941 */ /* 0x000fea0003800200 */
.L_x_4058:
[----:B-----5:R3:W-:Y:S02]  /*67d0*/  STS.128 [R147+0x800], R16 ;  /* 0x0008001093007388 */ /* 0x0207e40000000c00 */
.L_x_4046:
[----:B------:R-:W-:Y:S05]  /*67e0*/  BSYNC.RECONVERGENT B2 ;  /* 0x0000000000027941 */ /* 0x000fea0003800200 */
.L_x_4042:
[----:B-1---5:R-:W-:Y:S01]  /*67f0*/  IMAD R5, R57, -0x80, R64 ;  /* 0xffffff8039057824 */ /* 0x022fe200078e0240 */
[----:B------:R-:W-:Y:S01]  /*6800*/  SHF.L.U64.HI R56, R60, 0x6, R61 ;  /* 0x000000063c387819 */ /* 0x000fe2000001023d */
[----:B------:R-:W-:Y:S01]  /*6810*/  VIADD R0, R96, 0x40 ;  /* 0x0000004060007836 */ /* 0x000fe20000000000 */
[----:B------:R-:W1:Y:S01]  /*6820*/  S2R R132, SR_TID.X ;  /* 0x0000000000847919 */ /* 0x000e620000002100 */
[----:B------:R-:W-:Y:S01]  /*6830*/  VIADD R5, R5, 0x80 ;  /* 0x0000008005057836 */ /* 0x000fe20000000000 */
[----:B------:R-:W-:Y:S01]  /*6840*/  SHF.L.U64.HI R4, R58, 0x6, R59 ;  /* 0x000000063a047819 */ /* 0x000fe2000001023b */
[----:B--2---:R-:W-:Y:S01]  /*6850*/  VIADD R2, R96, 0x60 ;  /* 0x0000006060027836 */ /* 0x004fe20000000000 */
[----:B------:R-:W2:Y:S01]  /*6860*/  LDCU UR4, c[0x0][0x508] ;  /* 0x0000a100ff0477ac */ /* 0x000ea20008000800 */
[----:B------:R-:W-:Y:S01]  /*6870*/  IMAD.SHL.U32 R3, R60, 0x40, RZ ;  /* 0x000000403c037824 */ /* 0x000fe200078e00ff */
[-C--:B------:R-:W-:Y:S01]  /*6880*/  ISETP.GE.AND P4, PT, R0, R5.reuse, PT ;  /* 0x000000050000720c */ /* 0x080fe20003f86270 */
[----:B------:R-:W-:Y:S01]  /*6890*/  IMAD.SHL.U32 R7, R58, 0x40, RZ ;  /* 0x000000403a077824 */ /* 0x000fe200078e00ff */
[-C--:B------:R-:W-:Y:S01]  /*68a0*/  ISETP.GE.AND P3, PT, R2, R5.reuse, PT ;  /* 0x000000050200720c */ /* 0x080fe20003f66270 */
[----:B------:R-:W-:Y:S01]  /*68b0*/  IMAD.MOV.U32 R66, RZ, RZ, 0x20 ;  /* 0x00000020ff427424 */ /* 0x000fe200078e00ff */
[----:B------:R-:W-:-:S02]  /*68c0*/  ISETP.GE.AND P6, PT, R96, R5, PT ;  /* 0x000000056000720c */ /* 0x000fc40003fc6270 */
[CC--:B------:R-:W-:Y:S02]  /*68d0*/  ISETP.GE.AND P5, PT, R20.reuse, R5.reuse, PT ;  /* 0x000000051400720c */ /* 0x0c0fe40003fa6270 */
[----:B------:R-:W-:Y:S02]  /*68e0*/  IADD3 R10, P0, PT, R3, R138, RZ ;  /* 0x0000008a030a7210 */ /* 0x000fe40007f1e0ff */
[----:B------:R-:W-:-:S03]  /*68f0*/  ISETP.GE.AND P2, PT, R20, R5, PT ;  /* 0x000000051400720c */ /* 0x000fc60003f46270 */
[----:B------:R-:W-:Y:S01]  /*6900*/  @!P4 IADD3 R8, P1, PT, R10, R3, RZ ;  /* 0x000000030a08c210 */ /* 0x000fe20007f3e0ff */
[----:B------:R-:W-:Y:S01]  /*6910*/  IMAD.X R11, R56, 0x1, R139, P0 ;  /* 0x00000001380b7824 */ /* 0x000fe200000e068b */
[C---:B------:R-:W-:Y:S02]  /*6920*/  @!P3 LEA R12, P0, R60.reuse, R10, 0x7 ;  /* 0x0000000a3c0cb211 */ /* 0x040fe400078038ff */
[----:B------:R-:W-:Y:S01]  /*6930*/  @!PT LDS RZ, [RZ] ;  /* 0x00000000fffff984 */ /* 0x000fe20000000800 */
[----:B------:R-:W-:Y:S01]  /*6940*/  @!PT LDS RZ, [RZ] ;  /* 0x00000000fffff984 */ /* 0x000fe20000000800 */
[----:B------:R-:W-:Y:S01]  /*6950*/  @!PT LDS RZ, [RZ] ;  /* 0x00000000fffff984 */ /* 0x000fe20000000800 */
[----:B------:R-:W-:Y:S01]  /*6960*/  @!P6 LDGSTS.E.BYPASS.LTC128B.128 [R147+0x1000], desc[UR6][R138.64] ;  /* 0x010000008a93efae */ /* 0x000fe2000b981a06 */
[----:B------:R-:W-:Y:S01]  /*6970*/  @!P4 IMAD.X R9, R11, 0x1, R56, P1 ;  /* 0x000000010b09c824 */ /* 0x000fe200008e0638 */
[----:B------:R-:W-:Y:S02]  /*6980*/  @!P3 LEA.HI.X R13, R60, R11, R61, 0x7, P0 ;  /* 0x0000000b3c0db211 */ /* 0x000fe400000f3c3d */
[----:B------:R4:W-:Y:S04]  /*6990*/  @!P5 LDGSTS.E.BYPASS.LTC128B.128 [R147+0x1800], desc[UR6][R10.64] ;  /* 0x018000000a93dfae */ /* 0x0009e8000b981a06 */
[----:B------:R2:W-:Y:S01]  /*69a0*/  @!P4 LDGSTS.E.BYPASS.LTC128B.128 [R147+0x2000], desc[UR6][R8.64] ;  /* 0x020000000893cfae */ /* 0x0005e2000b981a06 */
[-C--:B------:R-:W-:Y:S01]  /*69b0*/  ISETP.GE.AND P4, PT, R0, R5.reuse, PT ;  /* 0x000000050000720c */ /* 0x080fe20003f86270 */
[C---:B-1----:R-:W-:Y:S01]  /*69c0*/  IMAD.SHL.U32 R135, R132.reuse, 0x10, RZ ;  /* 0x0000001084877824 */ /* 0x042fe200078e00ff */
[----:B------:R-:W-:Y:S01]  /*69d0*/  SHF.R.U32.HI R134, RZ, 0x1, R132 ;  /* 0x00000001ff867819 */ /* 0x000fe20000011684 */
[----:B------:R1:W-:Y:S01]  /*69e0*/  @!P3 LDGSTS.E.BYPASS.LTC128B.128 [R147+0x2800], desc[UR6][R12.64] ;  /* 0x028000000c93bfae */ /* 0x0003e2000b981a06 */
[----:B------:R-:W-:Y:S01]  /*69f0*/  IMAD.SHL.U32 R0, R132, 0x20, RZ ;  /* 0x0000002084007824 */ /* 0x000fe200078e00ff */
[----:B------:R-:W-:Y:S01]  /*6a00*/  ISETP.GE.AND P3, PT, R2, R5, PT ;  /* 0x000000050200720c */ /* 0x000fe20003f66270 */
[----:B------:R-:W-:Y:S01]  /*6a10*/  IMAD.SHL.U32 R86, R132, 0x4, RZ ;  /* 0x0000000484567824 */ /* 0x000fe200078e00ff */
[----:B------:R-:W0:Y:S01]  /*6a20*/  LDGDEPBAR ;  /* 0x00000000000079af */ /* 0x000e220000000000 */
[----:B------:R-:W-:-:S02]  /*6a30*/  LOP3.LUT R63, R135, 0x100, RZ, 0xc0, !PT ;  /* 0x00000100873f7812 */ /* 0x000fc400078ec0ff */
[----:B------:R-:W-:Y:S02]  /*6a40*/  LOP3.LUT R135, R135, 0x3e00, RZ, 0xc0, !PT ;  /* 0x00003e0087877812 */ /* 0x000fe400078ec0ff */
[----:B------:R-:W-:Y:S02]  /*6a50*/  LOP3.LUT R133, R86, 0x18, RZ, 0xc0, !PT ;  /* 0x0000001856857812 */ /* 0x000fe400078ec0ff */
[--C-:B------:R-:W-:Y:S02]  /*6a60*/  LOP3.LUT R63, R63, 0x20, R0.reuse, 0xf8, !PT ;  /* 0x000000203f3f7812 */ /* 0x100fe400078ef800 */
[----:B------:R-:W-:Y:S02]  /*6a70*/  LOP3.LUT R2, R135, 0x120, R0, 0xf8, !PT ;  /* 0x0000012087027812 */ /* 0x000fe400078ef800 */
[----:B------:R-:W-:Y:S02]  /*6a80*/  LOP3.LUT R67, R134, 0x1f0, RZ, 0xc0, !PT ;  /* 0x000001f086437812 */ /* 0x000fe400078ec0ff */
[----:B------:R-:W-:-:S02]  /*6a90*/  SHF.R.U32.HI R65, RZ, 0x2, R132 ;  /* 0x00000002ff417819 */ /* 0x000fc40000011684 */
[----:B----4-:R-:W-:Y:S02]  /*6aa0*/  LOP3.LUT R11, R0, 0xc0, RZ, 0xc0, !PT ;  /* 0x000000c0000b7812 */ /* 0x010fe400078ec0ff */
[----:B------:R-:W-:Y:S02]  /*6ab0*/  LOP3.LUT R65, R65, 0x7, RZ, 0xc0, !PT ;  /* 0x0000000741417812 */ /* 0x000fe400078ec0ff */
[----:B--2---:R-:W-:Y:S02]  /*6ac0*/  LOP3.LUT R9, R134, 0x8, RZ, 0xc0, !PT ;  /* 0x0000000886097812 */ /* 0x004fe400078ec0ff */
[----:B------:R-:W-:Y:S02]  /*6ad0*/  LOP3.LUT R10, R11, 0x8, R132, 0xf8, !PT ;  /* 0x000000080b0a7812 */ /* 0x000fe400078ef884 */
[----:B------:R-:W-:Y:S01]  /*6ae0*/  LOP3.LUT R6, R9, 0xc0, R0, 0xf8, !PT ;  /* 0x000000c009067812 */ /* 0x000fe200078ef800 */
[----:B------:R-:W-:-:S04]  /*6af0*/  DEPBAR.LE SB0, 0x0 ;  /* 0x000080000000791a */ /* 0x000fc80000000000 */
[----:B------:R-:W-:Y:S01]  /*6b00*/  BAR.SYNC.DEFER_BLOCKING 0x0 ;  /* 0x0000000000007b1d */ /* 0x000fe20000010000 */
[----:B------:R-:W-:Y:S02]  /*6b10*/  IADD3 R8, P0, PT, R7, R140, RZ ;  /* 0x0000008c07087210 */ /* 0x000fe40007f1e0ff */
[----:B------:R-:W-:Y:S02]  /*6b20*/  LOP3.LUT R63, R63, R10, R133, 0xf6, !PT ;  /* 0x0000000a3f3f7212 */ /* 0x000fe400078ef685 */
[----:B------:R-:W-:Y:S01]  /*6b30*/  LOP3.LUT R133, R6, R133, RZ, 0x3c, !PT ;  /* 0x0000008506857212 */ /* 0x000fe200078e3cff */
[----:B------:R-:W-:Y:S01]  /*6b40*/  IMAD.X R9, R4, 0x1, R141, P0 ;  /* 0x0000000104097824 */ /* 0x000fe200000e068d */
[----:B---3--:R-:W-:Y:S02]  /*6b50*/  @!P4 IADD3 R16, P1, PT, R8, R7, RZ ;  /* 0x000000070810c210 */ /* 0x008fe40007f3e0ff */
[----:B------:R-:W-:Y:S02]  /*6b60*/  @!P3 LEA R10, P0, R58, R8, 0x7 ;  /* 0x000000083a0ab211 */ /* 0x000fe400078038ff */
[----:B------:R-:W-:Y:S01]  /*6b70*/  LOP3.LUT R2, R2, R133, RZ, 0xfc, !PT ;  /* 0x0000008502027212 */ /* 0x000fe200078efcff */
[----:B------:R-:W-:Y:S01]  /*6b80*/  @!P4 IMAD.X R17, R9, 0x1, R4, P1 ;  /* 0x000000010911c824 */ /* 0x000fe200008e0604 */
[----:B------:R-:W-:-:S02]  /*6b90*/  @!P3 LEA.HI.X R11, R58, R9, R59, 0x7, P0 ;  /* 0x000000093a0bb211 */ /* 0x000fc400000f3c3b */
[----:B------:R-:W-:Y:S02]  /*6ba0*/  LEA R109, R2, UR5, 0x1 ;  /* 0x00000005026d7c11 */ /* 0x000fe4000f8e08ff */
[----:B------:R-:W-:Y:S01]  /*6bb0*/  LEA R63, R63, UR5, 0x1 ;  /* 0x000000053f3f7c11 */ /* 0x000fe2000f8e08ff */
[----:B------:R-:W2:Y:S01]  /*6bc0*/  S2R R2, SR_CTAID.X ;  /* 0x0000000000027919 */ /* 0x000ea20000002500 */
        /* <DEDUP_REMOVED lines=19> */
[----:B------:R3:W-:Y:S04]  /*6d00*/  @!P4 LDGSTS.E.BYPASS.LTC128B.128 [R147+0x4000], desc[UR6][R16.64] ;  /* 0x040000001093cfae */ /* 0x0007e8000b981a06 */
[----:B------:R-:W-:Y:S01]  /*6d10*/  @P3 STS.128 [R147+0x4800], RZ ;  /* 0x004800ff93003388 */ /* 0x000fe20000000c00 */
[----:B--2---:R-:W-:-:S03]  /*6d20*/  IMAD R2, R2, 0x40, R67 ;  /* 0x0000004002027824 */ /* 0x004fc600078e0243 */
[----:B------:R-:W-:Y:S01]  /*6d30*/  @!PT LDS RZ, [RZ] ;  /* 0x00000000fffff984 */ /* 0x000fe20000000800 */
[----:B------:R-:W-:Y:S01]  /*6d40*/  @!PT LDS RZ, [RZ] ;  /* 0x00000000fffff984 */ /* 0x000fe20000000800 */
[----:B------:R-:W-:Y:S01]  /*6d50*/  @!PT LDS RZ, [RZ] ;  /* 0x00000000fffff984 */ /* 0x000fe20000000800 */
[----:B------:R2:W-:Y:S02]  /*6d60*/  @!P3 LDGSTS.E.BYPASS.LTC128B.128 [R147+0x4800], desc[UR6][R10.64] ;  /* 0x048000000a93bfae */ /* 0x0005e4000b981a06 */
[----:B------:R-:W-:Y:S02]  /*6d70*/  IADD3 R65, PT, PT, -R137, R65, R2 ;  /* 0x0000004189417210 */ /* 0x000fe40007ffe102 */
[----:B------:R-:W-:Y:S02]  /*6d80*/  LDSM.16.M88.4 R28, [R109] ;  /* 0x000000006d1c783b */ /* 0x000fe40000000200 */
[--C-:B------:R-:W-:Y:S02]  /*6d90*/  IADD3 R87, PT, PT, R65, UR4, R64.reuse ;  /* 0x0000000441577c10 */ /* 0x100fe4000fffe040 */
[----:B------:R-:W4:Y:S02]  /*6da0*/  LDSM.16.M88.4 R20, [R63+0x1000] ;  /* 0x001000003f14783b */ /* 0x000f240000000200 */
[----:B------:R-:W-:-:S02]  /*6db0*/  VIADDMNMX R84, R87, 0x1, R64, PT ;  /* 0x0000000157547846 */ /* 0x000fc40003800140 */
[----:B-1----:R-:W3:Y:S01]  /*6dc0*/  LDSM.16.M88.4 R12, [R63+0x1400] ;  /* 0x001400003f0c783b */ /* 0x002ee20000000200 */
[----:B------:R-:W-:-:S03]  /*6dd0*/  VIADDMNMX R87, R87, 0x9, R64, PT ;  /* 0x0000000957577846 */ /* 0x000fc60003800140 */
[----:B------:R-:W2:Y:S04]  /*6de0*/  LDSM.16.M88.4 R4, [R63+0x1800] ;  /* 0x001800003f04783b */ /* 0x000ea80000000200 */
[----:B------:R-:W1:Y:S04]  /*6df0*/  LDSM.16.M88.4 R72, [R63+0x1c00] ;  /* 0x001c00003f48783b */ /* 0x000e680000000200 */
[----:B------:R-:W1:Y:S04]  /*6e00*/  LDSM.16.M88.4 R52, [R63+0x2000] ;  /* 0x002000003f34783b */ /* 0x000e680000000200 */
[----:B------:R-:W1:Y:S04]  /*6e10*/  LDSM.16.M88.4 R44, [R63+0x2400] ;  /* 0x002400003f2c783b */ /* 0x000e680000000200 */
[----:B------:R-:W1:Y:S04]  /*6e20*/  LDSM.16.M88.4 R36, [R63+0x2800] ;  /* 0x002800003f24783b */ /* 0x000e680000000200 */
[----:B------:R-:W1:Y:S04]  /*6e30*/  LDSM.16.M88.4 R96, [R63+0x2c00] ;  /* 0x002c00003f60783b */ /* 0x000e680000000200 */
[----:B------:R-:W-:Y:S04]  /*6e40*/  LDSM.16.M88.4 R104, [R108] ;  /* 0x000000006c68783b */ /* 0x000fe80000000200 */
[----:B------:R-:W1:Y:S04]  /*6e50*/  LDSM.16.M88.4 R92, [R62+0x1000] ;  /* 0x001000003e5c783b */ /* 0x000e680000000200 */
[----:B------:R-:W1:Y:S01]  /*6e60*/  LDSM.16.M88.4 R88, [R62+0x1400] ;  /* 0x001400003e58783b */ /* 0x000e620000000200 */
[C---:B----4-:R-:W-:Y:S03]  /*6e70*/  HMMA.16816.F32 R24, R28.reuse, R20, RZ ;  /* 0x000000141c18723c */ /* 0x050fe600000018ff */
[----:B------:R-:W4:Y:S04]  /*6e80*/  LDSM.16.M88.4 R80, [R62+0x1800] ;  /* 0x001800003e50783b */ /* 0x000f280000000200 */
[----:B------:R-:W4:Y:S01]  /*6e90*/  LDSM.16.M88.4 R100, [R62+0x1c00] ;  /* 0x001c00003e64783b */ /* 0x000f220000000200 */
[C---:B---3--:R-:W-:Y:S03]  /*6ea0*/  HMMA.16816.F32 R16, R28.reuse, R12, RZ ;  /* 0x0000000c1c10723c */ /* 0x048fe600000018ff */
[----:B------:R-:W0:Y:S05]  /*6eb0*/  LDGDEPBAR ;  /* 0x00000000000079af */ /* 0x000e2a0000000000 */
[C---:B--2---:R-:W-:Y:S08]  /*6ec0*/  HMMA.16816.F32 R8, R28.reuse, R4, RZ ;  /* 0x000000041c08723c */ /* 0x044ff000000018ff */
        /* <DEDUP_REMOVED lines=19> */
[----:B------:R-:W3:Y:S07]  /*7000*/  LDSM.16.M88.4 R88, [R62+0x2800] ;  /* 0x002800003e58783b */ /* 0x000eee0000000200 */
[C---:B----4-:R-:W-:Y:S08]  /*7010*/  HMMA.16816.F32 R8, R104.reuse, R80, R8 ;  /* 0x000000506808723c */ /* 0x050ff00000001808 */
[----:B------:R-:W-:Y:S01]  /*7020*/  HMMA.16816.F32 R4, R104, R82, R4 ;  /* 0x000000526804723c */ /* 0x000fe20000001804 */
[----:B------:R-:W4:Y:S01]  /*7030*/  LDSM.16.M88.4 R80, [R62+0x2c00] ;  /* 0x002c00003e50783b */ /* 0x000f220000000200 */
[----:B------:R-:W-:-:S06]  /*7040*/  DEPBAR.LE SB0, 0x0 ;  /* 0x000080000000791a */ /* 0x000fcc0000000000 */
        /* <DEDUP_REMOVED lines=23> */
.L_x_4061:
        /* <DEDUP_REMOVED lines=60> */
.L_x_4062:
[C---:B------:R-:W-:Y:S01]  /*7580*/  IADD3 R82, P1, PT, R3.reuse, R138, RZ ;  /* 0x0000008a03527210 */ /* 0x040fe20007f3e0ff */
[----:B------:R-:W-:Y:S01]  /*7590*/  @!PT LDS RZ, [RZ] ;  /* 0x00000000fffff984 */ /* 0x000fe20000000800 */
[----:B------:R-:W-:Y:S01]  /*75a0*/  @!PT LDS RZ, [RZ] ;  /* 0x00000000fffff984 */ /* 0x000fe20000000800 */
[----:B------:R-:W-:Y:S01]  /*75b0*/  @!PT LDS RZ, [RZ] ;  /* 0x00000000fffff984 */ /* 0x000fe20000000800 */
[----:B------:R1:W-:Y:S04]  /*75c0*/  LDGSTS.E.BYPASS.LTC128B.128 [R147+0x1000], desc[UR6][R138.64] ;  /* 0x010000008a937fae */ /* 0x0003e8000b981a06 */
[----:B------:R-:W-:Y:S01]  /*75d0*/  IMAD.X R83, R56, 0x1, R139, P1 ;  /* 0x0000000138537824 */ /* 0x000fe200008e068b */
[----:B------:R-:W-:-:S04]  /*75e0*/  IADD3 R80, P1, PT, R3, R82, RZ ;  /* 0x0000005203507210 */ /* 0x000fc80007f3e0ff */
[----:B------:R1:W-:Y:S01]  /*75f0*/  LDGSTS.E.BYPASS.LTC128B.128 [R147+0x1800], desc[UR6][R82.64] ;  /* 0x0180000052937fae */ /* 0x0003e2000b981a06 */
[----:B------:R-:W-:Y:S01]  /*7600*/  IMAD.X R81, R56, 0x1, R83, P1 ;  /* 0x0000000138517824 */ /* 0x000fe200008e0653 */
[----:B------:R-:W-:-:S04]  /*7610*/  IADD3 R64, P1, PT, R80, R3, RZ ;  /* 0x0000000350407210 */ /* 0x000fc80007f3e0ff */
[----:B------:R1:W-:Y:S01]  /*7620*/  LDGSTS.E.BYPASS.LTC128B.128 [R147+0x2000], desc[UR6][R80.64] ;  /* 0x0200000050937fae */ /* 0x0003e2000b981a06 */
[----:B------:R-:W-:-:S05]  /*7630*/  IMAD.X R65, R81, 0x1, R56, P1 ;  /* 0x0000000151417824 */ /* 0x000fca00008e0638 */
[----:B------:R1:W-:Y:S04]  /*7640*/  LDGSTS.E.BYPASS.LTC128B.128 [R147+0x2800], desc[UR6][R64.64] ;  /* 0x0280000040937fae */ /* 0x0003e8000b981a06 */
[----:B------:R-:W0:Y:S02]  /*7650*/  LDGDEPBAR ;  /* 0x00000000000079af */ /* 0x000e240000000000 */
.L_x_4060:
[----:B------:R-:W-:Y:S01]  /*7660*/  IMAD.SHL.U32 R2, R132, 0x2, RZ ;  /* 0x0000000284027824 */ /* 0x000fe200078e00ff */
[----:B------:R-:W2:Y:S01]  /*7670*/  LDCU UR4, c[0x0][0x45c] ;  /* 0x00008b80ff0477ac */ /* 0x000ea20008000800 */
[----:B------:R-:W-:Y:S01]  /*7680*/  LOP3.LUT R133, R133, 0x120, R0, 0xf8, !PT ;  /* 0x0000012085857812 */ /* 0x000fe200078ef800 */
[----:B------:R-:W-:Y:S02]  /*7690*/  IMAD.MOV.U32 R150, RZ, RZ, -0x1 ;  /* 0xffffffffff967424 */ /* 0x000fe400078e00ff */
[----:B------:R-:W-:Y:S02]  /*76a0*/  LOP3.LUT R2, R2, 0x6, RZ, 0xc0, !PT ;  /* 0x0000000602027812 */ /* 0x000fe400078ec0ff */
[----:B------:R-:W-:-:S03]  /*76b0*/  LEA R133, R133, UR5, 0x1 ;  /* 0x0000000585857c11 */ /* 0x000fc6000f8e08ff */
[----:B------:R-:W-:Y:S02]  /*76c0*/  IMAD R85, R57, 0x80, R2 ;  /* 0x0000008039557824 */ /* 0x000fe400078e0202 */
[----:B------:R-:W-:Y:S02]  /*76d0*/  IMAD.IADD R66, R66, 0x1, R133 ;  /* 0x0000000142427824 */ /* 0x000fe400078e0285 */
[C---:B------:R-:W-:Y:S02]  /*76e0*/  VIADD R2, R85.reuse, 0xffffff80 ;  /* 0xffffff8055027836 */ /* 0x040fe40000000000 */
[----:B-1----:R-:W-:-:S03]  /*76f0*/  VIADD R64, R85, 0xffffff81 ;  /* 0xffffff8155407836 */ /* 0x002fc60000000000 */
[CC--:B------:R-:W-:Y:S02]  /*7700*/  ISETP.GE.AND P4, PT, R2.reuse, R84.reuse, PT ;  /* 0x000000540200720c */ /* 0x0c0fe40003f86270 */
[-C--:B------:R-:W-:Y:S01]  /*7710*/  ISETP.GE.AND P1, PT, R2, R87.reuse, PT ;  /* 0x000000570200720c */ /* 0x080fe20003f26270 */
[C---:B------:R-:W-:Y:S01]  /*7720*/  VIADD R2, R85.reuse, 0xffffff88 ;  /* 0xffffff8855027836 */ /* 0x040fe20000000000 */
[----:B------:R-:W-:Y:S01]  /*7730*/  FSEL R103, R24, -INF , !P4 ;  /* 0xff80000018677808 */ /* 0x000fe20006000000 */
[C---:B------:R-:W-:Y:S01]  /*7740*/  VIADD R24, R85.reuse, 0xffffff91 ;  /* 0xffffff9155187836 */ /* 0x040fe20000000000 */
[-C--:B------:R-:W-:Y:S02]  /*7750*/  ISETP.GE.AND P5, PT, R64, R87.reuse, PT ;  /* 0x000000574000720c */ /* 0x080fe40003fa6270 */
[CC--:B------:R-:W-:Y:S02]  /*7760*/  ISETP.GE.AND P2, PT, R2.reuse, R84.reuse, PT ;  /* 0x000000540200720c */ /* 0x0c0fe40003f46270 */
[----:B------:R-:W-:Y:S01]  /*7770*/  ISETP.GE.AND P4, PT, R2, R87, PT ;  /* 0x000000570200720c */ /* 0x000fe20003f86270 */
[C---:B------:R-:W-:Y:S01]  /*7780*/  VIADD R2, R85.reuse, 0xffffff90 ;  /* 0xffffff9055027836 */ /* 0x040fe20000000000 */
[----:B------:R-:W-:Y:S01]  /*7790*/  ISETP.GE.AND P3, PT, R64, R84, PT ;  /* 0x000000544000720c */ /* 0x000fe20003f66270 */
[----:B------:R-:W-:Y:S01]  /*77a0*/  VIADD R64, R85, 0xffffff89 ;  /* 0xffffff8955407836 */ /* 0x000fe20000000000 */
[----:B------:R-:W-:-:S02]  /*77b0*/  FSEL R106, R27, -INF , !P5 ;  /* 0xff8000001b6a7808 */ /* 0x000fc40006800000 */
[----:B------:R-:W-:Y:S01]  /*77c0*/  FSEL R27, R20, -INF , !P2 ;  /* 0xff800000141b7808 */ /* 0x000fe20005000000 */
[----:B------:R-:W-:Y:S01]  /*77d0*/  VIADD R20, R85, 0xffffff99 ;  /* 0xffffff9955147836 */ /* 0x000fe20000000000 */
[----:B------:R-:W-:Y:S02]  /*77e0*/  FSEL R117, R25, -INF , !P3 ;  /* 0xff80000019757808 */ /* 0x000fe40005800000 */
[C---:B------:R-:W-:Y:S02]  /*77f0*/  ISETP.GE.AND P5, PT, R2.reuse, R84, PT ;  /* 0x000000540200720c */ /* 0x040fe40003fa6270 */
[-C--:B------:R-:W-:Y:S01]  /*7800*/  ISETP.GE.AND P2, PT, R2, R87.reuse, PT ;  /* 0x000000570200720c */ /* 0x080fe20003f46270 */
[----:B------:R-:W-:Y:S01]  /*7810*/  VIADD R2, R85, 0xffffff98 ;  /* 0xffffff9855027836 */ /* 0x000fe20000000000 */
[----:B------:R-:W-:Y:S02]  /*7820*/  FSEL R120, R26, -INF , !P1 ;  /* 0xff8000001a787808 */ /* 0x000fe40004800000 */
        /* <DEDUP_REMOVED lines=21> */
[----:B------:R-:W-:Y:S02]  /*7980*/  ISETP.GE.AND P2, PT, R20, R84, PT ;  /* 0x000000541400720c */ /* 0x000fe40003f46270 */
        /* <DEDUP_REMOVED lines=21> */
[-C--:B------:R-:W-:Y:S02]  /*7ae0*/  ISETP.GE.AND P1, PT, R8, R84.reuse, PT ;  /* 0x000000540800720c */ /* 0x080fe40003f26270 */
        /* <DEDUP_REMOVED lines=24> */
[----:B------:R-:W-:Y:S01]  /*7c70*/  FSEL R65, R68, -INF , !P3 ;  /* 0xff80000044417808 */ /* 0x000fe20005800000 */
[----:B------:R-:W-:Y:S01]  /*7c80*/  LDSM.16.MT88.4 R72, [R133+0x3000] ;  /* 0x003000008548783b */ /* 0x000fe20000004200 */
        /* <DEDUP_REMOVED lines=32> */
[----:B------:R-:W-:-:S02]  /*7e90*/  FMNMX3.FTZ R2, R103, R117, R27, !PT ;  /* 0x0000007567027276 */ /* 0x000fc4000781001b */
[----:B------:R-:W-:Y:S02]  /*7ea0*/  FSEL R46, R46, -INF , !P4 ;  /* 0xff8000002e2e7808 */ /* 0x000fe40006000000 */
[----:B------:R-:W-:Y:S02]  /*7eb0*/  FSEL R45, R45, -INF , !P1 ;  /* 0xff8000002d2d7808 */ /* 0x000fe40004800000 */
[C---:B------:R-:W-:Y:S02]  /*7ec0*/  ISETP.GE.AND P4, PT, R4.reuse, R84, PT ;  /* 0x000000540400720c */ /* 0x040fe40003f86270 */
[----:B------:R-:W-:Y:S02]  /*7ed0*/  ISETP.GE.AND P1, PT, R4, R87, PT ;  /* 0x000000570400720c */ /* 0x000fe40003f26270 */
        /* <DEDUP_REMOVED lines=11> */
[----:B------:R-:W-:Y:S01]  /*7f90*/  FMNMX3.FTZ R6, R4, R93, R101, !PT ;  /* 0x0000005d04067276 */ /* 0x000fe20007810065 */
[----:B------:R-:W-:Y:S01]  /*7fa0*/  VIADD R4, R85, 0xfffffff8 ;  /* 0xfffffff855047836 */ /* 0x000fe20000000000 */
        /* <DEDUP_REMOVED lines=38> */
[----:B------:R-:W-:Y:S02]  /*8210*/  ISETP.GE.AND P1, PT, R4, R87, PT ;  /* 0x000000570400720c */ /* 0x000fe40003f26270 */
        /* <DEDUP_REMOVED lines=32> */
[----:B------:R-:W1:Y:S01]  /*8420*/  LDSM.16.MT88.4 R4, [R66+0x3000] ;  /* 0x003000004204783b */ /* 0x000e620000004200 */
        /* <DEDUP_REMOVED lines=45> */
[----:B------:R-:W-:Y:S01]  /*8700*/  FFMA.FTZ R64, R64, UR4, -R27 ;  /* 0x0000000440407c23 */ /* 0x000fe2000801081b */
[----:B------:R-:W-:Y:S01]  /*8710*/  MUFU.EX2 R31, R31 ;  /* 0x0000001f001f7308 */ /* 0x000fe20000000800 */
[----:B------:R-:W-:Y:S01]  /*8720*/  FADD.FTZ R104, R104, R103 ;  /* 0x0000006768687221 */ /* 0x000fe20000010000 */
[----:B------:R-:W-:Y:S01]  /*8730*/  FADD.FTZ R106, R106, R105 ;  /* 0x000000696a6a7221 */ /* 0x000fe20000010000 */
[--C-:B------:R-:W-:Y:S01]  /*8740*/  FFMA.FTZ R49, R49, UR4, -R28.reuse ;  /* 0x0000000431317c23 */ /* 0x100fe2000801081c */
[----:B------:R-:W-:Y:S01]  /*8750*/  MUFU.EX2 R35, R35 ;  /* 0x0000002300237308 */ /* 0x000fe20000000800 */
[C---:B------:R-:W-:Y:S01]  /*8760*/  HMMA.16816.F32 R68, R80.reuse, R72, RZ ;  /* 0x000000485044723c */ /* 0x040fe200000018ff */
[--C-:B------:R-:W-:Y:S01]  /*8770*/  FFMA.FTZ R24, R24, UR4, -R28.reuse ;  /* 0x0000000418187c23 */ /* 0x100fe2000801081c */
[--C-:B------:R-:W-:Y:S01]  /*8780*/  FFMA.FTZ R25, R25, UR4, -R28.reuse ;  /* 0x0000000419197c23 */ /* 0x100fe2000801081c */
[----:B------:R-:W3:Y:S01]  /*8790*/  MUFU.EX2 R34, R34 ;  /* 0x0000002200227308 */ /* 0x000ee20000000800 */
[--C-:B------:R-:W-:Y:S01]  /*87a0*/  FFMA.FTZ R26, R26, UR4, -R28.reuse ;  /* 0x000000041a1a7c23 */ /* 0x100fe2000801081c */
[----:B------:R-:W-:Y:S01]  /*87b0*/  FFMA.FTZ R153, R29, UR4, -R28 ;  /* 0x000000041d997c23 */ /* 0x000fe2000801081c */
[--C-:B------:R-:W-:Y:S01]  /*87c0*/  FFMA.FTZ R20, R20, UR4, -R27.reuse ;  /* 0x0000000414147c23 */ /* 0x100fe2000801081b */
[----:B------:R-:W-:Y:S01]  /*87d0*/  MUFU.EX2 R30, R30 ;  /* 0x0000001e001e7308 */ /* 0x000fe20000000800 */
[----:B------:R-:W-:Y:S01]  /*87e0*/  HMMA.16816.F32 R72, R80, R74, RZ ;  /* 0x0000004a5048723c */ /* 0x000fe200000018ff */
[--C-:B------:R-:W-:Y:S01]  /*87f0*/  FFMA.FTZ R21, R21, UR4, -R27.reuse ;  /* 0x0000000415157c23 */ /* 0x100fe2000801081b */
[--C-:B------:R-:W-:Y:S01]  /*8800*/  FFMA.FTZ R22, R22, UR4, -R27.reuse ;  /* 0x0000000416167c23 */ /* 0x100fe2000801081b */
[----:B------:R-:W4:Y:S01]  /*8810*/  MUFU.EX2 R33, R33 ;  /* 0x0000002100217308 */ /* 0x000f220000000800 */
[----:B------:R-:W-:-:S03]  /*8820*/  FFMA.FTZ R23, R23, UR4, -R27 ;  /* 0x0000000417177c23 */ /* 0x000fc6000801081b */
[----:B------:R-:W-:Y:S01]  /*8830*/  MUFU.EX2 R92, R92 ;  /* 0x0000005c005c7308 */ /* 0x000fe20000000800 */
[C---:B-1----:R-:W-:Y:S01]  /*8840*/  HMMA.16816.F32 R76, R80.reuse, R4, RZ ;  /* 0x00000004504c723c */ /* 0x042fe200000018ff */
[----:B--2---:R-:W-:Y:S02]  /*8850*/  F2FP.F16.F32.PACK_AB R4, R39, R40 ;  /* 0x000000282704723e */ /* 0x004fe400000000ff */
[----:B---3--:R-:W-:Y:S01]  /*8860*/  F2FP.F16.F32.PACK_AB R5, R34, R35 ;  /* 0x000000232205723e */ /* 0x008fe200000000ff */
[----:B------:R-:W-:Y:S04]  /*8870*/  MUFU.EX2 R88, R88 ;  /* 0x0000005800587308 */ /* 0x000fe80000000800 */
[----:B------:R-:W-:Y:S01]  /*8880*/  HMMA.16816.F32 R80, R80, R6, RZ ;  /* 0x000000065050723c */ /* 0x000fe200000018ff */
[----:B------:R-:W-:Y:S01]  /*8890*/  F2FP.F16.F32.PACK_AB R6, R31, R32 ;  /* 0x000000201f06723e */ /* 0x000fe200000000ff */
[----:B------:R-:W1:Y:S01]  /*88a0*/  MUFU.EX2 R47, R47 ;  /* 0x0000002f002f7308 */ /* 0x000e620000000800 */
[----:B----4-:R-:W-:-:S03]  /*88b0*/  F2FP.F16.F32.PACK_AB R7, R33, R30 ;  /* 0x0000001e2107723e */ /* 0x010fc600000000ff */
[----:B------:R-:W-:Y:S04]  /*88c0*/  MUFU.EX2 R96, R96 ;  /* 0x0000006000607308 */ /* 0x000fe80000000800 */
[C---:B------:R-:W-:Y:S01]  /*88d0*/  HMMA.16816.F32 R68, R4.reuse, R8, R68 ;  /* 0x000000080444723c */ /* 0x040fe20000001844 */
[----:B------:R-:W-:Y:S04]  /*88e0*/  MUFU.EX2 R48, R48 ;  /* 0x0000003000307308 */ /* 0x000fe80000000800 */
        /* <DEDUP_REMOVED lines=12> */
[----:B------:R4:W-:Y:S01]  /*89b0*/  MUFU.EX2 R54, R64 ;  /* 0x0000004000367308 */ /* 0x0009e20000000800 */
[C---:B---3--:R-:W-:Y:S03]  /*89c0*/  HMMA.16816.F32 R76, R4.reuse, R8, R76 ;  /* 0x00000008044c723c */ /* 0x048fe6000000184c */
[----:B------:R-:W-:Y:S04]  /*89d0*/  MUFU.EX2 R67, R67 ;  /* 0x0000004300437308 */ /* 0x000fe80000000800 */
[----:B------:R-:W-:Y:S01]  /*89e0*/  MUFU.EX2 R52, R52 ;  /* 0x0000003400347308 */ /* 0x000fe20000000800 */
[----:B------:R-:W-:Y:S01]  /*89f0*/  HMMA.16816.F32 R80, R4, R10, R80 ;  /* 0x0000000a0450723c */ /* 0x000fe20000001850 */
[----:B------:R-:W3:Y:S01]  /*8a00*/  LDSM.16.MT88.4 R8, [R133+0x3800] ;  /* 0x003800008508783b */ /* 0x000ee20000004200 */
[--C-:B------:R-:W-:Y:S01]  /*8a10*/  FFMA.FTZ R4, R91, UR4, -R28.reuse ;  /* 0x000000045b047c23 */ /* 0x100fe2000801081c */
[--C-:B------:R-:W-:Y:S01]  /*8a20*/  FFMA.FTZ R91, R110, UR4, -R27.reuse ;  /* 0x000000046e5b7c23 */ /* 0x100fe2000801081b */
[----:B-1----:R-:W-:Y:S01]  /*8a30*/  F2FP.F16.F32.PACK_AB R6, R47, R88 ;  /* 0x000000582f06723e */ /* 0x002fe200000000ff */
[----:B------:R-:W-:Y:S01]  /*8a40*/  FFMA.FTZ R110, R94, UR4, -R27 ;  /* 0x000000045e6e7c23 */ /* 0x000fe2000801081b */
[----:B------:R-:W1:Y:S01]  /*8a50*/  MUFU.EX2 R93, R4 ;  /* 0x00000004005d7308 */ /* 0x000e620000000800 */
[----:B--2---:R-:W-:Y:S01]  /*8a60*/  F2FP.F16.F32.PACK_AB R7, R43, R48 ;  /* 0x000000302b07723e */ /* 0x004fe200000000ff */
[----:B----4-:R-:W-:-:S02]  /*8a70*/  FFMA.FTZ R64, R13, UR4, -R28 ;  /* 0x000000040d407c23 */ /* 0x010fc4000801081c */
[----:B------:R-:W2:Y:S04]  /*8a80*/  MUFU.EX2 R91, R91 ;  /* 0x0000005b005b7308 */ /* 0x000ea80000000800 */
[----:B------:R-:W4:Y:S04]  /*8a90*/  MUFU.EX2 R94, R107 ;  /* 0x0000006b005e7308 */ /* 0x000f280000000800 */
[----:B------:R-:W5:Y:S01]  /*8aa0*/  MUFU.EX2 R110, R110 ;  /* 0x0000006e006e7308 */ /* 0x000f620000000800 */
[----:B-1----:R-:W-:-:S03]  /*8ab0*/  F2FP.F16.F32.PACK_AB R4, R92, R93 ;  /* 0x0000005d5c04723e */ /* 0x002fc600000000ff */
[----:B------:R-:W-:Y:S01]  /*8ac0*/  MUFU.EX2 R64, R64 ;  /* 0x0000004000407308 */ /* 0x000fe20000000800 */
[----:B--2---:R-:W-:-:S03]  /*8ad0*/  F2FP.F16.F32.PACK_AB R5, R91, R96 ;  /* 0x000000605b05723e */ /* 0x004fc600000000ff */
        /* <DEDUP_REMOVED lines=10> */
[----:B------:R-:W-:Y:S01]  /*8b80*/  MUFU.EX2 R22, R22 ;  /* 0x0000001600167308 */ /* 0x000fe20000000800 */
[C---:B-1----:R-:W-:Y:S08]  /*8b90*/  HMMA.16816.F32 R76, R4.reuse, R8, R76 ;  /* 0x00000008044c723c */ /* 0x042ff0000000184c */
[----:B------:R-:W-:Y:S01]  /*8ba0*/  HMMA.16816.F32 R80, R4, R10, R80 ;  /* 0x0000000a0450723c */ /* 0x000fe20000001850 */
[----:B------:R-:W1:Y:S01]  /*8bb0*/  LDSM.16.MT88.4 R8, [R133+0x3c00] ;  /* 0x003c00008508783b */ /* 0x000e620000004200 */
[----:B------:R-:W-:-:S02]  /*8bc0*/  F2FP.F16.F32.PACK_AB R4, R101, R112 ;  /* 0x000000706504723e */ /* 0x000fc400000000ff */
[----:B----4-:R-:W-:Y:S02]  /*8bd0*/  F2FP.F16.F32.PACK_AB R6, R94, R95 ;  /* 0x0000005f5e06723e */ /* 0x010fe400000000ff */
[----:B-----5:R-:W-:Y:S02]  /*8be0*/  F2FP.F16.F32.PACK_AB R5, R97, R110 ;  /* 0x0000006e6105723e */ /* 0x020fe400000000ff */
        /* <DEDUP_REMOVED lines=9> */
[----:B------:R-:W-:-:S02]  /*8c80*/  F2FP.F16.F32.PACK_AB R7, R52, R67 ;  /* 0x000000433407723e */ /* 0x000fc400000000ff */
[----:B------:R2:W3:Y:S04]  /*8c90*/  MUFU.EX2 R53, R4 ;  /* 0x0000000400357308 */ /* 0x0004e80000000800 */
[----:B------:R-:W4:Y:S01]  /*8ca0*/  MUFU.EX2 R89, R89 ;  /* 0x0000005900597308 */ /* 0x000f220000000800 */
[----:B--2---:R-:W-:Y:S02]  /*8cb0*/  F2FP.F16.F32.PACK_AB R4, R65, R102 ;  /* 0x000000664104723e */ /* 0x004fe400000000ff */
[----:B---3--:R-:W-:Y:S02]  /*8cc0*/  F2FP.F16.F32.PACK_AB R6, R100, R53 ;  /* 0x000000356406723e */ /* 0x008fe400000000ff */
[----:B----4-:R-:W-:-:S07]  /*8cd0*/  F2FP.F16.F32.PACK_AB R5, R54, R89 ;  /* 0x000000593605723e */ /* 0x010fce00000000ff */
[C---:B-1----:R-:W-:Y:S08]  /*8ce0*/  HMMA.16816.F32 R68, R4.reuse, R8, R68 ;  /* 0x000000080444723c */ /* 0x042ff00000001844 */
[C---:B------:R-:W-:Y:S01]  /*8cf0*/  HMMA.16816.F32 R72, R4.reuse, R10, R72 ;  /* 0x0000000a0448723c */ /* 0x040fe20000001848 */
[----:B------:R-:W1:Y:S07]  /*8d00*/  LDSM.16.MT88.4 R8, [R66+0x4000] ;  /* 0x004000004208783b */ /* 0x000e6e0000004200 */
[C---:B-1----:R-:W-:Y:S08]  /*8d10*/  HMMA.16816.F32 R76, R4.reuse, R8, R76 ;  /* 0x00000008044c723c */ /* 0x042ff0000000184c */
[----:B------:R-:W-:Y:S01]  /*8d20*/  HMMA.16816.F32 R80, R4, R10, R80 ;  /* 0x0000000a0450723c */ /* 0x000fe20000001850 */
[----:B------:R-:W-:Y:S01]  /*8d30*/  FADD.FTZ R7, R51, R104 ;  /* 0x0000006833077221 */ /* 0x000fe20000010000 */
[----:B------:R-:W-:Y:S01]  /*8d40*/  FFMA.FTZ R6, R15, UR4, -R28 ;  /* 0x000000040f067c23 */ /* 0x000fe2000801081c */
[--C-:B------:R-:W-:Y:S01]  /*8d50*/  FFMA.FTZ R104, R12, UR4, -R27.reuse ;  /* 0x000000040c687c23 */ /* 0x100fe2000801081b */
[----:B------:R-:W-:Y:S01]  /*8d60*/  LDSM.16.MT88.4 R8, [R133+0x4400] ;  /* 0x004400008508783b */ /* 0x000fe20000004200 */
[----:B------:R-:W-:Y:S01]  /*8d70*/  FADD.FTZ R5, R55, R106 ;  /* 0x0000006a37057221 */ /* 0x000fe20000010000 */
[--C-:B------:R-:W-:Y:S01]  /*8d80*/  FFMA.FTZ R55, R50, UR4, -R27.reuse ;  /* 0x0000000432377c23 */ /* 0x100fe2000801081b */
[----:B------:R-:W-:Y:S01]  /*8d90*/  FFMA.FTZ R51, R44, UR4, -R27 ;  /* 0x000000042c337c23 */ /* 0x000fe2000801081b */
[----:B------:R-:W1:Y:S01]  /*8da0*/  LDSM.16.MT88.4 R12, [R66+0x4400] ;  /* 0x00440000420c783b */ /* 0x000e620000004200 */
[----:B------:R-:W-:Y:S01]  /*8db0*/  FADD.FTZ R7, R90, R7 ;  /* 0x000000075a077221 */ /* 0x000fe20000010000 */
[----:B------:R-:W-:Y:S01]  /*8dc0*/  FFMA.FTZ R4, R45, UR4, -R28 ;  /* 0x000000042d047c23 */ /* 0x000fe2000801081c */
[----:B------:R-:W-:Y:S01]  /*8dd0*/  FFMA.FTZ R90, R46, UR4, -R27 ;  /* 0x000000042e5a7c23 */ /* 0x000fe2000801081b */
[----:B------:R-:W-:Y:S01]  /*8de0*/  MUFU.EX2 R45, R6 ;  /* 0x00000006002d7308 */ /* 0x000fe20000000800 */
[----:B------:R-:W-:Y:S01]  /*8df0*/  FADD.FTZ R36, R36, R5 ;  /* 0x0000000524247221 */ /* 0x000fe20000010000 */
[----:B------:R-:W-:-:S02]  /*8e00*/  FADD.FTZ R40, R40, R7 ;  /* 0x0000000728287221 */ /* 0x000fc40000010000 */
[----:B------:R2:W3:Y:S01]  /*8e10*/  MUFU.EX2 R50, R4 ;  /* 0x0000000400327308 */ /* 0x0004e20000000800 */
[----:B------:R-:W-:Y:S01]  /*8e20*/  FADD.FTZ R103, R35, R36 ;  /* 0x0000002423677221 */ /* 0x000fe20000010000 */
[----:B------:R-:W-:Y:S01]  /*8e30*/  FADD.FTZ R39, R39, R40 ;  /* 0x0000002827277221 */ /* 0x000fe20000010000 */
[--C-:B------:R-:W-:Y:S01]  /*8e40*/  FFMA.FTZ R35, R37, UR4, -R28.reuse ;  /* 0x0000000425237c23 */ /* 0x100fe2000801081c */
[----:B------:R-:W-:Y:S01]  /*8e50*/  MUFU.EX2 R55, R55 ;  /* 0x0000003700377308 */ /* 0x000fe20000000800 */
[----:B------:R-:W-:Y:S01]  /*8e60*/  FADD.FTZ R103, R34, R103 ;  /* 0x0000006722677221 */ /* 0x000fe20000010000 */
[----:B------:R-:W-:Y:S01]  /*8e70*/  FADD.FTZ R40, R32, R39 ;  /* 0x0000002720287221 */ /* 0x000fe20000010000 */
[--C-:B------:R-:W-:Y:S01]  /*8e80*/  FFMA.FTZ R34, R19, UR4, -R28.reuse ;  /* 0x0000000413227c23 */ /* 0x100fe2000801081c */
[----:B------:R-:W4:Y:S01]  /*8e90*/  MUFU.EX2 R46, R104 ;  /* 0x00000068002e7308 */ /* 0x000f220000000800 */
[----:B------:R-:W-:Y:S01]  /*8ea0*/  FFMA.FTZ R32, R17, UR4, -R28 ;  /* 0x0000000411207c23 */ /* 0x000fe2000801081c */
[--C-:B------:R-:W-:Y:S01]  /*8eb0*/  FFMA.FTZ R37, R16, UR4, -R27.reuse ;  /* 0x0000000410257c23 */ /* 0x100fe2000801081b */
[----:B------:R-:W-:Y:S01]  /*8ec0*/  FADD.FTZ R40, R31, R40 ;  /* 0x000000281f287221 */ /* 0x000fe20000010000 */
[----:B------:R-:W-:Y:S01]  /*8ed0*/  MUFU.EX2 R44, R90 ;  /* 0x0000005a002c7308 */ /* 0x000fe20000000800 */
[----:B------:R-:W-:Y:S01]  /*8ee0*/  FFMA.FTZ R39, R41, UR4, -R28 ;  /* 0x0000000429277c23 */ /* 0x000fe2000801081c */
[----:B--2---:R-:W-:Y:S01]  /*8ef0*/  F2FP.F16.F32.PACK_AB R4, R49, R64 ;  /* 0x000000403104723e */ /* 0x004fe200000000ff */
[----:B------:R-:W-:Y:S01]  /*8f00*/  FADD.FTZ R93, R93, R40 ;  /* 0x000000285d5d7221 */ /* 0x000fe20000010000 */
[----:B------:R-:W2:Y:S01]  /*8f10*/  MUFU.EX2 R51, R51 ;  /* 0x0000003300337308 */ /* 0x000ea20000000800 */
[----:B---3--:R-:W-:Y:S01]  /*8f20*/  F2FP.F16.F32.PACK_AB R6, R50, R45 ;  /* 0x0000002d3206723e */ /* 0x008fe200000000ff */
[----:B------:R-:W-:Y:S01]  /*8f30*/  FFMA.FTZ R36, R42, UR4, -R27 ;  /* 0x000000042a247c23 */ /* 0x000fe2000801081b */
[----:B------:R-:W-:Y:S01]  /*8f40*/  FADD.FTZ R93, R92, R93 ;  /* 0x0000005d5c5d7221 */ /* 0x000fe20000010000 */
[----:B------:R-:W-:Y:S01]  /*8f50*/  MUFU.EX2 R34, R34 ;  /* 0x0000002200227308 */ /* 0x000fe20000000800 */
[----:B----4-:R-:W-:-:S02]  /*8f60*/  F2FP.F16.F32.PACK_AB R5, R46, R55 ;  /* 0x000000372e05723e */ /* 0x010fc400000000ff */
[----:B------:R-:W-:Y:S01]  /*8f70*/  FADD.FTZ R88, R88, R93 ;  /* 0x0000005d58587221 */ /* 0x000fe20000010000 */
[----:B------:R-:W3:Y:S03]  /*8f80*/  MUFU.EX2 R39, R39 ;  /* 0x0000002700277308 */ /* 0x000ee60000000800 */
[----:B------:R-:W-:Y:S01]  /*8f90*/  FADD.FTZ R47, R47, R88 ;  /* 0x000000582f2f7221 */ /* 0x000fe20000010000 */
[----:B------:R-:W-:Y:S01]  /*8fa0*/  MUFU.EX2 R32, R32 ;  /* 0x0000002000207308 */ /* 0x000fe20000000800 */
[----:B--2---:R-:W-:Y:S02]  /*8fb0*/  F2FP.F16.F32.PACK_AB R7, R51, R44 ;  /* 0x0000002c3307723e */ /* 0x004fe400000000ff */
[----:B------:R-:W-:Y:S01]  /*8fc0*/  FADD.FTZ R112, R112, R47 ;  /* 0x0000002f70707221 */ /* 0x000fe20000010000 */
[----:B------:R-:W2:Y:S03]  /*8fd0*/  MUFU.EX2 R35, R35 ;  /* 0x0000002300237308 */ /* 0x000ea60000000800 */
[----:B------:R-:W-:Y:S01]  /*8fe0*/  FADD.FTZ R112, R101, R112 ;  /* 0x0000007065707221 */ /* 0x000fe20000010000 */
[----:B------:R-:W-:Y:S01]  /*8ff0*/  MUFU.EX2 R36, R36 ;  /* 0x0000002400247308 */ /* 0x000fe20000000800 */
[C---:B-1----:R-:W-:Y:S01]  /*9000*/  HMMA.16816.F32 R76, R4.reuse, R12, R76 ;  /* 0x0000000c044c723c */ /* 0x042fe2000000184c */
[----:B------:R-:W-:Y:S01]  /*9010*/  FADD.FTZ R12, R30, R103 ;  /* 0x000000671e0c7221 */ /* 0x000fe20000010000 */
[--C-:B------:R-:W-:Y:S01]  /*9020*/  FFMA.FTZ R13, R18, UR4, -R27.reuse ;  /* 0x00000004120d7c23 */ /* 0x100fe2000801081b */
[----:B------:R-:W-:Y:S01]  /*9030*/  FFMA.FTZ R30, R38, UR4, -R27 ;  /* 0x00000004261e7c23 */ /* 0x000fe2000801081b */
[----:B------:R-:W1:Y:S01]  /*9040*/  LDSM.16.MT88.4 R16, [R66+0x4800] ;  /* 0x004800004210783b */ /* 0x000e620000004200 */
[----:B------:R-:W-:Y:S01]  /*9050*/  FADD.FTZ R33, R33, R12 ;  /* 0x0000000c21217221 */ /* 0x000fe20000010000 */
[----:B------:R-:W4:Y:S01]  /*9060*/  MUFU.EX2 R37, R37 ;  /* 0x0000002500257308 */ /* 0x000f220000000800 */
[----:B------:R-:W-:Y:S01]  /*9070*/  FADD.FTZ R95, R95, R112 ;  /* 0x000000705f5f7221 */ /* 0x000fe20000010000 */
[----:B------:R-:W-:Y:S01]  /*9080*/  HMMA.16816.F32 R68, R4, R8, R68 ;  /* 0x000000080444723c */ /* 0x000fe20000001844 */
[----:B------:R-:W-:Y:S01]  /*9090*/  FADD.FTZ R96, R96, R33 ;  /* 0x0000002160607221 */ /* 0x000fe20000010000 */
[----:B------:R-:W-:Y:S01]  /*90a0*/  MUFU.EX2 R30, R30 ;  /* 0x0000001e001e7308 */ /* 0x000fe20000000800 */
[----:B------:R-:W-:-:S02]  /*90b0*/  FADD.FTZ R95, R94, R95 ;  /* 0x0000005f5e5f7221 */ /* 0x000fc40000010000 */
[----:B------:R-:W-:Y:S01]  /*90c0*/  FADD.FTZ R91, R91, R96 ;  /* 0x000000605b5b7221 */ /* 0x000fe20000010000 */
[----:B------:R5:W4:Y:S01]  /*90d0*/  MUFU.EX2 R31, R13 ;  /* 0x0000000d001f7308 */ /* 0x000b220000000800 */
[----:B------:R-:W-:Y:S01]  /*90e0*/  FADD.FTZ R28, R102, R95 ;  /* 0x0000005f661c7221 */ /* 0x000fe20000010000 */
[----:B------:R-:W-:Y:S01]  /*90f0*/  HMMA.16816.F32 R72, R4, R10, R72 ;  /* 0x0000000a0448723c */ /* 0x000fe20000001848 */
[----:B------:R-:W1:Y:S01]  /*9100*/  LDSM.16.MT88.4 R8, [R133+0x4800] ;  /* 0x004800008508783b */ /* 0x000e620000004200 */
[----:B------:R-:W-:Y:S01]  /*9110*/  FADD.FTZ R48, R48, R91 ;  /* 0x0000005b30307221 */ /* 0x000fe20000010000 */
[----:B------:R-:W-:-:S03]  /*9120*/  FADD.FTZ R28, R65, R28 ;  /* 0x0000001c411c7221 */ /* 0x000fc60000010000 */
[----:B------:R-:W-:Y:S01]  /*9130*/  FADD.FTZ R43, R43, R48 ;  /* 0x000000302b2b7221 */ /* 0x000fe20000010000 */
[----:B------:R-:W-:Y:S01]  /*9140*/  FADD.FTZ R27, R53, R28 ;  /* 0x0000001c351b7221 */ /* 0x000fe20000010000 */
[----:B------:R-:W-:Y:S01]  /*9150*/  HMMA.16816.F32 R80, R4, R14, R80 ;  /* 0x0000000e0450723c */ /* 0x000fe20000001850 */
[----:B---3--:R-:W-:Y:S01]  /*9160*/  F2FP.F16.F32.PACK_AB R4, R39, R34 ;  /* 0x000000222704723e */ /* 0x008fe200000000ff */
[----:B------:R-:W-:Y:S01]  /*9170*/  FADD.FTZ R110, R110, R43 ;  /* 0x0000002b6e6e7221 */ /* 0x000fe20000010000 */
[----:B--2---:R-:W-:Y:S01]  /*9180*/  F2FP.F16.F32.PACK_AB R6, R35, R32 ;  /* 0x000000202306723e */ /* 0x004fe200000000ff */
[----:B-----5:R-:W2:Y:S01]  /*9190*/  LDSM.16.MT88.4 R12, [R133+0x4c00] ;  /* 0x004c0000850c783b */ /* 0x020ea20000004200 */
[----:B----4-:R-:W-:Y:S01]  /*91a0*/  F2FP.F16.F32.PACK_AB R5, R37, R36 ;  /* 0x000000242505723e */ /* 0x010fe200000000ff */
[----:B------:R-:W-:Y:S01]  /*91b0*/  FADD.FTZ R110, R97, R110 ;  /* 0x0000006e616e7221 */ /* 0x000fe20000010000 */
[----:B------:R-:W-:Y:S01]  /*91c0*/  F2FP.F16.F32.PACK_AB R7, R31, R30 ;  /* 0x0000001e1f07723e */ /* 0x000fe200000000ff */
[----:B------:R-:W-:-:S02]  /*91d0*/  FADD.FTZ R27, R100, R27 ;  /* 0x0000001b641b7221 */ /* 0x000fc40000010000 */
[----:B------:R-:W-:-:S04]  /*91e0*/  FADD.FTZ R99, R99, R110 ;  /* 0x0000006e63637221 */ /* 0x000fc80000010000 */
[----:B------:R-:W-:-:S04]  /*91f0*/  FADD.FTZ R98, R98, R99 ;  /* 0x0000006362627221 */ /* 0x000fc80000010000 */
[----:B------:R-:W-:Y:S01]  /*9200*/  FADD.FTZ R89, R89, R98 ;  /* 0x0000006259597221 */ /* 0x000fe20000010000 */
[----:B-1----:R-:W-:Y:S01]  /*9210*/  HMMA.16816.F32 R76, R4, R16, R76 ;  /* 0x00000010044c723c */ /* 0x002fe2000000184c */
[----:B------:R-:W1:Y:S02]  /*9220*/  MUFU.EX2 R17, R23 ;  /* 0x0000001700117308 */ /* 0x000e640000000800 */
        /* <DEDUP_REMOVED lines=8> */
[----:B------:R-:W-:-:S04]  /*92b0*/  FADD.FTZ R19, R46, R19 ;  /* 0x000000132e137221 */ /* 0x000fc80000010000 */
[----:B------:R-:W-:Y:S02]  /*92c0*/  FADD.FTZ R44, R44, R19 ;  /* 0x000000132c2c7221 */ /* 0x000fe40000010000 */
[----:B------:R-:W-:Y:S01]  /*92d0*/  HMMA.16816.F32 R72, R4, R10, R72 ;  /* 0x0000000a0448723c */ /* 0x000fe20000001848 */
[----:B------:R-:W-:Y:S01]  /*92e0*/  F2FP.F16.F32.PACK_AB R4, R25, R24 ;  /* 0x000000181904723e */ /* 0x000fe200000000ff */
[----:B------:R-:W3:Y:S01]  /*92f0*/  LDSM.16.MT88.4 R8, [R66+0x4c00] ;  /* 0x004c00004208783b */ /* 0x000ee20000004200 */
[----:B------:R-:W-:Y:S01]  /*9300*/  F2FP.F16.F32.PACK_AB R6, R153, R26 ;  /* 0x0000001a9906723e */ /* 0x000fe200000000ff */
[----:B------:R-:W-:Y:S01]  /*9310*/  FADD.FTZ R51, R51, R44 ;  /* 0x0000002c33337221 */ /* 0x000fe20000010000 */
[----:B------:R-:W-:Y:S02]  /*9320*/  F2FP.F16.F32.PACK_AB R5, R21, R20 ;  /* 0x000000141505723e */ /* 0x000fe400000000ff */
        /* <DEDUP_REMOVED lines=18> */
[----:B---3--:R-:W-:Y:S03]  /*9450*/  HMMA.16816.F32 R76, R4, R8, R76 ;  /* 0x00000008044c723c */ /* 0x008fe6000000184c */
        /* <DEDUP_REMOVED lines=73> */
.L_x_4064:
[----:B------:R-:W-:Y:S01]  /*98f0*/  UMOV UR4, URZ ;  /* 0x000000ff00047c82 */ /* 0x000fe20008000000 */
[----:B------:R-:W-:Y:S01]  /*9900*/  IMAD.SHL.U32 R58, R58, 0x80, RZ ;  /* 0x000000803a3a7824 */ /* 0x000fe200078e00ff */
[----:B------:R-:W-:-:S05]  /*9910*/  IADD3 R4, P0, PT, RZ, -UR4, RZ ;  /* 0x80000004ff047c10 */ /* 0x000fca000ff1e0ff */
[----:B------:R-:W-:-:S05]  /*9920*/  IMAD.X R58, RZ, RZ, ~R58, P0 ;  /* 0x000000ffff3a7224 */ /* 0x000fca00000e0e3a */
[----:B------:R-:W-:-:S04]  /*9930*/  SHF.R.S64 R5, R4, 0x1f, R58 ;  /* 0x0000001f04057819 */ /* 0x000fc8000000103a */
[----:B------:R-:W-:-:S04]  /*9940*/  IADD3 R140, P0, PT, R5, R140, RZ ;  /* 0x0000008c058c7210 */ /* 0x000fc80007f1e0ff */
[----:B------:R-:W-:-:S09]  /*9950*/  LEA.HI.X.SX32 R141, R58, R141, 0x1, P0 ;  /* 0x0000008d3a8d7211 */ /* 0x000fd200000f0eff */
.L_x_4065:
[----:B------:R-:W1:Y:S01]  /*9960*/  LDCU.64 UR8, c[0x0][0x3c0] ;  /* 0x00007800ff0877ac */ /* 0x000e620008000a00 */
[C---:B------:R-:W-:Y:S01]  /*9970*/  IMAD.SHL.U32 R144, R132.reuse, 0x8, RZ ;  /* 0x0000000884907824 */ /* 0x040fe200078e00ff */
[----:B------:R-:W-:Y:S01]  /*9980*/  LOP3.LUT R145, R132, 0x18, RZ, 0xc0, !PT ;  /* 0x0000001884917812 */ /* 0x000fe200078ec0ff */
[C---:B------:R-:W-:Y:S02]  /*9990*/  VIADD R59, R85.reuse, 0xffffff00 ;  /* 0xffffff00553b7836 */ /* 0x040fe40000000000 */
[----:B------:R-:W-:Y:S01]  /*99a0*/  VIADD R58, R85, 0xffffff01 ;  /* 0xffffff01553a7836 */ /* 0x000fe20000000000 */
[C---:B------:R-:W-:Y:S02]  /*99b0*/  LOP3.LUT R4, R144.reuse, 0xd8, RZ, 0xc0, !PT ;  /* 0x000000d890047812 */ /* 0x040fe400078ec0ff */
[----:B------:R-:W-:Y:S02]  /*99c0*/  LOP3.LUT R5, R144, 0x1f20, RZ, 0xc0, !PT ;  /* 0x00001f2090057812 */ /* 0x000fe400078ec0ff */
[----:B------:R-:W-:-:S02]  /*99d0*/  LOP3.LUT R4, R4, R145, RZ, 0x3c, !PT ;  /* 0x0000009104047212 */ /* 0x000fc400078e3cff */
[----:B------:R-:W-:Y:S02]  /*99e0*/  ISETP.GE.AND P5, PT, R59, R84, PT ;  /* 0x000000543b00720c */ /* 0x000fe40003fa6270 */
[----:B------:R-:W-:Y:S02]  /*99f0*/  LOP3.LUT R4, R5, R4, RZ, 0xfc, !PT ;  /* 0x0000000405047212 */ /* 0x000fe400078efcff */
[-C--:B------:R-:W-:Y:S01]  /*9a00*/  ISETP.GE.AND P4, PT, R59, R87.reuse, PT ;  /* 0x000000573b00720c */ /* 0x080fe20003f86270 */
[C---:B------:R-:W-:Y:S01]  /*9a10*/  VIADD R59, R85.reuse, 0xffffff08 ;  /* 0xffffff08553b7836 */ /* 0x040fe20000000000 */
[----:B-1----:R-:W-:Y:S01]  /*9a20*/  USHF.L.U32 UR4, UR8, 0x6, URZ ;  /* 0x0000000608047899 */ /* 0x002fe200080006ff */
[----:B------:R-:W-:Y:S01]  /*9a30*/  LEA R147, R4, UR5, 0x1 ;  /* 0x0000000504937c11 */ /* 0x000fe2000f8e08ff */
[----:B------:R-:W-:Y:S01]  /*9a40*/  USHF.L.U64.HI UR9, UR8, 0x6, UR9 ;  /* 0x0000000608097899 */ /* 0x000fe20008010209 */
[CC--:B------:R-:W-:Y:S02]  /*9a50*/  ISETP.GE.AND P2, PT, R58.reuse, R84.reuse, PT ;  /* 0x000000543a00720c */ /* 0x0c0fe40003f46270 */
[----:B------:R-:W-:Y:S01]  /*9a60*/  ISETP.GE.AND P1, PT, R58, R87, PT ;  /* 0x000000573a00720c */ /* 0x000fe20003f26270 */
[----:B------:R-:W-:Y:S01]  /*9a70*/  @!PT LDS RZ, [RZ] ;  /* 0x00000000fffff984 */ /* 0x000fe20000000800 */
[----:B------:R-:W-:Y:S01]  /*9a80*/  @!PT LDS RZ, [RZ] ;  /* 0x00000000fffff984 */ /* 0x000fe20000000800 */
[----:B------:R-:W-:Y:S01]  /*9a90*/  @!PT LDS RZ, [RZ] ;  /* 0x00000000fffff984 */ /* 0x000fe20000000800 */
[----:B------:R-:W-:Y:S01]  /*9aa0*/  LDGSTS.E.BYPASS.LTC128B.128 [R147+0x3000], desc[UR6][R140.64] ;  /* 0x030000008c937fae */ /* 0x000fe2000b981a06 */
[----:B------:R-:W-:Y:S01]  /*9ab0*/  IADD3 R8, P0, PT, R140, UR4, RZ ;  /* 0x000000048c087c10 */ /* 0x000fe2000ff1e0ff */
[----:B------:R-:W-:Y:S01]  /*9ac0*/  VIADD R58, R85, 0xffffff09 ;  /* 0xffffff09553a7836 */ /* 0x000fe20000000000 */
[----:B------:R-:W-:-:S02]  /*9ad0*/  ISETP.GE.AND P3, PT, R59, R84, PT ;  /* 0x000000543b00720c */ /* 0x000fc40003f66270 */
[----:B------:R-:W-:Y:S02]  /*9ae0*/  IADD3.X R9, PT, PT, R141, UR9, RZ, P0, !PT ;  /* 0x000000098d097c10 */ /* 0x000fe400087fe4ff */
[----:B------:R-:W-:-:S03]  /*9af0*/  IADD3 R6, P0, PT, R8, UR4, RZ ;  /* 0x0000000408067c10 */ /* 0x000fc6000ff1e0ff */
[----:B------:R-:W-:Y:S01]  /*9b00*/  LDGSTS.E.BYPASS.LTC128B.128 [R147+0x3800], desc[UR6][R8.64] ;  /* 0x0380000008937fae */ /* 0x000fe2000b981a06 */
[----:B------:R-:W-:Y:S02]  /*9b10*/  IADD3.X R7, PT, PT, R9, UR9, RZ, P0, !PT ;  /* 0x0000000909077c10 */ /* 0x000fe400087fe4ff */
[----:B------:R-:W-:-:S03]  /*9b20*/  IADD3 R10, P0, PT, R6, UR4, RZ ;  /* 0x00000004060a7c10 */ /* 0x000fc6000ff1e0ff */
[----:B------:R-:W-:Y:S01]  /*9b30*/  LDGSTS.E.BYPASS.LTC128B.128 [R147+0x4000], desc[UR6][R6.64] ;  /* 0x0400000006937fae */ /* 0x000fe2000b981a06 */
[----:B------:R-:W-:Y:S02]  /*9b40*/  IADD3.X R11, PT, PT, R7, UR9, RZ, P0, !PT ;  /* 0x00000009070b7c10 */ /* 0x000fe400087fe4ff */
[----:B------:R-:W-:-:S03]  /*9b50*/  ISETP.GE.AND P0, PT, R59, R87, PT ;  /* 0x000000573b00720c */ /* 0x000fc60003f06270 */
[----:B------:R1:W-:Y:S04]  /*9b60*/  LDGSTS.E.BYPASS.LTC128B.128 [R147+0x4800], desc[UR6][R10.64] ;  /* 0x048000000a937fae */ /* 0x0003e8000b981a06 */
[----:B------:R-:W-:Y:S04]  /*9b70*/  LDSM.16.M88.4 R52, [R109] ;  /* 0x000000006d34783b */ /* 0x000fe80000000200 */
[----:B------:R-:W2:Y:S04]  /*9b80*/  LDSM.16.M88.4 R44, [R63+0x1000] ;  /* 0x001000003f2c783b */ /* 0x000ea80000000200 */
[----:B------:R-:W-:Y:S04]  /*9b90*/  LDSM.16.M88.4 R104, [R108] ;  /* 0x000000006c68783b */ /* 0x000fe80000000200 */
[----:B------:R-:W-:Y:S04]  /*9ba0*/  LDSM.16.M88.4 R24, [R62+0x1000] ;  /* 0x001000003e18783b */ /* 0x000fe80000000200 */
[----:B------:R-:W-:Y:S04]  /*9bb0*/  LDSM.16.M88.4 R20, [R63+0x1c00] ;  /* 0x001c00003f14783b */ /* 0x000fe80000000200 */
[----:B------:R-:W3:Y:S04]  /*9bc0*/  LDSM.16.M88.4 R36, [R63+0x1400] ;  /* 0x001400003f24783b */ /* 0x000ee80000000200 */
[----:B------:R-:W4:Y:S04]  /*9bd0*/  LDSM.16.M88.4 R28, [R63+0x1800] ;  /* 0x001800003f1c783b */ /* 0x000f280000000200 */
[----:B-1----:R-:W1:Y:S04]  /*9be0*/  LDSM.16.M88.4 R8, [R62+0x1c00] ;  /* 0x001c00003e08783b */ /* 0x002e680000000200 */
        /* <DEDUP_REMOVED lines=14> */
[C---:B------:R-:W-:Y:S03]  /*9cd0*/  HMMA.16816.F32 R24, R52.reuse, R20, RZ ;  /* 0x000000143418723c */ /* 0x040fe600000018ff */
[----:B------:R-:W-:Y:S01]  /*9ce0*/  FSEL R113, R50, -INF , !P4 ;  /* 0xff80000032717808 */ /* 0x000fe20006000000 */
[C---:B------:R-:W-:Y:S01]  /*9cf0*/  VIADD R50, R85.reuse, 0xffffff10 ;  /* 0xffffff1055327836 */ /* 0x040fe20000000000 */
[----:B------:R-:W-:Y:S01]  /*9d00*/  FSEL R115, R48, -INF , !P5 ;  /* 0xff80000030737808 */ /* 0x000fe20006800000 */
[----:B------:R-:W-:Y:S01]  /*9d10*/  VIADD R48, R85, 0xffffff11 ;  /* 0xffffff1155307836 */ /* 0x000fe20000000000 */
[----:B------:R-:W-:Y:S01]  /*9d20*/  ISETP.GE.AND P4, PT, R58, R87, PT ;  /* 0x000000573a00720c */ /* 0x000fe20003f86270 */
[----:B------:R-:W-:Y:S01]  /*9d30*/  HMMA.16816.F32 R20, R52, R22, RZ ;  /* 0x000000163414723c */ /* 0x000fe200000018ff */
[----:B------:R-:W-:-:S02]  /*9d40*/  FSEL R117, R49, -INF , !P2 ;  /* 0xff80000031757808 */ /* 0x000fc40005000000 */
[----:B------:R-:W-:Y:S01]  /*9d50*/  FSEL R121, R44, -INF , !P3 ;  /* 0xff8000002c797808 */ /* 0x000fe20005800000 */
[----:B------:R-:W-:Y:S01]  /*9d60*/  VIADD R44, R85, 0xffffff19 ;  /* 0xffffff19552c7836 */ /* 0x000fe20000000000 */
[-C--:B------:R-:W-:Y:S02]  /*9d70*/  ISETP.GE.AND P5, PT, R58, R84.reuse, PT ;  /* 0x000000543a00720c */ /* 0x080fe40003fa6270 */
[-C--:B------:R-:W-:Y:S01]  /*9d80*/  ISETP.GE.AND P2, PT, R50, R84.reuse, PT ;  /* 0x000000543200720c */ /* 0x080fe20003f46270 */
[----:B------:R-:W-:Y:S01]  /*9d90*/  HMMA.16816.F32 R36, R52, R38, RZ ;  /* 0x000000263424723c */ /* 0x000fe200000018ff */
[----:B------:R-:W-:Y:S02]  /*9da0*/  FSEL R119, R45, -INF , !P5 ;  /* 0xff8000002d777808 */ /* 0x000fe40006800000 */
[----:B------:R-:W-:-:S05]  /*9db0*/  ISETP.GE.AND P3, PT, R48, R84, PT ;  /* 0x000000543000720c */ /* 0x000fca0003f66270 */
[C---:B----4-:R-:W-:Y:S08]  /*9dc0*/  HMMA.16816.F32 R32, R52.reuse, R28, RZ ;  /* 0x0000001c3420723c */ /* 0x050ff000000018ff */
[----:B------:R-:W-:Y:S08]  /*9dd0*/  HMMA.16816.F32 R28, R52, R30, RZ ;  /* 0x0000001e341c723c */ /* 0x000ff000000018ff */
[C---:B-1----:R-:W-:Y:S08]  /*9de0*/  HMMA.16816.F32 R24, R104.reuse, R8, R24 ;  /* 0x000000086818723c */ /* 0x042ff00000001818 */
[----:B------:R-:W-:Y:S08]  /*9df0*/  HMMA.16816.F32 R20, R104, R10, R20 ;  /* 0x0000000a6814723c */ /* 0x000ff00000001814 */
[C---:B-----5:R-:W-:Y:S08]  /*9e00*/  HMMA.16816.F32 R8, R52.reuse, R4, RZ ;  /* 0x000000043408723c */ /* 0x060ff000000018ff */
[----:B------:R-:W-:Y:S08]  /*9e10*/  HMMA.16816.F32 R4, R52, R6, RZ ;  /* 0x000000063404723c */ /* 0x000ff000000018ff */
[C---:B------:R-:W-:Y:S08]  /*9e20*/  HMMA.16816.F32 R40, R104.reuse, R16, R40 ;  /* 0x000000106828723c */ /* 0x040ff00000001828 */
[C---:B------:R-:W-:Y:S08]  /*9e30*/  HMMA.16816.F32 R36, R104.reuse, R18, R36 ;  /* 0x000000126824723c */ /* 0x040ff00000001824 */
[----:B------:R-:W-:Y:S08]  /*9e40*/  HMMA.16816.F32 R32, R104, R64, R32 ;  /* 0x000000406820723c */ /* 0x000ff00000001820 */
[----:B--2---:R-:W-:Y:S08]  /*9e50*/  HMMA.16816.F32 R16, R52, R12, RZ ;  /* 0x0000000c3410723c */ /* 0x004ff000000018ff */
        /* <DEDUP_REMOVED lines=11> */
[----:B---3--:R-:W-:Y:S01]  /*9f10*/  HMMA.16816.F32 R16, R104, R108, R16 ;  /* 0x0000006c6810723c */ /* 0x008fe20000001810 */
[----:B------:R-:W-:Y:S01]  /*9f20*/  FSEL R109, R46, -INF , !P0 ;  /* 0xff8000002e6d7808 */ /* 0x000fe20004000000 */
[----:B------:R-:W-:Y:S01]  /*9f30*/  VIADD R46, R85, 0xffffff18 ;  /* 0xffffff18552e7836 */ /* 0x000fe20000000000 */
[----:B------:R-:W-:Y:S01]  /*9f40*/  BAR.SYNC.DEFER_BLOCKING 0x0 ;  /* 0x0000000000007b1d */ /* 0x000fe20000010000 */
[----:B------:R-:W-:-:S03]  /*9f50*/  ISETP.GE.AND P0, PT, R48, R87, PT ;  /* 0x000000573000720c */ /* 0x000fc60003f06270 */
[----:B------:R-:W-:Y:S01]  /*9f60*/  ISETP.GE.AND P5, PT, R46, R84, PT ;  /* 0x000000542e00720c */ /* 0x000fe20003fa6270 */
[C---:B------:R-:W-:Y:S01]  /*9f70*/  HMMA.16816.F32 R12, R104.reuse, R110, R12 ;  /* 0x0000006e680c723c */ /* 0x040fe2000000180c */
[----:B------:R-:W-:Y:S02]  /*9f80*/  FSEL R111, R51, -INF , !P1 ;  /* 0xff800000336f7808 */ /* 0x000fe40004800000 */
[-C--:B------:R-:W-:Y:S02]  /*9f90*/  ISETP.GE.AND P1, PT, R50, R87.reuse, PT ;  /* 0x000000573200720c */ /* 0x080fe40003f26270 */
[----:B------:R-:W-:Y:S02]  /*9fa0*/  FSEL R63, R43, -INF , !P0 ;  /* 0xff8000002b3f7808 */ /* 0x000fe40004000000 */
[----:B------:R-:W-:Y:S01]  /*9fb0*/  FSEL R164, R42, -INF , !P1 ;  /* 0xff8000002aa47808 */ /* 0x000fe20004800000 */
[----:B------:R-:W-:Y:S01]  /*9fc0*/  VIADD R42, R85, 0xffffff20 ;  /* 0xffffff20552a7836 */ /* 0x000fe20000000000 */
[----:B-1----:R-:W-:Y:S01]  /*9fd0*/  HMMA.16816.F32 R92, R104, R100, R92 ;  /* 0x00000064685c723c */ /* 0x002fe2000000185c */
[----:B------:R-:W-:-:S02]  /*9fe0*/  ISETP.GE.AND P1, PT, R44, R87, PT ;  /* 0x000000572c00720c */ /* 0x000fc40003f26270 */
[----:B------:R-:W-:Y:S01]  /*9ff0*/  FSEL R59, R36, -INF , !P5 ;  /* 0xff800000243b7808 */ /* 0x000fe20006800000 */
[----:B------:R-:W-:Y:S01]  /*a000*/  VIADD R36, R85, 0xffffff29 ;  /* 0xffffff2955247836 */ /* 0x000fe20000000000 */
[----:B------:R-:W-:-:S03]  /*a010*/  ISETP.GE.AND P0, PT, R42, R87, PT ;  /* 0x000000572a00720c */ /* 0x000fc60003f06270 */
[C---:B------:R-:W-:Y:S01]  /*a020*/  HMMA.16816.F32 R88, R104.reuse, R102, R88 ;  /* 0x000000666858723c */ /* 0x040fe20000001858 */
[----:B------:R-:W-:Y:S02]  /*a030*/  FSEL R103, R41, -INF , !P3 ;  /* 0xff80000029677808 */ /* 0x000fe40005800000 */
[----:B------:R-:W-:Y:S01]  /*a040*/  FSEL R146, R34, -INF , !P0 ;  /* 0xff80000022927808 */ /* 0x000fe20004000000 */
[C---:B------:R-:W-:Y:S01]  /*a050*/  VIADD R34, R85.reuse, 0xffffff30 ;  /* 0xffffff3055227836 */ /* 0x040fe20000000000 */
[----:B------:R-:W-:Y:S02]  /*a060*/  ISETP.GE.AND P3, PT, R42, R84, PT ;  /* 0x000000542a00720c */ /* 0x000fe40003f66270 */
[----:B------:R-:W-:Y:S01]  /*a070*/  ISETP.GE.AND P0, PT, R36, R87, PT ;  /* 0x000000572400720c */ /* 0x000fe20003f06270 */
[----:B--2---:R-:W-:Y:S01]  /*a080*/  HMMA.16816.F32 R64, R104, R96, R64 ;  /* 0x000000606840723c */ /* 0x004fe20000001840 */
[----:B------:R-:W-:Y:S01]  /*a090*/  FSEL R162, R32, -INF , !P3 ;  /* 0xff80000020a27808 */ /* 0x000fe20005800000 */
[----:B------:R-:W-:Y:S01]  /*a0a0*/  VIADD R32, R85, 0xffffff31 ;  /* 0xffffff3155207836 */ /* 0x000fe20000000000 */
[----:B------:R-:W-:-:S02]  /*a0b0*/  FSEL R160, R31, -INF , !P0 ;  /* 0xff8000001fa07808 */ /* 0x000fc40004000000 */
[----:B------:R-:W-:-:S03]  /*a0c0*/  ISETP.GE.AND P3, PT, R36, R84, PT ;  /* 0x000000542400720c */ /* 0x000fc60003f66270 */
[----:B------:R-:W-:Y:S01]  /*a0d0*/  HMMA.16816.F32 R52, R104, R98, R52 ;  /* 0x000000626834723c */ /* 0x000fe20000001834 */
[----:B------:R-:W-:Y:S02]  /*a0e0*/  FSEL R107, R47, -INF , !P4 ;  /* 0xff8000002f6b7808 */ /* 0x000fe40006000000 */
[----:B------:R-:W-:Y:S02]  /*a0f0*/  ISETP.GE.AND P4, PT, R46, R87, PT ;  /* 0x000000572e00720c */ /* 0x000fe40003f86270 */
[----:B------:R-:W-:Y:S01]  /*a100*/  FSEL R105, R40, -INF , !P2 ;  /* 0xff80000028697808 */ /* 0x000fe20005000000 */
[C---:B------:R-:W-:Y:S01]  /*a110*/  VIADD R40, R85.reuse, 0xffffff21 ;  /* 0xffffff2155287836 */ /* 0x040fe20000000000 */
[----:B------:R-:W-:Y:S01]  /*a120*/  FSEL R97, R38, -INF , !P4 ;  /* 0xff80000026617808 */ /* 0x000fe20006000000 */
[----:B------:R-:W-:Y:S01]  /*a130*/  VIADD R38, R85, 0xffffff28 ;  /* 0xffffff2855267836 */ /* 0x000fe20000000000 */
[----:B------:R-:W-:Y:S02]  /*a140*/  FSEL R99, R39, -INF , !P1 ;  /* 0xff80000027637808 */ /* 0x000fe40004800000 */
[----:B------:R-:W-:-:S02]  /*a150*/  ISETP.GE.AND P2, PT, R44, R84, PT ;  /* 0x000000542c00720c */ /* 0x000fc40003f46270 */
[-C--:B------:R-:W-:Y:S02]  /*a160*/  ISETP.GE.AND P4, PT, R40, R87.reuse, PT ;  /* 0x000000572800720c */ /* 0x080fe40003f86270 */
[----:B------:R-:W-:Y:S02]  /*a170*/  ISETP.GE.AND P1, PT, R38, R87, PT ;  /* 0x000000572600720c */ /* 0x000fe40003f26270 */
[----:B------:R-:W-:Y:S02]  /*a180*/  FSEL R101, R37, -INF , !P2 ;  /* 0xff80000025657808 */ /* 0x000fe40005000000 */
[----:B------:R-:W-:Y:S02]  /*a190*/  FSEL R148, R35, -INF , !P4 ;  /* 0xff80000023947808 */ /* 0x000fe40006000000 */
[----:B------:R-:W-:Y:S01]  /*a1a0*/  FSEL R154, R30, -INF , !P1 ;  /* 0xff8000001e9a7808 */ /* 0x000fe20004800000 */
[----:B------:R-:W-:Y:S01]  /*a1b0*/  VIADD R30, R85, 0xffffff38 ;  /* 0xffffff38551e7836 */ /* 0x000fe20000000000 */
[----:B------:R-:W-:-:S02]  /*a1c0*/  ISETP.GE.AND P5, PT, R40, R84, PT ;  /* 0x000000542800720c */ /* 0x000fc40003fa6270 */
[-C--:B------:R-:W-:Y:S02]  /*a1d0*/  ISETP.GE.AND P2, PT, R38, R84.reuse, PT ;  /* 0x000000542600720c */ /* 0x080fe40003f46270 */
[----:B------:R-:W-:Y:S02]  /*a1e0*/  ISETP.GE.AND P4, PT, R34, R87, PT ;  /* 0x000000572200720c */ /* 0x000fe40003f86270 */
[----:B------:R-:W-:Y:S02]  /*a1f0*/  FSEL R158, R33, -INF , !P5 ;  /* 0xff800000219e7808 */ /* 0x000fe40006800000 */
[----:B------:R-:W-:Y:S01]  /*a200*/  FSEL R150, R28, -INF , !P2 ;  /* 0xff8000001c967808 */ /* 0x000fe20005000000 */
[C---:B------:R-:W-:Y:S01]  /*a210*/  VIADD R28, R85.reuse, 0xffffff39 ;  /* 0xffffff39551c7836 */ /* 0x040fe20000000000 */
[----:B------:R-:W-:Y:S01]  /*a220*/  FSEL R116, R26, -INF , !P4 ;  /* 0xff8000001a747808 */ /* 0x000fe20006000000 */
[----:B------:R-:W-:Y:S01]  /*a230*/  VIADD R26, R85, 0xffffff40 ;  /* 0xffffff40551a7836 */ /* 0x000fe20000000000 */
[----:B------:R-:W-:-:S02]  /*a240*/  ISETP.GE.AND P5, PT, R34, R84, PT ;  /* 0x000000542200720c */ /* 0x000fc40003fa6270 */
[-C--:B------:R-:W-:Y:S02]  /*a250*/  ISETP.GE.AND P1, PT, R32, R87.reuse, PT ;  /* 0x000000572000720c */ /* 0x080fe40003f26270 */
[----:B------:R-:W-:Y:S02]  /*a260*/  ISETP.GE.AND P0, PT, R30, R87, PT ;  /* 0x000000571e00720c */ /* 0x000fe40003f06270 */
[----:B------:R-:W-:Y:S02]  /*a270*/  FSEL R156, R29, -INF , !P3 ;  /* 0xff8000001d9c7808 */ /* 0x000fe40005800000 */
[----:B------:R-:W-:Y:S01]  /*a280*/  FSEL R130, R24, -INF , !P5 ;  /* 0xff80000018827808 */ /* 0x000fe20006800000 */
[----:B------:R-:W-:Y:S01]  /*a290*/  VIADD R24, R85, 0xffffff41 ;  /* 0xffffff4155187836 */ /* 0x000fe20000000000 */
[----:B------:R-:W-:Y:S02]  /*a2a0*/  FSEL R118, R27, -INF , !P1 ;  /* 0xff8000001b767808 */ /* 0x000fe40004800000 */
[----:B------:R-:W-:Y:S01]  /*a2b0*/  FSEL R122, R22, -INF , !P0 ;  /* 0xff800000167a7808 */ /* 0x000fe20004000000 */
[----:B------:R-:W-:Y:S01]  /*a2c0*/  VIADD R22, R85, 0xffffff48 ;  /* 0xffffff4855167836 */ /* 0x000fe20000000000 */
[----:B------:R-:W-:-:S02]  /*a2d0*/  ISETP.GE.AND P2, PT, R32, R84, PT ;  /* 0x000000542000720c */ /* 0x000fc40003f46270 */
[----:B------:R-:W-:Y:S02]  /*a2e0*/  ISETP.GE.AND P3, PT, R30, R84, PT ;  /* 0x000000541e00720c */ /* 0x000fe40003f66270 */
[-C--:B------:R-:W-:Y:S02]  /*a2f0*/  ISETP.GE.AND P4, PT, R28, R87.reuse, PT ;  /* 0x000000571c00720c */ /* 0x080fe40003f86270 */
[----:B------:R-:W-:Y:S02]  /*a300*/  ISETP.GE.AND P1, PT, R26, R87, PT ;  /* 0x000000571a00720c */ /* 0x000fe40003f26270 */
[----:B------:R-:W-:Y:S02]  /*a310*/  FSEL R126, R25, -INF , !P2 ;  /* 0xff800000197e7808 */ /* 0x000fe40005000000 */
[----:B------:R-:W-:Y:S01]  /*a320*/  FSEL R120, R20, -INF , !P3 ;  /* 0xff80000014787808 */ /* 0x000fe20005800000 */
[----:B------:R-:W-:Y:S01]  /*a330*/  VIADD R20, R85, 0xffffff49 ;  /* 0xffffff4955147836 */ /* 0x000fe20000000000 */
[----:B------:R-:W-:-:S02]  /*a340*/  FSEL R128, R23, -INF , !P4 ;  /* 0xff80000017807808 */ /* 0x000fc40006000000 */
[----:B------:R-:W-:Y:S01]  /*a350*/  FSEL R100, R18, -INF , !P1 ;  /* 0xff80000012647808 */ /* 0x000fe20004800000 */
[----:B------:R-:W-:Y:S01]  /*a360*/  VIADD R18, R85, 0xffffff50 ;  /* 0xffffff5055127836 */ /* 0x000fe20000000000 */
[-C--:B------:R-:W-:Y:S02]  /*a370*/  ISETP.GE.AND P5, PT, R28, R84.reuse, PT ;  /* 0x000000541c00720c */ /* 0x080fe40003fa6270 */
[----:B------:R-:W-:Y:S02]  /*a380*/  ISETP.GE.AND P2, PT, R26, R84, PT ;  /* 0x000000541a00720c */ /* 0x000fe40003f46270 */
[-C--:B------:R-:W-:Y:S02]  /*a390*/  ISETP.GE.AND P0, PT, R24, R87.reuse, PT ;  /* 0x000000571800720c */ /* 0x080fe40003f06270 */
[----:B------:R-:W-:Y:S02]  /*a3a0*/  ISETP.GE.AND P4, PT, R22, R87, PT ;  /* 0x000000571600720c */ /* 0x000fe40003f86270 */
[----:B------:R-:W-:-:S02]  /*a3b0*/  FSEL R124, R21, -INF , !P5 ;  /* 0xff800000157c7808 */ /* 0x000fc40006800000 */
[----:B------:R-:W-:Y:S01]  /*a3c0*/  FSEL R108, R16, -INF , !P2 ;  /* 0xff800000106c7808 */ /* 0x000fe20005000000 */
[----:B------:R-:W-:Y:S01]  /*a3d0*/  VIADD R16, R85, 0xffffff51 ;  /* 0xffffff5155107836 */ /* 0x000fe20000000000 */
[----:B------:R-:W-:Y:S02]  /*a3e0*/  FSEL R104, R19, -INF , !P0 ;  /* 0xff80000013687808 */ /* 0x000fe40004000000 */
[----:B------:R-:W-:Y:S01]  /*a3f0*/  FSEL R110, R14, -INF , !P4 ;  /* 0xff8000000e6e7808 */ /* 0x000fe20006000000 */
[----:B------:R-:W-:Y:S01]  /*a400*/  VIADD R14, R85, 0xffffff58 ;  /* 0xffffff58550e7836 */ /* 0x000fe20000000000 */
[-C--:B------:R-:W-:Y:S02]  /*a410*/  ISETP.GE.AND P5, PT, R22, R84.reuse, PT ;  /* 0x000000541600720c */ /* 0x080fe40003fa6270 */
[----:B------:R-:W-:Y:S02]  /*a420*/  ISETP.GE.AND P2, PT, R20, R84, PT ;  /* 0x000000541400720c */ /* 0x000fe40003f46270 */
[----:B------:R-:W-:-:S02]  /*a430*/  ISETP.GE.AND P0, PT, R18, R87, PT ;  /* 0x000000571200720c */ /* 0x000fc40003f06270 */
[-C--:B------:R-:W-:Y:S02]  /*a440*/  ISETP.GE.AND P1, PT, R20, R87.reuse, PT ;  /* 0x000000571400720c */ /* 0x080fe40003f26270 */
[----:B------:R-:W-:Y:S01]  /*a450*/  FSEL R106, R12, -INF , !P5 ;  /* 0xff8000000c6a7808 */ /* 0x000fe20006800000 */
[----:B------:R-:W-:Y:S01]  /*a460*/  VIADD R12, R85, 0xffffff59 ;  /* 0xffffff59550c7836 */ /* 0x000fe20000000000 */
        /* <DEDUP_REMOVED lines=10> */
[----:B------:R-:W-:Y:S01]  /*a510*/  FSEL R62, R4, -INF , !P2 ;  /* 0xff800000043e7808 */ /* 0x000fe20005000000 */
[----:B------:R-:W-:Y:S01]  /*a520*/  VIADD R4, R85, 0xffffff69 ;  /* 0xffffff6955047836 */ /* 0x000fe20000000000 */
[----:B------:R-:W-:-:S02]  /*a530*/  ISETP.GE.AND P3, PT, R24, R84, PT ;  /* 0x000000541800720c */ /* 0x000fc40003f66270 */
[C---:B------:R-:W-:Y:S02]  /*a540*/  ISETP.GE.AND P5, PT, R10.reuse, R84, PT ;  /* 0x000000540a00720c */ /* 0x040fe40003fa6270 */
[-C--:B------:R-:W-:Y:S02]  /*a550*/  ISETP.GE.AND P4, PT, R10, R87.reuse, PT ;  /* 0x000000570a00720c */ /* 0x080fe40003f86270 */
[----:B------:R-:W-:Y:S01]  /*a560*/  FSEL R38, R6, -INF , !P1 ;  /* 0xff80000006267808 */ /* 0x000fe20004800000 */
[----:B------:R-:W-:Y:S01]  /*a570*/  VIADD R6, R85, 0xffffff68 ;  /* 0xffffff6855067836 */ /* 0x000fe20000000000 */
[----:B------:R-:W-:Y:S02]  /*a580*/  ISETP.GE.AND P0, PT, R12, R87, PT ;  /* 0x000000570c00720c */ /* 0x000fe40003f06270 */
[----:B------:R-:W-:Y:S02]  /*a590*/  FSEL R102, R17, -INF , !P3 ;  /* 0xff80000011667808 */ /* 0x000fe40005800000 */
[----:B------:R-:W-:-:S02]  /*a5a0*/  FSEL R29, R92, -INF , !P5 ;  /* 0xff8000005c1d7808 */ /* 0x000fc40006800000 */
[----:B------:R-:W-:Y:S02]  /*a5b0*/  FSEL R30, R94, -INF , !P4 ;  /* 0xff8000005e1e7808 */ /* 0x000fe40006000000 */
[-C--:B------:R-:W-:Y:S02]  /*a5c0*/  ISETP.GE.AND P3, PT, R18, R84.reuse, PT ;  /* 0x000000541200720c */ /* 0x080fe40003f66270 */
[----:B------:R-:W-:Y:S02]  /*a5d0*/  FSEL R36, R7, -INF , !P0 ;  /* 0xff80000007247808 */ /* 0x000fe40004000000 */
[CC--:B------:R-:W-:Y:S02]  /*a5e0*/  ISETP.GE.AND P5, PT, R4.reuse, R84.reuse, PT ;  /* 0x000000540400720c */ /* 0x0c0fe40003fa6270 */
[----:B------:R-:W-:Y:S01]  /*a5f0*/  ISETP.GE.AND P4, PT, R4, R87, PT ;  /* 0x000000570400720c */ /* 0x000fe20003f86270 */
[----:B------:R-:W-:Y:S01]  /*a600*/  VIADD R4, R85, 0xffffff71 ;  /* 0xffffff7155047836 */ /* 0x000fe20000000000 */
[----:B------:R-:W-:-:S02]  /*a610*/  ISETP.GE.AND P0, PT, R6, R84, PT ;  /* 0x000000540600720c */ /* 0x000fc40003f06270 */
[----:B------:R-:W-:Y:S01]  /*a620*/  FSEL R96, R8, -INF , !P3 ;  /* 0xff80000008607808 */ /* 0x000fe20005800000 */
[----:B------:R-:W-:Y:S01]  /*a630*/  VIADD R8, R85, 0xffffff61 ;  /* 0xffffff6155087836 */ /* 0x000fe20000000000 */
[-C--:B------:R-:W-:Y:S02]  /*a640*/  ISETP.GE.AND P3, PT, R12, R84.reuse, PT ;  /* 0x000000540c00720c */ /* 0x080fe40003f66270 */
[----:B------:R-:W-:Y:S02]  /*a650*/  FSEL R33, R88, -INF , !P0 ;  /* 0xff80000058217808 */ /* 0x000fe40004000000 */
[----:B------:R-:W-:Y:S02]  /*a660*/  ISETP.GE.AND P0, PT, R4, R84, PT ;  /* 0x000000540400720c */ /* 0x000fe40003f06270 */
[----:B------:R-:W-:Y:S01]  /*a670*/  FSEL R58, R5, -INF , !P3 ;  /* 0xff800000053a7808 */ /* 0x000fe20005800000 */
[----:B------:R-:W-:Y:S01]  /*a680*/  VIADD R5, R85, 0xffffff70 ;  /* 0xffffff7055057836 */ /* 0x000fe20000000000 */
[----:B------:R-:W-:-:S02]  /*a690*/  ISETP.GE.AND P3, PT, R6, R87, PT ;  /* 0x000000570600720c */ /* 0x000fc40003f66270 */
[----:B------:R-:W-:Y:S02]  /*a6a0*/  FSEL R44, R65, -INF , !P0 ;  /* 0xff800000412c7808 */ /* 0x000fe40004000000 */
[----:B------:R-:W-:Y:S02]  /*a6b0*/  ISETP.GE.AND P0, PT, R57, 0x3, PT ;  /* 0x000000033900780c */ /* 0x000fe40003f06270 */
[C---:B------:R-:W-:Y:S02]  /*a6c0*/  ISETP.GE.AND P2, PT, R8.reuse, R84, PT ;  /* 0x000000540800720c */ /* 0x040fe40003f46270 */
[-C--:B------:R-:W-:Y:S02]  /*a6d0*/  ISETP.GE.AND P1, PT, R8, R87.reuse, PT ;  /* 0x000000570800720c */ /* 0x080fe40003f26270 */
[----:B------:R-:W-:Y:S02]  /*a6e0*/  FSEL R34, R90, -INF , !P3 ;  /* 0xff8000005a227808 */ /* 0x000fe40005800000 */
[----:B------:R-:W-:Y:S01]  /*a6f0*/  ISETP.GE.AND P3, PT, R4, R87, PT ;  /* 0x000000570400720c */ /* 0x000fe20003f66270 */
[----:B------:R-:W-:Y:S01]  /*a700*/  VIADD R4, R85, 0xffffff78 ;  /* 0xffffff7855047836 */ /* 0x000fe20000000000 */
[----:B------:R-:W-:Y:S01]  /*a710*/  FSEL R32, R93, -INF , !P2 ;  /* 0xff8000005d207808 */ /* 0x000fe20005000000 */
[----:B------:R-:W-:Y:S01]  /*a720*/  VIADD R85, R85, 0xffffff79 ;  /* 0xffffff7955557836 */ /* 0x000fe20000000000 */
[----:B------:R-:W-:-:S02]  /*a730*/  FSEL R31, R95, -INF , !P1 ;  /* 0xff8000005f1f7808 */ /* 0x000fc40004800000 */
[C---:B------:R-:W-:Y:S02]  /*a740*/  ISETP.GE.AND P2, PT, R5.reuse, R84, PT ;  /* 0x000000540500720c */ /* 0x040fe40003f46270 */
[----:B------:R-:W-:Y:S02]  /*a750*/  ISETP.GE.AND P1, PT, R5, R87, PT ;  /* 0x000000570500720c */ /* 0x000fe40003f26270 */
[----:B------:R-:W-:Y:S02]  /*a760*/  FSEL R40, R89, -INF , !P5 ;  /* 0xff80000059287808 */ /* 0x000fe40006800000 */
[----:B------:R-:W-:Y:S02]  /*a770*/  FSEL R35, R91, -INF , !P4 ;  /* 0xff8000005b237808 */ /* 0x000fe40006000000 */
[----:B------:R-:W-:Y:S02]  /*a780*/  FSEL R41, R64, -INF , !P2 ;  /* 0xff80000040297808 */ /* 0x000fe40005000000 */
[----:B------:R-:W-:-:S02]  /*a790*/  FSEL R42, R66, -INF , !P1 ;  /* 0xff800000422a7808 */ /* 0x000fc40004800000 */
[CC--:B------:R-:W-:Y:S02]  /*a7a0*/  ISETP.GE.AND P5, PT, R4.reuse, R84.reuse, PT ;  /* 0x000000540400720c */ /* 0x0c0fe40003fa6270 */
[C---:B------:R-:W-:Y:S02]  /*a7b0*/  ISETP.GE.AND P4, PT, R85.reuse, R84, PT ;  /* 0x000000545500720c */ /* 0x040fe40003f86270 */
[-C--:B------:R-:W-:Y:S02]  /*a7c0*/  ISETP.GE.AND P2, PT, R4, R87.reuse, PT ;  /* 0x000000570400720c */ /* 0x080fe40003f46270 */
[----:B------:R-:W-:Y:S02]  /*a7d0*/  ISETP.GE.AND P1, PT, R85, R87, PT ;  /* 0x000000575500720c */ /* 0x000fe40003f26270 */
[----:B------:R-:W-:Y:S02]  /*a7e0*/  FSEL R43, R67, -INF , !P3 ;  /* 0xff800000432b7808 */ /* 0x000fe40005800000 */
[----:B------:R-:W-:-:S02]  /*a7f0*/  FSEL R45, R52, -INF , !P5 ;  /* 0xff800000342d7808 */ /* 0x000fc40006800000 */
        /* <DEDUP_REMOVED lines=24> */
[----:B------:R-:W-:Y:S01]  /*a980*/  IMAD.HI.U32 R11, R13, R8, RZ ;  /* 0x000000080d0b7227 */ /* 0x000fe200078e00ff */
[----:B------:R-:W-:-:S03]  /*a990*/  ISETP.GE.AND P0, PT, R12, RZ, PT ;  /* 0x000000ff0c00720c */ /* 0x000fc60003f06270 */
        /* <DEDUP_REMOVED lines=41> */
.L_x_4067:
[----:B------:R-:W-:Y:S01]  /*ac30*/  UMOV UR4, URZ ;  /* 0x000000ff00047c82 */ /* 0x000fe20008000000 */
[----:B------:R-:W-:Y:S01]  /*ac40*/  IMAD.SHL.U32 R60, R60, 0x80, RZ ;  /* 0x000000803c3c7824 */ /* 0x000fe200078e00ff */
[----:B------:R-:W-:-:S05]  /*ac50*/  IADD3 R4, P0, PT, RZ, -UR4, RZ ;  /* 0x80000004ff047c10 */ /* 0x000fca000ff1e0ff */
[----:B------:R-:W-:-:S05]  /*ac60*/  IMAD.X R60, RZ, RZ, ~R60, P0 ;  /* 0x000000ffff3c7224 */ /* 0x000fca00000e0e3c */
[----:B------:R-:W-:-:S04]  /*ac70*/  SHF.R.S64 R5, R4, 0x1f, R60 ;  /* 0x0000001f04057819 */ /* 0x000fc8000000103c */
[----:B------:R-:W-:-:S04]  /*ac80*/  IADD3 R138, P0, PT, R5, R138, RZ ;  /* 0x0000008a058a7210 */ /* 0x000fc80007f1e0ff */
[----:B------:R-:W-:-:S09]  /*ac90*/  LEA.HI.X.SX32 R139, R60, R139, 0x1, P0 ;  /* 0x0000008b3c8b7211 */ /* 0x000fd200000f0eff */
.L_x_4068:
[C---:B------:R-:W-:Y:S01]  /*aca0*/  IADD3 R6, P0, PT, R3.reuse, R138, RZ ;  /* 0x0000008a03067210 */ /* 0x040fe20007f1e0ff */
[----:B------:R-:W-:Y:S01]  /*acb0*/  @!PT LDS RZ, [RZ] ;  /* 0x00000000fffff984 */ /* 0x000fe20000000800 */
[----:B------:R-:W-:Y:S01]  /*acc0*/  @!PT LDS RZ, [RZ] ;  /* 0x00000000fffff984 */ /* 0x000fe20000000800 */
[----:B------:R-:W-:Y:S01]  /*acd0*/  @!PT LDS RZ, [RZ] ;  /* 0x00000000fffff984 */ /* 0x000fe20000000800 */
[----:B------:R1:W-:Y:S03]  /*ace0*/  LDGSTS.E.BYPASS.LTC128B.128 [R147+0x1000], desc[UR6][R138.64] ;  /* 0x010000008a937fae */ /* 0x0003e6000b981a06 */
[----:B------:R-:W-:Y:S01]  /*acf0*/  IADD3 R4, P1, PT, R3, R6, RZ ;  /* 0x0000000603047210 */ /* 0x000fe20007f3e0ff */
[----:B------:R-:W-:-:S03]  /*ad00*/  IMAD.X R7, R56, 0x1, R139, P0 ;  /* 0x0000000138077824 */ /* 0x000fc600000e068b */
[----:B------:R-:W-:Y:S01]  /*ad10*/  IADD3 R8, P0, PT, R4, R3, RZ ;  /* 0x0000000304087210 */ /* 0x000fe20007f1e0ff */
[----:B------:R-:W-:Y:S01]  /*ad20*/  IMAD.X R5, R56, 0x1, R7, P1 ;  /* 0x0000000138057824 */ /* 0x000fe200008e0607 */
[----:B------:R1:W-:Y:S03]  /*ad30*/  LDGSTS.E.BYPASS.LTC128B.128 [R147+0x1800], desc[UR6][R6.64] ;  /* 0x0180000006937fae */ /* 0x0003e6000b981a06 */
[----:B------:R-:W-:Y:S01]  /*ad40*/  IMAD.X R9, R5, 0x1, R56, P0 ;  /* 0x0000000105097824 */ /* 0x000fe200000e0638 */
[----:B------:R1:W-:Y:S04]  /*ad50*/  LDGSTS.E.BYPASS.LTC128B.128 [R147+0x2000], desc[UR6][R4.64] ;  /* 0x0200000004937fae */ /* 0x0003e8000b981a06 */
[----:B------:R1:W-:Y:S04]  /*ad60*/  LDGSTS.E.BYPASS.LTC128B.128 [R147+0x2800], desc[UR6][R8.64] ;  /* 0x0280000008937fae */ /* 0x0003e8000b981a06 */
[----:B------:R-:W0:Y:S02]  /*ad70*/  LDGDEPBAR ;  /* 0x00000000000079af */ /* 0x000e240000000000 */
.L_x_4066:
        /* <DEDUP_REMOVED lines=34> */
[----:B------:R-:W-:Y:S01]  /*afa0*/  VIMNMX R57, PT, PT, R57, 0x2, !PT ;  /* 0x0000000239397848 */ /* 0x000fe20007fe0100 */
        /* <DEDUP_REMOVED lines=17> */
[----:B------:R-:W-:Y:S01]  /*b0c0*/  FSEL R3, R3, RZ, P0 ;  /* 0x000000ff03037208 */ /* 0x000fe20000000000 */
[----:B------:R-:W-:Y:S01]  /*b0d0*/  FADD.FTZ R9, R0, -R9 ;  /* 0x8000000900097221 */ /* 0x000fe20000010000 */
[----:B------:R-:W-:Y:S01]  /*b0e0*/  IADD3 R2, PT, PT, R133, 0x3000, RZ ;  /* 0x0000300085027810 */ /* 0x000fe20007ffe0ff */
[--C-:B------:R-:W-:Y:S01]  /*b0f0*/  FFMA.FTZ R60, R115, UR4, -R49.reuse ;  /* 0x00000004733c7c23 */ /* 0x100fe20008010831 */
[--C-:B------:R-:W-:Y:S01]  /*b100*/  FFMA.FTZ R39, R117, UR4, -R49.reuse ;  /* 0x0000000475277c23 */ /* 0x100fe20008010831 */
[--C-:B------:R-:W-:Y:S01]  /*b110*/  FFMA.FTZ R53, R121, UR4, -R49.reuse ;  /* 0x0000000479357c23 */ /* 0x100fe20008010831 */
[----:B------:R-:W-:Y:S01]  /*b120*/  FFMA.FTZ R52, R119, UR4, -R49 ;  /* 0x0000000477347c23 */ /* 0x000fe20008010831 */
[--C-:B------:R-:W-:Y:S01]  /*b130*/  FFMA.FTZ R61, R113, UR4, -R3.reuse ;  /* 0x00000004713d7c23 */ /* 0x100fe20008010803 */
[--C-:B------:R-:W-:Y:S01]  /*b140*/  FFMA.FTZ R54, R111, UR4, -R3.reuse ;  /* 0x000000046f367c23 */ /* 0x100fe20008010803 */
[----:B------:R-:W-:Y:S01]  /*b150*/  FMUL.FTZ R67, R11, UR4 ;  /* 0x000000040b437c20 */ /* 0x000fe20008410000 */
[----:B------:R-:W-:Y:S01]  /*b160*/  FMUL.FTZ R65, R9, UR4 ;  /* 0x0000000409417c20 */ /* 0x000fe20008410000 */
[--C-:B------:R-:W-:Y:S01]  /*b170*/  FFMA.FTZ R55, R109, UR4, -R3.reuse ;  /* 0x000000046d377c23 */ /* 0x100fe20008010803 */
[----:B------:R-:W-:Y:S01]  /*b180*/  IADD3 R0, PT, PT, R133, 0x3020, RZ ;  /* 0x0000302085007810 */ /* 0x000fe20007ffe0ff */
[----:B------:R-:W-:Y:S01]  /*b190*/  FFMA.FTZ R107, R107, UR4, -R3 ;  /* 0x000000046b6b7c23 */ /* 0x000fe20008010803 */
[----:B------:R-:W-:Y:S01]  /*b1a0*/  @P6 IADD3 R0, PT, PT, R2, -0x20, RZ ;  /* 0xffffffe002006810 */ /* 0x000fe20007ffe0ff */
[----:B------:R-:W-:Y:S01]  /*b1b0*/  MUFU.EX2 R60, R60 ;  /* 0x0000003c003c7308 */ /* 0x000fe20000000800 */
[----:B------:R-:W-:Y:S01]  /*b1c0*/  FFMA.FTZ R66, R59, UR4, -R49 ;  /* 0x000000043b427c23 */ /* 0x000fe20008010831 */
[----:B------:R-:W-:Y:S01]  /*b1d0*/  FFMA.FTZ R64, R63, UR4, -R3 ;  /* 0x000000043f407c23 */ /* 0x000fe20008010803 */
[----:B------:R-:W-:Y:S01]  /*b1e0*/  FFMA.FTZ R59, R101, UR4, -R49 ;  /* 0x00000004653b7c23 */ /* 0x000fe20008010831 */
[----:B------:R-:W2:Y:S01]  /*b1f0*/  MUFU.EX2 R39, R39 ;  /* 0x0000002700277308 */ /* 0x000ea20000000800 */
[----:B------:R-:W3:Y:S01]  /*b200*/  LDSM.16.MT88.4 R8, [R0] ;  /* 0x000000000008783b */ /* 0x000ee20000004200 */
        /* <DEDUP_REMOVED lines=18> */
[----:B------:R-:W5:Y:S01]  /*b330*/  MUFU.EX2 R67, R67 ;  /* 0x0000004300437308 */ /* 0x000f620000000800 */
[----:B------:R-:W-:Y:S01]  /*b340*/  FFMA.FTZ R92, R112, UR4, -R49 ;  /* 0x00000004705c7c23 */ /* 0x000fe20008010831 */
        /* <DEDUP_REMOVED lines=11> */
[----:B------:R-:W-:Y:S01]  /*b400*/  FFMA.FTZ R35, R35, UR4, -R3 ;  /* 0x0000000423237c23 */ /* 0x000fe20008010803 */
        /* <DEDUP_REMOVED lines=12> */
[----:B--2---:R-:W-:Y:S01]  /*b4d0*/  F2FP.F16.F32.PACK_AB R15, R2, R55 ;  /* 0x00000037020f723e */ /* 0x004fe200000000ff */
[----:B------:R-:W2:Y:S01]  /*b4e0*/  MUFU.EX2 R59, R59 ;  /* 0x0000003b003b7308 */ /* 0x000ea20000000800 */
[----:B------:R-:W-:Y:S01]  /*b4f0*/  FMUL.FTZ R19, R79, R65 ;  /* 0x000000414f137220 */ /* 0x000fe20000410000 */
[-C--:B------:R-:W-:Y:S01]  /*b500*/  FMUL.FTZ R80, R80, R67.reuse ;  /* 0x0000004350507220 */ /* 0x080fe20000410000 */
[----:B------:R-:W-:Y:S01]  /*b510*/  FMUL.FTZ R81, R81, R67 ;  /* 0x0000004351517220 */ /* 0x000fe20000410000 */
[----:B------:R-:W-:Y:S01]  /*b520*/  MUFU.EX2 R64, R64 ;  /* 0x0000004000407308 */ /* 0x000fe20000000800 */
[-C--:B------:R-:W-:Y:S01]  /*b530*/  FMUL.FTZ R82, R82, R65.reuse ;  /* 0x0000004152527220 */ /* 0x080fe20000410000 */
[C---:B-1----:R-:W-:Y:S01]  /*b540*/  HMMA.16816.F32 R68, R12.reuse, R4, R68 ;  /* 0x000000040c44723c */ /* 0x042fe20000001844 */
[-C--:B------:R-:W-:Y:S01]  /*b550*/  FMUL.FTZ R83, R83, R65.reuse ;  /* 0x0000004153537220 */ /* 0x080fe20000410000 */
[----:B------:R-:W-:Y:S01]  /*b560*/  MUFU.EX2 R63, R63 ;  /* 0x0000003f003f7308 */ /* 0x000fe20000000800 */
[--C-:B------:R-:W-:Y:S01]  /*b570*/  FFMA.FTZ R78, R158, UR4, -R49.reuse ;  /* 0x000000049e4e7c23 */ /* 0x100fe20008010831 */
[--C-:B------:R-:W-:Y:S01]  /*b580*/  FFMA.FTZ R76, R150, UR4, -R49.reuse ;  /* 0x00000004964c7c23 */ /* 0x100fe20008010831 */
[----:B------:R-:W-:Y:S01]  /*b590*/  FFMA.FTZ R77, R156, UR4, -R49 ;  /* 0x000000049c4d7c23 */ /* 0x000fe20008010831 */
[----:B------:R-:W1:Y:S01]  /*b5a0*/  MUFU.EX2 R56, R56 ;  /* 0x0000003800387308 */ /* 0x000e620000000800 */
[----:B------:R-:W-:Y:S01]  /*b5b0*/  FFMA.FTZ R79, R154, UR4, -R3 ;  /* 0x000000049a4f7c23 */ /* 0x000fe20008010803 */
[C---:B------:R-:W-:Y:S01]  /*b5c0*/  HMMA.16816.F32 R4, R12.reuse, R6, R72 ;  /* 0x000000060c04723c */ /* 0x040fe20000001848 */
[--C-:B------:R-:W-:Y:S01]  /*b5d0*/  FFMA.FTZ R75, R105, UR4, -R49.reuse ;  /* 0x00000004694b7c23 */ /* 0x100fe20008010831 */
[----:B------:R-:W-:Y:S01]  /*b5e0*/  FFMA.FTZ R72, R103, UR4, -R49 ;  /* 0x0000000467487c23 */ /* 0x000fe20008010831 */
[--C-:B------:R-:W-:Y:S01]  /*b5f0*/  FFMA.FTZ R73, R164, UR4, -R3.reuse ;  /* 0x00000004a4497c23 */ /* 0x100fe20008010803 */
[----:B--2---:R-:W-:Y:S01]  /*b600*/  F2FP.F16.F32.PACK_AB R26, R59, R66 ;  /* 0x000000423b1a723e */ /* 0x004fe200000000ff */
[----:B------:R-:W-:Y:S01]  /*b610*/  FFMA.FTZ R74, R160, UR4, -R3 ;  /* 0x00000004a04a7c23 */ /* 0x000fe20008010803 */
[----:B------:R-:W-:Y:S01]  /*b620*/  MUFU.EX2 R78, R78 ;  /* 0x0000004e004e7308 */ /* 0x000fe20000000800 */
[----:B------:R-:W-:Y:S01]  /*b630*/  FFMA.FTZ R101, R152, R65, R61 ;  /* 0x0000004198657223 */ /* 0x000fe2000001003d */
[C---:B---3--:R-:W-:Y:S01]  /*b640*/  HMMA.16816.F32 R16, R12.reuse, R8, R16 ;  /* 0x000000080c10723c */ /* 0x048fe20000001810 */
[----:B------:R-:W-:Y:S01]  /*b650*/  FFMA.FTZ R104, R153, R67, R60 ;  /* 0x0000004399687223 */ /* 0x000fe2000001003c */
[----:B------:R-:W-:Y:S01]  /*b660*/  MUFU.EX2 R75, R75 ;  /* 0x0000004b004b7308 */ /* 0x000fe20000000800 */
[--C-:B------:R-:W-:Y:S01]  /*b670*/  FFMA.FTZ R65, R98, UR4, -R49.reuse ;  /* 0x0000000462417c23 */ /* 0x100fe20008010831 */
[----:B-1----:R-:W-:Y:S01]  /*b680*/  F2FP.F16.F32.PACK_AB R27, R56, R63 ;  /* 0x0000003f381b723e */ /* 0x002fe200000000ff */
[--C-:B------:R-:W-:Y:S01]  /*b690*/  FFMA.FTZ R61, R62, UR4, -R49.reuse ;  /* 0x000000043e3d7c23 */ /* 0x100fe20008010831 */
[----:B------:R-:W1:Y:S01]  /*b6a0*/  MUFU.EX2 R72, R72 ;  /* 0x0000004800487308 */ /* 0x000e620000000800 */
[--C-:B------:R-:W-:Y:S01]  /*b6b0*/  FFMA.FTZ R98, R58, UR4, -R49.reuse ;  /* 0x000000043a627c23 */ /* 0x100fe20008010831 */
[----:B------:R-:W-:Y:S01]  /*b6c0*/  HMMA.16816.F32 R8, R12, R10, R80 ;  /* 0x0000000a0c08723c */ /* 0x000fe20000001850 */
[----:B------:R-:W2:Y:S01]  /*b6d0*/  LDSM.16.MT88.4 R12, [R0+0x400] ;  /* 0x00040000000c783b */ /* 0x000ea20000004200 */
[----:B------:R-:W3:Y:S01]  /*b6e0*/  MUFU.EX2 R73, R73 ;  /* 0x0000004900497308 */ /* 0x000ee20000000800 */
[----:B------:R-:W-:Y:S01]  /*b6f0*/  FFMA.FTZ R81, R162, UR4, -R49 ;  /* 0x00000004a2517c23 */ /* 0x000fe20008010831 */
[--C-:B------:R-:W-:Y:S01]  /*b700*/  FFMA.FTZ R83, R146, UR4, -R3.reuse ;  /* 0x0000000492537c23 */ /* 0x100fe20008010803 */
[----:B------:R-:W-:Y:S01]  /*b710*/  FFMA.FTZ R80, R148, UR4, -R3 ;  /* 0x0000000494507c23 */ /* 0x000fe20008010803 */
[----:B------:R-:W-:Y:S01]  /*b720*/  MUFU.EX2 R76, R76 ;  /* 0x0000004c004c7308 */ /* 0x000fe20000000800 */
[----:B------:R-:W-:Y:S01]  /*b730*/  FFMA.FTZ R82, R124, UR4, -R49 ;  /* 0x000000047c527c23 */ /* 0x000fe20008010831 */
[----:B------:R-:W-:Y:S01]  /*b740*/  FADD.FTZ R62, R54, R101 ;  /* 0x00000065363e7221 */ /* 0x000fe20000010000 */
[----:B------:R-:W-:Y:S01]  /*b750*/  FFMA.FTZ R60, R96, UR4, -R49 ;  /* 0x00000004603c7c23 */ /* 0x000fe20008010831 */
[----:B------:R-:W4:Y:S01]  /*b760*/  MUFU.EX2 R81, R81 ;  /* 0x0000005100517308 */ /* 0x000f220000000800 */
[--C-:B------:R-:W-:Y:S01]  /*b770*/  FFMA.FTZ R67, R28, UR4, -R3.reuse ;  /* 0x000000041c437c23 */ /* 0x100fe20008010803 */
[----:B-1----:R-:W-:Y:S01]  /*b780*/  F2FP.F16.F32.PACK_AB R24, R72, R75 ;  /* 0x0000004b4818723e */ /* 0x002fe200000000ff */
[--C-:B------:R-:W-:Y:S01]  /*b790*/  FFMA.FTZ R58, R37, UR4, -R3.reuse ;  /* 0x00000004253a7c23 */ /* 0x100fe20008010803 */
[----:B------:R-:W-:Y:S01]  /*b7a0*/  MUFU.EX2 R77, R77 ;  /* 0x0000004d004d7308 */ /* 0x000fe20000000800 */
[--C-:B------:R-:W-:Y:S01]  /*b7b0*/  FFMA.FTZ R54, R36, UR4, -R3.reuse ;  /* 0x0000000424367c23 */ /* 0x100fe20008010803 */
[----:B---3--:R-:W-:Y:S01]  /*b7c0*/  F2FP.F16.F32.PACK_AB R25, R64, R73 ;  /* 0x000000494019723e */ /* 0x008fe200000000ff */
[----:B------:R-:W-:Y:S01]  /*b7d0*/  FADD.FTZ R104, R39, R104 ;  /* 0x0000006827687221 */ /* 0x000fe20000010000 */
[----:B------:R-:W-:Y:S01]  /*b7e0*/  MUFU.EX2 R83, R83 ;  /* 0x0000005300537308 */ /* 0x000fe20000000800 */
[----:B------:R-:W-:Y:S01]  /*b7f0*/  FFMA.FTZ R96, R38, UR4, -R3 ;  /* 0x0000000426607c23 */ /* 0x000fe20008010803 */
[----:B------:R-:W-:Y:S01]  /*b800*/  FADD.FTZ R55, R55, R62 ;  /* 0x0000003e37377221 */ /* 0x000fe20000010000 */
[----:B------:R-:W-:Y:S01]  /*b810*/  LDSM.16.MT88.4 R36, [R0+0x1400] ;  /* 0x001400000024783b */ /* 0x000fe20000004200 */
[----:B------:R-:W1:Y:S01]  /*b820*/  MUFU.EX2 R80, R80 ;  /* 0x0000005000507308 */ /* 0x000e620000000800 */
[C---:B------:R-:W-:Y:S01]  /*b830*/  HMMA.16816.F32 R68, R24.reuse, R20, R68 ;  /* 0x000000141844723c */ /* 0x040fe20000001844 */
[----:B------:R-:W-:Y:S01]  /*b840*/  FADD.FTZ R53, R53, R104 ;  /* 0x0000006835357221 */ /* 0x000fe20000010000 */
[----:B------:R-:W-:Y:S01]  /*b850*/  FADD.FTZ R62, R2, R55 ;  /* 0x00000037023e7221 */ /* 0x000fe20000010000 */
[----:B------:R-:W-:Y:S01]  /*b860*/  MUFU.EX2 R79, R79 ;  /* 0x0000004f004f7308 */ /* 0x000fe20000000800 */
[----:B------:R-:W-:Y:S01]  /*b870*/  FFMA.FTZ R103, R33, UR4, -R49 ;  /* 0x0000000421677c23 */ /* 0x000fe20008010831 */
[----:B------:R-:W-:Y:S01]  /*b880*/  FADD.FTZ R52, R52, R53 ;  /* 0x0000003534347221 */ /* 0x000fe20000010000 */
        /* <DEDUP_REMOVED lines=9> */
[----:B------:R-:W5:Y:S01]  /*b920*/  MUFU.EX2 R91, R91 ;  /* 0x0000005b005b7308 */ /* 0x000f620000000800 */
[----:B------:R-:W-:Y:S01]  /*b930*/  FFMA.FTZ R152, R48, UR4, -R3 ;  /* 0x0000000430987c23 */ /* 0x000fe20008010803 */
[----:B------:R-:W-:Y:S01]  /*b940*/  FFMA.FTZ R45, R45, UR4, -R49 ;  /* 0x000000042d2d7c23 */ /* 0x000fe20008010831 */
[C---:B--2---:R-:W-:Y:S01]  /*b950*/  HMMA.16816.F32 R16, R24.reuse, R12, R16 ;  /* 0x0000000c1810723c */ /* 0x044fe20000001810 */
[----:B------:R-:W-:Y:S01]  /*b960*/  MUFU.EX2 R87, R87 ;  /* 0x0000005700577308 */ /* 0x000fe20000000800 */
[----:B------:R-:W-:Y:S01]  /*b970*/  FADD.FTZ R56, R56, R63 ;  /* 0x0000003f38387221 */ /* 0x000fe20000010000 */
[----:B------:R-:W-:Y:S01]  /*b980*/  FFMA.FTZ R47, R47, UR4, -R3 ;  /* 0x000000042f2f7c23 */ /* 0x000fe20008010803 */
[----:B------:R-:W-:Y:S01]  /*b990*/  IADD3 R150, PT, PT, R57, -0x3, RZ ;  /* 0xfffffffd39967810 */ /* 0x000fe20007ffe0ff */
[----:B------:R-:W-:Y:S03]  /*b9a0*/  MUFU.EX2 R82, R82 ;  /* 0x0000005200527308 */ /* 0x000fe60000000800 */
[----:B------:R-:W-:Y:S01]  /*b9b0*/  HMMA.16816.F32 R8, R24, R14, R8 ;  /* 0x0000000e1808723c */ /* 0x000fe20000001808 */
[----:B------:R-:W2:Y:S01]  /*b9c0*/  LDSM.16.MT88.4 R12, [R0+0x800] ;  /* 0x00080000000c783b */ /* 0x000ea20000004200 */
[----:B----4-:R-:W-:Y:S01]  /*b9d0*/  F2FP.F16.F32.PACK_AB R24, R78, R81 ;  /* 0x000000514e18723e */ /* 0x010fe200000000ff */
[----:B------:R-:W-:Y:S01]  /*b9e0*/  MUFU.EX2 R90, R90 ;  /* 0x0000005a005a7308 */ /* 0x000fe20000000800 */
[----:B-1----:R-:W-:Y:S01]  /*b9f0*/  F2FP.F16.F32.PACK_AB R25, R80, R83 ;  /* 0x000000535019723e */ /* 0x002fe200000000ff */
[----:B------:R-:W-:Y:S01]  /*ba00*/  FADD.FTZ R83, R83, R56 ;  /* 0x0000003853537221 */ /* 0x000fe20000010000 */
[----:B------:R-:W-:Y:S01]  /*ba10*/  F2FP.F16.F32.PACK_AB R26, R77, R76 ;  /* 0x0000004c4d1a723e */ /* 0x000fe200000000ff */
[----:B------:R-:W1:Y:S01]  /*ba20*/  MUFU.EX2 R89, R89 ;  /* 0x0000005900597308 */ /* 0x000e620000000800 */
[----:B---3--:R-:W-:Y:S01]  /*ba30*/  F2FP.F16.F32.PACK_AB R27, R74, R79 ;  /* 0x0000004f4a1b723e */ /* 0x008fe200000000ff */
[----:B------:R-:W-:-:S02]  /*ba40*/  FADD.FTZ R80, R80, R83 ;  /* 0x0000005350507221 */ /* 0x000fc40000010000 */
[----:B------:R-:W-:Y:S02]  /*ba50*/  MUFU.EX2 R85, R85 ;  /* 0x0000005500557308 */ /* 0x000fe40000000800 */
[----:B------:R-:W-:Y:S02]  /*ba60*/  FADD.FTZ R79, R79, R80 ;  /* 0x000000504f4f7221 */ /* 0x000fe40000010000 */
[----:B------:R-:W3:Y:S02]  /*ba70*/  MUFU.EX2 R84, R84 ;  /* 0x0000005400547308 */ /* 0x000ee40000000800 */
[----:B------:R-:W-:Y:S02]  /*ba80*/  FADD.FTZ R79, R74, R79 ;  /* 0x0000004f4a4f7221 */ /* 0x000fe40000010000 */
[----:B------:R-:W-:Y:S01]  /*ba90*/  MUFU.EX2 R97, R97 ;  /* 0x0000006100617308 */ /* 0x000fe20000000800 */
[C---:B-----5:R-:W-:Y:S03]  /*baa0*/  HMMA.16816.F32 R68, R24.reuse, R20, R68 ;  /* 0x000000141844723c */ /* 0x060fe60000001844 */
[----:B------:R-:W4:Y:S04]  /*bab0*/  MUFU.EX2 R102, R102 ;  /* 0x0000006600667308 */ /* 0x000f280000000800 */
        /* <DEDUP_REMOVED lines=9> */
[----:B------:R-:W4:Y:S01]  /*bb50*/  LDSM.16.MT88.4 R12, [R0+0xc00] ;  /* 0x000c0000000c783b */ /* 0x000f220000004200 */
[----:B------:R-:W-:Y:S01]  /*bb60*/  F2FP.F16.F32.PACK_AB R24, R91, R88 ;  /* 0x000000585b18723e */ /* 0x000fe200000000ff */
[----:B------:R-:W2:Y:S01]  /*bb70*/  MUFU.EX2 R93, R93 ;  /* 0x0000005d005d7308 */ /* 0x000ea20000000800 */
[C---:B-1----:R-:W-:Y:S01]  /*bb80*/  F2FP.F16.F32.PACK_AB R25, R89.reuse, R90 ;  /* 0x0000005a5919723e */ /* 0x042fe200000000ff */
[----:B------:R-:W-:Y:S01]  /*bb90*/  FADD.FTZ R90, R90, R79 ;  /* 0x0000004f5a5a7221 */ /* 0x000fe20000010000 */
[----:B------:R-:W-:Y:S01]  /*bba0*/  F2FP.F16.F32.PACK_AB R26, R82, R87 ;  /* 0x00000057521a723e */ /* 0x000fe200000000ff */
[----:B------:R-:W-:Y:S01]  /*bbb0*/  MUFU.EX2 R60, R60 ;  /* 0x0000003c003c7308 */ /* 0x000fe20000000800 */
[----:B---3--:R-:W-:Y:S01]  /*bbc0*/  F2FP.F16.F32.PACK_AB R27, R84, R85 ;  /* 0x00000055541b723e */ /* 0x008fe200000000ff */
[----:B------:R-:W-:-:S02]  /*bbd0*/  FADD.FTZ R90, R89, R90 ;  /* 0x0000005a595a7221 */ /* 0x000fc40000010000 */
[----:B------:R-:W1:Y:S02]  /*bbe0*/  MUFU.EX2 R65, R65 ;  /* 0x0000004100417308 */ /* 0x000e640000000800 */
[----:B------:R-:W-:Y:S02]  /*bbf0*/  FADD.FTZ R85, R85, R90 ;  /* 0x0000005a55557221 */ /* 0x000fe40000010000 */
[----:B------:R-:W-:Y:S02]  /*bc00*/  MUFU.EX2 R61, R61 ;  /* 0x0000003d003d7308 */ /* 0x000fe40000000800 */
[----:B------:R-:W-:Y:S02]  /*bc10*/  FADD.FTZ R84, R84, R85 ;  /* 0x0000005554547221 */ /* 0x000fe40000010000 */
[----:B------:R3:W-:Y:S01]  /*bc20*/  MUFU.EX2 R28, R98 ;  /* 0x00000062001c7308 */ /* 0x0007e20000000800 */
[C---:B-----5:R-:W-:Y:S03]  /*bc30*/  HMMA.16816.F32 R68, R24.reuse, R20, R68 ;  /* 0x000000141844723c */ /* 0x060fe60000001844 */
[----:B------:R-:W-:Y:S04]  /*bc40*/  MUFU.EX2 R67, R67 ;  /* 0x0000004300437308 */ /* 0x000fe80000000800 */
[----:B------:R-:W5:Y:S01]  /*bc50*/  MUFU.EX2 R58, R58 ;  /* 0x0000003a003a7308 */ /* 0x000f620000000800 */
[----:B------:R-:W-:Y:S01]  /*bc60*/  HMMA.16816.F32 R4, R24, R22, R4 ;  /* 0x000000161804723c */ /* 0x000fe20000001804 */
[----:B------:R-:W1:Y:S02]  /*bc70*/  LDSM.16.MT88.4 R20, [R133+0x4000] ;  /* 0x004000008514783b */ /* 0x000e640000004200 */
[----:B------:R-:W-:Y:S01]  /*bc80*/  MUFU.EX2 R101, R96 ;  /* 0x0000006000657308 */ /* 0x000fe20000000800 */
[--C-:B---3--:R-:W-:Y:S01]  /*bc90*/  FFMA.FTZ R98, R29, UR4, -R49.reuse ;  /* 0x000000041d627c23 */ /* 0x108fe20008010831 */
[----:B------:R-:W-:-:S02]  /*bca0*/  FFMA.FTZ R29, R32, UR4, -R49 ;  /* 0x00000004201d7c23 */ /* 0x000fc40008010831 */
[----:B------:R-:W3:Y:S01]  /*bcb0*/  MUFU.EX2 R54, R54 ;  /* 0x0000003600367308 */ /* 0x000ee20000000800 */
[C---:B----4-:R-:W-:Y:S03]  /*bcc0*/  HMMA.16816.F32 R16, R24.reuse, R12, R16 ;  /* 0x0000000c1810723c */ /* 0x050fe60000001810 */
[----:B------:R-:W-:Y:S04]  /*bcd0*/  MUFU.EX2 R32, R98 ;  /* 0x0000006200207308 */ /* 0x000fe80000000800 */
[----:B------:R-:W4:Y:S01]  /*bce0*/  MUFU.EX2 R29, R29 ;  /* 0x0000001d001d7308 */ /* 0x000f220000000800 */
[----:B------:R-:W-:Y:S01]  /*bcf0*/  HMMA.16816.F32 R8, R24, R14, R8 ;  /* 0x0000000e1808723c */ /* 0x000fe20000001808 */
[----:B------:R-:W5:Y:S01]  /*bd00*/  LDSM.16.MT88.4 R12, [R0+0x1000] ;  /* 0x00100000000c783b */ /* 0x000f620000004200 */
[----:B------:R-:W-:Y:S01]  /*bd10*/  F2FP.F16.F32.PACK_AB R24, R102, R97 ;  /* 0x000000616618723e */ /* 0x000fe200000000ff */
[----:B------:R-:W-:Y:S01]  /*bd20*/  MUFU.EX2 R2, R103 ;  /* 0x0000006700027308 */ /* 0x000fe20000000800 */
[----:B--2---:R-:W-:-:S02]  /*bd30*/  F2FP.F16.F32.PACK_AB R25, R100, R99 ;  /* 0x000000636419723e */ /* 0x004fc400000000ff */
[----:B------:R-:W-:Y:S01]  /*bd40*/  F2FP.F16.F32.PACK_AB R26, R92, R95 ;  /* 0x0000005f5c1a723e */ /* 0x000fe200000000ff */
[----:B------:R-:W-:Y:S01]  /*bd50*/  MUFU.EX2 R33, R33 ;  /* 0x0000002100217308 */ /* 0x000fe20000000800 */
[----:B------:R-:W-:-:S03]  /*bd60*/  F2FP.F16.F32.PACK_AB R27, R93, R94 ;  /* 0x0000005e5d1b723e */ /* 0x000fc600000000ff */
[----:B------:R-:W-:Y:S04]  /*bd70*/  MUFU.EX2 R30, R30 ;  /* 0x0000001e001e7308 */ /* 0x000fe80000000800 */
[----:B------:R-:W2:Y:S04]  /*bd80*/  MUFU.EX2 R31, R31 ;  /* 0x0000001f001f7308 */ /* 0x000ea80000000800 */
[----:B------:R-:W-:Y:S01]  /*bd90*/  MUFU.EX2 R34, R34 ;  /* 0x0000002200227308 */ /* 0x000fe20000000800 */
[C---:B-1----:R-:W-:Y:S03]  /*bda0*/  HMMA.16816.F32 R68, R24.reuse, R20, R68 ;  /* 0x000000141844723c */ /* 0x042fe60000001844 */
[----:B------:R-:W1:Y:S04]  /*bdb0*/  MUFU.EX2 R35, R35 ;  /* 0x0000002300237308 */ /* 0x000e680000000800 */
[----:B------:R-:W-:Y:S01]  /*bdc0*/  MUFU.EX2 R153, R153 ;  /* 0x0000009900997308 */ /* 0x000fe20000000800 */
[C---:B------:R-:W-:Y:S01]  /*bdd0*/  HMMA.16816.F32 R4, R24.reuse, R22, R4 ;  /* 0x000000161804723c */ /* 0x040fe20000001804 */
[----:B------:R-:W4:Y:S02]  /*bde0*/  LDSM.16.MT88.4 R20, [R133+0x4400] ;  /* 0x004400008514783b */ /* 0x000f240000004200 */
[----:B------:R-:W-:Y:S05]  /*bdf0*/  MUFU.EX2 R152, R152 ;  /* 0x0000009800987308 */ /* 0x000fea0000000800 */
[----:B-----5:R-:W-:Y:S01]  /*be00*/  HMMA.16816.F32 R16, R24, R12, R16 ;  /* 0x0000000c1810723c */ /* 0x020fe20000001810 */
[----:B------:R-:W-:-:S02]  /*be10*/  F2FP.F16.F32.PACK_AB R12, R65, R60 ;  /* 0x0000003c410c723e */ /* 0x000fc400000000ff */
[----:B------:R-:W-:-:S05]  /*be20*/  F2FP.F16.F32.PACK_AB R13, R58, R67 ;  /* 0x000000433a0d723e */ /* 0x000fca00000000ff */
[----:B------:R-:W-:Y:S01]  /*be30*/  HMMA.16816.F32 R8, R24, R14, R8 ;  /* 0x0000000e1808723c */ /* 0x000fe20000001808 */
[----:B------:R-:W-:Y:S01]  /*be40*/  F2FP.F16.F32.PACK_AB R14, R28, R61 ;  /* 0x0000003d1c0e723e */ /* 0x000fe200000000ff */
[----:B------:R-:W5:Y:S01]  /*be50*/  LDSM.16.MT88.4 R24, [R133+0x4800] ;  /* 0x004800008518783b */ /* 0x000f620000004200 */
[----:B---3--:R-:W-:-:S09]  /*be60*/  F2FP.F16.F32.PACK_AB R15, R54, R101 ;  /* 0x00000065360f723e */ /* 0x008fd200000000ff */
[----:B------:R-:W-:Y:S01]  /*be70*/  HMMA.16816.F32 R16, R12, R36, R16 ;  /* 0x000000240c10723c */ /* 0x000fe20000001810 */
[----:B------:R-:W-:Y:S01]  /*be80*/  FADD.FTZ R37, R99, R84 ;  /* 0x0000005463257221 */ /* 0x000fe20000010000 */
[----:B------:R-:W-:-:S03]  /*be90*/  FFMA.FTZ R36, R42, UR4, -R3 ;  /* 0x000000042a247c23 */ /* 0x000fc60008010803 */
[----:B------:R-:W-:-:S03]  /*bea0*/  FADD.FTZ R37, R100, R37 ;  /* 0x0000002564257221 */ /* 0x000fc60000010000 */
[C---:B------:R-:W-:Y:S01]  /*beb0*/  HMMA.16816.F32 R8, R12.reuse, R38, R8 ;  /* 0x000000260c08723c */ /* 0x040fe20000001808 */
[----:B------:R-:W-:Y:S07]  /*bec0*/  MUFU.EX2 R36, R36 ;  /* 0x0000002400247308 */ /* 0x000fee0000000800 */
[----:B----4-:R-:W-:Y:S01]  /*bed0*/  HMMA.16816.F32 R68, R12, R20, R68 ;  /* 0x000000140c44723c */ /* 0x010fe20000001844 */
[----:B------:R-:W-:Y:S01]  /*bee0*/  FADD.FTZ R21, R75, R52 ;  /* 0x000000344b157221 */ /* 0x000fe20000010000 */
[----:B------:R-:W-:-:S03]  /*bef0*/  F2FP.F16.F32.PACK_AB R20, R29, R32 ;  /* 0x000000201d14723e */ /* 0x000fc600000000ff */
[----:B------:R-:W-:Y:S02]  /*bf00*/  FADD.FTZ R21, R72, R21 ;  /* 0x0000001548157221 */ /* 0x000fe40000010000 */
[----:B------:R-:W-:Y:S01]  /*bf10*/  LDSM.16.MT88.4 R72, [R133+0x4c00] ;  /* 0x004c00008548783b */ /* 0x000fe20000004200 */
[----:B------:R-:W-:Y:S01]  /*bf20*/  HMMA.16816.F32 R4, R12, R22, R4 ;  /* 0x000000160c04723c */ /* 0x000fe20000001804 */
[----:B------:R-:W-:Y:S01]  /*bf30*/  FADD.FTZ R66, R66, R21 ;  /* 0x0000001542427221 */ /* 0x000fe20000010000 */
[----:B--2---:R-:W-:Y:S01]  /*bf40*/  F2FP.F16.F32.PACK_AB R21, R31, R30 ;  /* 0x0000001e1f15723e */ /* 0x004fe200000000ff */
[----:B------:R-:W2:Y:S01]  /*bf50*/  LDSM.16.MT88.4 R12, [R0+0x1800] ;  /* 0x00180000000c783b */ /* 0x000ea20000004200 */
[----:B------:R-:W-:Y:S01]  /*bf60*/  F2FP.F16.F32.PACK_AB R22, R33, R2 ;  /* 0x000000022116723e */ /* 0x000fe200000000ff */
[----:B------:R-:W-:Y:S01]  /*bf70*/  FADD.FTZ R66, R59, R66 ;  /* 0x000000423b427221 */ /* 0x000fe20000010000 */
[----:B-1----:R-:W-:-:S03]  /*bf80*/  F2FP.F16.F32.PACK_AB R23, R35, R34 ;  /* 0x000000222317723e */ /* 0x002fc600000000ff */
[----:B------:R-:W-:-:S04]  /*bf90*/  FADD.FTZ R81, R81, R66 ;  /* 0x0000004251517221 */ /* 0x000fc80000010000 */
[----:B------:R-:W-:Y:S01]  /*bfa0*/  FADD.FTZ R81, R78, R81 ;  /* 0x000000514e517221 */ /* 0x000fe20000010000 */
[----:B-----5:R-:W-:Y:S01]  /*bfb0*/  HMMA.16816.F32 R68, R20, R24, R68 ;  /* 0x000000181444723c */ /* 0x020fe20000001844 */
[--C-:B------:R-:W-:Y:S01]  /*bfc0*/  FFMA.FTZ R25, R41, UR4, -R49.reuse ;  /* 0x0000000429197c23 */ /* 0x100fe20008010831 */
[----:B------:R-:W-:Y:S01]  /*bfd0*/  FFMA.FTZ R24, R44, UR4, -R49 ;  /* 0x000000042c187c23 */ /* 0x000fe20008010831 */
[----:B------:R-:W-:-:S04]  /*bfe0*/  FADD.FTZ R76, R76, R81 ;  /* 0x000000514c4c7221 */ /* 0x000fc80000010000 */
[----:B------:R-:W-:Y:S01]  /*bff0*/  FADD.FTZ R77, R77, R76 ;  /* 0x0000004c4d4d7221 */ /* 0x000fe20000010000 */
[----:B------:R-:W-:Y:S01]  /*c000*/  HMMA.16816.F32 R4, R20, R26, R4 ;  /* 0x0000001a1404723c */ /* 0x000fe20000001804 */
[----:B------:R-:W-:Y:S01]  /*c010*/  FFMA.FTZ R27, R43, UR4, -R3 ;  /* 0x000000042b1b7c23 */ /* 0x000fe20008010803 */
[----:B------:R-:W-:Y:S01]  /*c020*/  MUFU.EX2 R25, R25 ;  /* 0x0000001900197308 */ /* 0x000fe20000000800 */
[----:B------:R-:W-:-:S03]  /*c030*/  FADD.FTZ R88, R88, R77 ;  /* 0x0000004d58587221 */ /* 0x000fc60000010000 */
[----:B------:R-:W-:Y:S01]  /*c040*/  MUFU.EX2 R24, R24 ;  /* 0x0000001800187308 */ /* 0x000fe20000000800 */
[----:B------:R-:W-:-:S03]  /*c050*/  FADD.FTZ R88, R91, R88 ;  /* 0x000000585b587221 */ /* 0x000fc60000010000 */
[----:B------:R-:W-:Y:S01]  /*c060*/  MUFU.EX2 R26, R45 ;  /* 0x0000002d001a7308 */ /* 0x000fe20000000800 */
[----:B------:R-:W-:-:S03]  /*c070*/  FADD.FTZ R87, R87, R88 ;  /* 0x0000005857577221 */ /* 0x000fc60000010000 */
[----:B------:R-:W1:Y:S01]  /*c080*/  MUFU.EX2 R27, R27 ;  /* 0x0000001b001b7308 */ /* 0x000e620000000800 */
[----:B------:R-:W-:-:S03]  /*c090*/  FADD.FTZ R82, R82, R87 ;  /* 0x0000005752527221 */ /* 0x000fc60000010000 */
[----:B------:R-:W3:Y:S01]  /*c0a0*/  MUFU.EX2 R3, R47 ;  /* 0x0000002f00037308 */ /* 0x000ee20000000800 */
[----:B------:R-:W-:Y:S02]  /*c0b0*/  FADD.FTZ R97, R97, R82 ;  /* 0x0000005261617221 */ /* 0x000fe40000010000 */
[----:B------:R4:W5:Y:S01]  /*c0c0*/  LDSM.16.MT88.4 R80, [R0+0x1c00] ;  /* 0x001c00000050783b */ /* 0x0009620000004200 */
[----:B--2---:R-:W-:Y:S01]  /*c0d0*/  HMMA.16816.F32 R16, R20, R12, R16 ;  /* 0x0000000c1410723c */ /* 0x004fe20000001810 */
[----:B------:R-:W-:Y:S01]  /*c0e0*/  FADD.FTZ R102, R102, R97 ;  /* 0x0000006166667221 */ /* 0x000fe20000010000 */
[----:B------:R-:W-:-:S03]  /*c0f0*/  FADD.FTZ R12, R94, R37 ;  /* 0x000000255e0c7221 */ /* 0x000fc60000010000 */
[----:B------:R-:W-:Y:S01]  /*c100*/  FADD.FTZ R95, R95, R102 ;  /* 0x000000665f5f7221 */ /* 0x000fe20000010000 */
[----:B------:R-:W-:Y:S01]  /*c110*/  FADD.FTZ R12, R93, R12 ;  /* 0x0000000c5d0c7221 */ /* 0x000fe20000010000 */
[----:B-1----:R-:W-:Y:S01]  /*c120*/  F2FP.F16.F32.PACK_AB R13, R27, R36 ;  /* 0x000000241b0d723e */ /* 0x002fe200000000ff */
[----:B------:R-:W-:Y:S01]  /*c130*/  HMMA.16816.F32 R8, R20, R14, R8 ;  /* 0x0000000e1408723c */ /* 0x000fe20000001808 */
        /* <DEDUP_REMOVED lines=11> */
[----:B----4-:R-:W-:Y:S02]  /*c1f0*/  MOV R0, R50 ;  /* 0x0000003200007202 */ /* 0x010fe40000000f00 */
        /* <DEDUP_REMOVED lines=12> */
[C---:B-----5:R-:W-:Y:S02]  /*c2c0*/  HMMA.16816.F32 R76, R12.reuse, R80, R16 ;  /* 0x000000500c4c723c */ /* 0x060fe40000001810 */
[----:B------:R-:W-:Y:S01]  /*c2d0*/  FADD.FTZ R25, R25, R2 ;  /* 0x0000000219197221 */ /* 0x000fe20000010000 */
[----:B------:R-:W-:Y:S01]  /*c2e0*/  FADD.FTZ R36, R27, R36 ;  /* 0x000000241b247221 */ /* 0x000fe20000010000 */
[----:B------:R-:W-:Y:S02]  /*c2f0*/  MOV R2, R51 ;  /* 0x0000003300027202 */ /* 0x000fe40000000f00 */
[----:B------:R-:W-:Y:S01]  /*c300*/  FADD.FTZ R25, R24, R25 ;  /* 0x0000001918197221 */ /* 0x000fe20000010000 */
[----:B------:R-:W-:Y:S01]  /*c310*/  FADD.FTZ R3, R3, R36 ;  /* 0x0000002403037221 */ /* 0x000fe20000010000 */
[----:B------:R-:W-:Y:S02]  /*c320*/  HMMA.16816.F32 R80, R12, R82, R8 ;  /* 0x000000520c50723c */ /* 0x000fe40000001808 */
[----:B------:R-:W-:Y:S01]  /*c330*/  FADD.FTZ R26, R26, R25 ;  /* 0x000000191a1a7221 */ /* 0x000fe20000010000 */
[----:B------:R-:W-:-:S03]  /*c340*/  FADD.FTZ R152, R152, R3 ;  /* 0x0000000398987221 */ /* 0x000fc60000010000 */
[----:B------:R-:W-:-:S14]  /*c350*/  FADD.FTZ R153, R153, R26 ;  /* 0x0000001a99997221 */ /* 0x000fdc0000010000 */
.L_x_4063:
        /* <DEDUP_REMOVED lines=18> */
.L_x_4073:
[----:B------:R-:W-:Y:S01]  /*c480*/  @!P1 IADD3 R9, P0, PT, RZ, -R149, RZ ;  /* 0x80000095ff099210 */ /* 0x000fe20007f1e0ff */
[----:B------:R-:W1:Y:S01]  /*c490*/  @!P1 LDC R154, c[0x0][0x3c0] ;  /* 0x0000f000ff9a9b82 */ /* 0x000e620000000800 */
[----:B------:R-:W-:Y:S01]  /*c4a0*/  SHF.R.U32.HI R134, RZ, 0x1, R132 ;  /* 0x00000001ff867819 */ /* 0x000fe20000011684 */
[----:B------:R-:W-:Y:S04]  /*c4b0*/  DEPBAR.LE SB0, 0x0 ;  /* 0x000080000000791a */ /* 0x000fe80000000000 */
[----:B------:R-:W-:Y:S02]  /*c4c0*/  LOP3.LUT R145, R132, 0x18, RZ, 0xc0, !PT ;  /* 0x0000001884917812 */ /* 0x000fe400078ec0ff */
[----:B------:R-:W2:Y:S01]  /*c4d0*/  LDC R147, c[0x0][0x3c4] ;  /* 0x0000f100ff937b82 */ /* 0x000ea20000000800 */
[----:B------:R-:W-:Y:S07]  /*c4e0*/  LOP3.LUT R5, R134, 0x8, RZ, 0xc0, !PT ;  /* 0x0000000886057812 */ /* 0x000fee00078ec0ff */
[----:B------:R-:W-:Y:S01]  /*c4f0*/  BAR.SYNC.DEFER_BLOCKING 0x0 ;  /* 0x0000000000007b1d */ /* 0x000fe20000010000 */
[C---:B------:R-:W-:Y:S02]  /*c500*/  IMAD.SHL.U32 R144, R132.reuse, 0x8, RZ ;  /* 0x0000000884907824 */ /* 0x040fe400078e00ff */
[C---:B------:R-:W-:Y:S02]  /*c510*/  IMAD.SHL.U32 R4, R132.reuse, 0x10, RZ ;  /* 0x0000001084047824 */ /* 0x040fe400078e00ff */
[----:B------:R-:W-:Y:S01]  /*c520*/  IMAD.SHL.U32 R84, R132, 0x20, RZ ;  /* 0x0000002084547824 */ /* 0x000fe200078e00ff */
[----:B------:R-:W-:Y:S01]  /*c530*/  LOP3.LUT R156, R144, 0xd8, RZ, 0xc0, !PT ;  /* 0x000000d8909c7812 */ /* 0x000fe200078ec0ff */
[----:B------:R-:W-:Y:S01]  /*c540*/  IMAD.SHL.U32 R86, R132, 0x4, RZ ;  /* 0x0000000484567824 */ /* 0x000fe200078e00ff */
[----:B------:R-:W-:Y:S01]  /*c550*/  LOP3.LUT R135, R4, 0x3e00, RZ, 0xc0, !PT ;  /* 0x00003e0004877812 */ /* 0x000fe200078ec0ff */
[----:B------:R-:W-:Y:S01]  /*c560*/  IMAD.MOV.U32 R6, RZ, RZ, R140 ;  /* 0x000000ffff067224 */ /* 0x000fe200078e008c */
[----:B------:R-:W-:Y:S02]  /*c570*/  LOP3.LUT R7, R144, 0x1f20, RZ, 0xc0, !PT ;  /* 0x00001f2090077812 */ /* 0x000fe400078ec0ff */
[----:B------:R-:W-:Y:S02]  /*c580*/  LOP3.LUT R156, R156, R145, RZ, 0x3c, !PT ;  /* 0x000000919c9c7212 */ /* 0x000fe400078e3cff */
[--C-:B------:R-:W-:Y:S01]  /*c590*/  LOP3.LUT R0, R5, 0xc0, R84.reuse, 0xf8, !PT ;  /* 0x000000c005007812 */ /* 0x100fe200078ef854 */
[----:B-1----:R-:W-:Y:S01]  /*c5a0*/  @!P1 IMAD.SHL.U32 R8, R154, 0x80, RZ ;  /* 0x000000809a089824 */ /* 0x002fe200078e00ff */
[----:B------:R-:W-:Y:S02]  /*c5b0*/  LOP3.LUT R2, R86, 0x18, RZ, 0xc0, !PT ;  /* 0x0000001856027812 */ /* 0x000fe400078ec0ff */
[----:B------:R-:W-:Y:S01]  /*c5c0*/  LOP3.LUT R5, R135, 0x120, R84, 0xf8, !PT ;  /* 0x0000012087057812 */ /* 0x000fe200078ef854 */
[----:B------:R-:W-:Y:S01]  /*c5d0*/  @!P1 IMAD.X R8, RZ, RZ, ~R8, P0 ;  /* 0x000000ffff089224 */ /* 0x000fe200000e0e08 */
[----:B------:R-:W-:Y:S01]  /*c5e0*/  LOP3.LUT R156, R7, R156, RZ, 0xfc, !PT ;  /* 0x0000009c079c7212 */ /* 0x000fe200078efcff */
[----:B------:R-:W-:Y:S01]  /*c5f0*/  IMAD.MOV.U32 R7, RZ, RZ, R141 ;  /* 0x000000ffff077224 */ /* 0x000fe200078e008d */
[----:B------:R-:W-:Y:S02]  /*c600*/  LOP3.LUT R0, R5, R0, R2, 0xf6, !PT ;  /* 0x0000000005007212 */ /* 0x000fe400078ef602 */
[----:B------:R-:W-:Y:S02]  /*c610*/  @!P1 SHF.R.S64 R9, R9, 0x1f, R8 ;  /* 0x0000001f09099819 */ /* 0x000fe40000001008 */
[----:B------:R-:W-:Y:S02]  /*c620*/  LOP3.LUT R87, R4, 0x100, RZ, 0xc0, !PT ;  /* 0x0000010004577812 */ /* 0x000fe400078ec0ff */
        /* <DEDUP_REMOVED lines=64> */
.L_x_4070:
[C---:B------:R-:W-:Y:S01]  /*ca30*/  IMAD.SHL.U32 R155, R154.reuse, 0x40, RZ ;  /* 0x000000409a9b7824 */ /* 0x040fe200078e00ff */
[----:B------:R-:W-:Y:S02]  /*ca40*/  SHF.L.U64.HI R154, R154, 0x6, R147 ;  /* 0x000000069a9a7819 */ /* 0x000fe40000010293 */
[----:B------:R-:W-:Y:S02]  /*ca50*/  LEA R147, R156, UR5, 0x1 ;  /* 0x000000059c937c11 */ /* 0x000fe4000f8e08ff */
[C---:B------:R-:W-:Y:S02]  /*ca60*/  IADD3 R158, P0, PT, R155.reuse, R140, RZ ;  /* 0x0000008c9b9e7210 */ /* 0x040fe40007f1e0ff */
[----:B------:R-:W-:Y:S01]  /*ca70*/  LOP3.LUT R89, R84, 0xc0, RZ, 0xc0, !PT ;  /* 0x000000c054597812 */ /* 0x000fe200078ec0ff */
[----:B------:R-:W-:Y:S01]  /*ca80*/  @!PT LDS RZ, [RZ] ;  /* 0x00000000fffff984 */ /* 0x000fe20000000800 */
[----:B------:R-:W-:Y:S01]  /*ca90*/  @!PT LDS RZ, [RZ] ;  /* 0x00000000fffff984 */ /* 0x000fe20000000800 */
[----:B------:R-:W-:Y:S01]  /*caa0*/  @!PT LDS RZ, [RZ] ;  /* 0x00000000fffff984 */ /* 0x000fe20000000800 */
[----:B------:R1:W-:Y:S01]  /*cab0*/  LDGSTS.E.BYPASS.LTC128B.128 [R147+0x3000], desc[UR6][R140.64] ;  /* 0x030000008c937fae */ /* 0x0003e2000b981a06 */
[----:B------:R-:W-:Y:S01]  /*cac0*/  IADD3 R156, P2, PT, R155, R158, RZ ;  /* 0x0000009e9b9c7210 */ /* 0x000fe20007f5e0ff */
[----:B------:R-:W-:Y:S01]  /*cad0*/  IMAD.X R159, R154, 0x1, R141, P0 ;  /* 0x000000019a9f7824 */ /* 0x000fe200000e068d */
[----:B------:R-:W-:Y:S02]  /*cae0*/  LOP3.LUT R87, R87, 0x20, R84, 0xf8, !PT ;  /* 0x0000002057577812 */ /* 0x000fe400078ef854 */
[----:B------:R-:W-:Y:S01]  /*caf0*/  IADD3 R160, P0, PT, R156, R155, RZ ;  /* 0x0000009b9ca07210 */ /* 0x000fe20007f1e0ff */
[----:B------:R-:W-:Y:S01]  /*cb00*/  IMAD.X R157, R154, 0x1, R159, P2 ;  /* 0x000000019a9d7824 */ /* 0x000fe200010e069f */
[----:B------:R-:W-:Y:S01]  /*cb10*/  LOP3.LUT R84, R89, 0x8, R132, 0xf8, !PT ;  /* 0x0000000859547812 */ /* 0x000fe200078ef884 */
[----:B------:R1:W-:Y:S01]  /*cb20*/  LDGSTS.E.BYPASS.LTC128B.128 [R147+0x3800], desc[UR6][R158.64] ;  /* 0x038000009e937fae */ /* 0x0003e2000b981a06 */
[----:B------:R-:W-:Y:S01]  /*cb30*/  LEA R0, R0, UR5, 0x1 ;  /* 0x0000000500007c11 */ /* 0x000fe2000f8e08ff */
[----:B------:R-:W-:Y:S01]  /*cb40*/  IMAD.X R161, R157, 0x1, R154, P0 ;  /* 0x000000019da17824 */ /* 0x000fe200000e069a */
[----:B------:R-:W-:Y:S02]  /*cb50*/  LOP3.LUT R2, R87, R84, R2, 0xf6, !PT ;  /* 0x0000005457027212 */ /* 0x000fe400078ef602 */
[----:B------:R1:W-:Y:S01]  /*cb60*/  LDGSTS.E.BYPASS.LTC128B.128 [R147+0x4000], desc[UR6][R156.64] ;  /* 0x040000009c937fae */ /* 0x0003e2000b981a06 */
[----:B------:R-:W-:Y:S01]  /*cb70*/  IMAD.MOV.U32 R87, RZ, RZ, 0x20 ;  /* 0x00000020ff577424 */ /* 0x000fe200078e00ff */
[----:B------:R-:W-:Y:S02]  /*cb80*/  LOP3.LUT P0, RZ, R132, 0x4, RZ, 0xc0, !PT ;  /* 0x0000000484ff7812 */ /* 0x000fe4000780c0ff */
[----:B------:R-:W-:Y:S01]  /*cb90*/  LEA R2, R2, UR5, 0x1 ;  /* 0x0000000502027c11 */ /* 0x000fe2000f8e08ff */
[----:B------:R1:W-:Y:S01]  /*cba0*/  LDGSTS.E.BYPASS.LTC128B.128 [R147+0x4800], desc[UR6][R160.64] ;  /* 0x04800000a0937fae */ /* 0x0003e2000b981a06 */
[----:B------:R-:W-:Y:S02]  /*cbb0*/  SEL R87, R87, 0xffffffe0, !P0 ;  /* 0xffffffe057577807 */ /* 0x000fe40004000000 */
[----:B------:R-:W-:Y:S02]  /*cbc0*/  ISETP.NE.AND P2, PT, R150, 0x1, PT ;  /* 0x000000019600780c */ /* 0x000fe40003f45270 */
[----:B------:R2:W-:Y:S01]  /*cbd0*/  LDSM.16.M88.4 R88, [R0] ;  /* 0x000000000058783b */ /* 0x0005e20000000200 */
[----:B------:R-:W-:Y:S04]  /*cbe0*/  IMAD.IADD R124, R0, 0x1, R87 ;  /* 0x00000001007c7824 */ /* 0x000fe800078e0257 */
[----:B------:R-:W5:Y:S05]  /*cbf0*/  LDSM.16.M88.4 R92, [R2+0x1000] ;  /* 0x00100000025c783b */ /* 0x000f6a0000000200 */
[----:B------:R-:W3:Y:S05]  /*cc00*/  LDSM.16.M88.4 R96, [R2+0x1400] ;  /* 0x001400000260783b */ /* 0x000eea0000000200 */
[----:B------:R-:W4:Y:S05]  /*cc10*/  LDSM.16.M88.4 R100, [R2+0x1800] ;  /* 0x001800000264783b */ /* 0x000f2a0000000200 */
[----:B------:R-:W0:Y:S01]  /*cc20*/  LDGDEPBAR ;  /* 0x00000000000079af */ /* 0x000e220000000000 */
[----:B--2---:R-:W-:Y:S04]  /*cc30*/  IMAD.IADD R0, R87, 0x1, R2 ;  /* 0x0000000157007824 */ /* 0x004fe800078e0202 */
[----:B------:R-:W2:Y:S05]  /*cc40*/  LDSM.16.M88.4 R104, [R2+0x1c00] ;  /* 0x001c00000268783b */ /* 0x000eaa0000000200 */
        /* <DEDUP_REMOVED lines=8> */
[----:B------:R-:W-:Y:S02]  /*ccd0*/  LDSM.16.M88.4 R92, [R0+0x1800] ;  /* 0x00180000005c783b */ /* 0x000fe40000000200 */
[C---:B---3--:R-:W-:Y:S08]  /*cce0*/  HMMA.16816.F32 R12, R88.reuse, R96, RZ ;  /* 0x00000060580c723c */ /* 0x048ff000000018ff */
[C---:B------:R-:W-:Y:S01]  /*ccf0*/  HMMA.16816.F32 R16, R88.reuse, R98, RZ ;  /* 0x000000625810723c */ /* 0x040fe200000018ff */
[----:B------:R-:W-:Y:S07]  /*cd00*/  LDSM.16.M88.4 R96, [R0+0x2000] ;  /* 0x002000000060783b */ /* 0x000fee0000000200 */
[C---:B----4-:R-:W-:Y:S08]  /*cd10*/  HMMA.16816.F32 R20, R88.reuse, R100, RZ ;  /* 0x000000645814723c */ /* 0x050ff000000018ff */
[C---:B------:R-:W-:Y:S08]  /*cd20*/  HMMA.16816.F32 R24, R88.reuse, R102, RZ ;  /* 0x000000665818723c */ /* 0x040ff000000018ff */
[C---:B--2---:R-:W-:Y:S08]  /*cd30*/  HMMA.16816.F32 R28, R88.reuse, R104, RZ ;  /* 0x00000068581c723c */ /* 0x044ff000000018ff */
        /* <DEDUP_REMOVED lines=110> */
.L_x_4072:
[----:B------:R-:W-:Y:S01]  /*d420*/  @!PT LDS RZ, [RZ] ;  /* 0x00000000fffff984 */ /* 0x000fe20000000800 */
[----:B------:R-:W-:Y:S01]  /*d430*/  @!PT LDS RZ, [RZ] ;  /* 0x00000000fffff984 */ /* 0x000fe20000000800 */
[----:B------:R-:W-:Y:S01]  /*d440*/  @!PT LDS RZ, [RZ] ;  /* 0x00000000fffff984 */ /* 0x000fe20000000800 */
[----:B------:R1:W-:Y:S01]  /*d450*/  LDGSTS.E.BYPASS.LTC128B.128 [R147+0x1000], desc[UR6][R138.64] ;  /* 0x010000008a937fae */ /* 0x0003e2000b981a06 */
[C---:B------:R-:W-:Y:S01]  /*d460*/  IMAD.SHL.U32 R89, R88.reuse, 0x40, RZ ;  /* 0x0000004058597824 */ /* 0x040fe200078e00ff */
[----:B------:R-:W-:Y:S04]  /*d470*/  SHF.L.U64.HI R87, R88, 0x6, R87 ;  /* 0x0000000658577819 */ /* 0x000fe80000010257 */
[C---:B------:R-:W-:Y:S04]  /*d480*/  IADD3 R90, P2, PT, R89.reuse, R138, RZ ;  /* 0x0000008a595a7210 */ /* 0x040fe80007f5e0ff */
[----:B------:R-:W-:Y:S01]  /*d490*/  IADD3 R88, P3, PT, R89, R90, RZ ;  /* 0x0000005a59587210 */ /* 0x000fe20007f7e0ff */
[C---:B------:R-:W-:Y:S03]  /*d4a0*/  IMAD.X R91, R87.reuse, 0x1, R139, P2 ;  /* 0x00000001575b7824 */ /* 0x040fe600010e068b */
[----:B------:R-:W-:Y:S01]  /*d4b0*/  IADD3 R92, P2, PT, R88, R89, RZ ;  /* 0x00000059585c7210 */ /* 0x000fe20007f5e0ff */
[----:B------:R-:W-:Y:S01]  /*d4c0*/  IMAD.X R89, R87, 0x1, R91, P3 ;  /* 0x0000000157597824 */ /* 0x000fe200018e065b */
[----:B------:R1:W-:Y:S03]  /*d4d0*/  LDGSTS.E.BYPASS.LTC128B.128 [R147+0x1800], desc[UR6][R90.64] ;  /* 0x018000005a937fae */ /* 0x0003e6000b981a06 */
[----:B------:R-:W-:Y:S01]  /*d4e0*/  IMAD.X R93, R89, 0x1, R87, P2 ;  /* 0x00000001595d7824 */ /* 0x000fe200010e0657 */
[----:B------:R1:W-:Y:S04]  /*d4f0*/  LDGSTS.E.BYPASS.LTC128B.128 [R147+0x2000], desc[UR6][R88.64] ;  /* 0x0200000058937fae */ /* 0x0003e8000b981a06 */
[----:B------:R1:W-:Y:S04]  /*d500*/  LDGSTS.E.BYPASS.LTC128B.128 [R147+0x2800], desc[UR6][R92.64] ;  /* 0x028000005c937fae */ /* 0x0003e8000b981a06 */
[----:B------:R-:W0:Y:S02]  /*d510*/  LDGDEPBAR ;  /* 0x00000000000079af */ /* 0x000e240000000000 */
.L_x_4071:
        /* <DEDUP_REMOVED lines=82> */
[C---:B------:R-:W-:Y:S07]  /*da40*/  FMUL.FTZ R75, R3.reuse, R75 ;  /* 0x0000004b034b7220 */ /* 0x040fee0000410000 */
[----:B------:R-:W-:Y:S01]  /*da50*/  MUFU.EX2 R109, R109 ;  /* 0x0000006d006d7308 */ /* 0x000fe20000000800 */
[C---:B------:R-:W-:Y:S01]  /*da60*/  FMUL.FTZ R76, R84.reuse, R76 ;  /* 0x0000004c544c7220 */ /* 0x040fe20000410000 */
        /* <DEDUP_REMOVED lines=12> */
[----:B------:R-:W-:Y:S01]  /*db30*/  FFMA.FTZ R112, R19, UR4, -R104 ;  /* 0x0000000413707c23 */ /* 0x000fe20008010868 */
[C---:B------:R-:W-:Y:S01]  /*db40*/  FMUL.FTZ R80, R84.reuse, R80 ;  /* 0x0000005054507220 */ /* 0x040fe20000410000 */
[----:B------:R-:W-:Y:S01]  /*db50*/  FMUL.FTZ R81, R84, R81 ;  /* 0x0000005154517220 */ /* 0x000fe20000410000 */
[C---:B------:R-:W-:Y:S01]  /*db60*/  FMUL.FTZ R82, R3.reuse, R82 ;  /* 0x0000005203527220 */ /* 0x040fe20000410000 */
[----:B----4-:R-:W-:Y:S01]  /*db70*/  F2FP.F16.F32.PACK_AB R90, R108, R109 ;  /* 0x0000006d6c5a723e */ /* 0x010fe200000000ff */
[C---:B------:R-:W-:Y:S03]  /*db80*/  FMUL.FTZ R83, R3.reuse, R83 ;  /* 0x0000005303537220 */ /* 0x040fe60000410000 */
[----:B------:R-:W-:Y:S01]  /*db90*/  MUFU.EX2 R116, R116 ;  /* 0x0000007400747308 */ /* 0x000fe20000000800 */
[----:B------:R-:W-:Y:S01]  /*dba0*/  FFMA.FTZ R102, R28, UR4, -R105 ;  /* 0x000000041c667c23 */ /* 0x000fe20008010869 */
[----:B------:R-:W-:Y:S01]  /*dbb0*/  FFMA.FTZ R154, R84, R153, R101 ;  /* 0x00000099549a7223 */ /* 0x000fe20000010065 */
[----:B------:R-:W-:Y:S07]  /*dbc0*/  FFMA.FTZ R153, R3, R152, R100 ;  /* 0x0000009803997223 */ /* 0x000fee0000010064 */
[----:B------:R-:W3:Y:S01]  /*dbd0*/  MUFU.EX2 R123, R123 ;  /* 0x0000007b007b7308 */ /* 0x000ee20000000800 */
[--C-:B------:R-:W-:Y:S01]  /*dbe0*/  FFMA.FTZ R130, R36, UR4, -R105.reuse ;  /* 0x0000000424827c23 */ /* 0x100fe20008010869 */
[----:B--2---:R-:W-:Y:S01]  /*dbf0*/  F2FP.F16.F32.PACK_AB R91, R106, R107 ;  /* 0x0000006b6a5b723e */ /* 0x004fe200000000ff */
[--C-:B------:R-:W-:Y:S07]  /*dc00*/  FFMA.FTZ R156, R37, UR4, -R105.reuse ;  /* 0x00000004259c7c23 */ /* 0x100fee0008010869 */
[----:B------:R2:W-:Y:S01]  /*dc10*/  MUFU.EX2 R84, R102 ;  /* 0x0000006600547308 */ /* 0x0005e20000000800 */
[--C-:B------:R-:W-:Y:S01]  /*dc20*/  FFMA.FTZ R155, R38, UR4, -R104.reuse ;  /* 0x00000004269b7c23 */ /* 0x100fe20008010868 */
[--C-:B------:R-:W-:Y:S01]  /*dc30*/  FFMA.FTZ R152, R39, UR4, -R104.reuse ;  /* 0x0000000427987c23 */ /* 0x100fe20008010868 */
[--C-:B------:R-:W-:Y:S01]  /*dc40*/  FFMA.FTZ R127, R20, UR4, -R105.reuse ;  /* 0x00000004147f7c23 */ /* 0x100fe20008010869 */
[----:B------:R-:W-:Y:S01]  /*dc50*/  LDSM.16.MT88.4 R36, [R133+0x4000] ;  /* 0x004000008524783b */ /* 0x000fe20000004200 */
[C---:B------:R-:W-:Y:S05]  /*dc60*/  HMMA.16816.F32 R68, R88.reuse, R92, R68 ;  /* 0x0000005c5844723c */ /* 0x040fea0000001844 */
[----:B------:R-:W-:Y:S10]  /*dc70*/  MUFU.EX2 R122, R122 ;  /* 0x0000007a007a7308 */ /* 0x000ff40000000800 */
[----:B------:R-:W4:Y:S01]  /*dc80*/  MUFU.EX2 R117, R117 ;  /* 0x0000007500757308 */ /* 0x000f220000000800 */
[--C-:B------:R-:W-:Y:S01]  /*dc90*/  FFMA.FTZ R124, R21, UR4, -R105.reuse ;  /* 0x00000004157c7c23 */ /* 0x100fe20008010869 */
[--C-:B------:R-:W-:Y:S01]  /*dca0*/  FFMA.FTZ R126, R22, UR4, -R104.reuse ;  /* 0x00000004167e7c23 */ /* 0x100fe20008010868 */
[C---:B------:R-:W-:Y:S01]  /*dcb0*/  HMMA.16816.F32 R72, R88.reuse, R94, R72 ;  /* 0x0000005e5848723c */ /* 0x040fe20000001848 */
[----:B------:R-:W5:Y:S06]  /*dcc0*/  LDSM.16.MT88.4 R92, [R133+0x3400] ;  /* 0x00340000855c783b */ /* 0x000f6c0000004200 */
[----:B------:R-:W-:Y:S01]  /*dcd0*/  MUFU.EX2 R120, R120 ;  /* 0x0000007800787308 */ /* 0x000fe20000000800 */
[--C-:B------:R-:W-:Y:S01]  /*dce0*/  FFMA.FTZ R121, R23, UR4, -R104.reuse ;  /* 0x0000000417797c23 */ /* 0x100fe20008010868 */
[--C-:B------:R-:W-:Y:S01]  /*dcf0*/  FFMA.FTZ R125, R24, UR4, -R105.reuse ;  /* 0x00000004187d7c23 */ /* 0x100fe20008010869 */
[--C-:B------:R-:W-:Y:S07]  /*dd00*/  FFMA.FTZ R118, R25, UR4, -R105.reuse ;  /* 0x0000000419767c23 */ /* 0x100fee0008010869 */
[----:B------:R-:W4:Y:S01]  /*dd10*/  MUFU.EX2 R113, R113 ;  /* 0x0000007100717308 */ /* 0x000f220000000800 */
[--C-:B------:R-:W-:Y:S01]  /*dd20*/  FFMA.FTZ R119, R26, UR4, -R104.reuse ;  /* 0x000000041a777c23 */ /* 0x100fe20008010868 */
[C---:B-1----:R-:W-:Y:S01]  /*dd30*/  HMMA.16816.F32 R76, R88.reuse, R96, R76 ;  /* 0x00000060584c723c */ /* 0x042fe2000000184c */
[----:B--2---:R-:W-:Y:S07]  /*dd40*/  LDSM.16.MT88.4 R100, [R87+0xc00] ;  /* 0x000c00005764783b */ /* 0x004fee0000004200 */
[----:B------:R-:W-:Y:S01]  /*dd50*/  MUFU.EX2 R115, R115 ;  /* 0x0000007300737308 */ /* 0x000fe20000000800 */
[--C-:B------:R-:W-:Y:S01]  /*dd60*/  FFMA.FTZ R114, R27, UR4, -R104.reuse ;  /* 0x000000041b727c23 */ /* 0x100fe20008010868 */
[--C-:B------:R-:W-:Y:S01]  /*dd70*/  FFMA.FTZ R129, R32, UR4, -R105.reuse ;  /* 0x0000000420817c23 */ /* 0x100fe20008010869 */
[--C-:B------:R-:W-:Y:S07]  /*dd80*/  FFMA.FTZ R34, R34, UR4, -R104.reuse ;  /* 0x0000000422227c23 */ /* 0x100fee0008010868 */
[----:B------:R-:W1:Y:S01]  /*dd90*/  MUFU.EX2 R112, R112 ;  /* 0x0000007000707308 */ /* 0x000e620000000800 */
[--C-:B------:R-:W-:Y:S01]  /*dda0*/  FFMA.FTZ R35, R35, UR4, -R104.reuse ;  /* 0x0000000423237c23 */ /* 0x100fe20008010868 */
[----:B------:R-:W-:Y:S01]  /*ddb0*/  HMMA.16816.F32 R80, R88, R98, R80 ;  /* 0x000000625850723c */ /* 0x000fe20000001850 */
[----:B------:R-:W2:Y:S07]  /*ddc0*/  LDSM.16.MT88.4 R96, [R87+0x400] ;  /* 0x000400005760783b */ /* 0x000eae0000004200 */
[----:B------:R-:W-:Y:S01]  /*ddd0*/  MUFU.EX2 R127, R127 ;  /* 0x0000007f007f7308 */ /* 0x000fe20000000800 */
[----:B---3--:R-:W-:Y:S01]  /*dde0*/  F2FP.F16.F32.PACK_AB R88, R123, R116 ;  /* 0x000000747b58723e */ /* 0x008fe200000000ff */
[--C-:B------:R-:W-:Y:S01]  /*ddf0*/  FFMA.FTZ R48, R48, UR4, -R105.reuse ;  /* 0x0000000430307c23 */ /* 0x100fe20008010869 */
[----:B----4-:R-:W-:Y:S07]  /*de00*/  F2FP.F16.F32.PACK_AB R89, R117, R122 ;  /* 0x0000007a7559723e */ /* 0x010fee00000000ff */
[----:B------:R-:W3:Y:S01]  /*de10*/  MUFU.EX2 R124, R124 ;  /* 0x0000007c007c7308 */ /* 0x000ee20000000800 */
[----:B------:R-:W-:Y:S01]  /*de20*/  F2FP.F16.F32.PACK_AB R90, R113, R120 ;  /* 0x00000078715a723e */ /* 0x000fe200000000ff */
        /* <DEDUP_REMOVED lines=12> */
[----:B------:R-:W-:Y:S01]  /*def0*/  FFMA.FTZ R131, R29, UR4, -R105 ;  /* 0x000000041d837c23 */ /* 0x000fe20008010869 */
[----:B------:R-:W-:Y:S07]  /*df00*/  FFMA.FTZ R31, R31, UR4, -R104 ;  /* 0x000000041f1f7c23 */ /* 0x000fee0008010868 */
[----:B------:R-:W4:Y:S01]  /*df10*/  MUFU.EX2 R118, R118 ;  /* 0x0000007600767308 */ /* 0x000f220000000800 */
[----:B------:R-:W-:Y:S01]  /*df20*/  FADD.FTZ R110, R110, R153 ;  /* 0x000000996e6e7221 */ /* 0x000fe20000010000 */
[----:B------:R-:W-:Y:S01]  /*df30*/  FADD.FTZ R154, R111, R154 ;  /* 0x0000009a6f9a7221 */ /* 0x000fe20000010000 */
[C---:B-----5:R-:W-:Y:S07]  /*df40*/  HMMA.16816.F32 R68, R88.reuse, R92, R68 ;  /* 0x0000005c5844723c */ /* 0x060fee0000001844 */
[----:B------:R-:W-:Y:S01]  /*df50*/  MUFU.EX2 R119, R119 ;  /* 0x0000007700777308 */ /* 0x000fe20000000800 */
[----:B------:R-:W-:Y:S01]  /*df60*/  FADD.FTZ R107, R107, R110 ;  /* 0x0000006e6b6b7221 */ /* 0x000fe20000010000 */
[----:B------:R-:W-:Y:S08]  /*df70*/  FADD.FTZ R109, R109, R154 ;  /* 0x0000009a6d6d7221 */ /* 0x000ff00000010000 */
[----:B------:R-:W5:Y:S01]  /*df80*/  MUFU.EX2 R114, R114 ;  /* 0x0000007200727308 */ /* 0x000f620000000800 */
[----:B------:R-:W-:Y:S01]  /*df90*/  MOV R3, R2 ;  /* 0x0000000200037202 */ /* 0x000fe20000000f00 */
[----:B------:R-:W-:Y:S01]  /*dfa0*/  FADD.FTZ R107, R106, R107 ;  /* 0x0000006b6a6b7221 */ /* 0x000fe20000010000 */
[C---:B------:R-:W-:Y:S01]  /*dfb0*/  HMMA.16816.F32 R72, R88.reuse, R94, R72 ;  /* 0x0000005e5848723c */ /* 0x040fe20000001848 */
[----:B------:R-:W5:Y:S06]  /*dfc0*/  LDSM.16.MT88.4 R92, [R133+0x3800] ;  /* 0x00380000855c783b */ /* 0x000f6c0000004200 */
[----:B------:R-:W-:Y:S01]  /*dfd0*/  MUFU.EX2 R130, R130 ;  /* 0x0000008200827308 */ /* 0x000fe20000000800 */
[----:B------:R-:W-:Y:S01]  /*dfe0*/  FFMA.FTZ R106, R53, UR4, -R105 ;  /* 0x00000004356a7c23 */ /* 0x000fe20008010869 */
[----:B------:R-:W-:Y:S01]  /*dff0*/  FFMA.FTZ R53, R55, UR4, -R104 ;  /* 0x0000000437357c23 */ /* 0x000fe20008010868 */
[----:B------:R-:W-:Y:S07]  /*e000*/  FADD.FTZ R122, R122, R107 ;  /* 0x0000006b7a7a7221 */ /* 0x000fee0000010000 */
[----:B------:R-:W-:Y:S01]  /*e010*/  MUFU.EX2 R48, R48 ;  /* 0x0000003000307308 */ /* 0x000fe20000000800 */
[----:B------:R-:W-:Y:S01]  /*e020*/  FADD.FTZ R109, R108, R109 ;  /* 0x0000006d6c6d7221 */ /* 0x000fe20000010000 */
[C---:B--2---:R-:W-:Y:S08]  /*e030*/  HMMA.16816.F32 R76, R88.reuse, R96, R76 ;  /* 0x00000060584c723c */ /* 0x044ff0000000184c */
[----:B------:R-:W-:Y:S01]  /*e040*/  MUFU.EX2 R49, R49 ;  /* 0x0000003100317308 */ /* 0x000fe20000000800 */
[----:B------:R-:W-:Y:S01]  /*e050*/  FADD.FTZ R122, R117, R122 ;  /* 0x0000007a757a7221 */ /* 0x000fe20000010000 */
[----:B------:R-:W-:Y:S08]  /*e060*/  FADD.FTZ R116, R116, R109 ;  /* 0x0000006d74747221 */ /* 0x000ff00000010000 */
[----:B------:R-:W-:Y:S01]  /*e070*/  MUFU.EX2 R52, R52 ;  /* 0x0000003400347308 */ /* 0x000fe20000000800 */
[----:B------:R-:W-:Y:S01]  /*e080*/  FADD.FTZ R115, R115, R122 ;  /* 0x0000007a73737221 */ /* 0x000fe20000010000 */
[----:B------:R-:W-:Y:S01]  /*e090*/  HMMA.16816.F32 R80, R88, R98, R80 ;  /* 0x000000625850723c */ /* 0x000fe20000001850 */
[----:B------:R-:W2:Y:S07]  /*e0a0*/  LDSM.16.MT88.4 R96, [R87+0x800] ;  /* 0x000800005760783b */ /* 0x000eae0000004200 */
[----:B------:R-:W5:Y:S01]  /*e0b0*/  MUFU.EX2 R131, R131 ;  /* 0x0000008300837308 */ /* 0x000f620000000800 */
[----:B---3--:R-:W-:Y:S01]  /*e0c0*/  F2FP.F16.F32.PACK_AB R88, R124, R127 ;  /* 0x0000007f7c58723e */ /* 0x008fe200000000ff */
[----:B------:R-:W-:Y:S01]  /*e0d0*/  FADD.FTZ R115, R112, R115 ;  /* 0x0000007370737221 */ /* 0x000fe20000010000 */
[----:B-1----:R-:W-:Y:S07]  /*e0e0*/  F2FP.F16.F32.PACK_AB R89, R121, R126 ;  /* 0x0000007e7959723e */ /* 0x002fee00000000ff */
[----:B------:R-:W-:Y:S01]  /*e0f0*/  MUFU.EX2 R128, R128 ;  /* 0x0000008000807308 */ /* 0x000fe20000000800 */
[----:B----4-:R-:W-:Y:S01]  /*e100*/  F2FP.F16.F32.PACK_AB R90, R118, R125 ;  /* 0x0000007d765a723e */ /* 0x010fe200000000ff */
[----:B------:R-:W-:Y:S01]  /*e110*/  FADD.FTZ R123, R123, R116 ;  /* 0x000000747b7b7221 */ /* 0x000fe20000010000 */
[----:B-----5:R-:W-:Y:S07]  /*e120*/  F2FP.F16.F32.PACK_AB R91, R114, R119 ;  /* 0x00000077725b723e */ /* 0x020fee00000000ff */
[----:B------:R-:W-:Y:S01]  /*e130*/  MUFU.EX2 R55, R106 ;  /* 0x0000006a00377308 */ /* 0x000fe20000000800 */
[----:B------:R-:W-:Y:S09]  /*e140*/  FADD.FTZ R120, R120, R123 ;  /* 0x0000007b78787221 */ /* 0x000ff20000010000 */
[----:B------:R-:W-:Y:S01]  /*e150*/  MUFU.EX2 R54, R54 ;  /* 0x0000003600367308 */ /* 0x000fe20000000800 */
[----:B------:R-:W-:Y:S01]  /*e160*/  F2FP.F16.F32.PACK_AB R32, R131, R84 ;  /* 0x000000548320723e */ /* 0x000fe200000000ff */
[----:B------:R-:W-:Y:S08]  /*e170*/  FADD.FTZ R120, R113, R120 ;  /* 0x0000007871787221 */ /* 0x000ff00000010000 */
[----:B------:R-:W-:Y:S01]  /*e180*/  MUFU.EX2 R53, R53 ;  /* 0x0000003500357308 */ /* 0x000fe20000000800 */
[----:B------:R-:W-:Y:S09]  /*e190*/  FADD.FTZ R127, R127, R120 ;  /* 0x000000787f7f7221 */ /* 0x000ff20000010000 */
[----:B------:R-:W-:Y:S01]  /*e1a0*/  MUFU.EX2 R56, R56 ;  /* 0x0000003800387308 */ /* 0x000fe20000000800 */
[C---:B------:R-:W-:Y:S09]  /*e1b0*/  HMMA.16816.F32 R68, R88.reuse, R92, R68 ;  /* 0x0000005c5844723c */ /* 0x040ff20000001844 */
[----:B------:R-:W-:Y:S01]  /*e1c0*/  MUFU.EX2 R57, R57 ;  /* 0x0000003900397308 */ /* 0x000fe20000000800 */
[----:B------:R-:W-:Y:S09]  /*e1d0*/  FADD.FTZ R124, R124, R127 ;  /* 0x0000007f7c7c7221 */ /* 0x000ff20000010000 */
[----:B------:R-:W-:Y:S01]  /*e1e0*/  MUFU.EX2 R58, R58 ;  /* 0x0000003a003a7308 */ /* 0x000fe20000000800 */
[C---:B------:R-:W-:Y:S01]  /*e1f0*/  HMMA.16816.F32 R72, R88.reuse, R94, R72 ;  /* 0x0000005e5848723c */ /* 0x040fe20000001848 */
[----:B------:R-:W1:Y:S08]  /*e200*/  LDSM.16.MT88.4 R92, [R133+0x3c00] ;  /* 0x003c0000855c783b */ /* 0x000e700000004200 */
[----:B------:R-:W3:Y:S10]  /*e210*/  MUFU.EX2 R31, R31 ;  /* 0x0000001f001f7308 */ /* 0x000ef40000000800 */
[----:B------:R-:W-:Y:S01]  /*e220*/  MUFU.EX2 R129, R129 ;  /* 0x0000008100817308 */ /* 0x000fe20000000800 */
[C---:B--2---:R-:W-:Y:S09]  /*e230*/  HMMA.16816.F32 R76, R88.reuse, R96, R76 ;  /* 0x00000060584c723c */ /* 0x044ff2000000184c */
[----:B------:R-:W2:Y:S10]  /*e240*/  MUFU.EX2 R30, R30 ;  /* 0x0000001e001e7308 */ /* 0x000eb40000000800 */
[----:B------:R2:W-:Y:S01]  /*e250*/  MUFU.EX2 R97, R34 ;  /* 0x0000002200617308 */ /* 0x0005e20000000800 */
[----:B------:R-:W-:Y:S09]  /*e260*/  HMMA.16816.F32 R80, R88, R98, R80 ;  /* 0x000000625850723c */ /* 0x000ff20000001850 */
[----:B------:R-:W4:Y:S01]  /*e270*/  MUFU.EX2 R96, R35 ;  /* 0x0000002300607308 */ /* 0x000f220000000800 */
[----:B---3--:R-:W-:Y:S01]  /*e280*/  F2FP.F16.F32.PACK_AB R33, R31, R128 ;  /* 0x000000801f21723e */ /* 0x008fe200000000ff */
[--C-:B------:R-:W-:Y:S01]  /*e290*/  FFMA.FTZ R98, R40, UR4, -R105.reuse ;  /* 0x0000000428627c23 */ /* 0x100fe20008010869 */
[--C-:B------:R-:W-:Y:S01]  /*e2a0*/  FFMA.FTZ R90, R41, UR4, -R105.reuse ;  /* 0x00000004295a7c23 */ /* 0x100fe20008010869 */
[--C-:B------:R-:W-:Y:S06]  /*e2b0*/  FFMA.FTZ R99, R42, UR4, -R104.reuse ;  /* 0x000000042a637c23 */ /* 0x100fec0008010868 */
[----:B------:R-:W3:Y:S10]  /*e2c0*/  MUFU.EX2 R89, R156 ;  /* 0x0000009c00597308 */ /* 0x000ef40000000800 */
[----:B------:R-:W-:Y:S01]  /*e2d0*/  MUFU.EX2 R91, R155 ;  /* 0x0000009b005b7308 */ /* 0x000fe20000000800 */
[----:B--2---:R-:W-:Y:S09]  /*e2e0*/  F2FP.F16.F32.PACK_AB R34, R30, R129 ;  /* 0x000000811e22723e */ /* 0x004ff200000000ff */
[----:B------:R-:W2:Y:S01]  /*e2f0*/  MUFU.EX2 R88, R152 ;  /* 0x0000009800587308 */ /* 0x000ea20000000800 */
[----:B----4-:R-:W-:Y:S09]  /*e300*/  F2FP.F16.F32.PACK_AB R35, R96, R97 ;  /* 0x000000616023723e */ /* 0x010ff200000000ff */
[----:B------:R-:W-:Y:S01]  /*e310*/  MUFU.EX2 R90, R90 ;  /* 0x0000005a005a7308 */ /* 0x000fe20000000800 */
[C---:B-1----:R-:W-:Y:S09]  /*e320*/  HMMA.16816.F32 R68, R32.reuse, R92, R68 ;  /* 0x0000005c2044723c */ /* 0x042ff20000001844 */
[----:B------:R1:W4:Y:S01]  /*e330*/  MUFU.EX2 R93, R98 ;  /* 0x00000062005d7308 */ /* 0x0003220000000800 */
[--C-:B------:R-:W-:Y:S02]  /*e340*/  FFMA.FTZ R92, R43, UR4, -R104.reuse ;  /* 0x000000042b5c7c23 */ /* 0x100fe40008010868 */
[----:B------:R-:W5:Y:S01]  /*e350*/  LDSM.16.MT88.4 R40, [R87+0x1000] ;  /* 0x001000005728783b */ /* 0x000f620000004200 */
[C---:B------:R-:W-:Y:S06]  /*e360*/  HMMA.16816.F32 R72, R32.reuse, R94, R72 ;  /* 0x0000005e2048723c */ /* 0x040fec0000001848 */
[----:B------:R-:W-:Y:S01]  /*e370*/  MUFU.EX2 R95, R99 ;  /* 0x00000063005f7308 */ /* 0x000fe20000000800 */
[--C-:B------:R-:W-:Y:S09]  /*e380*/  FFMA.FTZ R94, R44, UR4, -R105.reuse ;  /* 0x000000042c5e7c23 */ /* 0x100ff20008010869 */
[----:B------:R-:W4:Y:S01]  /*e390*/  MUFU.EX2 R92, R92 ;  /* 0x0000005c005c7308 */ /* 0x000f220000000800 */
[--C-:B-1----:R-:W-:Y:S01]  /*e3a0*/  FFMA.FTZ R98, R46, UR4, -R104.reuse ;  /* 0x000000042e627c23 */ /* 0x102fe20008010868 */
[C---:B------:R-:W-:Y:S08]  /*e3b0*/  HMMA.16816.F32 R76, R32.reuse, R100, R76 ;  /* 0x00000064204c723c */ /* 0x040ff0000000184c */
[----:B------:R-:W-:Y:S01]  /*e3c0*/  MUFU.EX2 R94, R94 ;  /* 0x0000005e005e7308 */ /* 0x000fe20000000800 */
[----:B------:R-:W-:Y:S01]  /*e3d0*/  FFMA.FTZ R100, R45, UR4, -R105 ;  /* 0x000000042d647c23 */ /* 0x000fe20008010869 */
[----:B------:R-:W-:Y:S08]  /*e3e0*/  FFMA.FTZ R101, R47, UR4, -R104 ;  /* 0x000000042f657c23 */ /* 0x000ff00008010868 */
[----:B------:R-:W-:Y:S01]  /*e3f0*/  MUFU.EX2 R98, R98 ;  /* 0x0000006200627308 */ /* 0x000fe20000000800 */
[----:B------:R-:W1:Y:S01]  /*e400*/  LDSM.16.MT88.4 R44, [R133+0x4400] ;  /* 0x00440000852c783b */ /* 0x000e620000004200 */
[----:B------:R-:W-:Y:S08]  /*e410*/  HMMA.16816.F32 R80, R32, R102, R80 ;  /* 0x000000662050723c */ /* 0x000ff00000001850 */
[----:B------:R5:W1:Y:S01]  /*e420*/  MUFU.EX2 R99, R100 ;  /* 0x0000006400637308 */ /* 0x000a620000000800 */
[----:B---3--:R-:W-:Y:S01]  /*e430*/  F2FP.F16.F32.PACK_AB R32, R89, R130 ;  /* 0x000000825920723e */ /* 0x008fe200000000ff */
[----:B------:R-:W-:Y:S01]  /*e440*/  FADD.FTZ R102, R126, R115 ;  /* 0x000000737e667221 */ /* 0x000fe20000010000 */
[----:B--2---:R-:W-:Y:S07]  /*e450*/  F2FP.F16.F32.PACK_AB R33, R88, R91 ;  /* 0x0000005b5821723e */ /* 0x004fee00000000ff */
[----:B------:R-:W2:Y:S01]  /*e460*/  MUFU.EX2 R101, R101 ;  /* 0x0000006500657308 */ /* 0x000ea20000000800 */
[----:B----4-:R-:W-:Y:S01]  /*e470*/  F2FP.F16.F32.PACK_AB R34, R90, R93 ;  /* 0x0000005d5a22723e */ /* 0x010fe200000000ff */
[----:B------:R-:W-:Y:S01]  /*e480*/  FADD.FTZ R102, R121, R102 ;  /* 0x0000006679667221 */ /* 0x000fe20000010000 */
[----:B------:R-:W-:Y:S01]  /*e490*/  F2FP.F16.F32.PACK_AB R35, R92, R95 ;  /* 0x0000005f5c23723e */ /* 0x000fe200000000ff */
[----:B------:R-:W-:Y:S02]  /*e4a0*/  FADD.FTZ R103, R125, R124 ;  /* 0x0000007c7d677221 */ /* 0x000fe40000010000 */
[----:B------:R-:W-:Y:S02]  /*e4b0*/  FADD.FTZ R119, R119, R102 ;  /* 0x0000006677777221 */ /* 0x000fe40000010000 */
[----:B------:R-:W-:Y:S01]  /*e4c0*/  FADD.FTZ R103, R118, R103 ;  /* 0x0000006776677221 */ /* 0x000fe20000010000 */
[--C-:B-----5:R-:W-:Y:S01]  /*e4d0*/  FFMA.FTZ R100, R50, UR4, -R104.reuse ;  /* 0x0000000432647c23 */ /* 0x120fe20008010868 */
[C---:B------:R-:W-:Y:S03]  /*e4e0*/  HMMA.16816.F32 R68, R32.reuse, R36, R68 ;  /* 0x000000242044723c */ /* 0x040fe60000001844 */
[----:B------:R-:W-:Y:S01]  /*e4f0*/  FFMA.FTZ R50, R51, UR4, -R104 ;  /* 0x0000000433327c23 */ /* 0x000fe20008010868 */
[----:B------:R-:W-:Y:S01]  /*e500*/  FADD.FTZ R119, R114, R119 ;  /* 0x0000007772777221 */ /* 0x000fe20000010000 */
[----:B------:R3:W-:Y:S01]  /*e510*/  MUFU.EX2 R51, R100 ;  /* 0x0000006400337308 */ /* 0x0007e20000000800 */
[----:B------:R-:W-:Y:S02]  /*e520*/  FADD.FTZ R84, R84, R103 ;  /* 0x0000006754547221 */ /* 0x000fe40000010000 */
[C---:B------:R-:W-:Y:S01]  /*e530*/  HMMA.16816.F32 R72, R32.reuse, R38, R72 ;  /* 0x000000262048723c */ /* 0x040fe20000001848 */
[----:B------:R-:W4:Y:S06]  /*e540*/  LDSM.16.MT88.4 R36, [R87+0x1400] ;  /* 0x001400005724783b */ /* 0x000f2c0000004200 */
[----:B------:R-:W5:Y:S01]  /*e550*/  MUFU.EX2 R50, R50 ;  /* 0x0000003200327308 */ /* 0x000f620000000800 */
[----:B------:R-:W-:Y:S01]  /*e560*/  FADD.FTZ R128, R128, R119 ;  /* 0x0000007780807221 */ /* 0x000fe20000010000 */
[----:B------:R-:W-:Y:S03]  /*e570*/  FADD.FTZ R84, R131, R84 ;  /* 0x0000005483547221 */ /* 0x000fe60000010000 */
[----:B------:R-:W-:Y:S01]  /*e580*/  FADD.FTZ R128, R31, R128 ;  /* 0x000000801f807221 */ /* 0x000fe20000010000 */
[C---:B------:R-:W-:Y:S03]  /*e590*/  HMMA.16816.F32 R76, R32.reuse, R40, R76 ;  /* 0x00000028204c723c */ /* 0x040fe6000000184c */
[----:B---3--:R-:W-:Y:S01]  /*e5a0*/  FFMA.FTZ R100, R59, UR4, -R104 ;  /* 0x000000043b647c23 */ /* 0x008fe20008010868 */
[----:B------:R-:W-:Y:S01]  /*e5b0*/  FADD.FTZ R129, R129, R84 ;  /* 0x0000005481817221 */ /* 0x000fe20000010000 */
[--C-:B------:R-:W-:Y:S01]  /*e5c0*/  FFMA.FTZ R59, R60, UR4, -R105.reuse ;  /* 0x000000043c3b7c23 */ /* 0x100fe20008010869 */
[--C-:B------:R-:W-:Y:S01]  /*e5d0*/  FFMA.FTZ R84, R61, UR4, -R105.reuse ;  /* 0x000000043d547c23 */ /* 0x100fe20008010869 */
[----:B------:R-:W3:Y:S01]  /*e5e0*/  MUFU.EX2 R31, R100 ;  /* 0x00000064001f7308 */ /* 0x000ee20000000800 */
[----:B------:R-:W-:Y:S01]  /*e5f0*/  HMMA.16816.F32 R80, R32, R42, R80 ;  /* 0x0000002a2050723c */ /* 0x000fe20000001850 */
[----:B------:R-:W3:Y:S02]  /*e600*/  LDSM.16.MT88.4 R40, [R133+0x4800] ;  /* 0x004800008528783b */ /* 0x000ee40000004200 */
[----:B-1----:R-:W-:Y:S06]  /*e610*/  F2FP.F16.F32.PACK_AB R32, R99, R94 ;  /* 0x0000005e6320723e */ /* 0x002fec00000000ff */
[----:B------:R-:W-:Y:S01]  /*e620*/  MUFU.EX2 R59, R59 ;  /* 0x0000003b003b7308 */ /* 0x000fe20000000800 */
[----:B--2---:R-:W-:Y:S01]  /*e630*/  F2FP.F16.F32.PACK_AB R33, R101, R98 ;  /* 0x000000626521723e */ /* 0x004fe200000000ff */
[--C-:B------:R-:W-:Y:S01]  /*e640*/  FFMA.FTZ R61, R62, UR4, -R104.reuse ;  /* 0x000000043e3d7c23 */ /* 0x100fe20008010868 */
[----:B------:R-:W-:Y:S01]  /*e650*/  F2FP.F16.F32.PACK_AB R34, R49, R48 ;  /* 0x000000303122723e */ /* 0x000fe200000000ff */
[--C-:B------:R-:W-:Y:S01]  /*e660*/  FFMA.FTZ R60, R63, UR4, -R104.reuse ;  /* 0x000000043f3c7c23 */ /* 0x100fe20008010868 */
[----:B-----5:R-:W-:Y:S01]  /*e670*/  F2FP.F16.F32.PACK_AB R35, R50, R51 ;  /* 0x000000333223723e */ /* 0x020fe200000000ff */
[--C-:B------:R-:W-:Y:S01]  /*e680*/  FFMA.FTZ R62, R64, UR4, -R105.reuse ;  /* 0x00000004403e7c23 */ /* 0x100fe20008010869 */
[--C-:B------:R-:W-:Y:S01]  /*e690*/  FFMA.FTZ R63, R66, UR4, -R104.reuse ;  /* 0x00000004423f7c23 */ /* 0x100fe20008010868 */
[----:B------:R-:W-:Y:S01]  /*e6a0*/  FFMA.FTZ R105, R65, UR4, -R105 ;  /* 0x0000000441697c23 */ /* 0x000fe20008010869 */
[----:B------:R-:W-:Y:S01]  /*e6b0*/  FFMA.FTZ R104, R67, UR4, -R104 ;  /* 0x0000000443687c23 */ /* 0x000fe20008010868 */
[----:B------:R-:W-:Y:S01]  /*e6c0*/  FADD.FTZ R97, R97, R128 ;  /* 0x0000008061617221 */ /* 0x000fe20000010000 */
[----:B------:R-:W-:Y:S01]  /*e6d0*/  FADD.FTZ R129, R30, R129 ;  /* 0x000000811e817221 */ /* 0x000fe20000010000 */
[C---:B------:R-:W-:Y:S01]  /*e6e0*/  HMMA.16816.F32 R68, R32.reuse, R44, R68 ;  /* 0x0000002c2044723c */ /* 0x040fe20000001844 */
[----:B------:R-:W1:Y:S02]  /*e6f0*/  MUFU.EX2 R30, R84 ;  /* 0x00000054001e7308 */ /* 0x000e640000000800 */
[----:B------:R-:W-:Y:S01]  /*e700*/  FADD.FTZ R96, R96, R97 ;  /* 0x0000006160607221 */ /* 0x000fe20000010000 */
[----:B------:R-:W-:Y:S07]  /*e710*/  FADD.FTZ R130, R130, R129 ;  /* 0x0000008182827221 */ /* 0x000fee0000010000 */
[----:B------:R-:W-:Y:S01]  /*e720*/  MUFU.EX2 R61, R61 ;  /* 0x0000003d003d7308 */ /* 0x000fe20000000800 */
[----:B------:R-:W-:Y:S01]  /*e730*/  FADD.FTZ R91, R91, R96 ;  /* 0x000000605b5b7221 */ /* 0x000fe20000010000 */
[C---:B------:R-:W-:Y:S01]  /*e740*/  HMMA.16816.F32 R72, R32.reuse, R46, R72 ;  /* 0x0000002e2048723c */ /* 0x040fe20000001848 */
[----:B------:R-:W2:Y:S07]  /*e750*/  LDSM.16.MT88.4 R44, [R87+0x1800] ;  /* 0x00180000572c783b */ /* 0x000eae0000004200 */
[----:B------:R-:W5:Y:S01]  /*e760*/  MUFU.EX2 R60, R60 ;  /* 0x0000003c003c7308 */ /* 0x000f620000000800 */
[----:B------:R-:W-:Y:S01]  /*e770*/  FADD.FTZ R130, R89, R130 ;  /* 0x0000008259827221 */ /* 0x000fe20000010000 */
[----:B------:R-:W-:Y:S08]  /*e780*/  FADD.FTZ R88, R88, R91 ;  /* 0x0000005b58587221 */ /* 0x000ff00000010000 */
[----:B------:R-:W-:Y:S01]  /*e790*/  MUFU.EX2 R62, R62 ;  /* 0x0000003e003e7308 */ /* 0x000fe20000000800 */
[----:B------:R-:W-:Y:S01]  /*e7a0*/  FADD.FTZ R93, R93, R130 ;  /* 0x000000825d5d7221 */ /* 0x000fe20000010000 */
[C---:B----4-:R-:W-:Y:S08]  /*e7b0*/  HMMA.16816.F32 R76, R32.reuse, R36, R76 ;  /* 0x00000024204c723c */ /* 0x050ff0000000184c */
[----:B------:R-:W4:Y:S01]  /*e7c0*/  MUFU.EX2 R105, R105 ;  /* 0x0000006900697308 */ /* 0x000f220000000800 */
[----:B------:R-:W-:Y:S01]  /*e7d0*/  FADD.FTZ R95, R95, R88 ;  /* 0x000000585f5f7221 */ /* 0x000fe20000010000 */
[----:B------:R-:W-:Y:S08]  /*e7e0*/  FADD.FTZ R93, R90, R93 ;  /* 0x0000005d5a5d7221 */ /* 0x000ff00000010000 */
[----:B------:R-:W-:Y:S01]  /*e7f0*/  MUFU.EX2 R63, R63 ;  /* 0x0000003f003f7308 */ /* 0x000fe20000000800 */
[----:B------:R-:W-:Y:S01]  /*e800*/  FADD.FTZ R95, R92, R95 ;  /* 0x0000005f5c5f7221 */ /* 0x000fe20000010000 */
[----:B------:R-:W-:Y:S01]  /*e810*/  HMMA.16816.F32 R80, R32, R38, R80 ;  /* 0x000000262050723c */ /* 0x000fe20000001850 */
[----:B------:R-:W4:Y:S07]  /*e820*/  LDSM.16.MT88.4 R36, [R133+0x4c00] ;  /* 0x004c00008524783b */ /* 0x000f2e0000004200 */
[----:B------:R-:W4:Y:S01]  /*e830*/  MUFU.EX2 R104, R104 ;  /* 0x0000006800687308 */ /* 0x000f220000000800 */
[----:B------:R-:W-:Y:S01]  /*e840*/  F2FP.F16.F32.PACK_AB R32, R55, R52 ;  /* 0x000000343720723e */ /* 0x000fe200000000ff */
[----:B------:R-:W-:Y:S01]  /*e850*/  FADD.FTZ R94, R94, R93 ;  /* 0x0000005d5e5e7221 */ /* 0x000fe20000010000 */
[----:B------:R-:W-:Y:S02]  /*e860*/  F2FP.F16.F32.PACK_AB R33, R53, R54 ;  /* 0x000000363521723e */ /* 0x000fe400000000ff */
[----:B------:R-:W-:Y:S01]  /*e870*/  F2FP.F16.F32.PACK_AB R34, R57, R56 ;  /* 0x000000383922723e */ /* 0x000fe200000000ff */
[----:B------:R-:W-:Y:S01]  /*e880*/  FADD.FTZ R99, R99, R94 ;  /* 0x0000005e63637221 */ /* 0x000fe20000010000 */
[----:B---3--:R-:W-:Y:S03]  /*e890*/  F2FP.F16.F32.PACK_AB R35, R31, R58 ;  /* 0x0000003a1f23723e */ /* 0x008fe600000000ff */
[----:B------:R-:W-:Y:S04]  /*e8a0*/  FADD.FTZ R48, R48, R99 ;  /* 0x0000006330307221 */ /* 0x000fe80000010000 */
[C---:B------:R-:W-:Y:S03]  /*e8b0*/  HMMA.16816.F32 R68, R32.reuse, R40, R68 ;  /* 0x000000282044723c */ /* 0x040fe60000001844 */
[----:B------:R-:W-:Y:S04]  /*e8c0*/  FADD.FTZ R49, R49, R48 ;  /* 0x0000003031317221 */ /* 0x000fe80000010000 */
[----:B------:R-:W-:Y:S01]  /*e8d0*/  FADD.FTZ R52, R52, R49 ;  /* 0x0000003134347221 */ /* 0x000fe20000010000 */
[C---:B------:R-:W-:Y:S01]  /*e8e0*/  HMMA.16816.F32 R72, R32.reuse, R42, R72 ;  /* 0x0000002a2048723c */ /* 0x040fe20000001848 */
[----:B------:R-:W3:Y:S02]  /*e8f0*/  LDSM.16.MT88.4 R40, [R87+0x1c00] ;  /* 0x001c00005728783b */ /* 0x000ee40000004200 */
[----:B------:R-:W-:Y:S05]  /*e900*/  FADD.FTZ R55, R55, R52 ;  /* 0x0000003437377221 */ /* 0x000fea0000010000 */
[C---:B--2---:R-:W-:Y:S03]  /*e910*/  HMMA.16816.F32 R76, R32.reuse, R44, R76 ;  /* 0x0000002c204c723c */ /* 0x044fe6000000184c */
[----:B------:R-:W-:Y:S04]  /*e920*/  FADD.FTZ R44, R98, R95 ;  /* 0x0000005f622c7221 */ /* 0x000fe80000010000 */
[----:B------:R-:W-:Y:S01]  /*e930*/  FADD.FTZ R44, R101, R44 ;  /* 0x0000002c652c7221 */ /* 0x000fe20000010000 */
[----:B------:R-:W-:Y:S03]  /*e940*/  HMMA.16816.F32 R80, R32, R46, R80 ;  /* 0x0000002e2050723c */ /* 0x000fe60000001850 */
[----:B-1----:R-:W-:Y:S01]  /*e950*/  F2FP.F16.F32.PACK_AB R32, R30, R59 ;  /* 0x0000003b1e20723e */ /* 0x002fe200000000ff */
[----:B------:R-:W-:Y:S01]  /*e960*/  FADD.FTZ R51, R51, R44 ;  /* 0x0000002c33337221 */ /* 0x000fe20000010000 */
[----:B-----5:R-:W-:Y:S02]  /*e970*/  F2FP.F16.F32.PACK_AB R33, R60, R61 ;  /* 0x0000003d3c21723e */ /* 0x020fe400000000ff */
[----:B----4-:R-:W-:Y:S01]  /*e980*/  F2FP.F16.F32.PACK_AB R34, R105, R62 ;  /* 0x0000003e6922723e */ /* 0x010fe200000000ff */
        /* <DEDUP_REMOVED lines=21> */
.L_x_4069:
[----:B------:R-:W1:Y:S01]  /*eae0*/  SHFL.BFLY PT, R10, R153, 0x2, 0x1f ;  /* 0x0c401f00990a7f89 */ /* 0x000e6200000e0000 */
[----:B------:R-:W-:Y:S01]  /*eaf0*/  ISETP.NE.AND P1, PT, R136, -0x1, PT ;  /* 0xffffffff8800780c */ /* 0x000fe20003f25270 */
[----:B------:R-:W2:Y:S01]  /*eb00*/  S2UR UR8, SR_CTAID.X ;  /* 0x00000000000879c3 */ /* 0x000ea20000002500 */
[----:B------:R-:W-:Y:S01]  /*eb10*/  BSSY.RECONVERGENT B0, `(.L_x_4074) ;  /* 0x000006d000007945 */ /* 0x000fe20003800200 */
[----:B------:R-:W3:Y:S01]  /*eb20*/  SHFL.BFLY PT, R11, R152, 0x2, 0x1f ;  /* 0x0c401f00980b7f89 */ /* 0x000ee200000e0000 */
[----:B------:R-:W-:Y:S01]  /*eb30*/  MOV R18, 0x7f800000 ;  /* 0x7f80000000127802 */ /* 0x000fe20000000f00 */
[----:B------:R-:W4:Y:S04]  /*eb40*/  S2R R3, SR_TID.X ;  /* 0x0000000000037919 */ /* 0x000f280000002100 */
[----:B------:R-:W5:Y:S01]  /*eb50*/  LDC R21, c[0x0][0x434] ;  /* 0x00010d00ff157b82 */ /* 0x000f620000000800 */
[----:B------:R-:W5:Y:S01]  /*eb60*/  S2R R13, SR_CTAID.Z ;  /* 0x00000000000d7919 */ /* 0x000f620000002700 */
[----:B-1----:R-:W-:Y:S01]  /*eb70*/  FADD.FTZ R10, R10, R153 ;  /* 0x000000990a0a7221 */ /* 0x002fe20000010000 */
[----:B--2---:R-:W-:Y:S01]  /*eb80*/  USHF.L.U32 UR8, UR8, 0x6, URZ ;  /* 0x0000000608087899 */ /* 0x004fe200080006ff */
[----:B---3--:R-:W-:-:S03]  /*eb90*/  FADD.FTZ R11, R11, R152 ;  /* 0x000000980b0b7221 */ /* 0x008fc60000010000 */
[----:B------:R-:W1:Y:S04]  /*eba0*/  SHFL.BFLY PT, R5, R10, 0x1, 0x1f ;  /* 0x0c201f000a057f89 */ /* 0x000e6800000e0000 */
[----:B------:R-:W2:Y:S01]  /*ebb0*/  SHFL.BFLY PT, R4, R11, 0x1, 0x1f ;  /* 0x0c201f000b047f89 */ /* 0x000ea200000e0000 */
[C---:B----4-:R-:W-:Y:S02]  /*ebc0*/  SHF.L.U32 R8, R3.reuse, 0x1, RZ ;  /* 0x0000000103087819 */ /* 0x050fe400000006ff */
[----:B------:R-:W-:Y:S02]  /*ebd0*/  LOP3.LUT P6, RZ, R3, 0x3, RZ, 0xc0, !PT ;  /* 0x0000000303ff7812 */ /* 0x000fe400078cc0ff */
[----:B------:R-:W-:Y:S02]  /*ebe0*/  LOP3.LUT R9, R135, 0x6, R8, 0xf8, !PT ;  /* 0x0000000687097812 */ /* 0x000fe400078ef808 */
[----:B------:R-:W-:-:S02]  /*ebf0*/  LOP3.LUT R8, R145, 0xc0, R144, 0xf8, !PT ;  /* 0x000000c091087812 */ /* 0x000fc400078ef890 */
[----:B------:R-:W-:Y:S02]  /*ec00*/  LOP3.LUT R9, R9, 0x20, R144, 0xf8, !PT ;  /* 0x0000002009097812 */ /* 0x000fe400078ef890 */
[----:B------:R-:W-:Y:S02]  /*ec10*/  LOP3.LUT R144, R144, 0x18, RZ, 0xc0, !PT ;  /* 0x0000001890907812 */ /* 0x000fe400078ec0ff */
[----:B------:R-:W-:Y:S01]  /*ec20*/  LOP3.LUT R9, R9, R8, RZ, 0xfc, !PT ;  /* 0x0000000809097212 */ /* 0x000fe200078efcff */
[----:B-1----:R-:W-:Y:S01]  /*ec30*/  FADD.FTZ R5, R10, R5 ;  /* 0x000000050a057221 */ /* 0x002fe20000010000 */
[----:B------:R-:W1:Y:S01]  /*ec40*/  LDC.U8 R8, c[0x0][0x548] ;  /* 0x00015200ff087b82 */ /* 0x000e620000000000 */
[----:B------:R-:W5:Y:S01]  /*ec50*/  S2R R10, SR_CTAID.Y ;  /* 0x00000000000a7919 */ /* 0x000f620000002600 */
[----:B------:R-:W-:Y:S01]  /*ec60*/  LEA R17, R9, UR5, 0x1 ;  /* 0x0000000509117c11 */ /* 0x000fe2000f8e08ff */
[----:B--2---:R-:W-:Y:S01]  /*ec70*/  FADD.FTZ R4, R11, R4 ;  /* 0x000000040b047221 */ /* 0x004fe20000010000 */
[----:B------:R-:W2:Y:S01]  /*ec80*/  MUFU.RCP R7, R5 ;  /* 0x0000000500077308 */ /* 0x000ea20000001000 */
[----:B------:R-:W-:-:S02]  /*ec90*/  FSETP.NE.FTZ.AND P5, PT, R5, RZ, PT ;  /* 0x000000ff0500720b */ /* 0x000fc40003fb5000 */
[----:B------:R-:W-:Y:S02]  /*eca0*/  LOP3.LUT R11, R86, 0x20, RZ, 0xc0, !PT ;  /* 0x00000020560b7812 */ /* 0x000fe400078ec0ff */
[----:B------:R-:W-:Y:S02]  /*ecb0*/  FSETP.NE.FTZ.AND P4, PT, R4, RZ, PT ;  /* 0x000000ff0400720b */ /* 0x000fe40003f95000 */
[----:B------:R-:W-:Y:S01]  /*ecc0*/  LOP3.LUT R86, R86, 0x40, RZ, 0xc0, !PT ;  /* 0x0000004056567812 */ /* 0x000fe200078ec0ff */
[----:B------:R-:W3:Y:S01]  /*ecd0*/  MUFU.RCP R6, R4 ;  /* 0x0000000400067308 */ /* 0x000ee20000001000 */
[C---:B------:R-:W-:Y:S02]  /*ece0*/  IADD3 R15, PT, PT, R17.reuse, -R11, RZ ;  /* 0x8000000b110f7210 */ /* 0x040fe40007ffe0ff */
[----:B------:R-:W-:-:S03]  /*ecf0*/  IADD3 R19, PT, PT, R17, -R86, RZ ;  /* 0x8000005611137210 */ /* 0x000fc60007ffe0ff */
[----:B------:R-:W4:Y:S01]  /*ed00*/  @P5 LDC R23, c[0x0][0x458] ;  /* 0x00011600ff175b82 */ /* 0x000f220000000800 */
[----:B------:R-:W-:Y:S01]  /*ed10*/  IADD3 R27, PT, PT, -R11, R19, RZ ;  /* 0x000000130b1b7210 */ /* 0x000fe20007ffe1ff */
[----:B------:R-:W5:Y:S01]  /*ed20*/  @P5 MUFU.LG2 R5, R5 ;  /* 0x0000000500055308 */ /* 0x000f620000000c00 */
[----:B--2---:R-:W-:Y:S02]  /*ed30*/  FSEL R7, R7, 1, P5 ;  /* 0x3f80000007077808 */ /* 0x004fe40002800000 */
[----:B-1----:R-:W-:-:S03]  /*ed40*/  ISETP.NE.AND P3, PT, R8, RZ, PT ;  /* 0x000000ff0800720c */ /* 0x002fc60003f65270 */
[----:B------:R-:W1:Y:S01]  /*ed50*/  @P1 LDC.64 R8, c[0x0][0x408] ;  /* 0x00010200ff081b82 */ /* 0x000e620000000a00 */
[C---:B------:R-:W-:Y:S01]  /*ed60*/  FMUL.FTZ R68, R7.reuse, R68 ;  /* 0x0000004407447220 */ /* 0x040fe20000410000 */
[C---:B------:R-:W-:Y:S01]  /*ed70*/  FMUL.FTZ R69, R7.reuse, R69 ;  /* 0x0000004507457220 */ /* 0x040fe20000410000 */
[C---:B------:R-:W-:Y:S01]  /*ed80*/  FMUL.FTZ R72, R7.reuse, R72 ;  /* 0x0000004807487220 */ /* 0x040fe20000410000 */
        /* <DEDUP_REMOVED lines=14> */
[----:B------:R-:W2:Y:S01]  /*ee70*/  @!P3 LDC R12, c[0x0][0x3e0] ;  /* 0x0000f800ff0cbb82 */ /* 0x000ea20000000800 */
[----:B------:R-:W-:Y:S01]  /*ee80*/  F2FP.F16.F32.PACK_AB R68, R69, R68 ;  /* 0x000000444544723e */ /* 0x000fe200000000ff */
[----:B------:R-:W3:Y:S01]  /*ee90*/  @P4 MUFU.LG2 R4, R4 ;  /* 0x0000000400044308 */ /* 0x000ee20000000c00 */
[----:B------:R-:W-:Y:S01]  /*eea0*/  F2FP.F16.F32.PACK_AB R70, R71, R70 ;  /* 0x000000464746723e */ /* 0x000fe200000000ff */
[----:B-----5:R-:W-:Y:S01]  /*eeb0*/  @P5 FMUL.FTZ R5, R5, 0.69314718246459960938 ;  /* 0x3f31721805055820 */ /* 0x020fe20000410000 */
[----:B------:R-:W-:Y:S01]  /*eec0*/  F2FP.F16.F32.PACK_AB R72, R73, R72 ;  /* 0x000000484948723e */ /* 0x000fe200000000ff */
[----:B------:R-:W-:Y:S01]  /*eed0*/  STS [R17], R68 ;  /* 0x0000004411007388 */ /* 0x000fe20000000800 */
[----:B------:R-:W-:Y:S01]  /*eee0*/  F2FP.F16.F32.PACK_AB R74, R75, R74 ;  /* 0x0000004a4b4a723e */ /* 0x000fe200000000ff */
[----:B------:R-:W5:Y:S01]  /*eef0*/  @!P1 LDC.64 R6, c[0x0][0x400] ;  /* 0x00010000ff069b82 */ /* 0x000f620000000a00 */
[----:B------:R-:W-:Y:S01]  /*ef00*/  ISETP.NE.OR P0, PT, R136, -0x1, !P3 ;  /* 0xffffffff8800780c */ /* 0x000fe20005f05670 */
[----:B------:R1:W-:Y:S01]  /*ef10*/  STS [R17+0x200], R70 ;  /* 0x0002004611007388 */ /* 0x0003e20000000800 */
[----:B------:R-:W-:Y:S01]  /*ef20*/  F2FP.F16.F32.PACK_AB R76, R77, R76 ;  /* 0x0000004c4d4c723e */ /* 0x000fe200000000ff */
[----:B----4-:R-:W-:Y:S01]  /*ef30*/  @P5 FFMA.FTZ R18, R2, R23, R5 ;  /* 0x0000001702125223 */ /* 0x010fe20000010005 */
[----:B------:R-:W-:Y:S01]  /*ef40*/  F2FP.F16.F32.PACK_AB R78, R79, R78 ;  /* 0x0000004e4f4e723e */ /* 0x000fe200000000ff */
[----:B------:R-:W-:Y:S01]  /*ef50*/  STS [R15+0x10], R72 ;  /* 0x000010480f007388 */ /* 0x000fe20000000800 */
[----:B------:R-:W-:Y:S01]  /*ef60*/  F2FP.F16.F32.PACK_AB R80, R81, R80 ;  /* 0x000000505150723e */ /* 0x000fe200000000ff */
[----:B------:R-:W4:Y:S01]  /*ef70*/  @P4 LDC R11, c[0x0][0x458] ;  /* 0x00011600ff0b4b82 */ /* 0x000f220000000800 */
[----:B------:R-:W-:Y:S01]  /*ef80*/  F2FP.F16.F32.PACK_AB R82, R83, R82 ;  /* 0x000000525352723e */ /* 0x000fe200000000ff */
[----:B------:R3:W-:Y:S04]  /*ef90*/  STS [R15+0x210], R74 ;  /* 0x0002104a0f007388 */ /* 0x0007e80000000800 */
[----:B------:R-:W-:Y:S02]  /*efa0*/  STS [R19+0x20], R76 ;  /* 0x0000204c13007388 */ /* 0x000fe40000000800 */
[----:B------:R-:W4:Y:S01]  /*efb0*/  @P3 LDC R14, c[0x0][0x454] ;  /* 0x00011500ff0e3b82 */ /* 0x000f220000000800 */
[----:B--2---:R-:W-:Y:S01]  /*efc0*/  @!P3 IMAD R12, R10, R12, R13 ;  /* 0x0000000c0a0cb224 */ /* 0x004fe200078e020d */
[----:B------:R2:W-:Y:S03]  /*efd0*/  STS [R19+0x220], R78 ;  /* 0x0002204e13007388 */ /* 0x0005e60000000800 */
[----:B------:R-:W-:Y:S01]  /*efe0*/  @!P3 IMAD R12, R12, R21, RZ ;  /* 0x000000150c0cb224 */ /* 0x000fe200078e02ff */
[----:B------:R4:W-:Y:S01]  /*eff0*/  STS [R27+0x30], R80 ;  /* 0x000030501b007388 */ /* 0x0009e20000000800 */
[----:B-----5:R-:W-:-:S03]  /*f000*/  @!P1 IMAD.WIDE.U32 R24, R10, R6, RZ ;  /* 0x000000060a189225 */ /* 0x020fc600078e00ff */
[----:B------:R4:W-:Y:S01]  /*f010*/  STS [R27+0x230], R82 ;  /* 0x000230521b007388 */ /* 0x0009e20000000800 */
[----:B-1----:R-:W-:Y:S01]  /*f020*/  @P1 IMAD.WIDE.U32 R16, R136, R8, RZ ;  /* 0x0000000888101225 */ /* 0x002fe200078e00ff */
[----:B------:R-:W-:Y:S02]  /*f030*/  SHF.R.U32.HI R8, RZ, 0x2, R3 ;  /* 0x00000002ff087819 */ /* 0x000fe40000011603 */
[----:B------:R-:W-:Y:S01]  /*f040*/  IADD3 R3, PT, PT, R137, -UR8, RZ ;  /* 0x8000000889037c10 */ /* 0x000fe2000fffe0ff */
[----:B---3--:R-:W-:Y:S01]  /*f050*/  @!P1 IMAD R15, R10, R7, R25 ;  /* 0x000000070a0f9224 */ /* 0x008fe200078e0219 */
[----:B------:R-:W-:Y:S01]  /*f060*/  BAR.SYNC.DEFER_BLOCKING 0x0 ;  /* 0x0000000000007b1d */ /* 0x000fe20000010000 */
[----:B------:R-:W-:Y:S01]  /*f070*/  @P1 IMAD R15, R136, R9, R17 ;  /* 0x00000009880f1224 */ /* 0x000fe200078e0211 */
[----:B------:R-:W-:Y:S01]  /*f080*/  MOV R9, 0x7f800000 ;  /* 0x7f80000000097802 */ /* 0x000fe20000000f00 */
[----:B------:R-:W-:Y:S01]  /*f090*/  @!P0 IMAD R136, R10, R21, RZ ;  /* 0x000000150a888224 */ /* 0x000fe200078e02ff */
[----:B------:R-:W-:-:S04]  /*f0a0*/  ISETP.GE.AND P2, PT, R8, R3, PT ;  /* 0x000000030800720c */ /* 0x000fc80003f46270 */
[----:B------:R-:W1:Y:S01]  /*f0b0*/  LDC.64 R6, c[0x0][0x408] ;  /* 0x00010200ff067b82 */ /* 0x000e620000000a00 */
[----:B--2---:R-:W-:Y:S01]  /*f0c0*/  @P4 FMUL.FTZ R19, R4, 0.69314718246459960938 ;  /* 0x3f31721804134820 */ /* 0x004fe20000410000 */
[----:B----4-:R-:W-:-:S03]  /*f0d0*/  @P3 IMAD R12, R13, R14, R136 ;  /* 0x0000000e0d0c3224 */ /* 0x010fc600078e0288 */
[----:B------:R-:W-:Y:S01]  /*f0e0*/  @P4 FFMA.FTZ R9, R0, R11, R19 ;  /* 0x0000000b00094223 */ /* 0x000fe20000010013 */
[----:B------:R-:W-:Y:S06]  /*f0f0*/  @P6 BRA `(.L_x_4075) ;  /* 0x0000000000386947 */ /* 0x000fec0003800000 */
[----:B------:R-:W2:Y:S01]  /*f100*/  LDCU.64 UR4, c[0x0][0x420] ;  /* 0x00008400ff0477ac */ /* 0x000ea20008000a00 */
[----:B------:R-:W-:Y:S01]  /*f110*/  LOP3.LUT R5, R134, 0x30, RZ, 0xc0, !PT ;  /* 0x0000003086057812 */ /* 0x000fe200078ec0ff */
[----:B------:R-:W-:-:S03]  /*f120*/  VIADD R137, R137, -UR8 ;  /* 0x8000000889897c36 */ /* 0x000fc60008000000 */
[----:B------:R-:W-:Y:S01]  /*f130*/  LOP3.LUT R0, R5, 0x7, R8, 0xf8, !PT ;  /* 0x0000000705007812 */ /* 0x000fe200078ef808 */
[----:B------:R-:W-:-:S03]  /*f140*/  VIADD R5, R12, UR8 ;  /* 0x000000080c057c36 */ /* 0x000fc60008000000 */
[C---:B------:R-:W-:Y:S01]  /*f150*/  ISETP.GE.AND P4, PT, R0.reuse, R137, PT ;  /* 0x000000890000720c */ /* 0x040fe20003f86270 */
[C---:B------:R-:W-:Y:S01]  /*f160*/  VIADD R4, R0.reuse, 0x8 ;  /* 0x0000000800047836 */ /* 0x040fe20000000000 */
[----:B------:R-:W-:-:S04]  /*f170*/  IADD3 R2, P0, PT, R0, R5, RZ ;  /* 0x0000000500027210 */ /* 0x000fc80007f1e0ff */
[----:B------:R-:W-:Y:S02]  /*f180*/  ISETP.GE.AND P3, PT, R4, R137, PT ;  /* 0x000000890400720c */ /* 0x000fe40003f66270 */
[----:B------:R-:W-:Y:S02]  /*f190*/  LEA.HI.X.SX32 R5, R5, RZ, 0x1, P0 ;  /* 0x000000ff05057211 */ /* 0x000fe400000f0eff */
[----:B--2---:R-:W-:-:S04]  /*f1a0*/  LEA R4, P0, R2, UR4, 0x2 ;  /* 0x0000000402047c11 */ /* 0x004fc8000f8010ff */
[----:B------:R-:W-:-:S05]  /*f1b0*/  LEA.HI.X R5, R2, UR5, R5, 0x2, P0 ;  /* 0x0000000502057c11 */ /* 0x000fca00080f1405 */
[----:B------:R2:W-:Y:S04]  /*f1c0*/  @!P4 STG.E desc[UR6][R4.64], R18 ;  /* 0x000000120400c986 */ /* 0x0005e8000c101906 */
[----:B------:R2:W-:Y:S02]  /*f1d0*/  @!P3 STG.E desc[UR6][R4.64+0x20], R9 ;  /* 0x000020090400b986 */ /* 0x0005e4000c101906 */
.L_x_4075:
[----:B------:R-:W-:Y:S05]  /*f1e0*/  BSYNC.RECONVERGENT B0 ;  /* 0x0000000000007941 */ /* 0x000fea0003800200 */
.L_x_4074:
[----:B------:R-:W-:Y:S01]  /*f1f0*/  MOV R145, RZ ;  /* 0x000000ff00917202 */ /* 0x000fe20000000f00 */
[----:B------:R-:W3:Y:S01]  /*f200*/  LDCU.64 UR4, c[0x0][0x410] ;  /* 0x00008200ff0477ac */ /* 0x000ee20008000a00 */
[----:B------:R-:W-:Y:S01]  /*f210*/  @P1 MOV R24, R16 ;  /* 0x0000001000181202 */ /* 0x000fe20000000f00 */
[----:B--2---:R-:W2:Y:S01]  /*f220*/  @!P2 LDC.64 R4, c[0x0][0x3f0] ;  /* 0x0000fc00ff04ab82 */ /* 0x004ea20000000a00 */
[----:B------:R-:W4:Y:S01]  /*f230*/  LDS.128 R20, [R147] ;  /* 0x0000000093147984 */ /* 0x000f220000000c00 */
[----:B-1----:R-:W-:-:S04]  /*f240*/  IMAD.WIDE.U32 R144, R6, UR8, R144 ;  /* 0x0000000806907c25 */ /* 0x002fc8000f8e0090 */
[----:B------:R-:W-:Y:S01]  /*f250*/  IMAD R0, R7, UR8, R145 ;  /* 0x0000000807007c24 */ /* 0x000fe2000f8e0291 */
[----:B------:R-:W-:-:S04]  /*f260*/  IADD3 R10, P0, PT, R24, R144, RZ ;  /* 0x00000090180a7210 */ /* 0x000fc80007f1e0ff */
        /* <DEDUP_REMOVED lines=8> */
[----:B--2---:R-:W-:-:S04]  /*f2f0*/  @!P2 LEA R4, P0, R12, R4, 0x1 ;  /* 0x000000040c04a211 */ /* 0x004fc800078008ff */
[----:B------:R-:W-:Y:S02]  /*f300*/  @!P2 LEA.HI.X R5, R12, R5, R2, 0x1, P0 ;  /* 0x000000050c05a211 */ /* 0x000fe400000f0c02 */
[----:B------:R1:W2:Y:S04]  /*f310*/  LDS.128 R12, [R147+0x800] ;  /* 0x00080000930c7984 */ /* 0x0002a80000000c00 */
[----:B----4-:R1:W-:Y:S01]  /*f320*/  @!P2 STG.E.128 desc[UR6][R4.64], R20 ;  /* 0x000000140400a986 */ /* 0x0103e2000c101d06 */
[----:B------:R-:W-:Y:S05]  /*f330*/  @P1 EXIT ;  /* 0x000000000000194d */ /* 0x000fea0003800000 */
[----:B------:R-:W3:Y:S01]  /*f340*/  LDCU.64 UR4, c[0x0][0x3f0] ;  /* 0x00007e00ff0477ac */ /* 0x000ee20008000a00 */
[----:B------:R-:W-:Y:S02]  /*f350*/  IADD3 R3, P0, PT, R8, 0x20, RZ ;  /* 0x0000002008037810 */ /* 0x000fe40007f1e0ff */
[----:B------:R-:W-:Y:S02]  /*f360*/  MOV R11, R17 ;  /* 0x00000011000b7202 */ /* 0x000fe40000000f00 */
[----:B-1----:R-:W-:Y:S01]  /*f370*/  IADD3.X R5, PT, PT, RZ, RZ, RZ, P0, !PT ;  /* 0x000000ffff057210 */ /* 0x002fe200007fe4ff */
        /* <DEDUP_REMOVED lines=8> */
.L_x_4076:
        /* <DEDUP_REMOVED lines=16> */
.L_x_4932:


//--------------------- .text._ZN5flash24flash_fwd_splitkv_kernelI23Flash_fwd_kernel_traitsILi32ELi64ELi128ELi4ELb0ELb0EN7cutlass6half_tE19Flash_kernel_traitsILi32ELi64ELi128ELi4ES3_EELb1ELb0ELb0ELb0ELb1ELb1ELb0ELb1EEEvNS_16Flash_fwd_paramsE --------------------------
	.section	.text._ZN5flash24flash_fwd_splitkv_kernelI23Flash_fwd_kernel_traitsILi32ELi64ELi128ELi4ELb0ELb0EN7cutlass6half_tE19Flash_kernel_traitsILi32ELi64ELi128ELi4ES3_EELb1ELb0ELb0ELb0ELb1ELb1ELb0ELb1EEEvNS_16Flash_fwd_paramsE,"ax",@progbits
	.align	128
        .global         _ZN5flash24flash_fwd_splitkv_kernelI23Flash_fwd_kernel_traitsILi32ELi64ELi128ELi4ELb0ELb0EN7cutlass6half_tE19Flash_kernel_traitsILi32ELi64ELi128ELi4ES3_EELb1ELb0ELb0ELb0ELb1ELb1ELb0ELb1EEEvNS_16Flash_fwd_paramsE
        .type           _ZN5flash24flash_fwd_splitkv_kernelI23Flash_fwd_kernel_traitsILi32ELi64ELi128ELi4ELb0ELb0EN7cutlass6half_tE19Flash_kernel_traitsILi32ELi64ELi128ELi4ES3_EELb1ELb0ELb0ELb0ELb1ELb1ELb0ELb1EEEvNS_16Flash_fwd_paramsE,@function
        .size           _ZN5flash24flash_fwd_splitkv_kernelI23Flash_fwd_kernel_traitsILi32ELi64ELi128ELi4ELb0ELb0EN7cutlass6half_tE19Flash_kernel_traitsILi32ELi64ELi128ELi4ES3_EELb1ELb0ELb0ELb0ELb1ELb1ELb0ELb1EEEvNS_16Flash_fwd_paramsE,(.L_x_4933 - _ZN5flash24flash_fwd_splitkv_kernelI23Flash_fwd_kernel_traitsILi32ELi64ELi128ELi4ELb0ELb0EN7cutlass6half_tE19Flash_kernel_traitsILi32ELi64ELi128ELi4ES3_EELb1ELb0ELb0ELb0ELb1ELb1ELb0ELb1EEEvNS_16Flash_fwd_paramsE)
        .other          _ZN5flash24flash_fwd_splitkv_kernelI23Flash_fwd_kernel_traitsILi32ELi64ELi128ELi4ELb0ELb0EN7cutlass6half_tE19Flash_kernel_traitsILi32ELi64ELi128ELi4ES3_EELb1ELb0ELb0ELb0ELb1ELb1ELb0ELb1EEEvNS_16Flash_fwd_paramsE,@"STO_CUDA_ENTRY STV_DEFAULT"
_ZN5flash24flash_fwd_splitkv_kernelI23Flash_fwd_kernel_traitsILi32ELi64ELi128ELi4ELb0ELb0EN7cutlass6half_tE19Flash_kernel_traitsILi32ELi64ELi128ELi4ES3_EELb1ELb0ELb0ELb0ELb1ELb1ELb0ELb1EEEvNS_16Flash_fwd_paramsE:
.text._ZN5flash24flash_fwd_splitkv_kernelI23Flash_fwd_kernel_traitsILi32ELi64ELi128ELi4ELb0ELb0EN7cutlass6half_tE19Flash_kernel_traitsILi32ELi64ELi128ELi4ES3_EELb1ELb0ELb0ELb0ELb1ELb1ELb0ELb1EEEvNS_16Flash_fwd_paramsE:
        /* <DEDUP_REMOVED lines=51> */
.L_x_4077:
        /* <DEDUP_REMOVED lines=50> */
[----:B------:R-:W1:Y:S03]  /*0650*/  @!P2 LDC.64 R6, c[0x0][0x3f0] ;  /* 0x0000fc00ff06ab82 */ /* 0x000e660000000a00 */
[----:B------:R-:W-:Y:S01]  /*0660*/  IMAD.X R11, R3, 0x1, R9, P0 ;  /* 0x00000001030b7824 */ /* 0x000fe200000e0609 */
[----:B------:R-:W-:Y:S01]  /*0670*/  IADD3 R9, PT, PT, R0, 0x20, RZ ;  /* 0x0000002000097810 */ /* 0x000fe20007ffe0ff */
[C---:B--2---:R-:W-:Y:S01]  /*0680*/  IMAD.WIDE.U32 R10, R8.reuse, UR4, R10 ;  /* 0x00000004080a7c25 */ /* 0x044fe2000f8e000a */
        /* <DEDUP_REMOVED lines=22> */
.L_x_4080:
[----:B------:R-:W-:Y:S05]  /*07f0*/  BSYNC.RECONVERGENT B0 ;  /* 0x0000000000007941 */ /* 0x000fea0003800200 */
.L_x_4079:
        /* <DEDUP_REMOVED lines=14> */
.L_x_4078:
        /* <DEDUP_REMOVED lines=10> */
.L_x_4081:
        /* <DEDUP_REMOVED lines=33> */
[----:B------:R-:W-:Y:S02]  /*0b90*/  MOV R4, R6 ;  /* 0x0000000600047202 */ /* 0x000fe40000000f00 */
[----:B------:R-:W-:Y:S02]  /*0ba0*/  LEA.HI.X R110, R12, UR13, R110, 0x2, P0 ;  /* 0x0000000d0c6e7c11 */ /* 0x000fe400080f146e */
[----:B------:R-:W-:Y:S01]  /*0bb0*/  MOV R6, R111 ;  /* 0x0000006f00067202 */ /* 0x000fe20000000f00 */
[----:B------:R-:W-:Y:S01]  /*0bc0*/  @!P1 IMAD.MOV R4, RZ, RZ, -R4 ;  /* 0x000000ffff049224 */ /* 0x000fe200078e0a04 */
[----:B------:R-:W-:Y:S01]  /*0bd0*/  @!P3 LOP3.LUT R4, RZ, R5, RZ, 0x33, !PT ;  /* 0x00000005ff04b212 */ /* 0x000fe200078e33ff */
[----:B------:R-:W-:-:S04]  /*0be0*/  IMAD.MOV.U32 R7, RZ, RZ, R110 ;  /* 0x000000ffff077224 */ /* 0x000fc800078e006e */
[C---:B------:R-:W-:Y:S02]  /*0bf0*/  IMAD.WIDE R18, R4.reuse, 0x4, R6 ;  /* 0x0000000404127825 */ /* 0x040fe400078e0206 */
[----:B------:R-:W1:Y:S04]  /*0c00*/  LDC R6, c[0x0][0x3e8] ;  /* 0x0000fa00ff067b82 */ /* 0x000e680000000800 */
[----:B------:R-:W3:Y:S01]  /*0c10*/  LDG.E R18, desc[UR6][R18.64] ;  /* 0x0000000612127981 */ /* 0x000ee2000c1e1900 */
[----:B------:R-:W-:Y:S01]  /*0c20*/  IADD3 R4, PT, PT, -R4, RZ, RZ ;  /* 0x000000ff04047210 */ /* 0x000fe20007ffe1ff */
[----:B--2---:R-:W-:Y:S01]  /*0c30*/  IMAD.U32 R46, RZ, RZ, UR4 ;  /* 0x00000004ff2e7e24 */ /* 0x004fe2000f8e00ff */
[----:B------:R-:W-:-:S03]  /*0c40*/  MOV R47, UR5 ;  /* 0x00000005002f7c02 */ /* 0x000fc60008000f00 */
[----:B------:R-:W-:Y:S01]  /*0c50*/  IMAD R2, R5, R4, R2 ;  /* 0x0000000405027224 */ /* 0x000fe200078e0202 */
[----:B-1----:R-:W-:-:S04]  /*0c60*/  IABS R3, R6 ;  /* 0x0000000600037213 */ /* 0x002fc80000000000 */
        /* <DEDUP_REMOVED lines=16> */
[----:B------:R-:W-:-:S04]  /*0d70*/  LOP3.LUT R3, R8, R6, RZ, 0x3c, !PT ;  /* 0x0000000608037212 */ /* 0x000fc800078e3cff */
[----:B------:R-:W-:-:S07]  /*0d80*/  ISETP.GE.AND P0, PT, R3, RZ, PT ;  /* 0x000000ff0300720c */ /* 0x000fce0003f06270 */
[----:B------:R-:W-:Y:S02]  /*0d90*/  @P1 IADD3 R7, PT, PT, R7, 0x1, RZ ;  /* 0x0000000107071810 */ /* 0x000fe40007ffe0ff */
[----:B------:R-:W-:Y:S02]  /*0da0*/  ISETP.NE.AND P1, PT, R6, RZ, PT ;  /* 0x000000ff0600720c */ /* 0x000fe40003f25270 */
[----:B------:R-:W-:Y:S02]  /*0db0*/  MOV R4, R7 ;  /* 0x0000000700047202 */ /* 0x000fe40000000f00 */
[----:B------:R-:W-:Y:S02]  /*0dc0*/  LOP3.LUT R6, RZ, R6, RZ, 0x33, !PT ;  /* 0x00000006ff067212 */ /* 0x000fe400078e33ff */
        /* <DEDUP_REMOVED lines=26> */
[----:B------:R-:W-:-:S04]  /*0f70*/  IMAD.WIDE.U32 R12, R4, UR10, R12 ;  /* 0x0000000a040c7c25 */ /* 0x000fc8000f8e000c */
[C---:B------:R-:W-:Y:S02]  /*0f80*/  IMAD R2, R4.reuse, UR11, R2 ;  /* 0x0000000b04027c24 */ /* 0x040fe4000f8e0202 */
[C---:B------:R-:W-:Y:S02]  /*0f90*/  IMAD R0, R4.reuse, UR9, R0 ;  /* 0x0000000904007c24 */ /* 0x040fe4000f8e0200 */
[----:B------:R-:W-:Y:S01]  /*0fa0*/  IMAD.WIDE.U32 R16, R4, UR8, R16 ;  /* 0x0000000804107c25 */ /* 0x000fe2000f8e0010 */
[----:B------:R-:W-:Y:S02]  /*0fb0*/  IADD3 R4, PT, PT, R13, R2, RZ ;  /* 0x000000020d047210 */ /* 0x000fe40007ffe0ff */
[----:B------:R-:W-:Y:S01]  /*0fc0*/  MOV R13, R12 ;  /* 0x0000000c000d7202 */ /* 0x000fe20000000f00 */
[----:B------:R-:W-:Y:S01]  /*0fd0*/  IMAD.MOV.U32 R9, RZ, RZ, R16 ;  /* 0x000000ffff097224 */ /* 0x000fe200078e0010 */
[----:B------:R-:W-:Y:S01]  /*0fe0*/  IADD3 R0, PT, PT, R17, R0, RZ ;  /* 0x0000000011007210 */ /* 0x000fe20007ffe0ff */
[----:B------:R-:W-:Y:S06]  /*0ff0*/  BRA `(.L_x_4083) ;  /* 0x0000000400807947 */ /* 0x000fec0003800000 */
.L_x_4082:
        /* <DEDUP_REMOVED lines=17> */
.L_x_4084:
[----:B------:R-:W2:Y:S01]  /*1110*/  LDC.64 R46, c[0x0][0x3b8] ;  /* 0x0000ee00ff2e7b82 */ /* 0x000ea20000000a00 */
[----:B------:R-:W-:-:S05]  /*1120*/  IADD3 R4, PT, PT, R0, R6, RZ ;  /* 0x0000000600047210 */ /* 0x000fca0007ffe0ff */
[C---:B--2---:R-:W-:Y:S02]  /*1130*/  IMAD R9, R4.reuse, R47, RZ ;  /* 0x0000002f04097224 */ /* 0x044fe400078e02ff */
[----:B------:R-:W-:-:S05]  /*1140*/  IMAD.WIDE.U32 R4, R4, R46, RZ ;  /* 0x0000002e04047225 */ /* 0x000fca00078e00ff */
[----:B------:R-:W-:Y:S02]  /*1150*/  IADD3 R9, PT, PT, R5, R9, RZ ;  /* 0x0000000905097210 */ /* 0x000fe40007ffe0ff */
[----:B------:R-:W-:Y:S02]  /*1160*/  MOV R11, R4 ;  /* 0x00000004000b7202 */ /* 0x000fe40000000f00 */
.L_x_4085:
        /* <DEDUP_REMOVED lines=16> */
.L_x_4086:
[----:B------:R-:W2:Y:S01]  /*1270*/  LDC.64 R44, c[0x0][0x3c0] ;  /* 0x0000f000ff2c7b82 */ /* 0x000ea20000000a00 */
[----:B------:R-:W-:-:S05]  /*1280*/  IADD3 R0, PT, PT, R0, R6, RZ ;  /* 0x0000000600007210 */ /* 0x000fca0007ffe0ff */
[C---:B--2---:R-:W-:Y:S02]  /*1290*/  IMAD R12, R0.reuse, R45, RZ ;  /* 0x0000002d000c7224 */ /* 0x044fe400078e02ff */
[----:B-1---5:R-:W-:-:S05]  /*12a0*/  IMAD.WIDE.U32 R2, R0, R44, RZ ;  /* 0x0000002c00027225 */ /* 0x022fca00078e00ff */
[----:B------:R-:W-:Y:S02]  /*12b0*/  IADD3 R12, PT, PT, R3, R12, RZ ;  /* 0x0000000c030c7210 */ /* 0x000fe40007ffe0ff */
[----:B------:R-:W-:-:S07]  /*12c0*/  MOV R13, R2 ;  /* 0x00000002000d7202 */ /* 0x000fce0000000f00 */
.L_x_4087:
[----:B------:R-:W1:Y:S01]  /*12d0*/  LDC R6, c[0x0][0x3e8] ;  /* 0x0000fa00ff067b82 */ /* 0x000e620000000800 */
[-C--:B------:R-:W-:Y:S01]  /*12e0*/  LOP3.LUT R13, R13, R12.reuse, RZ, 0x3c, !PT ;  /* 0x0000000c0d0d7212 */ /* 0x080fe200078e3cff */
[----:B------:R-:W-:Y:S01]  /*12f0*/  IMAD.MOV.U32 R19, RZ, RZ, R9 ;  /* 0x000000ffff137224 */ /* 0x000fe200078e0009 */
[----:B------:R-:W-:Y:S02]  /*1300*/  MOV R18, R11 ;  /* 0x0000000b00127202 */ /* 0x000fe40000000f00 */
[----:B------:R-:W-:Y:S02]  /*1310*/  CS2R R110, SRZ ;  /* 0x00000000006e7805 */ /* 0x000fe4000001ff00 */
[----:B------:R-:W-:-:S04]  /*1320*/  LOP3.LUT R12, R13, R12, RZ, 0x3c, !PT ;  /* 0x0000000c0d0c7212 */ /* 0x000fc800078e3cff */
[----:B------:R-:W-:Y:S02]  /*1330*/  LOP3.LUT R13, R13, R12, RZ, 0x3c, !PT ;  /* 0x0000000c0d0d7212 */ /* 0x000fe400078e3cff */
[----:B-1----:R-:W-:-:S04]  /*1340*/  IABS R0, R6 ;  /* 0x0000000600007213 */ /* 0x002fc80000000000 */
        /* <DEDUP_REMOVED lines=19> */
[----:B------:R-:W2:Y:S03]  /*1480*/  LDC.64 R2, c[0x0][0x3d0] ;  /* 0x0000f400ff027b82 */ /* 0x000ea60000000a00 */
[----:B------:R-:W-:Y:S02]  /*1490*/  ISETP.GE.AND P0, PT, R0, RZ, PT ;  /* 0x000000ff0000720c */ /* 0x000fe40003f06270 */
[----:B------:R-:W-:-:S05]  /*14a0*/  LEA R0, R50, 0xffffff80, 0x7 ;  /* 0xffffff8032007811 */ /* 0x000fca00078e38ff */
[----:B------:R-:W-:Y:S01]  /*14b0*/  @P1 VIADD R7, R7, 0x1 ;  /* 0x0000000107071836 */ /* 0x000fe20000000000 */
[----:B------:R-:W-:Y:S01]  /*14c0*/  ISETP.NE.AND P1, PT, R6, RZ, PT ;  /* 0x000000ff0600720c */ /* 0x000fe20003f25270 */
[C---:B------:R-:W-:Y:S01]  /*14d0*/  IMAD.WIDE.U32 R12, R0.reuse, R44, R12 ;  /* 0x0000002c000c7225 */ /* 0x040fe200078e000c */
[----:B------:R-:W-:Y:S02]  /*14e0*/  LOP3.LUT R6, RZ, R6, RZ, 0x33, !PT ;  /* 0x00000006ff067212 */ /* 0x000fe400078e33ff */
        /* <DEDUP_REMOVED lines=17> */
.L_x_4083:
[----:B------:R-:W-:Y:S01]  /*1600*/  IMAD.MOV.U32 R5, RZ, RZ, RZ ;  /* 0x000000ffff057224 */ /* 0x000fe200078e00ff */
[----:B------:R-:W1:Y:S01]  /*1610*/  LDC.64 R82, c[0x0][0x3b0] ;  /* 0x0000ec00ff527b82 */ /* 0x000e620000000a00 */
[----:B------:R-:W-:Y:S01]  /*1620*/  IMAD.SHL.U32 R12, R55, 0x8, RZ ;  /* 0x00000008370c7824 */ /* 0x000fe200078e00ff */
[----:B------:R-:W2:Y:S03]  /*1630*/  LDCU.64 UR10, c[0x0][0x3c8] ;  /* 0x00007900ff0a77ac */ /* 0x000ea60008000a00 */
[----:B------:R3:W5:Y:S01]  /*1640*/  @P2 LDG.E R5, desc[UR6][R14.64] ;  /* 0x000000060e052981 */ /* 0x000762000c1e1900 */
[----:B------:R-:W-:Y:S01]  /*1650*/  ISETP.NE.AND P2, PT, R103, -0x1, PT ;  /* 0xffffffff6700780c */ /* 0x000fe20003f45270 */
[----:B------:R-:W4:Y:S01]  /*1660*/  LDCU.64 UR4, c[0x0][0x390] ;  /* 0x00007200ff0477ac */ /* 0x000f220008000a00 */
[----:B------:R-:W-:Y:S02]  /*1670*/  LOP3.LUT R12, R12, 0x18, RZ, 0xc0, !PT ;  /* 0x000000180c0c7812 */ /* 0x000fe400078ec0ff */
[----:B------:R-:W-:Y:S01]  /*1680*/  SHF.R.U32.HI R80, RZ, 0x2, R55 ;  /* 0x00000002ff507819 */ /* 0x000fe20000011637 */
[----:B------:R-:W2:Y:S01]  /*1690*/  LDCU.64 UR8, c[0x0][0x388] ;  /* 0x00007100ff0877ac */ /* 0x000ea20008000a00 */
[----:B------:R-:W-:-:S02]  /*16a0*/  IADD3 R18, P3, PT, R12, R13, RZ ;  /* 0x0000000d0c127210 */ /* 0x000fc40007f7e0ff */
[----:B------:R-:W-:Y:S01]  /*16b0*/  IADD3 R20, P4, PT, R12, R9, RZ ;  /* 0x000000090c147210 */ /* 0x000fe20007f9e0ff */
[----:B------:R-:W-:Y:S01]  /*16c0*/  IMAD.SHL.U32 R9, R55, 0x4, RZ ;  /* 0x0000000437097824 */ /* 0x000fe200078e00ff */
[----:B------:R-:W-:Y:S02]  /*16d0*/  IADD3.X R19, PT, PT, RZ, R4, RZ, P3, !PT ;  /* 0x00000004ff137210 */ /* 0x000fe40001ffe4ff */
[----:B------:R-:W-:Y:S01]  /*16e0*/  MOV R81, RZ ;  /* 0x000000ff00517202 */ /* 0x000fe20000000f00 */
[----:B------:R-:W3:Y:S01]  /*16f0*/  @!P2 LDC.64 R2, c[0x0][0x398] ;  /* 0x0000e600ff02ab82 */ /* 0x000ee20000000a00 */
[----:B------:R-:W-:Y:S01]  /*1700*/  IMAD.X R21, RZ, RZ, R0, P4 ;  /* 0x000000ffff157224 */ /* 0x000fe200020e0600 */
[----:B------:R-:W-:Y:S01]  /*1710*/  LOP3.LUT R111, R111, R110, RZ, 0x3c, !PT ;  /* 0x0000006e6f6f7212 */ /* 0x000fe200078e3cff */
[----:B------:R-:W-:-:S03]  /*1720*/  IMAD.WIDE.U32 R18, R80, R44, R18 ;  /* 0x0000002c50127225 */ /* 0x000fc600078e0012 */
[----:B------:R-:W-:Y:S01]  /*1730*/  LOP3.LUT R110, R111, R110, RZ, 0x3c, !PT ;  /* 0x0000006e6f6e7212 */ /* 0x000fe200078e3cff */
[----:B-1----:R-:W-:-:S03]  /*1740*/  @P2 IMAD.WIDE.U32 R16, R103, R82, RZ ;  /* 0x0000005267102225 */ /* 0x002fc600078e00ff */
[----:B------:R-:W-:Y:S01]  /*1750*/  LOP3.LUT R111, R111, R110, RZ, 0x3c, !PT ;  /* 0x0000006e6f6f7212 */ /* 0x000fe200078e3cff */
[----:B------:R-:W-:Y:S02]  /*1760*/  IMAD.SHL.U32 R4, R18, 0x2, RZ ;  /* 0x0000000212047824 */ /* 0x000fe400078e00ff */
[----:B------:R-:W-:-:S04]  /*1770*/  IMAD.WIDE.U32 R10, R10, 0x40, R80 ;  /* 0x000000400a0a7825 */ /* 0x000fc800078e0050 */
[----:B------:R-:W-:-:S04]  /*1780*/  IMAD.WIDE.U32 R20, R80, R46, R20 ;  /* 0x0000002e50147225 */ /* 0x000fc800078e0014 */
[----:B------:R-:W-:Y:S02]  /*1790*/  IMAD R58, R11, R82, RZ ;  /* 0x000000520b3a7224 */ /* 0x000fe400078e02ff */
[----:B------:R-:W-:Y:S02]  /*17a0*/  IMAD R0, R80, R47, R21 ;  /* 0x0000002f50007224 */ /* 0x000fe400078e0215 */
[----:B---3--:R-:W-:-:S03]  /*17b0*/  @!P2 IMAD.WIDE.U32 R14, R56, R2, RZ ;  /* 0x00000002380ea225 */ /* 0x008fc600078e00ff */
[----:B------:R-:W-:Y:S01]  /*17c0*/  SHF.L.U64.HI R0, R20, 0x1, R0 ;  /* 0x0000000114007819 */ /* 0x000fe20000010200 */
[----:B------:R-:W-:Y:S02]  /*17d0*/  @!P2 IMAD.MOV.U32 R2, RZ, RZ, R14 ;  /* 0x000000ffff02a224 */ /* 0x000fe400078e000e */
[----:B------:R-:W-:Y:S01]  /*17e0*/  @P2 IMAD.MOV.U32 R2, RZ, RZ, R16 ;  /* 0x000000ffff022224 */ /* 0x000fe200078e0010 */
[----:B------:R-:W1:Y:S01]  /*17f0*/  LDC R14, c[0x0][0x450] ;  /* 0x00011400ff0e7b82 */ /* 0x000e620000000800 */
[----:B------:R-:W-:Y:S02]  /*1800*/  @!P2 IMAD R3, R56, R3, R15 ;  /* 0x000000033803a224 */ /* 0x000fe400078e020f */
[-C--:B------:R-:W-:Y:S01]  /*1810*/  @P2 IMAD R3, R103, R83.reuse, R17 ;  /* 0x0000005367032224 */ /* 0x080fe200078e0211 */
[----:B------:R-:W-:Y:S01]  /*1820*/  IADD3 R16, P2, PT, R12, R2, RZ ;  /* 0x000000020c107210 */ /* 0x000fe20007f5e0ff */
[----:B------:R-:W-:Y:S01]  /*1830*/  IMAD R58, R10, R83, R58 ;  /* 0x000000530a3a7224 */ /* 0x000fe200078e023a */
[----:B------:R-:W-:-:S03]  /*1840*/  SHF.L.U32 R2, R20, 0x1, RZ ;  /* 0x0000000114027819 */ /* 0x000fc600000006ff */
[----:B------:R-:W-:Y:S01]  /*1850*/  IMAD.X R17, RZ, RZ, R3, P2 ;  /* 0x000000ffff117224 */ /* 0x000fe200010e0603 */
[----:B----4-:R-:W-:Y:S01]  /*1860*/  IADD3 R4, P2, PT, R4, UR4, RZ ;  /* 0x0000000404047c10 */ /* 0x010fe2000ff5e0ff */
[----:B------:R-:W-:Y:S01]  /*1870*/  IMAD R3, R80, R45, R19 ;  /* 0x0000002d50037224 */ /* 0x000fe200078e0213 */
[----:B--2---:R-:W-:Y:S01]  /*1880*/  IADD3 R2, P3, PT, R2, UR8, RZ ;  /* 0x0000000802027c10 */ /* 0x004fe2000ff7e0ff */
[----:B------:R-:W-:-:S03]  /*1890*/  IMAD.WIDE.U32 R16, R8, UR10, R16 ;  /* 0x0000000a08107c25 */ /* 0x000fc6000f8e0010 */
[----:B------:R-:W-:Y:S01]  /*18a0*/  SHF.L.U64.HI R3, R18, 0x1, R3 ;  /* 0x0000000112037819 */ /* 0x000fe20000010203 */
[----:B------:R-:W-:Y:S01]  /*18b0*/  IMAD R15, R8, UR11, R17 ;  /* 0x0000000b080f7c24 */ /* 0x000fe2000f8e0211 */
[----:B------:R-:W-:Y:S01]  /*18c0*/  SHF.R.S32.HI R8, RZ, 0x1f, R54 ;  /* 0x0000001fff087819 */ /* 0x000fe20000011436 */
[----:B------:R-:W-:Y:S01]  /*18d0*/  IMAD.MOV.U32 R106, RZ, RZ, R2 ;  /* 0x000000ffff6a7224 */ /* 0x000fe200078e0002 */
[----:B------:R-:W-:Y:S01]  /*18e0*/  IADD3.X R3, PT, PT, R3, UR5, RZ, P2, !PT ;  /* 0x0000000503037c10 */ /* 0x000fe200097fe4ff */
[----:B------:R-:W-:Y:S01]  /*18f0*/  IMAD.MOV.U32 R109, RZ, RZ, R4 ;  /* 0x000000ffff6d7224 */ /* 0x000fe200078e0004 */
[----:B------:R-:W-:Y:S02]  /*1900*/  LEA.HI R62, R8, R54, RZ, 0x7 ;  /* 0x00000036083e7211 */ /* 0x000fe400078f38ff */
[----:B-1----:R-:W-:Y:S01]  /*1910*/  LEA.HI R11, R14, R14, RZ, 0x1 ;  /* 0x0000000e0e0b7211 */ /* 0x002fe200078f08ff */
[----:B------:R-:W-:Y:S01]  /*1920*/  IMAD.MOV.U32 R108, RZ, RZ, R3 ;  /* 0x000000ffff6c7224 */ /* 0x000fe200078e0003 */
[----:B------:R-:W-:-:S02]  /*1930*/  SHF.R.S32.HI R62, RZ, 0x7, R62 ;  /* 0x00000007ff3e7819 */ /* 0x000fc4000001143e */
[----:B------:R-:W-:Y:S02]  /*1940*/  LOP3.LUT R8, R9, 0xc, RZ, 0xc0, !PT ;  /* 0x0000000c09087812 */ /* 0x000fe400078ec0ff */
[----:B------:R-:W-:Y:S02]  /*1950*/  ISETP.GE.AND P2, PT, R62, R50, PT ;  /* 0x000000323e00720c */ /* 0x000fe40003f46270 */
[----:B------:R-:W-:Y:S02]  /*1960*/  SHF.R.S32.HI R11, RZ, 0x1, R11 ;  /* 0x00000001ff0b7819 */ /* 0x000fe4000001140b */
[----:B------:R-:W-:Y:S02]  /*1970*/  MOV R14, R16 ;  /* 0x00000010000e7202 */ /* 0x000fe40000000f00 */
[----:B------:R-:W-:Y:S01]  /*1980*/  IADD3.X R0, PT, PT, R0, UR9, RZ, P3, !PT ;  /* 0x0000000900007c10 */ /* 0x000fe20009ffe4ff */
[----:B------:R-:W-:Y:S02]  /*1990*/  IMAD R60, R80, R11, R8 ;  /* 0x0000000b503c7224 */ /* 0x000fe400078e0208 */
[----:B------:R-:W-:Y:S01]  /*19a0*/  IMAD.WIDE.U32 R82, R10, R82, R14 ;  /* 0x000000520a527225 */ /* 0x000fe200078e000e */
[----:B------:R-:W-:-:S02]  /*19b0*/  MOV R105, R0 ;  /* 0x0000000000697202 */ /* 0x000fc40000000f00 */
[----:B------:R-:W-:Y:S02]  /*19c0*/  SHF.R.S32.HI R59, RZ, 0x1f, R60 ;  /* 0x0000001fff3b7819 */ /* 0x000fe4000001143c */
[----:B------:R-:W-:Y:S01]  /*19d0*/  IADD3 R58, PT, PT, R83, R58, RZ ;  /* 0x0000003a533a7210 */ /* 0x000fe20007ffe0ff */
[----:B------:R-:W-:Y:S06]  /*19e0*/  @P2 BRA `(.L_x_4088) ;  /* 0x0000003800602947 */ /* 0x000fec0003800000 */
[----:B------:R-:W1:Y:S01]  /*19f0*/  LDCU.128 UR20, c[0x0][0x4a0] ;  /* 0x00009400ff1477ac */ /* 0x000e620008000c00 */
[----:B------:R-:W-:Y:S01]  /*1a00*/  IMAD.MOV.U32 R13, RZ, RZ, RZ ;  /* 0x000000ffff0d7224 */ /* 0x000fe200078e00ff */
[----:B------:R-:W-:Y:S01]  /*1a10*/  LEA R79, R50, 0xffffff80, 0x7 ;  /* 0xffffff80324f7811 */ /* 0x000fe200078e38ff */
[----:B------:R-:W-:Y:S01]  /*1a20*/  @!P0 IMAD.MOV R7, RZ, RZ, -R7 ;  /* 0x000000ffff078224 */ /* 0x000fe200078e0a07 */
[----:B------:R-:W2:Y:S01]  /*1a30*/  LDCU.128 UR8, c[0x0][0x490] ;  /* 0x00009200ff0877ac */ /* 0x000ea20008000c00 */
[----:B------:R-:W-:Y:S01]  /*1a40*/  SHF.R.S32.HI R68, RZ, 0x1f, R54 ;  /* 0x0000001fff447819 */ /* 0x000fe20000011436 */
[----:B------:R-:W-:Y:S01]  /*1a50*/  IMAD.IADD R8, R8, 0x1, R60 ;  /* 0x0000000108087824 */ /* 0x000fe200078e023c */
[----:B------:R-:W3:Y:S01]  /*1a60*/  LDC.64 R48, c[0x0][0x4b0] ;  /* 0x00012c00ff307b82 */ /* 0x000ee20000000a00 */
[----:B------:R-:W4:Y:S01]  /*1a70*/  LDCU.128 UR16, c[0x0][0x4b0] ;  /* 0x00009600ff1077ac */ /* 0x000f220008000c00 */
[----:B------:R-:W-:Y:S01]  /*1a80*/  SEL R6, R6, R7, !P1 ;  /* 0x0000000706067207 */ /* 0x000fe20004800000 */
[----:B-----5:R-:W-:Y:S01]  /*1a90*/  IMAD.IADD R5, R79, 0x1, R5 ;  /* 0x000000014f057824 */ /* 0x020fe200078e0205 */
[----:B------:R-:W-:Y:S01]  /*1aa0*/  MOV R64, R4 ;  /* 0x0000000400407202 */ /* 0x000fe20000000f00 */
[----:B------:R-:W4:Y:S01]  /*1ab0*/  LDCU.128 UR12, c[0x0][0x4c0] ;  /* 0x00009800ff0c77ac */ /* 0x000f220008000c00 */
[----:B------:R-:W-:Y:S01]  /*1ac0*/  SHF.R.S32.HI R14, RZ, 0x1f, R6 ;  /* 0x0000001fff0e7819 */ /* 0x000fe20000011406 */
[----:B------:R-:W-:Y:S01]  /*1ad0*/  IMAD R33, R5, R11, RZ ;  /* 0x0000000b05217224 */ /* 0x000fe200078e02ff */
[----:B------:R-:W3:Y:S01]  /*1ae0*/  LDC.64 R44, c[0x0][0x3c0] ;  /* 0x0000f000ff2c7b82 */ /* 0x000ee20000000a00 */
[----:B------:R-:W3:Y:S01]  /*1af0*/  LDCU.64 UR4, c[0x0][0x488] ;  /* 0x00009100ff0477ac */ /* 0x000ee20008000a00 */
[----:B------:R-:W-:Y:S01]  /*1b00*/  IMAD.MOV.U32 R63, RZ, RZ, R3 ;  /* 0x000000ffff3f7224 */ /* 0x000fe200078e0003 */
[----:B------:R-:W-:Y:S01]  /*1b10*/  MOV R67, R2 ;  /* 0x0000000200437202 */ /* 0x000fe20000000f00 */
[----:B-1----:R-:W-:Y:S01]  /*1b20*/  IMAD.WIDE.U32 R20, R56, UR20, R12 ;  /* 0x0000001438147c25 */ /* 0x002fe2000f8e000c */
[----:B------:R-:W-:-:S02]  /*1b30*/  SHF.R.S32.HI R32, RZ, 0x1f, R33 ;  /* 0x0000001fff207819 */ /* 0x000fc40000011421 */
[----:B------:R-:W-:Y:S01]  /*1b40*/  VIMNMX R62, PT, PT, RZ, R62, !PT ;  /* 0x0000003eff3e7248 */ /* 0x000fe20007fe0100 */
[----:B--2---:R-:W-:Y:S01]  /*1b50*/  IMAD.WIDE.U32 R18, R56, UR10, R12 ;  /* 0x0000000a38127c25 */ /* 0x004fe2000f8e000c */
[----:B------:R-:W-:Y:S02]  /*1b60*/  MOV R76, R50 ;  /* 0x00000032004c7202 */ /* 0x000fe40000000f00 */
        /* <DEDUP_REMOVED lines=12> */
[----:B------:R-:W2:Y:S03]  /*1c30*/  LDCU.64 UR12, c[0x0][0x4e0] ;  /* 0x00009c00ff0c77ac */ /* 0x000ea60008000a00 */
[C---:B------:R-:W-:Y:S01]  /*1c40*/  IMAD R14, R6.reuse, UR19, R14 ;  /* 0x00000013060e7c24 */ /* 0x040fe2000f8e020e */
[----:B------:R-:W-:Y:S01]  /*1c50*/  IADD3 R17, PT, PT, R21, R16, RZ ;  /* 0x0000001015117210 */ /* 0x000fe20007ffe0ff */
[----:B------:R-:W-:Y:S01]  /*1c60*/  IMAD.WIDE.U32 R18, R6, UR18, R18 ;  /* 0x0000001206127c25 */ /* 0x000fe2000f8e0012 */
[----:B------:R-:W-:Y:S01]  /*1c70*/  IADD3 R6, P0, PT, -R54, R80, RZ ;  /* 0x0000005036067210 */ /* 0x000fe20007f1e1ff */
[----:B------:R-:W-:Y:S01]  /*1c80*/  USHF.L.U32 UR18, UR22, 0x7, URZ ;  /* 0x0000000716127899 */ /* 0x000fe200080006ff */
[----:B------:R-:W-:Y:S01]  /*1c90*/  MOV R16, R20 ;  /* 0x0000001400107202 */ /* 0x000fe20000000f00 */
[----:B------:R-:W-:Y:S01]  /*1ca0*/  IMAD.IADD R15, R19, 0x1, R14 ;  /* 0x00000001130f7824 */ /* 0x000fe200078e020e */
[----:B------:R-:W-:Y:S01]  /*1cb0*/  IADD3.X R68, PT, PT, RZ, ~R68, RZ, P0, !PT ;  /* 0x80000044ff447210 */ /* 0x000fe200007fe4ff */
[----:B------:R-:W-:Y:S01]  /*1cc0*/  IMAD.MOV.U32 R14, RZ, RZ, R18 ;  /* 0x000000ffff0e7224 */ /* 0x000fe200078e0012 */
[C---:B------:R-:W-:Y:S01]  /*1cd0*/  IADD3 R71, P0, PT, R33.reuse, R8, RZ ;  /* 0x0000000821477210 */ /* 0x040fe20007f1e0ff */
[----:B------:R-:W-:Y:S01]  /*1ce0*/  IMAD.WIDE.U32 R16, R6, UR16, R16 ;  /* 0x0000001006107c25 */ /* 0x000fe2000f8e0010 */
[----:B------:R-:W-:-:S02]  /*1cf0*/  IADD3 R33, P1, PT, R33, R60, RZ ;  /* 0x0000003c21217210 */ /* 0x000fc40007f3e0ff */
[----:B------:R-:W-:Y:S01]  /*1d00*/  LEA.HI.X.SX32 R70, R8, R32, 0x1, P0 ;  /* 0x0000002008467211 */ /* 0x000fe200000f0eff */
[----:B------:R-:W-:Y:S01]  /*1d10*/  IMAD R9, R68, UR22, RZ ;  /* 0x0000001644097c24 */ /* 0x000fe2000f8e02ff */
[----:B------:R-:W-:Y:S01]  /*1d20*/  LEA R69, P2, R16, UR8, 0x1 ;  /* 0x0000000810457c11 */ /* 0x000fe2000f8408ff */
[----:B------:R-:W-:Y:S01]  /*1d30*/  IMAD.X R32, R32, 0x1, R59, P1 ;  /* 0x0000000120207824 */ /* 0x000fe200008e063b */
[C---:B------:R-:W-:Y:S01]  /*1d40*/  SHF.L.U64.HI R70, R71.reuse, 0x1, R70 ;  /* 0x0000000147467819 */ /* 0x040fe20000010246 */
[----:B------:R-:W-:Y:S01]  /*1d50*/  IMAD R68, R68, UR16, RZ ;  /* 0x0000001044447c24 */ /* 0x000fe2000f8e02ff */
[----:B------:R-:W-:Y:S01]  /*1d60*/  USHF.L.U32 UR16, UR16, 0x7, URZ ;  /* 0x0000000710107899 */ /* 0x000fe200080006ff */
[----:B------:R-:W-:Y:S01]  /*1d70*/  IMAD.SHL.U32 R71, R71, 0x2, RZ ;  /* 0x0000000247477824 */ /* 0x000fe200078e00ff */
[C---:B------:R-:W-:Y:S01]  /*1d80*/  SHF.L.U64.HI R32, R33.reuse, 0x1, R32 ;  /* 0x0000000121207819 */ /* 0x040fe20000010220 */
[C---:B------:R-:W-:Y:S01]  /*1d90*/  IMAD R68, R6.reuse, UR17, R68 ;  /* 0x0000001106447c24 */ /* 0x040fe2000f8e0244 */
[----:B------:R-:W-:Y:S01]  /*1da0*/  SHF.L.U32 R33, R33, 0x1, RZ ;  /* 0x0000000121217819 */ /* 0x000fe200000006ff */
[C---:B------:R-:W-:Y:S01]  /*1db0*/  IMAD R9, R6.reuse, UR23, R9 ;  /* 0x0000001706097c24 */ /* 0x040fe2000f8e0209 */
[----:B------:R-:W-:Y:S01]  /*1dc0*/  IADD3 R73, P1, PT, R71, UR14, RZ ;  /* 0x0000000e47497c10 */ /* 0x000fe2000ff3e0ff */
[----:B------:R-:W-:Y:S01]  /*1dd0*/  IMAD.WIDE.U32 R6, R6, UR22, R14 ;  /* 0x0000001606067c25 */ /* 0x000fe2000f8e000e */
[----:B------:R-:W-:Y:S01]  /*1de0*/  IADD3 R15, P0, PT, R33, UR14, RZ ;  /* 0x0000000e210f7c10 */ /* 0x000fe2000ff1e0ff */
[----:B------:R-:W4:Y:S01]  /*1df0*/  LDCU UR14, c[0x0][0x450] ;  /* 0x00008a00ff0e77ac */ /* 0x000f220008000800 */
[----:B------:R-:W-:Y:S01]  /*1e00*/  IADD3.X R72, PT, PT, R70, UR15, RZ, P1, !PT ;  /* 0x0000000f46487c10 */ /* 0x000fe20008ffe4ff */
[----:B------:R-:W-:Y:S01]  /*1e10*/  IMAD.IADD R68, R17, 0x1, R68 ;  /* 0x0000000111447824 */ /* 0x000fe200078e0244 */
[----:B------:R-:W-:Y:S01]  /*1e20*/  IADD3.X R14, PT, PT, R32, UR15, RZ, P0, !PT ;  /* 0x0000000f200e7c10 */ /* 0x000fe200087fe4ff */
[----:B------:R-:W-:Y:S01]  /*1e30*/  UMOV UR17, URZ ;  /* 0x000000ff00117c82 */ /* 0x000fe20008000000 */
[----:B-1----:R-:W-:Y:S01]  /*1e40*/  IADD3 R33, P0, PT, R33, UR10, RZ ;  /* 0x0000000a21217c10 */ /* 0x002fe2000ff1e0ff */
[----:B------:R-:W-:Y:S01]  /*1e50*/  UIADD3 UR17, UP0, UPT, URZ, -UR17, URZ ;  /* 0x80000011ff117290 */ /* 0x000fe2000ff1e0ff */
[----:B------:R-:W-:Y:S01]  /*1e60*/  LEA.HI.X R68, R16, UR9, R68, 0x1, P2 ;  /* 0x0000000910447c11 */ /* 0x000fe200090f0c44 */
[----:B------:R-:W-:Y:S01]  /*1e70*/  IMAD.IADD R9, R7, 0x1, R9 ;  /* 0x0000000107097824 */ /* 0x000fe200078e0209 */
[----:B---3--:R-:W-:Y:S01]  /*1e80*/  LEA R10, P2, R6, UR4, 0x1 ;  /* 0x00000004060a7c11 */ /* 0x008fe2000f8408ff */
[----:B------:R-:W1:Y:S01]  /*1e90*/  LDCU.U8 UR4, c[0x0][0x533] ;  /* 0x0000a660ff0477ac */ /* 0x000e620008000000 */
[----:B------:R-:W-:Y:S01]  /*1ea0*/  IADD3.X R32, PT, PT, R32, UR11, RZ, P0, !PT ;  /* 0x0000000b20207c10 */ /* 0x000fe200087fe4ff */
[----:B------:R-:W-:Y:S01]  /*1eb0*/  IMAD.MOV.U32 R66, RZ, RZ, R0 ;  /* 0x000000ffff427224 */ /* 0x000fe200078e0000 */
[----:B------:R-:W-:Y:S01]  /*1ec0*/  LOP3.LUT R15, R15, R14, RZ, 0x3c, !PT ;  /* 0x0000000e0f0f7212 */ /* 0x000fe200078e3cff */
[----:B------:R-:W-:Y:S01]  /*1ed0*/  UIADD3.X UR16, UPT, UPT, URZ, ~UR16, URZ, UP0, !UPT ;  /* 0x80000010ff107290 */ /* 0x000fe200087fe4ff */
[----:B------:R-:W-:Y:S01]  /*1ee0*/  LOP3.LUT R33, R33, R32, RZ, 0x3c, !PT ;  /* 0x0000002021217212 */ /* 0x000fe200078e3cff */
[----:B------:R-:W-:Y:S01]  /*1ef0*/  UIADD3.X UR18, UPT, UPT, URZ, ~UR18, URZ, UP0, !UPT ;  /* 0x80000012ff127290 */ /* 0x000fe200087fe4ff */
[----:B------:R-:W-:Y:S01]  /*1f00*/  LOP3.LUT R14, R15, R14, RZ, 0x3c, !PT ;  /* 0x0000000e0f0e7212 */ /* 0x000fe200078e3cff */
[C---:B------:R-:W-:Y:S01]  /*1f10*/  IMAD R78, R50.reuse, -0x80, R54 ;  /* 0xffffff80324e7824 */ /* 0x040fe200078e0236 */
[----:B------:R-:W-:Y:S01]  /*1f20*/  LOP3.LUT R32, R33, R32, RZ, 0x3c, !PT ;  /* 0x0000002021207212 */ /* 0x000fe200078e3cff */
[----:B------:R-:W-:Y:S01]  /*1f30*/  IMAD R77, R50, -0x80, R51 ;  /* 0xffffff80324d7824 */ /* 0x000fe200078e0233 */
[----:B------:R-:W-:Y:S01]  /*1f40*/  IADD3 R71, P1, PT, R71, UR10, RZ ;  /* 0x0000000a47477c10 */ /* 0x000fe2000ff3e0ff */
[C---:B------:R-:W-:Y:S01]  /*1f50*/  VIADD R61, R80.reuse, 0x20 ;  /* 0x00000020503d7836 */ /* 0x040fe20000000000 */
[----:B----4-:R-:W-:Y:S01]  /*1f60*/  MOV R16, UR14 ;  /* 0x0000000e00107c02 */ /* 0x010fe20008000f00 */
[----:B------:R-:W-:Y:S01]  /*1f70*/  VIADD R74, R80, 0x60 ;  /* 0x00000060504a7836 */ /* 0x000fe20000000000 */
[----:B------:R-:W-:Y:S01]  /*1f80*/  LOP3.LUT R33, R33, R32, RZ, 0x3c, !PT ;  /* 0x0000002021217212 */ /* 0x000fe200078e3cff */
[----:B------:R-:W-:Y:S01]  /*1f90*/  USHF.R.S64 UR15, UR17, 0x1f, UR16 ;  /* 0x0000001f110f7899 */ /* 0x000fe20008001010 */
[----:B------:R-:W-:Y:S01]  /*1fa0*/  LOP3.LUT R15, R15, R14, RZ, 0x3c, !PT ;  /* 0x0000000e0f0f7212 */ /* 0x000fe200078e3cff */
[----:B------:R-:W-:Y:S01]  /*1fb0*/  USHF.R.S64 UR17, UR17, 0x1f, UR18 ;  /* 0x0000001f11117899 */ /* 0x000fe20008001012 */
[----:B------:R-:W-:Y:S01]  /*1fc0*/  LEA.HI.X R9, R6, UR5, R9, 0x1, P2 ;  /* 0x0000000506097c11 */ /* 0x000fe200090f0c09 */
[----:B------:R-:W-:Y:S01]  /*1fd0*/  USHF.R.S32.HI UR5, URZ, 0x1f, UR16 ;  /* 0x0000001fff057899 */ /* 0x000fe20008011410 */
[----:B------:R-:W-:Y:S01]  /*1fe0*/  IADD3.X R70, PT, PT, R70, UR11, RZ, P1, !PT ;  /* 0x0000000b46467c10 */ /* 0x000fe20008ffe4ff */
[----:B------:R-:W3:Y:S01]  /*1ff0*/  LDCU.128 UR8, c[0x0][0x3a0] ;  /* 0x00007400ff0877ac */ /* 0x000ee20008000c00 */
[----:B------:R-:W-:-:S02]  /*2000*/  USHF.R.S32.HI UR16, URZ, 0x1f, UR18 ;  /* 0x0000001fff107899 */ /* 0x000fc40008011412 */
[----:B-12---:R-:W-:-:S11]  /*2010*/  UISETP.NE.AND UP0, UPT, UR4, URZ, UPT ;  /* 0x000000ff0400728c */ /* 0x006fd6000bf05270 */
.L_x_4110:
[----:B------:R-:W-:Y:S01]  /*2020*/  LEA R18, P0, R48, R69, 0x6 ;  /* 0x0000004530127211 */ /* 0x000fe200078030ff */
[----:B------:R-:W-:Y:S01]  /*2030*/  VIADD R77, R77, 0x80 ;  /* 0x000000804d4d7836 */ /* 0x000fe20000000000 */
[----:B-1----:R-:W1:Y:S01]  /*2040*/  LDC.64 R46, c[0x0][0x3b8] ;  /* 0x0000ee00ff2e7b82 */ /* 0x002e620000000a00 */
[----:B------:R-:W-:Y:S01]  /*2050*/  VIADD R78, R78, 0x80 ;  /* 0x000000804e4e7836 */ /* 0x000fe20000000000 */
[----:B------:R-:W-:Y:S01]  /*2060*/  LEA.HI.X R19, R48, R68, R49, 0x6, P0 ;  /* 0x0000004430137211 */ /* 0x000fe200000f3431 */
[----:B------:R-:W-:Y:S01]  /*2070*/  VIADD R76, R76, 0xffffffff ;  /* 0xffffffff4c4c7836 */ /* 0x000fe20000000000 */
[CC--:B------:R-:W-:Y:S01]  /*2080*/  ISETP.GE.AND P6, PT, R80.reuse, R77.reuse, PT ;  /* 0x0000004d5000720c */ /* 0x0c0fe20003fc6270 */
[----:B------:R-:W-:Y:S01]  /*2090*/  BSSY.RECONVERGENT B1, `(.L_x_4089) ;  /* 0x00002cf000017945 */ /* 0x000fe20003800200 */
[CC--:B------:R-:W-:Y:S02]  /*20a0*/  ISETP.GE.AND P5, PT, R61.reuse, R77.reuse, PT ;  /* 0x0000004d3d00720c */ /* 0x0c0fe40003fa6270 */
[-C--:B------:R-:W-:Y:S02]  /*20b0*/  ISETP.GE.AND P6, PT, R80, R78.reuse, !P6 ;  /* 0x0000004e5000720c */ /* 0x080fe400077c6270 */
[-C--:B------:R-:W-:Y:S02]  /*20c0*/  ISETP.GE.AND P5, PT, R61, R78.reuse, !P5 ;  /* 0x0000004e3d00720c */ /* 0x080fe40006fa6270 */
[CC--:B------:R-:W-:Y:S02]  /*20d0*/  ISETP.GE.AND P4, PT, R75.reuse, R77.reuse, PT ;  /* 0x0000004d4b00720c */ /* 0x0c0fe40003f86270 */
[C---:B------:R-:W-:Y:S02]  /*20e0*/  ISETP.GE.AND P3, PT, R74.reuse, R77, PT ;  /* 0x0000004d4a00720c */ /* 0x040fe40003f66270 */
[-C--:B------:R-:W-:Y:S02]  /*20f0*/  ISETP.GE.AND P4, PT, R75, R78.reuse, !P4 ;  /* 0x0000004e4b00720c */ /* 0x080fe40006786270 */
[----:B------:R-:W-:Y:S02]  /*2100*/  ISETP.GE.AND P3, PT, R74, R78, !P3 ;  /* 0x0000004e4a00720c */ /* 0x000fe40005f66270 */
[----:B------:R-:W-:Y:S01]  /*2110*/  ISETP.GT.AND P2, PT, R76, R62, PT ;  /* 0x0000003e4c00720c */ /* 0x000fe20003f44270 */
[----:B------:R-:W-:Y:S02]  /*2120*/  @P6 IMAD.MOV.U32 R2, RZ, RZ, R69 ;  /* 0x000000ffff026224 */ /* 0x000fe400078e0045 */
[----:B------:R-:W-:Y:S01]  /*2130*/  @P6 IMAD.MOV.U32 R3, RZ, RZ, R68 ;  /* 0x000000ffff036224 */ /* 0x000fe200078e0044 */
[C---:B-1----:R-:W-:Y:S01]  /*2140*/  SHF.L.U64.HI R29, R46.reuse, 0x5, R47 ;  /* 0x000000052e1d7819 */ /* 0x042fe2000001022f */
[----:B------:R-:W-:Y:S02]  /*2150*/  @P6 IMAD.MOV.U32 R65, RZ, RZ, R63 ;  /* 0x000000ffff416224 */ /* 0x000fe400078e003f */
[----:B------:R-:W-:Y:S01]  /*2160*/  IMAD.SHL.U32 R30, R46, 0x20, RZ ;  /* 0x000000202e1e7824 */ /* 0x000fe200078e00ff */
[----:B--2---:R1:W2:Y:S01]  /*2170*/  @P6 LDG.E.128 R4, desc[UR6][R2.64] ;  /* 0x0000000602046981 */ /* 0x0042a2000c1e1d00 */
[C---:B------:R-:W-:Y:S04]  /*2180*/  @P4 LEA R20, P0, R48.reuse, R18, 0x6 ;  /* 0x0000001230144211 */ /* 0x040fe800078030ff */
[----:B------:R-:W-:Y:S02]  /*2190*/  @P4 LEA.HI.X R21, R48, R19, R49, 0x6, P0 ;  /* 0x0000001330154211 */ /* 0x000fe400000f3431 */
[C---:B-1----:R-:W-:Y:S04]  /*21a0*/  LEA R2, P1, R44.reuse, R64, 0x6 ;  /* 0x000000402c027211 */ /* 0x042fe800078230ff */
[----:B------:R-:W-:Y:S01]  /*21b0*/  LEA.HI.X R3, R44, R63, R45, 0x6, P1 ;  /* 0x0000003f2c037211 */ /* 0x000fe200008f342d */
[----:B--2---:R1:W-:Y:S04]  /*21c0*/  @P6 STG.E.128 desc[UR6][R64.64], R4 ;  /* 0x0000000440006986 */ /* 0x0043e8000c101d06 */
[----:B-1----:R1:W2:Y:S01]  /*21d0*/  @P5 LDG.E.128 R4, desc[UR6][R18.64] ;  /* 0x0000000612045981 */ /* 0x0022a2000c1e1d00 */
[----:B------:R-:W-:Y:S01]  /*21e0*/  IMAD.MOV.U32 R65, RZ, RZ, R79 ;  /* 0x000000ffff417224 */ /* 0x000fe200078e004f */
[C---:B-1----:R-:W-:Y:S04]  /*21f0*/  @P3 LEA R18, P0, R48.reuse, R18, 0x7 ;  /* 0x0000001230123211 */ /* 0x042fe800078038ff */
[----:B------:R-:W-:Y:S01]  /*2200*/  @P3 LEA.HI.X R19, R48, R19, R49, 0x7, P0 ;  /* 0x0000001330133211 */ /* 0x000fe200000f3c31 */
[----:B--2---:R1:W-:Y:S04]  /*2210*/  @P5 STG.E.128 desc[UR6][R2.64], R4 ;  /* 0x0000000402005986 */ /* 0x0043e8000c101d06 */
[----:B-1----:R1:W2:Y:S02]  /*2220*/  @P4 LDG.E.128 R4, desc[UR6][R20.64] ;  /* 0x0000000614044981 */ /* 0x0022a4000c1e1d00 */
[CC--:B-1----:R-:W-:Y:S02]  /*2230*/  @P4 LEA R20, P1, R44.reuse, R2.reuse, 0x6 ;  /* 0x000000022c144211 */ /* 0x0c2fe400078230ff */
[C---:B------:R-:W-:Y:S02]  /*2240*/  @P3 LEA R2, P0, R44.reuse, R2, 0x7 ;  /* 0x000000022c023211 */ /* 0x040fe400078038ff */
[CCC-:B------:R-:W-:Y:S02]  /*2250*/  @P4 LEA.HI.X R21, R44.reuse, R3.reuse, R45.reuse, 0x6, P1 ;  /* 0x000000032c154211 */ /* 0x1c0fe400008f342d */
[----:B------:R-:W-:Y:S02]  /*2260*/  @P3 LEA.HI.X R3, R44, R3, R45, 0x7, P0 ;  /* 0x000000032c033211 */ /* 0x000fe400000f3c2d */
[----:B------:R-:W-:Y:S01]  /*2270*/  ISETP.NE.AND P0, PT, R16, RZ, PT ;  /* 0x000000ff1000720c */ /* 0x000fe20003f05270 */
[----:B--2---:R1:W-:Y:S04]  /*2280*/  @P4 STG.E.128 desc[UR6][R20.64], R4 ;  /* 0x0000000414004986 */ /* 0x0043e8000c101d06 */
[----:B-1----:R-:W2:Y:S04]  /*2290*/  @P3 LDG.E.128 R4, desc[UR6][R18.64] ;  /* 0x0000000612043981 */ /* 0x002ea8000c1e1d00 */
[----:B--2---:R1:W-:Y:S04]  /*22a0*/  @P3 STG.E.128 desc[UR6][R2.64], R4 ;  /* 0x0000000402003986 */ /* 0x0043e8000c101d06 */
[----:B------:R-:W-:Y:S05]  /*22b0*/  @P0 BRA `(.L_x_4090) ;  /* 0x00000000006c0947 */ /* 0x000fea0003800000 */
[----:B------:R-:W-:Y:S01]  /*22c0*/  @P6 IMAD.MOV.U32 R8, RZ, RZ, R10 ;  /* 0x000000ffff086224 */ /* 0x000fe200078e000a */
[----:B-1----:R-:W1:Y:S01]  /*22d0*/  LDC.64 R2, c[0x0][0x4a8] ;  /* 0x00012a00ff027b82 */ /* 0x002e620000000a00 */
[----:B------:R-:W-:Y:S01]  /*22e0*/  @P6 IMAD.MOV.U32 R16, RZ, RZ, R67 ;  /* 0x000000ffff106224 */ /* 0x000fe200078e0043 */
[C---:B------:R-:W-:Y:S01]  /*22f0*/  LEA R18, P1, R30.reuse, R67, 0x1 ;  /* 0x000000431e127211 */ /* 0x040fe200078208ff */
[----:B------:R-:W-:Y:S01]  /*2300*/  @P6 IMAD.MOV.U32 R17, RZ, RZ, R66 ;  /* 0x000000ffff116224 */ /* 0x000fe200078e0042 */
[----:B------:R-:W2:Y:S02]  /*2310*/  @P6 LDG.E.128 R4, desc[UR6][R8.64] ;  /* 0x0000000608046981 */ /* 0x000ea4000c1e1d00 */
[----:B------:R-:W-:Y:S02]  /*2320*/  LEA.HI.X R19, R30, R66, R29, 0x1, P1 ;  /* 0x000000421e137211 */ /* 0x000fe400008f0c1d */
[----:B--2---:R2:W-:Y:S01]  /*2330*/  @P6 STG.E.128 desc[UR6][R16.64], R4 ;  /* 0x0000000410006986 */ /* 0x0045e2000c101d06 */
[C---:B-1----:R-:W-:Y:S04]  /*2340*/  LEA R20, P0, R2.reuse, R10, 0x6 ;  /* 0x0000000a02147211 */ /* 0x042fe800078030ff */
[C-C-:B------:R-:W-:Y:S05]  /*2350*/  LEA.HI.X R21, R2.reuse, R9, R3.reuse, 0x6, P0 ;  /* 0x0000000902157211 */ /* 0x140fea00000f3403 */
[----:B--2---:R-:W2:Y:S01]  /*2360*/  @P5 LDG.E.128 R4, desc[UR6][R20.64] ;  /* 0x0000000614045981 */ /* 0x004ea2000c1e1d00 */
[C---:B------:R-:W-:Y:S04]  /*2370*/  @P4 LEA R16, P0, R2.reuse, R20, 0x6 ;  /* 0x0000001402104211 */ /* 0x040fe800078030ff */
[----:B------:R-:W-:Y:S01]  /*2380*/  @P4 LEA.HI.X R17, R2, R21, R3, 0x6, P0 ;  /* 0x0000001502114211 */ /* 0x000fe200000f3403 */
[----:B--2---:R1:W-:Y:S04]  /*2390*/  @P5 STG.E.128 desc[UR6][R18.64], R4 ;  /* 0x0000000412005986 */ /* 0x0043e8000c101d06 */
[----:B-1----:R1:W2:Y:S02]  /*23a0*/  @P4 LDG.E.128 R4, desc[UR6][R16.64] ;  /* 0x0000000610044981 */ /* 0x0022a4000c1e1d00 */
[C---:B-1----:R-:W-:Y:S04]  /*23b0*/  @P4 LEA R16, P0, R46.reuse, R18, 0x6 ;  /* 0x000000122e104211 */ /* 0x042fe800078030ff */
[----:B------:R-:W-:Y:S05]  /*23c0*/  @P4 LEA.HI.X R17, R46, R19, R47, 0x6, P0 ;  /* 0x000000132e114211 */ /* 0x000fea00000f342f */
[----:B--2---:R1:W-:Y:S02]  /*23d0*/  @P4 STG.E.128 desc[UR6][R16.64], R4 ;  /* 0x0000000410004986 */ /* 0x0043e4000c101d06 */
[----:B-1----:R-:W-:Y:S01]  /*23e0*/  IMAD.MOV.U32 R16, RZ, RZ, RZ ;  /* 0x000000ffff107224 */ /* 0x002fe200078e00ff */
[----:B------:R-:W-:Y:S06]  /*23f0*/  @!P3 BRA `(.L_x_4091) ;  /* 0x000000280060b947 */ /* 0x000fec0003800000 */
[C---:B------:R-:W-:Y:S04]  /*2400*/  LEA R4, P0, R2.reuse, R20, 0x7 ;  /* 0x0000001402047211 */ /* 0x040fe800078038ff */
[----:B------:R-:W-:Y:S02]  /*2410*/  LEA.HI.X R5, R2, R21, R3, 0x7, P0 ;  /* 0x0000001502057211 */ /* 0x000fe400000f3c03 */
[C---:B------:R-:W-:Y:S04]  /*2420*/  LEA R2, P0, R46.reuse, R18, 0x7 ;  /* 0x000000122e027211 */ /* 0x040fe800078038ff */
[----:B------:R-:W2:Y:S01]  /*2430*/  LDG.E.128 R4, desc[UR6][R4.64] ;  /* 0x0000000604047981 */ /* 0x000ea2000c1e1d00 */
[----:B------:R-:W-:Y:S05]  /*2440*/  LEA.HI.X R3, R46, R19, R47, 0x7, P0 ;  /* 0x000000132e037211 */ /* 0x000fea00000f3c2f */
[----:B--2---:R4:W-:Y:S01]  /*2450*/  STG.E.128 desc[UR6][R2.64], R4 ;  /* 0x0000000402007986 */ /* 0x0049e2000c101d06 */
[----:B------:R-:W-:Y:S05]  /*2460*/  BRA `(.L_x_4091) ;  /* 0x0000002800447947 */ /* 0x000fea0003800000 */
.L_x_4090:
[----:B------:R-:W-:Y:S05]  /*2470*/  BRA.U !UP0, `(.L_x_4092) ;  /* 0x0000000d08ec7547 */ /* 0x000fea000b800000 */
[----:B------:R-:W2:Y:S01]  /*2480*/  LDC.64 R26, c[0x0][0x4a8] ;  /* 0x00012a00ff1a7b82 */ /* 0x000ea20000000a00 */
[----:B------:R-:W-:Y:S07]  /*2490*/  BSSY.RECONVERGENT B0, `(.L_x_4093) ;  /* 0x0000039000007945 */ /* 0x000fee0003800200 */
[----:B------:R-:W4:Y:S01]  /*24a0*/  LDC R28, c[0x0][0x450] ;  /* 0x00011400ff1c7b82 */ /* 0x000f220000000800 */
[----:B--2---:R-:W-:Y:S01]  /*24b0*/  LEA R34, P1, R26, R10, 0x6 ;  /* 0x0000000a1a227211 */ /* 0x004fe200078230ff */
[----:B------:R-:W-:Y:S01]  /*24c0*/  @!UPT UIADD3 URZ, UPT, UPT, URZ, URZ, URZ ;  /* 0x000000fffffff290 */ /* 0x000fe2000fffe0ff */
[----:B------:R-:W-:Y:S11]  /*24d0*/  @!P6 BRA `(.L_x_4094) ;  /* 0x0000000000d0e947 */ /* 0x000ff60003800000 */
[----:B------:R-:W-:Y:S02]  /*24e0*/  ISETP.GE.AND P0, PT, R12, R16, PT ;  /* 0x000000100c00720c */ /* 0x000fe40003f06270 */
[----:B------:R-:W-:Y:S05]  /*24f0*/  MOV R8, R10 ;  /* 0x0000000a00087202 */ /* 0x000fea0000000f00 */
[----:B------:R2:W5:Y:S08]  /*2500*/  LDG.E.128 R20, desc[UR6][R8.64] ;  /* 0x0000000608147981 */ /* 0x000570000c1e1d00 */
[----:B-1----:R-:W2:Y:S06]  /*2510*/  @!P0 LDG.E.64 R2, desc[UR6][R14.64] ;  /* 0x000000060e028981 */ /* 0x002eac000c1e1b00 */
[----:B------:R-:W3:Y:S01]  /*2520*/  @!P0 LDG.E.64 R24, desc[UR6][R32.64] ;  /* 0x0000000620188981 */ /* 0x000ee2000c1e1b00 */
[--C-:B--2---:R-:W-:Y:S01]  /*2530*/  @!P0 HADD2.F32 R8, -RZ, R2.reuse.H0_H0 ;  /* 0x20000002ff088230 */ /* 0x104fe20000004100 */
[----:B-----5:R-:W-:Y:S01]  /*2540*/  @!P0 MOV R0, R20 ;  /* 0x0000001400008202 */ /* 0x020fe20000000f00 */
        /* <DEDUP_REMOVED lines=45> */
.L_x_4094:
[----:B---3--:R-:W-:Y:S05]  /*2820*/  BSYNC.RECONVERGENT B0 ;  /* 0x0000000000007941 */ /* 0x008fea0003800200 */
.L_x_4093:
[----:B------:R-:W-:Y:S01]  /*2830*/  LEA.HI.X R35, R26, R9, R27, 0x6, P1 ;  /* 0x000000091a237211 */ /* 0x000fe200008f341b */
[----:B------:R-:W-:Y:S04]  /*2840*/  BSSY.RECONVERGENT B0, `(.L_x_4095) ;  /* 0x0000039000007945 */ /* 0x000fe80003800200 */
[----:B------:R-:W-:Y:S05]  /*2850*/  @!P5 BRA `(.L_x_4096) ;  /* 0x0000000000dcd947 */ /* 0x000fea0003800000 */
[----:B------:R-:W-:Y:S01]  /*2860*/  ISETP.GE.AND P0, PT, R12, R16, PT ;  /* 0x000000100c00720c */ /* 0x000fe20003f06270 */
[----:B--2---:R-:W2:Y:S11]  /*2870*/  LDG.E.128 R20, desc[UR6][R34.64] ;  /* 0x0000000622147981 */ /* 0x004eb6000c1e1d00 */
[----:B------:R-:W-:Y:S01]  /*2880*/  @!UPT UIADD3 URZ, UPT, UPT, URZ, URZ, URZ ;  /* 0x000000fffffff290 */ /* 0x000fe2000fffe0ff */
[----:B------:R-:W-:Y:S05]  /*2890*/  @!P0 SHF.L.U32 R0, R11, 0x5, RZ ;  /* 0x000000050b008819 */ /* 0x000fea00000006ff */
[C---:B------:R-:W-:Y:S04]  /*28a0*/  @!P0 IMAD.WIDE R24, R0.reuse, 0x2, R32 ;  /* 0x0000000200188825 */ /* 0x040fe800078e0220 */
[----:B-1----:R-:W-:Y:S02]  /*28b0*/  @!P0 IMAD.WIDE R2, R0, 0x2, R14 ;  /* 0x0000000200028825 */ /* 0x002fe400078e020e */
[----:B------:R-:W3:Y:S06]  /*28c0*/  @!P0 LDG.E.64 R24, desc[UR6][R24.64] ;  /* 0x0000000618188981 */ /* 0x000eec000c1e1b00 */
[----:B------:R-:W5:Y:S01]  /*28d0*/  @!P0 LDG.E.64 R2, desc[UR6][R2.64] ;  /* 0x0000000602028981 */ /* 0x000f62000c1e1b00 */
[--C-:B---3--:R-:W-:Y:S01]  /*28e0*/  @!P0 HADD2.F32 R18, -RZ, R24.reuse.H0_H0 ;  /* 0x20000018ff128230 */ /* 0x108fe20000004100 */
[----:B--2---:R-:W-:Y:S01]  /*28f0*/  @!P0 MOV R17, R20 ;  /* 0x0000001400118202 */ /* 0x004fe20000000f00 */
        /* <DEDUP_REMOVED lines=45> */
.L_x_4096:
[----:B------:R-:W-:Y:S05]  /*2bd0*/  BSYNC.RECONVERGENT B0 ;  /* 0x0000000000007941 */ /* 0x000fea0003800200 */
.L_x_4095:
[----:B------:R-:W-:Y:S04]  /*2be0*/  BSSY.RECONVERGENT B0, `(.L_x_4097) ;  /* 0x000003e000007945 */ /* 0x000fe80003800200 */
[----:B------:R-:W-:Y:S05]  /*2bf0*/  @!P4 BRA `(.L_x_4098) ;  /* 0x0000000000f0c947 */ /* 0x000fea0003800000 */
[----:B------:R-:W-:Y:S02]  /*2c00*/  ISETP.GE.AND P0, PT, R12, R16, PT ;  /* 0x000000100c00720c */ /* 0x000fe40003f06270 */
[C---:B--23--:R-:W-:Y:S04]  /*2c10*/  LEA R20, P1, R26.reuse, R34, 0x6 ;  /* 0x000000221a147211 */ /* 0x04cfe800078230ff */
[----:B------:R-:W-:Y:S06]  /*2c20*/  LEA.HI.X R21, R26, R35, R27, 0x6, P1 ;  /* 0x000000231a157211 */ /* 0x000fec00008f341b */
[----:B------:R-:W2:Y:S01]  /*2c30*/  LDG.E.128 R20, desc[UR6][R20.64] ;  /* 0x0000000614147981 */ /* 0x000ea2000c1e1d00 */
[C---:B------:R-:W-:Y:S05]  /*2c40*/  @!P0 SHF.L.U32 R0, R11.reuse, 0x5, RZ ;  /* 0x000000050b008819 */ /* 0x040fea00000006ff */
[C---:B-1----:R-:W-:Y:S04]  /*2c50*/  @!P0 IMAD.WIDE R2, R0.reuse, 0x2, R14 ;  /* 0x0000000200028825 */ /* 0x042fe800078e020e */
[----:B------:R-:W-:Y:S04]  /*2c60*/  @!P0 IMAD.WIDE R24, R0, 0x2, R32 ;  /* 0x0000000200188825 */ /* 0x000fe800078e0220 */
        /* <DEDUP_REMOVED lines=29> */
[----:B------:R-:W-:Y:S02]  /*2e40*/  @!P0 HADD2.F32 R25, -RZ, R25.H1_H1 ;  /* 0x30000019ff198230 */ /* 0x000fe40000004100 */
[----:B------:R-:W-:Y:S01]  /*2e50*/  @!P0 FMUL.FTZ R38, R17, R24 ;  /* 0x0000001811268220 */ /* 0x000fe20000410000 */
[--C-:B------:R-:W-:Y:S02]  /*2e60*/  @!P0 HADD2.F32 R7, -RZ, R3.reuse.H1_H1 ;  /* 0x30000003ff078230 */ /* 0x100fe40000004100 */
[----:B------:R-:W-:Y:S01]  /*2e70*/  @!P0 FFMA.FTZ R2, R19, R18, R2 ;  /* 0x0000001213028223 */ /* 0x000fe20000010002 */
[----:B------:R-:W-:Y:S02]  /*2e80*/  @!P0 HADD2.F32 R6, -RZ, R8.H0_H0 ;  /* 0x20000008ff068230 */ /* 0x000fe40000004100 */
        /* <DEDUP_REMOVED lines=12> */
[----:B------:R-:W-:Y:S02]  /*2f50*/  LEA R18, P4, R46, R5, 0x6 ;  /* 0x000000052e127211 */ /* 0x000fe400078830ff */
[----:B------:R-:W-:Y:S02]  /*2f60*/  LEA.HI.X R5, R30, R66, R29, 0x1, P1 ;  /* 0x000000421e057211 */ /* 0x000fe400008f0c1d */
[----:B------:R-:W-:Y:S02]  /*2f70*/  @!P0 F2FP.F16.F32.PACK_AB R4, R4, R7 ;  /* 0x000000070404823e */ /* 0x000fe400000000ff */
[----:B------:R-:W-:Y:S02]  /*2f80*/  LEA.HI.X R19, R46, R5, R47, 0x6, P4 ;  /* 0x000000052e137211 */ /* 0x000fe400020f342f */
[----:B------:R-:W-:Y:S02]  /*2f90*/  @!P0 MOV R22, R3 ;  /* 0x0000000300168202 */ /* 0x000fe40000000f00 */
[----:B------:R-:W-:Y:S05]  /*2fa0*/  @!P0 MOV R23, R4 ;  /* 0x0000000400178202 */ /* 0x000fea0000000f00 */
[----:B------:R1:W-:Y:S02]  /*2fb0*/  STG.E.128 desc[UR6][R18.64], R20 ;  /* 0x0000001412007986 */ /* 0x0003e4000c101d06 */
.L_x_4098:
[----:B------:R-:W-:Y:S05]  /*2fc0*/  BSYNC.RECONVERGENT B0 ;  /* 0x0000000000007941 */ /* 0x000fea0003800200 */
.L_x_4097:
[----:B------:R-:W-:Y:S04]  /*2fd0*/  BSSY.RECONVERGENT B0, `(.L_x_4099) ;  /* 0x000003e000007945 */ /* 0x000fe80003800200 */
[----:B------:R-:W-:Y:S05]  /*2fe0*/  @!P3 BRA `(.L_x_4100) ;  /* 0x0000000000f0b947 */ /* 0x000fea0003800000 */
[----:B------:R-:W-:Y:S02]  /*2ff0*/  ISETP.GE.AND P0, PT, R12, R16, PT ;  /* 0x000000100c00720c */ /* 0x000fe40003f06270 */
[C---:B------:R-:W-:Y:S04]  /*3000*/  LEA R16, P1, R26.reuse, R34, 0x7 ;  /* 0x000000221a107211 */ /* 0x040fe800078238ff */
[----:B------:R-:W-:Y:S02]  /*3010*/  LEA.HI.X R17, R26, R35, R27, 0x7, P1 ;  /* 0x000000231a117211 */ /* 0x000fe400008f3c1b */
[C---:B------:R-:W-:Y:S04]  /*3020*/  LEA R26, P1, R30.reuse, R67, 0x1 ;  /* 0x000000431e1a7211 */ /* 0x040fe800078208ff */
[----:B-1----:R-:W5:Y:S01]  /*3030*/  LDG.E.128 R16, desc[UR6][R16.64] ;  /* 0x0000000610107981 */ /* 0x002f62000c1e1d00 */
[C---:B------:R-:W-:Y:S02]  /*3040*/  @!P0 SHF.L.U32 R0, R11.reuse, 0x5, RZ ;  /* 0x000000050b008819 */ /* 0x040fe400000006ff */
[----:B------:R-:W-:Y:S02]  /*3050*/  LEA.HI.X R29, R30, R66, R29, 0x1, P1 ;  /* 0x000000421e1d7211 */ /* 0x000fe400008f0c1d */
[----:B------:R-:W-:Y:S01]  /*3060*/  LEA R26, P1, R46, R26, 0x7 ;  /* 0x0000001a2e1a7211 */ /* 0x000fe200078238ff */
[C---:B------:R-:W-:Y:S04]  /*3070*/  @!P0 IMAD.WIDE R2, R0.reuse, 0x2, R14 ;  /* 0x0000000200028825 */ /* 0x040fe800078e020e */
[----:B------:R-:W-:Y:S04]  /*3080*/  @!P0 IMAD.WIDE R24, R0, 0x2, R32 ;  /* 0x0000000200188825 */ /* 0x000fe800078e0220 */
[C---:B------:R-:W-:Y:S04]  /*3090*/  @!P0 IMAD.WIDE R2, R11.reuse, 0x80, R2 ;  /* 0x000000800b028825 */ /* 0x040fe800078e0202 */
[----:B------:R-:W-:Y:S02]  /*30a0*/  @!P0 IMAD.WIDE R24, R11, 0x80, R24 ;  /* 0x000000800b188825 */ /* 0x000fe400078e0218 */
[----:B------:R-:W2:Y:S06]  /*30b0*/  @!P0 LDG.E.64 R2, desc[UR6][R2.64] ;  /* 0x0000000602028981 */ /* 0x000eac000c1e1b00 */
[----:B------:R-:W4:Y:S01]  /*30c0*/  @!P0 LDG.E.64 R24, desc[UR6][R24.64] ;  /* 0x0000000618188981 */ /* 0x000f22000c1e1b00 */
[--C-:B--2---:R-:W-:Y:S01]  /*30d0*/  @!P0 HADD2.F32 R8, -RZ, R2.reuse.H0_H0 ;  /* 0x20000002ff088230 */ /* 0x104fe20000004100 */
[----:B-----5:R-:W-:Y:S01]  /*30e0*/  @!P0 MOV R0, R16 ;  /* 0x0000001000008202 */ /* 0x020fe20000000f00 */
[----:B---3--:R-:W-:Y:S01]  /*30f0*/  @!P0 HADD2.F32 R6, -RZ, R2.H1_H1 ;  /* 0x30000002ff068230 */ /* 0x008fe20000004100 */
[----:B------:R-:W-:Y:S01]  /*3100*/  @!P0 MOV R7, R17 ;  /* 0x0000001100078202 */ /* 0x000fe20000000f00 */
[--C-:B------:R-:W-:Y:S02]  /*3110*/  @!P0 HADD2.F32 R4, -RZ, R3.reuse.H0_H0 ;  /* 0x20000003ff048230 */ /* 0x100fe40000004100 */
[----:B----4-:R-:W-:Y:S02]  /*3120*/  @!P0 HADD2.F32 R20, -RZ, R24.H0_H0 ;  /* 0x20000018ff148230 */ /* 0x010fe40000004100 */
[--C-:B------:R-:W-:Y:S02]  /*3130*/  @!P0 HADD2.F32 R2, -RZ, R0.reuse.H1_H1 ;  /* 0x30000000ff028230 */ /* 0x100fe40000004100 */
[----:B------:R-:W-:Y:S02]  /*3140*/  @!P0 HADD2.F32 R5, -RZ, R3.H1_H1 ;  /* 0x30000003ff058230 */ /* 0x000fe40000004100 */
[----:B------:R-:W-:Y:S02]  /*3150*/  @!P0 HADD2.F32 R21, -RZ, R0.H0_H0 ;  /* 0x20000000ff158230 */ /* 0x000fe40000004100 */
[C---:B------:R-:W-:Y:S01]  /*3160*/  @!P0 FMUL.FTZ R3, R2.reuse, R20 ;  /* 0x0000001402038220 */ /* 0x040fe20000410000 */
[----:B------:R-:W-:Y:S02]  /*3170*/  @!P0 HADD2.F32 R22, -RZ, R24.H1_H1 ;  /* 0x30000018ff168230 */ /* 0x000fe40000004100 */
[-C--:B------:R-:W-:Y:S01]  /*3180*/  @!P0 FMUL.FTZ R0, R2, R8.reuse ;  /* 0x0000000802008220 */ /* 0x080fe20000410000 */
[--C-:B------:R-:W-:Y:S02]  /*3190*/  @!P0 HADD2.F32 R23, -RZ, R25.reuse.H0_H0 ;  /* 0x20000019ff178230 */ /* 0x100fe40000004100 */
[----:B------:R-:W-:Y:S02]  /*31a0*/  @!P0 HADD2.F32 R24, -RZ, R25.H1_H1 ;  /* 0x30000019ff188230 */ /* 0x000fe40000004100 */
[----:B------:R-:W-:Y:S01]  /*31b0*/  @!P0 FFMA.FTZ R25, R21, R8, -R3 ;  /* 0x0000000815198223 */ /* 0x000fe20000010803 */
[----:B------:R-:W-:Y:S01]  /*31c0*/  @!P0 MOV R8, R18 ;  /* 0x0000001200088202 */ /* 0x000fe20000000f00 */
[--C-:B------:R-:W-:Y:S01]  /*31d0*/  @!P0 HADD2.F32 R2, -RZ, R7.reuse.H1_H1 ;  /* 0x30000007ff028230 */ /* 0x100fe20000004100 */
[----:B------:R-:W-:Y:S01]  /*31e0*/  @!P0 MOV R3, R19 ;  /* 0x0000001300038202 */ /* 0x000fe20000000f00 */
[----:B------:R-:W-:Y:S01]  /*31f0*/  @!P0 FFMA.FTZ R0, R20, R21, R0 ;  /* 0x0000001514008223 */ /* 0x000fe20000010000 */
[----:B------:R-:W-:Y:S02]  /*3200*/  @!P0 HADD2.F32 R21, -RZ, R7.H0_H0 ;  /* 0x20000007ff158230 */ /* 0x000fe40000004100 */
[----:B------:R-:W-:Y:S01]  /*3210*/  @!P0 FMUL.FTZ R27, R2, R22 ;  /* 0x00000016021b8220 */ /* 0x000fe20000410000 */
[--C-:B------:R-:W-:Y:S01]  /*3220*/  @!P0 HADD2.F32 R20, -RZ, R8.reuse.H1_H1 ;  /* 0x30000008ff148230 */ /* 0x100fe20000004100 */
[----:B------:R-:W-:Y:S01]  /*3230*/  @!P0 F2FP.F16.F32.PACK_AB R0, R0, R25 ;  /* 0x000000190000823e */ /* 0x000fe200000000ff */
[-C--:B------:R-:W-:Y:S01]  /*3240*/  @!P0 FMUL.FTZ R2, R2, R6.reuse ;  /* 0x0000000602028220 */ /* 0x080fe20000410000 */
[----:B------:R-:W-:Y:S01]  /*3250*/  @!P0 FFMA.FTZ R27, R21, R6, -R27 ;  /* 0x00000006151b8223 */ /* 0x000fe2000001081b */
[----:B------:R-:W-:Y:S01]  /*3260*/  @!P0 HADD2.F32 R6, -RZ, R8.H0_H0 ;  /* 0x20000008ff068230 */ /* 0x000fe20000004100 */
[----:B------:R-:W-:Y:S01]  /*3270*/  @!P0 MOV R16, R0 ;  /* 0x0000000000108202 */ /* 0x000fe20000000f00 */
[----:B------:R-:W-:Y:S01]  /*3280*/  @!P0 FMUL.FTZ R31, R20, R23 ;  /* 0x00000017141f8220 */ /* 0x000fe20000410000 */
[--C-:B------:R-:W-:Y:S02]  /*3290*/  @!P0 HADD2.F32 R7, -RZ, R3.reuse.H1_H1 ;  /* 0x30000003ff078230 */ /* 0x100fe40000004100 */
[----:B------:R-:W-:Y:S01]  /*32a0*/  @!P0 FFMA.FTZ R2, R22, R21, R2 ;  /* 0x0000001516028223 */ /* 0x000fe20000010002 */
[----:B------:R-:W-:Y:S02]  /*32b0*/  @!P0 HADD2.F32 R8, -RZ, R3.H0_H0 ;  /* 0x20000003ff088230 */ /* 0x000fe40000004100 */
[-C--:B------:R-:W-:Y:S01]  /*32c0*/  @!P0 FMUL.FTZ R3, R20, R4.reuse ;  /* 0x0000000414038220 */ /* 0x080fe20000410000 */
[----:B------:R-:W-:Y:S01]  /*32d0*/  @!P0 FFMA.FTZ R20, R6, R4, -R31 ;  /* 0x0000000406148223 */ /* 0x000fe2000001081f */
[C---:B------:R-:W-:Y:S01]  /*32e0*/  @!P0 FMUL.FTZ R30, R7.reuse, R24 ;  /* 0x00000018071e8220 */ /* 0x040fe20000410000 */
[----:B------:R-:W-:Y:S01]  /*32f0*/  @!P0 F2FP.F16.F32.PACK_AB R2, R2, R27 ;  /* 0x0000001b0202823e */ /* 0x000fe200000000ff */
[----:B------:R-:W-:Y:S01]  /*3300*/  @!P0 FMUL.FTZ R4, R7, R5 ;  /* 0x0000000507048220 */ /* 0x000fe20000410000 */
[----:B------:R-:W-:Y:S01]  /*3310*/  LEA.HI.X R27, R46, R29, R47, 0x7, P1 ;  /* 0x0000001d2e1b7211 */ /* 0x000fe200008f3c2f */
[----:B------:R-:W-:Y:S01]  /*3320*/  @!P0 FFMA.FTZ R3, R23, R6, R3 ;  /* 0x0000000617038223 */ /* 0x000fe20000010003 */
[----:B------:R-:W-:Y:S01]  /*3330*/  @!P0 MOV R17, R2 ;  /* 0x0000000200118202 */ /* 0x000fe20000000f00 */
[----:B------:R-:W-:Y:S01]  /*3340*/  @!P0 FFMA.FTZ R30, R8, R5, -R30 ;  /* 0x00000005081e8223 */ /* 0x000fe2000001081e */
[----:B------:R-:W-:Y:S02]  /*3350*/  @!P0 FFMA.FTZ R4, R24, R8, R4 ;  /* 0x0000000818048223 */ /* 0x000fe40000010004 */
[----:B------:R-:W-:Y:S03]  /*3360*/  @!P0 F2FP.F16.F32.PACK_AB R3, R3, R20 ;  /* 0x000000140303823e */ /* 0x000fe600000000ff */
[----:B------:R-:W-:Y:S02]  /*3370*/  @!P0 F2FP.F16.F32.PACK_AB R4, R4, R30 ;  /* 0x0000001e0404823e */ /* 0x000fe400000000ff */
[----:B------:R-:W-:Y:S02]  /*3380*/  @!P0 MOV R18, R3 ;  /* 0x0000000300128202 */ /* 0x000fe40000000f00 */
[----:B------:R-:W-:Y:S05]  /*3390*/  @!P0 MOV R19, R4 ;  /* 0x0000000400138202 */ /* 0x000fea0000000f00 */
[----:B------:R1:W-:Y:S02]  /*33a0*/  STG.E.128 desc[UR6][R26.64], R16 ;  /* 0x000000101a007986 */ /* 0x0003e4000c101d06 */
.L_x_4100:
[----:B------:R-:W-:Y:S05]  /*33b0*/  BSYNC.RECONVERGENT B0 ;  /* 0x0000000000007941 */ /* 0x000fea0003800200 */
.L_x_4099:
[----:B-1----:R-:W1:Y:S01]  /*33c0*/  LDC R16, c[0x0][0x450] ;  /* 0x00011400ff107b82 */ /* 0x002e620000000800 */
[----:B----4-:R-:W-:Y:S05]  /*33d0*/  IMAD.U32 R28, R28, -0x40, RZ ;  /* 0xffffffc01c1c7824 */ /* 0x010fea00078e00ff */
[C---:B------:R-:W-:Y:S02]  /*33e0*/  LEA R14, P1, R28.reuse, R14, 0x1 ;  /* 0x0000000e1c0e7211 */ /* 0x040fe400078208ff */
[C---:B------:R-:W-:Y:S02]  /*33f0*/  LEA R32, P0, R28.reuse, R32, 0x1 ;  /* 0x000000201c207211 */ /* 0x040fe400078008ff */
[C---:B------:R-:W-:Y:S02]  /*3400*/  LEA.HI.X.SX32 R15, R28.reuse, R15, 0x1, P1 ;  /* 0x0000000f1c0f7211 */ /* 0x040fe400008f0eff */
[----:B------:R-:W-:Y:S01]  /*3410*/  LEA.HI.X.SX32 R33, R28, R33, 0x1, P0 ;  /* 0x000000211c217211 */ /* 0x000fe200000f0eff */
[----:B------:R-:W-:Y:S05]  /*3420*/  BRA `(.L_x_4091) ;  /* 0x0000001800547947 */ /* 0x000fea0003800000 */
.L_x_4092:
[----:B------:R-:W-:Y:S01]  /*3430*/  LEA.HI R18, R16, R16, RZ, 0x1 ;  /* 0x0000001010127211 */ /* 0x000fe200078f08ff */
[----:B------:R-:W2:Y:S01]  /*3440*/  LDC.64 R52, c[0x0][0x4a8] ;  /* 0x00012a00ff347b82 */ /* 0x000ea20000000a00 */
[----:B------:R-:W-:Y:S01]  /*3450*/  SHF.R.U32.HI R17, RZ, 0x1, R16 ;  /* 0x00000001ff117819 */ /* 0x000fe20000011610 */
[----:B------:R-:W-:Y:S01]  /*3460*/  BSSY.RECONVERGENT B0, `(.L_x_4101) ;  /* 0x0000062000007945 */ /* 0x000fe20003800200 */
[----:B------:R-:W-:Y:S02]  /*3470*/  SHF.R.S32.HI R18, RZ, 0x1, R18 ;  /* 0x00000001ff127819 */ /* 0x000fe40000011412 */
[----:B------:R-:W-:Y:S03]  /*3480*/  ISETP.GE.U32.AND P1, PT, R12, R17, PT ;  /* 0x000000110c00720c */ /* 0x000fe60003f26070 */
[----:B------:R-:W4:Y:S01]  /*3490*/  LDC R88, c[0x0][0x450] ;  /* 0x00011400ff587b82 */ /* 0x000f220000000800 */
[----:B------:R-:W-:Y:S05]  /*34a0*/  IMAD.MOV R18, RZ, RZ, -R18 ;  /* 0x000000ffff127224 */ /* 0x000fea00078e0a12 */
[----:B------:R-:W-:Y:S02]  /*34b0*/  SEL R17, R17, R18, !P1 ;  /* 0x0000001211117207 */ /* 0x000fe40004800000 */
[C---:B--2---:R-:W-:Y:S04]  /*34c0*/  LEA R20, P0, R52.reuse, R10, 0x6 ;  /* 0x0000000a34147211 */ /* 0x044fe800078030ff */
[----:B------:R-:W-:Y:S01]  /*34d0*/  LEA.HI.X R21, R52, R9, R53, 0x6, P0 ;  /* 0x0000000934157211 */ /* 0x000fe200000f3435 */
[----:B------:R-:W-:Y:S08]  /*34e0*/  @!P6 BRA `(.L_x_4102) ;  /* 0x000000040064e947 */ /* 0x000ff00003800000 */
[----:B------:R-:W-:Y:S02]  /*34f0*/  ISETP.GE.AND P0, PT, R12, R16, PT ;  /* 0x000000100c00720c */ /* 0x000fe40003f06270 */
[----:B------:R-:W-:Y:S05]  /*3500*/  MOV R8, R10 ;  /* 0x0000000a00087202 */ /* 0x000fea0000000f00 */
[----:B------:R-:W2:Y:S06]  /*3510*/  LDG.E.128 R40, desc[UR6][R8.64] ;  /* 0x0000000608287981 */ /* 0x000eac000c1e1d00 */
[----:B-1----:R-:W-:Y:S01]  /*3520*/  @!P0 IMAD.WIDE R4, R17, 0x2, R8 ;  /* 0x0000000211048825 */ /* 0x002fe200078e0208 */
[----:B------:R-:W-:Y:S02]  /*3530*/  @!P0 SEL R3, R18, RZ, P1 ;  /* 0x000000ff12038207 */ /* 0x000fe40000800000 */
[----:B------:R-:W-:Y:S02]  /*3540*/  @!P0 SHF.R.S32.HI R0, RZ, 0x1f, R18 ;  /* 0x0000001fff008819 */ /* 0x000fe40000011412 */
[C---:B------:R-:W-:Y:S01]  /*3550*/  @!P0 SHF.L.U32 R2, R3.reuse, 0x1, RZ ;  /* 0x0000000103028819 */ /* 0x040fe200000006ff */
[----:B------:R-:W5:Y:S01]  /*3560*/  @!P0 LDG.E.128 R4, desc[UR6][R4.64] ;  /* 0x0000000604048981 */ /* 0x000f62000c1e1d00 */
        /* <DEDUP_REMOVED lines=81> */
.L_x_4102:
[----:B---3--:R-:W-:Y:S05]  /*3a80*/  BSYNC.RECONVERGENT B0 ;  /* 0x0000000000007941 */ /* 0x008fea0003800200 */
.L_x_4101:
[----:B------:R-:W-:Y:S04]  /*3a90*/  BSSY.RECONVERGENT B0, `(.L_x_4103) ;  /* 0x000005e000007945 */ /* 0x000fe80003800200 */
[----:B------:R-:W-:Y:S05]  /*3aa0*/  @!P5 BRA `(.L_x_4104) ;  /* 0x000000040070d947 */ /* 0x000fea0003800000 */
[----:B------:R-:W-:Y:S01]  /*3ab0*/  ISETP.GE.AND P0, PT, R12, R16, PT ;  /* 0x000000100c00720c */ /* 0x000fe20003f06270 */
[----:B--2---:R-:W2:Y:S11]  /*3ac0*/  LDG.E.128 R40, desc[UR6][R20.64] ;  /* 0x0000000614287981 */ /* 0x004eb6000c1e1d00 */
[----:B------:R-:W-:Y:S01]  /*3ad0*/  @!UPT UIADD3 URZ, UPT, UPT, URZ, URZ, URZ ;  /* 0x000000fffffff290 */ /* 0x000fe2000fffe0ff */
[----:B-1----:R-:W-:Y:S01]  /*3ae0*/  @!P0 IMAD.WIDE R4, R17, 0x2, R20 ;  /* 0x0000000211048825 */ /* 0x002fe200078e0214 */
[----:B------:R-:W-:Y:S02]  /*3af0*/  @!P0 SEL R3, R18, RZ, P1 ;  /* 0x000000ff12038207 */ /* 0x000fe40000800000 */
[----:B------:R-:W-:Y:S02]  /*3b00*/  @!P0 SHF.L.U32 R0, R11, 0x5, RZ ;  /* 0x000000050b008819 */ /* 0x000fe400000006ff */
[----:B------:R-:W-:Y:S01]  /*3b10*/  @!P0 SHF.R.S32.HI R2, RZ, 0x1f, R18 ;  /* 0x0000001fff028819 */ /* 0x000fe20000011412 */
[----:B------:R-:W3:Y:S01]  /*3b20*/  @!P0 LDG.E.128 R4, desc[UR6][R4.64] ;  /* 0x0000000604048981 */ /* 0x000ee2000c1e1d00 */
        /* <DEDUP_REMOVED lines=84> */
.L_x_4104:
[----:B------:R-:W-:Y:S05]  /*4070*/  BSYNC.RECONVERGENT B0 ;  /* 0x0000000000007941 */ /* 0x000fea0003800200 */
.L_x_4103:
[----:B------:R-:W-:Y:S04]  /*4080*/  BSSY.RECONVERGENT B0, `(.L_x_4105) ;  /* 0x0000063000007945 */ /* 0x000fe80003800200 */
[----:B------:R-:W-:Y:S05]  /*4090*/  @!P4 BRA `(.L_x_4106) ;  /* 0x000000040084c947 */ /* 0x000fea0003800000 */
        /* <DEDUP_REMOVED lines=97> */
.L_x_4106:
[----:B------:R-:W-:Y:S05]  /*46b0*/  BSYNC.RECONVERGENT B0 ;  /* 0x0000000000007941 */ /* 0x000fea0003800200 */
.L_x_4105:
[----:B------:R-:W-:Y:S04]  /*46c0*/  BSSY.RECONVERGENT B0, `(.L_x_4107) ;  /* 0x0000061000007945 */ /* 0x000fe80003800200 */
[----:B------:R-:W-:Y:S05]  /*46d0*/  @!P3 BRA `(.L_x_4108) ;  /* 0x00000004007cb947 */ /* 0x000fea0003800000 */
        /* <DEDUP_REMOVED lines=95> */
.L_x_4108:
[----:B------:R-:W-:Y:S05]  /*4cd0*/  BSYNC.RECONVERGENT B0 ;  /* 0x0000000000007941 */ /* 0x000fea0003800200 */
.L_x_4107:
[----:B-1----:R-:W-:Y:S01]  /*4ce0*/  MOV R5, R72 ;  /* 0x0000004800057202 */ /* 0x002fe20000000f00 */
[----:B------:R-:W1:Y:S01]  /*4cf0*/  LDC R16, c[0x0][0x450] ;  /* 0x00011400ff107b82 */ /* 0x000e620000000800 */
[----:B--2---:R-:W-:Y:S01]  /*4d00*/  MOV R3, R70 ;  /* 0x0000004600037202 */ /* 0x004fe20000000f00 */
[----:B----4-:R-:W-:Y:S02]  /*4d10*/  IMAD.U32 R88, R88, -0x40, RZ ;  /* 0xffffffc058587824 */ /* 0x010fe400078e00ff */
[----:B------:R-:W-:Y:S02]  /*4d20*/  IMAD.MOV.U32 R4, RZ, RZ, R73 ;  /* 0x000000ffff047224 */ /* 0x000fe400078e0049 */
[----:B------:R-:W-:Y:S03]  /*4d30*/  IMAD.MOV.U32 R2, RZ, RZ, R71 ;  /* 0x000000ffff027224 */ /* 0x000fe600078e0047 */
[C---:B------:R-:W-:Y:S02]  /*4d40*/  LEA R73, P1, R88.reuse, R4, 0x1 ;  /* 0x0000000458497211 */ /* 0x040fe400078208ff */
[C---:B------:R-:W-:Y:S02]  /*4d50*/  LEA R71, P0, R88.reuse, R2, 0x1 ;  /* 0x0000000258477211 */ /* 0x040fe400078008ff */
[C---:B------:R-:W-:Y:S02]  /*4d60*/  LEA.HI.X.SX32 R72, R88.reuse, R5, 0x1, P1 ;  /* 0x0000000558487211 */ /* 0x040fe400008f0eff */
[----:B------:R-:W-:Y:S09]  /*4d70*/  LEA.HI.X.SX32 R70, R88, R3, 0x1, P0 ;  /* 0x0000000358467211 */ /* 0x000ff200000f0eff */
.L_x_4091:
[----:B---3--:R-:W-:Y:S05]  /*4d80*/  BSYNC.RECONVERGENT B1 ;  /* 0x0000000000017941 */ /* 0x008fea0003800200 */
.L_x_4089:
[----:B------:R-:W-:Y:S01]  /*4d90*/  ISETP.NE.U32.AND P3, PT, RZ, UR12, PT ;  /* 0x0000000cff007c0c */ /* 0x000fe2000bf65070 */
[----:B------:R-:W-:Y:S03]  /*4da0*/  VIADD R79, R79, 0xffffff80 ;  /* 0xffffff804f4f7836 */ /* 0x000fe60000000000 */
[----:B------:R-:W-:Y:S11]  /*4db0*/  ISETP.NE.AND.EX P3, PT, RZ, UR13, PT, P3 ;  /* 0x0000000dff007c0c */ /* 0x000ff6000bf65330 */
[----:B------:R-:W-:Y:S02]  /*4dc0*/  @!UPT UIADD3 URZ, UPT, UPT, URZ, URZ, URZ ;  /* 0x000000fffffff290 */ /* 0x000fe4000fffe0ff */
[----:B----4-:R-:W-:Y:S02]  /*4dd0*/  @!P3 IMAD.MOV.U32 R3, RZ, RZ, RZ ;  /* 0x000000ffff03b224 */ /* 0x010fe400078e00ff */
        /* <DEDUP_REMOVED lines=15> */
[----:B------:R-:W3:Y:S01]  /*4ed0*/  LDC R2, c[0x0][0x4f0] ;  /* 0x00013c00ff027b82 */ /* 0x000ee20000000800 */
[----:B------:R-:W-:Y:S02]  /*4ee0*/  MOV R18, RZ ;  /* 0x000000ff00127202 */ /* 0x000fe40000000f00 */
[----:B--2---:R-:W-:Y:S02]  /*4ef0*/  IABS R6, R79 ;  /* 0x0000004f00067213 */ /* 0x004fe40000000000 */
[----:B------:R-:W-:Y:S02]  /*4f00*/  IABS R8, R65 ;  /* 0x0000004100087213 */ /* 0x000fe40000000000 */
[----:B---3--:R-:W-:Y:S04]  /*4f10*/  IABS R0, R2 ;  /* 0x0000000200007213 */ /* 0x008fe80000000000 */
        /* <DEDUP_REMOVED lines=64> */
.L_x_4109:
[----:B------:R-:W-:Y:S02]  /*5320*/  IADD3 R69, P1, PT, R69, UR15, RZ ;  /* 0x0000000f45457c10 */ /* 0x000fe4000ff3e0ff */
[----:B------:R-:W-:Y:S02]  /*5330*/  IADD3 R10, P0, PT, R10, UR17, RZ ;  /* 0x000000110a0a7c10 */ /* 0x000fe4000ff1e0ff */
[----:B------:R-:W-:Y:S02]  /*5340*/  IADD3.X R68, PT, PT, R68, UR5, RZ, P1, !PT ;  /* 0x0000000544447c10 */ /* 0x000fe40008ffe4ff */
[----:B------:R-:W-:Y:S01]  /*5350*/  IADD3.X R9, PT, PT, R9, UR16, RZ, P0, !PT ;  /* 0x0000001009097c10 */ /* 0x000fe200087fe4ff */
[----:B------:R-:W-:Y:S08]  /*5360*/  @P2 BRA `(.L_x_4110) ;  /* 0xffffffcc002c2947 */ /* 0x000ff0000383ffff */
.L_x_4088:
[----:B------:R-:W3:Y:S01]  /*5370*/  LDC R0, c[0x0][0x450] ;  /* 0x00011400ff007b82 */ /* 0x000ee20000000800 */
[C---:B------:R-:W-:Y:S01]  /*5380*/  IMAD.SHL.U32 R112, R55.reuse, 0x8, RZ ;  /* 0x0000000837707824 */ /* 0x040fe200078e00ff */
[----:B------:R-:W-:Y:S01]  /*5390*/  LOP3.LUT R113, R55, 0x18, RZ, 0xc0, !PT ;  /* 0x0000001837717812 */ /* 0x000fe200078ec0ff */
[----:B------:R-:W-:Y:S01]  /*53a0*/  UMOV UR4, 0x400 ;  /* 0x0000040000047882 */ /* 0x000fe20000000000 */
[----:B------:R-:W-:Y:S02]  /*53b0*/  BSSY.RECONVERGENT B2, `(.L_x_4111) ;  /* 0x0000187000027945 */ /* 0x000fe40003800200 */
[C---:B------:R-:W-:Y:S02]  /*53c0*/  LOP3.LUT R4, R112.reuse, 0xd8, RZ, 0xc0, !PT ;  /* 0x000000d870047812 */ /* 0x040fe400078ec0ff */
[----:B------:R-:W4:Y:S01]  /*53d0*/  S2UR UR5, SR_CgaCtaId ;  /* 0x00000000000579c3 */ /* 0x000f220000008800 */
[----:B------:R-:W-:Y:S02]  /*53e0*/  LOP3.LUT R114, R112, 0x1f20, RZ, 0xc0, !PT ;  /* 0x00001f2070727812 */ /* 0x000fe400078ec0ff */
[----:B------:R-:W-:-:S04]  /*53f0*/  LOP3.LUT R4, R4, R113, RZ, 0x3c, !PT ;  /* 0x0000007104047212 */ /* 0x000fc800078e3cff */
[----:B------:R-:W-:Y:S01]  /*5400*/  LOP3.LUT R114, R114, R4, RZ, 0xfc, !PT ;  /* 0x0000000472727212 */ /* 0x000fe200078efcff */
[----:B------:R-:W1:Y:S08]  /*5410*/  LDC.64 R2, c[0x0][0x3b0] ;  /* 0x0000ec00ff027b82 */ /* 0x000e700000000a00 */
[----:B------:R-:W-:Y:S01]  /*5420*/  BAR.SYNC.DEFER_BLOCKING 0x0 ;  /* 0x0000000000007b1d */ /* 0x000fe20000010000 */
[----:B---3--:R-:W-:Y:S01]  /*5430*/  ISETP.NE.AND P0, PT, R0, RZ, PT ;  /* 0x000000ff0000720c */ /* 0x008fe20003f05270 */
[----:B----4-:R-:W-:-:S06]  /*5440*/  ULEA UR5, UR5, UR4, 0x18 ;  /* 0x0000000405057291 */ /* 0x010fcc000f8ec0ff */
[----:B------:R-:W-:Y:S02]  /*5450*/  LEA R114, R114, UR5, 0x1 ;  /* 0x0000000572727c11 */ /* 0x000fe4000f8e08ff */
[C---:B-1----:R-:W-:Y:S01]  /*5460*/  SHF.L.U64.HI R14, R2.reuse, 0x5, R3 ;  /* 0x00000005020e7819 */ /* 0x042fe20000010203 */
[----:B------:R-:W-:-:S03]  /*5470*/  IMAD.SHL.U32 R15, R2, 0x20, RZ ;  /* 0x00000020020f7824 */ /* 0x000fc600078e00ff */
[----:B------:R-:W-:Y:S05]  /*5480*/  @P0 BRA `(.L_x_4112) ;  /* 0x0000000000580947 */ /* 0x000fea0003800000 */
[----:B------:R-:W1:Y:S01]  /*5490*/  LDCU.64 UR8, c[0x0][0x380] ;  /* 0x00007000ff0877ac */ /* 0x000e620008000a00 */
[----:B------:R-:W-:Y:S01]  /*54a0*/  IMAD.IADD R57, R104, 0x1, -R57 ;  /* 0x0000000168397824 */ /* 0x000fe200078e0a39 */
[----:B------:R-:W-:Y:S01]  /*54b0*/  BSSY.RECONVERGENT B0, `(.L_x_4113) ;  /* 0x000000b000007945 */ /* 0x000fe20003800200 */
[----:B--2---:R-:W-:-:S03]  /*54c0*/  VIADD R20, R80, 0x20 ;  /* 0x0000002050147836 */ /* 0x004fc60000000000 */
        /* <DEDUP_REMOVED lines=9> */
.L_x_4114:
[----:B------:R-:W-:Y:S05]  /*5560*/  BSYNC.RECONVERGENT B0 ;  /* 0x0000000000007941 */ /* 0x000fea0003800200 */
.L_x_4113:
        /* <DEDUP_REMOVED lines=8> */
.L_x_4112:
[----:B------:R-:W1:Y:S01]  /*55f0*/  LDC.64 R2, c[0x0][0x470] ;  /* 0x00011c00ff027b82 */ /* 0x000e620000000a00 */
[----:B------:R-:W3:Y:S01]  /*5600*/  LDCU.64 UR8, c[0x0][0x380] ;  /* 0x00007000ff0877ac */ /* 0x000ee20008000a00 */
[----:B-1----:R-:W-:-:S04]  /*5610*/  ISETP.NE.U32.AND P0, PT, R2, RZ, PT ;  /* 0x000000ff0200720c */ /* 0x002fc80003f05070 */
[----:B------:R-:W-:-:S13]  /*5620*/  ISETP.NE.AND.EX P0, PT, R3, RZ, PT, P0 ;  /* 0x000000ff0300720c */ /* 0x000fda0003f05300 */
[----:B------:R-:W-:Y:S01]  /*5630*/  @P0 LEA R4, P1, R56, R2, 0x2 ;  /* 0x0000000238040211 */ /* 0x000fe200078210ff */
[----:B------:R-:W-:-:S03]  /*5640*/  IMAD.MOV.U32 R2, RZ, RZ, RZ ;  /* 0x000000ffff027224 */ /* 0x000fc600078e00ff */
[----:B-----5:R-:W-:-:S05]  /*5650*/  @P0 LEA.HI.X R5, R56, R3, RZ, 0x2, P1 ;  /* 0x0000000338050211 */ /* 0x020fca00008f14ff */
[----:B------:R1:W4:Y:S01]  /*5660*/  @P0 LDG.E R2, desc[UR6][R4.64] ;  /* 0x0000000604020981 */ /* 0x000322000c1e1900 */
[----:B------:R-:W2:Y:S01]  /*5670*/  LDCU.U8 UR4, c[0x0][0x533] ;  /* 0x0000a660ff0477ac */ /* 0x000ea20008000000 */
[----:B------:R-:W-:Y:S01]  /*5680*/  IMAD.SHL.U32 R3, R55, 0x4, RZ ;  /* 0x0000000437037824 */ /* 0x000fe200078e00ff */
[----:B---3--:R-:W-:Y:S01]  /*5690*/  LEA R26, P0, R82, UR8, 0x1 ;  /* 0x00000008521a7c11 */ /* 0x008fe2000f8008ff */
[----:B------:R-:W-:-:S03]  /*56a0*/  IMAD.SHL.U32 R24, R11, 0x20, RZ ;  /* 0x000000200b187824 */ /* 0x000fc600078e00ff */
[----:B------:R-:W-:Y:S02]  /*56b0*/  LOP3.LUT R3, R3, 0xc, RZ, 0xc0, !PT ;  /* 0x0000000c03037812 */ /* 0x000fe400078ec0ff */
[----:B------:R-:W-:Y:S01]  /*56c0*/  LEA.HI.X R27, R82, UR9, R58, 0x1, P0 ;  /* 0x00000009521b7c11 */ /* 0x000fe200080f0c3a */
[----:B--2---:R-:W-:Y:S02]  /*56d0*/  UISETP.NE.AND UP0, UPT, UR4, URZ, UPT ;  /* 0x000000ff0400728c */ /* 0x004fe4000bf05270 */
[----:B-1----:R-:W-:-:S04]  /*56e0*/  IMAD R4, R80, R11, R3 ;  /* 0x0000000b50047224 */ /* 0x002fc800078e0203 */
        /* <DEDUP_REMOVED lines=70> */
.L_x_4120:
[----:B------:R-:W-:Y:S05]  /*5b50*/  BSYNC.RECONVERGENT B0 ;  /* 0x0000000000007941 */ /* 0x000fea0003800200 */
.L_x_4119:
[----:B-----5:R2:W-:Y:S02]  /*5b60*/  STS.128 [R114], R8 ;  /* 0x0000000872007388 */ /* 0x0205e40000000c00 */
.L_x_4118:
[----:B------:R-:W-:Y:S05]  /*5b70*/  BSYNC.RECONVERGENT B1 ;  /* 0x0000000000017941 */ /* 0x000fea0003800200 */
.L_x_4117:
        /* <DEDUP_REMOVED lines=64> */
.L_x_4122:
[----:B------:R-:W-:Y:S05]  /*5f80*/  BSYNC.RECONVERGENT B0 ;  /* 0x0000000000007941 */ /* 0x000fea0003800200 */
.L_x_4121:
[----:B-----5:R4:W-:Y:S01]  /*5f90*/  STS.128 [R114+0x800], R8 ;  /* 0x0008000872007388 */ /* 0x0209e20000000c00 */
[----:B------:R-:W-:Y:S05]  /*5fa0*/  BRA `(.L_x_4115) ;  /* 0x0000000c001c7947 */ /* 0x000fea0003800000 */
.L_x_4116:
        /* <DEDUP_REMOVED lines=100> */
.L_x_4126:
[----:B------:R-:W-:Y:S05]  /*65f0*/  BSYNC.RECONVERGENT B0 ;  /* 0x0000000000007941 */ /* 0x000fea0003800200 */
.L_x_4125:
[----:B-----5:R2:W-:Y:S02]  /*6600*/  STS.128 [R114], R20 ;  /* 0x0000001472007388 */ /* 0x0205e40000000c00 */
.L_x_4124:
[----:B------:R-:W-:Y:S05]  /*6610*/  BSYNC.RECONVERGENT B1 ;  /* 0x0000000000017941 */ /* 0x000fea0003800200 */
.L_x_4123:
        /* <DEDUP_REMOVED lines=94> */
.L_x_4128:
[----:B------:R-:W-:Y:S05]  /*6c00*/  BSYNC.RECONVERGENT B0 ;  /* 0x0000000000007941 */ /* 0x000fea0003800200 */
.L_x_4127:
[----:B-----5:R3:W-:Y:S02]  /*6c10*/  STS.128 [R114+0x800], R16 ;  /* 0x0008001072007388 */ /* 0x0207e40000000c00 */
.L_x_4115:
[----:B------:R-:W-:Y:S05]  /*6c20*/  BSYNC.RECONVERGENT B2 ;  /* 0x0000000000027941 */ /* 0x000fea0003800200 */
.L_x_4111:
[----:B-12---:R-:W-:Y:S01]  /*6c30*/  IMAD R2, R50, -0x80, R51 ;  /* 0xffffff8032027824 */ /* 0x006fe200078e0233 */
[C---:B------:R-:W-:Y:S01]  /*6c40*/  IADD3 R4, PT, PT, R80.reuse, 0x40, RZ ;  /* 0x0000004050047810 */ /* 0x040fe20007ffe0ff */
[----:B------:R-:W1:Y:S01]  /*6c50*/  S2R R87, SR_TID.X ;  /* 0x0000000000577919 */ /* 0x000e620000002100 */
[----:B------:R-:W-:Y:S01]  /*6c60*/  IADD3 R0, PT, PT, R80, 0x60, RZ ;  /* 0x0000006050007810 */ /* 0x000fe20007ffe0ff */
[----:B------:R-:W2:Y:S01]  /*6c70*/  LDCU.64 UR8, c[0x0][0x508] ;  /* 0x0000a100ff0877ac */ /* 0x000ea20008000a00 */
[----:B------:R-:W-:Y:S02]  /*6c80*/  IADD3 R2, PT, PT, R2, 0x80, RZ ;  /* 0x0000008002027810 */ /* 0x000fe40007ffe0ff */
[----:B------:R-:W-:Y:S02]  /*6c90*/  SHF.L.U32 R3, R46, 0x6, RZ ;  /* 0x000000062e037819 */ /* 0x000fe400000006ff */
[-C--:B------:R-:W-:Y:S02]  /*6ca0*/  ISETP.GE.AND P4, PT, R4, R2.reuse, PT ;  /* 0x000000020400720c */ /* 0x080fe40003f86270 */
[----:B------:R-:W-:-:S02]  /*6cb0*/  ISETP.GE.AND P3, PT, R0, R2, PT ;  /* 0x000000020000720c */ /* 0x000fc40003f66270 */
[-C--:B------:R-:W-:Y:S02]  /*6cc0*/  ISETP.GE.AND P6, PT, R80, R2.reuse, PT ;  /* 0x000000025000720c */ /* 0x080fe40003fc6270 */
[----:B------:R-:W-:Y:S02]  /*6cd0*/  ISETP.GE.AND P5, PT, R20, R2, PT ;  /* 0x000000021400720c */ /* 0x000fe40003fa6270 */
[----:B------:R-:W-:Y:S02]  /*6ce0*/  SHF.L.U64.HI R48, R46, 0x6, R47 ;  /* 0x000000062e307819 */ /* 0x000fe4000001022f */
[----:B----4-:R-:W-:Y:S02]  /*6cf0*/  IADD3 R8, P0, PT, R3, R106, RZ ;  /* 0x0000006a03087210 */ /* 0x010fe40007f1e0ff */
[----:B-----5:R-:W-:Y:S02]  /*6d00*/  SHF.L.U32 R5, R44, 0x6, RZ ;  /* 0x000000062c057819 */ /* 0x020fe400000006ff */
[----:B------:R-:W-:-:S02]  /*6d10*/  IADD3.X R9, PT, PT, R48, R105, RZ, P0, !PT ;  /* 0x0000006930097210 */ /* 0x000fc400007fe4ff */
[----:B------:R-:W-:Y:S02]  /*6d20*/  @!P4 IADD3 R6, P1, PT, R8, R3, RZ ;  /* 0x000000030806c210 */ /* 0x000fe40007f3e0ff */
[C---:B------:R-:W-:Y:S02]  /*6d30*/  @!P3 LEA R10, P0, R46.reuse, R8, 0x7 ;  /* 0x000000082e0ab211 */ /* 0x040fe400078038ff */
[----:B------:R-:W-:Y:S02]  /*6d40*/  @!P6 MOV R12, R106 ;  /* 0x0000006a000ce202 */ /* 0x000fe40000000f00 */
[----:B------:R-:W-:Y:S02]  /*6d50*/  @!P6 MOV R13, R105 ;  /* 0x00000069000de202 */ /* 0x000fe40000000f00 */
[----:B------:R-:W-:Y:S02]  /*6d60*/  @!P4 IADD3.X R7, PT, PT, R9, R48, RZ, P1, !PT ;  /* 0x000000300907c210 */ /* 0x000fe40000ffe4ff */
[----:B------:R-:W-:Y:S01]  /*6d70*/  @!P3 LEA.HI.X R11, R46, R9, R47, 0x7, P0 ;  /* 0x000000092e0bb211 */ /* 0x000fe200000f3c2f */
[----:B------:R-:W-:Y:S01]  /*6d80*/  @!PT LDS RZ, [RZ] ;  /* 0x00000000fffff984 */ /* 0x000fe20000000800 */
[----:B------:R-:W-:Y:S01]  /*6d90*/  @!PT LDS RZ, [RZ] ;  /* 0x00000000fffff984 */ /* 0x000fe20000000800 */
[----:B------:R-:W-:Y:S01]  /*6da0*/  @!PT LDS RZ, [RZ] ;  /* 0x00000000fffff984 */ /* 0x000fe20000000800 */
[----:B------:R-:W-:Y:S01]  /*6db0*/  @!P6 LDGSTS.E.BYPASS.LTC128B.128 [R114+0x1000], desc[UR6][R12.64] ;  /* 0x010000000c72efae */ /* 0x000fe2000b981a06 */
[----:B-1----:R-:W-:-:S02]  /*6dc0*/  SHF.L.U32 R102, R87, 0x4, RZ ;  /* 0x0000000457667819 */ /* 0x002fc400000006ff */
[C---:B------:R-:W-:Y:S01]  /*6dd0*/  SHF.L.U32 R41, R87.reuse, 0x5, RZ ;  /* 0x0000000557297819 */ /* 0x040fe200000006ff */
[----:B------:R1:W-:Y:S01]  /*6de0*/  @!P5 LDGSTS.E.BYPASS.LTC128B.128 [R114+0x1800], desc[UR6][R8.64] ;  /* 0x018000000872dfae */ /* 0x0003e2000b981a06 */
[----:B------:R-:W-:Y:S02]  /*6df0*/  SHF.R.U32.HI R101, RZ, 0x1, R87 ;  /* 0x00000001ff657819 */ /* 0x000fe40000011657 */
[----:B------:R-:W-:Y:S01]  /*6e00*/  SHF.L.U32 R86, R87, 0x2, RZ ;  /* 0x0000000257567819 */ /* 0x000fe200000006ff */
[----:B------:R4:W-:Y:S01]  /*6e10*/  @!P4 LDGSTS.E.BYPASS.LTC128B.128 [R114+0x2000], desc[UR6][R6.64] ;  /* 0x020000000672cfae */ /* 0x0009e2000b981a06 */
[-C--:B------:R-:W-:Y:S02]  /*6e20*/  ISETP.GE.AND P4, PT, R4, R2.reuse, PT ;  /* 0x000000020400720c */ /* 0x080fe40003f86270 */
[----:B------:R-:W-:Y:S01]  /*6e30*/  LOP3.LUT R92, R41, 0xc0, RZ, 0xc0, !PT ;  /* 0x000000c0295c7812 */ /* 0x000fe200078ec0ff */
[----:B------:R2:W-:Y:S01]  /*6e40*/  @!P3 LDGSTS.E.BYPASS.LTC128B.128 [R114+0x2800], desc[UR6][R10.64] ;  /* 0x028000000a72bfae */ /* 0x0005e2000b981a06 */
[----:B------:R-:W-:-:S02]  /*6e50*/  ISETP.GE.AND P3, PT, R0, R2, PT ;  /* 0x000000020000720c */ /* 0x000fc40003f66270 */
[----:B------:R-:W-:Y:S01]  /*6e60*/  LOP3.LUT R92, R92, 0x8, R87, 0xf8, !PT ;  /* 0x000000085c5c7812 */ /* 0x000fe200078ef857 */
[----:B------:R-:W0:Y:S01]  /*6e70*/  LDGDEPBAR ;  /* 0x00000000000079af */ /* 0x000e220000000000 */
[----:B------:R-:W-:Y:S02]  /*6e80*/  ISETP.GE.AND P2, PT, R20, R2, PT ;  /* 0x000000021400720c */ /* 0x000fe40003f46270 */
[----:B------:R-:W-:Y:S02]  /*6e90*/  SHF.L.U64.HI R4, R44, 0x6, R45 ;  /* 0x000000062c047819 */ /* 0x000fe4000001022d */
[----:B------:R-:W-:Y:S02]  /*6ea0*/  MOV R40, 0x20 ;  /* 0x0000002000287802 */ /* 0x000fe40000000f00 */
[----:B-1----:R-:W-:Y:S02]  /*6eb0*/  LOP3.LUT R9, R102, 0x100, RZ, 0xc0, !PT ;  /* 0x0000010066097812 */ /* 0x002fe400078ec0ff */
[----:B------:R-:W-:-:S02]  /*6ec0*/  LOP3.LUT R8, R101, 0x8, RZ, 0xc0, !PT ;  /* 0x0000000865087812 */ /* 0x000fc400078ec0ff */
[----:B----4-:R-:W-:Y:S02]  /*6ed0*/  LOP3.LUT R7, R86, 0x18, RZ, 0xc0, !PT ;  /* 0x0000001856077812 */ /* 0x010fe400078ec0ff */
[--C-:B------:R-:W-:Y:S02]  /*6ee0*/  LOP3.LUT R9, R9, 0x20, R41.reuse, 0xf8, !PT ;  /* 0x0000002009097812 */ /* 0x100fe400078ef829 */
[----:B------:R-:W-:Y:S01]  /*6ef0*/  LOP3.LUT R8, R8, 0xc0, R41, 0xf8, !PT ;  /* 0x000000c008087812 */ /* 0x000fe200078ef829 */
[----:B------:R-:W-:-:S04]  /*6f00*/  DEPBAR.LE SB0, 0x0 ;  /* 0x000080000000791a */ /* 0x000fc80000000000 */
[----:B------:R-:W-:Y:S02]  /*6f10*/  LOP3.LUT R92, R9, R92, R7, 0xf6, !PT ;  /* 0x0000005c095c7212 */ /* 0x000fe400078ef607 */
[----:B------:R-:W-:Y:S02]  /*6f20*/  LOP3.LUT R0, R8, R7, RZ, 0x3c, !PT ;  /* 0x0000000708007212 */ /* 0x000fe400078e3cff */
[----:B------:R-:W-:Y:S01]  /*6f30*/  LOP3.LUT R102, R102, 0x3e00, RZ, 0xc0, !PT ;  /* 0x00003e0066667812 */ /* 0x000fe200078ec0ff */
[----:B------:R-:W-:Y:S01]  /*6f40*/  BAR.SYNC.DEFER_BLOCKING 0x0 ;  /* 0x0000000000007b1d */ /* 0x000fe20000010000 */
[-C--:B------:R-:W-:Y:S02]  /*6f50*/  IADD3 R6, P0, PT, R5, R109.reuse, RZ ;  /* 0x0000006d05067210 */ /* 0x080fe40007f1e0ff */
[----:B------:R-:W-:Y:S02]  /*6f60*/  @!P6 MOV R8, R109 ;  /* 0x0000006d0008e202 */ /* 0x000fe40000000f00 */
[----:B------:R-:W-:-:S02]  /*6f70*/  @!P6 MOV R9, R108 ;  /* 0x0000006c0009e202 */ /* 0x000fc40000000f00 */
[----:B------:R-:W-:Y:S02]  /*6f80*/  LOP3.LUT R2, R102, 0x120, R41, 0xf8, !PT ;  /* 0x0000012066027812 */ /* 0x000fe400078ef829 */
[----:B------:R-:W-:Y:S02]  /*6f90*/  IADD3.X R7, PT, PT, R4, R108, RZ, P0, !PT ;  /* 0x0000006c04077210 */ /* 0x000fe400007fe4ff */
[----:B--2---:R-:W-:Y:S02]  /*6fa0*/  @!P4 IADD3 R10, P1, PT, R6, R5, RZ ;  /* 0x00000005060ac210 */ /* 0x004fe40007f3e0ff */
[----:B------:R-:W-:Y:S02]  /*6fb0*/  LOP3.LUT R2, R2, R0, RZ, 0xfc, !PT ;  /* 0x0000000002027212 */ /* 0x000fe400078efcff */
[----:B------:R-:W-:Y:S02]  /*6fc0*/  @!P4 IADD3.X R11, PT, PT, R7, R4, RZ, P1, !PT ;  /* 0x00000004070bc210 */ /* 0x000fe40000ffe4ff */
[----:B------:R-:W-:-:S02]  /*6fd0*/  LEA R21, R2, UR5, 0x1 ;  /* 0x0000000502157c11 */ /* 0x000fc4000f8e08ff */
[----:B------:R-:W-:Y:S01]  /*6fe0*/  LEA R92, R92, UR5, 0x1 ;  /* 0x000000055c5c7c11 */ /* 0x000fe2000f8e08ff */
[----:B------:R-:W-:Y:S01]  /*6ff0*/  @!PT LDS RZ, [RZ] ;  /* 0x00000000fffff984 */ /* 0x000fe20000000800 */
[----:B------:R-:W-:Y:S01]  /*7000*/  @!PT LDS RZ, [RZ] ;  /* 0x00000000fffff984 */ /* 0x000fe20000000800 */
[----:B------:R-:W-:Y:S01]  /*7010*/  @!PT LDS RZ, [RZ] ;  /* 0x00000000fffff984 */ /* 0x000fe20000000800 */
[----:B------:R1:W-:Y:S04]  /*7020*/  @!P6 LDGSTS.E.BYPASS.LTC128B.128 [R114+0x3000], desc[UR6][R8.64] ;  /* 0x030000000872efae */ /* 0x0003e8000b981a06 */
[----:B------:R-:W-:Y:S01]  /*7030*/  @P6 STS.128 [R114+0x3000], RZ ;  /* 0x003000ff72006388 */ /* 0x000fe20000000c00 */
[----:B------:R-:W-:-:S03]  /*7040*/  LOP3.LUT P6, RZ, R87, 0x4, RZ, 0xc0, !PT ;  /* 0x0000000457ff7812 */ /* 0x000fc600078cc0ff */
        /* <DEDUP_REMOVED lines=12> */
[----:B------:R-:W-:Y:S04]  /*7110*/  @!P4 LDGSTS.E.BYPASS.LTC128B.128 [R114+0x4000], desc[UR6][R10.64] ;  /* 0x040000000a72cfae */ /* 0x000fe8000b981a06 */
[----:B------:R-:W-:Y:S01]  /*7120*/  @P3 STS.128 [R114+0x4800], RZ ;  /* 0x004800ff72003388 */ /* 0x000fe20000000c00 */
[----:B-1----:R-:W-:-:S04]  /*7130*/  @!P3 LEA R8, P0, R44, R6, 0x7 ;  /* 0x000000062c08b211 */ /* 0x002fc800078038ff */
[----:B------:R-:W-:Y:S02]  /*7140*/  @!P3 LEA.HI.X R9, R44, R7, R45, 0x7, P0 ;  /* 0x000000072c09b211 */ /* 0x000fe400000f3c2d */
[----:B------:R-:W-:-:S03]  /*7150*/  ISETP.NE.AND P0, PT, R50, 0x1, PT ;  /* 0x000000013200780c */ /* 0x000fc60003f05270 */
[----:B------:R-:W-:Y:S01]  /*7160*/  @!PT LDS RZ, [RZ] ;  /* 0x00000000fffff984 */ /* 0x000fe20000000800 */
[----:B------:R-:W-:Y:S01]  /*7170*/  @!PT LDS RZ, [RZ] ;  /* 0x00000000fffff984 */ /* 0x000fe20000000800 */
[----:B------:R-:W-:Y:S01]  /*7180*/  @!PT LDS RZ, [RZ] ;  /* 0x00000000fffff984 */ /* 0x000fe20000000800 */
[----:B------:R1:W-:Y:S04]  /*7190*/  @!P3 LDGSTS.E.BYPASS.LTC128B.128 [R114+0x4800], desc[UR6][R8.64] ;  /* 0x048000000872bfae */ /* 0x0003e8000b981a06 */
[----:B------:R-:W-:Y:S04]  /*71a0*/  LDSM.16.M88.4 R28, [R21] ;  /* 0x00000000151c783b */ /* 0x000fe80000000200 */
[----:B------:R-:W1:Y:S04]  /*71b0*/  LDSM.16.M88.4 R32, [R92+0x1000] ;  /* 0x001000005c20783b */ /* 0x000e680000000200 */
[----:B---3--:R-:W-:Y:S04]  /*71c0*/  LDSM.16.M88.4 R16, [R20] ;  /* 0x000000001410783b */ /* 0x008fe80000000200 */
[----:B--2---:R-:W-:Y:S04]  /*71d0*/  LDSM.16.M88.4 R4, [R85+0x1000] ;  /* 0x001000005504783b */ /* 0x004fe80000000200 */
[----:B------:R-:W2:Y:S04]  /*71e0*/  LDSM.16.M88.4 R24, [R92+0x1400] ;  /* 0x001400005c18783b */ /* 0x000ea80000000200 */
[----:B------:R-:W3:Y:S04]  /*71f0*/  LDSM.16.M88.4 R36, [R85+0x1400] ;  /* 0x001400005524783b */ /* 0x000ee80000000200 */
[----:B------:R-:W0:Y:S01]  /*7200*/  LDGDEPBAR ;  /* 0x00000000000079af */ /* 0x000e220000000000 */
[C---:B-1----:R-:W-:Y:S08]  /*7210*/  HMMA.16816.F32 R8, R28.reuse, R32, RZ ;  /* 0x000000201c08723c */ /* 0x042ff000000018ff */
[C---:B------:R-:W-:Y:S08]  /*7220*/  HMMA.16816.F32 R32, R28.reuse, R34, RZ ;  /* 0x000000221c20723c */ /* 0x040ff000000018ff */
[----:B--2---:R-:W-:Y:S08]  /*7230*/  HMMA.16816.F32 R12, R28, R24, RZ ;  /* 0x000000181c0c723c */ /* 0x004ff000000018ff */
[C---:B------:R-:W-:Y:S08]  /*7240*/  HMMA.16816.F32 R8, R16.reuse, R4, R8 ;  /* 0x000000041008723c */ /* 0x040ff00000001808 */
[C---:B------:R-:W-:Y:S01]  /*7250*/  HMMA.16816.F32 R32, R16.reuse, R6, R32 ;  /* 0x000000061020723c */ /* 0x040fe20000001820 */
[----:B------:R-:W1:Y:S07]  /*7260*/  LDSM.16.M88.4 R4, [R92+0x1800] ;  /* 0x001800005c04783b */ /* 0x000e6e0000000200 */
[----:B---3--:R-:W-:Y:S03]  /*7270*/  HMMA.16816.F32 R12, R16, R36, R12 ;  /* 0x00000024100c723c */ /* 0x008fe6000000180c */
        /* <DEDUP_REMOVED lines=14> */
[----:B------:R4:W1:Y:S08]  /*7360*/  MUFU.TANH R42, R11 ;  /* 0x0000000b002a7308 */ /* 0x0008700000002400 */
[----:B------:R-:W1:Y:S08]  /*7370*/  MUFU.TANH R43, R32 ;  /* 0x00000020002b7308 */ /* 0x000e700000002400 */
[----:B------:R-:W1:Y:S01]  /*7380*/  MUFU.TANH R52, R33 ;  /* 0x0000002100347308 */ /* 0x000e620000002400 */
[----:B----4-:R-:W-:Y:S01]  /*7390*/  HMMA.16816.F32 R8, R28, R26, RZ ;  /* 0x0000001a1c08723c */ /* 0x010fe200000018ff */
[----:B------:R-:W4:Y:S06]  /*73a0*/  LDSM.16.M88.4 R24, [R85+0x1800] ;  /* 0x001800005518783b */ /* 0x000f2c0000000200 */
        /* <DEDUP_REMOVED lines=14> */
[C---:B----4-:R-:W-:Y:S03]  /*7490*/  HMMA.16816.F32 R32, R16.reuse, R24, R32 ;  /* 0x000000181020723c */ /* 0x050fe60000001820 */
[----:B------:R-:W4:Y:S06]  /*74a0*/  MUFU.TANH R59, R8 ;  /* 0x00000008003b7308 */ /* 0x000f2c0000002400 */
        /* <DEDUP_REMOVED lines=93> */
[----:B------:R-:W4:Y:S01]  /*7a80*/  S2R R10, SR_CTAID.X ;  /* 0x00000000000a7919 */ /* 0x000f220000002500 */
[----:B------:R-:W-:Y:S01]  /*7a90*/  FMUL.FTZ R8, R8, UR9 ;  /* 0x0000000908087c20 */ /* 0x000fe20008410000 */
[----:B---3--:R-:W3:Y:S01]  /*7aa0*/  LDSM.16.M88.4 R32, [R85+0x2c00] ;  /* 0x002c00005520783b */ /* 0x008ee20000000200 */
[----:B------:R-:W-:Y:S01]  /*7ab0*/  FMUL.FTZ R11, R36, UR9 ;  /* 0x00000009240b7c20 */ /* 0x000fe20008410000 */
[----:B------:R-:W-:-:S04]  /*7ac0*/  DEPBAR.LE SB0, 0x0 ;  /* 0x000080000000791a */ /* 0x000fc80000000000 */
[----:B------:R-:W1:Y:S01]  /*7ad0*/  MUFU.TANH R2, R2 ;  /* 0x0000000200027308 */ /* 0x000e620000002400 */
[C---:B--2---:R-:W-:Y:S07]  /*7ae0*/  HMMA.16816.F32 R12, R28.reuse, R24, RZ ;  /* 0x000000181c0c723c */ /* 0x044fee00000018ff */
[----:B------:R-:W2:Y:S01]  /*7af0*/  MUFU.TANH R4, R4 ;  /* 0x0000000400047308 */ /* 0x000ea20000002400 */
[----:B------:R-:W-:Y:S01]  /*7b00*/  HMMA.16816.F32 R24, R28, R26, RZ ;  /* 0x0000001a1c18723c */ /* 0x000fe200000018ff */
[----:B------:R-:W-:Y:S01]  /*7b10*/  FMUL.FTZ R29, R38, UR9 ;  /* 0x00000009261d7c20 */ /* 0x000fe20008410000 */
[----:B------:R-:W-:-:S05]  /*7b20*/  FMUL.FTZ R28, R39, UR9 ;  /* 0x00000009271c7c20 */ /* 0x000fca0008410000 */
[----:B------:R-:W1:Y:S08]  /*7b30*/  MUFU.TANH R5, R5 ;  /* 0x0000000500057308 */ /* 0x000e700000002400 */
[----:B------:R-:W1:Y:S01]  /*7b40*/  MUFU.TANH R8, R8 ;  /* 0x0000000800087308 */ /* 0x000e620000002400 */
[----:B---3--:R-:W-:Y:S01]  /*7b50*/  HMMA.16816.F32 R12, R16, R32, R12 ;  /* 0x00000020100c723c */ /* 0x008fe2000000180c */
[----:B------:R-:W-:-:S06]  /*7b60*/  FMUL.FTZ R33, R37, UR9 ;  /* 0x0000000925217c20 */ /* 0x000fcc0008410000 */
[----:B------:R-:W3:Y:S01]  /*7b70*/  MUFU.TANH R6, R6 ;  /* 0x0000000600067308 */ /* 0x000ee20000002400 */
        /* <DEDUP_REMOVED lines=14> */
[----:B----4-:R-:W-:-:S04]  /*7c60*/  SHF.R.U32.HI R12, RZ, 0x2, R87 ;  /* 0x00000002ff0c7819 */ /* 0x010fc80000011657 */
[----:B------:R-:W-:-:S03]  /*7c70*/  LOP3.LUT R12, R12, 0x7, RZ, 0xc0, !PT ;  /* 0x000000070c0c7812 */ /* 0x000fc600078ec0ff */
[----:B------:R-:W4:Y:S01]  /*7c80*/  MUFU.TANH R33, R33 ;  /* 0x0000002100217308 */ /* 0x000f220000002400 */
[----:B--2---:R-:W-:-:S04]  /*7c90*/  LOP3.LUT R13, R101, 0x1f0, RZ, 0xc0, !PT ;  /* 0x000001f0650d7812 */ /* 0x004fc800078ec0ff */
[----:B------:R-:W-:-:S03]  /*7ca0*/  LEA R10, R10, R13, 0x6 ;  /* 0x0000000d0a0a7211 */ /* 0x000fc600078e30ff */
[----:B------:R-:W2:Y:S01]  /*7cb0*/  MUFU.TANH R29, R29 ;  /* 0x0000001d001d7308 */ /* 0x000ea20000002400 */
[----:B------:R-:W-:-:S04]  /*7cc0*/  IADD3 R10, PT, PT, -R104, R12, R10 ;  /* 0x0000000c680a7210 */ /* 0x000fc80007ffe10a */
[----:B------:R-:W-:-:S03]  /*7cd0*/  IADD3 R84, PT, PT, R10, UR8, R51 ;  /* 0x000000080a547c10 */ /* 0x000fc6000fffe033 */
[----:B------:R-:W1:Y:S01]  /*7ce0*/  MUFU.TANH R28, R28 ;  /* 0x0000001c001c7308 */ /* 0x000e620000002400 */
[C-C-:B------:R-:W-:Y:S02]  /*7cf0*/  VIADDMNMX R49, R84.reuse, 0x1, R51.reuse, PT ;  /* 0x0000000154317846 */ /* 0x140fe40003800133 */
[----:B------:R-:W-:-:S05]  /*7d00*/  VIADDMNMX R84, R84, 0x9, R51, PT ;  /* 0x0000000954547846 */ /* 0x000fca0003800133 */
[----:B------:R1:W1:Y:S08]  /*7d10*/  MUFU.TANH R79, R14 ;  /* 0x0000000e004f7308 */ /* 0x0002700000002400 */
[----:B------:R1:W1:Y:S08]  /*7d20*/  MUFU.TANH R78, R15 ;  /* 0x0000000f004e7308 */ /* 0x0002700000002400 */
[----:B------:R1:W1:Y:S08]  /*7d30*/  MUFU.TANH R30, R24 ;  /* 0x00000018001e7308 */ /* 0x0002700000002400 */
[----:B------:R-:W1:Y:S08]  /*7d40*/  MUFU.TANH R16, R16 ;  /* 0x0000001000107308 */ /* 0x000e700000002400 */
        /* <DEDUP_REMOVED lines=15> */
.L_x_4130:
        /* <DEDUP_REMOVED lines=61> */
.L_x_4131:
[-C--:B-1----:R-:W-:Y:S01]  /*8210*/  IADD3 R24, P1, PT, R3, R106.reuse, RZ ;  /* 0x0000006a03187210 */ /* 0x082fe20007f3e0ff */
[----:B------:R-:W-:Y:S01]  /*8220*/  IMAD.MOV.U32 R13, RZ, RZ, R105 ;  /* 0x000000ffff0d7224 */ /* 0x000fe200078e0069 */
[----:B------:R-:W-:-:S03]  /*8230*/  MOV R12, R106 ;  /* 0x0000006a000c7202 */ /* 0x000fc60000000f00 */
[C---:B------:R-:W-:Y:S01]  /*8240*/  IMAD.X R25, R48.reuse, 0x1, R105, P1 ;  /* 0x0000000130197824 */ /* 0x040fe200008e0669 */
[----:B------:R-:W-:Y:S01]  /*8250*/  IADD3 R18, P1, PT, R3, R24, RZ ;  /* 0x0000001803127210 */ /* 0x000fe20007f3e0ff */
[----:B------:R-:W-:Y:S01]  /*8260*/  @!PT LDS RZ, [RZ] ;  /* 0x00000000fffff984 */ /* 0x000fe20000000800 */
[----:B------:R-:W-:Y:S01]  /*8270*/  @!PT LDS RZ, [RZ] ;  /* 0x00000000fffff984 */ /* 0x000fe20000000800 */
[----:B------:R-:W-:Y:S01]  /*8280*/  @!PT LDS RZ, [RZ] ;  /* 0x00000000fffff984 */ /* 0x000fe20000000800 */
[----:B------:R2:W-:Y:S04]  /*8290*/  LDGSTS.E.BYPASS.LTC128B.128 [R114+0x1000], desc[UR6][R12.64] ;  /* 0x010000000c727fae */ /* 0x0005e8000b981a06 */
[----:B------:R-:W-:Y:S01]  /*82a0*/  IMAD.X R19, R48, 0x1, R25, P1 ;  /* 0x0000000130137824 */ /* 0x000fe200008e0619 */
[----:B------:R-:W-:Y:S01]  /*82b0*/  IADD3 R14, P1, PT, R18, R3, RZ ;  /* 0x00000003120e7210 */ /* 0x000fe20007f3e0ff */
[----:B------:R2:W-:Y:S03]  /*82c0*/  LDGSTS.E.BYPASS.LTC128B.128 [R114+0x1800], desc[UR6][R24.64] ;  /* 0x0180000018727fae */ /* 0x0005e6000b981a06 */
[----:B------:R-:W-:Y:S01]  /*82d0*/  IADD3.X R15, PT, PT, R19, R48, RZ, P1, !PT ;  /* 0x00000030130f7210 */ /* 0x000fe20000ffe4ff */
[----:B------:R2:W-:Y:S04]  /*82e0*/  LDGSTS.E.BYPASS.LTC128B.128 [R114+0x2000], desc[UR6][R18.64] ;  /* 0x0200000012727fae */ /* 0x0005e8000b981a06 */
[----:B------:R2:W-:Y:S04]  /*82f0*/  LDGSTS.E.BYPASS.LTC128B.128 [R114+0x2800], desc[UR6][R14.64] ;  /* 0x028000000e727fae */ /* 0x0005e8000b981a06 */
[----:B------:R-:W0:Y:S02]  /*8300*/  LDGDEPBAR ;  /* 0x00000000000079af */ /* 0x000e240000000000 */
.L_x_4129:
[----:B------:R-:W-:Y:S01]  /*8310*/  IMAD.SHL.U32 R51, R87, 0x2, RZ ;  /* 0x0000000257337824 */ /* 0x000fe200078e00ff */
[----:B------:R-:W3:Y:S04]  /*8320*/  LDCU UR4, c[0x0][0x45c] ;  /* 0x00008b80ff0477ac */ /* 0x000ee80008000800 */
[----:B------:R-:W-:-:S05]  /*8330*/  LOP3.LUT R51, R51, 0x6, RZ, 0xc0, !PT ;  /* 0x0000000633337812 */ /* 0x000fca00078ec0ff */
[----:B------:R-:W-:-:S04]  /*8340*/  IMAD R51, R50, 0x80, R51 ;  /* 0x0000008032337824 */ /* 0x000fc800078e0233 */
[C---:B--2---:R-:W-:Y:S02]  /*8350*/  VIADD R12, R51.reuse, 0xffffff80 ;  /* 0xffffff80330c7836 */ /* 0x044fe40000000000 */
[C---:B------:R-:W-:Y:S02]  /*8360*/  VIADD R10, R51.reuse, 0xffffff81 ;  /* 0xffffff81330a7836 */ /* 0x040fe40000000000 */
[C---:B-1----:R-:W-:Y:S01]  /*8370*/  VIADD R14, R51.reuse, 0xffffffe0 ;  /* 0xffffffe0330e7836 */ /* 0x042fe20000000000 */
[CC--:B------:R-:W-:Y:S02]  /*8380*/  ISETP.GE.AND P4, PT, R12.reuse, R49.reuse, PT ;  /* 0x000000310c00720c */ /* 0x0c0fe40003f86270 */
[-C--:B------:R-:W-:Y:S01]  /*8390*/  ISETP.GE.AND P1, PT, R12, R84.reuse, PT ;  /* 0x000000540c00720c */ /* 0x080fe20003f26270 */
[C---:B------:R-:W-:Y:S01]  /*83a0*/  VIADD R12, R51.reuse, 0xffffff88 ;  /* 0xffffff88330c7836 */ /* 0x040fe20000000000 */
[CC--:B------:R-:W-:Y:S02]  /*83b0*/  ISETP.GE.AND P3, PT, R10.reuse, R49.reuse, PT ;  /* 0x000000310a00720c */ /* 0x0c0fe40003f66270 */
        /* <DEDUP_REMOVED lines=104> */
[----:B------:R-:W-:Y:S02]  /*8a40*/  FSEL R15, R4, -INF , !P2 ;  /* 0xff800000040f7808 */ /* 0x000fe40005000000 */
[----:B------:R-:W-:Y:S02]  /*8a50*/  FMNMX3.FTZ R4, R27, R77, R88, !PT ;  /* 0x0000004d1b047276 */ /* 0x000fe40007810058 */
[----:B------:R-:W-:Y:S02]  /*8a60*/  FSEL R60, R73, -INF , !P4 ;  /* 0xff800000493c7808 */ /* 0x000fe40006000000 */
[----:B------:R-:W-:Y:S02]  /*8a70*/  ISETP.GE.AND P1, PT, R2, R49, PT ;  /* 0x000000310200720c */ /* 0x000fe40003f26270 */
[----:B------:R-:W-:-:S02]  /*8a80*/  ISETP.GE.AND P4, PT, R12, R84, PT ;  /* 0x000000540c00720c */ /* 0x000fc40003f86270 */
[----:B------:R-:W-:Y:S02]  /*8a90*/  FSEL R12, R72, -INF , !P5 ;  /* 0xff800000480c7808 */ /* 0x000fe40006800000 */
[C---:B------:R-:W-:Y:S02]  /*8aa0*/  ISETP.GE.AND P5, PT, R14.reuse, R49, PT ;  /* 0x000000310e00720c */ /* 0x040fe40003fa6270 */
[----:B------:R-:W-:Y:S02]  /*8ab0*/  ISETP.GE.AND P2, PT, R14, R84, PT ;  /* 0x000000540e00720c */ /* 0x000fe40003f46270 */
[----:B------:R-:W-:Y:S02]  /*8ac0*/  FMNMX3.FTZ R4, R4, R26, R55, !PT ;  /* 0x0000001a04047276 */ /* 0x000fe40007810037 */
[----:B------:R-:W-:Y:S02]  /*8ad0*/  FSEL R59, R71, -INF , !P3 ;  /* 0xff800000473b7808 */ /* 0x000fe40005800000 */
[----:B------:R-:W-:Y:S01]  /*8ae0*/  FSEL R14, R5, -INF , !P1 ;  /* 0xff800000050e7808 */ /* 0x000fe20004800000 */
[C---:B------:R-:W-:Y:S01]  /*8af0*/  VIADD R5, R51.reuse, 0xffffffe8 ;  /* 0xffffffe833057836 */ /* 0x040fe20000000000 */
[----:B------:R-:W-:Y:S01]  /*8b00*/  ISETP.GE.AND P3, PT, R2, R84, PT ;  /* 0x000000540200720c */ /* 0x000fe20003f66270 */
[----:B------:R-:W-:Y:S01]  /*8b10*/  VIADD R2, R51, 0xffffffe1 ;  /* 0xffffffe133027836 */ /* 0x000fe20000000000 */
[----:B------:R-:W-:-:S02]  /*8b20*/  FMNMX3.FTZ R4, R4, R82, R83, !PT ;  /* 0x0000005204047276 */ /* 0x000fc40007810053 */
[----:B------:R-:W-:Y:S02]  /*8b30*/  FSEL R42, R75, -INF , !P3 ;  /* 0xff8000004b2a7808 */ /* 0x000fe40005800000 */
[----:B------:R-:W-:Y:S02]  /*8b40*/  FSEL R39, R8, -INF , !P5 ;  /* 0xff80000008277808 */ /* 0x000fe40006800000 */
[----:B------:R-:W-:Y:S02]  /*8b50*/  FSEL R43, R76, -INF , !P4 ;  /* 0xff8000004c2b7808 */ /* 0x000fe40006000000 */
[CC--:B------:R-:W-:Y:S02]  /*8b60*/  ISETP.GE.AND P3, PT, R5.reuse, R49.reuse, PT ;  /* 0x000000310500720c */ /* 0x0c0fe40003f66270 */
[----:B------:R-:W-:Y:S02]  /*8b70*/  ISETP.GE.AND P5, PT, R5, R84, PT ;  /* 0x000000540500720c */ /* 0x000fe40003fa6270 */
[----:B------:R-:W-:-:S02]  /*8b80*/  ISETP.GE.AND P4, PT, R2, R49, PT ;  /* 0x000000310200720c */ /* 0x000fc40003f86270 */
[----:B------:R-:W-:Y:S02]  /*8b90*/  FMNMX3.FTZ R5, R4, R80, R63, !PT ;  /* 0x0000005004057276 */ /* 0x000fe4000781003f */
[----:B------:R-:W-:Y:S02]  /*8ba0*/  FMNMX3.FTZ R4, R81, R10, R53, !PT ;  /* 0x0000000a51047276 */ /* 0x000fe40007810035 */
[----:B------:R-:W-:Y:S02]  /*8bb0*/  FSEL R37, R6, -INF , !P4 ;  /* 0xff80000006257808 */ /* 0x000fe40006000000 */
[----:B------:R-:W-:Y:S02]  /*8bc0*/  FMNMX3.FTZ R5, R5, R58, R67, !PT ;  /* 0x0000003a05057276 */ /* 0x000fe40007810043 */
[----:B------:R-:W-:Y:S01]  /*8bd0*/  FMNMX3.FTZ R6, R4, R54, R36, !PT ;  /* 0x0000003604067276 */ /* 0x000fe20007810024 */
[----:B------:R-:W-:Y:S01]  /*8be0*/  VIADD R4, R51, 0xfffffff8 ;  /* 0xfffffff833047836 */ /* 0x000fe20000000000 */
        /* <DEDUP_REMOVED lines=30> */
[----:B------:R-:W-:Y:S02]  /*8dd0*/  FSEL R32, R32, -INF , !P1 ;  /* 0xff80000020207808 */ /* 0x000fe40004800000 */
[----:B------:R-:W-:Y:S02]  /*8de0*/  ISETP.GE.AND P1, PT, R4, R49, PT ;  /* 0x000000310400720c */ /* 0x000fe40003f26270 */
[----:B------:R-:W-:Y:S02]  /*8df0*/  FMNMX3.FTZ R5, R5, R37, R34, !PT ;  /* 0x0000002505057276 */ /* 0x000fe40007810022 */
[----:B------:R-:W-:Y:S02]  /*8e00*/  FMNMX3.FTZ R6, R6, R97, R13, !PT ;  /* 0x0000006106067276 */ /* 0x000fe4000781000d */
[----:B------:R-:W-:-:S02]  /*8e10*/  FSEL R31, R31, -INF , !P5 ;  /* 0xff8000001f1f7808 */ /* 0x000fc40006800000 */
[----:B------:R-:W-:Y:S02]  /*8e20*/  FSEL R30, R30, -INF , !P1 ;  /* 0xff8000001e1e7808 */ /* 0x000fe40004800000 */
[----:B------:R-:W-:Y:S02]  /*8e30*/  ISETP.GE.AND P5, PT, R2, R49, PT ;  /* 0x000000310200720c */ /* 0x000fe40003fa6270 */
[----:B------:R-:W-:Y:S02]  /*8e40*/  FMNMX3.FTZ R5, R5, R33, R32, !PT ;  /* 0x0000002105057276 */ /* 0x000fe40007810020 */
[----:B------:R-:W-:Y:S02]  /*8e50*/  ISETP.GE.AND P1, PT, R4, R84, PT ;  /* 0x000000540400720c */ /* 0x000fe40003f26270 */
[----:B------:R-:W-:Y:S02]  /*8e60*/  FMNMX3.FTZ R4, R6, R12, R43, !PT ;  /* 0x0000000c06047276 */ /* 0x000fe4000781002b */
[----:B------:R-:W-:-:S02]  /*8e70*/  FSEL R29, R16, -INF , !P5 ;  /* 0xff800000101d7808 */ /* 0x000fc40006800000 */
[----:B------:R-:W-:Y:S02]  /*8e80*/  FMNMX3.FTZ R5, R5, R31, R30, !PT ;  /* 0x0000001f05057276 */ /* 0x000fe4000781001e */
[----:B------:R-:W-:Y:S02]  /*8e90*/  FMNMX3.FTZ R4, R4, R42, R19, !PT ;  /* 0x0000002a04047276 */ /* 0x000fe40007810013 */
[----:B------:R-:W-:Y:S02]  /*8ea0*/  FSEL R16, R28, -INF , !P4 ;  /* 0xff8000001c107808 */ /* 0x000fe40006000000 */
        /* <DEDUP_REMOVED lines=10> */
[----:B------:R-:W-:Y:S02]  /*8f50*/  LOP3.LUT R100, R0, 0x120, R41, 0xf8, !PT ;  /* 0x0000012000647812 */ /* 0x000fe400078ef829 */
[----:B------:R-:W-:Y:S02]  /*8f60*/  FMNMX.FTZ R4, R22, R4, !PT ;  /* 0x0000000416047209 */ /* 0x000fe40007810000 */
[----:B------:R-:W-:-:S03]  /*8f70*/  LEA R100, R100, UR5, 0x1 ;  /* 0x0000000564647c11 */ /* 0x000fc6000f8e08ff */
        /* <DEDUP_REMOVED lines=12> */
[----:B--2---:R-:W-:Y:S01]  /*9040*/  FMNMX.FTZ R0, R5, R4, !PT ;  /* 0x0000000405007209 */ /* 0x004fe20007810000 */
[----:B------:R-:W-:Y:S01]  /*9050*/  FFMA.FTZ R64, R26, UR4, -R28 ;  /* 0x000000041a407c23 */ /* 0x000fe2000801081c */
[----:B------:R-:W-:Y:S02]  /*9060*/  IMAD.IADD R26, R40, 0x1, R100 ;  /* 0x00000001281a7824 */ /* 0x000fe400078e0264 */
[--C-:B------:R-:W-:Y:S01]  /*9070*/  FFMA.FTZ R61, R88, UR4, -R28.reuse ;  /* 0x00000004583d7c23 */ /* 0x100fe2000801081c */
[C---:B------:R-:W-:Y:S01]  /*9080*/  FSETP.NEU.FTZ.AND P1, PT, R0.reuse, -INF , PT ;  /* 0xff8000000000780b */ /* 0x040fe20003f3d000 */
[----:B------:R-:W-:Y:S01]  /*9090*/  FMUL.FTZ R27, R0, UR4 ;  /* 0x00000004001b7c20 */ /* 0x000fe20008410000 */
[----:B------:R-:W-:Y:S01]  /*90a0*/  MUFU.EX2 R116, R116 ;  /* 0x0000007400747308 */ /* 0x000fe20000000800 */
[----:B------:R-:W2:Y:S01]  /*90b0*/  LDSM.16.MT88.4 R4, [R26+0x3000] ;  /* 0x003000001a04783b */ /* 0x000ea20000004200 */
[--C-:B------:R-:W-:Y:S01]  /*90c0*/  FFMA.FTZ R55, R55, UR4, -R28.reuse ;  /* 0x0000000437377c23 */ /* 0x100fe2000801081c */
[--C-:B------:R-:W-:Y:S01]  /*90d0*/  FFMA.FTZ R40, R83, UR4, -R28.reuse ;  /* 0x0000000453287c23 */ /* 0x100fe2000801081c */
[----:B------:R-:W-:Y:S01]  /*90e0*/  FSEL R27, R27, RZ, P1 ;  /* 0x000000ff1b1b7208 */ /* 0x000fe20000800000 */
[----:B------:R-:W3:Y:S01]  /*90f0*/  MUFU.EX2 R115, R115 ;  /* 0x0000007300737308 */ /* 0x000ee20000000800 */
        /* <DEDUP_REMOVED lines=8> */
[----:B------:R-:W4:Y:S01]  /*9180*/  LDSM.16.MT88.4 R8, [R100+0x3400] ;  /* 0x003400006408783b */ /* 0x000f220000004200 */
        /* <DEDUP_REMOVED lines=25> */
[----:B------:R-:W-:Y:S01]  /*9320*/  FFMA.FTZ R97, R97, UR4, -R27 ;  /* 0x0000000461617c23 */ /* 0x000fe2000801081b */
[----:B------:R-:W-:Y:S01]  /*9330*/  MUFU.EX2 R55, R55 ;  /* 0x0000003700377308 */ /* 0x000fe20000000800 */
[----:B------:R-:W-:Y:S01]  /*9340*/  FADD.FTZ R116, R116, R115 ;  /* 0x0000007374747221 */ /* 0x000fe20000010000 */
[----:B------:R-:W-:Y:S01]  /*9350*/  FADD.FTZ R117, R118, R117 ;  /* 0x0000007576757221 */ /* 0x000fe20000010000 */
[--C-:B------:R-:W-:Y:S01]  /*9360*/  FFMA.FTZ R115, R60, UR4, -R28.reuse ;  /* 0x000000043c737c23 */ /* 0x100fe2000801081c */
[----:B------:R-:W3:Y:S01]  /*9370*/  MUFU.EX2 R54, R54 ;  /* 0x0000003600367308 */ /* 0x000ee20000000800 */
[--C-:B------:R-:W-:Y:S01]  /*9380*/  FFMA.FTZ R60, R59, UR4, -R28.reuse ;  /* 0x000000043b3c7c23 */ /* 0x100fe2000801081c */
[----:B-----5:R-:W-:Y:S01]  /*9390*/  F2FP.F16.F32.PACK_AB R71, R53, R62 ;  /* 0x0000003e3547723e */ /* 0x020fe200000000ff */
[----:B------:R-:W-:Y:S01]  /*93a0*/  FADD.FTZ R117, R62, R117 ;  /* 0x000000753e757221 */ /* 0x000fe20000010000 */
[----:B------:R-:W-:Y:S01]  /*93b0*/  MUFU.EX2 R40, R40 ;  /* 0x0000002800287308 */ /* 0x000fe20000000800 */
[--C-:B------:R-:W-:Y:S01]  /*93c0*/  FFMA.FTZ R59, R15, UR4, -R28.reuse ;  /* 0x000000040f3b7c23 */ /* 0x100fe2000801081c */
[----:B------:R-:W-:Y:S01]  /*93d0*/  FFMA.FTZ R62, R13, UR4, -R27 ;  /* 0x000000040d3e7c23 */ /* 0x000fe2000801081b */
[----:B------:R-:W-:Y:S01]  /*93e0*/  FADD.FTZ R117, R53, R117 ;  /* 0x0000007535757221 */ /* 0x000fe20000010000 */
[----:B------:R5:W4:Y:S01]  /*93f0*/  MUFU.EX2 R52, R66 ;  /* 0x0000004200347308 */ /* 0x000b220000000800 */
[C---:B-1----:R-:W-:Y:S01]  /*9400*/  HMMA.16816.F32 R80, R68.reuse, R76, RZ ;  /* 0x0000004c4450723c */ /* 0x042fe200000018ff */
[--C-:B------:R-:W-:Y:S01]  /*9410*/  FFMA.FTZ R39, R39, UR4, -R28.reuse ;  /* 0x0000000427277c23 */ /* 0x100fe2000801081c */
[--C-:B------:R-:W-:Y:S01]  /*9420*/  FFMA.FTZ R18, R18, UR4, -R27.reuse ;  /* 0x0000000412127c23 */ /* 0x100fe2000801081b */
[----:B------:R-:W1:Y:S01]  /*9430*/  MUFU.EX2 R41, R41 ;  /* 0x0000002900297308 */ /* 0x000e620000000800 */
[----:B------:R-:W-:Y:S01]  /*9440*/  FFMA.FTZ R16, R16, UR4, -R27 ;  /* 0x0000000410107c23 */ /* 0x000fe2000801081b */
[--C-:B------:R-:W-:Y:S01]  /*9450*/  FFMA.FTZ R32, R32, UR4, -R28.reuse ;  /* 0x0000000420207c23 */ /* 0x100fe2000801081c */
[----:B------:R-:W-:Y:S01]  /*9460*/  FFMA.FTZ R31, R31, UR4, -R28 ;  /* 0x000000041f1f7c23 */ /* 0x000fe2000801081c */
[----:B------:R-:W-:Y:S01]  /*9470*/  MUFU.EX2 R35, R35 ;  /* 0x0000002300237308 */ /* 0x000fe20000000800 */
[----:B------:R-:W-:Y:S01]  /*9480*/  HMMA.16816.F32 R76, R68, R78, RZ ;  /* 0x0000004e444c723c */ /* 0x000fe200000018ff */
[----:B------:R-:W-:-:S02]  /*9490*/  IMAD.MOV.U32 R118, RZ, RZ, -0x1 ;  /* 0xffffffffff767424 */ /* 0x000fc400078e00ff */
[----:B------:R-:W1:Y:S01]  /*94a0*/  MUFU.EX2 R38, R38 ;  /* 0x0000002600267308 */ /* 0x000e620000000800 */
[--C-:B-----5:R-:W-:Y:S01]  /*94b0*/  FFMA.FTZ R66, R58, UR4, -R28.reuse ;  /* 0x000000043a427c23 */ /* 0x120fe2000801081c */
[----:B------:R-:W-:Y:S02]  /*94c0*/  FFMA.FTZ R58, R125, UR4, -R28 ;  /* 0x000000047d3a7c23 */ /* 0x000fe4000801081c */
[----:B------:R-:W-:Y:S01]  /*94d0*/  MUFU.EX2 R88, R88 ;  /* 0x0000005800587308 */ /* 0x000fe20000000800 */
[----:B--2---:R-:W-:Y:S01]  /*94e0*/  HMMA.16816.F32 R72, R68, R4, RZ ;  /* 0x000000044448723c */ /* 0x004fe200000018ff */
[----:B---3--:R-:W-:Y:S01]  /*94f0*/  F2FP.F16.F32.PACK_AB R4, R54, R55 ;  /* 0x000000373604723e */ /* 0x008fe200000000ff */
[----:B----4-:R-:W-:Y:S01]  /*9500*/  FADD.FTZ R117, R52, R117 ;  /* 0x0000007534757221 */ /* 0x010fe20000010000 */
[C---:B-1----:R-:W-:Y:S01]  /*9510*/  F2FP.F16.F32.PACK_AB R5, R41.reuse, R52 ;  /* 0x000000342905723e */ /* 0x042fe200000000ff */
[----:B------:R-:W1:Y:S02]  /*9520*/  MUFU.EX2 R66, R66 ;  /* 0x0000004200427308 */ /* 0x000e640000000800 */
[----:B------:R-:W-:-:S02]  /*9530*/  FADD.FTZ R41, R41, R117 ;  /* 0x0000007529297221 */ /* 0x000fc40000010000 */
[----:B------:R-:W-:Y:S01]  /*9540*/  HMMA.16816.F32 R68, R68, R6, RZ ;  /* 0x000000064444723c */ /* 0x000fe200000018ff */
[----:B------:R-:W-:Y:S01]  /*9550*/  F2FP.F16.F32.PACK_AB R6, R36, R40 ;  /* 0x000000282406723e */ /* 0x000fe200000000ff */
[----:B------:R-:W-:Y:S01]  /*9560*/  MUFU.EX2 R63, R63 ;  /* 0x0000003f003f7308 */ /* 0x000fe20000000800 */
[----:B------:R-:W-:-:S03]  /*9570*/  F2FP.F16.F32.PACK_AB R7, R38, R35 ;  /* 0x000000232607723e */ /* 0x000fc600000000ff */
[----:B------:R-:W2:Y:S04]  /*9580*/  MUFU.EX2 R58, R58 ;  /* 0x0000003a003a7308 */ /* 0x000ea80000000800 */
[C---:B------:R-:W-:Y:S01]  /*9590*/  HMMA.16816.F32 R80, R4.reuse, R8, R80 ;  /* 0x000000080450723c */ /* 0x040fe20000001850 */
[----:B------:R-:W-:Y:S04]  /*95a0*/  MUFU.EX2 R67, R67 ;  /* 0x0000004300437308 */ /* 0x000fe80000000800 */
[----:B------:R-:W3:Y:S03]  /*95b0*/  MUFU.EX2 R65, R65 ;  /* 0x0000004100417308 */ /* 0x000ee60000000800 */
[C---:B------:R-:W-:Y:S01]  /*95c0*/  HMMA.16816.F32 R76, R4.reuse, R10, R76 ;  /* 0x0000000a044c723c */ /* 0x040fe2000000184c */
[----:B------:R-:W4:Y:S01]  /*95d0*/  LDSM.16.MT88.4 R8, [R26+0x3400] ;  /* 0x003400001a08783b */ /* 0x000f220000004200 */
[----:B------:R-:W-:Y:S04]  /*95e0*/  MUFU.EX2 R57, R57 ;  /* 0x0000003900397308 */ /* 0x000fe80000000800 */
[----:B------:R-:W5:Y:S04]  /*95f0*/  MUFU.EX2 R56, R56 ;  /* 0x0000003800387308 */ /* 0x000f680000000800 */
[----:B------:R-:W-:Y:S04]  /*9600*/  MUFU.EX2 R119, R119 ;  /* 0x0000007700777308 */ /* 0x000fe80000000800 */
[----:B------:R-:W-:Y:S04]  /*9610*/  MUFU.EX2 R96, R96 ;  /* 0x0000006000607308 */ /* 0x000fe80000000800 */
[----:B------:R-:W-:Y:S04]  /*9620*/  MUFU.EX2 R91, R91 ;  /* 0x0000005b005b7308 */ /* 0x000fe80000000800 */
[----:B------:R-:W-:Y:S04]  /*9630*/  MUFU.EX2 R90, R90 ;  /* 0x0000005a005a7308 */ /* 0x000fe80000000800 */
[----:B------:R-:W5:Y:S04]  /*9640*/  MUFU.EX2 R89, R89 ;  /* 0x0000005900597308 */ /* 0x000f680000000800 */
[----:B------:R-:W-:Y:S04]  /*9650*/  MUFU.EX2 R97, R97 ;  /* 0x0000006100617308 */ /* 0x000fe80000000800 */
[----:B------:R-:W-:Y:S04]  /*9660*/  MUFU.EX2 R115, R115 ;  /* 0x0000007300737308 */ /* 0x000fe80000000800 */
[----:B------:R-:W-:Y:S01]  /*9670*/  MUFU.EX2 R60, R60 ;  /* 0x0000003c003c7308 */ /* 0x000fe20000000800 */
[C---:B----4-:R-:W-:Y:S03]  /*9680*/  HMMA.16816.F32 R72, R4.reuse, R8, R72 ;  /* 0x000000080448723c */ /* 0x050fe60000001848 */
[----:B------:R-:W-:Y:S04]  /*9690*/  MUFU.EX2 R59, R59 ;  /* 0x0000003b003b7308 */ /* 0x000fe80000000800 */
[----:B------:R-:W-:Y:S01]  /*96a0*/  MUFU.EX2 R62, R62 ;  /* 0x0000003e003e7308 */ /* 0x000fe20000000800 */
[----:B------:R-:W-:Y:S01]  /*96b0*/  HMMA.16816.F32 R68, R4, R10, R68 ;  /* 0x0000000a0444723c */ /* 0x000fe20000001844 */
[----:B------:R-:W4:Y:S01]  /*96c0*/  LDSM.16.MT88.4 R8, [R100+0x3800] ;  /* 0x003800006408783b */ /* 0x000f220000004200 */
[----:B-1----:R-:W-:-:S02]  /*96d0*/  F2FP.F16.F32.PACK_AB R4, R66, R88 ;  /* 0x000000584204723e */ /* 0x002fc400000000ff */
[----:B--2---:R-:W-:Y:S02]  /*96e0*/  F2FP.F16.F32.PACK_AB R6, R58, R63 ;  /* 0x0000003f3a06723e */ /* 0x004fe400000000ff */
[----:B---3--:R-:W-:Y:S02]  /*96f0*/  F2FP.F16.F32.PACK_AB R5, R65, R67 ;  /* 0x000000434105723e */ /* 0x008fe400000000ff */
[----:B-----5:R-:W-:-:S07]  /*9700*/  F2FP.F16.F32.PACK_AB R7, R56, R57 ;  /* 0x000000393807723e */ /* 0x020fce00000000ff */
[C---:B----4-:R-:W-:Y:S08]  /*9710*/  HMMA.16816.F32 R80, R4.reuse, R8, R80 ;  /* 0x000000080450723c */ /* 0x050ff00000001850 */
[C---:B------:R-:W-:Y:S01]  /*9720*/  HMMA.16816.F32 R76, R4.reuse, R10, R76 ;  /* 0x0000000a044c723c */ /* 0x040fe2000000184c */
[----:B------:R-:W1:Y:S07]  /*9730*/  LDSM.16.MT88.4 R8, [R26+0x3800] ;  /* 0x003800001a08783b */ /* 0x000e6e0000004200 */
[C---:B-1----:R-:W-:Y:S08]  /*9740*/  HMMA.16816.F32 R72, R4.reuse, R8, R72 ;  /* 0x000000080448723c */ /* 0x042ff00000001848 */
[----:B------:R-:W-:Y:S01]  /*9750*/  HMMA.16816.F32 R68, R4, R10, R68 ;  /* 0x0000000a0444723c */ /* 0x000fe20000001844 */
[----:B------:R-:W1:Y:S01]  /*9760*/  LDSM.16.MT88.4 R8, [R100+0x3c00] ;  /* 0x003c00006408783b */ /* 0x000e620000004200 */
[----:B------:R-:W-:Y:S01]  /*9770*/  FFMA.FTZ R4, R94, UR4, -R28 ;  /* 0x000000045e047c23 */ /* 0x000fe2000801081c */
[----:B------:R-:W-:Y:S01]  /*9780*/  F2FP.F16.F32.PACK_AB R7, R89, R90 ;  /* 0x0000005a5907723e */ /* 0x000fe200000000ff */
[----:B------:R2:W-:Y:S02]  /*9790*/  MUFU.EX2 R94, R95 ;  /* 0x0000005f005e7308 */ /* 0x0005e40000000800 */
[----:B--2---:R-:W-:-:S02]  /*97a0*/  FFMA.FTZ R95, R93, UR4, -R27 ;  /* 0x000000045d5f7c23 */ /* 0x004fc4000801081b */
        /* <DEDUP_REMOVED lines=13> */
[----:B------:R2:W-:Y:S04]  /*9880*/  MUFU.EX2 R122, R123 ;  /* 0x0000007b007a7308 */ /* 0x0005e80000000800 */
[----:B------:R3:W-:Y:S01]  /*9890*/  MUFU.EX2 R121, R4 ;  /* 0x0000000400797308 */ /* 0x0007e20000000800 */
[----:B--2---:R-:W-:Y:S01]  /*98a0*/  FFMA.FTZ R123, R107, UR4, -R27 ;  /* 0x000000046b7b7c23 */ /* 0x004fe2000801081b */
[----:B---3--:R-:W-:-:S02]  /*98b0*/  FFMA.FTZ R4, R120, UR4, -R28 ;  /* 0x0000000478047c23 */ /* 0x008fc4000801081c */
        /* <DEDUP_REMOVED lines=18> */
[----:B------:R-:W1:Y:S01]  /*99e0*/  LDSM.16.MT88.4 R8, [R100+0x4400] ;  /* 0x004400006408783b */ /* 0x000e620000004200 */
[--C-:B------:R-:W-:Y:S01]  /*99f0*/  FFMA.FTZ R5, R43, UR4, -R27.reuse ;  /* 0x000000042b057c23 */ /* 0x100fe2000801081b */
[----:B------:R-:W-:Y:S01]  /*9a00*/  FADD.FTZ R4, R64, R4 ;  /* 0x0000000440047221 */ /* 0x000fe20000010000 */
[--C-:B------:R-:W-:Y:S01]  /*9a10*/  FFMA.FTZ R64, R12, UR4, -R27.reuse ;  /* 0x000000040c407c23 */ /* 0x100fe2000801081b */
[----:B------:R-:W-:Y:S01]  /*9a20*/  FFMA.FTZ R43, R42, UR4, -R27 ;  /* 0x000000042a2b7c23 */ /* 0x000fe2000801081b */
[----:B------:R-:W2:Y:S01]  /*9a30*/  LDSM.16.MT88.4 R12, [R26+0x4400] ;  /* 0x004400001a0c783b */ /* 0x000ea20000004200 */
[----:B------:R-:W3:Y:S01]  /*9a40*/  MUFU.EX2 R61, R61 ;  /* 0x0000003d003d7308 */ /* 0x000ee20000000800 */
[----:B------:R-:W-:-:S03]  /*9a50*/  FADD.FTZ R4, R55, R4 ;  /* 0x0000000437047221 */ /* 0x000fc60000010000 */
[----:B------:R-:W4:Y:S01]  /*9a60*/  MUFU.EX2 R64, R64 ;  /* 0x0000004000407308 */ /* 0x000f220000000800 */
[----:B------:R-:W-:Y:S01]  /*9a70*/  FADD.FTZ R52, R54, R4 ;  /* 0x0000000436347221 */ /* 0x000fe20000010000 */
[----:B------:R-:W-:Y:S02]  /*9a80*/  F2FP.F16.F32.PACK_AB R4, R60, R115 ;  /* 0x000000733c04723e */ /* 0x000fe400000000ff */
[----:B------:R4:W-:Y:S01]  /*9a90*/  MUFU.EX2 R42, R5 ;  /* 0x00000005002a7308 */ /* 0x0009e20000000800 */
[----:B------:R-:W-:Y:S01]  /*9aa0*/  FADD.FTZ R52, R40, R52 ;  /* 0x0000003428347221 */ /* 0x000fe20000010000 */
[----:B------:R-:W-:Y:S02]  /*9ab0*/  FFMA.FTZ R40, R19, UR4, -R27 ;  /* 0x0000000413287c23 */ /* 0x000fe4000801081b */
[----:B------:R-:W5:Y:S01]  /*9ac0*/  MUFU.EX2 R43, R43 ;  /* 0x0000002b002b7308 */ /* 0x000f620000000800 */
[----:B------:R-:W-:Y:S01]  /*9ad0*/  FADD.FTZ R52, R36, R52 ;  /* 0x0000003424347221 */ /* 0x000fe20000010000 */
[----:B---3--:R-:W-:-:S02]  /*9ae0*/  F2FP.F16.F32.PACK_AB R6, R61, R59 ;  /* 0x0000003b3d06723e */ /* 0x008fc400000000ff */
[----:B------:R-:W-:Y:S01]  /*9af0*/  MUFU.EX2 R40, R40 ;  /* 0x0000002800287308 */ /* 0x000fe20000000800 */
[----:B------:R-:W-:-:S03]  /*9b00*/  FADD.FTZ R88, R88, R52 ;  /* 0x0000003458587221 */ /* 0x000fc60000010000 */
[----:B------:R-:W-:Y:S01]  /*9b10*/  MUFU.EX2 R36, R16 ;  /* 0x0000001000247308 */ /* 0x000fe20000000800 */
[----:B------:R-:W-:Y:S01]  /*9b20*/  FADD.FTZ R88, R66, R88 ;  /* 0x0000005842587221 */ /* 0x000fe20000010000 */
[----:B----4-:R-:W-:-:S03]  /*9b30*/  F2FP.F16.F32.PACK_AB R5, R64, R62 ;  /* 0x0000003e4005723e */ /* 0x010fc600000000ff */
[----:B------:R-:W-:Y:S01]  /*9b40*/  FADD.FTZ R63, R63, R88 ;  /* 0x000000583f3f7221 */ /* 0x000fe20000010000 */
[----:B-----5:R-:W-:-:S03]  /*9b50*/  F2FP.F16.F32.PACK_AB R7, R43, R42 ;  /* 0x0000002a2b07723e */ /* 0x020fc600000000ff */
[----:B------:R-:W-:-:S04]  /*9b60*/  FADD.FTZ R63, R58, R63 ;  /* 0x0000003f3a3f7221 */ /* 0x000fc80000010000 */
[----:B------:R-:W-:Y:S01]  /*9b70*/  FADD.FTZ R63, R119, R63 ;  /* 0x0000003f773f7221 */ /* 0x000fe20000010000 */
[----:B-1----:R-:W-:Y:S03]  /*9b80*/  HMMA.16816.F32 R80, R4, R8, R80 ;  /* 0x000000080450723c */ /* 0x002fe60000001850 */
[----:B------:R-:W-:-:S04]  /*9b90*/  FADD.FTZ R63, R96, R63 ;  /* 0x0000003f603f7221 */ /* 0x000fc80000010000 */
[----:B------:R-:W-:Y:S01]  /*9ba0*/  FADD.FTZ R63, R94, R63 ;  /* 0x0000003f5e3f7221 */ /* 0x000fe20000010000 */
[C---:B--2---:R-:W-:Y:S01]  /*9bb0*/  HMMA.16816.F32 R72, R4.reuse, R12, R72 ;  /* 0x0000000c0448723c */ /* 0x044fe20000001848 */
[--C-:B------:R-:W-:Y:S01]  /*9bc0*/  FFMA.FTZ R12, R34, UR4, -R28.reuse ;  /* 0x00000004220c7c23 */ /* 0x100fe2000801081c */
[--C-:B------:R-:W-:Y:S01]  /*9bd0*/  FFMA.FTZ R34, R33, UR4, -R28.reuse ;  /* 0x0000000421227c23 */ /* 0x100fe2000801081c */
[----:B------:R-:W-:Y:S01]  /*9be0*/  FFMA.FTZ R13, R37, UR4, -R28 ;  /* 0x00000004250d7c23 */ /* 0x000fe2000801081c */
[----:B------:R-:W-:Y:S01]  /*9bf0*/  FADD.FTZ R63, R93, R63 ;  /* 0x0000003f5d3f7221 */ /* 0x000fe20000010000 */
[----:B------:R1:W-:Y:S03]  /*9c00*/  MUFU.EX2 R33, R12 ;  /* 0x0000000c00217308 */ /* 0x0003e60000000800 */
[----:B------:R-:W-:Y:S01]  /*9c10*/  HMMA.16816.F32 R76, R4, R10, R76 ;  /* 0x0000000a044c723c */ /* 0x000fe2000000184c */
[----:B------:R-:W2:Y:S01]  /*9c20*/  LDSM.16.MT88.4 R8, [R100+0x4800] ;  /* 0x004800006408783b */ /* 0x000ea20000004200 */
[----:B------:R-:W-:Y:S01]  /*9c30*/  MUFU.EX2 R37, R39 ;  /* 0x0000002700257308 */ /* 0x000fe20000000800 */
[----:B------:R-:W-:-:S03]  /*9c40*/  FADD.FTZ R63, R122, R63 ;  /* 0x0000003f7a3f7221 */ /* 0x000fc60000010000 */
[----:B------:R-:W3:Y:S01]  /*9c50*/  MUFU.EX2 R39, R13 ;  /* 0x0000000d00277308 */ /* 0x000ee20000000800 */
[----:B------:R-:W-:Y:S01]  /*9c60*/  FADD.FTZ R121, R121, R63 ;  /* 0x0000003f79797221 */ /* 0x000fe20000010000 */
[----:B------:R-:W-:Y:S02]  /*9c70*/  HMMA.16816.F32 R68, R4, R14, R68 ;  /* 0x0000000e0444723c */ /* 0x000fe40000001844 */
[----:B------:R-:W4:Y:S01]  /*9c80*/  MUFU.EX2 R34, R34 ;  /* 0x0000002200227308 */ /* 0x000f220000000800 */
[----:B-1----:R-:W-:Y:S01]  /*9c90*/  FADD.FTZ R12, R35, R41 ;  /* 0x00000029230c7221 */ /* 0x002fe20000010000 */
[----:B------:R-:W-:Y:S01]  /*9ca0*/  FFMA.FTZ R35, R17, UR4, -R27 ;  /* 0x0000000411237c23 */ /* 0x000fe2000801081b */
[----:B------:R-:W-:Y:S01]  /*9cb0*/  FADD.FTZ R121, R120, R121 ;  /* 0x0000007978797221 */ /* 0x000fe20000010000 */
[----:B------:R-:W1:Y:S01]  /*9cc0*/  MUFU.EX2 R41, R18 ;  /* 0x0000001200297308 */ /* 0x000e620000000800 */
[----:B------:R-:W-:Y:S02]  /*9cd0*/  FADD.FTZ R12, R38, R12 ;  /* 0x0000000c260c7221 */ /* 0x000fe40000010000 */
[----:B------:R-:W-:Y:S01]  /*9ce0*/  FADD.FTZ R107, R107, R121 ;  /* 0x000000796b6b7221 */ /* 0x000fe20000010000 */
[----:B------:R-:W5:Y:S01]  /*9cf0*/  MUFU.EX2 R35, R35 ;  /* 0x0000002300237308 */ /* 0x000f620000000800 */
[----:B------:R-:W-:Y:S01]  /*9d00*/  FADD.FTZ R67, R67, R12 ;  /* 0x0000000c43437221 */ /* 0x000fe20000010000 */
[----:B---3--:R-:W-:Y:S01]  /*9d10*/  F2FP.F16.F32.PACK_AB R4, R39, R37 ;  /* 0x000000252704723e */ /* 0x008fe200000000ff */
[----:B------:R-:W-:Y:S01]  /*9d20*/  FADD.FTZ R107, R115, R107 ;  /* 0x0000006b736b7221 */ /* 0x000fe20000010000 */
[----:B------:R-:W-:Y:S01]  /*9d30*/  LDSM.16.MT88.4 R12, [R100+0x4c00] ;  /* 0x004c0000640c783b */ /* 0x000fe20000004200 */
[----:B------:R-:W-:Y:S01]  /*9d40*/  FADD.FTZ R67, R65, R67 ;  /* 0x0000004341437221 */ /* 0x000fe20000010000 */
[----:B----4-:R-:W-:Y:S01]  /*9d50*/  F2FP.F16.F32.PACK_AB R6, R34, R33 ;  /* 0x000000212206723e */ /* 0x010fe200000000ff */
[----:B------:R-:W-:-:S02]  /*9d60*/  FADD.FTZ R60, R60, R107 ;  /* 0x0000006b3c3c7221 */ /* 0x000fc40000010000 */
[----:B------:R-:W-:Y:S01]  /*9d70*/  FADD.FTZ R67, R57, R67 ;  /* 0x0000004339437221 */ /* 0x000fe20000010000 */
[----:B-1----:R-:W-:Y:S01]  /*9d80*/  F2FP.F16.F32.PACK_AB R5, R41, R40 ;  /* 0x000000282905723e */ /* 0x002fe200000000ff */
[----:B------:R-:W1:Y:S01]  /*9d90*/  LDSM.16.MT88.4 R16, [R26+0x4800] ;  /* 0x004800001a10783b */ /* 0x000e620000004200 */
[----:B------:R-:W-:Y:S01]  /*9da0*/  FADD.FTZ R60, R59, R60 ;  /* 0x0000003c3b3c7221 */ /* 0x000fe20000010000 */
[----:B------:R-:W-:Y:S01]  /*9db0*/  FADD.FTZ R67, R56, R67 ;  /* 0x0000004338437221 */ /* 0x000fe20000010000 */
[----:B-----5:R-:W-:Y:S02]  /*9dc0*/  F2FP.F16.F32.PACK_AB R7, R36, R35 ;  /* 0x000000232407723e */ /* 0x020fe400000000ff */
[----:B------:R-:W-:Y:S01]  /*9dd0*/  FADD.FTZ R61, R61, R60 ;  /* 0x0000003c3d3d7221 */ /* 0x000fe20000010000 */
[----:B------:R-:W-:-:S03]  /*9de0*/  FADD.FTZ R67, R95, R67 ;  /* 0x000000435f437221 */ /* 0x000fc60000010000 */
[----:B------:R-:W-:Y:S01]  /*9df0*/  FADD.FTZ R61, R37, R61 ;  /* 0x0000003d253d7221 */ /* 0x000fe20000010000 */
[----:B------:R-:W-:Y:S01]  /*9e00*/  FADD.FTZ R67, R91, R67 ;  /* 0x000000435b437221 */ /* 0x000fe20000010000 */
[C---:B--2---:R-:W-:Y:S01]  /*9e10*/  HMMA.16816.F32 R80, R4.reuse, R8, R80 ;  /* 0x000000080450723c */ /* 0x044fe20000001850 */
[--C-:B------:R-:W-:Y:S02]  /*9e20*/  FFMA.FTZ R9, R30, UR4, -R28.reuse ;  /* 0x000000041e097c23 */ /* 0x100fe4000801081c */
[----:B------:R-:W-:Y:S01]  /*9e30*/  FADD.FTZ R67, R90, R67 ;  /* 0x000000435a437221 */ /* 0x000fe20000010000 */
[----:B------:R-:W-:Y:S01]  /*9e40*/  FFMA.FTZ R8, R29, UR4, -R28 ;  /* 0x000000041d087c23 */ /* 0x000fe2000801081c */
[----:B------:R-:W2:Y:S01]  /*9e50*/  MUFU.EX2 R30, R32 ;  /* 0x00000020001e7308 */ /* 0x000ea20000000800 */
[----:B------:R-:W-:Y:S01]  /*9e60*/  FADD.FTZ R39, R39, R61 ;  /* 0x0000003d27277221 */ /* 0x000fe20000010000 */
[----:B------:R-:W-:Y:S02]  /*9e70*/  FADD.FTZ R67, R89, R67 ;  /* 0x0000004359437221 */ /* 0x000fe40000010000 */
[----:B------:R3:W-:Y:S01]  /*9e80*/  MUFU.EX2 R29, R9 ;  /* 0x00000009001d7308 */ /* 0x0007e20000000800 */
[----:B------:R-:W-:Y:S01]  /*9e90*/  HMMA.16816.F32 R76, R4, R10, R76 ;  /* 0x0000000a044c723c */ /* 0x000fe2000000184c */
[----:B------:R-:W-:Y:S01]  /*9ea0*/  FADD.FTZ R123, R123, R67 ;  /* 0x000000437b7b7221 */ /* 0x000fe20000010000 */
[----:B------:R-:W-:Y:S01]  /*9eb0*/  FADD.FTZ R39, R33, R39 ;  /* 0x0000002721277221 */ /* 0x000fe20000010000 */
[----:B------:R-:W4:Y:S02]  /*9ec0*/  MUFU.EX2 R28, R31 ;  /* 0x0000001f001c7308 */ /* 0x000f240000000800 */
[----:B------:R-:W-:Y:S01]  /*9ed0*/  FADD.FTZ R123, R98, R123 ;  /* 0x0000007b627b7221 */ /* 0x000fe20000010000 */
[----:B------:R-:W-:-:S03]  /*9ee0*/  FADD.FTZ R34, R34, R39 ;  /* 0x0000002722227221 */ /* 0x000fc60000010000 */
[----:B------:R-:W-:Y:S01]  /*9ef0*/  FADD.FTZ R99, R99, R123 ;  /* 0x0000007b63637221 */ /* 0x000fe20000010000 */
[----:B--2---:R-:W-:Y:S01]  /*9f00*/  FADD.FTZ R34, R30, R34 ;  /* 0x000000221e227221 */ /* 0x004fe20000010000 */
[----:B---3--:R-:W-:Y:S02]  /*9f10*/  FFMA.FTZ R9, R25, UR4, -R27 ;  /* 0x0000000419097c23 */ /* 0x008fe4000801081b */
[----:B------:R-:W-:Y:S01]  /*9f20*/  FADD.FTZ R99, R97, R99 ;  /* 0x0000006361637221 */ /* 0x000fe20000010000 */
[----:B------:R2:W3:Y:S01]  /*9f30*/  MUFU.EX2 R25, R8 ;  /* 0x0000000800197308 */ /* 0x0004e20000000800 */
[----:B----4-:R-:W-:Y:S02]  /*9f40*/  FADD.FTZ R34, R28, R34 ;  /* 0x000000221c227221 */ /* 0x010fe40000010000 */
[----:B------:R-:W-:Y:S01]  /*9f50*/  FADD.FTZ R99, R62, R99 ;  /* 0x000000633e637221 */ /* 0x000fe20000010000 */
[----:B-1----:R-:W-:Y:S01]  /*9f60*/  HMMA.16816.F32 R72, R4, R16, R72 ;  /* 0x000000100448723c */ /* 0x002fe20000001848 */
[----:B------:R-:W-:-:S02]  /*9f70*/  FADD.FTZ R34, R29, R34 ;  /* 0x000000221d227221 */ /* 0x000fc40000010000 */
[----:B------:R-:W-:-:S04]  /*9f80*/  FADD.FTZ R64, R64, R99 ;  /* 0x0000006340407221 */ /* 0x000fc80000010000 */
[----:B------:R-:W-:Y:S01]  /*9f90*/  FADD.FTZ R64, R42, R64 ;  /* 0x000000402a407221 */ /* 0x000fe20000010000 */
[----:B------:R-:W-:Y:S01]  /*9fa0*/  HMMA.16816.F32 R68, R4, R18, R68 ;  /* 0x000000120444723c */ /* 0x000fe20000001844 */
[----:B------:R-:W-:Y:S01]  /*9fb0*/  F2FP.F16.F32.PACK_AB R4, R28, R30 ;  /* 0x0000001e1c04723e */ /* 0x000fe200000000ff */
[----:B--2---:R-:W-:Y:S01]  /*9fc0*/  FFMA.FTZ R8, R24, UR4, -R27 ;  /* 0x0000000418087c23 */ /* 0x004fe2000801081b */
[----:B------:R-:W-:Y:S01]  /*9fd0*/  FADD.FTZ R43, R43, R64 ;  /* 0x000000402b2b7221 */ /* 0x000fe20000010000 */
[----:B------:R1:W2:Y:S01]  /*9fe0*/  MUFU.EX2 R24, R9 ;  /* 0x0000000900187308 */ /* 0x0002a20000000800 */
[C---:B---3--:R-:W-:Y:S01]  /*9ff0*/  F2FP.F16.F32.PACK_AB R6, R25.reuse, R29 ;  /* 0x0000001d1906723e */ /* 0x048fe200000000ff */
[----:B------:R-:W-:Y:S01]  /*a000*/  FADD.FTZ R121, R25, R34 ;  /* 0x0000002219797221 */ /* 0x000fe20000010000 */
[----:B------:R-:W-:-:S04]  /*a010*/  FADD.FTZ R43, R40, R43 ;  /* 0x0000002b282b7221 */ /* 0x000fc80000010000 */
[----:B------:R-:W-:-:S04]  /*a020*/  FADD.FTZ R41, R41, R43 ;  /* 0x0000002b29297221 */ /* 0x000fc80000010000 */
[----:B------:R-:W-:Y:S01]  /*a030*/  FADD.FTZ R41, R35, R41 ;  /* 0x0000002923297221 */ /* 0x000fe20000010000 */
[--C-:B-1----:R-:W-:Y:S01]  /*a040*/  FFMA.FTZ R9, R23, UR4, -R27.reuse ;  /* 0x0000000417097c23 */ /* 0x102fe2000801081b */
[----:B------:R-:W-:Y:S01]  /*a050*/  FFMA.FTZ R27, R22, UR4, -R27 ;  /* 0x00000004161b7c23 */ /* 0x000fe2000801081b */
[----:B------:R-:W1:Y:S01]  /*a060*/  MUFU.EX2 R23, R8 ;  /* 0x0000000800177308 */ /* 0x000e620000000800 */
[----:B------:R-:W-:-:S03]  /*a070*/  FADD.FTZ R36, R36, R41 ;  /* 0x0000002924247221 */ /* 0x000fc60000010000 */
[----:B------:R3:W4:Y:S01]  /*a080*/  MUFU.EX2 R22, R9 ;  /* 0x0000000900167308 */ /* 0x0007220000000800 */
[----:B--2---:R-:W-:-:S03]  /*a090*/  FADD.FTZ R36, R24, R36 ;  /* 0x0000002418247221 */ /* 0x004fc60000010000 */
[----:B------:R-:W2:Y:S01]  /*a0a0*/  MUFU.EX2 R16, R27 ;  /* 0x0000001b00107308 */ /* 0x000ea20000000800 */
[C---:B-1----:R-:W-:Y:S01]  /*a0b0*/  F2FP.F16.F32.PACK_AB R5, R23.reuse, R24 ;  /* 0x000000181705723e */ /* 0x042fe200000000ff */
[----:B------:R-:W-:Y:S01]  /*a0c0*/  FADD.FTZ R36, R23, R36 ;  /* 0x0000002417247221 */ /* 0x000fe20000010000 */
[----:B---3--:R-:W1:Y:S03]  /*a0d0*/  LDSM.16.MT88.4 R8, [R26+0x4c00] ;  /* 0x004c00001a08783b */ /* 0x008e660000004200 */
[----:B----4-:R-:W-:Y:S01]  /*a0e0*/  FADD.FTZ R36, R22, R36 ;  /* 0x0000002416247221 */ /* 0x010fe20000010000 */
[----:B--2---:R-:W-:-:S03]  /*a0f0*/  F2FP.F16.F32.PACK_AB R7, R16, R22 ;  /* 0x000000161007723e */ /* 0x004fc600000000ff */
[----:B------:R-:W-:-:S04]  /*a100*/  FADD.FTZ R120, R16, R36 ;  /* 0x0000002410787221 */ /* 0x000fc80000010000 */
[C---:B------:R-:W-:Y:S08]  /*a110*/  HMMA.16816.F32 R80, R4.reuse, R12, R80 ;  /* 0x0000000c0450723c */ /* 0x040ff00000001850 */
[C---:B------:R-:W-:Y:S08]  /*a120*/  HMMA.16816.F32 R76, R4.reuse, R14, R76 ;  /* 0x0000000e044c723c */ /* 0x040ff0000000184c */
[C---:B-1----:R-:W-:Y:S08]  /*a130*/  HMMA.16816.F32 R72, R4.reuse, R8, R72 ;  /* 0x000000080448723c */ /* 0x042ff00000001848 */
        /* <DEDUP_REMOVED lines=71> */
.L_x_4133:
[----:B------:R-:W-:Y:S01]  /*a5b0*/  UMOV UR4, URZ ;  /* 0x000000ff00047c82 */ /* 0x000fe20008000000 */
[----:B------:R-:W-:Y:S01]  /*a5c0*/  IMAD.SHL.U32 R44, R44, 0x80, RZ ;  /* 0x000000802c2c7824 */ /* 0x000fe200078e00ff */
[----:B------:R-:W-:-:S05]  /*a5d0*/  IADD3 R4, P0, PT, RZ, -UR4, RZ ;  /* 0x80000004ff047c10 */ /* 0x000fca000ff1e0ff */
[----:B------:R-:W-:-:S05]  /*a5e0*/  IMAD.X R44, RZ, RZ, ~R44, P0 ;  /* 0x000000ffff2c7224 */ /* 0x000fca00000e0e2c */
[----:B------:R-:W-:-:S04]  /*a5f0*/  SHF.R.S64 R4, R4, 0x1f, R44 ;  /* 0x0000001f04047819 */ /* 0x000fc8000000102c */
[----:B------:R-:W-:-:S04]  /*a600*/  IADD3 R109, P0, PT, R4, R109, RZ ;  /* 0x0000006d046d7210 */ /* 0x000fc80007f1e0ff */
[----:B------:R-:W-:-:S09]  /*a610*/  LEA.HI.X.SX32 R108, R44, R108, 0x1, P0 ;  /* 0x0000006c2c6c7211 */ /* 0x000fd200000f0eff */
.L_x_4134:
[----:B------:R-:W1:Y:S01]  /*a620*/  LDCU.64 UR8, c[0x0][0x3c0] ;  /* 0x00007800ff0877ac */ /* 0x000e620008000a00 */
[C---:B------:R-:W-:Y:S01]  /*a630*/  IMAD.SHL.U32 R112, R87.reuse, 0x8, RZ ;  /* 0x0000000857707824 */ /* 0x040fe200078e00ff */
[----:B------:R-:W-:-:S04]  /*a640*/  LOP3.LUT R113, R87, 0x18, RZ, 0xc0, !PT ;  /* 0x0000001857717812 */ /* 0x000fc800078ec0ff */
[C---:B------:R-:W-:Y:S02]  /*a650*/  LOP3.LUT R4, R112.reuse, 0xd8, RZ, 0xc0, !PT ;  /* 0x000000d870047812 */ /* 0x040fe400078ec0ff */
[----:B------:R-:W-:Y:S02]  /*a660*/  LOP3.LUT R5, R112, 0x1f20, RZ, 0xc0, !PT ;  /* 0x00001f2070057812 */ /* 0x000fe400078ec0ff */
[----:B------:R-:W-:-:S04]  /*a670*/  LOP3.LUT R4, R4, R113, RZ, 0x3c, !PT ;  /* 0x0000007104047212 */ /* 0x000fc800078e3cff */
[----:B------:R-:W-:Y:S01]  /*a680*/  LOP3.LUT R4, R5, R4, RZ, 0xfc, !PT ;  /* 0x0000000405047212 */ /* 0x000fe200078efcff */
[----:B------:R-:W-:Y:S01]  /*a690*/  IMAD.MOV.U32 R5, RZ, RZ, R108 ;  /* 0x000000ffff057224 */ /* 0x000fe200078e006c */
[----:B-1----:R-:W-:Y:S02]  /*a6a0*/  USHF.L.U32 UR4, UR8, 0x6, URZ ;  /* 0x0000000608047899 */ /* 0x002fe400080006ff */
[----:B------:R-:W-:Y:S01]  /*a6b0*/  LEA R114, R4, UR5, 0x1 ;  /* 0x0000000504727c11 */ /* 0x000fe2000f8e08ff */
[----:B------:R-:W-:Y:S01]  /*a6c0*/  USHF.L.U64.HI UR9, UR8, 0x6, UR9 ;  /* 0x0000000608097899 */ /* 0x000fe20008010209 */
[----:B------:R-:W-:Y:S02]  /*a6d0*/  IMAD.MOV.U32 R4, RZ, RZ, R109 ;  /* 0x000000ffff047224 */ /* 0x000fe400078e006d */
[----:B------:R-:W-:-:S03]  /*a6e0*/  IADD3 R8, P0, PT, R109, UR4, RZ ;  /* 0x000000046d087c10 */ /* 0x000fc6000ff1e0ff */
[----:B------:R-:W-:Y:S01]  /*a6f0*/  @!PT LDS RZ, [RZ] ;  /* 0x00000000fffff984 */ /* 0x000fe20000000800 */
[----:B------:R-:W-:Y:S01]  /*a700*/  @!PT LDS RZ, [RZ] ;  /* 0x00000000fffff984 */ /* 0x000fe20000000800 */
[----:B------:R-:W-:Y:S01]  /*a710*/  @!PT LDS RZ, [RZ] ;  /* 0x00000000fffff984 */ /* 0x000fe20000000800 */
[----:B------:R-:W-:Y:S01]  /*a720*/  LDGSTS.E.BYPASS.LTC128B.128 [R114+0x3000], desc[UR6][R4.64] ;  /* 0x0300000004727fae */ /* 0x000fe2000b981a06 */
[----:B------:R-:W-:Y:S02]  /*a730*/  IADD3.X R9, PT, PT, R108, UR9, RZ, P0, !PT ;  /* 0x000000096c097c10 */ /* 0x000fe400087fe4ff */
[----:B------:R-:W-:-:S03]  /*a740*/  IADD3 R6, P0, PT, R8, UR4, RZ ;  /* 0x0000000408067c10 */ /* 0x000fc6000ff1e0ff */
[----:B------:R-:W-:Y:S01]  /*a750*/  LDGSTS.E.BYPASS.LTC128B.128 [R114+0x3800], desc[UR6][R8.64] ;  /* 0x0380000008727fae */ /* 0x000fe2000b981a06 */
[----:B------:R-:W-:Y:S02]  /*a760*/  IADD3.X R7, PT, PT, R9, UR9, RZ, P0, !PT ;  /* 0x0000000909077c10 */ /* 0x000fe400087fe4ff */
[----:B------:R-:W-:Y:S01]  /*a770*/  IADD3 R10, P0, PT, R6, UR4, RZ ;  /* 0x00000004060a7c10 */ /* 0x000fe2000ff1e0ff */
[----:B------:R-:W1:Y:S02]  /*a780*/  LDCU UR4, c[0x0][0x50c] ;  /* 0x0000a180ff0477ac */ /* 0x000e640008000800 */
[----:B------:R-:W-:Y:S01]  /*a790*/  LDGSTS.E.BYPASS.LTC128B.128 [R114+0x4000], desc[UR6][R6.64] ;  /* 0x0400000006727fae */ /* 0x000fe2000b981a06 */
[----:B------:R-:W-:-:S05]  /*a7a0*/  IADD3.X R11, PT, PT, R7, UR9, RZ, P0, !PT ;  /* 0x00000009070b7c10 */ /* 0x000fca00087fe4ff */
[----:B------:R2:W-:Y:S04]  /*a7b0*/  LDGSTS.E.BYPASS.LTC128B.128 [R114+0x4800], desc[UR6][R10.64] ;  /* 0x048000000a727fae */ /* 0x0005e8000b981a06 */
[----:B------:R-:W-:Y:S04]  /*a7c0*/  LDSM.16.M88.4 R60, [R21] ;  /* 0x00000000153c783b */ /* 0x000fe80000000200 */
[----:B------:R-:W3:Y:S04]  /*a7d0*/  LDSM.16.M88.4 R52, [R92+0x1000] ;  /* 0x001000005c34783b */ /* 0x000ee80000000200 */
[----:B------:R-:W-:Y:S04]  /*a7e0*/  LDSM.16.M88.4 R124, [R20] ;  /* 0x00000000147c783b */ /* 0x000fe80000000200 */
[----:B------:R-:W-:Y:S04]  /*a7f0*/  LDSM.16.M88.4 R24, [R85+0x1000] ;  /* 0x001000005518783b */ /* 0x000fe80000000200 */
[----:B------:R-:W-:Y:S04]  /*a800*/  LDSM.16.M88.4 R20, [R92+0x1c00] ;  /* 0x001c00005c14783b */ /* 0x000fe80000000200 */
[----:B------:R-:W4:Y:S04]  /*a810*/  LDSM.16.M88.4 R36, [R92+0x1400] ;  /* 0x001400005c24783b */ /* 0x000f280000000200 */
[----:B------:R-:W5:Y:S04]  /*a820*/  LDSM.16.M88.4 R28, [R92+0x1800] ;  /* 0x001800005c1c783b */ /* 0x000f680000000200 */
[----:B--2---:R-:W2:Y:S04]  /*a830*/  LDSM.16.M88.4 R8, [R85+0x1c00] ;  /* 0x001c00005508783b */ /* 0x004ea80000000200 */
[----:B------:R-:W2:Y:S04]  /*a840*/  LDSM.16.M88.4 R4, [R92+0x2400] ;  /* 0x002400005c04783b */ /* 0x000ea80000000200 */
[----:B------:R-:W2:Y:S04]  /*a850*/  LDSM.16.M88.4 R16, [R85+0x1400] ;  /* 0x001400005510783b */ /* 0x000ea80000000200 */
[----:B------:R-:W2:Y:S01]  /*a860*/  LDSM.16.M88.4 R12, [R92+0x2000] ;  /* 0x002000005c0c783b */ /* 0x000ea20000000200 */
[C---:B---3--:R-:W-:Y:S03]  /*a870*/  HMMA.16816.F32 R56, R60.reuse, R52, RZ ;  /* 0x000000343c38723c */ /* 0x048fe600000018ff */
[----:B------:R-:W3:Y:S04]  /*a880*/  LDSM.16.M88.4 R64, [R85+0x1800] ;  /* 0x001800005540783b */ /* 0x000ee80000000200 */
[----:B------:R-:W3:Y:S01]  /*a890*/  LDSM.16.M88.4 R88, [R92+0x2800] ;  /* 0x002800005c58783b */ /* 0x000ee20000000200 */
[C---:B------:R-:W-:Y:S03]  /*a8a0*/  HMMA.16816.F32 R52, R60.reuse, R54, RZ ;  /* 0x000000363c34723c */ /* 0x040fe600000018ff */
[----:B------:R3:W3:Y:S04]  /*a8b0*/  LDSM.16.M88.4 R116, [R92+0x2c00] ;  /* 0x002c00005c74783b */ /* 0x0006e80000000200 */
[----:B------:R-:W3:Y:S01]  /*a8c0*/  LDSM.16.M88.4 R96, [R85+0x2400] ;  /* 0x002400005560783b */ /* 0x000ee20000000200 */
[----:B----4-:R-:W-:Y:S03]  /*a8d0*/  HMMA.16816.F32 R40, R60, R36, RZ ;  /* 0x000000243c28723c */ /* 0x010fe600000018ff */
[----:B------:R-:W4:Y:S04]  /*a8e0*/  LDSM.16.M88.4 R128, [R85+0x2000] ;  /* 0x002000005580783b */ /* 0x000f280000000200 */
[----:B------:R-:W0:Y:S01]  /*a8f0*/  LDGDEPBAR ;  /* 0x00000000000079af */ /* 0x000e220000000000 */
[C---:B------:R-:W-:Y:S08]  /*a900*/  HMMA.16816.F32 R56, R124.reuse, R24, R56 ;  /* 0x000000187c38723c */ /* 0x040ff00000001838 */
[----:B------:R-:W-:Y:S08]  /*a910*/  HMMA.16816.F32 R52, R124, R26, R52 ;  /* 0x0000001a7c34723c */ /* 0x000ff00000001834 */
[----:B------:R-:W-:Y:S03]  /*a920*/  HMMA.16816.F32 R24, R60, R20, RZ ;  /* 0x000000143c18723c */ /* 0x000fe600000018ff */
[----:B-1----:R-:W-:Y:S01]  /*a930*/  FMUL.FTZ R58, R58, UR4 ;  /* 0x000000043a3a7c20 */ /* 0x002fe20008410000 */
        /* <DEDUP_REMOVED lines=9> */
[C---:B------:R-:W-:Y:S01]  /*a9d0*/  HMMA.16816.F32 R36, R60.reuse, R38, RZ ;  /* 0x000000263c24723c */ /* 0x040fe200000018ff */
[----:B------:R-:W-:Y:S07]  /*a9e0*/  MUFU.TANH R45, R45 ;  /* 0x0000002d002d7308 */ /* 0x000fee0000002400 */
[C---:B-----5:R-:W-:Y:S01]  /*a9f0*/  HMMA.16816.F32 R32, R60.reuse, R28, RZ ;  /* 0x0000001c3c20723c */ /* 0x060fe200000018ff */
[----:B------:R-:W5:Y:S07]  /*aa00*/  MUFU.TANH R57, R57 ;  /* 0x0000003900397308 */ /* 0x000f6e0000002400 */
[----:B------:R-:W-:Y:S01]  /*aa10*/  HMMA.16816.F32 R28, R60, R30, RZ ;  /* 0x0000001e3c1c723c */ /* 0x000fe200000018ff */
[----:B------:R-:W-:Y:S07]  /*aa20*/  MUFU.TANH R54, R54 ;  /* 0x0000003600367308 */ /* 0x000fee0000002400 */
[C---:B--2---:R-:W-:Y:S01]  /*aa30*/  HMMA.16816.F32 R24, R124.reuse, R8, R24 ;  /* 0x000000087c18723c */ /* 0x044fe20000001818 */
[----:B------:R-:W-:Y:S07]  /*aa40*/  MUFU.TANH R44, R44 ;  /* 0x0000002c002c7308 */ /* 0x000fee0000002400 */
[----:B------:R-:W-:Y:S01]  /*aa50*/  HMMA.16816.F32 R20, R124, R10, R20 ;  /* 0x0000000a7c14723c */ /* 0x000fe20000001814 */
[----:B------:R-:W-:Y:S07]  /*aa60*/  MUFU.TANH R53, R53 ;  /* 0x0000003500357308 */ /* 0x000fee0000002400 */
[----:B------:R-:W-:Y:S03]  /*aa70*/  HMMA.16816.F32 R8, R60, R4, RZ ;  /* 0x000000043c08723c */ /* 0x000fe600000018ff */
[----:B------:R-:W-:Y:S01]  /*aa80*/  FMUL.FTZ R26, R26, UR4 ;  /* 0x000000041a1a7c20 */ /* 0x000fe20008410000 */
[----:B------:R-:W-:Y:S01]  /*aa90*/  FMUL.FTZ R25, R25, UR4 ;  /* 0x0000000419197c20 */ /* 0x000fe20008410000 */
[----:B------:R-:W-:-:S03]  /*aaa0*/  FMUL.FTZ R24, R24, UR4 ;  /* 0x0000000418187c20 */ /* 0x000fc60008410000 */
        /* <DEDUP_REMOVED lines=8> */
[----:B------:R-:W-:Y:S08]  /*ab30*/  HMMA.16816.F32 R36, R124, R18, R36 ;  /* 0x000000127c24723c */ /* 0x000ff00000001824 */
[----:B------:R-:W-:Y:S03]  /*ab40*/  HMMA.16816.F32 R16, R60, R12, RZ ;  /* 0x0000000c3c10723c */ /* 0x000fe600000018ff */
[----:B------:R-:W-:Y:S01]  /*ab50*/  FMUL.FTZ R41, R41, UR4 ;  /* 0x0000000429297c20 */ /* 0x000fe20008410000 */
[----:B------:R-:W-:-:S04]  /*ab60*/  FMUL.FTZ R40, R40, UR4 ;  /* 0x0000000428287c20 */ /* 0x000fc80008410000 */
[----:B---3--:R-:W-:Y:S03]  /*ab70*/  HMMA.16816.F32 R32, R124, R64, R32 ;  /* 0x000000407c20723c */ /* 0x008fe60000001820 */
[----:B------:R-:W-:Y:S01]  /*ab80*/  FMUL.FTZ R36, R36, UR4 ;  /* 0x0000000424247c20 */ /* 0x000fe20008410000 */
[----:B------:R-:W-:Y:S01]  /*ab90*/  FMUL.FTZ R38, R38, UR4 ;  /* 0x0000000426267c20 */ /* 0x000fe20008410000 */
[----:B------:R-:W-:-:S03]  /*aba0*/  FMUL.FTZ R37, R37, UR4 ;  /* 0x0000000425257c20 */ /* 0x000fc60008410000 */
[----:B------:R-:W-:Y:S02]  /*abb0*/  HMMA.16816.F32 R28, R124, R66, R28 ;  /* 0x000000427c1c723c */ /* 0x000fe4000000181c */
[----:B------:R-:W-:Y:S06]  /*abc0*/  MUFU.TANH R38, R38 ;  /* 0x0000002600267308 */ /* 0x000fec0000002400 */
[----:B------:R-:W-:Y:S03]  /*abd0*/  HMMA.16816.F32 R92, R60, R88, RZ ;  /* 0x000000583c5c723c */ /* 0x000fe600000018ff */
        /* <DEDUP_REMOVED lines=10> */
[C---:B------:R-:W-:Y:S01]  /*ac80*/  HMMA.16816.F32 R88, R60.reuse, R90, RZ ;  /* 0x0000005a3c58723c */ /* 0x040fe200000018ff */
[----:B------:R-:W-:Y:S07]  /*ac90*/  MUFU.TANH R33, R33 ;  /* 0x0000002100217308 */ /* 0x000fee0000002400 */
[C---:B------:R-:W-:Y:S01]  /*aca0*/  HMMA.16816.F32 R64, R60.reuse, R116, RZ ;  /* 0x000000743c40723c */ /* 0x040fe200000018ff */
[----:B------:R-:W-:Y:S07]  /*acb0*/  MUFU.TANH R122, R30 ;  /* 0x0000001e007a7308 */ /* 0x000fee0000002400 */
[----:B------:R-:W-:Y:S01]  /*acc0*/  HMMA.16816.F32 R60, R60, R118, RZ ;  /* 0x000000763c3c723c */ /* 0x000fe200000018ff */
[----:B------:R-:W2:Y:S07]  /*acd0*/  LDSM.16.M88.4 R116, [R85+0x2800] ;  /* 0x002800005574783b */ /* 0x000eae0000000200 */
[C---:B------:R-:W-:Y:S08]  /*ace0*/  HMMA.16816.F32 R8, R124.reuse, R96, R8 ;  /* 0x000000607c08723c */ /* 0x040ff00000001808 */
[----:B------:R-:W-:Y:S01]  /*acf0*/  HMMA.16816.F32 R4, R124, R98, R4 ;  /* 0x000000627c04723c */ /* 0x000fe20000001804 */
[----:B------:R3:W1:Y:S01]  /*ad00*/  LDSM.16.M88.4 R96, [R85+0x2c00] ;  /* 0x002c00005560783b */ /* 0x0006620000000200 */
[----:B------:R-:W-:-:S06]  /*ad10*/  DEPBAR.LE SB0, 0x0 ;  /* 0x000080000000791a */ /* 0x000fcc0000000000 */
[----:B----4-:R-:W-:Y:S01]  /*ad20*/  HMMA.16816.F32 R16, R124, R128, R16 ;  /* 0x000000807c10723c */ /* 0x010fe20000001810 */
[----:B------:R4:W-:Y:S02]  /*ad30*/  MUFU.TANH R129, R36 ;  /* 0x0000002400817308 */ /* 0x0009e40000002400 */
[----:B------:R-:W-:Y:S01]  /*ad40*/  FMUL.FTZ R9, R9, UR4 ;  /* 0x0000000409097c20 */ /* 0x000fe20008410000 */
[----:B------:R-:W-:-:S04]  /*ad50*/  FMUL.FTZ R11, R11, UR4 ;  /* 0x000000040b0b7c20 */ /* 0x000fc80008410000 */
[----:B------:R-:W-:Y:S01]  /*ad60*/  HMMA.16816.F32 R12, R124, R130, R12 ;  /* 0x000000827c0c723c */ /* 0x000fe2000000180c */
[----:B------:R5:W-:Y:S02]  /*ad70*/  MUFU.TANH R131, R41 ;  /* 0x0000002900837308 */ /* 0x000be40000002400 */
[----:B------:R-:W-:Y:S01]  /*ad80*/  FMUL.FTZ R4, R4, UR4 ;  /* 0x0000000404047c20 */ /* 0x000fe20008410000 */
[----:B------:R-:W-:-:S05]  /*ad90*/  FMUL.FTZ R5, R5, UR4 ;  /* 0x0000000405057c20 */ /* 0x000fca0008410000 */
[----:B---3--:R-:W3:Y:S01]  /*ada0*/  MUFU.TANH R85, R56 ;  /* 0x0000003800557308 */ /* 0x008ee20000002400 */
[C---:B--2---:R-:W-:Y:S01]  /*adb0*/  HMMA.16816.F32 R92, R124.reuse, R116, R92 ;  /* 0x000000747c5c723c */ /* 0x044fe2000000185c */
[----:B------:R-:W-:Y:S01]  /*adc0*/  FMUL.FTZ R16, R16, UR4 ;  /* 0x0000000410107c20 */ /* 0x000fe20008410000 */
[----:B------:R-:W-:Y:S01]  /*add0*/  FMUL.FTZ R18, R18, UR4 ;  /* 0x0000000412127c20 */ /* 0x000fe20008410000 */
[----:B----4-:R-:W-:Y:S01]  /*ade0*/  FMUL.FTZ R36, R39, UR4 ;  /* 0x0000000427247c20 */ /* 0x010fe20008410000 */
[----:B------:R-:W-:Y:S01]  /*adf0*/  FMUL.FTZ R39, R10, UR4 ;  /* 0x000000040a277c20 */ /* 0x000fe20008410000 */
[----:B------:R-:W-:Y:S01]  /*ae00*/  FMUL.FTZ R17, R17, UR4 ;  /* 0x0000000411117c20 */ /* 0x000fe20008410000 */
[----:B------:R-:W-:Y:S01]  /*ae10*/  FMUL.FTZ R19, R19, UR4 ;  /* 0x0000000413137c20 */ /* 0x000fe20008410000 */
[----:B------:R-:W-:Y:S01]  /*ae20*/  MUFU.TANH R20, R16 ;  /* 0x0000001000147308 */ /* 0x000fe20000002400 */
[----:B------:R-:W-:Y:S01]  /*ae30*/  HMMA.16816.F32 R88, R124, R118, R88 ;  /* 0x000000767c58723c */ /* 0x000fe20000001858 */
[----:B------:R-:W-:Y:S01]  /*ae40*/  FMUL.FTZ R13, R13, UR4 ;  /* 0x000000040d0d7c20 */ /* 0x000fe20008410000 */
[----:B-----5:R-:W-:Y:S01]  /*ae50*/  FMUL.FTZ R41, R42, UR4 ;  /* 0x000000042a297c20 */ /* 0x020fe20008410000 */
[----:B------:R-:W-:Y:S01]  /*ae60*/  FMUL.FTZ R12, R12, UR4 ;  /* 0x000000040c0c7c20 */ /* 0x000fe20008410000 */
[----:B------:R-:W-:Y:S01]  /*ae70*/  FMUL.FTZ R14, R14, UR4 ;  /* 0x000000040e0e7c20 */ /* 0x000fe20008410000 */
[----:B------:R-:W-:-:S02]  /*ae80*/  FMUL.FTZ R15, R15, UR4 ;  /* 0x000000040f0f7c20 */ /* 0x000fc40008410000 */
[----:B------:R2:W-:Y:S01]  /*ae90*/  MUFU.TANH R117, R25 ;  /* 0x0000001900757308 */ /* 0x0005e20000002400 */
[----:B-1----:R-:W-:Y:S03]  /*aea0*/  HMMA.16816.F32 R64, R124, R96, R64 ;  /* 0x000000607c40723c */ /* 0x002fe60000001840 */
[----:B------:R-:W-:-:S04]  /*aeb0*/  FMUL.FTZ R55, R92, UR4 ;  /* 0x000000045c377c20 */ /* 0x000fc80008410000 */
[----:B------:R-:W-:Y:S01]  /*aec0*/  MUFU.TANH R97, R26 ;  /* 0x0000001a00617308 */ /* 0x000fe20000002400 */
[----:B------:R-:W-:Y:S07]  /*aed0*/  HMMA.16816.F32 R60, R124, R98, R60 ;  /* 0x000000627c3c723c */ /* 0x000fee000000183c */
[----:B------:R1:W-:Y:S01]  /*aee0*/  MUFU.TANH R16, R13 ;  /* 0x0000000d00107308 */ /* 0x0003e20000002400 */
[----:B--2---:R-:W-:Y:S01]  /*aef0*/  FMUL.FTZ R25, R27, UR4 ;  /* 0x000000041b197c20 */ /* 0x004fe20008410000 */
[----:B------:R-:W-:Y:S01]  /*af00*/  FMUL.FTZ R27, R8, UR4 ;  /* 0x00000004081b7c20 */ /* 0x000fe20008410000 */
[----:B------:R-:W-:-:S05]  /*af10*/  VIADD R8, R51, 0xffffff08 ;  /* 0xffffff0833087836 */ /* 0x000fca0000000000 */
[----:B------:R-:W2:Y:S01]  /*af20*/  MUFU.TANH R56, R52 ;  /* 0x0000003400387308 */ /* 0x000ea20000002400 */
[C---:B------:R-:W-:Y:S02]  /*af30*/  ISETP.GE.AND P0, PT, R8.reuse, R49, PT ;  /* 0x000000310800720c */ /* 0x040fe40003f06270 */
[----:B------:R-:W-:Y:S01]  /*af40*/  ISETP.GE.AND P3, PT, R8, R84, PT ;  /* 0x000000540800720c */ /* 0x000fe20003f66270 */
[----:B------:R-:W-:-:S04]  /*af50*/  VIADD R8, R51, 0xffffff10 ;  /* 0xffffff1033087836 */ /* 0x000fc80000000000 */
[----:B------:R-:W-:Y:S01]  /*af60*/  MUFU.TANH R26, R22 ;  /* 0x00000016001a7308 */ /* 0x000fe20000002400 */
[----:B-1----:R-:W-:-:S05]  /*af70*/  VIADD R13, R51, 0xffffff00 ;  /* 0xffffff00330d7836 */ /* 0x002fca0000000000 */
[C---:B------:R-:W-:Y:S02]  /*af80*/  ISETP.GE.AND P5, PT, R13.reuse, R49, PT ;  /* 0x000000310d00720c */ /* 0x040fe40003fa6270 */
[----:B------:R-:W-:Y:S01]  /*af90*/  MUFU.TANH R22, R18 ;  /* 0x0000001200167308 */ /* 0x000fe20000002400 */
[----:B------:R-:W-:Y:S01]  /*afa0*/  ISETP.GE.AND P4, PT, R13, R84, PT ;  /* 0x000000540d00720c */ /* 0x000fe20003f86270 */
[----:B------:R-:W-:-:S06]  /*afb0*/  VIADD R13, R51, 0xffffff09 ;  /* 0xffffff09330d7836 */ /* 0x000fcc0000000000 */
[----:B------:R1:W-:Y:S08]  /*afc0*/  MUFU.TANH R18, R12 ;  /* 0x0000000c00127308 */ /* 0x0003f00000002400 */
[----:B------:R4:W-:Y:S08]  /*afd0*/  MUFU.TANH R52, R40 ;  /* 0x0000002800347308 */ /* 0x0009f00000002400 */
[----:B------:R-:W-:Y:S01]  /*afe0*/  MUFU.TANH R41, R41 ;  /* 0x0000002900297308 */ /* 0x000fe20000002400 */
[----:B-1----:R-:W-:-:S05]  /*aff0*/  VIADD R12, R51, 0xffffff01 ;  /* 0xffffff01330c7836 */ /* 0x002fca0000000000 */
[C---:B------:R-:W-:Y:S02]  /*b000*/  ISETP.GE.AND P2, PT, R12.reuse, R49, PT ;  /* 0x000000310c00720c */ /* 0x040fe40003f46270 */
[----:B------:R-:W-:Y:S01]  /*b010*/  MUFU.TANH R116, R21 ;  /* 0x0000001500747308 */ /* 0x000fe20000002400 */
[-C--:B------:R-:W-:Y:S01]  /*b020*/  ISETP.GE.AND P1, PT, R12, R84.reuse, PT ;  /* 0x000000540c00720c */ /* 0x080fe20003f26270 */
[----:B----4-:R-:W-:Y:S01]  /*b030*/  FMUL.FTZ R40, R43, UR4 ;  /* 0x000000042b287c20 */ /* 0x010fe20008410000 */
[----:B------:R-:W-:Y:S01]  /*b040*/  FSEL R12, R58, -INF , !P4 ;  /* 0xff8000003a0c7808 */ /* 0x000fe20006000000 */
[----:B------:R-:W-:Y:S01]  /*b050*/  FMUL.FTZ R43, R62, UR4 ;  /* 0x000000043e2b7c20 */ /* 0x000fe20008410000 */
[-C--:B------:R-:W-:Y:S02]  /*b060*/  ISETP.GE.AND P4, PT, R13, R84.reuse, PT ;  /* 0x000000540d00720c */ /* 0x080fe40003f86270 */
[----:B------:R-:W-:Y:S01]  /*b070*/  FSEL R10, R57, -INF , !P1 ;  /* 0xff800000390a7808 */ /* 0x000fe20004800000 */
[----:B------:R3:W-:Y:S01]  /*b080*/  MUFU.TANH R21, R14 ;  /* 0x0000000e00157308 */ /* 0x0007e20000002400 */
[----:B------:R-:W-:-:S07]  /*b090*/  ISETP.GE.AND P1, PT, R8, R84, PT ;  /* 0x000000540800720c */ /* 0x000fce0003f26270 */
[----:B------:R-:W1:Y:S08]  /*b0a0*/  MUFU.TANH R40, R40 ;  /* 0x0000002800287308 */ /* 0x000e700000002400 */
[----:B------:R-:W4:Y:S01]  /*b0b0*/  MUFU.TANH R130, R37 ;  /* 0x0000002500827308 */ /* 0x000f220000002400 */
[----:B---3--:R-:W-:Y:S02]  /*b0c0*/  FSEL R14, R85, -INF , !P5 ;  /* 0xff800000550e7808 */ /* 0x008fe40006800000 */
[----:B------:R-:W-:-:S02]  /*b0d0*/  ISETP.GE.AND P5, PT, R13, R49, PT ;  /* 0x000000310d00720c */ /* 0x000fc40003fa6270 */
[----:B------:R-:W-:Y:S01]  /*b0e0*/  FSEL R13, R45, -INF , !P2 ;  /* 0xff8000002d0d7808 */ /* 0x000fe20005000000 */
[----:B------:R-:W-:Y:S02]  /*b0f0*/  FMUL.FTZ R45, R61, UR4 ;  /* 0x000000043d2d7c20 */ /* 0x000fe40008410000 */
[----:B------:R-:W3:Y:S01]  /*b100*/  MUFU.TANH R36, R36 ;  /* 0x0000002400247308 */ /* 0x000ee20000002400 */
[----:B------:R-:W-:Y:S01]  /*b110*/  ISETP.GE.AND P2, PT, R8, R49, PT ;  /* 0x000000310800720c */ /* 0x000fe20003f46270 */
[----:B------:R-:W-:-:S06]  /*b120*/  VIADD R8, R51, 0xffffff11 ;  /* 0xffffff1133087836 */ /* 0x000fcc0000000000 */
[----:B------:R5:W-:Y:S08]  /*b130*/  MUFU.TANH R118, R24 ;  /* 0x0000001800767308 */ /* 0x000bf00000002400 */
[----:B------:R-:W-:Y:S08]  /*b140*/  MUFU.TANH R37, R34 ;  /* 0x0000002200257308 */ /* 0x000ff00000002400 */
[----:B------:R2:W-:Y:S01]  /*b150*/  MUFU.TANH R34, R28 ;  /* 0x0000001c00227308 */ /* 0x0005e20000002400 */
[----:B-----5:R-:W-:-:S07]  /*b160*/  VIADD R24, R51, 0xffffff18 ;  /* 0xffffff1833187836 */ /* 0x020fce0000000000 */
[----:B------:R5:W-:Y:S08]  /*b170*/  MUFU.TANH R35, R15 ;  /* 0x0000000f00237308 */ /* 0x000bf00000002400 */
[----:B------:R1:W-:Y:S01]  /*b180*/  MUFU.TANH R23, R9 ;  /* 0x0000000900177308 */ /* 0x0003e20000002400 */
[----:B--2---:R-:W-:-:S07]  /*b190*/  VIADD R28, R51, 0xffffff19 ;  /* 0xffffff19331c7836 */ /* 0x004fce0000000000 */
[----:B------:R-:W2:Y:S01]  /*b1a0*/  MUFU.TANH R128, R32 ;  /* 0x0000002000807308 */ /* 0x000ea20000002400 */
[----:B-----5:R-:W-:Y:S02]  /*b1b0*/  FSEL R15, R56, -INF , !P0 ;  /* 0xff800000380f7808 */ /* 0x020fe40004000000 */
[----:B------:R-:W-:-:S05]  /*b1c0*/  ISETP.GE.AND P0, PT, R8, R49, PT ;  /* 0x000000310800720c */ /* 0x000fca0003f06270 */
[----:B------:R5:W-:Y:S01]  /*b1d0*/  MUFU.TANH R42, R11 ;  /* 0x0000000b002a7308 */ /* 0x000be20000002400 */
[----:B------:R-:W-:Y:S02]  /*b1e0*/  FSEL R131, R131, -INF , !P0 ;  /* 0xff80000083837808 */ /* 0x000fe40004000000 */
[----:B-1----:R-:W-:Y:S01]  /*b1f0*/  FSEL R9, R54, -INF , !P3 ;  /* 0xff80000036097808 */ /* 0x002fe20005800000 */
[----:B------:R-:W-:Y:S01]  /*b200*/  FMUL.FTZ R54, R88, UR4 ;  /* 0x0000000458367c20 */ /* 0x000fe20008410000 */
[-C--:B------:R-:W-:Y:S02]  /*b210*/  ISETP.GE.AND P3, PT, R8, R84.reuse, PT ;  /* 0x000000540800720c */ /* 0x080fe40003f66270 */
[----:B------:R-:W-:Y:S01]  /*b220*/  FSEL R8, R53, -INF , !P4 ;  /* 0xff80000035087808 */ /* 0x000fe20006000000 */
[----:B------:R1:W-:Y:S01]  /*b230*/  MUFU.TANH R119, R31 ;  /* 0x0000001f00777308 */ /* 0x0003e20000002400 */
[----:B------:R-:W-:Y:S01]  /*b240*/  ISETP.GE.AND P4, PT, R24, R84, PT ;  /* 0x000000541800720c */ /* 0x000fe20003f86270 */
[----:B------:R-:W-:Y:S01]  /*b250*/  FMUL.FTZ R53, R93, UR4 ;  /* 0x000000045d357c20 */ /* 0x000fe20008410000 */
[----:B------:R-:W-:Y:S01]  /*b260*/  FSEL R30, R40, -INF , !P3 ;  /* 0xff800000281e7808 */ /* 0x000fe20005800000 */
[----:B------:R-:W-:-:S04]  /*b270*/  FMUL.FTZ R40, R66, UR4 ;  /* 0x0000000442287c20 */ /* 0x000fc80008410000 */
[----:B------:R3:W2:Y:S01]  /*b280*/  MUFU.TANH R32, R29 ;  /* 0x0000001d00207308 */ /* 0x0006a20000002400 */
[----:B-----5:R-:W-:Y:S01]  /*b290*/  FSEL R11, R44, -INF , !P5 ;  /* 0xff8000002c0b7808 */ /* 0x020fe20006800000 */
[----:B------:R-:W-:Y:S01]  /*b2a0*/  FMUL.FTZ R44, R67, UR4 ;  /* 0x00000004432c7c20 */ /* 0x000fe20008410000 */
[-C--:B------:R-:W-:Y:S02]  /*b2b0*/  ISETP.GE.AND P5, PT, R24, R49.reuse, PT ;  /* 0x000000311800720c */ /* 0x080fe40003fa6270 */
[----:B------:R-:W-:Y:S01]  /*b2c0*/  FSEL R24, R52, -INF , !P2 ;  /* 0xff80000034187808 */ /* 0x000fe20005000000 */
[----:B------:R-:W-:Y:S01]  /*b2d0*/  FMUL.FTZ R52, R89, UR4 ;  /* 0x0000000459347c20 */ /* 0x000fe20008410000 */
[----:B------:R-:W-:Y:S01]  /*b2e0*/  ISETP.GE.AND P2, PT, R28, R49, PT ;  /* 0x000000311c00720c */ /* 0x000fe20003f46270 */
[----:B------:R5:W-:Y:S01]  /*b2f0*/  MUFU.TANH R59, R4 ;  /* 0x00000004003b7308 */ /* 0x000be20000002400 */
[----:B-1----:R-:W-:Y:S01]  /*b300*/  FSEL R31, R41, -INF , !P1 ;  /* 0xff800000291f7808 */ /* 0x002fe20004800000 */
[----:B------:R-:W-:Y:S01]  /*b310*/  FMUL.FTZ R41, R64, UR4 ;  /* 0x0000000440297c20 */ /* 0x000fe20008410000 */
[----:B------:R-:W-:Y:S01]  /*b320*/  ISETP.GE.AND P1, PT, R28, R84, PT ;  /* 0x000000541c00720c */ /* 0x000fe20003f26270 */
[----:B------:R-:W-:Y:S01]  /*b330*/  VIADD R28, R51, 0xffffff20 ;  /* 0xffffff20331c7836 */ /* 0x000fe20000000000 */
[----:B------:R-:W-:-:S02]  /*b340*/  FSEL R129, R129, -INF , !P5 ;  /* 0xff80000081817808 */ /* 0x000fc40006800000 */
[----:B----4-:R-:W-:Y:S01]  /*b350*/  FSEL R130, R130, -INF , !P2 ;  /* 0xff80000082827808 */ /* 0x010fe20005000000 */
[----:B------:R1:W-:Y:S01]  /*b360*/  MUFU.TANH R57, R5 ;  /* 0x0000000500397308 */ /* 0x0003e20000002400 */
[C---:B------:R-:W-:Y:S02]  /*b370*/  ISETP.GE.AND P0, PT, R28.reuse, R49, PT ;  /* 0x000000311c00720c */ /* 0x040fe40003f06270 */
[----:B------:R-:W-:Y:S02]  /*b380*/  ISETP.GE.AND P3, PT, R28, R84, PT ;  /* 0x000000541c00720c */ /* 0x000fe40003f66270 */
[----:B---3--:R-:W-:Y:S01]  /*b390*/  FSEL R29, R38, -INF , !P4 ;  /* 0xff800000261d7808 */ /* 0x008fe20006000000 */
[----:B------:R-:W-:Y:S01]  /*b3a0*/  FMUL.FTZ R38, R95, UR4 ;  /* 0x000000045f267c20 */ /* 0x000fe20008410000 */
[----:B------:R-:W-:Y:S01]  /*b3b0*/  FSEL R28, R36, -INF , !P1 ;  /* 0xff800000241c7808 */ /* 0x000fe20004800000 */
[----:B------:R-:W3:Y:S01]  /*b3c0*/  MUFU.TANH R25, R25 ;  /* 0x0000001900197308 */ /* 0x000ee20000002400 */
[----:B--2---:R-:W-:Y:S01]  /*b3d0*/  FSEL R128, R128, -INF , !P0 ;  /* 0xff80000080807808 */ /* 0x004fe20004000000 */
[----:B-----5:R-:W-:Y:S01]  /*b3e0*/  VIADD R4, R51, 0xffffff21 ;  /* 0xffffff2133047836 */ /* 0x020fe20000000000 */
[----:B------:R-:W-:Y:S01]  /*b3f0*/  FSEL R124, R37, -INF , !P3 ;  /* 0xff800000257c7808 */ /* 0x000fe20005800000 */
[----:B------:R-:W-:Y:S01]  /*b400*/  FMUL.FTZ R36, R94, UR4 ;  /* 0x000000045e247c20 */ /* 0x000fe20008410000 */
[----:B------:R-:W-:-:S02]  /*b410*/  FMUL.FTZ R37, R90, UR4 ;  /* 0x000000045a257c20 */ /* 0x000fc40008410000 */
[CC--:B------:R-:W-:Y:S01]  /*b420*/  ISETP.GE.AND P5, PT, R4.reuse, R49.reuse, PT ;  /* 0x000000310400720c */ /* 0x0c0fe20003fa6270 */
[----:B------:R-:W2:Y:S01]  /*b430*/  MUFU.TANH R17, R17 ;  /* 0x0000001100117308 */ /* 0x000ea20000002400 */
[----:B------:R-:W-:Y:S01]  /*b440*/  ISETP.GE.AND P4, PT, R4, R84, PT ;  /* 0x000000540400720c */ /* 0x000fe20003f86270 */
[----:B-1----:R-:W-:Y:S01]  /*b450*/  FMUL.FTZ R5, R6, UR4 ;  /* 0x0000000406057c20 */ /* 0x002fe20008410000 */
[----:B------:R-:W-:Y:S01]  /*b460*/  VIADD R6, R51, 0xffffff28 ;  /* 0xffffff2833067836 */ /* 0x000fe20000000000 */
[----:B------:R-:W-:Y:S02]  /*b470*/  FSEL R127, R33, -INF , !P5 ;  /* 0xff800000217f7808 */ /* 0x000fe40006800000 */
[----:B------:R-:W-:Y:S02]  /*b480*/  FSEL R123, R123, -INF , !P4 ;  /* 0xff8000007b7b7808 */ /* 0x000fe40006000000 */
[----:B------:R1:W-:Y:S01]  /*b490*/  MUFU.TANH R4, R5 ;  /* 0x0000000500047308 */ /* 0x0003e20000002400 */
[----:B------:R-:W-:-:S02]  /*b4a0*/  ISETP.GE.AND P2, PT, R6, R49, PT ;  /* 0x000000310600720c */ /* 0x000fc40003f46270 */
[-C--:B------:R-:W-:Y:S01]  /*b4b0*/  ISETP.GE.AND P1, PT, R6, R84.reuse, PT ;  /* 0x000000540600720c */ /* 0x080fe20003f26270 */
[C---:B------:R-:W-:Y:S01]  /*b4c0*/  VIADD R6, R51.reuse, 0xffffff30 ;  /* 0xffffff3033067836 */ /* 0x040fe20000000000 */
[----:B------:R-:W-:Y:S02]  /*b4d0*/  FSEL R126, R34, -INF , !P2 ;  /* 0xff800000227e7808 */ /* 0x000fe40005000000 */
[----:B------:R-:W-:Y:S01]  /*b4e0*/  FSEL R122, R122, -INF , !P1 ;  /* 0xff8000007a7a7808 */ /* 0x000fe20004800000 */
[----:B------:R-:W4:Y:S01]  /*b4f0*/  MUFU.TANH R19, R19 ;  /* 0x0000001300137308 */ /* 0x000f220000002400 */
[C---:B------:R-:W-:Y:S02]  /*b500*/  ISETP.GE.AND P5, PT, R6.reuse, R49, PT ;  /* 0x000000310600720c */ /* 0x040fe40003fa6270 */
[----:B------:R-:W-:Y:S01]  /*b510*/  ISETP.GE.AND P4, PT, R6, R84, PT ;  /* 0x000000540600720c */ /* 0x000fe20003f86270 */
[----:B------:R-:W-:Y:S01]  /*b520*/  VIADD R6, R51, 0xffffff38 ;  /* 0xffffff3833067836 */ /* 0x000fe20000000000 */
[----:B------:R-:W-:-:S02]  /*b530*/  FSEL R118, R118, -INF , !P5 ;  /* 0xff80000076767808 */ /* 0x000fc40006800000 */
[----:B------:R-:W-:Y:S01]  /*b540*/  FSEL R97, R97, -INF , !P4 ;  /* 0xff80000061617808 */ /* 0x000fe20006000000 */
[----:B------:R-:W5:Y:S01]  /*b550*/  MUFU.TANH R39, R39 ;  /* 0x0000002700277308 */ /* 0x000f620000002400 */
        /* <DEDUP_REMOVED lines=9> */
[----:B------:R-:W1:Y:S01]  /*b5f0*/  MUFU.TANH R27, R27 ;  /* 0x0000001b001b7308 */ /* 0x000e620000002400 */
[----:B------:R-:W-:Y:S01]  /*b600*/  ISETP.GE.AND P3, PT, R6, R84, PT ;  /* 0x000000540600720c */ /* 0x000fe20003f66270 */
[----:B------:R-:W-:Y:S01]  /*b610*/  VIADD R6, R51, 0xffffff39 ;  /* 0xffffff3933067836 */ /* 0x000fe20000000000 */
[----:B------:R-:W-:-:S02]  /*b620*/  ISETP.GE.AND P2, PT, R7, R49, PT ;  /* 0x000000310700720c */ /* 0x000fc40003f46270 */
[-C--:B------:R-:W-:Y:S01]  /*b630*/  ISETP.GE.AND P1, PT, R7, R84.reuse, PT ;  /* 0x000000540700720c */ /* 0x080fe20003f26270 */
[C---:B------:R-:W-:Y:S01]  /*b640*/  VIADD R7, R51.reuse, 0xffffff40 ;  /* 0xffffff4033077836 */ /* 0x040fe20000000000 */
[CC--:B------:R-:W-:Y:S01]  /*b650*/  ISETP.GE.AND P5, PT, R6.reuse, R49.reuse, PT ;  /* 0x000000310600720c */ /* 0x0c0fe20003fa6270 */
[----:B------:R-:W1:Y:S01]  /*b660*/  MUFU.TANH R55, R55 ;  /* 0x0000003700377308 */ /* 0x000e620000002400 */
[-C--:B------:R-:W-:Y:S01]  /*b670*/  ISETP.GE.AND P4, PT, R6, R84.reuse, PT ;  /* 0x000000540600720c */ /* 0x080fe20003f86270 */
[----:B------:R-:W-:Y:S01]  /*b680*/  VIADD R6, R51, 0xffffff41 ;  /* 0xffffff4133067836 */ /* 0x000fe20000000000 */
[----:B------:R-:W-:Y:S02]  /*b690*/  FSEL R117, R117, -INF , !P2 ;  /* 0xff80000075757808 */ /* 0x000fe40005000000 */
[----:B---3--:R-:W-:Y:S02]  /*b6a0*/  FSEL R99, R25, -INF , !P1 ;  /* 0xff80000019637808 */ /* 0x008fe40004800000 */
[C---:B------:R-:W-:Y:S01]  /*b6b0*/  ISETP.GE.AND P2, PT, R7.reuse, R49, PT ;  /* 0x000000310700720c */ /* 0x040fe20003f46270 */
[----:B------:R-:W3:Y:S01]  /*b6c0*/  MUFU.TANH R36, R36 ;  /* 0x0000002400247308 */ /* 0x000ee20000002400 */
[----:B------:R-:W-:Y:S01]  /*b6d0*/  ISETP.GE.AND P1, PT, R7, R84, PT ;  /* 0x000000540700720c */ /* 0x000fe20003f26270 */
[----:B------:R-:W-:Y:S01]  /*b6e0*/  VIADD R7, R51, 0xffffff48 ;  /* 0xffffff4833077836 */ /* 0x000fe20000000000 */
[----:B------:R-:W-:-:S02]  /*b6f0*/  FSEL R107, R107, -INF , !P0 ;  /* 0xff8000006b6b7808 */ /* 0x000fc40004000000 */
[-C--:B------:R-:W-:Y:S02]  /*b700*/  ISETP.GE.AND P0, PT, R6, R49.reuse, PT ;  /* 0x000000310600720c */ /* 0x080fe40003f06270 */
[----:B------:R-:W-:Y:S01]  /*b710*/  FSEL R116, R116, -INF , !P5 ;  /* 0xff80000074747808 */ /* 0x000fe20006800000 */
[----:B------:R-:W3:Y:S01]  /*b720*/  MUFU.TANH R54, R54 ;  /* 0x0000003600367308 */ /* 0x000ee20000002400 */
[----:B------:R-:W-:Y:S02]  /*b730*/  FSEL R115, R115, -INF , !P4 ;  /* 0xff80000073737808 */ /* 0x000fe40006000000 */
[----:B------:R-:W-:Y:S02]  /*b740*/  FSEL R98, R26, -INF , !P3 ;  /* 0xff8000001a627808 */ /* 0x000fe40005800000 */
[C---:B------:R-:W-:Y:S02]  /*b750*/  ISETP.GE.AND P5, PT, R7.reuse, R49, PT ;  /* 0x000000310700720c */ /* 0x040fe40003fa6270 */
[-C--:B------:R-:W-:Y:S01]  /*b760*/  ISETP.GE.AND P4, PT, R7, R84.reuse, PT ;  /* 0x000000540700720c */ /* 0x080fe20003f86270 */
[C---:B------:R-:W-:Y:S01]  /*b770*/  VIADD R7, R51.reuse, 0xffffff50 ;  /* 0xffffff5033077836 */ /* 0x040fe20000000000 */
[----:B------:R-:W-:Y:S01]  /*b780*/  ISETP.GE.AND P3, PT, R6, R84, PT ;  /* 0x000000540600720c */ /* 0x000fe20003f66270 */
[----:B------:R-:W-:Y:S01]  /*b790*/  VIADD R6, R51, 0xffffff49 ;  /* 0xffffff4933067836 */ /* 0x000fe20000000000 */
[----:B--2---:R-:W-:Y:S01]  /*b7a0*/  FSEL R90, R17, -INF , !P0 ;  /* 0xff800000115a7808 */ /* 0x004fe20004000000 */
[----:B------:R-:W-:Y:S01]  /*b7b0*/  VIADD R17, R51, 0xffffff51 ;  /* 0xffffff5133117836 */ /* 0x000fe20000000000 */
[----:B----4-:R-:W-:Y:S01]  /*b7c0*/  FSEL R88, R19, -INF , !P3 ;  /* 0xff80000013587808 */ /* 0x010fe20005800000 */
[----:B------:R-:W2:Y:S01]  /*b7d0*/  MUFU.TANH R37, R37 ;  /* 0x0000002500257308 */ /* 0x000ea20000002400 */
[----:B------:R-:W-:-:S02]  /*b7e0*/  FSEL R94, R20, -INF , !P2 ;  /* 0xff800000145e7808 */ /* 0x000fc40005000000 */
[----:B------:R-:W-:Y:S02]  /*b7f0*/  FSEL R85, R22, -INF , !P1 ;  /* 0xff80000016557808 */ /* 0x000fe40004800000 */
[CC--:B------:R-:W-:Y:S02]  /*b800*/  ISETP.GE.AND P0, PT, R7.reuse, R49.reuse, PT ;  /* 0x000000310700720c */ /* 0x0c0fe40003f06270 */
[----:B------:R-:W-:Y:S01]  /*b810*/  ISETP.GE.AND P3, PT, R7, R84, PT ;  /* 0x000000540700720c */ /* 0x000fe20003f66270 */
[----:B------:R-:W-:Y:S01]  /*b820*/  VIADD R7, R51, 0xffffff58 ;  /* 0xffffff5833077836 */ /* 0x000fe20000000000 */
[----:B------:R-:W-:Y:S01]  /*b830*/  FSEL R89, R18, -INF , !P5 ;  /* 0xff80000012597808 */ /* 0x000fe20006800000 */
[----:B------:R-:W4:Y:S01]  /*b840*/  MUFU.TANH R38, R38 ;  /* 0x0000002600267308 */ /* 0x000f220000002400 */
[----:B------:R-:W-:Y:S02]  /*b850*/  FSEL R92, R21, -INF , !P4 ;  /* 0xff800000155c7808 */ /* 0x000fe40006000000 */
[----:B------:R-:W-:-:S02]  /*b860*/  ISETP.GE.AND P2, PT, R6, R49, PT ;  /* 0x000000310600720c */ /* 0x000fc40003f46270 */
[-C--:B------:R-:W-:Y:S01]  /*b870*/  ISETP.GE.AND P1, PT, R6, R84.reuse, PT ;  /* 0x000000540600720c */ /* 0x080fe20003f26270 */
[----:B------:R-:W-:Y:S01]  /*b880*/  FMUL.FTZ R6, R91, UR4 ;  /* 0x000000045b067c20 */ /* 0x000fe20008410000 */
[CC--:B------:R-:W-:Y:S01]  /*b890*/  ISETP.GE.AND P5, PT, R17.reuse, R49.reuse, PT ;  /* 0x000000311100720c */ /* 0x0c0fe20003fa6270 */
[----:B------:R-:W-:Y:S01]  /*b8a0*/  MUFU.TANH R40, R40 ;  /* 0x0000002800287308 */ /* 0x000fe20000002400 */
[-C--:B------:R-:W-:Y:S01]  /*b8b0*/  ISETP.GE.AND P4, PT, R17, R84.reuse, PT ;  /* 0x000000541100720c */ /* 0x080fe20003f86270 */
[C---:B------:R-:W-:Y:S01]  /*b8c0*/  VIADD R17, R51.reuse, 0xffffff59 ;  /* 0xffffff5933117836 */ /* 0x040fe20000000000 */
[----:B------:R-:W-:Y:S01]  /*b8d0*/  FSEL R93, R16, -INF , !P2 ;  /* 0xff800000105d7808 */ /* 0x000fe20005000000 */
[----:B------:R-:W-:Y:S01]  /*b8e0*/  VIADD R16, R51, 0xffffff60 ;  /* 0xffffff6033107836 */ /* 0x000fe20000000000 */
[----:B------:R-:W-:Y:S02]  /*b8f0*/  FSEL R91, R35, -INF , !P1 ;  /* 0xff800000235b7808 */ /* 0x000fe40004800000 */
[C---:B------:R-:W-:Y:S01]  /*b900*/  ISETP.GE.AND P2, PT, R7.reuse, R49, PT ;  /* 0x000000310700720c */ /* 0x040fe20003f46270 */
[----:B------:R-:W4:Y:S01]  /*b910*/  MUFU.TANH R6, R6 ;  /* 0x0000000600067308 */ /* 0x000f220000002400 */
[----:B------:R-:W-:Y:S01]  /*b920*/  ISETP.GE.AND P1, PT, R7, R84, PT ;  /* 0x000000540700720c */ /* 0x000fe20003f26270 */
[----:B------:R-:W-:Y:S01]  /*b930*/  FMUL.FTZ R7, R65, UR4 ;  /* 0x0000000441077c20 */ /* 0x000fe20008410000 */
[----:B-----5:R-:W-:-:S02]  /*b940*/  FSEL R33, R39, -INF , !P3 ;  /* 0xff80000027217808 */ /* 0x020fc40005800000 */
[-C--:B------:R-:W-:Y:S02]  /*b950*/  ISETP.GE.AND P3, PT, R17, R84.reuse, PT ;  /* 0x000000541100720c */ /* 0x080fe40003f66270 */
[----:B------:R-:W-:Y:S01]  /*b960*/  FSEL R65, R23, -INF , !P5 ;  /* 0xff80000017417808 */ /* 0x000fe20006800000 */
[----:B------:R-:W5:Y:S01]  /*b970*/  MUFU.TANH R7, R7 ;  /* 0x0000000700077308 */ /* 0x000f620000002400 */
[----:B------:R-:W-:Y:S01]  /*b980*/  FSEL R34, R42, -INF , !P4 ;  /* 0xff8000002a227808 */ /* 0x000fe20006000000 */
[----:B------:R-:W-:Y:S01]  /*b990*/  FMUL.FTZ R42, R63, UR4 ;  /* 0x000000043f2a7c20 */ /* 0x000fe20008410000 */
[----:B-1----:R-:W-:Y:S01]  /*b9a0*/  FSEL R32, R5, -INF , !P3 ;  /* 0xff80000005207808 */ /* 0x002fe20005800000 */
[----:B------:R-:W-:Y:S01]  /*b9b0*/  VIADD R5, R51, 0xffffff69 ;  /* 0xffffff6933057836 */ /* 0x000fe20000000000 */
[----:B------:R-:W-:Y:S02]  /*b9c0*/  FSEL R64, R27, -INF , !P0 ;  /* 0xff8000001b407808 */ /* 0x000fe40004000000 */
[CC--:B------:R-:W-:Y:S01]  /*b9d0*/  ISETP.GE.AND P5, PT, R16.reuse, R49.reuse, PT ;  /* 0x000000311000720c */ /* 0x0c0fe20003fa6270 */
[----:B------:R-:W-:Y:S01]  /*b9e0*/  MUFU.TANH R53, R53 ;  /* 0x0000003500357308 */ /* 0x000fe20000002400 */
[----:B------:R-:W-:Y:S01]  /*b9f0*/  ISETP.GE.AND P4, PT, R16, R84, PT ;  /* 0x000000541000720c */ /* 0x000fe20003f86270 */
[----:B------:R-:W-:Y:S01]  /*ba00*/  VIADD R16, R51, 0xffffff68 ;  /* 0xffffff6833107836 */ /* 0x000fe20000000000 */
[----:B------:R-:W-:Y:S01]  /*ba10*/  ISETP.GE.AND P0, PT, R17, R49, PT ;  /* 0x000000311100720c */ /* 0x000fe20003f06270 */
[----:B------:R-:W-:Y:S01]  /*ba20*/  VIADD R17, R51, 0xffffff61 ;  /* 0xffffff6133117836 */ /* 0x000fe20000000000 */
[----:B------:R-:W-:-:S02]  /*ba30*/  FSEL R55, R55, -INF , !P5 ;  /* 0xff80000037377808 */ /* 0x000fc40006800000 */
[----:B---3--:R-:W-:Y:S01]  /*ba40*/  FSEL R36, R36, -INF , !P4 ;  /* 0xff80000024247808 */ /* 0x008fe20006000000 */
[----:B------:R-:W1:Y:S01]  /*ba50*/  MUFU.TANH R52, R52 ;  /* 0x0000003400347308 */ /* 0x000e620000002400 */
[----:B------:R-:W-:Y:S02]  /*ba60*/  FSEL R57, R57, -INF , !P0 ;  /* 0xff80000039397808 */ /* 0x000fe40004000000 */
[CC--:B------:R-:W-:Y:S02]  /*ba70*/  ISETP.GE.AND P5, PT, R5.reuse, R49.reuse, PT ;  /* 0x000000310500720c */ /* 0x0c0fe40003fa6270 */
[-C--:B------:R-:W-:Y:S01]  /*ba80*/  ISETP.GE.AND P4, PT, R5, R84.reuse, PT ;  /* 0x000000540500720c */ /* 0x080fe20003f86270 */
[C---:B------:R-:W-:Y:S01]  /*ba90*/  VIADD R5, R51.reuse, 0xffffff71 ;  /* 0xffffff7133057836 */ /* 0x040fe20000000000 */
[C---:B------:R-:W-:Y:S01]  /*baa0*/  ISETP.GE.AND P0, PT, R16.reuse, R49, PT ;  /* 0x000000311000720c */ /* 0x040fe20003f06270 */
[----:B------:R-:W3:Y:S01]  /*bab0*/  MUFU.TANH R41, R41 ;  /* 0x0000002900297308 */ /* 0x000ee20000002400 */
[-C--:B------:R-:W-:Y:S01]  /*bac0*/  ISETP.GE.AND P3, PT, R16, R84.reuse, PT ;  /* 0x000000541000720c */ /* 0x080fe20003f66270 */
[----:B------:R-:W-:Y:S01]  /*bad0*/  VIADD R16, R51, 0xffffff70 ;  /* 0xffffff7033107836 */ /* 0x000fe20000000000 */
[----:B------:R-:W-:Y:S01]  /*bae0*/  FSEL R35, R4, -INF , !P1 ;  /* 0xff80000004237808 */ /* 0x000fe20004800000 */
[----:B------:R-:W-:Y:S01]  /*baf0*/  FMUL.FTZ R4, R60, UR4 ;  /* 0x000000043c047c20 */ /* 0x000fe20008410000 */
[----:B------:R-:W-:-:S02]  /*bb00*/  ISETP.GE.AND P1, PT, R17, R84, PT ;  /* 0x000000541100720c */ /* 0x000fc40003f26270 */
[----:B------:R-:W-:Y:S01]  /*bb10*/  FSEL R54, R54, -INF , !P0 ;  /* 0xff80000036367808 */ /* 0x000fe20004000000 */
[----:B------:R-:W3:Y:S01]  /*bb20*/  MUFU.TANH R44, R44 ;  /* 0x0000002c002c7308 */ /* 0x000ee20000002400 */
[----:B--2---:R-:W-:Y:S02]  /*bb30*/  FSEL R37, R37, -INF , !P3 ;  /* 0xff80000025257808 */ /* 0x004fe40005800000 */
[C---:B------:R-:W-:Y:S02]  /*bb40*/  ISETP.GE.AND P0, PT, R5.reuse, R49, PT ;  /* 0x000000310500720c */ /* 0x040fe40003f06270 */
[-C--:B------:R-:W-:Y:S01]  /*bb50*/  ISETP.GE.AND P3, PT, R5, R84.reuse, PT ;  /* 0x000000540500720c */ /* 0x080fe20003f66270 */
[C---:B------:R-:W-:Y:S01]  /*bb60*/  VIADD R5, R51.reuse, 0xffffff78 ;  /* 0xffffff7833057836 */ /* 0x040fe20000000000 */
[----:B----4-:R-:W-:Y:S01]  /*bb70*/  FSEL R38, R38, -INF , !P1 ;  /* 0xff80000026267808 */ /* 0x010fe20004800000 */
[----:B------:R-:W-:Y:S01]  /*bb80*/  VIADD R51, R51, 0xffffff79 ;  /* 0xffffff7933337836 */ /* 0x000fe20000000000 */
[----:B------:R-:W-:Y:S01]  /*bb90*/  ISETP.GE.AND P1, PT, R16, R84, PT ;  /* 0x000000541000720c */ /* 0x000fe20003f26270 */
[----:B------:R-:W2:Y:S01]  /*bba0*/  MUFU.TANH R4, R4 ;  /* 0x0000000400047308 */ /* 0x000ea20000002400 */
[----:B------:R-:W-:-:S02]  /*bbb0*/  FSEL R39, R6, -INF , !P4 ;  /* 0xff80000006277808 */ /* 0x000fc40006000000 */
[----:B------:R-:W-:Y:S02]  /*bbc0*/  FSEL R40, R40, -INF , !P1 ;  /* 0xff80000028287808 */ /* 0x000fe40004800000 */
[C---:B------:R-:W-:Y:S01]  /*bbd0*/  ISETP.GE.AND P4, PT, R51.reuse, R49, PT ;  /* 0x000000313300720c */ /* 0x040fe20003f86270 */
[----:B------:R-:W-:Y:S01]  /*bbe0*/  BAR.SYNC.DEFER_BLOCKING 0x0 ;  /* 0x0000000000007b1d */ /* 0x000fe20000010000 */
[----:B------:R-:W-:Y:S02]  /*bbf0*/  ISETP.GE.AND P1, PT, R51, R84, PT ;  /* 0x000000543300720c */ /* 0x000fe40003f26270 */
[----:B-----5:R-:W-:Y:S02]  /*bc00*/  FSEL R51, R7, -INF , !P0 ;  /* 0xff80000007337808 */ /* 0x020fe40004000000 */
[----:B------:R-:W-:Y:S01]  /*bc10*/  FSEL R59, R59, -INF , !P2 ;  /* 0xff8000003b3b7808 */ /* 0x000fe20005000000 */
[----:B------:R-:W4:Y:S01]  /*bc20*/  MUFU.TANH R45, R45 ;  /* 0x0000002d002d7308 */ /* 0x000f220000002400 */
[----:B------:R-:W-:-:S02]  /*bc30*/  ISETP.GE.AND P0, PT, R50, 0x3, PT ;  /* 0x000000033200780c */ /* 0x000fc40003f06270 */
[-C--:B------:R-:W-:Y:S02]  /*bc40*/  ISETP.GE.AND P2, PT, R17, R49.reuse, PT ;  /* 0x000000311100720c */ /* 0x080fe40003f46270 */
[----:B-1----:R-:W-:Y:S02]  /*bc50*/  FSEL R52, R52, -INF , !P5 ;  /* 0xff80000034347808 */ /* 0x002fe40006800000 */
[----:B------:R-:W-:Y:S01]  /*bc60*/  FSEL R53, R53, -INF , !P2 ;  /* 0xff80000035357808 */ /* 0x000fe20005000000 */
[----:B------:R-:W1:Y:S01]  /*bc70*/  MUFU.TANH R43, R43 ;  /* 0x0000002b002b7308 */ /* 0x000e620000002400 */
[-C--:B------:R-:W-:Y:S02]  /*bc80*/  ISETP.GE.AND P2, PT, R16, R49.reuse, PT ;  /* 0x000000311000720c */ /* 0x080fe40003f46270 */
[----:B------:R-:W-:Y:S02]  /*bc90*/  ISETP.GE.AND P5, PT, R5, R49, PT ;  /* 0x000000310500720c */ /* 0x000fe40003fa6270 */
[----:B---3--:R-:W-:-:S02]  /*bca0*/  FSEL R41, R41, -INF , !P2 ;  /* 0xff80000029297808 */ /* 0x008fc40005000000 */
[----:B------:R-:W-:Y:S01]  /*bcb0*/  ISETP.GE.AND P2, PT, R5, R84, PT ;  /* 0x000000540500720c */ /* 0x000fe20003f46270 */
[----:B------:R-:W3:Y:S01]  /*bcc0*/  MUFU.TANH R42, R42 ;  /* 0x0000002a002a7308 */ /* 0x000ee20000002400 */
[----:B------:R-:W-:Y:S02]  /*bcd0*/  FSEL R44, R44, -INF , !P3 ;  /* 0xff8000002c2c7808 */ /* 0x000fe40005800000 */
[----:B--2---:R-:W-:Y:S02]  /*bce0*/  FSEL R49, R4, -INF , !P5 ;  /* 0xff80000004317808 */ /* 0x004fe40006800000 */
[----:B----4-:R-:W-:Y:S02]  /*bcf0*/  FSEL R45, R45, -INF , !P4 ;  /* 0xff8000002d2d7808 */ /* 0x010fe40006000000 */
[----:B-1----:R-:W-:Y:S02]  /*bd00*/  FSEL R43, R43, -INF , !P2 ;  /* 0xff8000002b2b7808 */ /* 0x002fe40005000000 */
        /* <DEDUP_REMOVED lines=66> */
.L_x_4136:
[----:B------:R-:W-:Y:S01]  /*c130*/  UMOV UR4, URZ ;  /* 0x000000ff00047c82 */ /* 0x000fe20008000000 */
[----:B------:R-:W-:Y:S01]  /*c140*/  IMAD.SHL.U32 R46, R46, 0x80, RZ ;  /* 0x000000802e2e7824 */ /* 0x000fe200078e00ff */
[----:B------:R-:W-:-:S05]  /*c150*/  IADD3 R4, P0, PT, RZ, -UR4, RZ ;  /* 0x80000004ff047c10 */ /* 0x000fca000ff1e0ff */
[----:B------:R-:W-:-:S05]  /*c160*/  IMAD.X R46, RZ, RZ, ~R46, P0 ;  /* 0x000000ffff2e7224 */ /* 0x000fca00000e0e2e */
[----:B------:R-:W-:-:S04]  /*c170*/  SHF.R.S64 R4, R4, 0x1f, R46 ;  /* 0x0000001f04047819 */ /* 0x000fc8000000102e */
[----:B------:R-:W-:-:S04]  /*c180*/  IADD3 R106, P0, PT, R4, R106, RZ ;  /* 0x0000006a046a7210 */ /* 0x000fc80007f1e0ff */
[----:B------:R-:W-:-:S09]  /*c190*/  LEA.HI.X.SX32 R105, R46, R105, 0x1, P0 ;  /* 0x000000692e697211 */ /* 0x000fd200000f0eff */
.L_x_4137:
[CC--:B------:R-:W-:Y:S01]  /*c1a0*/  IADD3 R6, P0, PT, R3.reuse, R106.reuse, RZ ;  /* 0x0000006a03067210 */ /* 0x0c0fe20007f1e0ff */
[--C-:B------:R-:W-:Y:S01]  /*c1b0*/  IMAD.MOV.U32 R19, RZ, RZ, R105.reuse ;  /* 0x000000ffff137224 */ /* 0x100fe200078e0069 */
[----:B------:R-:W-:Y:S02]  /*c1c0*/  MOV R18, R106 ;  /* 0x0000006a00127202 */ /* 0x000fe40000000f00 */
[----:B------:R-:W-:Y:S01]  /*c1d0*/  IADD3 R4, P1, PT, R3, R6, RZ ;  /* 0x0000000603047210 */ /* 0x000fe20007f3e0ff */
[----:B------:R-:W-:Y:S02]  /*c1e0*/  IMAD.X R7, R48, 0x1, R105, P0 ;  /* 0x0000000130077824 */ /* 0x000fe400000e0669 */
[----:B------:R-:W-:Y:S01]  /*c1f0*/  @!PT LDS RZ, [RZ] ;  /* 0x00000000fffff984 */ /* 0x000fe20000000800 */
[----:B------:R-:W-:Y:S01]  /*c200*/  @!PT LDS RZ, [RZ] ;  /* 0x00000000fffff984 */ /* 0x000fe20000000800 */
[----:B------:R-:W-:Y:S01]  /*c210*/  @!PT LDS RZ, [RZ] ;  /* 0x00000000fffff984 */ /* 0x000fe20000000800 */
[----:B------:R1:W-:Y:S01]  /*c220*/  LDGSTS.E.BYPASS.LTC128B.128 [R114+0x1000], desc[UR6][R18.64] ;  /* 0x0100000012727fae */ /* 0x0003e2000b981a06 */
[----:B------:R-:W-:Y:S01]  /*c230*/  IADD3 R16, P0, PT, R4, R3, RZ ;  /* 0x0000000304107210 */ /* 0x000fe20007f1e0ff */
[----:B------:R-:W-:Y:S02]  /*c240*/  IMAD.X R5, R48, 0x1, R7, P1 ;  /* 0x0000000130057824 */ /* 0x000fe400008e0607 */
[----:B------:R1:W-:Y:S03]  /*c250*/  LDGSTS.E.BYPASS.LTC128B.128 [R114+0x1800], desc[UR6][R6.64] ;  /* 0x0180000006727fae */ /* 0x0003e6000b981a06 */
[----:B------:R-:W-:Y:S01]  /*c260*/  IADD3.X R17, PT, PT, R5, R48, RZ, P0, !PT ;  /* 0x0000003005117210 */ /* 0x000fe200007fe4ff */
[----:B------:R1:W-:Y:S04]  /*c270*/  LDGSTS.E.BYPASS.LTC128B.128 [R114+0x2000], desc[UR6][R4.64] ;  /* 0x0200000004727fae */ /* 0x0003e8000b981a06 */
[----:B------:R1:W-:Y:S04]  /*c280*/  LDGSTS.E.BYPASS.LTC128B.128 [R114+0x2800], desc[UR6][R16.64] ;  /* 0x0280000010727fae */ /* 0x0003e8000b981a06 */
[----:B------:R-:W0:Y:S02]  /*c290*/  LDGDEPBAR ;  /* 0x00000000000079af */ /* 0x000e240000000000 */
.L_x_4135:
        /* <DEDUP_REMOVED lines=40> */
[----:B--2---:R-:W-:-:S03]  /*c520*/  FMNMX.FTZ R48, R4, R48, !PT ;  /* 0x0000003004307209 */ /* 0x004fc60007810000 */
[----:B------:R-:W2:Y:S01]  /*c530*/  LDSM.16.MT88.4 R4, [R100+0x3000] ;  /* 0x003000006404783b */ /* 0x000ea20000004200 */
        /* <DEDUP_REMOVED lines=13> */
[----:B------:R-:W-:Y:S01]  /*c610*/  IADD3 R2, PT, PT, R100, 0x3000, RZ ;  /* 0x0000300064027810 */ /* 0x000fe20007ffe0ff */
[----:B------:R-:W-:Y:S01]  /*c620*/  FADD.FTZ R11, R0, -R11 ;  /* 0x8000000b000b7221 */ /* 0x000fe20000010000 */
[----:B------:R-:W-:Y:S01]  /*c630*/  IADD3 R0, PT, PT, R100, 0x3020, RZ ;  /* 0x0000302064007810 */ /* 0x000fe20007ffe0ff */
[--C-:B------:R-:W-:Y:S01]  /*c640*/  FFMA.FTZ R8, R8, UR4, -R3.reuse ;  /* 0x0000000408087c23 */ /* 0x100fe20008010803 */
[----:B------:R-:W-:Y:S01]  /*c650*/  @P6 IADD3 R0, PT, PT, R2, -0x20, RZ ;  /* 0xffffffe002006810 */ /* 0x000fe20007ffe0ff */
[--C-:B------:R-:W-:Y:S01]  /*c660*/  FFMA.FTZ R62, R10, UR4, -R3.reuse ;  /* 0x000000040a3e7c23 */ /* 0x100fe20008010803 */
[----:B------:R-:W-:Y:S01]  /*c670*/  FMUL.FTZ R95, R11, UR4 ;  /* 0x000000040b5f7c20 */ /* 0x000fe20008410000 */
[--C-:B------:R-:W-:Y:S01]  /*c680*/  FFMA.FTZ R60, R9, UR4, -R3.reuse ;  /* 0x00000004093c7c23 */ /* 0x100fe20008010803 */
[----:B------:R1:W-:Y:S01]  /*c690*/  MUFU.EX2 R2, R8 ;  /* 0x0000000800027308 */ /* 0x0003e20000000800 */
[--C-:B------:R-:W-:Y:S01]  /*c6a0*/  FFMA.FTZ R58, R15, UR4, -R46.reuse ;  /* 0x000000040f3a7c23 */ /* 0x100fe2000801082e */
[--C-:B------:R-:W-:Y:S01]  /*c6b0*/  FFMA.FTZ R84, R12, UR4, -R3.reuse ;  /* 0x000000040c547c23 */ /* 0x100fe20008010803 */
[----:B------:R-:W-:Y:S01]  /*c6c0*/  FMUL.FTZ R13, R13, UR4 ;  /* 0x000000040d0d7c20 */ /* 0x000fe20008410000 */
        /* <DEDUP_REMOVED lines=10> */
[----:B-1----:R-:W1:Y:S01]  /*c770*/  LDSM.16.MT88.4 R8, [R0] ;  /* 0x000000000008783b */ /* 0x002e620000004200 */
        /* <DEDUP_REMOVED lines=13> */
[----:B------:R-:W3:Y:S01]  /*c850*/  MUFU.EX2 R96, R13 ;  /* 0x0000000d00607308 */ /* 0x000ee20000000800 */
[----:B------:R-:W-:Y:S01]  /*c860*/  FFMA.FTZ R43, R43, UR4, -R3 ;  /* 0x000000042b2b7c23 */ /* 0x000fe20008010803 */
[----:B----4-:R-:W-:-:S02]  /*c870*/  F2FP.F16.F32.PACK_AB R14, R56, R58 ;  /* 0x0000003a380e723e */ /* 0x010fc400000000ff */
[----:B------:R-:W4:Y:S04]  /*c880*/  MUFU.EX2 R95, R95 ;  /* 0x0000005f005f7308 */ /* 0x000f280000000800 */
[----:B------:R-:W5:Y:S04]  /*c890*/  MUFU.EX2 R60, R60 ;  /* 0x0000003c003c7308 */ /* 0x000f680000000800 */
[----:B------:R-:W-:Y:S01]  /*c8a0*/  MUFU.EX2 R66, R66 ;  /* 0x0000004200427308 */ /* 0x000fe20000000800 */
[-C--:B---3--:R-:W-:Y:S01]  /*c8b0*/  FMUL.FTZ R16, R80, R96.reuse ;  /* 0x0000006050107220 */ /* 0x088fe20000410000 */
[----:B------:R-:W-:Y:S01]  /*c8c0*/  FMUL.FTZ R17, R81, R96 ;  /* 0x0000006051117220 */ /* 0x000fe20000410000 */
[----:B------:R-:W-:Y:S01]  /*c8d0*/  F2FP.F16.F32.PACK_AB R13, R62, R84 ;  /* 0x000000543e0d723e */ /* 0x000fe200000000ff */
[-C--:B------:R-:W-:Y:S01]  /*c8e0*/  FMUL.FTZ R20, R72, R96.reuse ;  /* 0x0000006048147220 */ /* 0x080fe20000410000 */
[-C--:B----4-:R-:W-:Y:S01]  /*c8f0*/  FMUL.FTZ R18, R82, R95.reuse ;  /* 0x0000005f52127220 */ /* 0x090fe20000410000 */
[-C--:B------:R-:W-:Y:S01]  /*c900*/  FMUL.FTZ R19, R83, R95.reuse ;  /* 0x0000005f53137220 */ /* 0x080fe20000410000 */
[----:B------:R-:W-:Y:S01]  /*c910*/  FMUL.FTZ R21, R73, R96 ;  /* 0x0000006049157220 */ /* 0x000fe20000410000 */
[-C--:B------:R-:W-:Y:S01]  /*c920*/  FMUL.FTZ R22, R74, R95.reuse ;  /* 0x0000005f4a167220 */ /* 0x080fe20000410000 */
[----:B-----5:R-:W-:Y:S01]  /*c930*/  F2FP.F16.F32.PACK_AB R15, R2, R60 ;  /* 0x0000003c020f723e */ /* 0x020fe200000000ff */
[-C--:B------:R-:W-:Y:S01]  /*c940*/  FMUL.FTZ R23, R75, R95.reuse ;  /* 0x0000005f4b177220 */ /* 0x080fe20000410000 */
        /* <DEDUP_REMOVED lines=8> */
[--C-:B------:R-:W-:Y:S01]  /*c9d0*/  FFMA.FTZ R73, R24, UR4, -R46.reuse ;  /* 0x0000000418497c23 */ /* 0x100fe2000801082e */
[C---:B--2---:R-:W-:Y:S01]  /*c9e0*/  HMMA.16816.F32 R16, R12.reuse, R4, R16 ;  /* 0x000000040c10723c */ /* 0x044fe20000001810 */
[----:B------:R-:W2:Y:S01]  /*c9f0*/  LDSM.16.MT88.4 R24, [R100+0x3400] ;  /* 0x003400006418783b */ /* 0x000ea20000004200 */
        /* <DEDUP_REMOVED lines=21> */
[----:B------:R-:W-:Y:S01]  /*cb50*/  FFMA.FTZ R84, R120, R95, R84 ;  /* 0x0000005f78547223 */ /* 0x000fe20000010054 */
[----:B------:R-:W-:Y:S01]  /*cb60*/  HMMA.16816.F32 R8, R12, R10, R68 ;  /* 0x0000000a0c08723c */ /* 0x000fe20000001844 */
[----:B------:R-:W3:Y:S01]  /*cb70*/  LDSM.16.MT88.4 R12, [R0+0x400] ;  /* 0x00040000000c783b */ /* 0x000ee20000004200 */
[--C-:B------:R-:W-:Y:S01]  /*cb80*/  FFMA.FTZ R70, R129, UR4, -R46.reuse ;  /* 0x0000000481467c23 */ /* 0x100fe2000801082e */
[--C-:B------:R-:W-:Y:S01]  /*cb90*/  FFMA.FTZ R71, R31, UR4, -R3.reuse ;  /* 0x000000041f477c23 */ /* 0x100fe20008010803 */
[--C-:B------:R-:W-:Y:S01]  /*cba0*/  FFMA.FTZ R69, R30, UR4, -R3.reuse ;  /* 0x000000041e457c23 */ /* 0x100fe20008010803 */
[----:B------:R-:W-:Y:S01]  /*cbb0*/  FFMA.FTZ R68, R29, UR4, -R3 ;  /* 0x000000041d447c23 */ /* 0x000fe20008010803 */
[----:B-1----:R-:W-:Y:S01]  /*cbc0*/  F2FP.F16.F32.PACK_AB R28, R72, R73 ;  /* 0x00000049481c723e */ /* 0x002fe200000000ff */
[----:B------:R-:W-:Y:S01]  /*cbd0*/  MUFU.EX2 R79, R79 ;  /* 0x0000004f004f7308 */ /* 0x000fe20000000800 */
[----:B------:R-:W-:Y:S01]  /*cbe0*/  FFMA.FTZ R96, R121, R96, R67 ;  /* 0x0000006079607223 */ /* 0x000fe20000010043 */
[--C-:B------:R-:W-:Y:S01]  /*cbf0*/  FFMA.FTZ R67, R33, UR4, -R3.reuse ;  /* 0x0000000421437c23 */ /* 0x100fe20008010803 */
[----:B------:R-:W-:Y:S01]  /*cc00*/  FFMA.FTZ R121, R45, UR4, -R46 ;  /* 0x000000042d797c23 */ /* 0x000fe2000801082e */
[----:B------:R-:W1:Y:S01]  /*cc10*/  MUFU.EX2 R70, R70 ;  /* 0x0000004600467308 */ /* 0x000e620000000800 */
[----:B------:R-:W-:Y:S01]  /*cc20*/  FADD.FTZ R96, R61, R96 ;  /* 0x000000603d607221 */ /* 0x000fe20000010000 */
[----:B------:R-:W-:-:S02]  /*cc30*/  FFMA.FTZ R120, R42, UR4, -R3 ;  /* 0x000000042a787c23 */ /* 0x000fc40008010803 */
[----:B------:R-:W-:Y:S01]  /*cc40*/  MUFU.EX2 R71, R71 ;  /* 0x0000004700477308 */ /* 0x000fe20000000800 */
[----:B------:R-:W-:-:S03]  /*cc50*/  FADD.FTZ R96, R58, R96 ;  /* 0x000000603a607221 */ /* 0x000fc60000010000 */
[----:B------:R-:W4:Y:S01]  /*cc60*/  MUFU.EX2 R69, R69 ;  /* 0x0000004500457308 */ /* 0x000f220000000800 */
[----:B------:R-:W-:-:S03]  /*cc70*/  FADD.FTZ R96, R56, R96 ;  /* 0x0000006038607221 */ /* 0x000fc60000010000 */
[----:B------:R-:W5:Y:S01]  /*cc80*/  MUFU.EX2 R68, R68 ;  /* 0x0000004400447308 */ /* 0x000f620000000800 */
[----:B------:R-:W-:Y:S01]  /*cc90*/  FADD.FTZ R96, R73, R96 ;  /* 0x0000006049607221 */ /* 0x000fe20000010000 */
[----:B-1----:R-:W-:Y:S02]  /*cca0*/  F2FP.F16.F32.PACK_AB R30, R66, R70 ;  /* 0x00000046421e723e */ /* 0x002fe400000000ff */
[----:B------:R-:W-:Y:S01]  /*ccb0*/  MUFU.EX2 R77, R77 ;  /* 0x0000004d004d7308 */ /* 0x000fe20000000800 */
[----:B------:R-:W-:-:S03]  /*ccc0*/  FADD.FTZ R72, R72, R96 ;  /* 0x0000006048487221 */ /* 0x000fc60000010000 */
[----:B------:R-:W-:Y:S01]  /*ccd0*/  MUFU.EX2 R76, R76 ;  /* 0x0000004c004c7308 */ /* 0x000fe20000000800 */
[----:B------:R-:W-:Y:S01]  /*cce0*/  FADD.FTZ R72, R70, R72 ;  /* 0x0000004846487221 */ /* 0x000fe20000010000 */
[----:B----4-:R-:W-:Y:S02]  /*ccf0*/  F2FP.F16.F32.PACK_AB R29, R69, R71 ;  /* 0x00000047451d723e */ /* 0x010fe400000000ff */
[----:B------:R-:W1:Y:S01]  /*cd00*/  MUFU.EX2 R78, R78 ;  /* 0x0000004e004e7308 */ /* 0x000e620000000800 */
[----:B------:R-:W-:Y:S01]  /*cd10*/  FADD.FTZ R72, R66, R72 ;  /* 0x0000004842487221 */ /* 0x000fe20000010000 */
[----:B-----5:R-:W-:Y:S02]  /*cd20*/  F2FP.F16.F32.PACK_AB R31, R63, R68 ;  /* 0x000000443f1f723e */ /* 0x020fe400000000ff */
[----:B------:R-:W-:Y:S04]  /*cd30*/  MUFU.EX2 R75, R75 ;  /* 0x0000004b004b7308 */ /* 0x000fe80000000800 */
[----:B------:R-:W4:Y:S01]  /*cd40*/  MUFU.EX2 R74, R74 ;  /* 0x0000004a004a7308 */ /* 0x000f220000000800 */
[C---:B--2---:R-:W-:Y:S03]  /*cd50*/  HMMA.16816.F32 R16, R28.reuse, R24, R16 ;  /* 0x000000181c10723c */ /* 0x044fe60000001810 */
[----:B------:R-:W-:Y:S04]  /*cd60*/  MUFU.EX2 R107, R107 ;  /* 0x0000006b006b7308 */ /* 0x000fe80000000800 */
[----:B------:R-:W2:Y:S01]  /*cd70*/  MUFU.EX2 R82, R82 ;  /* 0x0000005200527308 */ /* 0x000ea20000000800 */
[C---:B------:R-:W-:Y:S01]  /*cd80*/  HMMA.16816.F32 R4, R28.reuse, R26, R4 ;  /* 0x0000001a1c04723c */ /* 0x040fe20000001804 */
[----:B------:R-:W5:Y:S02]  /*cd90*/  LDSM.16.MT88.4 R24, [R100+0x3800] ;  /* 0x003800006418783b */ /* 0x000f640000004200 */
[----:B------:R-:W-:Y:S04]  /*cda0*/  MUFU.EX2 R83, R83 ;  /* 0x0000005300537308 */ /* 0x000fe80000000800 */
[----:B------:R4:W-:Y:S01]  /*cdb0*/  MUFU.EX2 R92, R88 ;  /* 0x00000058005c7308 */ /* 0x0009e20000000800 */
[C---:B---3--:R-:W-:Y:S03]  /*cdc0*/  HMMA.16816.F32 R20, R28.reuse, R12, R20 ;  /* 0x0000000c1c14723c */ /* 0x048fe60000001814 */
[----:B------:R-:W-:Y:S04]  /*cdd0*/  MUFU.EX2 R94, R94 ;  /* 0x0000005e005e7308 */ /* 0x000fe80000000800 */
[----:B------:R-:W-:Y:S01]  /*cde0*/  MUFU.EX2 R115, R115 ;  /* 0x0000007300737308 */ /* 0x000fe20000000800 */
[----:B------:R-:W-:Y:S01]  /*cdf0*/  HMMA.16816.F32 R8, R28, R14, R8 ;  /* 0x0000000e1c08723c */ /* 0x000fe20000001808 */
[----:B------:R-:W3:Y:S01]  /*ce00*/  LDSM.16.MT88.4 R12, [R0+0x800] ;  /* 0x00080000000c783b */ /* 0x000ee20000004200 */
[----:B------:R-:W-:Y:S01]  /*ce10*/  F2FP.F16.F32.PACK_AB R28, R79, R81 ;  /* 0x000000514f1c723e */ /* 0x000fe200000000ff */
[----:B------:R-:W-:Y:S01]  /*ce20*/  MUFU.EX2 R90, R90 ;  /* 0x0000005a005a7308 */ /* 0x000fe20000000800 */
[----:B-1----:R-:W-:Y:S01]  /*ce30*/  F2FP.F16.F32.PACK_AB R29, R78, R80 ;  /* 0x000000504e1d723e */ /* 0x002fe200000000ff */
[--C-:B----4-:R-:W-:Y:S01]  /*ce40*/  FFMA.FTZ R88, R91, UR4, -R3.reuse ;  /* 0x000000045b587c23 */ /* 0x110fe20008010803 */
[----:B------:R-:W-:Y:S01]  /*ce50*/  F2FP.F16.F32.PACK_AB R30, R76, R77 ;  /* 0x0000004d4c1e723e */ /* 0x000fe200000000ff */
[----:B------:R-:W-:Y:S01]  /*ce60*/  MUFU.EX2 R89, R89 ;  /* 0x0000005900597308 */ /* 0x000fe20000000800 */
[----:B------:R-:W-:Y:S01]  /*ce70*/  F2FP.F16.F32.PACK_AB R31, R74, R75 ;  /* 0x0000004b4a1f723e */ /* 0x000fe200000000ff */
[----:B------:R-:W-:Y:S01]  /*ce80*/  FADD.FTZ R91, R62, R84 ;  /* 0x000000543e5b7221 */ /* 0x000fe20000010000 */
[----:B------:R-:W-:Y:S01]  /*ce90*/  FFMA.FTZ R62, R32, UR4, -R3 ;  /* 0x00000004203e7c23 */ /* 0x000fe20008010803 */
[----:B------:R-:W-:Y:S01]  /*cea0*/  MUFU.EX2 R88, R88 ;  /* 0x0000005800587308 */ /* 0x000fe20000000800 */
[----:B------:R-:W-:Y:S01]  /*ceb0*/  FADD.FTZ R81, R81, R72 ;  /* 0x0000004851517221 */ /* 0x000fe20000010000 */
[----:B------:R-:W-:-:S02]  /*cec0*/  FADD.FTZ R60, R60, R91 ;  /* 0x0000005b3c3c7221 */ /* 0x000fc40000010000 */
[----:B------:R-:W-:Y:S01]  /*ced0*/  MUFU.EX2 R61, R34 ;  /* 0x00000022003d7308 */ /* 0x000fe20000000800 */
[----:B------:R-:W-:Y:S01]  /*cee0*/  FADD.FTZ R81, R79, R81 ;  /* 0x000000514f517221 */ /* 0x000fe20000010000 */
[----:B------:R-:W-:Y:S02]  /*cef0*/  FADD.FTZ R60, R2, R60 ;  /* 0x0000003c023c7221 */ /* 0x000fe40000010000 */
[----:B------:R1:W-:Y:S01]  /*cf00*/  MUFU.EX2 R84, R35 ;  /* 0x0000002300547308 */ /* 0x0003e20000000800 */
[----:B------:R-:W-:Y:S01]  /*cf10*/  FADD.FTZ R81, R77, R81 ;  /* 0x000000514d517221 */ /* 0x000fe20000010000 */
[----:B------:R-:W-:Y:S02]  /*cf20*/  FADD.FTZ R60, R71, R60 ;  /* 0x0000003c473c7221 */ /* 0x000fe40000010000 */
[----:B------:R-:W-:Y:S01]  /*cf30*/  MUFU.EX2 R64, R64 ;  /* 0x0000004000407308 */ /* 0x000fe20000000800 */
[----:B------:R-:W-:Y:S01]  /*cf40*/  FADD.FTZ R76, R76, R81 ;  /* 0x000000514c4c7221 */ /* 0x000fe20000010000 */
[C---:B-----5:R-:W-:Y:S01]  /*cf50*/  HMMA.16816.F32 R16, R28.reuse, R24, R16 ;  /* 0x000000181c10723c */ /* 0x060fe20000001810 */
[----:B------:R-:W-:Y:S01]  /*cf60*/  FADD.FTZ R60, R69, R60 ;  /* 0x0000003c453c7221 */ /* 0x000fe20000010000 */
[----:B------:R-:W-:Y:S03]  /*cf70*/  MUFU.EX2 R65, R65 ;  /* 0x0000004100417308 */ /* 0x000fe60000000800 */
[----:B------:R-:W-:Y:S01]  /*cf80*/  FADD.FTZ R68, R68, R60 ;  /* 0x0000003c44447221 */ /* 0x000fe20000010000 */
[----:B------:R-:W-:Y:S02]  /*cf90*/  MUFU.EX2 R59, R59 ;  /* 0x0000003b003b7308 */ /* 0x000fe40000000800 */
[----:B------:R-:W-:Y:S01]  /*cfa0*/  HMMA.16816.F32 R4, R28, R26, R4 ;  /* 0x0000001a1c04723c */ /* 0x000fe20000001804 */
[----:B------:R-:W4:Y:S01]  /*cfb0*/  LDSM.16.MT88.4 R24, [R100+0x3c00] ;  /* 0x003c00006418783b */ /* 0x000f220000004200 */
[----:B------:R-:W-:Y:S01]  /*cfc0*/  MUFU.EX2 R57, R57 ;  /* 0x0000003900397308 */ /* 0x000fe20000000800 */
[----:B------:R-:W-:-:S02]  /*cfd0*/  FADD.FTZ R68, R63, R68 ;  /* 0x000000443f447221 */ /* 0x000fc40000010000 */
[----:B-1----:R-:W-:Y:S01]  /*cfe0*/  LDSM.16.MT88.4 R32, [R0+0x1400] ;  /* 0x001400000020783b */ /* 0x002fe20000004200 */
[----:B------:R-:W-:Y:S01]  /*cff0*/  MUFU.EX2 R67, R67 ;  /* 0x0000004300437308 */ /* 0x000fe20000000800 */
[----:B------:R-:W-:Y:S01]  /*d000*/  FADD.FTZ R80, R80, R68 ;  /* 0x0000004450507221 */ /* 0x000fe20000010000 */
[----:B---3--:R-:W-:Y:S01]  /*d010*/  HMMA.16816.F32 R20, R28, R12, R20 ;  /* 0x0000000c1c14723c */ /* 0x008fe20000001814 */
[----:B------:R-:W-:Y:S01]  /*d020*/  LDSM.16.MT88.4 R68, [R0+0x1c00] ;  /* 0x001c00000044783b */ /* 0x000fe20000004200 */
[----:B------:R-:W-:Y:S01]  /*d030*/  MUFU.EX2 R62, R62 ;  /* 0x0000003e003e7308 */ /* 0x000fe20000000800 */
[----:B------:R-:W-:-:S03]  /*d040*/  FADD.FTZ R80, R78, R80 ;  /* 0x000000504e507221 */ /* 0x000fc60000010000 */
[----:B------:R-:W-:Y:S01]  /*d050*/  MUFU.EX2 R53, R53 ;  /* 0x0000003500357308 */ /* 0x000fe20000000800 */
[----:B------:R-:W-:Y:S01]  /*d060*/  FADD.FTZ R75, R75, R80 ;  /* 0x000000504b4b7221 */ /* 0x000fe20000010000 */
[----:B------:R-:W-:Y:S01]  /*d070*/  HMMA.16816.F32 R8, R28, R14, R8 ;  /* 0x0000000e1c08723c */ /* 0x000fe20000001808 */
[----:B------:R-:W-:Y:S01]  /*d080*/  FFMA.FTZ R28, R117, UR4, -R46 ;  /* 0x00000004751c7c23 */ /* 0x000fe2000801082e */
[----:B------:R-:W1:Y:S01]  /*d090*/  LDSM.16.MT88.4 R12, [R0+0xc00] ;  /* 0x000c0000000c783b */ /* 0x000e620000004200 */
[----:B------:R-:W3:Y:S01]  /*d0a0*/  MUFU.EX2 R117, R118 ;  /* 0x0000007600757308 */ /* 0x000ee20000000800 */
[----:B--2---:R-:W-:Y:S01]  /*d0b0*/  F2FP.F16.F32.PACK_AB R30, R82, R107 ;  /* 0x0000006b521e723e */ /* 0x004fe200000000ff */
[----:B------:R-:W-:Y:S02]  /*d0c0*/  FADD.FTZ R75, R74, R75 ;  /* 0x0000004b4a4b7221 */ /* 0x000fe40000010000 */
[----:B------:R2:W5:Y:S04]  /*d0d0*/  MUFU.EX2 R118, R28 ;  /* 0x0000001c00767308 */ /* 0x0005680000000800 */
[----:B------:R-:W-:Y:S04]  /*d0e0*/  MUFU.EX2 R121, R121 ;  /* 0x0000007900797308 */ /* 0x000fe80000000800 */
[----:B------:R-:W-:Y:S01]  /*d0f0*/  MUFU.EX2 R120, R120 ;  /* 0x0000007800787308 */ /* 0x000fe20000000800 */
[----:B---3--:R-:W-:Y:S01]  /*d100*/  FADD.FTZ R76, R117, R76 ;  /* 0x0000004c754c7221 */ /* 0x008fe20000010000 */
[----:B--2---:R-:W-:-:S03]  /*d110*/  FFMA.FTZ R28, R99, UR4, -R3 ;  /* 0x00000004631c7c23 */ /* 0x004fc60008010803 */
[----:B-----5:R-:W-:Y:S01]  /*d120*/  FADD.FTZ R76, R118, R76 ;  /* 0x0000004c764c7221 */ /* 0x020fe20000010000 */
[----:B------:R2:W3:Y:S03]  /*d130*/  MUFU.EX2 R99, R97 ;  /* 0x0000006100637308 */ /* 0x0004e60000000800 */
[----:B------:R-:W-:Y:S02]  /*d140*/  FADD.FTZ R107, R107, R76 ;  /* 0x0000004c6b6b7221 */ /* 0x000fe40000010000 */
[----:B------:R-:W-:Y:S02]  /*d150*/  LDSM.16.MT88.4 R76, [R100+0x4c00] ;  /* 0x004c0000644c783b */ /* 0x000fe40000004200 */
[----:B------:R-:W-:-:S04]  /*d160*/  FADD.FTZ R107, R82, R107 ;  /* 0x0000006b526b7221 */ /* 0x000fc80000010000 */
[----:B------:R-:W-:Y:S01]  /*d170*/  FADD.FTZ R107, R94, R107 ;  /* 0x0000006b5e6b7221 */ /* 0x000fe20000010000 */
[----:B--2---:R-:W-:Y:S01]  /*d180*/  FFMA.FTZ R97, R98, UR4, -R3 ;  /* 0x0000000462617c23 */ /* 0x004fe20008010803 */
[----:B---3--:R-:W-:Y:S01]  /*d190*/  FADD.FTZ R75, R99, R75 ;  /* 0x0000004b634b7221 */ /* 0x008fe20000010000 */
[----:B------:R2:W3:Y:S01]  /*d1a0*/  MUFU.EX2 R98, R28 ;  /* 0x0000001c00627308 */ /* 0x0004e20000000800 */
[----:B------:R-:W-:-:S03]  /*d1b0*/  FADD.FTZ R107, R115, R107 ;  /* 0x0000006b736b7221 */ /* 0x000fc60000010000 */
[----:B------:R-:W5:Y:S01]  /*d1c0*/  MUFU.EX2 R97, R97 ;  /* 0x0000006100617308 */ /* 0x000f620000000800 */
[----:B--2---:R-:W-:Y:S01]  /*d1d0*/  F2FP.F16.F32.PACK_AB R28, R118, R117 ;  /* 0x00000075761c723e */ /* 0x004fe200000000ff */
[C---:B---3--:R-:W-:Y:S01]  /*d1e0*/  FADD.FTZ R75, R98.reuse, R75 ;  /* 0x0000004b624b7221 */ /* 0x048fe20000010000 */
[----:B------:R-:W-:Y:S02]  /*d1f0*/  F2FP.F16.F32.PACK_AB R29, R98, R99 ;  /* 0x00000063621d723e */ /* 0x000fe400000000ff */
[----:B-----5:R-:W-:Y:S01]  /*d200*/  F2FP.F16.F32.PACK_AB R31, R83, R97 ;  /* 0x00000061531f723e */ /* 0x020fe200000000ff */
[----:B------:R-:W-:Y:S01]  /*d210*/  FADD.FTZ R75, R97, R75 ;  /* 0x0000004b614b7221 */ /* 0x000fe20000010000 */
[----:B------:R-:W-:-:S03]  /*d220*/  IADD3 R118, PT, PT, R50, -0x3, RZ ;  /* 0xfffffffd32767810 */ /* 0x000fc60007ffe0ff */
[----:B------:R-:W-:Y:S02]  /*d230*/  FADD.FTZ R75, R83, R75 ;  /* 0x0000004b534b7221 */ /* 0x000fe40000010000 */
[C---:B----4-:R-:W-:Y:S08]  /*d240*/  HMMA.16816.F32 R16, R28.reuse, R24, R16 ;  /* 0x000000181c10723c */ /* 0x050ff00000001810 */
[C---:B------:R-:W-:Y:S01]  /*d250*/  HMMA.16816.F32 R4, R28.reuse, R26, R4 ;  /* 0x0000001a1c04723c */ /* 0x040fe20000001804 */
[----:B------:R-:W2:Y:S07]  /*d260*/  LDSM.16.MT88.4 R24, [R100+0x4000] ;  /* 0x004000006418783b */ /* 0x000eae0000004200 */
[----:B-1----:R-:W-:Y:S01]  /*d270*/  HMMA.16816.F32 R20, R28, R12, R20 ;  /* 0x0000000c1c14723c */ /* 0x002fe20000001814 */
[----:B------:R-:W-:Y:S01]  /*d280*/  FFMA.FTZ R12, R93, UR4, -R46 ;  /* 0x000000045d0c7c23 */ /* 0x000fe2000801082e */
[----:B------:R-:W-:-:S03]  /*d290*/  FFMA.FTZ R93, R85, UR4, -R3 ;  /* 0x00000004555d7c23 */ /* 0x000fc60008010803 */
[----:B------:R1:W3:Y:S03]  /*d2a0*/  MUFU.EX2 R85, R12 ;  /* 0x0000000c00557308 */ /* 0x0002e60000000800 */
[----:B------:R-:W-:Y:S01]  /*d2b0*/  HMMA.16816.F32 R8, R28, R14, R8 ;  /* 0x0000000e1c08723c */ /* 0x000fe20000001808 */
[----:B------:R-:W4:Y:S01]  /*d2c0*/  MUFU.EX2 R93, R93 ;  /* 0x0000005d005d7308 */ /* 0x000f220000000800 */
[----:B------:R-:W-:Y:S02]  /*d2d0*/  F2FP.F16.F32.PACK_AB R28, R115, R94 ;  /* 0x0000005e731c723e */ /* 0x000fe400000000ff */
[----:B------:R-:W-:Y:S01]  /*d2e0*/  F2FP.F16.F32.PACK_AB R31, R88, R89 ;  /* 0x00000059581f723e */ /* 0x000fe200000000ff */
[----:B-1----:R-:W1:Y:S01]  /*d2f0*/  LDSM.16.MT88.4 R12, [R0+0x1000] ;  /* 0x00100000000c783b */ /* 0x002e620000004200 */
[----:B---3--:R-:W-:Y:S01]  /*d300*/  F2FP.F16.F32.PACK_AB R30, R85, R90 ;  /* 0x0000005a551e723e */ /* 0x008fe200000000ff */
[----:B------:R-:W-:Y:S01]  /*d310*/  FADD.FTZ R90, R90, R107 ;  /* 0x0000006b5a5a7221 */ /* 0x000fe20000010000 */
[----:B----4-:R-:W-:Y:S01]  /*d320*/  F2FP.F16.F32.PACK_AB R29, R92, R93 ;  /* 0x0000005d5c1d723e */ /* 0x010fe200000000ff */
[----:B------:R-:W-:-:S02]  /*d330*/  FADD.FTZ R75, R93, R75 ;  /* 0x0000004b5d4b7221 */ /* 0x000fc40000010000 */
        /* <DEDUP_REMOVED lines=12> */
[----:B------:R-:W-:Y:S01]  /*d400*/  FFMA.FTZ R8, R54, UR4, -R46 ;  /* 0x0000000436087c23 */ /* 0x000fe2000801082e */
[----:B------:R-:W-:Y:S01]  /*d410*/  F2FP.F16.F32.PACK_AB R29, R61, R67 ;  /* 0x000000433d1d723e */ /* 0x000fe200000000ff */
[----:B------:R-:W1:Y:S01]  /*d420*/  MUFU.EX2 R54, R55 ;  /* 0x0000003700367308 */ /* 0x000e620000000800 */
[----:B------:R-:W-:Y:S01]  /*d430*/  F2FP.F16.F32.PACK_AB R30, R57, R59 ;  /* 0x0000003b391e723e */ /* 0x000fe200000000ff */
[----:B------:R-:W-:Y:S01]  /*d440*/  FADD.FTZ R64, R64, R90 ;  /* 0x0000005a40407221 */ /* 0x000fe20000010000 */
[----:B------:R-:W-:Y:S01]  /*d450*/  F2FP.F16.F32.PACK_AB R31, R62, R84 ;  /* 0x000000543e1f723e */ /* 0x000fe200000000ff */
[----:B------:R3:W-:Y:S01]  /*d460*/  MUFU.EX2 R2, R8 ;  /* 0x0000000800027308 */ /* 0x0007e20000000800 */
[----:B------:R-:W-:Y:S01]  /*d470*/  FADD.FTZ R84, R84, R88 ;  /* 0x0000005854547221 */ /* 0x000fe20000010000 */
[----:B------:R-:W-:-:S03]  /*d480*/  FADD.FTZ R64, R65, R64 ;  /* 0x0000004041407221 */ /* 0x000fc60000010000 */
[----:B------:R-:W-:Y:S01]  /*d490*/  FADD.FTZ R84, R62, R84 ;  /* 0x000000543e547221 */ /* 0x000fe20000010000 */
[----:B------:R-:W-:Y:S01]  /*d4a0*/  HMMA.16816.F32 R20, R28, R32, R20 ;  /* 0x000000201c14723c */ /* 0x000fe20000001814 */
[----:B------:R-:W-:Y:S01]  /*d4b0*/  FFMA.FTZ R33, R51, UR4, -R46 ;  /* 0x0000000433217c23 */ /* 0x000fe2000801082e */
[----:B------:R-:W-:-:S04]  /*d4c0*/  FADD.FTZ R59, R59, R64 ;  /* 0x000000403b3b7221 */ /* 0x000fc80000010000 */
[----:B------:R-:W-:Y:S01]  /*d4d0*/  FADD.FTZ R59, R57, R59 ;  /* 0x0000003b393b7221 */ /* 0x000fe20000010000 */
[----:B------:R-:W-:Y:S01]  /*d4e0*/  MUFU.EX2 R33, R33 ;  /* 0x0000002100217308 */ /* 0x000fe20000000800 */
[C---:B--2---:R-:W-:Y:S01]  /*d4f0*/  HMMA.16816.F32 R16, R28.reuse, R24, R16 ;  /* 0x000000181c10723c */ /* 0x044fe20000001810 */
[--C-:B------:R-:W-:Y:S01]  /*d500*/  FFMA.FTZ R24, R36, UR4, -R3.reuse ;  /* 0x0000000424187c23 */ /* 0x100fe20008010803 */
[--C-:B------:R-:W-:Y:S01]  /*d510*/  FFMA.FTZ R25, R38, UR4, -R3.reuse ;  /* 0x0000000426197c23 */ /* 0x100fe20008010803 */
[----:B---3--:R-:W2:Y:S01]  /*d520*/  LDSM.16.MT88.4 R8, [R100+0x4800] ;  /* 0x004800006408783b */ /* 0x008ea20000004200 */
[----:B------:R-:W3:Y:S04]  /*d530*/  MUFU.EX2 R36, R52 ;  /* 0x0000003400247308 */ /* 0x000ee80000000800 */
[----:B------:R4:W-:Y:S01]  /*d540*/  MUFU.EX2 R38, R24 ;  /* 0x0000001800267308 */ /* 0x0009e20000000800 */
[C---:B------:R-:W-:Y:S08]  /*d550*/  HMMA.16816.F32 R4, R28.reuse, R26, R4 ;  /* 0x0000001a1c04723c */ /* 0x040ff00000001804 */
[----:B------:R-:W-:Y:S01]  /*d560*/  HMMA.16816.F32 R12, R28, R34, R12 ;  /* 0x000000221c0c723c */ /* 0x000fe2000000180c */
[--C-:B------:R-:W-:Y:S01]  /*d570*/  FFMA.FTZ R34, R41, UR4, -R46.reuse ;  /* 0x0000000429227c23 */ /* 0x100fe2000801082e */
[--C-:B------:R-:W-:Y:S01]  /*d580*/  FFMA.FTZ R41, R40, UR4, -R3.reuse ;  /* 0x0000000428297c23 */ /* 0x100fe20008010803 */
[----:B-1----:R-:W-:Y:S01]  /*d590*/  F2FP.F16.F32.PACK_AB R28, R53, R54 ;  /* 0x00000036351c723e */ /* 0x002fe200000000ff */
[----:B------:R-:W-:Y:S01]  /*d5a0*/  FFMA.FTZ R35, R49, UR4, -R46 ;  /* 0x0000000431237c23 */ /* 0x000fe2000801082e */
[--C-:B----4-:R-:W-:Y:S01]  /*d5b0*/  FFMA.FTZ R24, R37, UR4, -R3.reuse ;  /* 0x0000000425187c23 */ /* 0x110fe20008010803 */
[----:B---3--:R-:W-:Y:S01]  /*d5c0*/  F2FP.F16.F32.PACK_AB R30, R36, R2 ;  /* 0x00000002241e723e */ /* 0x008fe200000000ff */
[----:B------:R1:W3:Y:S01]  /*d5d0*/  MUFU.EX2 R37, R25 ;  /* 0x0000001900257308 */ /* 0x0002e20000000800 */
[----:B------:R-:W-:Y:S01]  /*d5e0*/  FFMA.FTZ R40, R44, UR4, -R3 ;  /* 0x000000042c287c23 */ /* 0x000fe20008010803 */
[----:B------:R-:W-:-:S02]  /*d5f0*/  FADD.FTZ R54, R54, R59 ;  /* 0x0000003b36367221 */ /* 0x000fc40000010000 */
[----:B------:R-:W-:Y:S02]  /*d600*/  MUFU.EX2 R34, R34 ;  /* 0x0000002200227308 */ /* 0x000fe40000000800 */
[----:B------:R-:W-:Y:S02]  /*d610*/  FADD.FTZ R54, R53, R54 ;  /* 0x0000003635367221 */ /* 0x000fe40000010000 */
[----:B------:R-:W-:Y:S02]  /*d620*/  MUFU.EX2 R35, R35 ;  /* 0x0000002300237308 */ /* 0x000fe40000000800 */
[----:B------:R-:W-:Y:S02]  /*d630*/  FADD.FTZ R2, R2, R54 ;  /* 0x0000003602027221 */ /* 0x000fe40000010000 */
[----:B------:R-:W-:Y:S01]  /*d640*/  MUFU.EX2 R41, R41 ;  /* 0x0000002900297308 */ /* 0x000fe20000000800 */
[----:B-1----:R-:W-:Y:S01]  /*d650*/  FFMA.FTZ R25, R39, UR4, -R3 ;  /* 0x0000000427197c23 */ /* 0x002fe20008010803 */
[----:B---3--:R-:W-:-:S02]  /*d660*/  F2FP.F16.F32.PACK_AB R29, R37, R38 ;  /* 0x00000026251d723e */ /* 0x008fc400000000ff */
[----:B------:R-:W-:Y:S01]  /*d670*/  MUFU.EX2 R39, R24 ;  /* 0x0000001800277308 */ /* 0x000fe20000000800 */
[----:B------:R-:W-:Y:S01]  /*d680*/  FADD.FTZ R38, R38, R84 ;  /* 0x0000005426267221 */ /* 0x000fe20000010000 */
[----:B------:R-:W-:Y:S02]  /*d690*/  FADD.FTZ R2, R36, R2 ;  /* 0x0000000224027221 */ /* 0x000fe40000010000 */
[----:B------:R1:W3:Y:S01]  /*d6a0*/  MUFU.EX2 R32, R25 ;  /* 0x0000001900207308 */ /* 0x0002e20000000800 */
[----:B------:R-:W-:-:S03]  /*d6b0*/  FADD.FTZ R38, R37, R38 ;  /* 0x0000002625267221 */ /* 0x000fc60000010000 */
[----:B------:R-:W4:Y:S04]  /*d6c0*/  MUFU.EX2 R40, R40 ;  /* 0x0000002800287308 */ /* 0x000f280000000800 */
[----:B------:R-:W5:Y:S01]  /*d6d0*/  MUFU.EX2 R3, R43 ;  /* 0x0000002b00037308 */ /* 0x000f620000000800 */
[----:B-1----:R1:W1:Y:S01]  /*d6e0*/  LDSM.16.MT88.4 R24, [R0+0x1800] ;  /* 0x001800000018783b */ /* 0x0022620000004200 */
        /* <DEDUP_REMOVED lines=13> */
[----:B-----5:R-:W-:Y:S01]  /*d7c0*/  F2FP.F16.F32.PACK_AB R11, R120, R3 ;  /* 0x00000003780b723e */ /* 0x020fe200000000ff */
[----:B------:R-:W-:-:S02]  /*d7d0*/  FADD.FTZ R34, R35, R34 ;  /* 0x0000002223227221 */ /* 0x000fc40000010000 */
[----:B------:R-:W-:Y:S01]  /*d7e0*/  FADD.FTZ R41, R3, R41 ;  /* 0x0000002903297221 */ /* 0x000fe20000010000 */
[----:B-1----:R-:W-:Y:S01]  /*d7f0*/  MOV R0, R47 ;  /* 0x0000002f00007202 */ /* 0x002fe20000000f00 */
[----:B------:R-:W-:Y:S02]  /*d800*/  FADD.FTZ R121, R121, R34 ;  /* 0x0000002279797221 */ /* 0x000fe40000010000 */
[----:B------:R-:W-:Y:S02]  /*d810*/  FADD.FTZ R120, R120, R41 ;  /* 0x0000002978787221 */ /* 0x000fe40000010000 */
[C---:B------:R-:W-:Y:S08]  /*d820*/  HMMA.16816.F32 R80, R8.reuse, R76, R16 ;  /* 0x0000004c0850723c */ /* 0x040ff00000001810 */
[----:B------:R-:W-:Y:S08]  /*d830*/  HMMA.16816.F32 R76, R8, R78, R4 ;  /* 0x0000004e084c723c */ /* 0x000ff00000001804 */
[C---:B------:R-:W-:Y:S08]  /*d840*/  HMMA.16816.F32 R20, R28.reuse, R24, R20 ;  /* 0x000000181c14723c */ /* 0x040ff00000001814 */
[----:B------:R-:W-:-:S12]  /*d850*/  HMMA.16816.F32 R12, R28, R26, R12 ;  /* 0x0000001a1c0c723c */ /* 0x000fd8000000180c */
[C---:B------:R-:W-:Y:S08]  /*d860*/  HMMA.16816.F32 R72, R8.reuse, R68, R20 ;  /* 0x000000440848723c */ /* 0x040ff00000001814 */
[----:B------:R-:W-:-:S15]  /*d870*/  HMMA.16816.F32 R68, R8, R70, R12 ;  /* 0x000000460844723c */ /* 0x000fde000000180c */
[----:B------:R-:W-:-:S05]  /*d880*/  NOP ;  /* 0x0000000000007918 */ /* 0x000fca0000000000 */
.L_x_4132:
        /* <DEDUP_REMOVED lines=19> */
.L_x_4142:
        /* <DEDUP_REMOVED lines=10> */
[C---:B------:R-:W-:Y:S01]  /*da60*/  IMAD.SHL.U32 R86, R87.reuse, 0x4, RZ ;  /* 0x0000000457567824 */ /* 0x040fe200078e00ff */
[C---:B------:R-:W-:Y:S01]  /*da70*/  LOP3.LUT R114, R112.reuse, 0xd8, RZ, 0xc0, !PT ;  /* 0x000000d870727812 */ /* 0x040fe200078ec0ff */
[----:B------:R-:W-:Y:S01]  /*da80*/  IMAD.SHL.U32 R4, R87, 0x20, RZ ;  /* 0x0000002057047824 */ /* 0x000fe200078e00ff */
[----:B------:R-:W-:Y:S01]  /*da90*/  LOP3.LUT R102, R5, 0x3e00, RZ, 0xc0, !PT ;  /* 0x00003e0005667812 */ /* 0x000fe200078ec0ff */
[----:B------:R-:W-:Y:S01]  /*daa0*/  IMAD.MOV.U32 R9, RZ, RZ, R109 ;  /* 0x000000ffff097224 */ /* 0x000fe200078e006d */
[----:B------:R-:W-:Y:S02]  /*dab0*/  LOP3.LUT R10, R112, 0x1f20, RZ, 0xc0, !PT ;  /* 0x00001f20700a7812 */ /* 0x000fe400078ec0ff */
[----:B------:R-:W-:Y:S02]  /*dac0*/  LOP3.LUT R114, R114, R113, RZ, 0x3c, !PT ;  /* 0x0000007172727212 */ /* 0x000fe400078e3cff */
[----:B------:R-:W-:Y:S01]  /*dad0*/  LOP3.LUT R3, R86, 0x18, RZ, 0xc0, !PT ;  /* 0x0000001856037812 */ /* 0x000fe200078ec0ff */
[----:B-1----:R-:W-:Y:S01]  /*dae0*/  @!P1 IMAD.SHL.U32 R7, R6, 0x80, RZ ;  /* 0x0000008006079824 */ /* 0x002fe200078e00ff */
[--C-:B------:R-:W-:Y:S02]  /*daf0*/  LOP3.LUT R0, R0, 0xc0, R4.reuse, 0xf8, !PT ;  /* 0x000000c000007812 */ /* 0x100fe400078ef804 */
        /* <DEDUP_REMOVED lines=71> */
.L_x_4139:
[-C--:B------:R-:W-:Y:S02]  /*df70*/  MOV R12, R109.reuse ;  /* 0x0000006d000c7202 */ /* 0x080fe40000000f00 */
[----:B------:R-:W-:Y:S02]  /*df80*/  SHF.L.U64.HI R8, R6, 0x6, R8 ;  /* 0x0000000606087819 */ /* 0x000fe40000010208 */
[-C--:B------:R-:W-:Y:S02]  /*df90*/  MOV R13, R108.reuse ;  /* 0x0000006c000d7202 */ /* 0x080fe40000000f00 */
[----:B------:R-:W-:Y:S02]  /*dfa0*/  LEA R92, R0, UR5, 0x1 ;  /* 0x00000005005c7c11 */ /* 0x000fe4000f8e08ff */
[----:B------:R-:W-:Y:S02]  /*dfb0*/  LEA R114, R114, UR5, 0x1 ;  /* 0x0000000572727c11 */ /* 0x000fe4000f8e08ff */
[----:B------:R-:W-:Y:S02]  /*dfc0*/  SHF.L.U32 R5, R6, 0x6, RZ ;  /* 0x0000000606057819 */ /* 0x000fe400000006ff */
[----:B------:R-:W-:Y:S01]  /*dfd0*/  MOV R0, 0x20 ;  /* 0x0000002000007802 */ /* 0x000fe20000000f00 */
[----:B------:R-:W-:Y:S01]  /*dfe0*/  @!PT LDS RZ, [RZ] ;  /* 0x00000000fffff984 */ /* 0x000fe20000000800 */
[----:B------:R-:W-:Y:S01]  /*dff0*/  @!PT LDS RZ, [RZ] ;  /* 0x00000000fffff984 */ /* 0x000fe20000000800 */
[----:B------:R-:W-:Y:S01]  /*e000*/  @!PT LDS RZ, [RZ] ;  /* 0x00000000fffff984 */ /* 0x000fe20000000800 */
[----:B------:R-:W-:Y:S01]  /*e010*/  LDGSTS.E.BYPASS.LTC128B.128 [R114+0x3000], desc[UR6][R12.64] ;  /* 0x030000000c727fae */ /* 0x000fe2000b981a06 */
[C---:B------:R-:W-:Y:S02]  /*e020*/  IADD3 R10, P0, PT, R5.reuse, R109, RZ ;  /* 0x0000006d050a7210 */ /* 0x040fe40007f1e0ff */
[----:B------:R-:W-:Y:S02]  /*e030*/  LOP3.LUT R2, R2, 0x20, R4, 0xf8, !PT ;  /* 0x0000002002027812 */ /* 0x000fe400078ef804 */
[----:B------:R-:W-:Y:S02]  /*e040*/  IADD3.X R11, PT, PT, R8, R108, RZ, P0, !PT ;  /* 0x0000006c080b7210 */ /* 0x000fe400007fe4ff */
[----:B------:R-:W-:Y:S02]  /*e050*/  IADD3 R6, P2, PT, R5, R10, RZ ;  /* 0x0000000a05067210 */ /* 0x000fe40007f5e0ff */
[----:B------:R-:W-:Y:S01]  /*e060*/  LOP3.LUT R4, R4, 0xc0, RZ, 0xc0, !PT ;  /* 0x000000c004047812 */ /* 0x000fe200078ec0ff */
[----:B------:R1:W-:Y:S01]  /*e070*/  LDGSTS.E.BYPASS.LTC128B.128 [R114+0x3800], desc[UR6][R10.64] ;  /* 0x038000000a727fae */ /* 0x0003e2000b981a06 */
[----:B------:R-:W-:Y:S02]  /*e080*/  IADD3.X R7, PT, PT, R8, R11, RZ, P2, !PT ;  /* 0x0000000b08077210 */ /* 0x000fe400017fe4ff */
[----:B------:R-:W-:Y:S02]  /*e090*/  LOP3.LUT R4, R4, 0x8, R87, 0xf8, !PT ;  /* 0x0000000804047812 */ /* 0x000fe400078ef857 */
[----:B------:R-:W-:Y:S02]  /*e0a0*/  ISETP.NE.AND P2, PT, R118, 0x1, PT ;  /* 0x000000017600780c */ /* 0x000fe40003f45270 */
[----:B------:R-:W-:Y:S01]  /*e0b0*/  LOP3.LUT R2, R2, R4, R3, 0xf6, !PT ;  /* 0x0000000402027212 */ /* 0x000fe200078ef603 */
[----:B------:R-:W-:Y:S01]  /*e0c0*/  LDGSTS.E.BYPASS.LTC128B.128 [R114+0x4000], desc[UR6][R6.64] ;  /* 0x0400000006727fae */ /* 0x000fe2000b981a06 */
[----:B------:R-:W-:Y:S02]  /*e0d0*/  IADD3 R4, P0, PT, R6, R5, RZ ;  /* 0x0000000506047210 */ /* 0x000fe40007f1e0ff */
[----:B------:R-:W-:Y:S02]  /*e0e0*/  LEA R88, R2, UR5, 0x1 ;  /* 0x0000000502587c11 */ /* 0x000fe4000f8e08ff */
[----:B------:R-:W-:Y:S02]  /*e0f0*/  IADD3.X R5, PT, PT, R7, R8, RZ, P0, !PT ;  /* 0x0000000807057210 */ /* 0x000fe400007fe4ff */
[----:B------:R-:W-:Y:S03]  /*e100*/  LOP3.LUT P0, RZ, R87, 0x4, RZ, 0xc0, !PT ;  /* 0x0000000457ff7812 */ /* 0x000fe6000780c0ff */
[----:B------:R2:W-:Y:S01]  /*e110*/  LDGSTS.E.BYPASS.LTC128B.128 [R114+0x4800], desc[UR6][R4.64] ;  /* 0x0480000004727fae */ /* 0x0005e2000b981a06 */
[----:B------:R-:W-:Y:S07]  /*e120*/  SEL R0, R0, 0xffffffe0, !P0 ;  /* 0xffffffe000007807 */ /* 0x000fee0004000000 */
[----:B------:R5:W-:Y:S08]  /*e130*/  LDSM.16.M88.4 R64, [R92] ;  /* 0x000000005c40783b */ /* 0x000bf00000000200 */
[----:B------:R-:W0:Y:S08]  /*e140*/  LDGDEPBAR ;  /* 0x00000000000079af */ /* 0x000e300000000000 */
[----:B-1----:R-:W2:Y:S08]  /*e150*/  LDSM.16.M88.4 R8, [R88+0x1000] ;  /* 0x001000005808783b */ /* 0x002eb00000000200 */
[----:B------:R-:W1:Y:S01]  /*e160*/  LDSM.16.M88.4 R16, [R88+0x1400] ;  /* 0x001400005810783b */ /* 0x000e620000000200 */
[----:B-----5:R-:W-:Y:S02]  /*e170*/  IADD3 R92, PT, PT, R92, R0, RZ ;  /* 0x000000005c5c7210 */ /* 0x020fe40007ffe0ff */
        /* <DEDUP_REMOVED lines=255> */
.L_x_4141:
[C---:B------:R-:W-:Y:S01]  /*f170*/  IMAD.SHL.U32 R2, R4.reuse, 0x40, RZ ;  /* 0x0000004004027824 */ /* 0x040fe200078e00ff */
[----:B------:R-:W-:Y:S01]  /*f180*/  SHF.L.U64.HI R0, R4, 0x6, R0 ;  /* 0x0000000604007819 */ /* 0x000fe20000010200 */
[--C-:B------:R-:W-:Y:S03]  /*f190*/  IMAD.MOV.U32 R107, RZ, RZ, R105.reuse ;  /* 0x000000ffff6b7224 */ /* 0x100fe600078e0069 */
[C---:B------:R-:W-:Y:S02]  /*f1a0*/  IADD3 R6, P2, PT, R2.reuse, R106, RZ ;  /* 0x0000006a02067210 */ /* 0x040fe40007f5e0ff */
[----:B------:R-:W-:Y:S01]  /*f1b0*/  @!PT LDS RZ, [RZ] ;  /* 0x00000000fffff984 */ /* 0x000fe20000000800 */
[----:B------:R-:W-:Y:S01]  /*f1c0*/  @!PT LDS RZ, [RZ] ;  /* 0x00000000fffff984 */ /* 0x000fe20000000800 */
[----:B------:R-:W-:Y:S01]  /*f1d0*/  @!PT LDS RZ, [RZ] ;  /* 0x00000000fffff984 */ /* 0x000fe20000000800 */
[----:B------:R2:W-:Y:S02]  /*f1e0*/  LDGSTS.E.BYPASS.LTC128B.128 [R114+0x1000], desc[UR6][R106.64] ;  /* 0x010000006a727fae */ /* 0x0005e4000b981a06 */
[----:B------:R-:W-:Y:S01]  /*f1f0*/  IADD3 R4, P3, PT, R2, R6, RZ ;  /* 0x0000000602047210 */ /* 0x000fe20007f7e0ff */
[----:B------:R-:W-:Y:S03]  /*f200*/  IMAD.X R7, R0, 0x1, R105, P2 ;  /* 0x0000000100077824 */ /* 0x000fe600010e0669 */
[----:B------:R-:W-:Y:S02]  /*f210*/  IADD3 R8, P2, PT, R4, R2, RZ ;  /* 0x0000000204087210 */ /* 0x000fe40007f5e0ff */
[----:B------:R2:W-:Y:S01]  /*f220*/  LDGSTS.E.BYPASS.LTC128B.128 [R114+0x1800], desc[UR6][R6.64] ;  /* 0x0180000006727fae */ /* 0x0005e2000b981a06 */
[----:B------:R-:W-:Y:S04]  /*f230*/  IADD3.X R5, PT, PT, R0, R7, RZ, P3, !PT ;  /* 0x0000000700057210 */ /* 0x000fe80001ffe4ff */
[----:B------:R-:W-:Y:S01]  /*f240*/  IADD3.X R9, PT, PT, R5, R0, RZ, P2, !PT ;  /* 0x0000000005097210 */ /* 0x000fe200017fe4ff */
[----:B------:R2:W-:Y:S04]  /*f250*/  LDGSTS.E.BYPASS.LTC128B.128 [R114+0x2000], desc[UR6][R4.64] ;  /* 0x0200000004727fae */ /* 0x0005e8000b981a06 */
[----:B------:R2:W-:Y:S04]  /*f260*/  LDGSTS.E.BYPASS.LTC128B.128 [R114+0x2800], desc[UR6][R8.64] ;  /* 0x0280000008727fae */ /* 0x0005e8000b981a06 */
[----:B------:R-:W0:Y:S02]  /*f270*/  LDGDEPBAR ;  /* 0x00000000000079af */ /* 0x000e240000000000 */
.L_x_4140:
        /* <DEDUP_REMOVED lines=349> */
.L_x_4138:
[----:B------:R-:W1:Y:S01]  /*10850*/  SHFL.BFLY PT, R5, R121, 0x2, 0x1f ;  /* 0x0c401f0079057f89 */ /* 0x000e6200000e0000 */
[----:B------:R-:W-:Y:S01]  /*10860*/  ISETP.NE.AND P1, PT, R103, -0x1, PT ;  /* 0xffffffff6700780c */ /* 0x000fe20003f25270 */
[----:B------:R-:W2:Y:S01]  /*10870*/  S2UR UR8, SR_CTAID.X ;  /* 0x00000000000879c3 */ /* 0x000ea20000002500 */
[----:B------:R-:W-:Y:S01]  /*10880*/  LOP3.LUT R113, R113, 0xc0, R112, 0xf8, !PT ;  /* 0x000000c071717812 */ /* 0x000fe200078ef870 */
[----:B------:R-:W3:Y:S01]  /*10890*/  SHFL.BFLY PT, R3, R120, 0x2, 0x1f ;  /* 0x0c401f0078037f89 */ /* 0x000ee200000e0000 */
[C---:B------:R-:W-:Y:S01]  /*108a0*/  LOP3.LUT R11, R86.reuse, 0x20, RZ, 0xc0, !PT ;  /* 0x00000020560b7812 */ /* 0x040fe200078ec0ff */
[----:B------:R-:W-:Y:S01]  /*108b0*/  BSSY.RECONVERGENT B0, `(.L_x_4143) ;  /* 0x000006b000007945 */ /* 0x000fe20003800200 */
[----:B------:R-:W-:Y:S01]  /*108c0*/  LOP3.LUT R86, R86, 0x40, RZ, 0xc0, !PT ;  /* 0x0000004056567812 */ /* 0x000fe200078ec0ff */
[----:B------:R-:W4:Y:S02]  /*108d0*/  S2R R10, SR_CTAID.Y ;  /* 0x00000000000a7919 */ /* 0x000f240000002600 */
[----:B------:R-:W5:Y:S01]  /*108e0*/  LDC R15, c[0x0][0x434] ;  /* 0x00010d00ff0f7b82 */ /* 0x000f620000000800 */
[----:B------:R-:W5:Y:S01]  /*108f0*/  S2R R12, SR_CTAID.Z ;  /* 0x00000000000c7919 */ /* 0x000f620000002700 */
[----:B-1----:R-:W-:Y:S01]  /*10900*/  FADD.FTZ R5, R5, R121 ;  /* 0x0000007905057221 */ /* 0x002fe20000010000 */
[----:B--2---:R-:W-:Y:S01]  /*10910*/  USHF.L.U32 UR8, UR8, 0x6, URZ ;  /* 0x0000000608087899 */ /* 0x004fe200080006ff */
[----:B---3--:R-:W-:-:S03]  /*10920*/  FADD.FTZ R120, R3, R120 ;  /* 0x0000007803787221 */ /* 0x008fc60000010000 */
[----:B------:R-:W1:Y:S01]  /*10930*/  SHFL.BFLY PT, R6, R5, 0x1, 0x1f ;  /* 0x0c201f0005067f89 */ /* 0x000e6200000e0000 */
[----:B------:R-:W2:Y:S03]  /*10940*/  S2R R3, SR_TID.X ;  /* 0x0000000000037919 */ /* 0x000ea60000002100 */
[----:B------:R-:W3:Y:S01]  /*10950*/  SHFL.BFLY PT, R4, R120, 0x1, 0x1f ;  /* 0x0c201f0078047f89 */ /* 0x000ee200000e0000 */
[----:B-1----:R-:W-:-:S04]  /*10960*/  FADD.FTZ R5, R5, R6 ;  /* 0x0000000605057221 */ /* 0x002fc80000010000 */
[----:B------:R-:W1:Y:S01]  /*10970*/  MUFU.RCP R8, R5 ;  /* 0x0000000500087308 */ /* 0x000e620000001000 */
[----:B------:R-:W-:Y:S01]  /*10980*/  FSETP.NE.FTZ.AND P5, PT, R5, RZ, PT ;  /* 0x000000ff0500720b */ /* 0x000fe20003fb5000 */
[----:B---3--:R-:W-:Y:S01]  /*10990*/  FADD.FTZ R4, R120, R4 ;  /* 0x0000000478047221 */ /* 0x008fe20000010000 */
[----:B--2---:R-:W-:-:S05]  /*109a0*/  SHF.L.U32 R7, R3, 0x1, RZ ;  /* 0x0000000103077819 */ /* 0x004fca00000006ff */
[----:B------:R-:W2:Y:S01]  /*109b0*/  MUFU.RCP R6, R4 ;  /* 0x0000000400067308 */ /* 0x000ea20000001000 */
[----:B------:R-:W-:Y:S02]  /*109c0*/  FSETP.NE.FTZ.AND P4, PT, R4, RZ, PT ;  /* 0x000000ff0400720b */ /* 0x000fe40003f95000 */
[----:B------:R-:W-:Y:S02]  /*109d0*/  LOP3.LUT R7, R102, 0x6, R7, 0xf8, !PT ;  /* 0x0000000666077812 */ /* 0x000fe400078ef807 */
[----:B------:R-:W-:Y:S02]  /*109e0*/  LOP3.LUT P6, RZ, R3, 0x3, RZ, 0xc0, !PT ;  /* 0x0000000303ff7812 */ /* 0x000fe400078cc0ff */
[----:B------:R-:W-:Y:S02]  /*109f0*/  LOP3.LUT R9, R7, 0x20, R112, 0xf8, !PT ;  /* 0x0000002007097812 */ /* 0x000fe400078ef870 */
[----:B-1----:R-:W-:Y:S02]  /*10a00*/  FSEL R7, R8, 1, P5 ;  /* 0x3f80000008077808 */ /* 0x002fe40002800000 */
[----:B------:R-:W1:Y:S01]  /*10a10*/  LDC.U8 R8, c[0x0][0x548] ;  /* 0x00015200ff087b82 */ /* 0x000e620000000000 */
[----:B------:R-:W-:-:S02]  /*10a20*/  LOP3.LUT R9, R9, R113, RZ, 0xfc, !PT ;  /* 0x0000007109097212 */ /* 0x000fc400078efcff */
[C---:B------:R-:W-:Y:S01]  /*10a30*/  FMUL.FTZ R80, R7.reuse, R80 ;  /* 0x0000005007507220 */ /* 0x040fe20000410000 */
[C---:B------:R-:W-:Y:S01]  /*10a40*/  FMUL.FTZ R81, R7.reuse, R81 ;  /* 0x0000005107517220 */ /* 0x040fe20000410000 */
[C---:B------:R-:W-:Y:S01]  /*10a50*/  FMUL.FTZ R76, R7.reuse, R76 ;  /* 0x0000004c074c7220 */ /* 0x040fe20000410000 */
[C---:B------:R-:W-:Y:S01]  /*10a60*/  FMUL.FTZ R77, R7.reuse, R77 ;  /* 0x0000004d074d7220 */ /* 0x040fe20000410000 */
[----:B--2---:R-:W-:Y:S01]  /*10a70*/  FSEL R6, R6, 1, P4 ;  /* 0x3f80000006067808 */ /* 0x004fe20002000000 */
        /* <DEDUP_REMOVED lines=12> */
[----:B------:R-:W-:Y:S01]  /*10b40*/  LEA R14, R9, UR5, 0x1 ;  /* 0x00000005090e7c11 */ /* 0x000fe2000f8e08ff */
[----:B------:R-:W4:Y:S01]  /*10b50*/  @!P1 LDC.64 R6, c[0x0][0x400] ;  /* 0x00010000ff069b82 */ /* 0x000f220000000a00 */
[----:B------:R-:W-:Y:S01]  /*10b60*/  F2FP.F16.F32.PACK_AB R80, R81, R80 ;  /* 0x000000505150723e */ /* 0x000fe200000000ff */
[----:B------:R-:W2:Y:S01]  /*10b70*/  @P4 MUFU.LG2 R19, R4 ;  /* 0x0000000400134308 */ /* 0x000ea20000000c00 */
[----:B-1----:R-:W-:-:S02]  /*10b80*/  ISETP.NE.AND P3, PT, R8, RZ, PT ;  /* 0x000000ff0800720c */ /* 0x002fc40003f65270 */
[----:B------:R-:W-:Y:S01]  /*10b90*/  F2FP.F16.F32.PACK_AB R82, R83, R82 ;  /* 0x000000525352723e */ /* 0x000fe200000000ff */
[----:B------:R-:W-:Y:S01]  /*10ba0*/  STS [R14], R80 ;  /* 0x000000500e007388 */ /* 0x000fe20000000800 */
[----:B------:R-:W-:Y:S01]  /*10bb0*/  F2FP.F16.F32.PACK_AB R76, R77, R76 ;  /* 0x0000004c4d4c723e */ /* 0x000fe200000000ff */
[----:B------:R-:W1:Y:S01]  /*10bc0*/  @P1 LDC.64 R8, c[0x0][0x408] ;  /* 0x00010200ff081b82 */ /* 0x000e620000000a00 */
[----:B------:R-:W-:Y:S01]  /*10bd0*/  F2FP.F16.F32.PACK_AB R78, R79, R78 ;  /* 0x0000004e4f4e723e */ /* 0x000fe200000000ff */
[----:B------:R3:W-:Y:S01]  /*10be0*/  STS [R14+0x200], R82 ;  /* 0x000200520e007388 */ /* 0x0007e20000000800 */
[C---:B------:R-:W-:Y:S02]  /*10bf0*/  IADD3 R13, PT, PT, R14.reuse, -R11, RZ ;  /* 0x8000000b0e0d7210 */ /* 0x040fe40007ffe0ff */
[----:B------:R-:W-:Y:S02]  /*10c00*/  IADD3 R86, PT, PT, R14, -R86, RZ ;  /* 0x800000560e567210 */ /* 0x000fe40007ffe0ff */
[----:B------:R-:W-:Y:S01]  /*10c10*/  F2FP.F16.F32.PACK_AB R72, R73, R72 ;  /* 0x000000484948723e */ /* 0x000fe200000000ff */
[----:B------:R-:W-:Y:S01]  /*10c20*/  STS [R13+0x10], R76 ;  /* 0x0000104c0d007388 */ /* 0x000fe20000000800 */
[----:B------:R-:W-:Y:S01]  /*10c30*/  F2FP.F16.F32.PACK_AB R74, R75, R74 ;  /* 0x0000004a4b4a723e */ /* 0x000fe200000000ff */
[----:B------:R-:W5:Y:S01]  /*10c40*/  @P3 LDC R18, c[0x0][0x454] ;  /* 0x00011500ff123b82 */ /* 0x000f620000000800 */
[----:B------:R-:W-:Y:S01]  /*10c50*/  F2FP.F16.F32.PACK_AB R68, R69, R68 ;  /* 0x000000444544723e */ /* 0x000fe200000000ff */
[----:B------:R5:W-:Y:S01]  /*10c60*/  STS [R13+0x210], R78 ;  /* 0x0002104e0d007388 */ /* 0x000be20000000800 */
[----:B------:R-:W-:Y:S01]  /*10c70*/  F2FP.F16.F32.PACK_AB R70, R71, R70 ;  /* 0x000000464746723e */ /* 0x000fe200000000ff */
[----:B--2---:R-:W-:Y:S01]  /*10c80*/  @P4 FMUL.FTZ R19, R19, 0.69314718246459960938 ;  /* 0x3f31721813134820 */ /* 0x004fe20000410000 */
[C---:B------:R-:W-:Y:S01]  /*10c90*/  ISETP.NE.OR P0, PT, R103.reuse, -0x1, !P3 ;  /* 0xffffffff6700780c */ /* 0x040fe20005f05670 */
[----:B----4-:R-:W-:Y:S01]  /*10ca0*/  @!P1 IMAD.WIDE.U32 R16, R10, R6, RZ ;  /* 0x000000060a109225 */ /* 0x010fe200078e00ff */
[----:B------:R-:W-:Y:S01]  /*10cb0*/  STS [R86+0x20], R72 ;  /* 0x0000204856007388 */ /* 0x000fe20000000800 */
[----:B------:R-:W2:Y:S01]  /*10cc0*/  @P5 LDC R6, c[0x0][0x458] ;  /* 0x00011600ff065b82 */ /* 0x000ea20000000800 */
[----:B------:R-:W-:Y:S01]  /*10cd0*/  LOP3.LUT R112, R112, 0x18, RZ, 0xc0, !PT ;  /* 0x0000001870707812 */ /* 0x000fe200078ec0ff */
[----:B------:R-:W-:Y:S01]  /*10ce0*/  @!P1 IMAD R7, R10, R7, R17 ;  /* 0x000000070a079224 */ /* 0x000fe200078e0211 */
[----:B------:R-:W-:Y:S01]  /*10cf0*/  STS [R86+0x220], R74 ;  /* 0x0002204a56007388 */ /* 0x000fe20000000800 */
[----:B------:R-:W-:Y:S01]  /*10d00*/  MOV R17, 0x7f800000 ;  /* 0x7f80000000117802 */ /* 0x000fe20000000f00 */
[C---:B-1----:R-:W-:Y:S01]  /*10d10*/  @P1 IMAD.WIDE.U32 R20, R103.reuse, R8, RZ ;  /* 0x0000000867141225 */ /* 0x042fe200078e00ff */
[----:B------:R-:W-:Y:S01]  /*10d20*/  SHF.R.U32.HI R8, RZ, 0x2, R3 ;  /* 0x00000002ff087819 */ /* 0x000fe20000011603 */
[----:B---3--:R1:W3:Y:S02]  /*10d30*/  @P5 MUFU.LG2 R14, R5 ;  /* 0x00000005000e5308 */ /* 0x0082e40000000c00 */
[----:B------:R-:W-:Y:S01]  /*10d40*/  @P1 IMAD R7, R103, R9, R21 ;  /* 0x0000000967071224 */ /* 0x000fe200078e0215 */
[----:B------:R-:W-:Y:S01]  /*10d50*/  IADD3 R3, PT, PT, R104, -UR8, RZ ;  /* 0x8000000868037c10 */ /* 0x000fe2000fffe0ff */
[----:B-----5:R-:W-:Y:S01]  /*10d60*/  @!P0 IMAD R103, R10, R15, RZ ;  /* 0x0000000f0a678224 */ /* 0x020fe200078e02ff */
[----:B------:R-:W-:-:S02]  /*10d70*/  MOV R9, 0x7f800000 ;  /* 0x7f80000000097802 */ /* 0x000fc40000000f00 */
[----:B------:R-:W-:Y:S01]  /*10d80*/  ISETP.GE.AND P2, PT, R8, R3, PT ;  /* 0x000000030800720c */ /* 0x000fe20003f46270 */
[----:B------:R-:W4:Y:S01]  /*10d90*/  @!P3 LDC R13, c[0x0][0x3e0] ;  /* 0x0000f800ff0dbb82 */ /* 0x000f220000000800 */
[----:B-1----:R-:W-:Y:S01]  /*10da0*/  IADD3 R5, PT, PT, -R11, R86, RZ ;  /* 0x000000560b057210 */ /* 0x002fe20007ffe1ff */
[----:B---3--:R-:W-:-:S06]  /*10db0*/  @P5 FMUL.FTZ R14, R14, 0.69314718246459960938 ;  /* 0x3f3172180e0e5820 */ /* 0x008fcc0000410000 */
[----:B------:R-:W1:Y:S01]  /*10dc0*/  @P4 LDC R11, c[0x0][0x458] ;  /* 0x00011600ff0b4b82 */ /* 0x000e620000000800 */
[----:B------:R-:W-:Y:S01]  /*10dd0*/  STS [R5+0x30], R68 ;  /* 0x0000304405007388 */ /* 0x000fe20000000800 */
[----:B--2---:R-:W-:-:S03]  /*10de0*/  @P5 FFMA.FTZ R17, R2, R6, R14 ;  /* 0x0000000602115223 */ /* 0x004fc6000001000e */
[----:B------:R2:W-:Y:S01]  /*10df0*/  STS [R5+0x230], R70 ;  /* 0x0002304605007388 */ /* 0x0005e20000000800 */
[----:B----4-:R-:W-:-:S04]  /*10e00*/  @!P3 IMAD R13, R10, R13, R12 ;  /* 0x0000000d0a0db224 */ /* 0x010fc800078e020c */
[----:B------:R-:W-:Y:S02]  /*10e10*/  @!P3 IMAD R13, R13, R15, RZ ;  /* 0x0000000f0d0db224 */ /* 0x000fe400078e02ff */
[----:B------:R-:W-:Y:S02]  /*10e20*/  @P3 IMAD R13, R12, R18, R103 ;  /* 0x000000120c0d3224 */ /* 0x000fe400078e0267 */
[----:B-1----:R-:W-:Y:S01]  /*10e30*/  @P4 FFMA.FTZ R9, R0, R11, R19 ;  /* 0x0000000b00094223 */ /* 0x002fe20000010013 */
[----:B------:R-:W-:Y:S01]  /*10e40*/  @!P1 MOV R0, R16 ;  /* 0x0000001000009202 */ /* 0x000fe20000000f00 */
[----:B--2---:R-:W1:Y:S08]  /*10e50*/  LDC.64 R4, c[0x0][0x408] ;  /* 0x00010200ff047b82 */ /* 0x004e700000000a00 */
[----:B------:R-:W-:Y:S06]  /*10e60*/  BAR.SYNC.DEFER_BLOCKING 0x0 ;  /* 0x0000000000007b1d */ /* 0x000fec0000010000 */
[----:B------:R-:W-:Y:S05]  /*10e70*/  @P6 BRA `(.L_x_4144) ;  /* 0x0000000000386947 */ /* 0x000fea0003800000 */
[----:B------:R-:W2:Y:S01]  /*10e80*/  LDCU.64 UR4, c[0x0][0x420] ;  /* 0x00008400ff0477ac */ /* 0x000ea20008000a00 */
        /* <DEDUP_REMOVED lines=13> */
.L_x_4144:
[----:B------:R-:W-:Y:S05]  /*10f60*/  BSYNC.RECONVERGENT B0 ;  /* 0x0000000000007941 */ /* 0x000fea0003800200 */
.L_x_4143:
[----:B------:R-:W-:Y:S01]  /*10f70*/  MOV R113, RZ ;  /* 0x000000ff00717202 */ /* 0x000fe20000000f00 */
[----:B------:R-:W3:Y:S01]  /*10f80*/  LDCU.64 UR4, c[0x0][0x410] ;  /* 0x00008200ff0477ac */ /* 0x000ee20008000a00 */
[----:B--2---:R-:W2:Y:S01]  /*10f90*/  LDS.128 R16, [R114] ;  /* 0x0000000072107984 */ /* 0x004ea20000000c00 */
[----:B------:R-:W-:Y:S01]  /*10fa0*/  @P1 MOV R0, R20 ;  /* 0x0000001400001202 */ /* 0x000fe20000000f00 */
[----:B------:R-:W4:Y:S01]  /*10fb0*/  @!P2 LDC.64 R10, c[0x0][0x3f0] ;  /* 0x0000fc00ff0aab82 */ /* 0x000f220000000a00 */
[----:B-1----:R-:W-:-:S04]  /*10fc0*/  IMAD.WIDE.U32 R112, R4, UR8, R112 ;  /* 0x0000000804707c25 */ /* 0x002fc8000f8e0070 */
[----:B------:R-:W-:Y:S01]  /*10fd0*/  IMAD R2, R5, UR8, R113 ;  /* 0x0000000805027c24 */ /* 0x000fe2000f8e0271 */
[----:B------:R-:W-:Y:S02]  /*10fe0*/  IADD3 R6, P0, PT, R0, R112, RZ ;  /* 0x0000007000067210 */ /* 0x000fe40007f1e0ff */
[----:B------:R-:W1:Y:S01]  /*10ff0*/  LDS.128 R112, [R114+0x800] ;  /* 0x0008000072707984 */ /* 0x000e620000000c00 */
[----:B------:R-:W-:Y:S02]  /*11000*/  IADD3 R0, PT, PT, R8, 0x20, RZ ;  /* 0x0000002008007810 */ /* 0x000fe40007ffe0ff */
[----:B------:R-:W-:Y:S02]  /*11010*/  IADD3.X R7, PT, PT, R7, R2, RZ, P0, !PT ;  /* 0x0000000207077210 */ /* 0x000fe400007fe4ff */
[----:B------:R-:W-:Y:S01]  /*11020*/  ISETP.GE.AND P1, PT, R0, R3, PT ;  /* 0x000000030000720c */ /* 0x000fe20003f26270 */
[----:B---3--:R-:W-:-:S04]  /*11030*/  IMAD.WIDE.U32 R6, R12, UR4, R6 ;  /* 0x000000040c067c25 */ /* 0x008fc8000f8e0006 */
[----:B------:R-:W-:Y:S01]  /*11040*/  IMAD R13, R12, UR5, R7 ;  /* 0x000000050c0d7c24 */ /* 0x000fe2000f8e0207 */
[----:B------:R-:W-:-:S05]  /*11050*/  @!P2 MOV R12, R6 ;  /* 0x00000006000ca202 */ /* 0x000fca0000000f00 */
[----:B------:R-:W-:-:S04]  /*11060*/  @!P2 IMAD.WIDE.U32 R14, R8, R4, R12 ;  /* 0x00000004080ea225 */ /* 0x000fc800078e000c */
[----:B------:R-:W-:Y:S01]  /*11070*/  @!P2 IMAD R2, R8, R5, R15 ;  /* 0x000000050802a224 */ /* 0x000fe200078e020f */
[----:B----4-:R-:W-:-:S04]  /*11080*/  @!P2 LEA R10, P0, R14, R10, 0x1 ;  /* 0x0000000a0e0aa211 */ /* 0x010fc800078008ff */
[----:B------:R-:W-:-:S05]  /*11090*/  @!P2 LEA.HI.X R11, R14, R11, R2, 0x1, P0 ;  /* 0x0000000b0e0ba211 */ /* 0x000fca00000f0c02 */
[----:B--2---:R2:W-:Y:S01]  /*110a0*/  @!P2 STG.E.128 desc[UR6][R10.64], R16 ;  /* 0x000000100a00a986 */ /* 0x0045e2000c101d06 */
[----:B-1----:R-:W-:Y:S05]  /*110b0*/  @P1 EXIT ;  /* 0x000000000000194d */ /* 0x002fea0003800000 */
[----:B------:R-:W1:Y:S01]  /*110c0*/  LDCU.64 UR4, c[0x0][0x3f0] ;  /* 0x00007e00ff0477ac */ /* 0x000e620008000a00 */
[----:B------:R-:W-:Y:S02]  /*110d0*/  IADD3 R8, P0, PT, R8, 0x20, RZ ;  /* 0x0000002008087810 */ /* 0x000fe40007f1e0ff */
        /* <DEDUP_REMOVED lines=8> */
[----:B------:R-:W-:Y:S01]  /*11160*/  STG.E.128 desc[UR6][R2.64], R112 ;  /* 0x0000007002007986 */ /* 0x000fe2000c101d06 */
[----:B------:R-:W-:Y:S05]  /*11170*/  EXIT ;  /* 0x000000000000794d */ /* 0x000fea0003800000 */
.L_x_4145:
        /* <DEDUP_REMOVED lines=16> */
.L_x_4933:


//--------------------- .text._ZN5flash24flash_fwd_splitkv_kernelI23Flash_fwd_kernel_traitsILi32ELi64ELi128ELi4ELb0ELb0EN7cutlass6half_tE19Flash_kernel_traitsILi32ELi64ELi128ELi4ES3_EELb1ELb0ELb1ELb0ELb0ELb0ELb0ELb1EEEvNS_16Flash_fwd_paramsE --------------------------
	.section	.text._ZN5flash24flash_fwd_splitkv_kernelI23Flash_fwd_kernel_traitsILi32ELi64ELi128ELi4ELb0ELb0EN7cutlass6half_tE19Flash_kernel_traitsILi32ELi64ELi128ELi4ES3_EELb1ELb0ELb1ELb0ELb0ELb0ELb0ELb1EEEvNS_16Flash_fwd_paramsE,"ax",@progbits
	.align	128
        .global         _ZN5flash24flash_fwd_splitkv_kernelI23Flash_fwd_kernel_traitsILi32ELi64ELi128ELi4ELb0ELb0EN7cutlass6half_tE19Flash_kernel_traitsILi32ELi64ELi128ELi4ES3_EELb1ELb0ELb1ELb0ELb0ELb0ELb0ELb1EEEvNS_16Flash_fwd_paramsE
        .type           _ZN5flash24flash_fwd_splitkv_kernelI23Flash_fwd_kernel_traitsILi32ELi64ELi128ELi4ELb0ELb0EN7cutlass6half_tE19Flash_kernel_traitsILi32ELi64ELi128ELi4ES3_EELb1ELb0ELb1ELb0ELb0ELb0ELb0ELb1EEEvNS_16Flash_fwd_paramsE,@function
        .size           _ZN5flash24flash_fwd_splitkv_kernelI23Flash_fwd_kernel_traitsILi32ELi64ELi128ELi4ELb0ELb0EN7cutlass6half_tE19Flash_kernel_traitsILi32ELi64ELi128ELi4ES3_EELb1ELb0ELb1ELb0ELb0ELb0ELb0ELb1EEEvNS_16Flash_fwd_paramsE,(.L_x_4934 - _ZN5flash24flash_fwd_splitkv_kernelI23Flash_fwd_kernel_traitsILi32ELi64ELi128ELi4ELb0ELb0EN7cutlass6half_tE19Flash_kernel_traitsILi32ELi64ELi128ELi4ES3_EELb1ELb0ELb1ELb0ELb0ELb0ELb0ELb1EEEvNS_16Flash_fwd_paramsE)
        .other          _ZN5flash24flash_fwd_splitkv_kernelI23Flash_fwd_kernel_traitsILi32ELi64ELi128ELi4ELb0ELb0EN7cutlass6half_tE19Flash_kernel_traitsILi32ELi64ELi128ELi4ES3_EELb1ELb0ELb1ELb0ELb0ELb0ELb0ELb1EEEvNS_16Flash_fwd_paramsE,@"STO_CUDA_ENTRY STV_DEFAULT"
_ZN5flash24flash_fwd_splitkv_kernelI23Flash_fwd_kernel_traitsILi32ELi64ELi128ELi4ELb0ELb0EN7cutlass6half_tE19Flash_kernel_traitsILi32ELi64ELi128ELi4ES3_EELb1ELb0ELb1ELb0ELb0ELb0ELb0ELb1EEEvNS_16Flash_fwd_paramsE:
.text._ZN5flash24flash_fwd_splitkv_kernelI23Flash_fwd_kernel_traitsILi32ELi64ELi128ELi4ELb0ELb0EN7cutlass6half_tE19Flash_kernel_traitsILi32ELi64ELi128ELi4ES3_EELb1ELb0ELb1ELb0ELb0ELb0ELb0ELb1EEEvNS_16Flash_fwd_paramsE:
        /* <DEDUP_REMOVED lines=51> */
.L_x_4146:
[----:B------:R-:W-:Y:S01]  /*0330*/  @!P1 ISETP.NE.U32.AND P0, PT, R4, RZ, PT ;  /* 0x000000ff0400920c */ /* 0x000fe20003f05070 */
[----:B------:R-:W-:-:S12]  /*0340*/  @!P2 EXIT ;  /* 0x000000000000a94d */ /* 0x000fd80003800000 */
[----:B------:R-:W2:Y:S01]  /*0350*/  LDC R4, c[0x0][0x508] ;  /* 0x00014200ff047b82 */ /* 0x000ea20000000800 */
[----:B------:R-:W-:Y:S01]  /*0360*/  @!P1 ISETP.NE.AND.EX P0, PT, R5, RZ, PT, P0 ;  /* 0x000000ff0500920c */ /* 0x000fe20003f05300 */
[----:B------:R-:W3:Y:S01]  /*0370*/  LDCU UR5, c[0x0][0x438] ;  /* 0x00008700ff0577ac */ /* 0x000ee20008000800 */
[--C-:B-----5:R-:W-:Y:S01]  /*0380*/  IMAD.IADD R68, R7, 0x1, -R0.reuse ;  /* 0x0000000107447824 */ /* 0x120fe200078e0a00 */
[----:B------:R-:W4:Y:S01]  /*0390*/  S2R R104, SR_CTAID.Z ;  /* 0x0000000000687919 */ /* 0x000f220000002700 */
[----:B------:R-:W-:Y:S01]  /*03a0*/  @!P1 SEL R5, R8, RZ, P0 ;  /* 0x000000ff08059207 */ /* 0x000fe20000000000 */
[----:B------:R-:W-:Y:S01]  /*03b0*/  @P1 IMAD.IADD R64, R11, 0x1, -R0 ;  /* 0x000000010b401824 */ /* 0x000fe200078e0a00 */
[----:B------:R-:W1:Y:S03]  /*03c0*/  S2R R69, SR_TID.X ;  /* 0x0000000000457919 */ /* 0x000e660000002100 */
[----:B------:R-:W-:-:S04]  /*03d0*/  @!P1 IMAD.IADD R64, R68, 0x1, R5 ;  /* 0x0000000144409824 */ /* 0x000fc800078e0205 */
[----:B------:R-:W-:-:S05]  /*03e0*/  VIADD R7, R64, 0x7f ;  /* 0x0000007f40077836 */ /* 0x000fca0000000000 */
[----:B------:R-:W-:Y:S01]  /*03f0*/  IADD3 R5, PT, PT, R7, R73, -R94 ;  /* 0x0000004907057210 */ /* 0x000fe20007ffe85e */
[----:B---3--:R-:W-:Y:S01]  /*0400*/  UIADD3 UR5, UPT, UPT, UR5, 0x7f, URZ ;  /* 0x0000007f05057890 */ /* 0x008fe2000fffe0ff */
[----:B------:R-:W-:Y:S02]  /*0410*/  SHF.R.S32.HI R6, RZ, 0x1f, R7 ;  /* 0x0000001fff067819 */ /* 0x000fe40000011407 */
[----:B--2---:R-:W-:Y:S01]  /*0420*/  IADD3 R5, PT, PT, R5, 0x40, R4 ;  /* 0x0000004005057810 */ /* 0x004fe20007ffe004 */
        /* <DEDUP_REMOVED lines=62> */
.L_x_4149:
[----:B------:R-:W-:Y:S05]  /*0810*/  BSYNC.RECONVERGENT B0 ;  /* 0x0000000000007941 */ /* 0x000fea0003800200 */
.L_x_4148:
        /* <DEDUP_REMOVED lines=14> */
.L_x_4147:
        /* <DEDUP_REMOVED lines=10> */
.L_x_4150:
[----:B------:R-:W-:Y:S05]  /*09a0*/  BRA.U !UP0, `(.L_x_4151) ;  /* 0x0000000508847547 */ /* 0x000fea000b800000 */
[----:B------:R-:W1:Y:S01]  /*09b0*/  LDC R9, c[0x0][0x4f0] ;  /* 0x00013c00ff097b82 */ /* 0x000e620000000800 */
[----:B------:R-:W-:Y:S01]  /*09c0*/  LEA R2, R57, 0xffffff80, 0x7 ;  /* 0xffffff8039027811 */ /* 0x000fe200078e38ff */
[----:B------:R-:W2:Y:S01]  /*09d0*/  LDCU.64 UR4, c[0x0][0x4e8] ;  /* 0x00009d00ff0477ac */ /* 0x000ea20008000a00 */
[----:B------:R-:W3:Y:S05]  /*09e0*/  LDCU.64 UR10, c[0x0][0x3a0] ;  /* 0x00007400ff0a77ac */ /* 0x000eea0008000a00 */
[----:B------:R-:W4:Y:S01]  /*09f0*/  LDC.64 R58, c[0x0][0x3c0] ;  /* 0x0000f000ff3a7b82 */ /* 0x000f220000000a00 */
[----:B------:R-:W3:Y:S01]  /*0a00*/  LDCU.64 UR8, c[0x0][0x3a8] ;  /* 0x00007500ff0877ac */ /* 0x000ee20008000a00 */
[----:B-1----:R-:W-:-:S02]  /*0a10*/  IABS R4, R9 ;  /* 0x0000000900047213 */ /* 0x002fc40000000000 */
[----:B------:R-:W-:Y:S02]  /*0a20*/  ISETP.NE.AND P3, PT, R9, RZ, PT ;  /* 0x000000ff0900720c */ /* 0x000fe40003f65270 */
[----:B------:R-:W1:Y:S08]  /*0a30*/  I2F.RP R5, R4 ;  /* 0x0000000400057306 */ /* 0x000e700000209400 */
[----:B-1----:R-:W1:Y:S02]  /*0a40*/  MUFU.RCP R6, R5 ;  /* 0x0000000500067308 */ /* 0x002e640000001000 */
[----:B-1----:R-:W-:-:S06]  /*0a50*/  IADD3 R6, PT, PT, R6, 0xffffffe, RZ ;  /* 0x0ffffffe06067810 */ /* 0x002fcc0007ffe0ff */
[----:B-----5:R-:W1:Y:S02]  /*0a60*/  F2I.FTZ.U32.TRUNC.NTZ R7, R6 ;  /* 0x0000000600077305 */ /* 0x020e64000021f000 */
[----:B-1----:R-:W-:Y:S01]  /*0a70*/  IMAD.MOV R3, RZ, RZ, -R7 ;  /* 0x000000ffff037224 */ /* 0x002fe200078e0a07 */
[----:B------:R-:W-:-:S03]  /*0a80*/  MOV R6, RZ ;  /* 0x000000ff00067202 */ /* 0x000fc60000000f00 */
[----:B------:R-:W-:Y:S01]  /*0a90*/  IMAD R0, R3, R4, RZ ;  /* 0x0000000403007224 */ /* 0x000fe200078e02ff */
[----:B------:R-:W-:-:S03]  /*0aa0*/  IABS R3, R2 ;  /* 0x0000000200037213 */ /* 0x000fc60000000000 */
        /* <DEDUP_REMOVED lines=45> */
[----:B------:R-:W-:-:S04]  /*0d80*/  IMAD.WIDE.U32 R14, R12, UR10, RZ ;  /* 0x0000000a0c0e7c25 */ /* 0x000fc8000f8e00ff */
[C---:B------:R-:W-:Y:S02]  /*0d90*/  IMAD R3, R0.reuse, UR10, RZ ;  /* 0x0000000a00037c24 */ /* 0x040fe4000f8e02ff */
[----:B------:R-:W-:Y:S01]  /*0da0*/  IMAD R7, R0, UR8, RZ ;  /* 0x0000000800077c24 */ /* 0x000fe2000f8e02ff */
[-C--:B------:R-:W-:Y:S01]  /*0db0*/  LOP3.LUT R0, RZ, R5.reuse, RZ, 0x33, !PT ;  /* 0x00000005ff007212 */ /* 0x080fe200078e33ff */
[----:B------:R-:W-:Y:S01]  /*0dc0*/  IMAD R10, R12, UR11, R3 ;  /* 0x0000000b0c0a7c24 */ /* 0x000fe2000f8e0203 */
[----:B------:R-:W-:Y:S01]  /*0dd0*/  LOP3.LUT R3, R104, R5, RZ, 0x3c, !PT ;  /* 0x0000000568037212 */ /* 0x000fe200078e3cff */
[C---:B------:R-:W-:Y:S01]  /*0de0*/  IMAD R8, R12.reuse, UR9, R7 ;  /* 0x000000090c087c24 */ /* 0x040fe2000f8e0207 */
[----:B------:R-:W-:Y:S01]  /*0df0*/  MOV R7, R4 ;  /* 0x0000000400077202 */ /* 0x000fe20000000f00 */
[----:B------:R-:W-:Y:S01]  /*0e00*/  IMAD.WIDE.U32 R12, R12, UR8, RZ ;  /* 0x000000080c0c7c25 */ /* 0x000fe2000f8e00ff */
[----:B------:R-:W-:Y:S01]  /*0e10*/  ISETP.GE.AND P3, PT, R3, RZ, PT ;  /* 0x000000ff0300720c */ /* 0x000fe20003f66270 */
[----:B------:R-:W1:Y:S01]  /*0e20*/  LDCU.128 UR8, c[0x0][0x3d0] ;  /* 0x00007a00ff0877ac */ /* 0x000e620008000c00 */
[----:B------:R-:W-:-:S02]  /*0e30*/  SHF.R.S32.HI R3, RZ, 0x1f, R2 ;  /* 0x0000001fff037819 */ /* 0x000fc40000011402 */
[----:B------:R-:W-:Y:S02]  /*0e40*/  IADD3 R11, PT, PT, R15, R10, RZ ;  /* 0x0000000a0f0b7210 */ /* 0x000fe40007ffe0ff */
[----:B------:R-:W-:Y:S01]  /*0e50*/  IADD3 R9, PT, PT, R13, R8, RZ ;  /* 0x000000080d097210 */ /* 0x000fe20007ffe0ff */
[C---:B------:R-:W-:Y:S01]  /*0e60*/  IMAD R5, R3.reuse, R60, RZ ;  /* 0x0000003c03057224 */ /* 0x040fe200078e02ff */
[----:B------:R-:W-:Y:S01]  /*0e70*/  MOV R10, R14 ;  /* 0x0000000e000a7202 */ /* 0x000fe20000000f00 */
[----:B----4-:R-:W-:Y:S01]  /*0e80*/  IMAD R3, R3, R58, RZ ;  /* 0x0000003a03037224 */ /* 0x010fe200078e02ff */
[----:B------:R-:W-:Y:S01]  /*0e90*/  MOV R8, R12 ;  /* 0x0000000c00087202 */ /* 0x000fe20000000f00 */
[C---:B------:R-:W-:Y:S02]  /*0ea0*/  IMAD R5, R2.reuse, R61, R5 ;  /* 0x0000003d02057224 */ /* 0x040fe400078e0205 */
[----:B------:R-:W-:Y:S02]  /*0eb0*/  @!P3 IMAD.MOV R7, RZ, RZ, -R7 ;  /* 0x000000ffff07b224 */ /* 0x000fe400078e0a07 */
[----:B------:R-:W-:-:S03]  /*0ec0*/  IMAD.WIDE.U32 R10, R2, R60, R10 ;  /* 0x0000003c020a7225 */ /* 0x000fc600078e000a */
[----:B------:R-:W-:Y:S01]  /*0ed0*/  SEL R6, R0, R7, !P2 ;  /* 0x0000000700067207 */ /* 0x000fe20005000000 */
        /* <DEDUP_REMOVED lines=14> */
.L_x_4151:
        /* <DEDUP_REMOVED lines=15> */
.L_x_4153:
[----:B------:R-:W2:Y:S01]  /*10b0*/  LDC.64 R60, c[0x0][0x3b8] ;  /* 0x0000ee00ff3c7b82 */ /* 0x000ea20000000a00 */
[----:B------:R-:W-:-:S05]  /*10c0*/  IADD3 R2, PT, PT, R0, R3, RZ ;  /* 0x0000000300027210 */ /* 0x000fca0007ffe0ff */
[C---:B--2---:R-:W-:Y:S02]  /*10d0*/  IMAD R9, R2.reuse, R61, RZ ;  /* 0x0000003d02097224 */ /* 0x044fe400078e02ff */
[----:B-1----:R-:W-:-:S05]  /*10e0*/  IMAD.WIDE.U32 R4, R2, R60, RZ ;  /* 0x0000003c02047225 */ /* 0x002fca00078e00ff */
[----:B------:R-:W-:Y:S02]  /*10f0*/  IADD3 R9, PT, PT, R5, R9, RZ ;  /* 0x0000000905097210 */ /* 0x000fe40007ffe0ff */
[----:B------:R-:W-:Y:S02]  /*1100*/  MOV R8, R4 ;  /* 0x0000000400087202 */ /* 0x000fe40000000f00 */
.L_x_4154:
        /* <DEDUP_REMOVED lines=14> */
.L_x_4155:
[----:B------:R-:W1:Y:S01]  /*11f0*/  LDC.64 R58, c[0x0][0x3c0] ;  /* 0x0000f000ff3a7b82 */ /* 0x000e620000000a00 */
[----:B------:R-:W-:-:S05]  /*1200*/  IADD3 R0, PT, PT, R0, R3, RZ ;  /* 0x0000000300007210 */ /* 0x000fca0007ffe0ff */
[C---:B-1----:R-:W-:Y:S02]  /*1210*/  IMAD R11, R0.reuse, R59, RZ ;  /* 0x0000003b000b7224 */ /* 0x042fe400078e02ff */
[----:B------:R-:W-:-:S05]  /*1220*/  IMAD.WIDE.U32 R2, R0, R58, RZ ;  /* 0x0000003a00027225 */ /* 0x000fca00078e00ff */
[----:B------:R-:W-:Y:S02]  /*1230*/  IADD3 R11, PT, PT, R3, R11, RZ ;  /* 0x0000000b030b7210 */ /* 0x000fe40007ffe0ff */
[----:B------:R-:W-:-:S07]  /*1240*/  MOV R10, R2 ;  /* 0x00000002000a7202 */ /* 0x000fce0000000f00 */
.L_x_4156:
[----:B------:R-:W1:Y:S01]  /*1250*/  LDC R15, c[0x0][0x3e8] ;  /* 0x0000fa00ff0f7b82 */ /* 0x000e620000000800 */
[----:B------:R-:W-:Y:S01]  /*1260*/  MOV R4, RZ ;  /* 0x000000ff00047202 */ /* 0x000fe20000000f00 */
[----:B------:R-:W-:Y:S01]  /*1270*/  IMAD.MOV.U32 R14, RZ, RZ, R8 ;  /* 0x000000ffff0e7224 */ /* 0x000fe200078e0008 */
[----:B------:R-:W-:Y:S02]  /*1280*/  CS2R R116, SRZ ;  /* 0x0000000000747805 */ /* 0x000fe4000001ff00 */
[----:B-1----:R-:W-:Y:S02]  /*1290*/  IABS R0, R15 ;  /* 0x0000000f00007213 */ /* 0x002fe40000000000 */
[----:B------:R-:W-:Y:S02]  /*12a0*/  ISETP.NE.AND P2, PT, R15, RZ, PT ;  /* 0x000000ff0f00720c */ /* 0x000fe40003f45270 */
[----:B------:R-:W1:Y:S08]  /*12b0*/  I2F.RP R6, R0 ;  /* 0x0000000000067306 */ /* 0x000e700000209400 */
[----:B-1----:R-:W1:Y:S02]  /*12c0*/  MUFU.RCP R5, R6 ;  /* 0x0000000600057308 */ /* 0x002e640000001000 */
[----:B-1----:R-:W-:Y:S01]  /*12d0*/  IADD3 R5, PT, PT, R5, 0xffffffe, RZ ;  /* 0x0ffffffe05057810 */ /* 0x002fe20007ffe0ff */
[----:B-----5:R-:W1:Y:S05]  /*12e0*/  LDC.64 R6, c[0x0][0x3d8] ;  /* 0x0000f600ff067b82 */ /* 0x020e6a0000000a00 */
        /* <DEDUP_REMOVED lines=18> */
[----:B------:R-:W-:Y:S02]  /*1410*/  LOP3.LUT R0, RZ, R15, RZ, 0x33, !PT ;  /* 0x0000000fff007212 */ /* 0x000fe400078e33ff */
[----:B------:R-:W-:-:S03]  /*1420*/  MOV R15, R9 ;  /* 0x00000009000f7202 */ /* 0x000fc60000000f00 */
[----:B------:R-:W-:-:S05]  /*1430*/  @P1 IADD3 R4, PT, PT, R4, 0x1, RZ ;  /* 0x0000000104041810 */ /* 0x000fca0007ffe0ff */
        /* <DEDUP_REMOVED lines=13> */
[----:B------:R-:W-:Y:S01]  /*1510*/  MOV R10, R12 ;  /* 0x0000000c000a7202 */ /* 0x000fe20000000f00 */
[----:B------:R-:W-:Y:S01]  /*1520*/  IMAD.IADD R7, R11, 0x1, R7 ;  /* 0x000000010b077824 */ /* 0x000fe200078e0207 */
[----:B------:R-:W-:-:S07]  /*1530*/  IADD3 R6, PT, PT, R13, R3, RZ ;  /* 0x000000030d067210 */ /* 0x000fce0007ffe0ff */
.L_x_4152:
[----:B------:R-:W-:Y:S01]  /*1540*/  IMAD.MOV.U32 R5, RZ, RZ, RZ ;  /* 0x000000ffff057224 */ /* 0x000fe200078e00ff */
[----:B------:R-:W-:Y:S01]  /*1550*/  ISETP.NE.AND P0, PT, R93, -0x1, PT ;  /* 0xffffffff5d00780c */ /* 0x000fe20003f05270 */
[----:B------:R-:W1:Y:S01]  /*1560*/  LDC.64 R106, c[0x0][0x3b0] ;  /* 0x0000ec00ff6a7b82 */ /* 0x000e620000000a00 */
[----:B------:R-:W-:Y:S01]  /*1570*/  IMAD.SHL.U32 R12, R69, 0x8, RZ ;  /* 0x00000008450c7824 */ /* 0x000fe200078e00ff */
[--C-:B------:R-:W-:Y:S01]  /*1580*/  SHF.R.U32.HI R102, RZ, 0x2, R69.reuse ;  /* 0x00000002ff667819 */ /* 0x100fe20000011645 */
[----:B------:R-:W2:Y:S01]  /*1590*/  LDCU.64 UR4, c[0x0][0x390] ;  /* 0x00007200ff0477ac */ /* 0x000ea20008000a00 */
[----:B------:R3:W5:Y:S01]  /*15a0*/  @P5 LDG.E R5, desc[UR6][R16.64] ;  /* 0x0000000610055981 */ /* 0x000762000c1e1900 */
[----:B------:R-:W-:Y:S02]  /*15b0*/  MOV R103, RZ ;  /* 0x000000ff00677202 */ /* 0x000fe40000000f00 */
[----:B------:R-:W-:Y:S01]  /*15c0*/  LOP3.LUT R12, R12, 0x18, RZ, 0xc0, !PT ;  /* 0x000000180c0c7812 */ /* 0x000fe200078ec0ff */
[----:B------:R-:W4:Y:S01]  /*15d0*/  LDCU.64 UR10, c[0x0][0x3c8] ;  /* 0x00007900ff0a77ac */ /* 0x000f220008000a00 */
[----:B------:R-:W-:-:S02]  /*15e0*/  SHF.R.U32.HI R70, RZ, 0x1, R69 ;  /* 0x00000001ff467819 */ /* 0x000fc40000011645 */
[C---:B------:R-:W-:Y:S01]  /*15f0*/  IADD3 R10, P1, PT, R12.reuse, R10, RZ ;  /* 0x0000000a0c0a7210 */ /* 0x040fe20007f3e0ff */
[----:B------:R-:W2:Y:S01]  /*1600*/  @!P0 LDC.64 R2, c[0x0][0x398] ;  /* 0x0000e600ff028b82 */ /* 0x000ea20000000a00 */
[----:B------:R-:W4:Y:S02]  /*1610*/  LDCU.64 UR8, c[0x0][0x388] ;  /* 0x00007100ff0877ac */ /* 0x000f240008000a00 */
[----:B------:R-:W-:Y:S02]  /*1620*/  IADD3.X R11, PT, PT, RZ, R6, RZ, P1, !PT ;  /* 0x00000006ff0b7210 */ /* 0x000fe40000ffe4ff */
[----:B------:R-:W-:Y:S01]  /*1630*/  IADD3 R8, P1, PT, R12, R8, RZ ;  /* 0x000000080c087210 */ /* 0x000fe20007f3e0ff */
[----:B------:R-:W-:-:S04]  /*1640*/  IMAD.WIDE.U32 R10, R102, R60, R10 ;  /* 0x0000003c660a7225 */ /* 0x000fc800078e000a */
[----:B------:R-:W-:Y:S02]  /*1650*/  IMAD R79, R102, R61, R11 ;  /* 0x0000003d664f7224 */ /* 0x000fe400078e020b */
[----:B------:R-:W3:Y:S01]  /*1660*/  LDC R11, c[0x0][0x450] ;  /* 0x00011400ff0b7b82 */ /* 0x000ee20000000800 */
[----:B------:R-:W-:Y:S02]  /*1670*/  IMAD.X R9, RZ, RZ, R7, P1 ;  /* 0x000000ffff097224 */ /* 0x000fe400008e0607 */
[C---:B------:R-:W-:Y:S01]  /*1680*/  IMAD.SHL.U32 R78, R10.reuse, 0x2, RZ ;  /* 0x000000020a4e7824 */ /* 0x040fe200078e00ff */
[----:B------:R-:W-:-:S04]  /*1690*/  SHF.L.U64.HI R79, R10, 0x1, R79 ;  /* 0x000000010a4f7819 */ /* 0x000fc8000001024f */
[----:B----4-:R-:W-:Y:S01]  /*16a0*/  IADD3 R78, P1, PT, R78, UR8, RZ ;  /* 0x000000084e4e7c10 */ /* 0x010fe2000ff3e0ff */
[----:B--2---:R-:W-:-:S03]  /*16b0*/  @!P0 IMAD.WIDE.U32 R14, R71, R2, RZ ;  /* 0x00000002470e8225 */ /* 0x004fc600078e00ff */
[----:B------:R-:W-:Y:S01]  /*16c0*/  IADD3.X R79, PT, PT, R79, UR9, RZ, P1, !PT ;  /* 0x000000094f4f7c10 */ /* 0x000fe20008ffe4ff */
[----:B------:R-:W-:Y:S01]  /*16d0*/  @!P0 IMAD R6, R71, R3, R15 ;  /* 0x0000000347068224 */ /* 0x000fe200078e020f */
[----:B------:R-:W-:Y:S01]  /*16e0*/  MOV R112, R78 ;  /* 0x0000004e00707202 */ /* 0x000fe20000000f00 */
[----:B------:R-:W-:Y:S01]  /*16f0*/  @!P0 IMAD.MOV.U32 R2, RZ, RZ, R14 ;  /* 0x000000ffff028224 */ /* 0x000fe200078e000e */
[----:B------:R-:W-:Y:S01]  /*1700*/  MOV R95, R79 ;  /* 0x0000004f005f7202 */ /* 0x000fe20000000f00 */
[----:B-1----:R-:W-:-:S04]  /*1710*/  @P0 IMAD.WIDE.U32 R14, R93, R106, RZ ;  /* 0x0000006a5d0e0225 */ /* 0x002fc800078e00ff */
[----:B------:R-:W-:Y:S01]  /*1720*/  @P0 IMAD R6, R93, R107, R15 ;  /* 0x0000006b5d060224 */ /* 0x000fe200078e020f */
[----:B------:R-:W-:Y:S02]  /*1730*/  @P0 MOV R2, R14 ;  /* 0x0000000e00020202 */ /* 0x000fe40000000f00 */
[----:B---3--:R-:W-:Y:S02]  /*1740*/  LEA.HI R11, R11, R11, RZ, 0x1 ;  /* 0x0000000b0b0b7211 */ /* 0x008fe400078f08ff */
[----:B------:R-:W-:Y:S01]  /*1750*/  IADD3 R14, P0, PT, R12, R2, RZ ;  /* 0x000000020c0e7210 */ /* 0x000fe20007f1e0ff */
[----:B------:R-:W-:Y:S01]  /*1760*/  IMAD.WIDE.U32 R2, R102, R58, R8 ;  /* 0x0000003a66027225 */ /* 0x000fe200078e0008 */
[----:B------:R-:W-:-:S03]  /*1770*/  SHF.R.S32.HI R11, RZ, 0x1, R11 ;  /* 0x00000001ff0b7819 */ /* 0x000fc6000001140b */
[----:B------:R-:W-:Y:S01]  /*1780*/  IMAD R77, R102, R59, R3 ;  /* 0x0000003b664d7224 */ /* 0x000fe200078e0203 */
[----:B------:R-:W-:Y:S01]  /*1790*/  SHF.R.S32.HI R3, RZ, 0x1f, R68 ;  /* 0x0000001fff037819 */ /* 0x000fe20000011444 */
[C---:B------:R-:W-:Y:S02]  /*17a0*/  IMAD.SHL.U32 R76, R2.reuse, 0x2, RZ ;  /* 0x00000002024c7824 */ /* 0x040fe400078e00ff */
[----:B------:R-:W-:Y:S01]  /*17b0*/  IMAD.X R15, RZ, RZ, R6, P0 ;  /* 0x000000ffff0f7224 */ /* 0x000fe200000e0606 */
[----:B------:R-:W-:Y:S01]  /*17c0*/  LEA.HI R74, R3, R68, RZ, 0x7 ;  /* 0x00000044034a7211 */ /* 0x000fe200078f38ff */
[----:B------:R-:W-:Y:S01]  /*17d0*/  IMAD.WIDE.U32 R8, R65, 0x40, R102 ;  /* 0x0000004041087825 */ /* 0x000fe200078e0066 */
[----:B------:R-:W-:Y:S02]  /*17e0*/  SHF.L.U64.HI R77, R2, 0x1, R77 ;  /* 0x00000001024d7819 */ /* 0x000fe4000001024d */
[----:B------:R-:W-:Y:S01]  /*17f0*/  IADD3 R76, P0, PT, R76, UR4, RZ ;  /* 0x000000044c4c7c10 */ /* 0x000fe2000ff1e0ff */
[----:B------:R-:W-:Y:S01]  /*1800*/  IMAD.SHL.U32 R2, R69, 0x4, RZ ;  /* 0x0000000445027824 */ /* 0x000fe200078e00ff */
[----:B------:R-:W-:Y:S01]  /*1810*/  SHF.R.S32.HI R74, RZ, 0x7, R74 ;  /* 0x00000007ff4a7819 */ /* 0x000fe2000001144a */
[----:B------:R-:W-:Y:S01]  /*1820*/  IMAD.WIDE.U32 R6, R104, UR10, R14 ;  /* 0x0000000a68067c25 */ /* 0x000fe2000f8e000e */
[----:B------:R-:W-:-:S02]  /*1830*/  IADD3.X R77, PT, PT, R77, UR5, RZ, P0, !PT ;  /* 0x000000054d4d7c10 */ /* 0x000fc400087fe4ff */
[----:B------:R-:W-:Y:S01]  /*1840*/  ISETP.GE.AND P0, PT, R74, R57, PT ;  /* 0x000000394a00720c */ /* 0x000fe20003f06270 */
[-C--:B------:R-:W-:Y:S01]  /*1850*/  IMAD R75, R9, R106.reuse, RZ ;  /* 0x0000006a094b7224 */ /* 0x080fe200078e02ff */
[----:B------:R-:W-:Y:S01]  /*1860*/  LOP3.LUT R2, R2, 0xc, RZ, 0xc0, !PT ;  /* 0x0000000c02027812 */ /* 0x000fe200078ec0ff */
[----:B------:R-:W-:Y:S02]  /*1870*/  IMAD R7, R104, UR11, R7 ;  /* 0x0000000b68077c24 */ /* 0x000fe4000f8e0207 */
[C---:B------:R-:W-:Y:S02]  /*1880*/  IMAD R75, R8.reuse, R107, R75 ;  /* 0x0000006b084b7224 */ /* 0x040fe400078e024b */
[----:B------:R-:W-:-:S04]  /*1890*/  IMAD.WIDE.U32 R106, R8, R106, R6 ;  /* 0x0000006a086a7225 */ /* 0x000fc800078e0006 */
[----:B------:R-:W-:Y:S01]  /*18a0*/  IMAD R91, R102, R11, R2 ;  /* 0x0000000b665b7224 */ /* 0x000fe200078e0202 */
[----:B------:R-:W-:Y:S01]  /*18b0*/  IADD3 R75, PT, PT, R107, R75, RZ ;  /* 0x0000004b6b4b7210 */ /* 0x000fe20007ffe0ff */
[----:B------:R-:W-:Y:S02]  /*18c0*/  IMAD.MOV.U32 R114, RZ, RZ, R76 ;  /* 0x000000ffff727224 */ /* 0x000fe400078e004c */
[----:B------:R-:W-:Y:S01]  /*18d0*/  IMAD.MOV.U32 R115, RZ, RZ, R77 ;  /* 0x000000ffff737224 */ /* 0x000fe200078e004d */
[----:B------:R-:W-:Y:S01]  /*18e0*/  SHF.R.S32.HI R86, RZ, 0x1f, R91 ;  /* 0x0000001fff567819 */ /* 0x000fe2000001145b */
[----:B------:R-:W-:Y:S06]  /*18f0*/  @P0 BRA `(.L_x_4157) ;  /* 0x0000003800580947 */ /* 0x000fec0003800000 */
[----:B------:R-:W1:Y:S01]  /*1900*/  LDCU.128 UR20, c[0x0][0x4a0] ;  /* 0x00009400ff1477ac */ /* 0x000e620008000c00 */
[----:B------:R-:W-:Y:S01]  /*1910*/  IMAD.MOV.U32 R13, RZ, RZ, RZ ;  /* 0x000000ffff0d7224 */ /* 0x000fe200078e00ff */
[C---:B------:R-:W-:Y:S01]  /*1920*/  LEA R96, R57.reuse, 0xffffff80, 0x7 ;  /* 0xffffff8039607811 */ /* 0x040fe200078e38ff */
[----:B------:R-:W-:Y:S01]  /*1930*/  @!P3 IMAD.MOV R4, RZ, RZ, -R4 ;  /* 0x000000ffff04b224 */ /* 0x000fe200078e0a04 */
[----:B------:R-:W2:Y:S01]  /*1940*/  LDCU.128 UR8, c[0x0][0x490] ;  /* 0x00009200ff0877ac */ /* 0x000ea20008000c00 */
[----:B------:R-:W-:Y:S01]  /*1950*/  IADD3 R2, PT, PT, R2, R91, RZ ;  /* 0x0000005b02027210 */ /* 0x000fe20007ffe0ff */
[----:B------:R-:W3:Y:S01]  /*1960*/  LDC.64 R62, c[0x0][0x4b0] ;  /* 0x00012c00ff3e7b82 */ /* 0x000ee20000000a00 */
[----:B-----5:R-:W-:Y:S01]  /*1970*/  IADD3 R50, PT, PT, R96, R5, RZ ;  /* 0x0000000560327210 */ /* 0x020fe20007ffe0ff */
[----:B------:R-:W4:Y:S01]  /*1980*/  LDCU.128 UR16, c[0x0][0x4b0] ;  /* 0x00009600ff1077ac */ /* 0x000f220008000c00 */
[----:B------:R-:W-:Y:S01]  /*1990*/  SEL R0, R0, R4, !P2 ;  /* 0x0000000400007207 */ /* 0x000fe20005000000 */
[C---:B------:R-:W-:Y:S01]  /*19a0*/  IMAD R92, R57.reuse, -0x80, R68 ;  /* 0xffffff80395c7824 */ /* 0x040fe200078e0244 */
[----:B------:R-:W-:Y:S01]  /*19b0*/  VIMNMX R74, PT, PT, RZ, R74, !PT ;  /* 0x0000004aff4a7248 */ /* 0x000fe20007fe0100 */
[----:B------:R-:W4:Y:S01]  /*19c0*/  LDCU.128 UR12, c[0x0][0x4c0] ;  /* 0x00009800ff0c77ac */ /* 0x000f220008000c00 */
[----:B------:R-:W-:Y:S01]  /*19d0*/  SHF.R.S32.HI R3, RZ, 0x1f, R0 ;  /* 0x0000001fff037819 */ /* 0x000fe20000011400 */
[----:B------:R-:W-:Y:S01]  /*19e0*/  IMAD R50, R50, R11, RZ ;  /* 0x0000000b32327224 */ /* 0x000fe200078e02ff */
[----:B------:R-:W3:Y:S01]  /*19f0*/  LDC.64 R58, c[0x0][0x3c0] ;  /* 0x0000f000ff3a7b82 */ /* 0x000ee20000000a00 */
[----:B------:R-:W3:Y:S01]  /*1a00*/  LDCU.64 UR4, c[0x0][0x488] ;  /* 0x00009100ff0477ac */ /* 0x000ee20008000a00 */
[----:B------:R-:W-:Y:S01]  /*1a10*/  IMAD R90, R57, -0x80, R64 ;  /* 0xffffff80395a7824 */ /* 0x000fe200078e0240 */
[----:B------:R-:W-:Y:S01]  /*1a20*/  MOV R89, R57 ;  /* 0x0000003900597202 */ /* 0x000fe20000000f00 */
[----:B-1----:R-:W-:Y:S01]  /*1a30*/  IMAD.WIDE.U32 R16, R71, UR20, R12 ;  /* 0x0000001447107c25 */ /* 0x002fe2000f8e000c */
[----:B------:R-:W-:-:S02]  /*1a40*/  SHF.R.S32.HI R51, RZ, 0x1f, R50 ;  /* 0x0000001fff337819 */ /* 0x000fc40000011432 */
[----:B------:R-:W-:Y:S01]  /*1a50*/  IADD3 R88, PT, PT, R102, 0x40, RZ ;  /* 0x0000004066587810 */ /* 0x000fe20007ffe0ff */
[----:B--2---:R-:W-:-:S04]  /*1a60*/  IMAD.WIDE.U32 R14, R71, UR10, R12 ;  /* 0x0000000a470e7c25 */ /* 0x004fc8000f8e000c */
        /* <DEDUP_REMOVED lines=10> */
[----:B------:R-:W-:Y:S01]  /*1b10*/  IMAD R8, R0, UR13, R3 ;  /* 0x0000000d00087c24 */ /* 0x000fe2000f8e0203 */
[----:B------:R-:W-:Y:S01]  /*1b20*/  IADD3 R3, P0, PT, -R68, R102, RZ ;  /* 0x0000006644037210 */ /* 0x000fe20007f1e1ff */
[C---:B------:R-:W-:Y:S01]  /*1b30*/  IMAD.WIDE.U32 R16, R0.reuse, UR12, R16 ;  /* 0x0000000c00107c25 */ /* 0x040fe2000f8e0010 */
[----:B------:R-:W2:Y:S03]  /*1b40*/  LDCU.64 UR12, c[0x0][0x4e0] ;  /* 0x00009c00ff0c77ac */ /* 0x000ea60008000a00 */
[----:B------:R-:W-:Y:S01]  /*1b50*/  IMAD.WIDE.U32 R14, R0, UR18, R14 ;  /* 0x00000012000e7c25 */ /* 0x000fe2000f8e000e */
[----:B------:R-:W-:Y:S01]  /*1b60*/  SHF.R.S32.HI R0, RZ, 0x1f, R68 ;  /* 0x0000001fff007819 */ /* 0x000fe20000011444 */
[----:B------:R-:W-:Y:S01]  /*1b70*/  USHF.L.U32 UR18, UR16, 0x7, URZ ;  /* 0x0000000710127899 */ /* 0x000fe200080006ff */
[----:B------:R-:W-:Y:S01]  /*1b80*/  IADD3 R9, PT, PT, R17, R8, RZ ;  /* 0x0000000811097210 */ /* 0x000fe20007ffe0ff */
[----:B------:R-:W-:Y:S01]  /*1b90*/  IMAD.IADD R7, R15, 0x1, R6 ;  /* 0x000000010f077824 */ /* 0x000fe200078e0206 */
[----:B------:R-:W-:Y:S01]  /*1ba0*/  MOV R8, R16 ;  /* 0x0000001000087202 */ /* 0x000fe20000000f00 */
[----:B------:R-:W-:Y:S01]  /*1bb0*/  IMAD.X R0, RZ, RZ, ~R0, P0 ;  /* 0x000000ffff007224 */ /* 0x000fe200000e0e00 */
[C---:B------:R-:W-:Y:S01]  /*1bc0*/  IADD3 R82, P0, PT, R50.reuse, R2, RZ ;  /* 0x0000000232527210 */ /* 0x040fe20007f1e0ff */
[----:B------:R-:W-:Y:S01]  /*1bd0*/  IMAD.MOV.U32 R6, RZ, RZ, R14 ;  /* 0x000000ffff067224 */ /* 0x000fe200078e000e */
[----:B------:R-:W-:Y:S01]  /*1be0*/  IADD3 R50, P1, PT, R50, R91, RZ ;  /* 0x0000005b32327210 */ /* 0x000fe20007f3e0ff */
[----:B------:R-:W-:Y:S01]  /*1bf0*/  IMAD R4, R0, UR16, RZ ;  /* 0x0000001000047c24 */ /* 0x000fe2000f8e02ff */
[----:B------:R-:W-:Y:S01]  /*1c00*/  LEA.HI.X.SX32 R83, R2, R51, 0x1, P0 ;  /* 0x0000003302537211 */ /* 0x000fe200000f0eff */
[----:B------:R-:W-:-:S02]  /*1c10*/  IMAD R0, R0, UR22, RZ ;  /* 0x0000001600007c24 */ /* 0x000fc4000f8e02ff */
[----:B------:R-:W-:Y:S01]  /*1c20*/  IMAD.X R51, R51, 0x1, R86, P1 ;  /* 0x0000000133337824 */ /* 0x000fe200008e0656 */
[C---:B------:R-:W-:Y:S01]  /*1c30*/  SHF.L.U64.HI R83, R82.reuse, 0x1, R83 ;  /* 0x0000000152537819 */ /* 0x040fe20000010253 */
[C---:B------:R-:W-:Y:S01]  /*1c40*/  IMAD R81, R3.reuse, UR17, R4 ;  /* 0x0000001103517c24 */ /* 0x040fe2000f8e0204 */
[----:B------:R-:W-:Y:S01]  /*1c50*/  SHF.L.U32 R82, R82, 0x1, RZ ;  /* 0x0000000152527819 */ /* 0x000fe200000006ff */
[----:B------:R-:W-:Y:S01]  /*1c60*/  IMAD.WIDE.U32 R4, R3, UR16, R8 ;  /* 0x0000001003047c25 */ /* 0x000fe2000f8e0008 */
[----:B------:R-:W-:Y:S01]  /*1c70*/  SHF.L.U64.HI R51, R50, 0x1, R51 ;  /* 0x0000000132337819 */ /* 0x000fe20000010233 */
[----:B------:R-:W4:Y:S01]  /*1c80*/  LDCU UR17, c[0x0][0x450] ;  /* 0x00008a00ff1177ac */ /* 0x000f220008000800 */
[----:B------:R-:W-:Y:S01]  /*1c90*/  IADD3 R84, P0, PT, R82, UR14, RZ ;  /* 0x0000000e52547c10 */ /* 0x000fe2000ff1e0ff */
[----:B------:R-:W-:Y:S01]  /*1ca0*/  IMAD.SHL.U32 R50, R50, 0x2, RZ ;  /* 0x0000000232327824 */ /* 0x000fe200078e00ff */
[----:B------:R-:W-:Y:S01]  /*1cb0*/  IADD3 R81, PT, PT, R5, R81, RZ ;  /* 0x0000005105517210 */ /* 0x000fe20007ffe0ff */
[----:B------:R-:W-:Y:S01]  /*1cc0*/  IMAD R9, R3, UR23, R0 ;  /* 0x0000001703097c24 */ /* 0x000fe2000f8e0200 */
[----:B------:R-:W-:Y:S01]  /*1cd0*/  IADD3.X R85, PT, PT, R83, UR15, RZ, P0, !PT ;  /* 0x0000000f53557c10 */ /* 0x000fe200087fe4ff */
[----:B------:R-:W-:Y:S01]  /*1ce0*/  IMAD.WIDE.U32 R2, R3, UR22, R6 ;  /* 0x0000001603027c25 */ /* 0x000fe2000f8e0006 */
[----:B------:R-:W-:Y:S01]  /*1cf0*/  IADD3 R14, P1, PT, R50, UR14, RZ ;  /* 0x0000000e320e7c10 */ /* 0x000fe2000ff3e0ff */
[----:B------:R-:W2:Y:S01]  /*1d00*/  LDCU UR14, c[0x0][0x440] ;  /* 0x00008800ff0e77ac */ /* 0x000ea20008000800 */
[----:B------:R-:W-:Y:S01]  /*1d10*/  LEA R80, P0, R4, UR8, 0x1 ;  /* 0x0000000804507c11 */ /* 0x000fe2000f8008ff */
[----:B------:R-:W-:Y:S01]  /*1d20*/  IMAD.IADD R9, R3, 0x1, R9 ;  /* 0x0000000103097824 */ /* 0x000fe200078e0209 */
[C---:B---3--:R-:W-:Y:S01]  /*1d30*/  LEA R10, P2, R2.reuse, UR4, 0x1 ;  /* 0x00000004020a7c11 */ /* 0x048fe2000f8408ff */
[----:B------:R-:W-:Y:S01]  /*1d40*/  USHF.L.U32 UR16, UR22, 0x7, URZ ;  /* 0x0000000716107899 */ /* 0x000fe200080006ff */
[C---:B------:R-:W-:Y:S01]  /*1d50*/  IADD3.X R15, PT, PT, R51.reuse, UR15, RZ, P1, !PT ;  /* 0x0000000f330f7c10 */ /* 0x040fe20008ffe4ff */
[----:B------:R-:W-:Y:S01]  /*1d60*/  UMOV UR15, URZ ;  /* 0x000000ff000f7c82 */ /* 0x000fe20008000000 */
[----:B------:R-:W-:Y:S01]  /*1d70*/  LEA.HI.X R9, R2, UR5, R9, 0x1, P2 ;  /* 0x0000000502097c11 */ /* 0x000fe200090f0c09 */
[----:B------:R-:W3:Y:S01]  /*1d80*/  LDCU.U8 UR5, c[0x0][0x533] ;  /* 0x0000a660ff0577ac */ /* 0x000ee20008000000 */
[----:B------:R-:W-:Y:S01]  /*1d90*/  LEA.HI.X R81, R4, UR9, R81, 0x1, P0 ;  /* 0x0000000904517c11 */ /* 0x000fe200080f0c51 */
[----:B------:R-:W-:Y:S01]  /*1da0*/  VIADD R72, R102, 0x20 ;  /* 0x0000002066487836 */ /* 0x000fe20000000000 */
[----:B-1----:R-:W-:Y:S01]  /*1db0*/  IADD3 R50, P0, PT, R50, UR10, RZ ;  /* 0x0000000a32327c10 */ /* 0x002fe2000ff1e0ff */
[----:B------:R-:W-:Y:S01]  /*1dc0*/  UIADD3 UR15, UP0, UPT, URZ, -UR15, URZ ;  /* 0x8000000fff0f7290 */ /* 0x000fe2000ff1e0ff */
[----:B------:R-:W-:Y:S01]  /*1dd0*/  IADD3 R82, P1, PT, R82, UR10, RZ ;  /* 0x0000000a52527c10 */ /* 0x000fe2000ff3e0ff */
[----:B------:R-:W-:Y:S01]  /*1de0*/  VIADD R87, R102, 0x60 ;  /* 0x0000006066577836 */ /* 0x000fe20000000000 */
[----:B------:R-:W-:Y:S01]  /*1df0*/  IADD3.X R51, PT, PT, R51, UR11, RZ, P0, !PT ;  /* 0x0000000b33337c10 */ /* 0x000fe200087fe4ff */
[----:B------:R-:W-:Y:S01]  /*1e00*/  UIADD3.X UR20, UPT, UPT, URZ, ~UR18, URZ, UP0, !UPT ;  /* 0x80000012ff147290 */ /* 0x000fe200087fe4ff */
[----:B----4-:R-:W-:Y:S01]  /*1e10*/  MOV R21, UR17 ;  /* 0x0000001100157c02 */ /* 0x010fe20008000f00 */
[----:B------:R-:W-:Y:S01]  /*1e20*/  UIADD3.X UR19, UPT, UPT, URZ, ~UR16, URZ, UP0, !UPT ;  /* 0x80000010ff137290 */ /* 0x000fe200087fe4ff */
[----:B--2---:R-:W-:Y:S01]  /*1e30*/  ISETP.GE.AND P0, PT, R12, UR14, PT ;  /* 0x0000000e0c007c0c */ /* 0x004fe2000bf06270 */
[----:B------:R-:W-:Y:S01]  /*1e40*/  USHF.R.S64 UR18, UR15, 0x1f, UR20 ;  /* 0x0000001f0f127899 */ /* 0x000fe20008001014 */
[----:B------:R-:W-:Y:S01]  /*1e50*/  IADD3.X R83, PT, PT, R83, UR11, RZ, P1, !PT ;  /* 0x0000000b53537c10 */ /* 0x000fe20008ffe4ff */
[----:B------:R-:W-:Y:S01]  /*1e60*/  USHF.R.S64 UR15, UR15, 0x1f, UR19 ;  /* 0x0000001f0f0f7899 */ /* 0x000fe20008001013 */
[----:B------:R-:W-:Y:S01]  /*1e70*/  P2R R97, PR, RZ, 0x1 ;  /* 0x00000001ff617803 */ /* 0x000fe20000000000 */
[----:B------:R-:W1:Y:S01]  /*1e80*/  LDCU UR4, c[0x0][0x440] ;  /* 0x00008800ff0477ac */ /* 0x000e620008000800 */
[----:B------:R-:W2:Y:S01]  /*1e90*/  LDCU.128 UR8, c[0x0][0x3a0] ;  /* 0x00007400ff0877ac */ /* 0x000ea20008000c00 */
[----:B------:R-:W-:-:S02]  /*1ea0*/  USHF.R.S32.HI UR16, URZ, 0x1f, UR20 ;  /* 0x0000001fff107899 */ /* 0x000fc40008011414 */
[----:B------:R-:W-:Y:S02]  /*1eb0*/  USHF.R.S32.HI UR19, URZ, 0x1f, UR19 ;  /* 0x0000001fff137899 */ /* 0x000fe40008011413 */
[----:B---3--:R-:W-:-:S11]  /*1ec0*/  UISETP.NE.AND UP0, UPT, UR5, URZ, UPT ;  /* 0x000000ff0500728c */ /* 0x008fd6000bf05270 */
.L_x_4179:
        /* <DEDUP_REMOVED lines=16> */
[----:B------:R-:W-:Y:S02]  /*1fd0*/  ISETP.GE.OR P0, PT, R88, R90, P1 ;  /* 0x0000005a5800720c */ /* 0x000fe40000f06670 */
[----:B------:R-:W-:Y:S02]  /*1fe0*/  LEA R2, P1, R58, R76, 0x6 ;  /* 0x0000004c3a027211 */ /* 0x000fe400078230ff */
[----:B------:R-:W-:Y:S02]  /*1ff0*/  ISETP.LT.OR P4, PT, R88, R92, P0 ;  /* 0x0000005c5800720c */ /* 0x000fe40000781670 */
[----:B------:R-:W-:Y:S02]  /*2000*/  LEA.HI.X R3, R58, R77, R59, 0x6, P1 ;  /* 0x0000004d3a037211 */ /* 0x000fe400008f343b */
[----:B------:R-:W-:Y:S04]  /*2010*/  ISETP.GT.AND P1, PT, R89, R74, PT ;  /* 0x0000004a5900720c */ /* 0x000fe80003f24270 */
[----:B------:R-:W-:Y:S02]  /*2020*/  P2R R98, PR, RZ, 0x2 ;  /* 0x00000002ff627803 */ /* 0x000fe40000000000 */
[C---:B------:R-:W-:Y:S03]  /*2030*/  ISETP.GE.AND P1, PT, R87.reuse, R92, PT ;  /* 0x0000005c5700720c */ /* 0x040fe60003f26270 */
[C---:B------:R-:W-:Y:S02]  /*2040*/  @!P4 LEA R30, P0, R62.reuse, R22, 0x6 ;  /* 0x000000163e1ec211 */ /* 0x040fe400078030ff */
[----:B------:R-:W-:Y:S02]  /*2050*/  P2R R0, PR, RZ, 0x2 ;  /* 0x00000002ff007803 */ /* 0x000fe40000000000 */
[-CC-:B------:R-:W-:Y:S02]  /*2060*/  @!P4 LEA.HI.X R31, R62, R23.reuse, R63.reuse, 0x6, P0 ;  /* 0x000000173e1fc211 */ /* 0x180fe400000f343f */
[C---:B------:R-:W-:Y:S04]  /*2070*/  ISETP.GE.AND P0, PT, R87.reuse, R90, PT ;  /* 0x0000005a5700720c */ /* 0x040fe80003f06270 */
[----:B------:R-:W-:Y:S04]  /*2080*/  ISETP.GE.OR P5, PT, R12, UR4, P0 ;  /* 0x000000040c007c0c */ /* 0x000fe800087a6670 */
[----:B------:R-:W-:Y:S01]  /*2090*/  ISETP.LT.OR P2, PT, R87, R92, P5 ;  /* 0x0000005c5700720c */ /* 0x000fe20002f41670 */
[----:B---3--:R-:W-:Y:S05]  /*20a0*/  @!P3 STG.E.128 desc[UR6][R76.64], R4 ;  /* 0x000000044c00b986 */ /* 0x008fea000c101d06 */
[----:B------:R3:W4:Y:S07]  /*20b0*/  @!P6 LDG.E.128 R24, desc[UR6][R22.64] ;  /* 0x000000061618e981 */ /* 0x00072e000c1e1d00 */
[C---:B---3--:R-:W-:Y:S04]  /*20c0*/  @!P2 LEA R22, P0, R62.reuse, R22, 0x7 ;  /* 0x000000163e16a211 */ /* 0x048fe800078038ff */
[----:B------:R-:W-:Y:S02]  /*20d0*/  @!P2 LEA.HI.X R23, R62, R23, R63, 0x7, P0 ;  /* 0x000000173e17a211 */ /* 0x000fe400000f3c3f */
[CC--:B------:R-:W-:Y:S04]  /*20e0*/  @!P4 LEA R28, P0, R58.reuse, R2.reuse, 0x6 ;  /* 0x000000023a1cc211 */ /* 0x0c0fe800078030ff */
[CCC-:B------:R-:W-:Y:S01]  /*20f0*/  @!P4 LEA.HI.X R29, R58.reuse, R3.reuse, R59.reuse, 0x6, P0 ;  /* 0x000000033a1dc211 */ /* 0x1c0fe200000f343b */
[----:B----4-:R3:W-:Y:S05]  /*2100*/  @!P6 STG.E.128 desc[UR6][R2.64], R24 ;  /* 0x000000180200e986 */ /* 0x0107ea000c101d06 */
        /* <DEDUP_REMOVED lines=35> */
.L_x_4159:
        /* <DEDUP_REMOVED lines=62> */
.L_x_4163:
[----:B--2---:R-:W-:Y:S05]  /*2720*/  BSYNC.RECONVERGENT B0 ;  /* 0x0000000000007941 */ /* 0x004fea0003800200 */
.L_x_4162:
        /* <DEDUP_REMOVED lines=56> */
.L_x_4165:
[----:B------:R-:W-:Y:S05]  /*2ab0*/  BSYNC.RECONVERGENT B0 ;  /* 0x0000000000007941 */ /* 0x000fea0003800200 */
.L_x_4164:
        /* <DEDUP_REMOVED lines=62> */
.L_x_4167:
[----:B------:R-:W-:Y:S05]  /*2ea0*/  BSYNC.RECONVERGENT B0 ;  /* 0x0000000000007941 */ /* 0x000fea0003800200 */
.L_x_4166:
        /* <DEDUP_REMOVED lines=62> */
.L_x_4169:
[----:B------:R-:W-:Y:S05]  /*3290*/  BSYNC.RECONVERGENT B0 ;  /* 0x0000000000007941 */ /* 0x000fea0003800200 */
.L_x_4168:
[----:B------:R-:W1:Y:S01]  /*32a0*/  LDC R21, c[0x0][0x450] ;  /* 0x00011400ff157b82 */ /* 0x000e620000000800 */
[----:B---34-:R-:W-:Y:S05]  /*32b0*/  IMAD.U32 R3, R36, -0x40, RZ ;  /* 0xffffffc024037824 */ /* 0x018fea00078e00ff */
[C---:B------:R-:W-:Y:S02]  /*32c0*/  LEA R14, P1, R3.reuse, R14, 0x1 ;  /* 0x0000000e030e7211 */ /* 0x040fe400078208ff */
[C---:B------:R-:W-:Y:S02]  /*32d0*/  LEA R50, P0, R3.reuse, R50, 0x1 ;  /* 0x0000003203327211 */ /* 0x040fe400078008ff */
[C---:B------:R-:W-:Y:S02]  /*32e0*/  LEA.HI.X.SX32 R15, R3.reuse, R15, 0x1, P1 ;  /* 0x0000000f030f7211 */ /* 0x040fe400008f0eff */
[----:B------:R-:W-:Y:S01]  /*32f0*/  LEA.HI.X.SX32 R51, R3, R51, 0x1, P0 ;  /* 0x0000003303337211 */ /* 0x000fe200000f0eff */
[----:B------:R-:W-:Y:S05]  /*3300*/  BRA `(.L_x_4160) ;  /* 0x0000001800547947 */ /* 0x000fea0003800000 */
.L_x_4161:
        /* <DEDUP_REMOVED lines=102> */
.L_x_4171:
[----:B--2---:R-:W-:Y:S05]  /*3970*/  BSYNC.RECONVERGENT B0 ;  /* 0x0000000000007941 */ /* 0x004fea0003800200 */
.L_x_4170:
        /* <DEDUP_REMOVED lines=94> */
.L_x_4173:
[----:B------:R-:W-:Y:S05]  /*3f60*/  BSYNC.RECONVERGENT B0 ;  /* 0x0000000000007941 */ /* 0x000fea0003800200 */
.L_x_4172:
[C---:B------:R-:W-:Y:S01]  /*3f70*/  ISETP.GE.OR P0, PT, R87.reuse, R90, P3 ;  /* 0x0000005a5700720c */ /* 0x040fe20001f06670 */
[----:B------:R-:W-:Y:S03]  /*3f80*/  BSSY.RECONVERGENT B0, `(.L_x_4174) ;  /* 0x0000065000007945 */ /* 0x000fe60003800200 */
[----:B------:R-:W-:Y:S01]  /*3f90*/  ISETP.LT.OR P5, PT, R87, R92, P0 ;  /* 0x0000005c5700720c */ /* 0x000fe200007a1670 */
[----:B------:R-:W-:Y:S01]  /*3fa0*/  @!UPT UIADD3 URZ, UPT, UPT, URZ, URZ, URZ ;  /* 0x000000fffffff290 */ /* 0x000fe2000fffe0ff */
[----:B------:R-:W-:Y:S11]  /*3fb0*/  @P4 BRA `(.L_x_4175) ;  /* 0x0000000400844947 */ /* 0x000ff60003800000 */
[----:B------:R-:W-:Y:S02]  /*3fc0*/  ISETP.GE.AND P0, PT, R12, R21, PT ;  /* 0x000000150c00720c */ /* 0x000fe40003f06270 */
[C---:B------:R-:W-:Y:S02]  /*3fd0*/  SHF.L.U32 R49, R66.reuse, 0x6, RZ ;  /* 0x0000000642317819 */ /* 0x040fe400000006ff */
[----:B--2---:R-:W-:Y:S02]  /*3fe0*/  SHF.L.U64.HI R110, R66, 0x6, R67 ;  /* 0x00000006426e7819 */ /* 0x004fe40000010243 */
[----:B------:R-:W-:Y:S04]  /*3ff0*/  IADD3 R34, P3, P2, R49, R10, R49 ;  /* 0x0000000a31227210 */ /* 0x000fe80007a7e031 */
[----:B------:R-:W-:Y:S03]  /*4000*/  IADD3.X R35, PT, PT, R110, R9, R110, P3, P2 ;  /* 0x000000096e237210 */ /* 0x000fe60001fe446e */
[----:B------:R-:W-:Y:S01]  /*4010*/  @!P0 SEL R108, R20, RZ, P1 ;  /* 0x000000ff146c8207 */ /* 0x000fe20000800000 */
        /* <DEDUP_REMOVED lines=91> */
.L_x_4175:
[----:B------:R-:W-:Y:S05]  /*45d0*/  BSYNC.RECONVERGENT B0 ;  /* 0x0000000000007941 */ /* 0x000fea0003800200 */
.L_x_4174:
        /* <DEDUP_REMOVED lines=97> */
.L_x_4177:
[----:B------:R-:W-:Y:S05]  /*4bf0*/  BSYNC.RECONVERGENT B0 ;  /* 0x0000000000007941 */ /* 0x000fea0003800200 */
.L_x_4176:
[----:B------:R-:W1:Y:S01]  /*4c00*/  LDC R21, c[0x0][0x450] ;  /* 0x00011400ff157b82 */ /* 0x000e620000000800 */
[----:B----4-:R-:W-:Y:S05]  /*4c10*/  IMAD.U32 R99, R99, -0x40, RZ ;  /* 0xffffffc063637824 */ /* 0x010fea00078e00ff */
[C---:B------:R-:W-:Y:S02]  /*4c20*/  LEA R84, P1, R99.reuse, R84, 0x1 ;  /* 0x0000005463547211 */ /* 0x040fe400078208ff */
[C---:B------:R-:W-:Y:S02]  /*4c30*/  LEA R82, P0, R99.reuse, R82, 0x1 ;  /* 0x0000005263527211 */ /* 0x040fe400078008ff */
[C---:B------:R-:W-:Y:S02]  /*4c40*/  LEA.HI.X.SX32 R85, R99.reuse, R85, 0x1, P1 ;  /* 0x0000005563557211 */ /* 0x040fe400008f0eff */
[----:B------:R-:W-:Y:S09]  /*4c50*/  LEA.HI.X.SX32 R83, R99, R83, 0x1, P0 ;  /* 0x0000005363537211 */ /* 0x000ff200000f0eff */
.L_x_4160:
[----:B--2---:R-:W-:Y:S05]  /*4c60*/  BSYNC.RECONVERGENT B1 ;  /* 0x0000000000017941 */ /* 0x004fea0003800200 */
.L_x_4158:
        /* <DEDUP_REMOVED lines=89> */
.L_x_4178:
[----:B------:R-:W-:Y:S02]  /*5200*/  ISETP.NE.AND P2, PT, R98, RZ, PT ;  /* 0x000000ff6200720c */ /* 0x000fe40003f45270 */
[----:B------:R-:W-:Y:S02]  /*5210*/  IADD3 R80, P1, PT, R80, UR18, RZ ;  /* 0x0000001250507c10 */ /* 0x000fe4000ff3e0ff */
[----:B------:R-:W-:Y:S02]  /*5220*/  IADD3 R10, P0, PT, R10, UR15, RZ ;  /* 0x0000000f0a0a7c10 */ /* 0x000fe4000ff1e0ff */
[----:B------:R-:W-:Y:S02]  /*5230*/  IADD3.X R81, PT, PT, R81, UR16, RZ, P1, !PT ;  /* 0x0000001051517c10 */ /* 0x000fe40008ffe4ff */
[----:B------:R-:W-:Y:S05]  /*5240*/  IADD3.X R9, PT, PT, R9, UR19, RZ, P0, !PT ;  /* 0x0000001309097c10 */ /* 0x000fea00087fe4ff */
[----:B------:R-:W-:Y:S05]  /*5250*/  @P2 BRA `(.L_x_4179) ;  /* 0xffffffcc001c2947 */ /* 0x000fea000383ffff */
.L_x_4157:
        /* <DEDUP_REMOVED lines=33> */
.L_x_4184:
[----:B------:R2:W-:Y:S02]  /*5470*/  STS.128 [R121], RZ ;  /* 0x000000ff79007388 */ /* 0x0005e40000000c00 */
.L_x_4183:
[----:B------:R-:W-:Y:S05]  /*5480*/  BSYNC.RECONVERGENT B0 ;  /* 0x0000000000007941 */ /* 0x000fea0003800200 */
.L_x_4182:
[----:B------:R-:W-:-:S04]  /*5490*/  IADD3 R24, PT, PT, R102, 0x20, RZ ;  /* 0x0000002066187810 */ /* 0x000fc80007ffe0ff */
[----:B------:R-:W-:-:S13]  /*54a0*/  ISETP.GE.AND P0, PT, R24, R73, PT ;  /* 0x000000491800720c */ /* 0x000fda0003f06270 */
[----:B------:R-:W-:Y:S05]  /*54b0*/  @P0 BRA `(.L_x_4185) ;  /* 0x0000001400980947 */ /* 0x000fea0003800000 */
[----:B------:R-:W3:Y:S02]  /*54c0*/  LDCU UR4, c[0x0][0x440] ;  /* 0x00008800ff0477ac */ /* 0x000ee40008000800 */
[----:B---3--:R-:W-:-:S13]  /*54d0*/  ISETP.GE.AND P0, PT, R12, UR4, PT ;  /* 0x000000040c007c0c */ /* 0x008fda000bf06270 */
[----:B------:R3:W-:Y:S01]  /*54e0*/  @P0 STS.128 [R121+0x800], RZ ;  /* 0x000800ff79000388 */ /* 0x0007e20000000c00 */
        /* <DEDUP_REMOVED lines=8> */
.L_x_4181:
        /* <DEDUP_REMOVED lines=47> */
[--C-:B------:R-:W-:Y:S02]  /*5860*/  HADD2.F32 R22, -RZ, R9.reuse.H1_H1 ;  /* 0x30000009ff167230 */ /* 0x100fe40000004100 */
[----:B------:R-:W-:Y:S02]  /*5870*/  HADD2.F32 R18, -RZ, R9.H0_H0 ;  /* 0x20000009ff127230 */ /* 0x000fe40000004100 */
[----:B------:R-:W-:-:S02]  /*5880*/  HADD2.F32 R16, -RZ, R11.H1_H1 ;  /* 0x3000000bff107230 */ /* 0x000fc40000004100 */
[----:B------:R-:W-:Y:S02]  /*5890*/  HADD2.F32 R19, -RZ, R11.H0_H0 ;  /* 0x2000000bff137230 */ /* 0x000fe40000004100 */
[----:B--2---:R-:W-:Y:S02]  /*58a0*/  HADD2.F32 R10, -RZ, R4.H1_H1 ;  /* 0x30000004ff0a7230 */ /* 0x004fe40000004100 */
[----:B------:R-:W-:Y:S02]  /*58b0*/  HADD2.F32 R9, -RZ, R5.H1_H1 ;  /* 0x30000005ff097230 */ /* 0x000fe40000004100 */
[----:B---3--:R-:W-:Y:S02]  /*58c0*/  HADD2.F32 R7, -RZ, R2.H1_H1 ;  /* 0x30000002ff077230 */ /* 0x008fe40000004100 */
[----:B------:R-:W-:Y:S02]  /*58d0*/  HADD2.F32 R6, -RZ, R3.H1_H1 ;  /* 0x30000003ff067230 */ /* 0x000fe40000004100 */
[----:B------:R-:W-:Y:S01]  /*58e0*/  FMUL.FTZ R21, R16, R9 ;  /* 0x0000000910157220 */ /* 0x000fe20000410000 */
[C---:B------:R-:W-:Y:S01]  /*58f0*/  FMUL.FTZ R11, R22.reuse, R7 ;  /* 0x00000007160b7220 */ /* 0x040fe20000410000 */
[----:B------:R-:W-:Y:S01]  /*5900*/  FMUL.FTZ R22, R22, R10 ;  /* 0x0000000a16167220 */ /* 0x000fe20000410000 */
[-C--:B------:R-:W-:Y:S01]  /*5910*/  FMUL.FTZ R20, R16, R6.reuse ;  /* 0x0000000610147220 */ /* 0x080fe20000410000 */
[----:B------:R-:W-:Y:S01]  /*5920*/  FFMA.FTZ R21, R19, R6, R21 ;  /* 0x0000000613157223 */ /* 0x000fe20000010015 */
[----:B------:R-:W-:-:S02]  /*5930*/  HADD2.F32 R4, -RZ, R4.H0_H0 ;  /* 0x20000004ff047230 */ /* 0x000fc40000004100 */
[C---:B------:R-:W-:Y:S01]  /*5940*/  FFMA.FTZ R22, R18.reuse, R7, R22 ;  /* 0x0000000712167223 */ /* 0x040fe20000010016 */
[----:B------:R-:W-:Y:S02]  /*5950*/  HADD2.F32 R7, -RZ, R8.H1_H1 ;  /* 0x30000008ff077230 */ /* 0x000fe40000004100 */
[----:B------:R-:W-:Y:S02]  /*5960*/  HADD2.F32 R2, -RZ, R2.H0_H0 ;  /* 0x20000002ff027230 */ /* 0x000fe40000004100 */
[----:B------:R-:W-:Y:S02]  /*5970*/  HADD2.F32 R3, -RZ, R3.H0_H0 ;  /* 0x20000003ff037230 */ /* 0x000fe40000004100 */
[----:B------:R-:W-:Y:S02]  /*5980*/  HADD2.F32 R6, -RZ, R17.H1_H1 ;  /* 0x30000011ff067230 */ /* 0x000fe40000004100 */
[----:B------:R-:W-:Y:S01]  /*5990*/  FFMA.FTZ R11, R18, R10, -R11 ;  /* 0x0000000a120b7223 */ /* 0x000fe2000001080b */
[----:B------:R-:W-:-:S02]  /*59a0*/  HADD2.F32 R5, -RZ, R5.H0_H0 ;  /* 0x20000005ff057230 */ /* 0x000fc40000004100 */
        /* <DEDUP_REMOVED lines=15> */
.L_x_4191:
[----:B------:R-:W-:Y:S05]  /*5aa0*/  BSYNC.RECONVERGENT B0 ;  /* 0x0000000000007941 */ /* 0x000fea0003800200 */
.L_x_4190:
[----:B-----5:R2:W-:Y:S01]  /*5ab0*/  STS.128 [R121], R8 ;  /* 0x0000000879007388 */ /* 0x0205e20000000c00 */
[----:B------:R-:W-:Y:S05]  /*5ac0*/  BRA `(.L_x_4188) ;  /* 0x0000000000047947 */ /* 0x000fea0003800000 */
.L_x_4189:
[----:B------:R1:W-:Y:S02]  /*5ad0*/  STS.128 [R121], RZ ;  /* 0x000000ff79007388 */ /* 0x0003e40000000c00 */
.L_x_4188:
[----:B------:R-:W-:Y:S05]  /*5ae0*/  BSYNC.RECONVERGENT B1 ;  /* 0x0000000000017941 */ /* 0x000fea0003800200 */
.L_x_4187:
        /* <DEDUP_REMOVED lines=62> */
.L_x_4193:
[----:B------:R-:W-:Y:S05]  /*5ed0*/  BSYNC.RECONVERGENT B0 ;  /* 0x0000000000007941 */ /* 0x000fea0003800200 */
.L_x_4192:
[----:B-----5:R4:W-:Y:S01]  /*5ee0*/  STS.128 [R121+0x800], R8 ;  /* 0x0008000879007388 */ /* 0x0209e20000000c00 */
[----:B------:R-:W-:Y:S05]  /*5ef0*/  BRA `(.L_x_4185) ;  /* 0x0000000c00087947 */ /* 0x000fea0003800000 */
.L_x_4186:
        /* <DEDUP_REMOVED lines=97> */
.L_x_4198:
[----:B------:R-:W-:Y:S05]  /*6510*/  BSYNC.RECONVERGENT B0 ;  /* 0x0000000000007941 */ /* 0x000fea0003800200 */
.L_x_4197:
[----:B-----5:R2:W-:Y:S01]  /*6520*/  STS.128 [R121], R20 ;  /* 0x0000001479007388 */ /* 0x0205e20000000c00 */
[----:B------:R-:W-:Y:S05]  /*6530*/  BRA `(.L_x_4195) ;  /* 0x0000000000047947 */ /* 0x000fea0003800000 */
.L_x_4196:
[----:B------:R3:W-:Y:S02]  /*6540*/  STS.128 [R121], RZ ;  /* 0x000000ff79007388 */ /* 0x0007e40000000c00 */
.L_x_4195:
[----:B------:R-:W-:Y:S05]  /*6550*/  BSYNC.RECONVERGENT B1 ;  /* 0x0000000000017941 */ /* 0x000fea0003800200 */
.L_x_4194:
        /* <DEDUP_REMOVED lines=30> */
[----:B---3--:R-:W-:Y:S02]  /*6740*/  HADD2.F32 R3, -RZ, R18.H0_H0 ;  /* 0x20000012ff037230 */ /* 0x008fe40000004100 */
        /* <DEDUP_REMOVED lines=59> */
.L_x_4200:
[----:B------:R-:W-:Y:S05]  /*6b00*/  BSYNC.RECONVERGENT B0 ;  /* 0x0000000000007941 */ /* 0x000fea0003800200 */
.L_x_4199:
[----:B-----5:R1:W-:Y:S02]  /*6b10*/  STS.128 [R121+0x800], R20 ;  /* 0x0008001479007388 */ /* 0x0203e40000000c00 */
.L_x_4185:
[----:B------:R-:W-:Y:S05]  /*6b20*/  BSYNC.RECONVERGENT B2 ;  /* 0x0000000000027941 */ /* 0x000fea0003800200 */
.L_x_4180:
[----:B------:R-:W-:Y:S01]  /*6b30*/  IMAD R7, R57, -0x80, R64 ;  /* 0xffffff8039077824 */ /* 0x000fe200078e0240 */
[----:B------:R-:W-:Y:S04]  /*6b40*/  BSSY.RECONVERGENT B0, `(.L_x_4201) ;  /* 0x000000e000007945 */ /* 0x000fe80003800200 */
[----:B------:R-:W-:-:S04]  /*6b50*/  IADD3 R7, PT, PT, R7, 0x80, RZ ;  /* 0x0000008007077810 */ /* 0x000fc80007ffe0ff */
        /* <DEDUP_REMOVED lines=11> */
.L_x_4203:
[----:B------:R1:W-:Y:S02]  /*6c10*/  STS.128 [R121+0x1000], RZ ;  /* 0x001000ff79007388 */ /* 0x0003e40000000c00 */
.L_x_4202:
[----:B------:R-:W-:Y:S05]  /*6c20*/  BSYNC.RECONVERGENT B0 ;  /* 0x0000000000007941 */ /* 0x000fea0003800200 */
.L_x_4201:
[----:B------:R-:W-:Y:S01]  /*6c30*/  ISETP.GE.AND P1, PT, R24, R7, PT ;  /* 0x000000071800720c */ /* 0x000fe20003f26270 */
[C---:B------:R-:W-:Y:S01]  /*6c40*/  IMAD.SHL.U32 R63, R60.reuse, 0x40, RZ ;  /* 0x000000403c3f7824 */ /* 0x040fe200078e00ff */
[----:B-1----:R-:W-:Y:S01]  /*6c50*/  SHF.L.U64.HI R2, R60, 0x6, R61 ;  /* 0x000000063c027819 */ /* 0x002fe2000001023d */
[----:B------:R-:W-:Y:S03]  /*6c60*/  BSSY.RECONVERGENT B0, `(.L_x_4204) ;  /* 0x000000d000007945 */ /* 0x000fe60003800200 */
[----:B--2---:R-:W-:-:S05]  /*6c70*/  IADD3 R4, P0, PT, R63, R112, RZ ;  /* 0x000000703f047210 */ /* 0x004fca0007f1e0ff */
[----:B-----5:R-:W-:Y:S02]  /*6c80*/  IMAD.X R5, R2, 0x1, R95, P0 ;  /* 0x0000000102057824 */ /* 0x020fe400000e065f */
[----:B------:R-:W-:Y:S06]  /*6c90*/  @P1 BRA `(.L_x_4205) ;  /* 0x0000000000241947 */ /* 0x000fec0003800000 */
        /* <DEDUP_REMOVED lines=8> */
.L_x_4206:
[----:B------:R1:W-:Y:S02]  /*6d20*/  STS.128 [R121+0x1800], RZ ;  /* 0x001800ff79007388 */ /* 0x0003e40000000c00 */
.L_x_4205:
[----:B------:R-:W-:Y:S05]  /*6d30*/  BSYNC.RECONVERGENT B0 ;  /* 0x0000000000007941 */ /* 0x000fea0003800200 */
.L_x_4204:
        /* <DEDUP_REMOVED lines=14> */
.L_x_4209:
[----:B------:R1:W-:Y:S02]  /*6e20*/  STS.128 [R121+0x2000], RZ ;  /* 0x002000ff79007388 */ /* 0x0003e40000000c00 */
.L_x_4208:
[----:B------:R-:W-:Y:S05]  /*6e30*/  BSYNC.RECONVERGENT B0 ;  /* 0x0000000000007941 */ /* 0x000fea0003800200 */
.L_x_4207:
        /* <DEDUP_REMOVED lines=14> */
.L_x_4212:
[----:B------:R1:W-:Y:S02]  /*6f20*/  STS.128 [R121+0x2800], RZ ;  /* 0x002800ff79007388 */ /* 0x0003e40000000c00 */
.L_x_4211:
[----:B------:R-:W-:Y:S05]  /*6f30*/  BSYNC.RECONVERGENT B0 ;  /* 0x0000000000007941 */ /* 0x000fea0003800200 */
.L_x_4210:
[----:B--2---:R-:W2:Y:S01]  /*6f40*/  LDC.64 R4, c[0x0][0x538] ;  /* 0x00014e00ff047b82 */ /* 0x004ea20000000a00 */
[----:B------:R-:W5:Y:S01]  /*6f50*/  LDCU.64 UR8, c[0x0][0x540] ;  /* 0x0000a800ff0877ac */ /* 0x000f620008000a00 */
[----:B------:R-:W-:Y:S01]  /*6f60*/  IMAD.MOV.U32 R105, RZ, RZ, RZ ;  /* 0x000000ffff697224 */ /* 0x000fe200078e00ff */
[----:B------:R-:W0:Y:S01]  /*6f70*/  LDGDEPBAR ;  /* 0x00000000000079af */ /* 0x000e220000000000 */
[----:B------:R-:W3:Y:S01]  /*6f80*/  LDCU UR4, c[0x0][0x508] ;  /* 0x0000a100ff0477ac */ /* 0x000ee20008000800 */
[C---:B-----5:R-:W-:Y:S01]  /*6f90*/  IMAD.WIDE.U32 R104, R71.reuse, UR8, R104 ;  /* 0x0000000847687c25 */ /* 0x060fe2000f8e0068 */
[----:B------:R-:W5:Y:S03]  /*6fa0*/  LDCU UR8, c[0x0][0x458] ;  /* 0x00008b00ff0877ac */ /* 0x000f660008000800 */
[----:B------:R-:W-:Y:S01]  /*6fb0*/  IMAD R0, R71, UR9, R105 ;  /* 0x0000000947007c24 */ /* 0x000fe2000f8e0269 */
[----:B--2---:R-:W-:-:S02]  /*6fc0*/  LEA R4, P0, R104, R4, 0x2 ;  /* 0x0000000468047211 */ /* 0x004fc400078010ff */
[----:B------:R-:W-:Y:S01]  /*6fd0*/  LOP3.LUT R70, R70, 0x1f0, RZ, 0xc0, !PT ;  /* 0x000001f046467812 */ /* 0x000fe200078ec0ff */
[----:B------:R-:W-:-:S04]  /*6fe0*/  DEPBAR.LE SB0, 0x0 ;  /* 0x000080000000791a */ /* 0x000fc80000000000 */
[----:B------:R-:W-:-:S05]  /*6ff0*/  LEA.HI.X R5, R104, R5, R0, 0x2, P0 ;  /* 0x0000000568057211 */ /* 0x000fca00000f1400 */
[----:B------:R-:W2:Y:S01]  /*7000*/  LDG.E R0, desc[UR6][R4.64] ;  /* 0x0000000604007981 */ /* 0x000ea2000c1e1900 */
[----:B------:R-:W-:Y:S01]  /*7010*/  IMAD R65, R65, 0x40, R70 ;  /* 0x0000004041417824 */ /* 0x000fe200078e0246 */
[----:B-----5:R-:W2:Y:S01]  /*7020*/  MUFU.RCP R87, UR8 ;  /* 0x0000000800577d08 */ /* 0x020ea20008001000 */
[----:B------:R-:W-:Y:S01]  /*7030*/  LOP3.LUT R102, R102, 0x7, RZ, 0xc0, !PT ;  /* 0x0000000766667812 */ /* 0x000fe200078ec0ff */
[----:B------:R-:W-:Y:S03]  /*7040*/  BSSY.RECONVERGENT B0, `(.L_x_4213) ;  /* 0x0000012000007945 */ /* 0x000fe60003800200 */
[----:B------:R-:W-:-:S04]  /*7050*/  IADD3 R65, PT, PT, -R94, R102, R65 ;  /* 0x000000665e417210 */ /* 0x000fc80007ffe141 */
[----:B---3--:R-:W-:-:S05]  /*7060*/  IADD3 R125, PT, PT, R65, UR4, R64 ;  /* 0x00000004417d7c10 */ /* 0x008fca000fffe040 */
[----:B------:R-:W-:Y:S01]  /*7070*/  VIADD R127, R125, 0x1 ;  /* 0x000000017d7f7836 */ /* 0x000fe20000000000 */
[----:B------:R-:W-:Y:S01]  /*7080*/  BAR.SYNC.DEFER_BLOCKING 0x0 ;  /* 0x0000000000007b1d */ /* 0x000fe20000010000 */
[----:B--2---:R-:W-:-:S05]  /*7090*/  FMUL.FTZ R87, R0, R87 ;  /* 0x0000005700577220 */ /* 0x004fca0000410000 */
        /* <DEDUP_REMOVED lines=9> */
.L_x_4215:
[----:B------:R2:W-:Y:S01]  /*7130*/  STS.128 [R121+0x3000], RZ ;  /* 0x003000ff79007388 */ /* 0x0005e20000000c00 */
[----:B------:R-:W-:Y:S05]  /*7140*/  BRA `(.L_x_4216) ;  /* 0x0000000000047947 */ /* 0x000fea0003800000 */
.L_x_4214:
[----:B------:R2:W-:Y:S02]  /*7150*/  STS.128 [R121+0x3000], RZ ;  /* 0x003000ff79007388 */ /* 0x0005e40000000c00 */
.L_x_4216:
[----:B------:R-:W-:Y:S05]  /*7160*/  BSYNC.RECONVERGENT B0 ;  /* 0x0000000000007941 */ /* 0x000fea0003800200 */
.L_x_4213:
[----:B------:R-:W-:Y:S01]  /*7170*/  ISETP.GE.AND P0, PT, R24, R7, PT ;  /* 0x000000071800720c */ /* 0x000fe20003f06270 */
[C---:B------:R-:W-:Y:S01]  /*7180*/  IMAD.SHL.U32 R65, R58.reuse, 0x40, RZ ;  /* 0x000000403a417824 */ /* 0x040fe200078e00ff */
[----:B------:R-:W-:Y:S01]  /*7190*/  SHF.L.U64.HI R66, R58, 0x6, R59 ;  /* 0x000000063a427819 */ /* 0x000fe2000001023b */
[----:B------:R-:W-:Y:S03]  /*71a0*/  BSSY.RECONVERGENT B0, `(.L_x_4217) ;  /* 0x000000e000007945 */ /* 0x000fe60003800200 */
[----:B------:R-:W-:-:S05]  /*71b0*/  IADD3 R4, P1, PT, R65, R114, RZ ;  /* 0x0000007241047210 */ /* 0x000fca0007f3e0ff */
        /* <DEDUP_REMOVED lines=11> */
.L_x_4219:
[----:B------:R1:W-:Y:S02]  /*7270*/  STS.128 [R121+0x3800], RZ ;  /* 0x003800ff79007388 */ /* 0x0003e40000000c00 */
.L_x_4218:
[----:B------:R-:W-:Y:S05]  /*7280*/  BSYNC.RECONVERGENT B0 ;  /* 0x0000000000007941 */ /* 0x000fea0003800200 */
.L_x_4217:
        /* <DEDUP_REMOVED lines=14> */
.L_x_4222:
[----:B------:R1:W-:Y:S02]  /*7370*/  STS.128 [R121+0x4000], RZ ;  /* 0x004000ff79007388 */ /* 0x0003e40000000c00 */
.L_x_4221:
[----:B------:R-:W-:Y:S05]  /*7380*/  BSYNC.RECONVERGENT B0 ;  /* 0x0000000000007941 */ /* 0x000fea0003800200 */
.L_x_4220:
[----:B------:R-:W-:Y:S01]  /*7390*/  ISETP.GE.AND P0, PT, R3, R7, PT ;  /* 0x000000070300720c */ /* 0x000fe20003f06270 */
[----:B------:R-:W-:-:S12]  /*73a0*/  BSSY.RECONVERGENT B0, `(.L_x_4223) ;  /* 0x000000e000007945 */ /* 0x000fd80003800200 */
[----:B------:R1:W-:Y:S01]  /*73b0*/  @P0 STS.128 [R121+0x4800], RZ ;  /* 0x004800ff79000388 */ /* 0x0003e20000000c00 */
[----:B------:R-:W-:Y:S05]  /*73c0*/  @P0 BRA `(.L_x_4224) ;  /* 0x00000000002c0947 */ /* 0x000fea0003800000 */
[----:B------:R-:W5:Y:S02]  /*73d0*/  LDCU UR4, c[0x0][0x440] ;  /* 0x00008800ff0477ac */ /* 0x000f640008000800 */
[----:B-----5:R-:W-:-:S13]  /*73e0*/  ISETP.GE.AND P0, PT, R12, UR4, PT ;  /* 0x000000040c007c0c */ /* 0x020fda000bf06270 */
        /* <DEDUP_REMOVED lines=8> */
.L_x_4225:
[----:B------:R1:W-:Y:S02]  /*7470*/  STS.128 [R121+0x4800], RZ ;  /* 0x004800ff79007388 */ /* 0x0003e40000000c00 */
.L_x_4224:
[----:B------:R-:W-:Y:S05]  /*7480*/  BSYNC.RECONVERGENT B0 ;  /* 0x0000000000007941 */ /* 0x000fea0003800200 */
.L_x_4223:
[----:B------:R-:W5:Y:S01]  /*7490*/  S2R R85, SR_TID.X ;  /* 0x0000000000557919 */ /* 0x000f620000002100 */
[----:B------:R-:W-:Y:S01]  /*74a0*/  IMAD.MOV.U32 R62, RZ, RZ, 0x20 ;  /* 0x00000020ff3e7424 */ /* 0x000fe200078e00ff */
[----:B------:R-:W-:Y:S01]  /*74b0*/  VIADDMNMX R56, R125, 0x9, R64, PT ;  /* 0x000000097d387846 */ /* 0x000fe20003800140 */
[----:B------:R-:W0:Y:S01]  /*74c0*/  LDGDEPBAR ;  /* 0x00000000000079af */ /* 0x000e220000000000 */
[----:B------:R-:W-:Y:S02]  /*74d0*/  LOP3.LUT R122, R118, 0x18, RZ, 0xc0, !PT ;  /* 0x00000018767a7812 */ /* 0x000fe400078ec0ff */
[----:B-----5:R-:W-:Y:S01]  /*74e0*/  SHF.R.U32.HI R84, RZ, 0x1, R85 ;  /* 0x00000001ff547819 */ /* 0x020fe20000011655 */
[C---:B------:R-:W-:Y:S01]  /*74f0*/  IMAD.SHL.U32 R123, R85.reuse, 0x20, RZ ;  /* 0x00000020557b7824 */ /* 0x040fe200078e00ff */
[C---:B-1----:R-:W-:Y:S01]  /*7500*/  LOP3.LUT R4, R85.reuse, 0x8, RZ, 0xc0, !PT ;  /* 0x0000000855047812 */ /* 0x042fe200078ec0ff */
[C---:B------:R-:W-:Y:S01]  /*7510*/  IMAD.SHL.U32 R113, R85.reuse, 0x10, RZ ;  /* 0x0000001055717824 */ /* 0x040fe200078e00ff */
[----:B------:R-:W-:Y:S01]  /*7520*/  LOP3.LUT R6, R84, 0x8, RZ, 0xc0, !PT ;  /* 0x0000000854067812 */ /* 0x000fe200078ec0ff */
[----:B------:R-:W-:Y:S01]  /*7530*/  IMAD.SHL.U32 R3, R85, 0x4, RZ ;  /* 0x0000000455037824 */ /* 0x000fe200078e00ff */
[----:B------:R-:W-:-:S02]  /*7540*/  LOP3.LUT R67, R4, 0xc0, R123, 0xf8, !PT ;  /* 0x000000c004437812 */ /* 0x000fc400078ef87b */
[----:B------:R-:W-:Y:S02]  /*7550*/  LOP3.LUT R0, R113, 0x100, RZ, 0xc0, !PT ;  /* 0x0000010071007812 */ /* 0x000fe400078ec0ff */
[----:B------:R-:W-:Y:S02]  /*7560*/  LOP3.LUT R92, R3, 0x18, RZ, 0xc0, !PT ;  /* 0x00000018035c7812 */ /* 0x000fe400078ec0ff */
[----:B------:R-:W-:Y:S02]  /*7570*/  LOP3.LUT R86, R113, 0x3e00, RZ, 0xc0, !PT ;  /* 0x00003e0071567812 */ /* 0x000fe400078ec0ff */
        /* <DEDUP_REMOVED lines=12> */
[----:B------:R-:W-:-:S03]  /*7640*/  P2R R0, PR, RZ, 0x1 ;  /* 0x00000001ff007803 */ /* 0x000fc60000000000 */
[----:B----4-:R-:W4:Y:S01]  /*7650*/  LDSM.16.M88.4 R8, [R5+0x1800] ;  /* 0x001800000508783b */ /* 0x010f220000000200 */
[----:B------:R-:W-:Y:S02]  /*7660*/  IMAD.IADD R104, R7, 0x1, R62 ;  /* 0x0000000107687824 */ /* 0x000fe400078e023e */
[----:B------:R-:W-:Y:S01]  /*7670*/  IMAD.IADD R0, R62, 0x1, R5 ;  /* 0x000000013e007824 */ /* 0x000fe200078e0205 */
[----:B------:R-:W5:Y:S04]  /*7680*/  LDSM.16.M88.4 R24, [R5+0x1000] ;  /* 0x001000000518783b */ /* 0x000f680000000200 */
[----:B------:R-:W-:Y:S04]  /*7690*/  LDSM.16.M88.4 R104, [R104] ;  /* 0x000000006868783b */ /* 0x000fe80000000200 */
[----:B------:R-:W2:Y:S04]  /*76a0*/  LDSM.16.M88.4 R88, [R0+0x1400] ;  /* 0x001400000058783b */ /* 0x000ea80000000200 */
[----:B------:R-:W3:Y:S04]  /*76b0*/  LDSM.16.M88.4 R80, [R0+0x1800] ;  /* 0x001800000050783b */ /* 0x000ee80000000200 */
[----:B------:R-:W3:Y:S04]  /*76c0*/  LDSM.16.M88.4 R96, [R0+0x1000] ;  /* 0x001000000060783b */ /* 0x000ee80000000200 */
[----:B------:R-:W3:Y:S04]  /*76d0*/  LDSM.16.M88.4 R40, [R5+0x2800] ;  /* 0x002800000528783b */ /* 0x000ee80000000200 */
[----:B------:R-:W3:Y:S04]  /*76e0*/  LDSM.16.M88.4 R76, [R5+0x1c00] ;  /* 0x001c0000054c783b */ /* 0x000ee80000000200 */
[----:B------:R-:W3:Y:S01]  /*76f0*/  LDSM.16.M88.4 R68, [R5+0x2000] ;  /* 0x002000000544783b */ /* 0x000ee20000000200 */
[C---:B-1----:R-:W-:Y:S03]  /*7700*/  HMMA.16816.F32 R20, R32.reuse, R16, RZ ;  /* 0x000000102014723c */ /* 0x042fe600000018ff */
[----:B------:R-:W1:Y:S04]  /*7710*/  LDSM.16.M88.4 R48, [R5+0x2400] ;  /* 0x002400000530783b */ /* 0x000e680000000200 */
[----:B------:R1:W1:Y:S01]  /*7720*/  LDSM.16.M88.4 R100, [R5+0x2c00] ;  /* 0x002c00000564783b */ /* 0x0002620000000200 */
[C---:B------:R-:W-:Y:S03]  /*7730*/  HMMA.16816.F32 R16, R32.reuse, R18, RZ ;  /* 0x000000122010723c */ /* 0x040fe600000018ff */
[----:B------:R-:W-:Y:S05]  /*7740*/  LDSM.16.M88.4 R108, [R0+0x1c00] ;  /* 0x001c0000006c783b */ /* 0x000fea0000000200 */
[C---:B----4-:R-:W-:Y:S08]  /*7750*/  HMMA.16816.F32 R12, R32.reuse, R8, RZ ;  /* 0x00000008200c723c */ /* 0x050ff000000018ff */
[C---:B-----5:R-:W-:Y:S08]  /*7760*/  HMMA.16816.F32 R28, R32.reuse, R24, RZ ;  /* 0x00000018201c723c */ /* 0x060ff000000018ff */
[C---:B------:R-:W-:Y:S08]  /*7770*/  HMMA.16816.F32 R8, R32.reuse, R10, RZ ;  /* 0x0000000a2008723c */ /* 0x040ff000000018ff */
[----:B------:R-:W-:Y:S08]  /*7780*/  HMMA.16816.F32 R24, R32, R26, RZ ;  /* 0x0000001a2018723c */ /* 0x000ff000000018ff */
[C---:B--2---:R-:W-:Y:S08]  /*7790*/  HMMA.16816.F32 R20, R104.reuse, R88, R20 ;  /* 0x000000586814723c */ /* 0x044ff00000001814 */
[C---:B------:R-:W-:Y:S01]  /*77a0*/  HMMA.16816.F32 R16, R104.reuse, R90, R16 ;  /* 0x0000005a6810723c */ /* 0x040fe20000001810 */
[----:B------:R-:W2:Y:S07]  /*77b0*/  LDSM.16.M88.4 R88, [R0+0x2800] ;  /* 0x002800000058783b */ /* 0x000eae0000000200 */
[C---:B---3--:R-:W-:Y:S08]  /*77c0*/  HMMA.16816.F32 R12, R104.reuse, R80, R12 ;  /* 0x00000050680c723c */ /* 0x048ff0000000180c */
[C---:B------:R-:W-:Y:S01]  /*77d0*/  HMMA.16816.F32 R8, R104.reuse, R82, R8 ;  /* 0x000000526808723c */ /* 0x040fe20000001808 */
[----:B------:R-:W3:Y:S07]  /*77e0*/  LDSM.16.M88.4 R80, [R0+0x2c00] ;  /* 0x002c00000050783b */ /* 0x000eee0000000200 */
[C---:B------:R-:W-:Y:S08]  /*77f0*/  HMMA.16816.F32 R28, R104.reuse, R96, R28 ;  /* 0x00000060681c723c */ /* 0x040ff0000000181c */
[----:B------:R-:W-:Y:S01]  /*7800*/  HMMA.16816.F32 R24, R104, R98, R24 ;  /* 0x000000626818723c */ /* 0x000fe20000001818 */
[----:B------:R-:W4:Y:S07]  /*7810*/  LDSM.16.M88.4 R96, [R0+0x2400] ;  /* 0x002400000060783b */ /* 0x000f2e0000000200 */
        /* <DEDUP_REMOVED lines=10> */
[----:B------:R1:W5:Y:S01]  /*78c0*/  LDSM.16.M88.4 R100, [R0+0x2000] ;  /* 0x002000000064783b */ /* 0x0003620000000200 */
[----:B------:R-:W-:-:S06]  /*78d0*/  DEPBAR.LE SB0, 0x0 ;  /* 0x000080000000791a */ /* 0x000fcc0000000000 */
[----:B--2---:R-:W-:Y:S01]  /*78e0*/  HMMA.16816.F32 R40, R104, R90, R40 ;  /* 0x0000005a6828723c */ /* 0x004fe20000001828 */
[----:B------:R-:W-:Y:S02]  /*78f0*/  IMAD.SHL.U32 R90, R85, 0x2, RZ ;  /* 0x00000002555a7824 */ /* 0x000fe400078e00ff */
[----:B------:R-:W-:-:S03]  /*7900*/  IMAD.SHL.U32 R91, R57, 0x80, RZ ;  /* 0x00000080395b7824 */ /* 0x000fc600078e00ff */
[----:B------:R-:W-:Y:S02]  /*7910*/  LOP3.LUT R90, R90, 0x6, RZ, 0xc0, !PT ;  /* 0x000000065a5a7812 */ /* 0x000fe400078ec0ff */
[----:B------:R-:W-:Y:S02]  /*7920*/  HMMA.16816.F32 R44, R104, R88, R44 ;  /* 0x00000058682c723c */ /* 0x000fe4000000182c */
[----:B------:R-:W-:-:S06]  /*7930*/  LOP3.LUT R89, R91, R90, RZ, 0xfc, !PT ;  /* 0x0000005a5b597212 */ /* 0x000fcc00078efcff */
[----:B---3--:R-:W-:Y:S01]  /*7940*/  HMMA.16816.F32 R36, R104, R80, R36 ;  /* 0x000000506824723c */ /* 0x008fe20000001824 */
[----:B------:R-:W-:Y:S01]  /*7950*/  VIADD R81, R89, 0xffffff89 ;  /* 0xffffff8959517836 */ /* 0x000fe20000000000 */
[----:B-1----:R-:W-:-:S04]  /*7960*/  VIMNMX R0, PT, PT, R127, R64, PT ;  /* 0x000000407f007248 */ /* 0x002fc80003fe0100 */
[----:B------:R-:W-:Y:S02]  /*7970*/  ISETP.GE.AND P1, PT, R81, R0, PT ;  /* 0x000000005100720c */ /* 0x000fe40003f26270 */
[C---:B----4-:R-:W-:Y:S01]  /*7980*/  HMMA.16816.F32 R48, R104.reuse, R98, R48 ;  /* 0x000000626830723c */ /* 0x050fe20000001830 */
[----:B------:R-:W-:Y:S01]  /*7990*/  VIADD R99, R89, 0xffffff90 ;  /* 0xffffff9059637836 */ /* 0x000fe20000000000 */
[-C--:B------:R-:W-:Y:S02]  /*79a0*/  ISETP.GE.AND P0, PT, R81, R56.reuse, PT ;  /* 0x000000385100720c */ /* 0x080fe40003f06270 */
[-C--:B------:R-:W-:Y:S02]  /*79b0*/  I2FP.F32.U32 R64, R81.reuse ;  /* 0x0000005100407245 */ /* 0x080fe40000201000 */
[----:B------:R-:W-:Y:S02]  /*79c0*/  ISETP.GE.AND P2, PT, R99, R56, PT ;  /* 0x000000386300720c */ /* 0x000fe40003f46270 */
[----:B------:R-:W-:Y:S01]  /*79d0*/  HMMA.16816.F32 R32, R104, R82, R32 ;  /* 0x000000526820723c */ /* 0x000fe20000001820 */
[----:B------:R-:W-:Y:S01]  /*79e0*/  VIADD R83, R89, 0xffffff91 ;  /* 0xffffff9159537836 */ /* 0x000fe20000000000 */
[----:B------:R-:W-:Y:S01]  /*79f0*/  I2FP.F32.U32 R82, R81 ;  /* 0x0000005100527245 */ /* 0x000fe20000201000 */
[----:B------:R-:W-:Y:S01]  /*7a00*/  FFMA.FTZ R27, R87, R64, R27 ;  /* 0x00000040571b7223 */ /* 0x000fe2000001001b */
[----:B------:R-:W-:-:S02]  /*7a10*/  I2FP.F32.U32 R81, R99 ;  /* 0x0000006300517245 */ /* 0x000fc40000201000 */
[----:B------:R-:W-:Y:S01]  /*7a20*/  I2FP.F32.U32 R80, R83 ;  /* 0x0000005300507245 */ /* 0x000fe20000201000 */
[C---:B------:R-:W-:Y:S01]  /*7a30*/  FFMA.FTZ R25, R87.reuse, R82, R25 ;  /* 0x0000005257197223 */ /* 0x040fe20000010019 */
[C---:B------:R-:W-:Y:S01]  /*7a40*/  HMMA.16816.F32 R52, R104.reuse, R96, R52 ;  /* 0x000000606834723c */ /* 0x040fe20000001834 */
[----:B------:R-:W-:Y:S01]  /*7a50*/  FFMA.FTZ R22, R87, R81, R22 ;  /* 0x0000005157167223 */ /* 0x000fe20000010016 */
[----:B------:R-:W-:Y:S01]  /*7a60*/  I2FP.F32.U32 R97, R99 ;  /* 0x0000006300617245 */ /* 0x000fe20000201000 */
[----:B------:R-:W-:Y:S02]  /*7a70*/  VIADD R81, R89, 0xffffff98 ;  /* 0xffffff9859517836 */ /* 0x000fe40000000000 */
[----:B------:R-:W-:Y:S01]  /*7a80*/  FFMA.FTZ R80, R87, R80, R21 ;  /* 0x0000005057507223 */ /* 0x000fe20000010015 */
[----:B------:R-:W-:Y:S01]  /*7a90*/  ISETP.GE.AND P5, PT, R83, R0, PT ;  /* 0x000000005300720c */ /* 0x000fe20003fa6270 */
[----:B------:R-:W-:Y:S02]  /*7aa0*/  VIADD R21, R89, 0xffffff99 ;  /* 0xffffff9959157836 */ /* 0x000fe40000000000 */
[----:B------:R-:W-:Y:S01]  /*7ab0*/  FFMA.FTZ R20, R87, R97, R20 ;  /* 0x0000006157147223 */ /* 0x000fe20000010014 */
[----:B-----5:R-:W-:Y:S01]  /*7ac0*/  HMMA.16816.F32 R72, R104, R100, R72 ;  /* 0x000000646848723c */ /* 0x020fe20000001848 */
[----:B------:R-:W-:-:S02]  /*7ad0*/  FSEL R100, R25, -INF , !P1 ;  /* 0xff80000019647808 */ /* 0x000fc40004800000 */
[----:B------:R-:W-:Y:S02]  /*7ae0*/  I2FP.F32.U32 R25, R81 ;  /* 0x0000005100197245 */ /* 0x000fe40000201000 */
[----:B------:R-:W-:Y:S02]  /*7af0*/  ISETP.GE.AND P3, PT, R99, R0, PT ;  /* 0x000000006300720c */ /* 0x000fe40003f66270 */
[----:B------:R-:W-:Y:S01]  /*7b00*/  ISETP.GE.AND P4, PT, R83, R56, PT ;  /* 0x000000385300720c */ /* 0x000fe20003f86270 */
[C---:B------:R-:W-:Y:S01]  /*7b10*/  HMMA.16816.F32 R68, R104.reuse, R102, R68 ;  /* 0x000000666844723c */ /* 0x040fe20000001844 */
[----:B------:R-:W-:Y:S01]  /*7b20*/  I2FP.F32.U32 R64, R83 ;  /* 0x0000005300407245 */ /* 0x000fe20000201000 */
[----:B------:R-:W-:Y:S01]  /*7b30*/  FFMA.FTZ R16, R87, R25, R16 ;  /* 0x0000001957107223 */ /* 0x000fe20000010010 */
[----:B------:R-:W-:Y:S01]  /*7b40*/  P2R R83, PR, RZ, 0x20 ;  /* 0x00000020ff537803 */ /* 0x000fe20000000000 */
[----:B------:R-:W-:Y:S01]  /*7b50*/  VIADD R25, R89, 0xffffff80 ;  /* 0xffffff8059197836 */ /* 0x000fe20000000000 */
[----:B------:R-:W-:Y:S01]  /*7b60*/  FSEL R103, R27, -INF , !P0 ;  /* 0xff8000001b677808 */ /* 0x000fe20004000000 */
[----:B------:R-:W-:Y:S01]  /*7b70*/  FFMA.FTZ R23, R87, R64, R23 ;  /* 0x0000004057177223 */ /* 0x000fe20000010017 */
[----:B------:R-:W-:Y:S01]  /*7b80*/  FSEL R97, R22, -INF , !P2 ;  /* 0xff80000016617808 */ /* 0x000fe20005000000 */
[----:B------:R-:W-:Y:S01]  /*7b90*/  HMMA.16816.F32 R4, R104, R108, R4 ;  /* 0x0000006c6804723c */ /* 0x000fe20000001804 */
[----:B------:R-:W-:-:S02]  /*7ba0*/  ISETP.GE.AND P6, PT, R81, R0, PT ;  /* 0x000000005100720c */ /* 0x000fc40003fc6270 */
[----:B------:R-:W-:Y:S02]  /*7bb0*/  ISETP.GE.AND P0, PT, R81, R56, PT ;  /* 0x000000385100720c */ /* 0x000fe40003f06270 */
[----:B------:R-:W-:Y:S02]  /*7bc0*/  I2FP.F32.U32 R22, R21 ;  /* 0x0000001500167245 */ /* 0x000fe40000201000 */
[----:B------:R-:W-:Y:S01]  /*7bd0*/  I2FP.F32.U32 R81, R81 ;  /* 0x0000005100517245 */ /* 0x000fe20000201000 */
[----:B------:R-:W-:Y:S01]  /*7be0*/  HMMA.16816.F32 R76, R104, R110, R76 ;  /* 0x0000006e684c723c */ /* 0x000fe2000000184c */
[----:B------:R-:W-:Y:S01]  /*7bf0*/  FSEL R82, R20, -INF , !P3 ;  /* 0xff80000014527808 */ /* 0x000fe20005800000 */
[----:B------:R-:W-:Y:S01]  /*7c00*/  FFMA.FTZ R22, R87, R22, R19 ;  /* 0x0000001657167223 */ /* 0x000fe20000010013 */
[----:B------:R-:W-:Y:S01]  /*7c10*/  ISETP.NE.AND P3, PT, R83, RZ, PT ;  /* 0x000000ff5300720c */ /* 0x000fe20003f65270 */
[----:B------:R-:W-:Y:S01]  /*7c20*/  FFMA.FTZ R18, R87, R81, R18 ;  /* 0x0000005157127223 */ /* 0x000fe20000010012 */
[----:B------:R-:W-:Y:S01]  /*7c30*/  ISETP.GE.AND P5, PT, R21, R0, PT ;  /* 0x000000001500720c */ /* 0x000fe20003fa6270 */
[----:B------:R-:W-:Y:S01]  /*7c40*/  VIADD R19, R89, 0xffffff81 ;  /* 0xffffff8159137836 */ /* 0x000fe20000000000 */
[----:B------:R-:W-:Y:S01]  /*7c50*/  BAR.SYNC.DEFER_BLOCKING 0x0 ;  /* 0x0000000000007b1d */ /* 0x000fe20000010000 */
[----:B------:R-:W-:-:S02]  /*7c60*/  ISETP.GE.AND P1, PT, R21, R56, PT ;  /* 0x000000381500720c */ /* 0x000fc40003f26270 */
[----:B------:R-:W-:Y:S01]  /*7c70*/  I2FP.F32.U32 R20, R21 ;  /* 0x0000001500147245 */ /* 0x000fe20000201000 */
[----:B------:R-:W-:Y:S01]  /*7c80*/  VIADD R21, R89, 0xfffffff8 ;  /* 0xfffffff859157836 */ /* 0x000fe20000000000 */
[----:B------:R-:W-:Y:S02]  /*7c90*/  FSEL R80, R80, -INF , !P3 ;  /* 0xff80000050507808 */ /* 0x000fe40005800000 */
[----:B------:R-:W-:Y:S01]  /*7ca0*/  ISETP.GE.AND P3, PT, R25, R0, PT ;  /* 0x000000001900720c */ /* 0x000fe20003f66270 */
[----:B------:R-:W-:Y:S01]  /*7cb0*/  FFMA.FTZ R17, R87, R20, R17 ;  /* 0x0000001457117223 */ /* 0x000fe20000010011 */
[----:B------:R-:W-:Y:S02]  /*7cc0*/  FSEL R99, R23, -INF , !P4 ;  /* 0xff80000017637808 */ /* 0x000fe40006000000 */
[----:B------:R-:W-:Y:S02]  /*7cd0*/  FSEL R98, R16, -INF , !P6 ;  /* 0xff80000010627808 */ /* 0x000fe40007000000 */
[----:B------:R-:W-:-:S02]  /*7ce0*/  P2R R23, PR, RZ, 0x8 ;  /* 0x00000008ff177803 */ /* 0x000fc40000000000 */
[----:B------:R-:W-:Y:S02]  /*7cf0*/  FSEL R101, R18, -INF , !P0 ;  /* 0xff80000012657808 */ /* 0x000fe40004000000 */
[----:B------:R-:W-:Y:S02]  /*7d00*/  I2FP.F32.U32 R16, R19 ;  /* 0x0000001300107245 */ /* 0x000fe40000201000 */
[----:B------:R-:W-:Y:S02]  /*7d10*/  ISETP.GE.AND P2, PT, R25, R56, PT ;  /* 0x000000381900720c */ /* 0x000fe40003f46270 */
[----:B------:R-:W-:Y:S01]  /*7d20*/  I2FP.F32.U32 R20, R25 ;  /* 0x0000001900147245 */ /* 0x000fe20000201000 */
[----:B------:R-:W-:Y:S01]  /*7d30*/  FFMA.FTZ R31, R87, R16, R31 ;  /* 0x00000010571f7223 */ /* 0x000fe2000001001f */
[----:B------:R-:W-:Y:S01]  /*7d40*/  ISETP.GE.AND P3, PT, R21, R0, PT ;  /* 0x000000001500720c */ /* 0x000fe20003f66270 */
[----:B------:R-:W-:Y:S01]  /*7d50*/  FFMA.FTZ R29, R87, R16, R29 ;  /* 0x00000010571d7223 */ /* 0x000fe2000001001d */
[----:B------:R-:W-:Y:S01]  /*7d60*/  ISETP.GE.AND P0, PT, R21, R56, PT ;  /* 0x000000381500720c */ /* 0x000fe20003f06270 */
[CC--:B------:R-:W-:Y:S01]  /*7d70*/  FFMA.FTZ R28, R87.reuse, R20.reuse, R28 ;  /* 0x00000014571c7223 */ /* 0x0c0fe2000001001c */
[----:B------:R-:W-:Y:S01]  /*7d80*/  I2FP.F32.U32 R21, R21 ;  /* 0x0000001500157245 */ /* 0x000fe20000201000 */
[----:B------:R-:W-:Y:S01]  /*7d90*/  FFMA.FTZ R30, R87, R20, R30 ;  /* 0x00000014571e7223 */ /* 0x000fe2000001001e */
[----:B------:R-:W-:-:S02]  /*7da0*/  FSEL R25, R22, -INF , !P1 ;  /* 0xff80000016197808 */ /* 0x000fc40004800000 */
[----:B------:R-:W-:Y:S01]  /*7db0*/  ISETP.GE.AND P4, PT, R19, R0, PT ;  /* 0x000000001300720c */ /* 0x000fe20003f86270 */
[-C--:B------:R-:W-:Y:S01]  /*7dc0*/  FFMA.FTZ R32, R87, R21.reuse, R32 ;  /* 0x0000001557207223 */ /* 0x080fe20000010020 */
[----:B------:R-:W-:Y:S01]  /*7dd0*/  ISETP.GE.AND P1, PT, R19, R56, PT ;  /* 0x000000381300720c */ /* 0x000fe20003f26270 */
[----:B------:R-:W-:Y:S01]  /*7de0*/  VIADD R19, R89, 0xffffffa1 ;  /* 0xffffffa159137836 */ /* 0x000fe20000000000 */
[----:B------:R-:W-:Y:S01]  /*7df0*/  FSEL R96, R17, -INF , !P5 ;  /* 0xff80000011607808 */ /* 0x000fe20006800000 */
[----:B------:R-:W-:Y:S02]  /*7e00*/  VIADD R17, R89, 0xffffffa8 ;  /* 0xffffffa859117836 */ /* 0x000fe40000000000 */
[----:B------:R-:W-:Y:S01]  /*7e10*/  FFMA.FTZ R20, R87, R21, R34 ;  /* 0x0000001557147223 */ /* 0x000fe20000010022 */
[----:B------:R-:W-:Y:S01]  /*7e20*/  ISETP.NE.AND P6, PT, R23, RZ, PT ;  /* 0x000000ff1700720c */ /* 0x000fe20003fc5270 */
[----:B------:R-:W-:Y:S01]  /*7e30*/  VIADD R21, R89, 0xffffff88 ;  /* 0xffffff8859157836 */ /* 0x000fe20000000000 */
[----:B------:R-:W-:-:S02]  /*7e40*/  I2FP.F32.U32 R22, R19 ;  /* 0x0000001300167245 */ /* 0x000fc40000201000 */
[----:B------:R-:W-:Y:S02]  /*7e50*/  FSEL R109, R31, -INF , !P1 ;  /* 0xff8000001f6d7808 */ /* 0x000fe40004800000 */
[----:B------:R-:W-:Y:S01]  /*7e60*/  ISETP.GE.AND P5, PT, R17, R0, PT ;  /* 0x000000001100720c */ /* 0x000fe20003fa6270 */
[----:B------:R-:W-:Y:S01]  /*7e70*/  FFMA.FTZ R13, R87, R22, R13 ;  /* 0x00000016570d7223 */ /* 0x000fe2000001000d */
[----:B------:R-:W-:Y:S01]  /*7e80*/  ISETP.GE.AND P1, PT, R17, R56, PT ;  /* 0x000000381100720c */ /* 0x000fe20003f26270 */
[----:B------:R-:W-:Y:S01]  /*7e90*/  FFMA.FTZ R15, R87, R22, R15 ;  /* 0x00000016570f7223 */ /* 0x000fe2000001000f */
[----:B------:R-:W-:Y:S02]  /*7ea0*/  FSEL R104, R28, -INF , !P6 ;  /* 0xff8000001c687808 */ /* 0x000fe40007000000 */
[----:B------:R-:W-:Y:S02]  /*7eb0*/  FSEL R111, R30, -INF , !P2 ;  /* 0xff8000001e6f7808 */ /* 0x000fe40005000000 */
[----:B------:R-:W-:-:S02]  /*7ec0*/  I2FP.F32.U32 R17, R17 ;  /* 0x0000001100117245 */ /* 0x000fc40000201000 */
[C---:B------:R-:W-:Y:S02]  /*7ed0*/  ISETP.GE.AND P6, PT, R21.reuse, R0, PT ;  /* 0x000000001500720c */ /* 0x040fe40003fc6270 */
[----:B------:R-:W-:Y:S01]  /*7ee0*/  ISETP.GE.AND P2, PT, R21, R56, PT ;  /* 0x000000381500720c */ /* 0x000fe20003f46270 */
[----:B------:R-:W-:Y:S01]  /*7ef0*/  FFMA.FTZ R130, R87, R17, R8 ;  /* 0x0000001157827223 */ /* 0x000fe20000010008 */
[----:B------:R-:W-:Y:S01]  /*7f00*/  I2FP.F32.U32 R18, R21 ;  /* 0x0000001500127245 */ /* 0x000fe20000201000 */
[----:B------:R-:W-:Y:S01]  /*7f10*/  VIADD R21, R89, 0xffffffa9 ;  /* 0xffffffa959157836 */ /* 0x000fe20000000000 */
[----:B------:R-:W-:Y:S01]  /*7f20*/  FSEL R16, R32, -INF , !P3 ;  /* 0xff80000020107808 */ /* 0x000fe20005800000 */
[C---:B------:R-:W-:Y:S01]  /*7f30*/  FFMA.FTZ R10, R87.reuse, R17, R10 ;  /* 0x00000011570a7223 */ /* 0x040fe2000001000a */
        /* <DEDUP_REMOVED lines=8> */
[----:B------:R-:W-:-:S02]  /*7fc0*/  FSEL R132, R13, -INF , !P3 ;  /* 0xff8000000d847808 */ /* 0x000fc40005800000 */
[----:B------:R-:W-:Y:S01]  /*7fd0*/  I2FP.F32.U32 R13, R19 ;  /* 0x00000013000d7245 */ /* 0x000fe20000201000 */
[CC--:B------:R-:W-:Y:S01]  /*7fe0*/  FFMA.FTZ R9, R87.reuse, R18.reuse, R9 ;  /* 0x0000001257097223 */ /* 0x0c0fe20000010009 */
[----:B------:R-:W-:Y:S01]  /*7ff0*/  FSEL R141, R10, -INF , !P1 ;  /* 0xff8000000a8d7808 */ /* 0x000fe20004800000 */
[C---:B------:R-:W-:Y:S01]  /*8000*/  FFMA.FTZ R11, R87.reuse, R18, R11 ;  /* 0x00000012570b7223 */ /* 0x040fe2000001000b */
[----:B------:R-:W-:Y:S01]  /*8010*/  I2FP.F32.U32 R10, R17 ;  /* 0x00000011000a7245 */ /* 0x000fe20000201000 */
[CC--:B------:R-:W-:Y:S01]  /*8020*/  FFMA.FTZ R4, R87.reuse, R13.reuse, R4 ;  /* 0x0000000d57047223 */ /* 0x0c0fe20000010004 */
[----:B------:R-:W-:Y:S01]  /*8030*/  FSEL R8, R24, -INF , !P6 ;  /* 0xff80000018087808 */ /* 0x000fe20007000000 */
[----:B------:R-:W-:Y:S01]  /*8040*/  FFMA.FTZ R6, R87, R13, R6 ;  /* 0x0000000d57067223 */ /* 0x000fe20000010006 */
[----:B------:R-:W-:Y:S01]  /*8050*/  FSEL R137, R15, -INF , !P0 ;  /* 0xff8000000f897808 */ /* 0x000fe20004000000 */
[----:B------:R-:W-:Y:S01]  /*8060*/  VIADD R15, R89, 0xffffffb8 ;  /* 0xffffffb8590f7836 */ /* 0x000fe20000000000 */
[----:B------:R-:W-:Y:S01]  /*8070*/  FSEL R102, R29, -INF , !P4 ;  /* 0xff8000001d667808 */ /* 0x000fe20006000000 */
[----:B------:R-:W-:Y:S01]  /*8080*/  VIADD R13, R89, 0xffffffb9 ;  /* 0xffffffb9590d7836 */ /* 0x000fe20000000000 */
[----:B------:R-:W-:Y:S01]  /*8090*/  ISETP.GE.AND P6, PT, R21, R0, PT ;  /* 0x000000001500720c */ /* 0x000fe20003fc6270 */
[----:B------:R-:W-:Y:S01]  /*80a0*/  FFMA.FTZ R88, R87, R10, R5 ;  /* 0x0000000a57587223 */ /* 0x000fe20000010005 */
[----:B------:R-:W-:Y:S01]  /*80b0*/  ISETP.GE.AND P4, PT, R19, R0, PT ;  /* 0x000000001300720c */ /* 0x000fe20003f86270 */
[----:B------:R-:W-:Y:S01]  /*80c0*/  VIADD R5, R89, 0xffffffc0 ;  /* 0xffffffc059057836 */ /* 0x000fe20000000000 */
[----:B------:R-:W-:Y:S01]  /*80d0*/  FSEL R129, R26, -INF , !P2 ;  /* 0xff8000001a817808 */ /* 0x000fe20005000000 */
[----:B------:R-:W-:Y:S01]  /*80e0*/  FFMA.FTZ R7, R87, R10, R7 ;  /* 0x0000000a57077223 */ /* 0x000fe20000010007 */
[----:B------:R-:W-:-:S02]  /*80f0*/  FSEL R130, R130, -INF , !P5 ;  /* 0xff80000082827808 */ /* 0x000fc40006800000 */
[----:B------:R-:W-:Y:S02]  /*8100*/  ISETP.GE.AND P2, PT, R21, R56, PT ;  /* 0x000000381500720c */ /* 0x000fe40003f46270 */
[----:B------:R-:W-:Y:S02]  /*8110*/  ISETP.GE.AND P5, PT, R17, R0, PT ;  /* 0x000000001100720c */ /* 0x000fe40003fa6270 */
[----:B------:R-:W-:Y:S02]  /*8120*/  FSEL R134, R9, -INF , !P6 ;  /* 0xff80000009867808 */ /* 0x000fe40007000000 */
[----:B------:R-:W-:Y:S02]  /*8130*/  I2FP.F32.U32 R9, R15 ;  /* 0x0000000f00097245 */ /* 0x000fe40000201000 */
[----:B------:R-:W-:Y:S02]  /*8140*/  FSEL R124, R4, -INF , !P4 ;  /* 0xff800000047c7808 */ /* 0x000fe40006000000 */
[----:B------:R-:W-:Y:S01]  /*8150*/  I2FP.F32.U32 R4, R13 ;  /* 0x0000000d00047245 */ /* 0x000fe20000201000 */
[-C--:B------:R-:W-:Y:S01]  /*8160*/  FFMA.FTZ R76, R87, R9.reuse, R76 ;  /* 0x00000009574c7223 */ /* 0x080fe2000001004c */
[----:B------:R-:W-:Y:S01]  /*8170*/  ISETP.GE.AND P1, PT, R17, R56, PT ;  /* 0x000000381100720c */ /* 0x000fe20003f26270 */
[----:B------:R-:W-:Y:S01]  /*8180*/  FFMA.FTZ R127, R87, R9, R78 ;  /* 0x00000009577f7223 */ /* 0x000fe2000001004e */
[----:B------:R-:W-:Y:S01]  /*8190*/  FSEL R143, R11, -INF , !P2 ;  /* 0xff8000000b8f7808 */ /* 0x000fe20005000000 */
[----:B------:R-:W-:Y:S01]  /*81a0*/  FFMA.FTZ R77, R87, R4, R77 ;  /* 0x00000004574d7223 */ /* 0x000fe2000001004d */
[----:B------:R-:W-:Y:S01]  /*81b0*/  FSEL R88, R88, -INF , !P5 ;  /* 0xff80000058587808 */ /* 0x000fe20006800000 */
[----:B------:R-:W-:Y:S01]  /*81c0*/  VIADD R9, R89, 0xffffffc1 ;  /* 0xffffffc159097836 */ /* 0x000fe20000000000 */
[----:B------:R-:W-:Y:S01]  /*81d0*/  ISETP.GE.AND P5, PT, R5, R0, PT ;  /* 0x000000000500720c */ /* 0x000fe20003fa6270 */
[----:B------:R-:W-:Y:S01]  /*81e0*/  FFMA.FTZ R79, R87, R4, R79 ;  /* 0x00000004574f7223 */ /* 0x000fe2000001004f */
[----:B------:R-:W-:-:S02]  /*81f0*/  ISETP.GE.AND P2, PT, R5, R56, PT ;  /* 0x000000380500720c */ /* 0x000fc40003f46270 */
[----:B------:R-:W-:Y:S02]  /*8200*/  I2FP.F32.U32 R5, R5 ;  /* 0x0000000500057245 */ /* 0x000fe40000201000 */
[-C--:B------:R-:W-:Y:S02]  /*8210*/  ISETP.GE.AND P6, PT, R15, R0.reuse, PT ;  /* 0x000000000f00720c */ /* 0x080fe40003fc6270 */
[----:B------:R-:W-:Y:S01]  /*8220*/  FSEL R81, R7, -INF , !P1 ;  /* 0xff80000007517808 */ /* 0x000fe20004800000 */
[----:B------:R-:W-:Y:S01]  /*8230*/  VIADD R7, R89, 0xffffffc8 ;  /* 0xffffffc859077836 */ /* 0x000fe20000000000 */
[----:B------:R-:W-:Y:S01]  /*8240*/  ISETP.GE.AND P4, PT, R13, R0, PT ;  /* 0x000000000d00720c */ /* 0x000fe20003f86270 */
[-C--:B------:R-:W-:Y:S01]  /*8250*/  FFMA.FTZ R64, R87, R5.reuse, R72 ;  /* 0x0000000557407223 */ /* 0x080fe20000010048 */
[-C--:B------:R-:W-:Y:S01]  /*8260*/  ISETP.GE.AND P0, PT, R19, R56.reuse, PT ;  /* 0x000000381300720c */ /* 0x080fe20003f06270 */
[----:B------:R-:W-:Y:S01]  /*8270*/  FFMA.FTZ R74, R87, R5, R74 ;  /* 0x00000005574a7223 */ /* 0x000fe2000001004a */
[----:B------:R-:W-:Y:S01]  /*8280*/  ISETP.GE.AND P3, PT, R15, R56, PT ;  /* 0x000000380f00720c */ /* 0x000fe20003f66270 */
[----:B------:R-:W-:Y:S01]  /*8290*/  VIADD R5, R89, 0xffffffc9 ;  /* 0xffffffc959057836 */ /* 0x000fe20000000000 */
[----:B------:R-:W-:-:S02]  /*82a0*/  FSEL R78, R76, -INF , !P6 ;  /* 0xff8000004c4e7808 */ /* 0x000fc40007000000 */
[----:B------:R-:W-:Y:S02]  /*82b0*/  FSEL R76, R77, -INF , !P4 ;  /* 0xff8000004d4c7808 */ /* 0x000fe40006000000 */
        /* <DEDUP_REMOVED lines=9> */
[----:B------:R-:W-:Y:S01]  /*8350*/  ISETP.GE.AND P3, PT, R9, R56, PT ;  /* 0x000000380900720c */ /* 0x000fe20003f66270 */
[----:B------:R-:W-:Y:S01]  /*8360*/  VIADD R9, R89, 0xffffffd0 ;  /* 0xffffffd059097836 */ /* 0x000fe20000000000 */
[----:B------:R-:W-:Y:S02]  /*8370*/  I2FP.F32.U32 R7, R7 ;  /* 0x0000000700077245 */ /* 0x000fe40000201000 */
[----:B------:R-:W-:Y:S02]  /*8380*/  I2FP.F32.U32 R6, R5 ;  /* 0x0000000500067245 */ /* 0x000fe40000201000 */
[----:B------:R-:W-:Y:S01]  /*8390*/  FSEL R125, R79, -INF , !P0 ;  /* 0xff8000004f7d7808 */ /* 0x000fe20004000000 */
[CC--:B------:R-:W-:Y:S01]  /*83a0*/  FFMA.FTZ R70, R87.reuse, R7.reuse, R70 ;  /* 0x0000000757467223 */ /* 0x0c0fe20000010046 */
[----:B------:R-:W-:Y:S01]  /*83b0*/  FSEL R64, R64, -INF , !P5 ;  /* 0xff80000040407808 */ /* 0x000fe20006800000 */
[----:B------:R-:W-:Y:S01]  /*83c0*/  FFMA.FTZ R68, R87, R7, R68 ;  /* 0x0000000757447223 */ /* 0x000fe20000010044 */
[----:B------:R-:W-:Y:S01]  /*83d0*/  ISETP.GE.AND P5, PT, R5, R0, PT ;  /* 0x000000000500720c */ /* 0x000fe20003fa6270 */
[CC--:B------:R-:W-:Y:S01]  /*83e0*/  FFMA.FTZ R69, R87.reuse, R6.reuse, R69 ;  /* 0x0000000657457223 */ /* 0x0c0fe20000010045 */
        /* <DEDUP_REMOVED lines=8> */
[----:B------:R-:W-:Y:S01]  /*8470*/  P2R R6, PR, RZ, 0x4 ;  /* 0x00000004ff067803 */ /* 0x000fe20000000000 */
[CC--:B------:R-:W-:Y:S01]  /*8480*/  FFMA.FTZ R52, R87.reuse, R4.reuse, R52 ;  /* 0x0000000457347223 */ /* 0x0c0fe20000010034 */
[----:B------:R-:W-:Y:S01]  /*8490*/  FSEL R73, R70, -INF , !P1 ;  /* 0xff80000046497808 */ /* 0x000fe20004800000 */
[----:B------:R-:W-:Y:S01]  /*84a0*/  FFMA.FTZ R15, R87, R4, R54 ;  /* 0x00000004570f7223 */ /* 0x000fe20000010036 */
[C---:B------:R-:W-:Y:S02]  /*84b0*/  ISETP.GE.AND P6, PT, R5.reuse, R0, PT ;  /* 0x000000000500720c */ /* 0x040fe40003fc6270 */
[----:B------:R-:W-:Y:S02]  /*84c0*/  ISETP.GE.AND P1, PT, R5, R56, PT ;  /* 0x000000380500720c */ /* 0x000fe40003f26270 */
[----:B------:R-:W-:-:S02]  /*84d0*/  FSEL R75, R75, -INF , !P3 ;  /* 0xff8000004b4b7808 */ /* 0x000fc40005800000 */
[----:B------:R-:W-:Y:S02]  /*84e0*/  FSEL R72, R68, -INF , !P4 ;  /* 0xff80000044487808 */ /* 0x000fe40006000000 */
[----:B------:R-:W-:Y:S02]  /*84f0*/  I2FP.F32.U32 R5, R5 ;  /* 0x0000000500057245 */ /* 0x000fe40000201000 */
[----:B------:R-:W-:Y:S01]  /*8500*/  ISETP.GE.AND P3, PT, R9, R56, PT ;  /* 0x000000380900720c */ /* 0x000fe20003f66270 */
[----:B------:R-:W-:Y:S01]  /*8510*/  VIADD R9, R89, 0xffffffd9 ;  /* 0xffffffd959097836 */ /* 0x000fe20000000000 */
[----:B------:R-:W-:Y:S01]  /*8520*/  FSEL R68, R69, -INF , !P5 ;  /* 0xff80000045447808 */ /* 0x000fe20006800000 */
[CC--:B------:R-:W-:Y:S01]  /*8530*/  FFMA.FTZ R32, R87.reuse, R5.reuse, R48 ;  /* 0x0000000557207223 */ /* 0x0c0fe20000010030 */
[----:B------:R-:W-:Y:S01]  /*8540*/  ISETP.NE.AND P5, PT, R6, RZ, PT ;  /* 0x000000ff0600720c */ /* 0x000fe20003fa5270 */
[----:B------:R-:W-:Y:S01]  /*8550*/  FFMA.FTZ R50, R87, R5, R50 ;  /* 0x0000000557327223 */ /* 0x000fe20000010032 */
[----:B------:R-:W-:Y:S01]  /*8560*/  I2FP.F32.U32 R10, R7 ;  /* 0x00000007000a7245 */ /* 0x000fe20000201000 */
[----:B------:R-:W-:Y:S01]  /*8570*/  VIADD R5, R89, 0xffffffe1 ;  /* 0xffffffe159057836 */ /* 0x000fe20000000000 */
[----:B------:R-:W-:-:S02]  /*8580*/  FSEL R48, R52, -INF , !P5 ;  /* 0xff80000034307808 */ /* 0x000fc40006800000 */
[----:B------:R-:W-:Y:S01]  /*8590*/  ISETP.GE.AND P5, PT, R9, R0, PT ;  /* 0x000000000900720c */ /* 0x000fe20003fa6270 */
[----:B------:R-:W-:Y:S01]  /*85a0*/  FFMA.FTZ R34, R87, R10, R53 ;  /* 0x0000000a57227223 */ /* 0x000fe20000010035 */
[----:B------:R-:W-:Y:S01]  /*85b0*/  ISETP.GE.AND P4, PT, R7, R0, PT ;  /* 0x000000000700720c */ /* 0x000fe20003f86270 */
[----:B------:R-:W-:Y:S01]  /*85c0*/  FFMA.FTZ R13, R87, R10, R55 ;  /* 0x0000000a570d7223 */ /* 0x000fe20000010037 */
[----:B------:R-:W-:Y:S01]  /*85d0*/  ISETP.GE.AND P2, PT, R7, R56, PT ;  /* 0x000000380700720c */ /* 0x000fe20003f46270 */
[----:B------:R-:W-:Y:S01]  /*85e0*/  VIADD R7, R89, 0xffffffe0 ;  /* 0xffffffe059077836 */ /* 0x000fe20000000000 */
[----:B------:R-:W-:Y:S02]  /*85f0*/  P2R R6, PR, RZ, 0x20 ;  /* 0x00000020ff067803 */ /* 0x000fe40000000000 */
[----:B------:R-:W-:Y:S02]  /*8600*/  I2FP.F32.U32 R4, R9 ;  /* 0x0000000900047245 */ /* 0x000fe40000201000 */
[----:B------:R-:W-:-:S02]  /*8610*/  FSEL R34, R34, -INF , !P4 ;  /* 0xff80000022227808 */ /* 0x000fc40006000000 */
[----:B------:R-:W-:Y:S01]  /*8620*/  FSEL R13, R13, -INF , !P2 ;  /* 0xff8000000d0d7808 */ /* 0x000fe20005000000 */
[----:B------:R-:W-:Y:S01]  /*8630*/  FFMA.FTZ R49, R87, R4, R49 ;  /* 0x0000000457317223 */ /* 0x000fe20000010031 */
[----:B------:R-:W-:Y:S01]  /*8640*/  ISETP.GE.AND P5, PT, R7, R0, PT ;  /* 0x000000000700720c */ /* 0x000fe20003fa6270 */
[----:B------:R-:W-:Y:S01]  /*8650*/  FFMA.FTZ R51, R87, R4, R51 ;  /* 0x0000000457337223 */ /* 0x000fe20000010033 */
[----:B------:R-:W-:Y:S02]  /*8660*/  ISETP.NE.AND P2, PT, R6, RZ, PT ;  /* 0x000000ff0600720c */ /* 0x000fe40003f45270 */
[----:B------:R-:W-:Y:S02]  /*8670*/  ISETP.GE.AND P4, PT, R7, R56, PT ;  /* 0x000000380700720c */ /* 0x000fe40003f86270 */
[----:B------:R-:W-:Y:S02]  /*8680*/  FSEL R71, R71, -INF , !P0 ;  /* 0xff80000047477808 */ /* 0x000fe40004000000 */
[----:B------:R-:W-:-:S02]  /*8690*/  I2FP.F32.U32 R7, R7 ;  /* 0x0000000700077245 */ /* 0x000fc40000201000 */
[----:B------:R-:W-:Y:S02]  /*86a0*/  I2FP.F32.U32 R6, R5 ;  /* 0x0000000500067245 */ /* 0x000fe40000201000 */
[----:B------:R-:W-:Y:S01]  /*86b0*/  ISETP.GE.AND P0, PT, R9, R56, PT ;  /* 0x000000380900720c */ /* 0x000fe20003f06270 */
[----:B------:R-:W-:Y:S01]  /*86c0*/  VIADD R9, R89, 0xffffffe8 ;  /* 0xffffffe859097836 */ /* 0x000fe20000000000 */
[----:B------:R-:W-:Y:S01]  /*86d0*/  FSEL R15, R15, -INF , !P3 ;  /* 0xff8000000f0f7808 */ /* 0x000fe20005800000 */
[CC--:B------:R-:W-:Y:S01]  /*86e0*/  FFMA.FTZ R28, R87.reuse, R7.reuse, R44 ;  /* 0x00000007571c7223 */ /* 0x0c0fe2000001002c */
[----:B------:R-:W-:Y:S01]  /*86f0*/  FSEL R32, R32, -INF , !P6 ;  /* 0xff80000020207808 */ /* 0x000fe20007000000 */
[----:B------:R-:W-:Y:S01]  /*8700*/  FFMA.FTZ R18, R87, R6, R45 ;  /* 0x0000000657127223 */ /* 0x000fe2000001002d */
[----:B------:R-:W-:Y:S01]  /*8710*/  ISETP.GE.AND P6, PT, R5, R0, PT ;  /* 0x000000000500720c */ /* 0x000fe20003fc6270 */
[----:B------:R-:W-:Y:S01]  /*8720*/  FFMA.FTZ R19, R87, R7, R46 ;  /* 0x0000000757137223 */ /* 0x000fe2000001002e */
[----:B------:R-:W-:Y:S01]  /*8730*/  ISETP.GE.AND P3, PT, R5, R56, PT ;  /* 0x000000380500720c */ /* 0x000fe20003f66270 */
[----:B------:R-:W-:Y:S01]  /*8740*/  VIADD R5, R89, 0xfffffff0 ;  /* 0xfffffff059057836 */ /* 0x000fe20000000000 */
[----:B------:R-:W-:Y:S01]  /*8750*/  FSEL R44, R49, -INF , !P2 ;  /* 0xff800000312c7808 */ /* 0x000fe20005000000 */
[----:B------:R-:W-:Y:S01]  /*8760*/  FFMA.FTZ R17, R87, R6, R47 ;  /* 0x0000000657117223 */ /* 0x000fe2000001002f */
[----:B------:R-:W-:Y:S01]  /*8770*/  ISETP.GE.AND P2, PT, R9, R0, PT ;  /* 0x000000000900720c */ /* 0x000fe20003f46270 */
[----:B------:R-:W-:Y:S01]  /*8780*/  VIADD R7, R89, 0xffffffe9 ;  /* 0xffffffe959077836 */ /* 0x000fe20000000000 */
[----:B------:R-:W-:-:S02]  /*8790*/  FSEL R28, R28, -INF , !P5 ;  /* 0xff8000001c1c7808 */ /* 0x000fc40006800000 */
[----:B------:R-:W-:Y:S02]  /*87a0*/  FSEL R18, R18, -INF , !P6 ;  /* 0xff80000012127808 */ /* 0x000fe40007000000 */
[----:B------:R-:W-:Y:S02]  /*87b0*/  P2R R6, PR, RZ, 0x4 ;  /* 0x00000004ff067803 */ /* 0x000fe40000000000 */
[C---:B------:R-:W-:Y:S02]  /*87c0*/  ISETP.GE.AND P6, PT, R5.reuse, R0, PT ;  /* 0x000000000500720c */ /* 0x040fe40003fc6270 */
[----:B------:R-:W-:Y:S02]  /*87d0*/  ISETP.GE.AND P5, PT, R5, R56, PT ;  /* 0x000000380500720c */ /* 0x000fe40003fa6270 */
[----:B------:R-:W-:Y:S02]  /*87e0*/  I2FP.F32.U32 R5, R5 ;  /* 0x0000000500057245 */ /* 0x000fe40000201000 */
[----:B------:R-:W-:-:S02]  /*87f0*/  FSEL R19, R19, -INF , !P4 ;  /* 0xff80000013137808 */ /* 0x000fc40006000000 */
[----:B------:R-:W-:Y:S01]  /*8800*/  I2FP.F32.U32 R4, R9 ;  /* 0x0000000900047245 */ /* 0x000fe20000201000 */
[CC--:B------:R-:W-:Y:S01]  /*8810*/  FFMA.FTZ R21, R87.reuse, R5.reuse, R38 ;  /* 0x0000000557157223 */ /* 0x0c0fe20000010026 */
[----:B------:R-:W-:Y:S01]  /*8820*/  ISETP.NE.AND P4, PT, R6, RZ, PT ;  /* 0x000000ff0600720c */ /* 0x000fe20003f85270 */
[C---:B------:R-:W-:Y:S01]  /*8830*/  FFMA.FTZ R26, R87.reuse, R5, R36 ;  /* 0x00000005571a7223 */ /* 0x040fe20000010024 */
[----:B------:R-:W-:Y:S01]  /*8840*/  I2FP.F32.U32 R6, R7 ;  /* 0x0000000700067245 */ /* 0x000fe20000201000 */
[-C--:B------:R-:W-:Y:S01]  /*8850*/  FFMA.FTZ R40, R87, R4.reuse, R40 ;  /* 0x0000000457287223 */ /* 0x080fe20000010028 */
[----:B------:R-:W-:Y:S01]  /*8860*/  FSEL R45, R51, -INF , !P0 ;  /* 0xff800000332d7808 */ /* 0x000fe20004000000 */
[----:B------:R-:W-:Y:S01]  /*8870*/  FFMA.FTZ R29, R87, R4, R42 ;  /* 0x00000004571d7223 */ /* 0x000fe2000001002a */
[----:B------:R-:W-:Y:S01]  /*8880*/  ISETP.GE.AND P2, PT, R7, R0, PT ;  /* 0x000000000700720c */ /* 0x000fe20003f46270 */
[----:B------:R-:W-:Y:S01]  /*8890*/  FFMA.FTZ R31, R87, R6, R41 ;  /* 0x00000006571f7223 */ /* 0x000fe20000010029 */
[-C--:B------:R-:W-:Y:S01]  /*88a0*/  ISETP.GE.AND P0, PT, R7, R56.reuse, PT ;  /* 0x000000380700720c */ /* 0x080fe20003f06270 */
[C---:B------:R-:W-:Y:S01]  /*88b0*/  VIADD R7, R89.reuse, 0xfffffff1 ;  /* 0xfffffff159077836 */ /* 0x040fe20000000000 */
[----:B------:R-:W-:Y:S01]  /*88c0*/  FSEL R53, R50, -INF , !P1 ;  /* 0xff80000032357808 */ /* 0x000fe20004800000 */
[----:B------:R-:W-:Y:S01]  /*88d0*/  VIADD R5, R89, 0xffffffa0 ;  /* 0xffffffa059057836 */ /* 0x000fe20000000000 */
[----:B------:R-:W-:Y:S01]  /*88e0*/  ISETP.GE.AND P1, PT, R9, R56, PT ;  /* 0x000000380900720c */ /* 0x000fe20003f26270 */
[----:B------:R-:W-:Y:S01]  /*88f0*/  VIADD R89, R89, 0xfffffff9 ;  /* 0xfffffff959597836 */ /* 0x000fe20000000000 */
[----:B------:R-:W-:Y:S01]  /*8900*/  FSEL R21, R21, -INF , !P5 ;  /* 0xff80000015157808 */ /* 0x000fe20006800000 */
[----:B------:R-:W-:Y:S01]  /*8910*/  FFMA.FTZ R27, R87, R6, R43 ;  /* 0x00000006571b7223 */ /* 0x000fe2000001002b */
[----:B------:R-:W-:-:S02]  /*8920*/  ISETP.NE.AND P5, PT, R57, 0x1, PT ;  /* 0x000000013900780c */ /* 0x000fc40003fa5270 */
[----:B------:R-:W-:Y:S02]  /*8930*/  FSEL R17, R17, -INF , !P3 ;  /* 0xff80000011117808 */ /* 0x000fe40005800000 */
[----:B------:R-:W-:Y:S02]  /*8940*/  FSEL R41, R40, -INF , !P4 ;  /* 0xff80000028297808 */ /* 0x000fe40006000000 */
[----:B------:R-:W-:Y:S02]  /*8950*/  ISETP.GE.AND P3, PT, R7, R0, PT ;  /* 0x000000000700720c */ /* 0x000fe40003f66270 */
[----:B------:R-:W-:Y:S02]  /*8960*/  FSEL R29, R29, -INF , !P1 ;  /* 0xff8000001d1d7808 */ /* 0x000fe40004800000 */
[----:B------:R-:W-:Y:S02]  /*8970*/  ISETP.GE.AND P4, PT, R7, R56, PT ;  /* 0x000000380700720c */ /* 0x000fe40003f86270 */
[----:B------:R-:W-:-:S02]  /*8980*/  I2FP.F32.U32 R4, R7 ;  /* 0x0000000700047245 */ /* 0x000fc40000201000 */
[----:B------:R-:W-:Y:S02]  /*8990*/  FSEL R31, R31, -INF , !P2 ;  /* 0xff8000001f1f7808 */ /* 0x000fe40005000000 */
[----:B------:R-:W-:Y:S01]  /*89a0*/  ISETP.GE.AND P2, PT, R5, R0, PT ;  /* 0x000000000500720c */ /* 0x000fe20003f46270 */
[----:B------:R-:W-:Y:S01]  /*89b0*/  FFMA.FTZ R37, R87, R4, R37 ;  /* 0x0000000457257223 */ /* 0x000fe20000010025 */
[----:B------:R-:W-:Y:S01]  /*89c0*/  ISETP.GE.AND P1, PT, R5, R56, PT ;  /* 0x000000380500720c */ /* 0x000fe20003f26270 */
[C---:B------:R-:W-:Y:S01]  /*89d0*/  FFMA.FTZ R23, R87.reuse, R4, R39 ;  /* 0x0000000457177223 */ /* 0x040fe20000010027 */
[----:B------:R-:W-:Y:S02]  /*89e0*/  I2FP.F32.U32 R7, R5 ;  /* 0x0000000500077245 */ /* 0x000fe40000201000 */
[----:B------:R-:W-:Y:S02]  /*89f0*/  I2FP.F32.U32 R10, R89 ;  /* 0x00000059000a7245 */ /* 0x000fe40000201000 */
[----:B------:R-:W-:Y:S01]  /*8a00*/  I2FP.F32.U32 R5, R5 ;  /* 0x0000000500057245 */ /* 0x000fe20000201000 */
[C---:B------:R-:W-:Y:S01]  /*8a10*/  FFMA.FTZ R7, R87.reuse, R7, R12 ;  /* 0x0000000757077223 */ /* 0x040fe2000001000c */
[----:B------:R-:W-:Y:S01]  /*8a20*/  P2R R6, PR, RZ, 0x8 ;  /* 0x00000008ff067803 */ /* 0x000fe20000000000 */
[-C--:B------:R-:W-:Y:S01]  /*8a30*/  FFMA.FTZ R30, R87, R10.reuse, R33 ;  /* 0x0000000a571e7223 */ /* 0x080fe20000010021 */
[----:B------:R-:W-:Y:S01]  /*8a40*/  FSEL R27, R27, -INF , !P0 ;  /* 0xff8000001b1b7808 */ /* 0x000fe20004000000 */
[C---:B------:R-:W-:Y:S01]  /*8a50*/  FFMA.FTZ R22, R87.reuse, R10, R35 ;  /* 0x0000000a57167223 */ /* 0x040fe20000010023 */
[----:B------:R-:W-:Y:S01]  /*8a60*/  FSEL R26, R26, -INF , !P6 ;  /* 0xff8000001a1a7808 */ /* 0x000fe20007000000 */
[----:B------:R-:W-:Y:S01]  /*8a70*/  FFMA.FTZ R5, R87, R5, R14 ;  /* 0x0000000557057223 */ /* 0x000fe2000001000e */
[----:B------:R-:W-:-:S02]  /*8a80*/  ISETP.GE.AND P3, PT, R89, R0, PT ;  /* 0x000000005900720c */ /* 0x000fc40003f66270 */
[----:B------:R-:W-:Y:S02]  /*8a90*/  ISETP.GE.AND P0, PT, R89, R56, PT ;  /* 0x000000385900720c */ /* 0x000fe40003f06270 */
[----:B------:R-:W-:Y:S02]  /*8aa0*/  ISETP.NE.AND P6, PT, R6, RZ, PT ;  /* 0x000000ff0600720c */ /* 0x000fe40003fc5270 */
        /* <DEDUP_REMOVED lines=18> */
.L_x_4227:
        /* <DEDUP_REMOVED lines=60> */
.L_x_4228:
[----:B------:R-:W1:Y:S02]  /*8f90*/  LDCU UR4, c[0x0][0x440] ;  /* 0x00008800ff0477ac */ /* 0x000e640008000800 */
[----:B-1----:R-:W-:-:S13]  /*8fa0*/  ISETP.GE.AND P0, PT, R122, UR4, PT ;  /* 0x000000047a007c0c */ /* 0x002fda000bf06270 */
        /* <DEDUP_REMOVED lines=33> */
.L_x_4226:
        /* <DEDUP_REMOVED lines=35> */
[----:B------:R-:W-:Y:S02]  /*93f0*/  LOP3.LUT P1, RZ, R85, 0x4, RZ, 0xc0, !PT ;  /* 0x0000000455ff7812 */ /* 0x000fe4000782c0ff */
[----:B------:R-:W-:Y:S01]  /*9400*/  LEA R120, R120, UR5, 0x1 ;  /* 0x0000000578787c11 */ /* 0x000fe2000f8e08ff */
[----:B------:R-:W3:Y:S01]  /*9410*/  SHFL.BFLY PT, R4, R7, 0x2, 0x1f ;  /* 0x0c401f0007047f89 */ /* 0x000ee200000e0000 */
[----:B--2---:R-:W-:-:S02]  /*9420*/  FMNMX.FTZ R5, R6, R5, !PT ;  /* 0x0000000506057209 */ /* 0x004fc40007810000 */
        /* <DEDUP_REMOVED lines=32> */
[----:B------:R-:W-:Y:S01]  /*9630*/  IADD3 R25, PT, PT, R120, 0x3020, RZ ;  /* 0x0000302078197810 */ /* 0x000fe20007ffe0ff */
        /* <DEDUP_REMOVED lines=28> */
[----:B------:R-:W-:Y:S01]  /*9800*/  FFMA.FTZ R83, R73, UR4, -R24 ;  /* 0x0000000449537c23 */ /* 0x000fe20008010818 */
[----:B------:R-:W-:Y:S01]  /*9810*/  MUFU.EX2 R14, R14 ;  /* 0x0000000e000e7308 */ /* 0x000fe20000000800 */
[----:B------:R-:W-:Y:S01]  /*9820*/  FADD.FTZ R128, R135, R128 ;  /* 0x0000008087807221 */ /* 0x000fe20000010000 */
[----:B----4-:R-:W-:Y:S01]  /*9830*/  F2FP.F16.F32.PACK_AB R99, R80, R129 ;  /* 0x000000815063723e */ /* 0x010fe200000000ff */
[----:B------:R-:W-:Y:S01]  /*9840*/  FADD.FTZ R126, R131, R126 ;  /* 0x0000007e837e7221 */ /* 0x000fe20000010000 */
[----:B------:R-:W4:Y:S01]  /*9850*/  MUFU.EX2 R37, R37 ;  /* 0x0000002500257308 */ /* 0x000f220000000800 */
[----:B------:R-:W-:Y:S01]  /*9860*/  FADD.FTZ R133, R133, R128 ;  /* 0x0000008085857221 */ /* 0x000fe20000010000 */
[----:B------:R-:W-:Y:S01]  /*9870*/  FFMA.FTZ R34, R34, UR4, -R35 ;  /* 0x0000000422227c23 */ /* 0x000fe20008010823 */
[----:B------:R-:W-:Y:S01]  /*9880*/  FADD.FTZ R129, R129, R126 ;  /* 0x0000007e81817221 */ /* 0x000fe20000010000 */
[----:B------:R-:W5:Y:S01]  /*9890*/  MUFU.EX2 R79, R79 ;  /* 0x0000004f004f7308 */ /* 0x000f620000000800 */
[C---:B-1----:R-:W-:Y:S01]  /*98a0*/  HMMA.16816.F32 R108, R96.reuse, R104, RZ ;  /* 0x00000068606c723c */ /* 0x042fe200000018ff */
[----:B---3--:R-:W-:Y:S01]  /*98b0*/  F2FP.F16.F32.PACK_AB R4, R38, R89 ;  /* 0x000000592604723e */ /* 0x008fe200000000ff */
[----:B------:R-:W-:Y:S01]  /*98c0*/  FADD.FTZ R82, R82, R133 ;  /* 0x0000008552527221 */ /* 0x000fe20000010000 */
[----:B------:R-:W1:Y:S01]  /*98d0*/  MUFU.EX2 R12, R12 ;  /* 0x0000000c000c7308 */ /* 0x000e620000000800 */
[----:B------:R-:W-:Y:S01]  /*98e0*/  FADD.FTZ R80, R80, R129 ;  /* 0x0000008150507221 */ /* 0x000fe20000010000 */
[----:B------:R-:W-:Y:S01]  /*98f0*/  FFMA.FTZ R32, R32, UR4, -R35 ;  /* 0x0000000420207c23 */ /* 0x000fe20008010823 */
[----:B------:R-:W-:Y:S01]  /*9900*/  FADD.FTZ R89, R89, R82 ;  /* 0x0000005259597221 */ /* 0x000fe20000010000 */
[----:B------:R-:W-:Y:S01]  /*9910*/  MUFU.EX2 R36, R36 ;  /* 0x0000002400247308 */ /* 0x000fe20000000800 */
[----:B------:R-:W-:Y:S01]  /*9920*/  HMMA.16816.F32 R104, R96, R106, RZ ;  /* 0x0000006a6068723c */ /* 0x000fe200000018ff */
[----:B----4-:R-:W-:Y:S01]  /*9930*/  F2FP.F16.F32.PACK_AB R6, R37, R14 ;  /* 0x0000000e2506723e */ /* 0x010fe200000000ff */
[----:B------:R-:W-:Y:S01]  /*9940*/  FADD.FTZ R89, R38, R89 ;  /* 0x0000005926597221 */ /* 0x000fe20000010000 */
[----:B------:R-:W3:Y:S01]  /*9950*/  MUFU.EX2 R39, R39 ;  /* 0x0000002700277308 */ /* 0x000ee20000000800 */
[----:B------:R-:W-:Y:S01]  /*9960*/  FFMA.FTZ R38, R53, UR4, -R24 ;  /* 0x0000000435267c23 */ /* 0x000fe20008010818 */
[----:B-----5:R-:W-:Y:S01]  /*9970*/  FADD.FTZ R73, R79, R80 ;  /* 0x000000504f497221 */ /* 0x020fe20000010000 */
        /* <DEDUP_REMOVED lines=10> */
[----:B------:R-:W-:Y:S01]  /*9a20*/  FFMA.FTZ R31, R31, UR4, -R35 ;  /* 0x000000041f1f7c23 */ /* 0x000fe20008010823 */
[----:B---3--:R-:W-:Y:S01]  /*9a30*/  F2FP.F16.F32.PACK_AB R7, R39, R36 ;  /* 0x000000242707723e */ /* 0x008fe200000000ff */
[----:B------:R-:W-:Y:S01]  /*9a40*/  FFMA.FTZ R21, R21, UR4, -R24 ;  /* 0x0000000415157c23 */ /* 0x000fe20008010818 */
[----:B------:R-:W-:Y:S01]  /*9a50*/  MUFU.EX2 R46, R46 ;  /* 0x0000002e002e7308 */ /* 0x000fe20000000800 */
[----:B------:R-:W-:-:S03]  /*9a60*/  MOV R126, 0xffffffff ;  /* 0xffffffff007e7802 */ /* 0x000fc60000000f00 */
[----:B------:R3:W-:Y:S01]  /*9a70*/  MUFU.EX2 R137, R49 ;  /* 0x0000003100897308 */ /* 0x0007e20000000800 */
[C---:B--2---:R-:W-:Y:S01]  /*9a80*/  HMMA.16816.F32 R108, R4.reuse, R8, R108 ;  /* 0x00000008046c723c */ /* 0x044fe2000000186c */
[----:B------:R-:W-:Y:S02]  /*9a90*/  IADD3 R8, PT, PT, R120, 0x3000, RZ ;  /* 0x0000300078087810 */ /* 0x000fe40007ffe0ff */
[----:B------:R-:W2:Y:S02]  /*9aa0*/  MUFU.EX2 R42, R42 ;  /* 0x0000002a002a7308 */ /* 0x000ea40000000800 */
[----:B------:R-:W-:Y:S02]  /*9ab0*/  @P1 IADD3 R25, PT, PT, R8, -0x20, RZ ;  /* 0xffffffe008191810 */ /* 0x000fe40007ffe0ff */
[----:B------:R-:W-:Y:S01]  /*9ac0*/  MUFU.EX2 R43, R43 ;  /* 0x0000002b002b7308 */ /* 0x000fe20000000800 */
[----:B------:R-:W-:Y:S02]  /*9ad0*/  HMMA.16816.F32 R104, R4, R10, R104 ;  /* 0x0000000a0468723c */ /* 0x000fe40000001868 */
[----:B------:R-:W4:Y:S01]  /*9ae0*/  LDSM.16.MT88.4 R8, [R25] ;  /* 0x000000001908783b */ /* 0x000f220000004200 */
[----:B------:R-:W5:Y:S01]  /*9af0*/  MUFU.EX2 R40, R40 ;  /* 0x0000002800287308 */ /* 0x000f620000000800 */
[----:B---3--:R-:W-:-:S03]  /*9b00*/  FFMA.FTZ R49, R125, UR4, -R24 ;  /* 0x000000047d317c23 */ /* 0x008fc60008010818 */
[----:B------:R-:W-:Y:S04]  /*9b10*/  MUFU.EX2 R141, R141 ;  /* 0x0000008d008d7308 */ /* 0x000fe80000000800 */
[----:B------:R3:W5:Y:S04]  /*9b20*/  MUFU.EX2 R78, R88 ;  /* 0x00000058004e7308 */ /* 0x0007680000000800 */
[----:B------:R-:W-:Y:S04]  /*9b30*/  MUFU.EX2 R55, R55 ;  /* 0x0000003700377308 */ /* 0x000fe80000000800 */
[----:B------:R-:W-:Y:S04]  /*9b40*/  MUFU.EX2 R52, R52 ;  /* 0x0000003400347308 */ /* 0x000fe80000000800 */
[----:B------:R-:W-:Y:S01]  /*9b50*/  MUFU.EX2 R76, R76 ;  /* 0x0000004c004c7308 */ /* 0x000fe20000000800 */
[----:B---3--:R-:W-:-:S03]  /*9b60*/  FFMA.FTZ R88, R30, UR4, -R35 ;  /* 0x000000041e587c23 */ /* 0x008fc60008010823 */
[----:B------:R-:W3:Y:S04]  /*9b70*/  MUFU.EX2 R51, R51 ;  /* 0x0000003300337308 */ /* 0x000ee80000000800 */
[----:B------:R-:W-:Y:S04]  /*9b80*/  MUFU.EX2 R50, R50 ;  /* 0x0000003200327308 */ /* 0x000fe80000000800 */
[----:B------:R-:W3:Y:S04]  /*9b90*/  MUFU.EX2 R49, R49 ;  /* 0x0000003100317308 */ /* 0x000ee80000000800 */
[----:B------:R-:W-:Y:S01]  /*9ba0*/  MUFU.EX2 R81, R81 ;  /* 0x0000005100517308 */ /* 0x000fe20000000800 */
[C---:B----4-:R-:W-:Y:S03]  /*9bb0*/  HMMA.16816.F32 R100, R96.reuse, R8, RZ ;  /* 0x000000086064723c */ /* 0x050fe600000018ff */
[----:B------:R-:W-:Y:S04]  /*9bc0*/  MUFU.EX2 R74, R74 ;  /* 0x0000004a004a7308 */ /* 0x000fe80000000800 */
[----:B------:R-:W-:Y:S01]  /*9bd0*/  MUFU.EX2 R71, R83 ;  /* 0x0000005300477308 */ /* 0x000fe20000000800 */
[----:B------:R-:W-:Y:S01]  /*9be0*/  HMMA.16816.F32 R96, R96, R10, RZ ;  /* 0x0000000a6060723c */ /* 0x000fe200000018ff */
[----:B------:R-:W4:Y:S02]  /*9bf0*/  LDSM.16.MT88.4 R8, [R25+0x400] ;  /* 0x000400001908783b */ /* 0x000f240000004200 */
[----:B------:R-:W3:Y:S04]  /*9c00*/  MUFU.EX2 R64, R64 ;  /* 0x0000004000407308 */ /* 0x000ee80000000800 */
        /* <DEDUP_REMOVED lines=16> */
[----:B------:R-:W-:Y:S02]  /*9d10*/  F2FP.F16.F32.PACK_AB R6, R46, R47 ;  /* 0x0000002f2e06723e */ /* 0x000fe400000000ff */
[----:B-----5:R-:W-:-:S07]  /*9d20*/  F2FP.F16.F32.PACK_AB R7, R40, R43 ;  /* 0x0000002b2807723e */ /* 0x020fce00000000ff */
[C---:B----4-:R-:W-:Y:S08]  /*9d30*/  HMMA.16816.F32 R108, R4.reuse, R8, R108 ;  /* 0x00000008046c723c */ /* 0x050ff0000000186c */
[C---:B------:R-:W-:Y:S01]  /*9d40*/  HMMA.16816.F32 R104, R4.reuse, R10, R104 ;  /* 0x0000000a0468723c */ /* 0x040fe20000001868 */
[----:B------:R-:W1:Y:S07]  /*9d50*/  LDSM.16.MT88.4 R8, [R25+0x800] ;  /* 0x000800001908783b */ /* 0x000e6e0000004200 */
[C---:B-1----:R-:W-:Y:S08]  /*9d60*/  HMMA.16816.F32 R100, R4.reuse, R8, R100 ;  /* 0x000000080464723c */ /* 0x042ff00000001864 */
[----:B------:R-:W-:Y:S01]  /*9d70*/  HMMA.16816.F32 R96, R4, R10, R96 ;  /* 0x0000000a0460723c */ /* 0x000fe20000001860 */
[----:B------:R-:W1:Y:S01]  /*9d80*/  LDSM.16.MT88.4 R8, [R120+0x3c00] ;  /* 0x003c00007808783b */ /* 0x000e620000004200 */
[----:B------:R-:W-:-:S02]  /*9d90*/  F2FP.F16.F32.PACK_AB R4, R78, R141 ;  /* 0x0000008d4e04723e */ /* 0x000fc400000000ff */
[----:B---3--:R-:W-:Y:S02]  /*9da0*/  F2FP.F16.F32.PACK_AB R5, R51, R76 ;  /* 0x0000004c3305723e */ /* 0x008fe400000000ff */
        /* <DEDUP_REMOVED lines=11> */
[----:B------:R-:W-:Y:S01]  /*9e60*/  FFMA.FTZ R5, R77, UR4, -R24 ;  /* 0x000000044d057c23 */ /* 0x000fe20008010818 */
[----:B------:R-:W-:Y:S01]  /*9e70*/  MUFU.EX2 R68, R6 ;  /* 0x0000000600447308 */ /* 0x000fe20000000800 */
[----:B------:R-:W-:-:S03]  /*9e80*/  F2FP.F16.F32.PACK_AB R7, R64, R71 ;  /* 0x000000474007723e */ /* 0x000fc600000000ff */
[----:B------:R2:W3:Y:S04]  /*9e90*/  MUFU.EX2 R77, R4 ;  /* 0x00000004004d7308 */ /* 0x0004e80000000800 */
[----:B------:R-:W-:Y:S04]  /*9ea0*/  MUFU.EX2 R75, R5 ;  /* 0x00000005004b7308 */ /* 0x000fe80000000800 */
[----:B------:R-:W4:Y:S01]  /*9eb0*/  MUFU.EX2 R72, R72 ;  /* 0x0000004800487308 */ /* 0x000f220000000800 */
[----:B--2---:R-:W-:Y:S02]  /*9ec0*/  F2FP.F16.F32.PACK_AB R4, R74, R81 ;  /* 0x000000514a04723e */ /* 0x004fe400000000ff */
[----:B---3--:R-:W-:-:S02]  /*9ed0*/  F2FP.F16.F32.PACK_AB R6, R77, R68 ;  /* 0x000000444d06723e */ /* 0x008fc400000000ff */
        /* <DEDUP_REMOVED lines=8> */
[----:B------:R-:W-:Y:S01]  /*9f60*/  FADD.FTZ R5, R12, R73 ;  /* 0x000000490c057221 */ /* 0x000fe20000010000 */
[--C-:B------:R-:W-:Y:S01]  /*9f70*/  FFMA.FTZ R44, R15, UR4, -R24.reuse ;  /* 0x000000040f2c7c23 */ /* 0x100fe20008010818 */
[----:B------:R-:W-:Y:S01]  /*9f80*/  FADD.FTZ R4, R14, R89 ;  /* 0x000000590e047221 */ /* 0x000fe20000010000 */
[----:B------:R-:W-:Y:S01]  /*9f90*/  FFMA.FTZ R6, R13, UR4, -R24 ;  /* 0x000000040d067c23 */ /* 0x000fe20008010818 */
[----:B------:R2:W-:Y:S01]  /*9fa0*/  MUFU.EX2 R73, R7 ;  /* 0x0000000700497308 */ /* 0x0005e20000000800 */
[----:B------:R-:W3:Y:S01]  /*9fb0*/  LDSM.16.MT88.4 R12, [R25+0x1400] ;  /* 0x00140000190c783b */ /* 0x000ee20000004200 */
[----:B------:R-:W-:Y:S01]  /*9fc0*/  FADD.FTZ R4, R37, R4 ;  /* 0x0000000425047221 */ /* 0x000fe20000010000 */
[----:B------:R-:W-:Y:S01]  /*9fd0*/  FADD.FTZ R36, R36, R5 ;  /* 0x0000000524247221 */ /* 0x000fe20000010000 */
[----:B------:R-:W-:Y:S01]  /*9fe0*/  MUFU.EX2 R44, R44 ;  /* 0x0000002c002c7308 */ /* 0x000fe20000000800 */
[----:B------:R-:W-:Y:S01]  /*9ff0*/  FFMA.FTZ R37, R18, UR4, -R35 ;  /* 0x0000000412257c23 */ /* 0x000fe20008010823 */
[----:B------:R-:W-:Y:S01]  /*a000*/  FADD.FTZ R139, R139, R4 ;  /* 0x000000048b8b7221 */ /* 0x000fe20000010000 */
[----:B------:R-:W-:Y:S01]  /*a010*/  F2FP.F16.F32.PACK_AB R4, R34, R79 ;  /* 0x0000004f2204723e */ /* 0x000fe200000000ff */
[----:B------:R-:W4:Y:S01]  /*a020*/  MUFU.EX2 R53, R6 ;  /* 0x0000000600357308 */ /* 0x000f220000000800 */
[----:B------:R-:W-:Y:S01]  /*a030*/  FADD.FTZ R36, R39, R36 ;  /* 0x0000002427247221 */ /* 0x000fe20000010000 */
[----:B------:R-:W-:Y:S01]  /*a040*/  FFMA.FTZ R39, R19, UR4, -R24 ;  /* 0x0000000413277c23 */ /* 0x000fe20008010818 */
[----:B------:R-:W-:Y:S01]  /*a050*/  FADD.FTZ R54, R54, R139 ;  /* 0x0000008b36367221 */ /* 0x000fe20000010000 */
[----:B------:R-:W5:Y:S01]  /*a060*/  LDSM.16.MT88.4 R16, [R25+0x1800] ;  /* 0x001800001910783b */ /* 0x000f620000004200 */
[----:B------:R-:W-:Y:S01]  /*a070*/  FADD.FTZ R137, R137, R36 ;  /* 0x0000002489897221 */ /* 0x000fe20000010000 */
[----:B--2---:R-:W-:Y:S01]  /*a080*/  F2FP.F16.F32.PACK_AB R7, R45, R38 ;  /* 0x000000262d07723e */ /* 0x004fe200000000ff */
[--C-:B------:R-:W-:Y:S01]  /*a090*/  FFMA.FTZ R36, R28, UR4, -R35.reuse ;  /* 0x000000041c247c23 */ /* 0x100fe20008010823 */
[----:B------:R-:W-:Y:S01]  /*a0a0*/  FFMA.FTZ R28, R41, UR4, -R35 ;  /* 0x00000004291c7c23 */ /* 0x000fe20008010823 */
[----:B------:R-:W-:Y:S01]  /*a0b0*/  FADD.FTZ R42, R42, R137 ;  /* 0x000000892a2a7221 */ /* 0x000fe20000010000 */
[----:B------:R-:W-:Y:S01]  /*a0c0*/  FADD.FTZ R47, R47, R54 ;  /* 0x000000362f2f7221 */ /* 0x000fe20000010000 */
[----:B------:R-:W-:Y:S01]  /*a0d0*/  FFMA.FTZ R41, R26, UR4, -R35 ;  /* 0x000000041a297c23 */ /* 0x000fe20008010823 */
[----:B------:R-:W-:Y:S01]  /*a0e0*/  MUFU.EX2 R37, R37 ;  /* 0x0000002500257308 */ /* 0x000fe20000000800 */
[--C-:B------:R-:W-:Y:S01]  /*a0f0*/  FFMA.FTZ R89, R22, UR4, -R24.reuse ;  /* 0x0000000416597c23 */ /* 0x100fe20008010818 */
[----:B----4-:R-:W-:Y:S01]  /*a100*/  F2FP.F16.F32.PACK_AB R5, R53, R44 ;  /* 0x0000002c3505723e */ /* 0x010fe200000000ff */
[----:B------:R-:W-:Y:S01]  /*a110*/  FADD.FTZ R46, R46, R47 ;  /* 0x0000002f2e2e7221 */ /* 0x000fe20000010000 */
[----:B------:R-:W-:Y:S01]  /*a120*/  F2FP.F16.F32.PACK_AB R6, R73, R32 ;  /* 0x000000204906723e */ /* 0x000fe200000000ff */
[----:B------:R-:W2:Y:S01]  /*a130*/  MUFU.EX2 R36, R36 ;  /* 0x0000002400247308 */ /* 0x000ea20000000800 */
[----:B------:R-:W-:Y:S01]  /*a140*/  FFMA.FTZ R35, R23, UR4, -R24 ;  /* 0x0000000417237c23 */ /* 0x000fe20008010818 */
[----:B------:R-:W-:-:S02]  /*a150*/  FADD.FTZ R141, R141, R46 ;  /* 0x0000002e8d8d7221 */ /* 0x000fc40000010000 */
[----:B------:R-:W-:Y:S02]  /*a160*/  MUFU.EX2 R28, R28 ;  /* 0x0000001c001c7308 */ /* 0x000fe40000000800 */
[----:B------:R-:W-:Y:S02]  /*a170*/  FADD.FTZ R78, R78, R141 ;  /* 0x0000008d4e4e7221 */ /* 0x000fe40000010000 */
[----:B------:R-:W4:Y:S01]  /*a180*/  MUFU.EX2 R39, R39 ;  /* 0x0000002700277308 */ /* 0x000f220000000800 */
[----:B-1----:R-:W-:Y:S01]  /*a190*/  HMMA.16816.F32 R108, R4, R8, R108 ;  /* 0x00000008046c723c */ /* 0x002fe2000000186c */
[----:B------:R-:W-:Y:S02]  /*a1a0*/  FADD.FTZ R55, R55, R78 ;  /* 0x0000004e37377221 */ /* 0x000fe40000010000 */
[----:B------:R-:W-:Y:S02]  /*a1b0*/  MUFU.EX2 R30, R41 ;  /* 0x00000029001e7308 */ /* 0x000fe40000000800 */
[----:B------:R-:W-:-:S02]  /*a1c0*/  FADD.FTZ R52, R52, R55 ;  /* 0x0000003734347221 */ /* 0x000fc40000010000 */
[----:B------:R-:W-:Y:S01]  /*a1d0*/  MUFU.EX2 R89, R89 ;  /* 0x0000005900597308 */ /* 0x000fe20000000800 */
[----:B------:R-:W-:Y:S01]  /*a1e0*/  HMMA.16816.F32 R104, R4, R10, R104 ;  /* 0x0000000a0468723c */ /* 0x000fe20000001868 */
[----:B------:R-:W1:Y:S01]  /*a1f0*/  LDSM.16.MT88.4 R8, [R120+0x4800] ;  /* 0x004800007808783b */ /* 0x000e620000004200 */
[----:B------:R-:W-:-:S04]  /*a200*/  FADD.FTZ R23, R81, R52 ;  /* 0x0000003451177221 */ /* 0x000fc80000010000 */
[----:B------:R-:W-:Y:S02]  /*a210*/  FADD.FTZ R23, R74, R23 ;  /* 0x000000174a177221 */ /* 0x000fe40000010000 */
[C---:B---3--:R-:W-:Y:S01]  /*a220*/  HMMA.16816.F32 R100, R4.reuse, R12, R100 ;  /* 0x0000000c0464723c */ /* 0x048fe20000001864 */
[----:B------:R-:W-:Y:S01]  /*a230*/  FADD.FTZ R13, R43, R42 ;  /* 0x0000002a2b0d7221 */ /* 0x000fe20000010000 */
[--C-:B------:R-:W-:Y:S02]  /*a240*/  FFMA.FTZ R12, R27, UR4, -R24.reuse ;  /* 0x000000041b0c7c23 */ /* 0x100fe40008010818 */
[----:B------:R-:W-:Y:S01]  /*a250*/  MUFU.EX2 R27, R80 ;  /* 0x00000050001b7308 */ /* 0x000fe20000000800 */
[----:B------:R-:W-:Y:S01]  /*a260*/  FADD.FTZ R13, R40, R13 ;  /* 0x0000000d280d7221 */ /* 0x000fe20000010000 */
[----:B------:R-:W-:Y:S02]  /*a270*/  FFMA.FTZ R40, R20, UR4, -R24 ;  /* 0x0000000414287c23 */ /* 0x000fe40008010818 */
[----:B------:R3:W5:Y:S01]  /*a280*/  MUFU.EX2 R26, R12 ;  /* 0x0000000c001a7308 */ /* 0x0007620000000800 */
[----:B------:R-:W-:Y:S01]  /*a290*/  HMMA.16816.F32 R96, R4, R14, R96 ;  /* 0x0000000e0460723c */ /* 0x000fe20000001860 */
[----:B------:R-:W-:Y:S01]  /*a2a0*/  FADD.FTZ R76, R76, R13 ;  /* 0x0000000d4c4c7221 */ /* 0x000fe20000010000 */
[----:B--2---:R-:W-:Y:S01]  /*a2b0*/  F2FP.F16.F32.PACK_AB R4, R37, R36 ;  /* 0x000000242504723e */ /* 0x004fe200000000ff */
[----:B------:R-:W2:Y:S01]  /*a2c0*/  MUFU.EX2 R20, R35 ;  /* 0x0000002300147308 */ /* 0x000ea20000000800 */
[----:B----4-:R-:W-:Y:S01]  /*a2d0*/  F2FP.F16.F32.PACK_AB R5, R48, R39 ;  /* 0x000000273005723e */ /* 0x010fe200000000ff */
[----:B------:R-:W-:Y:S01]  /*a2e0*/  FADD.FTZ R51, R51, R76 ;  /* 0x0000004c33337221 */ /* 0x000fe20000010000 */
[----:B------:R-:W-:Y:S01]  /*a2f0*/  F2FP.F16.F32.PACK_AB R6, R31, R28 ;  /* 0x0000001c1f06723e */ /* 0x000fe200000000ff */
[----:B------:R-:W4:Y:S02]  /*a300*/  MUFU.EX2 R22, R40 ;  /* 0x0000002800167308 */ /* 0x000f240000000800 */
[----:B------:R-:W-:Y:S01]  /*a310*/  FADD.FTZ R50, R50, R51 ;  /* 0x0000003332327221 */ /* 0x000fe20000010000 */
[----:B---3--:R-:W3:Y:S01]  /*a320*/  LDSM.16.MT88.4 R12, [R120+0x4c00] ;  /* 0x004c0000780c783b */ /* 0x008ee20000004200 */
[----:B-----5:R-:W-:-:S02]  /*a330*/  F2FP.F16.F32.PACK_AB R7, R26, R27 ;  /* 0x0000001b1a07723e */ /* 0x020fc400000000ff */
[----:B------:R-:W-:-:S04]  /*a340*/  FADD.FTZ R50, R49, R50 ;  /* 0x0000003231327221 */ /* 0x000fc80000010000 */
[----:B------:R-:W-:Y:S01]  /*a350*/  FADD.FTZ R75, R75, R50 ;  /* 0x000000324b4b7221 */ /* 0x000fe20000010000 */
[C---:B------:R-:W-:Y:S01]  /*a360*/  HMMA.16816.F32 R100, R4.reuse, R16, R100 ;  /* 0x000000100464723c */ /* 0x040fe20000001864 */
[----:B------:R-:W-:Y:S02]  /*a370*/  FADD.FTZ R16, R68, R23 ;  /* 0x0000001744107221 */ /* 0x000fe40000010000 */
[----:B------:R-:W-:Y:S02]  /*a380*/  FADD.FTZ R72, R72, R75 ;  /* 0x0000004b48487221 */ /* 0x000fe40000010000 */
[----:B------:R-:W-:Y:S02]  /*a390*/  FADD.FTZ R16, R77, R16 ;  /* 0x000000104d107221 */ /* 0x000fe40000010000 */
[----:B------:R-:W-:Y:S01]  /*a3a0*/  FADD.FTZ R71, R71, R72 ;  /* 0x0000004847477221 */ /* 0x000fe20000010000 */
[----:B-1----:R-:W-:Y:S01]  /*a3b0*/  HMMA.16816.F32 R108, R4, R8, R108 ;  /* 0x00000008046c723c */ /* 0x002fe2000000186c */
[----:B------:R-:W-:-:S02]  /*a3c0*/  FADD.FTZ R17, R79, R16 ;  /* 0x000000104f117221 */ /* 0x000fc40000010000 */
[----:B------:R-:W-:Y:S02]  /*a3d0*/  FADD.FTZ R71, R64, R71 ;  /* 0x0000004740477221 */ /* 0x000fe40000010000 */
[----:B------:R-:W-:Y:S02]  /*a3e0*/  FADD.FTZ R17, R34, R17 ;  /* 0x0000001122117221 */ /* 0x000fe40000010000 */
[----:B------:R-:W-:Y:S01]  /*a3f0*/  FADD.FTZ R44, R44, R71 ;  /* 0x000000472c2c7221 */ /* 0x000fe20000010000 */
[----:B------:R-:W-:Y:S01]  /*a400*/  HMMA.16816.F32 R104, R4, R10, R104 ;  /* 0x0000000a0468723c */ /* 0x000fe20000001868 */
[----:B------:R-:W1:Y:S02]  /*a410*/  LDSM.16.MT88.4 R8, [R25+0x1c00] ;  /* 0x001c00001908783b */ /* 0x000e640000004200 */
[----:B------:R-:W-:Y:S01]  /*a420*/  FADD.FTZ R53, R53, R44 ;  /* 0x0000002c35357221 */ /* 0x000fe20000010000 */
[----:B------:R-:W-:-:S04]  /*a430*/  FADD.FTZ R32, R32, R17 ;  /* 0x0000001120207221 */ /* 0x000fc80000010000 */
[----:B------:R-:W-:Y:S01]  /*a440*/  FADD.FTZ R73, R73, R32 ;  /* 0x0000002049497221 */ /* 0x000fe20000010000 */
[----:B------:R-:W-:Y:S01]  /*a450*/  HMMA.16816.F32 R96, R4, R18, R96 ;  /* 0x000000120460723c */ /* 0x000fe20000001860 */
[----:B------:R-:W-:Y:S02]  /*a460*/  F2FP.F16.F32.PACK_AB R4, R29, R30 ;  /* 0x0000001e1d04723e */ /* 0x000fe400000000ff */
[----:B--2---:R-:W-:Y:S01]  /*a470*/  F2FP.F16.F32.PACK_AB R5, R20, R21 ;  /* 0x000000151405723e */ /* 0x004fe200000000ff */
[----:B------:R-:W-:Y:S01]  /*a480*/  FADD.FTZ R36, R36, R73 ;  /* 0x0000004924247221 */ /* 0x000fe20000010000 */
[----:B------:R-:W-:Y:S02]  /*a490*/  F2FP.F16.F32.PACK_AB R6, R88, R33 ;  /* 0x000000215806723e */ /* 0x000fe400000000ff */
[----:B----4-:R-:W-:Y:S01]  /*a4a0*/  F2FP.F16.F32.PACK_AB R7, R89, R22 ;  /* 0x000000165907723e */ /* 0x010fe200000000ff */
[----:B------:R-:W-:-:S04]  /*a4b0*/  FADD.FTZ R37, R37, R36 ;  /* 0x0000002425257221 */ /* 0x000fc80000010000 */
[----:B------:R-:W-:Y:S02]  /*a4c0*/  FADD.FTZ R28, R28, R37 ;  /* 0x000000251c1c7221 */ /* 0x000fe40000010000 */
        /* <DEDUP_REMOVED lines=11> */
[----:B------:R-:W-:Y:S01]  /*a580*/  FADD.FTZ R88, R88, R33 ;  /* 0x0000002158587221 */ /* 0x000fe20000010000 */
[----:B-1----:R-:W-:Y:S02]  /*a590*/  HMMA.16816.F32 R100, R4, R8, R100 ;  /* 0x000000080464723c */ /* 0x002fe40000001864 */
[----:B------:R-:W-:-:S04]  /*a5a0*/  FADD.FTZ R26, R26, R27 ;  /* 0x0000001b1a1a7221 */ /* 0x000fc80000010000 */
[----:B------:R-:W-:Y:S02]  /*a5b0*/  FADD.FTZ R21, R21, R26 ;  /* 0x0000001a15157221 */ /* 0x000fe40000010000 */
[----:B------:R-:W-:Y:S02]  /*a5c0*/  HMMA.16816.F32 R96, R4, R10, R96 ;  /* 0x0000000a0460723c */ /* 0x000fe40000001860 */
[----:B------:R-:W-:-:S04]  /*a5d0*/  FADD.FTZ R21, R20, R21 ;  /* 0x0000001514157221 */ /* 0x000fc80000010000 */
[----:B------:R-:W-:-:S04]  /*a5e0*/  FADD.FTZ R22, R22, R21 ;  /* 0x0000001516167221 */ /* 0x000fc80000010000 */
[----:B------:R-:W-:Y:S01]  /*a5f0*/  FADD.FTZ R89, R89, R22 ;  /* 0x0000001659597221 */ /* 0x000fe20000010000 */
[----:B------:R-:W-:Y:S09]  /*a600*/  @!P5 BRA `(.L_x_4229) ;  /* 0x0000003400f0d947 */ /* 0x000ff20003800000 */
        /* <DEDUP_REMOVED lines=66> */
.L_x_4230:
[----:B------:R-:W-:Y:S01]  /*aa30*/  UMOV UR4, URZ ;  /* 0x000000ff00047c82 */ /* 0x000fe20008000000 */
[----:B------:R-:W-:Y:S01]  /*aa40*/  IMAD.SHL.U32 R58, R58, 0x80, RZ ;  /* 0x000000803a3a7824 */ /* 0x000fe200078e00ff */
[----:B------:R-:W-:-:S05]  /*aa50*/  IADD3 R4, P0, PT, RZ, -UR4, RZ ;  /* 0x80000004ff047c10 */ /* 0x000fca000ff1e0ff */
[----:B------:R-:W-:-:S05]  /*aa60*/  IMAD.X R58, RZ, RZ, ~R58, P0 ;  /* 0x000000ffff3a7224 */ /* 0x000fca00000e0e3a */
[----:B------:R-:W-:-:S04]  /*aa70*/  SHF.R.S64 R5, R4, 0x1f, R58 ;  /* 0x0000001f04057819 */ /* 0x000fc8000000103a */
[----:B------:R-:W-:-:S04]  /*aa80*/  IADD3 R114, P0, PT, R5, R114, RZ ;  /* 0x0000007205727210 */ /* 0x000fc80007f1e0ff */
[----:B------:R-:W-:-:S09]  /*aa90*/  LEA.HI.X.SX32 R115, R58, R115, 0x1, P0 ;  /* 0x000000733a737211 */ /* 0x000fd200000f0eff */
.L_x_4231:
[----:B------:R-:W1:Y:S01]  /*aaa0*/  LDCU UR4, c[0x0][0x440] ;  /* 0x00008800ff0477ac */ /* 0x000e620008000800 */
[----:B------:R-:W-:Y:S01]  /*aab0*/  SHF.R.U32.HI R84, RZ, 0x1, R85 ;  /* 0x00000001ff547819 */ /* 0x000fe20000011655 */
[----:B------:R-:W-:Y:S01]  /*aac0*/  IMAD.SHL.U32 R90, R85, 0x2, RZ ;  /* 0x00000002555a7824 */ /* 0x000fe200078e00ff */
[----:B------:R-:W-:Y:S02]  /*aad0*/  IADD3 R6, P0, PT, R65, R114, RZ ;  /* 0x0000007241067210 */ /* 0x000fe40007f1e0ff */
[----:B------:R-:W-:Y:S02]  /*aae0*/  LOP3.LUT R4, R84, 0x8, RZ, 0xc0, !PT ;  /* 0x0000000854047812 */ /* 0x000fe400078ec0ff */
[----:B------:R-:W-:Y:S01]  /*aaf0*/  LOP3.LUT R86, R113, 0x3e00, RZ, 0xc0, !PT ;  /* 0x00003e0071567812 */ /* 0x000fe200078ec0ff */
[----:B------:R-:W-:Y:S01]  /*ab00*/  IMAD.X R7, R66, 0x1, R115, P0 ;  /* 0x0000000142077824 */ /* 0x000fe200000e0673 */
[----:B------:R-:W-:Y:S02]  /*ab10*/  IADD3 R8, P1, PT, R6, R65, RZ ;  /* 0x0000004106087210 */ /* 0x000fe40007f3e0ff */
[----:B------:R-:W-:-:S02]  /*ab20*/  LOP3.LUT R5, R4, 0xc0, R123, 0xf8, !PT ;  /* 0x000000c004057812 */ /* 0x000fc400078ef87b */
[----:B------:R-:W-:Y:S01]  /*ab30*/  LOP3.LUT R123, R86, 0x120, R123, 0xf8, !PT ;  /* 0x00000120567b7812 */ /* 0x000fe200078ef87b */
[----:B------:R-:W-:Y:S01]  /*ab40*/  IMAD.X R9, R7, 0x1, R66, P1 ;  /* 0x0000000107097824 */ /* 0x000fe200008e0642 */
[----:B------:R-:W-:Y:S02]  /*ab50*/  LEA R59, R67, UR5, 0x1 ;  /* 0x00000005433b7c11 */ /* 0x000fe4000f8e08ff */
[----:B------:R-:W-:Y:S02]  /*ab60*/  LOP3.LUT R5, R123, R5, R92, 0xf6, !PT ;  /* 0x000000057b057212 */ /* 0x000fe400078ef65c */
[----:B-1----:R-:W-:Y:S02]  /*ab70*/  ISETP.GE.AND P2, PT, R122, UR4, PT ;  /* 0x000000047a007c0c */ /* 0x002fe4000bf46270 */
[----:B------:R-:W-:Y:S02]  /*ab80*/  LEA R5, R5, UR5, 0x1 ;  /* 0x0000000505057c11 */ /* 0x000fe4000f8e08ff */
[----:B------:R-:W-:-:S02]  /*ab90*/  LOP3.LUT R90, R90, 0x6, RZ, 0xc0, !PT ;  /* 0x000000065a5a7812 */ /* 0x000fc400078ec0ff */
[----:B------:R-:W-:Y:S01]  /*aba0*/  P2R R58, PR, RZ, 0x4 ;  /* 0x00000004ff3a7803 */ /* 0x000fe20000000000 */
[----:B------:R-:W-:Y:S02]  /*abb0*/  IMAD.IADD R128, R5, 0x1, R62 ;  /* 0x0000000105807824 */ /* 0x000fe400078e023e */
[----:B------:R-:W-:Y:S02]  /*abc0*/  IMAD.IADD R62, R62, 0x1, R59 ;  /* 0x000000013e3e7824 */ /* 0x000fe400078e023b */
[----:B------:R-:W-:Y:S02]  /*abd0*/  IMAD R135, R57, 0x80, R90 ;  /* 0x0000008039877824 */ /* 0x000fe400078e025a */
[----:B------:R-:W-:Y:S01]  /*abe0*/  @!P2 IADD3 R10, P0, PT, R8, R65, RZ ;  /* 0x00000041080aa210 */ /* 0x000fe20007f1e0ff */
[----:B------:R-:W-:Y:S01]  /*abf0*/  @!PT LDS RZ, [RZ] ;  /* 0x00000000fffff984 */ /* 0x000fe20000000800 */
[----:B------:R-:W-:Y:S01]  /*ac00*/  @!PT LDS RZ, [RZ] ;  /* 0x00000000fffff984 */ /* 0x000fe20000000800 */
[----:B------:R-:W-:Y:S01]  /*ac10*/  @!PT LDS RZ, [RZ] ;  /* 0x00000000fffff984 */ /* 0x000fe20000000800 */
[----:B------:R-:W-:Y:S01]  /*ac20*/  @!P2 LDGSTS.E.BYPASS.LTC128B.128 [R121+0x3000], desc[UR6][R114.64] ;  /* 0x030000007279afae */ /* 0x000fe2000b981a06 */
[----:B------:R-:W-:-:S03]  /*ac30*/  VIADD R71, R135, 0xffffff00 ;  /* 0xffffff0087477836 */ /* 0x000fc60000000000 */
[----:B------:R-:W-:Y:S01]  /*ac40*/  @!P2 IMAD.X R11, R9, 0x1, R66, P0 ;  /* 0x00000001090ba824 */ /* 0x000fe200000e0642 */
[----:B------:R-:W-:Y:S01]  /*ac50*/  @P2 STS.128 [R121+0x3000], RZ ;  /* 0x003000ff79002388 */ /* 0x000fe20000000c00 */
[C---:B------:R-:W-:Y:S02]  /*ac60*/  ISETP.GE.AND P3, PT, R71.reuse, R0, PT ;  /* 0x000000004700720c */ /* 0x040fe40003f66270 */
[----:B------:R-:W-:Y:S01]  /*ac70*/  ISETP.GE.AND P0, PT, R71, R56, PT ;  /* 0x000000384700720c */ /* 0x000fe20003f06270 */
[----:B------:R-:W-:Y:S01]  /*ac80*/  @!PT LDS RZ, [RZ] ;  /* 0x00000000fffff984 */ /* 0x000fe20000000800 */
[----:B------:R-:W-:Y:S01]  /*ac90*/  @!PT LDS RZ, [RZ] ;  /* 0x00000000fffff984 */ /* 0x000fe20000000800 */
[----:B------:R-:W-:Y:S01]  /*aca0*/  @!PT LDS RZ, [RZ] ;  /* 0x00000000fffff984 */ /* 0x000fe20000000800 */
[----:B------:R-:W-:Y:S01]  /*acb0*/  @!P2 LDGSTS.E.BYPASS.LTC128B.128 [R121+0x3800], desc[UR6][R6.64] ;  /* 0x038000000679afae */ /* 0x000fe2000b981a06 */
[----:B------:R-:W-:-:S03]  /*acc0*/  I2FP.F32.U32 R68, R71 ;  /* 0x0000004700447245 */ /* 0x000fc60000201000 */
        /* <DEDUP_REMOVED lines=29> */
[----:B------:R3:W2:Y:S04]  /*aea0*/  LDSM.16.M88.4 R124, [R59+0x2c00] ;  /* 0x002c00003b7c783b */ /* 0x0006a80000000200 */
[----:B------:R-:W0:Y:S01]  /*aeb0*/  LDGDEPBAR ;  /* 0x00000000000079af */ /* 0x000e220000000000 */
[C---:B------:R-:W-:Y:S08]  /*aec0*/  HMMA.16816.F32 R48, R128.reuse, R24, R48 ;  /* 0x000000188030723c */ /* 0x040ff00000001830 */
[----:B------:R-:W-:Y:S08]  /*aed0*/  HMMA.16816.F32 R44, R128, R26, R44 ;  /* 0x0000001a802c723c */ /* 0x000ff0000000182c */
[----:B------:R-:W-:Y:S01]  /*aee0*/  HMMA.16816.F32 R24, R52, R20, RZ ;  /* 0x000000143418723c */ /* 0x000fe200000018ff */
[----:B---3--:R-:W-:Y:S01]  /*aef0*/  I2FP.F32.U32 R59, R71 ;  /* 0x00000047003b7245 */ /* 0x008fe20000201000 */
[----:B------:R-:W-:-:S02]  /*af00*/  VIADD R71, R135, 0xffffff08 ;  /* 0xffffff0887477836 */ /* 0x000fc40000000000 */
[C---:B------:R-:W-:Y:S02]  /*af10*/  FFMA.FTZ R50, R87.reuse, R68, R50 ;  /* 0x0000004457327223 */ /* 0x040fe40000010032 */
[----:B------:R-:W-:Y:S01]  /*af20*/  FFMA.FTZ R48, R87, R59, R48 ;  /* 0x0000003b57307223 */ /* 0x000fe20000010030 */
[----:B------:R-:W-:Y:S01]  /*af30*/  VIADD R59, R135, 0xffffff01 ;  /* 0xffffff01873b7836 */ /* 0x000fe20000000000 */
[C---:B------:R-:W-:Y:S01]  /*af40*/  HMMA.16816.F32 R20, R52.reuse, R22, RZ ;  /* 0x000000163414723c */ /* 0x040fe200000018ff */
[C---:B------:R-:W-:Y:S02]  /*af50*/  ISETP.GE.AND P2, PT, R71.reuse, R0, PT ;  /* 0x000000004700720c */ /* 0x040fe40003f46270 */
[----:B------:R-:W-:Y:S02]  /*af60*/  ISETP.GE.AND P6, PT, R71, R56, PT ;  /* 0x000000384700720c */ /* 0x000fe40003fc6270 */
[C---:B------:R-:W-:Y:S02]  /*af70*/  ISETP.GE.AND P1, PT, R59.reuse, R0, PT ;  /* 0x000000003b00720c */ /* 0x040fe40003f26270 */
[----:B------:R-:W-:Y:S01]  /*af80*/  ISETP.GE.AND P4, PT, R59, R56, PT ;  /* 0x000000383b00720c */ /* 0x000fe20003f86270 */
[----:B------:R-:W-:Y:S01]  /*af90*/  HMMA.16816.F32 R36, R52, R38, RZ ;  /* 0x000000263424723c */ /* 0x000fe200000018ff */
[----:B------:R-:W-:-:S07]  /*afa0*/  FSEL R162, R50, -INF , !P0 ;  /* 0xff80000032a27808 */ /* 0x000fce0004000000 */
[C---:B-1----:R-:W-:Y:S08]  /*afb0*/  HMMA.16816.F32 R24, R128.reuse, R8, R24 ;  /* 0x000000088018723c */ /* 0x042ff00000001818 */
[----:B------:R-:W-:Y:S08]  /*afc0*/  HMMA.16816.F32 R20, R128, R10, R20 ;  /* 0x0000000a8014723c */ /* 0x000ff00000001814 */
[C---:B----4-:R-:W-:Y:S08]  /*afd0*/  HMMA.16816.F32 R8, R52.reuse, R4, RZ ;  /* 0x000000043408723c */ /* 0x050ff000000018ff */
[C---:B------:R-:W-:Y:S08]  /*afe0*/  HMMA.16816.F32 R4, R52.reuse, R6, RZ ;  /* 0x000000063404723c */ /* 0x040ff000000018ff */
[----:B-----5:R-:W-:Y:S08]  /*aff0*/  HMMA.16816.F32 R32, R52, R28, RZ ;  /* 0x0000001c3420723c */ /* 0x020ff000000018ff */
[C---:B------:R-:W-:Y:S08]  /*b000*/  HMMA.16816.F32 R40, R128.reuse, R16, R40 ;  /* 0x000000108028723c */ /* 0x040ff00000001828 */
[----:B------:R-:W-:Y:S08]  /*b010*/  HMMA.16816.F32 R36, R128, R18, R36 ;  /* 0x000000128024723c */ /* 0x000ff00000001824 */
[C---:B------:R-:W-:Y:S08]  /*b020*/  HMMA.16816.F32 R28, R52.reuse, R30, RZ ;  /* 0x0000001e341c723c */ /* 0x040ff000000018ff */
[C---:B------:R-:W-:Y:S08]  /*b030*/  HMMA.16816.F32 R16, R52.reuse, R12, RZ ;  /* 0x0000000c3410723c */ /* 0x040ff000000018ff */
[----:B------:R-:W-:Y:S08]  /*b040*/  HMMA.16816.F32 R12, R52, R14, RZ ;  /* 0x0000000e340c723c */ /* 0x000ff000000018ff */
[C---:B--2---:R-:W-:Y:S08]  /*b050*/  HMMA.16816.F32 R8, R128.reuse, R80, R8 ;  /* 0x000000508008723c */ /* 0x044ff00000001808 */
[C---:B------:R-:W-:Y:S01]  /*b060*/  HMMA.16816.F32 R4, R128.reuse, R82, R4 ;  /* 0x000000528004723c */ /* 0x040fe20000001804 */
[----:B------:R-:W1:Y:S07]  /*b070*/  LDSM.16.M88.4 R80, [R62+0x2c00] ;  /* 0x002c00003e50783b */ /* 0x000e6e0000000200 */
[C---:B------:R-:W-:Y:S08]  /*b080*/  HMMA.16816.F32 R32, R128.reuse, R76, R32 ;  /* 0x0000004c8020723c */ /* 0x040ff00000001820 */
[C---:B------:R-:W-:Y:S08]  /*b090*/  HMMA.16816.F32 R28, R128.reuse, R78, R28 ;  /* 0x0000004e801c723c */ /* 0x040ff0000000181c */
[C---:B------:R-:W-:Y:S08]  /*b0a0*/  HMMA.16816.F32 R16, R128.reuse, R64, R16 ;  /* 0x000000408010723c */ /* 0x040ff00000001810 */
[----:B------:R-:W-:Y:S08]  /*b0b0*/  HMMA.16816.F32 R12, R128, R66, R12 ;  /* 0x00000042800c723c */ /* 0x000ff0000000180c */
[C---:B------:R-:W-:Y:S08]  /*b0c0*/  HMMA.16816.F32 R76, R52.reuse, R72, RZ ;  /* 0x00000048344c723c */ /* 0x040ff000000018ff */
[C---:B------:R-:W-:Y:S08]  /*b0d0*/  HMMA.16816.F32 R72, R52.reuse, R74, RZ ;  /* 0x0000004a3448723c */ /* 0x040ff000000018ff */
[C---:B------:R-:W-:Y:S08]  /*b0e0*/  HMMA.16816.F32 R64, R52.reuse, R124, RZ ;  /* 0x0000007c3440723c */ /* 0x040ff000000018ff */
[----:B------:R-:W-:Y:S01]  /*b0f0*/  HMMA.16816.F32 R52, R52, R126, RZ ;  /* 0x0000007e3434723c */ /* 0x000fe200000018ff */
[----:B------:R2:W3:Y:S01]  /*b100*/  LDSM.16.M88.4 R124, [R62+0x2800] ;  /* 0x002800003e7c783b */ /* 0x0004e20000000200 */
[----:B------:R-:W-:-:S10]  /*b110*/  DEPBAR.LE SB0, 0x0 ;  /* 0x000080000000791a */ /* 0x000fd40000000000 */
[C---:B-1----:R-:W-:Y:S08]  /*b120*/  HMMA.16816.F32 R64, R128.reuse, R80, R64 ;  /* 0x000000508040723c */ /* 0x042ff00000001840 */
[----:B------:R-:W-:Y:S01]  /*b130*/  HMMA.16816.F32 R52, R128, R82, R52 ;  /* 0x000000528034723c */ /* 0x000fe20000001834 */
[----:B------:R-:W-:Y:S02]  /*b140*/  FSEL R83, R48, -INF , !P3 ;  /* 0xff80000030537808 */ /* 0x000fe40005800000 */
[----:B--2---:R-:W-:-:S02]  /*b150*/  I2FP.F32.U32 R62, R59 ;  /* 0x0000003b003e7245 */ /* 0x004fc40000201000 */
[-C--:B------:R-:W-:Y:S02]  /*b160*/  I2FP.F32.U32 R59, R71.reuse ;  /* 0x00000047003b7245 */ /* 0x080fe40000201000 */
[----:B------:R-:W-:Y:S01]  /*b170*/  I2FP.F32.U32 R71, R71 ;  /* 0x0000004700477245 */ /* 0x000fe20000201000 */
[CC--:B------:R-:W-:Y:S01]  /*b180*/  FFMA.FTZ R49, R87.reuse, R62.reuse, R49 ;  /* 0x0000003e57317223 */ /* 0x0c0fe20000010031 */
[C---:B------:R-:W-:Y:S01]  /*b190*/  FFMA.FTZ R51, R87.reuse, R62, R51 ;  /* 0x0000003e57337223 */ /* 0x040fe20000010033 */
[----:B------:R-:W-:Y:S01]  /*b1a0*/  FFMA.FTZ R44, R87, R59, R44 ;  /* 0x0000003b572c7223 */ /* 0x000fe2000001002c */
[----:B------:R-:W-:Y:S02]  /*b1b0*/  VIADD R59, R135, 0xffffff09 ;  /* 0xffffff09873b7836 */ /* 0x000fe40000000000 */
[----:B------:R-:W-:Y:S02]  /*b1c0*/  FFMA.FTZ R46, R87, R71, R46 ;  /* 0x00000047572e7223 */ /* 0x000fe4000001002e */
[----:B------:R-:W-:-:S02]  /*b1d0*/  FSEL R133, R44, -INF , !P2 ;  /* 0xff8000002c857808 */ /* 0x000fc40005000000 */
[----:B------:R-:W-:Y:S01]  /*b1e0*/  I2FP.F32.U32 R48, R59 ;  /* 0x0000003b00307245 */ /* 0x000fe20000201000 */
[----:B------:R-:W-:Y:S01]  /*b1f0*/  BAR.SYNC.DEFER_BLOCKING 0x0 ;  /* 0x0000000000007b1d */ /* 0x000fe20000010000 */
[C---:B------:R-:W-:Y:S01]  /*b200*/  ISETP.GE.AND P5, PT, R59.reuse, R0, PT ;  /* 0x000000003b00720c */ /* 0x040fe20003fa6270 */
[C---:B---3--:R-:W-:Y:S01]  /*b210*/  HMMA.16816.F32 R76, R128.reuse, R124, R76 ;  /* 0x0000007c804c723c */ /* 0x048fe2000000184c */
[----:B------:R-:W-:Y:S01]  /*b220*/  ISETP.GE.AND P0, PT, R59, R56, PT ;  /* 0x000000383b00720c */ /* 0x000fe20003f06270 */
[-C--:B------:R-:W-:Y:S01]  /*b230*/  FFMA.FTZ R81, R87, R48.reuse, R45 ;  /* 0x0000003057517223 */ /* 0x080fe2000001002d */
[----:B------:R-:W-:Y:S02]  /*b240*/  VIADD R45, R135, 0xffffff21 ;  /* 0xffffff21872d7836 */ /* 0x000fe40000000000 */
[----:B------:R-:W-:Y:S01]  /*b250*/  FFMA.FTZ R47, R87, R48, R47 ;  /* 0x00000030572f7223 */ /* 0x000fe2000001002f */
[----:B------:R-:W-:Y:S02]  /*b260*/  FSEL R125, R51, -INF , !P4 ;  /* 0xff800000337d7808 */ /* 0x000fe40006000000 */
[----:B------:R-:W-:Y:S01]  /*b270*/  FSEL R81, R81, -INF , !P5 ;  /* 0xff80000051517808 */ /* 0x000fe20006800000 */
[----:B------:R-:W-:Y:S01]  /*b280*/  HMMA.16816.F32 R72, R128, R126, R72 ;  /* 0x0000007e8048723c */ /* 0x000fe20000001848 */
[----:B------:R-:W-:-:S02]  /*b290*/  I2FP.F32.U32 R154, R45 ;  /* 0x0000002d009a7245 */ /* 0x000fc40000201000 */
[----:B------:R-:W-:Y:S02]  /*b2a0*/  FSEL R131, R49, -INF , !P1 ;  /* 0xff80000031837808 */ /* 0x000fe40004800000 */
[----:B------:R-:W-:Y:S01]  /*b2b0*/  ISETP.GE.AND P1, PT, R45, R0, PT ;  /* 0x000000002d00720c */ /* 0x000fe20003f26270 */
[----:B------:R-:W-:Y:S01]  /*b2c0*/  FFMA.FTZ R154, R87, R154, R33 ;  /* 0x0000009a579a7223 */ /* 0x000fe20000010021 */
[----:B------:R-:W-:Y:S01]  /*b2d0*/  VIADD R33, R135, 0xffffff28 ;  /* 0xffffff2887217836 */ /* 0x000fe20000000000 */
[----:B------:R-:W-:Y:S02]  /*b2e0*/  ISETP.GE.AND P3, PT, R45, R56, PT ;  /* 0x000000382d00720c */ /* 0x000fe40003f66270 */
[----:B------:R-:W-:Y:S02]  /*b2f0*/  I2FP.F32.U32 R44, R45 ;  /* 0x0000002d002c7245 */ /* 0x000fe40000201000 */
[----:B------:R-:W-:Y:S02]  /*b300*/  FSEL R129, R46, -INF , !P6 ;  /* 0xff8000002e817808 */ /* 0x000fe40007000000 */
[----:B------:R-:W-:Y:S01]  /*b310*/  I2FP.F32.U32 R45, R33 ;  /* 0x00000021002d7245 */ /* 0x000fe20000201000 */
[----:B------:R-:W-:Y:S01]  /*b320*/  FFMA.FTZ R35, R87, R44, R35 ;  /* 0x0000002c57237223 */ /* 0x000fe20000010023 */
[----:B------:R-:W-:-:S02]  /*b330*/  ISETP.GE.AND P6, PT, R33, R0, PT ;  /* 0x000000002100720c */ /* 0x000fc40003fc6270 */
[----:B------:R-:W-:Y:S01]  /*b340*/  ISETP.GE.AND P5, PT, R33, R56, PT ;  /* 0x000000382100720c */ /* 0x000fe20003fa6270 */
[----:B------:R-:W-:Y:S01]  /*b350*/  FFMA.FTZ R28, R87, R45, R28 ;  /* 0x0000002d571c7223 */ /* 0x000fe2000001001c */
[----:B------:R-:W-:Y:S01]  /*b360*/  I2FP.F32.U32 R33, R33 ;  /* 0x0000002100217245 */ /* 0x000fe20000201000 */
[----:B------:R-:W-:Y:S01]  /*b370*/  VIADD R45, R135, 0xffffff29 ;  /* 0xffffff29872d7836 */ /* 0x000fe20000000000 */
[----:B------:R-:W-:Y:S02]  /*b380*/  FSEL R127, R47, -INF , !P0 ;  /* 0xff8000002f7f7808 */ /* 0x000fe40004000000 */
[----:B------:R-:W-:Y:S01]  /*b390*/  FSEL R148, R35, -INF , !P3 ;  /* 0xff80000023947808 */ /* 0x000fe20005800000 */
[----:B------:R-:W-:Y:S01]  /*b3a0*/  FFMA.FTZ R30, R87, R33, R30 ;  /* 0x00000021571e7223 */ /* 0x000fe2000001001e */
[----:B------:R-:W-:Y:S01]  /*b3b0*/  VIADD R33, R135, 0xffffff31 ;  /* 0xffffff3187217836 */ /* 0x000fe20000000000 */
[----:B------:R-:W-:Y:S02]  /*b3c0*/  FSEL R156, R28, -INF , !P6 ;  /* 0xff8000001c9c7808 */ /* 0x000fe40007000000 */
[----:B------:R-:W-:-:S02]  /*b3d0*/  I2FP.F32.U32 R44, R45 ;  /* 0x0000002d002c7245 */ /* 0x000fc40000201000 */
[-C--:B------:R-:W-:Y:S02]  /*b3e0*/  I2FP.F32.U32 R142, R33.reuse ;  /* 0x00000021008e7245 */ /* 0x080fe40000201000 */
[----:B------:R-:W-:Y:S01]  /*b3f0*/  ISETP.GE.AND P3, PT, R33, R0, PT ;  /* 0x000000002100720c */ /* 0x000fe20003f66270 */
[----:B------:R-:W-:Y:S01]  /*b400*/  FFMA.FTZ R29, R87, R44, R29 ;  /* 0x0000002c571d7223 */ /* 0x000fe2000001001d */
[----:B------:R-:W-:Y:S01]  /*b410*/  ISETP.GE.AND P0, PT, R33, R56, PT ;  /* 0x000000382100720c */ /* 0x000fe20003f06270 */
[----:B------:R-:W-:Y:S01]  /*b420*/  FFMA.FTZ R142, R87, R142, R25 ;  /* 0x0000008e578e7223 */ /* 0x000fe20000010019 */
[----:B------:R-:W-:Y:S01]  /*b430*/  VIADD R25, R135, 0xffffff38 ;  /* 0xffffff3887197836 */ /* 0x000fe20000000000 */
[----:B------:R-:W-:Y:S01]  /*b440*/  I2FP.F32.U32 R136, R33 ;  /* 0x0000002100887245 */ /* 0x000fe20000201000 */
[C---:B------:R-:W-:Y:S01]  /*b450*/  FFMA.FTZ R31, R87.reuse, R44, R31 ;  /* 0x0000002c571f7223 */ /* 0x040fe2000001001f */
[----:B------:R-:W-:Y:S02]  /*b460*/  FSEL R150, R30, -INF , !P5 ;  /* 0xff8000001e967808 */ /* 0x000fe40006800000 */
[----:B------:R-:W-:Y:S01]  /*b470*/  I2FP.F32.U32 R33, R25 ;  /* 0x0000001900217245 */ /* 0x000fe20000201000 */
[----:B------:R-:W-:Y:S01]  /*b480*/  FFMA.FTZ R136, R87, R136, R27 ;  /* 0x0000008857887223 */ /* 0x000fe2000001001b */
[----:B------:R-:W-:Y:S01]  /*b490*/  ISETP.GE.AND P6, PT, R25, R0, PT ;  /* 0x000000001900720c */ /* 0x000fe20003fc6270 */
[----:B------:R-:W-:Y:S01]  /*b4a0*/  VIADD R27, R135, 0xffffff39 ;  /* 0xffffff39871b7836 */ /* 0x000fe20000000000 */
[----:B------:R-:W-:Y:S01]  /*b4b0*/  ISETP.GE.AND P5, PT, R25, R56, PT ;  /* 0x000000381900720c */ /* 0x000fe20003fa6270 */
[----:B------:R-:W-:Y:S01]  /*b4c0*/  FFMA.FTZ R20, R87, R33, R20 ;  /* 0x0000002157147223 */ /* 0x000fe20000010014 */
[----:B------:R-:W-:-:S02]  /*b4d0*/  I2FP.F32.U32 R25, R25 ;  /* 0x0000001900197245 */ /* 0x000fc40000201000 */
[----:B------:R-:W-:Y:S02]  /*b4e0*/  FSEL R154, R154, -INF , !P1 ;  /* 0xff8000009a9a7808 */ /* 0x000fe40004800000 */
[----:B------:R-:W-:Y:S01]  /*b4f0*/  ISETP.GE.AND P4, PT, R45, R0, PT ;  /* 0x000000002d00720c */ /* 0x000fe20003f86270 */
[----:B------:R-:W-:Y:S01]  /*b500*/  FFMA.FTZ R22, R87, R25, R22 ;  /* 0x0000001957167223 */ /* 0x000fe20000010016 */
[----:B------:R-:W-:Y:S01]  /*b510*/  ISETP.GE.AND P1, PT, R45, R56, PT ;  /* 0x000000382d00720c */ /* 0x000fe20003f26270 */
[----:B------:R-:W-:Y:S01]  /*b520*/  VIADD R25, R135, 0xffffff40 ;  /* 0xffffff4087197836 */ /* 0x000fe20000000000 */
[----:B------:R-:W-:Y:S02]  /*b530*/  FSEL R158, R29, -INF , !P4 ;  /* 0xff8000001d9e7808 */ /* 0x000fe40006000000 */
[----:B------:R-:W-:Y:S02]  /*b540*/  FSEL R152, R31, -INF , !P1 ;  /* 0xff8000001f987808 */ /* 0x000fe40004800000 */
[----:B------:R-:W-:-:S02]  /*b550*/  I2FP.F32.U32 R28, R27 ;  /* 0x0000001b001c7245 */ /* 0x000fc40000201000 */
[----:B------:R-:W-:Y:S02]  /*b560*/  ISETP.GE.AND P1, PT, R27, R0, PT ;  /* 0x000000001b00720c */ /* 0x000fe40003f26270 */
[----:B------:R-:W-:Y:S01]  /*b570*/  FSEL R142, R142, -INF , !P3 ;  /* 0xff8000008e8e7808 */ /* 0x000fe20005800000 */
[----:B------:R-:W-:Y:S01]  /*b580*/  FFMA.FTZ R21, R87, R28, R21 ;  /* 0x0000001c57157223 */ /* 0x000fe20000010015 */
[----:B------:R-:W-:Y:S01]  /*b590*/  ISETP.GE.AND P4, PT, R27, R56, PT ;  /* 0x000000381b00720c */ /* 0x000fe20003f86270 */
[----:B------:R-:W-:Y:S01]  /*b5a0*/  FFMA.FTZ R23, R87, R28, R23 ;  /* 0x0000001c57177223 */ /* 0x000fe20000010017 */
[----:B------:R-:W-:Y:S02]  /*b5b0*/  FSEL R136, R136, -INF , !P0 ;  /* 0xff80000088887808 */ /* 0x000fe40004000000 */
[----:B------:R-:W-:Y:S02]  /*b5c0*/  I2FP.F32.U32 R27, R25 ;  /* 0x00000019001b7245 */ /* 0x000fe40000201000 */
        /* <DEDUP_REMOVED lines=9> */
[----:B------:R-:W-:Y:S02]  /*b660*/  I2FP.F32.U32 R20, R27 ;  /* 0x0000001b00147245 */ /* 0x000fe40000201000 */
[----:B------:R-:W-:-:S02]  /*b670*/  FSEL R128, R16, -INF , !P0 ;  /* 0xff80000010807808 */ /* 0x000fc40004000000 */
[----:B------:R-:W-:Y:S01]  /*b680*/  I2FP.F32.U32 R21, R25 ;  /* 0x0000001900157245 */ /* 0x000fe20000201000 */
[----:B------:R-:W-:Y:S01]  /*b690*/  FFMA.FTZ R17, R87, R20, R17 ;  /* 0x0000001457117223 */ /* 0x000fe20000010011 */
[----:B------:R-:W-:Y:S01]  /*b6a0*/  ISETP.GE.AND P6, PT, R25, R0, PT ;  /* 0x000000001900720c */ /* 0x000fe20003fc6270 */
[----:B------:R-:W-:Y:S01]  /*b6b0*/  FFMA.FTZ R19, R87, R20, R19 ;  /* 0x0000001457137223 */ /* 0x000fe20000010013 */
[----:B------:R-:W-:Y:S01]  /*b6c0*/  ISETP.GE.AND P0, PT, R25, R56, PT ;  /* 0x000000381900720c */ /* 0x000fe20003f06270 */
[----:B------:R-:W-:Y:S01]  /*b6d0*/  FFMA.FTZ R12, R87, R21, R12 ;  /* 0x00000015570c7223 */ /* 0x000fe2000001000c */
[----:B------:R-:W-:Y:S01]  /*b6e0*/  VIADD R21, R135, 0xffffff49 ;  /* 0xffffff4987157836 */ /* 0x000fe20000000000 */
[----:B------:R-:W-:Y:S02]  /*b6f0*/  I2FP.F32.U32 R25, R25 ;  /* 0x0000001900197245 */ /* 0x000fe40000201000 */
[----:B------:R-:W-:Y:S02]  /*b700*/  FSEL R59, R18, -INF , !P3 ;  /* 0xff800000123b7808 */ /* 0x000fe40005800000 */
[----:B------:R-:W-:Y:S01]  /*b710*/  ISETP.GE.AND P2, PT, R27, R0, PT ;  /* 0x000000001b00720c */ /* 0x000fe20003f46270 */
[----:B------:R-:W-:Y:S01]  /*b720*/  FFMA.FTZ R14, R87, R25, R14 ;  /* 0x00000019570e7223 */ /* 0x000fe2000001000e */
[----:B------:R-:W-:-:S02]  /*b730*/  I2FP.F32.U32 R18, R21 ;  /* 0x0000001500127245 */ /* 0x000fc40000201000 */
[----:B------:R-:W-:Y:S01]  /*b740*/  FSEL R62, R17, -INF , !P2 ;  /* 0xff800000113e7808 */ /* 0x000fe20005000000 */
[----:B------:R-:W-:Y:S01]  /*b750*/  VIADD R17, R135, 0xffffff78 ;  /* 0xffffff7887117836 */ /* 0x000fe20000000000 */
[----:B------:R-:W-:Y:S01]  /*b760*/  FSEL R138, R22, -INF , !P5 ;  /* 0xff800000168a7808 */ /* 0x000fe20006800000 */
[----:B------:R-:W-:Y:S01]  /*b770*/  FFMA.FTZ R13, R87, R18, R13 ;  /* 0x00000012570d7223 */ /* 0x000fe2000001000d */
[----:B------:R-:W-:Y:S02]  /*b780*/  ISETP.GE.AND P1, PT, R27, R56, PT ;  /* 0x000000381b00720c */ /* 0x000fe40003f26270 */
[----:B------:R-:W-:Y:S02]  /*b790*/  ISETP.GE.AND P5, PT, R21, R0, PT ;  /* 0x000000001500720c */ /* 0x000fe40003fa6270 */
[----:B------:R-:W-:Y:S02]  /*b7a0*/  I2FP.F32.U32 R16, R21 ;  /* 0x0000001500107245 */ /* 0x000fe40000201000 */
[----:B------:R-:W-:-:S02]  /*b7b0*/  FSEL R80, R19, -INF , !P1 ;  /* 0xff80000013507808 */ /* 0x000fc40004800000 */
[----:B------:R-:W-:Y:S01]  /*b7c0*/  FSEL R68, R14, -INF , !P0 ;  /* 0xff8000000e447808 */ /* 0x000fe20004000000 */
[----:B------:R-:W-:Y:S01]  /*b7d0*/  FFMA.FTZ R15, R87, R16, R15 ;  /* 0x00000010570f7223 */ /* 0x000fe2000001000f */
[----:B------:R-:W-:Y:S02]  /*b7e0*/  ISETP.GE.AND P1, PT, R17, R0, PT ;  /* 0x000000001100720c */ /* 0x000fe40003f26270 */
[----:B------:R-:W-:Y:S01]  /*b7f0*/  FSEL R82, R13, -INF , !P5 ;  /* 0xff8000000d527808 */ /* 0x000fe20006800000 */
[----:B------:R-:W-:Y:S01]  /*b800*/  VIADD R13, R135, 0xffffff10 ;  /* 0xffffff10870d7836 */ /* 0x000fe20000000000 */
[-C--:B------:R-:W-:Y:S02]  /*b810*/  ISETP.GE.AND P0, PT, R17, R56.reuse, PT ;  /* 0x000000381100720c */ /* 0x080fe40003f06270 */
[----:B------:R-:W-:Y:S01]  /*b820*/  ISETP.GE.AND P2, PT, R21, R56, PT ;  /* 0x000000381500720c */ /* 0x000fe20003f46270 */
[----:B------:R-:W-:Y:S01]  /*b830*/  VIADD R21, R135, 0xffffff50 ;  /* 0xffffff5087157836 */ /* 0x000fe20000000000 */
[----:B------:R-:W-:-:S02]  /*b840*/  I2FP.F32.U32 R17, R17 ;  /* 0x0000001100117245 */ /* 0x000fc40000201000 */
[----:B------:R-:W-:Y:S02]  /*b850*/  FSEL R92, R12, -INF , !P6 ;  /* 0xff8000000c5c7808 */ /* 0x000fe40007000000 */
[----:B------:R-:W-:Y:S01]  /*b860*/  FSEL R140, R23, -INF , !P4 ;  /* 0xff800000178c7808 */ /* 0x000fe20006000000 */
[CC--:B------:R-:W-:Y:S01]  /*b870*/  FFMA.FTZ R33, R87.reuse, R17.reuse, R52 ;  /* 0x0000001157217223 */ /* 0x0c0fe20000010034 */
[----:B------:R-:W-:Y:S01]  /*b880*/  FFMA.FTZ R35, R87, R17, R54 ;  /* 0x0000001157237223 */ /* 0x000fe20000010036 */
[----:B------:R-:W-:Y:S01]  /*b890*/  ISETP.GE.AND P6, PT, R13, R0, PT ;  /* 0x000000000d00720c */ /* 0x000fe20003fc6270 */
[----:B------:R-:W-:Y:S01]  /*b8a0*/  VIADD R17, R135, 0xffffff11 ;  /* 0xffffff1187117836 */ /* 0x000fe20000000000 */
[----:B------:R-:W-:Y:S02]  /*b8b0*/  ISETP.GE.AND P5, PT, R13, R56, PT ;  /* 0x000000380d00720c */ /* 0x000fe40003fa6270 */
[C---:B------:R-:W-:Y:S02]  /*b8c0*/  ISETP.GE.AND P4, PT, R21.reuse, R0, PT ;  /* 0x000000001500720c */ /* 0x040fe40003f86270 */
[----:B------:R-:W-:-:S02]  /*b8d0*/  ISETP.GE.AND P3, PT, R21, R56, PT ;  /* 0x000000381500720c */ /* 0x000fc40003f66270 */
[----:B------:R-:W-:Y:S02]  /*b8e0*/  I2FP.F32.U32 R12, R21 ;  /* 0x00000015000c7245 */ /* 0x000fe40000201000 */
[----:B------:R-:W-:Y:S01]  /*b8f0*/  FSEL R130, R15, -INF , !P2 ;  /* 0xff8000000f827808 */ /* 0x000fe20005000000 */
[----:B------:R-:W-:Y:S01]  /*b900*/  VIADD R15, R135, 0xffffff18 ;  /* 0xffffff18870f7836 */ /* 0x000fe20000000000 */
[----:B------:R-:W-:Y:S01]  /*b910*/  I2FP.F32.U32 R13, R13 ;  /* 0x0000000d000d7245 */ /* 0x000fe20000201000 */
[C---:B------:R-:W-:Y:S01]  /*b920*/  FFMA.FTZ R8, R87.reuse, R12, R8 ;  /* 0x0000000c57087223 */ /* 0x040fe20000010008 */
[----:B------:R-:W-:Y:S02]  /*b930*/  I2FP.F32.U32 R21, R21 ;  /* 0x0000001500157245 */ /* 0x000fe40000201000 */
[----:B------:R-:W-:Y:S01]  /*b940*/  I2FP.F32.U32 R30, R17 ;  /* 0x00000011001e7245 */ /* 0x000fe20000201000 */
[CC--:B------:R-:W-:Y:S01]  /*b950*/  FFMA.FTZ R27, R87.reuse, R13.reuse, R40 ;  /* 0x0000000d571b7223 */ /* 0x0c0fe20000010028 */
[C---:B------:R-:W-:Y:S01]  /*b960*/  FFMA.FTZ R29, R87.reuse, R13, R42 ;  /* 0x0000000d571d7223 */ /* 0x040fe2000001002a */
[----:B------:R-:W-:Y:S01]  /*b970*/  FFMA.FTZ R10, R87, R21, R10 ;  /* 0x00000015570a7223 */ /* 0x000fe2000001000a */
[----:B------:R-:W-:Y:S01]  /*b980*/  VIADD R13, R135, 0xffffff19 ;  /* 0xffffff19870d7836 */ /* 0x000fe20000000000 */
[----:B------:R-:W-:Y:S01]  /*b990*/  I2FP.F32.U32 R28, R15 ;  /* 0x0000000f001c7245 */ /* 0x000fe20000201000 */
[CC--:B------:R-:W-:Y:S01]  /*b9a0*/  FFMA.FTZ R25, R87.reuse, R30.reuse, R41 ;  /* 0x0000001e57197223 */ /* 0x0c0fe20000010029 */
[----:B------:R-:W-:Y:S01]  /*b9b0*/  FSEL R46, R8, -INF , !P4 ;  /* 0xff800000082e7808 */ /* 0x000fe20006000000 */
[----:B------:R-:W-:Y:S01]  /*b9c0*/  FFMA.FTZ R30, R87, R30, R43 ;  /* 0x0000001e571e7223 */ /* 0x000fe2000001002b */
[----:B------:R-:W-:Y:S01]  /*b9d0*/  FSEL R33, R33, -INF , !P1 ;  /* 0xff80000021217808 */ /* 0x000fe20004800000 */
[-C--:B------:R-:W-:Y:S01]  /*b9e0*/  FFMA.FTZ R36, R87, R28.reuse, R36 ;  /* 0x0000001c57247223 */ /* 0x080fe20000010024 */
[----:B------:R-:W-:Y:S01]  /*b9f0*/  FSEL R35, R35, -INF , !P0 ;  /* 0xff80000023237808 */ /* 0x000fe20004000000 */
[----:B------:R-:W-:Y:S01]  /*ba00*/  FFMA.FTZ R28, R87, R28, R38 ;  /* 0x0000001c571c7223 */ /* 0x000fe20000010026 */
[----:B------:R-:W-:-:S02]  /*ba10*/  FSEL R27, R27, -INF , !P6 ;  /* 0xff8000001b1b7808 */ /* 0x000fc40007000000 */
[----:B------:R-:W-:Y:S02]  /*ba20*/  FSEL R29, R29, -INF , !P5 ;  /* 0xff8000001d1d7808 */ /* 0x000fe40006800000 */
[----:B------:R-:W-:Y:S02]  /*ba30*/  FSEL R44, R10, -INF , !P3 ;  /* 0xff8000000a2c7808 */ /* 0x000fe40005800000 */
[C---:B------:R-:W-:Y:S02]  /*ba40*/  ISETP.GE.AND P1, PT, R15.reuse, R0, PT ;  /* 0x000000000f00720c */ /* 0x040fe40003f26270 */
[----:B------:R-:W-:Y:S01]  /*ba50*/  ISETP.GE.AND P0, PT, R15, R56, PT ;  /* 0x000000380f00720c */ /* 0x000fe20003f06270 */
[----:B------:R-:W-:Y:S01]  /*ba60*/  VIADD R15, R135, 0xffffff20 ;  /* 0xffffff20870f7836 */ /* 0x000fe20000000000 */
[C---:B------:R-:W-:Y:S02]  /*ba70*/  ISETP.GE.AND P6, PT, R13.reuse, R0, PT ;  /* 0x000000000d00720c */ /* 0x040fe40003fc6270 */
[----:B------:R-:W-:-:S02]  /*ba80*/  ISETP.GE.AND P5, PT, R13, R56, PT ;  /* 0x000000380d00720c */ /* 0x000fc40003fa6270 */
[----:B------:R-:W-:Y:S01]  /*ba90*/  I2FP.F32.U32 R8, R13 ;  /* 0x0000000d00087245 */ /* 0x000fe20000201000 */
[----:B------:R-:W-:Y:S01]  /*baa0*/  VIADD R13, R135, 0xffffff51 ;  /* 0xffffff51870d7836 */ /* 0x000fe20000000000 */
[C---:B------:R-:W-:Y:S02]  /*bab0*/  ISETP.GE.AND P4, PT, R17.reuse, R0, PT ;  /* 0x000000001100720c */ /* 0x040fe40003f86270 */
[----:B------:R-:W-:Y:S01]  /*bac0*/  ISETP.GE.AND P3, PT, R17, R56, PT ;  /* 0x000000381100720c */ /* 0x000fe20003f66270 */
[-C--:B------:R-:W-:Y:S01]  /*bad0*/  FFMA.FTZ R37, R87, R8.reuse, R37 ;  /* 0x0000000857257223 */ /* 0x080fe20000010025 */
[----:B------:R-:W-:Y:S01]  /*bae0*/  FSEL R25, R25, -INF , !P4 ;  /* 0xff80000019197808 */ /* 0x000fe20006000000 */
[----:B------:R-:W-:Y:S01]  /*baf0*/  FFMA.FTZ R31, R87, R8, R39 ;  /* 0x00000008571f7223 */ /* 0x000fe20000010027 */
[----:B------:R-:W-:Y:S02]  /*bb00*/  FSEL R30, R30, -INF , !P3 ;  /* 0xff8000001e1e7808 */ /* 0x000fe40005800000 */
[----:B------:R-:W-:-:S02]  /*bb10*/  ISETP.GE.AND P4, PT, R15, R0, PT ;  /* 0x000000000f00720c */ /* 0x000fc40003f86270 */
[----:B------:R-:W-:Y:S02]  /*bb20*/  FSEL R123, R36, -INF , !P1 ;  /* 0xff800000247b7808 */ /* 0x000fe40004800000 */
[----:B------:R-:W-:Y:S02]  /*bb30*/  ISETP.GE.AND P3, PT, R15, R56, PT ;  /* 0x000000380f00720c */ /* 0x000fe40003f66270 */
[----:B------:R-:W-:Y:S01]  /*bb40*/  I2FP.F32.U32 R10, R15 ;  /* 0x0000000f000a7245 */ /* 0x000fe20000201000 */
[----:B------:R-:W-:Y:S01]  /*bb50*/  VIADD R15, R135, 0xffffff58 ;  /* 0xffffff58870f7836 */ /* 0x000fe20000000000 */
[----:B------:R-:W-:Y:S02]  /*bb60*/  FSEL R28, R28, -INF , !P0 ;  /* 0xff8000001c1c7808 */ /* 0x000fe40004000000 */
[----:B------:R-:W-:Y:S01]  /*bb70*/  I2FP.F32.U32 R8, R13 ;  /* 0x0000000d00087245 */ /* 0x000fe20000201000 */
[----:B------:R-:W-:Y:S01]  /*bb80*/  FFMA.FTZ R32, R87, R10, R32 ;  /* 0x0000000a57207223 */ /* 0x000fe20000010020 */
[----:B------:R-:W-:Y:S01]  /*bb90*/  ISETP.GE.AND P1, PT, R13, R0, PT ;  /* 0x000000000d00720c */ /* 0x000fe20003f26270 */
[----:B------:R-:W-:Y:S01]  /*bba0*/  FFMA.FTZ R34, R87, R10, R34 ;  /* 0x0000000a57227223 */ /* 0x000fe20000010022 */
[----:B------:R-:W-:Y:S01]  /*bbb0*/  ISETP.GE.AND P0, PT, R13, R56, PT ;  /* 0x000000380d00720c */ /* 0x000fe20003f06270 */
[----:B------:R-:W-:-:S02]  /*bbc0*/  VIADD R13, R135, 0xffffff59 ;  /* 0xffffff59870d7836 */ /* 0x000fc40000000000 */
[CC--:B------:R-:W-:Y:S01]  /*bbd0*/  FFMA.FTZ R132, R87.reuse, R8.reuse, R9 ;  /* 0x0000000857847223 */ /* 0x0c0fe20000010009 */
[----:B------:R-:W-:Y:S01]  /*bbe0*/  FFMA.FTZ R11, R87, R8, R11 ;  /* 0x00000008570b7223 */ /* 0x000fe2000001000b */
[----:B------:R-:W-:Y:S02]  /*bbf0*/  I2FP.F32.U32 R9, R15 ;  /* 0x0000000f00097245 */ /* 0x000fe40000201000 */
[----:B------:R-:W-:Y:S02]  /*bc00*/  I2FP.F32.U32 R8, R13 ;  /* 0x0000000d00087245 */ /* 0x000fe40000201000 */
[----:B------:R-:W-:Y:S01]  /*bc10*/  FSEL R31, R31, -INF , !P5 ;  /* 0xff8000001f1f7808 */ /* 0x000fe20006800000 */
[CC--:B------:R-:W-:Y:S01]  /*bc20*/  FFMA.FTZ R4, R87.reuse, R9.reuse, R4 ;  /* 0x0000000957047223 */ /* 0x0c0fe20000010004 */
[----:B------:R-:W-:Y:S01]  /*bc30*/  FFMA.FTZ R6, R87, R9, R6 ;  /* 0x0000000957067223 */ /* 0x000fe20000010006 */
[----:B------:R-:W-:Y:S02]  /*bc40*/  VIADD R9, R135, 0xffffff60 ;  /* 0xffffff6087097836 */ /* 0x000fe40000000000 */
[----:B------:R-:W-:Y:S01]  /*bc50*/  FFMA.FTZ R126, R87, R8, R5 ;  /* 0x00000008577e7223 */ /* 0x000fe20000010005 */
[----:B------:R-:W-:Y:S01]  /*bc60*/  ISETP.GE.AND P5, PT, R15, R56, PT ;  /* 0x000000380f00720c */ /* 0x000fe20003fa6270 */
[----:B------:R-:W-:Y:S01]  /*bc70*/  VIADD R5, R135, 0xffffff61 ;  /* 0xffffff6187057836 */ /* 0x000fe20000000000 */
[----:B------:R-:W-:Y:S01]  /*bc80*/  FSEL R113, R37, -INF , !P6 ;  /* 0xff80000025717808 */ /* 0x000fe20007000000 */
[----:B------:R-:W-:Y:S01]  /*bc90*/  FFMA.FTZ R7, R87, R8, R7 ;  /* 0x0000000857077223 */ /* 0x000fe20000010007 */
[----:B------:R-:W-:-:S02]  /*bca0*/  FSEL R91, R32, -INF , !P4 ;  /* 0xff800000205b7808 */ /* 0x000fc40006000000 */
[-C--:B------:R-:W-:Y:S02]  /*bcb0*/  ISETP.GE.AND P6, PT, R15, R0.reuse, PT ;  /* 0x000000000f00720c */ /* 0x080fe40003fc6270 */
[----:B------:R-:W-:Y:S02]  /*bcc0*/  ISETP.GE.AND P4, PT, R13, R0, PT ;  /* 0x000000000d00720c */ /* 0x000fe40003f86270 */
[----:B------:R-:W-:Y:S02]  /*bcd0*/  I2FP.F32.U32 R32, R9 ;  /* 0x0000000900207245 */ /* 0x000fe40000201000 */
[----:B------:R-:W-:Y:S02]  /*bce0*/  FSEL R38, R6, -INF , !P5 ;  /* 0xff80000006267808 */ /* 0x000fe40006800000 */
[----:B------:R-:W-:Y:S01]  /*bcf0*/  FSEL R71, R34, -INF , !P3 ;  /* 0xff80000022477808 */ /* 0x000fe20005800000 */
[CC--:B------:R-:W-:Y:S01]  /*bd00*/  FFMA.FTZ R54, R87.reuse, R32.reuse, R76 ;  /* 0x0000002057367223 */ /* 0x0c0fe2000001004c */
[----:B------:R-:W-:Y:S01]  /*bd10*/  I2FP.F32.U32 R6, R5 ;  /* 0x0000000500067245 */ /* 0x000fe20000201000 */
[----:B------:R-:W-:Y:S01]  /*bd20*/  FFMA.FTZ R32, R87, R32, R78 ;  /* 0x0000002057207223 */ /* 0x000fe2000001004e */
[----:B------:R-:W-:-:S02]  /*bd30*/  ISETP.GE.AND P3, PT, R13, R56, PT ;  /* 0x000000380d00720c */ /* 0x000fc40003f66270 */
[----:B------:R-:W-:Y:S01]  /*bd40*/  FSEL R134, R4, -INF , !P6 ;  /* 0xff80000004867808 */ /* 0x000fe20007000000 */
[CC--:B------:R-:W-:Y:S01]  /*bd50*/  FFMA.FTZ R52, R87.reuse, R6.reuse, R77 ;  /* 0x0000000657347223 */ /* 0x0c0fe2000001004d */
[----:B------:R-:W-:Y:S01]  /*bd60*/  FSEL R126, R126, -INF , !P4 ;  /* 0xff8000007e7e7808 */ /* 0x000fe20006000000 */
[----:B------:R-:W-:Y:S01]  /*bd70*/  FFMA.FTZ R41, R87, R6, R79 ;  /* 0x0000000657297223 */ /* 0x000fe2000001004f */
[C---:B------:R-:W-:Y:S02]  /*bd80*/  ISETP.GE.AND P6, PT, R5.reuse, R0, PT ;  /* 0x000000000500720c */ /* 0x040fe40003fc6270 */
[-C--:B------:R-:W-:Y:S01]  /*bd90*/  ISETP.GE.AND P4, PT, R5, R56.reuse, PT ;  /* 0x000000380500720c */ /* 0x080fe20003f86270 */
[----:B------:R-:W-:Y:S01]  /*bda0*/  VIADD R5, R135, 0xffffff68 ;  /* 0xffffff6887057836 */ /* 0x000fe20000000000 */
[----:B------:R-:W-:Y:S02]  /*bdb0*/  FSEL R124, R11, -INF , !P0 ;  /* 0xff8000000b7c7808 */ /* 0x000fe40004000000 */
[----:B------:R-:W-:Y:S01]  /*bdc0*/  FSEL R36, R7, -INF , !P3 ;  /* 0xff80000007247808 */ /* 0x000fe20005800000 */
[----:B------:R-:W-:Y:S01]  /*bdd0*/  VIADD R7, R135, 0xffffff69 ;  /* 0xffffff6987077836 */ /* 0x000fe20000000000 */
[----:B------:R-:W-:-:S02]  /*bde0*/  ISETP.GE.AND P0, PT, R9, R56, PT ;  /* 0x000000380900720c */ /* 0x000fc40003f06270 */
[C---:B------:R-:W-:Y:S02]  /*bdf0*/  ISETP.GE.AND P5, PT, R5.reuse, R0, PT ;  /* 0x000000000500720c */ /* 0x040fe40003fa6270 */
[----:B------:R-:W-:Y:S02]  /*be00*/  ISETP.GE.AND P3, PT, R5, R56, PT ;  /* 0x000000380500720c */ /* 0x000fe40003f66270 */
[----:B------:R-:W-:Y:S02]  /*be10*/  I2FP.F32.U32 R5, R5 ;  /* 0x0000000500057245 */ /* 0x000fe40000201000 */
[----:B------:R-:W-:Y:S02]  /*be20*/  FSEL R32, R32, -INF , !P0 ;  /* 0xff80000020207808 */ /* 0x000fe40004000000 */
[----:B------:R-:W-:Y:S01]  /*be30*/  FSEL R52, R52, -INF , !P6 ;  /* 0xff80000034347808 */ /* 0x000fe20007000000 */
[----:B------:R-:W-:Y:S01]  /*be40*/  FFMA.FTZ R34, R87, R5, R74 ;  /* 0x0000000557227223 */ /* 0x000fe2000001004a */
[----:B------:R-:W-:-:S02]  /*be50*/  ISETP.GE.AND P0, PT, R7, R0, PT ;  /* 0x000000000700720c */ /* 0x000fc40003f06270 */
[----:B------:R-:W-:Y:S02]  /*be60*/  ISETP.GE.AND P6, PT, R7, R56, PT ;  /* 0x000000380700720c */ /* 0x000fe40003fc6270 */
[----:B------:R-:W-:Y:S01]  /*be70*/  I2FP.F32.U32 R4, R7 ;  /* 0x0000000700047245 */ /* 0x000fe20000201000 */
[----:B------:R-:W-:Y:S01]  /*be80*/  VIADD R7, R135, 0xffffff71 ;  /* 0xffffff7187077836 */ /* 0x000fe20000000000 */
[----:B------:R-:W-:Y:S01]  /*be90*/  ISETP.NE.AND P2, PT, R58, RZ, PT ;  /* 0x000000ff3a00720c */ /* 0x000fe20003f45270 */
[----:B------:R-:W-:Y:S01]  /*bea0*/  FFMA.FTZ R58, R87, R5, R72 ;  /* 0x00000005573a7223 */ /* 0x000fe20000010048 */
[----:B------:R-:W-:Y:S02]  /*beb0*/  VIADD R5, R135, 0xffffff70 ;  /* 0xffffff7087057836 */ /* 0x000fe40000000000 */
[CC--:B------:R-:W-:Y:S01]  /*bec0*/  FFMA.FTZ R42, R87.reuse, R4.reuse, R73 ;  /* 0x00000004572a7223 */ /* 0x0c0fe20000010049 */
[----:B------:R-:W-:Y:S01]  /*bed0*/  I2FP.F32.U32 R6, R7 ;  /* 0x0000000700067245 */ /* 0x000fe20000201000 */
[----:B------:R-:W-:Y:S01]  /*bee0*/  FFMA.FTZ R43, R87, R4, R75 ;  /* 0x00000004572b7223 */ /* 0x000fe2000001004b */
[----:B------:R-:W-:-:S02]  /*bef0*/  FSEL R132, R132, -INF , !P1 ;  /* 0xff80000084847808 */ /* 0x000fc40004800000 */
[----:B------:R-:W-:Y:S01]  /*bf00*/  ISETP.GE.AND P1, PT, R9, R0, PT ;  /* 0x000000000900720c */ /* 0x000fe20003f26270 */
[CC--:B------:R-:W-:Y:S01]  /*bf10*/  FFMA.FTZ R47, R87.reuse, R6.reuse, R67 ;  /* 0x00000006572f7223 */ /* 0x0c0fe20000010043 */
[----:B------:R-:W-:Y:S01]  /*bf20*/  I2FP.F32.U32 R4, R5 ;  /* 0x0000000500047245 */ /* 0x000fe20000201000 */
[C---:B------:R-:W-:Y:S01]  /*bf30*/  FFMA.FTZ R45, R87.reuse, R6, R65 ;  /* 0x00000006572d7223 */ /* 0x040fe20000010041 */
[----:B------:R-:W-:Y:S02]  /*bf40*/  FSEL R42, R42, -INF , !P0 ;  /* 0xff8000002a2a7808 */ /* 0x000fe40004000000 */
[----:B------:R-:W-:Y:S01]  /*bf50*/  FSEL R54, R54, -INF , !P1 ;  /* 0xff80000036367808 */ /* 0x000fe20004800000 */
[----:B------:R-:W-:Y:S01]  /*bf60*/  FFMA.FTZ R40, R87, R4, R64 ;  /* 0x0000000457287223 */ /* 0x000fe20000010040 */
[----:B------:R-:W-:Y:S02]  /*bf70*/  FSEL R41, R41, -INF , !P4 ;  /* 0xff80000029297808 */ /* 0x000fe40006000000 */
[----:B------:R-:W-:-:S02]  /*bf80*/  ISETP.GE.AND P0, PT, R7, R56, PT ;  /* 0x000000380700720c */ /* 0x000fc40003f06270 */
[C---:B------:R-:W-:Y:S02]  /*bf90*/  ISETP.GE.AND P4, PT, R5.reuse, R0, PT ;  /* 0x000000000500720c */ /* 0x040fe40003f86270 */
[----:B------:R-:W-:Y:S01]  /*bfa0*/  ISETP.GE.AND P1, PT, R5, R56, PT ;  /* 0x000000380500720c */ /* 0x000fe20003f26270 */
[----:B------:R-:W-:Y:S01]  /*bfb0*/  VIADD R5, R135, 0xffffff30 ;  /* 0xffffff3087057836 */ /* 0x000fe20000000000 */
[----:B------:R-:W-:Y:S01]  /*bfc0*/  FSEL R47, R47, -INF , !P0 ;  /* 0xff8000002f2f7808 */ /* 0x000fe20004000000 */
[----:B------:R-:W-:Y:S01]  /*bfd0*/  VIADD R135, R135, 0xffffff79 ;  /* 0xffffff7987877836 */ /* 0x000fe20000000000 */
[----:B------:R-:W-:Y:S02]  /*bfe0*/  ISETP.GE.AND P0, PT, R57, 0x3, PT ;  /* 0x000000033900780c */ /* 0x000fe40003f06270 */
[----:B------:R-:W-:Y:S02]  /*bff0*/  FSEL R58, R58, -INF , !P5 ;  /* 0xff8000003a3a7808 */ /* 0x000fe40006800000 */
[----:B------:R-:W-:-:S02]  /*c000*/  FSEL R43, R43, -INF , !P6 ;  /* 0xff8000002b2b7808 */ /* 0x000fc40007000000 */
[----:B------:R-:W-:Y:S02]  /*c010*/  FSEL R40, R40, -INF , !P4 ;  /* 0xff80000028287808 */ /* 0x000fe40006000000 */
[----:B------:R-:W-:Y:S02]  /*c020*/  FSEL R34, R34, -INF , !P3 ;  /* 0xff80000022227808 */ /* 0x000fe40005800000 */
[-C--:B------:R-:W-:Y:S02]  /*c030*/  ISETP.GE.AND P5, PT, R7, R0.reuse, PT ;  /* 0x000000000700720c */ /* 0x080fe40003fa6270 */
[-C--:B------:R-:W-:Y:S02]  /*c040*/  ISETP.GE.AND P6, PT, R5, R0.reuse, PT ;  /* 0x000000000500720c */ /* 0x080fe40003fc6270 */
[----:B------:R-:W-:Y:S01]  /*c050*/  ISETP.GE.AND P4, PT, R135, R0, PT ;  /* 0x000000008700720c */ /* 0x000fe20003f86270 */
[----:B------:R-:W-:Y:S01]  /*c060*/  FFMA.FTZ R0, R87, R4, R66 ;  /* 0x0000000457007223 */ /* 0x000fe20000010042 */
[----:B------:R-:W-:-:S02]  /*c070*/  ISETP.GE.AND P3, PT, R5, R56, PT ;  /* 0x000000380500720c */ /* 0x000fc40003f66270 */
[-C--:B------:R-:W-:Y:S02]  /*c080*/  I2FP.F32.U32 R6, R5.reuse ;  /* 0x0000000500067245 */ /* 0x080fe40000201000 */
[----:B------:R-:W-:Y:S02]  /*c090*/  I2FP.F32.U32 R5, R5 ;  /* 0x0000000500057245 */ /* 0x000fe40000201000 */
[----:B------:R-:W-:Y:S01]  /*c0a0*/  I2FP.F32.U32 R4, R135 ;  /* 0x0000008700047245 */ /* 0x000fe20000201000 */
[C---:B------:R-:W-:Y:S01]  /*c0b0*/  FFMA.FTZ R6, R87.reuse, R6, R24 ;  /* 0x0000000657067223 */ /* 0x040fe20000010018 */
[----:B------:R-:W-:Y:S01]  /*c0c0*/  FSEL R0, R0, -INF , !P1 ;  /* 0xff80000000007808 */ /* 0x000fe20004800000 */
[----:B------:R-:W-:Y:S01]  /*c0d0*/  FFMA.FTZ R5, R87, R5, R26 ;  /* 0x0000000557057223 */ /* 0x000fe2000001001a */
[----:B------:R-:W-:Y:S01]  /*c0e0*/  ISETP.GE.AND P1, PT, R135, R56, PT ;  /* 0x000000388700720c */ /* 0x000fe20003f26270 */
[CC--:B------:R-:W-:Y:S01]  /*c0f0*/  FFMA.FTZ R50, R87.reuse, R4.reuse, R53 ;  /* 0x0000000457327223 */ /* 0x0c0fe20000010035 */
[----:B------:R-:W-:Y:S01]  /*c100*/  FFMA.FTZ R48, R87, R4, R55 ;  /* 0x0000000457307223 */ /* 0x000fe20000010037 */
        /* <DEDUP_REMOVED lines=8> */
[----:B------:R-:W-:Y:S01]  /*c190*/  IMAD.SHL.U32 R9, R57, 0x80, RZ ;  /* 0x0000008039097824 */ /* 0x000fe200078e00ff */
[----:B------:R-:W2:Y:S04]  /*c1a0*/  LDCU.64 UR8, c[0x0][0x3a0] ;  /* 0x00007400ff0877ac */ /* 0x000ea80008000a00 */
        /* <DEDUP_REMOVED lines=11> */
[----:B------:R-:W-:Y:S01]  /*c260*/  IMAD R7, R4, R6, RZ ;  /* 0x0000000604077224 */ /* 0x000fe200078e02ff */
[----:B------:R-:W-:-:S05]  /*c270*/  MOV R4, RZ ;  /* 0x000000ff00047202 */ /* 0x000fca0000000f00 */
        /* <DEDUP_REMOVED lines=47> */
.L_x_4233:
[----:B------:R-:W-:Y:S01]  /*c570*/  UMOV UR4, URZ ;  /* 0x000000ff00047c82 */ /* 0x000fe20008000000 */
[----:B------:R-:W-:Y:S01]  /*c580*/  IMAD.SHL.U32 R4, R60, 0x80, RZ ;  /* 0x000000803c047824 */ /* 0x000fe200078e00ff */
[----:B------:R-:W-:-:S05]  /*c590*/  IADD3 R5, P0, PT, RZ, -UR4, RZ ;  /* 0x80000004ff057c10 */ /* 0x000fca000ff1e0ff */
[----:B------:R-:W-:-:S05]  /*c5a0*/  IMAD.X R4, RZ, RZ, ~R4, P0 ;  /* 0x000000ffff047224 */ /* 0x000fca00000e0e04 */
[----:B------:R-:W-:-:S04]  /*c5b0*/  SHF.R.S64 R5, R5, 0x1f, R4 ;  /* 0x0000001f05057819 */ /* 0x000fc80000001004 */
[----:B------:R-:W-:-:S04]  /*c5c0*/  IADD3 R112, P0, PT, R5, R112, RZ ;  /* 0x0000007005707210 */ /* 0x000fc80007f1e0ff */
[----:B------:R-:W-:-:S09]  /*c5d0*/  LEA.HI.X.SX32 R95, R4, R95, 0x1, P0 ;  /* 0x0000005f045f7211 */ /* 0x000fd200000f0eff */
.L_x_4234:
[CC--:B------:R-:W-:Y:S01]  /*c5e0*/  @!P2 LEA R6, P0, R60.reuse, R112.reuse, 0x6 ;  /* 0x000000703c06a211 */ /* 0x0c0fe200078030ff */
        /* <DEDUP_REMOVED lines=30> */
.L_x_4232:
        /* <DEDUP_REMOVED lines=34> */
[----:B------:R-:W1:Y:S01]  /*c9f0*/  SHFL.BFLY PT, R4, R5, 0x2, 0x1f ;  /* 0x0c401f0005047f89 */ /* 0x000e6200000e0000 */
[----:B------:R-:W-:Y:S02]  /*ca00*/  IADD3 R55, PT, PT, R120, 0x3020, RZ ;  /* 0x0000302078377810 */ /* 0x000fe40007ffe0ff */
[----:B------:R-:W-:Y:S01]  /*ca10*/  VIMNMX R57, PT, PT, R57, 0x2, !PT ;  /* 0x0000000239397848 */ /* 0x000fe20007fe0100 */
[----:B------:R-:W3:Y:S01]  /*ca20*/  SHFL.BFLY PT, R7, R6, 0x2, 0x1f ;  /* 0x0c401f0006077f89 */ /* 0x000ee200000e0000 */
[----:B-1----:R-:W-:-:S02]  /*ca30*/  FMNMX.FTZ R4, R5, R4, !PT ;  /* 0x0000000405047209 */ /* 0x002fc40007810000 */
[----:B---3--:R-:W-:-:S03]  /*ca40*/  FMNMX.FTZ R7, R6, R7, !PT ;  /* 0x0000000706077209 */ /* 0x008fc60007810000 */
[----:B------:R-:W1:Y:S04]  /*ca50*/  SHFL.BFLY PT, R51, R4, 0x1, 0x1f ;  /* 0x0c201f0004337f89 */ /* 0x000e6800000e0000 */
[----:B------:R-:W3:Y:S01]  /*ca60*/  SHFL.BFLY PT, R2, R7, 0x1, 0x1f ;  /* 0x0c201f0007027f89 */ /* 0x000ee200000e0000 */
[----:B-1----:R-:W-:-:S04]  /*ca70*/  FMNMX.FTZ R51, R4, R51, !PT ;  /* 0x0000003304337209 */ /* 0x002fc80007810000 */
[C---:B------:R-:W-:Y:S01]  /*ca80*/  FSETP.NEU.FTZ.AND P1, PT, R51.reuse, -INF , PT ;  /* 0xff8000003300780b */ /* 0x040fe20003f3d000 */
[----:B--2---:R-:W-:Y:S01]  /*ca90*/  FMUL.FTZ R49, R51, UR4 ;  /* 0x0000000433317c20 */ /* 0x004fe20008410000 */
        /* <DEDUP_REMOVED lines=8> */
[--C-:B------:R-:W-:Y:S01]  /*cb20*/  FFMA.FTZ R79, R83, UR4, -R49.reuse ;  /* 0x00000004534f7c23 */ /* 0x100fe20008010831 */
[----:B------:R-:W-:Y:S01]  /*cb30*/  FMUL.FTZ R83, R8, UR4 ;  /* 0x0000000408537c20 */ /* 0x000fe20008410000 */
[----:B------:R-:W-:Y:S01]  /*cb40*/  FADD.FTZ R9, R69, -R4 ;  /* 0x8000000445097221 */ /* 0x000fe20000010000 */
[----:B------:R-:W-:Y:S01]  /*cb50*/  IADD3 R8, PT, PT, R120, 0x3000, RZ ;  /* 0x0000300078087810 */ /* 0x000fe20007ffe0ff */
[--C-:B------:R-:W-:Y:S01]  /*cb60*/  FFMA.FTZ R39, R81, UR4, -R49.reuse ;  /* 0x0000000451277c23 */ /* 0x100fe20008010831 */
[----:B------:R-:W1:Y:S01]  /*cb70*/  LDSM.16.MT88.4 R4, [R120+0x3000] ;  /* 0x003000007804783b */ /* 0x000e620000004200 */
[----:B------:R-:W-:Y:S01]  /*cb80*/  FMUL.FTZ R9, R9, UR4 ;  /* 0x0000000409097c20 */ /* 0x000fe20008410000 */
[----:B------:R-:W-:Y:S01]  /*cb90*/  @P2 IADD3 R55, PT, PT, R8, -0x20, RZ ;  /* 0xffffffe008372810 */ /* 0x000fe20007ffe0ff */
[--C-:B------:R-:W-:Y:S01]  /*cba0*/  FFMA.FTZ R63, R131, UR4, -R49.reuse ;  /* 0x00000004833f7c23 */ /* 0x100fe20008010831 */
[----:B------:R-:W-:Y:S01]  /*cbb0*/  FFMA.FTZ R72, R133, UR4, -R49 ;  /* 0x0000000485487c23 */ /* 0x000fe20008010831 */
[----:B------:R2:W3:Y:S01]  /*cbc0*/  MUFU.EX2 R81, R9 ;  /* 0x0000000900517308 */ /* 0x0004e20000000800 */
[--C-:B------:R-:W-:Y:S01]  /*cbd0*/  FFMA.FTZ R162, R162, UR4, -R53.reuse ;  /* 0x00000004a2a27c23 */ /* 0x100fe20008010835 */
        /* <DEDUP_REMOVED lines=8> */
[----:B------:R-:W-:Y:S01]  /*cc60*/  LDSM.16.MT88.4 R24, [R120+0x3400] ;  /* 0x003400007818783b */ /* 0x000fe20000004200 */
[----:B------:R-:W-:Y:S01]  /*cc70*/  FFMA.FTZ R61, R113, UR4, -R49 ;  /* 0x00000004713d7c23 */ /* 0x000fe20008010831 */
[--C-:B------:R-:W-:Y:S01]  /*cc80*/  FFMA.FTZ R67, R29, UR4, -R53.reuse ;  /* 0x000000041d437c23 */ /* 0x100fe20008010835 */
[----:B------:R-:W-:Y:S01]  /*cc90*/  MUFU.EX2 R72, R72 ;  /* 0x0000004800487308 */ /* 0x000fe20000000800 */
[----:B--2---:R-:W2:Y:S01]  /*cca0*/  LDSM.16.MT88.4 R8, [R55] ;  /* 0x000000003708783b */ /* 0x004ea20000004200 */
[-C--:B---3--:R-:W-:Y:S01]  /*ccb0*/  FMUL.FTZ R18, R110, R81.reuse ;  /* 0x000000516e127220 */ /* 0x088fe20000410000 */
[-C--:B------:R-:W-:Y:S01]  /*ccc0*/  FMUL.FTZ R19, R111, R81.reuse ;  /* 0x000000516f137220 */ /* 0x080fe20000410000 */
[----:B------:R-:W3:Y:S01]  /*ccd0*/  MUFU.EX2 R39, R39 ;  /* 0x0000002700277308 */ /* 0x000ee20000000800 */
[-C--:B------:R-:W-:Y:S01]  /*cce0*/  FMUL.FTZ R22, R102, R81.reuse ;  /* 0x0000005166167220 */ /* 0x080fe20000410000 */
[-C--:B------:R-:W-:Y:S01]  /*ccf0*/  FMUL.FTZ R23, R103, R81.reuse ;  /* 0x0000005167177220 */ /* 0x080fe20000410000 */
[-C--:B------:R-:W-:Y:S01]  /*cd00*/  FMUL.FTZ R106, R106, R81.reuse ;  /* 0x000000516a6a7220 */ /* 0x080fe20000410000 */
[----:B------:R-:W5:Y:S01]  /*cd10*/  MUFU.EX2 R83, R83 ;  /* 0x0000005300537308 */ /* 0x000f620000000800 */
[----:B------:R-:W-:Y:S01]  /*cd20*/  FMUL.FTZ R107, R107, R81 ;  /* 0x000000516b6b7220 */ /* 0x000fe20000410000 */
[----:B----4-:R-:W-:Y:S01]  /*cd30*/  F2FP.F16.F32.PACK_AB R12, R63, R79 ;  /* 0x0000004f3f0c723e */ /* 0x010fe200000000ff */
[-C--:B------:R-:W-:Y:S01]  /*cd40*/  FMUL.FTZ R98, R98, R81.reuse ;  /* 0x0000005162627220 */ /* 0x080fe20000410000 */
[----:B------:R-:W-:Y:S01]  /*cd50*/  MUFU.EX2 R162, R162 ;  /* 0x000000a200a27308 */ /* 0x000fe20000000800 */
[----:B------:R-:W-:Y:S01]  /*cd60*/  FMUL.FTZ R99, R99, R81 ;  /* 0x0000005163637220 */ /* 0x000fe20000410000 */
[--C-:B------:R-:W-:Y:S01]  /*cd70*/  FFMA.FTZ R64, R30, UR4, -R53.reuse ;  /* 0x000000041e407c23 */ /* 0x100fe20008010835 */
[--C-:B------:R-:W-:Y:S01]  /*cd80*/  FFMA.FTZ R65, R28, UR4, -R53.reuse ;  /* 0x000000041c417c23 */ /* 0x100fe20008010835 */
[----:B------:R-:W4:Y:S01]  /*cd90*/  MUFU.EX2 R66, R66 ;  /* 0x0000004200427308 */ /* 0x000f220000000800 */
[----:B------:R-:W-:Y:S01]  /*cda0*/  FFMA.FTZ R60, R31, UR4, -R53 ;  /* 0x000000041f3c7c23 */ /* 0x000fe20008010835 */
[----:B---3--:R-:W-:Y:S01]  /*cdb0*/  F2FP.F16.F32.PACK_AB R14, R39, R72 ;  /* 0x00000048270e723e */ /* 0x008fe200000000ff */
[--C-:B------:R-:W-:Y:S01]  /*cdc0*/  FFMA.FTZ R75, R154, UR4, -R49.reuse ;  /* 0x000000049a4b7c23 */ /* 0x100fe20008010831 */
[----:B------:R-:W-:Y:S01]  /*cdd0*/  MUFU.EX2 R37, R37 ;  /* 0x0000002500257308 */ /* 0x000fe20000000800 */
[--C-:B------:R-:W-:Y:S01]  /*cde0*/  FFMA.FTZ R74, R156, UR4, -R49.reuse ;  /* 0x000000049c4a7c23 */ /* 0x100fe20008010831 */
[-C--:B-----5:R-:W-:Y:S01]  /*cdf0*/  FMUL.FTZ R16, R108, R83.reuse ;  /* 0x000000536c107220 */ /* 0x0a0fe20000410000 */
[-C--:B------:R-:W-:Y:S01]  /*ce00*/  FMUL.FTZ R17, R109, R83.reuse ;  /* 0x000000536d117220 */ /* 0x080fe20000410000 */
[----:B------:R-:W3:Y:S01]  /*ce10*/  MUFU.EX2 R56, R56 ;  /* 0x0000003800387308 */ /* 0x000ee20000000800 */
[-C--:B------:R-:W-:Y:S01]  /*ce20*/  FMUL.FTZ R20, R100, R83.reuse ;  /* 0x0000005364147220 */ /* 0x080fe20000410000 */
[-C--:B------:R-:W-:Y:S01]  /*ce30*/  FMUL.FTZ R21, R101, R83.reuse ;  /* 0x0000005365157220 */ /* 0x080fe20000410000 */
[-C--:B------:R-:W-:Y:S01]  /*ce40*/  FMUL.FTZ R104, R104, R83.reuse ;  /* 0x0000005368687220 */ /* 0x080fe20000410000 */
[-C--:B------:R-:W-:Y:S01]  /*ce50*/  FMUL.FTZ R105, R105, R83.reuse ;  /* 0x0000005369697220 */ /* 0x080fe20000410000 */
[-C--:B------:R-:W-:Y:S01]  /*ce60*/  FMUL.FTZ R96, R96, R83.reuse ;  /* 0x0000005360607220 */ /* 0x080fe20000410000 */
[----:B----4-:R-:W-:Y:S01]  /*ce70*/  F2FP.F16.F32.PACK_AB R13, R66, R162 ;  /* 0x000000a2420d723e */ /* 0x010fe200000000ff */
[----:B------:R-:W-:Y:S01]  /*ce80*/  FMUL.FTZ R97, R97, R83 ;  /* 0x0000005361617220 */ /* 0x000fe20000410000 */
[----:B------:R-:W-:Y:S01]  /*ce90*/  MUFU.EX2 R78, R78 ;  /* 0x0000004e004e7308 */ /* 0x000fe20000000800 */
[----:B------:R-:W-:Y:S01]  /*cea0*/  FFMA.FTZ R73, R158, UR4, -R49 ;  /* 0x000000049e497c23 */ /* 0x000fe20008010831 */
[--C-:B------:R-:W-:Y:S01]  /*ceb0*/  FFMA.FTZ R77, R148, UR4, -R53.reuse ;  /* 0x00000004944d7c23 */ /* 0x100fe20008010835 */
[----:B------:R-:W-:Y:S01]  /*cec0*/  FFMA.FTZ R76, R150, UR4, -R53 ;  /* 0x00000004964c7c23 */ /* 0x000fe20008010835 */
[----:B------:R-:W4:Y:S01]  /*ced0*/  MUFU.EX2 R69, R69 ;  /* 0x0000004500457308 */ /* 0x000f220000000800 */
[----:B------:R-:W-:Y:S01]  /*cee0*/  FFMA.FTZ R102, R144, UR4, -R49 ;  /* 0x0000000490667c23 */ /* 0x000fe20008010831 */
[----:B---3--:R-:W-:Y:S01]  /*cef0*/  F2FP.F16.F32.PACK_AB R15, R56, R37 ;  /* 0x00000025380f723e */ /* 0x008fe200000000ff */
[--C-:B------:R-:W-:Y:S01]  /*cf00*/  FFMA.FTZ R101, R136, UR4, -R53.reuse ;  /* 0x0000000488657c23 */ /* 0x100fe20008010835 */
[----:B------:R-:W-:Y:S01]  /*cf10*/  MUFU.EX2 R70, R70 ;  /* 0x0000004600467308 */ /* 0x000fe20000000800 */
[----:B------:R-:W-:Y:S01]  /*cf20*/  FFMA.FTZ R100, R138, UR4, -R53 ;  /* 0x000000048a647c23 */ /* 0x000fe20008010835 */
[----:B------:R-:W-:Y:S01]  /*cf30*/  FFMA.FTZ R108, R88, R83, R79 ;  /* 0x00000053586c7223 */ /* 0x000fe2000001004f */
[----:B------:R-:W-:Y:S01]  /*cf40*/  FFMA.FTZ R89, R89, R81, R162 ;  /* 0x0000005159597223 */ /* 0x000fe200000100a2 */
[----:B------:R-:W3:Y:S01]  /*cf50*/  MUFU.EX2 R61, R61 ;  /* 0x0000003d003d7308 */ /* 0x000ee20000000800 */
[C---:B-1----:R-:W-:Y:S01]  /*cf60*/  HMMA.16816.F32 R16, R12.reuse, R4, R16 ;  /* 0x000000040c10723c */ /* 0x042fe20000001810 */
[--C-:B------:R-:W-:Y:S01]  /*cf70*/  FFMA.FTZ R88, R62, UR4, -R49.reuse ;  /* 0x000000043e587c23 */ /* 0x100fe20008010831 */
[----:B------:R-:W-:Y:S01]  /*cf80*/  FFMA.FTZ R81, R128, UR4, -R49 ;  /* 0x0000000480517c23 */ /* 0x000fe20008010831 */
[----:B------:R-:W-:Y:S01]  /*cf90*/  MUFU.EX2 R67, R67 ;  /* 0x0000004300437308 */ /* 0x000fe20000000800 */
[--C-:B------:R-:W-:Y:S01]  /*cfa0*/  FFMA.FTZ R83, R80, UR4, -R53.reuse ;  /* 0x0000000450537c23 */ /* 0x100fe20008010835 */
[----:B----4-:R-:W-:Y:S01]  /*cfb0*/  F2FP.F16.F32.PACK_AB R28, R69, R78 ;  /* 0x0000004e451c723e */ /* 0x010fe200000000ff */
[--C-:B------:R-:W-:Y:S01]  /*cfc0*/  FFMA.FTZ R79, R68, UR4, -R53.reuse ;  /* 0x00000004444f7c23 */ /* 0x100fe20008010835 */
[----:B------:R-:W1:Y:S01]  /*cfd0*/  MUFU.EX2 R64, R64 ;  /* 0x0000004000407308 */ /* 0x000e620000000800 */
[C---:B--2---:R-:W-:Y:S01]  /*cfe0*/  HMMA.16816.F32 R20, R12.reuse, R8, R20 ;  /* 0x000000080c14723c */ /* 0x044fe20000001814 */
[----:B------:R-:W-:Y:S01]  /*cff0*/  FFMA.FTZ R62, R130, UR4, -R53 ;  /* 0x00000004823e7c23 */ /* 0x000fe20008010835 */
[----:B------:R-:W-:Y:S01]  /*d000*/  FFMA.FTZ R92, R92, UR4, -R49 ;  /* 0x000000045c5c7c23 */ /* 0x000fe20008010831 */
[----:B------:R-:W-:Y:S01]  /*d010*/  MUFU.EX2 R65, R65 ;  /* 0x0000004100417308 */ /* 0x000fe20000000800 */
[----:B------:R-:W-:Y:S01]  /*d020*/  FADD.FTZ R63, R63, R108 ;  /* 0x0000006c3f3f7221 */ /* 0x000fe20000010000 */
[----:B---3--:R-:W-:Y:S01]  /*d030*/  F2FP.F16.F32.PACK_AB R30, R61, R70 ;  /* 0x000000463d1e723e */ /* 0x008fe200000000ff */
[----:B------:R-:W-:Y:S01]  /*d040*/  FADD.FTZ R66, R66, R89 ;  /* 0x0000005942427221 */ /* 0x000fe20000010000 */
[----:B------:R-:W2:Y:S01]  /*d050*/  MUFU.EX2 R60, R60 ;  /* 0x0000003c003c7308 */ /* 0x000ea20000000800 */
[C---:B------:R-:W-:Y:S01]  /*d060*/  HMMA.16816.F32 R4, R12.reuse, R6, R104 ;  /* 0x000000060c04723c */ /* 0x040fe20000001868 */
[----:B------:R-:W-:Y:S01]  /*d070*/  FFMA.FTZ R104, R142, UR4, -R49 ;  /* 0x000000048e687c23 */ /* 0x000fe20008010831 */
[----:B------:R-:W-:Y:S01]  /*d080*/  FFMA.FTZ R106, R160, UR4, -R53 ;  /* 0x00000004a06a7c23 */ /* 0x000fe20008010835 */
[----:B------:R-:W-:Y:S01]  /*d090*/  MUFU.EX2 R75, R75 ;  /* 0x0000004b004b7308 */ /* 0x000fe20000000800 */
[----:B------:R-:W-:Y:S01]  /*d0a0*/  FADD.FTZ R72, R72, R63 ;  /* 0x0000003f48487221 */ /* 0x000fe20000010000 */
[----:B-1----:R-:W-:Y:S01]  /*d0b0*/  F2FP.F16.F32.PACK_AB R29, R64, R67 ;  /* 0x00000043401d723e */ /* 0x002fe200000000ff */
[----:B------:R-:W-:Y:S01]  /*d0c0*/  FADD.FTZ R105, R37, R66 ;  /* 0x0000004225697221 */ /* 0x000fe20000010000 */
[----:B------:R-:W-:Y:S01]  /*d0d0*/  MUFU.EX2 R74, R74 ;  /* 0x0000004a004a7308 */ /* 0x000fe20000000800 */
[----:B------:R-:W-:Y:S01]  /*d0e0*/  HMMA.16816.F32 R8, R12, R10, R96 ;  /* 0x0000000a0c08723c */ /* 0x000fe20000001860 */
[----:B------:R-:W1:Y:S01]  /*d0f0*/  LDSM.16.MT88.4 R12, [R55+0x400] ;  /* 0x00040000370c783b */ /* 0x000e620000004200 */
[----:B------:R-:W-:Y:S01]  /*d100*/  FFMA.FTZ R98, R71, UR4, -R53 ;  /* 0x0000000447627c23 */ /* 0x000fe20008010835 */
[----:B------:R-:W-:Y:S01]  /*d110*/  FFMA.FTZ R96, R91, UR4, -R49 ;  /* 0x000000045b607c23 */ /* 0x000fe20008010831 */
[----:B------:R-:W-:Y:S01]  /*d120*/  FFMA.FTZ R71, R152, UR4, -R53 ;  /* 0x0000000498477c23 */ /* 0x000fe20008010835 */
[----:B--2---:R-:W-:Y:S01]  /*d130*/  F2FP.F16.F32.PACK_AB R31, R60, R65 ;  /* 0x000000413c1f723e */ /* 0x004fe200000000ff */
[----:B------:R-:W-:Y:S01]  /*d140*/  MUFU.EX2 R73, R73 ;  /* 0x0000004900497308 */ /* 0x000fe20000000800 */
[--C-:B------:R-:W-:Y:S01]  /*d150*/  FFMA.FTZ R99, R164, UR4, -R49.reuse ;  /* 0x00000004a4637c23 */ /* 0x100fe20008010831 */
[----:B------:R-:W-:Y:S01]  /*d160*/  FFMA.FTZ R91, R146, UR4, -R49 ;  /* 0x00000004925b7c23 */ /* 0x000fe20008010831 */
[--C-:B------:R-:W-:Y:S01]  /*d170*/  FFMA.FTZ R97, R140, UR4, -R53.reuse ;  /* 0x000000048c617c23 */ /* 0x100fe20008010835 */
[----:B------:R-:W2:Y:S01]  /*d180*/  MUFU.EX2 R96, R96 ;  /* 0x0000006000607308 */ /* 0x000ea20000000800 */
[--C-:B------:R-:W-:Y:S01]  /*d190*/  FFMA.FTZ R109, R38, UR4, -R53.reuse ;  /* 0x00000004266d7c23 */ /* 0x100fe20008010835 */
[C---:B------:R-:W-:Y:S01]  /*d1a0*/  HMMA.16816.F32 R16, R28.reuse, R24, R16 ;  /* 0x000000181c10723c */ /* 0x040fe20000001810 */
[----:B------:R-:W-:Y:S01]  /*d1b0*/  FADD.FTZ R107, R39, R72 ;  /* 0x00000048276b7221 */ /* 0x000fe20000010000 */
[----:B------:R-:W-:Y:S01]  /*d1c0*/  MUFU.EX2 R98, R98 ;  /* 0x0000006200627308 */ /* 0x000fe20000000800 */
[----:B------:R-:W-:Y:S01]  /*d1d0*/  FFMA.FTZ R68, R36, UR4, -R53 ;  /* 0x0000000424447c23 */ /* 0x000fe20008010835 */
[----:B------:R-:W-:Y:S01]  /*d1e0*/  FFMA.FTZ R89, R46, UR4, -R49 ;  /* 0x000000042e597c23 */ /* 0x000fe20008010831 */
[----:B------:R-:W-:Y:S01]  /*d1f0*/  LDSM.16.MT88.4 R36, [R55+0x1400] ;  /* 0x001400003724783b */ /* 0x000fe20000004200 */
[----:B------:R-:W3:Y:S01]  /*d200*/  MUFU.EX2 R77, R77 ;  /* 0x0000004d004d7308 */ /* 0x000ee20000000800 */
[----:B------:R-:W-:Y:S01]  /*d210*/  FADD.FTZ R56, R56, R105 ;  /* 0x0000006938387221 */ /* 0x000fe20000010000 */
[C---:B------:R-:W-:Y:S01]  /*d220*/  HMMA.16816.F32 R4, R28.reuse, R26, R4 ;  /* 0x0000001a1c04723c */ /* 0x040fe20000001804 */
[----:B------:R-:W4:Y:S01]  /*d230*/  LDSM.16.MT88.4 R24, [R120+0x3800] ;  /* 0x003800007818783b */ /* 0x000f220000004200 */
[----:B------:R-:W-:Y:S01]  /*d240*/  MUFU.EX2 R76, R76 ;  /* 0x0000004c004c7308 */ /* 0x000fe20000000800 */
[--C-:B------:R-:W-:Y:S01]  /*d250*/  FFMA.FTZ R46, R132, UR4, -R49.reuse ;  /* 0x00000004842e7c23 */ /* 0x100fe20008010831 */
[----:B------:R-:W-:Y:S01]  /*d260*/  FFMA.FTZ R63, R134, UR4, -R49 ;  /* 0x00000004863f7c23 */ /* 0x000fe20008010831 */
[----:B------:R-:W-:Y:S01]  /*d270*/  FFMA.FTZ R103, R44, UR4, -R53 ;  /* 0x000000042c677c23 */ /* 0x000fe20008010835 */
[----:B------:R-:W5:Y:S01]  /*d280*/  MUFU.EX2 R71, R71 ;  /* 0x0000004700477308 */ /* 0x000f620000000800 */
[----:B------:R-:W-:Y:S01]  /*d290*/  FFMA.FTZ R126, R126, UR4, -R49 ;  /* 0x000000047e7e7c23 */ /* 0x000fe20008010831 */
[----:B------:R-:W-:Y:S01]  /*d2a0*/  FFMA.FTZ R124, R124, UR4, -R53 ;  /* 0x000000047c7c7c23 */ /* 0x000fe20008010835 */
[----:B------:R-:W-:Y:S01]  /*d2b0*/  FADD.FTZ R67, R67, R56 ;  /* 0x0000003843437221 */ /* 0x000fe20000010000 */
[----:B------:R-:W-:Y:S01]  /*d2c0*/  MUFU.EX2 R99, R99 ;  /* 0x0000006300637308 */ /* 0x000fe20000000800 */
        /* <DEDUP_REMOVED lines=8> */
[----:B------:R-:W-:Y:S01]  /*d350*/  FADD.FTZ R70, R70, R69 ;  /* 0x0000004546467221 */ /* 0x000fe20000010000 */
[----:B------:R-:W-:Y:S01]  /*d360*/  FFMA.FTZ R32, R32, UR4, -R53 ;  /* 0x0000000420207c23 */ /* 0x000fe20008010835 */
[C---:B-1----:R-:W-:Y:S01]  /*d370*/  HMMA.16816.F32 R20, R28.reuse, R12, R20 ;  /* 0x0000000c1c14723c */ /* 0x042fe20000001814 */
[----:B------:R-:W-:Y:S01]  /*d380*/  MUFU.EX2 R91, R91 ;  /* 0x0000005b005b7308 */ /* 0x000fe20000000800 */
[----:B------:R-:W-:Y:S01]  /*d390*/  FADD.FTZ R65, R60, R65 ;  /* 0x000000413c417221 */ /* 0x000fe20000010000 */
[----:B------:R-:W-:Y:S01]  /*d3a0*/  FADD.FTZ R61, R61, R70 ;  /* 0x000000463d3d7221 */ /* 0x000fe20000010000 */
[--C-:B------:R-:W-:Y:S01]  /*d3b0*/  FFMA.FTZ R41, R41, UR4, -R53.reuse ;  /* 0x0000000429297c23 */ /* 0x100fe20008010835 */
[----:B------:R-:W-:Y:S01]  /*d3c0*/  MUFU.EX2 R106, R106 ;  /* 0x0000006a006a7308 */ /* 0x000fe20000000800 */
[----:B------:R-:W-:Y:S01]  /*d3d0*/  FFMA.FTZ R34, R34, UR4, -R53 ;  /* 0x0000000422227c23 */ /* 0x000fe20008010835 */
[----:B------:R-:W-:Y:S01]  /*d3e0*/  FFMA.FTZ R54, R54, UR4, -R49 ;  /* 0x0000000436367c23 */ /* 0x000fe20008010831 */
[----:B------:R-:W-:Y:S01]  /*d3f0*/  HMMA.16816.F32 R8, R28, R14, R8 ;  /* 0x0000000e1c08723c */ /* 0x000fe20000001808 */
[----:B------:R-:W1:Y:S01]  /*d400*/  LDSM.16.MT88.4 R12, [R55+0x800] ;  /* 0x00080000370c783b */ /* 0x000e620000004200 */
[----:B--2---:R-:W-:Y:S01]  /*d410*/  F2FP.F16.F32.PACK_AB R28, R75, R96 ;  /* 0x000000604b1c723e */ /* 0x004fe200000000ff */
[----:B------:R-:W2:Y:S01]  /*d420*/  MUFU.EX2 R101, R101 ;  /* 0x0000006500657308 */ /* 0x000ea20000000800 */
[----:B---3--:R-:W-:Y:S01]  /*d430*/  F2FP.F16.F32.PACK_AB R29, R77, R98 ;  /* 0x000000624d1d723e */ /* 0x008fe200000000ff */
[----:B------:R-:W-:Y:S01]  /*d440*/  FADD.FTZ R98, R98, R65 ;  /* 0x0000004162627221 */ /* 0x000fe20000010000 */
[----:B------:R-:W-:Y:S01]  /*d450*/  F2FP.F16.F32.PACK_AB R30, R73, R74 ;  /* 0x0000004a491e723e */ /* 0x000fe200000000ff */
[----:B------:R-:W-:Y:S01]  /*d460*/  MUFU.EX2 R100, R100 ;  /* 0x0000006400647308 */ /* 0x000fe20000000800 */
[----:B-----5:R-:W-:Y:S01]  /*d470*/  F2FP.F16.F32.PACK_AB R31, R71, R76 ;  /* 0x0000004c471f723e */ /* 0x020fe200000000ff */
[----:B------:R-:W-:Y:S01]  /*d480*/  FADD.FTZ R96, R96, R61 ;  /* 0x0000003d60607221 */ /* 0x000fe20000010000 */
[----:B------:R-:W-:Y:S01]  /*d490*/  FADD.FTZ R77, R77, R98 ;  /* 0x000000624d4d7221 */ /* 0x000fe20000010000 */
[----:B------:R-:W3:Y:S01]  /*d4a0*/  MUFU.EX2 R97, R97 ;  /* 0x0000006100617308 */ /* 0x000ee20000000800 */
[----:B------:R-:W-:Y:S01]  /*d4b0*/  FFMA.FTZ R58, R58, UR4, -R49 ;  /* 0x000000043a3a7c23 */ /* 0x000fe20008010831 */
[----:B------:R-:W-:Y:S01]  /*d4c0*/  FADD.FTZ R75, R75, R96 ;  /* 0x000000604b4b7221 */ /* 0x000fe20000010000 */
[----:B------:R-:W-:Y:S01]  /*d4d0*/  FFMA.FTZ R43, R43, UR4, -R53 ;  /* 0x000000042b2b7c23 */ /* 0x000fe20008010835 */
[C---:B----4-:R-:W-:Y:S01]  /*d4e0*/  HMMA.16816.F32 R16, R28.reuse, R24, R16 ;  /* 0x000000181c10723c */ /* 0x050fe20000001810 */
[----:B------:R-:W-:Y:S01]  /*d4f0*/  MUFU.EX2 R81, R81 ;  /* 0x0000005100517308 */ /* 0x000fe20000000800 */
[----:B------:R-:W-:Y:S01]  /*d500*/  FADD.FTZ R76, R76, R77 ;  /* 0x0000004d4c4c7221 */ /* 0x000fe20000010000 */
[----:B------:R-:W-:Y:S01]  /*d510*/  FFMA.FTZ R35, R35, UR4, -R53 ;  /* 0x0000000423237c23 */ /* 0x000fe20008010835 */
[--C-:B------:R-:W-:Y:S01]  /*d520*/  FFMA.FTZ R40, R40, UR4, -R49.reuse ;  /* 0x0000000428287c23 */ /* 0x100fe20008010831 */
[----:B------:R-:W-:Y:S01]  /*d530*/  MUFU.EX2 R88, R88 ;  /* 0x0000005800587308 */ /* 0x000fe20000000800 */
[----:B------:R-:W-:Y:S01]  /*d540*/  FADD.FTZ R71, R71, R76 ;  /* 0x0000004c47477221 */ /* 0x000fe20000010000 */
[----:B------:R-:W-:Y:S01]  /*d550*/  FFMA.FTZ R45, R45, UR4, -R49 ;  /* 0x000000042d2d7c23 */ /* 0x000fe20008010831 */
[----:B------:R-:W-:Y:S01]  /*d560*/  HMMA.16816.F32 R4, R28, R26, R4 ;  /* 0x0000001a1c04723c */ /* 0x000fe20000001804 */
[----:B------:R-:W4:Y:S01]  /*d570*/  LDSM.16.MT88.4 R24, [R120+0x3c00] ;  /* 0x003c00007818783b */ /* 0x000f220000004200 */
[----:B------:R-:W-:Y:S01]  /*d580*/  MUFU.EX2 R83, R83 ;  /* 0x0000005300537308 */ /* 0x000fe20000000800 */
[----:B------:R-:W-:Y:S01]  /*d590*/  FFMA.FTZ R48, R48, UR4, -R53 ;  /* 0x0000000430307c23 */ /* 0x000fe20008010835 */
[----:B------:R-:W-:-:S02]  /*d5a0*/  MOV R69, R2 ;  /* 0x0000000200457202 */ /* 0x000fc40000000f00 */
[----:B------:R-:W-:Y:S01]  /*d5b0*/  MUFU.EX2 R79, R79 ;  /* 0x0000004f004f7308 */ /* 0x000fe20000000800 */
[----:B------:R-:W-:-:S03]  /*d5c0*/  MOV R70, R51 ;  /* 0x0000003300467202 */ /* 0x000fc60000000f00 */
[----:B------:R-:W5:Y:S04]  /*d5d0*/  MUFU.EX2 R62, R62 ;  /* 0x0000003e003e7308 */ /* 0x000f680000000800 */
[----:B------:R-:W-:Y:S01]  /*d5e0*/  MUFU.EX2 R89, R89 ;  /* 0x0000005900597308 */ /* 0x000fe20000000800 */
[C---:B-1----:R-:W-:Y:S03]  /*d5f0*/  HMMA.16816.F32 R20, R28.reuse, R12, R20 ;  /* 0x0000000c1c14723c */ /* 0x042fe60000001814 */
[----:B------:R-:W-:Y:S04]  /*d600*/  MUFU.EX2 R46, R46 ;  /* 0x0000002e002e7308 */ /* 0x000fe80000000800 */
[----:B------:R-:W-:Y:S01]  /*d610*/  MUFU.EX2 R63, R63 ;  /* 0x0000003f003f7308 */ /* 0x000fe20000000800 */
[----:B------:R-:W-:Y:S01]  /*d620*/  HMMA.16816.F32 R8, R28, R14, R8 ;  /* 0x0000000e1c08723c */ /* 0x000fe20000001808 */
[----:B------:R-:W1:Y:S01]  /*d630*/  LDSM.16.MT88.4 R12, [R55+0xc00] ;  /* 0x000c0000370c783b */ /* 0x000e620000004200 */
[----:B------:R-:W-:Y:S01]  /*d640*/  F2FP.F16.F32.PACK_AB R28, R104, R99 ;  /* 0x00000063681c723e */ /* 0x000fe200000000ff */
[----:B------:R5:W-:Y:S01]  /*d650*/  MUFU.EX2 R44, R126 ;  /* 0x0000007e002c7308 */ /* 0x000be20000000800 */
[----:B--2---:R-:W-:Y:S01]  /*d660*/  F2FP.F16.F32.PACK_AB R29, R101, R106 ;  /* 0x0000006a651d723e */ /* 0x004fe200000000ff */
[----:B------:R-:W-:Y:S01]  /*d670*/  FADD.FTZ R106, R106, R71 ;  /* 0x000000476a6a7221 */ /* 0x000fe20000010000 */
[----:B------:R-:W-:Y:S01]  /*d680*/  F2FP.F16.F32.PACK_AB R30, R91, R102 ;  /* 0x000000665b1e723e */ /* 0x000fe200000000ff */
[----:B------:R-:W-:Y:S01]  /*d690*/  MUFU.EX2 R103, R103 ;  /* 0x0000006700677308 */ /* 0x000fe20000000800 */
[----:B---3--:R-:W-:Y:S01]  /*d6a0*/  F2FP.F16.F32.PACK_AB R31, R97, R100 ;  /* 0x00000064611f723e */ /* 0x008fe200000000ff */
[----:B------:R-:W-:-:S02]  /*d6b0*/  FADD.FTZ R101, R101, R106 ;  /* 0x0000006a65657221 */ /* 0x000fc40000010000 */
[----:B------:R-:W-:Y:S02]  /*d6c0*/  MUFU.EX2 R66, R124 ;  /* 0x0000007c00427308 */ /* 0x000fe40000000800 */
[----:B------:R-:W-:Y:S02]  /*d6d0*/  FADD.FTZ R100, R100, R101 ;  /* 0x0000006564647221 */ /* 0x000fe40000010000 */
[C---:B----4-:R-:W-:Y:S01]  /*d6e0*/  HMMA.16816.F32 R16, R28.reuse, R24, R16 ;  /* 0x000000181c10723c */ /* 0x050fe20000001810 */
[----:B------:R-:W-:Y:S01]  /*d6f0*/  FFMA.FTZ R24, R82, UR4, -R49 ;  /* 0x0000000452187c23 */ /* 0x000fe20008010831 */
[----:B------:R-:W-:Y:S01]  /*d700*/  FFMA.FTZ R25, R59, UR4, -R53 ;  /* 0x000000043b197c23 */ /* 0x000fe20008010835 */
[----:B------:R-:W-:Y:S01]  /*d710*/  MUFU.EX2 R82, R92 ;  /* 0x0000005c00527308 */ /* 0x000fe20000000800 */
[----:B------:R-:W-:Y:S01]  /*d720*/  FADD.FTZ R97, R97, R100 ;  /* 0x0000006461617221 */ /* 0x000fe20000010000 */
[----:B-----5:R-:W-:Y:S02]  /*d730*/  IADD3 R126, PT, PT, R57, -0x3, RZ ;  /* 0xfffffffd397e7810 */ /* 0x020fe40007ffe0ff */
[----:B------:R2:W3:Y:S01]  /*d740*/  MUFU.EX2 R59, R24 ;  /* 0x00000018003b7308 */ /* 0x0004e20000000800 */
[----:B------:R-:W-:Y:S01]  /*d750*/  HMMA.16816.F32 R4, R28, R26, R4 ;  /* 0x0000001a1c04723c */ /* 0x000fe20000001804 */
[----:B------:R-:W-:-:S02]  /*d760*/  F2FP.F16.F32.PACK_AB R27, R62, R79 ;  /* 0x0000004f3e1b723e */ /* 0x000fc400000000ff */
[----:B------:R-:W4:Y:S04]  /*d770*/  MUFU.EX2 R80, R25 ;  /* 0x0000001900507308 */ /* 0x000f280000000800 */
[----:B------:R-:W-:Y:S04]  /*d780*/  MUFU.EX2 R109, R109 ;  /* 0x0000006d006d7308 */ /* 0x000fe80000000800 */
[----:B------:R-:W5:Y:S01]  /*d790*/  MUFU.EX2 R68, R68 ;  /* 0x0000004400447308 */ /* 0x000f620000000800 */
[----:B--2---:R-:W-:Y:S02]  /*d7a0*/  F2FP.F16.F32.PACK_AB R24, R88, R81 ;  /* 0x000000515818723e */ /* 0x004fe400000000ff */
[----:B---3--:R-:W-:Y:S01]  /*d7b0*/  F2FP.F16.F32.PACK_AB R26, R59, R82 ;  /* 0x000000523b1a723e */ /* 0x008fe200000000ff */
[----:B------:R-:W-:Y:S01]  /*d7c0*/  MUFU.EX2 R52, R54 ;  /* 0x0000003600347308 */ /* 0x000fe20000000800 */
[----:B----4-:R-:W-:Y:S01]  /*d7d0*/  F2FP.F16.F32.PACK_AB R25, R83, R80 ;  /* 0x000000505319723e */ /* 0x010fe200000000ff */
[C---:B-1----:R-:W-:Y:S02]  /*d7e0*/  HMMA.16816.F32 R20, R28.reuse, R12, R20 ;  /* 0x0000000c1c14723c */ /* 0x042fe40000001814 */
[----:B------:R-:W1:Y:S04]  /*d7f0*/  MUFU.EX2 R113, R113 ;  /* 0x0000007100717308 */ /* 0x000e680000000800 */
[----:B------:R-:W-:Y:S02]  /*d800*/  MUFU.EX2 R42, R58 ;  /* 0x0000003a002a7308 */ /* 0x000fe40000000800 */
[----:B------:R-:W-:Y:S01]  /*d810*/  HMMA.16816.F32 R8, R28, R14, R8 ;  /* 0x0000000e1c08723c */ /* 0x000fe20000001808 */
[----:B------:R-:W2:Y:S01]  /*d820*/  LDSM.16.MT88.4 R28, [R120+0x4000] ;  /* 0x00400000781c783b */ /* 0x000ea20000004200 */
[----:B------:R-:W-:Y:S03]  /*d830*/  MUFU.EX2 R123, R123 ;  /* 0x0000007b007b7308 */ /* 0x000fe60000000800 */
[----:B------:R-:W3:Y:S01]  /*d840*/  LDSM.16.MT88.4 R12, [R55+0x1000] ;  /* 0x00100000370c783b */ /* 0x000ee20000004200 */
[----:B------:R-:W-:Y:S04]  /*d850*/  MUFU.EX2 R32, R32 ;  /* 0x0000002000207308 */ /* 0x000fe80000000800 */
[----:B------:R-:W4:Y:S04]  /*d860*/  MUFU.EX2 R41, R41 ;  /* 0x0000002900297308 */ /* 0x000f280000000800 */
[----:B------:R-:W-:Y:S04]  /*d870*/  MUFU.EX2 R34, R34 ;  /* 0x0000002200227308 */ /* 0x000fe80000000800 */
[----:B------:R-:W-:Y:S01]  /*d880*/  MUFU.EX2 R35, R35 ;  /* 0x0000002300237308 */ /* 0x000fe20000000800 */
[C---:B--2---:R-:W-:Y:S08]  /*d890*/  HMMA.16816.F32 R16, R24.reuse, R28, R16 ;  /* 0x0000001c1810723c */ /* 0x044ff00000001810 */
[C---:B------:R-:W-:Y:S01]  /*d8a0*/  HMMA.16816.F32 R4, R24.reuse, R30, R4 ;  /* 0x0000001e1804723c */ /* 0x040fe20000001804 */
[----:B------:R-:W2:Y:S07]  /*d8b0*/  LDSM.16.MT88.4 R28, [R120+0x4400] ;  /* 0x00440000781c783b */ /* 0x000eae0000004200 */
[C---:B---3--:R-:W-:Y:S08]  /*d8c0*/  HMMA.16816.F32 R20, R24.reuse, R12, R20 ;  /* 0x0000000c1814723c */ /* 0x048ff00000001814 */
[----:B------:R-:W-:Y:S01]  /*d8d0*/  HMMA.16816.F32 R12, R24, R14, R8 ;  /* 0x0000000e180c723c */ /* 0x000fe20000001808 */
[----:B------:R-:W3:Y:S01]  /*d8e0*/  LDSM.16.MT88.4 R8, [R120+0x4800] ;  /* 0x004800007808783b */ /* 0x000ee20000004200 */
[----:B------:R-:W-:-:S02]  /*d8f0*/  F2FP.F16.F32.PACK_AB R24, R46, R89 ;  /* 0x000000592e18723e */ /* 0x000fc400000000ff */
[----:B------:R-:W-:Y:S02]  /*d900*/  F2FP.F16.F32.PACK_AB R25, R66, R103 ;  /* 0x000000674219723e */ /* 0x000fe400000000ff */
[----:B------:R-:W-:Y:S02]  /*d910*/  F2FP.F16.F32.PACK_AB R26, R44, R63 ;  /* 0x0000003f2c1a723e */ /* 0x000fe400000000ff */
[----:B-----5:R-:W-:-:S07]  /*d920*/  F2FP.F16.F32.PACK_AB R27, R68, R109 ;  /* 0x0000006d441b723e */ /* 0x020fce00000000ff */
[----:B------:R-:W-:Y:S01]  /*d930*/  HMMA.16816.F32 R20, R24, R36, R20 ;  /* 0x000000241814723c */ /* 0x000fe20000001814 */
[----:B------:R-:W-:Y:S01]  /*d940*/  FADD.FTZ R36, R74, R75 ;  /* 0x0000004b4a247221 */ /* 0x000fe20000010000 */
[----:B------:R5:W5:Y:S03]  /*d950*/  MUFU.EX2 R37, R43 ;  /* 0x0000002b00257308 */ /* 0x000b660000000800 */
[----:B------:R-:W-:-:S03]  /*d960*/  FADD.FTZ R36, R73, R36 ;  /* 0x0000002449247221 */ /* 0x000fc60000010000 */
[C---:B------:R-:W-:Y:S01]  /*d970*/  HMMA.16816.F32 R12, R24.reuse, R38, R12 ;  /* 0x00000026180c723c */ /* 0x040fe2000000180c */
[----:B------:R-:W-:Y:S01]  /*d980*/  FADD.FTZ R99, R99, R36 ;  /* 0x0000002463637221 */ /* 0x000fe20000010000 */
[--C-:B------:R-:W-:Y:S01]  /*d990*/  FFMA.FTZ R38, R33, UR4, -R49.reuse ;  /* 0x0000000421267c23 */ /* 0x100fe20008010831 */
[----:B------:R-:W-:Y:S01]  /*d9a0*/  FFMA.FTZ R39, R50, UR4, -R49 ;  /* 0x0000000432277c23 */ /* 0x000fe20008010831 */
[----:B------:R-:W-:Y:S01]  /*d9b0*/  MUFU.EX2 R36, R40 ;  /* 0x0000002800247308 */ /* 0x000fe20000000800 */
[----:B------:R-:W-:Y:S02]  /*d9c0*/  FADD.FTZ R99, R104, R99 ;  /* 0x0000006368637221 */ /* 0x000fe40000010000 */
[----:B------:R-:W-:Y:S01]  /*d9d0*/  LDSM.16.MT88.4 R104, [R120+0x4c00] ;  /* 0x004c00007868783b */ /* 0x000fe20000004200 */
[C---:B--2---:R-:W-:Y:S01]  /*d9e0*/  HMMA.16816.F32 R16, R24.reuse, R28, R16 ;  /* 0x0000001c1810723c */ /* 0x044fe20000001810 */
[----:B-1----:R-:W-:Y:S01]  /*d9f0*/  F2FP.F16.F32.PACK_AB R28, R113, R52 ;  /* 0x00000034711c723e */ /* 0x002fe200000000ff */
[----:B------:R-:W-:Y:S01]  /*da00*/  FADD.FTZ R102, R102, R99 ;  /* 0x0000006366667221 */ /* 0x000fe20000010000 */
[----:B----4-:R-:W-:Y:S01]  /*da10*/  F2FP.F16.F32.PACK_AB R29, R41, R32 ;  /* 0x00000020291d723e */ /* 0x010fe200000000ff */
[--C-:B-----5:R-:W-:Y:S01]  /*da20*/  FFMA.FTZ R43, R0, UR4, -R53.reuse ;  /* 0x00000004002b7c23 */ /* 0x120fe20008010835 */
[----:B------:R-:W-:Y:S01]  /*da30*/  FFMA.FTZ R0, R47, UR4, -R53 ;  /* 0x000000042f007c23 */ /* 0x000fe20008010835 */
[----:B------:R-:W-:Y:S01]  /*da40*/  FADD.FTZ R102, R91, R102 ;  /* 0x000000665b667221 */ /* 0x000fe20000010000 */
[----:B------:R-:W1:Y:S01]  /*da50*/  MUFU.EX2 R33, R45 ;  /* 0x0000002d00217308 */ /* 0x000e620000000800 */
[----:B------:R-:W-:Y:S01]  /*da60*/  HMMA.16816.F32 R4, R24, R30, R4 ;  /* 0x0000001e1804723c */ /* 0x000fe20000001804 */
[----:B------:R-:W2:Y:S01]  /*da70*/  LDSM.16.MT88.4 R24, [R55+0x1800] ;  /* 0x001800003718783b */ /* 0x000ea20000004200 */
[----:B------:R-:W-:Y:S01]  /*da80*/  F2FP.F16.F32.PACK_AB R30, R123, R42 ;  /* 0x0000002a7b1e723e */ /* 0x000fe200000000ff */
[----:B------:R-:W-:Y:S01]  /*da90*/  FADD.FTZ R81, R81, R102 ;  /* 0x0000006651517221 */ /* 0x000fe20000010000 */
[----:B------:R-:W-:Y:S01]  /*daa0*/  F2FP.F16.F32.PACK_AB R31, R37, R34 ;  /* 0x00000022251f723e */ /* 0x000fe200000000ff */
[----:B------:R-:W-:Y:S02]  /*dab0*/  MUFU.EX2 R38, R38 ;  /* 0x0000002600267308 */ /* 0x000fe40000000800 */
[----:B------:R-:W-:-:S02]  /*dac0*/  FADD.FTZ R81, R88, R81 ;  /* 0x0000005158517221 */ /* 0x000fc40000010000 */
[----:B------:R-:W4:Y:S02]  /*dad0*/  MUFU.EX2 R39, R39 ;  /* 0x0000002700277308 */ /* 0x000f240000000800 */
[----:B------:R-:W-:Y:S01]  /*dae0*/  FADD.FTZ R82, R82, R81 ;  /* 0x0000005152527221 */ /* 0x000fe20000010000 */
[C---:B---3--:R-:W-:Y:S01]  /*daf0*/  HMMA.16816.F32 R16, R28.reuse, R8, R16 ;  /* 0x000000081c10723c */ /* 0x048fe20000001810 */
[----:B------:R-:W-:Y:S01]  /*db00*/  FADD.FTZ R8, R80, R97 ;  /* 0x0000006150087221 */ /* 0x000fe20000010000 */
[----:B------:R-:W-:Y:S01]  /*db10*/  MUFU.EX2 R43, R43 ;  /* 0x0000002b002b7308 */ /* 0x000fe20000000800 */
[----:B------:R-:W3:Y:S01]  /*db20*/  LDSM.16.MT88.4 R96, [R55+0x1c00] ;  /* 0x001c00003760783b */ /* 0x000ee20000004200 */
[----:B------:R-:W-:Y:S01]  /*db30*/  FADD.FTZ R82, R59, R82 ;  /* 0x000000523b527221 */ /* 0x000fe20000010000 */
[----:B------:R-:W-:Y:S01]  /*db40*/  FADD.FTZ R8, R83, R8 ;  /* 0x0000000853087221 */ /* 0x000fe20000010000 */
[----:B------:R-:W5:Y:S02]  /*db50*/  MUFU.EX2 R0, R0 ;  /* 0x0000000000007308 */ /* 0x000f640000000800 */
[----:B------:R-:W-:Y:S01]  /*db60*/  FADD.FTZ R89, R89, R82 ;  /* 0x0000005259597221 */ /* 0x000fe20000010000 */
[----:B------:R-:W-:Y:S01]  /*db70*/  FADD.FTZ R79, R79, R8 ;  /* 0x000000084f4f7221 */ /* 0x000fe20000010000 */
[----:B------:R-:W-:Y:S01]  /*db80*/  HMMA.16816.F32 R4, R28, R10, R4 ;  /* 0x0000000a1c04723c */ /* 0x000fe20000001804 */
[----:B-1----:R-:W-:Y:S01]  /*db90*/  F2FP.F16.F32.PACK_AB R8, R33, R36 ;  /* 0x000000242108723e */ /* 0x002fe200000000ff */
[----:B------:R-:W-:Y:S01]  /*dba0*/  FADD.FTZ R46, R46, R89 ;  /* 0x000000592e2e7221 */ /* 0x000fe20000010000 */
[----:B------:R-:W-:Y:S01]  /*dbb0*/  FADD.FTZ R62, R62, R79 ;  /* 0x0000004f3e3e7221 */ /* 0x000fe20000010000 */
[----:B----4-:R-:W-:-:S02]  /*dbc0*/  F2FP.F16.F32.PACK_AB R10, R39, R38 ;  /* 0x00000026270a723e */ /* 0x010fc400000000ff */
[----:B------:R-:W-:Y:S01]  /*dbd0*/  FADD.FTZ R63, R63, R46 ;  /* 0x0000002e3f3f7221 */ /* 0x000fe20000010000 */
[----:B------:R-:W-:-:S03]  /*dbe0*/  FADD.FTZ R103, R103, R62 ;  /* 0x0000003e67677221 */ /* 0x000fc60000010000 */
[----:B------:R-:W-:Y:S01]  /*dbf0*/  FADD.FTZ R63, R44, R63 ;  /* 0x0000003f2c3f7221 */ /* 0x000fe20000010000 */
[----:B------:R-:W-:Y:S01]  /*dc00*/  FADD.FTZ R66, R66, R103 ;  /* 0x0000006742427221 */ /* 0x000fe20000010000 */
[----:B-----5:R-:W-:Y:S02]  /*dc10*/  F2FP.F16.F32.PACK_AB R9, R0, R43 ;  /* 0x0000002b0009723e */ /* 0x020fe400000000ff */
[----:B------:R-:W-:-:S04]  /*dc20*/  FADD.FTZ R52, R52, R63 ;  /* 0x0000003f34347221 */ /* 0x000fc80000010000 */
[----:B------:R-:W-:Y:S01]  /*dc30*/  FADD.FTZ R113, R113, R52 ;  /* 0x0000003471717221 */ /* 0x000fe20000010000 */
[----:B--2---:R-:W-:Y:S01]  /*dc40*/  HMMA.16816.F32 R20, R28, R24, R20 ;  /* 0x000000181c14723c */ /* 0x004fe20000001814 */
        /* <DEDUP_REMOVED lines=9> */
[----:B-1----:R-:W-:Y:S01]  /*dce0*/  F2FP.F16.F32.PACK_AB R11, R24, R35 ;  /* 0x00000023180b723e */ /* 0x002fe200000000ff */
[----:B------:R-:W-:Y:S02]  /*dcf0*/  FADD.FTZ R33, R33, R36 ;  /* 0x0000002421217221 */ /* 0x000fe40000010000 */
[----:B------:R-:W-:Y:S02]  /*dd00*/  FADD.FTZ R34, R34, R41 ;  /* 0x0000002922227221 */ /* 0x000fe40000010000 */
[----:B------:R-:W-:Y:S02]  /*dd10*/  FADD.FTZ R38, R38, R33 ;  /* 0x0000002126267221 */ /* 0x000fe40000010000 */
[----:B------:R-:W-:Y:S01]  /*dd20*/  HMMA.16816.F32 R108, R8, R104, R16 ;  /* 0x00000068086c723c */ /* 0x000fe20000001810 */
[----:B------:R-:W-:Y:S01]  /*dd30*/  FADD.FTZ R34, R37, R34 ;  /* 0x0000002225227221 */ /* 0x000fe20000010000 */
[----:B------:R-:W-:-:S03]  /*dd40*/  FADD.FTZ R88, R39, R38 ;  /* 0x0000002627587221 */ /* 0x000fc60000010000 */
[----:B------:R-:W-:-:S03]  /*dd50*/  FADD.FTZ R43, R43, R34 ;  /* 0x000000222b2b7221 */ /* 0x000fc60000010000 */
[----:B---3--:R-:W-:Y:S01]  /*dd60*/  HMMA.16816.F32 R100, R8, R96, R20 ;  /* 0x000000600864723c */ /* 0x008fe20000001814 */
[----:B------:R-:W-:-:S04]  /*dd70*/  FADD.FTZ R0, R0, R43 ;  /* 0x0000002b00007221 */ /* 0x000fc80000010000 */
[----:B------:R-:W-:-:S03]  /*dd80*/  FADD.FTZ R35, R35, R0 ;  /* 0x0000000023237221 */ /* 0x000fc60000010000 */
[----:B------:R-:W-:Y:S01]  /*dd90*/  HMMA.16816.F32 R104, R8, R106, R4 ;  /* 0x0000006a0868723c */ /* 0x000fe20000001804 */
[----:B------:R-:W-:-:S07]  /*dda0*/  FADD.FTZ R89, R24, R35 ;  /* 0x0000002318597221 */ /* 0x000fce0000010000 */
[----:B------:R-:W-:-:S15]  /*ddb0*/  HMMA.16816.F32 R96, R8, R98, R12 ;  /* 0x000000620860723c */ /* 0x000fde000000180c */
[----:B------:R-:W-:-:S05]  /*ddc0*/  NOP ;  /* 0x0000000000007918 */ /* 0x000fca0000000000 */
.L_x_4229:
[----:B------:R-:W-:-:S13]  /*ddd0*/  ISETP.GE.AND P0, PT, R126, RZ, PT ;  /* 0x000000ff7e00720c */ /* 0x000fda0003f06270 */
[----:B------:R-:W-:Y:S05]  /*dde0*/  @!P0 BRA `(.L_x_4235) ;  /* 0x0000003000788947 */ /* 0x000fea0003800000 */
[----:B------:R-:W1:Y:S01]  /*ddf0*/  S2UR UR5, SR_CgaCtaId ;  /* 0x00000000000579c3 */ /* 0x000e620000008800 */
        /* <DEDUP_REMOVED lines=13> */
[----:B------:R-:W2:Y:S01]  /*ded0*/  LDCU UR12, c[0x0][0x440] ;  /* 0x00008800ff0c77ac */ /* 0x000ea20008000800 */
[----:B------:R-:W3:Y:S01]  /*dee0*/  LDCU UR4, c[0x0][0x45c] ;  /* 0x00008b80ff0477ac */ /* 0x000ee20008000800 */
[----:B------:R-:W4:Y:S01]  /*def0*/  LDCU.64 UR8, c[0x0][0x3a0] ;  /* 0x00007400ff0877ac */ /* 0x000f220008000a00 */
[----:B------:R-:W2:Y:S01]  /*df00*/  LDCU.64 UR10, c[0x0][0x3a8] ;  /* 0x00007500ff0a77ac */ /* 0x000ea20008000a00 */
[----:B-1----:R-:W-:-:S12]  /*df10*/  ULEA UR5, UR5, UR13, 0x18 ;  /* 0x0000000d05057291 */ /* 0x002fd8000f8ec0ff */
.L_x_4239:
        /* <DEDUP_REMOVED lines=8> */
[C---:B-1----:R-:W-:Y:S01]  /*dfa0*/  LOP3.LUT R119, R85.reuse, 0x18, RZ, 0xc0, !PT ;  /* 0x0000001855777812 */ /* 0x042fe200078ec0ff */
        /* <DEDUP_REMOVED lines=72> */
.L_x_4236:
[----:B------:R-:W-:Y:S01]  /*e430*/  IMAD.SHL.U32 R9, R85, 0x20, RZ ;  /* 0x0000002055097824 */ /* 0x000fe200078e00ff */
[----:B------:R-:W-:Y:S01]  /*e440*/  LEA R121, R121, UR5, 0x1 ;  /* 0x0000000579797c11 */ /* 0x000fe2000f8e08ff */
[C---:B------:R-:W-:Y:S01]  /*e450*/  IMAD.SHL.U32 R127, R128.reuse, 0x40, RZ ;  /* 0x00000040807f7824 */ /* 0x040fe200078e00ff */
[----:B------:R-:W-:Y:S01]  /*e460*/  SHF.L.U64.HI R128, R128, 0x6, R113 ;  /* 0x0000000680807819 */ /* 0x000fe20000010271 */
[C---:B------:R-:W-:Y:S01]  /*e470*/  IMAD.SHL.U32 R2, R85.reuse, 0x10, RZ ;  /* 0x0000001055027824 */ /* 0x040fe200078e00ff */
[----:B------:R-:W-:Y:S01]  /*e480*/  LOP3.LUT R122, R118, 0x18, RZ, 0xc0, !PT ;  /* 0x00000018767a7812 */ /* 0x000fe200078ec0ff */
[----:B------:R-:W-:Y:S01]  /*e490*/  IMAD.SHL.U32 R3, R85, 0x4, RZ ;  /* 0x0000000455037824 */ /* 0x000fe200078e00ff */
[----:B------:R-:W-:Y:S02]  /*e4a0*/  IADD3 R130, P0, PT, R127, R114, RZ ;  /* 0x000000727f827210 */ /* 0x000fe40007f1e0ff */
[----:B------:R-:W-:Y:S02]  /*e4b0*/  ISETP.GE.AND P2, PT, R122, UR12, PT ;  /* 0x0000000c7a007c0c */ /* 0x000fe4000bf46270 */
[-C--:B------:R-:W-:Y:S01]  /*e4c0*/  IADD3 R136, P1, PT, R130, R127.reuse, RZ ;  /* 0x0000007f82887210 */ /* 0x080fe20007f3e0ff */
[----:B------:R-:W-:Y:S01]  /*e4d0*/  IMAD.X R131, R128, 0x1, R115, P0 ;  /* 0x0000000180837824 */ /* 0x000fe200000e0673 */
[C---:B------:R-:W-:Y:S02]  /*e4e0*/  LOP3.LUT R4, R2.reuse, 0x100, RZ, 0xc0, !PT ;  /* 0x0000010002047812 */ /* 0x040fe400078ec0ff */
[----:B------:R-:W-:Y:S01]  /*e4f0*/  LOP3.LUT R86, R2, 0x3e00, RZ, 0xc0, !PT ;  /* 0x00003e0002567812 */ /* 0x000fe200078ec0ff */
[--C-:B------:R-:W-:Y:S01]  /*e500*/  IMAD.X R137, R131, 0x1, R128.reuse, P1 ;  /* 0x0000000183897824 */ /* 0x100fe200008e0680 */
[--C-:B------:R-:W-:Y:S02]  /*e510*/  LOP3.LUT R7, R4, 0x20, R9.reuse, 0xf8, !PT ;  /* 0x0000002004077812 */ /* 0x100fe400078ef809 */
[----:B------:R-:W-:Y:S02]  /*e520*/  LOP3.LUT R4, R9, 0xc0, RZ, 0xc0, !PT ;  /* 0x000000c009047812 */ /* 0x000fe400078ec0ff */
[----:B------:R-:W-:Y:S01]  /*e530*/  LOP3.LUT R5, R86, 0x120, R9, 0xf8, !PT ;  /* 0x0000012056057812 */ /* 0x000fe200078ef809 */
[----:B------:R-:W-:Y:S01]  /*e540*/  @!PT LDS RZ, [RZ] ;  /* 0x00000000fffff984 */ /* 0x000fe20000000800 */
[----:B------:R-:W-:Y:S01]  /*e550*/  @!PT LDS RZ, [RZ] ;  /* 0x00000000fffff984 */ /* 0x000fe20000000800 */
[----:B------:R-:W-:Y:S01]  /*e560*/  @!PT LDS RZ, [RZ] ;  /* 0x00000000fffff984 */ /* 0x000fe20000000800 */
[----:B------:R1:W-:Y:S01]  /*e570*/  @!P2 LDGSTS.E.BYPASS.LTC128B.128 [R121+0x3000], desc[UR6][R114.64] ;  /* 0x030000007279afae */ /* 0x0003e2000b981a06 */
[----:B------:R-:W-:Y:S02]  /*e580*/  @!P2 IADD3 R134, P0, PT, R136, R127, RZ ;  /* 0x0000007f8886a210 */ /* 0x000fe40007f1e0ff */
[--C-:B------:R-:W-:Y:S02]  /*e590*/  LOP3.LUT R4, R4, 0x8, R85.reuse, 0xf8, !PT ;  /* 0x0000000804047812 */ /* 0x100fe400078ef855 */
[----:B------:R-:W-:Y:S01]  /*e5a0*/  @P2 STS.128 [R121+0x3000], RZ ;  /* 0x003000ff79002388 */ /* 0x000fe20000000c00 */
[----:B------:R-:W-:Y:S01]  /*e5b0*/  SHF.R.U32.HI R84, RZ, 0x1, R85 ;  /* 0x00000001ff547819 */ /* 0x000fe20000011655 */
[----:B------:R-:W-:Y:S01]  /*e5c0*/  @!P2 IMAD.X R135, R137, 0x1, R128, P0 ;  /* 0x000000018987a824 */ /* 0x000fe200000e0680 */
[----:B------:R-:W-:Y:S02]  /*e5d0*/  LOP3.LUT R2, R3, 0x18, RZ, 0xc0, !PT ;  /* 0x0000001803027812 */ /* 0x000fe400078ec0ff */
[----:B------:R-:W-:Y:S01]  /*e5e0*/  @!PT LDS RZ, [RZ] ;  /* 0x00000000fffff984 */ /* 0x000fe20000000800 */
[----:B------:R-:W-:Y:S01]  /*e5f0*/  @!PT LDS RZ, [RZ] ;  /* 0x00000000fffff984 */ /* 0x000fe20000000800 */
[----:B------:R-:W-:Y:S01]  /*e600*/  @!PT LDS RZ, [RZ] ;  /* 0x00000000fffff984 */ /* 0x000fe20000000800 */
[----:B------:R1:W-:Y:S01]  /*e610*/  @!P2 LDGSTS.E.BYPASS.LTC128B.128 [R121+0x3800], desc[UR6][R130.64] ;  /* 0x038000008279afae */ /* 0x0003e2000b981a06 */
[----:B------:R-:W-:Y:S02]  /*e620*/  LOP3.LUT R0, R84, 0x8, RZ, 0xc0, !PT ;  /* 0x0000000854007812 */ /* 0x000fe400078ec0ff */
[----:B------:R-:W-:Y:S02]  /*e630*/  LOP3.LUT P1, RZ, R85, 0x4, RZ, 0xc0, !PT ;  /* 0x0000000455ff7812 */ /* 0x000fe4000782c0ff */
[----:B------:R-:W-:Y:S01]  /*e640*/  @P2 STS.128 [R121+0x3800], RZ ;  /* 0x003800ff79002388 */ /* 0x000fe20000000c00 */
[----:B------:R-:W-:Y:S02]  /*e650*/  LOP3.LUT R0, R0, 0xc0, R9, 0xf8, !PT ;  /* 0x000000c000007812 */ /* 0x000fe400078ef809 */
[----:B------:R-:W-:Y:S02]  /*e660*/  ISETP.NE.AND P0, PT, R126, 0x1, PT ;  /* 0x000000017e00780c */ /* 0x000fe40003f05270 */
[----:B------:R-:W-:Y:S01]  /*e670*/  @!PT LDS RZ, [RZ] ;  /* 0x00000000fffff984 */ /* 0x000fe20000000800 */
[----:B------:R-:W-:Y:S01]  /*e680*/  @!PT LDS RZ, [RZ] ;  /* 0x00000000fffff984 */ /* 0x000fe20000000800 */
[----:B------:R-:W-:Y:S01]  /*e690*/  @!PT LDS RZ, [RZ] ;  /* 0x00000000fffff984 */ /* 0x000fe20000000800 */
[----:B------:R1:W-:Y:S01]  /*e6a0*/  @!P2 LDGSTS.E.BYPASS.LTC128B.128 [R121+0x4000], desc[UR6][R136.64] ;  /* 0x040000008879afae */ /* 0x0003e2000b981a06 */
[--C-:B------:R-:W-:Y:S01]  /*e6b0*/  LOP3.LUT R0, R5, R0, R2.reuse, 0xf6, !PT ;  /* 0x0000000005007212 */ /* 0x100fe200078ef602 */
[----:B------:R-:W-:Y:S01]  /*e6c0*/  IMAD.MOV.U32 R5, RZ, RZ, 0x20 ;  /* 0x00000020ff057424 */ /* 0x000fe200078e00ff */
[----:B------:R-:W-:Y:S02]  /*e6d0*/  LOP3.LUT R2, R7, R4, R2, 0xf6, !PT ;  /* 0x0000000407027212 */ /* 0x000fe400078ef602 */
[----:B------:R-:W-:Y:S01]  /*e6e0*/  @P2 STS.128 [R121+0x4000], RZ ;  /* 0x004000ff79002388 */ /* 0x000fe20000000c00 */
[----:B------:R-:W-:Y:S02]  /*e6f0*/  LEA R4, R0, UR5, 0x1 ;  /* 0x0000000500047c11 */ /* 0x000fe4000f8e08ff */
[----:B------:R-:W-:Y:S02]  /*e700*/  LEA R2, R2, UR5, 0x1 ;  /* 0x0000000502027c11 */ /* 0x000fe4000f8e08ff */
[----:B------:R-:W-:Y:S01]  /*e710*/  @!PT LDS RZ, [RZ] ;  /* 0x00000000fffff984 */ /* 0x000fe20000000800 */
[----:B------:R-:W-:Y:S01]  /*e720*/  @!PT LDS RZ, [RZ] ;  /* 0x00000000fffff984 */ /* 0x000fe20000000800 */
[----:B------:R-:W-:Y:S01]  /*e730*/  @!PT LDS RZ, [RZ] ;  /* 0x00000000fffff984 */ /* 0x000fe20000000800 */
[----:B------:R1:W-:Y:S01]  /*e740*/  @!P2 LDGSTS.E.BYPASS.LTC128B.128 [R121+0x4800], desc[UR6][R134.64] ;  /* 0x048000008679afae */ /* 0x0003e2000b981a06 */
[----:B------:R-:W-:Y:S04]  /*e750*/  SEL R5, R5, 0xffffffe0, !P1 ;  /* 0xffffffe005057807 */ /* 0x000fe80004800000 */
[----:B------:R-:W-:Y:S01]  /*e760*/  @P2 STS.128 [R121+0x4800], RZ ;  /* 0x004800ff79002388 */ /* 0x000fe20000000c00 */
[----:B------:R-:W-:Y:S04]  /*e770*/  IMAD.IADD R12, R4, 0x1, R5 ;  /* 0x00000001040c7824 */ /* 0x000fe800078e0205 */
[----:B------:R-:W0:Y:S01]  /*e780*/  LDGDEPBAR ;  /* 0x00000000000079af */ /* 0x000e220000000000 */
[----:B------:R-:W-:Y:S04]  /*e790*/  IMAD.IADD R0, R5, 0x1, R2 ;  /* 0x0000000105007824 */ /* 0x000fe800078e0202 */
[----:B------:R-:W-:Y:S05]  /*e7a0*/  LDSM.16.M88.4 R64, [R4] ;  /* 0x000000000440783b */ /* 0x000fea0000000200 */
[----:B------:R-:W2:Y:S05]  /*e7b0*/  LDSM.16.M88.4 R24, [R2+0x1800] ;  /* 0x001800000218783b */ /* 0x000eaa0000000200 */
[----:B------:R-:W5:Y:S05]  /*e7c0*/  LDSM.16.M88.4 R8, [R2+0x1000] ;  /* 0x001000000208783b */ /* 0x000f6a0000000200 */
[----:B------:R-:W-:Y:S05]  /*e7d0*/  LDSM.16.M88.4 R68, [R12] ;  /* 0x000000000c44783b */ /* 0x000fea0000000200 */
[----:B------:R-:W3:Y:S05]  /*e7e0*/  LDSM.16.M88.4 R28, [R0+0x1800] ;  /* 0x00180000001c783b */ /* 0x000eea0000000200 */
[----:B------:R-:W4:Y:S05]  /*e7f0*/  LDSM.16.M88.4 R16, [R2+0x1400] ;  /* 0x001400000210783b */ /* 0x000f2a0000000200 */
[----:B------:R-:W1:Y:S05]  /*e800*/  LDSM.16.M88.4 R32, [R2+0x1c00] ;  /* 0x001c00000220783b */ /* 0x000e6a0000000200 */
[----:B------:R-:W1:Y:S05]  /*e810*/  LDSM.16.M88.4 R44, [R0+0x1000] ;  /* 0x00100000002c783b */ /* 0x000e6a0000000200 */
[----:B------:R-:W1:Y:S01]  /*e820*/  LDSM.16.M88.4 R48, [R2+0x2400] ;  /* 0x002400000230783b */ /* 0x000e620000000200 */
[C---:B--2---:R-:W-:Y:S04]  /*e830*/  HMMA.16816.F32 R20, R64.reuse, R24, RZ ;  /* 0x000000184014723c */ /* 0x044fe800000018ff */
[----:B------:R-:W2:Y:S05]  /*e840*/  LDSM.16.M88.4 R36, [R0+0x1400] ;  /* 0x001400000024783b */ /* 0x000eaa0000000200 */
[----:B------:R-:W2:Y:S01]  /*e850*/  LDSM.16.M88.4 R52, [R0+0x1c00] ;  /* 0x001c00000034783b */ /* 0x000ea20000000200 */
[C---:B------:R-:W-:Y:S04]  /*e860*/  HMMA.16816.F32 R24, R64.reuse, R26, RZ ;  /* 0x0000001a4018723c */ /* 0x040fe800000018ff */
[----:B------:R-:W2:Y:S04]  /*e870*/  LDSM.16.M88.4 R40, [R2+0x2000] ;  /* 0x002000000228783b */ /* 0x000ea80000000200 */
[C---:B-----5:R-:W-:Y:S01]  /*e880*/  HMMA.16816.F32 R4, R64.reuse, R8, RZ ;  /* 0x000000084004723c */ /* 0x060fe200000018ff */
[----:B------:R-:W5:Y:S05]  /*e890*/  LDSM.16.M88.4 R56, [R2+0x2800] ;  /* 0x002800000238783b */ /* 0x000f6a0000000200 */
[----:B------:R-:W5:Y:S02]  /*e8a0*/  LDSM.16.M88.4 R76, [R2+0x2c00] ;  /* 0x002c0000024c783b */ /* 0x000f640000000200 */
[----:B------:R-:W-:Y:S03]  /*e8b0*/  HMMA.16816.F32 R8, R64, R10, RZ ;  /* 0x0000000a4008723c */ /* 0x000fe600000018ff */
[----:B------:R-:W5:Y:S05]  /*e8c0*/  LDSM.16.M88.4 R72, [R0+0x2400] ;  /* 0x002400000048783b */ /* 0x000f6a0000000200 */
[C---:B---3--:R-:W-:Y:S01]  /*e8d0*/  HMMA.16816.F32 R20, R68.reuse, R28, R20 ;  /* 0x0000001c4414723c */ /* 0x048fe20000001814 */
[----:B------:R-:W3:Y:S07]  /*e8e0*/  LDSM.16.M88.4 R80, [R0+0x2000] ;  /* 0x002000000050783b */ /* 0x000eee0000000200 */
[----:B------:R-:W-:Y:S08]  /*e8f0*/  HMMA.16816.F32 R24, R68, R30, R24 ;  /* 0x0000001e4418723c */ /* 0x000ff00000001818 */
[C---:B----4-:R-:W-:Y:S08]  /*e900*/  HMMA.16816.F32 R12, R64.reuse, R16, RZ ;  /* 0x00000010400c723c */ /* 0x050ff000000018ff */
[C---:B-1----:R-:W-:Y:S08]  /*e910*/  HMMA.16816.F32 R28, R64.reuse, R32, RZ ;  /* 0x00000020401c723c */ /* 0x042ff000000018ff */
[C---:B------:R-:W-:Y:S08]  /*e920*/  HMMA.16816.F32 R16, R64.reuse, R18, RZ ;  /* 0x000000124010723c */ /* 0x040ff000000018ff */
[----:B------:R-:W-:Y:S08]  /*e930*/  HMMA.16816.F32 R32, R64, R34, RZ ;  /* 0x000000224020723c */ /* 0x000ff000000018ff */
[C---:B------:R-:W-:Y:S08]  /*e940*/  HMMA.16816.F32 R4, R68.reuse, R44, R4 ;  /* 0x0000002c4404723c */ /* 0x040ff00000001804 */
[----:B------:R-:W-:Y:S08]  /*e950*/  HMMA.16816.F32 R8, R68, R46, R8 ;  /* 0x0000002e4408723c */ /* 0x000ff00000001808 */
[C---:B------:R-:W-:Y:S08]  /*e960*/  HMMA.16816.F32 R44, R64.reuse, R48, RZ ;  /* 0x00000030402c723c */ /* 0x040ff000000018ff */
[----:B------:R-:W-:Y:S08]  /*e970*/  HMMA.16816.F32 R48, R64, R50, RZ ;  /* 0x000000324030723c */ /* 0x000ff000000018ff */
[C---:B--2---:R-:W-:Y:S08]  /*e980*/  HMMA.16816.F32 R12, R68.reuse, R36, R12 ;  /* 0x00000024440c723c */ /* 0x044ff0000000180c */
[C---:B------:R-:W-:Y:S08]  /*e990*/  HMMA.16816.F32 R16, R68.reuse, R38, R16 ;  /* 0x000000264410723c */ /* 0x040ff00000001810 */
[C---:B------:R-:W-:Y:S08]  /*e9a0*/  HMMA.16816.F32 R28, R68.reuse, R52, R28 ;  /* 0x00000034441c723c */ /* 0x040ff0000000181c */
[----:B------:R-:W-:Y:S08]  /*e9b0*/  HMMA.16816.F32 R32, R68, R54, R32 ;  /* 0x000000364420723c */ /* 0x000ff00000001820 */
[C---:B------:R-:W-:Y:S08]  /*e9c0*/  HMMA.16816.F32 R36, R64.reuse, R40, RZ ;  /* 0x000000284024723c */ /* 0x040ff000000018ff */
[C---:B-----5:R-:W-:Y:S08]  /*e9d0*/  HMMA.16816.F32 R52, R64.reuse, R56, RZ ;  /* 0x000000384034723c */ /* 0x060ff000000018ff */
[C---:B------:R-:W-:Y:S08]  /*e9e0*/  HMMA.16816.F32 R40, R64.reuse, R42, RZ ;  /* 0x0000002a4028723c */ /* 0x040ff000000018ff */
[C---:B------:R-:W-:Y:S08]  /*e9f0*/  HMMA.16816.F32 R56, R64.reuse, R58, RZ ;  /* 0x0000003a4038723c */ /* 0x040ff000000018ff */
[C---:B------:R-:W-:Y:S08]  /*ea00*/  HMMA.16816.F32 R60, R64.reuse, R76, RZ ;  /* 0x0000004c403c723c */ /* 0x040ff000000018ff */
[----:B------:R-:W-:Y:S01]  /*ea10*/  HMMA.16816.F32 R64, R64, R78, RZ ;  /* 0x0000004e4040723c */ /* 0x000fe200000018ff */
[----:B------:R-:W1:Y:S07]  /*ea20*/  LDSM.16.M88.4 R76, [R0+0x2800] ;  /* 0x00280000004c783b */ /* 0x000e6e0000000200 */
[C---:B------:R-:W-:Y:S08]  /*ea30*/  HMMA.16816.F32 R44, R68.reuse, R72, R44 ;  /* 0x00000048442c723c */ /* 0x040ff0000000182c */
[C---:B------:R-:W-:Y:S01]  /*ea40*/  HMMA.16816.F32 R48, R68.reuse, R74, R48 ;  /* 0x0000004a4430723c */ /* 0x040fe20000001830 */
[----:B------:R-:W2:Y:S01]  /*ea50*/  LDSM.16.M88.4 R72, [R0+0x2c00] ;  /* 0x002c00000048783b */ /* 0x000ea20000000200 */
[----:B------:R-:W-:Y:S04]  /*ea60*/  DEPBAR.LE SB0, 0x0 ;  /* 0x000080000000791a */ /* 0x000fe80000000000 */
[----:B------:R-:W-:Y:S02]  /*ea70*/  BAR.SYNC.DEFER_BLOCKING 0x0 ;  /* 0x0000000000007b1d */ /* 0x000fe40000010000 */
[C---:B---3--:R-:W-:Y:S08]  /*ea80*/  HMMA.16816.F32 R36, R68.reuse, R80, R36 ;  /* 0x000000504424723c */ /* 0x048ff00000001824 */
        /* <DEDUP_REMOVED lines=54> */
[----:B------:R-:W-:Y:S01]  /*edf0*/  P2R R72, PR, RZ, 0x20 ;  /* 0x00000020ff487803 */ /* 0x000fe20000000000 */
[----:B------:R-:W1:Y:S01]  /*ee00*/  LDC.64 R76, c[0x0][0x3b8] ;  /* 0x0000ee00ff4c7b82 */ /* 0x000e620000000a00 */
        /* <DEDUP_REMOVED lines=17> */
[CC--:B-1----:R-:W-:Y:S01]  /*ef20*/  IMAD.WIDE.U32 R128, R0.reuse, R76.reuse, RZ ;  /* 0x0000004c00807225 */ /* 0x0c2fe200078e00ff */
[----:B------:R-:W-:Y:S01]  /*ef30*/  SHF.R.S32.HI R113, RZ, 0x1f, R0 ;  /* 0x0000001fff717819 */ /* 0x000fe20000011400 */
[----:B------:R-:W2:Y:S04]  /*ef40*/  LDG.E R72, desc[UR6][R130.64] ;  /* 0x0000000682487981 */ /* 0x000ea8000c1e1900 */
[----:B------:R-:W-:Y:S04]  /*ef50*/  IMAD R74, R113, R76, RZ ;  /* 0x0000004c714a7224 */ /* 0x000fe800078e02ff */
        /* <DEDUP_REMOVED lines=10> */
.L_x_4238:
[----:B------:R-:W-:Y:S01]  /*f000*/  @!P2 IMAD.MOV.U32 R113, RZ, RZ, R95 ;  /* 0x000000ffff71a224 */ /* 0x000fe200078e005f */
[CC--:B------:R-:W-:Y:S01]  /*f010*/  @!P2 LEA R72, P6, R76.reuse, R112.reuse, 0x6 ;  /* 0x000000704c48a211 */ /* 0x0c0fe200078c30ff */
[C---:B------:R-:W-:Y:S01]  /*f020*/  @!P2 IMAD.SHL.U32 R69, R76.reuse, 0x40, RZ ;  /* 0x000000404c45a824 */ /* 0x040fe200078e00ff */
[C---:B------:R-:W-:Y:S02]  /*f030*/  @!P2 SHF.L.U64.HI R0, R76.reuse, 0x6, R79 ;  /* 0x000000064c00a819 */ /* 0x040fe4000001024f */
[----:B------:R-:W-:Y:S01]  /*f040*/  @!PT LDS RZ, [RZ] ;  /* 0x00000000fffff984 */ /* 0x000fe20000000800 */
[----:B------:R-:W-:Y:S01]  /*f050*/  @!PT LDS RZ, [RZ] ;  /* 0x00000000fffff984 */ /* 0x000fe20000000800 */
[----:B------:R-:W-:Y:S01]  /*f060*/  @!PT LDS RZ, [RZ] ;  /* 0x00000000fffff984 */ /* 0x000fe20000000800 */
[----:B------:R1:W-:Y:S01]  /*f070*/  @!P2 LDGSTS.E.BYPASS.LTC128B.128 [R121+0x1000], desc[UR6][R112.64] ;  /* 0x010000007079afae */ /* 0x0003e2000b981a06 */
[CC--:B------:R-:W-:Y:S02]  /*f080*/  @!P2 LEA.HI.X R73, R76.reuse, R95.reuse, R70, 0x6, P6 ;  /* 0x0000005f4c49a211 */ /* 0x0c0fe400030f3446 */
[CC--:B------:R-:W-:Y:S01]  /*f090*/  @!P2 IADD3 R68, P4, P0, R69.reuse, R112.reuse, R69 ;  /* 0x000000704544a210 */ /* 0x0c0fe2000789e045 */
[----:B------:R1:W-:Y:S01]  /*f0a0*/  @P2 STS.128 [R121+0x1000], RZ ;  /* 0x001000ff79002388 */ /* 0x0003e20000000c00 */
[----:B------:R-:W-:Y:S02]  /*f0b0*/  @!P2 SHF.L.U64.HI R2, R76, 0x6, R81 ;  /* 0x000000064c02a819 */ /* 0x000fe40000010251 */
[----:B------:R-:W-:Y:S01]  /*f0c0*/  @!P2 IADD3.X R71, PT, PT, R0, R95, R0, P4, P0 ;  /* 0x0000005f0047a210 */ /* 0x000fe200027e0400 */
        /* <DEDUP_REMOVED lines=20> */
.L_x_4237:
        /* <DEDUP_REMOVED lines=13> */
[C---:B------:R-:W-:Y:S01]  /*f2e0*/  IADD3 R74, PT, PT, R90.reuse, -0x30, RZ ;  /* 0xffffffd05a4a7810 */ /* 0x040fe20007ffe0ff */
[CC--:B------:R-:W-:Y:S01]  /*f2f0*/  FFMA.FTZ R8, R87.reuse, R75.reuse, R8 ;  /* 0x0000004b57087223 */ /* 0x0c0fe20000010008 */
[----:B------:R-:W-:Y:S01]  /*f300*/  I2FP.F32.U32 R72, R72 ;  /* 0x0000004800487245 */ /* 0x000fe20000201000 */
[C---:B------:R-:W-:Y:S01]  /*f310*/  FFMA.FTZ R10, R87.reuse, R75, R10 ;  /* 0x0000004b570a7223 */ /* 0x040fe2000001000a */
[----:B------:R-:W-:Y:S02]  /*f320*/  I2FP.F32.U32 R75, R74 ;  /* 0x0000004a004b7245 */ /* 0x000fe40000201000 */
[C---:B------:R-:W-:Y:S01]  /*f330*/  IADD3 R74, PT, PT, R90.reuse, -0x28, RZ ;  /* 0xffffffd85a4a7810 */ /* 0x040fe20007ffe0ff */
[CC--:B------:R-:W-:Y:S01]  /*f340*/  FFMA.FTZ R9, R87.reuse, R72.reuse, R9 ;  /* 0x0000004857097223 */ /* 0x0c0fe20000010009 */
[C---:B------:R-:W-:Y:S01]  /*f350*/  FFMA.FTZ R11, R87.reuse, R72, R11 ;  /* 0x00000048570b7223 */ /* 0x040fe2000001000b */
[----:B------:R-:W-:Y:S01]  /*f360*/  I2FP.F32.U32 R72, R76 ;  /* 0x0000004c00487245 */ /* 0x000fe20000201000 */
[CC--:B------:R-:W-:Y:S01]  /*f370*/  FFMA.FTZ R12, R87.reuse, R75.reuse, R12 ;  /* 0x0000004b570c7223 */ /* 0x0c0fe2000001000c */
[C---:B------:R-:W-:Y:S01]  /*f380*/  FFMA.FTZ R14, R87.reuse, R75, R14 ;  /* 0x0000004b570e7223 */ /* 0x040fe2000001000e */
[C---:B------:R-:W-:Y:S02]  /*f390*/  IADD3 R76, PT, PT, R90.reuse, -0x27, RZ ;  /* 0xffffffd95a4c7810 */ /* 0x040fe40007ffe0ff */
[----:B------:R-:W-:Y:S01]  /*f3a0*/  I2FP.F32.U32 R75, R74 ;  /* 0x0000004a004b7245 */ /* 0x000fe20000201000 */
        /* <DEDUP_REMOVED lines=8> */
[----:B------:R-:W-:Y:S01]  /*f430*/  I2FP.F32.U32 R0, R0 ;  /* 0x0000000000007245 */ /* 0x000fe20000201000 */
[CC--:B------:R-:W-:Y:S01]  /*f440*/  FFMA.FTZ R17, R87.reuse, R72.reuse, R17 ;  /* 0x0000004857117223 */ /* 0x0c0fe20000010011 */
[C---:B------:R-:W-:Y:S01]  /*f450*/  IADD3 R2, PT, PT, R90.reuse, -0x18, RZ ;  /* 0xffffffe85a027810 */ /* 0x040fe20007ffe0ff */
[C---:B------:R-:W-:Y:S01]  /*f460*/  FFMA.FTZ R19, R87.reuse, R72, R19 ;  /* 0x0000004857137223 */ /* 0x040fe20000010013 */
        /* <DEDUP_REMOVED lines=15> */
[----:B------:R-:W-:Y:S01]  /*f560*/  I2FP.F32.U32 R0, R70 ;  /* 0x0000004600007245 */ /* 0x000fe20000201000 */
[CC--:B------:R-:W-:Y:S01]  /*f570*/  FFMA.FTZ R28, R87.reuse, R2.reuse, R28 ;  /* 0x00000002571c7223 */ /* 0x0c0fe2000001001c */
[----:B------:R-:W-:Y:S01]  /*f580*/  I2FP.F32.U32 R69, R69 ;  /* 0x0000004500457245 */ /* 0x000fe20000201000 */
[C---:B------:R-:W-:Y:S01]  /*f590*/  FFMA.FTZ R30, R87.reuse, R2, R30 ;  /* 0x00000002571e7223 */ /* 0x040fe2000001001e */
[C---:B------:R-:W-:Y:S01]  /*f5a0*/  IADD3 R68, PT, PT, R90.reuse, -0x7, RZ ;  /* 0xfffffff95a447810 */ /* 0x040fe20007ffe0ff */
[CC--:B------:R-:W-:Y:S01]  /*f5b0*/  FFMA.FTZ R29, R87.reuse, R0.reuse, R29 ;  /* 0x00000000571d7223 */ /* 0x0c0fe2000001001d */
[C---:B------:R-:W-:Y:S01]  /*f5c0*/  FFMA.FTZ R31, R87.reuse, R0, R31 ;  /* 0x00000000571f7223 */ /* 0x040fe2000001001f */
[CC--:B------:R-:W-:Y:S01]  /*f5d0*/  FFMA.FTZ R32, R87.reuse, R69.reuse, R32 ;  /* 0x0000004557207223 */ /* 0x0c0fe20000010020 */
[----:B------:R-:W-:Y:S01]  /*f5e0*/  I2FP.F32.U32 R2, R68 ;  /* 0x0000004400027245 */ /* 0x000fe20000201000 */
[C---:B------:R-:W-:Y:S01]  /*f5f0*/  FFMA.FTZ R34, R87.reuse, R69, R34 ;  /* 0x0000004557227223 */ /* 0x040fe20000010022 */
[C---:B------:R-:W-:Y:S02]  /*f600*/  IADD3 R0, PT, PT, R90.reuse, 0x1, RZ ;  /* 0x000000015a007810 */ /* 0x040fe40007ffe0ff */
[----:B------:R-:W-:Y:S01]  /*f610*/  I2FP.F32.U32 R69, R90 ;  /* 0x0000005a00457245 */ /* 0x000fe20000201000 */
[C---:B------:R-:W-:Y:S01]  /*f620*/  FFMA.FTZ R33, R87.reuse, R2, R33 ;  /* 0x0000000257217223 */ /* 0x040fe20000010021 */
        /* <DEDUP_REMOVED lines=14> */
[CC--:B------:R-:W-:Y:S01]  /*f710*/  FFMA.FTZ R41, R87.reuse, R0.reuse, R41 ;  /* 0x0000000057297223 */ /* 0x0c0fe20000010029 */
[C---:B------:R-:W-:Y:S01]  /*f720*/  IADD3 R2, PT, PT, R90.reuse, 0x18, RZ ;  /* 0x000000185a027810 */ /* 0x040fe20007ffe0ff */
[C---:B------:R-:W-:Y:S01]  /*f730*/  FFMA.FTZ R43, R87.reuse, R0, R43 ;  /* 0x00000000572b7223 */ /* 0x040fe2000001002b */
[----:B------:R-:W-:Y:S02]  /*f740*/  I2FP.F32.U32 R69, R70 ;  /* 0x0000004600457245 */ /* 0x000fe40000201000 */
[----:B------:R-:W-:Y:S02]  /*f750*/  I2FP.F32.U32 R0, R68 ;  /* 0x0000004400007245 */ /* 0x000fe40000201000 */
[----:B------:R-:W-:Y:S01]  /*f760*/  I2FP.F32.U32 R71, R2 ;  /* 0x0000000200477245 */ /* 0x000fe20000201000 */
[CC--:B------:R-:W-:Y:S01]  /*f770*/  FFMA.FTZ R44, R87.reuse, R69.reuse, R44 ;  /* 0x00000045572c7223 */ /* 0x0c0fe2000001002c */
[C---:B------:R-:W-:Y:S01]  /*f780*/  FFMA.FTZ R46, R87.reuse, R69, R46 ;  /* 0x00000045572e7223 */ /* 0x040fe2000001002e */
[C---:B------:R-:W-:Y:S01]  /*f790*/  IADD3 R2, PT, PT, R90.reuse, 0x19, RZ ;  /* 0x000000195a027810 */ /* 0x040fe20007ffe0ff */
[----:B------:R-:W-:Y:S01]  /*f7a0*/  FFMA.FTZ R45, R87, R0, R45 ;  /* 0x00000000572d7223 */ /* 0x000fe2000001002d */
[----:B------:R-:W-:Y:S01]  /*f7b0*/  FMNMX3.FTZ R68, R91, R4, R5, !PT ;  /* 0x000000045b447276 */ /* 0x000fe20007810005 */
[C---:B------:R-:W-:Y:S01]  /*f7c0*/  FFMA.FTZ R47, R87.reuse, R0, R47 ;  /* 0x00000000572f7223 */ /* 0x040fe2000001002f */
        /* <DEDUP_REMOVED lines=23> */
[C---:B------:R-:W-:Y:S01]  /*f940*/  FFMA.FTZ R55, R87.reuse, R0, R55 ;  /* 0x0000000057377223 */ /* 0x040fe20000010037 */
[----:B------:R-:W-:Y:S02]  /*f950*/  FMNMX3.FTZ R70, R70, R28, R29, !PT ;  /* 0x0000001c46467276 */ /* 0x000fe4000781001d */
[----:B------:R-:W-:Y:S02]  /*f960*/  FMNMX3.FTZ R68, R68, R30, R31, !PT ;  /* 0x0000001e44447276 */ /* 0x000fe4000781001f */
[C---:B------:R-:W-:Y:S02]  /*f970*/  IADD3 R0, PT, PT, R90.reuse, 0x28, RZ ;  /* 0x000000285a007810 */ /* 0x040fe40007ffe0ff */
[----:B------:R-:W-:Y:S02]  /*f980*/  IADD3 R2, PT, PT, R90, 0x29, RZ ;  /* 0x000000295a027810 */ /* 0x000fe40007ffe0ff */
[----:B------:R-:W-:Y:S02]  /*f990*/  FMNMX3.FTZ R70, R70, R32, R33, !PT ;  /* 0x0000002046467276 */ /* 0x000fe40007810021 */
[----:B------:R-:W-:Y:S02]  /*f9a0*/  FMNMX3.FTZ R68, R68, R34, R35, !PT ;  /* 0x0000002244447276 */ /* 0x000fe40007810023 */
[----:B------:R-:W-:Y:S02]  /*f9b0*/  IADD3 R69, PT, PT, R90, 0x30, RZ ;  /* 0x000000305a457810 */ /* 0x000fe40007ffe0ff */
[----:B------:R-:W-:Y:S02]  /*f9c0*/  I2FP.F32.U32 R0, R0 ;  /* 0x0000000000007245 */ /* 0x000fe40000201000 */
[----:B------:R-:W-:Y:S02]  /*f9d0*/  I2FP.F32.U32 R2, R2 ;  /* 0x0000000200027245 */ /* 0x000fe40000201000 */
[----:B------:R-:W-:Y:S01]  /*f9e0*/  FMNMX3.FTZ R70, R70, R36, R37, !PT ;  /* 0x0000002446467276 */ /* 0x000fe20007810025 */
[CC--:B------:R-:W-:Y:S01]  /*f9f0*/  FFMA.FTZ R56, R87.reuse, R0.reuse, R56 ;  /* 0x0000000057387223 */ /* 0x0c0fe20000010038 */
[----:B------:R-:W-:Y:S01]  /*fa00*/  I2FP.F32.U32 R69, R69 ;  /* 0x0000004500457245 */ /* 0x000fe20000201000 */
[C---:B------:R-:W-:Y:S01]  /*fa10*/  FFMA.FTZ R58, R87.reuse, R0, R58 ;  /* 0x00000000573a7223 */ /* 0x040fe2000001003a */
[----:B------:R-:W-:Y:S01]  /*fa20*/  FMNMX3.FTZ R68, R68, R38, R39, !PT ;  /* 0x0000002644447276 */ /* 0x000fe20007810027 */
[C---:B------:R-:W-:Y:S01]  /*fa30*/  FFMA.FTZ R57, R87.reuse, R2, R57 ;  /* 0x0000000257397223 */ /* 0x040fe20000010039 */
[----:B------:R-:W-:Y:S01]  /*fa40*/  FMNMX3.FTZ R70, R70, R40, R41, !PT ;  /* 0x0000002846467276 */ /* 0x000fe20007810029 */
[C---:B------:R-:W-:Y:S01]  /*fa50*/  FFMA.FTZ R59, R87.reuse, R2, R59 ;  /* 0x00000002573b7223 */ /* 0x040fe2000001003b */
[----:B------:R-:W-:Y:S01]  /*fa60*/  FMNMX3.FTZ R68, R68, R42, R43, !PT ;  /* 0x0000002a44447276 */ /* 0x000fe2000781002b */
[CC--:B------:R-:W-:Y:S01]  /*fa70*/  FFMA.FTZ R60, R87.reuse, R69.reuse, R60 ;  /* 0x00000045573c7223 */ /* 0x0c0fe2000001003c */
        /* <DEDUP_REMOVED lines=44> */
[----:B------:R-:W-:Y:S01]  /*fd40*/  @P1 IADD3 R77, PT, PT, R124, -0x20, RZ ;  /* 0xffffffe07c4d1810 */ /* 0x000fe20007ffe0ff */
        /* <DEDUP_REMOVED lines=16> */
[C---:B-1----:R-:W-:Y:S01]  /*fe50*/  FMUL.FTZ R108, R73.reuse, R108 ;  /* 0x0000006c496c7220 */ /* 0x042fe20000410000 */
[----:B------:R-:W-:Y:S01]  /*fe60*/  FMUL.FTZ R109, R73, R109 ;  /* 0x0000006d496d7220 */ /* 0x000fe20000410000 */
[C---:B------:R-:W-:Y:S07]  /*fe70*/  FMUL.FTZ R110, R71.reuse, R110 ;  /* 0x0000006e476e7220 */ /* 0x040fee0000410000 */
[----:B------:R-:W-:Y:S01]  /*fe80*/  MUFU.EX2 R133, R133 ;  /* 0x0000008500857308 */ /* 0x000fe20000000800 */
[----:B------:R-:W-:Y:S01]  /*fe90*/  FMUL.FTZ R111, R71, R111 ;  /* 0x0000006f476f7220 */ /* 0x000fe20000410000 */
[C---:B------:R-:W-:Y:S01]  /*fea0*/  FMUL.FTZ R104, R73.reuse, R104 ;  /* 0x0000006849687220 */ /* 0x040fe20000410000 */
[----:B------:R-:W-:Y:S07]  /*feb0*/  FMUL.FTZ R105, R73, R105 ;  /* 0x0000006949697220 */ /* 0x000fee0000410000 */
[----:B------:R-:W1:Y:S01]  /*fec0*/  MUFU.EX2 R78, R78 ;  /* 0x0000004e004e7308 */ /* 0x000e620000000800 */
[C---:B------:R-:W-:Y:S01]  /*fed0*/  FMUL.FTZ R106, R71.reuse, R106 ;  /* 0x0000006a476a7220 */ /* 0x040fe20000410000 */
[----:B------:R-:W-:Y:S01]  /*fee0*/  FMUL.FTZ R107, R71, R107 ;  /* 0x0000006b476b7220 */ /* 0x000fe20000410000 */
[C---:B------:R-:W-:Y:S07]  /*fef0*/  FMUL.FTZ R100, R73.reuse, R100 ;  /* 0x0000006449647220 */ /* 0x040fee0000410000 */
[----:B------:R-:W-:Y:S01]  /*ff00*/  MUFU.EX2 R2, R2 ;  /* 0x0000000200027308 */ /* 0x000fe20000000800 */
[----:B------:R-:W-:Y:S01]  /*ff10*/  FMUL.FTZ R101, R73, R101 ;  /* 0x0000006549657220 */ /* 0x000fe20000410000 */
[----:B--2---:R-:W-:Y:S01]  /*ff20*/  F2FP.F16.F32.PACK_AB R128, R135, R0 ;  /* 0x000000008780723e */ /* 0x004fe200000000ff */
[C---:B------:R-:W-:Y:S07]  /*ff30*/  FMUL.FTZ R102, R71.reuse, R102 ;  /* 0x0000006647667220 */ /* 0x040fee0000410000 */
[----:B------:R-:W2:Y:S01]  /*ff40*/  MUFU.EX2 R139, R139 ;  /* 0x0000008b008b7308 */ /* 0x000ea20000000800 */
[----:B------:R-:W-:Y:S01]  /*ff50*/  FMUL.FTZ R103, R71, R103 ;  /* 0x0000006747677220 */ /* 0x000fe20000410000 */
[C---:B------:R-:W-:Y:S01]  /*ff60*/  FMUL.FTZ R96, R73.reuse, R96 ;  /* 0x0000006049607220 */ /* 0x040fe20000410000 */
[----:B------:R-:W-:Y:S07]  /*ff70*/  FMUL.FTZ R97, R73, R97 ;  /* 0x0000006149617220 */ /* 0x000fee0000410000 */
[----:B------:R-:W-:Y:S01]  /*ff80*/  MUFU.EX2 R92, R92 ;  /* 0x0000005c005c7308 */ /* 0x000fe20000000800 */
[C---:B------:R-:W-:Y:S01]  /*ff90*/  FMUL.FTZ R98, R71.reuse, R98 ;  /* 0x0000006247627220 */ /* 0x040fe20000410000 */
[----:B-1----:R-:W-:Y:S01]  /*ffa0*/  F2FP.F16.F32.PACK_AB R130, R78, R133 ;  /* 0x000000854e82723e */ /* 0x002fe200000000ff */
[----:B------:R-:W-:Y:S07]  /*ffb0*/  FMUL.FTZ R99, R71, R99 ;  /* 0x0000006347637220 */ /* 0x000fee0000410000 */
[----:B------:R-:W1:Y:S01]  /*ffc0*/  MUFU.EX2 R79, R79 ;  /* 0x0000004f004f7308 */ /* 0x000e620000000800 */
[----:B------:R-:W-:Y:S01]  /*ffd0*/  FFMA.FTZ R91, R17, UR4, -R68 ;  /* 0x00000004115b7c23 */ /* 0x000fe20008010844 */
[----:B------:R-:W-:Y:S01]  /*ffe0*/  FFMA.FTZ R17, R19, UR4, -R4 ;  /* 0x0000000413117c23 */ /* 0x000fe20008010804 */
[--C-:B------:R-:W-:Y:S01]  /*fff0*/  FFMA.FTZ R148, R12, UR4, -R68.reuse ;  /* 0x000000040c947c23 */ /* 0x100fe20008010844 */
[--C-:B------:R-:W-:Y:S01]  /*10000*/  FFMA.FTZ R127, R13, UR4, -R68.reuse ;  /* 0x000000040d7f7c23 */ /* 0x100fe20008010844 */
[----:B------:R-:W-:Y:S01]  /*10010*/  FFMA.FTZ R136, R16, UR4, -R68 ;  /* 0x0000000410887c23 */ /* 0x000fe20008010844 */
[----:B--2---:R-:W-:Y:S01]  /*10020*/  F2FP.F16.F32.PACK_AB R129, R139, R2 ;  /* 0x000000028b81723e */ /* 0x004fe200000000ff */
[--C-:B------:R-:W-:Y:S01]  /*10030*/  FFMA.FTZ R138, R14, UR4, -R4.reuse ;  /* 0x000000040e8a7c23 */ /* 0x100fe20008010804 */
[--C-:B------:R-:W-:Y:S01]  /*10040*/  FFMA.FTZ R113, R15, UR4, -R4.reuse ;  /* 0x000000040f717c23 */ /* 0x100fe20008010804 */
[----:B------:R-:W-:Y:S01]  /*10050*/  FFMA.FTZ R134, R18, UR4, -R4 ;  /* 0x0000000412867c23 */ /* 0x000fe20008010804 */
[----:B------:R-:W-:Y:S01]  /*10060*/  MUFU.EX2 R148, R148 ;  /* 0x0000009400947308 */ /* 0x000fe20000000800 */
[----:B------:R-:W-:Y:S01]  /*10070*/  FFMA.FTZ R140, R21, UR4, -R68 ;  /* 0x00000004158c7c23 */ /* 0x000fe20008010844 */
[--C-:B------:R-:W-:Y:S01]  /*10080*/  FFMA.FTZ R142, R22, UR4, -R4.reuse ;  /* 0x00000004168e7c23 */ /* 0x100fe20008010804 */
[----:B------:R-:W-:Y:S01]  /*10090*/  FFMA.FTZ R137, R23, UR4, -R4 ;  /* 0x0000000417897c23 */ /* 0x000fe20008010804 */
[----:B-1----:R-:W-:Y:S01]  /*100a0*/  F2FP.F16.F32.PACK_AB R131, R79, R92 ;  /* 0x0000005c4f83723e */ /* 0x002fe200000000ff */
[----:B------:R-:W-:Y:S01]  /*100b0*/  FFMA.FTZ R144, R29, UR4, -R68 ;  /* 0x000000041d907c23 */ /* 0x000fe20008010844 */
[--C-:B------:R-:W-:Y:S01]  /*100c0*/  FFMA.FTZ R146, R31, UR4, -R4.reuse ;  /* 0x000000041f927c23 */ /* 0x100fe20008010804 */
[----:B------:R-:W-:Y:S01]  /*100d0*/  FFMA.FTZ R34, R34, UR4, -R4 ;  /* 0x0000000422227c23 */ /* 0x000fe20008010804 */
[----:B------:R-:W-:Y:S02]  /*100e0*/  FFMA.FTZ R19, R25, UR4, -R68 ;  /* 0x0000000419137c23 */ /* 0x000fe40008010844 */
[----:B------:R-:W-:Y:S01]  /*100f0*/  MUFU.EX2 R140, R140 ;  /* 0x0000008c008c7308 */ /* 0x000fe20000000800 */
[----:B------:R-:W-:Y:S01]  /*10100*/  FFMA.FTZ R0, R73, R88, R0 ;  /* 0x0000005849007223 */ /* 0x000fe20000010000 */
[C---:B------:R-:W-:Y:S08]  /*10110*/  HMMA.16816.F32 R108, R128.reuse, R80, R108 ;  /* 0x00000050806c723c */ /* 0x040ff0000000186c */
[----:B------:R-:W-:Y:S01]  /*10120*/  MUFU.EX2 R142, R142 ;  /* 0x0000008e008e7308 */ /* 0x000fe20000000800 */
[--C-:B------:R-:W-:Y:S09]  /*10130*/  FFMA.FTZ R73, R33, UR4, -R68.reuse ;  /* 0x0000000421497c23 */ /* 0x100ff20008010844 */
[----:B------:R-:W-:Y:S01]  /*10140*/  MUFU.EX2 R19, R19 ;  /* 0x0000001300137308 */ /* 0x000fe20000000800 */
[----:B------:R-:W-:Y:S01]  /*10150*/  FFMA.FTZ R88, R32, UR4, -R68 ;  /* 0x0000000420587c23 */ /* 0x000fe20008010844 */
[C---:B------:R-:W-:Y:S01]  /*10160*/  HMMA.16816.F32 R104, R128.reuse, R82, R104 ;  /* 0x000000528068723c */ /* 0x040fe20000001868 */
[----:B------:R-:W1:Y:S07]  /*10170*/  LDSM.16.MT88.4 R80, [R77] ;  /* 0x000000004d50783b */ /* 0x000e6e0000004200 */
[----:B------:R-:W2:Y:S01]  /*10180*/  MUFU.EX2 R137, R137 ;  /* 0x0000008900897308 */ /* 0x000ea20000000800 */
[----:B------:R-:W-:Y:S01]  /*10190*/  FADD.FTZ R32, R135, R0 ;  /* 0x0000000087207221 */ /* 0x000fe20000010000 */
[----:B------:R-:W-:Y:S01]  /*101a0*/  FFMA.FTZ R135, R35, UR4, -R4 ;  /* 0x0000000423877c23 */ /* 0x000fe20008010804 */
[----:B------:R-:W-:Y:S01]  /*101b0*/  FFMA.FTZ R2, R71, R89, R2 ;  /* 0x0000005947027223 */ /* 0x000fe20000010002 */
[----:B------:R-:W-:Y:S01]  /*101c0*/  FFMA.FTZ R71, R28, UR4, -R68 ;  /* 0x000000041c477c23 */ /* 0x000fe20008010844 */
[----:B------:R-:W-:Y:S05]  /*101d0*/  FFMA.FTZ R89, R30, UR4, -R4 ;  /* 0x000000041e597c23 */ /* 0x000fea0008010804 */
[----:B------:R3:W-:Y:S01]  /*101e0*/  MUFU.EX2 R0, R34 ;  /* 0x0000002200007308 */ /* 0x0007e20000000800 */
[----:B------:R-:W-:Y:S01]  /*101f0*/  LDSM.16.MT88.4 R28, [R77+0xc00] ;  /* 0x000c00004d1c783b */ /* 0x000fe20000004200 */
[----:B------:R-:W-:Y:S01]  /*10200*/  FADD.FTZ R133, R133, R32 ;  /* 0x0000002085857221 */ /* 0x000fe20000010000 */
[--C-:B------:R-:W-:Y:S07]  /*10210*/  FFMA.FTZ R37, R37, UR4, -R68.reuse ;  /* 0x0000000425257c23 */ /* 0x100fee0008010844 */
[----:B------:R-:W4:Y:S01]  /*10220*/  MUFU.EX2 R127, R127 ;  /* 0x0000007f007f7308 */ /* 0x000f220000000800 */
[----:B------:R-:W-:Y:S01]  /*10230*/  FFMA.FTZ R49, R49, UR4, -R68 ;  /* 0x0000000431317c23 */ /* 0x000fe20008010844 */
[--C-:B------:R-:W-:Y:S01]  /*10240*/  FFMA.FTZ R51, R51, UR4, -R4.reuse ;  /* 0x0000000433337c23 */ /* 0x100fe20008010804 */
[--C-:B------:R-:W-:Y:S01]  /*10250*/  FFMA.FTZ R42, R42, UR4, -R4.reuse ;  /* 0x000000042a2a7c23 */ /* 0x100fe20008010804 */
[----:B--2---:R-:W-:Y:S06]  /*10260*/  F2FP.F16.F32.PACK_AB R25, R137, R142 ;  /* 0x0000008e8919723e */ /* 0x004fec00000000ff */
[----:B------:R-:W-:Y:S01]  /*10270*/  MUFU.EX2 R37, R37 ;  /* 0x0000002500257308 */ /* 0x000fe20000000800 */
[----:B------:R-:W-:Y:S01]  /*10280*/  FADD.FTZ R133, R78, R133 ;  /* 0x000000854e857221 */ /* 0x000fe20000010000 */
[--C-:B------:R-:W-:Y:S01]  /*10290*/  FFMA.FTZ R78, R46, UR4, -R4.reuse ;  /* 0x000000042e4e7c23 */ /* 0x100fe20008010804 */
[----:B------:R-:W-:Y:S07]  /*102a0*/  FFMA.FTZ R46, R50, UR4, -R4 ;  /* 0x00000004322e7c23 */ /* 0x000fee0008010804 */
[----:B------:R-:W-:Y:S01]  /*102b0*/  MUFU.EX2 R49, R49 ;  /* 0x0000003100317308 */ /* 0x000fe20000000800 */
[----:B---3--:R-:W-:Y:S01]  /*102c0*/  LDSM.16.MT88.4 R32, [R77+0x1000] ;  /* 0x001000004d20783b */ /* 0x008fe20000004200 */
[--C-:B------:R-:W-:Y:S01]  /*102d0*/  FFMA.FTZ R50, R52, UR4, -R68.reuse ;  /* 0x0000000434327c23 */ /* 0x100fe20008010844 */
[--C-:B------:R-:W-:Y:S07]  /*102e0*/  FFMA.FTZ R52, R56, UR4, -R68.reuse ;  /* 0x0000000438347c23 */ /* 0x100fee0008010844 */
[----:B------:R-:W-:Y:S01]  /*102f0*/  MUFU.EX2 R51, R51 ;  /* 0x0000003300337308 */ /* 0x000fe20000000800 */
[--C-:B------:R-:W-:Y:S01]  /*10300*/  FFMA.FTZ R53, R53, UR4, -R68.reuse ;  /* 0x0000000435357c23 */ /* 0x100fe20008010844 */
[----:B------:R-:W-:Y:S01]  /*10310*/  FFMA.FTZ R57, R57, UR4, -R68 ;  /* 0x0000000439397c23 */ /* 0x000fe20008010844 */
[--C-:B------:R-:W-:Y:S07]  /*10320*/  FFMA.FTZ R54, R54, UR4, -R4.reuse ;  /* 0x0000000436367c23 */ /* 0x100fee0008010804 */
[----:B------:R-:W-:Y:S01]  /*10330*/  MUFU.EX2 R46, R46 ;  /* 0x0000002e002e7308 */ /* 0x000fe20000000800 */
[--C-:B------:R-:W-:Y:S01]  /*10340*/  FFMA.FTZ R55, R55, UR4, -R4.reuse ;  /* 0x0000000437377c23 */ /* 0x100fe20008010804 */
[--C-:B------:R-:W-:Y:S01]  /*10350*/  FFMA.FTZ R56, R58, UR4, -R4.reuse ;  /* 0x000000043a387c23 */ /* 0x100fe20008010804 */
[----:B------:R-:W-:Y:S07]  /*10360*/  FFMA.FTZ R59, R59, UR4, -R4 ;  /* 0x000000043b3b7c23 */ /* 0x000fee0008010804 */
[----:B------:R-:W-:Y:S01]  /*10370*/  MUFU.EX2 R136, R136 ;  /* 0x0000008800887308 */ /* 0x000fe20000000800 */
[----:B------:R-:W-:Y:S01]  /*10380*/  FADD.FTZ R139, R139, R2 ;  /* 0x000000028b8b7221 */ /* 0x000fe20000010000 */
[--C-:B------:R-:W-:Y:S01]  /*10390*/  FFMA.FTZ R2, R36, UR4, -R68.reuse ;  /* 0x0000000424027c23 */ /* 0x100fe20008010844 */
[--C-:B------:R-:W-:Y:S07]  /*103a0*/  FFMA.FTZ R36, R41, UR4, -R68.reuse ;  /* 0x0000000429247c23 */ /* 0x100fee0008010844 */
[----:B------:R-:W2:Y:S01]  /*103b0*/  MUFU.EX2 R91, R91 ;  /* 0x0000005b005b7308 */ /* 0x000ea20000000800 */
[----:B------:R-:W-:Y:S01]  /*103c0*/  FADD.FTZ R92, R92, R139 ;  /* 0x0000008b5c5c7221 */ /* 0x000fe20000010000 */
[----:B------:R-:W-:Y:S01]  /*103d0*/  FFMA.FTZ R58, R61, UR4, -R68 ;  /* 0x000000043d3a7c23 */ /* 0x000fe20008010844 */
[----:B------:R-:W-:Y:S01]  /*103e0*/  ISETP.NE.AND P0, PT, R126, RZ, PT ;  /* 0x000000ff7e00720c */ /* 0x000fe20003f05270 */
[C---:B-1----:R-:W-:Y:S06]  /*103f0*/  HMMA.16816.F32 R100, R128.reuse, R80, R100 ;  /* 0x000000508064723c */ /* 0x042fec0000001864 */
[----:B------:R-:W-:Y:S01]  /*10400*/  MUFU.EX2 R138, R138 ;  /* 0x0000008a008a7308 */ /* 0x000fe20000000800 */
[----:B------:R-:W-:Y:S01]  /*10410*/  FADD.FTZ R79, R79, R92 ;  /* 0x0000005c4f4f7221 */ /* 0x000fe20000010000 */
[----:B------:R-:W-:Y:S08]  /*10420*/  FFMA.FTZ R61, R62, UR4, -R4 ;  /* 0x000000043e3d7c23 */ /* 0x000ff00008010804 */
[----:B------:R-:W1:Y:S01]  /*10430*/  MUFU.EX2 R113, R113 ;  /* 0x0000007100717308 */ /* 0x000e620000000800 */
[----:B------:R-:W-:Y:S01]  /*10440*/  FFMA.FTZ R64, R64, UR4, -R68 ;  /* 0x0000000440407c23 */ /* 0x000fe20008010844 */
[----:B------:R-:W-:Y:S01]  /*10450*/  FFMA.FTZ R63, R63, UR4, -R4 ;  /* 0x000000043f3f7c23 */ /* 0x000fe20008010804 */
[----:B------:R-:W-:Y:S01]  /*10460*/  HMMA.16816.F32 R96, R128, R82, R96 ;  /* 0x000000528060723c */ /* 0x000fe20000001860 */
[----:B------:R-:W3:Y:S06]  /*10470*/  LDSM.16.MT88.4 R80, [R120+0x3400] ;  /* 0x003400007850783b */ /* 0x000eec0000004200 */
[----:B------:R-:W-:Y:S01]  /*10480*/  MUFU.EX2 R134, R134 ;  /* 0x0000008600867308 */ /* 0x000fe20000000800 */
[----:B----4-:R-:W-:Y:S01]  /*10490*/  F2FP.F16.F32.PACK_AB R128, R127, R148 ;  /* 0x000000947f80723e */ /* 0x010fe200000000ff */
[----:B------:R-:W-:Y:S01]  /*104a0*/  FADD.FTZ R148, R148, R133 ;  /* 0x0000008594947221 */ /* 0x000fe20000010000 */
[----:B--2---:R-:W-:Y:S07]  /*104b0*/  F2FP.F16.F32.PACK_AB R130, R91, R136 ;  /* 0x000000885b82723e */ /* 0x004fee00000000ff */
[----:B------:R-:W2:Y:S01]  /*104c0*/  MUFU.EX2 R17, R17 ;  /* 0x0000001100117308 */ /* 0x000ea20000000800 */
[----:B------:R-:W-:Y:S01]  /*104d0*/  MOV R92, R69 ;  /* 0x00000045005c7202 */ /* 0x000fe20000000f00 */
[----:B------:R-:W-:Y:S08]  /*104e0*/  FADD.FTZ R127, R127, R148 ;  /* 0x000000947f7f7221 */ /* 0x000ff00000010000 */
[----:B------:R-:W-:Y:S01]  /*104f0*/  MUFU.EX2 R71, R71 ;  /* 0x0000004700477308 */ /* 0x000fe20000000800 */
[----:B-1----:R-:W-:Y:S01]  /*10500*/  F2FP.F16.F32.PACK_AB R129, R113, R138 ;  /* 0x0000008a7181723e */ /* 0x002fe200000000ff */
[----:B------:R-:W-:Y:S01]  /*10510*/  FADD.FTZ R136, R136, R127 ;  /* 0x0000007f88887221 */ /* 0x000fe20000010000 */
[----:B------:R-:W-:Y:S07]  /*10520*/  FADD.FTZ R138, R138, R79 ;  /* 0x0000004f8a8a7221 */ /* 0x000fee0000010000 */
[----:B------:R-:W-:Y:S01]  /*10530*/  MUFU.EX2 R144, R144 ;  /* 0x0000009000907308 */ /* 0x000fe20000000800 */
[----:B------:R-:W-:Y:S01]  /*10540*/  FADD.FTZ R136, R91, R136 ;  /* 0x000000885b887221 */ /* 0x000fe20000010000 */
[----:B------:R-:W-:Y:S08]  /*10550*/  FADD.FTZ R113, R113, R138 ;  /* 0x0000008a71717221 */ /* 0x000ff00000010000 */
[----:B------:R-:W-:Y:S01]  /*10560*/  MUFU.EX2 R88, R88 ;  /* 0x0000005800587308 */ /* 0x000fe20000000800 */
[----:B------:R-:W-:Y:S02]  /*10570*/  MOV R91, R70 ;  /* 0x00000046005b7202 */ /* 0x000fe40000000f00 */
[----:B--2---:R-:W-:Y:S07]  /*10580*/  F2FP.F16.F32.PACK_AB R131, R17, R134 ;  /* 0x000000861183723e */ /* 0x004fee00000000ff */
[----:B------:R-:W-:Y:S01]  /*10590*/  MUFU.EX2 R73, R73 ;  /* 0x0000004900497308 */ /* 0x000fe20000000800 */
[----:B------:R-:W-:Y:S09]  /*105a0*/  FADD.FTZ R134, R134, R113 ;  /* 0x0000007186867221 */ /* 0x000ff20000010000 */
[----:B------:R-:W-:Y:S10]  /*105b0*/  MUFU.EX2 R89, R89 ;  /* 0x0000005900597308 */ /* 0x000ff40000000800 */
[----:B------:R-:W-:Y:S10]  /*105c0*/  MUFU.EX2 R146, R146 ;  /* 0x0000009200927308 */ /* 0x000ff40000000800 */
[----:B------:R-:W-:Y:S10]  /*105d0*/  MUFU.EX2 R135, R135 ;  /* 0x0000008700877308 */ /* 0x000ff40000000800 */
[----:B------:R-:W-:Y:S01]  /*105e0*/  MUFU.EX2 R2, R2 ;  /* 0x0000000200027308 */ /* 0x000fe20000000800 */
[C---:B---3--:R-:W-:Y:S09]  /*105f0*/  HMMA.16816.F32 R108, R128.reuse, R80, R108 ;  /* 0x00000050806c723c */ /* 0x048ff2000000186c */
[----:B------:R-:W-:Y:S10]  /*10600*/  MUFU.EX2 R36, R36 ;  /* 0x0000002400247308 */ /* 0x000ff40000000800 */
[----:B------:R-:W-:Y:S01]  /*10610*/  MUFU.EX2 R50, R50 ;  /* 0x0000003200327308 */ /* 0x000fe20000000800 */
[C---:B------:R-:W-:Y:S01]  /*10620*/  HMMA.16816.F32 R104, R128.reuse, R82, R104 ;  /* 0x000000528068723c */ /* 0x040fe20000001868 */
[----:B------:R-:W1:Y:S08]  /*10630*/  LDSM.16.MT88.4 R80, [R77+0x400] ;  /* 0x000400004d50783b */ /* 0x000e700000004200 */
        /* <DEDUP_REMOVED lines=8> */
[C---:B-1----:R-:W-:Y:S08]  /*106c0*/  HMMA.16816.F32 R100, R128.reuse, R80, R100 ;  /* 0x000000508064723c */ /* 0x042ff00000001864 */
[----:B------:R-:W-:Y:S01]  /*106d0*/  HMMA.16816.F32 R96, R128, R82, R96 ;  /* 0x000000528060723c */ /* 0x000fe20000001860 */
[----:B------:R-:W1:Y:S01]  /*106e0*/  LDSM.16.MT88.4 R80, [R120+0x3800] ;  /* 0x003800007850783b */ /* 0x000e620000004200 */
[----:B------:R2:W3:Y:S01]  /*106f0*/  MUFU.EX2 R131, R20 ;  /* 0x0000001400837308 */ /* 0x0004e20000000800 */
[----:B------:R-:W-:Y:S01]  /*10700*/  FFMA.FTZ R130, R24, UR4, -R68 ;  /* 0x0000000418827c23 */ /* 0x000fe20008010844 */
[--C-:B------:R-:W-:Y:S01]  /*10710*/  FFMA.FTZ R129, R26, UR4, -R4.reuse ;  /* 0x000000041a817c23 */ /* 0x100fe20008010804 */
[----:B------:R-:W-:Y:S07]  /*10720*/  FFMA.FTZ R128, R27, UR4, -R4 ;  /* 0x000000041b807c23 */ /* 0x000fee0008010804 */
[----:B------:R-:W4:Y:S10]  /*10730*/  MUFU.EX2 R130, R130 ;  /* 0x0000008200827308 */ /* 0x000f340000000800 */
[----:B------:R-:W-:Y:S01]  /*10740*/  MUFU.EX2 R129, R129 ;  /* 0x0000008100817308 */ /* 0x000fe20000000800 */
[----:B--2---:R-:W2:Y:S09]  /*10750*/  LDSM.16.MT88.4 R20, [R77+0x800] ;  /* 0x000800004d14783b */ /* 0x004eb20000004200 */
[----:B------:R-:W5:Y:S01]  /*10760*/  MUFU.EX2 R128, R128 ;  /* 0x0000008000807308 */ /* 0x000f620000000800 */
[----:B---3--:R-:W-:Y:S01]  /*10770*/  F2FP.F16.F32.PACK_AB R24, R140, R131 ;  /* 0x000000838c18723e */ /* 0x008fe200000000ff */
[----:B------:R-:W-:Y:S01]  /*10780*/  FADD.FTZ R131, R131, R136 ;  /* 0x0000008883837221 */ /* 0x000fe20000010000 */
[----:B----4-:R-:W-:Y:S02]  /*10790*/  F2FP.F16.F32.PACK_AB R26, R19, R130 ;  /* 0x00000082131a723e */ /* 0x010fe400000000ff */
[----:B-----5:R-:W-:Y:S07]  /*107a0*/  F2FP.F16.F32.PACK_AB R27, R128, R129 ;  /* 0x00000081801b723e */ /* 0x020fee00000000ff */
[C---:B-1----:R-:W-:Y:S08]  /*107b0*/  HMMA.16816.F32 R108, R24.reuse, R80, R108 ;  /* 0x00000050186c723c */ /* 0x042ff0000000186c */
[C---:B------:R-:W-:Y:S01]  /*107c0*/  HMMA.16816.F32 R104, R24.reuse, R82, R104 ;  /* 0x000000521868723c */ /* 0x040fe20000001868 */
[----:B------:R-:W1:Y:S07]  /*107d0*/  LDSM.16.MT88.4 R80, [R120+0x3c00] ;  /* 0x003c00007850783b */ /* 0x000e6e0000004200 */
[C---:B--2---:R-:W-:Y:S03]  /*107e0*/  HMMA.16816.F32 R100, R24.reuse, R20, R100 ;  /* 0x000000141864723c */ /* 0x044fe60000001864 */
[----:B------:R-:W-:Y:S02]  /*107f0*/  F2FP.F16.F32.PACK_AB R20, R144, R71 ;  /* 0x000000479014723e */ /* 0x000fe400000000ff */
[----:B------:R-:W-:Y:S03]  /*10800*/  F2FP.F16.F32.PACK_AB R21, R146, R89 ;  /* 0x000000599215723e */ /* 0x000fe600000000ff */
[----:B------:R-:W-:Y:S01]  /*10810*/  HMMA.16816.F32 R96, R24, R22, R96 ;  /* 0x000000161860723c */ /* 0x000fe20000001860 */
[----:B------:R-:W2:Y:S02]  /*10820*/  LDSM.16.MT88.4 R24, [R120+0x4000] ;  /* 0x004000007818783b */ /* 0x000ea40000004200 */
[----:B------:R-:W-:Y:S02]  /*10830*/  F2FP.F16.F32.PACK_AB R22, R73, R88 ;  /* 0x000000584916723e */ /* 0x000fe400000000ff */
[----:B------:R-:W-:Y:S07]  /*10840*/  F2FP.F16.F32.PACK_AB R23, R135, R0 ;  /* 0x000000008717723e */ /* 0x000fee00000000ff */
[C---:B------:R-:W-:Y:S08]  /*10850*/  HMMA.16816.F32 R100, R20.reuse, R28, R100 ;  /* 0x0000001c1464723c */ /* 0x040ff00000001864 */
[C---:B------:R-:W-:Y:S01]  /*10860*/  HMMA.16816.F32 R96, R20.reuse, R30, R96 ;  /* 0x0000001e1460723c */ /* 0x040fe20000001860 */
[----:B------:R-:W3:Y:S07]  /*10870*/  LDSM.16.MT88.4 R28, [R120+0x4400] ;  /* 0x00440000781c783b */ /* 0x000eee0000004200 */
[C---:B-1----:R-:W-:Y:S03]  /*10880*/  HMMA.16816.F32 R108, R20.reuse, R80, R108 ;  /* 0x00000050146c723c */ /* 0x042fe6000000186c */
[----:B------:R-:W-:Y:S01]  /*10890*/  FFMA.FTZ R80, R40, UR4, -R68 ;  /* 0x0000000428507c23 */ /* 0x000fe20008010844 */
[--C-:B------:R-:W-:Y:S01]  /*108a0*/  FFMA.FTZ R81, R38, UR4, -R4.reuse ;  /* 0x0000000426517c23 */ /* 0x100fe20008010804 */
[--C-:B------:R-:W-:Y:S01]  /*108b0*/  FFMA.FTZ R40, R39, UR4, -R4.reuse ;  /* 0x0000000427287c23 */ /* 0x100fe20008010804 */
[----:B------:R-:W-:Y:S01]  /*108c0*/  FFMA.FTZ R38, R43, UR4, -R4 ;  /* 0x000000042b267c23 */ /* 0x000fe20008010804 */
[----:B------:R-:W1:Y:S01]  /*108d0*/  MUFU.EX2 R41, R80 ;  /* 0x0000005000297308 */ /* 0x000e620000000800 */
[----:B------:R-:W-:Y:S09]  /*108e0*/  HMMA.16816.F32 R104, R20, R82, R104 ;  /* 0x000000521468723c */ /* 0x000ff20000001868 */
[----:B------:R-:W-:Y:S01]  /*108f0*/  MUFU.EX2 R39, R81 ;  /* 0x0000005100277308 */ /* 0x000fe20000000800 */
[----:B------:R-:W-:Y:S09]  /*10900*/  F2FP.F16.F32.PACK_AB R20, R37, R2 ;  /* 0x000000022514723e */ /* 0x000ff200000000ff */
[----:B------:R-:W4:Y:S10]  /*10910*/  MUFU.EX2 R40, R40 ;  /* 0x0000002800287308 */ /* 0x000f340000000800 */
[----:B------:R5:W-:Y:S01]  /*10920*/  MUFU.EX2 R43, R42 ;  /* 0x0000002a002b7308 */ /* 0x000be20000000800 */
[----:B-1----:R-:W-:Y:S01]  /*10930*/  F2FP.F16.F32.PACK_AB R22, R36, R41 ;  /* 0x000000292416723e */ /* 0x002fe200000000ff */
[--C-:B------:R-:W-:Y:S08]  /*10940*/  FFMA.FTZ R80, R44, UR4, -R68.reuse ;  /* 0x000000042c507c23 */ /* 0x100ff00008010844 */
[----:B------:R-:W1:Y:S01]  /*10950*/  MUFU.EX2 R38, R38 ;  /* 0x0000002600267308 */ /* 0x000e620000000800 */
[----:B------:R-:W-:Y:S01]  /*10960*/  FFMA.FTZ R44, R48, UR4, -R68 ;  /* 0x00000004302c7c23 */ /* 0x000fe20008010844 */
[----:B------:R-:W-:Y:S08]  /*10970*/  FFMA.FTZ R48, R47, UR4, -R4 ;  /* 0x000000042f307c23 */ /* 0x000ff00008010804 */
[----:B------:R-:W-:Y:S01]  /*10980*/  MUFU.EX2 R47, R78 ;  /* 0x0000004e002f7308 */ /* 0x000fe20000000800 */
[----:B----4-:R-:W-:Y:S09]  /*10990*/  F2FP.F16.F32.PACK_AB R21, R40, R39 ;  /* 0x000000272815723e */ /* 0x010ff200000000ff */
[----:B------:R-:W-:Y:S01]  /*109a0*/  MUFU.EX2 R44, R44 ;  /* 0x0000002c002c7308 */ /* 0x000fe20000000800 */
[----:B-----5:R-:W-:Y:S09]  /*109b0*/  FFMA.FTZ R42, R45, UR4, -R68 ;  /* 0x000000042d2a7c23 */ /* 0x020ff20008010844 */
[----:B------:R-:W-:Y:S01]  /*109c0*/  MUFU.EX2 R45, R80 ;  /* 0x00000050002d7308 */ /* 0x000fe20000000800 */
[----:B-1----:R-:W-:Y:S09]  /*109d0*/  F2FP.F16.F32.PACK_AB R23, R38, R43 ;  /* 0x0000002b2617723e */ /* 0x002ff200000000ff */
[----:B------:R-:W1:Y:S10]  /*109e0*/  MUFU.EX2 R42, R42 ;  /* 0x0000002a002a7308 */ /* 0x000e740000000800 */
[----:B------:R-:W4:Y:S01]  /*109f0*/  MUFU.EX2 R48, R48 ;  /* 0x0000003000307308 */ /* 0x000f220000000800 */
[C---:B--2---:R-:W-:Y:S08]  /*10a00*/  HMMA.16816.F32 R108, R20.reuse, R24, R108 ;  /* 0x00000018146c723c */ /* 0x044ff0000000186c */
[C---:B------:R-:W-:Y:S01]  /*10a10*/  HMMA.16816.F32 R104, R20.reuse, R26, R104 ;  /* 0x0000001a1468723c */ /* 0x040fe20000001868 */
[----:B------:R-:W2:Y:S07]  /*10a20*/  LDSM.16.MT88.4 R24, [R77+0x1400] ;  /* 0x001400004d18783b */ /* 0x000eae0000004200 */
[C---:B------:R-:W-:Y:S08]  /*10a30*/  HMMA.16816.F32 R100, R20.reuse, R32, R100 ;  /* 0x000000201464723c */ /* 0x040ff00000001864 */
[----:B------:R-:W-:Y:S01]  /*10a40*/  HMMA.16816.F32 R96, R20, R34, R96 ;  /* 0x000000221460723c */ /* 0x000fe20000001860 */
[----:B------:R-:W5:Y:S02]  /*10a50*/  LDSM.16.MT88.4 R32, [R120+0x4800] ;  /* 0x004800007820783b */ /* 0x000f640000004200 */
[----:B-1----:R-:W-:Y:S02]  /*10a60*/  F2FP.F16.F32.PACK_AB R20, R42, R45 ;  /* 0x0000002d2a14723e */ /* 0x002fe400000000ff */
[----:B------:R-:W-:Y:S02]  /*10a70*/  F2FP.F16.F32.PACK_AB R22, R49, R44 ;  /* 0x0000002c3116723e */ /* 0x000fe400000000ff */
[----:B----4-:R-:W-:Y:S02]  /*10a80*/  F2FP.F16.F32.PACK_AB R21, R48, R47 ;  /* 0x0000002f3015723e */ /* 0x010fe400000000ff */
[----:B------:R-:W-:Y:S07]  /*10a90*/  F2FP.F16.F32.PACK_AB R23, R51, R46 ;  /* 0x0000002e3317723e */ /* 0x000fee00000000ff */
[C---:B---3--:R-:W-:Y:S08]  /*10aa0*/  HMMA.16816.F32 R108, R20.reuse, R28, R108 ;  /* 0x0000001c146c723c */ /* 0x048ff0000000186c */
[C---:B------:R-:W-:Y:S08]  /*10ab0*/  HMMA.16816.F32 R104, R20.reuse, R30, R104 ;  /* 0x0000001e1468723c */ /* 0x040ff00000001868 */
[C---:B--2---:R-:W-:Y:S03]  /*10ac0*/  HMMA.16816.F32 R100, R20.reuse, R24, R100 ;  /* 0x000000181464723c */ /* 0x044fe60000001864 */
[----:B------:R-:W-:Y:S01]  /*10ad0*/  FADD.FTZ R25, R17, R134 ;  /* 0x0000008611197221 */ /* 0x000fe20000010000 */
[----:B------:R-:W-:Y:S01]  /*10ae0*/  F2FP.F16.F32.PACK_AB R24, R53, R50 ;  /* 0x000000323518723e */ /* 0x000fe200000000ff */
[----:B------:R-:W1:Y:S02]  /*10af0*/  MUFU.EX2 R17, R59 ;  /* 0x0000003b00117308 */ /* 0x000e640000000800 */
[----:B------:R-:W-:Y:S01]  /*10b00*/  FADD.FTZ R142, R142, R25 ;  /* 0x000000198e8e7221 */ /* 0x000fe20000010000 */
[----:B------:R-:W-:Y:S01]  /*10b10*/  HMMA.16816.F32 R96, R20, R26, R96 ;  /* 0x0000001a1460723c */ /* 0x000fe20000001860 */
[----:B------:R-:W2:Y:S02]  /*10b20*/  LDSM.16.MT88.4 R20, [R77+0x1800] ;  /* 0x001800004d14783b */ /* 0x000ea40000004200 */
[----:B------:R-:W-:Y:S01]  /*10b30*/  FADD.FTZ R25, R140, R131 ;  /* 0x000000838c197221 */ /* 0x000fe20000010000 */
[----:B------:R-:W-:Y:S01]  /*10b40*/  FADD.FTZ R142, R137, R142 ;  /* 0x0000008e898e7221 */ /* 0x000fe20000010000 */
[----:B------:R-:W-:Y:S02]  /*10b50*/  F2FP.F16.F32.PACK_AB R26, R57, R52 ;  /* 0x00000034391a723e */ /* 0x000fe400000000ff */
[----:B------:R-:W-:Y:S01]  /*10b60*/  FADD.FTZ R28, R130, R25 ;  /* 0x00000019821c7221 */ /* 0x000fe20000010000 */
[----:B------:R-:W-:Y:S01]  /*10b70*/  FADD.FTZ R129, R129, R142 ;  /* 0x0000008e81817221 */ /* 0x000fe20000010000 */
[----:B------:R-:W-:Y:S02]  /*10b80*/  F2FP.F16.F32.PACK_AB R25, R55, R54 ;  /* 0x000000363719723e */ /* 0x000fe400000000ff */
[----:B------:R-:W-:Y:S01]  /*10b90*/  FADD.FTZ R28, R19, R28 ;  /* 0x0000001c131c7221 */ /* 0x000fe20000010000 */
[----:B------:R-:W-:Y:S01]  /*10ba0*/  FADD.FTZ R128, R128, R129 ;  /* 0x0000008180807221 */ /* 0x000fe20000010000 */
[----:B-1----:R-:W-:Y:S01]  /*10bb0*/  F2FP.F16.F32.PACK_AB R27, R17, R56 ;  /* 0x00000038111b723e */ /* 0x002fe200000000ff */
[----:B------:R-:W-:Y:S01]  /*10bc0*/  FFMA.FTZ R19, R60, UR4, -R68 ;  /* 0x000000043c137c23 */ /* 0x000fe20008010844 */
[----:B------:R-:W-:Y:S01]  /*10bd0*/  FADD.FTZ R71, R71, R28 ;  /* 0x0000001c47477221 */ /* 0x000fe20000010000 */
[----:B------:R-:W-:Y:S01]  /*10be0*/  FADD.FTZ R89, R89, R128 ;  /* 0x0000008059597221 */ /* 0x000fe20000010000 */
[----:B------:R-:W-:Y:S02]  /*10bf0*/  FFMA.FTZ R68, R65, UR4, -R68 ;  /* 0x0000000441447c23 */ /* 0x000fe40008010844 */
[----:B------:R-:W-:Y:S01]  /*10c00*/  FADD.FTZ R71, R144, R71 ;  /* 0x0000004790477221 */ /* 0x000fe20000010000 */
[C---:B-----5:R-:W-:Y:S01]  /*10c10*/  HMMA.16816.F32 R108, R24.reuse, R32, R108 ;  /* 0x00000020186c723c */ /* 0x060fe2000000186c */
[----:B------:R-:W1:Y:S04]  /*10c20*/  MUFU.EX2 R19, R19 ;  /* 0x0000001300137308 */ /* 0x000e680000000800 */
[----:B------:R-:W-:Y:S01]  /*10c30*/  FADD.FTZ R89, R146, R89 ;  /* 0x0000005992597221 */ /* 0x000fe20000010000 */
[----:B------:R-:W-:Y:S05]  /*10c40*/  FADD.FTZ R88, R88, R71 ;  /* 0x0000004758587221 */ /* 0x000fea0000010000 */
[----:B------:R-:W-:Y:S01]  /*10c50*/  MUFU.EX2 R59, R68 ;  /* 0x00000044003b7308 */ /* 0x000fe20000000800 */
[C---:B------:R-:W-:Y:S01]  /*10c60*/  HMMA.16816.F32 R104, R24.reuse, R34, R104 ;  /* 0x000000221868723c */ /* 0x040fe20000001868 */
[----:B------:R-:W3:Y:S02]  /*10c70*/  LDSM.16.MT88.4 R32, [R120+0x4c00] ;  /* 0x004c00007820783b */ /* 0x000ee40000004200 */
[----:B------:R-:W-:Y:S01]  /*10c80*/  FADD.FTZ R28, R0, R89 ;  /* 0x00000059001c7221 */ /* 0x000fe20000010000 */
[----:B------:R-:W-:Y:S05]  /*10c90*/  FADD.FTZ R73, R73, R88 ;  /* 0x0000005849497221 */ /* 0x000fea0000010000 */
[----:B------:R-:W4:Y:S01]  /*10ca0*/  MUFU.EX2 R0, R64 ;  /* 0x0000004000007308 */ /* 0x000f220000000800 */
[----:B------:R-:W-:Y:S01]  /*10cb0*/  FADD.FTZ R28, R135, R28 ;  /* 0x0000001c871c7221 */ /* 0x000fe20000010000 */
[----:B------:R-:W-:Y:S03]  /*10cc0*/  FADD.FTZ R2, R2, R73 ;  /* 0x0000004902027221 */ /* 0x000fe60000010000 */
[----:B------:R-:W-:Y:S01]  /*10cd0*/  FADD.FTZ R39, R39, R28 ;  /* 0x0000001c27277221 */ /* 0x000fe20000010000 */
[----:B------:R-:W-:Y:S01]  /*10ce0*/  FADD.FTZ R28, R37, R2 ;  /* 0x00000002251c7221 */ /* 0x000fe20000010000 */
[C---:B--2---:R-:W-:Y:S03]  /*10cf0*/  HMMA.16816.F32 R100, R24.reuse, R20, R100 ;  /* 0x000000141864723c */ /* 0x044fe60000001864 */
[----:B------:R-:W2:Y:S01]  /*10d00*/  MUFU.EX2 R2, R63 ;  /* 0x0000003f00027308 */ /* 0x000ea20000000800 */
[----:B------:R-:W-:Y:S01]  /*10d10*/  FADD.FTZ R41, R41, R28 ;  /* 0x0000001c29297221 */ /* 0x000fe20000010000 */
[----:B------:R-:W-:Y:S01]  /*10d20*/  FADD.FTZ R40, R40, R39 ;  /* 0x0000002728287221 */ /* 0x000fe20000010000 */
[----:B------:R-:W5:Y:S01]  /*10d30*/  LDSM.16.MT88.4 R28, [R77+0x1c00] ;  /* 0x001c00004d1c783b */ /* 0x000f620000004200 */
[----:B------:R-:W-:Y:S01]  /*10d40*/  FFMA.FTZ R37, R66, UR4, -R4 ;  /* 0x0000000442257c23 */ /* 0x000fe20008010804 */
[----:B------:R-:W-:Y:S01]  /*10d50*/  FADD.FTZ R36, R36, R41 ;  /* 0x0000002924247221 */ /* 0x000fe20000010000 */
[----:B------:R-:W-:Y:S03]  /*10d60*/  HMMA.16816.F32 R96, R24, R22, R96 ;  /* 0x000000161860723c */ /* 0x000fe60000001860 */
[----:B------:R-:W-:Y:S01]  /*10d70*/  FADD.FTZ R43, R43, R40 ;  /* 0x000000282b2b7221 */ /* 0x000fe20000010000 */
[----:B------:R-:W-:Y:S01]  /*10d80*/  FADD.FTZ R45, R45, R36 ;  /* 0x000000242d2d7221 */ /* 0x000fe20000010000 */
[----:B------:R-:W-:Y:S01]  /*10d90*/  FFMA.FTZ R4, R67, UR4, -R4 ;  /* 0x0000000443047c23 */ /* 0x000fe20008010804 */
[----:B------:R-:W-:Y:S01]  /*10da0*/  MUFU.EX2 R37, R37 ;  /* 0x0000002500257308 */ /* 0x000fe20000000800 */
[----:B------:R-:W-:Y:S01]  /*10db0*/  FADD.FTZ R38, R38, R43 ;  /* 0x0000002b26267221 */ /* 0x000fe20000010000 */
[----:B------:R-:W-:Y:S01]  /*10dc0*/  FADD.FTZ R45, R42, R45 ;  /* 0x0000002d2a2d7221 */ /* 0x000fe20000010000 */
[----:B-1----:R-:W-:Y:S07]  /*10dd0*/  F2FP.F16.F32.PACK_AB R20, R58, R19 ;  /* 0x000000133a14723e */ /* 0x002fee00000000ff */
[----:B------:R-:W1:Y:S01]  /*10de0*/  MUFU.EX2 R40, R4 ;  /* 0x0000000400287308 */ /* 0x000e620000000800 */
[----:B------:R-:W-:Y:S01]  /*10df0*/  FADD.FTZ R47, R47, R38 ;  /* 0x000000262f2f7221 */ /* 0x000fe20000010000 */
[----:B------:R-:W-:Y:S01]  /*10e00*/  FADD.FTZ R44, R44, R45 ;  /* 0x0000002d2c2c7221 */ /* 0x000fe20000010000 */
[----:B----4-:R-:W-:Y:S02]  /*10e10*/  F2FP.F16.F32.PACK_AB R22, R59, R0 ;  /* 0x000000003b16723e */ /* 0x010fe400000000ff */
[----:B------:R-:W-:Y:S01]  /*10e20*/  FADD.FTZ R47, R48, R47 ;  /* 0x0000002f302f7221 */ /* 0x000fe20000010000 */
[----:B------:R-:W-:Y:S01]  /*10e30*/  FADD.FTZ R49, R49, R44 ;  /* 0x0000002c31317221 */ /* 0x000fe20000010000 */
[----:B--2---:R-:W-:Y:S02]  /*10e40*/  F2FP.F16.F32.PACK_AB R21, R2, R61 ;  /* 0x0000003d0215723e */ /* 0x004fe400000000ff */
[----:B------:R-:W-:Y:S01]  /*10e50*/  FADD.FTZ R46, R46, R47 ;  /* 0x0000002f2e2e7221 */ /* 0x000fe20000010000 */
[----:B------:R-:W-:Y:S03]  /*10e60*/  FADD.FTZ R50, R50, R49 ;  /* 0x0000003132327221 */ /* 0x000fe60000010000 */
[----:B------:R-:W-:Y:S01]  /*10e70*/  FADD.FTZ R51, R51, R46 ;  /* 0x0000002e33337221 */ /* 0x000fe20000010000 */
[----:B-1----:R-:W-:Y:S01]  /*10e80*/  F2FP.F16.F32.PACK_AB R23, R40, R37 ;  /* 0x000000252817723e */ /* 0x002fe200000000ff */
[----:B------:R-:W-:Y:S02]  /*10e90*/  FADD.FTZ R53, R53, R50 ;  /* 0x0000003235357221 */ /* 0x000fe40000010000 */
[----:B------:R-:W-:Y:S02]  /*10ea0*/  FADD.FTZ R54, R54, R51 ;  /* 0x0000003336367221 */ /* 0x000fe40000010000 */
[----:B------:R-:W-:Y:S02]  /*10eb0*/  FADD.FTZ R24, R52, R53 ;  /* 0x0000003534187221 */ /* 0x000fe40000010000 */
[C---:B---3--:R-:W-:Y:S05]  /*10ec0*/  HMMA.16816.F32 R108, R20.reuse, R32, R108 ;  /* 0x00000020146c723c */ /* 0x048fea000000186c */
[----:B------:R-:W-:Y:S01]  /*10ed0*/  FADD.FTZ R55, R55, R54 ;  /* 0x0000003637377221 */ /* 0x000fe20000010000 */
[----:B------:R-:W-:Y:S02]  /*10ee0*/  FADD.FTZ R24, R57, R24 ;  /* 0x0000001839187221 */ /* 0x000fe40000010000 */
[C---:B------:R-:W-:Y:S03]  /*10ef0*/  HMMA.16816.F32 R104, R20.reuse, R34, R104 ;  /* 0x000000221468723c */ /* 0x040fe60000001868 */
[----:B------:R-:W-:Y:S04]  /*10f00*/  FADD.FTZ R56, R56, R55 ;  /* 0x0000003738387221 */ /* 0x000fe80000010000 */
        /* <DEDUP_REMOVED lines=12> */
.L_x_4235:
[----:B------:R-:W1:Y:S01]  /*10fd0*/  SHFL.BFLY PT, R5, R88, 0x2, 0x1f ;  /* 0x0c401f0058057f89 */ /* 0x000e6200000e0000 */
[----:B------:R-:W2:Y:S01]  /*10fe0*/  LDC.U8 R8, c[0x0][0x548] ;  /* 0x00015200ff087b82 */ /* 0x000ea20000000000 */
[----:B------:R-:W-:Y:S01]  /*10ff0*/  ISETP.NE.AND P2, PT, R93, -0x1, PT ;  /* 0xffffffff5d00780c */ /* 0x000fe20003f45270 */
[----:B------:R-:W-:Y:S01]  /*11000*/  BSSY.RECONVERGENT B0, `(.L_x_4240) ;  /* 0x0000068000007945 */ /* 0x000fe20003800200 */
[----:B------:R-:W3:Y:S01]  /*11010*/  SHFL.BFLY PT, R0, R89, 0x2, 0x1f ;  /* 0x0c401f0059007f89 */ /* 0x000ee200000e0000 */
[----:B------:R-:W-:Y:S02]  /*11020*/  LOP3.LUT R9, R119, 0xc0, R118, 0xf8, !PT ;  /* 0x000000c077097812 */ /* 0x000fe400078ef876 */
[C---:B------:R-:W-:Y:S01]  /*11030*/  LOP3.LUT R14, R3.reuse, 0x40, RZ, 0xc0, !PT ;  /* 0x00000040030e7812 */ /* 0x040fe200078ec0ff */
[----:B------:R-:W4:Y:S01]  /*11040*/  S2R R10, SR_CTAID.Z ;  /* 0x00000000000a7919 */ /* 0x000f220000002700 */
[----:B------:R-:W-:Y:S01]  /*11050*/  LOP3.LUT R12, R3, 0x20, RZ, 0xc0, !PT ;  /* 0x00000020030c7812 */ /* 0x000fe200078ec0ff */
[----:B------:R-:W5:Y:S01]  /*11060*/  S2UR UR8, SR_CTAID.X ;  /* 0x00000000000879c3 */ /* 0x000f620000002500 */
[----:B------:R-:W-:-:S07]  /*11070*/  LOP3.LUT P5, RZ, R85, 0x3, RZ, 0xc0, !PT ;  /* 0x0000000355ff7812 */ /* 0x000fce00078ac0ff */
[----:B------:R-:W4:Y:S01]  /*11080*/  LDC R3, c[0x0][0x434] ;  /* 0x00010d00ff037b82 */ /* 0x000f220000000800 */
[----:B-1----:R-:W-:Y:S01]  /*11090*/  FADD.FTZ R6, R5, R88 ;  /* 0x0000005805067221 */ /* 0x002fe20000010000 */
[----:B--2---:R-:W-:Y:S01]  /*110a0*/  ISETP.NE.AND P3, PT, R8, RZ, PT ;  /* 0x000000ff0800720c */ /* 0x004fe20003f65270 */
[----:B---3--:R-:W-:-:S03]  /*110b0*/  FADD.FTZ R11, R0, R89 ;  /* 0x00000059000b7221 */ /* 0x008fc60000010000 */
[----:B------:R-:W1:Y:S01]  /*110c0*/  SHFL.BFLY PT, R5, R6, 0x1, 0x1f ;  /* 0x0c201f0006057f89 */ /* 0x000e6200000e0000 */
[----:B------:R-:W-:-:S03]  /*110d0*/  ISETP.NE.OR P4, PT, R93, -0x1, !P3 ;  /* 0xffffffff5d00780c */ /* 0x000fc60005f85670 */
[----:B------:R-:W2:Y:S01]  /*110e0*/  SHFL.BFLY PT, R0, R11, 0x1, 0x1f ;  /* 0x0c201f000b007f89 */ /* 0x000ea200000e0000 */
[----:B-----5:R-:W-:-:S04]  /*110f0*/  USHF.L.U32 UR8, UR8, 0x6, URZ ;  /* 0x0000000608087899 */ /* 0x020fc800080006ff */
[----:B------:R-:W4:Y:S01]  /*11100*/  @!P3 LDC R13, c[0x0][0x3e0] ;  /* 0x0000f800ff0dbb82 */ /* 0x000f220000000800 */
[----:B-1----:R-:W-:Y:S01]  /*11110*/  FADD.FTZ R2, R6, R5 ;  /* 0x0000000506027221 */ /* 0x002fe20000010000 */
[----:B------:R-:W-:Y:S01]  /*11120*/  SHF.L.U32 R5, R85, 0x1, RZ ;  /* 0x0000000155057819 */ /* 0x000fe200000006ff */
[----:B------:R-:W4:Y:S02]  /*11130*/  S2R R6, SR_CTAID.Y ;  /* 0x0000000000067919 */ /* 0x000f240000002600 */
[----:B------:R-:W1:Y:S01]  /*11140*/  MUFU.RCP R4, R2 ;  /* 0x0000000200047308 */ /* 0x000e620000001000 */
[----:B------:R-:W-:Y:S01]  /*11150*/  FSETP.NE.FTZ.AND P1, PT, R2, RZ, PT ;  /* 0x000000ff0200720b */ /* 0x000fe20003f35000 */
[----:B--2---:R-:W-:Y:S01]  /*11160*/  FADD.FTZ R0, R11, R0 ;  /* 0x000000000b007221 */ /* 0x004fe20000010000 */
        /* <DEDUP_REMOVED lines=19> */
[----:B------:R-:W5:Y:S01]  /*112a0*/  @P3 LDC R14, c[0x0][0x454] ;  /* 0x00011500ff0e3b82 */ /* 0x000f620000000800 */
[----:B------:R-:W4:Y:S01]  /*112b0*/  @P0 MUFU.LG2 R0, R0 ;  /* 0x0000000000000308 */ /* 0x000f220000000c00 */
        /* <DEDUP_REMOVED lines=17> */
[----:B----4-:R-:W-:Y:S01]  /*113d0*/  @!P3 IMAD R8, R6, R13, R10 ;  /* 0x0000000d0608b224 */ /* 0x010fe200078e020a */
        /* <DEDUP_REMOVED lines=20> */
[----:B-----5:R-:W-:-:S03]  /*11520*/  @P3 IMAD R8, R10, R14, R93 ;  /* 0x0000000e0a083224 */ /* 0x020fc600078e025d */
        /* <DEDUP_REMOVED lines=21> */
.L_x_4241:
[----:B------:R-:W-:Y:S05]  /*11680*/  BSYNC.RECONVERGENT B0 ;  /* 0x0000000000007941 */ /* 0x000fea0003800200 */
.L_x_4240:
        /* <DEDUP_REMOVED lines=38> */
.L_x_4242:
        /* <DEDUP_REMOVED lines=9> */
.L_x_4934:


//--------------------- .text._ZN5flash24flash_fwd_splitkv_kernelI23Flash_fwd_kernel_traitsILi32ELi64ELi128ELi4ELb0ELb0EN7cutlass6half_tE19Flash_kernel_traitsILi32ELi64ELi128ELi4ES3_EELb1ELb0ELb1ELb0ELb0ELb1ELb0ELb1EEEvNS_16Flash_fwd_paramsE --------------------------
	.section	.text._ZN5flash24flash_fwd_splitkv_kernelI23Flash_fwd_kernel_traitsILi32ELi64ELi128ELi4ELb0ELb0EN7cutlass6half_tE19Flash_kernel_traitsILi32ELi64ELi128ELi4ES3_EELb1ELb0ELb1ELb0ELb0ELb1ELb0ELb1EEEvNS_16Flash_fwd_paramsE,"ax",@progbits
	.align	128
        .global         _ZN5flash24flash_fwd_splitkv_kernelI23Flash_fwd_kernel_traitsILi32ELi64ELi128ELi4ELb0ELb0EN7cutlass6half_tE19Flash_kernel_traitsILi32ELi64ELi128ELi4ES3_EELb1ELb0ELb1ELb0ELb0ELb1ELb0ELb1EEEvNS_16Flash_fwd_paramsE
        .type           _ZN5flash24flash_fwd_splitkv_kernelI23Flash_fwd_kernel_traitsILi32ELi64ELi128ELi4ELb0ELb0EN7cutlass6half_tE19Flash_kernel_traitsILi32ELi64ELi128ELi4ES3_EELb1ELb0ELb1ELb0ELb0ELb1ELb0ELb1EEEvNS_16Flash_fwd_paramsE,@function
        .size           _ZN5flash24flash_fwd_splitkv_kernelI23Flash_fwd_kernel_traitsILi32ELi64ELi128ELi4ELb0ELb0EN7cutlass6half_tE19Flash_kernel_traitsILi32ELi64ELi128ELi4ES3_EELb1ELb0ELb1ELb0ELb0ELb1ELb0ELb1EEEvNS_16Flash_fwd_paramsE,(.L_x_4935 - _ZN5flash24flash_fwd_splitkv_kernelI23Flash_fwd_kernel_traitsILi32ELi64ELi128ELi4ELb0ELb0EN7cutlass6half_tE19Flash_kernel_traitsILi32ELi64ELi128ELi4ES3_EELb1ELb0ELb1ELb0ELb0ELb1ELb0ELb1EEEvNS_16Flash_fwd_paramsE)
        .other          _ZN5flash24flash_fwd_splitkv_kernelI23Flash_fwd_kernel_traitsILi32ELi64ELi128ELi4ELb0ELb0EN7cutlass6half_tE19Flash_kernel_traitsILi32ELi64ELi128ELi4ES3_EELb1ELb0ELb1ELb0ELb0ELb1ELb0ELb1EEEvNS_16Flash_fwd_paramsE,@"STO_CUDA_ENTRY STV_DEFAULT"
_ZN5flash24flash_fwd_splitkv_kernelI23Flash_fwd_kernel_traitsILi32ELi64ELi128ELi4ELb0ELb0EN7cutlass6half_tE19Flash_kernel_traitsILi32ELi64ELi128ELi4ES3_EELb1ELb0ELb1ELb0ELb0ELb1ELb0ELb1EEEvNS_16Flash_fwd_paramsE:
.text._ZN5flash24flash_fwd_splitkv_kernelI23Flash_fwd_kernel_traitsILi32ELi64ELi128ELi4ELb0ELb0EN7cutlass6half_tE19Flash_kernel_traitsILi32ELi64ELi128ELi4ES3_EELb1ELb0ELb1ELb0ELb0ELb1ELb0ELb1EEEvNS_16Flash_fwd_paramsE:
        /* <DEDUP_REMOVED lines=51> */
.L_x_4243:
        /* <DEDUP_REMOVED lines=78> */
.L_x_4246:
[----:B------:R-:W-:Y:S05]  /*0810*/  BSYNC.RECONVERGENT B0 ;  /* 0x0000000000007941 */ /* 0x000fea0003800200 */
.L_x_4245:
        /* <DEDUP_REMOVED lines=14> */
.L_x_4244:
        /* <DEDUP_REMOVED lines=10> */
.L_x_4247:
        /* <DEDUP_REMOVED lines=17> */
[----:B------:R-:W-:Y:S02]  /*0ab0*/  IMAD.HI.U32 R2, R7, R2, R6 ;  /* 0x0000000207027227 */ /* 0x000fe400078e0006 */
[----:B------:R-:W1:Y:S04]  /*0ac0*/  LDC R7, c[0x0][0x3e8] ;  /* 0x0000fa00ff077b82 */ /* 0x000e680000000800 */
        /* <DEDUP_REMOVED lines=12> */
[----:B------:R-:W2:Y:S03]  /*0b90*/  LDCU.64 UR4, c[0x0][0x3a8] ;  /* 0x00007500ff0477ac */ /* 0x000ea60008000a00 */
[----:B------:R-:W-:-:S03]  /*0ba0*/  LEA.HI.X R117, R2, UR11, R117, 0x2, P0 ;  /* 0x0000000b02757c11 */ /* 0x000fc600080f1475 */
[----:B------:R-:W-:-:S05]  /*0bb0*/  @P1 IADD3 R5, PT, PT, R5, 0x1, RZ ;  /* 0x0000000105051810 */ /* 0x000fca0007ffe0ff */
[----:B------:R-:W-:Y:S01]  /*0bc0*/  @!P2 IMAD.MOV R5, RZ, RZ, -R5 ;  /* 0x000000ffff05a224 */ /* 0x000fe200078e0a05 */
[----:B------:R-:W-:-:S05]  /*0bd0*/  @!P3 LOP3.LUT R5, RZ, R9, RZ, 0x33, !PT ;  /* 0x00000009ff05b212 */ /* 0x000fca00078e33ff */
[----:B------:R-:W-:-:S06]  /*0be0*/  IMAD.WIDE R12, R5, 0x4, R116 ;  /* 0x00000004050c7825 */ /* 0x000fcc00078e0274 */
[----:B------:R-:W4:Y:S01]  /*0bf0*/  LDG.E R12, desc[UR8][R12.64] ;  /* 0x000000080c0c7981 */ /* 0x000f22000c1e1900 */
[----:B-1----:R-:W-:Y:S01]  /*0c00*/  IABS R4, R7 ;  /* 0x0000000700047213 */ /* 0x002fe20000000000 */
[----:B------:R-:W-:Y:S01]  /*0c10*/  IMAD.MOV R5, RZ, RZ, -R5 ;  /* 0x000000ffff057224 */ /* 0x000fe200078e0a05 */
[----:B---3--:R-:W-:Y:S01]  /*0c20*/  MOV R60, UR12 ;  /* 0x0000000c003c7c02 */ /* 0x008fe20008000f00 */
        /* <DEDUP_REMOVED lines=18> */
[----:B------:R-:W-:Y:S02]  /*0d50*/  ISETP.GE.U32.AND P1, PT, R11, R4, PT ;  /* 0x000000040b00720c */ /* 0x000fe40003f26070 */
[----:B------:R-:W-:-:S11]  /*0d60*/  LOP3.LUT R4, RZ, R7, RZ, 0x33, !PT ;  /* 0x00000007ff047212 */ /* 0x000fd600078e33ff */
[----:B------:R-:W-:Y:S01]  /*0d70*/  @P1 VIADD R6, R6, 0x1 ;  /* 0x0000000106061836 */ /* 0x000fe20000000000 */
[----:B----4-:R-:W-:Y:S01]  /*0d80*/  SHF.R.S32.HI R2, RZ, 0x1f, R12 ;  /* 0x0000001fff027819 */ /* 0x010fe2000001140c */
[----:B------:R-:W-:-:S04]  /*0d90*/  IMAD.WIDE.U32 R14, R12, UR6, RZ ;  /* 0x000000060c0e7c25 */ /* 0x000fc8000f8e00ff */
[C---:B------:R-:W-:Y:S02]  /*0da0*/  IMAD R3, R2.reuse, UR6, RZ ;  /* 0x0000000602037c24 */ /* 0x040fe4000f8e02ff */
[----:B--2---:R-:W-:Y:S02]  /*0db0*/  IMAD R5, R2, UR4, RZ ;  /* 0x0000000402057c24 */ /* 0x004fe4000f8e02ff */
        /* <DEDUP_REMOVED lines=12> */
[----:B------:R-:W-:Y:S01]  /*0e80*/  IMAD R3, R3, R58, RZ ;  /* 0x0000003a03037224 */ /* 0x000fe200078e02ff */
        /* <DEDUP_REMOVED lines=19> */
.L_x_4248:
        /* <DEDUP_REMOVED lines=15> */
.L_x_4250:
[----:B------:R-:W1:Y:S01]  /*10b0*/  LDC.64 R60, c[0x0][0x3b8] ;  /* 0x0000ee00ff3c7b82 */ /* 0x000e620000000a00 */
[----:B------:R-:W-:-:S05]  /*10c0*/  IADD3 R2, PT, PT, R0, R3, RZ ;  /* 0x0000000300027210 */ /* 0x000fca0007ffe0ff */
[C---:B-1----:R-:W-:Y:S02]  /*10d0*/  IMAD R5, R2.reuse, R61, RZ ;  /* 0x0000003d02057224 */ /* 0x042fe400078e02ff */
[----:B------:R-:W-:-:S05]  /*10e0*/  IMAD.WIDE.U32 R10, R2, R60, RZ ;  /* 0x0000003c020a7225 */ /* 0x000fca00078e00ff */
[----:B------:R-:W-:Y:S02]  /*10f0*/  IADD3 R5, PT, PT, R11, R5, RZ ;  /* 0x000000050b057210 */ /* 0x000fe40007ffe0ff */
.L_x_4251:
        /* <DEDUP_REMOVED lines=14> */
.L_x_4252:
[----:B------:R-:W1:Y:S01]  /*11e0*/  LDC.64 R58, c[0x0][0x3c0] ;  /* 0x0000f000ff3a7b82 */ /* 0x000e620000000a00 */
[----:B------:R-:W-:-:S05]  /*11f0*/  IADD3 R0, PT, PT, R0, R3, RZ ;  /* 0x0000000300007210 */ /* 0x000fca0007ffe0ff */
[C---:B-1---5:R-:W-:Y:S02]  /*1200*/  IMAD R7, R0.reuse, R59, RZ ;  /* 0x0000003b00077224 */ /* 0x062fe400078e02ff */
[----:B------:R-:W-:-:S05]  /*1210*/  IMAD.WIDE.U32 R12, R0, R58, RZ ;  /* 0x0000003a000c7225 */ /* 0x000fca00078e00ff */
[----:B------:R-:W-:-:S07]  /*1220*/  IADD3 R7, PT, PT, R13, R7, RZ ;  /* 0x000000070d077210 */ /* 0x000fce0007ffe0ff */
.L_x_4253:
[----:B------:R-:W1:Y:S01]  /*1230*/  LDC R13, c[0x0][0x3e8] ;  /* 0x0000fa00ff0d7b82 */ /* 0x000e620000000800 */
[----:B------:R-:W-:Y:S01]  /*1240*/  MOV R14, R10 ;  /* 0x0000000a000e7202 */ /* 0x000fe20000000f00 */
[----:B------:R-:W-:Y:S01]  /*1250*/  IMAD.MOV.U32 R15, RZ, RZ, R5 ;  /* 0x000000ffff0f7224 */ /* 0x000fe200078e0005 */
[----:B------:R-:W-:Y:S02]  /*1260*/  CS2R R116, SRZ ;  /* 0x0000000000747805 */ /* 0x000fe4000001ff00 */
[----:B-1----:R-:W-:Y:S02]  /*1270*/  IABS R0, R13 ;  /* 0x0000000d00007213 */ /* 0x002fe40000000000 */
[----:B------:R-:W-:Y:S02]  /*1280*/  ISETP.NE.AND P2, PT, R13, RZ, PT ;  /* 0x000000ff0d00720c */ /* 0x000fe40003f45270 */
[----:B------:R-:W1:Y:S08]  /*1290*/  I2F.RP R4, R0 ;  /* 0x0000000000047306 */ /* 0x000e700000209400 */
[----:B-1----:R-:W1:Y:S02]  /*12a0*/  MUFU.RCP R8, R4 ;  /* 0x0000000400087308 */ /* 0x002e640000001000 */
[----:B-1----:R-:W-:-:S02]  /*12b0*/  IADD3 R8, PT, PT, R8, 0xffffffe, RZ ;  /* 0x0ffffffe08087810 */ /* 0x002fc40007ffe0ff */
[----:B------:R-:W-:-:S04]  /*12c0*/  LOP3.LUT R4, RZ, R13, RZ, 0x33, !PT ;  /* 0x0000000dff047212 */ /* 0x000fc800078e33ff */
[----:B------:R-:W1:Y:S02]  /*12d0*/  F2I.FTZ.U32.TRUNC.NTZ R9, R8 ;  /* 0x0000000800097305 */ /* 0x000e64000021f000 */
[----:B-1----:R-:W-:Y:S01]  /*12e0*/  IMAD.MOV R2, RZ, RZ, -R9 ;  /* 0x000000ffff027224 */ /* 0x002fe200078e0a09 */
[----:B------:R-:W-:-:S03]  /*12f0*/  MOV R8, RZ ;  /* 0x000000ff00087202 */ /* 0x000fc60000000f00 */
[----:B------:R-:W-:Y:S01]  /*1300*/  IMAD R3, R2, R0, RZ ;  /* 0x0000000002037224 */ /* 0x000fe200078e02ff */
[----:B------:R-:W-:-:S03]  /*1310*/  IABS R2, R104 ;  /* 0x0000006800027213 */ /* 0x000fc60000000000 */
[----:B------:R-:W-:Y:S02]  /*1320*/  IMAD.HI.U32 R3, R9, R3, R8 ;  /* 0x0000000309037227 */ /* 0x000fe400078e0008 */
[----:B------:R-:W1:Y:S04]  /*1330*/  LDC.64 R8, c[0x0][0x3d8] ;  /* 0x0000f600ff087b82 */ /* 0x000e680000000a00 */
[----:B------:R-:W-:-:S04]  /*1340*/  IMAD.HI.U32 R6, R3, R2, RZ ;  /* 0x0000000203067227 */ /* 0x000fc800078e00ff */
[----:B------:R-:W-:-:S04]  /*1350*/  IMAD.MOV R3, RZ, RZ, -R6 ;  /* 0x000000ffff037224 */ /* 0x000fc800078e0a06 */
[----:B------:R-:W-:-:S05]  /*1360*/  IMAD R3, R0, R3, R2 ;  /* 0x0000000300037224 */ /* 0x000fca00078e0202 */
[----:B------:R-:W-:-:S13]  /*1370*/  ISETP.GT.U32.AND P0, PT, R0, R3, PT ;  /* 0x000000030000720c */ /* 0x000fda0003f04070 */
[----:B------:R-:W-:Y:S01]  /*1380*/  @!P0 IADD3 R3, PT, PT, R3, -R0, RZ ;  /* 0x8000000003038210 */ /* 0x000fe20007ffe0ff */
[----:B------:R-:W-:-:S03]  /*1390*/  @!P0 VIADD R6, R6, 0x1 ;  /* 0x0000000106068836 */ /* 0x000fc60000000000 */
[----:B------:R-:W-:Y:S02]  /*13a0*/  ISETP.GE.U32.AND P1, PT, R3, R0, PT ;  /* 0x000000000300720c */ /* 0x000fe40003f26070 */
[----:B------:R-:W-:Y:S01]  /*13b0*/  LOP3.LUT R0, R104, R13, RZ, 0x3c, !PT ;  /* 0x0000000d68007212 */ /* 0x000fe200078e3cff */
[----:B------:R-:W2:Y:S01]  /*13c0*/  LDC.64 R2, c[0x0][0x3d0] ;  /* 0x0000f400ff027b82 */ /* 0x000ea20000000a00 */
[----:B------:R-:W-:Y:S02]  /*13d0*/  IMAD.MOV.U32 R13, RZ, RZ, R7 ;  /* 0x000000ffff0d7224 */ /* 0x000fe400078e0007 */
[----:B------:R-:W-:Y:S02]  /*13e0*/  ISETP.GE.AND P3, PT, R0, RZ, PT ;  /* 0x000000ff0000720c */ /* 0x000fe40003f66270 */
[----:B------:R-:W-:-:S05]  /*13f0*/  LEA R0, R57, 0xffffff80, 0x7 ;  /* 0xffffff8039007811 */ /* 0x000fca00078e38ff */
[----:B------:R-:W-:Y:S01]  /*1400*/  @P1 IADD3 R6, PT, PT, R6, 0x1, RZ ;  /* 0x0000000106061810 */ /* 0x000fe20007ffe0ff */
[----:B------:R-:W-:-:S04]  /*1410*/  IMAD.WIDE.U32 R12, R0, R58, R12 ;  /* 0x0000003a000c7225 */ /* 0x000fc800078e000c */
[----:B------:R-:W-:Y:S02]  /*1420*/  IMAD.MOV.U32 R11, RZ, RZ, R6 ;  /* 0x000000ffff0b7224 */ /* 0x000fe400078e0006 */
[----:B------:R-:W-:-:S03]  /*1430*/  IMAD.WIDE.U32 R14, R0, R60, R14 ;  /* 0x0000003c000e7225 */ /* 0x000fc600078e000e */
[----:B------:R-:W-:Y:S01]  /*1440*/  @!P3 IADD3 R11, PT, PT, -R11, RZ, RZ ;  /* 0x000000ff0b0bb210 */ /* 0x000fe20007ffe1ff */
        /* <DEDUP_REMOVED lines=14> */
.L_x_4249:
[----:B------:R-:W-:Y:S01]  /*1530*/  ISETP.NE.AND P0, PT, R93, -0x1, PT ;  /* 0xffffffff5d00780c */ /* 0x000fe20003f05270 */
[----:B------:R-:W1:Y:S01]  /*1540*/  LDC.64 R106, c[0x0][0x3b0] ;  /* 0x0000ec00ff6a7b82 */ /* 0x000e620000000a00 */
[----:B------:R-:W-:Y:S01]  /*1550*/  IMAD.SHL.U32 R12, R69, 0x8, RZ ;  /* 0x00000008450c7824 */ /* 0x000fe200078e00ff */
[----:B------:R-:W-:Y:S01]  /*1560*/  SHF.R.U32.HI R102, RZ, 0x2, R69 ;  /* 0x00000002ff667819 */ /* 0x000fe20000011645 */
[----:B------:R-:W2:Y:S01]  /*1570*/  LDCU.64 UR4, c[0x0][0x390] ;  /* 0x00007200ff0477ac */ /* 0x000ea20008000a00 */
[----:B------:R-:W-:Y:S01]  /*1580*/  IMAD.MOV.U32 R5, RZ, RZ, RZ ;  /* 0x000000ffff057224 */ /* 0x000fe200078e00ff */
[----:B------:R-:W3:Y:S01]  /*1590*/  LDCU.64 UR12, c[0x0][0x3c8] ;  /* 0x00007900ff0c77ac */ /* 0x000ee20008000a00 */
[----:B------:R-:W4:Y:S06]  /*15a0*/  LDCU.64 UR6, c[0x0][0x388] ;  /* 0x00007100ff0677ac */ /* 0x000f2c0008000a00 */
[----:B------:R-:W2:Y:S01]  /*15b0*/  @!P0 LDC.64 R2, c[0x0][0x398] ;  /* 0x0000e600ff028b82 */ /* 0x000ea20000000a00 */
[----:B------:R-:W-:Y:S01]  /*15c0*/  LOP3.LUT R12, R12, 0x18, RZ, 0xc0, !PT ;  /* 0x000000180c0c7812 */ /* 0x000fe200078ec0ff */
[----:B------:R3:W5:Y:S01]  /*15d0*/  @P5 LDG.E R5, desc[UR8][R16.64] ;  /* 0x0000000810055981 */ /* 0x000762000c1e1900 */
[----:B------:R-:W-:-:S02]  /*15e0*/  MOV R103, RZ ;  /* 0x000000ff00677202 */ /* 0x000fc40000000f00 */
[C---:B------:R-:W-:Y:S02]  /*15f0*/  IADD3 R10, P1, PT, R12.reuse, R10, RZ ;  /* 0x0000000a0c0a7210 */ /* 0x040fe40007f3e0ff */
[----:B------:R-:W-:Y:S02]  /*1600*/  SHF.R.U32.HI R70, RZ, 0x1, R69 ;  /* 0x00000001ff467819 */ /* 0x000fe40000011645 */
[----:B------:R-:W-:Y:S02]  /*1610*/  IADD3.X R11, PT, PT, RZ, R0, RZ, P1, !PT ;  /* 0x00000000ff0b7210 */ /* 0x000fe40000ffe4ff */
[----:B------:R-:W-:Y:S01]  /*1620*/  IADD3 R8, P1, PT, R12, R8, RZ ;  /* 0x000000080c087210 */ /* 0x000fe20007f3e0ff */
[----:B------:R-:W-:-:S04]  /*1630*/  IMAD.WIDE.U32 R10, R102, R60, R10 ;  /* 0x0000003c660a7225 */ /* 0x000fc800078e000a */
[----:B------:R-:W-:Y:S02]  /*1640*/  IMAD R81, R102, R61, R11 ;  /* 0x0000003d66517224 */ /* 0x000fe400078e020b */
[----:B------:R-:W3:Y:S01]  /*1650*/  LDC R11, c[0x0][0x450] ;  /* 0x00011400ff0b7b82 */ /* 0x000ee20000000800 */
[----:B------:R-:W-:Y:S01]  /*1660*/  IMAD.X R9, RZ, RZ, R7, P1 ;  /* 0x000000ffff097224 */ /* 0x000fe200008e0607 */
[----:B------:R-:W-:Y:S01]  /*1670*/  SHF.R.S32.HI R7, RZ, 0x1f, R68 ;  /* 0x0000001fff077819 */ /* 0x000fe20000011444 */
[C---:B------:R-:W-:Y:S01]  /*1680*/  IMAD.SHL.U32 R80, R10.reuse, 0x2, RZ ;  /* 0x000000020a507824 */ /* 0x040fe200078e00ff */
[----:B------:R-:W-:Y:S01]  /*1690*/  SHF.L.U64.HI R81, R10, 0x1, R81 ;  /* 0x000000010a517819 */ /* 0x000fe20000010251 */
[----:B--2---:R-:W-:-:S03]  /*16a0*/  @!P0 IMAD.WIDE.U32 R14, R71, R2, RZ ;  /* 0x00000002470e8225 */ /* 0x004fc600078e00ff */
[----:B----4-:R-:W-:Y:S01]  /*16b0*/  IADD3 R80, P1, PT, R80, UR6, RZ ;  /* 0x0000000650507c10 */ /* 0x010fe2000ff3e0ff */
[----:B------:R-:W-:Y:S02]  /*16c0*/  @!P0 IMAD R0, R71, R3, R15 ;  /* 0x0000000347008224 */ /* 0x000fe400078e020f */
[----:B------:R-:W-:Y:S01]  /*16d0*/  @!P0 IMAD.MOV.U32 R2, RZ, RZ, R14 ;  /* 0x000000ffff028224 */ /* 0x000fe200078e000e */
[----:B------:R-:W-:Y:S01]  /*16e0*/  IADD3.X R81, PT, PT, R81, UR7, RZ, P1, !PT ;  /* 0x0000000751517c10 */ /* 0x000fe20008ffe4ff */
[C---:B-1----:R-:W-:Y:S01]  /*16f0*/  @P0 IMAD.WIDE.U32 R14, R93.reuse, R106, RZ ;  /* 0x0000006a5d0e0225 */ /* 0x042fe200078e00ff */
[----:B------:R-:W-:Y:S02]  /*1700*/  MOV R112, R80 ;  /* 0x0000005000707202 */ /* 0x000fe40000000f00 */
[----:B------:R-:W-:Y:S01]  /*1710*/  MOV R95, R81 ;  /* 0x00000051005f7202 */ /* 0x000fe20000000f00 */
[----:B------:R-:W-:Y:S01]  /*1720*/  @P0 IMAD R0, R93, R107, R15 ;  /* 0x0000006b5d000224 */ /* 0x000fe200078e020f */
[----:B------:R-:W-:Y:S01]  /*1730*/  @P0 MOV R2, R14 ;  /* 0x0000000e00020202 */ /* 0x000fe20000000f00 */
[----:B------:R-:W-:-:S03]  /*1740*/  IMAD.WIDE.U32 R14, R65, 0x40, R102 ;  /* 0x00000040410e7825 */ /* 0x000fc600078e0066 */
[----:B---3--:R-:W-:Y:S01]  /*1750*/  IADD3 R16, P0, PT, R12, R2, RZ ;  /* 0x000000020c107210 */ /* 0x008fe20007f1e0ff */
[----:B------:R-:W-:Y:S01]  /*1760*/  IMAD.WIDE.U32 R2, R102, R58, R8 ;  /* 0x0000003a66027225 */ /* 0x000fe200078e0008 */
[----:B------:R-:W-:-:S03]  /*1770*/  LEA.HI R11, R11, R11, RZ, 0x1 ;  /* 0x0000000b0b0b7211 */ /* 0x000fc600078f08ff */
[----:B------:R-:W-:Y:S01]  /*1780*/  IMAD R79, R102, R59, R3 ;  /* 0x0000003b664f7224 */ /* 0x000fe200078e0203 */
[----:B------:R-:W-:Y:S01]  /*1790*/  SHF.R.S32.HI R11, RZ, 0x1, R11 ;  /* 0x00000001ff0b7819 */ /* 0x000fe2000001140b */
[C---:B------:R-:W-:Y:S02]  /*17a0*/  IMAD.SHL.U32 R78, R2.reuse, 0x2, RZ ;  /* 0x00000002024e7824 */ /* 0x040fe400078e00ff */
[----:B------:R-:W-:Y:S01]  /*17b0*/  IMAD.X R17, RZ, RZ, R0, P0 ;  /* 0x000000ffff117224 */ /* 0x000fe200000e0600 */
[----:B------:R-:W-:Y:S01]  /*17c0*/  LEA.HI R0, R7, R68, RZ, 0x7 ;  /* 0x0000004407007211 */ /* 0x000fe200078f38ff */
[----:B------:R-:W-:Y:S01]  /*17d0*/  IMAD R3, R15, R106, RZ ;  /* 0x0000006a0f037224 */ /* 0x000fe200078e02ff */
[----:B------:R-:W-:Y:S01]  /*17e0*/  SHF.L.U64.HI R79, R2, 0x1, R79 ;  /* 0x00000001024f7819 */ /* 0x000fe2000001024f */
[----:B------:R-:W-:Y:S01]  /*17f0*/  IMAD.SHL.U32 R2, R69, 0x4, RZ ;  /* 0x0000000445027824 */ /* 0x000fe200078e00ff */
[----:B------:R-:W-:Y:S01]  /*1800*/  IADD3 R78, P0, PT, R78, UR4, RZ ;  /* 0x000000044e4e7c10 */ /* 0x000fe2000ff1e0ff */
[----:B------:R-:W-:Y:S01]  /*1810*/  IMAD.WIDE.U32 R8, R104, UR12, R16 ;  /* 0x0000000c68087c25 */ /* 0x000fe2000f8e0010 */
[----:B------:R-:W-:-:S02]  /*1820*/  SHF.R.S32.HI R0, RZ, 0x7, R0 ;  /* 0x00000007ff007819 */ /* 0x000fc40000011400 */
[----:B------:R-:W-:Y:S01]  /*1830*/  IADD3.X R79, PT, PT, R79, UR5, RZ, P0, !PT ;  /* 0x000000054f4f7c10 */ /* 0x000fe200087fe4ff */
[----:B------:R-:W-:Y:S01]  /*1840*/  IMAD R9, R104, UR13, R9 ;  /* 0x0000000d68097c24 */ /* 0x000fe2000f8e0209 */
[----:B------:R-:W-:Y:S01]  /*1850*/  ISETP.GE.AND P0, PT, R0, R57, PT ;  /* 0x000000390000720c */ /* 0x000fe20003f06270 */
[----:B------:R-:W-:Y:S01]  /*1860*/  IMAD R3, R14, R107, R3 ;  /* 0x0000006b0e037224 */ /* 0x000fe200078e0203 */
[----:B------:R-:W-:Y:S01]  /*1870*/  LOP3.LUT R2, R2, 0xc, RZ, 0xc0, !PT ;  /* 0x0000000c02027812 */ /* 0x000fe200078ec0ff */
        /* <DEDUP_REMOVED lines=25> */
[----:B-1----:R-:W-:Y:S01]  /*1a10*/  IMAD R7, R3, UR18, RZ ;  /* 0x0000001203077c24 */ /* 0x002fe2000f8e02ff */
[----:B------:R-:W-:Y:S01]  /*1a20*/  SHF.R.S32.HI R51, RZ, 0x1f, R50 ;  /* 0x0000001fff337819 */ /* 0x000fe20000011432 */
[----:B------:R-:W-:Y:S01]  /*1a30*/  IMAD R91, R57, -0x80, R64 ;  /* 0xffffff80395b7824 */ /* 0x000fe200078e0240 */
[----:B------:R-:W-:Y:S01]  /*1a40*/  MOV R90, R57 ;  /* 0x00000039005a7202 */ /* 0x000fe20000000f00 */
[----:B--2---:R-:W-:Y:S01]  /*1a50*/  IMAD.WIDE.U32 R18, R71, UR20, R12 ;  /* 0x0000001447127c25 */ /* 0x004fe2000f8e000c */
[----:B------:R-:W-:-:S03]  /*1a60*/  IADD3 R89, PT, PT, R102, 0x40, RZ ;  /* 0x0000004066597810 */ /* 0x000fc60007ffe0ff */
[----:B----4-:R-:W-:Y:S02]  /*1a70*/  IMAD R3, R3, UR12, RZ ;  /* 0x0000000c03037c24 */ /* 0x010fe4000f8e02ff */
[C---:B------:R-:W-:Y:S02]  /*1a80*/  IMAD R19, R71.reuse, UR21, R19 ;  /* 0x0000001547137c24 */ /* 0x040fe4000f8e0213 */
[----:B------:R-:W-:Y:S01]  /*1a90*/  IMAD R14, R4, UR13, R3 ;  /* 0x0000000d040e7c24 */ /* 0x000fe2000f8e0203 */
[----:B------:R-:W-:Y:S01]  /*1aa0*/  IADD3 R3, P0, PT, -R68, R102, RZ ;  /* 0x0000006644037210 */ /* 0x000fe20007f1e1ff */
[----:B------:R-:W-:Y:S01]  /*1ab0*/  IMAD.WIDE.U32 R16, R71, UR6, R12 ;  /* 0x0000000647107c25 */ /* 0x000fe2000f8e000c */
[----:B------:R-:W-:-:S03]  /*1ac0*/  USHF.L.U32 UR13, UR22, 0x7, URZ ;  /* 0x00000007160d7899 */ /* 0x000fc600080006ff */
[----:B------:R-:W-:-:S04]  /*1ad0*/  IMAD.WIDE.U32 R18, R92, UR16, R18 ;  /* 0x000000105c127c25 */ /* 0x000fc8000f8e0012 */
[----:B------:R-:W-:Y:S01]  /*1ae0*/  IMAD R17, R71, UR7, R17 ;  /* 0x0000000747117c24 */ /* 0x000fe2000f8e0211 */
[----:B------:R-:W1:Y:S01]  /*1af0*/  LDCU.64 UR6, c[0x0][0x488] ;  /* 0x00009100ff0677ac */ /* 0x000e620008000a00 */
[----:B------:R-:W-:Y:S01]  /*1b00*/  IMAD.X R8, RZ, RZ, ~R8, P0 ;  /* 0x000000ffff087224 */ /* 0x000fe200000e0e08 */
[----:B------:R-:W-:Y:S01]  /*1b10*/  IADD3 R84, P0, PT, R50, R2, RZ ;  /* 0x0000000232547210 */ /* 0x000fe20007f1e0ff */
[----:B------:R-:W-:Y:S01]  /*1b20*/  IMAD R19, R92, UR17, R19 ;  /* 0x000000115c137c24 */ /* 0x000fe2000f8e0213 */
[----:B------:R-:W-:Y:S01]  /*1b30*/  IADD3 R50, P1, PT, R50, R75, RZ ;  /* 0x0000004b32327210 */ /* 0x000fe20007f3e0ff */
[----:B------:R-:W-:Y:S01]  /*1b40*/  IMAD.WIDE.U32 R16, R92, UR22, R16 ;  /* 0x000000165c107c25 */ /* 0x000fe2000f8e0010 */
[----:B------:R-:W-:-:S03]  /*1b50*/  LEA.HI.X.SX32 R85, R2, R51, 0x1, P0 ;  /* 0x0000003302557211 */ /* 0x000fc600000f0eff */
[----:B------:R-:W-:Y:S01]  /*1b60*/  IMAD.WIDE.U32 R18, R4, UR12, R18 ;  /* 0x0000000c04127c25 */ /* 0x000fe2000f8e0012 */
[C---:B------:R-:W-:Y:S01]  /*1b70*/  SHF.L.U64.HI R85, R84.reuse, 0x1, R85 ;  /* 0x0000000154557819 */ /* 0x040fe20000010255 */
[----:B------:R-:W-:Y:S01]  /*1b80*/  USHF.L.U32 UR12, UR16, 0x7, URZ ;  /* 0x00000007100c7899 */ /* 0x000fe200080006ff */
[----:B------:R-:W-:Y:S01]  /*1b90*/  SHF.L.U32 R84, R84, 0x1, RZ ;  /* 0x0000000154547819 */ /* 0x000fe200000006ff */
[----:B------:R-:W-:Y:S01]  /*1ba0*/  IMAD R17, R92, UR23, R17 ;  /* 0x000000175c117c24 */ /* 0x000fe2000f8e0211 */
[----:B------:R-:W-:Y:S01]  /*1bb0*/  IADD3 R15, PT, PT, R19, R14, RZ ;  /* 0x0000000e130f7210 */ /* 0x000fe20007ffe0ff */
[----:B------:R-:W-:Y:S01]  /*1bc0*/  IMAD.X R51, R51, 0x1, R74, P1 ;  /* 0x0000000133337824 */ /* 0x000fe200008e064a */
[----:B------:R-:W-:Y:S01]  /*1bd0*/  MOV R14, R18 ;  /* 0x00000012000e7202 */ /* 0x000fe20000000f00 */
[----:B------:R-:W-:Y:S01]  /*1be0*/  IMAD R6, R4, UR19, R7 ;  /* 0x0000001304067c24 */ /* 0x000fe2000f8e0207 */
[----:B------:R-:W-:Y:S01]  /*1bf0*/  IADD3 R86, P0, PT, R84, UR14, RZ ;  /* 0x0000000e54567c10 */ /* 0x000fe2000ff1e0ff */
[----:B------:R-:W-:Y:S01]  /*1c00*/  IMAD.WIDE.U32 R16, R4, UR18, R16 ;  /* 0x0000001204107c25 */ /* 0x000fe2000f8e0010 */
[----:B------:R-:W-:Y:S01]  /*1c10*/  SHF.L.U64.HI R51, R50, 0x1, R51 ;  /* 0x0000000132337819 */ /* 0x000fe20000010233 */
[----:B------:R-:W-:Y:S01]  /*1c20*/  UMOV UR18, URZ ;  /* 0x000000ff00127c82 */ /* 0x000fe20008000000 */
[----:B------:R-:W-:Y:S01]  /*1c30*/  IADD3.X R87, PT, PT, R85, UR15, RZ, P0, !PT ;  /* 0x0000000f55577c10 */ /* 0x000fe200087fe4ff */
[----:B------:R-:W-:Y:S01]  /*1c40*/  IMAD R4, R8, UR16, RZ ;  /* 0x0000001008047c24 */ /* 0x000fe2000f8e02ff */
[----:B------:R-:W-:Y:S01]  /*1c50*/  UIADD3 UR18, UP0, UPT, URZ, -UR18, URZ ;  /* 0x80000012ff127290 */ /* 0x000fe2000ff1e0ff */
[----:B------:R-:W-:-:S02]  /*1c60*/  IMAD.SHL.U32 R50, R50, 0x2, RZ ;  /* 0x0000000232327824 */ /* 0x000fc400078e00ff */
[C---:B------:R-:W-:Y:S01]  /*1c70*/  IMAD R83, R3.reuse, UR17, R4 ;  /* 0x0000001103537c24 */ /* 0x040fe2000f8e0204 */
[----:B------:R-:W2:Y:S01]  /*1c80*/  LDCU.U8 UR17, c[0x0][0x533] ;  /* 0x0000a660ff1177ac */ /* 0x000ea20008000000 */
[----:B------:R-:W-:Y:S01]  /*1c90*/  IMAD.WIDE.U32 R4, R3, UR16, R14 ;  /* 0x0000001003047c25 */ /* 0x000fe2000f8e000e */
[----:B------:R-:W-:Y:S01]  /*1ca0*/  IADD3 R14, P1, PT, R50, UR14, RZ ;  /* 0x0000000e320e7c10 */ /* 0x000fe2000ff3e0ff */
[----:B------:R-:W4:Y:S02]  /*1cb0*/  LDCU UR16, c[0x0][0x450] ;  /* 0x00008a00ff1077ac */ /* 0x000f240008000800 */
[----:B------:R-:W-:Y:S01]  /*1cc0*/  IMAD.IADD R7, R17, 0x1, R6 ;  /* 0x0000000111077824 */ /* 0x000fe200078e0206 */
[----:B------:R-:W-:Y:S01]  /*1cd0*/  IADD3.X R15, PT, PT, R51, UR15, RZ, P1, !PT ;  /* 0x0000000f330f7c10 */ /* 0x000fe20008ffe4ff */
[----:B------:R-:W-:Y:S01]  /*1ce0*/  IMAD R2, R8, UR22, RZ ;  /* 0x0000001608027c24 */ /* 0x000fe2000f8e02ff */
[----:B------:R-:W2:Y:S01]  /*1cf0*/  LDCU UR15, c[0x0][0x440] ;  /* 0x00008800ff0f77ac */ /* 0x000ea20008000800 */
[C---:B------:R-:W-:Y:S01]  /*1d00*/  LEA R82, P0, R4.reuse, UR4, 0x1 ;  /* 0x0000000404527c11 */ /* 0x040fe2000f8008ff */
[----:B------:R-:W-:Y:S01]  /*1d10*/  IMAD.MOV.U32 R6, RZ, RZ, R16 ;  /* 0x000000ffff067224 */ /* 0x000fe200078e0010 */
[----:B------:R-:W-:Y:S01]  /*1d20*/  IADD3 R83, PT, PT, R5, R83, RZ ;  /* 0x0000005305537210 */ /* 0x000fe20007ffe0ff */
[C---:B------:R-:W-:Y:S01]  /*1d30*/  IMAD R9, R3.reuse, UR23, R2 ;  /* 0x0000001703097c24 */ /* 0x040fe2000f8e0202 */
[----:B------:R-:W-:Y:S01]  /*1d40*/  UIADD3.X UR12, UPT, UPT, URZ, ~UR12, URZ, UP0, !UPT ;  /* 0x8000000cff0c7290 */ /* 0x000fe200087fe4ff */
[----:B------:R-:W-:Y:S01]  /*1d50*/  IMAD.WIDE.U32 R2, R3, UR22, R6 ;  /* 0x0000001603027c25 */ /* 0x000fe2000f8e0006 */
[----:B------:R-:W-:Y:S01]  /*1d60*/  LEA.HI.X R83, R4, UR5, R83, 0x1, P0 ;  /* 0x0000000504537c11 */ /* 0x000fe200080f0c53 */
[----:B------:R-:W-:Y:S01]  /*1d70*/  UIADD3.X UR19, UPT, UPT, URZ, ~UR13, URZ, UP0, !UPT ;  /* 0x8000000dff137290 */ /* 0x000fe200087fe4ff */
[----:B---3--:R-:W-:Y:S01]  /*1d80*/  IADD3 R50, P0, PT, R50, UR10, RZ ;  /* 0x0000000a32327c10 */ /* 0x008fe2000ff1e0ff */
[----:B------:R-:W-:Y:S01]  /*1d90*/  IMAD.IADD R9, R3, 0x1, R9 ;  /* 0x0000000103097824 */ /* 0x000fe200078e0209 */
[----:B-1----:R-:W-:Y:S01]  /*1da0*/  LEA R10, P2, R2, UR6, 0x1 ;  /* 0x00000006020a7c11 */ /* 0x002fe2000f8408ff */
[C---:B------:R-:W-:Y:S01]  /*1db0*/  VIADD R76, R102.reuse, 0x20 ;  /* 0x00000020664c7836 */ /* 0x040fe20000000000 */
[----:B------:R-:W-:Y:S01]  /*1dc0*/  IADD3.X R51, PT, PT, R51, UR11, RZ, P0, !PT ;  /* 0x0000000b33337c10 */ /* 0x000fe200087fe4ff */
[----:B------:R-:W-:Y:S01]  /*1dd0*/  VIADD R88, R102, 0x60 ;  /* 0x0000006066587836 */ /* 0x000fe20000000000 */
[----:B------:R-:W-:Y:S01]  /*1de0*/  IADD3 R84, P1, PT, R84, UR10, RZ ;  /* 0x0000000a54547c10 */ /* 0x000fe2000ff3e0ff */
[----:B------:R-:W-:Y:S01]  /*1df0*/  USHF.R.S64 UR13, UR18, 0x1f, UR12 ;  /* 0x0000001f120d7899 */ /* 0x000fe2000800100c */
[----:B----4-:R-:W-:Y:S01]  /*1e00*/  MOV R21, UR16 ;  /* 0x0000001000157c02 */ /* 0x010fe20008000f00 */
[----:B------:R-:W-:Y:S01]  /*1e10*/  USHF.R.S64 UR18, UR18, 0x1f, UR19 ;  /* 0x0000001f12127899 */ /* 0x000fe20008001013 */
[----:B--2---:R-:W-:Y:S01]  /*1e20*/  ISETP.GE.AND P0, PT, R12, UR15, PT ;  /* 0x0000000f0c007c0c */ /* 0x004fe2000bf06270 */
[----:B------:R-:W1:Y:S01]  /*1e30*/  LDCU UR14, c[0x0][0x440] ;  /* 0x00008800ff0e77ac */ /* 0x000e620008000800 */
[----:B------:R-:W-:-:S02]  /*1e40*/  LEA.HI.X R9, R2, UR7, R9, 0x1, P2 ;  /* 0x0000000702097c11 */ /* 0x000fc400090f0c09 */
[----:B------:R-:W-:Y:S01]  /*1e50*/  P2R R96, PR, RZ, 0x1 ;  /* 0x00000001ff607803 */ /* 0x000fe20000000000 */
[----:B------:R-:W2:Y:S01]  /*1e60*/  LDCU.128 UR4, c[0x0][0x3a0] ;  /* 0x00007400ff0477ac */ /* 0x000ea20008000c00 */
[----:B------:R-:W-:Y:S01]  /*1e70*/  IADD3.X R85, PT, PT, R85, UR11, RZ, P1, !PT ;  /* 0x0000000b55557c10 */ /* 0x000fe20008ffe4ff */
[----:B------:R-:W3:Y:S01]  /*1e80*/  LDCU.64 UR10, c[0x0][0x4e0] ;  /* 0x00009c00ff0a77ac */ /* 0x000ee20008000a00 */
[----:B------:R-:W-:Y:S02]  /*1e90*/  USHF.R.S32.HI UR12, URZ, 0x1f, UR12 ;  /* 0x0000001fff0c7899 */ /* 0x000fe4000801140c */
[----:B------:R-:W-:Y:S02]  /*1ea0*/  USHF.R.S32.HI UR19, URZ, 0x1f, UR19 ;  /* 0x0000001fff137899 */ /* 0x000fe40008011413 */
[----:B------:R-:W-:-:S11]  /*1eb0*/  UISETP.NE.AND UP0, UPT, UR17, URZ, UPT ;  /* 0x000000ff1100728c */ /* 0x000fd6000bf05270 */
.L_x_4276:
        /* <DEDUP_REMOVED lines=15> */
[----:B------:R-:W4:Y:S01]  /*1fb0*/  @!P3 LDG.E.128 R4, desc[UR8][R82.64] ;  /* 0x000000085204b981 */ /* 0x000f22000c1e1d00 */
[C---:B------:R-:W-:Y:S02]  /*1fc0*/  ISETP.GE.OR P0, PT, R89.reuse, R91, P1 ;  /* 0x0000005b5900720c */ /* 0x040fe40000f06670 */
[C---:B------:R-:W-:Y:S02]  /*1fd0*/  LEA R2, P1, R58.reuse, R78, 0x6 ;  /* 0x0000004e3a027211 */ /* 0x040fe400078230ff */
[----:B------:R-:W-:Y:S02]  /*1fe0*/  ISETP.LT.OR P4, PT, R89, R97, P0 ;  /* 0x000000615900720c */ /* 0x000fe40000781670 */
[----:B------:R-:W-:Y:S02]  /*1ff0*/  LEA.HI.X R3, R58, R79, R59, 0x6, P1 ;  /* 0x0000004f3a037211 */ /* 0x000fe400008f343b */
[----:B------:R-:W-:Y:S04]  /*2000*/  ISETP.GT.AND P1, PT, R90, R77, PT ;  /* 0x0000004d5a00720c */ /* 0x000fe80003f24270 */
[----:B------:R-:W-:Y:S02]  /*2010*/  P2R R98, PR, RZ, 0x2 ;  /* 0x00000002ff627803 */ /* 0x000fe40000000000 */
[----:B------:R-:W-:Y:S03]  /*2020*/  ISETP.GE.AND P1, PT, R88, R97, PT ;  /* 0x000000615800720c */ /* 0x000fe60003f26270 */
[CC--:B------:R-:W-:Y:S02]  /*2030*/  @!P4 LEA R30, P0, R62.reuse, R22.reuse, 0x6 ;  /* 0x000000163e1ec211 */ /* 0x0c0fe400078030ff */
[----:B------:R-:W-:Y:S02]  /*2040*/  P2R R0, PR, RZ, 0x2 ;  /* 0x00000002ff007803 */ /* 0x000fe40000000000 */
[--C-:B------:R-:W-:Y:S02]  /*2050*/  @!P4 LEA.HI.X R31, R62, R23, R63.reuse, 0x6, P0 ;  /* 0x000000173e1fc211 */ /* 0x100fe400000f343f */
[----:B------:R-:W-:Y:S04]  /*2060*/  ISETP.GE.AND P0, PT, R88, R91, PT ;  /* 0x0000005b5800720c */ /* 0x000fe80003f06270 */
[----:B------:R-:W-:Y:S04]  /*2070*/  ISETP.GE.OR P5, PT, R12, UR14, P0 ;  /* 0x0000000e0c007c0c */ /* 0x000fe800087a6670 */
[----:B------:R-:W-:Y:S01]  /*2080*/  ISETP.LT.OR P2, PT, R88, R97, P5 ;  /* 0x000000615800720c */ /* 0x000fe20002f41670 */
[----:B----4-:R-:W-:Y:S05]  /*2090*/  @!P3 STG.E.128 desc[UR8][R78.64], R4 ;  /* 0x000000044e00b986 */ /* 0x010fea000c101d08 */
[----:B------:R4:W5:Y:S07]  /*20a0*/  @!P6 LDG.E.128 R24, desc[UR8][R22.64] ;  /* 0x000000081618e981 */ /* 0x00096e000c1e1d00 */
[C---:B----4-:R-:W-:Y:S04]  /*20b0*/  @!P2 LEA R22, P0, R62.reuse, R22, 0x7 ;  /* 0x000000163e16a211 */ /* 0x050fe800078038ff */
[----:B------:R-:W-:Y:S02]  /*20c0*/  @!P2 LEA.HI.X R23, R62, R23, R63, 0x7, P0 ;  /* 0x000000173e17a211 */ /* 0x000fe400000f3c3f */
[CC--:B------:R-:W-:Y:S04]  /*20d0*/  @!P4 LEA R28, P0, R58.reuse, R2.reuse, 0x6 ;  /* 0x000000023a1cc211 */ /* 0x0c0fe800078030ff */
[CCC-:B------:R-:W-:Y:S01]  /*20e0*/  @!P4 LEA.HI.X R29, R58.reuse, R3.reuse, R59.reuse, 0x6, P0 ;  /* 0x000000033a1dc211 */ /* 0x1c0fe200000f343b */
[----:B-----5:R4:W-:Y:S05]  /*20f0*/  @!P6 STG.E.128 desc[UR8][R2.64], R24 ;  /* 0x000000180200e986 */ /* 0x0209ea000c101d08 */
[----:B------:R-:W5:Y:S01]  /*2100*/  @!P4 LDG.E.128 R16, desc[UR8][R30.64] ;  /* 0x000000081e10c981 */ /* 0x000f62000c1e1d00 */
[C---:B----4-:R-:W-:Y:S04]  /*2110*/  @!P2 LEA R2, P0, R58.reuse, R2, 0x7 ;  /* 0x000000023a02a211 */ /* 0x050fe800078038ff */
[----:B------:R-:W-:Y:S02]  /*2120*/  @!P2 LEA.HI.X R3, R58, R3, R59, 0x7, P0 ;  /* 0x000000033a03a211 */ /* 0x000fe400000f3c3b */
[----:B------:R-:W-:Y:S01]  /*2130*/  ISETP.NE.AND P0, PT, R21, RZ, PT ;  /* 0x000000ff1500720c */ /* 0x000fe20003f05270 */
[----:B-----5:R4:W-:Y:S05]  /*2140*/  @!P4 STG.E.128 desc[UR8][R28.64], R16 ;  /* 0x000000101c00c986 */ /* 0x0209ea000c101d08 */
[----:B------:R-:W5:Y:S05]  /*2150*/  @!P2 LDG.E.128 R4, desc[UR8][R22.64] ;  /* 0x000000081604a981 */ /* 0x000f6a000c1e1d00 */
[----:B-----5:R4:W-:Y:S02]  /*2160*/  @!P2 STG.E.128 desc[UR8][R2.64], R4 ;  /* 0x000000040200a986 */ /* 0x0209e4000c101d08 */
[----:B-1----:R-:W-:Y:S05]  /*2170*/  @P0 BRA `(.L_x_4256) ;  /* 0x00000000006c0947 */ /* 0x002fea0003800000 */
[----:B------:R-:W-:Y:S01]  /*2180*/  @!P3 IMAD.MOV.U32 R8, RZ, RZ, R10 ;  /* 0x000000ffff08b224 */ /* 0x000fe200078e000a */
[----:B----4-:R-:W1:Y:S01]  /*2190*/  LDC.64 R2, c[0x0][0x4a8] ;  /* 0x00012a00ff027b82 */ /* 0x010e620000000a00 */
[C---:B------:R-:W-:Y:S01]  /*21a0*/  IMAD.SHL.U32 R23, R60.reuse, 0x20, RZ ;  /* 0x000000203c177824 */ /* 0x040fe200078e00ff */
[----:B------:R-:W-:Y:S01]  /*21b0*/  SHF.L.U64.HI R0, R60, 0x5, R61 ;  /* 0x000000053c007819 */ /* 0x000fe2000001023d */
[----:B------:R-:W-:Y:S01]  /*21c0*/  IMAD.MOV.U32 R21, RZ, RZ, RZ ;  /* 0x000000ffff157224 */ /* 0x000fe200078e00ff */
[----:B------:R-:W4:Y:S02]  /*21d0*/  @!P3 LDG.E.128 R24, desc[UR8][R8.64] ;  /* 0x000000080818b981 */ /* 0x000f24000c1e1d00 */
[C---:B------:R-:W-:Y:S04]  /*21e0*/  LEA R28, P1, R23.reuse, R80, 0x1 ;  /* 0x00000050171c7211 */ /* 0x040fe800078208ff */
[----:B------:R-:W-:Y:S01]  /*21f0*/  LEA.HI.X R29, R23, R81, R0, 0x1, P1 ;  /* 0x00000051171d7211 */ /* 0x000fe200008f0c00 */
[----:B----4-:R4:W-:Y:S01]  /*2200*/  @!P3 STG.E.128 desc[UR8][R80.64], R24 ;  /* 0x000000185000b986 */ /* 0x0109e2000c101d08 */
[C---:B-1----:R-:W-:Y:S04]  /*2210*/  LEA R30, P0, R2.reuse, R10, 0x6 ;  /* 0x0000000a021e7211 */ /* 0x042fe800078030ff */
[C-C-:B------:R-:W-:Y:S02]  /*2220*/  LEA.HI.X R31, R2.reuse, R9, R3.reuse, 0x6, P0 ;  /* 0x00000009021f7211 */ /* 0x140fe400000f3403 */
[C---:B------:R-:W-:Y:S03]  /*2230*/  @!P4 LEA R32, P0, R2.reuse, R30, 0x6 ;  /* 0x0000001e0220c211 */ /* 0x040fe600078030ff */
[----:B------:R-:W5:Y:S01]  /*2240*/  @!P6 LDG.E.128 R16, desc[UR8][R30.64] ;  /* 0x000000081e10e981 */ /* 0x000f62000c1e1d00 */
[----:B------:R-:W-:Y:S02]  /*2250*/  @!P4 LEA.HI.X R33, R2, R31, R3, 0x6, P0 ;  /* 0x0000001f0221c211 */ /* 0x000fe400000f3403 */
[C---:B------:R-:W-:Y:S04]  /*2260*/  @!P4 LEA R34, P0, R60.reuse, R28, 0x6 ;  /* 0x0000001c3c22c211 */ /* 0x040fe800078030ff */
[----:B------:R-:W-:Y:S01]  /*2270*/  @!P4 LEA.HI.X R35, R60, R29, R61, 0x6, P0 ;  /* 0x0000001d3c23c211 */ /* 0x000fe200000f343d */
[----:B-----5:R4:W-:Y:S04]  /*2280*/  @!P6 STG.E.128 desc[UR8][R28.64], R16 ;  /* 0x000000101c00e986 */ /* 0x0209e8000c101d08 */
[----:B------:R-:W5:Y:S04]  /*2290*/  @!P4 LDG.E.128 R4, desc[UR8][R32.64] ;  /* 0x000000082004c981 */ /* 0x000f68000c1e1d00 */
[----:B-----5:R4:W-:Y:S01]  /*22a0*/  @!P4 STG.E.128 desc[UR8][R34.64], R4 ;  /* 0x000000042200c986 */ /* 0x0209e2000c101d08 */
[----:B------:R-:W-:Y:S05]  /*22b0*/  @P2 BRA `(.L_x_4257) ;  /* 0x0000002800642947 */ /* 0x000fea0003800000 */
[C---:B----4-:R-:W-:Y:S04]  /*22c0*/  LEA R16, P0, R2.reuse, R30, 0x7 ;  /* 0x0000001e02107211 */ /* 0x050fe800078038ff */
[----:B------:R-:W-:Y:S02]  /*22d0*/  LEA.HI.X R17, R2, R31, R3, 0x7, P0 ;  /* 0x0000001f02117211 */ /* 0x000fe400000f3c03 */
[C---:B------:R-:W-:Y:S03]  /*22e0*/  LEA R2, P0, R60.reuse, R28, 0x7 ;  /* 0x0000001c3c027211 */ /* 0x040fe600078038ff */
[----:B------:R-:W4:Y:S01]  /*22f0*/  LDG.E.128 R4, desc[UR8][R16.64] ;  /* 0x0000000810047981 */ /* 0x000f22000c1e1d00 */
[----:B------:R-:W-:Y:S05]  /*2300*/  LEA.HI.X R3, R60, R29, R61, 0x7, P0 ;  /* 0x0000001d3c037211 */ /* 0x000fea00000f3c3d */
[----:B----4-:R1:W-:Y:S01]  /*2310*/  STG.E.128 desc[UR8][R2.64], R4 ;  /* 0x0000000402007986 */ /* 0x0103e2000c101d08 */
[----:B------:R-:W-:Y:S05]  /*2320*/  BRA `(.L_x_4257) ;  /* 0x0000002800487947 */ /* 0x000fea0003800000 */
.L_x_4256:
[----:B------:R-:W-:Y:S05]  /*2330*/  BRA.U !UP0, `(.L_x_4258) ;  /* 0x0000000d08f07547 */ /* 0x000fea000b800000 */
[----:B------:R-:W-:Y:S01]  /*2340*/  ISETP.NE.AND P0, PT, R96, RZ, PT ;  /* 0x000000ff6000720c */ /* 0x000fe20003f05270 */
[----:B------:R-:W1:Y:S01]  /*2350*/  LDC.64 R34, c[0x0][0x4a8] ;  /* 0x00012a00ff227b82 */ /* 0x000e620000000a00 */
[----:B------:R-:W-:Y:S01]  /*2360*/  ISETP.NE.AND P2, PT, R0, RZ, PT ;  /* 0x000000ff0000720c */ /* 0x000fe20003f45270 */
[----:B------:R-:W-:Y:S01]  /*2370*/  BSSY.RECONVERGENT B0, `(.L_x_4259) ;  /* 0x000003a000007945 */ /* 0x000fe20003800200 */
[C---:B------:R-:W-:Y:S02]  /*2380*/  ISETP.GE.OR P0, PT, R102.reuse, R91, P0 ;  /* 0x0000005b6600720c */ /* 0x040fe40000706670 */
[----:B------:R-:W-:Y:S03]  /*2390*/  PLOP3.LUT P5, PT, P5, P2, PT, 0xf2, 0x2f ;  /* 0x00000000002f781c */ /* 0x000fe60002fa5e72 */
[----:B------:R-:W2:Y:S01]  /*23a0*/  LDC R36, c[0x0][0x450] ;  /* 0x00011400ff247b82 */ /* 0x000ea20000000800 */
[----:B------:R-:W-:Y:S02]  /*23b0*/  ISETP.LT.OR P1, PT, R102, R97, P0 ;  /* 0x000000616600720c */ /* 0x000fe40000721670 */
[C---:B-1----:R-:W-:Y:S04]  /*23c0*/  LEA R38, P0, R34.reuse, R10, 0x6 ;  /* 0x0000000a22267211 */ /* 0x042fe800078030ff */
[----:B------:R-:W-:Y:S07]  /*23d0*/  LEA.HI.X R39, R34, R9, R35, 0x6, P0 ;  /* 0x0000000922277211 */ /* 0x000fee00000f3423 */
[----:B------:R-:W-:Y:S05]  /*23e0*/  @P1 BRA `(.L_x_4260) ;  /* 0x0000000000c81947 */ /* 0x000fea0003800000 */
[----:B------:R-:W-:Y:S02]  /*23f0*/  ISETP.GE.AND P0, PT, R12, R21, PT ;  /* 0x000000150c00720c */ /* 0x000fe40003f06270 */
[----:B------:R-:W-:Y:S05]  /*2400*/  MOV R8, R10 ;  /* 0x0000000a00087202 */ /* 0x000fea0000000f00 */
[----:B----4-:R-:W4:Y:S08]  /*2410*/  LDG.E.128 R16, desc[UR8][R8.64] ;  /* 0x0000000808107981 */ /* 0x010f30000c1e1d00 */
        /* <DEDUP_REMOVED lines=47> */
.L_x_4260:
[----:B--23--:R-:W-:Y:S05]  /*2710*/  BSYNC.RECONVERGENT B0 ;  /* 0x0000000000007941 */ /* 0x00cfea0003800200 */
.L_x_4259:
[----:B------:R-:W-:Y:S04]  /*2720*/  BSSY.RECONVERGENT B0, `(.L_x_4261) ;  /* 0x0000038000007945 */ /* 0x000fe80003800200 */
[----:B------:R-:W-:Y:S05]  /*2730*/  @P6 BRA `(.L_x_4262) ;  /* 0x0000000000d86947 */ /* 0x000fea0003800000 */
[----:B------:R-:W-:Y:S01]  /*2740*/  ISETP.GE.AND P0, PT, R12, R21, PT ;  /* 0x000000150c00720c */ /* 0x000fe20003f06270 */
[----:B-1--4-:R-:W2:Y:S01]  /*2750*/  LDG.E.128 R16, desc[UR8][R38.64] ;  /* 0x0000000826107981 */ /* 0x012ea2000c1e1d00 */
[C---:B------:R-:W-:Y:S04]  /*2760*/  LEA R44, P1, R60.reuse, R80, 0x6 ;  /* 0x000000503c2c7211 */ /* 0x040fe800078230ff */
[----:B------:R-:W-:Y:S07]  /*2770*/  LEA.HI.X R45, R60, R81, R61, 0x6, P1 ;  /* 0x000000513c2d7211 */ /* 0x000fee00008f343d */
[----:B------:R-:W-:Y:S05]  /*2780*/  @!P0 SHF.L.U32 R5, R11, 0x5, RZ ;  /* 0x000000050b058819 */ /* 0x000fea00000006ff */
[C---:B------:R-:W-:Y:S04]  /*2790*/  @!P0 IMAD.WIDE R32, R5.reuse, 0x2, R50 ;  /* 0x0000000205208825 */ /* 0x040fe800078e0232 */
[----:B------:R-:W-:Y:S02]  /*27a0*/  @!P0 IMAD.WIDE R24, R5, 0x2, R14 ;  /* 0x0000000205188825 */ /* 0x000fe400078e020e */
        /* <DEDUP_REMOVED lines=47> */
.L_x_4262:
[----:B------:R-:W-:Y:S05]  /*2aa0*/  BSYNC.RECONVERGENT B0 ;  /* 0x0000000000007941 */ /* 0x000fea0003800200 */
.L_x_4261:
        /* <DEDUP_REMOVED lines=8> */
[----:B-1--4-:R-:W2:Y:S02]  /*2b30*/  LDG.E.128 R16, desc[UR8][R40.64] ;  /* 0x0000000828107981 */ /* 0x012ea4000c1e1d00 */
[----:B------:R-:W-:Y:S02]  /*2b40*/  @!P0 SHF.L.U32 R5, R11, 0x5, RZ ;  /* 0x000000050b058819 */ /* 0x000fe400000006ff */
[----:B------:R-:W-:Y:S03]  /*2b50*/  IADD3.X R47, PT, PT, R42, R81, R42, P2, P1 ;  /* 0x000000512a2f7210 */ /* 0x000fe600017e242a */
[C---:B------:R-:W-:Y:S04]  /*2b60*/  @!P0 IMAD.WIDE R32, R5.reuse, 0x2, R50 ;  /* 0x0000000205208825 */ /* 0x040fe800078e0232 */
[----:B------:R-:W-:Y:S04]  /*2b70*/  @!P0 IMAD.WIDE R24, R5, 0x2, R14 ;  /* 0x0000000205188825 */ /* 0x000fe800078e020e */
        /* <DEDUP_REMOVED lines=49> */
.L_x_4264:
[----:B------:R-:W-:Y:S05]  /*2e90*/  BSYNC.RECONVERGENT B0 ;  /* 0x0000000000007941 */ /* 0x000fea0003800200 */
.L_x_4263:
[----:B------:R-:W-:Y:S04]  /*2ea0*/  BSSY.RECONVERGENT B0, `(.L_x_4265) ;  /* 0x000003e000007945 */ /* 0x000fe80003800200 */
[----:B------:R-:W-:Y:S05]  /*2eb0*/  @P5 BRA `(.L_x_4266) ;  /* 0x0000000000f05947 */ /* 0x000fea0003800000 */
[----:B------:R-:W-:Y:S02]  /*2ec0*/  ISETP.GE.AND P0, PT, R12, R21, PT ;  /* 0x000000150c00720c */ /* 0x000fe40003f06270 */
[C---:B------:R-:W-:Y:S04]  /*2ed0*/  LEA R38, P1, R34.reuse, R38, 0x7 ;  /* 0x0000002622267211 */ /* 0x040fe800078238ff */
[----:B------:R-:W-:Y:S05]  /*2ee0*/  LEA.HI.X R39, R34, R39, R35, 0x7, P1 ;  /* 0x0000002722277211 */ /* 0x000fea00008f3c23 */
[----:B-1234-:R1:W2:Y:S02]  /*2ef0*/  LDG.E.128 R16, desc[UR8][R38.64] ;  /* 0x0000000826107981 */ /* 0x01e2a4000c1e1d00 */
[----:B------:R-:W-:Y:S05]  /*2f00*/  @!P0 SHF.L.U32 R5, R11, 0x5, RZ ;  /* 0x000000050b058819 */ /* 0x000fea00000006ff */
[C---:B------:R-:W-:Y:S04]  /*2f10*/  @!P0 IMAD.WIDE R32, R5.reuse, 0x2, R50 ;  /* 0x0000000205208825 */ /* 0x040fe800078e0232 */
[----:B------:R-:W-:Y:S04]  /*2f20*/  @!P0 IMAD.WIDE R24, R5, 0x2, R14 ;  /* 0x0000000205188825 */ /* 0x000fe800078e020e */
[C---:B------:R-:W-:Y:S04]  /*2f30*/  @!P0 IMAD.WIDE R32, R11.reuse, 0x80, R32 ;  /* 0x000000800b208825 */ /* 0x040fe800078e0220 */
[----:B------:R-:W-:Y:S02]  /*2f40*/  @!P0 IMAD.WIDE R24, R11, 0x80, R24 ;  /* 0x000000800b188825 */ /* 0x000fe400078e0218 */
[----:B------:R-:W3:Y:S01]  /*2f50*/  @!P0 LDG.E.64 R32, desc[UR8][R32.64] ;  /* 0x0000000820208981 */ /* 0x000ee2000c1e1b00 */
[C---:B-1----:R-:W-:Y:S05]  /*2f60*/  LEA R39, P1, R60.reuse, R80, 0x6 ;  /* 0x000000503c277211 */ /* 0x042fea00078230ff */
[----:B------:R-:W4:Y:S01]  /*2f70*/  @!P0 LDG.E.64 R6, desc[UR8][R24.64] ;  /* 0x0000000818068981 */ /* 0x000f22000c1e1b00 */
        /* <DEDUP_REMOVED lines=48> */
.L_x_4266:
[----:B------:R-:W-:Y:S05]  /*3280*/  BSYNC.RECONVERGENT B0 ;  /* 0x0000000000007941 */ /* 0x000fea0003800200 */
.L_x_4265:
[----:B------:R-:W1:Y:S01]  /*3290*/  LDC R21, c[0x0][0x450] ;  /* 0x00011400ff157b82 */ /* 0x000e620000000800 */
[----:B----4-:R-:W-:Y:S05]  /*32a0*/  IMAD.U32 R3, R36, -0x40, RZ ;  /* 0xffffffc024037824 */ /* 0x010fea00078e00ff */
[C---:B------:R-:W-:Y:S02]  /*32b0*/  LEA R14, P1, R3.reuse, R14, 0x1 ;  /* 0x0000000e030e7211 */ /* 0x040fe400078208ff */
[C---:B------:R-:W-:Y:S02]  /*32c0*/  LEA R50, P0, R3.reuse, R50, 0x1 ;  /* 0x0000003203327211 */ /* 0x040fe400078008ff */
[C---:B------:R-:W-:Y:S02]  /*32d0*/  LEA.HI.X.SX32 R15, R3.reuse, R15, 0x1, P1 ;  /* 0x0000000f030f7211 */ /* 0x040fe400008f0eff */
[----:B------:R-:W-:Y:S01]  /*32e0*/  LEA.HI.X.SX32 R51, R3, R51, 0x1, P0 ;  /* 0x0000003303337211 */ /* 0x000fe200000f0eff */
[----:B------:R-:W-:Y:S05]  /*32f0*/  BRA `(.L_x_4257) ;  /* 0x0000001800547947 */ /* 0x000fea0003800000 */
.L_x_4258:
[----:B------:R-:W-:Y:S01]  /*3300*/  ISETP.NE.AND P3, PT, R96, RZ, PT ;  /* 0x000000ff6000720c */ /* 0x000fe20003f65270 */
[----:B------:R-:W1:Y:S01]  /*3310*/  LDC.64 R66, c[0x0][0x4a8] ;  /* 0x00012a00ff427b82 */ /* 0x000e620000000a00 */
[----:B------:R-:W-:Y:S01]  /*3320*/  LEA.HI R20, R21, R21, RZ, 0x1 ;  /* 0x0000001515147211 */ /* 0x000fe200078f08ff */
[----:B------:R-:W-:Y:S01]  /*3330*/  BSSY.RECONVERGENT B0, `(.L_x_4267) ;  /* 0x0000063000007945 */ /* 0x000fe20003800200 */
[C---:B------:R-:W-:Y:S02]  /*3340*/  ISETP.GE.OR P0, PT, R102.reuse, R91, P3 ;  /* 0x0000005b6600720c */ /* 0x040fe40001f06670 */
[----:B------:R-:W-:Y:S03]  /*3350*/  SHF.R.S32.HI R20, RZ, 0x1, R20 ;  /* 0x00000001ff147819 */ /* 0x000fe60000011414 */
[----:B------:R-:W2:Y:S01]  /*3360*/  LDC R99, c[0x0][0x450] ;  /* 0x00011400ff637b82 */ /* 0x000ea20000000800 */
        /* <DEDUP_REMOVED lines=11> */
[----:B----4-:R-:W-:Y:S01]  /*3420*/  @!P0 IMAD.WIDE R16, R23, 0x2, R8 ;  /* 0x0000000217108825 */ /* 0x010fe200078e0208 */
        /* <DEDUP_REMOVED lines=13> */
[----:B------:R1:W3:Y:S01]  /*3500*/  @!P0 LDG.E.128 R44, desc[UR8][R38.64] ;  /* 0x00000008262c8981 */ /* 0x0002e2000c1e1d00 */
[--C-:B----4-:R-:W-:Y:S01]  /*3510*/  @!P0 HADD2.F32 R32, -RZ, R16.reuse.H0_H0 ;  /* 0x20000010ff208230 */ /* 0x110fe20000004100 */
        /* <DEDUP_REMOVED lines=68> */
.L_x_4268:
[----:B--23--:R-:W-:Y:S05]  /*3960*/  BSYNC.RECONVERGENT B0 ;  /* 0x0000000000007941 */ /* 0x00cfea0003800200 */
.L_x_4267:
[----:B------:R-:W-:Y:S04]  /*3970*/  BSSY.RECONVERGENT B0, `(.L_x_4269) ;  /* 0x000005e000007945 */ /* 0x000fe80003800200 */
[----:B------:R-:W-:Y:S05]  /*3980*/  @P6 BRA `(.L_x_4270) ;  /* 0x0000000400706947 */ /* 0x000fea0003800000 */
[----:B------:R-:W-:Y:S01]  /*3990*/  ISETP.GE.AND P0, PT, R12, R21, PT ;  /* 0x000000150c00720c */ /* 0x000fe20003f06270 */
[----:B-1----:R-:W2:Y:S11]  /*39a0*/  LDG.E.128 R52, desc[UR8][R24.64] ;  /* 0x0000000818347981 */ /* 0x002eb6000c1e1d00 */
[----:B------:R-:W-:Y:S01]  /*39b0*/  @!UPT UIADD3 URZ, UPT, UPT, URZ, URZ, URZ ;  /* 0x000000fffffff290 */ /* 0x000fe2000fffe0ff */
[----:B----4-:R-:W-:Y:S01]  /*39c0*/  @!P0 IMAD.WIDE R16, R23, 0x2, R24 ;  /* 0x0000000217108825 */ /* 0x010fe200078e0218 */
        /* <DEDUP_REMOVED lines=15> */
[----:B------:R-:W-:Y:S03]  /*3ac0*/  @!P0 PLOP3.LUT P2, PT, P1, PT, PT, 0x80, 0x8 ;  /* 0x000000000008881c */ /* 0x000fe60000f4f070 */
[----:B------:R1:W5:Y:S01]  /*3ad0*/  @!P0 LDG.E.128 R44, desc[UR8][R38.64] ;  /* 0x00000008262c8981 */ /* 0x000362000c1e1d00 */
        /* <DEDUP_REMOVED lines=19> */
[----:B-----5:R-:W-:Y:S02]  /*3c10*/  @!P0 HADD2.F32 R36, -RZ, R44.H0_H0 ;  /* 0x2000002cff248230 */ /* 0x020fe40000004100 */
        /* <DEDUP_REMOVED lines=51> */
.L_x_4270:
[----:B------:R-:W-:Y:S05]  /*3f50*/  BSYNC.RECONVERGENT B0 ;  /* 0x0000000000007941 */ /* 0x000fea0003800200 */
.L_x_4269:
        /* <DEDUP_REMOVED lines=11> */
[----:B----4-:R-:W-:Y:S01]  /*4010*/  @!P0 IMAD.WIDE R16, R23, 0x2, R34 ;  /* 0x0000000217108825 */ /* 0x010fe200078e0222 */
        /* <DEDUP_REMOVED lines=13> */
[----:B------:R-:W4:Y:S01]  /*40f0*/  @!P0 LDG.E.128 R108, desc[UR8][R108.64] ;  /* 0x000000086c6c8981 */ /* 0x000f22000c1e1d00 */
[----:B------:R-:W-:Y:S02]  /*4100*/  @!P0 IADD3.X R39, PT, PT, R56, R87, RZ, P2, !PT ;  /* 0x0000005738278210 */ /* 0x000fe400017fe4ff */
[----:B------:R-:W-:Y:S02]  /*4110*/  PLOP3.LUT P2, PT, PT, PT, PT, 0x80, 0x8 ;  /* 0x000000000008781c */ /* 0x000fe40003f4f070 */
[----:B------:R-:W-:Y:S02]  /*4120*/  @!P0 PLOP3.LUT P2, PT, P1, PT, PT, 0x80, 0x8 ;  /* 0x000000000008881c */ /* 0x000fe40000f4f070 */
[----:B------:R-:W-:Y:S01]  /*4130*/  SHF.L.U64.HI R56, R60, 0x6, R61 ;  /* 0x000000063c387819 */ /* 0x000fe2000001023d */
[----:B------:R1:W5:Y:S01]  /*4140*/  @!P0 LDG.E.128 R44, desc[UR8][R38.64] ;  /* 0x00000008262c8981 */ /* 0x000362000c1e1d00 */
        /* <DEDUP_REMOVED lines=17> */
[--C-:B-----5:R-:W-:Y:S02]  /*4260*/  @!P0 HADD2.F32 R36, -RZ, R44.reuse.H0_H0 ;  /* 0x2000002cff248230 */ /* 0x120fe40000004100 */
        /* <DEDUP_REMOVED lines=53> */
.L_x_4272:
[----:B------:R-:W-:Y:S05]  /*45c0*/  BSYNC.RECONVERGENT B0 ;  /* 0x0000000000007941 */ /* 0x000fea0003800200 */
.L_x_4271:
[----:B------:R-:W-:Y:S04]  /*45d0*/  BSSY.RECONVERGENT B0, `(.L_x_4273) ;  /* 0x0000061000007945 */ /* 0x000fe80003800200 */
[----:B------:R-:W-:Y:S05]  /*45e0*/  @P5 BRA `(.L_x_4274) ;  /* 0x00000004007c5947 */ /* 0x000fea0003800000 */
[----:B------:R-:W-:Y:S02]  /*45f0*/  ISETP.GE.AND P0, PT, R12, R21, PT ;  /* 0x000000150c00720c */ /* 0x000fe40003f06270 */
[C---:B----4-:R-:W-:Y:S04]  /*4600*/  LEA R28, P2, R66.reuse, R24, 0x7 ;  /* 0x00000018421c7211 */ /* 0x050fe800078438ff */
[----:B------:R-:W-:Y:S05]  /*4610*/  LEA.HI.X R29, R66, R25, R67, 0x7, P2 ;  /* 0x00000019421d7211 */ /* 0x000fea00010f3c43 */
[----:B------:R-:W4:Y:S02]  /*4620*/  LDG.E.128 R44, desc[UR8][R28.64] ;  /* 0x000000081c2c7981 */ /* 0x000f24000c1e1d00 */
[----:B-123--:R-:W-:Y:S01]  /*4630*/  @!P0 IMAD R52, R11, 0x60, RZ ;  /* 0x000000600b348824 */ /* 0x00efe200078e02ff */
        /* <DEDUP_REMOVED lines=12> */
[----:B------:R-:W3:Y:S01]  /*4700*/  @!P0 LDG.E.128 R52, desc[UR8][R54.64] ;  /* 0x0000000836348981 */ /* 0x000ee2000c1e1d00 */
[----:B------:R-:W-:Y:S02]  /*4710*/  @!P0 IADD3.X R33, PT, PT, R56, R87, RZ, P2, !PT ;  /* 0x0000005738218210 */ /* 0x000fe400017fe4ff */
[----:B------:R-:W-:Y:S02]  /*4720*/  PLOP3.LUT P2, PT, PT, PT, PT, 0x80, 0x8 ;  /* 0x000000000008781c */ /* 0x000fe40003f4f070 */
[----:B------:R-:W-:Y:S03]  /*4730*/  @!P0 PLOP3.LUT P2, PT, P1, PT, PT, 0x80, 0x8 ;  /* 0x000000000008881c */ /* 0x000fe60000f4f070 */
[----:B------:R1:W5:Y:S01]  /*4740*/  @!P0 LDG.E.128 R40, desc[UR8][R32.64] ;  /* 0x0000000820288981 */ /* 0x000362000c1e1d00 */
[--C-:B--2---:R-:W-:Y:S01]  /*4750*/  @!P0 HADD2.F32 R27, -RZ, R16.reuse.H0_H0 ;  /* 0x20000010ff1b8230 */ /* 0x104fe20000004100 */
[----:B----4-:R-:W-:Y:S01]  /*4760*/  @!P0 MOV R35, R44 ;  /* 0x0000002c00238202 */ /* 0x010fe20000000f00 */
        /* <DEDUP_REMOVED lines=71> */
.L_x_4274:
[----:B------:R-:W-:Y:S05]  /*4be0*/  BSYNC.RECONVERGENT B0 ;  /* 0x0000000000007941 */ /* 0x000fea0003800200 */
.L_x_4273:
[----:B------:R-:W1:Y:S01]  /*4bf0*/  LDC R21, c[0x0][0x450] ;  /* 0x00011400ff157b82 */ /* 0x000e620000000800 */
[----:B------:R-:W-:Y:S05]  /*4c00*/  IMAD.U32 R99, R99, -0x40, RZ ;  /* 0xffffffc063637824 */ /* 0x000fea00078e00ff */
[C---:B------:R-:W-:Y:S02]  /*4c10*/  LEA R86, P1, R99.reuse, R86, 0x1 ;  /* 0x0000005663567211 */ /* 0x040fe400078208ff */
[C---:B------:R-:W-:Y:S02]  /*4c20*/  LEA R84, P0, R99.reuse, R84, 0x1 ;  /* 0x0000005463547211 */ /* 0x040fe400078008ff */
[C---:B------:R-:W-:Y:S02]  /*4c30*/  LEA.HI.X.SX32 R87, R99.reuse, R87, 0x1, P1 ;  /* 0x0000005763577211 */ /* 0x040fe400008f0eff */
[----:B------:R-:W-:Y:S09]  /*4c40*/  LEA.HI.X.SX32 R85, R99, R85, 0x1, P0 ;  /* 0x0000005563557211 */ /* 0x000ff200000f0eff */
.L_x_4257:
[----:B--23--:R-:W-:Y:S05]  /*4c50*/  BSYNC.RECONVERGENT B1 ;  /* 0x0000000000017941 */ /* 0x00cfea0003800200 */
.L_x_4255:
[----:B------:R-:W-:Y:S01]  /*4c60*/  ISETP.NE.U32.AND P0, PT, RZ, UR10, PT ;  /* 0x0000000aff007c0c */ /* 0x000fe2000bf05070 */
[----:B------:R-:W-:Y:S03]  /*4c70*/  VIADD R92, R92, 0xffffff80 ;  /* 0xffffff805c5c7836 */ /* 0x000fe60000000000 */
[----:B------:R-:W-:Y:S11]  /*4c80*/  ISETP.NE.AND.EX P0, PT, RZ, UR11, PT, P0 ;  /* 0x0000000bff007c0c */ /* 0x000ff6000bf05300 */
[----:B------:R-:W-:Y:S02]  /*4c90*/  @!UPT UIADD3 URZ, UPT, UPT, URZ, URZ, URZ ;  /* 0x000000fffffff290 */ /* 0x000fe4000fffe0ff */
[----:B-1--4-:R-:W-:Y:S02]  /*4ca0*/  @!P0 IMAD.MOV.U32 R3, RZ, RZ, RZ ;  /* 0x000000ffff038224 */ /* 0x012fe400078e00ff */
        /* <DEDUP_REMOVED lines=84> */
.L_x_4275:
[----:B------:R-:W-:Y:S02]  /*51f0*/  ISETP.NE.AND P2, PT, R98, RZ, PT ;  /* 0x000000ff6200720c */ /* 0x000fe40003f45270 */
[----:B------:R-:W-:Y:S02]  /*5200*/  IADD3 R82, P1, PT, R82, UR13, RZ ;  /* 0x0000000d52527c10 */ /* 0x000fe4000ff3e0ff */
[----:B------:R-:W-:Y:S02]  /*5210*/  IADD3 R10, P0, PT, R10, UR18, RZ ;  /* 0x000000120a0a7c10 */ /* 0x000fe4000ff1e0ff */
[----:B------:R-:W-:Y:S02]  /*5220*/  IADD3.X R83, PT, PT, R83, UR12, RZ, P1, !PT ;  /* 0x0000000c53537c10 */ /* 0x000fe40008ffe4ff */
[----:B------:R-:W-:Y:S05]  /*5230*/  IADD3.X R9, PT, PT, R9, UR19, RZ, P0, !PT ;  /* 0x0000001309097c10 */ /* 0x000fea00087fe4ff */
[----:B------:R-:W-:Y:S05]  /*5240*/  @P2 BRA `(.L_x_4276) ;  /* 0xffffffcc001c2947 */ /* 0x000fea000383ffff */
.L_x_4254:
        /* <DEDUP_REMOVED lines=33> */
.L_x_4281:
[----:B------:R2:W-:Y:S02]  /*5460*/  STS.128 [R127], RZ ;  /* 0x000000ff7f007388 */ /* 0x0005e40000000c00 */
.L_x_4280:
[----:B------:R-:W-:Y:S05]  /*5470*/  BSYNC.RECONVERGENT B0 ;  /* 0x0000000000007941 */ /* 0x000fea0003800200 */
.L_x_4279:
        /* <DEDUP_REMOVED lines=14> */
.L_x_4278:
        /* <DEDUP_REMOVED lines=83> */
.L_x_4288:
[----:B------:R-:W-:Y:S05]  /*5a90*/  BSYNC.RECONVERGENT B0 ;  /* 0x0000000000007941 */ /* 0x000fea0003800200 */
.L_x_4287:
[----:B-----5:R2:W-:Y:S01]  /*5aa0*/  STS.128 [R127], R8 ;  /* 0x000000087f007388 */ /* 0x0205e20000000c00 */
[----:B------:R-:W-:Y:S05]  /*5ab0*/  BRA `(.L_x_4285) ;  /* 0x0000000000047947 */ /* 0x000fea0003800000 */
.L_x_4286:
[----:B------:R1:W-:Y:S02]  /*5ac0*/  STS.128 [R127], RZ ;  /* 0x000000ff7f007388 */ /* 0x0003e40000000c00 */
.L_x_4285:
[----:B------:R-:W-:Y:S05]  /*5ad0*/  BSYNC.RECONVERGENT B1 ;  /* 0x0000000000017941 */ /* 0x000fea0003800200 */
.L_x_4284:
        /* <DEDUP_REMOVED lines=62> */
.L_x_4290:
[----:B------:R-:W-:Y:S05]  /*5ec0*/  BSYNC.RECONVERGENT B0 ;  /* 0x0000000000007941 */ /* 0x000fea0003800200 */
.L_x_4289:
[----:B-----5:R4:W-:Y:S01]  /*5ed0*/  STS.128 [R127+0x800], R8 ;  /* 0x000800087f007388 */ /* 0x0209e20000000c00 */
[----:B------:R-:W-:Y:S05]  /*5ee0*/  BRA `(.L_x_4282) ;  /* 0x0000000c00087947 */ /* 0x000fea0003800000 */
.L_x_4283:
        /* <DEDUP_REMOVED lines=97> */
.L_x_4295:
[----:B------:R-:W-:Y:S05]  /*6500*/  BSYNC.RECONVERGENT B0 ;  /* 0x0000000000007941 */ /* 0x000fea0003800200 */
.L_x_4294:
[----:B-----5:R2:W-:Y:S01]  /*6510*/  STS.128 [R127], R20 ;  /* 0x000000147f007388 */ /* 0x0205e20000000c00 */
[----:B------:R-:W-:Y:S05]  /*6520*/  BRA `(.L_x_4292) ;  /* 0x0000000000047947 */ /* 0x000fea0003800000 */
.L_x_4293:
[----:B------:R3:W-:Y:S02]  /*6530*/  STS.128 [R127], RZ ;  /* 0x000000ff7f007388 */ /* 0x0007e40000000c00 */
.L_x_4292:
[----:B------:R-:W-:Y:S05]  /*6540*/  BSYNC.RECONVERGENT B1 ;  /* 0x0000000000017941 */ /* 0x000fea0003800200 */
.L_x_4291:
        /* <DEDUP_REMOVED lines=90> */
.L_x_4297:
[----:B------:R-:W-:Y:S05]  /*6af0*/  BSYNC.RECONVERGENT B0 ;  /* 0x0000000000007941 */ /* 0x000fea0003800200 */
.L_x_4296:
[----:B-----5:R1:W-:Y:S02]  /*6b00*/  STS.128 [R127+0x800], R20 ;  /* 0x000800147f007388 */ /* 0x0203e40000000c00 */
.L_x_4282:
[----:B------:R-:W-:Y:S05]  /*6b10*/  BSYNC.RECONVERGENT B2 ;  /* 0x0000000000027941 */ /* 0x000fea0003800200 */
.L_x_4277:
        /* <DEDUP_REMOVED lines=14> */
.L_x_4300:
[----:B------:R1:W-:Y:S02]  /*6c00*/  STS.128 [R127+0x1000], RZ ;  /* 0x001000ff7f007388 */ /* 0x0003e40000000c00 */
.L_x_4299:
[----:B------:R-:W-:Y:S05]  /*6c10*/  BSYNC.RECONVERGENT B0 ;  /* 0x0000000000007941 */ /* 0x000fea0003800200 */
.L_x_4298:
[----:B------:R-:W-:Y:S01]  /*6c20*/  ISETP.GE.AND P1, PT, R24, R7, PT ;  /* 0x000000071800720c */ /* 0x000fe20003f26270 */
[C---:B------:R-:W-:Y:S01]  /*6c30*/  IMAD.SHL.U32 R63, R60.reuse, 0x40, RZ ;  /* 0x000000403c3f7824 */ /* 0x040fe200078e00ff */
[----:B------:R-:W-:Y:S01]  /*6c40*/  SHF.L.U64.HI R0, R60, 0x6, R61 ;  /* 0x000000063c007819 */ /* 0x000fe2000001023d */
[----:B------:R-:W-:Y:S03]  /*6c50*/  BSSY.RECONVERGENT B0, `(.L_x_4301) ;  /* 0x000000d000007945 */ /* 0x000fe60003800200 */
[----:B-1----:R-:W-:-:S05]  /*6c60*/  IADD3 R2, P0, PT, R63, R112, RZ ;  /* 0x000000703f027210 */ /* 0x002fca0007f1e0ff */
[----:B------:R-:W-:Y:S02]  /*6c70*/  IMAD.X R3, R0, 0x1, R95, P0 ;  /* 0x0000000100037824 */ /* 0x000fe400000e065f */
        /* <DEDUP_REMOVED lines=9> */
.L_x_4303:
[----:B------:R1:W-:Y:S02]  /*6d10*/  STS.128 [R127+0x1800], RZ ;  /* 0x001800ff7f007388 */ /* 0x0003e40000000c00 */
.L_x_4302:
[----:B------:R-:W-:Y:S05]  /*6d20*/  BSYNC.RECONVERGENT B0 ;  /* 0x0000000000007941 */ /* 0x000fea0003800200 */
.L_x_4301:
[----:B--2--5:R-:W-:Y:S01]  /*6d30*/  IADD3 R5, PT, PT, R102, 0x40, RZ ;  /* 0x0000004066057810 */ /* 0x024fe20007ffe0ff */
[----:B------:R-:W-:Y:S03]  /*6d40*/  BSSY.RECONVERGENT B0, `(.L_x_4304) ;  /* 0x000000e000007945 */ /* 0x000fe60003800200 */
[----:B------:R-:W-:-:S13]  /*6d50*/  ISETP.GE.AND P0, PT, R5, R7, PT ;  /* 0x000000070500720c */ /* 0x000fda0003f06270 */
[----:B------:R-:W-:Y:S05]  /*6d60*/  @P0 BRA `(.L_x_4305) ;  /* 0x00000000002c0947 */ /* 0x000fea0003800000 */
[----:B------:R-:W2:Y:S02]  /*6d70*/  LDCU UR4, c[0x0][0x440] ;  /* 0x00008800ff0477ac */ /* 0x000ea40008000800 */
[----:B--2---:R-:W-:-:S13]  /*6d80*/  ISETP.GE.AND P0, PT, R12, UR4, PT ;  /* 0x000000040c007c0c */ /* 0x004fda000bf06270 */
        /* <DEDUP_REMOVED lines=8> */
.L_x_4306:
[----:B------:R2:W-:Y:S02]  /*6e10*/  STS.128 [R127+0x2000], RZ ;  /* 0x002000ff7f007388 */ /* 0x0005e40000000c00 */
.L_x_4305:
[----:B------:R-:W-:Y:S05]  /*6e20*/  BSYNC.RECONVERGENT B0 ;  /* 0x0000000000007941 */ /* 0x000fea0003800200 */
.L_x_4304:
[----:B------:R-:W-:Y:S01]  /*6e30*/  IADD3 R4, PT, PT, R102, 0x60, RZ ;  /* 0x0000006066047810 */ /* 0x000fe20007ffe0ff */
[----:B------:R-:W-:Y:S03]  /*6e40*/  BSSY.RECONVERGENT B0, `(.L_x_4307) ;  /* 0x000000e000007945 */ /* 0x000fe60003800200 */
[----:B------:R-:W-:-:S13]  /*6e50*/  ISETP.GE.AND P0, PT, R4, R7, PT ;  /* 0x000000070400720c */ /* 0x000fda0003f06270 */
        /* <DEDUP_REMOVED lines=11> */
.L_x_4309:
[----:B------:R1:W-:Y:S02]  /*6f10*/  STS.128 [R127+0x2800], RZ ;  /* 0x002800ff7f007388 */ /* 0x0003e40000000c00 */
.L_x_4308:
[----:B------:R-:W-:Y:S05]  /*6f20*/  BSYNC.RECONVERGENT B0 ;  /* 0x0000000000007941 */ /* 0x000fea0003800200 */
.L_x_4307:
[----:B-1----:R-:W1:Y:S01]  /*6f30*/  LDC.64 R2, c[0x0][0x538] ;  /* 0x00014e00ff027b82 */ /* 0x002e620000000a00 */
[----:B------:R-:W5:Y:S01]  /*6f40*/  LDCU.64 UR4, c[0x0][0x540] ;  /* 0x0000a800ff0477ac */ /* 0x000f620008000a00 */
[----:B------:R-:W-:Y:S01]  /*6f50*/  IMAD.MOV.U32 R105, RZ, RZ, RZ ;  /* 0x000000ffff697224 */ /* 0x000fe200078e00ff */
[----:B------:R-:W0:Y:S01]  /*6f60*/  LDGDEPBAR ;  /* 0x00000000000079af */ /* 0x000e220000000000 */
[C---:B-----5:R-:W-:Y:S01]  /*6f70*/  IMAD.WIDE.U32 R104, R71.reuse, UR4, R104 ;  /* 0x0000000447687c25 */ /* 0x060fe2000f8e0068 */
[----:B------:R-:W5:Y:S03]  /*6f80*/  LDCU UR4, c[0x0][0x508] ;  /* 0x0000a100ff0477ac */ /* 0x000f660008000800 */
[----:B------:R-:W-:Y:S01]  /*6f90*/  IMAD R6, R71, UR5, R105 ;  /* 0x0000000547067c24 */ /* 0x000fe2000f8e0269 */
[----:B-1----:R-:W-:Y:S01]  /*6fa0*/  LEA R2, P0, R104, R2, 0x2 ;  /* 0x0000000268027211 */ /* 0x002fe200078010ff */
[----:B------:R-:W1:Y:S01]  /*6fb0*/  LDCU UR5, c[0x0][0x458] ;  /* 0x00008b00ff0577ac */ /* 0x000e620008000800 */
[----:B------:R-:W-:Y:S01]  /*6fc0*/  LOP3.LUT R70, R70, 0x1f0, RZ, 0xc0, !PT ;  /* 0x000001f046467812 */ /* 0x000fe200078ec0ff */
[----:B------:R-:W-:-:S04]  /*6fd0*/  DEPBAR.LE SB0, 0x0 ;  /* 0x000080000000791a */ /* 0x000fc80000000000 */
[----:B------:R-:W-:-:S06]  /*6fe0*/  LEA.HI.X R3, R104, R3, R6, 0x2, P0 ;  /* 0x0000000368037211 */ /* 0x000fcc00000f1406 */
[----:B------:R-:W2:Y:S01]  /*6ff0*/  LDG.E R3, desc[UR8][R2.64] ;  /* 0x0000000802037981 */ /* 0x000ea2000c1e1900 */
[----:B------:R-:W-:Y:S01]  /*7000*/  IMAD R65, R65, 0x40, R70 ;  /* 0x0000004041417824 */ /* 0x000fe200078e0246 */
[----:B------:R-:W-:Y:S01]  /*7010*/  LOP3.LUT R102, R102, 0x7, RZ, 0xc0, !PT ;  /* 0x0000000766667812 */ /* 0x000fe200078ec0ff */
[----:B------:R-:W-:Y:S01]  /*7020*/  BSSY.RECONVERGENT B0, `(.L_x_4310) ;  /* 0x0000013000007945 */ /* 0x000fe20003800200 */
[----:B-1----:R-:W2:Y:S02]  /*7030*/  MUFU.RCP R88, UR5 ;  /* 0x0000000500587d08 */ /* 0x002ea40008001000 */
[----:B------:R-:W-:-:S04]  /*7040*/  IADD3 R65, PT, PT, -R94, R102, R65 ;  /* 0x000000665e417210 */ /* 0x000fc80007ffe141 */
[----:B-----5:R-:W-:-:S05]  /*7050*/  IADD3 R65, PT, PT, R65, UR4, R64 ;  /* 0x0000000441417c10 */ /* 0x020fca000fffe040 */
[----:B------:R-:W-:Y:S01]  /*7060*/  VIADD R67, R65, 0x1 ;  /* 0x0000000141437836 */ /* 0x000fe20000000000 */
        /* <DEDUP_REMOVED lines=11> */
.L_x_4312:
[----:B------:R1:W-:Y:S01]  /*7120*/  STS.128 [R127+0x3000], RZ ;  /* 0x003000ff7f007388 */ /* 0x0003e20000000c00 */
[----:B------:R-:W-:Y:S05]  /*7130*/  BRA `(.L_x_4313) ;  /* 0x0000000000047947 */ /* 0x000fea0003800000 */
.L_x_4311:
[----:B------:R1:W-:Y:S02]  /*7140*/  STS.128 [R127+0x3000], RZ ;  /* 0x003000ff7f007388 */ /* 0x0003e40000000c00 */
.L_x_4313:
[----:B------:R-:W-:Y:S05]  /*7150*/  BSYNC.RECONVERGENT B0 ;  /* 0x0000000000007941 */ /* 0x000fea0003800200 */
.L_x_4310:
        /* <DEDUP_REMOVED lines=16> */
.L_x_4316:
[----:B------:R1:W-:Y:S02]  /*7260*/  STS.128 [R127+0x3800], RZ ;  /* 0x003800ff7f007388 */ /* 0x0003e40000000c00 */
.L_x_4315:
[----:B------:R-:W-:Y:S05]  /*7270*/  BSYNC.RECONVERGENT B0 ;  /* 0x0000000000007941 */ /* 0x000fea0003800200 */
.L_x_4314:
        /* <DEDUP_REMOVED lines=14> */
.L_x_4319:
[----:B------:R1:W-:Y:S02]  /*7360*/  STS.128 [R127+0x4000], RZ ;  /* 0x004000ff7f007388 */ /* 0x0003e40000000c00 */
.L_x_4318:
[----:B------:R-:W-:Y:S05]  /*7370*/  BSYNC.RECONVERGENT B0 ;  /* 0x0000000000007941 */ /* 0x000fea0003800200 */
.L_x_4317:
        /* <DEDUP_REMOVED lines=14> */
.L_x_4322:
[----:B------:R1:W-:Y:S02]  /*7460*/  STS.128 [R127+0x4800], RZ ;  /* 0x004800ff7f007388 */ /* 0x0003e40000000c00 */
.L_x_4321:
[----:B------:R-:W-:Y:S05]  /*7470*/  BSYNC.RECONVERGENT B0 ;  /* 0x0000000000007941 */ /* 0x000fea0003800200 */
.L_x_4320:
[----:B------:R-:W5:Y:S01]  /*7480*/  S2R R85, SR_TID.X ;  /* 0x0000000000557919 */ /* 0x000f620000002100 */
[----:B------:R-:W-:Y:S01]  /*7490*/  IMAD.MOV.U32 R56, RZ, RZ, 0x20 ;  /* 0x00000020ff387424 */ /* 0x000fe200078e00ff */
[----:B------:R-:W2:Y:S01]  /*74a0*/  LDCU UR4, c[0x0][0x50c] ;  /* 0x0000a180ff0477ac */ /* 0x000ea20008000800 */
[----:B------:R-:W-:Y:S01]  /*74b0*/  LOP3.LUT R128, R118, 0x18, RZ, 0xc0, !PT ;  /* 0x0000001876807812 */ /* 0x000fe200078ec0ff */
[----:B------:R-:W0:Y:S01]  /*74c0*/  LDGDEPBAR ;  /* 0x00000000000079af */ /* 0x000e220000000000 */
[----:B-----5:R-:W-:Y:S01]  /*74d0*/  SHF.R.U32.HI R125, RZ, 0x1, R85 ;  /* 0x00000001ff7d7819 */ /* 0x020fe20000011655 */
[C---:B------:R-:W-:Y:S01]  /*74e0*/  IMAD.SHL.U32 R113, R85.reuse, 0x20, RZ ;  /* 0x0000002055717824 */ /* 0x040fe200078e00ff */
[C---:B-1----:R-:W-:Y:S01]  /*74f0*/  LOP3.LUT R2, R85.reuse, 0x8, RZ, 0xc0, !PT ;  /* 0x0000000855027812 */ /* 0x042fe200078ec0ff */
[----:B------:R-:W-:Y:S01]  /*7500*/  IMAD.SHL.U32 R92, R85, 0x10, RZ ;  /* 0x00000010555c7824 */ /* 0x000fe200078e00ff */
        /* <DEDUP_REMOVED lines=17> */
[----:B----4-:R-:W1:Y:S01]  /*7620*/  LDSM.16.M88.4 R8, [R21] ;  /* 0x000000001508783b */ /* 0x010e620000000200 */
[----:B------:R-:W-:-:S03]  /*7630*/  P2R R2, PR, RZ, 0x1 ;  /* 0x00000001ff027803 */ /* 0x000fc60000000000 */
[----:B------:R-:W4:Y:S01]  /*7640*/  LDSM.16.M88.4 R4, [R3+0x1400] ;  /* 0x001400000304783b */ /* 0x000f220000000200 */
[----:B------:R-:W-:Y:S02]  /*7650*/  IMAD.IADD R80, R21, 0x1, R56 ;  /* 0x0000000115507824 */ /* 0x000fe400078e0238 */
[----:B------:R-:W-:Y:S01]  /*7660*/  IMAD.IADD R2, R56, 0x1, R3 ;  /* 0x0000000138027824 */ /* 0x000fe200078e0203 */
[----:B------:R-:W-:Y:S04]  /*7670*/  LDSM.16.M88.4 R48, [R3+0x1800] ;  /* 0x001800000330783b */ /* 0x000fe80000000200 */
[----:B------:R-:W-:Y:S04]  /*7680*/  LDSM.16.M88.4 R24, [R2+0x1000] ;  /* 0x001000000218783b */ /* 0x000fe80000000200 */
[----:B------:R-:W5:Y:S04]  /*7690*/  LDSM.16.M88.4 R80, [R80] ;  /* 0x000000005050783b */ /* 0x000f680000000200 */
[----:B------:R-:W3:Y:S04]  /*76a0*/  LDSM.16.M88.4 R16, [R2+0x1400] ;  /* 0x001400000210783b */ /* 0x000ee80000000200 */
[----:B------:R-:W2:Y:S04]  /*76b0*/  LDSM.16.M88.4 R40, [R3+0x1c00] ;  /* 0x001c00000328783b */ /* 0x000ea80000000200 */
[----:B------:R-:W2:Y:S04]  /*76c0*/  LDSM.16.M88.4 R32, [R3+0x2000] ;  /* 0x002000000320783b */ /* 0x000ea80000000200 */
[----:B------:R-:W-:Y:S04]  /*76d0*/  LDSM.16.M88.4 R68, [R3+0x2c00] ;  /* 0x002c00000344783b */ /* 0x000fe80000000200 */
[----:B------:R-:W-:Y:S01]  /*76e0*/  LDSM.16.M88.4 R76, [R2+0x1800] ;  /* 0x00180000024c783b */ /* 0x000fe20000000200 */
[C---:B-1----:R-:W-:Y:S03]  /*76f0*/  HMMA.16816.F32 R20, R8.reuse, R12, RZ ;  /* 0x0000000c0814723c */ /* 0x042fe600000018ff */
[----:B------:R-:W-:Y:S05]  /*7700*/  LDSM.16.M88.4 R72, [R2+0x1c00] ;  /* 0x001c00000248783b */ /* 0x000fea0000000200 */
[C---:B----4-:R-:W-:Y:S08]  /*7710*/  HMMA.16816.F32 R96, R8.reuse, R4, RZ ;  /* 0x000000040860723c */ /* 0x050ff000000018ff */
[C---:B------:R-:W-:Y:S08]  /*7720*/  HMMA.16816.F32 R12, R8.reuse, R14, RZ ;  /* 0x0000000e080c723c */ /* 0x040ff000000018ff */
[----:B------:R-:W-:Y:S08]  /*7730*/  HMMA.16816.F32 R4, R8, R6, RZ ;  /* 0x000000060804723c */ /* 0x000ff000000018ff */
[C---:B-----5:R-:W-:Y:S08]  /*7740*/  HMMA.16816.F32 R20, R80.reuse, R24, R20 ;  /* 0x000000185014723c */ /* 0x060ff00000001814 */
[C---:B------:R-:W-:Y:S01]  /*7750*/  HMMA.16816.F32 R12, R80.reuse, R26, R12 ;  /* 0x0000001a500c723c */ /* 0x040fe2000000180c */
[----:B------:R-:W1:Y:S07]  /*7760*/  LDSM.16.M88.4 R24, [R3+0x2400] ;  /* 0x002400000318783b */ /* 0x000e6e0000000200 */
[C---:B---3--:R-:W-:Y:S03]  /*7770*/  HMMA.16816.F32 R96, R80.reuse, R16, R96 ;  /* 0x000000105060723c */ /* 0x048fe60000001860 */
[----:B--2---:R-:W-:Y:S01]  /*7780*/  FMUL.FTZ R20, R20, UR4 ;  /* 0x0000000414147c20 */ /* 0x004fe20008410000 */
[----:B------:R-:W-:Y:S01]  /*7790*/  FMUL.FTZ R21, R21, UR4 ;  /* 0x0000000415157c20 */ /* 0x000fe20008410000 */
[----:B------:R-:W-:Y:S01]  /*77a0*/  FMUL.FTZ R22, R22, UR4 ;  /* 0x0000000416167c20 */ /* 0x000fe20008410000 */
[----:B------:R-:W-:Y:S01]  /*77b0*/  FMUL.FTZ R103, R23, UR4 ;  /* 0x0000000417677c20 */ /* 0x000fe20008410000 */
[----:B------:R-:W-:Y:S01]  /*77c0*/  MUFU.TANH R87, R20 ;  /* 0x0000001400577308 */ /* 0x000fe20000002400 */
[----:B------:R-:W-:Y:S01]  /*77d0*/  HMMA.16816.F32 R4, R80, R18, R4 ;  /* 0x000000125004723c */ /* 0x000fe20000001804 */
[----:B------:R2:W3:Y:S02]  /*77e0*/  LDSM.16.M88.4 R16, [R3+0x2800] ;  /* 0x002800000310783b */ /* 0x0004e40000000200 */
        /* <DEDUP_REMOVED lines=10> */
[----:B------:R3:W-:Y:S01]  /*7890*/  MUFU.TANH R101, R22 ;  /* 0x0000001600657308 */ /* 0x0007e20000002400 */
[----:B------:R-:W-:Y:S03]  /*78a0*/  HMMA.16816.F32 R44, R8, R40, RZ ;  /* 0x00000028082c723c */ /* 0x000fe600000018ff */
[----:B------:R-:W-:Y:S01]  /*78b0*/  FMUL.FTZ R4, R4, UR4 ;  /* 0x0000000404047c20 */ /* 0x000fe20008410000 */
[----:B------:R-:W-:-:S03]  /*78c0*/  FMUL.FTZ R133, R5, UR4 ;  /* 0x0000000405857c20 */ /* 0x000fc60008410000 */
[----:B------:R4:W-:Y:S01]  /*78d0*/  MUFU.TANH R105, R12 ;  /* 0x0000000c00697308 */ /* 0x0009e20000002400 */
[----:B------:R-:W-:Y:S01]  /*78e0*/  HMMA.16816.F32 R36, R8, R32, RZ ;  /* 0x000000200824723c */ /* 0x000fe200000018ff */
[----:B--2---:R-:W-:-:S06]  /*78f0*/  VIADDMNMX R3, R65, 0x9, R64, PT ;  /* 0x0000000941037846 */ /* 0x004fcc0003800140 */
[----:B------:R2:W-:Y:S01]  /*7900*/  MUFU.TANH R131, R4 ;  /* 0x0000000400837308 */ /* 0x0005e20000002400 */
[C---:B-1----:R-:W-:Y:S07]  /*7910*/  HMMA.16816.F32 R28, R8.reuse, R24, RZ ;  /* 0x00000018081c723c */ /* 0x042fee00000018ff */
[----:B------:R-:W-:Y:S01]  /*7920*/  MUFU.TANH R129, R99 ;  /* 0x0000006300817308 */ /* 0x000fe20000002400 */
[C---:B------:R-:W-:Y:S07]  /*7930*/  HMMA.16816.F32 R48, R8.reuse, R50, RZ ;  /* 0x000000320830723c */ /* 0x040fee00000018ff */
[----:B------:R-:W1:Y:S01]  /*7940*/  MUFU.TANH R107, R107 ;  /* 0x0000006b006b7308 */ /* 0x000e620000002400 */
[C---:B---3--:R-:W-:Y:S07]  /*7950*/  HMMA.16816.F32 R20, R8.reuse, R16, RZ ;  /* 0x000000100814723c */ /* 0x048fee00000018ff */
[----:B------:R-:W3:Y:S01]  /*7960*/  MUFU.TANH R111, R111 ;  /* 0x0000006f006f7308 */ /* 0x000ee20000002400 */
[C---:B------:R-:W-:Y:S07]  /*7970*/  HMMA.16816.F32 R40, R8.reuse, R42, RZ ;  /* 0x0000002a0828723c */ /* 0x040fee00000018ff */
[----:B------:R-:W5:Y:S01]  /*7980*/  MUFU.TANH R121, R96 ;  /* 0x0000006000797308 */ /* 0x000f620000002400 */
[C---:B------:R-:W-:Y:S07]  /*7990*/  HMMA.16816.F32 R32, R8.reuse, R34, RZ ;  /* 0x000000220820723c */ /* 0x040fee00000018ff */
[----:B------:R-:W5:Y:S01]  /*79a0*/  MUFU.TANH R97, R97 ;  /* 0x0000006100617308 */ /* 0x000f620000002400 */
[C---:B------:R-:W-:Y:S07]  /*79b0*/  HMMA.16816.F32 R24, R8.reuse, R26, RZ ;  /* 0x0000001a0818723c */ /* 0x040fee00000018ff */
[----:B------:R-:W5:Y:S01]  /*79c0*/  MUFU.TANH R133, R133 ;  /* 0x0000008500857308 */ /* 0x000f620000002400 */
[C---:B------:R-:W-:Y:S07]  /*79d0*/  HMMA.16816.F32 R16, R8.reuse, R18, RZ ;  /* 0x000000120810723c */ /* 0x040fee00000018ff */
[----:B------:R-:W-:Y:S01]  /*79e0*/  MUFU.TANH R123, R98 ;  /* 0x00000062007b7308 */ /* 0x000fe20000002400 */
[C---:B----4-:R-:W-:Y:S07]  /*79f0*/  HMMA.16816.F32 R12, R8.reuse, R68, RZ ;  /* 0x00000044080c723c */ /* 0x050fee00000018ff */
[----:B------:R-:W-:Y:S01]  /*7a00*/  MUFU.TANH R109, R109 ;  /* 0x0000006d006d7308 */ /* 0x000fe20000002400 */
[----:B------:R-:W-:Y:S01]  /*7a10*/  HMMA.16816.F32 R8, R8, R70, RZ ;  /* 0x000000460808723c */ /* 0x000fe200000018ff */
[----:B------:R-:W4:Y:S06]  /*7a20*/  LDSM.16.M88.4 R68, [R2+0x2000] ;  /* 0x002000000244783b */ /* 0x000f2c0000000200 */
[----:B------:R-:W-:Y:S01]  /*7a30*/  MUFU.TANH R103, R103 ;  /* 0x0000006700677308 */ /* 0x000fe20000002400 */
[C---:B------:R-:W-:Y:S08]  /*7a40*/  HMMA.16816.F32 R52, R80.reuse, R76, R52 ;  /* 0x0000004c5034723c */ /* 0x040ff00000001834 */
[C---:B------:R-:W-:Y:S01]  /*7a50*/  HMMA.16816.F32 R48, R80.reuse, R78, R48 ;  /* 0x0000004e5030723c */ /* 0x040fe20000001830 */
[----:B------:R-:W1:Y:S07]  /*7a60*/  LDSM.16.M88.4 R76, [R2+0x2400] ;  /* 0x00240000024c783b */ /* 0x000e6e0000000200 */
[----:B------:R-:W-:Y:S01]  /*7a70*/  HMMA.16816.F32 R44, R80, R72, R44 ;  /* 0x00000048502c723c */ /* 0x000fe2000000182c */
[----:B------:R-:W-:-:S02]  /*7a80*/  FMUL.FTZ R73, R6, UR4 ;  /* 0x0000000406497c20 */ /* 0x000fc40008410000 */
[----:B------:R-:W-:Y:S01]  /*7a90*/  FMUL.FTZ R52, R52, UR4 ;  /* 0x0000000434347c20 */ /* 0x000fe20008410000 */
[----:B------:R-:W-:Y:S01]  /*7aa0*/  FMUL.FTZ R55, R55, UR4 ;  /* 0x0000000437377c20 */ /* 0x000fe20008410000 */
[----:B------:R-:W-:Y:S02]  /*7ab0*/  FMUL.FTZ R53, R53, UR4 ;  /* 0x0000000435357c20 */ /* 0x000fe40008410000 */
[----:B------:R3:W-:Y:S01]  /*7ac0*/  MUFU.TANH R99, R52 ;  /* 0x0000003400637308 */ /* 0x0007e20000002400 */
[C---:B------:R-:W-:Y:S01]  /*7ad0*/  HMMA.16816.F32 R40, R80.reuse, R74, R40 ;  /* 0x0000004a5028723c */ /* 0x040fe20000001828 */
[----:B------:R-:W-:Y:S02]  /*7ae0*/  FMUL.FTZ R75, R7, UR4 ;  /* 0x00000004074b7c20 */ /* 0x000fe40008410000 */
[----:B--2---:R-:W2:Y:S01]  /*7af0*/  LDSM.16.M88.4 R4, [R2+0x2800] ;  /* 0x002800000204783b */ /* 0x004ea20000000200 */
[----:B------:R-:W-:Y:S01]  /*7b00*/  FMUL.FTZ R48, R48, UR4 ;  /* 0x0000000430307c20 */ /* 0x000fe20008410000 */
[----:B------:R-:W-:Y:S01]  /*7b10*/  FMUL.FTZ R50, R50, UR4 ;  /* 0x0000000432327c20 */ /* 0x000fe20008410000 */
[----:B------:R-:W-:Y:S01]  /*7b20*/  FMUL.FTZ R49, R49, UR4 ;  /* 0x0000000431317c20 */ /* 0x000fe20008410000 */
[----:B------:R-:W-:Y:S01]  /*7b30*/  MUFU.TANH R73, R73 ;  /* 0x0000004900497308 */ /* 0x000fe20000002400 */
[----:B------:R-:W-:Y:S01]  /*7b40*/  FMUL.FTZ R51, R51, UR4 ;  /* 0x0000000433337c20 */ /* 0x000fe20008410000 */
[C---:B----4-:R-:W-:Y:S02]  /*7b50*/  HMMA.16816.F32 R36, R80.reuse, R68, R36 ;  /* 0x000000445024723c */ /* 0x050fe40000001824 */
[----:B------:R-:W-:Y:S01]  /*7b60*/  FMUL.FTZ R44, R44, UR4 ;  /* 0x000000042c2c7c20 */ /* 0x000fe20008410000 */
[----:B------:R-:W-:Y:S01]  /*7b70*/  FMUL.FTZ R47, R47, UR4 ;  /* 0x000000042f2f7c20 */ /* 0x000fe20008410000 */
[----:B------:R-:W-:Y:S01]  /*7b80*/  FMUL.FTZ R46, R46, UR4 ;  /* 0x000000042e2e7c20 */ /* 0x000fe20008410000 */
[----:B------:R-:W-:Y:S01]  /*7b90*/  FMUL.FTZ R45, R45, UR4 ;  /* 0x000000042d2d7c20 */ /* 0x000fe20008410000 */
[----:B------:R-:W4:Y:S02]  /*7ba0*/  MUFU.TANH R75, R75 ;  /* 0x0000004b004b7308 */ /* 0x000f240000002400 */
[----:B------:R-:W-:Y:S01]  /*7bb0*/  HMMA.16816.F32 R32, R80, R70, R32 ;  /* 0x000000465020723c */ /* 0x000fe20000001820 */
[----:B------:R5:W4:Y:S01]  /*7bc0*/  LDSM.16.M88.4 R68, [R2+0x2c00] ;  /* 0x002c00000244783b */ /* 0x000b220000000200 */
[----:B------:R-:W-:-:S04]  /*7bd0*/  DEPBAR.LE SB0, 0x0 ;  /* 0x000080000000791a */ /* 0x000fc80000000000 */
[----:B------:R3:W-:Y:S02]  /*7be0*/  MUFU.TANH R65, R47 ;  /* 0x0000002f00417308 */ /* 0x0007e40000002400 */
[----:B-1----:R-:W-:Y:S03]  /*7bf0*/  HMMA.16816.F32 R24, R80, R78, R24 ;  /* 0x0000004e5018723c */ /* 0x002fe60000001818 */
[----:B------:R-:W-:-:S03]  /*7c00*/  FMUL.FTZ R38, R38, UR4 ;  /* 0x0000000426267c20 */ /* 0x000fc60008410000 */
[----:B------:R1:W-:Y:S02]  /*7c10*/  MUFU.TANH R79, R44 ;  /* 0x0000002c004f7308 */ /* 0x0003e40000002400 */
[C---:B------:R-:W-:Y:S06]  /*7c20*/  HMMA.16816.F32 R28, R80.reuse, R76, R28 ;  /* 0x0000004c501c723c */ /* 0x040fec000000181c */
[----:B------:R4:W-:Y:S01]  /*7c30*/  MUFU.TANH R135, R48 ;  /* 0x0000003000877308 */ /* 0x0009e20000002400 */
[----:B-----5:R-:W-:Y:S01]  /*7c40*/  VIMNMX R2, PT, PT, R67, R64, PT ;  /* 0x0000004043027248 */ /* 0x020fe20003fe0100 */
[----:B------:R-:W-:Y:S01]  /*7c50*/  FMUL.FTZ R67, R42, UR4 ;  /* 0x000000042a437c20 */ /* 0x000fe20008410000 */
[----:B--2---:R-:W-:Y:S02]  /*7c60*/  HMMA.16816.F32 R20, R80, R4, R20 ;  /* 0x000000045014723c */ /* 0x004fe40000001814 */
[----:B---3--:R-:W-:Y:S01]  /*7c70*/  FMUL.FTZ R52, R25, UR4 ;  /* 0x0000000419347c20 */ /* 0x008fe20008410000 */
[----:B------:R-:W-:-:S02]  /*7c80*/  IMAD.SHL.U32 R25, R57, 0x80, RZ ;  /* 0x0000008039197824 */ /* 0x000fc400078e00ff */
[----:B------:R-:W-:Y:S01]  /*7c90*/  FMUL.FTZ R4, R54, UR4 ;  /* 0x0000000436047c20 */ /* 0x000fe20008410000 */
[----:B------:R-:W-:Y:S01]  /*7ca0*/  FMUL.FTZ R47, R24, UR4 ;  /* 0x00000004182f7c20 */ /* 0x000fe20008410000 */
[----:B------:R-:W-:Y:S01]  /*7cb0*/  FMUL.FTZ R5, R32, UR4 ;  /* 0x0000000420057c20 */ /* 0x000fe20008410000 */
[----:B-1----:R-:W-:Y:S01]  /*7cc0*/  FMUL.FTZ R44, R40, UR4 ;  /* 0x00000004282c7c20 */ /* 0x002fe20008410000 */
[----:B------:R-:W-:Y:S01]  /*7cd0*/  FMUL.FTZ R42, R27, UR4 ;  /* 0x000000041b2a7c20 */ /* 0x000fe20008410000 */
[C---:B------:R-:W-:Y:S01]  /*7ce0*/  HMMA.16816.F32 R16, R80.reuse, R6, R16 ;  /* 0x000000065010723c */ /* 0x040fe20000001810 */
[----:B------:R-:W-:Y:S01]  /*7cf0*/  FMUL.FTZ R7, R39, UR4 ;  /* 0x0000000427077c20 */ /* 0x000fe20008410000 */
[----:B------:R-:W-:Y:S01]  /*7d00*/  FMUL.FTZ R40, R29, UR4 ;  /* 0x000000041d287c20 */ /* 0x000fe20008410000 */
[----:B------:R-:W-:Y:S01]  /*7d10*/  FMUL.FTZ R54, R28, UR4 ;  /* 0x000000041c367c20 */ /* 0x000fe20008410000 */
[----:B------:R-:W-:Y:S01]  /*7d20*/  FMUL.FTZ R64, R34, UR4 ;  /* 0x0000000422407c20 */ /* 0x000fe20008410000 */
[----:B------:R1:W-:Y:S01]  /*7d30*/  MUFU.TANH R77, R50 ;  /* 0x00000032004d7308 */ /* 0x0003e20000002400 */
[----:B----4-:R-:W-:Y:S01]  /*7d40*/  FMUL.FTZ R48, R31, UR4 ;  /* 0x000000041f307c20 */ /* 0x010fe20008410000 */
[----:B------:R-:W-:Y:S01]  /*7d50*/  FMUL.FTZ R6, R33, UR4 ;  /* 0x0000000421067c20 */ /* 0x000fe20008410000 */
[----:B------:R-:W-:Y:S01]  /*7d60*/  HMMA.16816.F32 R8, R80, R70, R8 ;  /* 0x000000465008723c */ /* 0x000fe20000001808 */
[----:B------:R-:W-:Y:S01]  /*7d70*/  FMUL.FTZ R71, R43, UR4 ;  /* 0x000000042b477c20 */ /* 0x000fe20008410000 */
[----:B------:R-:W-:Y:S01]  /*7d80*/  FMUL.FTZ R43, R36, UR4 ;  /* 0x00000004242b7c20 */ /* 0x000fe20008410000 */
[----:B------:R-:W-:-:S02]  /*7d90*/  IMAD.SHL.U32 R36, R85, 0x2, RZ ;  /* 0x0000000255247824 */ /* 0x000fc400078e00ff */
[----:B------:R-:W-:Y:S01]  /*7da0*/  FMUL.FTZ R39, R20, UR4 ;  /* 0x0000000414277c20 */ /* 0x000fe20008410000 */
[----:B------:R-:W-:Y:S01]  /*7db0*/  FMUL.FTZ R34, R22, UR4 ;  /* 0x0000000416227c20 */ /* 0x000fe20008410000 */
[----:B------:R-:W-:Y:S01]  /*7dc0*/  FMUL.FTZ R33, R23, UR4 ;  /* 0x0000000417217c20 */ /* 0x000fe20008410000 */
[----:B------:R-:W-:Y:S01]  /*7dd0*/  MUFU.TANH R55, R55 ;  /* 0x0000003700377308 */ /* 0x000fe20000002400 */
[----:B------:R-:W-:Y:S01]  /*7de0*/  HMMA.16816.F32 R12, R80, R68, R12 ;  /* 0x00000044500c723c */ /* 0x000fe2000000180c */
[----:B------:R-:W-:Y:S01]  /*7df0*/  LOP3.LUT R36, R36, 0x6, RZ, 0xc0, !PT ;  /* 0x0000000624247812 */ /* 0x000fe200078ec0ff */
[----:B------:R-:W-:Y:S01]  /*7e00*/  FMUL.FTZ R68, R41, UR4 ;  /* 0x0000000429447c20 */ /* 0x000fe20008410000 */
[----:B------:R-:W-:Y:S01]  /*7e10*/  FMUL.FTZ R29, R18, UR4 ;  /* 0x00000004121d7c20 */ /* 0x000fe20008410000 */
[----:B------:R-:W-:Y:S01]  /*7e20*/  FMUL.FTZ R28, R19, UR4 ;  /* 0x00000004131c7c20 */ /* 0x000fe20008410000 */
[----:B------:R-:W-:Y:S01]  /*7e30*/  LOP3.LUT R20, R25, R36, RZ, 0xfc, !PT ;  /* 0x0000002419147212 */ /* 0x000fe200078efcff */
[----:B------:R-:W-:Y:S01]  /*7e40*/  FMUL.FTZ R41, R37, UR4 ;  /* 0x0000000425297c20 */ /* 0x000fe20008410000 */
[----:B------:R2:W-:Y:S01]  /*7e50*/  MUFU.TANH R69, R46 ;  /* 0x0000002e00457308 */ /* 0x0005e20000002400 */
[----:B------:R-:W-:Y:S01]  /*7e60*/  FMUL.FTZ R32, R16, UR4 ;  /* 0x0000000410207c20 */ /* 0x000fe20008410000 */
[----:B-1----:R-:W-:Y:S01]  /*7e70*/  FMUL.FTZ R50, R30, UR4 ;  /* 0x000000041e327c20 */ /* 0x002fe20008410000 */
[----:B------:R-:W-:-:S02]  /*7e80*/  VIADD R18, R20, 0xffffff89 ;  /* 0xffffff8914127836 */ /* 0x000fc40000000000 */
[----:B------:R-:W-:Y:S01]  /*7e90*/  FMUL.FTZ R16, R9, UR4 ;  /* 0x0000000409107c20 */ /* 0x000fe20008410000 */
[C---:B------:R-:W-:Y:S02]  /*7ea0*/  VIADD R70, R20.reuse, 0xffffff90 ;  /* 0xffffff9014467836 */ /* 0x040fe40000000000 */
[----:B------:R-:W-:Y:S01]  /*7eb0*/  FMUL.FTZ R22, R11, UR4 ;  /* 0x000000040b167c20 */ /* 0x000fe20008410000 */
[----:B------:R-:W-:Y:S01]  /*7ec0*/  VIADD R24, R20, 0xffffff91 ;  /* 0xffffff9114187836 */ /* 0x000fe20000000000 */
[C---:B------:R-:W-:Y:S01]  /*7ed0*/  ISETP.GE.AND P1, PT, R18.reuse, R2, PT ;  /* 0x000000021200720c */ /* 0x040fe20003f26270 */
[----:B------:R1:W-:Y:S01]  /*7ee0*/  MUFU.TANH R37, R44 ;  /* 0x0000002c00257308 */ /* 0x0003e20000002400 */
[----:B------:R-:W-:Y:S01]  /*7ef0*/  ISETP.GE.AND P0, PT, R18, R3, PT ;  /* 0x000000031200720c */ /* 0x000fe20003f06270 */
[----:B------:R-:W-:Y:S01]  /*7f00*/  FMUL.FTZ R30, R17, UR4 ;  /* 0x00000004111e7c20 */ /* 0x000fe20008410000 */
[----:B------:R-:W-:Y:S01]  /*7f10*/  FMUL.FTZ R19, R14, UR4 ;  /* 0x000000040e137c20 */ /* 0x000fe20008410000 */
[-C--:B------:R-:W-:Y:S01]  /*7f20*/  I2FP.F32.U32 R14, R18.reuse ;  /* 0x00000012000e7245 */ /* 0x080fe20000201000 */
[----:B------:R-:W-:Y:S01]  /*7f30*/  FMUL.FTZ R27, R12, UR4 ;  /* 0x000000040c1b7c20 */ /* 0x000fe20008410000 */
[----:B------:R-:W-:Y:S01]  /*7f40*/  I2FP.F32.U32 R18, R18 ;  /* 0x0000001200127245 */ /* 0x000fe20000201000 */
[----:B------:R-:W-:Y:S01]  /*7f50*/  FMUL.FTZ R12, R10, UR4 ;  /* 0x000000040a0c7c20 */ /* 0x000fe20008410000 */
[----:B------:R-:W-:-:S02]  /*7f60*/  VIADD R10, R20, 0xffffff98 ;  /* 0xffffff98140a7836 */ /* 0x000fc40000000000 */
[----:B--2---:R-:W-:Y:S01]  /*7f70*/  FMUL.FTZ R46, R35, UR4 ;  /* 0x00000004232e7c20 */ /* 0x004fe20008410000 */
[----:B------:R-:W-:Y:S01]  /*7f80*/  FMUL.FTZ R35, R21, UR4 ;  /* 0x0000000415237c20 */ /* 0x000fe20008410000 */
[----:B------:R-:W-:Y:S01]  /*7f90*/  FFMA.FTZ R14, R88, R14, R107 ;  /* 0x0000000e580e7223 */ /* 0x000fe2000001006b */
[----:B------:R-:W-:Y:S02]  /*7fa0*/  VIADD R21, R20, 0xffffff99 ;  /* 0xffffff9914157836 */ /* 0x000fe40000000000 */
[----:B------:R-:W-:Y:S01]  /*7fb0*/  FFMA.FTZ R9, R88, R18, R111 ;  /* 0x0000001258097223 */ /* 0x000fe2000001006f */
[C---:B------:R-:W-:Y:S01]  /*7fc0*/  ISETP.GE.AND P5, PT, R24.reuse, R2, PT ;  /* 0x000000021800720c */ /* 0x040fe20003fa6270 */
[----:B------:R2:W-:Y:S01]  /*7fd0*/  MUFU.TANH R111, R38 ;  /* 0x00000026006f7308 */ /* 0x0005e20000002400 */
[----:B------:R-:W-:Y:S01]  /*7fe0*/  ISETP.GE.AND P4, PT, R24, R3, PT ;  /* 0x000000031800720c */ /* 0x000fe20003f86270 */
[----:B------:R-:W-:Y:S01]  /*7ff0*/  FMUL.FTZ R17, R15, UR4 ;  /* 0x000000040f117c20 */ /* 0x000fe20008410000 */
[----:B-1----:R-:W-:Y:S01]  /*8000*/  FMUL.FTZ R44, R26, UR4 ;  /* 0x000000041a2c7c20 */ /* 0x002fe20008410000 */
[----:B------:R-:W-:Y:S01]  /*8010*/  I2FP.F32.U32 R26, R70 ;  /* 0x00000046001a7245 */ /* 0x000fe20000201000 */
[----:B------:R-:W-:Y:S01]  /*8020*/  FMUL.FTZ R8, R8, UR4 ;  /* 0x0000000408087c20 */ /* 0x000fe20008410000 */
[-C--:B------:R-:W-:Y:S01]  /*8030*/  I2FP.F32.U32 R18, R24.reuse ;  /* 0x0000001800127245 */ /* 0x080fe20000201000 */
[----:B------:R-:W-:Y:S01]  /*8040*/  FMUL.FTZ R23, R13, UR4 ;  /* 0x000000040d177c20 */ /* 0x000fe20008410000 */
[----:B------:R-:W-:Y:S01]  /*8050*/  I2FP.F32.U32 R24, R24 ;  /* 0x0000001800187245 */ /* 0x000fe20000201000 */
[----:B------:R-:W-:Y:S01]  /*8060*/  FFMA.FTZ R26, R88, R26, R121 ;  /* 0x0000001a581a7223 */ /* 0x000fe20000010079 */
[----:B------:R-:W-:Y:S01]  /*8070*/  ISETP.GE.AND P3, PT, R70, R2, PT ;  /* 0x000000024600720c */ /* 0x000fe20003f66270 */
[----:B------:R1:W-:Y:S01]  /*8080*/  MUFU.TANH R31, R68 ;  /* 0x00000044001f7308 */ /* 0x0003e20000002400 */
[----:B------:R-:W-:Y:S01]  /*8090*/  P2R R11, PR, RZ, 0x20 ;  /* 0x00000020ff0b7803 */ /* 0x000fe20000000000 */
[----:B------:R-:W-:Y:S01]  /*80a0*/  FFMA.FTZ R18, R88, R18, R97 ;  /* 0x0000001258127223 */ /* 0x000fe20000010061 */
[----:B------:R-:W-:Y:S01]  /*80b0*/  FSEL R9, R9, -INF , !P0 ;  /* 0xff80000009097808 */ /* 0x000fe20004000000 */
[----:B------:R-:W-:Y:S01]  /*80c0*/  VIADD R81, R20, 0xffffff81 ;  /* 0xffffff8114517836 */ /* 0x000fe20000000000 */
[----:B------:R-:W-:Y:S01]  /*80d0*/  ISETP.GE.AND P6, PT, R10, R2, PT ;  /* 0x000000020a00720c */ /* 0x000fe20003fc6270 */
[----:B------:R-:W-:Y:S01]  /*80e0*/  VIADD R72, R20, 0xffffffe0 ;  /* 0xffffffe014487836 */ /* 0x000fe20000000000 */
[----:B--2---:R-:W-:Y:S01]  /*80f0*/  FSEL R38, R14, -INF , !P1 ;  /* 0xff8000000e267808 */ /* 0x004fe20004800000 */
[----:B------:R2:W-:Y:S01]  /*8100*/  MUFU.TANH R15, R43 ;  /* 0x0000002b000f7308 */ /* 0x0005e20000002400 */
[----:B------:R-:W-:-:S02]  /*8110*/  I2FP.F32.U32 R14, R21 ;  /* 0x00000015000e7245 */ /* 0x000fc40000201000 */
[----:B------:R-:W-:Y:S02]  /*8120*/  ISETP.GE.AND P0, PT, R10, R3, PT ;  /* 0x000000030a00720c */ /* 0x000fe40003f06270 */
[----:B------:R-:W-:Y:S01]  /*8130*/  FSEL R26, R26, -INF , !P3 ;  /* 0xff8000001a1a7808 */ /* 0x000fe20005800000 */
[----:B------:R-:W-:Y:S01]  /*8140*/  FFMA.FTZ R133, R88, R14, R133 ;  /* 0x0000000e58857223 */ /* 0x000fe20000010085 */
[----:B------:R-:W-:Y:S01]  /*8150*/  ISETP.NE.AND P3, PT, R11, RZ, PT ;  /* 0x000000ff0b00720c */ /* 0x000fe20003f65270 */
[----:B------:R-:W-:Y:S01]  /*8160*/  MUFU.TANH R107, R7 ;  /* 0x00000007006b7308 */ /* 0x000fe20000002400 */
[----:B------:R-:W-:Y:S01]  /*8170*/  ISETP.GE.AND P5, PT, R21, R2, PT ;  /* 0x000000021500720c */ /* 0x000fe20003fa6270 */
[----:B------:R-:W-:Y:S01]  /*8180*/  VIADD R14, R20, 0xffffff80 ;  /* 0xffffff80140e7836 */ /* 0x000fe20000000000 */
[-C--:B-1----:R-:W-:Y:S02]  /*8190*/  I2FP.F32.U32 R68, R10.reuse ;  /* 0x0000000a00447245 */ /* 0x082fe40000201000 */
[----:B------:R-:W-:-:S02]  /*81a0*/  I2FP.F32.U32 R10, R10 ;  /* 0x0000000a000a7245 */ /* 0x000fc40000201000 */
[-C--:B------:R-:W-:Y:S01]  /*81b0*/  ISETP.GE.AND P1, PT, R21, R3.reuse, PT ;  /* 0x000000031500720c */ /* 0x080fe20003f26270 */
[----:B------:R1:W3:Y:S01]  /*81c0*/  MUFU.TANH R7, R8 ;  /* 0x0000000800077308 */ /* 0x0002e20000002400 */
[----:B------:R-:W-:Y:S01]  /*81d0*/  ISETP.GE.AND P2, PT, R70, R3, PT ;  /* 0x000000034600720c */ /* 0x000fe20003f46270 */
[C---:B--2---:R-:W-:Y:S01]  /*81e0*/  FFMA.FTZ R43, R88.reuse, R24, R129 ;  /* 0x00000018582b7223 */ /* 0x044fe20000010081 */
[----:B------:R-:W-:Y:S01]  /*81f0*/  I2FP.F32.U32 R24, R21 ;  /* 0x0000001500187245 */ /* 0x000fe20000201000 */
[----:B------:R-:W-:Y:S01]  /*8200*/  FFMA.FTZ R131, R88, R68, R131 ;  /* 0x0000004458837223 */ /* 0x000fe20000010083 */
[----:B------:R-:W-:Y:S01]  /*8210*/  I2FP.F32.U32 R70, R70 ;  /* 0x0000004600467245 */ /* 0x000fe20000201000 */
[----:B------:R-:W-:Y:S01]  /*8220*/  VIADD R68, R20, 0xffffffa1 ;  /* 0xffffffa114447836 */ /* 0x000fe20000000000 */
[----:B------:R-:W-:Y:S01]  /*8230*/  FSEL R43, R43, -INF , !P4 ;  /* 0xff8000002b2b7808 */ /* 0x000fe20006000000 */
[----:B------:R-:W2:Y:S01]  /*8240*/  MUFU.TANH R21, R12 ;  /* 0x0000000c00157308 */ /* 0x000ea20000002400 */
[----:B------:R-:W-:Y:S01]  /*8250*/  FFMA.FTZ R11, R88, R24, R75 ;  /* 0x00000018580b7223 */ /* 0x000fe2000001004b */
[----:B------:R-:W-:Y:S01]  /*8260*/  VIADD R24, R20, 0xfffffff8 ;  /* 0xfffffff814187836 */ /* 0x000fe20000000000 */
[----:B------:R-:W-:-:S05]  /*8270*/  ISETP.GE.AND P4, PT, R81, R2, PT ;  /* 0x000000025100720c */ /* 0x000fca0003f86270 */
[----:B------:R4:W-:Y:S01]  /*8280*/  MUFU.TANH R97, R5 ;  /* 0x0000000500617308 */ /* 0x0009e20000002400 */
[----:B-1----:R-:W-:-:S07]  /*8290*/  FSEL R8, R131, -INF , !P6 ;  /* 0xff80000083087808 */ /* 0x002fce0007000000 */
[----:B------:R1:W-:Y:S08]  /*82a0*/  MUFU.TANH R13, R41 ;  /* 0x00000029000d7308 */ /* 0x0003f00000002400 */
[----:B------:R5:W-:Y:S01]  /*82b0*/  MUFU.TANH R75, R64 ;  /* 0x00000040004b7308 */ /* 0x000be20000002400 */
[----:B----4-:R-:W-:Y:S01]  /*82c0*/  FFMA.FTZ R5, R88, R10, R73 ;  /* 0x0000000a58057223 */ /* 0x010fe20000010049 */
[----:B------:R-:W-:-:S02]  /*82d0*/  FSEL R10, R18, -INF , !P3 ;  /* 0xff800000120a7808 */ /* 0x000fc40005800000 */
[----:B------:R-:W-:Y:S02]  /*82e0*/  ISETP.GE.AND P3, PT, R14, R2, PT ;  /* 0x000000020e00720c */ /* 0x000fe40003f66270 */
[----:B------:R-:W-:Y:S02]  /*82f0*/  FSEL R5, R5, -INF , !P0 ;  /* 0xff80000005057808 */ /* 0x000fe40004000000 */
[----:B------:R-:W4:Y:S01]  /*8300*/  MUFU.TANH R53, R53 ;  /* 0x0000003500357308 */ /* 0x000f220000002400 */
[----:B------:R-:W-:Y:S01]  /*8310*/  P2R R12, PR, RZ, 0x8 ;  /* 0x00000008ff0c7803 */ /* 0x000fe20000000000 */
[----:B-1----:R-:W-:Y:S01]  /*8320*/  FFMA.FTZ R41, R88, R70, R123 ;  /* 0x0000004658297223 */ /* 0x002fe2000001007b */
[----:B------:R-:W-:Y:S02]  /*8330*/  ISETP.GE.AND P3, PT, R24, R2, PT ;  /* 0x000000021800720c */ /* 0x000fe40003f66270 */
[----:B------:R-:W-:Y:S02]  /*8340*/  ISETP.NE.AND P6, PT, R12, RZ, PT ;  /* 0x000000ff0c00720c */ /* 0x000fe40003fc5270 */
[----:B------:R-:W-:Y:S01]  /*8350*/  I2FP.F32.U32 R12, R24 ;  /* 0x00000018000c7245 */ /* 0x000fe20000201000 */
[----:B------:R-:W1:Y:S01]  /*8360*/  MUFU.TANH R49, R49 ;  /* 0x0000003100317308 */ /* 0x000e620000002400 */
[----:B------:R-:W-:-:S02]  /*8370*/  FSEL R41, R41, -INF , !P2 ;  /* 0xff80000029297808 */ /* 0x000fc40005000000 */
[-C--:B------:R-:W-:Y:S01]  /*8380*/  ISETP.GE.AND P2, PT, R14, R3.reuse, PT ;  /* 0x000000030e00720c */ /* 0x080fe20003f46270 */
[C---:B---3--:R-:W-:Y:S01]  /*8390*/  FFMA.FTZ R18, R88.reuse, R12, R7 ;  /* 0x0000000c58127223 */ /* 0x048fe20000010007 */
[----:B------:R-:W-:Y:S01]  /*83a0*/  I2FP.F32.U32 R14, R14 ;  /* 0x0000000e000e7245 */ /* 0x000fe20000201000 */
[----:B--2---:R-:W-:Y:S01]  /*83b0*/  FFMA.FTZ R21, R88, R12, R21 ;  /* 0x0000000c58157223 */ /* 0x004fe20000010015 */
[----:B------:R-:W-:Y:S01]  /*83c0*/  VIADD R12, R20, 0xffffff88 ;  /* 0xffffff88140c7836 */ /* 0x000fe20000000000 */
[-C--:B------:R-:W-:Y:S01]  /*83d0*/  ISETP.GE.AND P0, PT, R24, R3.reuse, PT ;  /* 0x000000031800720c */ /* 0x080fe20003f06270 */
[----:B------:R-:W2:Y:S01]  /*83e0*/  MUFU.TANH R51, R51 ;  /* 0x0000003300337308 */ /* 0x000ea20000002400 */
[CC--:B------:R-:W-:Y:S01]  /*83f0*/  FFMA.FTZ R24, R88.reuse, R14.reuse, R87 ;  /* 0x0000000e58187223 */ /* 0x0c0fe20000010057 */
[----:B------:R-:W-:Y:S01]  /*8400*/  FFMA.FTZ R101, R88, R14, R101 ;  /* 0x0000000e58657223 */ /* 0x000fe20000010065 */
[----:B------:R-:W-:Y:S02]  /*8410*/  FSEL R7, R11, -INF , !P1 ;  /* 0xff8000000b077808 */ /* 0x000fe40004800000 */
[----:B------:R-:W-:-:S02]  /*8420*/  ISETP.GE.AND P1, PT, R81, R3, PT ;  /* 0x000000035100720c */ /* 0x000fc40003f26270 */
[----:B------:R-:W-:Y:S01]  /*8430*/  I2FP.F32.U32 R81, R81 ;  /* 0x0000005100517245 */ /* 0x000fe20000201000 */
[----:B------:R3:W-:Y:S01]  /*8440*/  MUFU.TANH R87, R46 ;  /* 0x0000002e00577308 */ /* 0x0007e20000002400 */
[----:B-----5:R-:W-:Y:S02]  /*8450*/  I2FP.F32.U32 R64, R12 ;  /* 0x0000000c00407245 */ /* 0x020fe40000201000 */
[----:B------:R-:W-:Y:S01]  /*8460*/  FSEL R24, R24, -INF , !P6 ;  /* 0xff80000018187808 */ /* 0x000fe20007000000 */
[C---:B------:R-:W-:Y:S01]  /*8470*/  FFMA.FTZ R14, R88.reuse, R81, R89 ;  /* 0x00000051580e7223 */ /* 0x040fe20000010059 */
[----:B------:R-:W-:Y:S01]  /*8480*/  FSEL R11, R101, -INF , !P2 ;  /* 0xff800000650b7808 */ /* 0x000fe20005000000 */
[----:B------:R-:W-:Y:S01]  /*8490*/  FFMA.FTZ R83, R88, R64, R109 ;  /* 0x0000004058537223 */ /* 0x000fe2000001006d */
[C---:B------:R-:W-:Y:S01]  /*84a0*/  ISETP.GE.AND P6, PT, R12.reuse, R2, PT ;  /* 0x000000020c00720c */ /* 0x040fe20003fc6270 */
[----:B------:R5:W-:Y:S01]  /*84b0*/  MUFU.TANH R101, R54 ;  /* 0x0000003600657308 */ /* 0x000be20000002400 */
[----:B------:R-:W-:Y:S01]  /*84c0*/  ISETP.GE.AND P2, PT, R12, R3, PT ;  /* 0x000000030c00720c */ /* 0x000fe20003f46270 */
[----:B------:R-:W-:Y:S01]  /*84d0*/  FFMA.FTZ R12, R88, R64, R105 ;  /* 0x00000040580c7223 */ /* 0x000fe20000010069 */
[----:B------:R-:W-:Y:S01]  /*84e0*/  VIADD R64, R20, 0xffffffa8 ;  /* 0xffffffa814407836 */ /* 0x000fe20000000000 */
[----:B------:R-:W-:Y:S01]  /*84f0*/  FSEL R18, R18, -INF , !P3 ;  /* 0xff80000012127808 */ /* 0x000fe20005800000 */
[----:B------:R-:W-:Y:S01]  /*8500*/  FFMA.FTZ R81, R88, R81, R103 ;  /* 0x0000005158517223 */ /* 0x000fe20000010067 */
[----:B------:R-:W-:-:S02]  /*8510*/  FSEL R21, R21, -INF , !P0 ;  /* 0xff80000015157808 */ /* 0x000fc40004000000 */
[----:B------:R-:W-:Y:S01]  /*8520*/  ISETP.GE.AND P3, PT, R68, R2, PT ;  /* 0x000000024400720c */ /* 0x000fe20003f66270 */
[----:B------:R-:W2:Y:S01]  /*8530*/  MUFU.TANH R45, R45 ;  /* 0x0000002d002d7308 */ /* 0x000ea20000002400 */
[----:B---3--:R-:W-:Y:S02]  /*8540*/  FSEL R46, R14, -INF , !P4 ;  /* 0xff8000000e2e7808 */ /* 0x008fe40006000000 */
[----:B------:R-:W-:Y:S02]  /*8550*/  ISETP.GE.AND P0, PT, R68, R3, PT ;  /* 0x000000034400720c */ /* 0x000fe40003f06270 */
[----:B------:R-:W-:Y:S02]  /*8560*/  I2FP.F32.U32 R14, R64 ;  /* 0x00000040000e7245 */ /* 0x000fe40000201000 */
[----:B------:R-:W-:Y:S01]  /*8570*/  I2FP.F32.U32 R68, R68 ;  /* 0x0000004400447245 */ /* 0x000fe20000201000 */
[----:B------:R3:W-:Y:S01]  /*8580*/  MUFU.TANH R89, R40 ;  /* 0x0000002800597308 */ /* 0x0007e20000002400 */
[----:B-----5:R-:W-:-:S02]  /*8590*/  VIADD R54, R20, 0xffffffa9 ;  /* 0xffffffa914367836 */ /* 0x020fc40000000000 */
[CC--:B------:R-:W-:Y:S01]  /*85a0*/  FFMA.FTZ R135, R88.reuse, R14.reuse, R135 ;  /* 0x0000000e58877223 */ /* 0x0c0fe20000010087 */
[C---:B------:R-:W-:Y:S01]  /*85b0*/  FFMA.FTZ R77, R88.reuse, R14, R77 ;  /* 0x0000000e584d7223 */ /* 0x040fe2000001004d */
[-C--:B------:R-:W-:Y:S01]  /*85c0*/  FFMA.FTZ R55, R88, R68.reuse, R55 ;  /* 0x0000004458377223 */ /* 0x080fe20000010037 */
[----:B------:R-:W-:Y:S02]  /*85d0*/  VIADD R14, R20, 0xffffffb0 ;  /* 0xffffffb0140e7836 */ /* 0x000fe40000000000 */
[----:B----4-:R-:W-:Y:S01]  /*85e0*/  FFMA.FTZ R53, R88, R68, R53 ;  /* 0x0000004458357223 */ /* 0x010fe20000010035 */
[----:B------:R-:W-:Y:S01]  /*85f0*/  FSEL R83, R83, -INF , !P2 ;  /* 0xff80000053537808 */ /* 0x000fe20005000000 */
[----:B------:R-:W4:Y:S01]  /*8600*/  MUFU.TANH R67, R67 ;  /* 0x0000004300437308 */ /* 0x000f220000002400 */
[----:B------:R-:W-:Y:S02]  /*8610*/  FSEL R121, R55, -INF , !P0 ;  /* 0xff80000037797808 */ /* 0x000fe40004000000 */
[----:B------:R-:W-:-:S02]  /*8620*/  FSEL R81, R81, -INF , !P1 ;  /* 0xff80000051517808 */ /* 0x000fc40004800000 */
[-C--:B------:R-:W-:Y:S02]  /*8630*/  ISETP.GE.AND P2, PT, R54, R3.reuse, PT ;  /* 0x000000033600720c */ /* 0x080fe40003f46270 */
[C---:B------:R-:W-:Y:S01]  /*8640*/  ISETP.GE.AND P4, PT, R14.reuse, R2, PT ;  /* 0x000000020e00720c */ /* 0x040fe20003f86270 */
[----:B------:R5:W-:Y:S01]  /*8650*/  MUFU.TANH R105, R50 ;  /* 0x0000003200697308 */ /* 0x000be20000002400 */
[-C--:B------:R-:W-:Y:S02]  /*8660*/  ISETP.GE.AND P0, PT, R14, R3.reuse, PT ;  /* 0x000000030e00720c */ /* 0x080fe40003f06270 */
[----:B---3--:R-:W-:Y:S02]  /*8670*/  FSEL R40, R12, -INF , !P6 ;  /* 0xff8000000c287808 */ /* 0x008fe40007000000 */
[----:B------:R-:W-:Y:S02]  /*8680*/  I2FP.F32.U32 R12, R54 ;  /* 0x00000036000c7245 */ /* 0x000fe40000201000 */
[----:B------:R-:W-:Y:S01]  /*8690*/  ISETP.GE.AND P6, PT, R54, R2, PT ;  /* 0x000000023600720c */ /* 0x000fe20003fc6270 */
[----:B------:R3:W-:Y:S01]  /*86a0*/  MUFU.TANH R73, R6 ;  /* 0x0000000600497308 */ /* 0x0007e20000002400 */
[----:B------:R-:W-:Y:S01]  /*86b0*/  ISETP.GE.AND P1, PT, R64, R3, PT ;  /* 0x000000034000720c */ /* 0x000fe20003f26270 */
[C---:B------:R-:W-:Y:S01]  /*86c0*/  VIADD R54, R20.reuse, 0xffffffb1 ;  /* 0xffffffb114367836 */ /* 0x040fe20000000000 */
[----:B------:R-:W-:Y:S01]  /*86d0*/  FSEL R68, R53, -INF , !P3 ;  /* 0xff80000035447808 */ /* 0x000fe20005800000 */
[----:B------:R-:W-:-:S04]  /*86e0*/  VIADD R53, R20, 0xffffffb8 ;  /* 0xffffffb814357836 */ /* 0x000fc80000000000 */
[----:B------:R4:W-:Y:S01]  /*86f0*/  MUFU.TANH R109, R47 ;  /* 0x0000002f006d7308 */ /* 0x0009e20000002400 */
[----:B------:R-:W-:Y:S02]  /*8700*/  ISETP.GE.AND P3, PT, R53, R3, PT ;  /* 0x000000033500720c */ /* 0x000fe40003f66270 */
[----:B-----5:R-:W-:Y:S01]  /*8710*/  I2FP.F32.U32 R50, R14 ;  /* 0x0000000e00327245 */ /* 0x020fe20000201000 */
[CC--:B-1----:R-:W-:Y:S01]  /*8720*/  FFMA.FTZ R14, R88.reuse, R12.reuse, R49 ;  /* 0x0000000c580e7223 */ /* 0x0c2fe20000010031 */
[C---:B--2---:R-:W-:Y:S01]  /*8730*/  FFMA.FTZ R12, R88.reuse, R12, R51 ;  /* 0x0000000c580c7223 */ /* 0x044fe20000010033 */
[----:B------:R-:W-:Y:S02]  /*8740*/  FSEL R49, R77, -INF , !P1 ;  /* 0xff8000004d317808 */ /* 0x000fe40004800000 */
[CC--:B------:R-:W-:Y:S01]  /*8750*/  FFMA.FTZ R70, R88.reuse, R50.reuse, R79 ;  /* 0x0000003258467223 */ /* 0x0c0fe2000001004f */
[----:B------:R-:W-:Y:S01]  /*8760*/  FFMA.FTZ R55, R88, R50, R69 ;  /* 0x0000003258377223 */ /* 0x000fe20000010045 */
[----:B---3--:R-:W-:Y:S01]  /*8770*/  FSEL R6, R133, -INF , !P5 ;  /* 0xff80000085067808 */ /* 0x008fe20006800000 */
[----:B------:R1:W-:Y:S01]  /*8780*/  MUFU.TANH R103, R48 ;  /* 0x0000003000677308 */ /* 0x0003e20000002400 */
[----:B------:R-:W-:-:S02]  /*8790*/  ISETP.GE.AND P5, PT, R64, R2, PT ;  /* 0x000000024000720c */ /* 0x000fc40003fa6270 */
[C---:B------:R-:W-:Y:S02]  /*87a0*/  ISETP.GE.AND P1, PT, R54.reuse, R3, PT ;  /* 0x000000033600720c */ /* 0x040fe40003f26270 */
[----:B------:R-:W-:Y:S02]  /*87b0*/  FSEL R50, R135, -INF , !P5 ;  /* 0xff80000087327808 */ /* 0x000fe40006800000 */
[----:B------:R-:W-:Y:S01]  /*87c0*/  ISETP.GE.AND P5, PT, R54, R2, PT ;  /* 0x000000023600720c */ /* 0x000fe20003fa6270 */
[----:B------:R-:W2:Y:S01]  /*87d0*/  MUFU.TANH R71, R71 ;  /* 0x0000004700477308 */ /* 0x000ea20000002400 */
[----:B------:R-:W-:Y:S02]  /*87e0*/  I2FP.F32.U32 R54, R54 ;  /* 0x0000003600367245 */ /* 0x000fe40000201000 */
[----:B----4-:R-:W-:Y:S02]  /*87f0*/  FSEL R47, R12, -INF , !P2 ;  /* 0xff8000000c2f7808 */ /* 0x010fe40005000000 */
[----:B------:R-:W-:Y:S01]  /*8800*/  I2FP.F32.U32 R12, R53 ;  /* 0x00000035000c7245 */ /* 0x000fe20000201000 */
[CC--:B------:R-:W-:Y:S01]  /*8810*/  FFMA.FTZ R64, R88.reuse, R54.reuse, R45 ;  /* 0x0000003658407223 */ /* 0x0c0fe2000001002d */
[----:B------:R-:W-:Y:S01]  /*8820*/  FFMA.FTZ R65, R88, R54, R65 ;  /* 0x0000003658417223 */ /* 0x000fe20000010041 */
[----:B------:R-:W-:Y:S01]  /*8830*/  FSEL R70, R70, -INF , !P4 ;  /* 0xff80000046467808 */ /* 0x000fe20006000000 */
[----:B------:R3:W-:Y:S01]  /*8840*/  MUFU.TANH R51, R52 ;  /* 0x0000003400337308 */ /* 0x0007e20000002400 */
[----:B-1----:R-:W-:Y:S01]  /*8850*/  FSEL R48, R14, -INF , !P6 ;  /* 0xff8000000e307808 */ /* 0x002fe20007000000 */
[C---:B------:R-:W-:Y:S01]  /*8860*/  FFMA.FTZ R54, R88.reuse, R12, R37 ;  /* 0x0000000c58367223 */ /* 0x040fe20000010025 */
[----:B------:R-:W-:Y:S01]  /*8870*/  ISETP.GE.AND P6, PT, R53, R2, PT ;  /* 0x000000023500720c */ /* 0x000fe20003fc6270 */
[----:B------:R-:W-:Y:S01]  /*8880*/  FFMA.FTZ R67, R88, R12, R67 ;  /* 0x0000000c58437223 */ /* 0x000fe20000010043 */
[C---:B------:R-:W-:Y:S01]  /*8890*/  VIADD R53, R20.reuse, 0xffffffb9 ;  /* 0xffffffb914357836 */ /* 0x040fe20000000000 */
[----:B------:R-:W-:Y:S01]  /*88a0*/  FSEL R55, R55, -INF , !P0 ;  /* 0xff80000037377808 */ /* 0x000fe20004000000 */
[----:B------:R-:W-:Y:S01]  /*88b0*/  VIADD R12, R20, 0xffffffc0 ;  /* 0xffffffc0140c7836 */ /* 0x000fe20000000000 */
[----:B------:R-:W-:Y:S01]  /*88c0*/  FSEL R64, R64, -INF , !P5 ;  /* 0xff80000040407808 */ /* 0x000fe20006800000 */
[----:B------:R-:W-:Y:S01]  /*88d0*/  VIADD R14, R20, 0xffffffc1 ;  /* 0xffffffc1140e7836 */ /* 0x000fe20000000000 */
[C---:B------:R-:W-:Y:S01]  /*88e0*/  ISETP.GE.AND P4, PT, R53.reuse, R2, PT ;  /* 0x000000023500720c */ /* 0x040fe20003f86270 */
[----:B------:R-:W1:Y:S01]  /*88f0*/  MUFU.TANH R45, R44 ;  /* 0x0000002c002d7308 */ /* 0x000e620000002400 */
[----:B------:R-:W-:-:S02]  /*8900*/  ISETP.GE.AND P0, PT, R53, R3, PT ;  /* 0x000000033500720c */ /* 0x000fc40003f06270 */
[C---:B------:R-:W-:Y:S02]  /*8910*/  ISETP.GE.AND P5, PT, R12.reuse, R2, PT ;  /* 0x000000020c00720c */ /* 0x040fe40003fa6270 */
[----:B------:R-:W-:Y:S02]  /*8920*/  ISETP.GE.AND P2, PT, R12, R3, PT ;  /* 0x000000030c00720c */ /* 0x000fe40003f46270 */
[----:B------:R-:W-:Y:S01]  /*8930*/  I2FP.F32.U32 R53, R53 ;  /* 0x0000003500357245 */ /* 0x000fe20000201000 */
[----:B------:R-:W4:Y:S01]  /*8940*/  MUFU.TANH R37, R42 ;  /* 0x0000002a00257308 */ /* 0x000f220000002400 */
[----:B------:R-:W-:Y:S02]  /*8950*/  I2FP.F32.U32 R12, R12 ;  /* 0x0000000c000c7245 */ /* 0x000fe40000201000 */
[----:B------:R-:W-:Y:S01]  /*8960*/  FSEL R54, R54, -INF , !P6 ;  /* 0xff80000036367808 */ /* 0x000fe20007000000 */
[CC--:B------:R-:W-:Y:S01]  /*8970*/  FFMA.FTZ R31, R88.reuse, R53.reuse, R31 ;  /* 0x00000035581f7223 */ /* 0x0c0fe2000001001f */
[----:B------:R-:W-:Y:S01]  /*8980*/  FSEL R129, R67, -INF , !P3 ;  /* 0xff80000043817808 */ /* 0x000fe20005800000 */
[CC--:B------:R-:W-:Y:S01]  /*8990*/  FFMA.FTZ R15, R88.reuse, R12.reuse, R15 ;  /* 0x0000000c580f7223 */ /* 0x0c0fe2000001000f */
[----:B------:R-:W-:Y:S01]  /*89a0*/  FFMA.FTZ R77, R88, R12, R111 ;  /* 0x0000000c584d7223 */ /* 0x000fe2000001006f */
[----:B------:R-:W-:Y:S01]  /*89b0*/  VIADD R12, R20, 0xffffffc8 ;  /* 0xffffffc8140c7836 */ /* 0x000fe20000000000 */
[----:B------:R-:W-:Y:S01]  /*89c0*/  ISETP.GE.AND P6, PT, R14, R2, PT ;  /* 0x000000020e00720c */ /* 0x000fe20003fc6270 */
[----:B--2---:R-:W-:Y:S01]  /*89d0*/  FFMA.FTZ R53, R88, R53, R71 ;  /* 0x0000003558357223 */ /* 0x004fe20000010047 */
[----:B------:R-:W-:Y:S01]  /*89e0*/  ISETP.GE.AND P3, PT, R14, R3, PT ;  /* 0x000000030e00720c */ /* 0x000fe20003f66270 */
[----:B------:R-:W-:Y:S01]  /*89f0*/  VIADD R71, R20, 0xffffffc9 ;  /* 0xffffffc914477836 */ /* 0x000fe20000000000 */
[----:B------:R-:W-:Y:S01]  /*8a00*/  I2FP.F32.U32 R14, R14 ;  /* 0x0000000e000e7245 */ /* 0x000fe20000201000 */
[----:B------:R-:W2:Y:S01]  /*8a10*/  MUFU.TANH R39, R39 ;  /* 0x0000002700277308 */ /* 0x000ea20000002400 */
[----:B------:R-:W-:-:S02]  /*8a20*/  FSEL R69, R65, -INF , !P1 ;  /* 0xff80000041457808 */ /* 0x000fc40004800000 */
[----:B---3--:R-:W-:Y:S01]  /*8a30*/  FSEL R52, R31, -INF , !P4 ;  /* 0xff8000001f347808 */ /* 0x008fe20006000000 */
[----:B------:R-:W-:Y:S01]  /*8a40*/  FFMA.FTZ R82, R88, R14, R13 ;  /* 0x0000000e58527223 */ /* 0x000fe2000001000d */
[----:B------:R-:W-:Y:S01]  /*8a50*/  ISETP.GE.AND P4, PT, R12, R2, PT ;  /* 0x000000020c00720c */ /* 0x000fe20003f86270 */
[----:B------:R-:W-:Y:S01]  /*8a60*/  FFMA.FTZ R107, R88, R14, R107 ;  /* 0x0000000e586b7223 */ /* 0x000fe2000001006b */
[-C--:B------:R-:W-:Y:S01]  /*8a70*/  ISETP.GE.AND P1, PT, R12, R3.reuse, PT ;  /* 0x000000030c00720c */ /* 0x080fe20003f26270 */
[----:B------:R-:W-:Y:S01]  /*8a80*/  VIADD R14, R20, 0xffffffd0 ;  /* 0xffffffd0140e7836 */ /* 0x000fe20000000000 */
[----:B------:R-:W-:Y:S01]  /*8a90*/  I2FP.F32.U32 R12, R12 ;  /* 0x0000000c000c7245 */ /* 0x000fe20000201000 */
[----:B------:R3:W5:Y:S01]  /*8aa0*/  MUFU.TANH R31, R34 ;  /* 0x00000022001f7308 */ /* 0x0007620000002400 */
[----:B------:R-:W-:Y:S02]  /*8ab0*/  FSEL R53, R53, -INF , !P0 ;  /* 0xff80000035357808 */ /* 0x000fe40004000000 */
[----:B------:R-:W-:Y:S01]  /*8ac0*/  FSEL R122, R15, -INF , !P5 ;  /* 0xff8000000f7a7808 */ /* 0x000fe20006800000 */
[C---:B------:R-:W-:Y:S01]  /*8ad0*/  FFMA.FTZ R13, R88.reuse, R12, R75 ;  /* 0x0000000c580d7223 */ /* 0x040fe2000001004b */
[C---:B------:R-:W-:Y:S01]  /*8ae0*/  ISETP.GE.AND P5, PT, R71.reuse, R2, PT ;  /* 0x000000024700720c */ /* 0x040fe20003fa6270 */
[----:B------:R-:W-:Y:S01]  /*8af0*/  FFMA.FTZ R80, R88, R12, R97 ;  /* 0x0000000c58507223 */ /* 0x000fe20000010061 */
[----:B------:R-:W-:Y:S01]  /*8b00*/  ISETP.GE.AND P0, PT, R71, R3, PT ;  /* 0x000000034700720c */ /* 0x000fe20003f06270 */
[----:B------:R1:W-:Y:S01]  /*8b10*/  MUFU.TANH R67, R32 ;  /* 0x0000002000437308 */ /* 0x0003e20000002400 */
[----:B------:R-:W-:-:S02]  /*8b20*/  I2FP.F32.U32 R71, R71 ;  /* 0x0000004700477245 */ /* 0x000fc40000201000 */
[----:B------:R-:W-:Y:S02]  /*8b30*/  FSEL R77, R77, -INF , !P2 ;  /* 0xff8000004d4d7808 */ /* 0x000fe40005000000 */
[----:B------:R-:W-:Y:S01]  /*8b40*/  FSEL R75, R107, -INF , !P3 ;  /* 0xff8000006b4b7808 */ /* 0x000fe20005800000 */
[-C--:B------:R-:W-:Y:S01]  /*8b50*/  FFMA.FTZ R78, R88, R71.reuse, R73 ;  /* 0x00000047584e7223 */ /* 0x080fe20000010049 */
[----:B------:R-:W-:Y:S01]  /*8b60*/  ISETP.GE.AND P2, PT, R14, R2, PT ;  /* 0x000000020e00720c */ /* 0x000fe20003f46270 */
[----:B------:R-:W-:Y:S01]  /*8b70*/  FFMA.FTZ R71, R88, R71, R87 ;  /* 0x0000004758477223 */ /* 0x000fe20000010057 */
[----:B------:R-:W-:Y:S01]  /*8b80*/  ISETP.GE.AND P3, PT, R14, R3, PT ;  /* 0x000000030e00720c */ /* 0x000fe20003f66270 */
[----:B---3--:R-:W-:Y:S01]  /*8b90*/  VIADD R34, R20, 0xffffffd1 ;  /* 0xffffffd114227836 */ /* 0x008fe20000000000 */
[----:B------:R-:W-:Y:S01]  /*8ba0*/  I2FP.F32.U32 R14, R14 ;  /* 0x0000000e000e7245 */ /* 0x000fe20000201000 */
[----:B------:R-:W3:Y:S01]  /*8bb0*/  MUFU.TANH R35, R35 ;  /* 0x0000002300237308 */ /* 0x000ee20000002400 */
[----:B------:R-:W-:-:S02]  /*8bc0*/  P2R R12, PR, RZ, 0x4 ;  /* 0x00000004ff0c7803 */ /* 0x000fc40000000000 */
[----:B------:R-:W-:Y:S01]  /*8bd0*/  FSEL R73, R13, -INF , !P1 ;  /* 0xff8000000d497808 */ /* 0x000fe20004800000 */
[CC--:B------:R-:W-:Y:S01]  /*8be0*/  FFMA.FTZ R44, R88.reuse, R14.reuse, R101 ;  /* 0x0000000e582c7223 */ /* 0x0c0fe20000010065 */
[----:B------:R-:W-:Y:S01]  /*8bf0*/  FFMA.FTZ R15, R88, R14, R105 ;  /* 0x0000000e580f7223 */ /* 0x000fe20000010069 */
[C---:B------:R-:W-:Y:S01]  /*8c00*/  VIADD R14, R20.reuse, 0xffffffd8 ;  /* 0xffffffd8140e7836 */ /* 0x040fe20000000000 */
[----:B------:R-:W-:Y:S01]  /*8c10*/  I2FP.F32.U32 R13, R34 ;  /* 0x00000022000d7245 */ /* 0x000fe20000201000 */
[----:B-1----:R-:W-:Y:S01]  /*8c20*/  VIADD R32, R20, 0xffffffd9 ;  /* 0xffffffd914207836 */ /* 0x002fe20000000000 */
[----:B------:R-:W-:Y:S01]  /*8c30*/  FSEL R78, R78, -INF , !P5 ;  /* 0xff8000004e4e7808 */ /* 0x000fe20006800000 */
[----:B------:R1:W-:Y:S01]  /*8c40*/  MUFU.TANH R65, R30 ;  /* 0x0000001e00417308 */ /* 0x0003e20000002400 */
[----:B------:R-:W-:Y:S01]  /*8c50*/  ISETP.NE.AND P5, PT, R12, RZ, PT ;  /* 0x000000ff0c00720c */ /* 0x000fe20003fa5270 */
[CC--:B------:R-:W-:Y:S01]  /*8c60*/  FFMA.FTZ R42, R88.reuse, R13.reuse, R89 ;  /* 0x0000000d582a7223 */ /* 0x0c0fe20000010059 */
[----:B------:R-:W-:Y:S01]  /*8c70*/  I2FP.F32.U32 R12, R14 ;  /* 0x0000000e000c7245 */ /* 0x000fe20000201000 */
[----:B------:R-:W-:Y:S01]  /*8c80*/  FFMA.FTZ R13, R88, R13, R103 ;  /* 0x0000000d580d7223 */ /* 0x000fe20000010067 */
[----:B------:R-:W-:-:S02]  /*8c90*/  FSEL R80, R80, -INF , !P4 ;  /* 0xff80000050507808 */ /* 0x000fc40006000000 */
[----:B------:R-:W-:Y:S01]  /*8ca0*/  FSEL R44, R44, -INF , !P5 ;  /* 0xff8000002c2c7808 */ /* 0x000fe20006800000 */
[----:B------:R-:W3:Y:S01]  /*8cb0*/  MUFU.TANH R33, R33 ;  /* 0x0000002100217308 */ /* 0x000ee20000002400 */
[-C--:B------:R-:W-:Y:S02]  /*8cc0*/  ISETP.GE.AND P4, PT, R34, R2.reuse, PT ;  /* 0x000000022200720c */ /* 0x080fe40003f86270 */
[-C--:B------:R-:W-:Y:S02]  /*8cd0*/  ISETP.GE.AND P5, PT, R32, R2.reuse, PT ;  /* 0x000000022000720c */ /* 0x080fe40003fa6270 */
[----:B------:R-:W-:Y:S02]  /*8ce0*/  FSEL R82, R82, -INF , !P6 ;  /* 0xff80000052527808 */ /* 0x000fe40007000000 */
[----:B------:R-:W-:Y:S01]  /*8cf0*/  ISETP.GE.AND P6, PT, R14, R2, PT ;  /* 0x000000020e00720c */ /* 0x000fe20003fc6270 */
[----:B------:R-:W3:Y:S01]  /*8d00*/  MUFU.TANH R29, R29 ;  /* 0x0000001d001d7308 */ /* 0x000ee20000002400 */
[----:B------:R-:W-:Y:S01]  /*8d10*/  FSEL R71, R71, -INF , !P0 ;  /* 0xff80000047477808 */ /* 0x000fe20004000000 */
[-C--:B-1----:R-:W-:Y:S01]  /*8d20*/  FFMA.FTZ R30, R88, R12.reuse, R45 ;  /* 0x0000000c581e7223 */ /* 0x082fe2000001002d */
[-C--:B------:R-:W-:Y:S01]  /*8d30*/  ISETP.GE.AND P1, PT, R14, R3.reuse, PT ;  /* 0x000000030e00720c */ /* 0x080fe20003f26270 */
[----:B------:R-:W-:Y:S01]  /*8d40*/  FFMA.FTZ R14, R88, R12, R109 ;  /* 0x0000000c580e7223 */ /* 0x000fe2000001006d */
[----:B------:R-:W-:-:S02]  /*8d50*/  ISETP.GE.AND P2, PT, R34, R3, PT ;  /* 0x000000032200720c */ /* 0x000fc40003f46270 */
[-C--:B------:R-:W-:Y:S01]  /*8d60*/  ISETP.GE.AND P0, PT, R32, R3.reuse, PT ;  /* 0x000000032000720c */ /* 0x080fe20003f06270 */
[----:B------:R5:W1:Y:S01]  /*8d70*/  MUFU.TANH R45, R28 ;  /* 0x0000001c002d7308 */ /* 0x000a620000002400 */
[----:B------:R-:W-:Y:S02]  /*8d80*/  P2R R12, PR, RZ, 0x20 ;  /* 0x00000020ff0c7803 */ /* 0x000fe40000000000 */
[----:B------:R-:W-:Y:S02]  /*8d90*/  I2FP.F32.U32 R32, R32 ;  /* 0x0000002000207245 */ /* 0x000fe40000201000 */
[----:B------:R-:W-:Y:S02]  /*8da0*/  FSEL R42, R42, -INF , !P4 ;  /* 0xff8000002a2a7808 */ /* 0x000fe40006000000 */
[----:B------:R-:W-:Y:S01]  /*8db0*/  ISETP.GE.AND P5, PT, R72, R2, PT ;  /* 0x000000024800720c */ /* 0x000fe20003fa6270 */
[----:B----4-:R-:W-:Y:S01]  /*8dc0*/  FFMA.FTZ R37, R88, R32, R37 ;  /* 0x0000002058257223 */ /* 0x010fe20000010025 */
[----:B------:R-:W-:Y:S01]  /*8dd0*/  BAR.SYNC.DEFER_BLOCKING 0x0 ;  /* 0x0000000000007b1d */ /* 0x000fe20000010000 */
[----:B------:R-:W-:-:S02]  /*8de0*/  ISETP.GE.AND P4, PT, R72, R3, PT ;  /* 0x000000034800720c */ /* 0x000fc40003f86270 */
[----:B------:R-:W-:Y:S02]  /*8df0*/  I2FP.F32.U32 R72, R72 ;  /* 0x0000004800487245 */ /* 0x000fe40000201000 */
[----:B------:R-:W-:Y:S01]  /*8e00*/  FSEL R13, R13, -INF , !P2 ;  /* 0xff8000000d0d7808 */ /* 0x000fe20005000000 */
[----:B------:R-:W4:Y:S01]  /*8e10*/  MUFU.TANH R19, R19 ;  /* 0x0000001300137308 */ /* 0x000f220000002400 */
[----:B------:R-:W-:Y:S01]  /*8e20*/  ISETP.NE.AND P2, PT, R12, RZ, PT ;  /* 0x000000ff0c00720c */ /* 0x000fe20003f45270 */
[----:B------:R-:W-:Y:S01]  /*8e30*/  FFMA.FTZ R12, R88, R32, R51 ;  /* 0x00000020580c7223 */ /* 0x000fe20000010033 */
[----:B------:R-:W-:Y:S02]  /*8e40*/  VIADD R32, R20, 0xffffffe1 ;  /* 0xffffffe114207836 */ /* 0x000fe40000000000 */
[CC--:B--2---:R-:W-:Y:S01]  /*8e50*/  FFMA.FTZ R34, R88.reuse, R72.reuse, R39 ;  /* 0x0000004858227223 */ /* 0x0c4fe20000010027 */
[----:B-----5:R-:W-:Y:S01]  /*8e60*/  FFMA.FTZ R28, R88, R72, R31 ;  /* 0x00000048581c7223 */ /* 0x020fe2000001001f */
[----:B------:R-:W-:Y:S01]  /*8e70*/  VIADD R72, R20, 0xffffffe8 ;  /* 0xffffffe814487836 */ /* 0x000fe20000000000 */
[----:B------:R-:W-:Y:S01]  /*8e80*/  FSEL R39, R30, -INF , !P1 ;  /* 0xff8000001e277808 */ /* 0x000fe20004800000 */
[----:B------:R2:W-:Y:S01]  /*8e90*/  MUFU.TANH R31, R23 ;  /* 0x00000017001f7308 */ /* 0x0005e20000002400 */
[----:B------:R-:W-:-:S02]  /*8ea0*/  I2FP.F32.U32 R30, R32 ;  /* 0x00000020001e7245 */ /* 0x000fc40000201000 */
[----:B------:R-:W-:Y:S02]  /*8eb0*/  FSEL R12, R12, -INF , !P2 ;  /* 0xff8000000c0c7808 */ /* 0x000fe40005000000 */
[C---:B------:R-:W-:Y:S02]  /*8ec0*/  ISETP.GE.AND P2, PT, R72.reuse, R2, PT ;  /* 0x000000024800720c */ /* 0x040fe40003f46270 */
[----:B------:R-:W-:Y:S01]  /*8ed0*/  ISETP.GE.AND P1, PT, R72, R3, PT ;  /* 0x000000034800720c */ /* 0x000fe20003f26270 */
[----:B------:R5:W4:Y:S01]  /*8ee0*/  MUFU.TANH R51, R27 ;  /* 0x0000001b00337308 */ /* 0x000b220000002400 */
[----:B------:R-:W-:Y:S02]  /*8ef0*/  FSEL R15, R15, -INF , !P3 ;  /* 0xff8000000f0f7808 */ /* 0x000fe40005800000 */
[----:B------:R-:W-:Y:S02]  /*8f00*/  FSEL R14, R14, -INF , !P6 ;  /* 0xff8000000e0e7808 */ /* 0x000fe40007000000 */
[----:B------:R-:W-:-:S02]  /*8f10*/  I2FP.F32.U32 R72, R72 ;  /* 0x0000004800487245 */ /* 0x000fc40000201000 */
[C---:B------:R-:W-:Y:S01]  /*8f20*/  ISETP.GE.AND P6, PT, R32.reuse, R2, PT ;  /* 0x000000022000720c */ /* 0x040fe20003fc6270 */
[----:B------:R-:W-:Y:S01]  /*8f30*/  MUFU.TANH R79, R22 ;  /* 0x00000016004f7308 */ /* 0x000fe20000002400 */
[----:B------:R-:W-:Y:S01]  /*8f40*/  ISETP.GE.AND P3, PT, R32, R3, PT ;  /* 0x000000032000720c */ /* 0x000fe20003f66270 */
[----:B---3--:R-:W-:Y:S01]  /*8f50*/  FFMA.FTZ R32, R88, R30, R35 ;  /* 0x0000001e58207223 */ /* 0x008fe20000010023 */
[----:B--2---:R-:W-:Y:S01]  /*8f60*/  P2R R23, PR, RZ, 0x4 ;  /* 0x00000004ff177803 */ /* 0x004fe20000000000 */
[----:B------:R-:W-:Y:S01]  /*8f70*/  VIADD R35, R20, 0xffffffe9 ;  /* 0xffffffe914237836 */ /* 0x000fe20000000000 */
[----:B------:R-:W-:Y:S02]  /*8f80*/  FSEL R34, R34, -INF , !P5 ;  /* 0xff80000022227808 */ /* 0x000fe40006800000 */
[----:B------:R-:W-:Y:S02]  /*8f90*/  FSEL R32, R32, -INF , !P6 ;  /* 0xff80000020207808 */ /* 0x000fe40007000000 */
[----:B------:R-:W-:Y:S01]  /*8fa0*/  ISETP.GE.AND P2, PT, R35, R2, PT ;  /* 0x000000022300720c */ /* 0x000fe20003f46270 */
[C---:B-----5:R-:W-:Y:S01]  /*8fb0*/  FFMA.FTZ R27, R88.reuse, R30, R33 ;  /* 0x0000001e581b7223 */ /* 0x060fe20000010021 */
[CC--:B------:R-:W-:Y:S01]  /*8fc0*/  FFMA.FTZ R30, R88.reuse, R72.reuse, R67 ;  /* 0x00000048581e7223 */ /* 0x0c0fe20000010043 */
[----:B------:R-:W-:Y:S01]  /*8fd0*/  FFMA.FTZ R33, R88, R72, R29 ;  /* 0x0000004858217223 */ /* 0x000fe2000001001d */
[----:B------:R-:W-:Y:S01]  /*8fe0*/  VIADD R67, R20, 0xfffffff0 ;  /* 0xfffffff014437836 */ /* 0x000fe20000000000 */
[----:B------:R-:W-:-:S02]  /*8ff0*/  FSEL R29, R28, -INF , !P4 ;  /* 0xff8000001c1d7808 */ /* 0x000fc40006000000 */
[----:B------:R-:W-:Y:S02]  /*9000*/  ISETP.NE.AND P4, PT, R23, RZ, PT ;  /* 0x000000ff1700720c */ /* 0x000fe40003f85270 */
[----:B------:R-:W-:Y:S02]  /*9010*/  I2FP.F32.U32 R23, R35 ;  /* 0x0000002300177245 */ /* 0x000fe40000201000 */
[----:B------:R-:W-:Y:S02]  /*9020*/  I2FP.F32.U32 R72, R67 ;  /* 0x0000004300487245 */ /* 0x000fe40000201000 */
[----:B------:R-:W-:Y:S01]  /*9030*/  FSEL R37, R37, -INF , !P0 ;  /* 0xff80000025257808 */ /* 0x000fe20004000000 */
[CC--:B------:R-:W-:Y:S01]  /*9040*/  FFMA.FTZ R65, R88.reuse, R23.reuse, R65 ;  /* 0x0000001758417223 */ /* 0x0c0fe20000010041 */
[C---:B------:R-:W-:Y:S01]  /*9050*/  ISETP.GE.AND P6, PT, R67.reuse, R2, PT ;  /* 0x000000024300720c */ /* 0x040fe20003fc6270 */
[C---:B-1----:R-:W-:Y:S01]  /*9060*/  FFMA.FTZ R23, R88.reuse, R23, R45 ;  /* 0x0000001758177223 */ /* 0x042fe2000001002d */
[-C--:B------:R-:W-:Y:S01]  /*9070*/  ISETP.GE.AND P5, PT, R67, R3.reuse, PT ;  /* 0x000000034300720c */ /* 0x080fe20003fa6270 */
[CC--:B----4-:R-:W-:Y:S01]  /*9080*/  FFMA.FTZ R67, R88.reuse, R72.reuse, R19 ;  /* 0x0000004858437223 */ /* 0x0d0fe20000010013 */
[----:B------:R-:W-:Y:S01]  /*9090*/  ISETP.GE.AND P0, PT, R35, R3, PT ;  /* 0x000000032300720c */ /* 0x000fe20003f06270 */
[----:B------:R-:W-:Y:S01]  /*90a0*/  MUFU.TANH R45, R16 ;  /* 0x00000010002d7308 */ /* 0x000fe20000002400 */
[----:B------:R-:W-:Y:S01]  /*90b0*/  FSEL R19, R33, -INF , !P1 ;  /* 0xff80000021137808 */ /* 0x000fe20004800000 */
[----:B------:R-:W-:Y:S01]  /*90c0*/  FFMA.FTZ R28, R88, R72, R51 ;  /* 0x00000048581c7223 */ /* 0x000fe20000010033 */
[----:B------:R-:W-:Y:S01]  /*90d0*/  FSEL R33, R65, -INF , !P2 ;  /* 0xff80000041217808 */ /* 0x000fe20005000000 */
[----:B------:R-:W-:Y:S01]  /*90e0*/  VIADD R51, R20, 0xffffffa0 ;  /* 0xffffffa014337836 */ /* 0x000fe20000000000 */
[----:B------:R-:W-:-:S02]  /*90f0*/  FSEL R27, R27, -INF , !P3 ;  /* 0xff8000001b1b7808 */ /* 0x000fc40005800000 */
[----:B------:R-:W-:Y:S01]  /*9100*/  FSEL R30, R30, -INF , !P4 ;  /* 0xff8000001e1e7808 */ /* 0x000fe20006000000 */
[----:B------:R1:W-:Y:S01]  /*9110*/  MUFU.TANH R35, R17 ;  /* 0x0000001100237308 */ /* 0x0003e20000002400 */
[----:B------:R-:W-:Y:S02]  /*9120*/  FSEL R28, R28, -INF , !P6 ;  /* 0xff8000001c1c7808 */ /* 0x000fe40007000000 */
[----:B------:R-:W-:Y:S02]  /*9130*/  I2FP.F32.U32 R72, R51 ;  /* 0x0000003300487245 */ /* 0x000fe40000201000 */
[C---:B------:R-:W-:Y:S02]  /*9140*/  ISETP.GE.AND P2, PT, R51.reuse, R2, PT ;  /* 0x000000023300720c */ /* 0x040fe40003f46270 */
[----:B------:R-:W-:Y:S01]  /*9150*/  ISETP.GE.AND P1, PT, R51, R3, PT ;  /* 0x000000033300720c */ /* 0x000fe20003f26270 */
[----:B------:R-:W2:Y:S01]  /*9160*/  MUFU.TANH R65, R4 ;  /* 0x0000000400417308 */ /* 0x000ea20000002400 */
[----:B-1----:R-:W-:-:S02]  /*9170*/  VIADD R17, R20, 0xfffffff1 ;  /* 0xfffffff114117836 */ /* 0x002fc40000000000 */
[----:B------:R-:W-:-:S03]  /*9180*/  VIADD R20, R20, 0xfffffff9 ;  /* 0xfffffff914147836 */ /* 0x000fc60000000000 */
[C---:B------:R-:W-:Y:S02]  /*9190*/  ISETP.GE.AND P3, PT, R17.reuse, R2, PT ;  /* 0x000000021100720c */ /* 0x040fe40003f66270 */
[----:B------:R-:W-:Y:S01]  /*91a0*/  ISETP.GE.AND P4, PT, R17, R3, PT ;  /* 0x000000031100720c */ /* 0x000fe20003f86270 */
[C---:B--2---:R-:W-:Y:S01]  /*91b0*/  FFMA.FTZ R65, R88.reuse, R72, R65 ;  /* 0x0000004858417223 */ /* 0x044fe20000010041 */
[----:B------:R-:W-:Y:S02]  /*91c0*/  I2FP.F32.U32 R16, R17 ;  /* 0x0000001100107245 */ /* 0x000fe40000201000 */
[----:B------:R-:W-:Y:S02]  /*91d0*/  FSEL R17, R23, -INF , !P0 ;  /* 0xff80000017117808 */ /* 0x000fe40004000000 */
[----:B------:R-:W-:Y:S01]  /*91e0*/  FSEL R23, R67, -INF , !P5 ;  /* 0xff80000043177808 */ /* 0x000fe20006800000 */
[CC--:B------:R-:W-:Y:S01]  /*91f0*/  FFMA.FTZ R31, R88.reuse, R16.reuse, R31 ;  /* 0x00000010581f7223 */ /* 0x0c0fe2000001001f */
[----:B------:R-:W-:Y:S01]  /*9200*/  P2R R22, PR, RZ, 0x8 ;  /* 0x00000008ff167803 */ /* 0x000fe20000000000 */
[----:B------:R-:W-:Y:S01]  /*9210*/  FFMA.FTZ R35, R88, R16, R35 ;  /* 0x0000001058237223 */ /* 0x000fe20000010023 */
[----:B------:R-:W-:-:S02]  /*9220*/  ISETP.NE.AND P5, PT, R57, 0x1, PT ;  /* 0x000000013900780c */ /* 0x000fc40003fa5270 */
[C---:B------:R-:W-:Y:S02]  /*9230*/  ISETP.GE.AND P3, PT, R20.reuse, R2, PT ;  /* 0x000000021400720c */ /* 0x040fe40003f66270 */
[----:B------:R-:W-:Y:S02]  /*9240*/  ISETP.GE.AND P0, PT, R20, R3, PT ;  /* 0x000000031400720c */ /* 0x000fe40003f06270 */
[----:B------:R-:W-:Y:S02]  /*9250*/  I2FP.F32.U32 R20, R20 ;  /* 0x0000001400147245 */ /* 0x000fe40000201000 */
[----:B------:R-:W-:Y:S02]  /*9260*/  ISETP.NE.AND P6, PT, R22, RZ, PT ;  /* 0x000000ff1600720c */ /* 0x000fe40003fc5270 */
[----:B------:R-:W-:Y:S01]  /*9270*/  I2FP.F32.U32 R22, R51 ;  /* 0x0000003300167245 */ /* 0x000fe20000201000 */
[CC--:B------:R-:W-:Y:S01]  /*9280*/  FFMA.FTZ R16, R88.reuse, R20.reuse, R45 ;  /* 0x0000001458107223 */ /* 0x0c0fe2000001002d */
[----:B------:R-:W-:Y:S01]  /*9290*/  FFMA.FTZ R20, R88, R20, R79 ;  /* 0x0000001458147223 */ /* 0x000fe2000001004f */
[----:B------:R-:W-:-:S02]  /*92a0*/  FSEL R31, R31, -INF , !P6 ;  /* 0xff8000001f1f7808 */ /* 0x000fc40007000000 */
[----:B------:R-:W-:Y:S01]  /*92b0*/  FFMA.FTZ R99, R88, R22, R99 ;  /* 0x0000001658637223 */ /* 0x000fe20000010063 */
        /* <DEDUP_REMOVED lines=17> */
.L_x_4324:
        /* <DEDUP_REMOVED lines=60> */
.L_x_4325:
        /* <DEDUP_REMOVED lines=35> */
.L_x_4323:
[----:B------:R-:W-:Y:S01]  /*99c0*/  FMNMX3.FTZ R51, R24, R46, R40, !PT ;  /* 0x0000002e18337276 */ /* 0x000fe20007810028 */
        /* <DEDUP_REMOVED lines=33> */
[----:B------:R-:W3:Y:S01]  /*9be0*/  SHFL.BFLY PT, R72, R51, 0x2, 0x1f ;  /* 0x0c401f0033487f89 */ /* 0x000ee200000e0000 */
[----:B------:R-:W-:Y:S02]  /*9bf0*/  LOP3.LUT P1, RZ, R85, 0x4, RZ, 0xc0, !PT ;  /* 0x0000000455ff7812 */ /* 0x000fe4000782c0ff */
[----:B------:R-:W-:Y:S01]  /*9c00*/  LEA R120, R120, UR6, 0x1 ;  /* 0x0000000678787c11 */ /* 0x000fe2000f8e08ff */
[----:B------:R-:W4:Y:S04]  /*9c10*/  SHFL.BFLY PT, R4, R45, 0x2, 0x1f ;  /* 0x0c401f002d047f89 */ /* 0x000f2800000e0000 */
[----:B-1----:R-:W-:Y:S01]  /*9c20*/  LDSM.16.MT88.4 R104, [R120+0x3000] ;  /* 0x003000007868783b */ /* 0x002fe20000004200 */
[----:B---3--:R-:W-:-:S02]  /*9c30*/  FMNMX.FTZ R72, R51, R72, !PT ;  /* 0x0000004833487209 */ /* 0x008fc40007810000 */
[----:B----4-:R-:W-:-:S03]  /*9c40*/  FMNMX.FTZ R4, R45, R4, !PT ;  /* 0x000000042d047209 */ /* 0x010fc60007810000 */
[----:B------:R-:W1:Y:S04]  /*9c50*/  SHFL.BFLY PT, R67, R72, 0x1, 0x1f ;  /* 0x0c201f0048437f89 */ /* 0x000e6800000e0000 */
[----:B------:R-:W3:Y:S01]  /*9c60*/  SHFL.BFLY PT, R65, R4, 0x1, 0x1f ;  /* 0x0c201f0004417f89 */ /* 0x000ee200000e0000 */
[----:B-1----:R-:W-:-:S04]  /*9c70*/  FMNMX.FTZ R67, R72, R67, !PT ;  /* 0x0000004348437209 */ /* 0x002fc80007810000 */
[C---:B------:R-:W-:Y:S01]  /*9c80*/  FSETP.NEU.FTZ.AND P0, PT, R67.reuse, -INF , PT ;  /* 0xff8000004300780b */ /* 0x040fe20003f1d000 */
[----:B--2---:R-:W-:Y:S01]  /*9c90*/  FMUL.FTZ R35, R67, UR4 ;  /* 0x0000000443237c20 */ /* 0x004fe20008410000 */
[----:B---3--:R-:W-:-:S04]  /*9ca0*/  FMNMX.FTZ R65, R4, R65, !PT ;  /* 0x0000004104417209 */ /* 0x008fc80007810000 */
        /* <DEDUP_REMOVED lines=17> */
[----:B------:R-:W1:Y:S01]  /*9dc0*/  MUFU.EX2 R89, R89 ;  /* 0x0000005900597308 */ /* 0x000e620000000800 */
[----:B------:R-:W2:Y:S01]  /*9dd0*/  LDSM.16.MT88.4 R8, [R120+0x3400] ;  /* 0x003400007808783b */ /* 0x000ea20000004200 */
[--C-:B------:R-:W-:Y:S01]  /*9de0*/  FFMA.FTZ R72, R41, UR4, -R24.reuse ;  /* 0x0000000429487c23 */ /* 0x100fe20008010818 */
[--C-:B------:R-:W-:Y:S01]  /*9df0*/  FFMA.FTZ R43, R43, UR4, -R24.reuse ;  /* 0x000000042b2b7c23 */ /* 0x100fe20008010818 */
[----:B------:R-:W-:Y:S01]  /*9e00*/  MUFU.EX2 R87, R87 ;  /* 0x0000005700577308 */ /* 0x000fe20000000800 */
[--C-:B------:R-:W-:Y:S01]  /*9e10*/  FFMA.FTZ R38, R5, UR4, -R24.reuse ;  /* 0x0000000405267c23 */ /* 0x100fe20008010818 */
[--C-:B------:R-:W-:Y:S01]  /*9e20*/  FFMA.FTZ R41, R7, UR4, -R24.reuse ;  /* 0x0000000407297c23 */ /* 0x100fe20008010818 */
[----:B------:R-:W-:Y:S01]  /*9e30*/  IADD3 R26, PT, PT, R120, 0x3020, RZ ;  /* 0x00003020781a7810 */ /* 0x000fe20007ffe0ff */
[----:B------:R-:W3:Y:S01]  /*9e40*/  MUFU.EX2 R76, R76 ;  /* 0x0000004c004c7308 */ /* 0x000ee20000000800 */
[--C-:B------:R-:W-:Y:S01]  /*9e50*/  FFMA.FTZ R51, R50, UR4, -R35.reuse ;  /* 0x0000000432337c23 */ /* 0x100fe20008010823 */
[--C-:B------:R-:W-:Y:S01]  /*9e60*/  FFMA.FTZ R123, R130, UR4, -R35.reuse ;  /* 0x00000004827b7c23 */ /* 0x100fe20008010823 */
[--C-:B------:R-:W-:Y:S01]  /*9e70*/  FFMA.FTZ R50, R48, UR4, -R35.reuse ;  /* 0x0000000430327c23 */ /* 0x100fe20008010823 */
[----:B------:R-:W-:Y:S01]  /*9e80*/  MUFU.EX2 R124, R124 ;  /* 0x0000007c007c7308 */ /* 0x000fe20000000800 */
[----:B------:R-:W-:Y:S01]  /*9e90*/  FFMA.FTZ R68, R68, UR4, -R35 ;  /* 0x0000000444447c23 */ /* 0x000fe20008010823 */
        /* <DEDUP_REMOVED lines=13> */
[----:B------:R-:W-:Y:S01]  /*9f70*/  FADD.FTZ R126, R126, R89 ;  /* 0x000000597e7e7221 */ /* 0x000fe20000010000 */
[----:B------:R-:W-:Y:S01]  /*9f80*/  MUFU.EX2 R79, R79 ;  /* 0x0000004f004f7308 */ /* 0x000fe20000000800 */
[----:B------:R-:W-:Y:S01]  /*9f90*/  FFMA.FTZ R34, R34, UR4, -R35 ;  /* 0x0000000422227c23 */ /* 0x000fe20008010823 */
[----:B-1----:R-:W-:Y:S01]  /*9fa0*/  F2FP.F16.F32.PACK_AB R97, R83, R124 ;  /* 0x0000007c5361723e */ /* 0x002fe200000000ff */
[----:B------:R-:W-:Y:S01]  /*9fb0*/  FADD.FTZ R124, R124, R83 ;  /* 0x000000537c7c7221 */ /* 0x000fe20000010000 */
[----:B------:R-:W1:Y:S01]  /*9fc0*/  MUFU.EX2 R46, R46 ;  /* 0x0000002e002e7308 */ /* 0x000e620000000800 */
[----:B------:R-:W-:Y:S01]  /*9fd0*/  FADD.FTZ R87, R87, R126 ;  /* 0x0000007e57577221 */ /* 0x000fe20000010000 */
[--C-:B------:R-:W-:Y:S01]  /*9fe0*/  FFMA.FTZ R30, R30, UR4, -R35.reuse ;  /* 0x000000041e1e7c23 */ /* 0x100fe20008010823 */
[----:B------:R-:W-:Y:S01]  /*9ff0*/  FFMA.FTZ R31, R31, UR4, -R35 ;  /* 0x000000041f1f7c23 */ /* 0x000fe20008010823 */
[----:B------:R-:W-:Y:S01]  /*a000*/  MUFU.EX2 R45, R45 ;  /* 0x0000002d002d7308 */ /* 0x000fe20000000800 */
[----:B------:R-:W-:Y:S01]  /*a010*/  FADD.FTZ R76, R76, R87 ;  /* 0x000000574c4c7221 */ /* 0x000fe20000010000 */
[----:B---3--:R-:W-:Y:S01]  /*a020*/  F2FP.F16.F32.PACK_AB R99, R74, R81 ;  /* 0x000000514a63723e */ /* 0x008fe200000000ff */
[--C-:B------:R-:W-:Y:S01]  /*a030*/  FFMA.FTZ R89, R20, UR4, -R24.reuse ;  /* 0x0000000414597c23 */ /* 0x100fe20008010818 */
[----:B------:R-:W3:Y:S01]  /*a040*/  MUFU.EX2 R40, R40 ;  /* 0x0000002800287308 */ /* 0x000ee20000000800 */
[----:B------:R-:W-:-:S03]  /*a050*/  FFMA.FTZ R23, R23, UR4, -R24 ;  /* 0x0000000417177c23 */ /* 0x000fc60008010818 */
[----:B------:R-:W-:Y:S01]  /*a060*/  MUFU.EX2 R72, R72 ;  /* 0x0000004800487308 */ /* 0x000fe20000000800 */
[C---:B------:R-:W-:Y:S01]  /*a070*/  HMMA.16816.F32 R108, R96.reuse, R104, RZ ;  /* 0x00000068606c723c */ /* 0x040fe200000018ff */
[C---:B-1----:R-:W-:Y:S01]  /*a080*/  F2FP.F16.F32.PACK_AB R4, R46.reuse, R79 ;  /* 0x0000004f2e04723e */ /* 0x042fe200000000ff */
[----:B------:R-:W-:Y:S01]  /*a090*/  FADD.FTZ R79, R79, R76 ;  /* 0x0000004c4f4f7221 */ /* 0x000fe20000010000 */
[----:B------:R-:W1:Y:S03]  /*a0a0*/  MUFU.EX2 R43, R43 ;  /* 0x0000002b002b7308 */ /* 0x000e660000000800 */
[----:B------:R-:W-:Y:S01]  /*a0b0*/  FADD.FTZ R46, R46, R79 ;  /* 0x0000004f2e2e7221 */ /* 0x000fe20000010000 */
[----:B------:R-:W-:Y:S01]  /*a0c0*/  MUFU.EX2 R38, R38 ;  /* 0x0000002600267308 */ /* 0x000fe20000000800 */
[----:B------:R-:W-:Y:S01]  /*a0d0*/  HMMA.16816.F32 R104, R96, R106, RZ ;  /* 0x0000006a6068723c */ /* 0x000fe200000018ff */
[----:B---3--:R-:W-:-:S02]  /*a0e0*/  F2FP.F16.F32.PACK_AB R6, R40, R45 ;  /* 0x0000002d2806723e */ /* 0x008fc400000000ff */
[----:B------:R-:W3:Y:S04]  /*a0f0*/  MUFU.EX2 R41, R41 ;  /* 0x0000002900297308 */ /* 0x000ee80000000800 */
[----:B------:R-:W-:Y:S01]  /*a100*/  MUFU.EX2 R123, R123 ;  /* 0x0000007b007b7308 */ /* 0x000fe20000000800 */
[----:B-1----:R-:W-:-:S03]  /*a110*/  F2FP.F16.F32.PACK_AB R5, R43, R72 ;  /* 0x000000482b05723e */ /* 0x002fc600000000ff */
[----:B------:R-:W1:Y:S04]  /*a120*/  MUFU.EX2 R68, R68 ;  /* 0x0000004400447308 */ /* 0x000e680000000800 */
[----:B------:R-:W-:Y:S01]  /*a130*/  MUFU.EX2 R51, R51 ;  /* 0x0000003300337308 */ /* 0x000fe20000000800 */
[----:B---3--:R-:W-:-:S03]  /*a140*/  F2FP.F16.F32.PACK_AB R7, R41, R38 ;  /* 0x000000262907723e */ /* 0x008fc600000000ff */
[----:B------:R-:W-:Y:S04]  /*a150*/  MUFU.EX2 R50, R50 ;  /* 0x0000003200327308 */ /* 0x000fe80000000800 */
[----:B------:R-:W-:Y:S01]  /*a160*/  MUFU.EX2 R130, R130 ;  /* 0x0000008200827308 */ /* 0x000fe20000000800 */
[----:B--2---:R-:W-:Y:S01]  /*a170*/  HMMA.16816.F32 R108, R4, R8, R108 ;  /* 0x00000008046c723c */ /* 0x004fe2000000186c */
[----:B------:R-:W-:Y:S02]  /*a180*/  IADD3 R8, PT, PT, R120, 0x3000, RZ ;  /* 0x0000300078087810 */ /* 0x000fe40007ffe0ff */
[----:B------:R2:W3:Y:S02]  /*a190*/  MUFU.EX2 R49, R121 ;  /* 0x0000007900317308 */ /* 0x0004e40000000800 */
[----:B------:R-:W-:-:S02]  /*a1a0*/  @P1 IADD3 R26, PT, PT, R8, -0x20, RZ ;  /* 0xffffffe0081a1810 */ /* 0x000fc40007ffe0ff */
[----:B------:R-:W-:Y:S01]  /*a1b0*/  MUFU.EX2 R48, R48 ;  /* 0x0000003000307308 */ /* 0x000fe20000000800 */
[----:B------:R-:W-:Y:S02]  /*a1c0*/  HMMA.16816.F32 R104, R4, R10, R104 ;  /* 0x0000000a0468723c */ /* 0x000fe40000001868 */
[----:B------:R-:W4:Y:S01]  /*a1d0*/  LDSM.16.MT88.4 R8, [R26] ;  /* 0x000000001a08783b */ /* 0x000f220000004200 */
[----:B------:R-:W5:Y:S04]  /*a1e0*/  MUFU.EX2 R47, R47 ;  /* 0x0000002f002f7308 */ /* 0x000f680000000800 */
[----:B------:R-:W-:Y:S01]  /*a1f0*/  MUFU.EX2 R71, R71 ;  /* 0x0000004700477308 */ /* 0x000fe20000000800 */
[--C-:B--2---:R-:W-:Y:S01]  /*a200*/  FFMA.FTZ R121, R70, UR4, -R35.reuse ;  /* 0x0000000446797c23 */ /* 0x104fe20008010823 */
[--C-:B------:R-:W-:Y:S01]  /*a210*/  FFMA.FTZ R70, R64, UR4, -R35.reuse ;  /* 0x0000000440467c23 */ /* 0x100fe20008010823 */
[----:B------:R-:W-:Y:S01]  /*a220*/  FFMA.FTZ R64, R54, UR4, -R35 ;  /* 0x0000000436407c23 */ /* 0x000fe20008010823 */
[----:B------:R-:W-:Y:S01]  /*a230*/  FFMA.FTZ R54, R69, UR4, -R24 ;  /* 0x0000000445367c23 */ /* 0x000fe20008010818 */
[----:B------:R-:W-:Y:S04]  /*a240*/  MUFU.EX2 R30, R30 ;  /* 0x0000001e001e7308 */ /* 0x000fe80000000800 */
[----:B------:R-:W-:Y:S04]  /*a250*/  MUFU.EX2 R121, R121 ;  /* 0x0000007900797308 */ /* 0x000fe80000000800 */
[----:B------:R-:W2:Y:S04]  /*a260*/  MUFU.EX2 R70, R70 ;  /* 0x0000004600467308 */ /* 0x000ea80000000800 */
[----:B------:R-:W-:Y:S04]  /*a270*/  MUFU.EX2 R64, R64 ;  /* 0x0000004000407308 */ /* 0x000fe80000000800 */
[----:B------:R-:W-:Y:S04]  /*a280*/  MUFU.EX2 R69, R131 ;  /* 0x0000008300457308 */ /* 0x000fe80000000800 */
[----:B------:R-:W2:Y:S04]  /*a290*/  MUFU.EX2 R54, R54 ;  /* 0x0000003600367308 */ /* 0x000ea80000000800 */
[----:B------:R-:W-:Y:S04]  /*a2a0*/  MUFU.EX2 R31, R31 ;  /* 0x0000001f001f7308 */ /* 0x000fe80000000800 */
[----:B------:R-:W-:Y:S01]  /*a2b0*/  MUFU.EX2 R89, R89 ;  /* 0x0000005900597308 */ /* 0x000fe20000000800 */
[C---:B----4-:R-:W-:Y:S08]  /*a2c0*/  HMMA.16816.F32 R100, R96.reuse, R8, RZ ;  /* 0x000000086064723c */ /* 0x050ff000000018ff */
[----:B------:R-:W-:Y:S01]  /*a2d0*/  HMMA.16816.F32 R96, R96, R10, RZ ;  /* 0x0000000a6060723c */ /* 0x000fe200000018ff */
[----:B------:R-:W4:Y:S11]  /*a2e0*/  LDSM.16.MT88.4 R8, [R26+0x400] ;  /* 0x000400001a08783b */ /* 0x000f360000004200 */
[C---:B----4-:R-:W-:Y:S08]  /*a2f0*/  HMMA.16816.F32 R100, R4.reuse, R8, R100 ;  /* 0x000000080464723c */ /* 0x050ff00000001864 */
[----:B------:R-:W-:Y:S01]  /*a300*/  HMMA.16816.F32 R96, R4, R10, R96 ;  /* 0x0000000a0460723c */ /* 0x000fe20000001860 */
[----:B------:R-:W4:Y:S01]  /*a310*/  LDSM.16.MT88.4 R8, [R120+0x3800] ;  /* 0x003800007808783b */ /* 0x000f220000004200 */
[----:B-1----:R-:W-:-:S02]  /*a320*/  F2FP.F16.F32.PACK_AB R4, R68, R123 ;  /* 0x0000007b4404723e */ /* 0x002fc400000000ff */
[----:B---3--:R-:W-:Y:S02]  /*a330*/  F2FP.F16.F32.PACK_AB R5, R49, R130 ;  /* 0x000000823105723e */ /* 0x008fe400000000ff */
        /* <DEDUP_REMOVED lines=9> */
[----:B------:R-:W-:Y:S01]  /*a3d0*/  FFMA.FTZ R52, R53, UR4, -R24 ;  /* 0x0000000435347c23 */ /* 0x000fe20008010818 */
[----:B--2---:R-:W-:Y:S01]  /*a3e0*/  F2FP.F16.F32.PACK_AB R4, R70, R121 ;  /* 0x000000794604723e */ /* 0x004fe200000000ff */
[----:B------:R-:W-:Y:S01]  /*a3f0*/  MUFU.EX2 R53, R129 ;  /* 0x0000008100357308 */ /* 0x000fe20000000800 */
[----:B------:R-:W-:-:S03]  /*a400*/  F2FP.F16.F32.PACK_AB R5, R54, R69 ;  /* 0x000000453605723e */ /* 0x000fc600000000ff */
[----:B------:R-:W2:Y:S04]  /*a410*/  MUFU.EX2 R55, R7 ;  /* 0x0000000700377308 */ /* 0x000ea80000000800 */
        /* <DEDUP_REMOVED lines=12> */
[--C-:B------:R-:W-:Y:S01]  /*a4e0*/  FFMA.FTZ R122, R77, UR4, -R24.reuse ;  /* 0x000000044d7a7c23 */ /* 0x100fe20008010818 */
[----:B------:R-:W-:Y:S01]  /*a4f0*/  FFMA.FTZ R82, R73, UR4, -R24 ;  /* 0x0000000449527c23 */ /* 0x000fe20008010818 */
[--C-:B------:R-:W-:Y:S01]  /*a500*/  FFMA.FTZ R6, R80, UR4, -R35.reuse ;  /* 0x0000000450067c23 */ /* 0x100fe20008010823 */
[----:B------:R-:W-:Y:S01]  /*a510*/  FFMA.FTZ R4, R78, UR4, -R35 ;  /* 0x000000044e047c23 */ /* 0x000fe20008010823 */
[----:B------:R-:W-:Y:S01]  /*a520*/  MUFU.EX2 R81, R81 ;  /* 0x0000005100517308 */ /* 0x000fe20000000800 */
[----:B------:R-:W-:Y:S01]  /*a530*/  FADD.FTZ R5, R74, R5 ;  /* 0x000000054a057221 */ /* 0x000fe20000010000 */
[----:B------:R-:W-:Y:S01]  /*a540*/  FFMA.FTZ R74, R12, UR4, -R35 ;  /* 0x000000040c4a7c23 */ /* 0x000fe20008010823 */
[----:B------:R-:W-:Y:S01]  /*a550*/  MOV R124, 0xffffffff ;  /* 0xffffffff007c7802 */ /* 0x000fe20000000f00 */
[----:B------:R-:W2:Y:S01]  /*a560*/  MUFU.EX2 R80, R7 ;  /* 0x0000000700507308 */ /* 0x000ea20000000800 */
[----:B------:R-:W-:-:S03]  /*a570*/  FADD.FTZ R72, R72, R5 ;  /* 0x0000000548487221 */ /* 0x000fc60000010000 */
[----:B------:R-:W-:Y:S04]  /*a580*/  MUFU.EX2 R78, R6 ;  /* 0x00000006004e7308 */ /* 0x000fe80000000800 */
[----:B------:R2:W3:Y:S04]  /*a590*/  MUFU.EX2 R77, R4 ;  /* 0x00000004004d7308 */ /* 0x0004e80000000800 */
[----:B------:R-:W-:Y:S04]  /*a5a0*/  MUFU.EX2 R122, R122 ;  /* 0x0000007a007a7308 */ /* 0x000fe80000000800 */
        /* <DEDUP_REMOVED lines=19> */
[--C-:B------:R-:W-:Y:S01]  /*a6e0*/  FFMA.FTZ R6, R15, UR4, -R24.reuse ;  /* 0x000000040f067c23 */ /* 0x100fe20008010818 */
[----:B------:R-:W-:Y:S01]  /*a6f0*/  FFMA.FTZ R46, R13, UR4, -R24 ;  /* 0x000000040d2e7c23 */ /* 0x000fe20008010818 */
[----:B------:R-:W-:Y:S01]  /*a700*/  FADD.FTZ R5, R43, R72 ;  /* 0x000000482b057221 */ /* 0x000fe20000010000 */
[----:B------:R-:W3:Y:S01]  /*a710*/  LDSM.16.MT88.4 R12, [R26+0x1400] ;  /* 0x001400001a0c783b */ /* 0x000ee20000004200 */
[--C-:B------:R-:W-:Y:S01]  /*a720*/  FFMA.FTZ R72, R39, UR4, -R24.reuse ;  /* 0x0000000427487c23 */ /* 0x100fe20008010818 */
[----:B------:R-:W-:Y:S01]  /*a730*/  FFMA.FTZ R39, R37, UR4, -R24 ;  /* 0x0000000425277c23 */ /* 0x000fe20008010818 */
[----:B------:R-:W-:Y:S01]  /*a740*/  FADD.FTZ R4, R38, R5 ;  /* 0x0000000526047221 */ /* 0x000fe20000010000 */
[----:B------:R4:W5:Y:S01]  /*a750*/  MUFU.EX2 R43, R74 ;  /* 0x0000004a002b7308 */ /* 0x0009620000000800 */
[----:B------:R-:W-:-:S02]  /*a760*/  FADD.FTZ R40, R40, R7 ;  /* 0x0000000728287221 */ /* 0x000fc40000010000 */
[----:B------:R-:W-:Y:S01]  /*a770*/  FADD.FTZ R41, R41, R4 ;  /* 0x0000000429297221 */ /* 0x000fe20000010000 */
[----:B------:R5:W-:Y:S01]  /*a780*/  MUFU.EX2 R45, R6 ;  /* 0x00000006002d7308 */ /* 0x000be20000000800 */
[----:B-1----:R-:W-:Y:S01]  /*a790*/  F2FP.F16.F32.PACK_AB R4, R44, R75 ;  /* 0x0000004b2c04723e */ /* 0x002fe200000000ff */
[----:B------:R-:W-:Y:S01]  /*a7a0*/  FADD.FTZ R123, R123, R40 ;  /* 0x000000287b7b7221 */ /* 0x000fe20000010000 */
[----:B------:R-:W-:Y:S01]  /*a7b0*/  FADD.FTZ R130, R130, R41 ;  /* 0x0000002982827221 */ /* 0x000fe20000010000 */
[----:B------:R-:W1:Y:S01]  /*a7c0*/  MUFU.EX2 R46, R46 ;  /* 0x0000002e002e7308 */ /* 0x000e620000000800 */
[----:B------:R-:W-:Y:S01]  /*a7d0*/  FFMA.FTZ R41, R16, UR4, -R35 ;  /* 0x0000000410297c23 */ /* 0x000fe20008010823 */
[----:B------:R-:W-:Y:S01]  /*a7e0*/  FADD.FTZ R68, R68, R123 ;  /* 0x0000007b44447221 */ /* 0x000fe20000010000 */
[----:B------:R-:W-:Y:S01]  /*a7f0*/  FFMA.FTZ R40, R28, UR4, -R35 ;  /* 0x000000041c287c23 */ /* 0x000fe20008010823 */
[----:B------:R1:W-:Y:S01]  /*a800*/  MUFU.EX2 R37, R72 ;  /* 0x0000004800257308 */ /* 0x0003e20000000800 */
[--C-:B----4-:R-:W-:Y:S01]  /*a810*/  FFMA.FTZ R74, R27, UR4, -R24.reuse ;  /* 0x000000041b4a7c23 */ /* 0x110fe20008010818 */
[----:B------:R-:W-:-:S02]  /*a820*/  FFMA.FTZ R27, R19, UR4, -R24 ;  /* 0x00000004131b7c23 */ /* 0x000fc40008010818 */
[----:B------:R-:W4:Y:S01]  /*a830*/  MUFU.EX2 R38, R39 ;  /* 0x0000002700267308 */ /* 0x000f220000000800 */
[----:B------:R-:W-:Y:S01]  /*a840*/  FADD.FTZ R51, R51, R68 ;  /* 0x0000004433337221 */ /* 0x000fe20000010000 */
[----:B-----5:R-:W-:Y:S02]  /*a850*/  F2FP.F16.F32.PACK_AB R6, R43, R42 ;  /* 0x0000002a2b06723e */ /* 0x020fe400000000ff */
[----:B------:R-:W-:Y:S01]  /*a860*/  MUFU.EX2 R40, R40 ;  /* 0x0000002800287308 */ /* 0x000fe20000000800 */
[----:B------:R-:W-:Y:S01]  /*a870*/  FADD.FTZ R50, R50, R51 ;  /* 0x0000003332327221 */ /* 0x000fe20000010000 */
[----:B-1----:R-:W-:Y:S02]  /*a880*/  F2FP.F16.F32.PACK_AB R5, R46, R45 ;  /* 0x0000002d2e05723e */ /* 0x002fe400000000ff */
[----:B------:R-:W-:Y:S01]  /*a890*/  MUFU.EX2 R27, R27 ;  /* 0x0000001b001b7308 */ /* 0x000fe20000000800 */
[----:B------:R-:W-:Y:S01]  /*a8a0*/  FADD.FTZ R121, R121, R50 ;  /* 0x0000003279797221 */ /* 0x000fe20000010000 */
[----:B------:R-:W-:-:S03]  /*a8b0*/  FFMA.FTZ R72, R17, UR4, -R24 ;  /* 0x0000000411487c23 */ /* 0x000fc60008010818 */
[----:B------:R-:W-:Y:S01]  /*a8c0*/  FADD.FTZ R121, R70, R121 ;  /* 0x0000007946797221 */ /* 0x000fe20000010000 */
[----:B----4-:R-:W-:Y:S01]  /*a8d0*/  F2FP.F16.F32.PACK_AB R7, R38, R37 ;  /* 0x000000252607723e */ /* 0x010fe200000000ff */
[----:B------:R-:W-:Y:S01]  /*a8e0*/  FFMA.FTZ R39, R32, UR4, -R35 ;  /* 0x0000000420277c23 */ /* 0x000fe20008010823 */
[----:B------:R-:W-:Y:S01]  /*a8f0*/  MUFU.EX2 R28, R72 ;  /* 0x00000048001c7308 */ /* 0x000fe20000000800 */
[----:B------:R-:W-:-:S03]  /*a900*/  FADD.FTZ R64, R64, R121 ;  /* 0x0000007940407221 */ /* 0x000fc60000010000 */
[----:B------:R-:W-:Y:S01]  /*a910*/  MUFU.EX2 R32, R34 ;  /* 0x0000002200207308 */ /* 0x000fe20000000800 */
[C---:B--2---:R-:W-:Y:S01]  /*a920*/  HMMA.16816.F32 R108, R4.reuse, R8, R108 ;  /* 0x00000008046c723c */ /* 0x044fe2000000186c */
[----:B------:R-:W-:Y:S02]  /*a930*/  FADD.FTZ R64, R55, R64 ;  /* 0x0000004037407221 */ /* 0x000fe40000010000 */
[----:B------:R-:W1:Y:S02]  /*a940*/  MUFU.EX2 R39, R39 ;  /* 0x0000002700277308 */ /* 0x000e640000000800 */
[----:B------:R-:W-:Y:S02]  /*a950*/  FADD.FTZ R81, R81, R64 ;  /* 0x0000004051517221 */ /* 0x000fe40000010000 */
[----:B------:R-:W-:Y:S01]  /*a960*/  MUFU.EX2 R34, R74 ;  /* 0x0000004a00227308 */ /* 0x000fe20000000800 */
[C---:B------:R-:W-:Y:S01]  /*a970*/  HMMA.16816.F32 R104, R4.reuse, R10, R104 ;  /* 0x0000000a0468723c */ /* 0x040fe20000001868 */
[----:B------:R-:W2:Y:S07]  /*a980*/  LDSM.16.MT88.4 R8, [R120+0x4800] ;  /* 0x004800007808783b */ /* 0x000eae0000004200 */
[C---:B---3--:R-:W-:Y:S01]  /*a990*/  HMMA.16816.F32 R100, R4.reuse, R12, R100 ;  /* 0x0000000c0464723c */ /* 0x048fe20000001864 */
[----:B------:R-:W-:Y:S01]  /*a9a0*/  FADD.FTZ R13, R49, R130 ;  /* 0x00000082310d7221 */ /* 0x000fe20000010000 */
[--C-:B------:R-:W-:Y:S01]  /*a9b0*/  FFMA.FTZ R49, R18, UR4, -R35.reuse ;  /* 0x0000000412317c23 */ /* 0x100fe20008010823 */
[----:B------:R-:W-:Y:S01]  /*a9c0*/  FFMA.FTZ R12, R33, UR4, -R35 ;  /* 0x00000004210c7c23 */ /* 0x000fe20008010823 */
[----:B------:R-:W3:Y:S01]  /*a9d0*/  LDSM.16.MT88.4 R16, [R26+0x1800] ;  /* 0x001800001a10783b */ /* 0x000ee20000004200 */
[----:B------:R-:W-:Y:S01]  /*a9e0*/  FFMA.FTZ R33, R29, UR4, -R24 ;  /* 0x000000041d217c23 */ /* 0x000fe20008010818 */
[----:B------:R4:W-:Y:S02]  /*a9f0*/  MUFU.EX2 R35, R49 ;  /* 0x0000003100237308 */ /* 0x0009e40000000800 */
[----:B------:R-:W-:Y:S01]  /*aa00*/  HMMA.16816.F32 R96, R4, R14, R96 ;  /* 0x0000000e0460723c */ /* 0x000fe20000001860 */
[----:B-1----:R-:W-:Y:S01]  /*aa10*/  F2FP.F16.F32.PACK_AB R4, R39, R32 ;  /* 0x000000202704723e */ /* 0x002fe200000000ff */
[----:B------:R1:W5:Y:S01]  /*aa20*/  MUFU.EX2 R29, R12 ;  /* 0x0000000c001d7308 */ /* 0x0003620000000800 */
[----:B------:R-:W-:-:S03]  /*aa30*/  F2FP.F16.F32.PACK_AB R7, R28, R27 ;  /* 0x0000001b1c07723e */ /* 0x000fc600000000ff */
[----:B------:R-:W5:Y:S01]  /*aa40*/  MUFU.EX2 R33, R33 ;  /* 0x0000002100217308 */ /* 0x000f620000000800 */
[----:B----4-:R-:W-:Y:S01]  /*aa50*/  FFMA.FTZ R49, R21, UR4, -R24 ;  /* 0x0000000415317c23 */ /* 0x010fe20008010818 */
[----:B-1----:R-:W-:Y:S01]  /*aa60*/  FADD.FTZ R12, R48, R13 ;  /* 0x0000000d300c7221 */ /* 0x002fe20000010000 */
[----:B-----5:R-:W-:Y:S01]  /*aa70*/  F2FP.F16.F32.PACK_AB R6, R29, R30 ;  /* 0x0000001e1d06723e */ /* 0x020fe200000000ff */
[----:B------:R1:W-:Y:S02]  /*aa80*/  MUFU.EX2 R48, R41 ;  /* 0x0000002900307308 */ /* 0x0003e40000000800 */
[----:B------:R-:W-:Y:S01]  /*aa90*/  FADD.FTZ R12, R47, R12 ;  /* 0x0000000c2f0c7221 */ /* 0x000fe20000010000 */
[----:B------:R-:W-:Y:S01]  /*aaa0*/  F2FP.F16.F32.PACK_AB R5, R34, R33 ;  /* 0x000000212205723e */ /* 0x000fe200000000ff */
[----:B------:R-:W-:Y:S01]  /*aab0*/  FFMA.FTZ R47, R22, UR4, -R24 ;  /* 0x00000004162f7c23 */ /* 0x000fe20008010818 */
[----:B------:R-:W-:Y:S01]  /*aac0*/  MUFU.EX2 R20, R49 ;  /* 0x0000003100147308 */ /* 0x000fe20000000800 */
[----:B------:R-:W-:-:S02]  /*aad0*/  FADD.FTZ R69, R69, R12 ;  /* 0x0000000c45457221 */ /* 0x000fc40000010000 */
[----:B------:R-:W4:Y:S01]  /*aae0*/  LDSM.16.MT88.4 R12, [R120+0x4c00] ;  /* 0x004c0000780c783b */ /* 0x000f220000004200 */
[----:B------:R-:W-:Y:S01]  /*aaf0*/  MUFU.EX2 R22, R23 ;  /* 0x0000001700167308 */ /* 0x000fe20000000800 */
[----:B------:R-:W-:Y:S01]  /*ab00*/  FADD.FTZ R54, R54, R69 ;  /* 0x0000004536367221 */ /* 0x000fe20000010000 */
[----:B--2---:R-:W-:Y:S02]  /*ab10*/  HMMA.16816.F32 R108, R4, R8, R108 ;  /* 0x00000008046c723c */ /* 0x004fe4000000186c */
[----:B------:R-:W2:Y:S01]  /*ab20*/  MUFU.EX2 R21, R47 ;  /* 0x0000002f00157308 */ /* 0x000ea20000000800 */
[----:B------:R-:W-:Y:S01]  /*ab30*/  FADD.FTZ R53, R53, R54 ;  /* 0x0000003635357221 */ /* 0x000fe20000010000 */
[----:B-1----:R-:W-:-:S03]  /*ab40*/  FADD.FTZ R41, R80, R81 ;  /* 0x0000005150297221 */ /* 0x002fc60000010000 */
[----:B------:R-:W-:Y:S01]  /*ab50*/  FADD.FTZ R53, R52, R53 ;  /* 0x0000003534357221 */ /* 0x000fe20000010000 */
[----:B------:R-:W-:Y:S01]  /*ab60*/  HMMA.16816.F32 R104, R4, R10, R104 ;  /* 0x0000000a0468723c */ /* 0x000fe20000001868 */
[----:B------:R-:W1:Y:S02]  /*ab70*/  LDSM.16.MT88.4 R8, [R26+0x1c00] ;  /* 0x001c00001a08783b */ /* 0x000e640000004200 */
[----:B------:R-:W-:-:S04]  /*ab80*/  FADD.FTZ R122, R122, R53 ;  /* 0x000000357a7a7221 */ /* 0x000fc80000010000 */
[----:B------:R-:W-:Y:S01]  /*ab90*/  FADD.FTZ R73, R73, R122 ;  /* 0x0000007a49497221 */ /* 0x000fe20000010000 */
[C---:B---3--:R-:W-:Y:S01]  /*aba0*/  HMMA.16816.F32 R100, R4.reuse, R16, R100 ;  /* 0x000000100464723c */ /* 0x048fe20000001864 */
[----:B------:R-:W-:Y:S02]  /*abb0*/  FADD.FTZ R16, R78, R41 ;  /* 0x000000294e107221 */ /* 0x000fe40000010000 */
[----:B------:R-:W-:Y:S02]  /*abc0*/  FADD.FTZ R82, R82, R73 ;  /* 0x0000004952527221 */ /* 0x000fe40000010000 */
[----:B------:R-:W-:Y:S02]  /*abd0*/  FADD.FTZ R16, R77, R16 ;  /* 0x000000104d107221 */ /* 0x000fe40000010000 */
[----:B------:R-:W-:Y:S01]  /*abe0*/  FADD.FTZ R82, R71, R82 ;  /* 0x0000005247527221 */ /* 0x000fe20000010000 */
[----:B------:R-:W-:Y:S01]  /*abf0*/  HMMA.16816.F32 R96, R4, R18, R96 ;  /* 0x000000120460723c */ /* 0x000fe20000001860 */
[----:B------:R-:W-:Y:S01]  /*ac00*/  FADD.FTZ R17, R75, R16 ;  /* 0x000000104b117221 */ /* 0x000fe20000010000 */
[----:B------:R-:W-:Y:S01]  /*ac10*/  F2FP.F16.F32.PACK_AB R4, R31, R40 ;  /* 0x000000281f04723e */ /* 0x000fe200000000ff */
[----:B------:R-:W-:Y:S01]  /*ac20*/  FADD.FTZ R45, R45, R82 ;  /* 0x000000522d2d7221 */ /* 0x000fe20000010000 */
[----:B--2---:R-:W-:Y:S01]  /*ac30*/  F2FP.F16.F32.PACK_AB R5, R21, R22 ;  /* 0x000000161505723e */ /* 0x004fe200000000ff */
        /* <DEDUP_REMOVED lines=8> */
[----:B----4-:R-:W-:Y:S01]  /*acc0*/  HMMA.16816.F32 R108, R4, R12, R108 ;  /* 0x0000000c046c723c */ /* 0x010fe2000000186c */
[----:B------:R-:W-:Y:S02]  /*acd0*/  FADD.FTZ R32, R32, R43 ;  /* 0x0000002b20207221 */ /* 0x000fe40000010000 */
[----:B------:R-:W-:Y:S02]  /*ace0*/  FADD.FTZ R33, R33, R38 ;  /* 0x0000002621217221 */ /* 0x000fe40000010000 */
[----:B------:R-:W-:-:S02]  /*acf0*/  FADD.FTZ R39, R39, R32 ;  /* 0x0000002027277221 */ /* 0x000fc40000010000 */
[----:B------:R-:W-:Y:S01]  /*ad00*/  FADD.FTZ R34, R34, R33 ;  /* 0x0000002122227221 */ /* 0x000fe20000010000 */
[----:B------:R-:W-:Y:S01]  /*ad10*/  HMMA.16816.F32 R104, R4, R14, R104 ;  /* 0x0000000e0468723c */ /* 0x000fe20000001868 */
[----:B------:R-:W-:-:S04]  /*ad20*/  FADD.FTZ R30, R30, R39 ;  /* 0x000000271e1e7221 */ /* 0x000fc80000010000 */
[----:B------:R-:W-:-:S03]  /*ad30*/  FADD.FTZ R29, R29, R30 ;  /* 0x0000001e1d1d7221 */ /* 0x000fc60000010000 */
        /* <DEDUP_REMOVED lines=79> */
.L_x_4327:
[----:B------:R-:W-:Y:S01]  /*b230*/  UMOV UR4, URZ ;  /* 0x000000ff00047c82 */ /* 0x000fe20008000000 */
[----:B------:R-:W-:Y:S01]  /*b240*/  IMAD.SHL.U32 R58, R58, 0x80, RZ ;  /* 0x000000803a3a7824 */ /* 0x000fe200078e00ff */
[----:B------:R-:W-:-:S05]  /*b250*/  IADD3 R4, P0, PT, RZ, -UR4, RZ ;  /* 0x80000004ff047c10 */ /* 0x000fca000ff1e0ff */
[----:B------:R-:W-:-:S05]  /*b260*/  IMAD.X R58, RZ, RZ, ~R58, P0 ;  /* 0x000000ffff3a7224 */ /* 0x000fca00000e0e3a */
[----:B------:R-:W-:-:S04]  /*b270*/  SHF.R.S64 R5, R4, 0x1f, R58 ;  /* 0x0000001f04057819 */ /* 0x000fc8000000103a */
[----:B------:R-:W-:-:S04]  /*b280*/  IADD3 R114, P0, PT, R5, R114, RZ ;  /* 0x0000007205727210 */ /* 0x000fc80007f1e0ff */
[----:B------:R-:W-:-:S09]  /*b290*/  LEA.HI.X.SX32 R115, R58, R115, 0x1, P0 ;  /* 0x000000733a737211 */ /* 0x000fd200000f0eff */
.L_x_4328:
[----:B------:R-:W1:Y:S01]  /*b2a0*/  LDCU UR4, c[0x0][0x440] ;  /* 0x00008800ff0477ac */ /* 0x000e620008000800 */
[----:B------:R-:W-:Y:S02]  /*b2b0*/  SHF.R.U32.HI R125, RZ, 0x1, R85 ;  /* 0x00000001ff7d7819 */ /* 0x000fe40000011655 */
        /* <DEDUP_REMOVED lines=10> */
[----:B-1----:R-:W-:Y:S01]  /*b360*/  ISETP.GE.AND P2, PT, R128, UR4, PT ;  /* 0x0000000480007c0c */ /* 0x002fe2000bf46270 */
[----:B------:R-:W1:Y:S01]  /*b370*/  LDCU UR4, c[0x0][0x50c] ;  /* 0x0000a180ff0477ac */ /* 0x000e620008000800 */
[----:B------:R-:W-:Y:S02]  /*b380*/  LEA R5, R5, UR6, 0x1 ;  /* 0x0000000605057c11 */ /* 0x000fe4000f8e08ff */
[----:B------:R-:W-:-:S03]  /*b390*/  P2R R58, PR, RZ, 0x4 ;  /* 0x00000004ff3a7803 */ /* 0x000fc60000000000 */
[----:B------:R-:W-:Y:S02]  /*b3a0*/  IMAD.IADD R136, R5, 0x1, R56 ;  /* 0x0000000105887824 */ /* 0x000fe400078e0238 */
[----:B------:R-:W-:-:S04]  /*b3b0*/  IMAD.IADD R56, R56, 0x1, R59 ;  /* 0x0000000138387824 */ /* 0x000fc800078e023b */
        /* <DEDUP_REMOVED lines=24> */
[----:B------:R-:W-:Y:S04]  /*b540*/  LDSM.16.M88.4 R136, [R136] ;  /* 0x000000008888783b */ /* 0x000fe80000000200 */
[----:B------:R-:W-:Y:S04]  /*b550*/  LDSM.16.M88.4 R24, [R56+0x1000] ;  /* 0x001000003818783b */ /* 0x000fe80000000200 */
[----:B------:R-:W-:Y:S04]  /*b560*/  LDSM.16.M88.4 R20, [R59+0x1c00] ;  /* 0x001c00003b14783b */ /* 0x000fe80000000200 */
[----:B------:R-:W4:Y:S04]  /*b570*/  LDSM.16.M88.4 R36, [R59+0x1400] ;  /* 0x001400003b24783b */ /* 0x000f280000000200 */
[----:B--2---:R-:W2:Y:S04]  /*b580*/  LDSM.16.M88.4 R8, [R56+0x1c00] ;  /* 0x001c00003808783b */ /* 0x004ea80000000200 */
        /* <DEDUP_REMOVED lines=10> */
[----:B----4-:R-:W-:Y:S03]  /*b630*/  HMMA.16816.F32 R40, R52, R36, RZ ;  /* 0x000000243428723c */ /* 0x010fe600000018ff */
[----:B------:R4:W3:Y:S04]  /*b640*/  LDSM.16.M88.4 R132, [R59+0x2c00] ;  /* 0x002c00003b84783b */ /* 0x0008e80000000200 */
        /* <DEDUP_REMOVED lines=9> */
[----:B----4-:R-:W-:Y:S02]  /*b6e0*/  MUFU.TANH R59, R49 ;  /* 0x00000031003b7308 */ /* 0x010fe40000002400 */
[----:B------:R-:W-:Y:S01]  /*b6f0*/  FMUL.FTZ R45, R45, UR4 ;  /* 0x000000042d2d7c20 */ /* 0x000fe20008410000 */
[----:B------:R-:W-:Y:S01]  /*b700*/  FMUL.FTZ R113, R47, UR4 ;  /* 0x000000042f717c20 */ /* 0x000fe20008410000 */
[----:B------:R-:W-:Y:S01]  /*b710*/  FMUL.FTZ R44, R44, UR4 ;  /* 0x000000042c2c7c20 */ /* 0x000fe20008410000 */
[----:B------:R-:W-:Y:S02]  /*b720*/  FMUL.FTZ R46, R46, UR4 ;  /* 0x000000042e2e7c20 */ /* 0x000fe40008410000 */
[----:B------:R-:W-:Y:S01]  /*b730*/  HMMA.16816.F32 R36, R52, R38, RZ ;  /* 0x000000263424723c */ /* 0x000fe200000018ff */
[----:B------:R1:W-:Y:S07]  /*b740*/  MUFU.TANH R121, R45 ;  /* 0x0000002d00797308 */ /* 0x0003ee0000002400 */
[C---:B--2---:R-:W-:Y:S01]  /*b750*/  HMMA.16816.F32 R24, R136.reuse, R8, R24 ;  /* 0x000000088818723c */ /* 0x044fe20000001818 */
[----:B------:R-:W-:Y:S07]  /*b760*/  MUFU.TANH R91, R51 ;  /* 0x00000033005b7308 */ /* 0x000fee0000002400 */
[----:B------:R-:W-:Y:S01]  /*b770*/  HMMA.16816.F32 R20, R136, R10, R20 ;  /* 0x0000000a8814723c */ /* 0x000fe20000001814 */
[----:B------:R-:W-:Y:S07]  /*b780*/  MUFU.TANH R123, R44 ;  /* 0x0000002c007b7308 */ /* 0x000fee0000002400 */
[----:B-----5:R-:W-:Y:S01]  /*b790*/  HMMA.16816.F32 R32, R52, R28, RZ ;  /* 0x0000001c3420723c */ /* 0x020fe200000018ff */
[----:B------:R-:W-:Y:S02]  /*b7a0*/  MUFU.TANH R129, R46 ;  /* 0x0000002e00817308 */ /* 0x000fe40000002400 */
[----:B------:R-:W-:Y:S01]  /*b7b0*/  FMUL.FTZ R27, R27, UR4 ;  /* 0x000000041b1b7c20 */ /* 0x000fe20008410000 */
[----:B------:R-:W-:-:S04]  /*b7c0*/  FMUL.FTZ R26, R26, UR4 ;  /* 0x000000041a1a7c20 */ /* 0x000fc80008410000 */
[C---:B------:R-:W-:Y:S01]  /*b7d0*/  HMMA.16816.F32 R40, R136.reuse, R16, R40 ;  /* 0x000000108828723c */ /* 0x040fe20000001828 */
[----:B------:R-:W-:Y:S07]  /*b7e0*/  MUFU.TANH R113, R113 ;  /* 0x0000007100717308 */ /* 0x000fee0000002400 */
[----:B------:R-:W-:Y:S01]  /*b7f0*/  HMMA.16816.F32 R36, R136, R18, R36 ;  /* 0x000000128824723c */ /* 0x000fe20000001824 */
[----:B------:R-:W-:Y:S07]  /*b800*/  MUFU.TANH R27, R27 ;  /* 0x0000001b001b7308 */ /* 0x000fee0000002400 */
[C---:B------:R-:W-:Y:S03]  /*b810*/  HMMA.16816.F32 R8, R52.reuse, R4, RZ ;  /* 0x000000043408723c */ /* 0x040fe600000018ff */
[----:B------:R-:W-:Y:S01]  /*b820*/  FMUL.FTZ R40, R40, UR4 ;  /* 0x0000000428287c20 */ /* 0x000fe20008410000 */
[----:B------:R-:W-:Y:S01]  /*b830*/  FMUL.FTZ R43, R43, UR4 ;  /* 0x000000042b2b7c20 */ /* 0x000fe20008410000 */
[----:B------:R-:W-:Y:S01]  /*b840*/  FMUL.FTZ R42, R42, UR4 ;  /* 0x000000042a2a7c20 */ /* 0x000fe20008410000 */
[----:B------:R-:W-:Y:S01]  /*b850*/  FMUL.FTZ R41, R41, UR4 ;  /* 0x0000000429297c20 */ /* 0x000fe20008410000 */
[----:B------:R-:W-:Y:S01]  /*b860*/  MUFU.TANH R47, R40 ;  /* 0x00000028002f7308 */ /* 0x000fe20000002400 */
[----:B------:R-:W-:Y:S03]  /*b870*/  HMMA.16816.F32 R28, R52, R30, RZ ;  /* 0x0000001e341c723c */ /* 0x000fe600000018ff */
[----:B-1----:R-:W-:Y:S01]  /*b880*/  FMUL.FTZ R45, R36, UR4 ;  /* 0x00000004242d7c20 */ /* 0x002fe20008410000 */
[----:B------:R-:W-:-:S02]  /*b890*/  IMAD.SHL.U32 R36, R85, 0x2, RZ ;  /* 0x0000000255247824 */ /* 0x000fc400078e00ff */
[----:B------:R-:W-:Y:S01]  /*b8a0*/  FMUL.FTZ R37, R37, UR4 ;  /* 0x0000000425257c20 */ /* 0x000fe20008410000 */
[----:B------:R-:W-:Y:S01]  /*b8b0*/  FMUL.FTZ R143, R39, UR4 ;  /* 0x00000004278f7c20 */ /* 0x000fe20008410000 */
[----:B------:R1:W-:Y:S01]  /*b8c0*/  MUFU.TANH R145, R43 ;  /* 0x0000002b00917308 */ /* 0x0003e20000002400 */
[----:B------:R-:W-:Y:S01]  /*b8d0*/  HMMA.16816.F32 R16, R52, R12, RZ ;  /* 0x0000000c3410723c */ /* 0x000fe200000018ff */
[----:B------:R-:W-:-:S06]  /*b8e0*/  LOP3.LUT R36, R36, 0x6, RZ, 0xc0, !PT ;  /* 0x0000000624247812 */ /* 0x000fcc00078ec0ff */
[----:B------:R2:W-:Y:S01]  /*b8f0*/  MUFU.TANH R49, R37 ;  /* 0x0000002500317308 */ /* 0x0005e20000002400 */
[C---:B------:R-:W-:Y:S07]  /*b900*/  HMMA.16816.F32 R4, R52.reuse, R6, RZ ;  /* 0x000000063404723c */ /* 0x040fee00000018ff */
[----:B------:R-:W-:Y:S01]  /*b910*/  MUFU.TANH R141, R42 ;  /* 0x0000002a008d7308 */ /* 0x000fe20000002400 */
[----:B------:R-:W-:Y:S07]  /*b920*/  HMMA.16816.F32 R12, R52, R14, RZ ;  /* 0x0000000e340c723c */ /* 0x000fee00000018ff */
[----:B------:R4:W-:Y:S01]  /*b930*/  MUFU.TANH R51, R41 ;  /* 0x0000002900337308 */ /* 0x0009e20000002400 */
[C---:B---3--:R-:W-:Y:S07]  /*b940*/  HMMA.16816.F32 R32, R136.reuse, R76, R32 ;  /* 0x0000004c8820723c */ /* 0x048fee0000001820 */
[----:B------:R-:W-:Y:S01]  /*b950*/  MUFU.TANH R45, R45 ;  /* 0x0000002d002d7308 */ /* 0x000fe20000002400 */
[C---:B------:R-:W-:Y:S07]  /*b960*/  HMMA.16816.F32 R28, R136.reuse, R78, R28 ;  /* 0x0000004e881c723c */ /* 0x040fee000000181c */
[----:B------:R-:W-:Y:S01]  /*b970*/  MUFU.TANH R143, R143 ;  /* 0x0000008f008f7308 */ /* 0x000fe20000002400 */
[----:B------:R-:W-:Y:S03]  /*b980*/  HMMA.16816.F32 R8, R136, R80, R8 ;  /* 0x000000508808723c */ /* 0x000fe60000001808 */
[----:B-1----:R-:W-:Y:S01]  /*b990*/  FMUL.FTZ R43, R32, UR4 ;  /* 0x00000004202b7c20 */ /* 0x002fe20008410000 */
[----:B--2---:R-:W-:Y:S01]  /*b9a0*/  FMUL.FTZ R37, R33, UR4 ;  /* 0x0000000421257c20 */ /* 0x004fe20008410000 */
[----:B------:R-:W-:-:S03]  /*b9b0*/  FMUL.FTZ R131, R34, UR4 ;  /* 0x0000000422837c20 */ /* 0x000fc60008410000 */
[----:B------:R-:W-:Y:S01]  /*b9c0*/  HMMA.16816.F32 R4, R136, R82, R4 ;  /* 0x000000528804723c */ /* 0x000fe20000001804 */
[----:B------:R-:W1:Y:S01]  /*b9d0*/  LDSM.16.M88.4 R80, [R56+0x2c00] ;  /* 0x002c00003850783b */ /* 0x000e620000000200 */
[----:B------:R-:W-:Y:S01]  /*b9e0*/  MUFU.TANH R37, R37 ;  /* 0x0000002500257308 */ /* 0x000fe20000002400 */
[----:B----4-:R-:W-:-:S05]  /*b9f0*/  FMUL.FTZ R41, R30, UR4 ;  /* 0x000000041e297c20 */ /* 0x010fca0008410000 */
[----:B------:R-:W-:Y:S02]  /*ba00*/  HMMA.16816.F32 R16, R136, R68, R16 ;  /* 0x000000448810723c */ /* 0x000fe40000001810 */
[----:B------:R-:W-:Y:S01]  /*ba10*/  MUFU.TANH R43, R43 ;  /* 0x0000002b002b7308 */ /* 0x000fe20000002400 */
[----:B------:R-:W-:Y:S01]  /*ba20*/  FMUL.FTZ R10, R10, UR4 ;  /* 0x000000040a0a7c20 */ /* 0x000fe20008410000 */
[----:B------:R-:W-:Y:S01]  /*ba30*/  FMUL.FTZ R9, R9, UR4 ;  /* 0x0000000409097c20 */ /* 0x000fe20008410000 */
[----:B------:R-:W-:-:S03]  /*ba40*/  FMUL.FTZ R11, R11, UR4 ;  /* 0x000000040b0b7c20 */ /* 0x000fc60008410000 */
[----:B------:R-:W-:Y:S02]  /*ba50*/  HMMA.16816.F32 R12, R136, R70, R12 ;  /* 0x00000046880c723c */ /* 0x000fe4000000180c */
[----:B------:R-:W-:Y:S06]  /*ba60*/  MUFU.TANH R131, R131 ;  /* 0x0000008300837308 */ /* 0x000fec0000002400 */
[----:B------:R-:W-:Y:S02]  /*ba70*/  HMMA.16816.F32 R76, R52, R72, RZ ;  /* 0x00000048344c723c */ /* 0x000fe400000018ff */
[----:B------:R-:W-:Y:S01]  /*ba80*/  MUFU.TANH R9, R9 ;  /* 0x0000000900097308 */ /* 0x000fe20000002400 */
[----:B------:R-:W-:-:S05]  /*ba90*/  FMUL.FTZ R19, R19, UR4 ;  /* 0x0000000413137c20 */ /* 0x000fca0008410000 */
[----:B------:R-:W-:Y:S02]  /*baa0*/  HMMA.16816.F32 R72, R52, R74, RZ ;  /* 0x0000004a3448723c */ /* 0x000fe400000018ff */
[----:B------:R-:W-:Y:S01]  /*bab0*/  MUFU.TANH R19, R19 ;  /* 0x0000001300137308 */ /* 0x000fe20000002400 */
[----:B------:R-:W-:Y:S01]  /*bac0*/  FMUL.FTZ R14, R14, UR4 ;  /* 0x000000040e0e7c20 */ /* 0x000fe20008410000 */
[----:B------:R-:W-:Y:S01]  /*bad0*/  FMUL.FTZ R15, R15, UR4 ;  /* 0x000000040f0f7c20 */ /* 0x000fe20008410000 */
[----:B------:R-:W-:-:S03]  /*bae0*/  FMUL.FTZ R13, R13, UR4 ;  /* 0x000000040d0d7c20 */ /* 0x000fc60008410000 */
[C---:B------:R-:W-:Y:S02]  /*baf0*/  HMMA.16816.F32 R68, R52.reuse, R132, RZ ;  /* 0x000000843444723c */ /* 0x040fe400000018ff */
[----:B------:R-:W-:Y:S06]  /*bb00*/  MUFU.TANH R11, R11 ;  /* 0x0000000b000b7308 */ /* 0x000fec0000002400 */
[----:B------:R-:W-:Y:S01]  /*bb10*/  HMMA.16816.F32 R52, R52, R134, RZ ;  /* 0x000000863434723c */ /* 0x000fe200000018ff */
[----:B------:R-:W2:Y:S01]  /*bb20*/  LDSM.16.M88.4 R132, [R56+0x2800] ;  /* 0x002800003884783b */ /* 0x000ea20000000200 */
[----:B------:R-:W-:Y:S01]  /*bb30*/  MUFU.TANH R13, R13 ;  /* 0x0000000d000d7308 */ /* 0x000fe20000002400 */
[----:B------:R-:W-:-:S09]  /*bb40*/  DEPBAR.LE SB0, 0x0 ;  /* 0x000080000000791a */ /* 0x000fd20000000000 */
[C---:B-1----:R-:W-:Y:S01]  /*bb50*/  HMMA.16816.F32 R68, R136.reuse, R80, R68 ;  /* 0x000000508844723c */ /* 0x042fe20000001844 */
[----:B------:R-:W1:Y:S07]  /*bb60*/  MUFU.TANH R81, R48 ;  /* 0x0000003000517308 */ /* 0x000e6e0000002400 */
[----:B------:R-:W-:Y:S01]  /*bb70*/  HMMA.16816.F32 R52, R136, R82, R52 ;  /* 0x000000528834723c */ /* 0x000fe20000001834 */
[----:B------:R-:W3:Y:S10]  /*bb80*/  MUFU.TANH R83, R50 ;  /* 0x0000003200537308 */ /* 0x000ef40000002400 */
[----:B------:R-:W-:-:S08]  /*bb90*/  FMUL.FTZ R71, R71, UR4 ;  /* 0x0000000447477c20 */ /* 0x000fd00008410000 */
[----:B------:R-:W-:Y:S01]  /*bba0*/  FMUL.FTZ R52, R52, UR4 ;  /* 0x0000000434347c20 */ /* 0x000fe20008410000 */
[----:B------:R-:W-:Y:S01]  /*bbb0*/  FMUL.FTZ R55, R55, UR4 ;  /* 0x0000000437377c20 */ /* 0x000fe20008410000 */
[C---:B--2---:R-:W-:Y:S01]  /*bbc0*/  HMMA.16816.F32 R76, R136.reuse, R132, R76 ;  /* 0x00000084884c723c */ /* 0x044fe2000000184c */
[----:B------:R-:W-:Y:S01]  /*bbd0*/  FMUL.FTZ R133, R29, UR4 ;  /* 0x000000041d857c20 */ /* 0x000fe20008410000 */
[----:B------:R-:W-:Y:S01]  /*bbe0*/  FMUL.FTZ R29, R31, UR4 ;  /* 0x000000041f1d7c20 */ /* 0x000fe20008410000 */
[----:B------:R-:W-:Y:S01]  /*bbf0*/  FMUL.FTZ R53, R53, UR4 ;  /* 0x0000000435357c20 */ /* 0x000fe20008410000 */
[----:B------:R-:W2:Y:S04]  /*bc00*/  MUFU.TANH R31, R41 ;  /* 0x00000029001f7308 */ /* 0x000ea80000002400 */
[----:B------:R-:W-:Y:S01]  /*bc10*/  HMMA.16816.F32 R72, R136, R134, R72 ;  /* 0x000000868848723c */ /* 0x000fe20000001848 */
[----:B------:R-:W-:Y:S01]  /*bc20*/  FMUL.FTZ R139, R38, UR4 ;  /* 0x00000004268b7c20 */ /* 0x000fe20008410000 */
[----:B------:R-:W-:-:S02]  /*bc30*/  IMAD R38, R57, 0x80, R36 ;  /* 0x0000008039267824 */ /* 0x000fc400078e0224 */
[----:B------:R-:W4:Y:S02]  /*bc40*/  MUFU.TANH R133, R133 ;  /* 0x0000008500857308 */ /* 0x000f240000002400 */
[C---:B------:R-:W-:Y:S02]  /*bc50*/  VIADD R40, R38.reuse, 0xffffff00 ;  /* 0xffffff0026287836 */ /* 0x040fe40000000000 */
[C---:B------:R-:W-:Y:S02]  /*bc60*/  VIADD R32, R38.reuse, 0xffffff01 ;  /* 0xffffff0126207836 */ /* 0x040fe40000000000 */
[----:B------:R-:W-:Y:S01]  /*bc70*/  VIADD R30, R38, 0xffffff21 ;  /* 0xffffff21261e7836 */ /* 0x000fe20000000000 */
[----:B------:R-:W-:Y:S01]  /*bc80*/  I2FP.F32.U32 R39, R40 ;  /* 0x0000002800277245 */ /* 0x000fe20000201000 */
[----:B------:R-:W5:Y:S01]  /*bc90*/  MUFU.TANH R29, R29 ;  /* 0x0000001d001d7308 */ /* 0x000f620000002400 */
[----:B------:R-:W-:Y:S01]  /*bca0*/  ISETP.GE.AND P3, PT, R40, R2, PT ;  /* 0x000000022800720c */ /* 0x000fe20003f66270 */
[----:B------:R-:W-:Y:S01]  /*bcb0*/  VIADD R92, R38, 0xffffff18 ;  /* 0xffffff18265c7836 */ /* 0x000fe20000000000 */
[----:B------:R-:W-:Y:S01]  /*bcc0*/  ISETP.GE.AND P0, PT, R40, R3, PT ;  /* 0x000000032800720c */ /* 0x000fe20003f06270 */
[----:B-1----:R-:W-:Y:S01]  /*bcd0*/  FFMA.FTZ R39, R88, R39, R81 ;  /* 0x0000002758277223 */ /* 0x002fe20000010051 */
[----:B------:R-:W-:Y:S01]  /*bce0*/  I2FP.F32.U32 R33, R40 ;  /* 0x0000002800217245 */ /* 0x000fe20000201000 */
[----:B------:R-:W-:Y:S01]  /*bcf0*/  FMUL.FTZ R81, R16, UR4 ;  /* 0x0000000410517c20 */ /* 0x000fe20008410000 */
[----:B------:R-:W-:Y:S01]  /*bd00*/  I2FP.F32.U32 R40, R32 ;  /* 0x0000002000287245 */ /* 0x000fe20000201000 */
[----:B------:R-:W-:Y:S01]  /*bd10*/  MUFU.TANH R139, R139 ;  /* 0x0000008b008b7308 */ /* 0x000fe20000002400 */
[----:B------:R-:W-:Y:S01]  /*bd20*/  ISETP.GE.AND P1, PT, R32, R2, PT ;  /* 0x000000022000720c */ /* 0x000fe20003f26270 */
[C---:B---3--:R-:W-:Y:S01]  /*bd30*/  FFMA.FTZ R34, R88.reuse, R33, R83 ;  /* 0x0000002158227223 */ /* 0x048fe20000010053 */
[----:B------:R-:W-:Y:S01]  /*bd40*/  FMUL.FTZ R33, R35, UR4 ;  /* 0x0000000423217c20 */ /* 0x000fe20008410000 */
[----:B------:R-:W-:Y:S01]  /*bd50*/  FFMA.FTZ R59, R88, R40, R59 ;  /* 0x00000028583b7223 */ /* 0x000fe2000001003b */
[----:B------:R-:W-:-:S02]  /*bd60*/  VIADD R40, R38, 0xffffff08 ;  /* 0xffffff0826287836 */ /* 0x000fc40000000000 */
[----:B------:R-:W-:Y:S01]  /*bd70*/  FMUL.FTZ R35, R28, UR4 ;  /* 0x000000041c237c20 */ /* 0x000fe20008410000 */
[----:B------:R-:W-:Y:S01]  /*bd80*/  VIADD R28, R38, 0xffffff09 ;  /* 0xffffff09261c7836 */ /* 0x000fe20000000000 */
[-C--:B------:R-:W-:Y:S01]  /*bd90*/  ISETP.GE.AND P4, PT, R32, R3.reuse, PT ;  /* 0x000000032000720c */ /* 0x080fe20003f86270 */
[----:B------:R-:W-:Y:S01]  /*bda0*/  MUFU.TANH R81, R81 ;  /* 0x0000005100517308 */ /* 0x000fe20000002400 */
[----:B------:R-:W-:Y:S01]  /*bdb0*/  I2FP.F32.U32 R32, R32 ;  /* 0x0000002000207245 */ /* 0x000fe20000201000 */
[----:B------:R-:W-:Y:S01]  /*bdc0*/  FMUL.FTZ R83, R12, UR4 ;  /* 0x000000040c537c20 */ /* 0x000fe20008410000 */
[----:B------:R-:W-:Y:S01]  /*bdd0*/  I2FP.F32.U32 R42, R40 ;  /* 0x00000028002a7245 */ /* 0x000fe20000201000 */
[----:B------:R-:W-:Y:S01]  /*bde0*/  FMUL.FTZ R78, R78, UR4 ;  /* 0x000000044e4e7c20 */ /* 0x000fe20008410000 */
[----:B------:R-:W-:Y:S01]  /*bdf0*/  ISETP.GE.AND P2, PT, R40, R2, PT ;  /* 0x000000022800720c */ /* 0x000fe20003f46270 */
[----:B------:R-:W-:Y:S01]  /*be00*/  FFMA.FTZ R32, R88, R32, R91 ;  /* 0x0000002058207223 */ /* 0x000fe2000001005b */
[-C--:B------:R-:W-:Y:S01]  /*be10*/  ISETP.GE.AND P6, PT, R40, R3.reuse, PT ;  /* 0x000000032800720c */ /* 0x080fe20003fc6270 */
[----:B------:R-:W-:Y:S01]  /*be20*/  FMUL.FTZ R91, R25, UR4 ;  /* 0x00000004195b7c20 */ /* 0x000fe20008410000 */
[----:B------:R-:W-:Y:S01]  /*be30*/  I2FP.F32.U32 R132, R40 ;  /* 0x0000002800847245 */ /* 0x000fe20000201000 */
[----:B------:R-:W-:Y:S01]  /*be40*/  FFMA.FTZ R135, R88, R42, R123 ;  /* 0x0000002a58877223 */ /* 0x000fe2000001007b */
[----:B------:R-:W-:Y:S01]  /*be50*/  I2FP.F32.U32 R40, R28 ;  /* 0x0000001c00287245 */ /* 0x000fe20000201000 */
[----:B------:R-:W-:Y:S01]  /*be60*/  VIADD R25, R38, 0xffffff29 ;  /* 0xffffff2926197836 */ /* 0x000fe20000000000 */
[----:B------:R-:W-:Y:S01]  /*be70*/  FSEL R34, R34, -INF , !P0 ;  /* 0xff80000022227808 */ /* 0x000fe20004000000 */
[----:B------:R-:W1:Y:S01]  /*be80*/  MUFU.TANH R91, R91 ;  /* 0x0000005b005b7308 */ /* 0x000e620000002400 */
[----:B------:R-:W-:Y:S01]  /*be90*/  ISETP.GE.AND P5, PT, R28, R2, PT ;  /* 0x000000021c00720c */ /* 0x000fe20003fa6270 */
[C---:B------:R-:W-:Y:S01]  /*bea0*/  FFMA.FTZ R121, R88.reuse, R40, R121 ;  /* 0x0000002858797223 */ /* 0x040fe20000010079 */
[----:B------:R-:W-:Y:S01]  /*beb0*/  I2FP.F32.U32 R40, R30 ;  /* 0x0000001e00287245 */ /* 0x000fe20000201000 */
[----:B------:R-:W-:Y:S01]  /*bec0*/  FFMA.FTZ R132, R88, R132, R129 ;  /* 0x0000008458847223 */ /* 0x000fe20000010081 */
[-C--:B------:R-:W-:Y:S01]  /*bed0*/  ISETP.GE.AND P0, PT, R28, R3.reuse, PT ;  /* 0x000000031c00720c */ /* 0x080fe20003f06270 */
[----:B------:R-:W-:Y:S01]  /*bee0*/  FMUL.FTZ R76, R76, UR4 ;  /* 0x000000044c4c7c20 */ /* 0x000fe20008410000 */
[----:B------:R-:W-:Y:S01]  /*bef0*/  I2FP.F32.U32 R28, R28 ;  /* 0x0000001c001c7245 */ /* 0x000fe20000201000 */
[----:B------:R-:W-:Y:S01]  /*bf00*/  FFMA.FTZ R123, R88, R40, R37 ;  /* 0x00000028587b7223 */ /* 0x000fe20000010025 */
[----:B------:R-:W-:Y:S01]  /*bf10*/  FMUL.FTZ R37, R24, UR4 ;  /* 0x0000000418257c20 */ /* 0x000fe20008410000 */
[----:B------:R-:W-:Y:S01]  /*bf20*/  VIADD R24, R38, 0xffffff28 ;  /* 0xffffff2826187836 */ /* 0x000fe20000000000 */
[----:B------:R-:W-:Y:S01]  /*bf30*/  FSEL R39, R39, -INF , !P3 ;  /* 0xff80000027277808 */ /* 0x000fe20005800000 */
[----:B------:R-:W-:Y:S01]  /*bf40*/  FFMA.FTZ R28, R88, R28, R113 ;  /* 0x0000001c581c7223 */ /* 0x000fe20000010071 */
[----:B------:R-:W-:Y:S01]  /*bf50*/  FSEL R137, R59, -INF , !P1 ;  /* 0xff8000003b897808 */ /* 0x000fe20004800000 */
[----:B------:R3:W-:Y:S01]  /*bf60*/  MUFU.TANH R41, R37 ;  /* 0x0000002500297308 */ /* 0x0007e20000002400 */
[----:B------:R-:W-:Y:S01]  /*bf70*/  FMUL.FTZ R113, R20, UR4 ;  /* 0x0000000414717c20 */ /* 0x000fe20008410000 */
[C---:B------:R-:W-:Y:S01]  /*bf80*/  ISETP.GE.AND P1, PT, R30.reuse, R2, PT ;  /* 0x000000021e00720c */ /* 0x040fe20003f26270 */
[----:B------:R-:W-:Y:S01]  /*bf90*/  FMUL.FTZ R59, R17, UR4 ;  /* 0x00000004113b7c20 */ /* 0x000fe20008410000 */
[----:B------:R-:W-:Y:S01]  /*bfa0*/  ISETP.GE.AND P3, PT, R30, R3, PT ;  /* 0x000000031e00720c */ /* 0x000fe20003f66270 */
[----:B------:R-:W-:Y:S01]  /*bfb0*/  FMUL.FTZ R17, R18, UR4 ;  /* 0x0000000412117c20 */ /* 0x000fe20008410000 */
[----:B------:R-:W-:Y:S01]  /*bfc0*/  I2FP.F32.U32 R122, R30 ;  /* 0x0000001e007a7245 */ /* 0x000fe20000201000 */
[----:B------:R-:W-:Y:S01]  /*bfd0*/  FMUL.FTZ R74, R74, UR4 ;  /* 0x000000044a4a7c20 */ /* 0x000fe20008410000 */
[----:B------:R-:W-:Y:S01]  /*bfe0*/  FSEL R132, R132, -INF , !P6 ;  /* 0xff80000084847808 */ /* 0x000fe20007000000 */
[----:B------:R-:W1:Y:S01]  /*bff0*/  MUFU.TANH R113, R113 ;  /* 0x0000007100717308 */ /* 0x000e620000002400 */
[----:B------:R-:W-:Y:S01]  /*c000*/  I2FP.F32.U32 R30, R24 ;  /* 0x00000018001e7245 */ /* 0x000fe20000201000 */
[----:B------:R-:W-:Y:S01]  /*c010*/  VIADD R44, R38, 0xffffff68 ;  /* 0xffffff68262c7836 */ /* 0x000fe20000000000 */
[----:B------:R-:W-:-:S02]  /*c020*/  ISETP.GE.AND P6, PT, R24, R2, PT ;  /* 0x000000021800720c */ /* 0x000fc40003fc6270 */
[----:B------:R-:W-:Y:S02]  /*c030*/  I2FP.F32.U32 R124, R24 ;  /* 0x00000018007c7245 */ /* 0x000fe40000201000 */
[----:B------:R-:W-:Y:S01]  /*c040*/  FSEL R32, R32, -INF , !P4 ;  /* 0xff80000020207808 */ /* 0x000fe20006000000 */
[----:B------:R-:W-:Y:S01]  /*c050*/  MUFU.TANH R59, R59 ;  /* 0x0000003b003b7308 */ /* 0x000fe20000002400 */
[----:B---3--:R-:W-:Y:S01]  /*c060*/  FSEL R37, R121, -INF , !P5 ;  /* 0xff80000079257808 */ /* 0x008fe20006800000 */
[----:B------:R-:W-:Y:S01]  /*c070*/  FMUL.FTZ R121, R21, UR4 ;  /* 0x0000000415797c20 */ /* 0x000fe20008410000 */
[----:B------:R-:W-:Y:S01]  /*c080*/  ISETP.GE.AND P5, PT, R24, R3, PT ;  /* 0x000000031800720c */ /* 0x000fe20003fa6270 */
[----:B------:R-:W-:Y:S01]  /*c090*/  VIADD R24, R38, 0xffffff31 ;  /* 0xffffff3126187836 */ /* 0x000fe20000000000 */
[----:B------:R-:W-:Y:S01]  /*c0a0*/  FSEL R123, R123, -INF , !P1 ;  /* 0xff8000007b7b7808 */ /* 0x000fe20004800000 */
[----:B------:R-:W-:Y:S01]  /*c0b0*/  FMUL.FTZ R21, R23, UR4 ;  /* 0x0000000417157c20 */ /* 0x000fe20008410000 */
[----:B------:R-:W-:Y:S01]  /*c0c0*/  I2FP.F32.U32 R20, R25 ;  /* 0x0000001900147245 */ /* 0x000fe20000201000 */
[----:B------:R-:W3:Y:S01]  /*c0d0*/  MUFU.TANH R121, R121 ;  /* 0x0000007900797308 */ /* 0x000ee20000002400 */
[C---:B------:R-:W-:Y:S01]  /*c0e0*/  ISETP.GE.AND P4, PT, R25.reuse, R2, PT ;  /* 0x000000021900720c */ /* 0x040fe20003f86270 */
[C---:B--2---:R-:W-:Y:S01]  /*c0f0*/  FFMA.FTZ R124, R88.reuse, R124, R31 ;  /* 0x0000007c587c7223 */ /* 0x044fe2000001001f */
[----:B------:R-:W-:Y:S01]  /*c100*/  ISETP.GE.AND P1, PT, R25, R3, PT ;  /* 0x000000031900720c */ /* 0x000fe20003f26270 */
[----:B----4-:R-:W-:Y:S01]  /*c110*/  FFMA.FTZ R133, R88, R20, R133 ;  /* 0x0000001458857223 */ /* 0x010fe20000010085 */
[----:B------:R-:W-:Y:S01]  /*c120*/  I2FP.F32.U32 R126, R25 ;  /* 0x00000019007e7245 */ /* 0x000fe20000201000 */
[----:B------:R-:W-:Y:S01]  /*c130*/  FMUL.FTZ R25, R22, UR4 ;  /* 0x0000000416197c20 */ /* 0x000fe20008410000 */
[----:B------:R-:W-:Y:S01]  /*c140*/  I2FP.F32.U32 R22, R24 ;  /* 0x0000001800167245 */ /* 0x000fe20000201000 */
[----:B------:R-:W2:Y:S01]  /*c150*/  MUFU.TANH R21, R21 ;  /* 0x0000001500157308 */ /* 0x000ea20000002400 */
[----:B------:R-:W-:Y:S01]  /*c160*/  FSEL R133, R133, -INF , !P4 ;  /* 0xff80000085857808 */ /* 0x000fe20006000000 */
[C---:B-----5:R-:W-:Y:S01]  /*c170*/  FFMA.FTZ R126, R88.reuse, R126, R29 ;  /* 0x0000007e587e7223 */ /* 0x060fe2000001001d */
[----:B------:R-:W-:Y:S01]  /*c180*/  I2FP.F32.U32 R80, R24 ;  /* 0x0000001800507245 */ /* 0x000fe20000201000 */
[----:B-1----:R-:W-:Y:S01]  /*c190*/  FFMA.FTZ R91, R88, R22, R91 ;  /* 0x00000016585b7223 */ /* 0x002fe2000001005b */
[----:B------:R-:W-:Y:S01]  /*c1a0*/  VIADD R22, R38, 0xffffff38 ;  /* 0xffffff3826167836 */ /* 0x000fe20000000000 */
[----:B------:R-:W-:Y:S01]  /*c1b0*/  FSEL R135, R135, -INF , !P2 ;  /* 0xff80000087877808 */ /* 0x000fe20005000000 */
[----:B------:R-:W-:Y:S01]  /*c1c0*/  FMUL.FTZ R23, R54, UR4 ;  /* 0x0000000436177c20 */ /* 0x000fe20008410000 */
[----:B------:R-:W1:Y:S01]  /*c1d0*/  MUFU.TANH R17, R17 ;  /* 0x0000001100117308 */ /* 0x000e620000002400 */
[----:B------:R-:W-:Y:S01]  /*c1e0*/  FSEL R126, R126, -INF , !P1 ;  /* 0xff8000007e7e7808 */ /* 0x000fe20004800000 */
[----:B------:R-:W-:Y:S01]  /*c1f0*/  FFMA.FTZ R80, R88, R80, R27 ;  /* 0x0000005058507223 */ /* 0x000fe2000001001b */
[----:B------:R-:W-:-:S02]  /*c200*/  I2FP.F32.U32 R16, R22 ;  /* 0x0000001600107245 */ /* 0x000fc40000201000 */
[----:B------:R-:W-:Y:S02]  /*c210*/  FSEL R20, R28, -INF , !P0 ;  /* 0xff8000001c147808 */ /* 0x000fe40004000000 */
[----:B------:R-:W-:Y:S01]  /*c220*/  ISETP.GE.AND P0, PT, R24, R3, PT ;  /* 0x000000031800720c */ /* 0x000fe20003f06270 */
[----:B------:R-:W-:Y:S01]  /*c230*/  FFMA.FTZ R113, R88, R16, R113 ;  /* 0x0000001058717223 */ /* 0x000fe20000010071 */
[----:B------:R-:W-:Y:S01]  /*c240*/  VIADD R16, R38, 0xffffff39 ;  /* 0xffffff3926107836 */ /* 0x000fe20000000000 */
[----:B------:R-:W-:Y:S01]  /*c250*/  MUFU.TANH R83, R83 ;  /* 0x0000005300537308 */ /* 0x000fe20000002400 */
[----:B------:R-:W-:Y:S02]  /*c260*/  I2FP.F32.U32 R82, R22 ;  /* 0x0000001600527245 */ /* 0x000fe40000201000 */
[----:B------:R-:W-:Y:S02]  /*c270*/  FSEL R124, R124, -INF , !P5 ;  /* 0xff8000007c7c7808 */ /* 0x000fe40006800000 */
[----:B------:R-:W-:-:S02]  /*c280*/  I2FP.F32.U32 R18, R16 ;  /* 0x0000001000127245 */ /* 0x000fc40000201000 */
[C---:B------:R-:W-:Y:S01]  /*c290*/  ISETP.GE.AND P1, PT, R16.reuse, R2, PT ;  /* 0x000000021000720c */ /* 0x040fe20003f26270 */
[----:B------:R-:W4:Y:S01]  /*c2a0*/  MUFU.TANH R33, R33 ;  /* 0x0000002100217308 */ /* 0x000f220000002400 */
[-C--:B------:R-:W-:Y:S01]  /*c2b0*/  ISETP.GE.AND P4, PT, R16, R3.reuse, PT ;  /* 0x000000031000720c */ /* 0x080fe20003f86270 */
[----:B---3--:R-:W-:Y:S01]  /*c2c0*/  FFMA.FTZ R121, R88, R18, R121 ;  /* 0x0000001258797223 */ /* 0x008fe20000010079 */
[C---:B------:R-:W-:Y:S01]  /*c2d0*/  VIADD R18, R38.reuse, 0xffffff40 ;  /* 0xffffff4026127836 */ /* 0x040fe20000000000 */
[----:B------:R-:W-:Y:S01]  /*c2e0*/  I2FP.F32.U32 R90, R16 ;  /* 0x00000010005a7245 */ /* 0x000fe20000201000 */
[----:B------:R-:W-:Y:S01]  /*c2f0*/  VIADD R16, R38, 0xffffff41 ;  /* 0xffffff4126107836 */ /* 0x000fe20000000000 */
[----:B------:R-:W-:Y:S02]  /*c300*/  ISETP.GE.AND P5, PT, R22, R3, PT ;  /* 0x000000031600720c */ /* 0x000fe40003fa6270 */
[-C--:B------:R-:W-:Y:S01]  /*c310*/  I2FP.F32.U32 R12, R18.reuse ;  /* 0x00000012000c7245 */ /* 0x080fe20000201000 */
[----:B------:R-:W3:Y:S01]  /*c320*/  MUFU.TANH R35, R35 ;  /* 0x0000002300237308 */ /* 0x000ee20000002400 */
[----:B------:R-:W-:Y:S01]  /*c330*/  I2FP.F32.U32 R62, R18 ;  /* 0x00000012003e7245 */ /* 0x000fe20000201000 */
[C---:B--2---:R-:W-:Y:S01]  /*c340*/  FFMA.FTZ R90, R88.reuse, R90, R21 ;  /* 0x0000005a585a7223 */ /* 0x044fe20000010015 */
[----:B------:R-:W-:Y:S01]  /*c350*/  I2FP.F32.U32 R66, R16 ;  /* 0x0000001000427245 */ /* 0x000fe20000201000 */
[C---:B------:R-:W-:Y:S01]  /*c360*/  FFMA.FTZ R81, R88.reuse, R12, R81 ;  /* 0x0000000c58517223 */ /* 0x040fe20000010051 */
[----:B------:R-:W-:Y:S01]  /*c370*/  I2FP.F32.U32 R12, R16 ;  /* 0x00000010000c7245 */ /* 0x000fe20000201000 */
[C---:B-1----:R-:W-:Y:S01]  /*c380*/  FFMA.FTZ R62, R88.reuse, R62, R17 ;  /* 0x0000003e583e7223 */ /* 0x042fe20000010011 */
[----:B------:R-:W-:Y:S01]  /*c390*/  FSEL R121, R121, -INF , !P1 ;  /* 0xff80000079797808 */ /* 0x000fe20004800000 */
[----:B------:R1:W2:Y:S01]  /*c3a0*/  MUFU.TANH R21, R14 ;  /* 0x0000000e00157308 */ /* 0x0002a20000002400 */
[C---:B------:R-:W-:Y:S01]  /*c3b0*/  FFMA.FTZ R66, R88.reuse, R66, R19 ;  /* 0x0000004258427223 */ /* 0x040fe20000010013 */
[----:B------:R-:W-:Y:S01]  /*c3c0*/  FFMA.FTZ R59, R88, R12, R59 ;  /* 0x0000000c583b7223 */ /* 0x000fe2000001003b */
[----:B------:R-:W-:-:S02]  /*c3d0*/  VIADD R12, R38, 0xffffff48 ;  /* 0xffffff48260c7836 */ /* 0x000fc40000000000 */
[----:B----4-:R-:W-:Y:S01]  /*c3e0*/  FFMA.FTZ R122, R88, R122, R33 ;  /* 0x0000007a587a7223 */ /* 0x010fe20000010021 */
[C---:B------:R-:W-:Y:S02]  /*c3f0*/  ISETP.GE.AND P2, PT, R16.reuse, R2, PT ;  /* 0x000000021000720c */ /* 0x040fe40003f46270 */
[----:B------:R-:W-:Y:S01]  /*c400*/  ISETP.GE.AND P1, PT, R16, R3, PT ;  /* 0x000000031000720c */ /* 0x000fe20003f26270 */
[----:B------:R-:W-:Y:S01]  /*c410*/  MUFU.TANH R17, R15 ;  /* 0x0000000f00117308 */ /* 0x000fe20000002400 */
[----:B------:R-:W-:Y:S01]  /*c420*/  I2FP.F32.U32 R64, R12 ;  /* 0x0000000c00407245 */ /* 0x000fe20000201000 */
[----:B---3--:R-:W-:Y:S01]  /*c430*/  FFMA.FTZ R129, R88, R30, R35 ;  /* 0x0000001e58817223 */ /* 0x008fe20000010023 */
[----:B------:R-:W-:Y:S02]  /*c440*/  FSEL R122, R122, -INF , !P3 ;  /* 0xff8000007a7a7808 */ /* 0x000fe40005800000 */
[-C--:B------:R-:W-:Y:S01]  /*c450*/  ISETP.GE.AND P3, PT, R24, R2.reuse, PT ;  /* 0x000000021800720c */ /* 0x080fe20003f66270 */
[----:B------:R-:W-:Y:S01]  /*c460*/  VIADD R24, R38, 0xffffff10 ;  /* 0xffffff1026187836 */ /* 0x000fe20000000000 */
[----:B------:R-:W-:Y:S01]  /*c470*/  FSEL R129, R129, -INF , !P6 ;  /* 0xff80000081817808 */ /* 0x000fe20007000000 */
[----:B------:R-:W3:Y:S01]  /*c480*/  MUFU.TANH R25, R25 ;  /* 0x0000001900197308 */ /* 0x000ee20000002400 */
[----:B------:R-:W-:Y:S01]  /*c490*/  ISETP.GE.AND P6, PT, R22, R2, PT ;  /* 0x000000021600720c */ /* 0x000fe20003fc6270 */
[----:B-1----:R-:W-:Y:S01]  /*c4a0*/  FMUL.FTZ R14, R8, UR4 ;  /* 0x00000004080e7c20 */ /* 0x002fe20008410000 */
[----:B------:R-:W-:Y:S01]  /*c4b0*/  I2FP.F32.U32 R8, R12 ;  /* 0x0000000c00087245 */ /* 0x000fe20000201000 */
[----:B--2---:R-:W-:Y:S01]  /*c4c0*/  FFMA.FTZ R64, R88, R64, R21 ;  /* 0x0000004058407223 */ /* 0x004fe20000010015 */
[----:B------:R-:W-:Y:S01]  /*c4d0*/  VIADD R21, R38, 0xffffff50 ;  /* 0xffffff5026157836 */ /* 0x000fe20000000000 */
[----:B------:R-:W-:Y:S01]  /*c4e0*/  FSEL R91, R91, -INF , !P3 ;  /* 0xff8000005b5b7808 */ /* 0x000fe20005800000 */
[----:B------:R-:W-:Y:S01]  /*c4f0*/  FMUL.FTZ R22, R4, UR4 ;  /* 0x0000000404167c20 */ /* 0x000fe20008410000 */
[----:B------:R-:W-:Y:S01]  /*c500*/  FFMA.FTZ R83, R88, R8, R83 ;  /* 0x0000000858537223 */ /* 0x000fe20000010053 */
[----:B------:R-:W1:Y:S01]  /*c510*/  MUFU.TANH R19, R14 ;  /* 0x0000000e00137308 */ /* 0x000e620000002400 */
[----:B------:R-:W-:Y:S01]  /*c520*/  VIADD R8, R38, 0xffffff49 ;  /* 0xffffff4926087836 */ /* 0x000fe20000000000 */
[----:B------:R-:W-:-:S02]  /*c530*/  FSEL R80, R80, -INF , !P0 ;  /* 0xff80000050507808 */ /* 0x000fc40004000000 */
[C---:B------:R-:W-:Y:S02]  /*c540*/  ISETP.GE.AND P0, PT, R18.reuse, R2, PT ;  /* 0x000000021200720c */ /* 0x040fe40003f06270 */
[----:B------:R-:W-:Y:S02]  /*c550*/  I2FP.F32.U32 R16, R8 ;  /* 0x0000000800107245 */ /* 0x000fe40000201000 */
[----:B------:R2:W4:Y:S01]  /*c560*/  MUFU.TANH R15, R10 ;  /* 0x0000000a000f7308 */ /* 0x0005220000002400 */
[----:B------:R-:W-:Y:S01]  /*c570*/  ISETP.GE.AND P3, PT, R18, R3, PT ;  /* 0x000000031200720c */ /* 0x000fe20003f66270 */
[C---:B---3--:R-:W-:Y:S01]  /*c580*/  FFMA.FTZ R82, R88.reuse, R82, R25 ;  /* 0x0000005258527223 */ /* 0x048fe20000010019 */
[----:B------:R-:W-:Y:S01]  /*c590*/  FFMA.FTZ R16, R88, R16, R17 ;  /* 0x0000001058107223 */ /* 0x000fe20000010011 */
[----:B------:R-:W-:Y:S02]  /*c5a0*/  I2FP.F32.U32 R18, R8 ;  /* 0x0000000800127245 */ /* 0x000fe40000201000 */
[----:B------:R-:W-:-:S02]  /*c5b0*/  I2FP.F32.U32 R4, R21 ;  /* 0x0000001500047245 */ /* 0x000fc40000201000 */
[----:B------:R3:W5:Y:S01]  /*c5c0*/  MUFU.TANH R17, R52 ;  /* 0x0000003400117308 */ /* 0x0007620000002400 */
[----:B------:R-:W-:Y:S01]  /*c5d0*/  FSEL R82, R82, -INF , !P5 ;  /* 0xff80000052527808 */ /* 0x000fe20006800000 */
[C---:B------:R-:W-:Y:S01]  /*c5e0*/  FFMA.FTZ R18, R88.reuse, R18, R13 ;  /* 0x0000001258127223 */ /* 0x040fe2000001000d */
[----:B-1----:R-:W-:Y:S01]  /*c5f0*/  FFMA.FTZ R19, R88, R4, R19 ;  /* 0x0000000458137223 */ /* 0x002fe20000010013 */
[-C--:B------:R-:W-:Y:S01]  /*c600*/  ISETP.GE.AND P5, PT, R8, R2.reuse, PT ;  /* 0x000000020800720c */ /* 0x080fe20003fa6270 */
[----:B------:R-:W-:Y:S01]  /*c610*/  VIADD R4, R38, 0xffffff78 ;  /* 0xffffff7826047836 */ /* 0x000fe20000000000 */
[----:B------:R-:W-:Y:S01]  /*c620*/  FSEL R59, R59, -INF , !P2 ;  /* 0xff8000003b3b7808 */ /* 0x000fe20005000000 */
[----:B------:R-:W-:Y:S01]  /*c630*/  FMUL.FTZ R14, R6, UR4 ;  /* 0x00000004060e7c20 */ /* 0x000fe20008410000 */
[----:B------:R-:W1:Y:S01]  /*c640*/  MUFU.TANH R23, R23 ;  /* 0x0000001700177308 */ /* 0x000e620000002400 */
[-C--:B------:R-:W-:Y:S01]  /*c650*/  ISETP.GE.AND P2, PT, R8, R3.reuse, PT ;  /* 0x000000030800720c */ /* 0x080fe20003f46270 */
[----:B------:R-:W-:Y:S01]  /*c660*/  FMUL.FTZ R8, R79, UR4 ;  /* 0x000000044f087c20 */ /* 0x000fe20008410000 */
[----:B------:R-:W-:Y:S01]  /*c670*/  FSEL R90, R90, -INF , !P4 ;  /* 0xff8000005a5a7808 */ /* 0x000fe20006000000 */
[----:B--2---:R-:W-:Y:S01]  /*c680*/  FMUL.FTZ R10, R77, UR4 ;  /* 0x000000044d0a7c20 */ /* 0x004fe20008410000 */
[----:B------:R-:W-:Y:S01]  /*c690*/  FSEL R62, R62, -INF , !P3 ;  /* 0xff8000003e3e7808 */ /* 0x000fe20005800000 */
[----:B------:R-:W-:Y:S01]  /*c6a0*/  FMUL.FTZ R13, R5, UR4 ;  /* 0x00000004050d7c20 */ /* 0x000fe20008410000 */
[C---:B------:R-:W-:Y:S01]  /*c6b0*/  ISETP.GE.AND P4, PT, R21.reuse, R2, PT ;  /* 0x000000021500720c */ /* 0x040fe20003f86270 */
[----:B------:R-:W2:Y:S01]  /*c6c0*/  MUFU.TANH R5, R22 ;  /* 0x0000001600057308 */ /* 0x000ea20000002400 */
[----:B------:R-:W-:Y:S01]  /*c6d0*/  ISETP.GE.AND P3, PT, R21, R3, PT ;  /* 0x000000031500720c */ /* 0x000fe20003f66270 */
[----:B---3--:R-:W-:Y:S01]  /*c6e0*/  VIADD R52, R38, 0xffffff59 ;  /* 0xffffff5926347836 */ /* 0x008fe20000000000 */
[----:B------:R-:W-:Y:S01]  /*c6f0*/  FSEL R79, R18, -INF , !P5 ;  /* 0xff800000124f7808 */ /* 0x000fe20006800000 */
[----:B------:R-:W-:Y:S01]  /*c700*/  FMUL.FTZ R6, R73, UR4 ;  /* 0x0000000449067c20 */ /* 0x000fe20008410000 */
[----:B------:R-:W-:-:S02]  /*c710*/  I2FP.F32.U32 R21, R21 ;  /* 0x0000001500157245 */ /* 0x000fc40000201000 */
[----:B------:R-:W-:Y:S01]  /*c720*/  I2FP.F32.U32 R18, R4 ;  /* 0x0000000400127245 */ /* 0x000fe20000201000 */
[----:B------:R-:W-:Y:S01]  /*c730*/  MUFU.TANH R13, R13 ;  /* 0x0000000d000d7308 */ /* 0x000fe20000002400 */
[----:B------:R-:W-:Y:S01]  /*c740*/  FSEL R81, R81, -INF , !P0 ;  /* 0xff80000051517808 */ /* 0x000fe20004000000 */
[----:B----4-:R-:W-:Y:S01]  /*c750*/  FFMA.FTZ R21, R88, R21, R15 ;  /* 0x0000001558157223 */ /* 0x010fe2000001000f */
[-C--:B------:R-:W-:Y:S01]  /*c760*/  ISETP.GE.AND P0, PT, R12, R3.reuse, PT ;  /* 0x000000030c00720c */ /* 0x080fe20003f06270 */
[CC--:B-----5:R-:W-:Y:S01]  /*c770*/  FFMA.FTZ R17, R88.reuse, R18.reuse, R17 ;  /* 0x0000001258117223 */ /* 0x0e0fe20000010011 */
[----:B------:R-:W-:Y:S01]  /*c780*/  FSEL R113, R113, -INF , !P6 ;  /* 0xff80000071717808 */ /* 0x000fe20007000000 */
[----:B-1----:R-:W-:Y:S01]  /*c790*/  FFMA.FTZ R23, R88, R18, R23 ;  /* 0x0000001258177223 */ /* 0x002fe20000010017 */
[-C--:B------:R-:W-:Y:S01]  /*c7a0*/  ISETP.GE.AND P6, PT, R12, R2.reuse, PT ;  /* 0x000000020c00720c */ /* 0x080fe20003fc6270 */
[----:B------:R-:W-:Y:S01]  /*c7b0*/  FMUL.FTZ R12, R7, UR4 ;  /* 0x00000004070c7c20 */ /* 0x000fe20008410000 */
[----:B------:R-:W-:Y:S01]  /*c7c0*/  FSEL R66, R66, -INF , !P1 ;  /* 0xff80000042427808 */ /* 0x000fe20004800000 */
[----:B------:R-:W-:Y:S01]  /*c7d0*/  VIADD R18, R38, 0xffffff11 ;  /* 0xffffff1126127836 */ /* 0x000fe20000000000 */
[----:B------:R-:W-:Y:S01]  /*c7e0*/  FSEL R64, R64, -INF , !P0 ;  /* 0xff80000040407808 */ /* 0x000fe20004000000 */
[----:B------:R-:W-:Y:S01]  /*c7f0*/  FMUL.FTZ R7, R72, UR4 ;  /* 0x0000000448077c20 */ /* 0x000fe20008410000 */
[C---:B------:R-:W-:Y:S01]  /*c800*/  ISETP.GE.AND P1, PT, R4.reuse, R2, PT ;  /* 0x000000020400720c */ /* 0x040fe20003f26270 */
[----:B------:R1:W3:Y:S01]  /*c810*/  MUFU.TANH R15, R14 ;  /* 0x0000000e000f7308 */ /* 0x0002e20000002400 */
[----:B------:R-:W-:Y:S01]  /*c820*/  ISETP.GE.AND P0, PT, R4, R3, PT ;  /* 0x000000030400720c */ /* 0x000fe20003f06270 */
[----:B------:R-:W-:Y:S01]  /*c830*/  FMUL.FTZ R4, R75, UR4 ;  /* 0x000000044b047c20 */ /* 0x000fe20008410000 */
[----:B------:R-:W-:-:S02]  /*c840*/  FSEL R72, R16, -INF , !P2 ;  /* 0xff80000010487808 */ /* 0x000fc40005000000 */
[----:B------:R-:W-:Y:S02]  /*c850*/  ISETP.NE.AND P2, PT, R58, RZ, PT ;  /* 0x000000ff3a00720c */ /* 0x000fe40003f45270 */
[----:B------:R-:W-:Y:S01]  /*c860*/  FSEL R83, R83, -INF , !P6 ;  /* 0xff80000053537808 */ /* 0x000fe20007000000 */
[----:B------:R-:W-:Y:S01]  /*c870*/  MUFU.TANH R29, R8 ;  /* 0x00000008001d7308 */ /* 0x000fe20000002400 */
[----:B------:R-:W-:Y:S02]  /*c880*/  FSEL R77, R19, -INF , !P4 ;  /* 0xff800000134d7808 */ /* 0x000fe40006000000 */
[----:B------:R-:W-:Y:S02]  /*c890*/  FSEL R58, R21, -INF , !P3 ;  /* 0xff800000153a7808 */ /* 0x000fe40005800000 */
[CC--:B------:R-:W-:Y:S02]  /*c8a0*/  ISETP.GE.AND P6, PT, R24.reuse, R2.reuse, PT ;  /* 0x000000021800720c */ /* 0x0c0fe40003fc6270 */
[----:B------:R-:W-:Y:S01]  /*c8b0*/  ISETP.GE.AND P5, PT, R24, R3, PT ;  /* 0x000000031800720c */ /* 0x000fe20003fa6270 */
[----:B------:R4:W-:Y:S01]  /*c8c0*/  MUFU.TANH R21, R10 ;  /* 0x0000000a00157308 */ /* 0x0009e20000002400 */
[----:B------:R-:W-:Y:S01]  /*c8d0*/  ISETP.GE.AND P4, PT, R18, R2, PT ;  /* 0x000000021200720c */ /* 0x000fe20003f86270 */
[----:B-1----:R-:W-:Y:S01]  /*c8e0*/  VIADD R14, R38, 0xffffff20 ;  /* 0xffffff20260e7836 */ /* 0x002fe20000000000 */
[----:B------:R-:W-:-:S02]  /*c8f0*/  FSEL R30, R17, -INF , !P1 ;  /* 0xff800000111e7808 */ /* 0x000fc40004800000 */
[-C--:B------:R-:W-:Y:S02]  /*c900*/  ISETP.GE.AND P3, PT, R18, R3.reuse, PT ;  /* 0x000000031200720c */ /* 0x080fe40003f66270 */
[----:B------:R-:W-:Y:S01]  /*c910*/  FSEL R28, R23, -INF , !P0 ;  /* 0xff800000171c7808 */ /* 0x000fe20004000000 */
[----:B------:R1:W5:Y:S01]  /*c920*/  MUFU.TANH R17, R12 ;  /* 0x0000000c00117308 */ /* 0x0003620000002400 */
[----:B------:R-:W-:Y:S02]  /*c930*/  I2FP.F32.U32 R24, R24 ;  /* 0x0000001800187245 */ /* 0x000fe40000201000 */
[----:B------:R-:W-:Y:S02]  /*c940*/  I2FP.F32.U32 R18, R18 ;  /* 0x0000001200127245 */ /* 0x000fe40000201000 */
[----:B------:R-:W-:Y:S01]  /*c950*/  ISETP.GE.AND P1, PT, R92, R2, PT ;  /* 0x000000025c00720c */ /* 0x000fe20003f26270 */
[-C--:B------:R-:W-:Y:S01]  /*c960*/  FFMA.FTZ R35, R88, R24.reuse, R47 ;  /* 0x0000001858237223 */ /* 0x080fe2000001002f */
[----:B------:R-:W-:Y:S01]  /*c970*/  ISETP.GE.AND P0, PT, R92, R3, PT ;  /* 0x000000035c00720c */ /* 0x000fe20003f06270 */
[C---:B------:R-:W-:Y:S01]  /*c980*/  FFMA.FTZ R130, R88.reuse, R24, R141 ;  /* 0x0000001858827223 */ /* 0x040fe2000001008d */
[----:B------:R-:W-:Y:S01]  /*c990*/  I2FP.F32.U32 R92, R92 ;  /* 0x0000005c005c7245 */ /* 0x000fe20000201000 */
[C---:B------:R-:W-:Y:S01]  /*c9a0*/  FFMA.FTZ R33, R88.reuse, R18, R51 ;  /* 0x0000001258217223 */ /* 0x040fe20000010033 */
[----:B----4-:R-:W-:Y:S01]  /*c9b0*/  I2FP.F32.U32 R10, R14 ;  /* 0x0000000e000a7245 */ /* 0x010fe20000201000 */
[----:B------:R-:W-:Y:S01]  /*c9c0*/  FFMA.FTZ R145, R88, R18, R145 ;  /* 0x0000001258917223 */ /* 0x000fe20000010091 */
[----:B------:R4:W-:Y:S01]  /*c9d0*/  MUFU.TANH R23, R78 ;  /* 0x0000004e00177308 */ /* 0x0009e20000002400 */
[----:B------:R-:W-:-:S02]  /*c9e0*/  VIADD R24, R38, 0xffffff19 ;  /* 0xffffff1926187836 */ /* 0x000fc40000000000 */
[C---:B------:R-:W-:Y:S01]  /*c9f0*/  FFMA.FTZ R27, R88.reuse, R92, R45 ;  /* 0x0000005c581b7223 */ /* 0x040fe2000001002d */
[C---:B------:R-:W-:Y:S01]  /*ca00*/  FFMA.FTZ R43, R88.reuse, R10, R43 ;  /* 0x0000000a582b7223 */ /* 0x040fe2000001002b */
[----:B------:R-:W-:Y:S01]  /*ca10*/  FFMA.FTZ R92, R88, R92, R139 ;  /* 0x0000005c585c7223 */ /* 0x000fe2000001008b */
[----:B-1----:R-:W-:Y:S01]  /*ca20*/  VIADD R12, R38, 0xffffff51 ;  /* 0xffffff51260c7836 */ /* 0x002fe20000000000 */
[----:B------:R-:W-:Y:S01]  /*ca30*/  FSEL R35, R35, -INF , !P6 ;  /* 0xff80000023237808 */ /* 0x000fe20007000000 */
[----:B------:R1:W-:Y:S01]  /*ca40*/  MUFU.TANH R19, R76 ;  /* 0x0000004c00137308 */ /* 0x0003e20000002400 */
[----:B------:R-:W-:Y:S02]  /*ca50*/  FSEL R130, R130, -INF , !P5 ;  /* 0xff80000082827808 */ /* 0x000fe40006800000 */
[----:B------:R-:W-:Y:S02]  /*ca60*/  FSEL R33, R33, -INF , !P4 ;  /* 0xff80000021217808 */ /* 0x000fe40006000000 */
[----:B------:R-:W-:-:S02]  /*ca70*/  ISETP.GE.AND P6, PT, R24, R2, PT ;  /* 0x000000021800720c */ /* 0x000fc40003fc6270 */
[-C--:B------:R-:W-:Y:S01]  /*ca80*/  ISETP.GE.AND P5, PT, R24, R3.reuse, PT ;  /* 0x000000031800720c */ /* 0x080fe20003fa6270 */
[----:B------:R-:W5:Y:S01]  /*ca90*/  MUFU.TANH R7, R7 ;  /* 0x0000000700077308 */ /* 0x000f620000002400 */
[----:B------:R-:W-:Y:S01]  /*caa0*/  BAR.SYNC.DEFER_BLOCKING 0x0 ;  /* 0x0000000000007b1d */ /* 0x000fe20000010000 */
[----:B----4-:R-:W-:Y:S01]  /*cab0*/  FFMA.FTZ R78, R88, R10, R131 ;  /* 0x0000000a584e7223 */ /* 0x010fe20000010083 */
[----:B------:R-:W-:Y:S01]  /*cac0*/  VIADD R10, R38, 0xffffff58 ;  /* 0xffffff58260a7836 */ /* 0x000fe20000000000 */
[----:B------:R-:W-:Y:S02]  /*cad0*/  ISETP.GE.AND P4, PT, R14, R2, PT ;  /* 0x000000020e00720c */ /* 0x000fe40003f86270 */
[----:B------:R-:W-:Y:S02]  /*cae0*/  I2FP.F32.U32 R24, R24 ;  /* 0x0000001800187245 */ /* 0x000fe40000201000 */
[----:B------:R-:W-:Y:S01]  /*caf0*/  FSEL R27, R27, -INF , !P1 ;  /* 0xff8000001b1b7808 */ /* 0x000fe20004800000 */
[----:B------:R-:W-:Y:S01]  /*cb00*/  MUFU.TANH R55, R55 ;  /* 0x0000003700377308 */ /* 0x000fe20000002400 */
[----:B-1----:R-:W-:Y:S01]  /*cb10*/  FSEL R76, R145, -INF , !P3 ;  /* 0xff800000914c7808 */ /* 0x002fe20005800000 */
[-C--:B------:R-:W-:Y:S01]  /*cb20*/  FFMA.FTZ R25, R88, R24.reuse, R49 ;  /* 0x0000001858197223 */ /* 0x080fe20000010031 */
[----:B------:R-:W-:Y:S01]  /*cb30*/  ISETP.GE.AND P3, PT, R14, R3, PT ;  /* 0x000000030e00720c */ /* 0x000fe20003f66270 */
[----:B------:R-:W-:Y:S01]  /*cb40*/  FFMA.FTZ R24, R88, R24, R143 ;  /* 0x0000001858187223 */ /* 0x000fe2000001008f */
[----:B------:R-:W-:-:S02]  /*cb50*/  FSEL R92, R92, -INF , !P0 ;  /* 0xff8000005c5c7808 */ /* 0x000fc40004000000 */
[----:B------:R-:W-:Y:S02]  /*cb60*/  I2FP.F32.U32 R8, R10 ;  /* 0x0000000a00087245 */ /* 0x000fe40000201000 */
[C---:B------:R-:W-:Y:S02]  /*cb70*/  ISETP.GE.AND P1, PT, R12.reuse, R2, PT ;  /* 0x000000020c00720c */ /* 0x040fe40003f26270 */
[-C--:B------:R-:W-:Y:S01]  /*cb80*/  ISETP.GE.AND P0, PT, R12, R3.reuse, PT ;  /* 0x000000030c00720c */ /* 0x080fe20003f06270 */
[C---:B--2---:R-:W-:Y:S01]  /*cb90*/  FFMA.FTZ R73, R88.reuse, R8, R5 ;  /* 0x0000000858497223 */ /* 0x044fe20000010005 */
[----:B------:R-:W-:Y:S01]  /*cba0*/  I2FP.F32.U32 R12, R12 ;  /* 0x0000000c000c7245 */ /* 0x000fe20000201000 */
[----:B------:R-:W1:Y:S01]  /*cbb0*/  MUFU.TANH R5, R74 ;  /* 0x0000004a00057308 */ /* 0x000e620000002400 */
[----:B------:R-:W-:Y:S01]  /*cbc0*/  FSEL R131, R43, -INF , !P4 ;  /* 0xff8000002b837808 */ /* 0x000fe20006000000 */
[----:B---3--:R-:W-:Y:S01]  /*cbd0*/  FFMA.FTZ R15, R88, R8, R15 ;  /* 0x00000008580f7223 */ /* 0x008fe2000001000f */
[----:B------:R-:W-:Y:S01]  /*cbe0*/  FSEL R78, R78, -INF , !P3 ;  /* 0xff8000004e4e7808 */ /* 0x000fe20005800000 */
[----:B------:R-:W-:Y:S01]  /*cbf0*/  FFMA.FTZ R9, R88, R12, R9 ;  /* 0x0000000c58097223 */ /* 0x000fe20000010009 */
[----:B------:R-:W-:Y:S01]  /*cc00*/  ISETP.GE.AND P4, PT, R52, R2, PT ;  /* 0x000000023400720c */ /* 0x000fe20003f86270 */
[----:B------:R-:W-:Y:S01]  /*cc10*/  FFMA.FTZ R11, R88, R12, R11 ;  /* 0x0000000c580b7223 */ /* 0x000fe2000001000b */
[----:B------:R-:W-:Y:S01]  /*cc20*/  ISETP.GE.AND P3, PT, R52, R3, PT ;  /* 0x000000033400720c */ /* 0x000fe20003f66270 */
[----:B------:R-:W-:Y:S01]  /*cc30*/  VIADD R8, R38, 0xffffff61 ;  /* 0xffffff6126087836 */ /* 0x000fe20000000000 */
[----:B------:R-:W-:-:S02]  /*cc40*/  I2FP.F32.U32 R52, R52 ;  /* 0x0000003400347245 */ /* 0x000fc40000201000 */
[----:B------:R-:W-:Y:S02]  /*cc50*/  FSEL R24, R24, -INF , !P5 ;  /* 0xff80000018187808 */ /* 0x000fe40006800000 */
[----:B------:R-:W-:Y:S01]  /*cc60*/  FSEL R25, R25, -INF , !P6 ;  /* 0xff80000019197808 */ /* 0x000fe20007000000 */
[CC--:B------:R-:W-:Y:S01]  /*cc70*/  FFMA.FTZ R13, R88.reuse, R52.reuse, R13 ;  /* 0x00000034580d7223 */ /* 0x0c0fe2000001000d */
[----:B-----5:R-:W-:Y:S01]  /*cc80*/  FFMA.FTZ R52, R88, R52, R17 ;  /* 0x0000003458347223 */ /* 0x020fe20000010011 */
[----:B------:R-:W-:Y:S01]  /*cc90*/  ISETP.GE.AND P5, PT, R10, R3, PT ;  /* 0x000000030a00720c */ /* 0x000fe20003fa6270 */
[----:B------:R-:W-:Y:S01]  /*cca0*/  FMUL.FTZ R17, R68, UR4 ;  /* 0x0000000444117c20 */ /* 0x000fe20008410000 */
[----:B------:R-:W-:Y:S02]  /*ccb0*/  FSEL R75, R9, -INF , !P1 ;  /* 0xff800000094b7808 */ /* 0x000fe40004800000 */
[----:B------:R-:W-:Y:S01]  /*ccc0*/  ISETP.GE.AND P6, PT, R10, R2, PT ;  /* 0x000000020a00720c */ /* 0x000fe20003fc6270 */
[----:B------:R2:W3:Y:S01]  /*ccd0*/  MUFU.TANH R9, R6 ;  /* 0x0000000600097308 */ /* 0x0004e20000002400 */
[----:B------:R-:W-:Y:S01]  /*cce0*/  VIADD R10, R38, 0xffffff60 ;  /* 0xffffff60260a7836 */ /* 0x000fe20000000000 */
[----:B------:R-:W-:Y:S01]  /*ccf0*/  FSEL R54, R15, -INF , !P5 ;  /* 0xff8000000f367808 */ /* 0x000fe20006800000 */
[----:B------:R-:W-:Y:S01]  /*cd00*/  FMUL.FTZ R15, R70, UR4 ;  /* 0x00000004460f7c20 */ /* 0x000fe20008410000 */
[----:B------:R-:W-:-:S02]  /*cd10*/  FSEL R52, R52, -INF , !P3 ;  /* 0xff80000034347808 */ /* 0x000fc40005800000 */
[C---:B------:R-:W-:Y:S02]  /*cd20*/  ISETP.GE.AND P5, PT, R44.reuse, R2, PT ;  /* 0x000000022c00720c */ /* 0x040fe40003fa6270 */
[-C--:B------:R-:W-:Y:S01]  /*cd30*/  ISETP.GE.AND P3, PT, R44, R3.reuse, PT ;  /* 0x000000032c00720c */ /* 0x080fe20003f66270 */
[----:B------:R-:W-:Y:S01]  /*cd40*/  MUFU.TANH R17, R17 ;  /* 0x0000001100117308 */ /* 0x000fe20000002400 */
[----:B------:R-:W-:Y:S02]  /*cd50*/  FSEL R56, R11, -INF , !P0 ;  /* 0xff8000000b387808 */ /* 0x000fe40004000000 */
[----:B------:R-:W-:Y:S02]  /*cd60*/  FSEL R73, R73, -INF , !P6 ;  /* 0xff80000049497808 */ /* 0x000fe40007000000 */
[----:B------:R-:W-:Y:S01]  /*cd70*/  FSEL R51, R13, -INF , !P4 ;  /* 0xff8000000d337808 */ /* 0x000fe20006000000 */
[----:B------:R-:W-:Y:S01]  /*cd80*/  FMUL.FTZ R13, R69, UR4 ;  /* 0x00000004450d7c20 */ /* 0x000fe20008410000 */
[----:B------:R-:W-:Y:S01]  /*cd90*/  I2FP.F32.U32 R44, R44 ;  /* 0x0000002c002c7245 */ /* 0x000fe20000201000 */
[----:B------:R4:W5:Y:S01]  /*cda0*/  MUFU.TANH R11, R4 ;  /* 0x00000004000b7308 */ /* 0x0009620000002400 */
[----:B------:R-:W-:Y:S01]  /*cdb0*/  ISETP.GE.AND P1, PT, R10, R2, PT ;  /* 0x000000020a00720c */ /* 0x000fe20003f26270 */
[----:B--2---:R-:W-:Y:S01]  /*cdc0*/  VIADD R6, R38, 0xffffff69 ;  /* 0xffffff6926067836 */ /* 0x004fe20000000000 */
[-C--:B------:R-:W-:Y:S01]  /*cdd0*/  ISETP.GE.AND P0, PT, R10, R3.reuse, PT ;  /* 0x000000030a00720c */ /* 0x080fe20003f06270 */
[----:B------:R-:W-:Y:S01]  /*cde0*/  FFMA.FTZ R7, R88, R44, R7 ;  /* 0x0000002c58077223 */ /* 0x000fe20000010007 */
[----:B------:R-:W-:Y:S01]  /*cdf0*/  ISETP.GE.AND P6, PT, R8, R2, PT ;  /* 0x000000020800720c */ /* 0x000fe20003fc6270 */
[----:B-1----:R-:W-:Y:S01]  /*ce00*/  FFMA.FTZ R44, R88, R44, R5 ;  /* 0x0000002c582c7223 */ /* 0x002fe20000010005 */
[----:B------:R-:W-:Y:S01]  /*ce10*/  ISETP.GE.AND P4, PT, R8, R3, PT ;  /* 0x000000030800720c */ /* 0x000fe20003f86270 */
[----:B------:R-:W1:Y:S01]  /*ce20*/  MUFU.TANH R15, R15 ;  /* 0x0000000f000f7308 */ /* 0x000e620000002400 */
[----:B------:R-:W-:-:S02]  /*ce30*/  I2FP.F32.U32 R10, R10 ;  /* 0x0000000a000a7245 */ /* 0x000fc40000201000 */
[----:B------:R-:W-:Y:S02]  /*ce40*/  I2FP.F32.U32 R8, R8 ;  /* 0x0000000800087245 */ /* 0x000fe40000201000 */
[----:B------:R-:W-:Y:S01]  /*ce50*/  FSEL R45, R7, -INF , !P5 ;  /* 0xff800000072d7808 */ /* 0x000fe20006800000 */
[CC--:B------:R-:W-:Y:S01]  /*ce60*/  FFMA.FTZ R23, R88.reuse, R10.reuse, R23 ;  /* 0x0000000a58177223 */ /* 0x0c0fe20000010017 */
[C---:B------:R-:W-:Y:S01]  /*ce70*/  FFMA.FTZ R19, R88.reuse, R10, R19 ;  /* 0x0000000a58137223 */ /* 0x040fe20000010013 */
[C---:B------:R-:W-:Y:S01]  /*ce80*/  FFMA.FTZ R21, R88.reuse, R8, R21 ;  /* 0x0000000858157223 */ /* 0x040fe20000010015 */
[----:B------:R-:W2:Y:S01]  /*ce90*/  MUFU.TANH R5, R71 ;  /* 0x0000004700057308 */ /* 0x000ea20000002400 */
[----:B----4-:R-:W-:Y:S01]  /*cea0*/  I2FP.F32.U32 R4, R6 ;  /* 0x0000000600047245 */ /* 0x010fe20000201000 */
[----:B------:R-:W-:Y:S01]  /*ceb0*/  FFMA.FTZ R29, R88, R8, R29 ;  /* 0x00000008581d7223 */ /* 0x000fe2000001001d */
[----:B------:R-:W-:Y:S01]  /*cec0*/  VIADD R8, R38, 0xffffff70 ;  /* 0xffffff7026087836 */ /* 0x000fe20000000000 */
[----:B------:R-:W-:-:S02]  /*ced0*/  FSEL R48, R23, -INF , !P0 ;  /* 0xff80000017307808 */ /* 0x000fc40004000000 */
[----:B------:R-:W-:Y:S01]  /*cee0*/  FSEL R49, R21, -INF , !P6 ;  /* 0xff80000015317808 */ /* 0x000fe20007000000 */
[----:B---3--:R-:W-:Y:S01]  /*cef0*/  FFMA.FTZ R9, R88, R4, R9 ;  /* 0x0000000458097223 */ /* 0x008fe20000010009 */
[C---:B------:R-:W-:Y:S01]  /*cf00*/  ISETP.GE.AND P0, PT, R6.reuse, R2, PT ;  /* 0x000000020600720c */ /* 0x040fe20003f06270 */
[----:B------:R-:W3:Y:S01]  /*cf10*/  MUFU.TANH R13, R13 ;  /* 0x0000000d000d7308 */ /* 0x000ee20000002400 */
[-C--:B------:R-:W-:Y:S01]  /*cf20*/  ISETP.GE.AND P6, PT, R6, R3.reuse, PT ;  /* 0x000000030600720c */ /* 0x080fe20003fc6270 */
[----:B------:R-:W-:Y:S01]  /*cf30*/  VIADD R6, R38, 0xffffff71 ;  /* 0xffffff7126067836 */ /* 0x000fe20000000000 */
[----:B------:R-:W-:Y:S01]  /*cf40*/  FSEL R47, R19, -INF , !P1 ;  /* 0xff800000132f7808 */ /* 0x000fe20004800000 */
[----:B-----5:R-:W-:Y:S01]  /*cf50*/  FFMA.FTZ R11, R88, R4, R11 ;  /* 0x00000004580b7223 */ /* 0x020fe2000001000b */
[----:B------:R-:W-:Y:S01]  /*cf60*/  FSEL R50, R29, -INF , !P4 ;  /* 0xff8000001d327808 */ /* 0x000fe20006000000 */
[----:B------:R-:W-:Y:S01]  /*cf70*/  VIADD R4, R38, 0xffffff30 ;  /* 0xffffff3026047836 */ /* 0x000fe20000000000 */
[----:B------:R-:W-:Y:S01]  /*cf80*/  ISETP.GE.AND P4, PT, R8, R2, PT ;  /* 0x000000020800720c */ /* 0x000fe20003f86270 */
[----:B------:R-:W-:Y:S01]  /*cf90*/  VIADD R38, R38, 0xffffff79 ;  /* 0xffffff7926267836 */ /* 0x000fe20000000000 */
[----:B------:R-:W-:Y:S01]  /*cfa0*/  ISETP.GE.AND P1, PT, R8, R3, PT ;  /* 0x000000030800720c */ /* 0x000fe20003f26270 */
[----:B------:R-:W-:Y:S01]  /*cfb0*/  MUFU.TANH R7, R26 ;  /* 0x0000001a00077308 */ /* 0x000fe20000002400 */
[----:B------:R-:W-:-:S02]  /*cfc0*/  I2FP.F32.U32 R8, R8 ;  /* 0x0000000800087245 */ /* 0x000fc40000201000 */
[----:B------:R-:W-:Y:S02]  /*cfd0*/  FSEL R43, R9, -INF , !P0 ;  /* 0xff800000092b7808 */ /* 0x000fe40004000000 */
[----:B------:R-:W-:Y:S01]  /*cfe0*/  ISETP.GE.AND P5, PT, R6, R2, PT ;  /* 0x000000020600720c */ /* 0x000fe20003fa6270 */
[----:B------:R-:W-:Y:S01]  /*cff0*/  FFMA.FTZ R17, R88, R8, R17 ;  /* 0x0000000858117223 */ /* 0x000fe20000010011 */
[----:B------:R-:W-:Y:S01]  /*d000*/  ISETP.GE.AND P0, PT, R6, R3, PT ;  /* 0x000000030600720c */ /* 0x000fe20003f06270 */
[----:B------:R-:W4:Y:S01]  /*d010*/  MUFU.TANH R9, R53 ;  /* 0x0000003500097308 */ /* 0x000f220000002400 */
[----:B------:R-:W-:Y:S01]  /*d020*/  I2FP.F32.U32 R6, R6 ;  /* 0x0000000600067245 */ /* 0x000fe20000201000 */
[C---:B-1----:R-:W-:Y:S01]  /*d030*/  FFMA.FTZ R15, R88.reuse, R8, R15 ;  /* 0x00000008580f7223 */ /* 0x042fe2000001000f */
[----:B------:R-:W-:Y:S02]  /*d040*/  FSEL R46, R11, -INF , !P6 ;  /* 0xff8000000b2e7808 */ /* 0x000fe40007000000 */
[----:B------:R-:W-:Y:S01]  /*d050*/  FSEL R31, R17, -INF , !P4 ;  /* 0xff800000111f7808 */ /* 0x000fe20006000000 */
[----:B--2---:R-:W-:Y:S01]  /*d060*/  FFMA.FTZ R5, R88, R6, R5 ;  /* 0x0000000658057223 */ /* 0x004fe20000010005 */
[----:B------:R-:W-:Y:S01]  /*d070*/  ISETP.GE.AND P6, PT, R4, R2, PT ;  /* 0x000000020400720c */ /* 0x000fe20003fc6270 */
[----:B---3--:R-:W-:Y:S01]  /*d080*/  FFMA.FTZ R13, R88, R6, R13 ;  /* 0x00000006580d7223 */ /* 0x008fe2000001000d */
[----:B------:R-:W-:-:S02]  /*d090*/  ISETP.GE.AND P4, PT, R38, R2, PT ;  /* 0x000000022600720c */ /* 0x000fc40003f86270 */
[----:B------:R-:W-:Y:S02]  /*d0a0*/  FSEL R29, R15, -INF , !P1 ;  /* 0xff8000000f1d7808 */ /* 0x000fe40004800000 */
[----:B------:R-:W-:Y:S02]  /*d0b0*/  I2FP.F32.U32 R2, R38 ;  /* 0x0000002600027245 */ /* 0x000fe40000201000 */
[----:B------:R-:W-:Y:S02]  /*d0c0*/  ISETP.GE.AND P1, PT, R38, R3, PT ;  /* 0x000000032600720c */ /* 0x000fe40003f26270 */
[----:B------:R-:W-:Y:S01]  /*d0d0*/  FSEL R38, R5, -INF , !P0 ;  /* 0xff80000005267808 */ /* 0x000fe20004000000 */
[----:B----4-:R-:W-:Y:S01]  /*d0e0*/  FFMA.FTZ R9, R88, R2, R9 ;  /* 0x0000000258097223 */ /* 0x010fe20000010009 */
[----:B------:R-:W-:Y:S02]  /*d0f0*/  ISETP.GE.AND P0, PT, R57, 0x3, PT ;  /* 0x000000033900780c */ /* 0x000fe40003f06270 */
[----:B------:R-:W-:-:S02]  /*d100*/  FSEL R44, R44, -INF , !P3 ;  /* 0xff8000002c2c7808 */ /* 0x000fc40005800000 */
[----:B------:R-:W-:Y:S01]  /*d110*/  ISETP.GE.AND P3, PT, R4, R3, PT ;  /* 0x000000030400720c */ /* 0x000fe20003f66270 */
[C---:B------:R-:W-:Y:S01]  /*d120*/  FFMA.FTZ R3, R88.reuse, R2, R55 ;  /* 0x0000000258037223 */ /* 0x040fe20000010037 */
[-C--:B------:R-:W-:Y:S02]  /*d130*/  I2FP.F32.U32 R6, R4.reuse ;  /* 0x0000000400067245 */ /* 0x080fe40000201000 */
[----:B------:R-:W-:Y:S02]  /*d140*/  I2FP.F32.U32 R4, R4 ;  /* 0x0000000400047245 */ /* 0x000fe40000201000 */
[----:B------:R-:W-:Y:S01]  /*d150*/  FSEL R40, R13, -INF , !P5 ;  /* 0xff8000000d287808 */ /* 0x000fe20006800000 */
[C---:B------:R-:W-:Y:S01]  /*d160*/  FFMA.FTZ R6, R88.reuse, R6, R41 ;  /* 0x0000000658067223 */ /* 0x040fe20000010029 */
[----:B------:R-:W-:Y:S01]  /*d170*/  FSEL R41, R9, -INF , !P4 ;  /* 0xff80000009297808 */ /* 0x000fe20006000000 */
[----:B------:R-:W-:Y:S01]  /*d180*/  FFMA.FTZ R4, R88, R4, R7 ;  /* 0x0000000458047223 */ /* 0x000fe20000010007 */
[----:B------:R-:W-:-:S02]  /*d190*/  FSEL R3, R3, -INF , !P1 ;  /* 0xff80000003037808 */ /* 0x000fc40004800000 */
[----:B------:R-:W-:Y:S02]  /*d1a0*/  FSEL R139, R6, -INF , !P6 ;  /* 0xff800000068b7808 */ /* 0x000fe40007000000 */
[----:B------:R-:W-:Y:S01]  /*d1b0*/  FSEL R134, R4, -INF , !P3 ;  /* 0xff80000004867808 */ /* 0x000fe20005800000 */
[----:B------:R-:W-:Y:S06]  /*d1c0*/  @!P0 BRA `(.L_x_4329) ;  /* 0x0000000400988947 */ /* 0x000fec0003800000 */
[----:B------:R-:W-:Y:S05]  /*d1d0*/  BRA.U !UP0, `(.L_x_4330) ;  /* 0x0000000108fc7547 */ /* 0x000fea000b800000 */
[----:B------:R-:W1:Y:S01]  /*d1e0*/  LDC R7, c[0x0][0x4f0] ;  /* 0x00013c00ff077b82 */ /* 0x000e620000000800 */
[----:B------:R-:W-:Y:S01]  /*d1f0*/  IMAD.SHL.U32 R8, R57, 0x80, RZ ;  /* 0x0000008039087824 */ /* 0x000fe200078e00ff */
[----:B------:R-:W-:Y:S01]  /*d200*/  MOV R4, RZ ;  /* 0x000000ff00047202 */ /* 0x000fe20000000f00 */
[----:B------:R-:W2:Y:S03]  /*d210*/  LDCU.64 UR4, c[0x0][0x3a0] ;  /* 0x00007400ff0477ac */ /* 0x000ea60008000a00 */
        /* <DEDUP_REMOVED lines=33> */
[----:B------:R-:W-:Y:S02]  /*d430*/  @P3 VIADD R4, R4, 0x1 ;  /* 0x0000000104043836 */ /* 0x000fe40000000000 */
[----:B------:R-:W-:-:S03]  /*d440*/  @!P4 IMAD.MOV R11, RZ, RZ, -R11 ;  /* 0x000000ffff0bc224 */ /* 0x000fc600078e0a0b */
[----:B------:R-:W-:Y:S02]  /*d450*/  MOV R2, R4 ;  /* 0x0000000400027202 */ /* 0x000fe40000000f00 */
[----:B------:R-:W-:Y:S02]  /*d460*/  SEL R4, R5, R11, !P0 ;  /* 0x0000000b05047207 */ /* 0x000fe40004000000 */
[----:B------:R-:W-:-:S03]  /*d470*/  @!P6 IADD3 R2, PT, PT, -R2, RZ, RZ ;  /* 0x000000ff0202e210 */ /* 0x000fc60007ffe1ff */
[----:B------:R-:W-:Y:S01]  /*d480*/  IMAD.WIDE R8, R4, 0x4, R116 ;  /* 0x0000000404087825 */ /* 0x000fe200078e0274 */
[----:B------:R-:W-:-:S05]  /*d490*/  SEL R5, R5, R2, !P0 ;  /* 0x0000000205057207 */ /* 0x000fca0004000000 */
        /* <DEDUP_REMOVED lines=19> */
.L_x_4330:
[----:B------:R-:W-:Y:S01]  /*d5d0*/  UMOV UR4, URZ ;  /* 0x000000ff00047c82 */ /* 0x000fe20008000000 */
[----:B------:R-:W-:Y:S01]  /*d5e0*/  IMAD.SHL.U32 R2, R60, 0x80, RZ ;  /* 0x000000803c027824 */ /* 0x000fe200078e00ff */
[----:B------:R-:W-:-:S05]  /*d5f0*/  IADD3 R4, P0, PT, RZ, -UR4, RZ ;  /* 0x80000004ff047c10 */ /* 0x000fca000ff1e0ff */
[----:B------:R-:W-:-:S05]  /*d600*/  IMAD.X R2, RZ, RZ, ~R2, P0 ;  /* 0x000000ffff027224 */ /* 0x000fca00000e0e02 */
[----:B------:R-:W-:-:S04]  /*d610*/  SHF.R.S64 R5, R4, 0x1f, R2 ;  /* 0x0000001f04057819 */ /* 0x000fc80000001002 */
[----:B------:R-:W-:-:S04]  /*d620*/  IADD3 R112, P0, PT, R5, R112, RZ ;  /* 0x0000007005707210 */ /* 0x000fc80007f1e0ff */
[----:B------:R-:W-:-:S09]  /*d630*/  LEA.HI.X.SX32 R95, R2, R95, 0x1, P0 ;  /* 0x0000005f025f7211 */ /* 0x000fd200000f0eff */
.L_x_4331:
        /* <DEDUP_REMOVED lines=31> */
.L_x_4329:
        /* <DEDUP_REMOVED lines=53> */
[----:B------:R-:W-:Y:S01]  /*db80*/  FMUL.FTZ R137, R4, UR4 ;  /* 0x0000000404897c20 */ /* 0x000fe20008410000 */
[C---:B------:R-:W-:Y:S01]  /*db90*/  IADD3 R4, PT, PT, R120.reuse, 0x3000, RZ ;  /* 0x0000300078047810 */ /* 0x040fe20007ffe0ff */
[--C-:B------:R-:W-:Y:S01]  /*dba0*/  FFMA.FTZ R55, R37, UR4, -R42.reuse ;  /* 0x0000000425377c23 */ /* 0x100fe2000801082a */
[----:B------:R-:W-:Y:S01]  /*dbb0*/  FSEL R37, R5, RZ, P0 ;  /* 0x000000ff05257208 */ /* 0x000fe20000000000 */
[----:B------:R-:W-:Y:S01]  /*dbc0*/  FFMA.FTZ R74, R135, UR4, -R42 ;  /* 0x00000004874a7c23 */ /* 0x000fe2000801082a */
[----:B------:R-:W-:Y:S01]  /*dbd0*/  IADD3 R39, PT, PT, R120, 0x3020, RZ ;  /* 0x0000302078277810 */ /* 0x000fe20007ffe0ff */
[----:B------:R-:W-:Y:S01]  /*dbe0*/  MUFU.EX2 R136, R136 ;  /* 0x0000008800887308 */ /* 0x000fe20000000800 */
[----:B------:R-:W-:Y:S01]  /*dbf0*/  @P2 IADD3 R39, PT, PT, R4, -0x20, RZ ;  /* 0xffffffe004272810 */ /* 0x000fe20007ffe0ff */
[--C-:B------:R-:W-:Y:S01]  /*dc00*/  FFMA.FTZ R53, R20, UR4, -R37.reuse ;  /* 0x0000000414357c23 */ /* 0x100fe20008010825 */
[----:B------:R-:W-:Y:S01]  /*dc10*/  FSEL R6, R0, RZ, P0 ;  /* 0x000000ff00067208 */ /* 0x000fe20000000000 */
[--C-:B------:R-:W-:Y:S01]  /*dc20*/  FFMA.FTZ R138, R34, UR4, -R37.reuse ;  /* 0x00000004228a7c23 */ /* 0x100fe20008010825 */
[--C-:B------:R-:W-:Y:S01]  /*dc30*/  FFMA.FTZ R69, R32, UR4, -R37.reuse ;  /* 0x0000000420457c23 */ /* 0x100fe20008010825 */
[----:B------:R-:W1:Y:S01]  /*dc40*/  LDSM.16.MT88.4 R20, [R39] ;  /* 0x000000002714783b */ /* 0x000e620000004200 */
[--C-:B------:R-:W-:Y:S01]  /*dc50*/  FFMA.FTZ R60, R132, UR4, -R37.reuse ;  /* 0x00000004843c7c23 */ /* 0x100fe20008010825 */
[----:B------:R-:W-:Y:S01]  /*dc60*/  FADD.FTZ R6, R65, -R6 ;  /* 0x8000000641067221 */ /* 0x000fe20000010000 */
[----:B------:R-:W2:Y:S01]  /*dc70*/  MUFU.EX2 R67, R7 ;  /* 0x0000000700437308 */ /* 0x000ea20000000800 */
[--C-:B------:R-:W-:Y:S01]  /*dc80*/  FFMA.FTZ R132, R35, UR4, -R42.reuse ;  /* 0x0000000423847c23 */ /* 0x100fe2000801082a */
[--C-:B------:R-:W-:Y:S01]  /*dc90*/  FFMA.FTZ R71, R33, UR4, -R42.reuse ;  /* 0x0000000421477c23 */ /* 0x100fe2000801082a */
[----:B------:R-:W-:Y:S01]  /*dca0*/  FMUL.FTZ R6, R6, UR4 ;  /* 0x0000000406067c20 */ /* 0x000fe20008410000 */
        /* <DEDUP_REMOVED lines=22> */
[-C--:B-----5:R-:W-:Y:S01]  /*de10*/  FMUL.FTZ R4, R108, R137.reuse ;  /* 0x000000896c047220 */ /* 0x0a0fe20000410000 */
[-C--:B------:R-:W-:Y:S01]  /*de20*/  FMUL.FTZ R5, R109, R137.reuse ;  /* 0x000000896d057220 */ /* 0x080fe20000410000 */
[----:B------:R-:W-:Y:S01]  /*de30*/  MUFU.EX2 R60, R60 ;  /* 0x0000003c003c7308 */ /* 0x000fe20000000800 */
[----:B------:R-:W-:Y:S01]  /*de40*/  FMUL.FTZ R104, R104, R137 ;  /* 0x0000008968687220 */ /* 0x000fe20000410000 */
[-C--:B--2---:R-:W-:Y:S01]  /*de50*/  FMUL.FTZ R6, R110, R135.reuse ;  /* 0x000000876e067220 */ /* 0x084fe20000410000 */
[----:B------:R-:W-:Y:S01]  /*de60*/  FMUL.FTZ R7, R111, R135 ;  /* 0x000000876f077220 */ /* 0x000fe20000410000 */
[----:B------:R-:W2:Y:S01]  /*de70*/  MUFU.EX2 R53, R53 ;  /* 0x0000003500357308 */ /* 0x000ea20000000800 */
[----:B------:R-:W-:Y:S01]  /*de80*/  FMUL.FTZ R105, R105, R137 ;  /* 0x0000008969697220 */ /* 0x000fe20000410000 */
[-C--:B------:R-:W-:Y:S01]  /*de90*/  FMUL.FTZ R106, R106, R135.reuse ;  /* 0x000000876a6a7220 */ /* 0x080fe20000410000 */
[----:B------:R-:W-:Y:S01]  /*dea0*/  FMUL.FTZ R107, R107, R135 ;  /* 0x000000876b6b7220 */ /* 0x000fe20000410000 */
[-C--:B------:R-:W-:Y:S01]  /*deb0*/  FMUL.FTZ R12, R100, R137.reuse ;  /* 0x00000089640c7220 */ /* 0x080fe20000410000 */
[----:B------:R-:W-:Y:S01]  /*dec0*/  FMUL.FTZ R13, R101, R137 ;  /* 0x00000089650d7220 */ /* 0x000fe20000410000 */
[----:B----4-:R-:W-:Y:S01]  /*ded0*/  F2FP.F16.F32.PACK_AB R17, R69, R138 ;  /* 0x0000008a4511723e */ /* 0x010fe200000000ff */
[-C--:B------:R-:W-:Y:S01]  /*dee0*/  FMUL.FTZ R14, R102, R135.reuse ;  /* 0x00000087660e7220 */ /* 0x080fe20000410000 */
[----:B------:R-:W-:Y:S01]  /*def0*/  FMUL.FTZ R15, R103, R135 ;  /* 0x00000087670f7220 */ /* 0x000fe20000410000 */
[-C--:B------:R-:W-:Y:S01]  /*df00*/  FMUL.FTZ R96, R96, R137.reuse ;  /* 0x0000008960607220 */ /* 0x080fe20000410000 */
[----:B------:R-:W-:Y:S01]  /*df10*/  FMUL.FTZ R97, R97, R137 ;  /* 0x0000008961617220 */ /* 0x000fe20000410000 */
[-C--:B------:R-:W-:Y:S01]  /*df20*/  FMUL.FTZ R98, R98, R135.reuse ;  /* 0x0000008762627220 */ /* 0x080fe20000410000 */
[----:B------:R-:W-:Y:S01]  /*df30*/  FMUL.FTZ R99, R99, R135 ;  /* 0x0000008763637220 */ /* 0x000fe20000410000 */
[----:B------:R-:W-:Y:S01]  /*df40*/  MUFU.EX2 R132, R132 ;  /* 0x0000008400847308 */ /* 0x000fe20000000800 */
[----:B--2---:R-:W-:Y:S01]  /*df50*/  F2FP.F16.F32.PACK_AB R19, R53, R60 ;  /* 0x0000003c3513723e */ /* 0x004fe200000000ff */
[----:B------:R-:W-:Y:S01]  /*df60*/  FFMA.FTZ R81, R81, UR4, -R42 ;  /* 0x0000000451517c23 */ /* 0x000fe2000801082a */
[----:B------:R-:W-:Y:S01]  /*df70*/  FFMA.FTZ R136, R87, R137, R136 ;  /* 0x0000008957887223 */ /* 0x000fe20000010088 */
[----:B------:R-:W2:Y:S01]  /*df80*/  MUFU.EX2 R71, R71 ;  /* 0x0000004700477308 */ /* 0x000ea20000000800 */
[----:B------:R-:W-:Y:S01]  /*df90*/  FFMA.FTZ R138, R89, R135, R138 ;  /* 0x00000087598a7223 */ /* 0x000fe2000001008a */
[----:B------:R-:W-:Y:S01]  /*dfa0*/  FFMA.FTZ R51, R51, UR4, -R42 ;  /* 0x0000000433337c23 */ /* 0x000fe2000801082a */
[----:B------:R-:W-:Y:S01]  /*dfb0*/  FADD.FTZ R67, R67, R136 ;  /* 0x0000008843437221 */ /* 0x000fe20000010000 */
[C---:B------:R-:W-:Y:S01]  /*dfc0*/  HMMA.16816.F32 R4, R16.reuse, R8, R4 ;  /* 0x000000081004723c */ /* 0x040fe20000001804 */
[----:B------:R-:W-:Y:S01]  /*dfd0*/  MUFU.EX2 R70, R70 ;  /* 0x0000004600467308 */ /* 0x000fe20000000800 */
[----:B------:R-:W-:Y:S01]  /*dfe0*/  FFMA.FTZ R52, R52, UR4, -R37 ;  /* 0x0000000434347c23 */ /* 0x000fe20008010825 */
[----:B------:R-:W-:Y:S01]  /*dff0*/  FADD.FTZ R74, R74, R67 ;  /* 0x000000434a4a7221 */ /* 0x000fe20000010000 */
[--C-:B------:R-:W-:Y:S01]  /*e000*/  FFMA.FTZ R67, R77, UR4, -R42.reuse ;  /* 0x000000044d437c23 */ /* 0x100fe2000801082a */
[----:B------:R-:W4:Y:S01]  /*e010*/  MUFU.EX2 R63, R63 ;  /* 0x0000003f003f7308 */ /* 0x000f220000000800 */
[--C-:B------:R-:W-:Y:S01]  /*e020*/  FFMA.FTZ R47, R47, UR4, -R42.reuse ;  /* 0x000000042f2f7c23 */ /* 0x100fe2000801082a */
[--C-:B------:R-:W-:Y:S01]  /*e030*/  FFMA.FTZ R50, R50, UR4, -R37.reuse ;  /* 0x0000000432327c23 */ /* 0x100fe20008010825 */
[C---:B------:R-:W-:Y:S01]  /*e040*/  HMMA.16816.F32 R8, R16.reuse, R10, R104 ;  /* 0x0000000a1008723c */ /* 0x040fe20000001868 */
[----:B------:R5:W-:Y:S01]  /*e050*/  MUFU.EX2 R76, R130 ;  /* 0x00000082004c7308 */ /* 0x000be20000000800 */
[----:B--2---:R-:W-:Y:S01]  /*e060*/  F2FP.F16.F32.PACK_AB R24, R71, R132 ;  /* 0x000000844718723e */ /* 0x004fe200000000ff */
[----:B------:R-:W-:Y:S01]  /*e070*/  LDSM.16.MT88.4 R104, [R120+0x3c00] ;  /* 0x003c00007868783b */ /* 0x000fe20000004200 */
[--C-:B------:R-:W-:Y:S01]  /*e080*/  FFMA.FTZ R31, R31, UR4, -R42.reuse ;  /* 0x000000041f1f7c23 */ /* 0x100fe2000801082a */
[----:B------:R-:W2:Y:S01]  /*e090*/  MUFU.EX2 R65, R65 ;  /* 0x0000004100417308 */ /* 0x000ea20000000800 */
[--C-:B------:R-:W-:Y:S01]  /*e0a0*/  FFMA.FTZ R29, R29, UR4, -R37.reuse ;  /* 0x000000041d1d7c23 */ /* 0x100fe20008010825 */
[--C-:B------:R-:W-:Y:S01]  /*e0b0*/  FFMA.FTZ R38, R38, UR4, -R37.reuse ;  /* 0x0000000426267c23 */ /* 0x100fe20008010825 */
[C---:B-1----:R-:W-:Y:S01]  /*e0c0*/  HMMA.16816.F32 R12, R16.reuse, R20, R12 ;  /* 0x00000014100c723c */ /* 0x042fe2000000180c */
[----:B------:R-:W-:Y:S01]  /*e0d0*/  MUFU.EX2 R68, R68 ;  /* 0x0000004400447308 */ /* 0x000fe20000000800 */
[--C-:B------:R-:W-:Y:S01]  /*e0e0*/  FFMA.FTZ R28, R28, UR4, -R37.reuse ;  /* 0x000000041c1c7c23 */ /* 0x100fe20008010825 */
[----:B----4-:R-:W-:Y:S01]  /*e0f0*/  F2FP.F16.F32.PACK_AB R26, R63, R70 ;  /* 0x000000463f1a723e */ /* 0x010fe200000000ff */
[--C-:B------:R-:W-:Y:S01]  /*e100*/  FFMA.FTZ R40, R40, UR4, -R42.reuse ;  /* 0x0000000428287c23 */ /* 0x100fe2000801082a */
[----:B------:R-:W1:Y:S01]  /*e110*/  MUFU.EX2 R61, R61 ;  /* 0x0000003d003d7308 */ /* 0x000e620000000800 */
[--C-:B------:R-:W-:Y:S01]  /*e120*/  FFMA.FTZ R41, R41, UR4, -R42.reuse ;  /* 0x0000000429297c23 */ /* 0x100fe2000801082a */
[----:B-----5:R-:W-:Y:S01]  /*e130*/  FFMA.FTZ R130, R123, UR4, -R42 ;  /* 0x000000047b827c23 */ /* 0x020fe2000801082a */
[----:B------:R-:W-:Y:S01]  /*e140*/  HMMA.16816.F32 R16, R16, R22, R96 ;  /* 0x000000161010723c */ /* 0x000fe20000001860 */
[----:B------:R-:W4:Y:S01]  /*e150*/  LDSM.16.MT88.4 R20, [R39+0x400] ;  /* 0x000400002714783b */ /* 0x000f220000004200 */
[----:B------:R-:W-:Y:S01]  /*e160*/  FFMA.FTZ R123, R124, UR4, -R37 ;  /* 0x000000047c7b7c23 */ /* 0x000fe20008010825 */
[----:B--2---:R-:W-:Y:S01]  /*e170*/  F2FP.F16.F32.PACK_AB R25, R65, R76 ;  /* 0x0000004c4119723e */ /* 0x004fe200000000ff */
[----:B------:R-:W-:Y:S01]  /*e180*/  MUFU.EX2 R131, R131 ;  /* 0x0000008300837308 */ /* 0x000fe20000000800 */
[----:B------:R-:W-:Y:S01]  /*e190*/  LDSM.16.MT88.4 R96, [R39+0xc00] ;  /* 0x000c00002760783b */ /* 0x000fe20000004200 */
[----:B------:R-:W-:-:S02]  /*e1a0*/  IADD3 R124, PT, PT, R57, -0x3, RZ ;  /* 0xfffffffd397c7810 */ /* 0x000fc40007ffe0ff */
[----:B------:R-:W2:Y:S01]  /*e1b0*/  MUFU.EX2 R130, R130 ;  /* 0x0000008200827308 */ /* 0x000ea20000000800 */
[----:B-1----:R-:W-:-:S03]  /*e1c0*/  F2FP.F16.F32.PACK_AB R27, R61, R68 ;  /* 0x000000443d1b723e */ /* 0x002fc600000000ff */
[----:B------:R-:W-:Y:S04]  /*e1d0*/  MUFU.EX2 R129, R129 ;  /* 0x0000008100817308 */ /* 0x000fe80000000800 */
[----:B------:R-:W-:Y:S01]  /*e1e0*/  MUFU.EX2 R92, R92 ;  /* 0x0000005c005c7308 */ /* 0x000fe20000000800 */
[C---:B---3--:R-:W-:Y:S03]  /*e1f0*/  HMMA.16816.F32 R4, R24.reuse, R32, R4 ;  /* 0x000000201804723c */ /* 0x048fe60000001804 */
[----:B------:R-:W-:Y:S04]  /*e200*/  MUFU.EX2 R133, R133 ;  /* 0x0000008500857308 */ /* 0x000fe80000000800 */
[----:B------:R-:W1:Y:S01]  /*e210*/  MUFU.EX2 R122, R122 ;  /* 0x0000007a007a7308 */ /* 0x000e620000000800 */
[C---:B------:R-:W-:Y:S01]  /*e220*/  HMMA.16816.F32 R8, R24.reuse, R34, R8 ;  /* 0x000000221808723c */ /* 0x040fe20000001808 */
[----:B------:R-:W3:Y:S02]  /*e230*/  LDSM.16.MT88.4 R32, [R120+0x3800] ;  /* 0x003800007820783b */ /* 0x000ee40000004200 */
[----:B------:R-:W-:Y:S04]  /*e240*/  MUFU.EX2 R123, R123 ;  /* 0x0000007b007b7308 */ /* 0x000fe80000000800 */
[----:B------:R-:W5:Y:S04]  /*e250*/  MUFU.EX2 R78, R78 ;  /* 0x0000004e004e7308 */ /* 0x000f680000000800 */
[----:B------:R-:W-:Y:S04]  /*e260*/  MUFU.EX2 R62, R62 ;  /* 0x0000003e003e7308 */ /* 0x000fe80000000800 */
[----:B------:R-:W-:Y:S01]  /*e270*/  MUFU.EX2 R67, R67 ;  /* 0x0000004300437308 */ /* 0x000fe20000000800 */
[C---:B----4-:R-:W-:Y:S03]  /*e280*/  HMMA.16816.F32 R12, R24.reuse, R20, R12 ;  /* 0x00000014180c723c */ /* 0x050fe6000000180c */
[----:B------:R-:W-:Y:S04]  /*e290*/  MUFU.EX2 R51, R51 ;  /* 0x0000003300337308 */ /* 0x000fe80000000800 */
[----:B------:R-:W-:Y:S01]  /*e2a0*/  MUFU.EX2 R52, R52 ;  /* 0x0000003400347308 */ /* 0x000fe20000000800 */
[----:B------:R-:W-:Y:S01]  /*e2b0*/  HMMA.16816.F32 R16, R24, R22, R16 ;  /* 0x000000161810723c */ /* 0x000fe20000001810 */
[----:B------:R-:W4:Y:S01]  /*e2c0*/  LDSM.16.MT88.4 R20, [R39+0x800] ;  /* 0x000800002714783b */ /* 0x000f220000004200 */
[----:B--2---:R-:W-:Y:S01]  /*e2d0*/  F2FP.F16.F32.PACK_AB R24, R130, R131 ;  /* 0x000000838218723e */ /* 0x004fe200000000ff */
[----:B------:R-:W-:Y:S01]  /*e2e0*/  MUFU.EX2 R47, R47 ;  /* 0x0000002f002f7308 */ /* 0x000fe20000000800 */
[----:B-1----:R-:W-:-:S02]  /*e2f0*/  F2FP.F16.F32.PACK_AB R25, R122, R133 ;  /* 0x000000857a19723e */ /* 0x002fc400000000ff */
[----:B------:R-:W-:Y:S01]  /*e300*/  F2FP.F16.F32.PACK_AB R26, R92, R129 ;  /* 0x000000815c1a723e */ /* 0x000fe200000000ff */
[----:B------:R-:W-:Y:S01]  /*e310*/  MUFU.EX2 R31, R31 ;  /* 0x0000001f001f7308 */ /* 0x000fe20000000800 */
[----:B-----5:R-:W-:-:S07]  /*e320*/  F2FP.F16.F32.PACK_AB R27, R78, R123 ;  /* 0x0000007b4e1b723e */ /* 0x020fce00000000ff */
[C---:B---3--:R-:W-:Y:S01]  /*e330*/  HMMA.16816.F32 R4, R24.reuse, R32, R4 ;  /* 0x000000201804723c */ /* 0x048fe20000001804 */
[--C-:B------:R-:W-:Y:S01]  /*e340*/  FFMA.FTZ R32, R139, UR4, -R42.reuse ;  /* 0x000000048b207c23 */ /* 0x100fe2000801082a */
[--C-:B------:R-:W-:Y:S01]  /*e350*/  FFMA.FTZ R33, R80, UR4, -R37.reuse ;  /* 0x0000000450217c23 */ /* 0x100fe20008010825 */
[--C-:B------:R-:W-:Y:S02]  /*e360*/  FFMA.FTZ R80, R59, UR4, -R42.reuse ;  /* 0x000000043b507c23 */ /* 0x100fe4000801082a */
[----:B------:R1:W-:Y:S03]  /*e370*/  MUFU.EX2 R59, R81 ;  /* 0x00000051003b7308 */ /* 0x0003e60000000800 */
[C---:B------:R-:W-:Y:S01]  /*e380*/  HMMA.16816.F32 R8, R24.reuse, R34, R8 ;  /* 0x000000221808723c */ /* 0x040fe20000001808 */
[----:B------:R-:W-:Y:S01]  /*e390*/  FFMA.FTZ R35, R91, UR4, -R42 ;  /* 0x000000045b237c23 */ /* 0x000fe2000801082a */
[--C-:B------:R-:W-:Y:S01]  /*e3a0*/  FFMA.FTZ R34, R134, UR4, -R37.reuse ;  /* 0x0000000486227c23 */ /* 0x100fe20008010825 */
[----:B------:R-:W-:Y:S04]  /*e3b0*/  MUFU.EX2 R32, R32 ;  /* 0x0000002000207308 */ /* 0x000fe80000000800 */
[----:B------:R-:W2:Y:S04]  /*e3c0*/  MUFU.EX2 R35, R35 ;  /* 0x0000002300237308 */ /* 0x000ea80000000800 */
[----:B------:R-:W-:Y:S01]  /*e3d0*/  MUFU.EX2 R34, R34 ;  /* 0x0000002200227308 */ /* 0x000fe20000000800 */
[----:B-1----:R-:W-:Y:S01]  /*e3e0*/  FADD.FTZ R81, R69, R138 ;  /* 0x0000008a45517221 */ /* 0x002fe20000010000 */
[--C-:B------:R-:W-:Y:S01]  /*e3f0*/  FFMA.FTZ R69, R58, UR4, -R37.reuse ;  /* 0x000000043a457c23 */ /* 0x100fe20008010825 */
[----:B------:R-:W-:Y:S01]  /*e400*/  FFMA.FTZ R58, R54, UR4, -R37 ;  /* 0x00000004363a7c23 */ /* 0x000fe20008010825 */
[----:B----4-:R-:W-:Y:S01]  /*e410*/  HMMA.16816.F32 R12, R24, R20, R12 ;  /* 0x00000014180c723c */ /* 0x010fe2000000180c */
[----:B------:R-:W1:Y:S01]  /*e420*/  MUFU.EX2 R33, R33 ;  /* 0x0000002100217308 */ /* 0x000e620000000800 */
[----:B------:R-:W-:-:S03]  /*e430*/  FADD.FTZ R60, R60, R81 ;  /* 0x000000513c3c7221 */ /* 0x000fc60000010000 */
[----:B------:R-:W-:Y:S01]  /*e440*/  MUFU.EX2 R80, R80 ;  /* 0x0000005000507308 */ /* 0x000fe20000000800 */
[----:B--2---:R-:W-:Y:S01]  /*e450*/  F2FP.F16.F32.PACK_AB R20, R35, R32 ;  /* 0x000000202314723e */ /* 0x004fe200000000ff */
[----:B------:R-:W-:Y:S01]  /*e460*/  FADD.FTZ R53, R53, R60 ;  /* 0x0000003c35357221 */ /* 0x000fe20000010000 */
[----:B------:R-:W-:Y:S01]  /*e470*/  HMMA.16816.F32 R16, R24, R22, R16 ;  /* 0x000000161810723c */ /* 0x000fe20000001810 */
[--C-:B------:R-:W-:Y:S01]  /*e480*/  FFMA.FTZ R27, R113, UR4, -R42.reuse ;  /* 0x00000004711b7c23 */ /* 0x100fe2000801082a */
[--C-:B------:R-:W-:Y:S01]  /*e490*/  FFMA.FTZ R24, R121, UR4, -R42.reuse ;  /* 0x0000000479187c23 */ /* 0x100fe2000801082a */
[--C-:B------:R-:W-:Y:S01]  /*e4a0*/  FFMA.FTZ R26, R82, UR4, -R37.reuse ;  /* 0x00000004521a7c23 */ /* 0x100fe20008010825 */
[----:B------:R-:W-:Y:S01]  /*e4b0*/  FFMA.FTZ R25, R90, UR4, -R37 ;  /* 0x000000045a197c23 */ /* 0x000fe20008010825 */
[----:B------:R-:W-:Y:S01]  /*e4c0*/  MUFU.EX2 R69, R69 ;  /* 0x0000004500457308 */ /* 0x000fe20000000800 */
[----:B------:R-:W-:Y:S01]  /*e4d0*/  FADD.FTZ R76, R76, R53 ;  /* 0x000000354c4c7221 */ /* 0x000fe20000010000 */
[----:B-1----:R-:W-:Y:S01]  /*e4e0*/  F2FP.F16.F32.PACK_AB R21, R33, R34 ;  /* 0x000000222115723e */ /* 0x002fe200000000ff */
[----:B------:R-:W-:Y:S01]  /*e4f0*/  FFMA.FTZ R60, R45, UR4, -R42 ;  /* 0x000000042d3c7c23 */ /* 0x000fe2000801082a */
[----:B------:R-:W-:Y:S01]  /*e500*/  MUFU.EX2 R27, R27 ;  /* 0x0000001b001b7308 */ /* 0x000fe20000000800 */
[----:B------:R-:W-:Y:S01]  /*e510*/  FADD.FTZ R65, R65, R76 ;  /* 0x0000004c41417221 */ /* 0x000fe20000010000 */
[--C-:B------:R-:W-:Y:S01]  /*e520*/  FFMA.FTZ R45, R48, UR4, -R37.reuse ;  /* 0x00000004302d7c23 */ /* 0x100fe20008010825 */
[----:B------:R-:W-:Y:S01]  /*e530*/  FFMA.FTZ R53, R46, UR4, -R37 ;  /* 0x000000042e357c23 */ /* 0x000fe20008010825 */
[----:B------:R-:W1:Y:S01]  /*e540*/  MUFU.EX2 R24, R24 ;  /* 0x0000001800187308 */ /* 0x000e620000000800 */
[----:B------:R-:W-:Y:S01]  /*e550*/  FADD.FTZ R68, R68, R65 ;  /* 0x0000004144447221 */ /* 0x000fe20000010000 */
[----:B------:R-:W-:-:S02]  /*e560*/  MOV R65, R0 ;  /* 0x0000000000417202 */ /* 0x000fc40000000f00 */
[----:B------:R-:W-:Y:S01]  /*e570*/  MUFU.EX2 R26, R26 ;  /* 0x0000001a001a7308 */ /* 0x000fe20000000800 */
[----:B------:R-:W-:-:S03]  /*e580*/  FADD.FTZ R68, R61, R68 ;  /* 0x000000443d447221 */ /* 0x000fc60000010000 */
[----:B------:R-:W2:Y:S01]  /*e590*/  MUFU.EX2 R25, R25 ;  /* 0x0000001900197308 */ /* 0x000ea20000000800 */
[----:B------:R-:W-:-:S03]  /*e5a0*/  FADD.FTZ R133, R133, R68 ;  /* 0x0000004485857221 */ /* 0x000fc60000010000 */
[----:B------:R-:W-:Y:S01]  /*e5b0*/  MUFU.EX2 R45, R45 ;  /* 0x0000002d002d7308 */ /* 0x000fe20000000800 */
[----:B------:R-:W-:Y:S01]  /*e5c0*/  FADD.FTZ R122, R122, R133 ;  /* 0x000000857a7a7221 */ /* 0x000fe20000010000 */
[----:B-1----:R-:W-:-:S03]  /*e5d0*/  F2FP.F16.F32.PACK_AB R22, R24, R27 ;  /* 0x0000001b1816723e */ /* 0x002fc600000000ff */
[----:B------:R-:W-:-:S04]  /*e5e0*/  FADD.FTZ R123, R123, R122 ;  /* 0x0000007a7b7b7221 */ /* 0x000fc80000010000 */
[----:B------:R-:W-:Y:S01]  /*e5f0*/  FADD.FTZ R123, R78, R123 ;  /* 0x0000007b4e7b7221 */ /* 0x000fe20000010000 */
[----:B--2---:R-:W-:-:S03]  /*e600*/  F2FP.F16.F32.PACK_AB R23, R25, R26 ;  /* 0x0000001a1917723e */ /* 0x004fc600000000ff */
[----:B------:R-:W-:-:S04]  /*e610*/  FADD.FTZ R34, R34, R123 ;  /* 0x0000007b22227221 */ /* 0x000fc80000010000 */
[----:B------:R-:W-:Y:S01]  /*e620*/  HMMA.16816.F32 R100, R20, R96, R12 ;  /* 0x000000601464723c */ /* 0x000fe2000000180c */
[----:B------:R-:W1:Y:S01]  /*e630*/  LDSM.16.MT88.4 R12, [R120+0x4000] ;  /* 0x00400000780c783b */ /* 0x000e620000004200 */
[----:B------:R-:W-:-:S06]  /*e640*/  FADD.FTZ R33, R33, R34 ;  /* 0x0000002221217221 */ /* 0x000fcc0000010000 */
[----:B------:R-:W-:Y:S01]  /*e650*/  HMMA.16816.F32 R108, R20, R104, R4 ;  /* 0x00000068146c723c */ /* 0x000fe20000001804 */
[----:B------:R-:W-:-:S07]  /*e660*/  F2FP.F16.F32.PACK_AB R4, R80, R59 ;  /* 0x0000003b5004723e */ /* 0x000fce00000000ff */
[C---:B------:R-:W-:Y:S01]  /*e670*/  HMMA.16816.F32 R104, R20.reuse, R106, R8 ;  /* 0x0000006a1468723c */ /* 0x040fe20000001808 */
[----:B------:R-:W2:Y:S07]  /*e680*/  LDSM.16.MT88.4 R8, [R39+0x1000] ;  /* 0x001000002708783b */ /* 0x000eae0000004200 */
[----:B------:R-:W-:Y:S01]  /*e690*/  HMMA.16816.F32 R96, R20, R98, R16 ;  /* 0x000000621460723c */ /* 0x000fe20000001810 */
[--C-:B------:R-:W-:Y:S01]  /*e6a0*/  FFMA.FTZ R20, R79, UR4, -R42.reuse ;  /* 0x000000044f147c23 */ /* 0x100fe2000801082a */
[--C-:B------:R-:W-:Y:S01]  /*e6b0*/  FFMA.FTZ R23, R83, UR4, -R42.reuse ;  /* 0x0000000453177c23 */ /* 0x100fe2000801082a */
[--C-:B------:R-:W-:Y:S01]  /*e6c0*/  FFMA.FTZ R79, R66, UR4, -R37.reuse ;  /* 0x00000004424f7c23 */ /* 0x100fe20008010825 */
[--C-:B------:R-:W-:Y:S01]  /*e6d0*/  FFMA.FTZ R22, R64, UR4, -R37.reuse ;  /* 0x0000000440167c23 */ /* 0x100fe20008010825 */
[--C-:B------:R-:W-:Y:S01]  /*e6e0*/  FFMA.FTZ R21, R72, UR4, -R37.reuse ;  /* 0x0000000448157c23 */ /* 0x100fe20008010825 */
[----:B------:R-:W3:Y:S01]  /*e6f0*/  LDSM.16.MT88.4 R16, [R120+0x4400] ;  /* 0x004400007810783b */ /* 0x000ee20000004200 */
[----:B------:R-:W-:Y:S01]  /*e700*/  MUFU.EX2 R20, R20 ;  /* 0x0000001400147308 */ /* 0x000fe20000000800 */
[--C-:B------:R-:W-:Y:S01]  /*e710*/  FFMA.FTZ R64, R75, UR4, -R42.reuse ;  /* 0x000000044b407c23 */ /* 0x100fe2000801082a */
[----:B------:R-:W-:Y:S01]  /*e720*/  FFMA.FTZ R66, R73, UR4, -R42 ;  /* 0x0000000449427c23 */ /* 0x000fe2000801082a */
[----:B------:R-:W-:Y:S01]  /*e730*/  FFMA.FTZ R72, R56, UR4, -R37 ;  /* 0x0000000438487c23 */ /* 0x000fe20008010825 */
[----:B------:R-:W4:Y:S01]  /*e740*/  MUFU.EX2 R23, R23 ;  /* 0x0000001700177308 */ /* 0x000f220000000800 */
[----:B------:R-:W-:Y:S01]  /*e750*/  FADD.FTZ R73, R55, R74 ;  /* 0x0000004a37497221 */ /* 0x000fe20000010000 */
[--C-:B------:R-:W-:Y:S01]  /*e760*/  FFMA.FTZ R56, R49, UR4, -R42.reuse ;  /* 0x0000000431387c23 */ /* 0x100fe2000801082a */
[----:B------:R-:W-:Y:S01]  /*e770*/  FFMA.FTZ R49, R43, UR4, -R42 ;  /* 0x000000042b317c23 */ /* 0x000fe2000801082a */
[----:B------:R-:W5:Y:S01]  /*e780*/  MUFU.EX2 R79, R79 ;  /* 0x0000004f004f7308 */ /* 0x000f620000000800 */
[----:B------:R-:W-:-:S03]  /*e790*/  FADD.FTZ R132, R132, R73 ;  /* 0x0000004984847221 */ /* 0x000fc60000010000 */
[----:B------:R-:W-:Y:S01]  /*e7a0*/  MUFU.EX2 R22, R22 ;  /* 0x0000001600167308 */ /* 0x000fe20000000800 */
[----:B------:R-:W-:-:S03]  /*e7b0*/  FADD.FTZ R71, R71, R132 ;  /* 0x0000008447477221 */ /* 0x000fc60000010000 */
[----:B------:R-:W1:Y:S01]  /*e7c0*/  MUFU.EX2 R21, R21 ;  /* 0x0000001500157308 */ /* 0x000e620000000800 */
[----:B------:R-:W-:Y:S01]  /*e7d0*/  FADD.FTZ R70, R70, R71 ;  /* 0x0000004746467221 */ /* 0x000fe20000010000 */
[----:B----4-:R-:W-:Y:S02]  /*e7e0*/  F2FP.F16.F32.PACK_AB R6, R20, R23 ;  /* 0x000000171406723e */ /* 0x010fe400000000ff */
[----:B------:R-:W4:Y:S01]  /*e7f0*/  MUFU.EX2 R64, R64 ;  /* 0x0000004000407308 */ /* 0x000f220000000800 */
[----:B------:R-:W-:Y:S01]  /*e800*/  FADD.FTZ R70, R63, R70 ;  /* 0x000000463f467221 */ /* 0x000fe20000010000 */
[----:B-----5:R-:W-:Y:S02]  /*e810*/  F2FP.F16.F32.PACK_AB R5, R79, R62 ;  /* 0x0000003e4f05723e */ /* 0x020fe400000000ff */
[----:B------:R-:W-:Y:S01]  /*e820*/  MUFU.EX2 R66, R66 ;  /* 0x0000004200427308 */ /* 0x000fe20000000800 */
[----:B------:R-:W-:-:S03]  /*e830*/  FADD.FTZ R131, R131, R70 ;  /* 0x0000004683837221 */ /* 0x000fc60000010000 */
[----:B------:R-:W5:Y:S01]  /*e840*/  MUFU.EX2 R54, R72 ;  /* 0x0000004800367308 */ /* 0x000f620000000800 */
[----:B------:R-:W-:Y:S01]  /*e850*/  FADD.FTZ R130, R130, R131 ;  /* 0x0000008382827221 */ /* 0x000fe20000010000 */
[----:B-1----:R-:W-:Y:S02]  /*e860*/  F2FP.F16.F32.PACK_AB R7, R21, R22 ;  /* 0x000000161507723e */ /* 0x002fe400000000ff */
[----:B------:R-:W1:Y:S04]  /*e870*/  MUFU.EX2 R55, R58 ;  /* 0x0000003a00377308 */ /* 0x000e680000000800 */
[----:B------:R-:W-:Y:S01]  /*e880*/  MUFU.EX2 R48, R49 ;  /* 0x0000003100307308 */ /* 0x000fe20000000800 */
[C---:B------:R-:W-:Y:S03]  /*e890*/  HMMA.16816.F32 R108, R4.reuse, R12, R108 ;  /* 0x0000000c046c723c */ /* 0x040fe6000000186c */
[----:B------:R-:W3:Y:S04]  /*e8a0*/  MUFU.EX2 R56, R56 ;  /* 0x0000003800387308 */ /* 0x000ee80000000800 */
[----:B------:R-:W-:Y:S01]  /*e8b0*/  MUFU.EX2 R43, R60 ;  /* 0x0000003c002b7308 */ /* 0x000fe20000000800 */
[C---:B------:R-:W-:Y:S01]  /*e8c0*/  HMMA.16816.F32 R104, R4.reuse, R14, R104 ;  /* 0x0000000e0468723c */ /* 0x040fe20000001868 */
[----:B------:R-:W3:Y:S02]  /*e8d0*/  LDSM.16.MT88.4 R12, [R39+0x1400] ;  /* 0x00140000270c783b */ /* 0x000ee40000004200 */
[----:B------:R-:W-:Y:S05]  /*e8e0*/  MUFU.EX2 R49, R53 ;  /* 0x0000003500317308 */ /* 0x000fea0000000800 */
[C---:B--2---:R-:W-:Y:S08]  /*e8f0*/  HMMA.16816.F32 R100, R4.reuse, R8, R100 ;  /* 0x000000080464723c */ /* 0x044ff00000001864 */
[----:B------:R-:W-:Y:S01]  /*e900*/  HMMA.16816.F32 R96, R4, R10, R96 ;  /* 0x0000000a0460723c */ /* 0x000fe20000001860 */
[----:B------:R-:W2:Y:S01]  /*e910*/  LDSM.16.MT88.4 R8, [R120+0x4800] ;  /* 0x004800007808783b */ /* 0x000ea20000004200 */
[----:B----4-:R-:W-:-:S02]  /*e920*/  F2FP.F16.F32.PACK_AB R4, R64, R67 ;  /* 0x000000434004723e */ /* 0x010fc400000000ff */
[----:B-----5:R-:W-:Y:S02]  /*e930*/  F2FP.F16.F32.PACK_AB R5, R54, R69 ;  /* 0x000000453605723e */ /* 0x020fe400000000ff */
[----:B------:R-:W-:Y:S02]  /*e940*/  F2FP.F16.F32.PACK_AB R6, R51, R66 ;  /* 0x000000423306723e */ /* 0x000fe400000000ff */
[----:B-1----:R-:W-:-:S07]  /*e950*/  F2FP.F16.F32.PACK_AB R7, R52, R55 ;  /* 0x000000373407723e */ /* 0x002fce00000000ff */
[C---:B---3--:R-:W-:Y:S01]  /*e960*/  HMMA.16816.F32 R108, R4.reuse, R16, R108 ;  /* 0x00000010046c723c */ /* 0x048fe2000000186c */
[--C-:B------:R-:W-:Y:S01]  /*e970*/  FFMA.FTZ R16, R44, UR4, -R37.reuse ;  /* 0x000000042c107c23 */ /* 0x100fe20008010825 */
[----:B------:R-:W-:Y:S01]  /*e980*/  FFMA.FTZ R37, R3, UR4, -R37 ;  /* 0x0000000403257c23 */ /* 0x000fe20008010825 */
[----:B------:R-:W1:Y:S04]  /*e990*/  MUFU.EX2 R44, R50 ;  /* 0x00000032002c7308 */ /* 0x000e680000000800 */
[----:B------:R3:W4:Y:S01]  /*e9a0*/  MUFU.EX2 R46, R16 ;  /* 0x00000010002e7308 */ /* 0x0007220000000800 */
[C---:B------:R-:W-:Y:S03]  /*e9b0*/  HMMA.16816.F32 R104, R4.reuse, R18, R104 ;  /* 0x000000120468723c */ /* 0x040fe60000001868 */
[----:B------:R-:W-:Y:S05]  /*e9c0*/  MUFU.EX2 R3, R28 ;  /* 0x0000001c00037308 */ /* 0x000fea0000000800 */
[----:B------:R-:W-:Y:S01]  /*e9d0*/  HMMA.16816.F32 R100, R4, R12, R100 ;  /* 0x0000000c0464723c */ /* 0x000fe20000001864 */
[----:B------:R-:W-:-:S04]  /*e9e0*/  FADD.FTZ R13, R129, R130 ;  /* 0x00000082810d7221 */ /* 0x000fc80000010000 */
[----:B------:R-:W-:Y:S01]  /*e9f0*/  FADD.FTZ R13, R92, R13 ;  /* 0x0000000d5c0d7221 */ /* 0x000fe20000010000 */
[----:B---3--:R-:W3:Y:S02]  /*ea00*/  LDSM.16.MT88.4 R16, [R39+0x1800] ;  /* 0x001800002710783b */ /* 0x008ee40000004200 */
[----:B------:R-:W-:Y:S01]  /*ea10*/  HMMA.16816.F32 R96, R4, R14, R96 ;  /* 0x0000000e0460723c */ /* 0x000fe20000001860 */
[----:B------:R-:W-:Y:S01]  /*ea20*/  F2FP.F16.F32.PACK_AB R4, R56, R47 ;  /* 0x0000002f3804723e */ /* 0x000fe200000000ff */
[----:B------:R-:W-:Y:S01]  /*ea30*/  FADD.FTZ R32, R32, R13 ;  /* 0x0000000d20207221 */ /* 0x000fe20000010000 */
[----:B-1----:R-:W-:Y:S01]  /*ea40*/  F2FP.F16.F32.PACK_AB R5, R44, R45 ;  /* 0x0000002d2c05723e */ /* 0x002fe200000000ff */
[----:B------:R-:W1:Y:S01]  /*ea50*/  LDSM.16.MT88.4 R12, [R120+0x4c00] ;  /* 0x004c0000780c783b */ /* 0x000e620000004200 */
[----:B------:R-:W-:Y:S01]  /*ea60*/  F2FP.F16.F32.PACK_AB R6, R48, R43 ;  /* 0x0000002b3006723e */ /* 0x000fe200000000ff */
[----:B------:R-:W-:Y:S01]  /*ea70*/  FADD.FTZ R32, R35, R32 ;  /* 0x0000002023207221 */ /* 0x000fe20000010000 */
[----:B----4-:R-:W-:-:S07]  /*ea80*/  F2FP.F16.F32.PACK_AB R7, R49, R46 ;  /* 0x0000002e3107723e */ /* 0x010fce00000000ff */
[----:B--2---:R-:W-:Y:S01]  /*ea90*/  HMMA.16816.F32 R108, R4, R8, R108 ;  /* 0x00000008046c723c */ /* 0x004fe2000000186c */
[----:B------:R-:W-:Y:S01]  /*eaa0*/  FADD.FTZ R9, R27, R32 ;  /* 0x000000201b097221 */ /* 0x000fe20000010000 */
[----:B------:R-:W-:Y:S02]  /*eab0*/  FFMA.FTZ R8, R30, UR4, -R42 ;  /* 0x000000041e087c23 */ /* 0x000fe4000801082a */
[----:B------:R-:W2:Y:S01]  /*eac0*/  MUFU.EX2 R30, R40 ;  /* 0x00000028001e7308 */ /* 0x000ea20000000800 */
[----:B------:R-:W-:-:S03]  /*ead0*/  FADD.FTZ R24, R24, R9 ;  /* 0x0000000918187221 */ /* 0x000fc60000010000 */
[C---:B------:R-:W-:Y:S01]  /*eae0*/  HMMA.16816.F32 R104, R4.reuse, R10, R104 ;  /* 0x0000000a0468723c */ /* 0x040fe20000001868 */
[----:B------:R-:W-:Y:S01]  /*eaf0*/  FADD.FTZ R10, R26, R33 ;  /* 0x000000211a0a7221 */ /* 0x000fe20000010000 */
[----:B------:R-:W-:Y:S01]  /*eb00*/  FADD.FTZ R59, R59, R24 ;  /* 0x000000183b3b7221 */ /* 0x000fe20000010000 */
[----:B------:R4:W-:Y:S02]  /*eb10*/  MUFU.EX2 R27, R8 ;  /* 0x00000008001b7308 */ /* 0x0009e40000000800 */
[----:B------:R-:W-:Y:S01]  /*eb20*/  FADD.FTZ R9, R25, R10 ;  /* 0x0000000a19097221 */ /* 0x000fe20000010000 */
[----:B------:R-:W-:Y:S01]  /*eb30*/  FADD.FTZ R80, R80, R59 ;  /* 0x0000003b50507221 */ /* 0x000fe20000010000 */
[----:B------:R-:W5:Y:S02]  /*eb40*/  MUFU.EX2 R26, R41 ;  /* 0x00000029001a7308 */ /* 0x000f640000000800 */
[----:B------:R-:W-:Y:S01]  /*eb50*/  FADD.FTZ R62, R62, R9 ;  /* 0x000000093e3e7221 */ /* 0x000fe20000010000 */
[----:B------:R-:W-:Y:S01]  /*eb60*/  FADD.FTZ R23, R23, R80 ;  /* 0x0000005017177221 */ /* 0x000fe20000010000 */
[----:B------:R-:W-:Y:S02]  /*eb70*/  MUFU.EX2 R25, R29 ;  /* 0x0000001d00197308 */ /* 0x000fe40000000800 */
[----:B------:R-:W-:Y:S01]  /*eb80*/  FADD.FTZ R79, R79, R62 ;  /* 0x0000003e4f4f7221 */ /* 0x000fe20000010000 */
[----:B------:R-:W-:Y:S01]  /*eb90*/  FADD.FTZ R32, R20, R23 ;  /* 0x0000001714207221 */ /* 0x000fe20000010000 */
[----:B------:R-:W1:Y:S01]  /*eba0*/  MUFU.EX2 R24, R38 ;  /* 0x0000002600187308 */ /* 0x000e620000000800 */
[C---:B---3--:R-:W-:Y:S01]  /*ebb0*/  HMMA.16816.F32 R100, R4.reuse, R16, R100 ;  /* 0x000000100464723c */ /* 0x048fe20000001864 */
[----:B----4-:R-:W3:Y:S01]  /*ebc0*/  LDSM.16.MT88.4 R8, [R39+0x1c00] ;  /* 0x001c00002708783b */ /* 0x010ee20000004200 */
[----:B------:R-:W-:Y:S01]  /*ebd0*/  FADD.FTZ R22, R22, R79 ;  /* 0x0000004f16167221 */ /* 0x000fe20000010000 */
[----:B------:R-:W-:Y:S01]  /*ebe0*/  FADD.FTZ R67, R67, R32 ;  /* 0x0000002043437221 */ /* 0x000fe20000010000 */
[----:B------:R-:W4:Y:S02]  /*ebf0*/  MUFU.EX2 R16, R37 ;  /* 0x0000002500107308 */ /* 0x000f240000000800 */
[----:B------:R-:W-:Y:S01]  /*ec00*/  FADD.FTZ R20, R21, R22 ;  /* 0x0000001615147221 */ /* 0x000fe20000010000 */
[----:B------:R-:W-:Y:S01]  /*ec10*/  FADD.FTZ R67, R64, R67 ;  /* 0x0000004340437221 */ /* 0x000fe20000010000 */
[----:B------:R-:W-:Y:S01]  /*ec20*/  HMMA.16816.F32 R96, R4, R18, R96 ;  /* 0x000000120460723c */ /* 0x000fe20000001860 */
[----:B--2---:R-:W-:Y:S01]  /*ec30*/  F2FP.F16.F32.PACK_AB R4, R30, R31 ;  /* 0x0000001f1e04723e */ /* 0x004fe200000000ff */
[----:B------:R-:W-:Y:S01]  /*ec40*/  FADD.FTZ R69, R69, R20 ;  /* 0x0000001445457221 */ /* 0x000fe20000010000 */
[----:B------:R-:W-:Y:S01]  /*ec50*/  FADD.FTZ R66, R66, R67 ;  /* 0x0000004342427221 */ /* 0x000fe20000010000 */
[----:B-----5:R-:W-:-:S02]  /*ec60*/  F2FP.F16.F32.PACK_AB R6, R26, R27 ;  /* 0x0000001b1a06723e */ /* 0x020fc400000000ff */
[----:B------:R-:W-:Y:S01]  /*ec70*/  FADD.FTZ R54, R54, R69 ;  /* 0x0000004536367221 */ /* 0x000fe20000010000 */
[----:B------:R-:W-:Y:S01]  /*ec80*/  FADD.FTZ R66, R51, R66 ;  /* 0x0000004233427221 */ /* 0x000fe20000010000 */
[----:B-1----:R-:W-:Y:S02]  /*ec90*/  F2FP.F16.F32.PACK_AB R5, R24, R25 ;  /* 0x000000191805723e */ /* 0x002fe400000000ff */
[----:B------:R-:W-:Y:S01]  /*eca0*/  FADD.FTZ R55, R55, R54 ;  /* 0x0000003637377221 */ /* 0x000fe20000010000 */
[----:B------:R-:W-:Y:S01]  /*ecb0*/  FADD.FTZ R47, R47, R66 ;  /* 0x000000422f2f7221 */ /* 0x000fe20000010000 */
[----:B----4-:R-:W-:Y:S02]  /*ecc0*/  F2FP.F16.F32.PACK_AB R7, R16, R3 ;  /* 0x000000031007723e */ /* 0x010fe400000000ff */
[----:B------:R-:W-:Y:S01]  /*ecd0*/  FADD.FTZ R52, R52, R55 ;  /* 0x0000003734347221 */ /* 0x000fe20000010000 */
[----:B------:R-:W-:Y:S01]  /*ece0*/  FADD.FTZ R56, R56, R47 ;  /* 0x0000002f38387221 */ /* 0x000fe20000010000 */
[----:B------:R-:W-:-:S02]  /*ecf0*/  MOV R67, R2 ;  /* 0x0000000200437202 */ /* 0x000fc40000000f00 */
        /* <DEDUP_REMOVED lines=12> */
[----:B---3--:R-:W-:Y:S02]  /*edc0*/  HMMA.16816.F32 R100, R4, R8, R100 ;  /* 0x000000080464723c */ /* 0x008fe40000001864 */
[----:B------:R-:W-:Y:S01]  /*edd0*/  FADD.FTZ R24, R24, R25 ;  /* 0x0000001918187221 */ /* 0x000fe20000010000 */
[----:B------:R-:W-:-:S03]  /*ede0*/  FADD.FTZ R87, R26, R27 ;  /* 0x0000001b1a577221 */ /* 0x000fc60000010000 */
[----:B------:R-:W-:Y:S02]  /*edf0*/  FADD.FTZ R3, R3, R24 ;  /* 0x0000001803037221 */ /* 0x000fe40000010000 */
[----:B------:R-:W-:Y:S02]  /*ee00*/  HMMA.16816.F32 R96, R4, R10, R96 ;  /* 0x0000000a0460723c */ /* 0x000fe40000001860 */
[----:B------:R-:W-:-:S15]  /*ee10*/  FADD.FTZ R89, R16, R3 ;  /* 0x0000000310597221 */ /* 0x000fde0000010000 */
[----:B------:R-:W-:-:S03]  /*ee20*/  NOP ;  /* 0x0000000000007918 */ /* 0x000fc60000000000 */
.L_x_4326:
        /* <DEDUP_REMOVED lines=18> */
[----:B------:R-:W4:Y:S01]  /*ef50*/  LDCU UR4, c[0x0][0x45c] ;  /* 0x00008b80ff0477ac */ /* 0x000f220008000800 */
[----:B------:R-:W2:Y:S01]  /*ef60*/  LDCU.64 UR10, c[0x0][0x3a0] ;  /* 0x00007400ff0a77ac */ /* 0x000ea20008000a00 */
[----:B------:R-:W2:Y:S01]  /*ef70*/  LDCU.64 UR12, c[0x0][0x3a8] ;  /* 0x00007500ff0c77ac */ /* 0x000ea20008000a00 */
[----:B-1----:R-:W-:-:S12]  /*ef80*/  ULEA UR6, UR6, UR14, 0x18 ;  /* 0x0000000e06067291 */ /* 0x002fd8000f8ec0ff */
.L_x_4336:
        /* <DEDUP_REMOVED lines=81> */
.L_x_4333:
[----:B------:R-:W-:Y:S02]  /*f4a0*/  LEA R127, R127, UR6, 0x1 ;  /* 0x000000067f7f7c11 */ /* 0x000fe4000f8e08ff */
[----:B------:R-:W-:Y:S02]  /*f4b0*/  LOP3.LUT R128, R118, 0x18, RZ, 0xc0, !PT ;  /* 0x0000001876807812 */ /* 0x000fe400078ec0ff */
[C---:B------:R-:W-:Y:S02]  /*f4c0*/  SHF.L.U32 R84, R85.reuse, 0x2, RZ ;  /* 0x0000000255547819 */ /* 0x040fe400000006ff */
[----:B------:R-:W-:Y:S02]  /*f4d0*/  ISETP.GE.AND P2, PT, R128, UR7, PT ;  /* 0x0000000780007c0c */ /* 0x000fe4000bf46270 */
[----:B------:R-:W-:Y:S02]  /*f4e0*/  LOP3.LUT R2, R84, 0x18, RZ, 0xc0, !PT ;  /* 0x0000001854027812 */ /* 0x000fe400078ec0ff */
[C---:B------:R-:W-:Y:S02]  /*f4f0*/  SHF.L.U32 R129, R85.reuse, 0x4, RZ ;  /* 0x0000000455817819 */ /* 0x040fe400000006ff */
[----:B------:R-:W-:Y:S02]  /*f500*/  SHF.L.U32 R7, R85, 0x5, RZ ;  /* 0x0000000555077819 */ /* 0x000fe400000006ff */
[C---:B------:R-:W-:Y:S02]  /*f510*/  LOP3.LUT R86, R129.reuse, 0x3e00, RZ, 0xc0, !PT ;  /* 0x00003e0081567812 */ /* 0x040fe400078ec0ff */
[----:B------:R-:W-:Y:S02]  /*f520*/  LOP3.LUT R4, R129, 0x100, RZ, 0xc0, !PT ;  /* 0x0000010081047812 */ /* 0x000fe400078ec0ff */
[C---:B------:R-:W-:Y:S01]  /*f530*/  SHF.L.U32 R129, R130.reuse, 0x6, RZ ;  /* 0x0000000682817819 */ /* 0x040fe200000006ff */
[----:B------:R-:W-:Y:S01]  /*f540*/  @!PT LDS RZ, [RZ] ;  /* 0x00000000fffff984 */ /* 0x000fe20000000800 */
[----:B------:R-:W-:Y:S01]  /*f550*/  @!PT LDS RZ, [RZ] ;  /* 0x00000000fffff984 */ /* 0x000fe20000000800 */
[----:B------:R-:W-:Y:S01]  /*f560*/  @!PT LDS RZ, [RZ] ;  /* 0x00000000fffff984 */ /* 0x000fe20000000800 */
[----:B------:R1:W-:Y:S01]  /*f570*/  @!P2 LDGSTS.E.BYPASS.LTC128B.128 [R127+0x3000], desc[UR8][R114.64] ;  /* 0x03000000727fafae */ /* 0x0003e2000b981a08 */
[----:B------:R-:W-:Y:S02]  /*f580*/  SHF.L.U64.HI R130, R130, 0x6, R113 ;  /* 0x0000000682827819 */ /* 0x000fe40000010271 */
[----:B------:R-:W-:Y:S02]  /*f590*/  IADD3 R132, P0, PT, R129, R114, RZ ;  /* 0x0000007281847210 */ /* 0x000fe40007f1e0ff */
[--C-:B------:R-:W-:Y:S02]  /*f5a0*/  LOP3.LUT R3, R86, 0x120, R7.reuse, 0xf8, !PT ;  /* 0x0000012056037812 */ /* 0x100fe400078ef807 */
[----:B------:R-:W-:Y:S01]  /*f5b0*/  IADD3.X R133, PT, PT, R130, R115, RZ, P0, !PT ;  /* 0x0000007382857210 */ /* 0x000fe200007fe4ff */
[----:B------:R-:W-:Y:S01]  /*f5c0*/  @P2 STS.128 [R127+0x3000], RZ ;  /* 0x003000ff7f002388 */ /* 0x000fe20000000c00 */
[-C--:B------:R-:W-:Y:S02]  /*f5d0*/  IADD3 R136, P1, PT, R132, R129.reuse, RZ ;  /* 0x0000008184887210 */ /* 0x080fe40007f3e0ff */
[----:B------:R-:W-:Y:S02]  /*f5e0*/  LOP3.LUT R5, R4, 0x20, R7, 0xf8, !PT ;  /* 0x0000002004057812 */ /* 0x000fe400078ef807 */
[-C--:B------:R-:W-:Y:S02]  /*f5f0*/  IADD3.X R137, PT, PT, R133, R130.reuse, RZ, P1, !PT ;  /* 0x0000008285897210 */ /* 0x080fe40000ffe4ff */
[----:B------:R-:W-:Y:S01]  /*f600*/  @!P2 IADD3 R134, P0, PT, R136, R129, RZ ;  /* 0x000000818886a210 */ /* 0x000fe20007f1e0ff */
[----:B------:R-:W-:Y:S01]  /*f610*/  @!PT LDS RZ, [RZ] ;  /* 0x00000000fffff984 */ /* 0x000fe20000000800 */
[----:B------:R-:W-:Y:S01]  /*f620*/  @!PT LDS RZ, [RZ] ;  /* 0x00000000fffff984 */ /* 0x000fe20000000800 */
[----:B------:R-:W-:Y:S01]  /*f630*/  @!PT LDS RZ, [RZ] ;  /* 0x00000000fffff984 */ /* 0x000fe20000000800 */
[----:B------:R1:W-:Y:S01]  /*f640*/  @!P2 LDGSTS.E.BYPASS.LTC128B.128 [R127+0x3800], desc[UR8][R132.64] ;  /* 0x03800000847fafae */ /* 0x0003e2000b981a08 */
[----:B------:R-:W-:Y:S02]  /*f650*/  LOP3.LUT R4, R7, 0xc0, RZ, 0xc0, !PT ;  /* 0x000000c007047812 */ /* 0x000fe400078ec0ff */
[----:B------:R-:W-:Y:S02]  /*f660*/  @!P2 IADD3.X R135, PT, PT, R137, R130, RZ, P0, !PT ;  /* 0x000000828987a210 */ /* 0x000fe400007fe4ff */
[----:B------:R-:W-:Y:S02]  /*f670*/  LOP3.LUT P1, RZ, R85, 0x4, RZ, 0xc0, !PT ;  /* 0x0000000455ff7812 */ /* 0x000fe4000782c0ff */
[----:B------:R-:W-:Y:S01]  /*f680*/  SHF.R.U32.HI R125, RZ, 0x1, R85 ;  /* 0x00000001ff7d7819 */ /* 0x000fe20000011655 */
[----:B------:R-:W-:Y:S01]  /*f690*/  @P2 STS.128 [R127+0x3800], RZ ;  /* 0x003800ff7f002388 */ /* 0x000fe20000000c00 */
[----:B------:R-:W-:Y:S02]  /*f6a0*/  ISETP.NE.AND P0, PT, R124, 0x1, PT ;  /* 0x000000017c00780c */ /* 0x000fe40003f05270 */
[----:B------:R-:W-:Y:S04]  /*f6b0*/  LOP3.LUT R0, R125, 0x8, RZ, 0xc0, !PT ;  /* 0x000000087d007812 */ /* 0x000fe800078ec0ff */
[----:B------:R-:W-:Y:S01]  /*f6c0*/  LOP3.LUT R0, R0, 0xc0, R7, 0xf8, !PT ;  /* 0x000000c000007812 */ /* 0x000fe200078ef807 */
[----:B------:R-:W-:Y:S01]  /*f6d0*/  @!PT LDS RZ, [RZ] ;  /* 0x00000000fffff984 */ /* 0x000fe20000000800 */
[----:B------:R-:W-:Y:S01]  /*f6e0*/  @!PT LDS RZ, [RZ] ;  /* 0x00000000fffff984 */ /* 0x000fe20000000800 */
[----:B------:R-:W-:Y:S01]  /*f6f0*/  @!PT LDS RZ, [RZ] ;  /* 0x00000000fffff984 */ /* 0x000fe20000000800 */
[----:B------:R1:W-:Y:S03]  /*f700*/  @!P2 LDGSTS.E.BYPASS.LTC128B.128 [R127+0x4000], desc[UR8][R136.64] ;  /* 0x04000000887fafae */ /* 0x0003e6000b981a08 */
[--C-:B------:R-:W-:Y:S02]  /*f710*/  LOP3.LUT R0, R3, R0, R2.reuse, 0xf6, !PT ;  /* 0x0000000003007212 */ /* 0x100fe400078ef602 */
[----:B------:R-:W-:Y:S02]  /*f720*/  LOP3.LUT R3, R4, 0x8, R85, 0xf8, !PT ;  /* 0x0000000804037812 */ /* 0x000fe400078ef855 */
[----:B------:R-:W-:Y:S01]  /*f730*/  LEA R0, R0, UR6, 0x1 ;  /* 0x0000000600007c11 */ /* 0x000fe2000f8e08ff */
[----:B------:R-:W-:Y:S01]  /*f740*/  @P2 STS.128 [R127+0x4000], RZ ;  /* 0x004000ff7f002388 */ /* 0x000fe20000000c00 */
[----:B------:R-:W-:Y:S04]  /*f750*/  LOP3.LUT R3, R5, R3, R2, 0xf6, !PT ;  /* 0x0000000305037212 */ /* 0x000fe800078ef602 */
[----:B------:R-:W-:Y:S02]  /*f760*/  LEA R60, R3, UR6, 0x1 ;  /* 0x00000006033c7c11 */ /* 0x000fe4000f8e08ff */
[----:B------:R-:W-:Y:S01]  /*f770*/  MOV R3, 0x20 ;  /* 0x0000002000037802 */ /* 0x000fe20000000f00 */
[----:B------:R-:W-:Y:S01]  /*f780*/  @!PT LDS RZ, [RZ] ;  /* 0x00000000fffff984 */ /* 0x000fe20000000800 */
[----:B------:R-:W-:Y:S01]  /*f790*/  @!PT LDS RZ, [RZ] ;  /* 0x00000000fffff984 */ /* 0x000fe20000000800 */
[----:B------:R-:W-:Y:S01]  /*f7a0*/  @!PT LDS RZ, [RZ] ;  /* 0x00000000fffff984 */ /* 0x000fe20000000800 */
[----:B------:R1:W-:Y:S03]  /*f7b0*/  @!P2 LDGSTS.E.BYPASS.LTC128B.128 [R127+0x4800], desc[UR8][R134.64] ;  /* 0x04800000867fafae */ /* 0x0003e6000b981a08 */
[----:B------:R-:W-:Y:S04]  /*f7c0*/  SEL R3, R3, 0xffffffe0, !P1 ;  /* 0xffffffe003037807 */ /* 0x000fe80004800000 */
[----:B------:R-:W-:Y:S01]  /*f7d0*/  IADD3 R2, PT, PT, R0, R3, RZ ;  /* 0x0000000300027210 */ /* 0x000fe20007ffe0ff */
[----:B------:R-:W-:Y:S01]  /*f7e0*/  @P2 STS.128 [R127+0x4800], RZ ;  /* 0x004800ff7f002388 */ /* 0x000fe20000000c00 */
[----:B------:R-:W-:Y:S07]  /*f7f0*/  IADD3 R72, PT, PT, R3, R60, RZ ;  /* 0x0000003c03487210 */ /* 0x000fee0007ffe0ff */
[----:B------:R-:W0:Y:S08]  /*f800*/  LDGDEPBAR ;  /* 0x00000000000079af */ /* 0x000e300000000000 */
[----:B------:R-:W-:Y:S08]  /*f810*/  LDSM.16.M88.4 R68, [R0] ;  /* 0x000000000044783b */ /* 0x000ff00000000200 */
        /* <DEDUP_REMOVED lines=22> */
[----:B------:R-:W-:Y:S01]  /*f980*/  FMUL.FTZ R0, R4, UR5 ;  /* 0x0000000504007c20 */ /* 0x000fe20008410000 */
        /* <DEDUP_REMOVED lines=9> */
[C---:B----4-:R-:W-:Y:S03]  /*fa20*/  HMMA.16816.F32 R36, R68.reuse, R40, RZ ;  /* 0x000000284424723c */ /* 0x050fe600000018ff */
[----:B------:R-:W4:Y:S01]  /*fa30*/  MUFU.TANH R3, R3 ;  /* 0x0000000300037308 */ /* 0x000f220000002400 */
[----:B------:R-:W-:Y:S01]  /*fa40*/  FMUL.FTZ R9, R12, UR5 ;  /* 0x000000050c097c20 */ /* 0x000fe20008410000 */
[----:B------:R-:W-:Y:S01]  /*fa50*/  FMUL.FTZ R11, R13, UR5 ;  /* 0x000000050d0b7c20 */ /* 0x000fe20008410000 */
[----:B------:R-:W-:Y:S01]  /*fa60*/  FMUL.FTZ R12, R15, UR5 ;  /* 0x000000050f0c7c20 */ /* 0x000fe20008410000 */
[----:B------:R-:W-:Y:S01]  /*fa70*/  FMUL.FTZ R10, R14, UR5 ;  /* 0x000000050e0a7c20 */ /* 0x000fe20008410000 */
[----:B------:R-:W-:Y:S05]  /*fa80*/  HMMA.16816.F32 R40, R68, R42, RZ ;  /* 0x0000002a4428723c */ /* 0x000fea00000018ff */
[----:B------:R-:W1:Y:S03]  /*fa90*/  MUFU.TANH R2, R2 ;  /* 0x0000000200027308 */ /* 0x000e660000002400 */
        /* <DEDUP_REMOVED lines=34> */
[----:B------:R5:W3:Y:S01]  /*fcc0*/  LDSM.16.M88.4 R48, [R60+0x2400] ;  /* 0x002400003c30783b */ /* 0x000ae20000000200 */
[----:B------:R-:W-:Y:S08]  /*fcd0*/  DEPBAR.LE SB0, 0x0 ;  /* 0x000080000000791a */ /* 0x000ff00000000000 */
        /* <DEDUP_REMOVED lines=14> */
[C---:B-----5:R-:W-:Y:S03]  /*fdc0*/  HMMA.16816.F32 R60, R68.reuse, R76, RZ ;  /* 0x0000004c443c723c */ /* 0x060fe600000018ff */
[----:B------:R-:W-:Y:S01]  /*fdd0*/  FMUL.FTZ R37, R40, UR5 ;  /* 0x0000000528257c20 */ /* 0x000fe20008410000 */
[----:B------:R-:W-:Y:S01]  /*fde0*/  FMUL.FTZ R39, R41, UR5 ;  /* 0x0000000529277c20 */ /* 0x000fe20008410000 */
[----:B------:R-:W-:Y:S01]  /*fdf0*/  FMUL.FTZ R30, R34, UR5 ;  /* 0x00000005221e7c20 */ /* 0x000fe20008410000 */
[----:B------:R-:W-:Y:S03]  /*fe00*/  FMUL.FTZ R40, R43, UR5 ;  /* 0x000000052b287c20 */ /* 0x000fe60008410000 */
[----:B------:R-:W1:Y:S01]  /*fe10*/  MUFU.TANH R19, R19 ;  /* 0x0000001300137308 */ /* 0x000e620000002400 */
[----:B------:R-:W-:Y:S01]  /*fe20*/  FMUL.FTZ R34, R38, UR5 ;  /* 0x0000000526227c20 */ /* 0x000fe20008410000 */
[----:B------:R-:W-:Y:S08]  /*fe30*/  FMUL.FTZ R38, R42, UR5 ;  /* 0x000000052a267c20 */ /* 0x000ff00008410000 */
[----:B------:R-:W1:Y:S01]  /*fe40*/  MUFU.TANH R18, R18 ;  /* 0x0000001200127308 */ /* 0x000e620000002400 */
[C---:B---3--:R-:W-:Y:S09]  /*fe50*/  HMMA.16816.F32 R44, R68.reuse, R48, RZ ;  /* 0x00000030442c723c */ /* 0x048ff200000018ff */
[----:B------:R-:W3:Y:S01]  /*fe60*/  MUFU.TANH R20, R20 ;  /* 0x0000001400147308 */ /* 0x000ee20000002400 */
        /* <DEDUP_REMOVED lines=14> */
[C---:B------:R-:W-:Y:S01]  /*ff50*/  HMMA.16816.F32 R56, R68.reuse, R58, RZ ;  /* 0x0000003a4438723c */ /* 0x040fe200000018ff */
[----:B------:R-:W-:Y:S01]  /*ff60*/  FMUL.FTZ R45, R48, UR5 ;  /* 0x00000005302d7c20 */ /* 0x000fe20008410000 */
[----:B------:R-:W-:Y:S01]  /*ff70*/  FMUL.FTZ R47, R49, UR5 ;  /* 0x00000005312f7c20 */ /* 0x000fe20008410000 */
[----:B------:R-:W-:Y:S01]  /*ff80*/  FMUL.FTZ R48, R51, UR5 ;  /* 0x0000000533307c20 */ /* 0x000fe20008410000 */
[----:B------:R-:W-:Y:S05]  /*ff90*/  FMUL.FTZ R46, R50, UR5 ;  /* 0x00000005322e7c20 */ /* 0x000fea0008410000 */
[----:B------:R-:W1:Y:S01]  /*ffa0*/  MUFU.TANH R27, R27 ;  /* 0x0000001b001b7308 */ /* 0x000e620000002400 */
[----:B------:R-:W-:Y:S09]  /*ffb0*/  HMMA.16816.F32 R68, R68, R78, RZ ;  /* 0x0000004e4444723c */ /* 0x000ff200000018ff */
[----:B------:R-:W1:Y:S01]  /*ffc0*/  MUFU.TANH R26, R26 ;  /* 0x0000001a001a7308 */ /* 0x000e620000002400 */
[C---:B------:R-:W-:Y:S09]  /*ffd0*/  HMMA.16816.F32 R52, R64.reuse, R80, R52 ;  /* 0x000000504034723c */ /* 0x040ff20000001834 */
[----:B------:R-:W1:Y:S01]  /*ffe0*/  MUFU.TANH R28, R28 ;  /* 0x0000001c001c7308 */ /* 0x000e620000002400 */
[C---:B------:R-:W-:Y:S09]  /*fff0*/  HMMA.16816.F32 R56, R64.reuse, R82, R56 ;  /* 0x000000524038723c */ /* 0x040ff20000001838 */
[----:B------:R-:W1:Y:S01]  /*10000*/  MUFU.TANH R29, R29 ;  /* 0x0000001d001d7308 */ /* 0x000e620000002400 */
[----:B------:R-:W-:Y:S03]  /*10010*/  HMMA.16816.F32 R68, R64, R74, R68 ;  /* 0x0000004a4044723c */ /* 0x000fe60000001844 */
        /* <DEDUP_REMOVED lines=132> */
.L_x_4335:
        /* <DEDUP_REMOVED lines=34> */
.L_x_4334:
[C---:B------:R-:W-:Y:S02]  /*10a80*/  IADD3 R71, PT, PT, R90.reuse, -0x40, RZ ;  /* 0xffffffc05a477810 */ /* 0x040fe40007ffe0ff */
[C---:B------:R-:W-:Y:S02]  /*10a90*/  IADD3 R72, PT, PT, R90.reuse, -0x3f, RZ ;  /* 0xffffffc15a487810 */ /* 0x040fe40007ffe0ff */
[----:B------:R-:W-:Y:S02]  /*10aa0*/  I2FP.F32.U32 R71, R71 ;  /* 0x0000004700477245 */ /* 0x000fe40000201000 */
[----:B------:R-:W-:Y:S02]  /*10ab0*/  IADD3 R74, PT, PT, R90, -0x38, RZ ;  /* 0xffffffc85a4a7810 */ /* 0x000fe40007ffe0ff */
[----:B------:R-:W-:Y:S01]  /*10ac0*/  I2FP.F32.U32 R72, R72 ;  /* 0x0000004800487245 */ /* 0x000fe20000201000 */
[-C--:B------:R-:W-:Y:S01]  /*10ad0*/  FFMA.FTZ R0, R88, R71.reuse, R0 ;  /* 0x0000004758007223 */ /* 0x080fe20000010000 */
[----:B------:R-:W-:Y:S01]  /*10ae0*/  IADD3 R73, PT, PT, R90, -0x37, RZ ;  /* 0xffffffc95a497810 */ /* 0x000fe20007ffe0ff */
[C---:B-1----:R-:W-:Y:S01]  /*10af0*/  FFMA.FTZ R2, R88.reuse, R71, R2 ;  /* 0x0000004758027223 */ /* 0x042fe20000010002 */
        /* <DEDUP_REMOVED lines=13> */
[-C--:B------:R-:W-:Y:S01]  /*10bd0*/  FFMA.FTZ R9, R88, R71.reuse, R9 ;  /* 0x0000004758097223 */ /* 0x080fe20000010009 */
[----:B------:R-:W-:Y:S01]  /*10be0*/  IADD3 R73, PT, PT, R90, -0x27, RZ ;  /* 0xffffffd95a497810 */ /* 0x000fe20007ffe0ff */
[C---:B------:R-:W-:Y:S01]  /*10bf0*/  FFMA.FTZ R10, R88.reuse, R71, R10 ;  /* 0x00000047580a7223 */ /* 0x040fe2000001000a */
[----:B------:R-:W-:Y:S01]  /*10c00*/  I2FP.F32.U32 R71, R74 ;  /* 0x0000004a00477245 */ /* 0x000fe20000201000 */
[CC--:B------:R-:W-:Y:S01]  /*10c10*/  FFMA.FTZ R11, R88.reuse, R72.reuse, R11 ;  /* 0x00000048580b7223 */ /* 0x0c0fe2000001000b */
[----:B------:R-:W-:Y:S01]  /*10c20*/  I2FP.F32.U32 R65, R73 ;  /* 0x0000004900417245 */ /* 0x000fe20000201000 */
[----:B------:R-:W-:Y:S01]  /*10c30*/  FFMA.FTZ R12, R88, R72, R12 ;  /* 0x00000048580c7223 */ /* 0x000fe2000001000c */
[----:B------:R-:W-:Y:S01]  /*10c40*/  IADD3 R72, PT, PT, R90, -0x20, RZ ;  /* 0xffffffe05a487810 */ /* 0x000fe20007ffe0ff */
[-C--:B------:R-:W-:Y:S01]  /*10c50*/  FFMA.FTZ R13, R88, R71.reuse, R13 ;  /* 0x00000047580d7223 */ /* 0x080fe2000001000d */
[----:B--2---:R-:W-:Y:S01]  /*10c60*/  IADD3 R68, PT, PT, R90, -0x1f, RZ ;  /* 0xffffffe15a447810 */ /* 0x004fe20007ffe0ff */
        /* <DEDUP_REMOVED lines=55> */
[C---:B------:R-:W-:Y:S01]  /*10fe0*/  FFMA.FTZ R43, R88.reuse, R66, R43 ;  /* 0x00000042582b7223 */ /* 0x040fe2000001002b */
[----:B------:R-:W-:Y:S01]  /*10ff0*/  I2FP.F32.U32 R67, R68 ;  /* 0x0000004400437245 */ /* 0x000fe20000201000 */
[----:B------:R-:W-:Y:S01]  /*11000*/  FFMA.FTZ R44, R88, R66, R44 ;  /* 0x00000042582c7223 */ /* 0x000fe2000001002c */
        /* <DEDUP_REMOVED lines=39> */
[----:B------:R-:W-:Y:S01]  /*11280*/  FFMA.FTZ R55, R88, R67, R55 ;  /* 0x0000004358377223 */ /* 0x000fe20000010037 */
[----:B------:R-:W-:Y:S01]  /*11290*/  FMNMX3.FTZ R68, R68, R33, R35, !PT ;  /* 0x0000002144447276 */ /* 0x000fe20007810023 */
[C---:B------:R-:W-:Y:S01]  /*112a0*/  FFMA.FTZ R56, R88.reuse, R67, R56 ;  /* 0x0000004358387223 */ /* 0x040fe20000010038 */
        /* <DEDUP_REMOVED lines=43> */
[C---:B------:R-:W-:Y:S02]  /*11560*/  FADD.FTZ R69, -R65.reuse, R91 ;  /* 0x0000005b41457221 */ /* 0x040fe40000010100 */
[----:B------:R-:W-:Y:S01]  /*11570*/  FSEL R66, R66, RZ, P0 ;  /* 0x000000ff42427208 */ /* 0x000fe20000000000 */
[----:B------:R-:W-:Y:S01]  /*11580*/  FMUL.FTZ R71, R72, UR4 ;  /* 0x0000000448477c20 */ /* 0x000fe20008410000 */
[----:B------:R-:W-:Y:S01]  /*11590*/  FSETP.NEU.FTZ.AND P0, PT, R65, -INF , PT ;  /* 0xff8000004100780b */ /* 0x000fe20003f1d000 */
[----:B------:R-:W-:Y:S01]  /*115a0*/  FMUL.FTZ R70, R69, UR4 ;  /* 0x0000000445467c20 */ /* 0x000fe20008410000 */
[----:B------:R-:W-:Y:S01]  /*115b0*/  FMUL.FTZ R69, R65, UR4 ;  /* 0x0000000441457c20 */ /* 0x000fe20008410000 */
[--C-:B------:R-:W-:Y:S01]  /*115c0*/  FFMA.FTZ R133, R3, UR4, -R66.reuse ;  /* 0x0000000403857c23 */ /* 0x100fe20008010842 */
[--C-:B------:R-:W-:Y:S01]  /*115d0*/  FFMA.FTZ R129, R5, UR4, -R66.reuse ;  /* 0x0000000405817c23 */ /* 0x100fe20008010842 */
[----:B------:R-:W1:Y:S01]  /*115e0*/  MUFU.EX2 R73, R70 ;  /* 0x0000004600497308 */ /* 0x000e620000000800 */
[--C-:B------:R-:W-:Y:S01]  /*115f0*/  FFMA.FTZ R0, R0, UR4, -R66.reuse ;  /* 0x0000000400007c23 */ /* 0x100fe20008010842 */
[----:B------:R-:W-:Y:S01]  /*11600*/  FSEL R69, R69, RZ, P0 ;  /* 0x000000ff45457208 */ /* 0x000fe20000000000 */
        /* <DEDUP_REMOVED lines=14> */
[----:B------:R-:W-:Y:S01]  /*116f0*/  FMUL.FTZ R106, R73, R106 ;  /* 0x0000006a496a7220 */ /* 0x000fe20000410000 */
[C---:B--2---:R-:W-:Y:S01]  /*11700*/  FMUL.FTZ R108, R71.reuse, R108 ;  /* 0x0000006c476c7220 */ /* 0x044fe20000410000 */
[C---:B------:R-:W-:Y:S07]  /*11710*/  FMUL.FTZ R109, R71.reuse, R109 ;  /* 0x0000006d476d7220 */ /* 0x040fee0000410000 */
[----:B------:R-:W1:Y:S01]  /*11720*/  MUFU.EX2 R70, R68 ;  /* 0x0000004400467308 */ /* 0x000e620000000800 */
[C---:B------:R-:W-:Y:S01]  /*11730*/  FMUL.FTZ R104, R71.reuse, R104 ;  /* 0x0000006847687220 */ /* 0x040fe20000410000 */
[----:B------:R-:W-:Y:S01]  /*11740*/  FMUL.FTZ R105, R71, R105 ;  /* 0x0000006947697220 */ /* 0x000fe20000410000 */
[----:B------:R-:W-:Y:S07]  /*11750*/  FMUL.FTZ R107, R73, R107 ;  /* 0x0000006b496b7220 */ /* 0x000fee0000410000 */
[----:B------:R-:W-:Y:S01]  /*11760*/  MUFU.EX2 R2, R2 ;  /* 0x0000000200027308 */ /* 0x000fe20000000800 */
[----:B------:R-:W-:Y:S01]  /*11770*/  FMUL.FTZ R100, R71, R100 ;  /* 0x0000006447647220 */ /* 0x000fe20000410000 */
[----:B---3--:R-:W-:Y:S01]  /*11780*/  F2FP.F16.F32.PACK_AB R80, R133, R0 ;  /* 0x000000008550723e */ /* 0x008fe200000000ff */
[----:B------:R-:W-:Y:S07]  /*11790*/  FMUL.FTZ R101, R71, R101 ;  /* 0x0000006547657220 */ /* 0x000fee0000410000 */
[----:B------:R-:W2:Y:S01]  /*117a0*/  MUFU.EX2 R137, R137 ;  /* 0x0000008900897308 */ /* 0x000ea20000000800 */
[C---:B------:R-:W-:Y:S01]  /*117b0*/  FMUL.FTZ R102, R73.reuse, R102 ;  /* 0x0000006649667220 */ /* 0x040fe20000410000 */
[----:B------:R-:W-:Y:S01]  /*117c0*/  FMUL.FTZ R103, R73, R103 ;  /* 0x0000006749677220 */ /* 0x000fe20000410000 */
[C---:B------:R-:W-:Y:S07]  /*117d0*/  FMUL.FTZ R96, R71.reuse, R96 ;  /* 0x0000006047607220 */ /* 0x040fee0000410000 */
[----:B------:R-:W-:Y:S01]  /*117e0*/  MUFU.EX2 R92, R92 ;  /* 0x0000005c005c7308 */ /* 0x000fe20000000800 */
[----:B------:R-:W-:Y:S01]  /*117f0*/  FMUL.FTZ R97, R71, R97 ;  /* 0x0000006147617220 */ /* 0x000fe20000410000 */
[----:B-1----:R-:W-:Y:S01]  /*11800*/  F2FP.F16.F32.PACK_AB R82, R70, R129 ;  /* 0x000000814652723e */ /* 0x002fe200000000ff */
[C---:B------:R-:W-:Y:S07]  /*11810*/  FMUL.FTZ R98, R73.reuse, R98 ;  /* 0x0000006249627220 */ /* 0x040fee0000410000 */
[----:B------:R-:W1:Y:S01]  /*11820*/  MUFU.EX2 R75, R75 ;  /* 0x0000004b004b7308 */ /* 0x000e620000000800 */
[----:B------:R-:W-:Y:S01]  /*11830*/  MOV R68, R121 ;  /* 0x0000007900447202 */ /* 0x000fe20000000f00 */
[----:B------:R-:W-:Y:S01]  /*11840*/  FMUL.FTZ R99, R73, R99 ;  /* 0x0000006349637220 */ /* 0x000fe20000410000 */
[----:B------:R-:W-:Y:S01]  /*11850*/  @P1 IADD3 R68, PT, PT, R122, -0x20, RZ ;  /* 0xffffffe07a441810 */ /* 0x000fe20007ffe0ff */
[--C-:B------:R-:W-:Y:S01]  /*11860*/  FFMA.FTZ R13, R16, UR4, -R69.reuse ;  /* 0x00000004100d7c23 */ /* 0x100fe20008010845 */
[--C-:B------:R-:W-:Y:S01]  /*11870*/  FFMA.FTZ R144, R9, UR4, -R66.reuse ;  /* 0x0000000409907c23 */ /* 0x100fe20008010842 */
[----:B--2---:R-:W-:Y:S01]  /*11880*/  F2FP.F16.F32.PACK_AB R81, R137, R2 ;  /* 0x000000028951723e */ /* 0x004fe200000000ff */
        /* <DEDUP_REMOVED lines=8> */
[----:B------:R-:W-:Y:S01]  /*11910*/  LDSM.16.MT88.4 R16, [R68+0x800] ;  /* 0x000800004410783b */ /* 0x000fe20000004200 */
[--C-:B------:R-:W-:Y:S01]  /*11920*/  FFMA.FTZ R140, R27, UR4, -R66.reuse ;  /* 0x000000041b8c7c23 */ /* 0x100fe20008010842 */
[--C-:B------:R-:W-:Y:S01]  /*11930*/  FFMA.FTZ R139, R26, UR4, -R69.reuse ;  /* 0x000000041a8b7c23 */ /* 0x100fe20008010845 */
[----:B------:R-:W-:Y:S01]  /*11940*/  FFMA.FTZ R138, R29, UR4, -R66 ;  /* 0x000000041d8a7c23 */ /* 0x000fe20008010842 */
[--C-:B------:R-:W-:Y:S01]  /*11950*/  FFMA.FTZ R30, R30, UR4, -R69.reuse ;  /* 0x000000041e1e7c23 */ /* 0x100fe20008010845 */
[--C-:B------:R-:W-:Y:S01]  /*11960*/  FFMA.FTZ R134, R20, UR4, -R69.reuse ;  /* 0x0000000414867c23 */ /* 0x100fe20008010845 */
[C---:B------:R-:W-:Y:S01]  /*11970*/  HMMA.16816.F32 R108, R80.reuse, R76, R108 ;  /* 0x0000004c506c723c */ /* 0x040fe2000000186c */
[----:B------:R-:W-:Y:S10]  /*11980*/  MUFU.EX2 R131, R131 ;  /* 0x0000008300837308 */ /* 0x000ff40000000800 */
[----:B------:R-:W1:Y:S01]  /*11990*/  MUFU.EX2 R136, R136 ;  /* 0x0000008800887308 */ /* 0x000e620000000800 */
[----:B------:R-:W-:Y:S01]  /*119a0*/  FFMA.FTZ R0, R71, R87, R0 ;  /* 0x0000005747007223 */ /* 0x000fe20000010000 */
[----:B------:R-:W-:Y:S01]  /*119b0*/  FFMA.FTZ R87, R25, UR4, -R66 ;  /* 0x0000000419577c23 */ /* 0x000fe20008010842 */
[C---:B------:R-:W-:Y:S01]  /*119c0*/  HMMA.16816.F32 R104, R80.reuse, R78, R104 ;  /* 0x0000004e5068723c */ /* 0x040fe20000001868 */
[----:B------:R-:W2:Y:S06]  /*119d0*/  LDSM.16.MT88.4 R76, [R68] ;  /* 0x00000000444c783b */ /* 0x000eac0000004200 */
[----:B------:R-:W-:Y:S01]  /*119e0*/  MUFU.EX2 R135, R135 ;  /* 0x0000008700877308 */ /* 0x000fe20000000800 */
[--C-:B------:R-:W-:Y:S01]  /*119f0*/  FFMA.FTZ R142, R28, UR4, -R69.reuse ;  /* 0x000000041c8e7c23 */ /* 0x100fe20008010845 */
[----:B------:R-:W-:Y:S01]  /*11a00*/  FADD.FTZ R28, R133, R0 ;  /* 0x00000000851c7221 */ /* 0x000fe20000010000 */
[----:B------:R-:W-:Y:S01]  /*11a10*/  FFMA.FTZ R2, R73, R89, R2 ;  /* 0x0000005949027223 */ /* 0x000fe20000010002 */
[----:B------:R-:W-:Y:S06]  /*11a20*/  FFMA.FTZ R89, R31, UR4, -R66 ;  /* 0x000000041f597c23 */ /* 0x000fec0008010842 */
[----:B------:R-:W-:Y:S01]  /*11a30*/  MUFU.EX2 R134, R134 ;  /* 0x0000008600867308 */ /* 0x000fe20000000800 */
[----:B------:R-:W-:Y:S01]  /*11a40*/  FADD.FTZ R129, R129, R28 ;  /* 0x0000001c81817221 */ /* 0x000fe20000010000 */
[----:B------:R-:W-:Y:S01]  /*11a50*/  FFMA.FTZ R133, R32, UR4, -R69 ;  /* 0x0000000420857c23 */ /* 0x000fe20008010845 */
[--C-:B------:R-:W-:Y:S01]  /*11a60*/  FFMA.FTZ R33, R33, UR4, -R66.reuse ;  /* 0x0000000421217c23 */ /* 0x100fe20008010842 */
[----:B-1----:R-:W-:Y:S06]  /*11a70*/  F2FP.F16.F32.PACK_AB R20, R136, R131 ;  /* 0x000000838814723e */ /* 0x002fec00000000ff */
[----:B------:R1:W-:Y:S01]  /*11a80*/  MUFU.EX2 R32, R30 ;  /* 0x0000001e00207308 */ /* 0x0003e20000000800 */
[----:B------:R-:W-:Y:S01]  /*11a90*/  FADD.FTZ R129, R70, R129 ;  /* 0x0000008146817221 */ /* 0x000fe20000010000 */
[--C-:B------:R-:W-:Y:S01]  /*11aa0*/  FFMA.FTZ R70, R44, UR4, -R69.reuse ;  /* 0x000000042c467c23 */ /* 0x100fe20008010845 */
[--C-:B------:R-:W-:Y:S07]  /*11ab0*/  FFMA.FTZ R44, R46, UR4, -R69.reuse ;  /* 0x000000042e2c7c23 */ /* 0x100fee0008010845 */
[----:B------:R-:W-:Y:S01]  /*11ac0*/  MUFU.EX2 R133, R133 ;  /* 0x0000008500857308 */ /* 0x000fe20000000800 */
[----:B------:R-:W-:Y:S01]  /*11ad0*/  FFMA.FTZ R55, R55, UR4, -R66 ;  /* 0x0000000437377c23 */ /* 0x000fe20008010842 */
[--C-:B------:R-:W-:Y:S01]  /*11ae0*/  FFMA.FTZ R54, R54, UR4, -R69.reuse ;  /* 0x0000000436367c23 */ /* 0x100fe20008010845 */
[----:B------:R-:W-:Y:S07]  /*11af0*/  FFMA.FTZ R56, R56, UR4, -R69 ;  /* 0x0000000438387c23 */ /* 0x000fee0008010845 */
[----:B------:R-:W-:Y:S01]  /*11b00*/  MUFU.EX2 R46, R70 ;  /* 0x00000046002e7308 */ /* 0x000fe20000000800 */
[----:B------:R-:W-:Y:S01]  /*11b10*/  FADD.FTZ R137, R137, R2 ;  /* 0x0000000289897221 */ /* 0x000fe20000010000 */
[----:B------:R-:W-:Y:S01]  /*11b20*/  FFMA.FTZ R61, R61, UR4, -R66 ;  /* 0x000000043d3d7c23 */ /* 0x000fe20008010842 */
[----:B------:R-:W-:Y:S07]  /*11b30*/  ISETP.NE.AND P0, PT, R124, RZ, PT ;  /* 0x000000ff7c00720c */ /* 0x000fee0003f05270 */
[----:B------:R-:W-:Y:S01]  /*11b40*/  MUFU.EX2 R44, R44 ;  /* 0x0000002c002c7308 */ /* 0x000fe20000000800 */
[----:B------:R-:W-:Y:S01]  /*11b50*/  FADD.FTZ R92, R92, R137 ;  /* 0x000000895c5c7221 */ /* 0x000fe20000010000 */
[----:B-1----:R-:W-:Y:S01]  /*11b60*/  LDSM.16.MT88.4 R28, [R68+0x1000] ;  /* 0x00100000441c783b */ /* 0x002fe20000004200 */
[--C-:B------:R-:W-:Y:S07]  /*11b70*/  FFMA.FTZ R60, R60, UR4, -R69.reuse ;  /* 0x000000043c3c7c23 */ /* 0x100fee0008010845 */
[----:B------:R-:W-:Y:S01]  /*11b80*/  MUFU.EX2 R144, R144 ;  /* 0x0000009000907308 */ /* 0x000fe20000000800 */
[----:B------:R-:W-:Y:S01]  /*11b90*/  FADD.FTZ R75, R75, R92 ;  /* 0x0000005c4b4b7221 */ /* 0x000fe20000010000 */
[----:B------:R-:W-:Y:S01]  /*11ba0*/  FFMA.FTZ R62, R62, UR4, -R69 ;  /* 0x000000043e3e7c23 */ /* 0x000fe20008010845 */
[----:B------:R-:W-:Y:S07]  /*11bb0*/  MOV R92, R67 ;  /* 0x00000043005c7202 */ /* 0x000fee0000000f00 */
[----:B------:R-:W1:Y:S10]  /*11bc0*/  MUFU.EX2 R113, R113 ;  /* 0x0000007100717308 */ /* 0x000e740000000800 */
[----:B------:R-:W-:Y:S10]  /*11bd0*/  MUFU.EX2 R130, R130 ;  /* 0x0000008200827308 */ /* 0x000ff40000000800 */
[----:B------:R-:W3:Y:S01]  /*11be0*/  MUFU.EX2 R15, R15 ;  /* 0x0000000f000f7308 */ /* 0x000ee20000000800 */
[C---:B--2---:R-:W-:Y:S09]  /*11bf0*/  HMMA.16816.F32 R100, R80.reuse, R76, R100 ;  /* 0x0000004c5064723c */ /* 0x044ff20000001864 */
[----:B------:R-:W-:Y:S10]  /*11c00*/  MUFU.EX2 R132, R132 ;  /* 0x0000008400847308 */ /* 0x000ff40000000800 */
[----:B------:R-:W2:Y:S01]  /*11c10*/  MUFU.EX2 R91, R91 ;  /* 0x0000005b005b7308 */ /* 0x000ea20000000800 */
[----:B------:R-:W-:Y:S01]  /*11c20*/  HMMA.16816.F32 R96, R80, R78, R96 ;  /* 0x0000004e5060723c */ /* 0x000fe20000001860 */
[----:B------:R-:W4:Y:S08]  /*11c30*/  LDSM.16.MT88.4 R76, [R120+0x3400] ;  /* 0x00340000784c783b */ /* 0x000f300000004200 */
[----:B------:R-:W5:Y:S01]  /*11c40*/  MUFU.EX2 R14, R14 ;  /* 0x0000000e000e7308 */ /* 0x000f620000000800 */
[----:B-1----:R-:W-:Y:S01]  /*11c50*/  F2FP.F16.F32.PACK_AB R80, R113, R144 ;  /* 0x000000907150723e */ /* 0x002fe200000000ff */
[----:B------:R-:W-:Y:S01]  /*11c60*/  FADD.FTZ R144, R144, R129 ;  /* 0x0000008190907221 */ /* 0x000fe20000010000 */
[----:B---3--:R-:W-:Y:S07]  /*11c70*/  F2FP.F16.F32.PACK_AB R82, R15, R130 ;  /* 0x000000820f52723e */ /* 0x008fee00000000ff */
[----:B------:R-:W-:Y:S01]  /*11c80*/  MUFU.EX2 R87, R87 ;  /* 0x0000005700577308 */ /* 0x000fe20000000800 */
[----:B------:R-:W-:Y:S09]  /*11c90*/  FADD.FTZ R113, R113, R144 ;  /* 0x0000009071717221 */ /* 0x000ff20000010000 */
[----:B------:R-:W-:Y:S01]  /*11ca0*/  MUFU.EX2 R140, R140 ;  /* 0x0000008c008c7308 */ /* 0x000fe20000000800 */
[----:B--2---:R-:W-:Y:S01]  /*11cb0*/  F2FP.F16.F32.PACK_AB R81, R91, R132 ;  /* 0x000000845b51723e */ /* 0x004fe200000000ff */
[----:B------:R-:W-:Y:S08]  /*11cc0*/  FADD.FTZ R132, R132, R75 ;  /* 0x0000004b84847221 */ /* 0x000ff00000010000 */
[----:B------:R-:W-:Y:S01]  /*11cd0*/  MUFU.EX2 R138, R138 ;  /* 0x0000008a008a7308 */ /* 0x000fe20000000800 */
[----:B------:R-:W-:Y:S01]  /*11ce0*/  FADD.FTZ R130, R130, R113 ;  /* 0x0000007182827221 */ /* 0x000fe20000010000 */
[----:B-----5:R-:W-:Y:S01]  /*11cf0*/  F2FP.F16.F32.PACK_AB R83, R13, R14 ;  /* 0x0000000e0d53723e */ /* 0x020fe200000000ff */
[----:B------:R-:W-:Y:S07]  /*11d00*/  FADD.FTZ R91, R91, R132 ;  /* 0x000000845b5b7221 */ /* 0x000fee0000010000 */
[----:B------:R-:W-:Y:S01]  /*11d10*/  MUFU.EX2 R89, R89 ;  /* 0x0000005900597308 */ /* 0x000fe20000000800 */
[----:B------:R-:W-:Y:S01]  /*11d20*/  FADD.FTZ R130, R15, R130 ;  /* 0x000000820f827221 */ /* 0x000fe20000010000 */
[----:B------:R-:W-:Y:S08]  /*11d30*/  FFMA.FTZ R15, R57, UR4, -R66 ;  /* 0x00000004390f7c23 */ /* 0x000ff00008010842 */
[----:B------:R-:W-:Y:S01]  /*11d40*/  MUFU.EX2 R139, R139 ;  /* 0x0000008b008b7308 */ /* 0x000fe20000000800 */
[----:B------:R-:W-:Y:S09]  /*11d50*/  FADD.FTZ R131, R131, R130 ;  /* 0x0000008283837221 */ /* 0x000ff20000010000 */
[----:B------:R-:W-:Y:S01]  /*11d60*/  MUFU.EX2 R142, R142 ;  /* 0x0000008e008e7308 */ /* 0x000fe20000000800 */
[----:B------:R-:W-:Y:S09]  /*11d70*/  FADD.FTZ R136, R136, R131 ;  /* 0x0000008388887221 */ /* 0x000ff20000010000 */
[----:B------:R-:W-:Y:S10]  /*11d80*/  MUFU.EX2 R33, R33 ;  /* 0x0000002100217308 */ /* 0x000ff40000000800 */
[----:B------:R-:W-:Y:S01]  /*11d90*/  MUFU.EX2 R15, R15 ;  /* 0x0000000f000f7308 */ /* 0x000fe20000000800 */
[C---:B----4-:R-:W-:Y:S08]  /*11da0*/  HMMA.16816.F32 R108, R80.reuse, R76, R108 ;  /* 0x0000004c506c723c */ /* 0x050ff0000000186c */
[C---:B------:R-:W-:Y:S01]  /*11db0*/  HMMA.16816.F32 R104, R80.reuse, R78, R104 ;  /* 0x0000004e5068723c */ /* 0x040fe20000001868 */
[----:B------:R-:W1:Y:S07]  /*11dc0*/  LDSM.16.MT88.4 R76, [R68+0x400] ;  /* 0x00040000444c783b */ /* 0x000e6e0000004200 */
[C---:B-1----:R-:W-:Y:S08]  /*11dd0*/  HMMA.16816.F32 R100, R80.reuse, R76, R100 ;  /* 0x0000004c5064723c */ /* 0x042ff00000001864 */
[----:B------:R-:W-:Y:S01]  /*11de0*/  HMMA.16816.F32 R96, R80, R78, R96 ;  /* 0x0000004e5060723c */ /* 0x000fe20000001860 */
[----:B------:R-:W1:Y:S02]  /*11df0*/  LDSM.16.MT88.4 R76, [R120+0x3800] ;  /* 0x00380000784c783b */ /* 0x000e640000004200 */
[--C-:B------:R-:W-:Y:S01]  /*11e00*/  FFMA.FTZ R81, R24, UR4, -R69.reuse ;  /* 0x0000000418517c23 */ /* 0x100fe20008010845 */
[--C-:B------:R-:W-:Y:S01]  /*11e10*/  FFMA.FTZ R83, R21, UR4, -R66.reuse ;  /* 0x0000000415537c23 */ /* 0x100fe20008010842 */
[----:B------:R-:W-:Y:S01]  /*11e20*/  FFMA.FTZ R80, R23, UR4, -R66 ;  /* 0x0000000417507c23 */ /* 0x000fe20008010842 */
[----:B------:R-:W-:Y:S01]  /*11e30*/  FFMA.FTZ R82, R22, UR4, -R69 ;  /* 0x0000000416527c23 */ /* 0x000fe20008010845 */
[----:B------:R-:W-:Y:S02]  /*11e40*/  F2FP.F16.F32.PACK_AB R21, R134, R135 ;  /* 0x000000878615723e */ /* 0x000fe400000000ff */
[----:B------:R-:W-:Y:S01]  /*11e50*/  MUFU.EX2 R81, R81 ;  /* 0x0000005100517308 */ /* 0x000fe20000000800 */
[----:B------:R-:W2:Y:S09]  /*11e60*/  LDSM.16.MT88.4 R24, [R68+0xc00] ;  /* 0x000c00004418783b */ /* 0x000eb20000004200 */
[----:B------:R-:W-:Y:S10]  /*11e70*/  MUFU.EX2 R83, R83 ;  /* 0x0000005300537308 */ /* 0x000ff40000000800 */
[----:B------:R-:W3:Y:S10]  /*11e80*/  MUFU.EX2 R80, R80 ;  /* 0x0000005000507308 */ /* 0x000ef40000000800 */
[----:B------:R-:W4:Y:S01]  /*11e90*/  MUFU.EX2 R82, R82 ;  /* 0x0000005200527308 */ /* 0x000f220000000800 */
[C---:B---3--:R-:W-:Y:S01]  /*11ea0*/  F2FP.F16.F32.PACK_AB R22, R80.reuse, R83 ;  /* 0x000000535016723e */ /* 0x048fe200000000ff */
[----:B------:R-:W-:Y:S01]  /*11eb0*/  FADD.FTZ R83, R83, R136 ;  /* 0x0000008853537221 */ /* 0x000fe20000010000 */
[----:B----4-:R-:W-:Y:S03]  /*11ec0*/  F2FP.F16.F32.PACK_AB R23, R81, R82 ;  /* 0x000000525117723e */ /* 0x010fe600000000ff */
[----:B------:R-:W-:Y:S04]  /*11ed0*/  FADD.FTZ R80, R80, R83 ;  /* 0x0000005350507221 */ /* 0x000fe80000010000 */
[C---:B-1----:R-:W-:Y:S08]  /*11ee0*/  HMMA.16816.F32 R108, R20.reuse, R76, R108 ;  /* 0x0000004c146c723c */ /* 0x042ff0000000186c */
[C---:B------:R-:W-:Y:S01]  /*11ef0*/  HMMA.16816.F32 R104, R20.reuse, R78, R104 ;  /* 0x0000004e1468723c */ /* 0x040fe20000001868 */
[----:B------:R-:W1:Y:S07]  /*11f00*/  LDSM.16.MT88.4 R76, [R120+0x3c00] ;  /* 0x003c0000784c783b */ /* 0x000e6e0000004200 */
[C---:B------:R-:W-:Y:S03]  /*11f10*/  HMMA.16816.F32 R100, R20.reuse, R16, R100 ;  /* 0x000000101464723c */ /* 0x040fe60000001864 */
[----:B------:R-:W-:Y:S01]  /*11f20*/  F2FP.F16.F32.PACK_AB R16, R140, R87 ;  /* 0x000000578c10723e */ /* 0x000fe200000000ff */
[----:B------:R-:W-:Y:S01]  /*11f30*/  FADD.FTZ R87, R87, R80 ;  /* 0x0000005057577221 */ /* 0x000fe20000010000 */
[----:B------:R-:W-:Y:S03]  /*11f40*/  F2FP.F16.F32.PACK_AB R17, R142, R139 ;  /* 0x0000008b8e11723e */ /* 0x000fe600000000ff */
[----:B------:R-:W-:Y:S01]  /*11f50*/  HMMA.16816.F32 R96, R20, R18, R96 ;  /* 0x000000121460723c */ /* 0x000fe20000001860 */
[----:B------:R-:W3:Y:S02]  /*11f60*/  LDSM.16.MT88.4 R20, [R120+0x4000] ;  /* 0x004000007814783b */ /* 0x000ee40000004200 */
[----:B------:R-:W-:Y:S01]  /*11f70*/  F2FP.F16.F32.PACK_AB R18, R89, R138 ;  /* 0x0000008a5912723e */ /* 0x000fe200000000ff */
[----:B------:R-:W-:Y:S01]  /*11f80*/  FADD.FTZ R87, R140, R87 ;  /* 0x000000578c577221 */ /* 0x000fe20000010000 */
[----:B------:R-:W-:Y:S03]  /*11f90*/  F2FP.F16.F32.PACK_AB R19, R133, R32 ;  /* 0x000000208513723e */ /* 0x000fe600000000ff */
[----:B------:R-:W-:Y:S04]  /*11fa0*/  FADD.FTZ R138, R138, R87 ;  /* 0x000000578a8a7221 */ /* 0x000fe80000010000 */
[C---:B--2---:R-:W-:Y:S05]  /*11fb0*/  HMMA.16816.F32 R100, R16.reuse, R24, R100 ;  /* 0x000000181064723c */ /* 0x044fea0000001864 */
[----:B------:R-:W-:Y:S03]  /*11fc0*/  FADD.FTZ R138, R89, R138 ;  /* 0x0000008a598a7221 */ /* 0x000fe60000010000 */
[C---:B------:R-:W-:Y:S01]  /*11fd0*/  HMMA.16816.F32 R96, R16.reuse, R26, R96 ;  /* 0x0000001a1060723c */ /* 0x040fe20000001860 */
[----:B------:R-:W2:Y:S07]  /*11fe0*/  LDSM.16.MT88.4 R24, [R120+0x4400] ;  /* 0x004400007818783b */ /* 0x000eae0000004200 */
[C---:B-1----:R-:W-:Y:S03]  /*11ff0*/  HMMA.16816.F32 R108, R16.reuse, R76, R108 ;  /* 0x0000004c106c723c */ /* 0x042fe6000000186c */
[--C-:B------:R-:W-:Y:S01]  /*12000*/  FFMA.FTZ R76, R35, UR4, -R66.reuse ;  /* 0x00000004234c7c23 */ /* 0x100fe20008010842 */
[--C-:B------:R-:W-:Y:S01]  /*12010*/  FFMA.FTZ R35, R37, UR4, -R66.reuse ;  /* 0x0000000425237c23 */ /* 0x100fe20008010842 */
[--C-:B------:R-:W-:Y:S01]  /*12020*/  FFMA.FTZ R37, R34, UR4, -R69.reuse ;  /* 0x0000000422257c23 */ /* 0x100fe20008010845 */
[--C-:B------:R-:W-:Y:S01]  /*12030*/  FFMA.FTZ R77, R36, UR4, -R69.reuse ;  /* 0x00000004244d7c23 */ /* 0x100fe20008010845 */
[--C-:B------:R-:W-:Y:S01]  /*12040*/  FFMA.FTZ R36, R40, UR4, -R69.reuse ;  /* 0x0000000428247c23 */ /* 0x100fe20008010845 */
[----:B------:R-:W-:Y:S01]  /*12050*/  HMMA.16816.F32 R104, R16, R78, R104 ;  /* 0x0000004e1068723c */ /* 0x000fe20000001868 */
[----:B------:R-:W1:Y:S02]  /*12060*/  MUFU.EX2 R76, R76 ;  /* 0x0000004c004c7308 */ /* 0x000e640000000800 */
[--C-:B------:R-:W-:Y:S01]  /*12070*/  FFMA.FTZ R78, R39, UR4, -R66.reuse ;  /* 0x00000004274e7c23 */ /* 0x100fe20008010842 */
[----:B------:R-:W-:Y:S07]  /*12080*/  FFMA.FTZ R39, R38, UR4, -R69 ;  /* 0x0000000426277c23 */ /* 0x000fee0008010845 */
[----:B------:R-:W-:Y:S01]  /*12090*/  MUFU.EX2 R37, R37 ;  /* 0x0000002500257308 */ /* 0x000fe20000000800 */
[----:B------:R-:W-:Y:S09]  /*120a0*/  FFMA.FTZ R40, R43, UR4, -R66 ;  /* 0x000000042b287c23 */ /* 0x000ff20008010842 */
[----:B------:R4:W-:Y:S10]  /*120b0*/  MUFU.EX2 R34, R78 ;  /* 0x0000004e00227308 */ /* 0x0009f40000000800 */
[----:B------:R5:W3:Y:S01]  /*120c0*/  MUFU.EX2 R38, R77 ;  /* 0x0000004d00267308 */ /* 0x000ae20000000800 */
[C---:B-1----:R-:W-:Y:S01]  /*120d0*/  F2FP.F16.F32.PACK_AB R16, R76.reuse, R33 ;  /* 0x000000214c10723e */ /* 0x042fe200000000ff */
[----:B------:R-:W-:Y:S08]  /*120e0*/  FADD.FTZ R33, R33, R138 ;  /* 0x0000008a21217221 */ /* 0x000ff00000010000 */
[----:B------:R-:W1:Y:S01]  /*120f0*/  MUFU.EX2 R35, R35 ;  /* 0x0000002300237308 */ /* 0x000e620000000800 */
[----:B------:R-:W-:Y:S09]  /*12100*/  FADD.FTZ R76, R76, R33 ;  /* 0x000000214c4c7221 */ /* 0x000ff20000010000 */
[----:B------:R-:W-:Y:S01]  /*12110*/  MUFU.EX2 R39, R39 ;  /* 0x0000002700277308 */ /* 0x000fe20000000800 */
[--C-:B----4-:R-:W-:Y:S01]  /*12120*/  FFMA.FTZ R78, R41, UR4, -R66.reuse ;  /* 0x00000004294e7c23 */ /* 0x110fe20008010842 */
[--C-:B------:R-:W-:Y:S08]  /*12130*/  FFMA.FTZ R41, R45, UR4, -R66.reuse ;  /* 0x000000042d297c23 */ /* 0x100ff00008010842 */
[----:B------:R-:W4:Y:S01]  /*12140*/  MUFU.EX2 R36, R36 ;  /* 0x0000002400247308 */ /* 0x000f220000000800 */
[--C-:B------:R-:W-:Y:S01]  /*12150*/  FFMA.FTZ R45, R42, UR4, -R69.reuse ;  /* 0x000000042a2d7c23 */ /* 0x100fe20008010845 */
[--C-:B-----5:R-:W-:Y:S01]  /*12160*/  FFMA.FTZ R77, R47, UR4, -R66.reuse ;  /* 0x000000042f4d7c23 */ /* 0x120fe20008010842 */
[----:B---3--:R-:W-:Y:S01]  /*12170*/  F2FP.F16.F32.PACK_AB R17, R38, R37 ;  /* 0x000000252611723e */ /* 0x008fe200000000ff */
[--C-:B------:R-:W-:Y:S06]  /*12180*/  FFMA.FTZ R47, R48, UR4, -R69.reuse ;  /* 0x00000004302f7c23 */ /* 0x100fec0008010845 */
[----:B------:R-:W-:Y:S01]  /*12190*/  MUFU.EX2 R43, R78 ;  /* 0x0000004e002b7308 */ /* 0x000fe20000000800 */
[----:B-1----:R-:W-:Y:S01]  /*121a0*/  F2FP.F16.F32.PACK_AB R18, R34, R35 ;  /* 0x000000232212723e */ /* 0x002fe200000000ff */
[--C-:B------:R-:W-:Y:S01]  /*121b0*/  FFMA.FTZ R48, R49, UR4, -R66.reuse ;  /* 0x0000000431307c23 */ /* 0x100fe20008010842 */
[--C-:B------:R-:W-:Y:S07]  /*121c0*/  FFMA.FTZ R49, R51, UR4, -R66.reuse ;  /* 0x0000000433317c23 */ /* 0x100fee0008010842 */
[----:B------:R-:W1:Y:S01]  /*121d0*/  MUFU.EX2 R40, R40 ;  /* 0x0000002800287308 */ /* 0x000e620000000800 */
[----:B------:R-:W-:Y:S01]  /*121e0*/  FFMA.FTZ R51, R53, UR4, -R66 ;  /* 0x0000000435337c23 */ /* 0x000fe20008010842 */
[--C-:B------:R-:W-:Y:S08]  /*121f0*/  FFMA.FTZ R53, R52, UR4, -R69.reuse ;  /* 0x0000000434357c23 */ /* 0x100ff00008010845 */
[----:B------:R-:W-:Y:S01]  /*12200*/  MUFU.EX2 R41, R41 ;  /* 0x0000002900297308 */ /* 0x000fe20000000800 */
[----:B----4-:R-:W-:Y:S09]  /*12210*/  F2FP.F16.F32.PACK_AB R19, R36, R39 ;  /* 0x000000272413723e */ /* 0x010ff200000000ff */
[----:B------:R-:W3:Y:S01]  /*12220*/  MUFU.EX2 R42, R77 ;  /* 0x0000004d002a7308 */ /* 0x000ee20000000800 */
[C---:B------:R-:W-:Y:S09]  /*12230*/  HMMA.16816.F32 R108, R16.reuse, R20, R108 ;  /* 0x00000014106c723c */ /* 0x040ff2000000186c */
[----:B------:R-:W4:Y:S10]  /*12240*/  MUFU.EX2 R45, R45 ;  /* 0x0000002d002d7308 */ /* 0x000f340000000800 */
[----:B------:R-:W5:Y:S01]  /*12250*/  MUFU.EX2 R47, R47 ;  /* 0x0000002f002f7308 */ /* 0x000f620000000800 */
[C---:B------:R-:W-:Y:S01]  /*12260*/  HMMA.16816.F32 R104, R16.reuse, R22, R104 ;  /* 0x000000161068723c */ /* 0x040fe20000001868 */
[----:B------:R-:W2:Y:S08]  /*12270*/  LDSM.16.MT88.4 R20, [R68+0x1400] ;  /* 0x001400004414783b */ /* 0x000eb00000004200 */
[----:B------:R-:W-:Y:S10]  /*12280*/  MUFU.EX2 R48, R48 ;  /* 0x0000003000307308 */ /* 0x000ff40000000800 */
[----:B------:R-:W2:Y:S01]  /*12290*/  MUFU.EX2 R49, R49 ;  /* 0x0000003100317308 */ /* 0x000ea20000000800 */
[C---:B------:R-:W-:Y:S09]  /*122a0*/  HMMA.16816.F32 R100, R16.reuse, R28, R100 ;  /* 0x0000001c1064723c */ /* 0x040ff20000001864 */
[----:B------:R-:W-:Y:S10]  /*122b0*/  MUFU.EX2 R51, R51 ;  /* 0x0000003300337308 */ /* 0x000ff40000000800 */
[----:B------:R-:W-:Y:S01]  /*122c0*/  MUFU.EX2 R53, R53 ;  /* 0x0000003500357308 */ /* 0x000fe20000000800 */
[----:B------:R-:W-:Y:S01]  /*122d0*/  HMMA.16816.F32 R96, R16, R30, R96 ;  /* 0x0000001e1060723c */ /* 0x000fe20000001860 */
[----:B------:R-:W2:Y:S08]  /*122e0*/  LDSM.16.MT88.4 R28, [R120+0x4800] ;  /* 0x00480000781c783b */ /* 0x000eb00000004200 */
[----:B------:R-:W-:Y:S01]  /*122f0*/  MUFU.EX2 R33, R60 ;  /* 0x0000003c00217308 */ /* 0x000fe20000000800 */
[----:B-1----:R-:W-:Y:S02]  /*12300*/  F2FP.F16.F32.PACK_AB R16, R40, R43 ;  /* 0x0000002b2810723e */ /* 0x002fe400000000ff */
[----:B---3--:R-:W-:Y:S02]  /*12310*/  F2FP.F16.F32.PACK_AB R18, R42, R41 ;  /* 0x000000292a12723e */ /* 0x008fe400000000ff */
[----:B----4-:R-:W-:Y:S02]  /*12320*/  F2FP.F16.F32.PACK_AB R17, R46, R45 ;  /* 0x0000002d2e11723e */ /* 0x010fe400000000ff */
[----:B-----5:R-:W-:Y:S07]  /*12330*/  F2FP.F16.F32.PACK_AB R19, R47, R44 ;  /* 0x0000002c2f13723e */ /* 0x020fee00000000ff */
[C---:B--2---:R-:W-:Y:S03]  /*12340*/  HMMA.16816.F32 R108, R16.reuse, R24, R108 ;  /* 0x00000018106c723c */ /* 0x044fe6000000186c */
[----:B------:R-:W-:Y:S02]  /*12350*/  FFMA.FTZ R24, R50, UR4, -R69 ;  /* 0x0000000432187c23 */ /* 0x000fe40008010845 */
[----:B------:R-:W1:Y:S03]  /*12360*/  MUFU.EX2 R50, R55 ;  /* 0x0000003700327308 */ /* 0x000e660000000800 */
[C---:B------:R-:W-:Y:S07]  /*12370*/  HMMA.16816.F32 R104, R16.reuse, R26, R104 ;  /* 0x0000001a1068723c */ /* 0x040fee0000001868 */
[----:B------:R2:W3:Y:S01]  /*12380*/  MUFU.EX2 R52, R24 ;  /* 0x0000001800347308 */ /* 0x0004e20000000800 */
[----:B------:R-:W-:Y:S01]  /*12390*/  FADD.FTZ R26, R14, R91 ;  /* 0x0000005b0e1a7221 */ /* 0x000fe20000010000 */
[----:B------:R-:W-:Y:S08]  /*123a0*/  MOV R91, R65 ;  /* 0x00000041005b7202 */ /* 0x000ff00000000f00 */
[----:B------:R4:W-:Y:S01]  /*123b0*/  MUFU.EX2 R14, R54 ;  /* 0x00000036000e7308 */ /* 0x0009e20000000800 */
[----:B------:R-:W-:Y:S01]  /*123c0*/  FADD.FTZ R26, R13, R26 ;  /* 0x0000001a0d1a7221 */ /* 0x000fe20000010000 */
[C---:B------:R-:W-:Y:S08]  /*123d0*/  HMMA.16816.F32 R100, R16.reuse, R20, R100 ;  /* 0x000000141064723c */ /* 0x040ff00000001864 */
[----:B------:R-:W5:Y:S01]  /*123e0*/  MUFU.EX2 R13, R56 ;  /* 0x00000038000d7308 */ /* 0x000f620000000800 */
[----:B------:R-:W-:Y:S01]  /*123f0*/  FADD.FTZ R135, R135, R26 ;  /* 0x0000001a87877221 */ /* 0x000fe20000010000 */
[----:B------:R-:W-:Y:S03]  /*12400*/  F2FP.F16.F32.PACK_AB R20, R49, R48 ;  /* 0x000000303114723e */ /* 0x000fe600000000ff */
[----:B------:R-:W-:Y:S01]  /*12410*/  FADD.FTZ R135, R134, R135 ;  /* 0x0000008786877221 */ /* 0x000fe20000010000 */
[----:B------:R-:W-:Y:S01]  /*12420*/  HMMA.16816.F32 R96, R16, R22, R96 ;  /* 0x000000161060723c */ /* 0x000fe20000001860 */
[----:B------:R-:W5:Y:S02]  /*12430*/  LDSM.16.MT88.4 R16, [R68+0x1800] ;  /* 0x001800004410783b */ /* 0x000f640000004200 */
[----:B--2---:R-:W-:Y:S01]  /*12440*/  FADD.FTZ R24, R82, R135 ;  /* 0x0000008752187221 */ /* 0x004fe20000010000 */
[----:B-1----:R-:W-:Y:S01]  /*12450*/  F2FP.F16.F32.PACK_AB R22, R50, R51 ;  /* 0x000000333216723e */ /* 0x002fe200000000ff */
[----:B----4-:R-:W-:Y:S01]  /*12460*/  FFMA.FTZ R54, R59, UR4, -R66 ;  /* 0x000000043b367c23 */ /* 0x010fe20008010842 */
[----:B---3--:R-:W-:Y:S01]  /*12470*/  F2FP.F16.F32.PACK_AB R21, R53, R52 ;  /* 0x000000343515723e */ /* 0x008fe200000000ff */
[----:B------:R-:W-:Y:S01]  /*12480*/  FADD.FTZ R24, R81, R24 ;  /* 0x0000001851187221 */ /* 0x000fe20000010000 */
[----:B-----5:R-:W-:Y:S01]  /*12490*/  F2FP.F16.F32.PACK_AB R23, R13, R14 ;  /* 0x0000000e0d17723e */ /* 0x020fe200000000ff */
[--C-:B------:R-:W-:Y:S01]  /*124a0*/  FFMA.FTZ R56, R58, UR4, -R69.reuse ;  /* 0x000000043a387c23 */ /* 0x100fe20008010845 */
[----:B------:R-:W-:Y:S01]  /*124b0*/  FFMA.FTZ R66, R63, UR4, -R66 ;  /* 0x000000043f427c23 */ /* 0x000fe20008010842 */
[----:B------:R-:W-:Y:S01]  /*124c0*/  FADD.FTZ R139, R139, R24 ;  /* 0x000000188b8b7221 */ /* 0x000fe20000010000 */
[----:B------:R-:W-:Y:S01]  /*124d0*/  FFMA.FTZ R69, R64, UR4, -R69 ;  /* 0x0000000440457c23 */ /* 0x000fe20008010845 */
[----:B------:R-:W1:Y:S02]  /*124e0*/  MUFU.EX2 R54, R54 ;  /* 0x0000003600367308 */ /* 0x000e640000000800 */
[C---:B------:R-:W-:Y:S08]  /*124f0*/  HMMA.16816.F32 R108, R20.reuse, R28, R108 ;  /* 0x0000001c146c723c */ /* 0x040ff0000000186c */
[----:B------:R-:W-:Y:S01]  /*12500*/  MUFU.EX2 R87, R66 ;  /* 0x0000004200577308 */ /* 0x000fe20000000800 */
[----:B------:R-:W-:Y:S09]  /*12510*/  FADD.FTZ R139, R142, R139 ;  /* 0x0000008b8e8b7221 */ /* 0x000ff20000010000 */
[----:B------:R-:W-:Y:S01]  /*12520*/  MUFU.EX2 R56, R56 ;  /* 0x0000003800387308 */ /* 0x000fe20000000800 */
[C---:B------:R-:W-:Y:S01]  /*12530*/  HMMA.16816.F32 R104, R20.reuse, R30, R104 ;  /* 0x0000001e1468723c */ /* 0x040fe20000001868 */
[----:B------:R-:W2:Y:S02]  /*12540*/  LDSM.16.MT88.4 R28, [R120+0x4c00] ;  /* 0x004c0000781c783b */ /* 0x000ea40000004200 */
[----:B------:R-:W-:Y:S06]  /*12550*/  FADD.FTZ R24, R32, R139 ;  /* 0x0000008b20187221 */ /* 0x000fec0000010000 */
[----:B------:R-:W3:Y:S01]  /*12560*/  MUFU.EX2 R32, R61 ;  /* 0x0000003d00207308 */ /* 0x000ee20000000800 */
[----:B------:R-:W-:Y:S04]  /*12570*/  FADD.FTZ R24, R133, R24 ;  /* 0x0000001885187221 */ /* 0x000fe80000010000 */
[----:B------:R-:W-:Y:S02]  /*12580*/  FADD.FTZ R37, R37, R24 ;  /* 0x0000001825257221 */ /* 0x000fe40000010000 */
[----:B------:R-:W4:Y:S02]  /*12590*/  LDSM.16.MT88.4 R24, [R68+0x1c00] ;  /* 0x001c00004418783b */ /* 0x000f240000004200 */
[----:B------:R-:W-:Y:S01]  /*125a0*/  FADD.FTZ R38, R38, R37 ;  /* 0x0000002526267221 */ /* 0x000fe20000010000 */
[----:B------:R-:W-:Y:S01]  /*125b0*/  FADD.FTZ R37, R35, R76 ;  /* 0x0000004c23257221 */ /* 0x000fe20000010000 */
[C---:B------:R-:W-:Y:S01]  /*125c0*/  HMMA.16816.F32 R100, R20.reuse, R16, R100 ;  /* 0x000000101464723c */ /* 0x040fe20000001864 */
[----:B------:R-:W-:Y:S02]  /*125d0*/  MUFU.EX2 R35, R62 ;  /* 0x0000003e00237308 */ /* 0x000fe40000000800 */
[----:B------:R-:W-:Y:S01]  /*125e0*/  FADD.FTZ R39, R39, R38 ;  /* 0x0000002627277221 */ /* 0x000fe20000010000 */
[----:B------:R-:W-:Y:S07]  /*125f0*/  FADD.FTZ R34, R34, R37 ;  /* 0x0000002522227221 */ /* 0x000fee0000010000 */
[----:B------:R-:W5:Y:S01]  /*12600*/  MUFU.EX2 R38, R69 ;  /* 0x0000004500267308 */ /* 0x000f620000000800 */
[----:B-1----:R-:W-:Y:S01]  /*12610*/  F2FP.F16.F32.PACK_AB R16, R54, R15 ;  /* 0x0000000f3610723e */ /* 0x002fe200000000ff */
[----:B------:R-:W-:Y:S01]  /*12620*/  FADD.FTZ R36, R36, R39 ;  /* 0x0000002724247221 */ /* 0x000fe20000010000 */
[----:B------:R-:W-:Y:S03]  /*12630*/  HMMA.16816.F32 R96, R20, R18, R96 ;  /* 0x000000121460723c */ /* 0x000fe60000001860 */
        /* <DEDUP_REMOVED lines=8> */
[----:B-----5:R-:W-:Y:S02]  /*126c0*/  F2FP.F16.F32.PACK_AB R19, R38, R35 ;  /* 0x000000232613723e */ /* 0x020fe400000000ff */
[----:B------:R-:W-:Y:S01]  /*126d0*/  FADD.FTZ R21, R42, R21 ;  /* 0x000000152a157221 */ /* 0x000fe20000010000 */
[----:B------:R-:W-:Y:S03]  /*126e0*/  FADD.FTZ R47, R47, R44 ;  /* 0x0000002c2f2f7221 */ /* 0x000fe60000010000 */
        /* <DEDUP_REMOVED lines=21> */
.L_x_4332:
[----:B------:R-:W1:Y:S01]  /*12840*/  SHFL.BFLY PT, R2, R87, 0x2, 0x1f ;  /* 0x0c401f0057027f89 */ /* 0x000e6200000e0000 */
[----:B------:R-:W-:Y:S01]  /*12850*/  SHF.L.U32 R3, R85, 0x1, RZ ;  /* 0x0000000155037819 */ /* 0x000fe200000006ff */
[----:B------:R-:W2:Y:S01]  /*12860*/  LDC R14, c[0x0][0x434] ;  /* 0x00010d00ff0e7b82 */ /* 0x000ea20000000800 */
[----:B------:R-:W-:Y:S01]  /*12870*/  ISETP.NE.AND P2, PT, R93, -0x1, PT ;  /* 0xffffffff5d00780c */ /* 0x000fe20003f45270 */
[----:B------:R-:W3:Y:S01]  /*12880*/  SHFL.BFLY PT, R0, R89, 0x2, 0x1f ;  /* 0x0c401f0059007f89 */ /* 0x000ee200000e0000 */
[----:B------:R-:W-:Y:S01]  /*12890*/  LOP3.LUT R3, R86, 0x6, R3, 0xf8, !PT ;  /* 0x0000000656037812 */ /* 0x000fe200078ef803 */
[----:B------:R-:W-:Y:S01]  /*128a0*/  BSSY.RECONVERGENT B0, `(.L_x_4337) ;  /* 0x0000065000007945 */ /* 0x000fe20003800200 */
[--C-:B------:R-:W-:Y:S01]  /*128b0*/  LOP3.LUT R8, R119, 0xc0, R118.reuse, 0xf8, !PT ;  /* 0x000000c077087812 */ /* 0x100fe200078ef876 */
[----:B------:R-:W4:Y:S01]  /*128c0*/  S2R R10, SR_CTAID.Z ;  /* 0x00000000000a7919 */ /* 0x000f220000002700 */
[----:B------:R-:W-:Y:S02]  /*128d0*/  LOP3.LUT R3, R3, 0x20, R118, 0xf8, !PT ;  /* 0x0000002003037812 */ /* 0x000fe400078ef876 */
[----:B------:R-:W-:-:S02]  /*128e0*/  LOP3.LUT R12, R84, 0x20, RZ, 0xc0, !PT ;  /* 0x00000020540c7812 */ /* 0x000fc400078ec0ff */
[----:B------:R-:W-:Y:S02]  /*128f0*/  LOP3.LUT R8, R3, R8, RZ, 0xfc, !PT ;  /* 0x0000000803087212 */ /* 0x000fe400078efcff */
[----:B------:R-:W-:Y:S02]  /*12900*/  LOP3.LUT R84, R84, 0x40, RZ, 0xc0, !PT ;  /* 0x0000004054547812 */ /* 0x000fe400078ec0ff */
[----:B------:R-:W-:Y:S01]  /*12910*/  LEA R9, R8, UR6, 0x1 ;  /* 0x0000000608097c11 */ /* 0x000fe2000f8e08ff */
[----:B------:R-:W5:Y:S01]  /*12920*/  S2UR UR6, SR_CTAID.X ;  /* 0x00000000000679c3 */ /* 0x000f620000002500 */
[----:B------:R-:W-:Y:S02]  /*12930*/  LOP3.LUT P5, RZ, R85, 0x3, RZ, 0xc0, !PT ;  /* 0x0000000355ff7812 */ /* 0x000fe400078ac0ff */
[C---:B------:R-:W-:Y:S02]  /*12940*/  IADD3 R11, PT, PT, R9.reuse, -R84, RZ ;  /* 0x80000054090b7210 */ /* 0x040fe40007ffe0ff */
[----:B------:R-:W-:Y:S01]  /*12950*/  IADD3 R15, PT, PT, R9, -R12, RZ ;  /* 0x8000000c090f7210 */ /* 0x000fe20007ffe0ff */
[----:B-1----:R-:W-:Y:S01]  /*12960*/  FADD.FTZ R7, R2, R87 ;  /* 0x0000005702077221 */ /* 0x002fe20000010000 */
[----:B---3--:R-:W-:-:S04]  /*12970*/  FADD.FTZ R5, R0, R89 ;  /* 0x0000005900057221 */ /* 0x008fc80000010000 */
[----:B------:R-:W1:Y:S04]  /*12980*/  SHFL.BFLY PT, R4, R7, 0x1, 0x1f ;  /* 0x0c201f0007047f89 */ /* 0x000e6800000e0000 */
[----:B------:R-:W3:Y:S01]  /*12990*/  SHFL.BFLY PT, R0, R5, 0x1, 0x1f ;  /* 0x0c201f0005007f89 */ /* 0x000ee200000e0000 */
[----:B-----5:R-:W-:Y:S01]  /*129a0*/  USHF.L.U32 UR6, UR6, 0x6, URZ ;  /* 0x0000000606067899 */ /* 0x020fe200080006ff */
[----:B-1----:R-:W-:Y:S02]  /*129b0*/  FADD.FTZ R4, R7, R4 ;  /* 0x0000000407047221 */ /* 0x002fe40000010000 */
[----:B------:R-:W1:Y:S02]  /*129c0*/  LDC.U8 R7, c[0x0][0x548] ;  /* 0x00015200ff077b82 */ /* 0x000e640000000000 */
[----:B------:R-:W5:Y:S01]  /*129d0*/  MUFU.RCP R2, R4 ;  /* 0x0000000400027308 */ /* 0x000f620000001000 */
[----:B---3--:R-:W-:Y:S01]  /*129e0*/  FADD.FTZ R0, R5, R0 ;  /* 0x0000000005007221 */ /* 0x008fe20000010000 */
[----:B------:R-:W-:Y:S01]  /*129f0*/  FSETP.NE.FTZ.AND P1, PT, R4, RZ, PT ;  /* 0x000000ff0400720b */ /* 0x000fe20003f35000 */
[----:B------:R-:W3:Y:S03]  /*12a00*/  S2R R5, SR_CTAID.Y ;  /* 0x0000000000057919 */ /* 0x000ee60000002600 */
[----:B------:R-:W-:-:S02]  /*12a10*/  FSETP.NE.FTZ.AND P0, PT, R0, RZ, PT ;  /* 0x000000ff0000720b */ /* 0x000fc40003f15000 */
[----:B------:R-:W4:Y:S07]  /*12a20*/  MUFU.RCP R6, R0 ;  /* 0x0000000000067308 */ /* 0x000f2e0000001000 */
[----:B------:R-:W2:Y:S01]  /*12a30*/  @P1 LDC R18, c[0x0][0x458] ;  /* 0x00011600ff121b82 */ /* 0x000ea20000000800 */
[----:B------:R-:W3:Y:S01]  /*12a40*/  @P1 MUFU.LG2 R4, R4 ;  /* 0x0000000400041308 */ /* 0x000ee20000000c00 */
[----:B-----5:R-:W-:Y:S02]  /*12a50*/  FSEL R2, R2, 1, P1 ;  /* 0x3f80000002027808 */ /* 0x020fe40000800000 */
        /* <DEDUP_REMOVED lines=9> */
[----:B----4-:R-:W-:Y:S01]  /*12af0*/  FSEL R6, R6, 1, P0 ;  /* 0x3f80000006067808 */ /* 0x010fe20000000000 */
[----:B------:R-:W1:Y:S01]  /*12b00*/  @!P2 LDC.64 R2, c[0x0][0x400] ;  /* 0x00010000ff02ab82 */ /* 0x000e620000000a00 */
[----:B------:R-:W4:Y:S01]  /*12b10*/  @P0 MUFU.LG2 R0, R0 ;  /* 0x0000000000000308 */ /* 0x000f220000000c00 */
[----:B------:R-:W-:Y:S01]  /*12b20*/  ISETP.NE.OR P4, PT, R93, -0x1, !P3 ;  /* 0xffffffff5d00780c */ /* 0x000fe20005f85670 */
[----:B---3--:R-:W-:Y:S01]  /*12b30*/  @P1 FMUL.FTZ R4, R4, 0.69314718246459960938 ;  /* 0x3f31721804041820 */ /* 0x008fe20000410000 */
        /* <DEDUP_REMOVED lines=25> */
[----:B----4-:R-:W-:-:S03]  /*12cd0*/  @P0 FMUL.FTZ R0, R0, 0.69314718246459960938 ;  /* 0x3f31721800000820 */ /* 0x010fc60000410000 */
[----:B------:R4:W-:Y:S02]  /*12ce0*/  STS [R11+0x20], R100 ;  /* 0x000020640b007388 */ /* 0x0009e40000000800 */
[----:B------:R-:W4:Y:S01]  /*12cf0*/  @P3 LDC R13, c[0x0][0x454] ;  /* 0x00011500ff0d3b82 */ /* 0x000f220000000800 */
[----:B---3--:R-:W-:Y:S01]  /*12d00*/  @!P3 IMAD R19, R5, R8, R10 ;  /* 0x000000080513b224 */ /* 0x008fe200078e020a */
[----:B------:R3:W-:Y:S01]  /*12d10*/  STS [R11+0x220], R102 ;  /* 0x000220660b007388 */ /* 0x0007e20000000800 */
[----:B------:R-:W-:Y:S01]  /*12d20*/  MOV R8, 0x7f800000 ;  /* 0x7f80000000087802 */ /* 0x000fe20000000f00 */
[----:B--2---:R-:W-:Y:S01]  /*12d30*/  @P1 FFMA.FTZ R8, R67, R18, R4 ;  /* 0x0000001243081223 */ /* 0x004fe20000010004 */
        /* <DEDUP_REMOVED lines=10> */
[----:B----4-:R-:W-:Y:S01]  /*12de0*/  @P3 IMAD R6, R10, R13, R93 ;  /* 0x0000000d0a063224 */ /* 0x010fe200078e025d */
[----:B------:R-:W-:Y:S06]  /*12df0*/  BAR.SYNC.DEFER_BLOCKING 0x0 ;  /* 0x0000000000007b1d */ /* 0x000fec0000010000 */
[----:B------:R-:W-:Y:S05]  /*12e00*/  @P5 BRA `(.L_x_4338) ;  /* 0x0000000000385947 */ /* 0x000fea0003800000 */
[----:B------:R-:W1:Y:S01]  /*12e10*/  LDCU.64 UR4, c[0x0][0x420] ;  /* 0x00008400ff0477ac */ /* 0x000e620008000a00 */
[----:B------:R-:W-:Y:S01]  /*12e20*/  LOP3.LUT R125, R125, 0x30, RZ, 0xc0, !PT ;  /* 0x000000307d7d7812 */ /* 0x000fe200078ec0ff */
[----:B---3--:R-:W-:Y:S02]  /*12e30*/  VIADD R9, R6, UR6 ;  /* 0x0000000606097c36 */ /* 0x008fe40008000000 */
        /* <DEDUP_REMOVED lines=11> */
.L_x_4338:
[----:B------:R-:W-:Y:S05]  /*12ef0*/  BSYNC.RECONVERGENT B0 ;  /* 0x0000000000007941 */ /* 0x000fea0003800200 */
.L_x_4337:
[----:B------:R-:W2:Y:S01]  /*12f00*/  LDCU UR4, c[0x0][0x440] ;  /* 0x00008800ff0477ac */ /* 0x000ea20008000800 */
[----:B------:R-:W4:Y:S01]  /*12f10*/  LDC.64 R4, c[0x0][0x408] ;  /* 0x00010200ff047b82 */ /* 0x000f220000000a00 */
[----:B---3--:R-:W-:Y:S01]  /*12f20*/  VIADD R9, R94, -UR6 ;  /* 0x800000065e097c36 */ /* 0x008fe20008000000 */
[----:B------:R-:W-:Y:S01]  /*12f30*/  @P2 MOV R16, R20 ;  /* 0x0000001400102202 */ /* 0x000fe20000000f00 */
[----:B------:R-:W-:Y:S01]  /*12f40*/  IMAD.MOV.U32 R129, RZ, RZ, RZ ;  /* 0x000000ffff817224 */ /* 0x000fe200078e00ff */
[----:B-1----:R-:W1:Y:S01]  /*12f50*/  LDS.128 R12, [R127] ;  /* 0x000000007f0c7984 */ /* 0x002e620000000c00 */
[----:B--2---:R-:W-:Y:S01]  /*12f60*/  ISETP.GE.AND P1, PT, R128, UR4, PT ;  /* 0x0000000480007c0c */ /* 0x004fe2000bf26270 */
[----:B------:R-:W2:Y:S03]  /*12f70*/  LDCU.64 UR4, c[0x0][0x410] ;  /* 0x00008200ff0477ac */ /* 0x000ea60008000a00 */
[----:B------:R-:W-:Y:S01]  /*12f80*/  ISETP.GE.OR P0, PT, R0, R9, P1 ;  /* 0x000000090000720c */ /* 0x000fe20000f06670 */
[----:B----4-:R-:W-:-:S04]  /*12f90*/  IMAD.WIDE.U32 R6, R4, UR6, R128 ;  /* 0x0000000604067c25 */ /* 0x010fc8000f8e0080 */
        /* <DEDUP_REMOVED lines=28> */
.L_x_4339:
        /* <DEDUP_REMOVED lines=10> */
.L_x_4935:


//--------------------- .text._ZN5flash24flash_fwd_splitkv_kernelI23Flash_fwd_kernel_traitsILi32ELi64ELi128ELi4ELb0ELb0EN7cutlass6half_tE19Flash_kernel_traitsILi32ELi64ELi128ELi4ES3_EELb1ELb0ELb0ELb0ELb1ELb0ELb1ELb0EEEvNS_16Flash_fwd_paramsE --------------------------
	.section	.text._ZN5flash24flash_fwd_splitkv_kernelI23Flash_fwd_kernel_traitsILi32ELi64ELi128ELi4ELb0ELb0EN7cutlass6half_tE19Flash_kernel_traitsILi32ELi64ELi128ELi4ES3_EELb1ELb0ELb0ELb0ELb1ELb0ELb1ELb0EEEvNS_16Flash_fwd_paramsE,"ax",@progbits
	.align	128
        .global         _ZN5flash24flash_fwd_splitkv_kernelI23Flash_fwd_kernel_traitsILi32ELi64ELi128ELi4ELb0ELb0EN7cutlass6half_tE19Flash_kernel_traitsILi32ELi64ELi128ELi4ES3_EELb1ELb0ELb0ELb0ELb1ELb0ELb1ELb0EEEvNS_16Flash_fwd_paramsE
        .type           _ZN5flash24flash_fwd_splitkv_kernelI23Flash_fwd_kernel_traitsILi32ELi64ELi128ELi4ELb0ELb0EN7cutlass6half_tE19Flash_kernel_traitsILi32ELi64ELi128ELi4ES3_EELb1ELb0ELb0ELb0ELb1ELb0ELb1ELb0EEEvNS_16Flash_fwd_paramsE,@function
        .size           _ZN5flash24flash_fwd_splitkv_kernelI23Flash_fwd_kernel_traitsILi32ELi64ELi128ELi4ELb0ELb0EN7cutlass6half_tE19Flash_kernel_traitsILi32ELi64ELi128ELi4ES3_EELb1ELb0ELb0ELb0ELb1ELb0ELb1ELb0EEEvNS_16Flash_fwd_paramsE,(.L_x_4936 - _ZN5flash24flash_fwd_splitkv_kernelI23Flash_fwd_kernel_traitsILi32ELi64ELi128ELi4ELb0ELb0EN7cutlass6half_tE19Flash_kernel_traitsILi32ELi64ELi128ELi4ES3_EELb1ELb0ELb0ELb0ELb1ELb0ELb1ELb0EEEvNS_16Flash_fwd_paramsE)
        .other          _ZN5flash24flash_fwd_splitkv_kernelI23Flash_fwd_kernel_traitsILi32ELi64ELi128ELi4ELb0ELb0EN7cutlass6half_tE19Flash_kernel_traitsILi32ELi64ELi128ELi4ES3_EELb1ELb0ELb0ELb0ELb1ELb0ELb1ELb0EEEvNS_16Flash_fwd_paramsE,@"STO_CUDA_ENTRY STV_DEFAULT"
_ZN5flash24flash_fwd_splitkv_kernelI23Flash_fwd_kernel_traitsILi32ELi64ELi128ELi4ELb0ELb0EN7cutlass6half_tE19Flash_kernel_traitsILi32ELi64ELi128ELi4ES3_EELb1ELb0ELb0ELb0ELb1ELb0ELb1ELb0EEEvNS_16Flash_fwd_paramsE:
.text._ZN5flash24flash_fwd_splitkv_kernelI23Flash_fwd_kernel_traitsILi32ELi64ELi128ELi4ELb0ELb0EN7cutlass6half_tE19Flash_kernel_traitsILi32ELi64ELi128ELi4ES3_EELb1ELb0ELb0ELb0ELb1ELb0ELb1ELb0EEEvNS_16Flash_fwd_paramsE:
        /* <DEDUP_REMOVED lines=33> */
[----:B--2---:R-:W-:-:S04]  /*0210*/  IMAD.WIDE.U32 R4, R145, 0x4, R4 ;  /* 0x0000000491047825 */ /* 0x004fc800078e0004 */
[----:B------:R-:W-:Y:S01]  /*0220*/  IMAD.SHL.U32 R11, R145, 0x4, RZ ;  /* 0x00000004910b7824 */ /* 0x000fe200078e00ff */
[----:B------:R-:W5:Y:S01]  /*0230*/  @P0 LDG.E R8, desc[UR14][R4.64] ;  /* 0x0000000e04080981 */ /* 0x000f62000c1e1900 */
[----:B-1----:R-:W-:-:S03]  /*0240*/  ISETP.EQ.U32.AND P6, PT, R2, RZ, PT ;  /* 0x000000ff0200720c */ /* 0x002fc60003fc2070 */
[----:B------:R1:W5:Y:S01]  /*0250*/  @P4 LDG.E R7, desc[UR14][R4.64+0x4] ;  /* 0x0000040e04074981 */ /* 0x000362000c1e1900 */
[----:B------:R-:W-:Y:S02]  /*0260*/  ISETP.NE.U32.AND P2, PT, R2, RZ, PT ;  /* 0x000000ff0200720c */ /* 0x000fe40003f45070 */
[----:B------:R-:W-:Y:S02]  /*0270*/  ISETP.EQ.OR.EX P6, PT, R3, RZ, !P5, P6 ;  /* 0x000000ff0300720c */ /* 0x000fe40006fc2760 */
[----:B------:R-:W-:Y:S02]  /*0280*/  IADD3 R2, P1, PT, R11, R2, RZ ;  /* 0x000000020b027210 */ /* 0x000fe40007f3e0ff */
[----:B------:R-:W-:Y:S02]  /*0290*/  ISETP.NE.AND.EX P2, PT, R3, RZ, PT, P2 ;  /* 0x000000ff0300720c */ /* 0x000fe40003f45320 */
[----:B----4-:R-:W-:-:S04]  /*02a0*/  ISETP.NE.U32.AND P3, PT, RZ, UR4, PT ;  /* 0x00000004ff007c0c */ /* 0x010fc8000bf65070 */
[----:B------:R-:W-:-:S07]  /*02b0*/  ISETP.NE.AND.EX P3, PT, RZ, UR5, PT, P3 ;  /* 0x00000005ff007c0c */ /* 0x000fce000bf65330 */
[----:B------:R-:W2:Y:S01]  /*02c0*/  @!P2 LDC R15, c[0x0][0x438] ;  /* 0x00010e00ff0fab82 */ /* 0x000ea20000000800 */
[----:B-1----:R-:W-:Y:S01]  /*02d0*/  SHF.R.U32.HI R4, RZ, 0x1e, R145 ;  /* 0x0000001eff047819 */ /* 0x002fe20000011691 */
[----:B------:R-:W-:-:S04]  /*02e0*/  IMAD.MOV.U32 R5, RZ, RZ, -0x1 ;  /* 0xffffffffff057424 */ /* 0x000fc800078e00ff */
[----:B------:R-:W-:Y:S01]  /*02f0*/  @P3 IADD3 R16, P0, PT, R11, UR4, RZ ;  /* 0x000000040b103c10 */ /* 0x000fe2000ff1e0ff */
[----:B------:R-:W-:-:S03]  /*0300*/  IMAD.X R3, R4, 0x1, R3, P1 ;  /* 0x0000000104037824 */ /* 0x000fc600008e0603 */
[----:B------:R-:W-:Y:S02]  /*0310*/  @P3 IADD3.X R17, PT, PT, R4, UR5, RZ, P0, !PT ;  /* 0x0000000504113c10 */ /* 0x000fe400087fe4ff */
[----:B------:R1:W5:Y:S01]  /*0320*/  @!P6 LDG.E R5, desc[UR14][R2.64] ;  /* 0x0000000e0205e981 */ /* 0x000362000c1e1900 */
[----:B------:R-:W-:Y:S06]  /*0330*/  @!P2 BRA `(.L_x_4340) ;  /* 0x00000000000ca947 */ /* 0x000fec0003800000 */
[----:B------:R-:W2:Y:S02]  /*0340*/  @P5 LDG.E R0, desc[UR14][R2.64+0x4] ;  /* 0x0000040e02005981 */ /* 0x000ea4000c1e1900 */
[----:B--2--5:R-:W-:-:S06]  /*0350*/  @P5 IADD3 R15, PT, PT, R0, -R5, RZ ;  /* 0x80000005000f5210 */ /* 0x024fcc0007ffe0ff */
[----:B------:R3:W5:Y:S02]  /*0360*/  @!P5 LDG.E R15, desc[UR14][R2.64] ;  /* 0x0000000e020fd981 */ /* 0x000764000c1e1900 */
.L_x_4340:
[----:B------:R-:W4:Y:S01]  /*0370*/  LDCU.64 UR4, c[0x0][0x478] ;  /* 0x00008f00ff0477ac */ /* 0x000f220008000a00 */
[----:B-1-3--:R-:W-:-:S06]  /*0380*/  IMAD.MOV.U32 R2, RZ, RZ, RZ ;  /* 0x000000ffff027224 */ /* 0x00afcc00078e00ff */
[----:B------:R1:W5:Y:S01]  /*0390*/  @P3 LDG.E R2, desc[UR14][R16.64] ;  /* 0x0000000e10023981 */ /* 0x000362000c1e1900 */
[----:B----4-:R-:W-:-:S04]  /*03a0*/  ISETP.NE.U32.AND P0, PT, RZ, UR4, PT ;  /* 0x00000004ff007c0c */ /* 0x010fc8000bf05070 */
[----:B------:R-:W-:-:S13]  /*03b0*/  ISETP.NE.AND.EX P0, PT, RZ, UR5, PT, P0 ;  /* 0x00000005ff007c0c */ /* 0x000fda000bf05300 */
[----:B------:R-:W-:-:S04]  /*03c0*/  @P0 IADD3 R18, P1, PT, R11, UR4, RZ ;  /* 0x000000040b120c10 */ /* 0x000fc8000ff3e0ff */
[----:B------:R-:W-:-:S06]  /*03d0*/  @P0 IADD3.X R19, PT, PT, R4, UR5, RZ, P1, !PT ;  /* 0x0000000504130c10 */ /* 0x000fcc0008ffe4ff */
[----:B------:R1:W5:Y:S01]  /*03e0*/  @P0 LDG.E R19, desc[UR14][R18.64] ;  /* 0x0000000e12130981 */ /* 0x000362000c1e1900 */
[----:B------:R-:W3:Y:S01]  /*03f0*/  S2R R13, SR_CTAID.X ;  /* 0x00000000000d7919 */ /* 0x000ee20000002500 */
[----:B------:R-:W4:Y:S01]  /*0400*/  @!P4 LDC R0, c[0x0][0x434] ;  /* 0x00010d00ff00cb82 */ /* 0x000f220000000800 */
[----:B-----5:R-:W-:Y:S02]  /*0410*/  @P4 IMAD.IADD R0, R7, 0x1, -R8 ;  /* 0x0000000107004824 */ /* 0x020fe400078e0a08 */
[----:B---3--:R-:W-:-:S05]  /*0420*/  IMAD.SHL.U32 R109, R13, 0x40, RZ ;  /* 0x000000400d6d7824 */ /* 0x008fca00078e00ff */
[----:B----4-:R-:W-:-:S13]  /*0430*/  ISETP.GT.AND P1, PT, R0, R109, PT ;  /* 0x0000006d0000720c */ /* 0x010fda0003f24270 */
[----:B-1----:R-:W-:Y:S05]  /*0440*/  @!P1 EXIT ;  /* 0x000000000000994d */ /* 0x002fea0003800000 */
[----:B------:R-:W1:Y:S01]  /*0450*/  LDC R3, c[0x0][0x374] ;  /* 0x0000dd00ff037b82 */ /* 0x000e620000000800 */
[----:B------:R-:W-:Y:S01]  /*0460*/  @P0 IMAD.IADD R104, R19, 0x1, -R2 ;  /* 0x0000000113680824 */ /* 0x000fe200078e0a02 */
[----:B------:R-:W3:Y:S06]  /*0470*/  S2R R86, SR_TID.X ;  /* 0x0000000000567919 */ /* 0x000eec0000002100 */
[----:B------:R-:W4:Y:S08]  /*0480*/  LDC R17, c[0x0][0x438] ;  /* 0x00010e00ff117b82 */ /* 0x000f300000000800 */
[----:B------:R-:W5:Y:S01]  /*0490*/  LDC R105, c[0x0][0x508] ;  /* 0x00014200ff697b82 */ /* 0x000f620000000800 */
[----:B-1----:R-:W-:-:S04]  /*04a0*/  IABS R12, R3 ;  /* 0x00000003000c7213 */ /* 0x002fc80000000000 */
[----:B------:R-:W1:Y:S01]  /*04b0*/  I2F.RP R10, R12 ;  /* 0x0000000c000a7306 */ /* 0x000e620000209400 */
[----:B----4-:R-:W-:-:S05]  /*04c0*/  VIADD R17, R17, 0x7f ;  /* 0x0000007f11117836 */ /* 0x010fca0000000000 */
[----:B------:R-:W-:-:S04]  /*04d0*/  SHF.R.S32.HI R16, RZ, 0x1f, R17 ;  /* 0x0000001fff107819 */ /* 0x000fc80000011411 */
[----:B------:R-:W-:Y:S01]  /*04e0*/  LEA.HI R16, R16, R17, RZ, 0x7 ;  /* 0x0000001110107211 */ /* 0x000fe200078f38ff */
[----:B-1----:R-:W1:Y:S01]  /*04f0*/  MUFU.RCP R6, R10 ;  /* 0x0000000a00067308 */ /* 0x002e620000001000 */
[-C--:B------:R-:W-:Y:S02]  /*0500*/  IABS R17, R3.reuse ;  /* 0x0000000300117213 */ /* 0x080fe40000000000 */
[----:B------:R-:W-:-:S03]  /*0510*/  LEA.HI.SX32 R16, R16, R3, 0x19 ;  /* 0x0000000310107211 */ /* 0x000fc600078fcaff */
[----:B------:R-:W-:Y:S02]  /*0520*/  IMAD.MOV R17, RZ, RZ, -R17 ;  /* 0x000000ffff117224 */ /* 0x000fe400078e0a11 */
[----:B------:R-:W-:-:S05]  /*0530*/  VIADD R16, R16, 0xffffffff ;  /* 0xffffffff10107836 */ /* 0x000fca0000000000 */
[----:B------:R-:W-:Y:S02]  /*0540*/  IABS R14, R16 ;  /* 0x00000010000e7213 */ /* 0x000fe40000000000 */
[----:B------:R-:W-:Y:S01]  /*0550*/  LOP3.LUT R16, R16, R3, RZ, 0x3c, !PT ;  /* 0x0000000310107212 */ /* 0x000fe200078e3cff */
[----:B-1----:R-:W-:-:S03]  /*0560*/  VIADD R6, R6, 0xffffffe ;  /* 0x0ffffffe06067836 */ /* 0x002fc60000000000 */
[----:B------:R-:W-:Y:S01]  /*0570*/  ISETP.GE.AND P1, PT, R16, RZ, PT ;  /* 0x000000ff1000720c */ /* 0x000fe20003f26270 */
        /* <DEDUP_REMOVED lines=44> */
[C---:B------:R-:W-:Y:S01]  /*0840*/  ISETP.GE.AND P1, PT, R11.reuse, R0, PT ;  /* 0x000000000b00720c */ /* 0x040fe20003f26270 */
[----:B------:R-:W-:-:S05]  /*0850*/  VIADD R7, R11, 0x20 ;  /* 0x000000200b077836 */ /* 0x000fca0000000000 */
[----:B------:R-:W-:Y:S01]  /*0860*/  ISETP.GE.AND P2, PT, R7, R0, PT ;  /* 0x000000000700720c */ /* 0x000fe20003f46270 */
[----:B------:R-:W-:Y:S02]  /*0870*/  VIADD R7, R11, 0x30 ;  /* 0x000000300b077836 */ /* 0x000fe40000000000 */
[----:B-1----:R-:W-:-:S04]  /*0880*/  IMAD R2, R6, R2, R145 ;  /* 0x0000000206027224 */ /* 0x002fc800078e0291 */
[----:B------:R-:W-:Y:S02]  /*0890*/  IMAD R2, R2, R9, R22 ;  /* 0x0000000902027224 */ /* 0x000fe400078e0216 */
[----:B------:R-:W-:Y:S02]  /*08a0*/  VIADD R9, R11, 0x10 ;  /* 0x000000100b097836 */ /* 0x000fe40000000000 */
[----:B------:R-:W-:-:S03]  /*08b0*/  IMAD R3, R2, R3, R109 ;  /* 0x0000000302037224 */ /* 0x000fc600078e026d */
[----:B------:R-:W-:Y:S01]  /*08c0*/  ISETP.GE.AND P3, PT, R9, R0, PT ;  /* 0x000000000900720c */ /* 0x000fe20003f66270 */
[----:B--2---:R-:W-:Y:S01]  /*08d0*/  IMAD R13, R3, UR4, RZ ;  /* 0x00000004030d7c24 */ /* 0x004fe2000f8e02ff */
[----:B------:R-:W1:Y:S04]  /*08e0*/  LDCU.64 UR4, c[0x0][0x428] ;  /* 0x00008500ff0477ac */ /* 0x000e680008000a00 */
[C---:B------:R-:W-:Y:S02]  /*08f0*/  LEA R5, P0, R86.reuse, R13, 0x2 ;  /* 0x0000000d56057211 */ /* 0x040fe400078010ff */
[----:B------:R-:W-:Y:S02]  /*0900*/  LOP3.LUT P6, R86, R86, 0x7, RZ, 0xc0, !PT ;  /* 0x0000000756567812 */ /* 0x000fe400078cc0ff */
[----:B------:R-:W-:-:S02]  /*0910*/  LEA.HI.X.SX32 R2, R13, RZ, 0x1, P0 ;  /* 0x000000ff0d027211 */ /* 0x000fc400000f0eff */
[----:B---3--:R-:W-:Y:S02]  /*0920*/  LEA R4, P0, R5, UR6, 0x2 ;  /* 0x0000000605047c11 */ /* 0x008fe4000f8010ff */
[-C--:B------:R-:W-:Y:S02]  /*0930*/  ISETP.GE.OR P6, PT, R11, R0.reuse, P6 ;  /* 0x000000000b00720c */ /* 0x080fe400037c6670 */
[----:B------:R-:W-:Y:S02]  /*0940*/  LEA.HI.X R5, R5, UR7, R2, 0x2, P0 ;  /* 0x0000000705057c11 */ /* 0x000fe400080f1402 */
[C---:B------:R-:W-:Y:S02]  /*0950*/  ISETP.NE.OR P5, PT, R86.reuse, RZ, P3 ;  /* 0x000000ff5600720c */ /* 0x040fe40001fa5670 */
[----:B------:R-:W-:Y:S01]  /*0960*/  ISETP.NE.OR P4, PT, R86, RZ, P2 ;  /* 0x000000ff5600720c */ /* 0x000fe20001785670 */
[----:B------:R2:W-:Y:S01]  /*0970*/  @!P1 STG.E.128 desc[UR14][R4.64], RZ ;  /* 0x000000ff04009986 */ /* 0x0005e2000c101d0e */
[----:B------:R-:W-:-:S02]  /*0980*/  ISETP.GE.AND P1, PT, R7, R0, PT ;  /* 0x000000000700720c */ /* 0x000fc40003f26270 */
[C---:B------:R-:W-:Y:S01]  /*0990*/  IADD3 R11, P0, PT, R3.reuse, R11, RZ ;  /* 0x0000000b030b7210 */ /* 0x040fe20007f1e0ff */
[----:B------:R2:W-:Y:S03]  /*09a0*/  @!P3 STG.E.128 desc[UR14][R4.64+0x800], RZ ;  /* 0x000800ff0400b986 */ /* 0x0005e6000c101d0e */
[----:B------:R-:W-:Y:S01]  /*09b0*/  LEA.HI.X.SX32 R0, R3, RZ, 0x1, P0 ;  /* 0x000000ff03007211 */ /* 0x000fe200000f0eff */
[----:B------:R-:W-:Y:S01]  /*09c0*/  @!P6 IMAD.MOV.U32 R3, RZ, RZ, -0x800000 ;  /* 0xff800000ff03e424 */ /* 0x000fe200078e00ff */
[C---:B-1----:R-:W-:Y:S01]  /*09d0*/  LEA R6, P0, R11.reuse, UR4, 0x2 ;  /* 0x000000040b067c11 */ /* 0x042fe2000f8010ff */
[----:B------:R-:W-:Y:S01]  /*09e0*/  @!P5 IMAD.MOV.U32 R2, RZ, RZ, -0x800000 ;  /* 0xff800000ff02d424 */ /* 0x000fe200078e00ff */
[----:B------:R2:W-:Y:S02]  /*09f0*/  @!P2 STG.E.128 desc[UR14][R4.64+0x1000], RZ ;  /* 0x001000ff0400a986 */ /* 0x0005e4000c101d0e */
[----:B------:R-:W-:Y:S01]  /*0a00*/  LEA.HI.X R7, R11, UR5, R0, 0x2, P0 ;  /* 0x000000050b077c11 */ /* 0x000fe200080f1400 */
[----:B------:R-:W-:Y:S01]  /*0a10*/  @!P4 IMAD.MOV.U32 R0, RZ, RZ, -0x800000 ;  /* 0xff800000ff00c424 */ /* 0x000fe200078e00ff */
        /* <DEDUP_REMOVED lines=9> */
.L_x_4341:
        /* <DEDUP_REMOVED lines=8> */
.L_x_4342:
        /* <DEDUP_REMOVED lines=41> */
[----:B--2---:R-:W-:Y:S01]  /*0dc0*/  IABS R4, R5 ;  /* 0x0000000500047213 */ /* 0x004fe20000000000 */
[----:B------:R-:W-:Y:S01]  /*0dd0*/  IMAD.MOV R9, RZ, RZ, -R9 ;  /* 0x000000ffff097224 */ /* 0x000fe200078e0a09 */
[----:B----4-:R-:W-:Y:S01]  /*0de0*/  MOV R100, UR10 ;  /* 0x0000000a00647c02 */ /* 0x010fe20008000f00 */
[----:B------:R-:W-:Y:S01]  /*0df0*/  IMAD.U32 R84, RZ, RZ, UR12 ;  /* 0x0000000cff547e24 */ /* 0x000fe2000f8e00ff */
        /* <DEDUP_REMOVED lines=50> */
[C---:B------:R-:W-:Y:S01]  /*1120*/  IMAD R7, R6.reuse, UR7, R7 ;  /* 0x0000000706077c24 */ /* 0x040fe2000f8e0207 */
[----:B------:R-:W-:Y:S01]  /*1130*/  IADD3 R9, PT, PT, R17, R5, RZ ;  /* 0x0000000511097210 */ /* 0x000fe20007ffe0ff */
[----:B------:R-:W-:-:S05]  /*1140*/  IMAD.WIDE.U32 R24, R6, UR6, R10 ;  /* 0x0000000606187c25 */ /* 0x000fca000f8e000a */
[----:B------:R-:W-:Y:S01]  /*1150*/  IADD3 R10, PT, PT, R25, R7, RZ ;  /* 0x00000007190a7210 */ /* 0x000fe20007ffe0ff */
[----:B------:R-:W-:Y:S06]  /*1160*/  BRA `(.L_x_4344) ;  /* 0x00000004005c7947 */ /* 0x000fec0003800000 */
.L_x_4343:
        /* <DEDUP_REMOVED lines=15> */
.L_x_4345:
[----:B------:R-:W2:Y:S01]  /*1260*/  LDC.64 R84, c[0x0][0x3b8] ;  /* 0x0000ee00ff547b82 */ /* 0x000ea20000000a00 */
[----:B------:R-:W-:-:S05]  /*1270*/  IADD3 R10, PT, PT, R2, R5, RZ ;  /* 0x00000005020a7210 */ /* 0x000fca0007ffe0ff */
[C---:B--2---:R-:W-:Y:S02]  /*1280*/  IMAD R15, R10.reuse, R85, RZ ;  /* 0x000000550a0f7224 */ /* 0x044fe400078e02ff */
[----:B------:R-:W-:-:S05]  /*1290*/  IMAD.WIDE.U32 R10, R10, R84, RZ ;  /* 0x000000540a0a7225 */ /* 0x000fca00078e00ff */
[----:B------:R-:W-:Y:S02]  /*12a0*/  IADD3 R15, PT, PT, R11, R15, RZ ;  /* 0x0000000f0b0f7210 */ /* 0x000fe40007ffe0ff */
[----:B------:R-:W-:Y:S02]  /*12b0*/  MOV R14, R10 ;  /* 0x0000000a000e7202 */ /* 0x000fe40000000f00 */
.L_x_4346:
        /* <DEDUP_REMOVED lines=14> */
.L_x_4347:
[----:B------:R-:W2:Y:S01]  /*13a0*/  LDC.64 R100, c[0x0][0x3c0] ;  /* 0x0000f000ff647b82 */ /* 0x000ea20000000a00 */
[----:B------:R-:W-:-:S05]  /*13b0*/  IADD3 R5, PT, PT, R2, R5, RZ ;  /* 0x0000000502057210 */ /* 0x000fca0007ffe0ff */
[C---:B--2---:R-:W-:Y:S02]  /*13c0*/  IMAD R17, R5.reuse, R101, RZ ;  /* 0x0000006505117224 */ /* 0x044fe400078e02ff */
[----:B------:R-:W-:-:S05]  /*13d0*/  IMAD.WIDE.U32 R4, R5, R100, RZ ;  /* 0x0000006405047225 */ /* 0x000fca00078e00ff */
[----:B------:R-:W-:Y:S02]  /*13e0*/  IADD3 R17, PT, PT, R5, R17, RZ ;  /* 0x0000001105117210 */ /* 0x000fe40007ffe0ff */
[----:B------:R-:W-:-:S07]  /*13f0*/  MOV R16, R4 ;  /* 0x0000000400107202 */ /* 0x000fce0000000f00 */
.L_x_4348:
[----:B------:R-:W2:Y:S01]  /*1400*/  LDC R9, c[0x0][0x3e8] ;  /* 0x0000fa00ff097b82 */ /* 0x000ea20000000800 */
[----:B------:R-:W-:Y:S02]  /*1410*/  CS2R R146, SRZ ;  /* 0x0000000000927805 */ /* 0x000fe4000001ff00 */
[----:B--2---:R-:W-:-:S04]  /*1420*/  IABS R2, R9 ;  /* 0x0000000900027213 */ /* 0x004fc80000000000 */
[----:B------:R-:W2:Y:S08]  /*1430*/  I2F.RP R10, R2 ;  /* 0x00000002000a7306 */ /* 0x000eb00000209400 */
[----:B--2--5:R-:W2:Y:S02]  /*1440*/  MUFU.RCP R6, R10 ;  /* 0x0000000a00067308 */ /* 0x024ea40000001000 */
[----:B--2---:R-:W-:-:S06]  /*1450*/  IADD3 R6, PT, PT, R6, 0xffffffe, RZ ;  /* 0x0ffffffe06067810 */ /* 0x004fcc0007ffe0ff */
[----:B-1----:R-:W1:Y:S02]  /*1460*/  F2I.FTZ.U32.TRUNC.NTZ R7, R6 ;  /* 0x0000000600077305 */ /* 0x002e64000021f000 */
        /* <DEDUP_REMOVED lines=15> */
[----:B------:R-:W-:Y:S02]  /*1560*/  ISETP.GE.U32.AND P2, PT, R5, R2, PT ;  /* 0x000000020500720c */ /* 0x000fe40003f46070 */
[----:B------:R-:W2:Y:S01]  /*1570*/  LDC.64 R4, c[0x0][0x3d0] ;  /* 0x0000f400ff047b82 */ /* 0x000ea20000000a00 */
[----:B------:R-:W-:-:S04]  /*1580*/  LEA R2, R3, 0xffffff80, 0x7 ;  /* 0xffffff8003027811 */ /* 0x000fc800078e38ff */
[----:B------:R-:W-:Y:S01]  /*1590*/  SHF.R.S32.HI R11, RZ, 0x1f, R2 ;  /* 0x0000001fff0b7819 */ /* 0x000fe20000011402 */
[----:B------:R-:W-:-:S04]  /*15a0*/  IMAD.WIDE.U32 R18, R2, R84, R14 ;  /* 0x0000005402127225 */ /* 0x000fc800078e000e */
[C---:B------:R-:W-:Y:S02]  /*15b0*/  IMAD R10, R11.reuse, R100, RZ ;  /* 0x000000640b0a7224 */ /* 0x040fe400078e02ff */
[----:B------:R-:W-:Y:S02]  /*15c0*/  @P2 VIADD R12, R12, 0x1 ;  /* 0x000000010c0c2836 */ /* 0x000fe40000000000 */
[----:B------:R-:W-:Y:S02]  /*15d0*/  IMAD R11, R11, R84, RZ ;  /* 0x000000540b0b7224 */ /* 0x000fe400078e02ff */
[----:B------:R-:W-:Y:S01]  /*15e0*/  IMAD.WIDE.U32 R16, R2, R100, R16 ;  /* 0x0000006402107225 */ /* 0x000fe200078e0010 */
[----:B------:R-:W-:Y:S02]  /*15f0*/  @!P1 IADD3 R12, PT, PT, -R12, RZ, RZ ;  /* 0x000000ff0c0c9210 */ /* 0x000fe40007ffe1ff */
[----:B------:R-:W-:Y:S01]  /*1600*/  @!P0 LOP3.LUT R12, RZ, R9, RZ, 0x33, !PT ;  /* 0x00000009ff0c8212 */ /* 0x000fe200078e33ff */
[----:B------:R-:W-:-:S02]  /*1610*/  IMAD R15, R2, R101, R10 ;  /* 0x00000065020f7224 */ /* 0x000fc400078e020a */
[----:B------:R-:W-:Y:S01]  /*1620*/  IMAD R11, R2, R85, R11 ;  /* 0x00000055020b7224 */ /* 0x000fe200078e020b */
[----:B------:R-:W-:Y:S02]  /*1630*/  SHF.R.S32.HI R9, RZ, 0x1f, R12 ;  /* 0x0000001fff097819 */ /* 0x000fe4000001140c */
[----:B------:R-:W-:Y:S01]  /*1640*/  IADD3 R17, PT, PT, R17, R15, RZ ;  /* 0x0000000f11117210 */ /* 0x000fe20007ffe0ff */
[----:B------:R-:W-:Y:S02]  /*1650*/  IMAD.IADD R19, R19, 0x1, R11 ;  /* 0x0000000113137824 */ /* 0x000fe400078e020b */
[C---:B-1----:R-:W-:Y:S02]  /*1660*/  IMAD R2, R9.reuse, R6, RZ ;  /* 0x0000000609027224 */ /* 0x042fe400078e02ff */
[----:B--2---:R-:W-:Y:S02]  /*1670*/  IMAD R9, R9, R4, RZ ;  /* 0x0000000409097224 */ /* 0x004fe400078e02ff */
[----:B------:R-:W-:-:S04]  /*1680*/  IMAD.WIDE.U32 R24, R12, R6, R16 ;  /* 0x000000060c187225 */ /* 0x000fc800078e0010 */
[C---:B------:R-:W-:Y:S02]  /*1690*/  IMAD R2, R12.reuse, R7, R2 ;  /* 0x000000070c027224 */ /* 0x040fe400078e0202 */
[----:B------:R-:W-:-:S03]  /*16a0*/  IMAD.WIDE.U32 R16, R12, R4, R18 ;  /* 0x000000040c107225 */ /* 0x000fc600078e0012 */
[----:B------:R-:W-:Y:S01]  /*16b0*/  IADD3 R10, PT, PT, R25, R2, RZ ;  /* 0x00000002190a7210 */ /* 0x000fe20007ffe0ff */
[----:B------:R-:W-:-:S05]  /*16c0*/  IMAD R9, R12, R5, R9 ;  /* 0x000000050c097224 */ /* 0x000fca00078e0209 */
[----:B------:R-:W-:-:S07]  /*16d0*/  IADD3 R9, PT, PT, R17, R9, RZ ;  /* 0x0000000911097210 */ /* 0x000fce0007ffe0ff */
.L_x_4344:
[----:B------:R-:W-:Y:S01]  /*16e0*/  ISETP.NE.AND P2, PT, R8, -0x1, PT ;  /* 0xffffffff0800780c */ /* 0x000fe20003f45270 */
[C---:B------:R-:W-:Y:S01]  /*16f0*/  IMAD.SHL.U32 R143, R86.reuse, 0x8, RZ ;  /* 0x00000008568f7824 */ /* 0x040fe200078e00ff */
[----:B------:R-:W-:Y:S01]  /*1700*/  LOP3.LUT R142, R86, 0x18, RZ, 0xc0, !PT ;  /* 0x00000018568e7812 */ /* 0x000fe200078ec0ff */
[----:B------:R-:W-:Y:S01]  /*1710*/  IMAD.IADD R135, R0, 0x1, -R109 ;  /* 0x0000000100877824 */ /* 0x000fe200078e0a6d */
[----:B------:R-:W-:Y:S01]  /*1720*/  SHF.R.U32.HI R106, RZ, 0x2, R86 ;  /* 0x00000002ff6a7819 */ /* 0x000fe20000011656 */
[----:B------:R-:W1:Y:S01]  /*1730*/  LDCU.64 UR4, c[0x0][0x3c8] ;  /* 0x00007900ff0477ac */ /* 0x000e620008000a00 */
[C---:B------:R-:W-:Y:S01]  /*1740*/  LOP3.LUT R87, R143.reuse, 0xd8, RZ, 0xc0, !PT ;  /* 0x000000d88f577812 */ /* 0x040fe200078ec0ff */
[----:B------:R-:W-:Y:S01]  /*1750*/  IMAD.MOV.U32 R107, RZ, RZ, RZ ;  /* 0x000000ffff6b7224 */ /* 0x000fe200078e00ff */
[----:B------:R-:W-:Y:S01]  /*1760*/  LOP3.LUT R2, R143, 0x1f20, RZ, 0xc0, !PT ;  /* 0x00001f208f027812 */ /* 0x000fe200078ec0ff */
[----:B------:R-:W2:Y:S01]  /*1770*/  LDCU.64 UR10, c[0x0][0x388] ;  /* 0x00007100ff0a77ac */ /* 0x000ea20008000a00 */
[----:B------:R-:W-:Y:S01]  /*1780*/  LOP3.LUT R87, R87, R142, RZ, 0x3c, !PT ;  /* 0x0000008e57577212 */ /* 0x000fe200078e3cff */
[----:B------:R-:W-:Y:S01]  /*1790*/  IMAD.WIDE.U32 R12, R13, 0x40, R106 ;  /* 0x000000400d0c7825 */ /* 0x000fe200078e006a */
[----:B------:R-:W-:Y:S01]  /*17a0*/  LOP3.LUT R14, R143, 0x18, RZ, 0xc0, !PT ;  /* 0x000000188f0e7812 */ /* 0x000fe200078ec0ff */
[----:B------:R-:W3:Y:S01]  /*17b0*/  @!P2 LDC.64 R6, c[0x0][0x398] ;  /* 0x0000e600ff06ab82 */ /* 0x000ee20000000a00 */
[----:B------:R-:W-:Y:S01]  /*17c0*/  ISETP.GE.AND P1, PT, R106, R135, PT ;  /* 0x000000876a00720c */ /* 0x000fe20003f26270 */
[----:B------:R-:W4:Y:S01]  /*17d0*/  LDCU.64 UR6, c[0x0][0x390] ;  /* 0x00007200ff0677ac */ /* 0x000f220008000a00 */
[----:B------:R-:W-:Y:S01]  /*17e0*/  LOP3.LUT R87, R2, R87, RZ, 0xfc, !PT ;  /* 0x0000005702577212 */ /* 0x000fe200078efcff */
[----:B------:R-:W-:Y:S01]  /*17f0*/  VIADD R2, R106, 0x20 ;  /* 0x000000206a027836 */ /* 0x000fe20000000000 */
[----:B------:R-:W-:Y:S01]  /*1800*/  IADD3 R16, P0, PT, R14, R16, RZ ;  /* 0x000000100e107210 */ /* 0x000fe20007f1e0ff */
[----:B------:R-:W-:Y:S01]  /*1810*/  IMAD.SHL.U32 R103, R86, 0x20, RZ ;  /* 0x0000002056677824 */ /* 0x000fe200078e00ff */
[----:B------:R-:W-:Y:S01]  /*1820*/  IADD3 R24, P3, PT, R14, R24, RZ ;  /* 0x000000180e187210 */ /* 0x000fe20007f7e0ff */
[----:B------:R-:W5:Y:S01]  /*1830*/  @P2 LDC.64 R4, c[0x0][0x3b0] ;  /* 0x0000ec00ff042b82 */ /* 0x000f620000000a00 */
[----:B------:R-:W-:-:S02]  /*1840*/  IMAD.MOV.U32 R102, RZ, RZ, 0x20 ;  /* 0x00000020ff667424 */ /* 0x000fc400078e00ff */
[----:B------:R-:W-:Y:S01]  /*1850*/  IMAD.X R17, RZ, RZ, R9, P0 ;  /* 0x000000ffff117224 */ /* 0x000fe200000e0609 */
[----:B------:R-:W-:Y:S01]  /*1860*/  ISETP.GE.AND P0, PT, R2, R135, PT ;  /* 0x000000870200720c */ /* 0x000fe20003f06270 */
[----:B------:R-:W-:Y:S02]  /*1870*/  IMAD.X R25, RZ, RZ, R10, P3 ;  /* 0x000000ffff197224 */ /* 0x000fe400018e060a */
[C---:B------:R-:W-:Y:S01]  /*1880*/  IMAD.WIDE.U32 R16, R106.reuse, R84, R16 ;  /* 0x000000546a107225 */ /* 0x040fe200078e0010 */
[----:B------:R-:W1:Y:S03]  /*1890*/  @!P1 LDC.64 R10, c[0x0][0x380] ;  /* 0x0000e000ff0a9b82 */ /* 0x000e660000000a00 */
[----:B------:R-:W-:Y:S01]  /*18a0*/  IMAD R137, R106, R85, R17 ;  /* 0x000000556a897224 */ /* 0x000fe200078e0211 */
[----:B--2---:R-:W-:Y:S01]  /*18b0*/  LEA R138, P4, R16, UR10, 0x1 ;  /* 0x0000000a108a7c11 */ /* 0x004fe2000f8808ff */
[----:B------:R-:W-:-:S02]  /*18c0*/  IMAD.SHL.U32 R17, R84, 0x20, RZ ;  /* 0x0000002054117824 */ /* 0x000fc400078e00ff */
[----:B------:R-:W-:Y:S01]  /*18d0*/  IMAD.WIDE.U32 R24, R106, R100, R24 ;  /* 0x000000646a187225 */ /* 0x000fe200078e0018 */
[----:B------:R-:W-:Y:S02]  /*18e0*/  LEA.HI.X R137, R16, UR11, R137, 0x1, P4 ;  /* 0x0000000b10897c11 */ /* 0x000fe4000a0f0c89 */
[----:B------:R-:W-:Y:S01]  /*18f0*/  SHF.L.U64.HI R16, R84, 0x5, R85 ;  /* 0x0000000554107819 */ /* 0x000fe20000010255 */
[----:B---3--:R-:W-:Y:S01]  /*1900*/  @!P2 IMAD.WIDE.U32 R18, R145, R6, RZ ;  /* 0x000000069112a225 */ /* 0x008fe200078e00ff */
[----:B----4-:R-:W-:-:S03]  /*1910*/  LEA R140, P4, R24, UR6, 0x1 ;  /* 0x00000006188c7c11 */ /* 0x010fc6000f8808ff */
[----:B------:R-:W-:Y:S02]  /*1920*/  @!P2 IMAD.MOV.U32 R15, RZ, RZ, R18 ;  /* 0x000000ffff0fa224 */ /* 0x000fe400078e0012 */
[----:B-----5:R-:W-:-:S04]  /*1930*/  @P2 IMAD.WIDE.U32 R20, R8, R4, RZ ;  /* 0x0000000408142225 */ /* 0x020fc800078e00ff */
[----:B------:R-:W-:Y:S02]  /*1940*/  @P2 IMAD.MOV.U32 R15, RZ, RZ, R20 ;  /* 0x000000ffff0f2224 */ /* 0x000fe400078e0014 */
[----:B------:R-:W-:Y:S02]  /*1950*/  @!P2 IMAD R7, R145, R7, R19 ;  /* 0x000000079107a224 */ /* 0x000fe400078e0213 */
[----:B------:R-:W-:Y:S01]  /*1960*/  @P2 IMAD R7, R8, R5, R21 ;  /* 0x0000000508072224 */ /* 0x000fe200078e0215 */
[----:B------:R-:W-:Y:S01]  /*1970*/  IADD3 R14, P2, PT, R14, R15, RZ ;  /* 0x0000000f0e0e7210 */ /* 0x000fe20007f5e0ff */
[----:B------:R-:W2:Y:S01]  /*1980*/  @!P1 LDC.64 R8, c[0x0][0x3b0] ;  /* 0x0000ec00ff089b82 */ /* 0x000ea20000000a00 */
[----:B------:R-:W-:Y:S01]  /*1990*/  SHF.R.S32.HI R5, RZ, 0x1f, R22 ;  /* 0x0000001fff057819 */ /* 0x000fe20000011416 */
[----:B------:R-:W-:Y:S02]  /*19a0*/  IMAD R141, R106, R101, R25 ;  /* 0x000000656a8d7224 */ /* 0x000fe400078e0219 */
[----:B------:R-:W-:Y:S01]  /*19b0*/  IMAD.X R15, RZ, RZ, R7, P2 ;  /* 0x000000ffff0f7224 */ /* 0x000fe200010e0607 */
[----:B------:R-:W-:Y:S01]  /*19c0*/  LEA R18, P2, R17, R138, 0x1 ;  /* 0x0000008a11127211 */ /* 0x000fe200078408ff */
[----:B-1----:R-:W-:Y:S01]  /*19d0*/  IMAD R5, R5, UR4, RZ ;  /* 0x0000000405057c24 */ /* 0x002fe2000f8e02ff */
[----:B------:R-:W-:Y:S01]  /*19e0*/  LEA.HI.X R141, R24, UR7, R141, 0x1, P4 ;  /* 0x00000007188d7c11 */ /* 0x000fe2000a0f0c8d */
[----:B------:R-:W1:Y:S01]  /*19f0*/  @!P0 LDC.64 R6, c[0x0][0x3b0] ;  /* 0x0000ec00ff068b82 */ /* 0x000e620000000a00 */
[----:B------:R-:W-:Y:S01]  /*1a00*/  LEA.HI.X R19, R17, R137, R16, 0x1, P2 ;  /* 0x0000008911137211 */ /* 0x000fe200010f0c10 */
[----:B------:R-:W-:-:S02]  /*1a10*/  IMAD R20, R22, UR5, R5 ;  /* 0x0000000516147c24 */ /* 0x000fc4000f8e0205 */
[----:B------:R-:W-:Y:S01]  /*1a20*/  IMAD.WIDE.U32 R22, R22, UR4, R14 ;  /* 0x0000000416167c25 */ /* 0x000fe2000f8e000e */
[----:B------:R-:W-:Y:S01]  /*1a30*/  @!P0 IADD3 R14, P3, PT, R12, 0x20, RZ ;  /* 0x000000200c0e8810 */ /* 0x000fe20007f7e0ff */
[----:B------:R-:W-:Y:S02]  /*1a40*/  UMOV UR4, 0x400 ;  /* 0x0000040000047882 */ /* 0x000fe40000000000 */
[----:B------:R-:W3:Y:S01]  /*1a50*/  S2UR UR5, SR_CgaCtaId ;  /* 0x00000000000579c3 */ /* 0x000ee20000008800 */
[----:B------:R-:W-:Y:S02]  /*1a60*/  IMAD.IADD R21, R23, 0x1, R20 ;  /* 0x0000000117157824 */ /* 0x000fe400078e0214 */
[----:B------:R-:W-:Y:S02]  /*1a70*/  @!P0 IMAD.X R15, RZ, RZ, R13, P3 ;  /* 0x000000ffff0f8224 */ /* 0x000fe400018e060d */
[--C-:B------:R-:W-:Y:S02]  /*1a80*/  @!P1 IMAD.MOV.U32 R20, RZ, RZ, R22.reuse ;  /* 0x000000ffff149224 */ /* 0x100fe400078e0016 */
[----:B------:R-:W-:Y:S01]  /*1a90*/  @!P0 IMAD.MOV.U32 R16, RZ, RZ, R22 ;  /* 0x000000ffff108224 */ /* 0x000fe200078e0016 */
[----:B------:R-:W4:Y:S01]  /*1aa0*/  @!P0 LDC.64 R4, c[0x0][0x380] ;  /* 0x0000e000ff048b82 */ /* 0x000f220000000a00 */
[----:B--2---:R-:W-:-:S02]  /*1ab0*/  @!P1 IMAD R13, R13, R8, RZ ;  /* 0x000000080d0d9224 */ /* 0x004fc400078e02ff */
[----:B------:R-:W-:Y:S02]  /*1ac0*/  @!P0 IMAD.MOV.U32 R17, RZ, RZ, R21 ;  /* 0x000000ffff118224 */ /* 0x000fe400078e0015 */
[C---:B------:R-:W-:Y:S02]  /*1ad0*/  @!P1 IMAD R9, R12.reuse, R9, R13 ;  /* 0x000000090c099224 */ /* 0x040fe400078e020d */
[----:B------:R-:W-:Y:S02]  /*1ae0*/  IMAD R13, R3, -0x80, R104 ;  /* 0xffffff80030d7824 */ /* 0x000fe400078e0268 */
[----:B-1----:R-:W-:Y:S02]  /*1af0*/  @!P0 IMAD R15, R15, R6, RZ ;  /* 0x000000060f0f8224 */ /* 0x002fe400078e02ff */
[----:B------:R-:W-:-:S04]  /*1b00*/  @!P1 IMAD.WIDE.U32 R20, R12, R8, R20 ;  /* 0x000000080c149225 */ /* 0x000fc800078e0014 */
[----:B------:R-:W-:Y:S01]  /*1b10*/  @!P0 IMAD.WIDE.U32 R16, R14, R6, R16 ;  /* 0x000000060e108225 */ /* 0x000fe200078e0010 */
[----:B------:R-:W-:Y:S01]  /*1b20*/  @!P1 LEA R10, P2, R20, R10, 0x1 ;  /* 0x0000000a140a9211 */ /* 0x000fe200078408ff */
[----:B---3--:R-:W-:Y:S02]  /*1b30*/  ULEA UR5, UR5, UR4, 0x18 ;  /* 0x0000000405057291 */ /* 0x008fe4000f8ec0ff */
        /* <DEDUP_REMOVED lines=12> */
[----:B------:R-:W-:Y:S01]  /*1c00*/  LEA R87, R87, UR5, 0x1 ;  /* 0x0000000557577c11 */ /* 0x000fe2000f8e08ff */
[----:B------:R-:W-:Y:S01]  /*1c10*/  IMAD.SHL.U32 R9, R101, 0x40, RZ ;  /* 0x0000004065097824 */ /* 0x000fe200078e00ff */
[----:B------:R-:W-:Y:S01]  /*1c20*/  ISETP.GE.AND P5, PT, R2, R13, PT ;  /* 0x0000000d0200720c */ /* 0x000fe20003fa6270 */
[----:B------:R-:W-:Y:S01]  /*1c30*/  @!P6 IMAD.MOV.U32 R139, RZ, RZ, R137 ;  /* 0x000000ffff8be224 */ /* 0x000fe200078e0089 */
[----:B------:R-:W-:Y:S01]  /*1c40*/  @!P0 LEA.HI.X R5, R16, R5, R7, 0x1, P2 ;  /* 0x0000000510058211 */ /* 0x000fe200010f0c07 */
[----:B------:R-:W-:Y:S01]  /*1c50*/  @!PT LDS RZ, [RZ] ;  /* 0x00000000fffff984 */ /* 0x000fe20000000800 */
[----:B------:R-:W-:Y:S01]  /*1c60*/  @!PT LDS RZ, [RZ] ;  /* 0x00000000fffff984 */ /* 0x000fe20000000800 */
[----:B------:R-:W-:Y:S01]  /*1c70*/  @!PT LDS RZ, [RZ] ;  /* 0x00000000fffff984 */ /* 0x000fe20000000800 */
[----:B------:R1:W-:Y:S01]  /*1c80*/  @!P1 LDGSTS.E.BYPASS.LTC128B.128 [R87], desc[UR14][R10.64] ;  /* 0x000000000a579fae */ /* 0x0003e2000b981a0e */
[----:B------:R-:W-:Y:S01]  /*1c90*/  IMAD.SHL.U32 R7, R85, 0x40, RZ ;  /* 0x0000004055077824 */ /* 0x000fe200078e00ff */
[----:B------:R-:W-:Y:S02]  /*1ca0*/  @!P4 IADD3 R14, P1, PT, R18, R14, RZ ;  /* 0x0000000e120ec210 */ /* 0x000fe40007f3e0ff */
[----:B------:R2:W-:Y:S01]  /*1cb0*/  @!P0 LDGSTS.E.BYPASS.LTC128B.128 [R87+0x800], desc[UR14][R4.64] ;  /* 0x0080000004578fae */ /* 0x0005e2000b981a0e */
[----:B------:R-:W-:-:S02]  /*1cc0*/  @!P3 LEA R16, P0, R84, R18, 0x7 ;  /* 0x000000125410b211 */ /* 0x000fc400078038ff */
[----:B------:R-:W-:Y:S01]  /*1cd0*/  @!P4 IADD3.X R15, PT, PT, R19, R15, R7, P1, !PT ;  /* 0x0000000f130fc210 */ /* 0x000fe20000ffe407 */
[----:B------:R-:W-:Y:S01]  /*1ce0*/  @!P6 LDGSTS.E.BYPASS.LTC128B.128 [R87+0x1000], desc[UR14][R138.64] ;  /* 0x010000008a57efae */ /* 0x000fe2000b981a0e */
[----:B------:R-:W-:Y:S01]  /*1cf0*/  @!P3 LEA.HI.X R17, R84, R19, R85, 0x7, P0 ;  /* 0x000000135411b211 */ /* 0x000fe200000f3c55 */
[----:B------:R-:W-:Y:S01]  /*1d00*/  IMAD.SHL.U32 R7, R86, 0x4, RZ ;  /* 0x0000000456077824 */ /* 0x000fe200078e00ff */
[-C--:B------:R-:W-:Y:S01]  /*1d10*/  ISETP.GE.AND P2, PT, R6, R13.reuse, PT ;  /* 0x0000000d0600720c */ /* 0x080fe20003f46270 */
[----:B------:R-:W-:Y:S01]  /*1d20*/  @!P5 LDGSTS.E.BYPASS.LTC128B.128 [R87+0x1800], desc[UR14][R18.64] ;  /* 0x018000001257dfae */ /* 0x000fe2000b981a0e */
[----:B------:R-:W-:Y:S02]  /*1d30*/  ISETP.GE.AND P1, PT, R8, R13, PT ;  /* 0x0000000d0800720c */ /* 0x000fe40003f26270 */
[----:B------:R-:W-:Y:S01]  /*1d40*/  SHF.L.U64.HI R6, R100, 0x5, R101 ;  /* 0x0000000564067819 */ /* 0x000fe20000010265 */
[----:B------:R3:W-:Y:S01]  /*1d50*/  @!P4 LDGSTS.E.BYPASS.LTC128B.128 [R87+0x2000], desc[UR14][R14.64] ;  /* 0x020000000e57cfae */ /* 0x0007e2000b981a0e */
[----:B------:R-:W-:-:S03]  /*1d60*/  LOP3.LUT R106, R106, 0x7, RZ, 0xc0, !PT ;  /* 0x000000076a6a7812 */ /* 0x000fc600078ec0ff */
[----:B------:R4:W-:Y:S01]  /*1d70*/  @!P3 LDGSTS.E.BYPASS.LTC128B.128 [R87+0x2800], desc[UR14][R16.64] ;  /* 0x028000001057bfae */ /* 0x0009e2000b981a0e */
[----:B------:R-:W-:-:S03]  /*1d80*/  ISETP.GE.AND P3, PT, R2, R13, PT ;  /* 0x0000000d0200720c */ /* 0x000fc60003f66270 */
[----:B------:R-:W0:Y:S01]  /*1d90*/  LDGDEPBAR ;  /* 0x00000000000079af */ /* 0x000e220000000000 */
[----:B-1----:R-:W-:Y:S01]  /*1da0*/  IMAD.SHL.U32 R11, R86, 0x10, RZ ;  /* 0x00000010560b7824 */ /* 0x002fe200078e00ff */
[----:B------:R-:W-:Y:S01]  /*1db0*/  LOP3.LUT R10, R103, 0xc0, RZ, 0xc0, !PT ;  /* 0x000000c0670a7812 */ /* 0x000fe200078ec0ff */
[----:B--2---:R-:W-:-:S03]  /*1dc0*/  IMAD.SHL.U32 R5, R100, 0x20, RZ ;  /* 0x0000002064057824 */ /* 0x004fc600078e00ff */
[----:B------:R-:W-:Y:S02]  /*1dd0*/  LOP3.LUT R2, R11, 0x100, RZ, 0xc0, !PT ;  /* 0x000001000b027812 */ /* 0x000fe400078ec0ff */
[----:B------:R-:W-:Y:S02]  /*1de0*/  LOP3.LUT R7, R10, 0x18, R7, 0xf8, !PT ;  /* 0x000000180a077812 */ /* 0x000fe400078ef807 */
[----:B------:R-:W-:Y:S02]  /*1df0*/  LOP3.LUT R133, R2, 0x20, R103, 0xf8, !PT ;  /* 0x0000002002857812 */ /* 0x000fe400078ef867 */
[----:B------:R-:W-:Y:S02]  /*1e00*/  LEA R4, P0, R5, R140, 0x1 ;  /* 0x0000008c05047211 */ /* 0x000fe400078008ff */
[----:B------:R-:W-:Y:S02]  /*1e10*/  LOP3.LUT R2, R7, 0x8, R86, 0x78, !PT ;  /* 0x0000000807027812 */ /* 0x000fe400078e7856 */
[----:B------:R-:W-:Y:S01]  /*1e20*/  LEA.HI.X R5, R5, R141, R6, 0x1, P0 ;  /* 0x0000008d05057211 */ /* 0x000fe200000f0c06 */
[----:B---3--:R-:W-:Y:S01]  /*1e30*/  IMAD.WIDE.U32 R14, R100, 0x40, RZ ;  /* 0x00000040640e7825 */ /* 0x008fe200078e00ff */
[----:B------:R-:W-:-:S02]  /*1e40*/  LOP3.LUT R133, R133, R2, RZ, 0xfc, !PT ;  /* 0x0000000285857212 */ /* 0x000fc400078efcff */
[----:B------:R-:W-:Y:S01]  /*1e50*/  LOP3.LUT R6, R103, 0x120, RZ, 0xc0, !PT ;  /* 0x0000012067067812 */ /* 0x000fe200078ec0ff */
[----:B------:R-:W-:-:S04]  /*1e60*/  DEPBAR.LE SB0, 0x0 ;  /* 0x000080000000791a */ /* 0x000fc80000000000 */
[----:B------:R-:W-:Y:S01]  /*1e70*/  BAR.SYNC.DEFER_BLOCKING 0x0 ;  /* 0x0000000000007b1d */ /* 0x000fe20000010000 */
[----:B------:R-:W-:Y:S02]  /*1e80*/  SHF.R.U32.HI R2, RZ, 0x1, R86 ;  /* 0x00000001ff027819 */ /* 0x000fe40000011656 */
[----:B------:R-:W-:Y:S02]  /*1e90*/  @!P2 IADD3 R12, P0, PT, R4, R14, RZ ;  /* 0x0000000e040ca210 */ /* 0x000fe40007f1e0ff */
[----:B------:R-:W-:Y:S02]  /*1ea0*/  LOP3.LUT R11, R6, 0x3e00, R11, 0xf8, !PT ;  /* 0x00003e00060b7812 */ /* 0x000fe400078ef80b */
[----:B------:R-:W-:Y:S02]  /*1eb0*/  LOP3.LUT R132, R7, 0x8, R2, 0x78, !PT ;  /* 0x0000000807847812 */ /* 0x000fe400078e7802 */
[----:B------:R-:W-:Y:S02]  /*1ec0*/  @!P2 IADD3.X R13, PT, PT, R5, R15, R9, P0, !PT ;  /* 0x0000000f050da210 */ /* 0x000fe400007fe409 */
[----:B------:R-:W-:-:S02]  /*1ed0*/  @!P1 LEA R6, P0, R100, R4, 0x7 ;  /* 0x0000000464069211 */ /* 0x000fc400078038ff */
[----:B------:R-:W-:Y:S02]  /*1ee0*/  LOP3.LUT R134, R11, R132, RZ, 0xfc, !PT ;  /* 0x000000840b867212 */ /* 0x000fe400078efcff */
[----:B------:R-:W-:Y:S02]  /*1ef0*/  @!P1 LEA.HI.X R7, R100, R5, R101, 0x7, P0 ;  /* 0x0000000564079211 */ /* 0x000fe400000f3c65 */
[----:B------:R-:W-:Y:S02]  /*1f00*/  LEA R134, R134, UR5, 0x1 ;  /* 0x0000000586867c11 */ /* 0x000fe4000f8e08ff */
[----:B------:R-:W-:Y:S02]  /*1f10*/  LEA R133, R133, UR5, 0x1 ;  /* 0x0000000585857c11 */ /* 0x000fe4000f8e08ff */
[----:B------:R-:W-:Y:S01]  /*1f20*/  LOP3.LUT R2, R2, 0x1f0, RZ, 0xc0, !PT ;  /* 0x000001f002027812 */ /* 0x000fe200078ec0ff */
[----:B------:R-:W-:Y:S01]  /*1f30*/  @!PT LDS RZ, [RZ] ;  /* 0x00000000fffff984 */ /* 0x000fe20000000800 */
[----:B------:R-:W-:Y:S01]  /*1f40*/  @!PT LDS RZ, [RZ] ;  /* 0x00000000fffff984 */ /* 0x000fe20000000800 */
[----:B------:R-:W-:Y:S01]  /*1f50*/  @!PT LDS RZ, [RZ] ;  /* 0x00000000fffff984 */ /* 0x000fe20000000800 */
[----:B------:R-:W-:Y:S03]  /*1f60*/  @!P6 LDGSTS.E.BYPASS.LTC128B.128 [R87+0x3000], desc[UR14][R140.64] ;  /* 0x030000008c57efae */ /* 0x000fe6000b981a0e */
[----:B------:R-:W-:Y:S01]  /*1f70*/  IADD3 R109, PT, PT, R2, 0x1, R109 ;  /* 0x00000001026d7810 */ /* 0x000fe20007ffe06d */
        /* <DEDUP_REMOVED lines=21> */
[----:B------:R-:W1:Y:S04]  /*20d0*/  LDSM.16.M88.4 R8, [R133+0x1400] ;  /* 0x001400008508783b */ /* 0x000e680000000200 */
[----:B----4-:R-:W3:Y:S04]  /*20e0*/  LDSM.16.M88.4 R16, [R133+0x1000] ;  /* 0x001000008510783b */ /* 0x010ee80000000200 */
[----:B------:R-:W-:Y:S04]  /*20f0*/  LDSM.16.M88.4 R92, [R92] ;  /* 0x000000005c5c783b */ /* 0x000fe80000000200 */
[----:B------:R-:W4:Y:S04]  /*2100*/  LDSM.16.M88.4 R68, [R107+0x1400] ;  /* 0x001400006b44783b */ /* 0x000f280000000200 */
[----:B------:R-:W2:Y:S04]  /*2110*/  LDSM.16.M88.4 R64, [R133+0x1800] ;  /* 0x001800008540783b */ /* 0x000ea80000000200 */
        /* <DEDUP_REMOVED lines=8> */
[----:B------:R-:W-:Y:S01]  /*21a0*/  LDSM.16.M88.4 R96, [R107+0x1800] ;  /* 0x001800006b60783b */ /* 0x000fe20000000200 */
[C---:B------:R-:W-:Y:S03]  /*21b0*/  HMMA.16816.F32 R8, R24.reuse, R10, RZ ;  /* 0x0000000a1808723c */ /* 0x040fe600000018ff */
[----:B------:R-:W-:Y:S04]  /*21c0*/  LDSM.16.M88.4 R80, [R107+0x2000] ;  /* 0x002000006b50783b */ /* 0x000fe80000000200 */
[----:B------:R-:W0:Y:S01]  /*21d0*/  LDGDEPBAR ;  /* 0x00000000000079af */ /* 0x000e220000000000 */
[C---:B---3--:R-:W-:Y:S08]  /*21e0*/  HMMA.16816.F32 R20, R24.reuse, R16, RZ ;  /* 0x000000101814723c */ /* 0x048ff000000018ff */
[----:B------:R-:W-:Y:S08]  /*21f0*/  HMMA.16816.F32 R16, R24, R18, RZ ;  /* 0x000000121810723c */ /* 0x000ff000000018ff */
[C---:B----4-:R-:W-:Y:S08]  /*2200*/  HMMA.16816.F32 R12, R92.reuse, R68, R12 ;  /* 0x000000445c0c723c */ /* 0x050ff0000000180c */
[----:B------:R-:W-:Y:S01]  /*2210*/  HMMA.16816.F32 R8, R92, R70, R8 ;  /* 0x000000465c08723c */ /* 0x000fe20000001808 */
[----:B------:R-:W3:Y:S07]  /*2220*/  LDSM.16.M88.4 R68, [R107+0x2c00] ;  /* 0x002c00006b44783b */ /* 0x000eee0000000200 */
[C---:B--2---:R-:W-:Y:S08]  /*2230*/  HMMA.16816.F32 R4, R24.reuse, R64, RZ ;  /* 0x000000401804723c */ /* 0x044ff000000018ff */
        /* <DEDUP_REMOVED lines=14> */
[----:B------:R-:W4:Y:S01]  /*2320*/  LDSM.16.M88.4 R72, [R107+0x2800] ;  /* 0x002800006b48783b */ /* 0x000f220000000200 */
[----:B------:R-:W-:-:S06]  /*2330*/  DEPBAR.LE SB0, 0x0 ;  /* 0x000080000000791a */ /* 0x000fcc0000000000 */
[----:B-1----:R-:W-:Y:S01]  /*2340*/  HMMA.16816.F32 R60, R92, R88, R60 ;  /* 0x000000585c3c723c */ /* 0x002fe2000000183c */
[----:B------:R-:W-:-:S05]  /*2350*/  VIADD R89, R3, 0xffffffff ;  /* 0xffffffff03597836 */ /* 0x000fca0000000000 */
[----:B------:R-:W-:Y:S02]  /*2360*/  ISETP.GT.AND P0, PT, R89, R136, PT ;  /* 0x000000885900720c */ /* 0x000fe40003f04270 */
[----:B---3--:R-:W-:Y:S01]  /*2370*/  HMMA.16816.F32 R28, R92, R68, R28 ;  /* 0x000000445c1c723c */ /* 0x008fe2000000181c */
[----:B------:R-:W-:-:S04]  /*2380*/  IADD3 R69, PT, PT, -R0, R109, R106 ;  /* 0x0000006d00457210 */ /* 0x000fc80007ffe16a */
[----:B------:R-:W-:-:S03]  /*2390*/  IADD3 R69, PT, PT, R69, R105, R104 ;  /* 0x0000006945457210 */ /* 0x000fc60007ffe068 */
        /* <DEDUP_REMOVED lines=9> */
[C---:B----4-:R-:W-:Y:S08]  /*2430*/  HMMA.16816.F32 R36, R92.reuse, R72, R36 ;  /* 0x000000485c24723c */ /* 0x050ff00000001824 */
        /* <DEDUP_REMOVED lines=15> */
.L_x_4350:
        /* <DEDUP_REMOVED lines=60> */
.L_x_4351:
        /* <DEDUP_REMOVED lines=17> */
.L_x_4349:
[----:B------:R-:W-:Y:S01]  /*2a00*/  IMAD.SHL.U32 R106, R86, 0x2, RZ ;  /* 0x00000002566a7824 */ /* 0x000fe200078e00ff */
[----:B------:R-:W2:Y:S01]  /*2a10*/  LDCU UR4, c[0x0][0x45c] ;  /* 0x00008b80ff0477ac */ /* 0x000ea20008000800 */
[----:B------:R-:W-:-:S03]  /*2a20*/  LOP3.LUT R132, R132, 0x120, R103, 0xf8, !PT ;  /* 0x0000012084847812 */ /* 0x000fc600078ef867 */
[----:B------:R-:W-:Y:S02]  /*2a30*/  LOP3.LUT R106, R106, 0x6, RZ, 0xc0, !PT ;  /* 0x000000066a6a7812 */ /* 0x000fe400078ec0ff */
[----:B------:R-:W-:-:S03]  /*2a40*/  LEA R132, R132, UR5, 0x1 ;  /* 0x0000000584847c11 */ /* 0x000fc6000f8e08ff */
[----:B------:R-:W-:Y:S02]  /*2a50*/  IMAD R0, R89, 0x80, R106 ;  /* 0x0000008059007824 */ /* 0x000fe400078e026a */
[----:B------:R-:W-:Y:S02]  /*2a60*/  VIADD R151, R132, 0x3000 ;  /* 0x0000300084977836 */ /* 0x000fe40000000000 */
[C---:B------:R-:W-:Y:S02]  /*2a70*/  VIADD R2, R0.reuse, 0x8 ;  /* 0x0000000800027836 */ /* 0x040fe40000000000 */
[----:B-1----:R-:W-:-:S03]  /*2a80*/  VIADD R68, R0, 0x1 ;  /* 0x0000000100447836 */ /* 0x002fc60000000000 */
        /* <DEDUP_REMOVED lines=39> */
[C---:B------:R-:W-:Y:S02]  /*2d00*/  ISETP.GE.AND P5, PT, R2.reuse, R105, PT ;  /* 0x000000690200720c */ /* 0x040fe40003fa6270 */
[----:B------:R-:W-:Y:S01]  /*2d10*/  ISETP.GE.AND P1, PT, R2, R104, PT ;  /* 0x000000680200720c */ /* 0x000fe20003f26270 */
[----:B------:R-:W-:Y:S01]  /*2d20*/  VIADD R2, R0, 0x30 ;  /* 0x0000003000027836 */ /* 0x000fe20000000000 */
[----:B------:R-:W-:-:S02]  /*2d30*/  FSEL R69, R10, -INF , !P0 ;  /* 0xff8000000a457808 */ /* 0x000fc40004000000 */
[C---:B------:R-:W-:Y:S02]  /*2d40*/  ISETP.GE.AND P4, PT, R12.reuse, R104, PT ;  /* 0x000000680c00720c */ /* 0x040fe40003f86270 */
[-C--:B------:R-:W-:Y:S02]  /*2d50*/  ISETP.GE.AND P0, PT, R12, R105.reuse, PT ;  /* 0x000000690c00720c */ /* 0x080fe40003f06270 */
[----:B------:R-:W-:Y:S02]  /*2d60*/  FSEL R111, R7, -INF , !P4 ;  /* 0xff800000076f7808 */ /* 0x000fe40006000000 */
        /* <DEDUP_REMOVED lines=50> */
[-C--:B------:R-:W-:Y:S02]  /*3090*/  ISETP.GE.AND P4, PT, R2, R105.reuse, PT ;  /* 0x000000690200720c */ /* 0x080fe40003f86270 */
        /* <DEDUP_REMOVED lines=11> */
[----:B------:R-:W-:-:S02]  /*3150*/  FSEL R4, R20, -INF , !P4 ;  /* 0xff80000014047808 */ /* 0x000fc40006000000 */
[----:B------:R-:W-:Y:S02]  /*3160*/  FSEL R44, R44, -INF , !P5 ;  /* 0xff8000002c2c7808 */ /* 0x000fe40006800000 */
[----:B------:R-:W-:Y:S01]  /*3170*/  ISETP.GE.AND P5, PT, R2, R104, PT ;  /* 0x000000680200720c */ /* 0x000fe20003fa6270 */
[----:B------:R-:W-:Y:S01]  /*3180*/  VIADD R2, R0, 0x60 ;  /* 0x0000006000027836 */ /* 0x000fe20000000000 */
[----:B------:R-:W-:Y:S02]  /*3190*/  FMNMX3.FTZ R7, R4, R74, R72, !PT ;  /* 0x0000004a04077276 */ /* 0x000fe40007810048 */
[----:B------:R-:W-:Y:S02]  /*31a0*/  FSEL R15, R42, -INF , !P5 ;  /* 0xff8000002a0f7808 */ /* 0x000fe40006800000 */
[----:B------:R-:W-:Y:S02]  /*31b0*/  FMNMX3.FTZ R7, R7, R76, R78, !PT ;  /* 0x0000004c07077276 */ /* 0x000fe4000781004e */
[----:B------:R-:W-:-:S02]  /*31c0*/  ISETP.GE.AND P5, PT, R0, R104, PT ;  /* 0x000000680000720c */ /* 0x000fc40003fa6270 */
[----:B------:R-:W-:Y:S02]  /*31d0*/  FSEL R47, R47, -INF , !P0 ;  /* 0xff8000002f2f7808 */ /* 0x000fe40004000000 */
[----:B------:R-:W-:Y:S02]  /*31e0*/  ISETP.GE.AND P0, PT, R2, R105, PT ;  /* 0x000000690200720c */ /* 0x000fe40003f06270 */
[----:B------:R-:W-:Y:S02]  /*31f0*/  FMNMX3.FTZ R7, R7, R70, R8, !PT ;  /* 0x0000004607077276 */ /* 0x000fe40007810008 */
[----:B------:R-:W-:Y:S02]  /*3200*/  FSEL R9, R23, -INF , !P2 ;  /* 0xff80000017097808 */ /* 0x000fe40005000000 */
[----:B------:R-:W-:Y:S02]  /*3210*/  FSEL R5, R22, -INF , !P5 ;  /* 0xff80000016057808 */ /* 0x000fe40006800000 */
        /* <DEDUP_REMOVED lines=8> */
[----:B------:R-:W-:Y:S01]  /*32a0*/  ISETP.GE.AND P2, PT, R2, R104, PT ;  /* 0x000000680200720c */ /* 0x000fe20003f46270 */
[----:B------:R-:W-:Y:S01]  /*32b0*/  VIADD R2, R0, 0x61 ;  /* 0x0000006100027836 */ /* 0x000fe20000000000 */
[----:B------:R-:W-:Y:S02]  /*32c0*/  FMNMX3.FTZ R7, R7, R110, R92, !PT ;  /* 0x0000006e07077276 */ /* 0x000fe4000781005c */
[----:B------:R-:W-:Y:S02]  /*32d0*/  FMNMX3.FTZ R6, R6, R79, R69, !PT ;  /* 0x0000004f06067276 */ /* 0x000fe40007810045 */
        /* <DEDUP_REMOVED lines=27> */
[C---:B------:R-:W-:Y:S01]  /*3490*/  VIADD R2, R0.reuse, 0x78 ;  /* 0x0000007800027836 */ /* 0x040fe20000000000 */
[----:B------:R-:W-:Y:S01]  /*34a0*/  FMNMX3.FTZ R7, R7, R42, R40, !PT ;  /* 0x0000002a07077276 */ /* 0x000fe20007810028 */
[----:B------:R-:W-:Y:S01]  /*34b0*/  VIADD R0, R0, 0x79 ;  /* 0x0000007900007836 */ /* 0x000fe20000000000 */
        /* <DEDUP_REMOVED lines=10> */
[----:B------:R-:W-:Y:S02]  /*3560*/  FMNMX3.FTZ R6, R6, R47, R15, !PT ;  /* 0x0000002f06067276 */ /* 0x000fe4000781000f */
[----:B------:R-:W-:Y:S02]  /*3570*/  ISETP.GE.AND P3, PT, R2, R104, PT ;  /* 0x000000680200720c */ /* 0x000fe40003f66270 */
[----:B------:R-:W-:Y:S01]  /*3580*/  FSEL R32, R25, -INF , !P4 ;  /* 0xff80000019207808 */ /* 0x000fe20006000000 */
[----:B------:R-:W-:Y:S01]  /*3590*/  VIADD R25, R132, 0x3020 ;  /* 0x0000302084197836 */ /* 0x000fe20000000000 */
[----:B------:R-:W-:-:S02]  /*35a0*/  FMNMX3.FTZ R7, R7, R29, R24, !PT ;  /* 0x0000001d07077276 */ /* 0x000fc40007810018 */
[----:B------:R-:W-:Y:S02]  /*35b0*/  FMNMX3.FTZ R2, R6, R43, R17, !PT ;  /* 0x0000002b06027276 */ /* 0x000fe40007810011 */
[----:B------:R-:W-:Y:S02]  /*35c0*/  FMNMX.FTZ R6, R32, R7, !PT ;  /* 0x0000000720067209 */ /* 0x000fe40007810000 */
[----:B------:R-:W-:Y:S02]  /*35d0*/  FSEL R35, R35, -INF , !P2 ;  /* 0xff80000023237808 */ /* 0x000fe40005000000 */
[----:B------:R-:W-:Y:S01]  /*35e0*/  FSEL R21, R30, -INF , !P1 ;  /* 0xff8000001e157808 */ /* 0x000fe20004800000 */
[----:B------:R-:W1:Y:S01]  /*35f0*/  SHFL.BFLY PT, R11, R6, 0x2, 0x1f ;  /* 0x0c401f00060b7f89 */ /* 0x000e6200000e0000 */
[----:B------:R-:W-:Y:S02]  /*3600*/  FMNMX3.FTZ R2, R2, R39, R19, !PT ;  /* 0x0000002702027276 */ /* 0x000fe40007810013 */
[----:B------:R-:W-:-:S02]  /*3610*/  ISETP.GE.AND P1, PT, R0, R104, PT ;  /* 0x000000680000720c */ /* 0x000fc40003f26270 */
        /* <DEDUP_REMOVED lines=14> */
[----:B------:R-:W-:Y:S02]  /*3700*/  FSEL R31, R31, RZ, P0 ;  /* 0x000000ff1f1f7208 */ /* 0x000fe40000000000 */
[----:B------:R-:W-:-:S03]  /*3710*/  LOP3.LUT P0, R20, R86, 0x4, RZ, 0xc0, !PT ;  /* 0x0000000456147812 */ /* 0x000fc6000780c0ff */
[--C-:B------:R-:W-:Y:S01]  /*3720*/  FFMA.FTZ R66, R74, UR4, -R31.reuse ;  /* 0x000000044a427c23 */ /* 0x100fe2000801081f */
[--C-:B------:R-:W-:Y:S01]  /*3730*/  FFMA.FTZ R61, R72, UR4, -R31.reuse ;  /* 0x00000004483d7c23 */ /* 0x100fe2000801081f */
[--C-:B------:R-:W-:Y:S01]  /*3740*/  FFMA.FTZ R91, R4, UR4, -R31.reuse ;  /* 0x00000004045b7c23 */ /* 0x100fe2000801081f */
[----:B------:R-:W1:Y:S01]  /*3750*/  LDSM.16.MT88.4 R72, [R132+0x3000] ;  /* 0x003000008448783b */ /* 0x000e620000004200 */
[--C-:B------:R-:W-:Y:S01]  /*3760*/  FFMA.FTZ R58, R76, UR4, -R31.reuse ;  /* 0x000000044c3a7c23 */ /* 0x100fe2000801081f */
[--C-:B------:R-:W-:Y:S01]  /*3770*/  FFMA.FTZ R41, R8, UR4, -R31.reuse ;  /* 0x0000000408297c23 */ /* 0x100fe2000801081f */
[----:B------:R-:W-:Y:S01]  /*3780*/  MUFU.EX2 R66, R66 ;  /* 0x0000004200427308 */ /* 0x000fe20000000800 */
[----:B---3--:R-:W-:Y:S01]  /*3790*/  FMNMX.FTZ R0, R7, R0, !PT ;  /* 0x0000000007007209 */ /* 0x008fe20007810000 */
[--C-:B------:R-:W-:Y:S01]  /*37a0*/  FFMA.FTZ R59, R78, UR4, -R31.reuse ;  /* 0x000000044e3b7c23 */ /* 0x100fe2000801081f */
[--C-:B------:R-:W-:Y:S01]  /*37b0*/  FFMA.FTZ R38, R70, UR4, -R31.reuse ;  /* 0x0000000446267c23 */ /* 0x100fe2000801081f */
[----:B------:R-:W-:Y:S01]  /*37c0*/  @P0 VIADD R25, R151, 0xffffffe0 ;  /* 0xffffffe097190836 */ /* 0x000fe20000000000 */
[C---:B------:R-:W-:Y:S01]  /*37d0*/  FSETP.NEU.FTZ.AND P1, PT, R0.reuse, -INF , PT ;  /* 0xff8000000000780b */ /* 0x040fe20003f3d000 */
[----:B------:R-:W-:Y:S01]  /*37e0*/  FMUL.FTZ R26, R0, UR4 ;  /* 0x00000004001a7c20 */ /* 0x000fe20008410000 */
[----:B------:R-:W2:Y:S01]  /*37f0*/  MUFU.EX2 R91, R91 ;  /* 0x0000005b005b7308 */ /* 0x000ea20000000800 */
        /* <DEDUP_REMOVED lines=13> */
[----:B------:R-:W4:Y:S01]  /*38d0*/  MUFU.EX2 R58, R58 ;  /* 0x0000003a003a7308 */ /* 0x000f220000000800 */
[----:B------:R-:W5:Y:S01]  /*38e0*/  LDSM.16.MT88.4 R8, [R132+0x3400] ;  /* 0x003400008408783b */ /* 0x000f620000004200 */
        /* <DEDUP_REMOVED lines=32> */
[----:B------:R-:W-:Y:S01]  /*3af0*/  FFMA.FTZ R153, R32, UR4, -R31 ;  /* 0x0000000420997c23 */ /* 0x000fe2000801081f */
[--C-:B------:R-:W-:Y:S01]  /*3b00*/  FFMA.FTZ R21, R21, UR4, -R26.reuse ;  /* 0x0000000415157c23 */ /* 0x100fe2000801081a */
[----:B------:R-:W-:Y:S01]  /*3b10*/  MUFU.EX2 R46, R46 ;  /* 0x0000002e002e7308 */ /* 0x000fe20000000800 */
[----:B-1----:R-:W-:Y:S01]  /*3b20*/  HMMA.16816.F32 R68, R80, R72, RZ ;  /* 0x000000485044723c */ /* 0x002fe200000018ff */
[--C-:B------:R-:W-:Y:S01]  /*3b30*/  FFMA.FTZ R22, R22, UR4, -R26.reuse ;  /* 0x0000000416167c23 */ /* 0x100fe2000801081a */
[--C-:B------:R-:W-:Y:S01]  /*3b40*/  FFMA.FTZ R23, R23, UR4, -R26.reuse ;  /* 0x0000000417177c23 */ /* 0x100fe2000801081a */
[----:B------:R-:W1:Y:S01]  /*3b50*/  MUFU.EX2 R37, R37 ;  /* 0x0000002500257308 */ /* 0x000e620000000800 */
[----:B------:R-:W-:Y:S01]  /*3b60*/  FFMA.FTZ R152, R27, UR4, -R26 ;  /* 0x000000041b987c23 */ /* 0x000fe2000801081a */
[----:B------:R-:W-:-:S02]  /*3b70*/  ISETP.GT.AND P0, PT, R89, R136, PT ;  /* 0x000000885900720c */ /* 0x000fc40003f04270 */
[----:B------:R-:W-:Y:S01]  /*3b80*/  MUFU.EX2 R34, R34 ;  /* 0x0000002200227308 */ /* 0x000fe20000000800 */
[C---:B------:R-:W-:Y:S03]  /*3b90*/  HMMA.16816.F32 R72, R80.reuse, R74, RZ ;  /* 0x0000004a5048723c */ /* 0x040fe600000018ff */
[----:B------:R-:W4:Y:S04]  /*3ba0*/  MUFU.EX2 R33, R33 ;  /* 0x0000002100217308 */ /* 0x000f280000000800 */
[----:B------:R-:W-:Y:S01]  /*3bb0*/  MUFU.EX2 R97, R97 ;  /* 0x0000006100617308 */ /* 0x000fe20000000800 */
[----:B---3--:R-:W-:Y:S01]  /*3bc0*/  HMMA.16816.F32 R76, R80, R4, RZ ;  /* 0x00000004504c723c */ /* 0x008fe200000018ff */
[----:B--2---:R-:W-:-:S02]  /*3bd0*/  F2FP.F16.F32.PACK_AB R4, R38, R59 ;  /* 0x0000003b2604723e */ /* 0x004fc400000000ff */
[----:B-1----:R-:W-:Y:S01]  /*3be0*/  F2FP.F16.F32.PACK_AB R5, R37, R46 ;  /* 0x0000002e2505723e */ /* 0x002fe200000000ff */
[----:B------:R-:W1:Y:S04]  /*3bf0*/  MUFU.EX2 R90, R90 ;  /* 0x0000005a005a7308 */ /* 0x000e680000000800 */
[----:B------:R-:W-:Y:S01]  /*3c00*/  HMMA.16816.F32 R80, R80, R6, RZ ;  /* 0x000000065050723c */ /* 0x000fe200000018ff */
[----:B------:R-:W-:Y:S01]  /*3c10*/  F2FP.F16.F32.PACK_AB R6, R30, R41 ;  /* 0x000000291e06723e */ /* 0x000fe200000000ff */
[----:B------:R-:W-:Y:S01]  /*3c20*/  MUFU.EX2 R67, R67 ;  /* 0x0000004300437308 */ /* 0x000fe20000000800 */
[----:B----4-:R-:W-:-:S03]  /*3c30*/  F2FP.F16.F32.PACK_AB R7, R33, R34 ;  /* 0x000000222107723e */ /* 0x010fc600000000ff */
[----:B------:R-:W2:Y:S04]  /*3c40*/  MUFU.EX2 R56, R56 ;  /* 0x0000003800387308 */ /* 0x000ea80000000800 */
[C---:B-----5:R-:W-:Y:S01]  /*3c50*/  HMMA.16816.F32 R68, R4.reuse, R8, R68 ;  /* 0x000000080444723c */ /* 0x060fe20000001844 */
[----:B------:R-:W-:Y:S04]  /*3c60*/  MUFU.EX2 R88, R88 ;  /* 0x0000005800587308 */ /* 0x000fe80000000800 */
[----:B------:R-:W3:Y:S03]  /*3c70*/  MUFU.EX2 R63, R63 ;  /* 0x0000003f003f7308 */ /* 0x000ee60000000800 */
[C---:B------:R-:W-:Y:S01]  /*3c80*/  HMMA.16816.F32 R72, R4.reuse, R10, R72 ;  /* 0x0000000a0448723c */ /* 0x040fe20000001848 */
[----:B------:R-:W4:Y:S01]  /*3c90*/  LDSM.16.MT88.4 R8, [R25+0x400] ;  /* 0x000400001908783b */ /* 0x000f220000004200 */
[----:B------:R-:W-:Y:S04]  /*3ca0*/  MUFU.EX2 R62, R62 ;  /* 0x0000003e003e7308 */ /* 0x000fe80000000800 */
[----:B------:R-:W5:Y:S04]  /*3cb0*/  MUFU.EX2 R45, R45 ;  /* 0x0000002d002d7308 */ /* 0x000f680000000800 */
[----:B------:R-:W-:Y:S04]  /*3cc0*/  MUFU.EX2 R103, R103 ;  /* 0x0000006700677308 */ /* 0x000fe80000000800 */
[----:B------:R-:W5:Y:S04]  /*3cd0*/  MUFU.EX2 R94, R94 ;  /* 0x0000005e005e7308 */ /* 0x000f680000000800 */
        /* <DEDUP_REMOVED lines=11> */
[----:B-1----:R-:W-:Y:S01]  /*3d90*/  F2FP.F16.F32.PACK_AB R4, R90, R97 ;  /* 0x000000615a04723e */ /* 0x002fe200000000ff */
[----:B------:R-:W-:Y:S01]  /*3da0*/  MUFU.EX2 R40, R40 ;  /* 0x0000002800287308 */ /* 0x000fe20000000800 */
[----:B--2---:R-:W-:-:S02]  /*3db0*/  F2FP.F16.F32.PACK_AB R6, R56, R67 ;  /* 0x000000433806723e */ /* 0x004fc400000000ff */
[----:B---3--:R-:W-:Y:S01]  /*3dc0*/  F2FP.F16.F32.PACK_AB R5, R63, R88 ;  /* 0x000000583f05723e */ /* 0x008fe200000000ff */
[----:B------:R-:W-:Y:S01]  /*3dd0*/  MUFU.EX2 R39, R39 ;  /* 0x0000002700277308 */ /* 0x000fe20000000800 */
[----:B-----5:R-:W-:-:S03]  /*3de0*/  F2FP.F16.F32.PACK_AB R7, R45, R62 ;  /* 0x0000003e2d07723e */ /* 0x020fc600000000ff */
[----:B------:R-:W-:Y:S04]  /*3df0*/  MUFU.EX2 R153, R153 ;  /* 0x0000009900997308 */ /* 0x000fe80000000800 */
[----:B------:R-:W-:Y:S04]  /*3e00*/  MUFU.EX2 R21, R21 ;  /* 0x0000001500157308 */ /* 0x000fe80000000800 */
[----:B------:R-:W-:Y:S04]  /*3e10*/  MUFU.EX2 R22, R22 ;  /* 0x0000001600167308 */ /* 0x000fe80000000800 */
[----:B------:R-:W-:Y:S04]  /*3e20*/  MUFU.EX2 R23, R23 ;  /* 0x0000001700177308 */ /* 0x000fe80000000800 */
[----:B------:R-:W-:Y:S01]  /*3e30*/  MUFU.EX2 R152, R152 ;  /* 0x0000009800987308 */ /* 0x000fe20000000800 */
[C---:B----4-:R-:W-:Y:S08]  /*3e40*/  HMMA.16816.F32 R68, R4.reuse, R8, R68 ;  /* 0x000000080444723c */ /* 0x050ff00000001844 */
[C---:B------:R-:W-:Y:S01]  /*3e50*/  HMMA.16816.F32 R72, R4.reuse, R10, R72 ;  /* 0x0000000a0448723c */ /* 0x040fe20000001848 */
[----:B------:R-:W1:Y:S07]  /*3e60*/  LDSM.16.MT88.4 R8, [R25+0x800] ;  /* 0x000800001908783b */ /* 0x000e6e0000004200 */
[C---:B-1----:R-:W-:Y:S08]  /*3e70*/  HMMA.16816.F32 R76, R4.reuse, R8, R76 ;  /* 0x00000008044c723c */ /* 0x042ff0000000184c */
[----:B------:R-:W-:Y:S01]  /*3e80*/  HMMA.16816.F32 R80, R4, R10, R80 ;  /* 0x0000000a0450723c */ /* 0x000fe20000001850 */
[----:B------:R-:W1:Y:S01]  /*3e90*/  LDSM.16.MT88.4 R8, [R132+0x3c00] ;  /* 0x003c00008408783b */ /* 0x000e620000004200 */
[----:B------:R-:W-:Y:S01]  /*3ea0*/  FFMA.FTZ R7, R98, UR4, -R31 ;  /* 0x0000000462077c23 */ /* 0x000fe2000801081f */
[--C-:B------:R-:W-:Y:S01]  /*3eb0*/  FFMA.FTZ R98, R95, UR4, -R26.reuse ;  /* 0x000000045f627c23 */ /* 0x100fe2000801081a */
[----:B------:R-:W-:Y:S01]  /*3ec0*/  FFMA.FTZ R95, R107, UR4, -R26 ;  /* 0x000000046b5f7c23 */ /* 0x000fe2000801081a */
[----:B------:R-:W-:Y:S01]  /*3ed0*/  F2FP.F16.F32.PACK_AB R4, R94, R103 ;  /* 0x000000675e04723e */ /* 0x000fe200000000ff */
[----:B------:R-:W2:Y:S04]  /*3ee0*/  MUFU.EX2 R93, R7 ;  /* 0x00000007005d7308 */ /* 0x000ea80000000800 */
[----:B------:R-:W3:Y:S04]  /*3ef0*/  MUFU.EX2 R98, R98 ;  /* 0x0000006200627308 */ /* 0x000ee80000000800 */
[----:B------:R-:W4:Y:S01]  /*3f00*/  MUFU.EX2 R95, R95 ;  /* 0x0000005f005f7308 */ /* 0x000f220000000800 */
[----:B--2---:R-:W-:-:S02]  /*3f10*/  F2FP.F16.F32.PACK_AB R6, R93, R92 ;  /* 0x0000005c5d06723e */ /* 0x004fc400000000ff */
        /* <DEDUP_REMOVED lines=13> */
[----:B------:R-:W3:Y:S04]  /*3ff0*/  MUFU.EX2 R57, R7 ;  /* 0x0000000700397308 */ /* 0x000ee80000000800 */
[----:B------:R-:W-:Y:S04]  /*4000*/  MUFU.EX2 R60, R60 ;  /* 0x0000003c003c7308 */ /* 0x000fe80000000800 */
[----:B------:R-:W4:Y:S01]  /*4010*/  MUFU.EX2 R53, R55 ;  /* 0x0000003700357308 */ /* 0x000f220000000800 */
[----:B--2---:R-:W-:-:S03]  /*4020*/  F2FP.F16.F32.PACK_AB R4, R99, R54 ;  /* 0x000000366304723e */ /* 0x004fc600000000ff */
[----:B------:R-:W2:Y:S01]  /*4030*/  MUFU.EX2 R52, R52 ;  /* 0x0000003400347308 */ /* 0x000ea20000000800 */
[----:B---3--:R-:W-:Y:S02]  /*4040*/  F2FP.F16.F32.PACK_AB R6, R57, R48 ;  /* 0x000000303906723e */ /* 0x008fe400000000ff */
[----:B----4-:R-:W-:Y:S01]  /*4050*/  F2FP.F16.F32.PACK_AB R5, R53, R60 ;  /* 0x0000003c3505723e */ /* 0x010fe200000000ff */
[----:B------:R-:W-:Y:S01]  /*4060*/  FFMA.FTZ R55, R12, UR4, -R31 ;  /* 0x000000040c377c23 */ /* 0x000fe2000801081f */
[----:B--2---:R-:W-:-:S05]  /*4070*/  F2FP.F16.F32.PACK_AB R7, R51, R52 ;  /* 0x000000343307723e */ /* 0x004fca00000000ff */
[----:B------:R-:W2:Y:S02]  /*4080*/  MUFU.EX2 R55, R55 ;  /* 0x0000003700377308 */ /* 0x000ea40000000800 */
[C---:B-1----:R-:W-:Y:S08]  /*4090*/  HMMA.16816.F32 R68, R4.reuse, R8, R68 ;  /* 0x000000080444723c */ /* 0x042ff00000001844 */
[C---:B------:R-:W-:Y:S01]  /*40a0*/  HMMA.16816.F32 R72, R4.reuse, R10, R72 ;  /* 0x0000000a0448723c */ /* 0x040fe20000001848 */
[----:B------:R-:W1:Y:S07]  /*40b0*/  LDSM.16.MT88.4 R8, [R25+0x1000] ;  /* 0x001000001908783b */ /* 0x000e6e0000004200 */
[C---:B-1----:R-:W-:Y:S08]  /*40c0*/  HMMA.16816.F32 R76, R4.reuse, R8, R76 ;  /* 0x00000008044c723c */ /* 0x042ff0000000184c */
[----:B------:R-:W-:Y:S01]  /*40d0*/  HMMA.16816.F32 R80, R4, R10, R80 ;  /* 0x0000000a0450723c */ /* 0x000fe20000001850 */
[----:B------:R-:W1:Y:S01]  /*40e0*/  LDSM.16.MT88.4 R8, [R132+0x4400] ;  /* 0x004400008408783b */ /* 0x000e620000004200 */
[--C-:B------:R-:W-:Y:S01]  /*40f0*/  FFMA.FTZ R6, R44, UR4, -R31.reuse ;  /* 0x000000042c067c23 */ /* 0x100fe2000801081f */
[----:B------:R-:W-:Y:S01]  /*4100*/  FADD.FTZ R4, R91, R66 ;  /* 0x000000425b047221 */ /* 0x000fe20000010000 */
[----:B------:R-:W-:Y:S01]  /*4110*/  FADD.FTZ R5, R65, R64 ;  /* 0x0000004041057221 */ /* 0x000fe20000010000 */
[----:B------:R-:W-:Y:S01]  /*4120*/  FFMA.FTZ R44, R14, UR4, -R31 ;  /* 0x000000040e2c7c23 */ /* 0x000fe2000801081f */
[--C-:B------:R-:W-:Y:S01]  /*4130*/  FFMA.FTZ R66, R13, UR4, -R26.reuse ;  /* 0x000000040d427c23 */ /* 0x100fe2000801081a */
[--C-:B------:R-:W-:Y:S01]  /*4140*/  FFMA.FTZ R64, R43, UR4, -R26.reuse ;  /* 0x000000042b407c23 */ /* 0x100fe2000801081a */
[----:B------:R-:W-:Y:S01]  /*4150*/  FFMA.FTZ R7, R15, UR4, -R26 ;  /* 0x000000040f077c23 */ /* 0x000fe2000801081a */
[----:B------:R2:W-:Y:S01]  /*4160*/  MUFU.EX2 R65, R6 ;  /* 0x0000000600417308 */ /* 0x0005e20000000800 */
[----:B------:R-:W-:Y:S01]  /*4170*/  FADD.FTZ R61, R61, R4 ;  /* 0x000000043d3d7221 */ /* 0x000fe20000010000 */
[----:B------:R-:W3:Y:S01]  /*4180*/  LDSM.16.MT88.4 R12, [R25+0x1400] ;  /* 0x00140000190c783b */ /* 0x000ee20000004200 */
[----:B------:R-:W-:Y:S01]  /*4190*/  FADD.FTZ R50, R50, R5 ;  /* 0x0000000532327221 */ /* 0x000fe20000010000 */
[----:B------:R-:W4:Y:S01]  /*41a0*/  MUFU.EX2 R44, R44 ;  /* 0x0000002c002c7308 */ /* 0x000f220000000800 */
[----:B------:R-:W-:-:S02]  /*41b0*/  FADD.FTZ R58, R58, R61 ;  /* 0x0000003d3a3a7221 */ /* 0x000fc40000010000 */
[----:B------:R-:W-:Y:S01]  /*41c0*/  FADD.FTZ R49, R49, R50 ;  /* 0x0000003231317221 */ /* 0x000fe20000010000 */
[----:B------:R-:W5:Y:S01]  /*41d0*/  MUFU.EX2 R66, R66 ;  /* 0x0000004200427308 */ /* 0x000f620000000800 */
[----:B------:R-:W-:Y:S01]  /*41e0*/  FADD.FTZ R59, R59, R58 ;  /* 0x0000003a3b3b7221 */ /* 0x000fe20000010000 */
[----:B------:R-:W-:Y:S01]  /*41f0*/  FFMA.FTZ R50, R19, UR4, -R26 ;  /* 0x0000000413327c23 */ /* 0x000fe2000801081a */
[----:B------:R-:W-:Y:S01]  /*4200*/  FADD.FTZ R46, R46, R49 ;  /* 0x000000312e2e7221 */ /* 0x000fe20000010000 */
[----:B------:R-:W-:Y:S01]  /*4210*/  MUFU.EX2 R43, R7 ;  /* 0x00000007002b7308 */ /* 0x000fe20000000800 */
[----:B------:R-:W-:Y:S01]  /*4220*/  FADD.FTZ R38, R38, R59 ;  /* 0x0000003b26267221 */ /* 0x000fe20000010000 */
[----:B--2---:R-:W-:Y:S01]  /*4230*/  F2FP.F16.F32.PACK_AB R6, R42, R55 ;  /* 0x000000372a06723e */ /* 0x004fe200000000ff */
[----:B------:R-:W-:Y:S01]  /*4240*/  FADD.FTZ R59, R37, R46 ;  /* 0x0000002e253b7221 */ /* 0x000fe20000010000 */
[----:B------:R-:W2:Y:S01]  /*4250*/  MUFU.EX2 R64, R64 ;  /* 0x0000004000407308 */ /* 0x000ea20000000800 */
[----:B------:R-:W-:Y:S01]  /*4260*/  FADD.FTZ R49, R41, R38 ;  /* 0x0000002629317221 */ /* 0x000fe20000010000 */
[----:B----4-:R-:W-:Y:S01]  /*4270*/  F2FP.F16.F32.PACK_AB R4, R44, R65 ;  /* 0x000000412c04723e */ /* 0x010fe200000000ff */
[----:B------:R-:W-:Y:S01]  /*4280*/  FFMA.FTZ R41, R16, UR4, -R31 ;  /* 0x0000000410297c23 */ /* 0x000fe2000801081f */
[----:B------:R-:W-:Y:S01]  /*4290*/  FADD.FTZ R16, R34, R59 ;  /* 0x0000003b22107221 */ /* 0x000fe20000010000 */
[----:B------:R-:W-:Y:S01]  /*42a0*/  FADD.FTZ R30, R30, R49 ;  /* 0x000000311e1e7221 */ /* 0x000fe20000010000 */
[----:B-----5:R-:W-:Y:S01]  /*42b0*/  F2FP.F16.F32.PACK_AB R5, R47, R66 ;  /* 0x000000422f05723e */ /* 0x020fe200000000ff */
[--C-:B------:R-:W-:Y:S01]  /*42c0*/  FFMA.FTZ R37, R36, UR4, -R31.reuse ;  /* 0x0000000424257c23 */ /* 0x100fe2000801081f */
[----:B------:R-:W-:Y:S01]  /*42d0*/  FADD.FTZ R33, R33, R16 ;  /* 0x0000001021217221 */ /* 0x000fe20000010000 */
[----:B------:R-:W-:Y:S01]  /*42e0*/  FFMA.FTZ R36, R18, UR4, -R31 ;  /* 0x0000000412247c23 */ /* 0x000fe2000801081f */
[----:B------:R-:W-:Y:S01]  /*42f0*/  FFMA.FTZ R38, R17, UR4, -R26 ;  /* 0x0000000411267c23 */ /* 0x000fe2000801081a */
[----:B------:R-:W-:Y:S01]  /*4300*/  FADD.FTZ R97, R97, R30 ;  /* 0x0000001e61617221 */ /* 0x000fe20000010000 */
[----:B------:R-:W4:Y:S01]  /*4310*/  LDSM.16.MT88.4 R16, [R25+0x1800] ;  /* 0x001800001910783b */ /* 0x000f220000004200 */
[----:B------:R-:W-:Y:S01]  /*4320*/  FADD.FTZ R88, R88, R33 ;  /* 0x0000002158587221 */ /* 0x000fe20000010000 */
[----:B--2---:R-:W-:Y:S01]  /*4330*/  F2FP.F16.F32.PACK_AB R7, R64, R43 ;  /* 0x0000002b4007723e */ /* 0x004fe200000000ff */
[----:B------:R-:W-:Y:S01]  /*4340*/  FFMA.FTZ R46, R35, UR4, -R26 ;  /* 0x00000004232e7c23 */ /* 0x000fe2000801081a */
[----:B------:R-:W-:Y:S01]  /*4350*/  FADD.FTZ R90, R90, R97 ;  /* 0x000000615a5a7221 */ /* 0x000fe20000010000 */
[----:B------:R-:W-:Y:S01]  /*4360*/  FADD.FTZ R63, R63, R88 ;  /* 0x000000583f3f7221 */ /* 0x000fe20000010000 */
[----:B------:R-:W2:Y:S02]  /*4370*/  MUFU.EX2 R37, R37 ;  /* 0x0000002500257308 */ /* 0x000ea40000000800 */
[----:B------:R-:W-:Y:S01]  /*4380*/  FADD.FTZ R67, R67, R90 ;  /* 0x0000005a43437221 */ /* 0x000fe20000010000 */
[----:B-1----:R-:W-:Y:S01]  /*4390*/  HMMA.16816.F32 R68, R4, R8, R68 ;  /* 0x000000080444723c */ /* 0x002fe20000001844 */
[----:B------:R-:W-:Y:S01]  /*43a0*/  MUFU.EX2 R41, R41 ;  /* 0x0000002900297308 */ /* 0x000fe20000000800 */
[----:B------:R-:W-:Y:S01]  /*43b0*/  FADD.FTZ R62, R62, R63 ;  /* 0x0000003f3e3e7221 */ /* 0x000fe20000010000 */
[----:B------:R-:W-:-:S02]  /*43c0*/  FADD.FTZ R56, R56, R67 ;  /* 0x0000004338387221 */ /* 0x000fc40000010000 */
[----:B------:R-:W1:Y:S01]  /*43d0*/  MUFU.EX2 R36, R36 ;  /* 0x0000002400247308 */ /* 0x000e620000000800 */
[----:B------:R-:W-:Y:S01]  /*43e0*/  FADD.FTZ R62, R45, R62 ;  /* 0x0000003e2d3e7221 */ /* 0x000fe20000010000 */
[----:B------:R-:W-:Y:S01]  /*43f0*/  FADD.FTZ R103, R103, R56 ;  /* 0x0000003867677221 */ /* 0x000fe20000010000 */
[C---:B------:R-:W-:Y:S01]  /*4400*/  HMMA.16816.F32 R72, R4.reuse, R10, R72 ;  /* 0x0000000a0448723c */ /* 0x040fe20000001848 */
[----:B------:R-:W5:Y:S01]  /*4410*/  LDSM.16.MT88.4 R8, [R132+0x4800] ;  /* 0x004800008408783b */ /* 0x000f620000004200 */
[----:B------:R-:W1:Y:S01]  /*4420*/  MUFU.EX2 R38, R38 ;  /* 0x0000002600267308 */ /* 0x000e620000000800 */
[----:B------:R-:W-:Y:S01]  /*4430*/  FADD.FTZ R109, R109, R62 ;  /* 0x0000003e6d6d7221 */ /* 0x000fe20000010000 */
[----:B------:R-:W-:Y:S01]  /*4440*/  FADD.FTZ R103, R94, R103 ;  /* 0x000000675e677221 */ /* 0x000fe20000010000 */
[----:B------:R-:W-:Y:S01]  /*4450*/  IMAD.MOV.U32 R45, RZ, RZ, R89 ;  /* 0x000000ffff2d7224 */ /* 0x000fe200078e0059 */
[----:B------:R-:W-:Y:S01]  /*4460*/  MUFU.EX2 R35, R50 ;  /* 0x0000003200237308 */ /* 0x000fe20000000800 */
[----:B------:R-:W-:Y:S01]  /*4470*/  FADD.FTZ R109, R98, R109 ;  /* 0x0000006d626d7221 */ /* 0x000fe20000010000 */
[----:B---3--:R-:W-:Y:S01]  /*4480*/  HMMA.16816.F32 R76, R4, R12, R76 ;  /* 0x0000000c044c723c */ /* 0x008fe2000000184c */
[----:B------:R-:W-:Y:S01]  /*4490*/  FADD.FTZ R92, R92, R103 ;  /* 0x000000675c5c7221 */ /* 0x000fe20000010000 */
[----:B------:R-:W3:Y:S01]  /*44a0*/  MUFU.EX2 R34, R46 ;  /* 0x0000002e00227308 */ /* 0x000ee20000000800 */
[----:B------:R-:W-:-:S02]  /*44b0*/  FADD.FTZ R96, R96, R109 ;  /* 0x0000006d60607221 */ /* 0x000fc40000010000 */
[----:B------:R-:W-:Y:S02]  /*44c0*/  FADD.FTZ R93, R93, R92 ;  /* 0x0000005c5d5d7221 */ /* 0x000fe40000010000 */
[----:B------:R-:W-:Y:S01]  /*44d0*/  FADD.FTZ R95, R95, R96 ;  /* 0x000000605f5f7221 */ /* 0x000fe20000010000 */
[----:B------:R-:W-:Y:S01]  /*44e0*/  HMMA.16816.F32 R80, R4, R14, R80 ;  /* 0x0000000e0450723c */ /* 0x000fe20000001850 */
[----:B------:R-:W5:Y:S01]  /*44f0*/  LDSM.16.MT88.4 R12, [R132+0x4c00] ;  /* 0x004c0000840c783b */ /* 0x000f620000004200 */
[----:B--2---:R-:W-:Y:S01]  /*4500*/  F2FP.F16.F32.PACK_AB R4, R37, R40 ;  /* 0x000000282504723e */ /* 0x004fe200000000ff */
[----:B------:R-:W-:Y:S01]  /*4510*/  FADD.FTZ R54, R54, R93 ;  /* 0x0000005d36367221 */ /* 0x000fe20000010000 */
[----:B-1----:R-:W-:Y:S01]  /*4520*/  F2FP.F16.F32.PACK_AB R6, R36, R41 ;  /* 0x000000292406723e */ /* 0x002fe200000000ff */
[----:B------:R-:W-:Y:S01]  /*4530*/  FADD.FTZ R60, R60, R95 ;  /* 0x0000005f3c3c7221 */ /* 0x000fe20000010000 */
[----:B------:R-:W-:Y:S01]  /*4540*/  F2FP.F16.F32.PACK_AB R5, R39, R38 ;  /* 0x000000262705723e */ /* 0x000fe200000000ff */
[----:B------:R-:W-:Y:S01]  /*4550*/  FADD.FTZ R99, R99, R54 ;  /* 0x0000003663637221 */ /* 0x000fe20000010000 */
[----:B---3--:R-:W-:Y:S01]  /*4560*/  F2FP.F16.F32.PACK_AB R7, R34, R35 ;  /* 0x000000232207723e */ /* 0x008fe200000000ff */
[----:B------:R-:W-:-:S04]  /*4570*/  FADD.FTZ R53, R53, R60 ;  /* 0x0000003c35357221 */ /* 0x000fc80000010000 */
[----:B------:R-:W-:Y:S02]  /*4580*/  FADD.FTZ R52, R52, R53 ;  /* 0x0000003534347221 */ /* 0x000fe40000010000 */
[----:B----4-:R-:W-:Y:S01]  /*4590*/  HMMA.16816.F32 R76, R4, R16, R76 ;  /* 0x00000010044c723c */ /* 0x010fe2000000184c */
[----:B------:R-:W-:Y:S01]  /*45a0*/  FADD.FTZ R16, R48, R99 ;  /* 0x0000006330107221 */ /* 0x000fe20000010000 */
[----:B------:R-:W-:-:S03]  /*45b0*/  FADD.FTZ R51, R51, R52 ;  /* 0x0000003433337221 */ /* 0x000fc60000010000 */
[----:B------:R-:W-:-:S03]  /*45c0*/  FADD.FTZ R16, R57, R16 ;  /* 0x0000001039107221 */ /* 0x000fc60000010000 */
        /* <DEDUP_REMOVED lines=8> */
[----:B------:R-:W-:Y:S01]  /*4650*/  FFMA.FTZ R9, R29, UR4, -R31 ;  /* 0x000000041d097c23 */ /* 0x000fe2000801081f */
[----:B------:R-:W-:Y:S01]  /*4660*/  FADD.FTZ R55, R55, R44 ;  /* 0x0000002c37377221 */ /* 0x000fe20000010000 */
[----:B------:R-:W-:Y:S03]  /*4670*/  MUFU.EX2 R29, R8 ;  /* 0x00000008001d7308 */ /* 0x000fe60000000800 */
[----:B------:R-:W-:Y:S01]  /*4680*/  HMMA.16816.F32 R72, R4, R10, R72 ;  /* 0x0000000a0448723c */ /* 0x000fe20000001848 */
[----:B------:R-:W1:Y:S01]  /*4690*/  MUFU.EX2 R24, R9 ;  /* 0x0000000900187308 */ /* 0x000e620000000800 */
[----:B------:R-:W-:Y:S01]  /*46a0*/  F2FP.F16.F32.PACK_AB R5, R22, R21 ;  /* 0x000000151605723e */ /* 0x000fe200000000ff */
[----:B------:R-:W-:Y:S01]  /*46b0*/  FADD.FTZ R55, R42, R55 ;  /* 0x000000372a377221 */ /* 0x000fe20000010000 */
[----:B------:R-:W-:Y:S01]  /*46c0*/  F2FP.F16.F32.PACK_AB R7, R152, R23 ;  /* 0x000000179807723e */ /* 0x000fe200000000ff */
[----:B------:R-:W2:Y:S02]  /*46d0*/  MUFU.EX2 R28, R28 ;  /* 0x0000001c001c7308 */ /* 0x000ea40000000800 */
[----:B------:R-:W-:-:S04]  /*46e0*/  FADD.FTZ R40, R40, R55 ;  /* 0x0000003728287221 */ /* 0x000fc80000010000 */
[----:B------:R-:W-:Y:S01]  /*46f0*/  FADD.FTZ R40, R37, R40 ;  /* 0x0000002825287221 */ /* 0x000fe20000010000 */
[----:B-1----:R-:W-:Y:S01]  /*4700*/  F2FP.F16.F32.PACK_AB R4, R24, R29 ;  /* 0x0000001d1804723e */ /* 0x002fe200000000ff */
[----:B------:R-:W1:Y:S02]  /*4710*/  LDSM.16.MT88.4 R8, [R25+0x1c00] ;  /* 0x001c00001908783b */ /* 0x000e640000004200 */
[----:B------:R-:W-:Y:S01]  /*4720*/  FADD.FTZ R41, R41, R40 ;  /* 0x0000002829297221 */ /* 0x000fe20000010000 */
[----:B--2---:R-:W-:-:S03]  /*4730*/  F2FP.F16.F32.PACK_AB R6, R153, R28 ;  /* 0x0000001c9906723e */ /* 0x004fc600000000ff */
[----:B------:R-:W-:-:S04]  /*4740*/  FADD.FTZ R36, R36, R41 ;  /* 0x0000002924247221 */ /* 0x000fc80000010000 */
        /* <DEDUP_REMOVED lines=85> */
.L_x_4353:
[----:B------:R-:W-:Y:S01]  /*4ca0*/  UMOV UR6, URZ ;  /* 0x000000ff00067c82 */ /* 0x000fe20008000000 */
[----:B------:R-:W-:Y:S01]  /*4cb0*/  IMAD.SHL.U32 R4, R100, 0x80, RZ ;  /* 0x0000008064047824 */ /* 0x000fe200078e00ff */
[----:B------:R-:W-:-:S05]  /*4cc0*/  IADD3 R5, P0, PT, RZ, -UR6, RZ ;  /* 0x80000006ff057c10 */ /* 0x000fca000ff1e0ff */
[----:B------:R-:W-:-:S05]  /*4cd0*/  IMAD.X R4, RZ, RZ, ~R4, P0 ;  /* 0x000000ffff047224 */ /* 0x000fca00000e0e04 */
[----:B------:R-:W-:-:S04]  /*4ce0*/  SHF.R.S64 R5, R5, 0x1f, R4 ;  /* 0x0000001f05057819 */ /* 0x000fc80000001004 */
[----:B------:R-:W-:-:S04]  /*4cf0*/  IADD3 R140, P0, PT, R5, R140, RZ ;  /* 0x0000008c058c7210 */ /* 0x000fc80007f1e0ff */
[----:B------:R-:W-:-:S09]  /*4d00*/  LEA.HI.X.SX32 R141, R4, R141, 0x1, P0 ;  /* 0x0000008d048d7211 */ /* 0x000fd200000f0eff */
.L_x_4354:
        /* <DEDUP_REMOVED lines=10> */
[----:B------:R-:W-:Y:S01]  /*4db0*/  IADD3 R12, P0, PT, R10, R5, RZ ;  /* 0x000000050a0c7210 */ /* 0x000fe20007f1e0ff */
[--C-:B------:R-:W-:Y:S01]  /*4dc0*/  IMAD.X R11, R9, 0x1, R100.reuse, P1 ;  /* 0x00000001090b7824 */ /* 0x100fe200008e0664 */
[----:B------:R-:W-:Y:S03]  /*4dd0*/  LDGSTS.E.BYPASS.LTC128B.128 [R87+0x3800], desc[UR14][R8.64] ;  /* 0x0380000008577fae */ /* 0x000fe6000b981a0e */
[----:B------:R-:W-:Y:S01]  /*4de0*/  IMAD.X R13, R11, 0x1, R100, P0 ;  /* 0x000000010b0d7824 */ /* 0x000fe200000e0664 */
[----:B------:R1:W-:Y:S01]  /*4df0*/  LDGSTS.E.BYPASS.LTC128B.128 [R87+0x4000], desc[UR14][R10.64] ;  /* 0x040000000a577fae */ /* 0x0003e2000b981a0e */
[----:B------:R-:W-:-:S03]  /*4e00*/  ISETP.NE.AND P0, PT, R20, RZ, PT ;  /* 0x000000ff1400720c */ /* 0x000fc60003f05270 */
[----:B------:R2:W-:Y:S01]  /*4e10*/  LDGSTS.E.BYPASS.LTC128B.128 [R87+0x4800], desc[UR14][R12.64] ;  /* 0x048000000c577fae */ /* 0x0005e2000b981a0e */
[----:B------:R-:W-:-:S03]  /*4e20*/  SEL R102, R102, 0xffffffe0, !P0 ;  /* 0xffffffe066667807 */ /* 0x000fc60004000000 */
[----:B------:R-:W-:Y:S02]  /*4e30*/  LDSM.16.M88.4 R52, [R134] ;  /* 0x000000008634783b */ /* 0x000fe40000000200 */
[--C-:B------:R-:W-:Y:S02]  /*4e40*/  IMAD.IADD R96, R134, 0x1, R102.reuse ;  /* 0x0000000186607824 */ /* 0x100fe400078e0266 */
[----:B------:R-:W3:Y:S01]  /*4e50*/  LDSM.16.M88.4 R44, [R133+0x1000] ;  /* 0x00100000852c783b */ /* 0x000ee20000000200 */
[----:B------:R-:W-:-:S03]  /*4e60*/  IMAD.IADD R107, R133, 0x1, R102 ;  /* 0x00000001856b7824 */ /* 0x000fc600078e0266 */
[----:B------:R-:W-:Y:S04]  /*4e70*/  LDSM.16.M88.4 R96, [R96] ;  /* 0x000000006060783b */ /* 0x000fe80000000200 */
[----:B------:R-:W-:Y:S04]  /*4e80*/  LDSM.16.M88.4 R4, [R107+0x1000] ;  /* 0x001000006b04783b */ /* 0x000fe80000000200 */
[----:B------:R-:W4:Y:S04]  /*4e90*/  LDSM.16.M88.4 R36, [R133+0x1400] ;  /* 0x001400008524783b */ /* 0x000f280000000200 */
[----:B------:R-:W5:Y:S04]  /*4ea0*/  LDSM.16.M88.4 R28, [R133+0x1800] ;  /* 0x00180000851c783b */ /* 0x000f680000000200 */
[----:B------:R-:W5:Y:S04]  /*4eb0*/  LDSM.16.M88.4 R20, [R133+0x1c00] ;  /* 0x001c00008514783b */ /* 0x000f680000000200 */
[----:B------:R-:W5:Y:S04]  /*4ec0*/  LDSM.16.M88.4 R16, [R107+0x1400] ;  /* 0x001400006b10783b */ /* 0x000f680000000200 */
[----:B-1----:R-:W1:Y:S04]  /*4ed0*/  LDSM.16.M88.4 R8, [R107+0x1800] ;  /* 0x001800006b08783b */ /* 0x002e680000000200 */
[----:B------:R-:W1:Y:S04]  /*4ee0*/  LDSM.16.M88.4 R56, [R107+0x1c00] ;  /* 0x001c00006b38783b */ /* 0x000e680000000200 */
[----:B--2---:R-:W2:Y:S01]  /*4ef0*/  LDSM.16.M88.4 R12, [R133+0x2000] ;  /* 0x00200000850c783b */ /* 0x004ea20000000200 */
        /* <DEDUP_REMOVED lines=10> */
[----:B------:R-:W3:Y:S07]  /*4fa0*/  LDSM.16.M88.4 R4, [R133+0x2400] ;  /* 0x002400008504783b */ /* 0x000eee0000000200 */
[C---:B-----5:R-:W-:Y:S08]  /*4fb0*/  HMMA.16816.F32 R32, R52.reuse, R28, RZ ;  /* 0x0000001c3420723c */ /* 0x060ff000000018ff */
[C---:B------:R-:W-:Y:S08]  /*4fc0*/  HMMA.16816.F32 R36, R52.reuse, R38, RZ ;  /* 0x000000263424723c */ /* 0x040ff000000018ff */
[C---:B------:R-:W-:Y:S08]  /*4fd0*/  HMMA.16816.F32 R28, R52.reuse, R30, RZ ;  /* 0x0000001e341c723c */ /* 0x040ff000000018ff */
[C---:B------:R-:W-:Y:S08]  /*4fe0*/  HMMA.16816.F32 R24, R52.reuse, R20, RZ ;  /* 0x000000143418723c */ /* 0x040ff000000018ff */
[----:B------:R-:W-:Y:S08]  /*4ff0*/  HMMA.16816.F32 R20, R52, R22, RZ ;  /* 0x000000163414723c */ /* 0x000ff000000018ff */
[C---:B------:R-:W-:Y:S08]  /*5000*/  HMMA.16816.F32 R40, R96.reuse, R16, R40 ;  /* 0x000000106028723c */ /* 0x040ff00000001828 */
[C---:B------:R-:W-:Y:S08]  /*5010*/  HMMA.16816.F32 R36, R96.reuse, R18, R36 ;  /* 0x000000126024723c */ /* 0x040ff00000001824 */
[C---:B-1----:R-:W-:Y:S08]  /*5020*/  HMMA.16816.F32 R32, R96.reuse, R8, R32 ;  /* 0x000000086020723c */ /* 0x042ff00000001820 */
[C---:B------:R-:W-:Y:S08]  /*5030*/  HMMA.16816.F32 R28, R96.reuse, R10, R28 ;  /* 0x0000000a601c723c */ /* 0x040ff0000000181c */
[----:B------:R-:W-:Y:S08]  /*5040*/  HMMA.16816.F32 R24, R96, R56, R24 ;  /* 0x000000386018723c */ /* 0x000ff00000001818 */
[C---:B--2---:R-:W-:Y:S08]  /*5050*/  HMMA.16816.F32 R16, R52.reuse, R12, RZ ;  /* 0x0000000c3410723c */ /* 0x044ff000000018ff */
[----:B---3--:R-:W-:Y:S08]  /*5060*/  HMMA.16816.F32 R8, R52, R4, RZ ;  /* 0x000000043408723c */ /* 0x008ff000000018ff */
[----:B------:R-:W-:Y:S08]  /*5070*/  HMMA.16816.F32 R20, R96, R58, R20 ;  /* 0x0000003a6014723c */ /* 0x000ff00000001814 */
        /* <DEDUP_REMOVED lines=17> */
[-C--:B------:R-:W-:Y:S01]  /*5190*/  ISETP.GE.AND P4, PT, R88, R104.reuse, PT ;  /* 0x000000685800720c */ /* 0x080fe20003f86270 */
[C---:B------:R-:W-:Y:S01]  /*51a0*/  VIADD R88, R121.reuse, 0xffffff01 ;  /* 0xffffff0179587836 */ /* 0x040fe20000000000 */
[----:B------:R-:W-:Y:S01]  /*51b0*/  FSEL R113, R48, -INF , !P5 ;  /* 0xff80000030717808 */ /* 0x000fe20006800000 */
[C---:B------:R-:W-:Y:S01]  /*51c0*/  VIADD R48, R121.reuse, 0xffffff10 ;  /* 0xffffff1079307836 */ /* 0x040fe20000000000 */
[----:B------:R-:W-:Y:S01]  /*51d0*/  FSEL R111, R50, -INF , !P4 ;  /* 0xff800000326f7808 */ /* 0x000fe20006000000 */
[----:B------:R-:W-:Y:S01]  /*51e0*/  HMMA.16816.F32 R52, R96, R90, R52 ;  /* 0x0000005a6034723c */ /* 0x000fe20000001834 */
[C---:B------:R-:W-:Y:S02]  /*51f0*/  ISETP.GE.AND P2, PT, R88.reuse, R105, PT ;  /* 0x000000695800720c */ /* 0x040fe40003f46270 */
[----:B------:R-:W-:Y:S01]  /*5200*/  ISETP.GE.AND P1, PT, R88, R104, PT ;  /* 0x000000685800720c */ /* 0x000fe20003f26270 */
[----:B------:R-:W-:Y:S01]  /*5210*/  VIADD R88, R121, 0xffffff08 ;  /* 0xffffff0879587836 */ /* 0x000fe20000000000 */
[----:B------:R-:W-:-:S02]  /*5220*/  FSEL R115, R49, -INF , !P2 ;  /* 0xff80000031737808 */ /* 0x000fc40005000000 */
[----:B------:R-:W-:Y:S01]  /*5230*/  FSEL R109, R51, -INF , !P1 ;  /* 0xff800000336d7808 */ /* 0x000fe20004800000 */
[C---:B--2---:R-:W-:Y:S01]  /*5240*/  HMMA.16816.F32 R64, R96.reuse, R92, R64 ;  /* 0x0000005c6040723c */ /* 0x044fe20000001840 */
[CC--:B------:R-:W-:Y:S02]  /*5250*/  ISETP.GE.AND P3, PT, R88.reuse, R105.reuse, PT ;  /* 0x000000695800720c */ /* 0x0c0fe40003f66270 */
[----:B------:R-:W-:Y:S01]  /*5260*/  ISETP.GE.AND P0, PT, R88, R104, PT ;  /* 0x000000685800720c */ /* 0x000fe20003f06270 */
[C---:B------:R-:W-:Y:S01]  /*5270*/  VIADD R88, R121.reuse, 0xffffff09 ;  /* 0xffffff0979587836 */ /* 0x040fe20000000000 */
[----:B------:R-:W-:Y:S01]  /*5280*/  FSEL R119, R44, -INF , !P3 ;  /* 0xff8000002c777808 */ /* 0x000fe20005800000 */
[----:B------:R-:W-:Y:S01]  /*5290*/  VIADD R44, R121, 0xffffff18 ;  /* 0xffffff18792c7836 */ /* 0x000fe20000000000 */
[-C--:B------:R-:W-:Y:S01]  /*52a0*/  ISETP.GE.AND P2, PT, R48, R105.reuse, PT ;  /* 0x000000693000720c */ /* 0x080fe20003f46270 */
[----:B------:R-:W-:Y:S01]  /*52b0*/  HMMA.16816.F32 R60, R96, R94, R60 ;  /* 0x0000005e603c723c */ /* 0x000fe2000000183c */
[----:B------:R-:W-:-:S02]  /*52c0*/  ISETP.GE.AND P5, PT, R88, R105, PT ;  /* 0x000000695800720c */ /* 0x000fc40003fa6270 */
[-C--:B------:R-:W-:Y:S02]  /*52d0*/  ISETP.GE.AND P4, PT, R88, R104.reuse, PT ;  /* 0x000000685800720c */ /* 0x080fe40003f86270 */
[----:B------:R-:W-:Y:S01]  /*52e0*/  FSEL R117, R45, -INF , !P5 ;  /* 0xff8000002d757808 */ /* 0x000fe20006800000 */
[----:B------:R-:W-:Y:S01]  /*52f0*/  VIADD R45, R3, 0xfffffffe ;  /* 0xfffffffe032d7836 */ /* 0x000fe20000000000 */
[----:B------:R-:W-:Y:S02]  /*5300*/  FSEL R103, R47, -INF , !P4 ;  /* 0xff8000002f677808 */ /* 0x000fe40006000000 */
[C---:B------:R-:W-:Y:S02]  /*5310*/  ISETP.GE.AND P5, PT, R44.reuse, R105, PT ;  /* 0x000000692c00720c */ /* 0x040fe40003fa6270 */
[-C--:B------:R-:W-:Y:S01]  /*5320*/  ISETP.GE.AND P4, PT, R44, R104.reuse, PT ;  /* 0x000000682c00720c */ /* 0x080fe20003f86270 */
[C---:B------:R-:W-:Y:S01]  /*5330*/  VIADD R44, R121.reuse, 0xffffff19 ;  /* 0xffffff19792c7836 */ /* 0x040fe20000000000 */
[----:B------:R-:W-:Y:S01]  /*5340*/  ISETP.GE.AND P1, PT, R48, R104, PT ;  /* 0x000000683000720c */ /* 0x000fe20003f26270 */
[C---:B------:R-:W-:Y:S01]  /*5350*/  VIADD R48, R121.reuse, 0xffffff11 ;  /* 0xffffff1179307836 */ /* 0x040fe20000000000 */
[----:B------:R-:W-:Y:S01]  /*5360*/  FSEL R95, R40, -INF , !P2 ;  /* 0xff800000285f7808 */ /* 0x000fe20005000000 */
[----:B------:R-:W-:Y:S01]  /*5370*/  VIADD R40, R121, 0xffffff20 ;  /* 0xffffff2079287836 */ /* 0x000fe20000000000 */
[----:B------:R-:W-:-:S02]  /*5380*/  FSEL R158, R42, -INF , !P1 ;  /* 0xff8000002a9e7808 */ /* 0x000fc40004800000 */
[----:B------:R-:W-:Y:S01]  /*5390*/  FSEL R93, R36, -INF , !P5 ;  /* 0xff800000245d7808 */ /* 0x000fe20006800000 */
[----:B------:R-:W-:Y:S01]  /*53a0*/  VIADD R36, R121, 0xffffff28 ;  /* 0xffffff2879247836 */ /* 0x000fe20000000000 */
[----:B------:R-:W-:Y:S02]  /*53b0*/  FSEL R107, R46, -INF , !P0 ;  /* 0xff8000002e6b7808 */ /* 0x000fe40004000000 */
        /* <DEDUP_REMOVED lines=13> */
[C---:B------:R-:W-:Y:S01]  /*5490*/  VIADD R40, R121.reuse, 0xffffff21 ;  /* 0xffffff2179287836 */ /* 0x040fe20000000000 */
        /* <DEDUP_REMOVED lines=79> */
[C---:B------:R-:W-:Y:S01]  /*5990*/  VIADD R8, R121.reuse, 0xffffff61 ;  /* 0xffffff6179087836 */ /* 0x040fe20000000000 */
[----:B------:R-:W-:Y:S02]  /*59a0*/  FSEL R37, R64, -INF , !P5 ;  /* 0xff80000040257808 */ /* 0x000fe40006800000 */
[----:B------:R-:W-:Y:S02]  /*59b0*/  FSEL R38, R66, -INF , !P4 ;  /* 0xff80000042267808 */ /* 0x000fe40006000000 */
[----:B------:R-:W-:Y:S02]  /*59c0*/  FSEL R34, R6, -INF , !P1 ;  /* 0xff80000006227808 */ /* 0x000fe40004800000 */
[CC--:B------:R-:W-:Y:S02]  /*59d0*/  ISETP.GE.AND P5, PT, R4.reuse, R105.reuse, PT ;  /* 0x000000690400720c */ /* 0x0c0fe40003fa6270 */
[----:B------:R-:W-:Y:S01]  /*59e0*/  ISETP.GE.AND P4, PT, R4, R104, PT ;  /* 0x000000680400720c */ /* 0x000fe20003f86270 */
[----:B------:R-:W-:Y:S01]  /*59f0*/  VIADD R4, R121, 0xffffff70 ;  /* 0xffffff7079047836 */ /* 0x000fe20000000000 */
        /* <DEDUP_REMOVED lines=12> */
[----:B------:R-:W-:Y:S01]  /*5ac0*/  FSEL R49, R57, -INF , !P0 ;  /* 0xff80000039317808 */ /* 0x000fe20004000000 */
[----:B------:R-:W-:Y:S01]  /*5ad0*/  VIADD R121, R121, 0xffffff79 ;  /* 0xffffff7979797836 */ /* 0x000fe20000000000 */
[----:B------:R-:W-:Y:S02]  /*5ae0*/  ISETP.GT.AND P0, PT, R45, R136, PT ;  /* 0x000000882d00720c */ /* 0x000fe40003f04270 */
[----:B------:R-:W-:-:S02]  /*5af0*/  FSEL R44, R61, -INF , !P5 ;  /* 0xff8000003d2c7808 */ /* 0x000fc40006800000 */
[----:B------:R-:W-:Y:S02]  /*5b00*/  FSEL R43, R63, -INF , !P4 ;  /* 0xff8000003f2b7808 */ /* 0x000fe40006000000 */
[----:B------:R-:W-:Y:S02]  /*5b10*/  FSEL R46, R56, -INF , !P2 ;  /* 0xff800000382e7808 */ /* 0x000fe40005000000 */
[----:B------:R-:W-:Y:S02]  /*5b20*/  FSEL R47, R58, -INF , !P1 ;  /* 0xff8000003a2f7808 */ /* 0x000fe40004800000 */
[CC--:B------:R-:W-:Y:S02]  /*5b30*/  ISETP.GE.AND P5, PT, R4.reuse, R105.reuse, PT ;  /* 0x000000690400720c */ /* 0x0c0fe40003fa6270 */
[----:B------:R-:W-:Y:S02]  /*5b40*/  ISETP.GE.AND P4, PT, R121, R105, PT ;  /* 0x000000697900720c */ /* 0x000fe40003f86270 */
        /* <DEDUP_REMOVED lines=10> */
[----:B------:R-:W-:Y:S01]  /*5bf0*/  IADD3 R14, PT, PT, R3, -0x1, RZ ;  /* 0xffffffff030e7810 */ /* 0x000fe20007ffe0ff */
[----:B------:R-:W2:Y:S01]  /*5c00*/  LDCU.64 UR6, c[0x0][0x3a0] ;  /* 0x00007400ff0677ac */ /* 0x000ea20008000a00 */
[----:B------:R-:W-:-:S03]  /*5c10*/  MOV R6, RZ ;  /* 0x000000ff00067202 */ /* 0x000fc60000000f00 */
[----:B------:R-:W-:-:S05]  /*5c20*/  IMAD.SHL.U32 R14, R14, 0x80, RZ ;  /* 0x000000800e0e7824 */ /* 0x000fca00078e00ff */
        /* <DEDUP_REMOVED lines=58> */
.L_x_4356:
[----:B------:R-:W-:Y:S01]  /*5fd0*/  UMOV UR6, URZ ;  /* 0x000000ff00067c82 */ /* 0x000fe20008000000 */
[----:B------:R-:W-:Y:S01]  /*5fe0*/  IMAD.SHL.U32 R4, R84, 0x80, RZ ;  /* 0x0000008054047824 */ /* 0x000fe200078e00ff */
[----:B------:R-:W-:-:S05]  /*5ff0*/  IADD3 R5, P0, PT, RZ, -UR6, RZ ;  /* 0x80000006ff057c10 */ /* 0x000fca000ff1e0ff */
[----:B------:R-:W-:-:S05]  /*6000*/  IMAD.X R4, RZ, RZ, ~R4, P0 ;  /* 0x000000ffff047224 */ /* 0x000fca00000e0e04 */
[----:B------:R-:W-:-:S04]  /*6010*/  SHF.R.S64 R5, R5, 0x1f, R4 ;  /* 0x0000001f05057819 */ /* 0x000fc80000001004 */
[----:B------:R-:W-:-:S04]  /*6020*/  IADD3 R138, P0, PT, R5, R138, RZ ;  /* 0x0000008a058a7210 */ /* 0x000fc80007f1e0ff */
[----:B------:R-:W-:-:S09]  /*6030*/  LEA.HI.X.SX32 R137, R4, R137, 0x1, P0 ;  /* 0x0000008904897211 */ /* 0x000fd200000f0eff */
.L_x_4357:
        /* <DEDUP_REMOVED lines=17> */
.L_x_4355:
[----:B-1----:R-:W-:Y:S01]  /*6150*/  FMNMX3.FTZ R4, R0, R111, R109, !PT ;  /* 0x0000006f00047276 */ /* 0x002fe2000781006d */
        /* <DEDUP_REMOVED lines=38> */
[----:B-1----:R-:W-:Y:S02]  /*63c0*/  FMNMX.FTZ R52, R5, R52, !PT ;  /* 0x0000003405347209 */ /* 0x002fe40007810000 */
[----:B--2---:R-:W-:-:S03]  /*63d0*/  FMNMX.FTZ R53, R4, R53, !PT ;  /* 0x0000003504357209 */ /* 0x004fc60007810000 */
[C---:B------:R-:W-:Y:S01]  /*63e0*/  FMUL.FTZ R57, R52.reuse, UR4 ;  /* 0x0000000434397c20 */ /* 0x040fe20008410000 */
        /* <DEDUP_REMOVED lines=10> */
[----:B------:R-:W-:Y:S01]  /*6490*/  @P6 IADD3 R0, PT, PT, R151, -0x20, RZ ;  /* 0xffffffe097006810 */ /* 0x000fe20007ffe0ff */
[----:B------:R-:W-:Y:S01]  /*64a0*/  FMUL.FTZ R84, R9, UR4 ;  /* 0x0000000409547c20 */ /* 0x000fe20008410000 */
[----:B------:R-:W-:Y:S01]  /*64b0*/  FSEL R57, R57, RZ, P0 ;  /* 0x000000ff39397208 */ /* 0x000fe20000000000 */
[----:B------:R-:W-:Y:S01]  /*64c0*/  FMUL.FTZ R87, R11, UR4 ;  /* 0x000000040b577c20 */ /* 0x000fe20008410000 */
[--C-:B------:R-:W-:Y:S01]  /*64d0*/  FFMA.FTZ R90, R113, UR4, -R59.reuse ;  /* 0x00000004715a7c23 */ /* 0x100fe2000801083b */
[----:B------:R-:W2:Y:S01]  /*64e0*/  LDSM.16.MT88.4 R8, [R0] ;  /* 0x000000000008783b */ /* 0x000ea20000004200 */
        /* <DEDUP_REMOVED lines=11> */
[----:B------:R-:W3:Y:S01]  /*65a0*/  MUFU.EX2 R65, R65 ;  /* 0x0000004100417308 */ /* 0x000ee20000000800 */
[----:B------:R-:W-:Y:S01]  /*65b0*/  FFMA.FTZ R62, R164, UR4, -R57 ;  /* 0x00000004a43e7c23 */ /* 0x000fe20008010839 */
[----:B------:R-:W-:Y:S01]  /*65c0*/  FFMA.FTZ R85, R156, UR4, -R59 ;  /* 0x000000049c557c23 */ /* 0x000fe2000801083b */
[----:B------:R-:W-:Y:S01]  /*65d0*/  FFMA.FTZ R89, R126, UR4, -R57 ;  /* 0x000000047e597c23 */ /* 0x000fe20008010839 */
[----:B------:R-:W-:Y:S01]  /*65e0*/  MUFU.EX2 R61, R61 ;  /* 0x0000003d003d7308 */ /* 0x000fe20000000800 */
[----:B------:R-:W-:Y:S01]  /*65f0*/  FFMA.FTZ R97, R124, UR4, -R59 ;  /* 0x000000047c617c23 */ /* 0x000fe2000801083b */
[--C-:B------:R-:W-:Y:S01]  /*6600*/  FFMA.FTZ R98, R110, UR4, -R57.reuse ;  /* 0x000000046e627c23 */ /* 0x100fe20008010839 */
[--C-:B------:R-:W-:Y:S01]  /*6610*/  FFMA.FTZ R95, R112, UR4, -R57.reuse ;  /* 0x00000004705f7c23 */ /* 0x100fe20008010839 */
[----:B------:R-:W4:Y:S01]  /*6620*/  MUFU.EX2 R56, R56 ;  /* 0x0000003800387308 */ /* 0x000f220000000800 */
[--C-:B------:R-:W-:Y:S01]  /*6630*/  FFMA.FTZ R96, R114, UR4, -R57.reuse ;  /* 0x0000000472607c23 */ /* 0x100fe20008010839 */
[----:B------:R-:W-:Y:S01]  /*6640*/  FFMA.FTZ R91, R118, UR4, -R57 ;  /* 0x00000004765b7c23 */ /* 0x000fe20008010839 */
[----:B------:R-:W-:Y:S01]  /*6650*/  FFMA.FTZ R100, R100, UR4, -R59 ;  /* 0x0000000464647c23 */ /* 0x000fe2000801083b */
[----:B------:R-:W-:Y:S01]  /*6660*/  MUFU.EX2 R67, R67 ;  /* 0x0000004300437308 */ /* 0x000fe20000000800 */
[--C-:B------:R-:W-:Y:S01]  /*6670*/  FFMA.FTZ R103, R92, UR4, -R57.reuse ;  /* 0x000000045c677c23 */ /* 0x100fe20008010839 */
[----:B---3--:R-:W-:Y:S01]  /*6680*/  F2FP.F16.F32.PACK_AB R12, R65, R90 ;  /* 0x0000005a410c723e */ /* 0x008fe200000000ff */
[--C-:B------:R-:W-:Y:S01]  /*6690*/  FFMA.FTZ R99, R102, UR4, -R57.reuse ;  /* 0x0000000466637c23 */ /* 0x100fe20008010839 */
[----:B------:R-:W3:Y:S01]  /*66a0*/  MUFU.EX2 R58, R58 ;  /* 0x0000003a003a7308 */ /* 0x000ee20000000800 */
[----:B------:R-:W-:Y:S01]  /*66b0*/  FFMA.FTZ R28, R28, UR4, -R57 ;  /* 0x000000041c1c7c23 */ /* 0x000fe20008010839 */
[----:B------:R-:W-:Y:S01]  /*66c0*/  FFMA.FTZ R33, R33, UR4, -R59 ;  /* 0x0000000421217c23 */ /* 0x000fe2000801083b */
[--C-:B------:R-:W-:Y:S01]  /*66d0*/  FFMA.FTZ R35, R35, UR4, -R57.reuse ;  /* 0x0000000423237c23 */ /* 0x100fe20008010839 */
[----:B------:R-:W5:Y:S01]  /*66e0*/  MUFU.EX2 R87, R87 ;  /* 0x0000005700577308 */ /* 0x000f620000000800 */
[--C-:B------:R-:W-:Y:S01]  /*66f0*/  FFMA.FTZ R38, R38, UR4, -R57.reuse ;  /* 0x0000000426267c23 */ /* 0x100fe20008010839 */
[----:B----4-:R-:W-:Y:S01]  /*6700*/  F2FP.F16.F32.PACK_AB R14, R56, R61 ;  /* 0x0000003d380e723e */ /* 0x010fe200000000ff */
[--C-:B------:R-:W-:Y:S01]  /*6710*/  FFMA.FTZ R39, R39, UR4, -R57.reuse ;  /* 0x0000000427277c23 */ /* 0x100fe20008010839 */
[----:B------:R-:W4:Y:S01]  /*6720*/  MUFU.EX2 R84, R84 ;  /* 0x0000005400547308 */ /* 0x000f220000000800 */
[--C-:B------:R-:W-:Y:S01]  /*6730*/  FFMA.FTZ R42, R42, UR4, -R57.reuse ;  /* 0x000000042a2a7c23 */ /* 0x100fe20008010839 */
[----:B------:R-:W-:Y:S01]  /*6740*/  FFMA.FTZ R43, R43, UR4, -R57 ;  /* 0x000000042b2b7c23 */ /* 0x000fe20008010839 */
[----:B------:R-:W-:Y:S01]  /*6750*/  FFMA.FTZ R50, R50, UR4, -R59 ;  /* 0x0000000432327c23 */ /* 0x000fe2000801083b */
[----:B------:R-:W-:Y:S01]  /*6760*/  MUFU.EX2 R63, R63 ;  /* 0x0000003f003f7308 */ /* 0x000fe20000000800 */
[----:B------:R-:W-:-:S02]  /*6770*/  ISETP.GT.AND P0, PT, R45, R136, PT ;  /* 0x000000882d00720c */ /* 0x000fc40003f04270 */
[----:B---3--:R-:W-:Y:S01]  /*6780*/  F2FP.F16.F32.PACK_AB R13, R58, R67 ;  /* 0x000000433a0d723e */ /* 0x008fe200000000ff */
        /* <DEDUP_REMOVED lines=18> */
[----:B------:R-:W-:Y:S01]  /*68b0*/  FFMA.FTZ R79, R101, UR4, -R59 ;  /* 0x00000004654f7c23 */ /* 0x000fe2000801083b */
[----:B------:R-:W-:Y:S01]  /*68c0*/  FFMA.FTZ R77, R158, UR4, -R57 ;  /* 0x000000049e4d7c23 */ /* 0x000fe20008010839 */
[C---:B-1----:R-:W-:Y:S01]  /*68d0*/  HMMA.16816.F32 R68, R12.reuse, R4, R68 ;  /* 0x000000040c44723c */ /* 0x042fe20000001844 */
[----:B------:R-:W-:Y:S01]  /*68e0*/  MUFU.EX2 R60, R60 ;  /* 0x0000003c003c7308 */ /* 0x000fe20000000800 */
[----:B------:R-:W-:Y:S01]  /*68f0*/  FFMA.FTZ R76, R154, UR4, -R59 ;  /* 0x000000049a4c7c23 */ /* 0x000fe2000801083b */
[----:B------:R-:W-:Y:S01]  /*6900*/  FFMA.FTZ R78, R128, UR4, -R57 ;  /* 0x00000004804e7c23 */ /* 0x000fe20008010839 */
[----:B------:R-:W-:Y:S01]  /*6910*/  FFMA.FTZ R104, R153, R87, R90 ;  /* 0x0000005799687223 */ /* 0x000fe2000001005a */
[----:B------:R-:W1:Y:S01]  /*6920*/  MUFU.EX2 R79, R79 ;  /* 0x0000004f004f7308 */ /* 0x000e620000000800 */
[--C-:B------:R-:W-:Y:S01]  /*6930*/  FFMA.FTZ R101, R88, UR4, -R59.reuse ;  /* 0x0000000458657c23 */ /* 0x100fe2000801083b */
[--C-:B------:R-:W-:Y:S01]  /*6940*/  FFMA.FTZ R90, R94, UR4, -R59.reuse ;  /* 0x000000045e5a7c23 */ /* 0x100fe2000801083b */
[C---:B--2---:R-:W-:Y:S01]  /*6950*/  HMMA.16816.F32 R16, R12.reuse, R8, R16 ;  /* 0x000000080c10723c */ /* 0x044fe20000001810 */
[----:B------:R-:W-:Y:S01]  /*6960*/  MUFU.EX2 R64, R64 ;  /* 0x0000004000407308 */ /* 0x000fe20000000800 */
[----:B------:R-:W-:Y:S01]  /*6970*/  FFMA.FTZ R87, R106, UR4, -R59 ;  /* 0x000000046a577c23 */ /* 0x000fe2000801083b */
[----:B------:R-:W-:Y:S01]  /*6980*/  FFMA.FTZ R88, R108, UR4, -R57 ;  /* 0x000000046c587c23 */ /* 0x000fe20008010839 */
[----:B------:R-:W-:Y:S01]  /*6990*/  FFMA.FTZ R105, R152, R84, R67 ;  /* 0x0000005498697223 */ /* 0x000fe20000010043 */
[----:B------:R-:W-:Y:S01]  /*69a0*/  MUFU.EX2 R77, R77 ;  /* 0x0000004d004d7308 */ /* 0x000fe20000000800 */
[--C-:B------:R-:W-:Y:S01]  /*69b0*/  FFMA.FTZ R84, R32, UR4, -R59.reuse ;  /* 0x0000000420547c23 */ /* 0x100fe2000801083b */
[----:B------:R-:W-:Y:S01]  /*69c0*/  FADD.FTZ R104, R65, R104 ;  /* 0x0000006841687221 */ /* 0x000fe20000010000 */
[C---:B------:R-:W-:Y:S01]  /*69d0*/  HMMA.16816.F32 R4, R12.reuse, R6, R72 ;  /* 0x000000060c04723c */ /* 0x040fe20000001848 */
[----:B------:R-:W-:Y:S01]  /*69e0*/  FFMA.FTZ R75, R93, UR4, -R59 ;  /* 0x000000045d4b7c23 */ /* 0x000fe2000801083b */
[----:B------:R-:W-:Y:S01]  /*69f0*/  FFMA.FTZ R73, R162, UR4, -R57 ;  /* 0x00000004a2497c23 */ /* 0x000fe20008010839 */
[----:B------:R-:W2:Y:S01]  /*6a00*/  MUFU.EX2 R66, R66 ;  /* 0x0000004200427308 */ /* 0x000ea20000000800 */
[----:B-1----:R-:W-:Y:S01]  /*6a10*/  F2FP.F16.F32.PACK_AB R24, R79, R60 ;  /* 0x0000003c4f18723e */ /* 0x002fe200000000ff */
[----:B------:R-:W-:Y:S01]  /*6a20*/  FFMA.FTZ R74, R150, UR4, -R59 ;  /* 0x00000004964a7c23 */ /* 0x000fe2000801083b */
[----:B------:R-:W-:Y:S01]  /*6a30*/  FFMA.FTZ R72, R148, UR4, -R57 ;  /* 0x0000000494487c23 */ /* 0x000fe20008010839 */
[----:B------:R-:W1:Y:S01]  /*6a40*/  MUFU.EX2 R75, R75 ;  /* 0x0000004b004b7308 */ /* 0x000e620000000800 */
[----:B------:R-:W-:Y:S01]  /*6a50*/  HMMA.16816.F32 R8, R12, R10, R80 ;  /* 0x0000000a0c08723c */ /* 0x000fe20000001850 */
[----:B------:R-:W3:Y:S01]  /*6a60*/  LDSM.16.MT88.4 R12, [R0+0x400] ;  /* 0x00040000000c783b */ /* 0x000ee20000004200 */
[----:B------:R-:W-:Y:S01]  /*6a70*/  FFMA.FTZ R81, R144, UR4, -R59 ;  /* 0x0000000490517c23 */ /* 0x000fe2000801083b */
[----:B------:R-:W-:Y:S01]  /*6a80*/  MUFU.EX2 R73, R73 ;  /* 0x0000004900497308 */ /* 0x000fe20000000800 */
[----:B------:R-:W-:Y:S01]  /*6a90*/  FFMA.FTZ R83, R130, UR4, -R57 ;  /* 0x0000000482537c23 */ /* 0x000fe20008010839 */
[--C-:B------:R-:W-:Y:S01]  /*6aa0*/  FFMA.FTZ R80, R122, UR4, -R59.reuse ;  /* 0x000000047a507c23 */ /* 0x100fe2000801083b */
[--C-:B------:R-:W-:Y:S01]  /*6ab0*/  FFMA.FTZ R93, R120, UR4, -R59.reuse ;  /* 0x00000004785d7c23 */ /* 0x100fe2000801083b */
[----:B------:R-:W4:Y:S01]  /*6ac0*/  MUFU.EX2 R62, R62 ;  /* 0x0000003e003e7308 */ /* 0x000f220000000800 */
[--C-:B------:R-:W-:Y:S01]  /*6ad0*/  FFMA.FTZ R82, R116, UR4, -R59.reuse ;  /* 0x0000000474527c23 */ /* 0x100fe2000801083b */
[----:B--2---:R-:W-:Y:S01]  /*6ae0*/  F2FP.F16.F32.PACK_AB R25, R66, R77 ;  /* 0x0000004d4219723e */ /* 0x004fe200000000ff */
        /* <DEDUP_REMOVED lines=8> */
[----:B------:R-:W-:Y:S01]  /*6b70*/  FADD.FTZ R58, R58, R105 ;  /* 0x000000693a3a7221 */ /* 0x000fe20000010000 */
[----:B------:R-:W-:Y:S01]  /*6b80*/  MUFU.EX2 R74, R74 ;  /* 0x0000004a004a7308 */ /* 0x000fe20000000800 */
[----:B------:R-:W-:Y:S01]  /*6b90*/  FADD.FTZ R61, R61, R104 ;  /* 0x000000683d3d7221 */ /* 0x000fe20000010000 */
[----:B----4-:R-:W-:Y:S01]  /*6ba0*/  F2FP.F16.F32.PACK_AB R27, R62, R73 ;  /* 0x000000493e1b723e */ /* 0x010fe200000000ff */
[----:B------:R-:W-:Y:S01]  /*6bb0*/  FADD.FTZ R63, R63, R58 ;  /* 0x0000003a3f3f7221 */ /* 0x000fe20000010000 */
[----:B------:R-:W-:Y:S01]  /*6bc0*/  MUFU.EX2 R81, R81 ;  /* 0x0000005100517308 */ /* 0x000fe20000000800 */
[----:B------:R-:W-:Y:S01]  /*6bd0*/  FADD.FTZ R61, R56, R61 ;  /* 0x0000003d383d7221 */ /* 0x000fe20000010000 */
[----:B------:R-:W-:Y:S01]  /*6be0*/  FFMA.FTZ R58, R37, UR4, -R59 ;  /* 0x00000004253a7c23 */ /* 0x000fe2000801083b */
[----:B------:R-:W-:Y:S01]  /*6bf0*/  FADD.FTZ R56, R2, R63 ;  /* 0x0000003f02387221 */ /* 0x000fe20000010000 */
[----:B------:R-:W-:Y:S01]  /*6c00*/  MUFU.EX2 R89, R89 ;  /* 0x0000005900597308 */ /* 0x000fe20000000800 */
[C---:B------:R-:W-:Y:S01]  /*6c10*/  HMMA.16816.F32 R68, R24.reuse, R20, R68 ;  /* 0x000000141844723c */ /* 0x040fe20000001844 */
[--C-:B------:R-:W-:Y:S01]  /*6c20*/  FFMA.FTZ R37, R40, UR4, -R59.reuse ;  /* 0x0000000428257c23 */ /* 0x100fe2000801083b */
[----:B------:R-:W-:Y:S01]  /*6c30*/  FADD.FTZ R77, R77, R56 ;  /* 0x000000384d4d7221 */ /* 0x000fe20000010000 */
[----:B------:R-:W2:Y:S01]  /*6c40*/  MUFU.EX2 R78, R78 ;  /* 0x0000004e004e7308 */ /* 0x000ea20000000800 */
[----:B------:R-:W-:Y:S01]  /*6c50*/  FFMA.FTZ R153, R51, UR4, -R59 ;  /* 0x0000000433997c23 */ /* 0x000fe2000801083b */
[----:B------:R-:W-:Y:S01]  /*6c60*/  @P0 IADD3 R149, PT, PT, R3, -0x3, RZ ;  /* 0xfffffffd03950810 */ /* 0x000fe20007ffe0ff */
[----:B------:R-:W-:Y:S01]  /*6c70*/  FADD.FTZ R66, R66, R77 ;  /* 0x0000004d42427221 */ /* 0x000fe20000010000 */
[----:B------:R-:W-:Y:S01]  /*6c80*/  MUFU.EX2 R83, R83 ;  /* 0x0000005300537308 */ /* 0x000fe20000000800 */
[C---:B------:R-:W-:Y:S01]  /*6c90*/  HMMA.16816.F32 R4, R24.reuse, R22, R4 ;  /* 0x000000161804723c */ /* 0x040fe20000001804 */
[----:B------:R-:W4:Y:S01]  /*6ca0*/  LDSM.16.MT88.4 R20, [R132+0x3800] ;  /* 0x003800008414783b */ /* 0x000f220000004200 */
[----:B------:R-:W-:Y:S01]  /*6cb0*/  FADD.FTZ R73, R73, R66 ;  /* 0x0000004249497221 */ /* 0x000fe20000010000 */
[----:B------:R-:W5:Y:S03]  /*6cc0*/  MUFU.EX2 R72, R72 ;  /* 0x0000004800487308 */ /* 0x000f660000000800 */
[----:B------:R-:W-:Y:S01]  /*6cd0*/  FADD.FTZ R62, R62, R73 ;  /* 0x000000493e3e7221 */ /* 0x000fe20000010000 */
[----:B------:R-:W-:Y:S01]  /*6ce0*/  MUFU.EX2 R80, R80 ;  /* 0x0000005000507308 */ /* 0x000fe20000000800 */
[C---:B---3--:R-:W-:Y:S03]  /*6cf0*/  HMMA.16816.F32 R16, R24.reuse, R12, R16 ;  /* 0x0000000c1810723c */ /* 0x048fe60000001810 */
[----:B------:R-:W3:Y:S04]  /*6d00*/  MUFU.EX2 R97, R97 ;  /* 0x0000006100617308 */ /* 0x000ee80000000800 */
[----:B------:R-:W-:Y:S01]  /*6d10*/  MUFU.EX2 R93, R93 ;  /* 0x0000005d005d7308 */ /* 0x000fe20000000800 */
[----:B------:R-:W-:Y:S01]  /*6d20*/  HMMA.16816.F32 R8, R24, R14, R8 ;  /* 0x0000000e1808723c */ /* 0x000fe20000001808 */
[----:B------:R-:W3:Y:S01]  /*6d30*/  LDSM.16.MT88.4 R12, [R0+0x800] ;  /* 0x00080000000c783b */ /* 0x000ee20000004200 */
[----:B-1----:R-:W-:Y:S01]  /*6d40*/  F2FP.F16.F32.PACK_AB R24, R85, R76 ;  /* 0x0000004c5518723e */ /* 0x002fe200000000ff */
[----:B------:R-:W-:Y:S01]  /*6d50*/  MUFU.EX2 R82, R82 ;  /* 0x0000005200527308 */ /* 0x000fe20000000800 */
[----:B--2---:R-:W-:Y:S01]  /*6d60*/  F2FP.F16.F32.PACK_AB R25, R78, R89 ;  /* 0x000000594e19723e */ /* 0x004fe200000000ff */
        /* <DEDUP_REMOVED lines=16> */
[----:B------:R-:W-:Y:S04]  /*6e70*/  MUFU.EX2 R87, R87 ;  /* 0x0000005700577308 */ /* 0x000fe80000000800 */
[----:B------:R5:W4:Y:S01]  /*6e80*/  MUFU.EX2 R92, R28 ;  /* 0x0000001c005c7308 */ /* 0x000b220000000800 */
[C---:B---3--:R-:W-:Y:S03]  /*6e90*/  HMMA.16816.F32 R16, R24.reuse, R12, R16 ;  /* 0x0000000c1810723c */ /* 0x048fe60000001810 */
[----:B------:R-:W3:Y:S04]  /*6ea0*/  MUFU.EX2 R103, R103 ;  /* 0x0000006700677308 */ /* 0x000ee80000000800 */
[----:B------:R-:W-:Y:S01]  /*6eb0*/  MUFU.EX2 R99, R99 ;  /* 0x0000006300637308 */ /* 0x000fe20000000800 */
[----:B------:R-:W-:Y:S01]  /*6ec0*/  HMMA.16816.F32 R8, R24, R14, R8 ;  /* 0x0000000e1808723c */ /* 0x000fe20000001808 */
[----:B------:R-:W3:Y:S01]  /*6ed0*/  LDSM.16.MT88.4 R12, [R0+0xc00] ;  /* 0x000c0000000c783b */ /* 0x000ee20000004200 */
[----:B------:R-:W-:Y:S01]  /*6ee0*/  F2FP.F16.F32.PACK_AB R24, R97, R80 ;  /* 0x000000506118723e */ /* 0x000fe200000000ff */
[----:B------:R-:W3:Y:S01]  /*6ef0*/  MUFU.EX2 R88, R88 ;  /* 0x0000005800587308 */ /* 0x000ee20000000800 */
[----:B-1----:R-:W-:Y:S01]  /*6f00*/  F2FP.F16.F32.PACK_AB R25, R95, R98 ;  /* 0x000000625f19723e */ /* 0x002fe200000000ff */
[----:B-----5:R-:W-:Y:S01]  /*6f10*/  LDSM.16.MT88.4 R28, [R0+0x1400] ;  /* 0x00140000001c783b */ /* 0x020fe20000004200 */
[----:B------:R-:W-:Y:S01]  /*6f20*/  F2FP.F16.F32.PACK_AB R26, R82, R93 ;  /* 0x0000005d521a723e */ /* 0x000fe200000000ff */
[----:B------:R-:W-:Y:S01]  /*6f30*/  MUFU.EX2 R65, R65 ;  /* 0x0000004100417308 */ /* 0x000fe20000000800 */
[----:B--2---:R-:W-:Y:S01]  /*6f40*/  F2FP.F16.F32.PACK_AB R27, R91, R96 ;  /* 0x000000605b1b723e */ /* 0x004fe200000000ff */
[----:B------:R-:W-:-:S02]  /*6f50*/  FADD.FTZ R98, R98, R83 ;  /* 0x0000005362627221 */ /* 0x000fc40000010000 */
[----:B------:R-:W1:Y:S02]  /*6f60*/  MUFU.EX2 R84, R84 ;  /* 0x0000005400547308 */ /* 0x000e640000000800 */
[----:B------:R-:W-:Y:S02]  /*6f70*/  FADD.FTZ R95, R95, R98 ;  /* 0x000000625f5f7221 */ /* 0x000fe40000010000 */
[----:B------:R-:W-:Y:S02]  /*6f80*/  MUFU.EX2 R33, R33 ;  /* 0x0000002100217308 */ /* 0x000fe40000000800 */
[----:B------:R-:W-:Y:S02]  /*6f90*/  FADD.FTZ R96, R96, R95 ;  /* 0x0000005f60607221 */ /* 0x000fe40000010000 */
[----:B------:R-:W-:Y:S02]  /*6fa0*/  MUFU.EX2 R32, R32 ;  /* 0x0000002000207308 */ /* 0x000fe40000000800 */
[----:B------:R-:W-:-:S02]  /*6fb0*/  FADD.FTZ R91, R91, R96 ;  /* 0x000000605b5b7221 */ /* 0x000fc40000010000 */
[----:B------:R-:W-:Y:S01]  /*6fc0*/  MUFU.EX2 R67, R67 ;  /* 0x0000004300437308 */ /* 0x000fe20000000800 */
[C---:B----4-:R-:W-:Y:S03]  /*6fd0*/  HMMA.16816.F32 R68, R24.reuse, R20, R68 ;  /* 0x000000141844723c */ /* 0x050fe60000001844 */
[----:B------:R2:W4:Y:S04]  /*6fe0*/  MUFU.EX2 R34, R94 ;  /* 0x0000005e00227308 */ /* 0x0005280000000800 */
[----:B------:R-:W-:Y:S01]  /*6ff0*/  MUFU.EX2 R36, R36 ;  /* 0x0000002400247308 */ /* 0x000fe20000000800 */
[C---:B------:R-:W-:Y:S01]  /*7000*/  HMMA.16816.F32 R4, R24.reuse, R22, R4 ;  /* 0x000000161804723c */ /* 0x040fe20000001804 */
[----:B------:R-:W5:Y:S02]  /*7010*/  LDSM.16.MT88.4 R20, [R0+0x1000] ;  /* 0x001000000014783b */ /* 0x000f640000004200 */
[----:B------:R-:W4:Y:S04]  /*7020*/  MUFU.EX2 R35, R35 ;  /* 0x0000002300237308 */ /* 0x000f280000000800 */
[----:B------:R-:W-:Y:S01]  /*7030*/  MUFU.EX2 R40, R58 ;  /* 0x0000003a00287308 */ /* 0x000fe20000000800 */
[C---:B---3--:R-:W-:Y:S01]  /*7040*/  HMMA.16816.F32 R16, R24.reuse, R12, R16 ;  /* 0x0000000c1810723c */ /* 0x048fe20000001810 */
[--C-:B--2---:R-:W-:Y:S01]  /*7050*/  FFMA.FTZ R94, R41, UR4, -R59.reuse ;  /* 0x00000004295e7c23 */ /* 0x104fe2000801083b */
[----:B------:R-:W-:Y:S01]  /*7060*/  FFMA.FTZ R41, R44, UR4, -R59 ;  /* 0x000000042c297c23 */ /* 0x000fe2000801083b */
[----:B------:R-:W-:Y:S01]  /*7070*/  FADD.FTZ R44, R92, R91 ;  /* 0x0000005b5c2c7221 */ /* 0x000fe20000010000 */
[----:B------:R-:W2:Y:S03]  /*7080*/  MUFU.EX2 R37, R37 ;  /* 0x0000002500257308 */ /* 0x000ea60000000800 */
[----:B------:R-:W-:Y:S01]  /*7090*/  FADD.FTZ R44, R103, R44 ;  /* 0x0000002c672c7221 */ /* 0x000fe20000010000 */
[----:B------:R-:W-:Y:S01]  /*70a0*/  HMMA.16816.F32 R8, R24, R14, R8 ;  /* 0x0000000e1808723c */ /* 0x000fe20000001808 */
[----:B------:R-:W3:Y:S01]  /*70b0*/  LDSM.16.MT88.4 R12, [R132+0x4000] ;  /* 0x00400000840c783b */ /* 0x000ee20000004200 */
[----:B------:R-:W-:Y:S01]  /*70c0*/  F2FP.F16.F32.PACK_AB R24, R101, R100 ;  /* 0x000000646518723e */ /* 0x000fe200000000ff */
[----:B------:R-:W-:Y:S01]  /*70d0*/  MUFU.EX2 R2, R94 ;  /* 0x0000005e00027308 */ /* 0x000fe20000000800 */
[----:B------:R-:W-:-:S02]  /*70e0*/  F2FP.F16.F32.PACK_AB R25, R103, R92 ;  /* 0x0000005c6719723e */ /* 0x000fc400000000ff */
[----:B------:R-:W-:Y:S01]  /*70f0*/  F2FP.F16.F32.PACK_AB R26, R87, R90 ;  /* 0x0000005a571a723e */ /* 0x000fe200000000ff */
[----:B------:R-:W-:Y:S01]  /*7100*/  MUFU.EX2 R41, R41 ;  /* 0x0000002900297308 */ /* 0x000fe20000000800 */
[C---:B------:R-:W-:Y:S01]  /*7110*/  F2FP.F16.F32.PACK_AB R27, R88.reuse, R99 ;  /* 0x00000063581b723e */ /* 0x040fe200000000ff */
[----:B------:R-:W-:Y:S02]  /*7120*/  FADD.FTZ R99, R99, R44 ;  /* 0x0000002c63637221 */ /* 0x000fe40000010000 */
[----:B------:R-:W-:Y:S02]  /*7130*/  MUFU.EX2 R38, R38 ;  /* 0x0000002600267308 */ /* 0x000fe40000000800 */
[----:B------:R-:W-:Y:S02]  /*7140*/  FADD.FTZ R88, R88, R99 ;  /* 0x0000006358587221 */ /* 0x000fe40000010000 */
[----:B------:R-:W2:Y:S04]  /*7150*/  MUFU.EX2 R39, R39 ;  /* 0x0000002700277308 */ /* 0x000ea80000000800 */
[----:B------:R-:W-:Y:S04]  /*7160*/  MUFU.EX2 R42, R42 ;  /* 0x0000002a002a7308 */ /* 0x000fe80000000800 */
[----:B------:R-:W-:Y:S01]  /*7170*/  MUFU.EX2 R153, R153 ;  /* 0x0000009900997308 */ /* 0x000fe20000000800 */
[----:B-----5:R-:W-:Y:S01]  /*7180*/  HMMA.16816.F32 R16, R24, R20, R16 ;  /* 0x000000141810723c */ /* 0x020fe20000001810 */
[----:B-1----:R-:W-:-:S02]  /*7190*/  F2FP.F16.F32.PACK_AB R20, R84, R65 ;  /* 0x000000415414723e */ /* 0x002fc400000000ff */
[----:B----4-:R-:W-:Y:S01]  /*71a0*/  F2FP.F16.F32.PACK_AB R21, R34, R67 ;  /* 0x000000432215723e */ /* 0x010fe200000000ff */
[----:B------:R-:W-:-:S04]  /*71b0*/  FADD.FTZ R67, R67, R88 ;  /* 0x0000005843437221 */ /* 0x000fc80000010000 */
[----:B------:R-:W-:Y:S01]  /*71c0*/  HMMA.16816.F32 R8, R24, R22, R8 ;  /* 0x000000161808723c */ /* 0x000fe20000001808 */
[----:B------:R-:W-:Y:S01]  /*71d0*/  F2FP.F16.F32.PACK_AB R22, R32, R33 ;  /* 0x000000212016723e */ /* 0x000fe200000000ff */
[----:B------:R-:W-:Y:S01]  /*71e0*/  FADD.FTZ R67, R34, R67 ;  /* 0x0000004322437221 */ /* 0x000fe20000010000 */
[----:B------:R-:W-:-:S03]  /*71f0*/  F2FP.F16.F32.PACK_AB R23, R35, R36 ;  /* 0x000000242317723e */ /* 0x000fc600000000ff */
[----:B------:R-:W-:Y:S02]  /*7200*/  FADD.FTZ R36, R36, R67 ;  /* 0x0000004324247221 */ /* 0x000fe40000010000 */
[----:B---3--:R-:W-:Y:S02]  /*7210*/  HMMA.16816.F32 R68, R24, R12, R68 ;  /* 0x0000000c1844723c */ /* 0x008fe40000001844 */
[----:B------:R-:W-:-:S06]  /*7220*/  FADD.FTZ R35, R35, R36 ;  /* 0x0000002423237221 */ /* 0x000fcc0000010000 */
[----:B------:R-:W-:Y:S01]  /*7230*/  HMMA.16816.F32 R4, R24, R14, R4 ;  /* 0x0000000e1804723c */ /* 0x000fe20000001804 */
[----:B------:R-:W1:Y:S04]  /*7240*/  LDSM.16.MT88.4 R12, [R132+0x4400] ;  /* 0x00440000840c783b */ /* 0x000e680000004200 */
[----:B------:R-:W3:Y:S03]  /*7250*/  LDSM.16.MT88.4 R24, [R132+0x4800] ;  /* 0x004800008418783b */ /* 0x000ee60000004200 */
[----:B------:R-:W-:Y:S01]  /*7260*/  HMMA.16816.F32 R16, R20, R28, R16 ;  /* 0x0000001c1410723c */ /* 0x000fe20000001810 */
[----:B------:R-:W4:Y:S01]  /*7270*/  MUFU.EX2 R29, R43 ;  /* 0x0000002b001d7308 */ /* 0x000f220000000800 */
[----:B------:R-:W-:-:S06]  /*7280*/  FFMA.FTZ R28, R47, UR4, -R57 ;  /* 0x000000042f1c7c23 */ /* 0x000fcc0008010839 */
[C---:B------:R-:W-:Y:S01]  /*7290*/  HMMA.16816.F32 R8, R20.reuse, R30, R8 ;  /* 0x0000001e1408723c */ /* 0x040fe20000001808 */
[--C-:B------:R-:W-:Y:S01]  /*72a0*/  FFMA.FTZ R30, R54, UR4, -R57.reuse ;  /* 0x00000004361e7c23 */ /* 0x100fe20008010839 */
[----:B------:R-:W-:Y:S01]  /*72b0*/  FFMA.FTZ R31, R55, UR4, -R57 ;  /* 0x00000004371f7c23 */ /* 0x000fe20008010839 */
[----:B------:R-:W-:Y:S04]  /*72c0*/  MUFU.EX2 R28, R28 ;  /* 0x0000001c001c7308 */ /* 0x000fe80000000800 */
[----:B------:R-:W-:Y:S04]  /*72d0*/  MUFU.EX2 R30, R30 ;  /* 0x0000001e001e7308 */ /* 0x000fe80000000800 */
[----:B------:R-:W-:Y:S01]  /*72e0*/  MUFU.EX2 R31, R31 ;  /* 0x0000001f001f7308 */ /* 0x000fe20000000800 */
[----:B-1----:R-:W-:Y:S01]  /*72f0*/  HMMA.16816.F32 R68, R20, R12, R68 ;  /* 0x0000000c1444723c */ /* 0x002fe20000001844 */
[----:B------:R-:W-:-:S04]  /*7300*/  FADD.FTZ R12, R60, R61 ;  /* 0x0000003d3c0c7221 */ /* 0x000fc80000010000 */
        /* <DEDUP_REMOVED lines=8> */
[----:B------:R-:W-:Y:S01]  /*7390*/  FADD.FTZ R38, R38, R35 ;  /* 0x0000002326267221 */ /* 0x000fe20000010000 */
[----:B----4-:R-:W-:Y:S01]  /*73a0*/  F2FP.F16.F32.PACK_AB R23, R29, R42 ;  /* 0x0000002a1d17723e */ /* 0x010fe200000000ff */
[----:B------:R-:W-:Y:S02]  /*73b0*/  FADD.FTZ R76, R76, R75 ;  /* 0x0000004b4c4c7221 */ /* 0x000fe40000010000 */
[----:B------:R-:W-:-:S02]  /*73c0*/  FADD.FTZ R39, R39, R38 ;  /* 0x0000002627277221 */ /* 0x000fc40000010000 */
[----:B------:R-:W-:Y:S02]  /*73d0*/  FADD.FTZ R85, R85, R76 ;  /* 0x0000004c55557221 */ /* 0x000fe40000010000 */
[C---:B---3--:R-:W-:Y:S01]  /*73e0*/  HMMA.16816.F32 R68, R20.reuse, R24, R68 ;  /* 0x000000181444723c */ /* 0x048fe20000001844 */
[----:B------:R-:W-:Y:S01]  /*73f0*/  FFMA.FTZ R25, R46, UR4, -R59 ;  /* 0x000000042e197c23 */ /* 0x000fe2000801083b */
[----:B------:R-:W-:Y:S01]  /*7400*/  FADD.FTZ R74, R74, R85 ;  /* 0x000000554a4a7221 */ /* 0x000fe20000010000 */
[----:B------:R-:W-:Y:S01]  /*7410*/  FFMA.FTZ R24, R49, UR4, -R59 ;  /* 0x0000000431187c23 */ /* 0x000fe2000801083b */
[----:B------:R-:W-:Y:S02]  /*7420*/  FADD.FTZ R42, R42, R39 ;  /* 0x000000272a2a7221 */ /* 0x000fe40000010000 */
[----:B------:R-:W-:Y:S01]  /*7430*/  FADD.FTZ R81, R81, R74 ;  /* 0x0000004a51517221 */ /* 0x000fe20000010000 */
[----:B------:R-:W-:Y:S01]  /*7440*/  MUFU.EX2 R25, R25 ;  /* 0x0000001900197308 */ /* 0x000fe20000000800 */
[----:B------:R-:W2:Y:S01]  /*7450*/  LDSM.16.MT88.4 R72, [R132+0x4c00] ;  /* 0x004c00008448783b */ /* 0x000ea20000004200 */
[----:B------:R-:W-:Y:S01]  /*7460*/  HMMA.16816.F32 R4, R20, R26, R4 ;  /* 0x0000001a1404723c */ /* 0x000fe20000001804 */
[----:B------:R-:W-:Y:S01]  /*7470*/  FADD.FTZ R80, R80, R81 ;  /* 0x0000005150507221 */ /* 0x000fe20000010000 */
[----:B------:R-:W-:Y:S01]  /*7480*/  FFMA.FTZ R27, R48, UR4, -R57 ;  /* 0x00000004301b7c23 */ /* 0x000fe20008010839 */
[----:B------:R-:W3:Y:S01]  /*7490*/  MUFU.EX2 R24, R24 ;  /* 0x0000001800187308 */ /* 0x000ee20000000800 */
[----:B------:R-:W-:Y:S01]  /*74a0*/  FADD.FTZ R29, R29, R42 ;  /* 0x0000002a1d1d7221 */ /* 0x000fe20000010000 */
[----:B------:R-:W-:-:S02]  /*74b0*/  FADD.FTZ R80, R97, R80 ;  /* 0x0000005061507221 */ /* 0x000fc40000010000 */
[----:B------:R-:W-:Y:S02]  /*74c0*/  MUFU.EX2 R26, R50 ;  /* 0x00000032001a7308 */ /* 0x000fe40000000800 */
[----:B------:R-:W-:Y:S02]  /*74d0*/  FADD.FTZ R93, R93, R80 ;  /* 0x000000505d5d7221 */ /* 0x000fe40000010000 */
[----:B------:R-:W4:Y:S02]  /*74e0*/  MUFU.EX2 R27, R27 ;  /* 0x0000001b001b7308 */ /* 0x000f240000000800 */
[----:B------:R-:W-:Y:S02]  /*74f0*/  FADD.FTZ R93, R82, R93 ;  /* 0x0000005d525d7221 */ /* 0x000fe40000010000 */
[----:B------:R5:W5:Y:S02]  /*7500*/  LDSM.16.MT88.4 R80, [R0+0x1c00] ;  /* 0x001c00000050783b */ /* 0x000b640000004200 */
[----:B------:R-:W-:Y:S01]  /*7510*/  FADD.FTZ R100, R100, R93 ;  /* 0x0000005d64647221 */ /* 0x000fe20000010000 */
[----:B-1----:R-:W-:Y:S01]  /*7520*/  HMMA.16816.F32 R16, R20, R12, R16 ;  /* 0x0000000c1410723c */ /* 0x002fe20000001810 */
[----:B---3--:R-:W-:-:S02]  /*7530*/  F2FP.F16.F32.PACK_AB R12, R24, R25 ;  /* 0x00000019180c723e */ /* 0x008fc400000000ff */
[----:B------:R-:W-:-:S04]  /*7540*/  FADD.FTZ R101, R101, R100 ;  /* 0x0000006465657221 */ /* 0x000fc80000010000 */
[----:B------:R-:W-:Y:S01]  /*7550*/  FADD.FTZ R90, R90, R101 ;  /* 0x000000655a5a7221 */ /* 0x000fe20000010000 */
[----:B----4-:R-:W-:Y:S01]  /*7560*/  F2FP.F16.F32.PACK_AB R13, R27, R28 ;  /* 0x0000001c1b0d723e */ /* 0x010fe200000000ff */
[----:B------:R-:W-:Y:S01]  /*7570*/  HMMA.16816.F32 R8, R20, R14, R8 ;  /* 0x0000000e1408723c */ /* 0x000fe20000001808 */
[----:B------:R-:W-:Y:S01]  /*7580*/  FADD.FTZ R28, R28, R29 ;  /* 0x0000001d1c1c7221 */ /* 0x000fe20000010000 */
[----:B------:R-:W-:Y:S01]  /*7590*/  FADD.FTZ R90, R87, R90 ;  /* 0x0000005a575a7221 */ /* 0x000fe20000010000 */
[----:B------:R-:W-:Y:S02]  /*75a0*/  F2FP.F16.F32.PACK_AB R14, R153, R26 ;  /* 0x0000001a990e723e */ /* 0x000fe400000000ff */
[----:B------:R-:W-:Y:S01]  /*75b0*/  F2FP.F16.F32.PACK_AB R15, R31, R30 ;  /* 0x0000001e1f0f723e */ /* 0x000fe200000000ff */
[----:B------:R-:W-:Y:S01]  /*75c0*/  FADD.FTZ R65, R65, R90 ;  /* 0x0000005a41417221 */ /* 0x000fe20000010000 */
[----:B------:R-:W-:-:S03]  /*75d0*/  FADD.FTZ R27, R27, R28 ;  /* 0x0000001c1b1b7221 */ /* 0x000fc60000010000 */
[----:B------:R-:W-:Y:S01]  /*75e0*/  FADD.FTZ R84, R84, R65 ;  /* 0x0000004154547221 */ /* 0x000fe20000010000 */
[----:B------:R-:W-:Y:S01]  /*75f0*/  FADD.FTZ R30, R30, R27 ;  /* 0x0000001b1e1e7221 */ /* 0x000fe20000010000 */
[C---:B--2---:R-:W-:Y:S01]  /*7600*/  HMMA.16816.F32 R68, R12.reuse, R72, R68 ;  /* 0x000000480c44723c */ /* 0x044fe20000001844 */
[-C--:B-----5:R-:W-:Y:S01]  /*7610*/  MOV R0, R52.reuse ;  /* 0x0000003400007202 */ /* 0x0a0fe20000000f00 */
[----:B------:R-:W-:Y:S01]  /*7620*/  FADD.FTZ R33, R33, R84 ;  /* 0x0000005421217221 */ /* 0x000fe20000010000 */
[----:B------:R-:W-:Y:S01]  /*7630*/  @P0 MOV R0, R52 ;  /* 0x0000003400000202 */ /* 0x000fe20000000f00 */
[----:B------:R-:W-:Y:S02]  /*7640*/  FADD.FTZ R152, R31, R30 ;  /* 0x0000001e1f987221 */ /* 0x000fe40000010000 */
[----:B------:R-:W-:Y:S02]  /*7650*/  FADD.FTZ R33, R32, R33 ;  /* 0x0000002120217221 */ /* 0x000fe40000010000 */
[----:B------:R-:W-:Y:S02]  /*7660*/  HMMA.16816.F32 R72, R12, R74, R4 ;  /* 0x0000004a0c48723c */ /* 0x000fe40000001804 */
[----:B------:R-:W-:-:S04]  /*7670*/  FADD.FTZ R40, R40, R33 ;  /* 0x0000002128287221 */ /* 0x000fc80000010000 */
[----:B------:R-:W-:Y:S02]  /*7680*/  FADD.FTZ R37, R37, R40 ;  /* 0x0000002825257221 */ /* 0x000fe40000010000 */
[----:B------:R-:W-:Y:S02]  /*7690*/  HMMA.16816.F32 R76, R12, R80, R16 ;  /* 0x000000500c4c723c */ /* 0x000fe40000001810 */
[----:B------:R-:W-:-:S04]  /*76a0*/  FADD.FTZ R2, R2, R37 ;  /* 0x0000002502027221 */ /* 0x000fc80000010000 */
[----:B------:R-:W-:Y:S02]  /*76b0*/  FADD.FTZ R2, R41, R2 ;  /* 0x0000000229027221 */ /* 0x000fe40000010000 */
[----:B------:R-:W-:Y:S02]  /*76c0*/  HMMA.16816.F32 R80, R12, R82, R8 ;  /* 0x000000520c50723c */ /* 0x000fe40000001808 */
[----:B------:R-:W-:Y:S01]  /*76d0*/  FADD.FTZ R25, R25, R2 ;  /* 0x0000000219197221 */ /* 0x000fe20000010000 */
[-C--:B------:R-:W-:Y:S02]  /*76e0*/  MOV R2, R53.reuse ;  /* 0x0000003500027202 */ /* 0x080fe40000000f00 */
[----:B------:R-:W-:Y:S01]  /*76f0*/  @P0 MOV R2, R53 ;  /* 0x0000003500020202 */ /* 0x000fe20000000f00 */
[----:B------:R-:W-:-:S04]  /*7700*/  FADD.FTZ R25, R24, R25 ;  /* 0x0000001918197221 */ /* 0x000fc80000010000 */
[----:B------:R-:W-:-:S04]  /*7710*/  FADD.FTZ R26, R26, R25 ;  /* 0x000000191a1a7221 */ /* 0x000fc80000010000 */
[----:B------:R-:W-:Y:S01]  /*7720*/  FADD.FTZ R153, R153, R26 ;  /* 0x0000001a99997221 */ /* 0x000fe20000010000 */
[----:B------:R-:W-:Y:S06]  /*7730*/  @P0 BRA `(.L_x_4358) ;  /* 0x0000000000040947 */ /* 0x000fec0003800000 */
.L_x_4352:
[----:B------:R-:W-:-:S07]  /*7740*/  IADD3 R149, PT, PT, R45, -0x1, RZ ;  /* 0xffffffff2d957810 */ /* 0x000fce0007ffe0ff */
.L_x_4358:
        /* <DEDUP_REMOVED lines=14> */
[----:B------:R-:W3:Y:S01]  /*7830*/  LDCU.64 UR6, c[0x0][0x3a0] ;  /* 0x00007400ff0677ac */ /* 0x000ee20008000a00 */
[----:B------:R-:W4:Y:S01]  /*7840*/  LDCU.64 UR8, c[0x0][0x3a8] ;  /* 0x00007500ff0877ac */ /* 0x000f220008000a00 */
[----:B-1----:R-:W-:-:S12]  /*7850*/  ULEA UR5, UR5, UR10, 0x18 ;  /* 0x0000000a05057291 */ /* 0x002fd8000f8ec0ff */
.L_x_4363:
        /* <DEDUP_REMOVED lines=11> */
[----:B------:R-:W-:Y:S03]  /*7910*/  @!P1 IMAD.X R4, RZ, RZ, ~R4, P0 ;  /* 0x000000ffff049224 */ /* 0x000fe600000e0e04 */
[----:B------:R-:W-:Y:S02]  /*7920*/  LOP3.LUT R139, R143, 0xd8, RZ, 0xc0, !PT ;  /* 0x000000d88f8b7812 */ /* 0x000fe400078ec0ff */
        /* <DEDUP_REMOVED lines=65> */
.L_x_4360:
[----:B------:R-:W-:Y:S01]  /*7d40*/  LOP3.LUT R84, R143, 0x1f20, RZ, 0xc0, !PT ;  /* 0x00001f208f547812 */ /* 0x000fe200078ec0ff */
[C---:B------:R-:W-:Y:S01]  /*7d50*/  IMAD.SHL.U32 R155, R154.reuse, 0x40, RZ ;  /* 0x000000409a9b7824 */ /* 0x040fe200078e00ff */
[----:B------:R-:W-:Y:S01]  /*7d60*/  LOP3.LUT R139, R139, R142, RZ, 0x3c, !PT ;  /* 0x0000008e8b8b7212 */ /* 0x000fe200078e3cff */
[----:B------:R-:W-:Y:S01]  /*7d70*/  IMAD.MOV.U32 R2, RZ, RZ, 0x20 ;  /* 0x00000020ff027424 */ /* 0x000fe200078e00ff */
[----:B------:R-:W-:Y:S01]  /*7d80*/  SHF.L.U64.HI R154, R154, 0x6, R87 ;  /* 0x000000069a9a7819 */ /* 0x000fe20000010257 */
[----:B------:R-:W-:Y:S01]  /*7d90*/  VIADD R149, R149, 0xffffffff ;  /* 0xffffffff95957836 */ /* 0x000fe20000000000 */
        /* <DEDUP_REMOVED lines=11> */
[----:B------:R-:W-:Y:S02]  /*7e50*/  ISETP.GT.AND P2, PT, R149, R136, PT ;  /* 0x000000889500720c */ /* 0x000fe40003f44270 */
        /* <DEDUP_REMOVED lines=9> */
[----:B------:R-:W2:Y:S05]  /*7ef0*/  LDSM.16.M88.4 R92, [R133+0x1000] ;  /* 0x00100000855c783b */ /* 0x000eaa0000000200 */
[----:B------:R-:W5:Y:S05]  /*7f00*/  LDSM.16.M88.4 R96, [R133+0x1400] ;  /* 0x001400008560783b */ /* 0x000f6a0000000200 */
[----:B------:R-:W3:Y:S05]  /*7f10*/  LDSM.16.M88.4 R100, [R133+0x1800] ;  /* 0x001800008564783b */ /* 0x000eea0000000200 */
[----:B------:R-:W0:Y:S05]  /*7f20*/  LDGDEPBAR ;  /* 0x00000000000079af */ /* 0x000e2a0000000000 */
[----:B------:R-:W4:Y:S05]  /*7f30*/  LDSM.16.M88.4 R104, [R133+0x1c00] ;  /* 0x001c00008568783b */ /* 0x000f2a0000000200 */
[----:B------:R-:W1:Y:S05]  /*7f40*/  LDSM.16.M88.4 R108, [R133+0x2000] ;  /* 0x00200000856c783b */ /* 0x000e6a0000000200 */
[----:B------:R-:W1:Y:S05]  /*7f50*/  LDSM.16.M88.4 R112, [R133+0x2400] ;  /* 0x002400008570783b */ /* 0x000e6a0000000200 */
[----:B------:R-:W1:Y:S05]  /*7f60*/  LDSM.16.M88.4 R116, [R133+0x2800] ;  /* 0x002800008574783b */ /* 0x000e6a0000000200 */
[----:B------:R-:W1:Y:S01]  /*7f70*/  LDSM.16.M88.4 R120, [R133+0x2c00] ;  /* 0x002c00008578783b */ /* 0x000e620000000200 */
[C---:B--2---:R-:W-:Y:S04]  /*7f80*/  HMMA.16816.F32 R4, R88.reuse, R92, RZ ;  /* 0x0000005c5804723c */ /* 0x044fe800000018ff */
[----:B------:R-:W-:Y:S04]  /*7f90*/  LDSM.16.M88.4 R124, [R124] ;  /* 0x000000007c7c783b */ /* 0x000fe80000000200 */
[C---:B------:R-:W-:Y:S01]  /*7fa0*/  HMMA.16816.F32 R8, R88.reuse, R94, RZ ;  /* 0x0000005e5808723c */ /* 0x040fe200000018ff */
[----:B------:R-:W2:Y:S05]  /*7fb0*/  LDSM.16.M88.4 R128, [R0+0x1000] ;  /* 0x001000000080783b */ /* 0x000eaa0000000200 */
[----:B------:R-:W-:Y:S02]  /*7fc0*/  LDSM.16.M88.4 R92, [R0+0x1800] ;  /* 0x00180000005c783b */ /* 0x000fe40000000200 */
        /* <DEDUP_REMOVED lines=116> */
.L_x_4362:
        /* <DEDUP_REMOVED lines=17> */
.L_x_4361:
        /* <DEDUP_REMOVED lines=83> */
[----:B------:R-:W-:Y:S01]  /*8d50*/  FFMA.FTZ R118, R15, UR4, -R88 ;  /* 0x000000040f767c23 */ /* 0x000fe20008010858 */
[----:B----4-:R-:W-:Y:S01]  /*8d60*/  F2FP.F16.F32.PACK_AB R92, R112, R105 ;  /* 0x00000069705c723e */ /* 0x010fe200000000ff */
[--C-:B------:R-:W-:Y:S07]  /*8d70*/  FFMA.FTZ R120, R16, UR4, -R90.reuse ;  /* 0x0000000410787c23 */ /* 0x100fee000801085a */
[----:B------:R-:W3:Y:S01]  /*8d80*/  MUFU.EX2 R108, R108 ;  /* 0x0000006c006c7308 */ /* 0x000ee20000000800 */
[----:B------:R-:W-:Y:S01]  /*8d90*/  FFMA.FTZ R113, R17, UR4, -R90 ;  /* 0x0000000411717c23 */ /* 0x000fe2000801085a */
[--C-:B------:R-:W-:Y:S01]  /*8da0*/  FFMA.FTZ R122, R18, UR4, -R88.reuse ;  /* 0x00000004127a7c23 */ /* 0x100fe20008010858 */
[----:B------:R-:W-:Y:S07]  /*8db0*/  FFMA.FTZ R117, R19, UR4, -R88 ;  /* 0x0000000413757c23 */ /* 0x000fee0008010858 */
[----:B------:R-:W-:Y:S01]  /*8dc0*/  MUFU.EX2 R110, R110 ;  /* 0x0000006e006e7308 */ /* 0x000fe20000000800 */
[C---:B------:R-:W-:Y:S01]  /*8dd0*/  FMUL.FTZ R76, R84.reuse, R76 ;  /* 0x0000004c544c7220 */ /* 0x040fe20000410000 */
[----:B--2---:R-:W-:Y:S01]  /*8de0*/  F2FP.F16.F32.PACK_AB R93, R111, R114 ;  /* 0x000000726f5d723e */ /* 0x004fe200000000ff */
[C---:B------:R-:W-:Y:S07]  /*8df0*/  FMUL.FTZ R77, R84.reuse, R77 ;  /* 0x0000004d544d7220 */ /* 0x040fee0000410000 */
[----:B------:R-:W2:Y:S01]  /*8e00*/  MUFU.EX2 R91, R91 ;  /* 0x0000005b005b7308 */ /* 0x000ea20000000800 */
[C---:B------:R-:W-:Y:S01]  /*8e10*/  FMUL.FTZ R78, R3.reuse, R78 ;  /* 0x0000004e034e7220 */ /* 0x040fe20000410000 */
[C---:B------:R-:W-:Y:S01]  /*8e20*/  FMUL.FTZ R79, R3.reuse, R79 ;  /* 0x0000004f034f7220 */ /* 0x040fe20000410000 */
[C---:B------:R-:W-:Y:S07]  /*8e30*/  FMUL.FTZ R80, R84.reuse, R80 ;  /* 0x0000005054507220 */ /* 0x040fee0000410000 */
[----:B------:R-:W-:Y:S01]  /*8e40*/  MUFU.EX2 R116, R116 ;  /* 0x0000007400747308 */ /* 0x000fe20000000800 */
[----:B------:R-:W-:Y:S01]  /*8e50*/  FMUL.FTZ R81, R84, R81 ;  /* 0x0000005154517220 */ /* 0x000fe20000410000 */
[----:B---3--:R-:W-:Y:S01]  /*8e60*/  F2FP.F16.F32.PACK_AB R94, R108, R109 ;  /* 0x0000006d6c5e723e */ /* 0x008fe200000000ff */
[C---:B------:R-:W-:Y:S07]  /*8e70*/  FMUL.FTZ R82, R3.reuse, R82 ;  /* 0x0000005203527220 */ /* 0x040fee0000410000 */
[----:B------:R-:W3:Y:S01]  /*8e80*/  MUFU.EX2 R115, R115 ;  /* 0x0000007300737308 */ /* 0x000ee20000000800 */
[----:B------:R-:W-:Y:S01]  /*8e90*/  FMUL.FTZ R83, R3, R83 ;  /* 0x0000005303537220 */ /* 0x000fe20000410000 */
[----:B------:R-:W-:Y:S01]  /*8ea0*/  FFMA.FTZ R161, R84, R153, R105 ;  /* 0x0000009954a17223 */ /* 0x000fe20000010069 */
[----:B------:R-:W-:Y:S07]  /*8eb0*/  FFMA.FTZ R127, R25, UR4, -R90 ;  /* 0x00000004197f7c23 */ /* 0x000fee000801085a */
[----:B------:R-:W-:Y:S01]  /*8ec0*/  MUFU.EX2 R119, R119 ;  /* 0x0000007700777308 */ /* 0x000fe20000000800 */
[----:B------:R-:W-:Y:S01]  /*8ed0*/  LDSM.16.MT88.4 R104, [R87+0xc00] ;  /* 0x000c00005768783b */ /* 0x000fe20000004200 */
[----:B--2---:R-:W-:Y:S01]  /*8ee0*/  F2FP.F16.F32.PACK_AB R95, R91, R110 ;  /* 0x0000006e5b5f723e */ /* 0x004fe200000000ff */
[--C-:B------:R-:W-:Y:S07]  /*8ef0*/  FFMA.FTZ R128, R26, UR4, -R88.reuse ;  /* 0x000000041a807c23 */ /* 0x100fee0008010858 */
[----:B------:R-:W2:Y:S01]  /*8f00*/  MUFU.EX2 R118, R118 ;  /* 0x0000007600767308 */ /* 0x000ea20000000800 */
[----:B------:R-:W-:Y:S01]  /*8f10*/  FFMA.FTZ R121, R27, UR4, -R88 ;  /* 0x000000041b797c23 */ /* 0x000fe20008010858 */
[--C-:B------:R-:W-:Y:S01]  /*8f20*/  FFMA.FTZ R129, R33, UR4, -R90.reuse ;  /* 0x0000000421817c23 */ /* 0x100fe2000801085a */
        /* <DEDUP_REMOVED lines=9> */
[----:B------:R-:W-:Y:S01]  /*8fc0*/  MUFU.EX2 R120, R120 ;  /* 0x0000007800787308 */ /* 0x000fe20000000800 */
[----:B------:R-:W-:Y:S01]  /*8fd0*/  FFMA.FTZ R125, R21, UR4, -R90 ;  /* 0x00000004157d7c23 */ /* 0x000fe2000801085a */
[--C-:B------:R-:W-:Y:S01]  /*8fe0*/  FFMA.FTZ R126, R22, UR4, -R88.reuse ;  /* 0x00000004167e7c23 */ /* 0x100fe20008010858 */
[----:B------:R-:W-:Y:S07]  /*8ff0*/  FFMA.FTZ R123, R23, UR4, -R88 ;  /* 0x00000004177b7c23 */ /* 0x000fee0008010858 */
[----:B------:R-:W5:Y:S01]  /*9000*/  MUFU.EX2 R113, R113 ;  /* 0x0000007100717308 */ /* 0x000f620000000800 */
[C---:B-1----:R-:W-:Y:S09]  /*9010*/  HMMA.16816.F32 R76, R92.reuse, R100, R76 ;  /* 0x000000645c4c723c */ /* 0x042ff2000000184c */
[----:B------:R-:W-:Y:S01]  /*9020*/  MUFU.EX2 R122, R122 ;  /* 0x0000007a007a7308 */ /* 0x000fe20000000800 */
[--C-:B------:R-:W-:Y:S01]  /*9030*/  FFMA.FTZ R124, R24, UR4, -R90.reuse ;  /* 0x00000004187c7c23 */ /* 0x100fe2000801085a */
[--C-:B------:R-:W-:Y:S01]  /*9040*/  FFMA.FTZ R131, R28, UR4, -R90.reuse ;  /* 0x000000041c837c23 */ /* 0x100fe2000801085a */
[----:B------:R-:W-:Y:S07]  /*9050*/  FFMA.FTZ R156, R29, UR4, -R90 ;  /* 0x000000041d9c7c23 */ /* 0x000fee000801085a */
[----:B------:R-:W1:Y:S01]  /*9060*/  MUFU.EX2 R117, R117 ;  /* 0x0000007500757308 */ /* 0x000e620000000800 */
        /* <DEDUP_REMOVED lines=8> */
[----:B------:R-:W-:Y:S01]  /*90f0*/  FFMA.FTZ R139, R31, UR4, -R88 ;  /* 0x000000041f8b7c23 */ /* 0x000fe20008010858 */
[----:B------:R-:W-:Y:S01]  /*9100*/  FFMA.FTZ R154, R32, UR4, -R90 ;  /* 0x00000004209a7c23 */ /* 0x000fe2000801085a */
[--C-:B------:R-:W-:Y:S07]  /*9110*/  FFMA.FTZ R163, R34, UR4, -R88.reuse ;  /* 0x0000000422a37c23 */ /* 0x100fee0008010858 */
[----:B------:R-:W-:Y:S01]  /*9120*/  MUFU.EX2 R126, R126 ;  /* 0x0000007e007e7308 */ /* 0x000fe20000000800 */
[----:B-1----:R-:W-:Y:S01]  /*9130*/  F2FP.F16.F32.PACK_AB R95, R117, R122 ;  /* 0x0000007a755f723e */ /* 0x002fe200000000ff */
[----:B------:R-:W-:Y:S01]  /*9140*/  FFMA.FTZ R160, R35, UR4, -R88 ;  /* 0x0000000423a07c23 */ /* 0x000fe20008010858 */
[----:B------:R-:W-:Y:S07]  /*9150*/  FFMA.FTZ R162, R37, UR4, -R90 ;  /* 0x0000000425a27c23 */ /* 0x000fee000801085a */
[----:B------:R-:W-:Y:S01]  /*9160*/  MUFU.EX2 R129, R129 ;  /* 0x0000008100817308 */ /* 0x000fe20000000800 */
[----:B------:R-:W-:Y:S01]  /*9170*/  FFMA.FTZ R114, R3, R152, R114 ;  /* 0x0000009803727223 */ /* 0x000fe20000010072 */
[----:B------:R-:W-:Y:S01]  /*9180*/  FADD.FTZ R152, R112, R161 ;  /* 0x000000a170987221 */ /* 0x000fe20000010000 */
[----:B------:R-:W-:Y:S07]  /*9190*/  FFMA.FTZ R159, R38, UR4, -R88 ;  /* 0x00000004269f7c23 */ /* 0x000fee0008010858 */
[----:B------:R-:W-:Y:S01]  /*91a0*/  MUFU.EX2 R155, R155 ;  /* 0x0000009b009b7308 */ /* 0x000fe20000000800 */
[----:B------:R-:W-:Y:S01]  /*91b0*/  FADD.FTZ R161, R111, R114 ;  /* 0x000000726fa17221 */ /* 0x000fe20000010000 */
[----:B------:R-:W-:Y:S01]  /*91c0*/  FFMA.FTZ R111, R40, UR4, -R90 ;  /* 0x00000004286f7c23 */ /* 0x000fe2000801085a */
[----:B------:R-:W-:Y:S07]  /*91d0*/  MOV R3, R2 ;  /* 0x0000000200037202 */ /* 0x000fee0000000f00 */
[----:B------:R-:W1:Y:S01]  /*91e0*/  MUFU.EX2 R123, R123 ;  /* 0x0000007b007b7308 */ /* 0x000e620000000800 */
[C---:B----4-:R-:W-:Y:S09]  /*91f0*/  HMMA.16816.F32 R68, R92.reuse, R96, R68 ;  /* 0x000000605c44723c */ /* 0x050ff20000001844 */
[----:B------:R-:W3:Y:S01]  /*9200*/  MUFU.EX2 R124, R124 ;  /* 0x0000007c007c7308 */ /* 0x000ee20000000800 */
[----:B------:R-:W-:Y:S01]  /*9210*/  FADD.FTZ R110, R110, R161 ;  /* 0x000000a16e6e7221 */ /* 0x000fe20000010000 */
[----:B------:R-:W-:Y:S08]  /*9220*/  FFMA.FTZ R161, R46, UR4, -R88 ;  /* 0x000000042ea17c23 */ /* 0x000ff00008010858 */
[----:B------:R-:W-:Y:S01]  /*9230*/  MUFU.EX2 R131, R131 ;  /* 0x0000008300837308 */ /* 0x000fe20000000800 */
[C---:B------:R-:W-:Y:S01]  /*9240*/  HMMA.16816.F32 R72, R92.reuse, R98, R72 ;  /* 0x000000625c48723c */ /* 0x040fe20000001848 */
[----:B------:R-:W4:Y:S08]  /*9250*/  LDSM.16.MT88.4 R96, [R132+0x3800] ;  /* 0x003800008460783b */ /* 0x000f300000004200 */
[----:B------:R-:W5:Y:S01]  /*9260*/  MUFU.EX2 R156, R156 ;  /* 0x0000009c009c7308 */ /* 0x000f620000000800 */
[----:B------:R-:W-:Y:S09]  /*9270*/  FADD.FTZ R164, R91, R110 ;  /* 0x0000006e5ba47221 */ /* 0x000ff20000010000 */
[----:B------:R-:W-:Y:S01]  /*9280*/  MUFU.EX2 R158, R158 ;  /* 0x0000009e009e7308 */ /* 0x000fe20000000800 */
[C---:B------:R-:W-:Y:S09]  /*9290*/  HMMA.16816.F32 R76, R92.reuse, R100, R76 ;  /* 0x000000645c4c723c */ /* 0x040ff2000000184c */
[----:B------:R-:W5:Y:S01]  /*92a0*/  MUFU.EX2 R139, R139 ;  /* 0x0000008b008b7308 */ /* 0x000f620000000800 */
[----:B------:R-:W-:Y:S09]  /*92b0*/  FADD.FTZ R119, R119, R164 ;  /* 0x000000a477777221 */ /* 0x000ff20000010000 */
[----:B------:R-:W5:Y:S01]  /*92c0*/  MUFU.EX2 R154, R154 ;  /* 0x0000009a009a7308 */ /* 0x000f620000000800 */
[----:B------:R-:W-:Y:S01]  /*92d0*/  HMMA.16816.F32 R80, R92, R102, R80 ;  /* 0x000000665c50723c */ /* 0x000fe20000001850 */
[----:B------:R-:W5:Y:S02]  /*92e0*/  LDSM.16.MT88.4 R100, [R87+0x800] ;  /* 0x000800005764783b */ /* 0x000f640000004200 */
[----:B--2---:R-:W-:Y:S06]  /*92f0*/  F2FP.F16.F32.PACK_AB R92, R125, R130 ;  /* 0x000000827d5c723e */ /* 0x004fec00000000ff */
[----:B------:R2:W-:Y:S01]  /*9300*/  MUFU.EX2 R153, R163 ;  /* 0x000000a300997308 */ /* 0x0005e20000000800 */
[----:B-1----:R-:W-:Y:S01]  /*9310*/  F2FP.F16.F32.PACK_AB R93, R123, R126 ;  /* 0x0000007e7b5d723e */ /* 0x002fe200000000ff */
[----:B------:R-:W-:Y:S01]  /*9320*/  FADD.FTZ R119, R118, R119 ;  /* 0x0000007776777221 */ /* 0x000fe20000010000 */
[----:B---3--:R-:W-:Y:S07]  /*9330*/  F2FP.F16.F32.PACK_AB R94, R127, R124 ;  /* 0x0000007c7f5e723e */ /* 0x008fee00000000ff */
[----:B------:R1:W3:Y:S01]  /*9340*/  MUFU.EX2 R84, R160 ;  /* 0x000000a000547308 */ /* 0x0002e20000000800 */
[----:B------:R-:W-:Y:S01]  /*9350*/  F2FP.F16.F32.PACK_AB R95, R121, R128 ;  /* 0x00000080795f723e */ /* 0x000fe200000000ff */
[----:B------:R-:W-:Y:S01]  /*9360*/  FADD.FTZ R122, R122, R119 ;  /* 0x000000777a7a7221 */ /* 0x000fe20000010000 */
[----:B------:R-:W-:Y:S07]  /*9370*/  FFMA.FTZ R119, R48, UR4, -R90 ;  /* 0x0000000430777c23 */ /* 0x000fee000801085a */
[----:B------:R3:W5:Y:S01]  /*9380*/  MUFU.EX2 R112, R162 ;  /* 0x000000a200707308 */ /* 0x0007620000000800 */
[----:B------:R-:W-:Y:S09]  /*9390*/  FADD.FTZ R117, R117, R122 ;  /* 0x0000007a75757221 */ /* 0x000ff20000010000 */
[----:B------:R-:W-:Y:S01]  /*93a0*/  MUFU.EX2 R114, R159 ;  /* 0x0000009f00727308 */ /* 0x000fe20000000800 */
[----:B--2---:R-:W-:Y:S01]  /*93b0*/  FADD.FTZ R163, R109, R152 ;  /* 0x000000986da37221 */ /* 0x004fe20000010000 */
[----:B------:R-:W-:Y:S08]  /*93c0*/  FADD.FTZ R126, R126, R117 ;  /* 0x000000757e7e7221 */ /* 0x000ff00000010000 */
[----:B------:R2:W5:Y:S01]  /*93d0*/  MUFU.EX2 R109, R157 ;  /* 0x0000009d006d7308 */ /* 0x0005620000000800 */
[--C-:B------:R-:W-:Y:S01]  /*93e0*/  FFMA.FTZ R152, R43, UR4, -R88.reuse ;  /* 0x000000042b987c23 */ /* 0x100fe20008010858 */
[----:B-1----:R-:W-:Y:S01]  /*93f0*/  FFMA.FTZ R160, R42, UR4, -R88 ;  /* 0x000000042aa07c23 */ /* 0x002fe20008010858 */
[----:B------:R-:W-:Y:S07]  /*9400*/  FADD.FTZ R163, R108, R163 ;  /* 0x000000a36ca37221 */ /* 0x000fee0000010000 */
[----:B------:R-:W-:Y:S01]  /*9410*/  MUFU.EX2 R111, R111 ;  /* 0x0000006f006f7308 */ /* 0x000fe20000000800 */
[C---:B----4-:R-:W-:Y:S09]  /*9420*/  HMMA.16816.F32 R68, R92.reuse, R96, R68 ;  /* 0x000000605c44723c */ /* 0x050ff20000001844 */
[----:B------:R1:W-:Y:S01]  /*9430*/  MUFU.EX2 R110, R160 ;  /* 0x000000a0006e7308 */ /* 0x0003e20000000800 */
[----:B---3--:R-:W-:Y:S01]  /*9440*/  FFMA.FTZ R162, R41, UR4, -R90 ;  /* 0x0000000429a27c23 */ /* 0x008fe2000801085a */
[----:B------:R-:W-:Y:S08]  /*9450*/  FADD.FTZ R116, R116, R163 ;  /* 0x000000a374747221 */ /* 0x000ff00000010000 */
[----:B------:R3:W-:Y:S01]  /*9460*/  MUFU.EX2 R91, R152 ;  /* 0x00000098005b7308 */ /* 0x0007e20000000800 */
[C---:B------:R-:W-:Y:S01]  /*9470*/  HMMA.16816.F32 R72, R92.reuse, R98, R72 ;  /* 0x000000625c48723c */ /* 0x040fe20000001848 */
[----:B------:R-:W4:Y:S08]  /*9480*/  LDSM.16.MT88.4 R96, [R132+0x3c00] ;  /* 0x003c00008460783b */ /* 0x000f300000004200 */
[----:B------:R-:W4:Y:S01]  /*9490*/  MUFU.EX2 R108, R162 ;  /* 0x000000a2006c7308 */ /* 0x000f220000000800 */
[----:B--2---:R-:W-:Y:S01]  /*94a0*/  FFMA.FTZ R157, R47, UR4, -R88 ;  /* 0x000000042f9d7c23 */ /* 0x004fe20008010858 */
[----:B------:R-:W-:Y:S01]  /*94b0*/  FADD.FTZ R159, R115, R116 ;  /* 0x00000074739f7221 */ /* 0x000fe20000010000 */
[--C-:B------:R-:W-:Y:S07]  /*94c0*/  FFMA.FTZ R115, R44, UR4, -R90.reuse ;  /* 0x000000042c737c23 */ /* 0x100fee000801085a */
[----:B------:R-:W-:Y:S01]  /*94d0*/  MUFU.EX2 R118, R161 ;  /* 0x000000a100767308 */ /* 0x000fe20000000800 */
[C---:B-----5:R-:W-:Y:S09]  /*94e0*/  HMMA.16816.F32 R76, R92.reuse, R100, R76 ;  /* 0x000000645c4c723c */ /* 0x060ff2000000184c */
[----:B------:R-:W-:Y:S01]  /*94f0*/  MUFU.EX2 R119, R119 ;  /* 0x0000007700777308 */ /* 0x000fe20000000800 */
[----:B------:R-:W-:Y:S01]  /*9500*/  FFMA.FTZ R116, R45, UR4, -R90 ;  /* 0x000000042d747c23 */ /* 0x000fe2000801085a */
[--C-:B-1----:R-:W-:Y:S01]  /*9510*/  FFMA.FTZ R160, R50, UR4, -R88.reuse ;  /* 0x0000000432a07c23 */ /* 0x102fe20008010858 */
[----:B---3--:R-:W-:Y:S07]  /*9520*/  FFMA.FTZ R152, R51, UR4, -R88 ;  /* 0x0000000433987c23 */ /* 0x008fee0008010858 */
[----:B------:R-:W-:Y:S01]  /*9530*/  MUFU.EX2 R115, R115 ;  /* 0x0000007300737308 */ /* 0x000fe20000000800 */
[----:B------:R-:W-:Y:S01]  /*9540*/  HMMA.16816.F32 R80, R92, R102, R80 ;  /* 0x000000665c50723c */ /* 0x000fe20000001850 */
[----:B------:R-:W1:Y:S02]  /*9550*/  LDSM.16.MT88.4 R100, [R132+0x4000] ;  /* 0x004000008464783b */ /* 0x000e640000004200 */
[----:B------:R-:W-:Y:S06]  /*9560*/  F2FP.F16.F32.PACK_AB R92, R156, R131 ;  /* 0x000000839c5c723e */ /* 0x000fec00000000ff */
[----:B------:R-:W2:Y:S01]  /*9570*/  MUFU.EX2 R116, R116 ;  /* 0x0000007400747308 */ /* 0x000ea20000000800 */
[----:B------:R-:W-:Y:S01]  /*9580*/  F2FP.F16.F32.PACK_AB R93, R139, R158 ;  /* 0x0000009e8b5d723e */ /* 0x000fe200000000ff */
[----:B------:R-:W-:Y:S01]  /*9590*/  FADD.FTZ R120, R120, R159 ;  /* 0x0000009f78787221 */ /* 0x000fe20000010000 */
[----:B------:R-:W-:Y:S07]  /*95a0*/  F2FP.F16.F32.PACK_AB R94, R129, R154 ;  /* 0x0000009a815e723e */ /* 0x000fee00000000ff */
[----:B------:R-:W-:Y:S01]  /*95b0*/  MUFU.EX2 R122, R160 ;  /* 0x000000a0007a7308 */ /* 0x000fe20000000800 */
[----:B------:R-:W-:Y:S01]  /*95c0*/  F2FP.F16.F32.PACK_AB R95, R84, R153 ;  /* 0x00000099545f723e */ /* 0x000fe200000000ff */
[----:B------:R-:W-:Y:S01]  /*95d0*/  FADD.FTZ R159, R113, R120 ;  /* 0x00000078719f7221 */ /* 0x000fe20000010000 */
[----:B------:R-:W-:Y:S07]  /*95e0*/  FFMA.FTZ R120, R49, UR4, -R90 ;  /* 0x0000000431787c23 */ /* 0x000fee000801085a */
[----:B------:R3:W5:Y:S01]  /*95f0*/  MUFU.EX2 R113, R157 ;  /* 0x0000009d00717308 */ /* 0x0007620000000800 */
[----:B------:R-:W-:Y:S01]  /*9600*/  FADD.FTZ R130, R130, R159 ;  /* 0x0000009f82827221 */ /* 0x000fe20000010000 */
[----:B------:R-:W-:Y:S08]  /*9610*/  FFMA.FTZ R159, R59, UR4, -R88 ;  /* 0x000000043b9f7c23 */ /* 0x000ff00008010858 */
[----:B------:R-:W5:Y:S01]  /*9620*/  MUFU.EX2 R120, R120 ;  /* 0x0000007800787308 */ /* 0x000f620000000800 */
[----:B------:R-:W-:Y:S01]  /*9630*/  FADD.FTZ R117, R125, R130 ;  /* 0x000000827d757221 */ /* 0x000fe20000010000 */
[----:B------:R-:W-:Y:S01]  /*9640*/  FADD.FTZ R125, R123, R126 ;  /* 0x0000007e7b7d7221 */ /* 0x000fe20000010000 */
[--C-:B------:R-:W-:Y:S01]  /*9650*/  FFMA.FTZ R123, R52, UR4, -R90.reuse ;  /* 0x00000004347b7c23 */ /* 0x100fe2000801085a */
[----:B------:R-:W-:Y:S01]  /*9660*/  FFMA.FTZ R126, R53, UR4, -R90 ;  /* 0x00000004357e7c23 */ /* 0x000fe2000801085a */
[----:B------:R-:W-:Y:S01]  /*9670*/  FADD.FTZ R124, R124, R117 ;  /* 0x000000757c7c7221 */ /* 0x000fe20000010000 */
[--C-:B------:R-:W-:Y:S04]  /*9680*/  FFMA.FTZ R130, R55, UR4, -R88.reuse ;  /* 0x0000000437827c23 */ /* 0x100fe80008010858 */
[----:B------:R2:W5:Y:S01]  /*9690*/  MUFU.EX2 R117, R152 ;  /* 0x0000009800757308 */ /* 0x0005620000000800 */
[C---:B----4-:R-:W-:Y:S09]  /*96a0*/  HMMA.16816.F32 R68, R92.reuse, R96, R68 ;  /* 0x000000605c44723c */ /* 0x050ff20000001844 */
[----:B------:R-:W-:Y:S01]  /*96b0*/  MUFU.EX2 R123, R123 ;  /* 0x0000007b007b7308 */ /* 0x000fe20000000800 */
[--C-:B---3--:R-:W-:Y:S09]  /*96c0*/  FFMA.FTZ R157, R54, UR4, -R88.reuse ;  /* 0x00000004369d7c23 */ /* 0x108ff20008010858 */
[----:B------:R-:W3:Y:S01]  /*96d0*/  MUFU.EX2 R126, R126 ;  /* 0x0000007e007e7308 */ /* 0x000ee20000000800 */
[C---:B------:R-:W-:Y:S01]  /*96e0*/  HMMA.16816.F32 R72, R92.reuse, R98, R72 ;  /* 0x000000625c48723c */ /* 0x040fe20000001848 */
[----:B------:R-:W4:Y:S02]  /*96f0*/  LDSM.16.MT88.4 R96, [R87+0x1000] ;  /* 0x001000005760783b */ /* 0x000f240000004200 */
[----:B--2---:R-:W-:Y:S05]  /*9700*/  FFMA.FTZ R152, R58, UR4, -R88 ;  /* 0x000000043a987c23 */ /* 0x004fea0008010858 */
[C---:B------:R-:W-:Y:S08]  /*9710*/  HMMA.16816.F32 R76, R92.reuse, R104, R76 ;  /* 0x000000685c4c723c */ /* 0x040ff0000000184c */
[----:B------:R-:W-:Y:S01]  /*9720*/  HMMA.16816.F32 R80, R92, R106, R80 ;  /* 0x0000006a5c50723c */ /* 0x000fe20000001850 */
[----:B------:R-:W2:Y:S02]  /*9730*/  LDSM.16.MT88.4 R104, [R132+0x4400] ;  /* 0x004400008468783b */ /* 0x000ea40000004200 */
[----:B------:R-:W-:Y:S02]  /*9740*/  F2FP.F16.F32.PACK_AB R92, R112, R155 ;  /* 0x0000009b705c723e */ /* 0x000fe400000000ff */
[----:B------:R-:W-:Y:S02]  /*9750*/  F2FP.F16.F32.PACK_AB R93, R109, R114 ;  /* 0x000000726d5d723e */ /* 0x000fe400000000ff */
[----:B------:R-:W-:Y:S02]  /*9760*/  F2FP.F16.F32.PACK_AB R94, R108, R111 ;  /* 0x0000006f6c5e723e */ /* 0x000fe400000000ff */
[----:B------:R-:W-:Y:S07]  /*9770*/  F2FP.F16.F32.PACK_AB R95, R91, R110 ;  /* 0x0000006e5b5f723e */ /* 0x000fee00000000ff */
[C---:B-1----:R-:W-:Y:S08]  /*9780*/  HMMA.16816.F32 R68, R92.reuse, R100, R68 ;  /* 0x000000645c44723c */ /* 0x042ff00000001844 */
[C---:B------:R-:W-:Y:S01]  /*9790*/  HMMA.16816.F32 R72, R92.reuse, R102, R72 ;  /* 0x000000665c48723c */ /* 0x040fe20000001848 */
[----:B------:R-:W1:Y:S07]  /*97a0*/  LDSM.16.MT88.4 R100, [R87+0x1400] ;  /* 0x001400005764783b */ /* 0x000e6e0000004200 */
        /* <DEDUP_REMOVED lines=8> */
[----:B------:R-:W3:Y:S01]  /*9830*/  MUFU.EX2 R121, R130 ;  /* 0x0000008200797308 */ /* 0x000ee20000000800 */
[----:B------:R-:W-:Y:S01]  /*9840*/  F2FP.F16.F32.PACK_AB R92, R116, R115 ;  /* 0x00000073745c723e */ /* 0x000fe200000000ff */
[----:B------:R-:W-:Y:S01]  /*9850*/  FADD.FTZ R131, R131, R128 ;  /* 0x0000008083837221 */ /* 0x000fe20000010000 */
[----:B-----5:R-:W-:Y:S01]  /*9860*/  F2FP.F16.F32.PACK_AB R93, R113, R118 ;  /* 0x00000076715d723e */ /* 0x020fe200000000ff */
[----:B------:R-:W-:Y:S01]  /*9870*/  FFMA.FTZ R128, R57, UR4, -R90 ;  /* 0x0000000439807c23 */ /* 0x000fe2000801085a */
[----:B------:R-:W-:Y:S01]  /*9880*/  F2FP.F16.F32.PACK_AB R94, R120, R119 ;  /* 0x00000077785e723e */ /* 0x000fe200000000ff */
[----:B------:R-:W-:Y:S01]  /*9890*/  FADD.FTZ R158, R158, R127 ;  /* 0x0000007f9e9e7221 */ /* 0x000fe20000010000 */
[----:B------:R-:W-:Y:S03]  /*98a0*/  F2FP.F16.F32.PACK_AB R95, R117, R122 ;  /* 0x0000007a755f723e */ /* 0x000fe600000000ff */
[----:B------:R-:W-:Y:S01]  /*98b0*/  MUFU.EX2 R125, R125 ;  /* 0x0000007d007d7308 */ /* 0x000fe20000000800 */
[----:B------:R-:W-:Y:S01]  /*98c0*/  FADD.FTZ R131, R156, R131 ;  /* 0x000000839c837221 */ /* 0x000fe20000010000 */
[----:B------:R-:W-:Y:S01]  /*98d0*/  FADD.FTZ R158, R139, R158 ;  /* 0x0000009e8b9e7221 */ /* 0x000fe20000010000 */
[----:B------:R-:W-:Y:S07]  /*98e0*/  FFMA.FTZ R156, R64, UR4, -R90 ;  /* 0x00000004409c7c23 */ /* 0x000fee000801085a */
[----:B------:R-:W5:Y:S01]  /*98f0*/  MUFU.EX2 R128, R128 ;  /* 0x0000008000807308 */ /* 0x000f620000000800 */
[----:B------:R-:W-:Y:S01]  /*9900*/  FADD.FTZ R154, R154, R131 ;  /* 0x000000839a9a7221 */ /* 0x000fe20000010000 */
[C---:B--2---:R-:W-:Y:S08]  /*9910*/  HMMA.16816.F32 R68, R92.reuse, R104, R68 ;  /* 0x000000685c44723c */ /* 0x044ff00000001844 */
[----:B------:R-:W-:Y:S01]  /*9920*/  MUFU.EX2 R130, R152 ;  /* 0x0000009800827308 */ /* 0x000fe20000000800 */
[----:B------:R-:W-:Y:S01]  /*9930*/  FADD.FTZ R139, R153, R158 ;  /* 0x0000009e998b7221 */ /* 0x000fe20000010000 */
[--C-:B------:R-:W-:Y:S01]  /*9940*/  FFMA.FTZ R131, R60, UR4, -R90.reuse ;  /* 0x000000043c837c23 */ /* 0x100fe2000801085a */
[--C-:B------:R-:W-:Y:S07]  /*9950*/  FFMA.FTZ R153, R61, UR4, -R90.reuse ;  /* 0x000000043d997c23 */ /* 0x100fee000801085a */
[----:B------:R-:W2:Y:S01]  /*9960*/  MUFU.EX2 R127, R159 ;  /* 0x0000009f007f7308 */ /* 0x000ea20000000800 */
[----:B------:R-:W-:Y:S01]  /*9970*/  FADD.FTZ R139, R84, R139 ;  /* 0x0000008b548b7221 */ /* 0x000fe20000010000 */
[C---:B------:R-:W-:Y:S01]  /*9980*/  HMMA.16816.F32 R72, R92.reuse, R106, R72 ;  /* 0x0000006a5c48723c */ /* 0x040fe20000001848 */
[----:B------:R-:W4:Y:S07]  /*9990*/  LDSM.16.MT88.4 R104, [R87+0x1800] ;  /* 0x001800005768783b */ /* 0x000f2e0000004200 */
[----:B------:R-:W-:Y:S01]  /*99a0*/  MUFU.EX2 R152, R153 ;  /* 0x0000009900987308 */ /* 0x000fe20000000800 */
[----:B------:R-:W-:Y:S01]  /*99b0*/  FADD.FTZ R114, R114, R139 ;  /* 0x0000008b72727221 */ /* 0x000fe20000010000 */
[----:B------:R-:W-:Y:S08]  /*99c0*/  FFMA.FTZ R90, R65, UR4, -R90 ;  /* 0x00000004415a7c23 */ /* 0x000ff0000801085a */
[----:B------:R-:W4:Y:S01]  /*99d0*/  MUFU.EX2 R131, R131 ;  /* 0x0000008300837308 */ /* 0x000f220000000800 */
[C---:B-1----:R-:W-:Y:S09]  /*99e0*/  HMMA.16816.F32 R76, R92.reuse, R100, R76 ;  /* 0x000000645c4c723c */ /* 0x042ff2000000184c */
[----:B------:R-:W-:Y:S01]  /*99f0*/  MUFU.EX2 R153, R90 ;  /* 0x0000005a00997308 */ /* 0x000fe20000000800 */
[----:B------:R-:W-:Y:S01]  /*9a00*/  FADD.FTZ R100, R129, R154 ;  /* 0x0000009a81647221 */ /* 0x000fe20000010000 */
[--C-:B------:R-:W-:Y:S01]  /*9a10*/  FFMA.FTZ R129, R62, UR4, -R88.reuse ;  /* 0x000000043e817c23 */ /* 0x100fe20008010858 */
[----:B------:R-:W-:Y:S02]  /*9a20*/  FFMA.FTZ R154, R63, UR4, -R88 ;  /* 0x000000043f9a7c23 */ /* 0x000fe40008010858 */
[----:B------:R-:W-:Y:S01]  /*9a30*/  FADD.FTZ R155, R155, R100 ;  /* 0x000000649b9b7221 */ /* 0x000fe20000010000 */
[----:B------:R-:W-:Y:S01]  /*9a40*/  HMMA.16816.F32 R80, R92, R102, R80 ;  /* 0x000000665c50723c */ /* 0x000fe20000001850 */
[----:B------:R-:W1:Y:S03]  /*9a50*/  LDSM.16.MT88.4 R100, [R132+0x4c00] ;  /* 0x004c00008464783b */ /* 0x000e660000004200 */
[----:B------:R-:W-:Y:S01]  /*9a60*/  MUFU.EX2 R129, R129 ;  /* 0x0000008100817308 */ /* 0x000fe20000000800 */
[----:B---3--:R-:W-:Y:S01]  /*9a70*/  F2FP.F16.F32.PACK_AB R92, R126, R123 ;  /* 0x0000007b7e5c723e */ /* 0x008fe200000000ff */
[----:B------:R-:W-:Y:S01]  /*9a80*/  FADD.FTZ R158, R112, R155 ;  /* 0x0000009b709e7221 */ /* 0x000fe20000010000 */
[----:B------:R-:W-:Y:S07]  /*9a90*/  F2FP.F16.F32.PACK_AB R93, R121, R124 ;  /* 0x0000007c795d723e */ /* 0x000fee00000000ff */
[----:B------:R-:W3:Y:S01]  /*9aa0*/  MUFU.EX2 R84, R154 ;  /* 0x0000009a00547308 */ /* 0x000ee20000000800 */
[----:B-----5:R-:W-:Y:S01]  /*9ab0*/  F2FP.F16.F32.PACK_AB R94, R128, R125 ;  /* 0x0000007d805e723e */ /* 0x020fe200000000ff */
[----:B------:R-:W-:Y:S01]  /*9ac0*/  FADD.FTZ R111, R111, R158 ;  /* 0x0000009e6f6f7221 */ /* 0x000fe20000010000 */
[----:B--2---:R-:W-:Y:S07]  /*9ad0*/  F2FP.F16.F32.PACK_AB R95, R127, R130 ;  /* 0x000000827f5f723e */ /* 0x004fee00000000ff */
[----:B------:R-:W2:Y:S01]  /*9ae0*/  MUFU.EX2 R112, R156 ;  /* 0x0000009c00707308 */ /* 0x000ea20000000800 */
[----:B------:R-:W-:Y:S01]  /*9af0*/  FADD.FTZ R108, R108, R111 ;  /* 0x0000006f6c6c7221 */ /* 0x000fe20000010000 */
[C---:B----4-:R-:W-:Y:S03]  /*9b00*/  HMMA.16816.F32 R68, R92.reuse, R96, R68 ;  /* 0x000000605c44723c */ /* 0x050fe60000001844 */
[----:B------:R-:W-:Y:S01]  /*9b10*/  FADD.FTZ R97, R109, R114 ;  /* 0x000000726d617221 */ /* 0x000fe20000010000 */
[--C-:B------:R-:W-:Y:S01]  /*9b20*/  FFMA.FTZ R109, R66, UR4, -R88.reuse ;  /* 0x00000004426d7c23 */ /* 0x100fe20008010858 */
[----:B------:R-:W-:Y:S01]  /*9b30*/  FFMA.FTZ R88, R67, UR4, -R88 ;  /* 0x0000000443587c23 */ /* 0x000fe20008010858 */
[----:B------:R-:W-:Y:S01]  /*9b40*/  FADD.FTZ R115, R115, R108 ;  /* 0x0000006c73737221 */ /* 0x000fe20000010000 */
[----:B------:R-:W-:Y:S01]  /*9b50*/  FADD.FTZ R110, R110, R97 ;  /* 0x000000616e6e7221 */ /* 0x000fe20000010000 */
[C---:B------:R-:W-:Y:S01]  /*9b60*/  HMMA.16816.F32 R72, R92.reuse, R98, R72 ;  /* 0x000000625c48723c */ /* 0x040fe20000001848 */
[----:B------:R4:W5:Y:S01]  /*9b70*/  LDSM.16.MT88.4 R96, [R87+0x1c00] ;  /* 0x001c00005760783b */ /* 0x0009620000004200 */
[----:B------:R-:W-:Y:S01]  /*9b80*/  MUFU.EX2 R109, R109 ;  /* 0x0000006d006d7308 */ /* 0x000fe20000000800 */
[----:B------:R-:W-:Y:S01]  /*9b90*/  FADD.FTZ R91, R91, R110 ;  /* 0x0000006e5b5b7221 */ /* 0x000fe20000010000 */
[----:B------:R-:W-:Y:S08]  /*9ba0*/  FADD.FTZ R116, R116, R115 ;  /* 0x0000007374747221 */ /* 0x000ff00000010000 */
[----:B------:R-:W1:Y:S01]  /*9bb0*/  MUFU.EX2 R88, R88 ;  /* 0x0000005800587308 */ /* 0x000e620000000800 */
        /* <DEDUP_REMOVED lines=8> */
[----:B---3--:R-:W-:Y:S01]  /*9c40*/  F2FP.F16.F32.PACK_AB R93, R84, R129 ;  /* 0x00000081545d723e */ /* 0x008fe200000000ff */
[----:B------:R-:W-:Y:S01]  /*9c50*/  FADD.FTZ R117, R117, R122 ;  /* 0x0000007a75757221 */ /* 0x000fe20000010000 */
[----:B--2---:R-:W-:Y:S01]  /*9c60*/  F2FP.F16.F32.PACK_AB R94, R153, R112 ;  /* 0x00000070995e723e */ /* 0x004fe200000000ff */
[----:B------:R-:W-:Y:S01]  /*9c70*/  FADD.FTZ R123, R123, R120 ;  /* 0x000000787b7b7221 */ /* 0x000fe20000010000 */
[----:B-1----:R-:W-:Y:S01]  /*9c80*/  F2FP.F16.F32.PACK_AB R95, R88, R109 ;  /* 0x0000006d585f723e */ /* 0x002fe200000000ff */
        /* <DEDUP_REMOVED lines=9> */
[----:B----4-:R-:W-:Y:S03]  /*9d20*/  FADD.FTZ R87, R131, R128 ;  /* 0x0000008083577221 */ /* 0x010fe60000010000 */
        /* <DEDUP_REMOVED lines=11> */
.L_x_4359:
        /* <DEDUP_REMOVED lines=15> */
[----:B------:R-:W-:Y:S02]  /*9ed0*/  LOP3.LUT R11, R23, 0xd8, RZ, 0xc0, !PT ;  /* 0x000000d8170b7812 */ /* 0x000fe400078ec0ff */
[----:B------:R-:W-:Y:S01]  /*9ee0*/  LEA R5, R5, UR5, 0x2 ;  /* 0x0000000505057c11 */ /* 0x000fe2000f8e10ff */
[----:B------:R-:W-:Y:S01]  /*9ef0*/  S2UR UR4, SR_CTAID.Z ;  /* 0x00000000000479c3 */ /* 0x000fe20000002700 */
[----:B------:R-:W-:Y:S01]  /*9f00*/  LOP3.LUT P2, RZ, R86, 0x3, RZ, 0xc0, !PT ;  /* 0x0000000356ff7812 */ /* 0x000fe2000784c0ff */
[----:B-1----:R-:W-:Y:S01]  /*9f10*/  FADD.FTZ R9, R4, R153 ;  /* 0x0000009904097221 */ /* 0x002fe20000010000 */
[----:B---3--:R-:W-:-:S04]  /*9f20*/  FADD.FTZ R8, R3, R152 ;  /* 0x0000009803087221 */ /* 0x008fc80000010000 */
[----:B------:R-:W1:Y:S01]  /*9f30*/  SHFL.BFLY PT, R22, R9, 0x1, 0x1f ;  /* 0x0c201f0009167f89 */ /* 0x000e6200000e0000 */
[----:B------:R-:W3:Y:S03]  /*9f40*/  LDC R25, c[0x0][0x3e0] ;  /* 0x0000f800ff197b82 */ /* 0x000ee60000000800 */
[----:B------:R-:W4:Y:S01]  /*9f50*/  SHFL.BFLY PT, R3, R8, 0x1, 0x1f ;  /* 0x0c201f0008037f89 */ /* 0x000f2200000e0000 */
[----:B--2---:R-:W-:Y:S01]  /*9f60*/  IMAD R20, R20, UR6, R145 ;  /* 0x0000000614147c24 */ /* 0x004fe2000f8e0291 */
[----:B------:R-:W2:Y:S01]  /*9f70*/  LDCU UR6, c[0x0][0x44c] ;  /* 0x00008980ff0677ac */ /* 0x000ea20008000800 */
[----:B-1----:R-:W-:-:S04]  /*9f80*/  FADD.FTZ R22, R9, R22 ;  /* 0x0000001609167221 */ /* 0x002fc80000010000 */
[----:B------:R-:W1:Y:S01]  /*9f90*/  MUFU.RCP R7, R22 ;  /* 0x0000001600077308 */ /* 0x000e620000001000 */
[----:B----4-:R-:W-:Y:S01]  /*9fa0*/  FADD.FTZ R3, R8, R3 ;  /* 0x0000000308037221 */ /* 0x010fe20000010000 */
[----:B------:R-:W-:-:S04]  /*9fb0*/  FSETP.NE.FTZ.AND P1, PT, R22, RZ, PT ;  /* 0x000000ff1600720b */ /* 0x000fc80003f35000 */
[----:B------:R-:W-:Y:S02]  /*9fc0*/  FSETP.NE.FTZ.AND P0, PT, R3, RZ, PT ;  /* 0x000000ff0300720b */ /* 0x000fe40003f15000 */
[----:B------:R-:W4:Y:S07]  /*9fd0*/  MUFU.RCP R4, R3 ;  /* 0x0000000300047308 */ /* 0x000f2e0000001000 */
[----:B------:R-:W5:Y:S01]  /*9fe0*/  @P1 LDC R29, c[0x0][0x458] ;  /* 0x00011600ff1d1b82 */ /* 0x000f620000000800 */
[----:B------:R-:W3:Y:S01]  /*9ff0*/  @P1 MUFU.LG2 R22, R22 ;  /* 0x0000001600161308 */ /* 0x000ee20000000c00 */
[----:B-1----:R-:W-:-:S05]  /*a000*/  FSEL R6, R7, 1, P1 ;  /* 0x3f80000007067808 */ /* 0x002fca0000800000 */
[C---:B------:R-:W-:Y:S01]  /*a010*/  FMUL.FTZ R68, R6.reuse, R68 ;  /* 0x0000004406447220 */ /* 0x040fe20000410000 */
[C---:B------:R-:W-:Y:S01]  /*a020*/  FMUL.FTZ R69, R6.reuse, R69 ;  /* 0x0000004506457220 */ /* 0x040fe20000410000 */
[----:B------:R-:W-:Y:S01]  /*a030*/  FMUL.FTZ R72, R6, R72 ;  /* 0x0000004806487220 */ /* 0x000fe20000410000 */
[----:B----4-:R-:W-:Y:S01]  /*a040*/  FSEL R4, R4, 1, P0 ;  /* 0x3f80000004047808 */ /* 0x010fe20000000000 */
        /* <DEDUP_REMOVED lines=17> */
[----:B------:R-:W1:Y:S01]  /*a160*/  @P0 LDC R27, c[0x0][0x458] ;  /* 0x00011600ff1b0b82 */ /* 0x000e620000000800 */
[----:B------:R-:W-:Y:S01]  /*a170*/  IADD3 R7, PT, PT, R5, -R4, RZ ;  /* 0x8000000405077210 */ /* 0x000fe20007ffe0ff */
[----:B------:R-:W-:Y:S01]  /*a180*/  STS.64 [R5+0x400], R70 ;  /* 0x0004004605007388 */ /* 0x000fe20000000a00 */
[----:B------:R-:W-:Y:S01]  /*a190*/  IADD3 R26, PT, PT, -R4, R9, RZ ;  /* 0x00000009041a7210 */ /* 0x000fe20007ffe1ff */
[----:B------:R-:W4:Y:S01]  /*a1a0*/  @P0 MUFU.LG2 R3, R3 ;  /* 0x0000000300030308 */ /* 0x000f220000000c00 */
[----:B------:R-:W-:Y:S01]  /*a1b0*/  LOP3.LUT R4, R11, 0x18, R24, 0x78, !PT ;  /* 0x000000180b047812 */ /* 0x000fe200078e7818 */
[----:B------:R-:W-:Y:S01]  /*a1c0*/  STS.64 [R7+0x20], R72 ;  /* 0x0000204807007388 */ /* 0x000fe20000000a00 */
[----:B------:R-:W-:Y:S01]  /*a1d0*/  LOP3.LUT R24, R24, 0x30, RZ, 0xc0, !PT ;  /* 0x0000003018187812 */ /* 0x000fe200078ec0ff */
[----:B---3--:R-:W-:Y:S01]  /*a1e0*/  @P1 FMUL.FTZ R31, R22, 0.69314718246459960938 ;  /* 0x3f317218161f1820 */ /* 0x008fe20000410000 */
[----:B------:R-:W-:Y:S01]  /*a1f0*/  LOP3.LUT R4, R4, 0xf24, R23, 0xf8, !PT ;  /* 0x00000f2404047812 */ /* 0x000fe200078ef817 */
[----:B------:R-:W-:Y:S03]  /*a200*/  STS.64 [R7+0x420], R74 ;  /* 0x0004204a07007388 */ /* 0x000fe60000000a00 */
[----:B------:R-:W-:Y:S01]  /*a210*/  LEA R28, R4, UR5, 0x2 ;  /* 0x00000005041c7c11 */ /* 0x000fe2000f8e10ff */
[----:B------:R-:W3:Y:S01]  /*a220*/  S2UR UR5, SR_CTAID.X ;  /* 0x00000000000579c3 */ /* 0x000ee20000002500 */
[----:B------:R-:W-:Y:S04]  /*a230*/  STS.64 [R9+0x40], R76 ;  /* 0x0000404c09007388 */ /* 0x000fe80000000a00 */
[----:B------:R-:W-:Y:S01]  /*a240*/  STS.64 [R9+0x440], R78 ;  /* 0x0004404e09007388 */ /* 0x000fe20000000a00 */
[----:B----4-:R-:W-:-:S03]  /*a250*/  @P0 FMUL.FTZ R3, R3, 0.69314718246459960938 ;  /* 0x3f31721803030820 */ /* 0x010fc60000410000 */
[----:B------:R-:W-:Y:S04]  /*a260*/  STS.64 [R26+0x60], R80 ;  /* 0x000060501a007388 */ /* 0x000fe80000000a00 */
[----:B------:R4:W-:Y:S01]  /*a270*/  STS.64 [R26+0x460], R82 ;  /* 0x000460521a007388 */ /* 0x0009e20000000a00 */
[----:B------:R-:W-:Y:S01]  /*a280*/  BAR.SYNC.DEFER_BLOCKING 0x0 ;  /* 0x0000000000007b1d */ /* 0x000fe20000010000 */
[----:B---3--:R-:W-:Y:S01]  /*a290*/  USHF.L.U32 UR5, UR5, 0x6, URZ ;  /* 0x0000000605057899 */ /* 0x008fe200080006ff */
[----:B----4-:R-:W-:-:S04]  /*a2a0*/  IADD3 R26, PT, PT, -R145, RZ, RZ ;  /* 0x000000ff911a7210 */ /* 0x010fc80007ffe1ff */
[----:B------:R-:W3:Y:S01]  /*a2b0*/  LDS.128 R16, [R28] ;  /* 0x000000001c107984 */ /* 0x000ee20000000c00 */
[----:B------:R-:W-:-:S03]  /*a2c0*/  IMAD R26, R25, R26, UR4 ;  /* 0x00000004191a7e24 */ /* 0x000fc6000f8e021a */
[----:B------:R-:W4:Y:S01]  /*a2d0*/  LDS.128 R12, [R28+0x800] ;  /* 0x000800001c0c7984 */ /* 0x000f220000000c00 */
[----:B------:R-:W-:Y:S01]  /*a2e0*/  IMAD R20, R20, R25, R26 ;  /* 0x0000001914147224 */ /* 0x000fe200078e021a */
[----:B------:R-:W-:Y:S01]  /*a2f0*/  MOV R26, 0xff800000 ;  /* 0xff800000001a7802 */ /* 0x000fe20000000f00 */
[----:B-1----:R-:W-:Y:S01]  /*a300*/  @P0 FFMA.FTZ R26, R0, R27, R3 ;  /* 0x0000001b001a0223 */ /* 0x002fe20000010003 */
[----:B------:R-:W-:Y:S01]  /*a310*/  SHF.R.U32.HI R25, RZ, 0x2, R86 ;  /* 0x00000002ff197819 */ /* 0x000fe20000011656 */
        /* <DEDUP_REMOVED lines=9> */
[----:B------:R-:W-:Y:S01]  /*a3b0*/  VIADD R22, R24, 0x8 ;  /* 0x0000000818167836 */ /* 0x000fe20000000000 */
[----:B------:R-:W-:Y:S02]  /*a3c0*/  IADD3 R2, P0, PT, R20, R24, RZ ;  /* 0x0000001814027210 */ /* 0x000fe40007f1e0ff */
[-C--:B------:R-:W-:Y:S02]  /*a3d0*/  ISETP.GE.AND P2, PT, R24, R135.reuse, PT ;  /* 0x000000871800720c */ /* 0x080fe40003f46270 */
[----:B------:R-:W-:Y:S02]  /*a3e0*/  ISETP.GE.AND P1, PT, R22, R135, PT ;  /* 0x000000871600720c */ /* 0x000fe40003f26270 */
[----:B------:R-:W-:Y:S02]  /*a3f0*/  LEA.HI.X.SX32 R3, R20, RZ, 0x1, P0 ;  /* 0x000000ff14037211 */ /* 0x000fe400000f0eff */
[----:B--2---:R-:W-:-:S04]  /*a400*/  LEA R20, P0, R2, UR4, 0x2 ;  /* 0x0000000402147c11 */ /* 0x004fc8000f8010ff */
[----:B------:R-:W-:-:S05]  /*a410*/  LEA.HI.X R21, R2, UR5, R3, 0x2, P0 ;  /* 0x0000000502157c11 */ /* 0x000fca00080f1403 */
[----:B------:R2:W-:Y:S04]  /*a420*/  @!P2 STG.E desc[UR14][R20.64], R28 ;  /* 0x0000001c1400a986 */ /* 0x0005e8000c10190e */
[----:B------:R2:W-:Y:S02]  /*a430*/  @!P1 STG.E desc[UR14][R20.64+0x20], R26 ;  /* 0x0000201a14009986 */ /* 0x0005e4000c10190e */
.L_x_4365:
[----:B------:R-:W-:Y:S05]  /*a440*/  BSYNC.RECONVERGENT B0 ;  /* 0x0000000000007941 */ /* 0x000fea0003800200 */
.L_x_4364:
[----:B------:R-:W3:Y:S01]  /*a450*/  LDCU.64 UR4, c[0x0][0x3f8] ;  /* 0x00007f00ff0477ac */ /* 0x000ee20008000a00 */
[----:B------:R-:W-:Y:S02]  /*a460*/  SHF.R.U32.HI R86, RZ, 0x3, R86 ;  /* 0x00000003ff567819 */ /* 0x000fe40000011656 */
[----:B------:R-:W-:Y:S02]  /*a470*/  LOP3.LUT R3, R23, 0xffc, RZ, 0xc0, !PT ;  /* 0x00000ffc17037812 */ /* 0x000fe400078ec0ff */
[C---:B------:R-:W-:Y:S01]  /*a480*/  ISETP.GE.AND P3, PT, R86.reuse, R135, PT ;  /* 0x000000875600720c */ /* 0x040fe20003f66270 */
[----:B------:R-:W-:Y:S01]  /*a490*/  VIADD R2, R86, 0x20 ;  /* 0x0000002056027836 */ /* 0x000fe20000000000 */
[----:B------:R-:W-:Y:S01]  /*a4a0*/  IADD3 R3, P0, PT, R0, R3, RZ ;  /* 0x0000000300037210 */ /* 0x000fe20007f1e0ff */
[C---:B--2---:R-:W-:Y:S02]  /*a4b0*/  VIADD R20, R86.reuse, 0x10 ;  /* 0x0000001056147836 */ /* 0x044fe40000000000 */
[----:B------:R-:W-:Y:S01]  /*a4c0*/  VIADD R86, R86, 0x30 ;  /* 0x0000003056567836 */ /* 0x000fe20000000000 */
[----:B------:R-:W-:-:S02]  /*a4d0*/  ISETP.GE.AND P1, PT, R2, R135, PT ;  /* 0x000000870200720c */ /* 0x000fc40003f26270 */
[----:B------:R-:W-:Y:S02]  /*a4e0*/  LEA.HI.X.SX32 R0, R0, RZ, 0x1, P0 ;  /* 0x000000ff00007211 */ /* 0x000fe400000f0eff */
[----:B------:R-:W-:Y:S02]  /*a4f0*/  ISETP.GE.AND P2, PT, R20, R135, PT ;  /* 0x000000871400720c */ /* 0x000fe40003f46270 */
[----:B---3--:R-:W-:-:S04]  /*a500*/  LEA R2, P0, R3, UR4, 0x2 ;  /* 0x0000000403027c11 */ /* 0x008fc8000f8010ff */
[----:B------:R-:W-:Y:S02]  /*a510*/  LEA.HI.X R3, R3, UR5, R0, 0x2, P0 ;  /* 0x0000000503037c11 */ /* 0x000fe400080f1400 */
[----:B------:R-:W-:-:S03]  /*a520*/  ISETP.GE.AND P0, PT, R86, R135, PT ;  /* 0x000000875600720c */ /* 0x000fc60003f06270 */
[----:B------:R2:W-:Y:S04]  /*a530*/  @!P3 STG.E.128 desc[UR14][R2.64], R16 ;  /* 0x000000100200b986 */ /* 0x0005e8000c101d0e */
[----:B----4-:R2:W-:Y:S04]  /*a540*/  @!P2 STG.E.128 desc[UR14][R2.64+0x800], R12 ;  /* 0x0008000c0200a986 */ /* 0x0105e8000c101d0e */
[----:B-1----:R2:W-:Y:S02]  /*a550*/  @!P1 STG.E.128 desc[UR14][R2.64+0x1000], R8 ;  /* 0x0010000802009986 */ /* 0x0025e4000c101d0e */
[----:B------:R-:W-:Y:S05]  /*a560*/  @P0 EXIT ;  /* 0x000000000000094d */ /* 0x000fea0003800000 */
[----:B------:R-:W-:Y:S01]  /*a570*/  STG.E.128 desc[UR14][R2.64+0x1800], R4 ;  /* 0x0018000402007986 */ /* 0x000fe2000c101d0e */
[----:B------:R-:W-:Y:S05]  /*a580*/  EXIT ;  /* 0x000000000000794d */ /* 0x000fea0003800000 */
.L_x_4366:
        /* <DEDUP_REMOVED lines=15> */
.L_x_4936:


//--------------------- .text._ZN5flash24flash_fwd_splitkv_kernelI23Flash_fwd_kernel_traitsILi32ELi64ELi128ELi4ELb0ELb0EN7cutlass6half_tE19Flash_kernel_traitsILi32ELi64ELi128ELi4ES3_EELb1ELb0ELb0ELb0ELb1ELb1ELb1ELb0EEEvNS_16Flash_fwd_paramsE --------------------------
	.section	.text._ZN5flash24flash_fwd_splitkv_kernelI23Flash_fwd_kernel_traitsILi32ELi64ELi128ELi4ELb0ELb0EN7cutlass6half_tE19Flash_kernel_traitsILi32ELi64ELi128ELi4ES3_EELb1ELb0ELb0ELb0ELb1ELb1ELb1ELb0EEEvNS_16Flash_fwd_paramsE,"ax",@progbits
	.align	128
        .global         _ZN5flash24flash_fwd_splitkv_kernelI23Flash_fwd_kernel_traitsILi32ELi64ELi128ELi4ELb0ELb0EN7cutlass6half_tE19Flash_kernel_traitsILi32ELi64ELi128ELi4ES3_EELb1ELb0ELb0ELb0ELb1ELb1ELb1ELb0EEEvNS_16Flash_fwd_paramsE
        .type           _ZN5flash24flash_fwd_splitkv_kernelI23Flash_fwd_kernel_traitsILi32ELi64ELi128ELi4ELb0ELb0EN7cutlass6half_tE19Flash_kernel_traitsILi32ELi64ELi128ELi4ES3_EELb1ELb0ELb0ELb0ELb1ELb1ELb1ELb0EEEvNS_16Flash_fwd_paramsE,@function
        .size           _ZN5flash24flash_fwd_splitkv_kernelI23Flash_fwd_kernel_traitsILi32ELi64ELi128ELi4ELb0ELb0EN7cutlass6half_tE19Flash_kernel_traitsILi32ELi64ELi128ELi4ES3_EELb1ELb0ELb0ELb0ELb1ELb1ELb1ELb0EEEvNS_16Flash_fwd_paramsE,(.L_x_4937 - _ZN5flash24flash_fwd_splitkv_kernelI23Flash_fwd_kernel_traitsILi32ELi64ELi128ELi4ELb0ELb0EN7cutlass6half_tE19Flash_kernel_traitsILi32ELi64ELi128ELi4ES3_EELb1ELb0ELb0ELb0ELb1ELb1ELb1ELb0EEEvNS_16Flash_fwd_paramsE)
        .other          _ZN5flash24flash_fwd_splitkv_kernelI23Flash_fwd_kernel_traitsILi32ELi64ELi128ELi4ELb0ELb0EN7cutlass6half_tE19Flash_kernel_traitsILi32ELi64ELi128ELi4ES3_EELb1ELb0ELb0ELb0ELb1ELb1ELb1ELb0EEEvNS_16Flash_fwd_paramsE,@"STO_CUDA_ENTRY STV_DEFAULT"
_ZN5flash24flash_fwd_splitkv_kernelI23Flash_fwd_kernel_traitsILi32ELi64ELi128ELi4ELb0ELb0EN7cutlass6half_tE19Flash_kernel_traitsILi32ELi64ELi128ELi4ES3_EELb1ELb0ELb0ELb0ELb1ELb1ELb1ELb0EEEvNS_16Flash_fwd_paramsE:
.text._ZN5flash24flash_fwd_splitkv_kernelI23Flash_fwd_kernel_traitsILi32ELi64ELi128ELi4ELb0ELb0EN7cutlass6half_tE19Flash_kernel_traitsILi32ELi64ELi128ELi4ES3_EELb1ELb0ELb0ELb0ELb1ELb1ELb1ELb0EEEvNS_16Flash_fwd_paramsE:
        /* <DEDUP_REMOVED lines=33> */
[C---:B------:R-:W-:Y:S01]  /*0210*/  IMAD.SHL.U32 R9, R110.reuse, 0x4, RZ ;  /* 0x000000046e097824 */ /* 0x040fe200078e00ff */
[----:B------:R-:W-:Y:S01]  /*0220*/  SHF.R.U32.HI R7, RZ, 0x1e, R110 ;  /* 0x0000001eff077819 */ /* 0x000fe2000001166e */
[----:B---3--:R-:W-:-:S05]  /*0230*/  IMAD.WIDE.U32 R4, R110, 0x4, R4 ;  /* 0x000000046e047825 */ /* 0x008fca00078e0004 */
[----:B------:R2:W5:Y:S01]  /*0240*/  @P0 LDG.E R8, desc[UR14][R4.64] ;  /* 0x0000000e04080981 */ /* 0x000562000c1e1900 */
[----:B-1----:R-:W-:-:S04]  /*0250*/  ISETP.EQ.U32.AND P6, PT, R2, RZ, PT ;  /* 0x000000ff0200720c */ /* 0x002fc80003fc2070 */
        /* <DEDUP_REMOVED lines=8> */
[----:B------:R-:W-:-:S04]  /*02e0*/  ISETP.NE.U32.AND P3, PT, RZ, UR4, PT ;  /* 0x00000004ff007c0c */ /* 0x000fc8000bf65070 */
[----:B------:R-:W-:-:S07]  /*02f0*/  ISETP.NE.AND.EX P3, PT, RZ, UR5, PT, P3 ;  /* 0x00000005ff007c0c */ /* 0x000fce000bf65330 */
[----:B------:R-:W1:Y:S06]  /*0300*/  @!P2 LDC R11, c[0x0][0x438] ;  /* 0x00010e00ff0bab82 */ /* 0x000e6c0000000800 */
[----:B------:R-:W-:-:S04]  /*0310*/  @P3 IADD3 R12, P0, PT, R9, UR4, RZ ;  /* 0x00000004090c3c10 */ /* 0x000fc8000ff1e0ff */
[----:B------:R-:W-:Y:S01]  /*0320*/  @P3 IADD3.X R13, PT, PT, R7, UR5, RZ, P0, !PT ;  /* 0x00000005070d3c10 */ /* 0x000fe200087fe4ff */
[----:B--2---:R-:W-:Y:S08]  /*0330*/  @!P2 BRA `(.L_x_4367) ;  /* 0x00000000000ca947 */ /* 0x004ff00003800000 */
[----:B-1----:R-:W2:Y:S02]  /*0340*/  @P5 LDG.E R11, desc[UR14][R14.64+0x4] ;  /* 0x0000040e0e0b5981 */ /* 0x002ea4000c1e1900 */
[----:B--2--5:R-:W-:-:S06]  /*0350*/  @P5 IADD3 R11, PT, PT, R11, -R2, RZ ;  /* 0x800000020b0b5210 */ /* 0x024fcc0007ffe0ff */
[----:B------:R2:W5:Y:S02]  /*0360*/  @!P5 LDG.E R11, desc[UR14][R14.64] ;  /* 0x0000000e0e0bd981 */ /* 0x000564000c1e1900 */
.L_x_4367:
[----:B------:R-:W3:Y:S01]  /*0370*/  LDCU.64 UR4, c[0x0][0x478] ;  /* 0x00008f00ff0477ac */ /* 0x000ee20008000a00 */
[----:B------:R-:W-:-:S06]  /*0380*/  IMAD.MOV.U32 R0, RZ, RZ, RZ ;  /* 0x000000ffff007224 */ /* 0x000fcc00078e00ff */
[----:B------:R4:W5:Y:S01]  /*0390*/  @P3 LDG.E R0, desc[UR14][R12.64] ;  /* 0x0000000e0c003981 */ /* 0x000962000c1e1900 */
[----:B---3--:R-:W-:-:S04]  /*03a0*/  ISETP.NE.U32.AND P0, PT, RZ, UR4, PT ;  /* 0x00000004ff007c0c */ /* 0x008fc8000bf05070 */
[----:B------:R-:W-:-:S13]  /*03b0*/  ISETP.NE.AND.EX P0, PT, RZ, UR5, PT, P0 ;  /* 0x00000005ff007c0c */ /* 0x000fda000bf05300 */
[----:B------:R-:W-:-:S04]  /*03c0*/  @P0 IADD3 R42, P1, PT, R9, UR4, RZ ;  /* 0x00000004092a0c10 */ /* 0x000fc8000ff3e0ff */
[----:B------:R-:W-:-:S05]  /*03d0*/  @P0 IADD3.X R43, PT, PT, R7, UR5, RZ, P1, !PT ;  /* 0x00000005072b0c10 */ /* 0x000fca0008ffe4ff */
[----:B------:R3:W5:Y:S01]  /*03e0*/  @P0 LDG.E R42, desc[UR14][R42.64] ;  /* 0x0000000e2a2a0981 */ /* 0x000762000c1e1900 */
[----:B----4-:R-:W4:Y:S01]  /*03f0*/  S2R R12, SR_CTAID.X ;  /* 0x00000000000c7919 */ /* 0x010f220000002500 */
[----:B------:R-:W2:Y:S01]  /*0400*/  @!P4 LDC R44, c[0x0][0x434] ;  /* 0x00010d00ff2ccb82 */ /* 0x000ea20000000800 */
[----:B-----5:R-:W-:Y:S02]  /*0410*/  @P4 IMAD.IADD R44, R4, 0x1, -R8 ;  /* 0x00000001042c4824 */ /* 0x020fe400078e0a08 */
[----:B----4-:R-:W-:-:S05]  /*0420*/  IMAD.SHL.U32 R46, R12, 0x40, RZ ;  /* 0x000000400c2e7824 */ /* 0x010fca00078e00ff */
[----:B--2---:R-:W-:-:S13]  /*0430*/  ISETP.GT.AND P1, PT, R44, R46, PT ;  /* 0x0000002e2c00720c */ /* 0x004fda0003f24270 */
[----:B---3--:R-:W-:Y:S05]  /*0440*/  @!P1 EXIT ;  /* 0x000000000000994d */ /* 0x008fea0003800000 */
[----:B------:R-:W2:Y:S01]  /*0450*/  LDC R3, c[0x0][0x374] ;  /* 0x0000dd00ff037b82 */ /* 0x000ea20000000800 */
[----:B------:R-:W-:Y:S01]  /*0460*/  @P0 IMAD.IADD R42, R42, 0x1, -R0 ;  /* 0x000000012a2a0824 */ /* 0x000fe200078e0a00 */
[----:B------:R-:W3:Y:S06]  /*0470*/  S2R R86, SR_TID.X ;  /* 0x0000000000567919 */ /* 0x000eec0000002100 */
[----:B------:R-:W4:Y:S08]  /*0480*/  LDC R4, c[0x0][0x438] ;  /* 0x00010e00ff047b82 */ /* 0x000f300000000800 */
[----:B------:R-:W5:Y:S01]  /*0490*/  LDC R43, c[0x0][0x508] ;  /* 0x00014200ff2b7b82 */ /* 0x000f620000000800 */
[----:B--2---:R-:W-:-:S02]  /*04a0*/  IABS R13, R3 ;  /* 0x00000003000d7213 */ /* 0x004fc40000000000 */
[----:B------:R-:W-:Y:S02]  /*04b0*/  IABS R15, R3 ;  /* 0x00000003000f7213 */ /* 0x000fe40000000000 */
        /* <DEDUP_REMOVED lines=20> */
[----:B------:R-:W4:Y:S03]  /*0600*/  @!P0 LDC R14, c[0x0][0x43c] ;  /* 0x00010f00ff0e8b82 */ /* 0x000f260000000800 */
[----:B------:R-:W-:Y:S02]  /*0610*/  ISETP.GT.U32.AND P2, PT, R13, R15, PT ;  /* 0x0000000f0d00720c */ /* 0x000fe40003f44070 */
[----:B--2---:R-:W-:Y:S02]  /*0620*/  @!P0 ISETP.NE.U32.AND P3, PT, R4, RZ, PT ;  /* 0x000000ff0400820c */ /* 0x004fe40003f65070 */
[----:B------:R-:W2:Y:S09]  /*0630*/  S2R R4, SR_CTAID.Y ;  /* 0x0000000000047919 */ /* 0x000eb20000002600 */
        /* <DEDUP_REMOVED lines=8> */
[----:B-1----:R-:W-:-:S05]  /*06c0*/  @!P0 IADD3 R42, PT, PT, R14, R11, -R0 ;  /* 0x0000000b0e2a8210 */ /* 0x002fca0007ffe800 */
        /* <DEDUP_REMOVED lines=8> */
[----:B--2---:R-:W-:Y:S01]  /*0750*/  IMAD R103, R10, R4, RZ ;  /* 0x000000040a677224 */ /* 0x004fe200078e02ff */
        /* <DEDUP_REMOVED lines=53> */
.L_x_4368:
        /* <DEDUP_REMOVED lines=8> */
.L_x_4369:
        /* <DEDUP_REMOVED lines=44> */
[----:B------:R-:W-:Y:S01]  /*0df0*/  IADD3 R7, PT, PT, -R7, RZ, RZ ;  /* 0x000000ff07077210 */ /* 0x000fe20007ffe1ff */
[----:B---3--:R-:W-:Y:S01]  /*0e00*/  IMAD.U32 R20, RZ, RZ, UR10 ;  /* 0x0000000aff147e24 */ /* 0x008fe2000f8e00ff */
[----:B----4-:R-:W-:Y:S01]  /*0e10*/  MOV R84, UR12 ;  /* 0x0000000c00547c02 */ /* 0x010fe20008000f00 */
        /* <DEDUP_REMOVED lines=50> */
[----:B------:R-:W-:-:S04]  /*1140*/  IMAD.WIDE.U32 R6, R5, UR6, R6 ;  /* 0x0000000605067c25 */ /* 0x000fc8000f8e0006 */
[C---:B------:R-:W-:Y:S01]  /*1150*/  IMAD R2, R5.reuse, UR7, R2 ;  /* 0x0000000705027c24 */ /* 0x040fe2000f8e0202 */
[----:B------:R-:W-:Y:S01]  /*1160*/  MOV R24, R6 ;  /* 0x0000000600187202 */ /* 0x000fe20000000f00 */
[----:B------:R-:W-:-:S03]  /*1170*/  IMAD R0, R5, UR5, R0 ;  /* 0x0000000505007c24 */ /* 0x000fc6000f8e0200 */
[----:B------:R-:W-:Y:S01]  /*1180*/  IADD3 R2, PT, PT, R7, R2, RZ ;  /* 0x0000000207027210 */ /* 0x000fe20007ffe0ff */
[----:B------:R-:W-:Y:S01]  /*1190*/  IMAD.IADD R10, R15, 0x1, R0 ;  /* 0x000000010f0a7824 */ /* 0x000fe200078e0200 */
[----:B------:R-:W-:Y:S06]  /*11a0*/  BRA `(.L_x_4371) ;  /* 0x0000000400887947 */ /* 0x000fec0003800000 */
.L_x_4370:
        /* <DEDUP_REMOVED lines=17> */
.L_x_4372:
[----:B------:R-:W2:Y:S01]  /*12c0*/  LDC.64 R84, c[0x0][0x3b8] ;  /* 0x0000ee00ff547b82 */ /* 0x000ea20000000a00 */
[----:B------:R-:W-:-:S05]  /*12d0*/  IADD3 R6, PT, PT, R0, R2, RZ ;  /* 0x0000000200067210 */ /* 0x000fca0007ffe0ff */
[C---:B--2---:R-:W-:Y:S02]  /*12e0*/  IMAD R14, R6.reuse, R85, RZ ;  /* 0x00000055060e7224 */ /* 0x044fe400078e02ff */
[----:B------:R-:W-:-:S05]  /*12f0*/  IMAD.WIDE.U32 R6, R6, R84, RZ ;  /* 0x0000005406067225 */ /* 0x000fca00078e00ff */
[----:B------:R-:W-:Y:S02]  /*1300*/  IADD3 R14, PT, PT, R7, R14, RZ ;  /* 0x0000000e070e7210 */ /* 0x000fe40007ffe0ff */
[----:B------:R-:W-:Y:S02]  /*1310*/  MOV R15, R6 ;  /* 0x00000006000f7202 */ /* 0x000fe40000000f00 */
.L_x_4373:
        /* <DEDUP_REMOVED lines=15> */
.L_x_4374:
[----:B------:R-:W2:Y:S01]  /*1410*/  LDC.64 R20, c[0x0][0x3c0] ;  /* 0x0000f000ff147b82 */ /* 0x000ea20000000a00 */
[----:B------:R-:W-:-:S05]  /*1420*/  IADD3 R0, PT, PT, R0, R2, RZ ;  /* 0x0000000200007210 */ /* 0x000fca0007ffe0ff */
[C---:B--2---:R-:W-:Y:S02]  /*1430*/  IMAD R16, R0.reuse, R21, RZ ;  /* 0x0000001500107224 */ /* 0x044fe400078e02ff */
[----:B-1---5:R-:W-:-:S05]  /*1440*/  IMAD.WIDE.U32 R4, R0, R20, RZ ;  /* 0x0000001400047225 */ /* 0x022fca00078e00ff */
[----:B------:R-:W-:Y:S02]  /*1450*/  IADD3 R16, PT, PT, R5, R16, RZ ;  /* 0x0000001005107210 */ /* 0x000fe40007ffe0ff */
[----:B------:R-:W-:-:S07]  /*1460*/  MOV R17, R4 ;  /* 0x0000000400117202 */ /* 0x000fce0000000f00 */
.L_x_4375:
        /* <DEDUP_REMOVED lines=28> */
[----:B------:R-:W-:Y:S02]  /*1630*/  LOP3.LUT R4, R22, R0, RZ, 0x3c, !PT ;  /* 0x0000000016047212 */ /* 0x000fe400078e3cff */
[----:B------:R-:W-:Y:S02]  /*1640*/  LEA R2, R3, 0xffffff80, 0x7 ;  /* 0xffffff8003027811 */ /* 0x000fe400078e38ff */
[----:B------:R-:W-:-:S02]  /*1650*/  ISETP.GE.AND P1, PT, R4, RZ, PT ;  /* 0x000000ff0400720c */ /* 0x000fc40003f26270 */
[----:B------:R-:W2:Y:S01]  /*1660*/  LDC.64 R4, c[0x0][0x3d0] ;  /* 0x0000f400ff047b82 */ /* 0x000ea20000000a00 */
[----:B------:R-:W-:Y:S01]  /*1670*/  SHF.R.S32.HI R9, RZ, 0x1f, R2 ;  /* 0x0000001fff097819 */ /* 0x000fe20000011402 */
[----:B------:R-:W-:-:S04]  /*1680*/  IMAD.WIDE.U32 R14, R2, R84, R14 ;  /* 0x00000054020e7225 */ /* 0x000fc800078e000e */
[----:B------:R-:W-:Y:S02]  /*1690*/  @P2 VIADD R11, R11, 0x1 ;  /* 0x000000010b0b2836 */ /* 0x000fe40000000000 */
[C---:B------:R-:W-:Y:S02]  /*16a0*/  IMAD R10, R9.reuse, R20, RZ ;  /* 0x00000014090a7224 */ /* 0x040fe400078e02ff */
[----:B------:R-:W-:Y:S01]  /*16b0*/  IMAD R9, R9, R84, RZ ;  /* 0x0000005409097224 */ /* 0x000fe200078e02ff */
[----:B------:R-:W-:Y:S01]  /*16c0*/  @!P1 IADD3 R11, PT, PT, -R11, RZ, RZ ;  /* 0x000000ff0b0b9210 */ /* 0x000fe20007ffe1ff */
[----:B------:R-:W-:Y:S01]  /*16d0*/  IMAD.WIDE.U32 R16, R2, R20, R16 ;  /* 0x0000001402107225 */ /* 0x000fe200078e0010 */
[----:B------:R-:W-:-:S03]  /*16e0*/  @!P0 LOP3.LUT R11, RZ, R0, RZ, 0x33, !PT ;  /* 0x00000000ff0b8212 */ /* 0x000fc600078e33ff */
[C---:B------:R-:W-:Y:S01]  /*16f0*/  IMAD R9, R2.reuse, R85, R9 ;  /* 0x0000005502097224 */ /* 0x040fe200078e0209 */
[----:B------:R-:W-:Y:S01]  /*1700*/  SHF.R.S32.HI R0, RZ, 0x1f, R11 ;  /* 0x0000001fff007819 */ /* 0x000fe2000001140b */
[----:B------:R-:W-:-:S03]  /*1710*/  IMAD R10, R2, R21, R10 ;  /* 0x00000015020a7224 */ /* 0x000fc600078e020a */
        /* <DEDUP_REMOVED lines=8> */
[----:B------:R-:W-:Y:S02]  /*17a0*/  IMAD R0, R11, R5, R0 ;  /* 0x000000050b007224 */ /* 0x000fe400078e0200 */
[----:B------:R-:W-:Y:S02]  /*17b0*/  IMAD.MOV.U32 R24, RZ, RZ, R16 ;  /* 0x000000ffff187224 */ /* 0x000fe400078e0010 */
[----:B------:R-:W-:-:S07]  /*17c0*/  IMAD.IADD R10, R15, 0x1, R0 ;  /* 0x000000010f0a7824 */ /* 0x000fce00078e0200 */
.L_x_4371:
[----:B------:R-:W-:Y:S01]  /*17d0*/  ISETP.NE.AND P2, PT, R8, -0x1, PT ;  /* 0xffffffff0800780c */ /* 0x000fe20003f45270 */
[----:B------:R-:W-:Y:S01]  /*17e0*/  IMAD.IADD R102, R44, 0x1, -R46 ;  /* 0x000000012c667824 */ /* 0x000fe200078e0a2e */
[C---:B------:R-:W-:Y:S01]  /*17f0*/  SHF.L.U32 R109, R86.reuse, 0x3, RZ ;  /* 0x00000003566d7819 */ /* 0x040fe200000006ff */
[----:B------:R-:W1:Y:S01]  /*1800*/  LDCU.64 UR4, c[0x0][0x3c8] ;  /* 0x00007900ff0477ac */ /* 0x000e620008000a00 */
[----:B------:R-:W-:Y:S02]  /*1810*/  LOP3.LUT R108, R86, 0x18, RZ, 0xc0, !PT ;  /* 0x00000018566c7812 */ /* 0x000fe400078ec0ff */
[C---:B------:R-:W-:Y:S01]  /*1820*/  LOP3.LUT R111, R109.reuse, 0xd8, RZ, 0xc0, !PT ;  /* 0x000000d86d6f7812 */ /* 0x040fe200078ec0ff */
[----:B------:R-:W2:Y:S01]  /*1830*/  LDCU.64 UR10, c[0x0][0x388] ;  /* 0x00007100ff0a77ac */ /* 0x000ea20008000a00 */
[----:B------:R-:W-:Y:S02]  /*1840*/  SHF.R.U32.HI R48, RZ, 0x2, R86 ;  /* 0x00000002ff307819 */ /* 0x000fe40000011656 */
[C---:B------:R-:W-:Y:S01]  /*1850*/  LOP3.LUT R9, R109.reuse, 0x18, RZ, 0xc0, !PT ;  /* 0x000000186d097812 */ /* 0x040fe200078ec0ff */
[----:B------:R-:W3:Y:S01]  /*1860*/  LDCU.64 UR6, c[0x0][0x390] ;  /* 0x00007200ff0677ac */ /* 0x000ee20008000a00 */
[----:B------:R-:W-:Y:S01]  /*1870*/  LOP3.LUT R0, R109, 0x1f20, RZ, 0xc0, !PT ;  /* 0x00001f206d007812 */ /* 0x000fe200078ec0ff */
[----:B------:R-:W4:Y:S01]  /*1880*/  @!P2 LDC.64 R6, c[0x0][0x398] ;  /* 0x0000e600ff06ab82 */ /* 0x000f220000000a00 */
[----:B------:R-:W-:-:S02]  /*1890*/  LOP3.LUT R111, R111, R108, RZ, 0x3c, !PT ;  /* 0x0000006c6f6f7212 */ /* 0x000fc400078e3cff */
[----:B------:R-:W-:Y:S02]  /*18a0*/  ISETP.GE.AND P1, PT, R48, R102, PT ;  /* 0x000000663000720c */ /* 0x000fe40003f26270 */
[C---:B------:R-:W-:Y:S02]  /*18b0*/  IADD3 R14, P0, PT, R9.reuse, R14, RZ ;  /* 0x0000000e090e7210 */ /* 0x040fe40007f1e0ff */
[----:B------:R-:W-:Y:S01]  /*18c0*/  LOP3.LUT R111, R0, R111, RZ, 0xfc, !PT ;  /* 0x0000006f006f7212 */ /* 0x000fe200078efcff */
[----:B------:R-:W5:Y:S01]  /*18d0*/  @P2 LDC.64 R4, c[0x0][0x3b0] ;  /* 0x0000ec00ff042b82 */ /* 0x000f620000000a00 */
[----:B------:R-:W-:Y:S01]  /*18e0*/  IADD3 R0, PT, PT, R48, 0x20, RZ ;  /* 0x0000002030007810 */ /* 0x000fe20007ffe0ff */
[----:B------:R-:W-:Y:S01]  /*18f0*/  IMAD.X R15, RZ, RZ, R10, P0 ;  /* 0x000000ffff0f7224 */ /* 0x000fe200000e060a */
[----:B------:R-:W-:Y:S02]  /*1900*/  IADD3 R24, P3, PT, R9, R24, RZ ;  /* 0x0000001809187210 */ /* 0x000fe40007f7e0ff */
[----:B------:R-:W-:Y:S01]  /*1910*/  ISETP.GE.AND P0, PT, R0, R102, PT ;  /* 0x000000660000720c */ /* 0x000fe20003f06270 */
[----:B------:R-:W-:Y:S01]  /*1920*/  IMAD.WIDE.U32 R14, R48, R84, R14 ;  /* 0x00000054300e7225 */ /* 0x000fe200078e000e */
[----:B------:R-:W-:Y:S01]  /*1930*/  MOV R49, RZ ;  /* 0x000000ff00317202 */ /* 0x000fe20000000f00 */
[----:B------:R-:W3:Y:S01]  /*1940*/  @!P1 LDC.64 R10, c[0x0][0x380] ;  /* 0x0000e000ff0a9b82 */ /* 0x000ee20000000a00 */
[----:B------:R-:W-:Y:S01]  /*1950*/  SHF.L.U32 R101, R86, 0x4, RZ ;  /* 0x0000000456657819 */ /* 0x000fe200000006ff */
[----:B------:R-:W-:Y:S01]  /*1960*/  IMAD R104, R48, R85, R15 ;  /* 0x0000005530687224 */ /* 0x000fe200078e020f */
[----:B--2---:R-:W-:Y:S01]  /*1970*/  LEA R105, P4, R14, UR10, 0x1 ;  /* 0x0000000a0e697c11 */ /* 0x004fe2000f8808ff */
[----:B------:R-:W-:Y:S01]  /*1980*/  IMAD.WIDE.U32 R12, R12, 0x40, R48 ;  /* 0x000000400c0c7825 */ /* 0x000fe200078e0030 */
[----:B------:R-:W-:Y:S01]  /*1990*/  SHF.L.U64.HI R15, R84, 0x5, R85 ;  /* 0x00000005540f7819 */ /* 0x000fe20000010255 */
[----:B------:R-:W2:Y:S01]  /*19a0*/  LDCU UR10, c[0x0][0x50c] ;  /* 0x0000a180ff0a77ac */ /* 0x000ea20008000800 */
[----:B------:R-:W-:Y:S01]  /*19b0*/  LEA.HI.X R104, R14, UR11, R104, 0x1, P4 ;  /* 0x0000000b0e687c11 */ /* 0x000fe2000a0f0c68 */
[----:B----4-:R-:W-:Y:S01]  /*19c0*/  @!P2 IMAD.WIDE.U32 R16, R110, R6, RZ ;  /* 0x000000066e10a225 */ /* 0x010fe200078e00ff */
[----:B------:R-:W-:-:S02]  /*19d0*/  LOP3.LUT R100, R101, 0x100, RZ, 0xc0, !PT ;  /* 0x0000010065647812 */ /* 0x000fc400078ec0ff */
[----:B------:R-:W-:Y:S01]  /*19e0*/  SHF.R.U32.HI R45, RZ, 0x1, R86 ;  /* 0x00000001ff2d7819 */ /* 0x000fe20000011656 */
[----:B------:R-:W-:Y:S01]  /*19f0*/  @!P2 IMAD R7, R110, R7, R17 ;  /* 0x000000076e07a224 */ /* 0x000fe200078e0211 */
[----:B------:R-:W-:Y:S01]  /*1a00*/  SHF.R.S32.HI R17, RZ, 0x1f, R22 ;  /* 0x0000001fff117819 */ /* 0x000fe20000011416 */
[----:B------:R-:W-:Y:S01]  /*1a10*/  IMAD.X R25, RZ, RZ, R2, P3 ;  /* 0x000000ffff197224 */ /* 0x000fe200018e0602 */
[----:B------:R-:W-:Y:S01]  /*1a20*/  @!P0 IADD3 R14, P3, PT, R12, 0x20, RZ ;  /* 0x000000200c0e8810 */ /* 0x000fe20007f7e0ff */
[----:B-----5:R-:W-:Y:S01]  /*1a30*/  @P2 IMAD.WIDE.U32 R18, R8, R4, RZ ;  /* 0x0000000408122225 */ /* 0x020fe200078e00ff */
[----:B------:R-:W-:Y:S02]  /*1a40*/  @!P2 MOV R4, R16 ;  /* 0x000000100004a202 */ /* 0x000fe40000000f00 */
[----:B------:R-:W-:Y:S01]  /*1a50*/  SHF.L.U32 R16, R84, 0x5, RZ ;  /* 0x0000000554107819 */ /* 0x000fe200000006ff */
[----:B------:R-:W-:Y:S01]  /*1a60*/  @P2 IMAD R7, R8, R5, R19 ;  /* 0x0000000508072224 */ /* 0x000fe200078e0213 */
[----:B------:R-:W-:Y:S01]  /*1a70*/  @P2 MOV R4, R18 ;  /* 0x0000001200042202 */ /* 0x000fe20000000f00 */
[----:B-1----:R-:W-:Y:S01]  /*1a80*/  IMAD R17, R17, UR4, RZ ;  /* 0x0000000411117c24 */ /* 0x002fe2000f8e02ff */
[----:B------:R-:W-:Y:S01]  /*1a90*/  MOV R112, R41 ;  /* 0x0000002900707202 */ /* 0x000fe20000000f00 */
[----:B------:R-:W-:Y:S01]  /*1aa0*/  @!P0 IMAD.X R2, RZ, RZ, R13, P3 ;  /* 0x000000ffff028224 */ /* 0x000fe200018e060d */
[----:B------:R-:W-:Y:S01]  /*1ab0*/  IADD3 R4, P2, PT, R9, R4, RZ ;  /* 0x0000000409047210 */ /* 0x000fe20007f5e0ff */
[----:B------:R-:W-:Y:S01]  /*1ac0*/  IMAD R17, R22, UR5, R17 ;  /* 0x0000000516117c24 */ /* 0x000fe2000f8e0211 */
[----:B------:R-:W1:Y:S01]  /*1ad0*/  @!P1 LDC.64 R8, c[0x0][0x3b0] ;  /* 0x0000ec00ff089b82 */ /* 0x000e620000000a00 */
[----:B------:R-:W-:Y:S01]  /*1ae0*/  IMAD.WIDE.U32 R24, R48, R20, R24 ;  /* 0x0000001430187225 */ /* 0x000fe200078e0018 */
[----:B------:R-:W-:-:S02]  /*1af0*/  IADD3.X R5, PT, PT, RZ, R7, RZ, P2, !PT ;  /* 0x00000007ff057210 */ /* 0x000fc400017fe4ff */
[----:B------:R-:W-:Y:S01]  /*1b00*/  LEA R18, P2, R16, R105, 0x1 ;  /* 0x0000006910127211 */ /* 0x000fe200078408ff */
[----:B------:R-:W-:Y:S01]  /*1b10*/  IMAD R106, R48, R21, R25 ;  /* 0x00000015306a7224 */ /* 0x000fe200078e0219 */
[----:B---3--:R-:W-:Y:S01]  /*1b20*/  LEA R107, P4, R24, UR6, 0x1 ;  /* 0x00000006186b7c11 */ /* 0x008fe2000f8808ff */
[----:B------:R-:W-:Y:S01]  /*1b30*/  IMAD.WIDE.U32 R22, R22, UR4, R4 ;  /* 0x0000000416167c25 */ /* 0x000fe2000f8e0004 */
[----:B------:R-:W3:Y:S01]  /*1b40*/  @!P0 LDC.64 R6, c[0x0][0x3b0] ;  /* 0x0000ec00ff068b82 */ /* 0x000ee20000000a00 */
[----:B------:R-:W-:Y:S01]  /*1b50*/  LEA.HI.X R19, R16, R104, R15, 0x1, P2 ;  /* 0x0000006810137211 */ /* 0x000fe200010f0c0f */
[----:B------:R-:W-:Y:S01]  /*1b60*/  UMOV UR4, 0x400 ;  /* 0x0000040000047882 */ /* 0x000fe20000000000 */
[----:B------:R-:W-:Y:S02]  /*1b70*/  LEA.HI.X R106, R24, UR7, R106, 0x1, P4 ;  /* 0x00000007186a7c11 */ /* 0x000fe4000a0f0c6a */
[----:B------:R-:W-:Y:S02]  /*1b80*/  IADD3 R17, PT, PT, R23, R17, RZ ;  /* 0x0000001117117210 */ /* 0x000fe40007ffe0ff */
[----:B------:R-:W-:Y:S01]  /*1b90*/  @!P1 MOV R16, R22 ;  /* 0x0000001600109202 */ /* 0x000fe20000000f00 */
[----:B------:R-:W4:Y:S01]  /*1ba0*/  S2UR UR5, SR_CgaCtaId ;  /* 0x00000000000579c3 */ /* 0x000f220000008800 */
[----:B------:R-:W-:-:S02]  /*1bb0*/  @!P0 MOV R23, R17 ;  /* 0x0000001100178202 */ /* 0x000fc40000000f00 */
[----:B------:R-:W-:-:S05]  /*1bc0*/  MOV R113, R40 ;  /* 0x0000002800717202 */ /* 0x000fca0000000f00 */
[----:B------:R-:W5:Y:S01]  /*1bd0*/  @!P0 LDC.64 R4, c[0x0][0x380] ;  /* 0x0000e000ff048b82 */ /* 0x000f620000000a00 */
[-C--:B-1----:R-:W-:Y:S02]  /*1be0*/  @!P1 IMAD R13, R13, R8.reuse, RZ ;  /* 0x000000080d0d9224 */ /* 0x082fe400078e02ff */
[----:B------:R-:W-:-:S04]  /*1bf0*/  @!P1 IMAD.WIDE.U32 R16, R12, R8, R16 ;  /* 0x000000080c109225 */ /* 0x000fc800078e0010 */
[----:B------:R-:W-:Y:S01]  /*1c00*/  @!P1 IMAD R9, R12, R9, R13 ;  /* 0x000000090c099224 */ /* 0x000fe200078e020d */
[----:B------:R-:W-:Y:S01]  /*1c10*/  @!P1 LEA R10, P2, R16, R10, 0x1 ;  /* 0x0000000a100a9211 */ /* 0x000fe200078408ff */
[----:B------:R-:W-:Y:S02]  /*1c20*/  IMAD R13, R3, -0x80, R42 ;  /* 0xffffff80030d7824 */ /* 0x000fe400078e022a */
[-C--:B---3--:R-:W-:Y:S01]  /*1c30*/  @!P0 IMAD R2, R2, R6.reuse, RZ ;  /* 0x0000000602028224 */ /* 0x088fe200078e02ff */
[----:B------:R-:W-:Y:S01]  /*1c40*/  @!P1 IADD3 R9, PT, PT, R17, R9, RZ ;  /* 0x0000000911099210 */ /* 0x000fe20007ffe0ff */
[----:B------:R-:W-:Y:S01]  /*1c50*/  @!P0 IMAD.WIDE.U32 R22, R14, R6, R22 ;  /* 0x000000060e168225 */ /* 0x000fe200078e0016 */
[----:B------:R-:W-:Y:S01]  /*1c60*/  IADD3 R13, PT, PT, R13, 0x80, RZ ;  /* 0x000000800d0d7810 */ /* 0x000fe20007ffe0ff */
[----:B----4-:R-:W-:Y:S02]  /*1c70*/  ULEA UR5, UR5, UR4, 0x18 ;  /* 0x0000000405057291 */ /* 0x010fe4000f8ec0ff */
[C---:B------:R-:W-:Y:S01]  /*1c80*/  VIADD R6, R48.reuse, 0x40 ;  /* 0x0000004030067836 */ /* 0x040fe20000000000 */
[----:B------:R-:W-:Y:S01]  /*1c90*/  ISETP.GE.AND P6, PT, R48, R13, PT ;  /* 0x0000000d3000720c */ /* 0x000fe20003fc6270 */
[----:B------:R-:W-:Y:S01]  /*1ca0*/  @!P0 IMAD R2, R14, R7, R2 ;  /* 0x000000070e028224 */ /* 0x000fe200078e0202 */
[----:B------:R-:W-:-:S02]  /*1cb0*/  IADD3 R7, PT, PT, R48, 0x60, RZ ;  /* 0x0000006030077810 */ /* 0x000fc40007ffe0ff */
[-C--:B------:R-:W-:Y:S02]  /*1cc0*/  ISETP.GE.AND P4, PT, R6, R13.reuse, PT ;  /* 0x0000000d0600720c */ /* 0x080fe40003f86270 */
[----:B------:R-:W-:Y:S02]  /*1cd0*/  ISETP.GE.AND P3, PT, R7, R13, PT ;  /* 0x0000000d0700720c */ /* 0x000fe40003f66270 */
[----:B------:R-:W-:Y:S01]  /*1ce0*/  @!P1 LEA.HI.X R11, R16, R11, R9, 0x1, P2 ;  /* 0x0000000b100b9211 */ /* 0x000fe200010f0c09 */
[----:B------:R-:W-:Y:S01]  /*1cf0*/  IMAD.WIDE.U32 R8, R84, 0x40, RZ ;  /* 0x0000004054087825 */ /* 0x000fe200078e00ff */
[----:B------:R-:W-:Y:S02]  /*1d00*/  @!P0 IADD3 R2, PT, PT, R23, R2, RZ ;  /* 0x0000000217028210 */ /* 0x000fe40007ffe0ff */
[----:B-----5:R-:W-:Y:S02]  /*1d10*/  @!P0 LEA R4, P2, R22, R4, 0x1 ;  /* 0x0000000416048211 */ /* 0x020fe400078408ff */
[----:B------:R-:W-:-:S02]  /*1d20*/  LEA R111, R111, UR5, 0x1 ;  /* 0x000000056f6f7c11 */ /* 0x000fc4000f8e08ff */
[----:B------:R-:W-:Y:S01]  /*1d30*/  @!P0 LEA.HI.X R5, R22, R5, R2, 0x1, P2 ;  /* 0x0000000516058211 */ /* 0x000fe200010f0c02 */
[----:B------:R-:W-:Y:S01]  /*1d40*/  IMAD.SHL.U32 R2, R85, 0x40, RZ ;  /* 0x0000004055027824 */ /* 0x000fe200078e00ff */
[----:B------:R-:W-:Y:S01]  /*1d50*/  ISETP.GE.AND P5, PT, R0, R13, PT ;  /* 0x0000000d0000720c */ /* 0x000fe20003fa6270 */
[----:B------:R-:W-:Y:S01]  /*1d60*/  @!PT LDS RZ, [RZ] ;  /* 0x00000000fffff984 */ /* 0x000fe20000000800 */
[----:B------:R-:W-:Y:S01]  /*1d70*/  @!PT LDS RZ, [RZ] ;  /* 0x00000000fffff984 */ /* 0x000fe20000000800 */
[----:B------:R-:W-:Y:S01]  /*1d80*/  @!PT LDS RZ, [RZ] ;  /* 0x00000000fffff984 */ /* 0x000fe20000000800 */
[----:B------:R1:W-:Y:S01]  /*1d90*/  @!P1 LDGSTS.E.BYPASS.LTC128B.128 [R111], desc[UR14][R10.64] ;  /* 0x000000000a6f9fae */ /* 0x0003e2000b981a0e */
[----:B------:R-:W-:Y:S02]  /*1da0*/  @!P4 IADD3 R8, P1, PT, R18, R8, RZ ;  /* 0x000000081208c210 */ /* 0x000fe40007f3e0ff */
[----:B------:R-:W-:Y:S01]  /*1db0*/  SHF.L.U32 R23, R86, 0x5, RZ ;  /* 0x0000000556177819 */ /* 0x000fe200000006ff */
[----:B------:R3:W-:Y:S01]  /*1dc0*/  @!P0 LDGSTS.E.BYPASS.LTC128B.128 [R111+0x800], desc[UR14][R4.64] ;  /* 0x00800000046f8fae */ /* 0x0007e2000b981a0e */
[----:B------:R-:W-:Y:S02]  /*1dd0*/  @!P4 IADD3.X R9, PT, PT, R19, R9, R2, P1, !PT ;  /* 0x000000091309c210 */ /* 0x000fe40000ffe402 */
[----:B------:R-:W-:-:S02]  /*1de0*/  ISETP.GE.AND P2, PT, R6, R13, PT ;  /* 0x0000000d0600720c */ /* 0x000fc40003f46270 */
[----:B------:R-:W-:Y:S02]  /*1df0*/  SHF.L.U32 R6, R86, 0x2, RZ ;  /* 0x0000000256067819 */ /* 0x000fe400000006ff */
[----:B------:R-:W-:Y:S02]  /*1e00*/  ISETP.GE.AND P1, PT, R7, R13, PT ;  /* 0x0000000d0700720c */ /* 0x000fe40003f26270 */
[----:B------:R-:W-:Y:S02]  /*1e10*/  LOP3.LUT R100, R100, 0x20, R23, 0xf8, !PT ;  /* 0x0000002064647812 */ /* 0x000fe400078ef817 */
[----:B------:R-:W-:Y:S02]  /*1e20*/  SHF.L.U64.HI R2, R20, 0x5, R21 ;  /* 0x0000000514027819 */ /* 0x000fe40000010215 */
[----:B------:R-:W-:Y:S02]  /*1e30*/  MOV R22, 0x20 ;  /* 0x0000002000167802 */ /* 0x000fe40000000f00 */
[----:B------:R-:W-:-:S02]  /*1e40*/  LOP3.LUT R48, R48, 0x7, RZ, 0xc0, !PT ;  /* 0x0000000730307812 */ /* 0x000fc400078ec0ff */
[----:B-1----:R-:W-:Y:S02]  /*1e50*/  @!P6 MOV R10, R105 ;  /* 0x00000069000ae202 */ /* 0x002fe40000000f00 */
[----:B------:R-:W-:Y:S02]  /*1e60*/  @!P6 MOV R11, R104 ;  /* 0x00000068000be202 */ /* 0x000fe40000000f00 */
[----:B---3--:R-:W-:-:S03]  /*1e70*/  @!P3 LEA R4, P0, R84, R18, 0x7 ;  /* 0x000000125404b211 */ /* 0x008fc600078038ff */
[----:B------:R1:W-:Y:S01]  /*1e80*/  @!P6 LDGSTS.E.BYPASS.LTC128B.128 [R111+0x1000], desc[UR14][R10.64] ;  /* 0x010000000a6fefae */ /* 0x0003e2000b981a0e */
[----:B------:R-:W-:-:S03]  /*1e90*/  @!P3 LEA.HI.X R5, R84, R19, R85, 0x7, P0 ;  /* 0x000000135405b211 */ /* 0x000fc600000f3c55 */
[----:B------:R-:W-:Y:S04]  /*1ea0*/  @!P5 LDGSTS.E.BYPASS.LTC128B.128 [R111+0x1800], desc[UR14][R18.64] ;  /* 0x01800000126fdfae */ /* 0x000fe8000b981a0e */
[----:B------:R3:W-:Y:S04]  /*1eb0*/  @!P4 LDGSTS.E.BYPASS.LTC128B.128 [R111+0x2000], desc[UR14][R8.64] ;  /* 0x02000000086fcfae */ /* 0x0007e8000b981a0e */
[----:B------:R4:W-:Y:S01]  /*1ec0*/  @!P3 LDGSTS.E.BYPASS.LTC128B.128 [R111+0x2800], desc[UR14][R4.64] ;  /* 0x02800000046fbfae */ /* 0x0009e2000b981a0e */
[----:B------:R-:W-:-:S03]  /*1ed0*/  ISETP.GE.AND P3, PT, R0, R13, PT ;  /* 0x0000000d0000720c */ /* 0x000fc60003f66270 */
[----:B------:R-:W0:Y:S01]  /*1ee0*/  LDGDEPBAR ;  /* 0x00000000000079af */ /* 0x000e220000000000 */
[C---:B-1----:R-:W-:Y:S01]  /*1ef0*/  IMAD.WIDE.U32 R10, R20.reuse, 0x40, RZ ;  /* 0x00000040140a7825 */ /* 0x042fe200078e00ff */
[C---:B---3--:R-:W-:Y:S02]  /*1f00*/  LOP3.LUT R8, R23.reuse, 0xc0, RZ, 0xc0, !PT ;  /* 0x000000c017087812 */ /* 0x048fe400078ec0ff */
[----:B------:R-:W-:Y:S01]  /*1f10*/  LOP3.LUT R9, R23, 0x120, RZ, 0xc0, !PT ;  /* 0x0000012017097812 */ /* 0x000fe200078ec0ff */
[----:B----4-:R-:W-:Y:S01]  /*1f20*/  IMAD.SHL.U32 R5, R20, 0x20, RZ ;  /* 0x0000002014057824 */ /* 0x010fe200078e00ff */
[----:B------:R-:W-:-:S04]  /*1f30*/  DEPBAR.LE SB0, 0x0 ;  /* 0x000080000000791a */ /* 0x000fc80000000000 */
[----:B------:R-:W-:Y:S01]  /*1f40*/  LOP3.LUT R0, R8, 0x18, R6, 0xf8, !PT ;  /* 0x0000001808007812 */ /* 0x000fe200078ef806 */
[----:B------:R-:W-:Y:S01]  /*1f50*/  BAR.SYNC.DEFER_BLOCKING 0x0 ;  /* 0x0000000000007b1d */ /* 0x000fe20000010000 */
[----:B------:R-:W-:Y:S02]  /*1f60*/  LEA R4, P0, R5, R107, 0x1 ;  /* 0x0000006b05047211 */ /* 0x000fe400078008ff */
[----:B------:R-:W-:Y:S02]  /*1f70*/  LOP3.LUT R8, R0, 0x8, R86, 0x78, !PT ;  /* 0x0000000800087812 */ /* 0x000fe400078e7856 */
[----:B------:R-:W-:Y:S02]  /*1f80*/  LOP3.LUT R101, R9, 0x3e00, R101, 0xf8, !PT ;  /* 0x00003e0009657812 */ /* 0x000fe400078ef865 */
[----:B------:R-:W-:Y:S01]  /*1f90*/  LOP3.LUT R100, R100, R8, RZ, 0xfc, !PT ;  /* 0x0000000864647212 */ /* 0x000fe200078efcff */
[----:B------:R-:W-:Y:S01]  /*1fa0*/  @!P6 IMAD.MOV.U32 R8, RZ, RZ, R107 ;  /* 0x000000ffff08e224 */ /* 0x000fe200078e006b */
[----:B------:R-:W-:-:S02]  /*1fb0*/  LEA.HI.X R5, R5, R106, R2, 0x1, P0 ;  /* 0x0000006a05057211 */ /* 0x000fc400000f0c02 */
[----:B------:R-:W-:Y:S02]  /*1fc0*/  @!P6 MOV R9, R106 ;  /* 0x0000006a0009e202 */ /* 0x000fe40000000f00 */
[----:B------:R-:W-:Y:S02]  /*1fd0*/  SHF.L.U32 R2, R21, 0x6, RZ ;  /* 0x0000000615027819 */ /* 0x000fe400000006ff */
[----:B------:R-:W-:Y:S02]  /*1fe0*/  @!P2 IADD3 R6, P0, PT, R4, R10, RZ ;  /* 0x0000000a0406a210 */ /* 0x000fe40007f1e0ff */
[----:B------:R-:W-:Y:S02]  /*1ff0*/  LOP3.LUT R0, R0, 0x8, R45, 0x78, !PT ;  /* 0x0000000800007812 */ /* 0x000fe400078e782d */
[----:B------:R-:W-:Y:S02]  /*2000*/  @!P2 IADD3.X R7, PT, PT, R5, R11, R2, P0, !PT ;  /* 0x0000000b0507a210 */ /* 0x000fe400007fe402 */
[----:B------:R-:W-:-:S02]  /*2010*/  LOP3.LUT R101, R101, R0, RZ, 0xfc, !PT ;  /* 0x0000000065657212 */ /* 0x000fc400078efcff */
[----:B------:R-:W-:Y:S01]  /*2020*/  LEA R100, R100, UR5, 0x1 ;  /* 0x0000000564647c11 */ /* 0x000fe2000f8e08ff */
[----:B------:R-:W-:Y:S01]  /*2030*/  @!PT LDS RZ, [RZ] ;  /* 0x00000000fffff984 */ /* 0x000fe20000000800 */
[----:B------:R-:W-:Y:S01]  /*2040*/  @!PT LDS RZ, [RZ] ;  /* 0x00000000fffff984 */ /* 0x000fe20000000800 */
[----:B------:R-:W-:Y:S01]  /*2050*/  @!PT LDS RZ, [RZ] ;  /* 0x00000000fffff984 */ /* 0x000fe20000000800 */
[----:B------:R1:W-:Y:S01]  /*2060*/  @!P6 LDGSTS.E.BYPASS.LTC128B.128 [R111+0x3000], desc[UR14][R8.64] ;  /* 0x03000000086fefae */ /* 0x0003e2000b981a0e */
[----:B------:R-:W-:Y:S02]  /*2070*/  LEA R101, R101, UR5, 0x1 ;  /* 0x0000000565657c11 */ /* 0x000fe4000f8e08ff */
[----:B------:R-:W-:Y:S01]  /*2080*/  LOP3.LUT R45, R45, 0x1f0, RZ, 0xc0, !PT ;  /* 0x000001f02d2d7812 */ /* 0x000fe200078ec0ff */
[----:B------:R-:W-:Y:S01]  /*2090*/  @P6 STS.128 [R111+0x3000], RZ ;  /* 0x003000ff6f006388 */ /* 0x000fe20000000c00 */
[----:B------:R-:W-:Y:S02]  /*20a0*/  LOP3.LUT P6, RZ, R86, 0x4, RZ, 0xc0, !PT ;  /* 0x0000000456ff7812 */ /* 0x000fe400078cc0ff */
[----:B------:R-:W-:Y:S01]  /*20b0*/  IADD3 R45, PT, PT, R45, 0x1, R46 ;  /* 0x000000012d2d7810 */ /* 0x000fe20007ffe02e */
[----:B------:R-:W-:Y:S01]  /*20c0*/  @P3 STS.128 [R111+0x3800], RZ ;  /* 0x003800ff6f003388 */ /* 0x000fe20000000c00 */
[----:B------:R-:W-:-:S02]  /*20d0*/  SEL R51, R22, 0xffffffe0, !P6 ;  /* 0xffffffe016337807 */ /* 0x000fc40007000000 */
[----:B------:R-:W-:Y:S01]  /*20e0*/  IADD3 R45, PT, PT, -R44, R45, R48 ;  /* 0x0000002d2c2d7210 */ /* 0x000fe20007ffe130 */
[----:B------:R-:W-:Y:S01]  /*20f0*/  @!PT LDS RZ, [RZ] ;  /* 0x00000000fffff984 */ /* 0x000fe20000000800 */
[----:B------:R-:W-:Y:S01]  /*2100*/  @!PT LDS RZ, [RZ] ;  /* 0x00000000fffff984 */ /* 0x000fe20000000800 */
[----:B------:R-:W-:Y:S01]  /*2110*/  @!PT LDS RZ, [RZ] ;  /* 0x00000000fffff984 */ /* 0x000fe20000000800 */
[----:B------:R-:W-:Y:S01]  /*2120*/  @!P3 LDGSTS.E.BYPASS.LTC128B.128 [R111+0x3800], desc[UR14][R4.64] ;  /* 0x03800000046fbfae */ /* 0x000fe2000b981a0e */
[----:B------:R-:W-:Y:S01]  /*2130*/  IADD3 R16, PT, PT, R101, R51, RZ ;  /* 0x0000003365107210 */ /* 0x000fe20007ffe0ff */
[----:B------:R-:W-:Y:S01]  /*2140*/  IMAD.IADD R51, R51, 0x1, R100 ;  /* 0x0000000133337824 */ /* 0x000fe200078e0264 */
[--C-:B------:R-:W-:Y:S01]  /*2150*/  IADD3 R43, PT, PT, R45, R43, R42.reuse ;  /* 0x0000002b2d2b7210 */ /* 0x100fe20007ffe02a */
[----:B------:R-:W-:Y:S03]  /*2160*/  @P2 STS.128 [R111+0x4000], RZ ;  /* 0x004000ff6f002388 */ /* 0x000fe60000000c00 */
[C---:B------:R-:W-:Y:S01]  /*2170*/  VIMNMX R115, PT, PT, R43.reuse, R42, PT ;  /* 0x0000002a2b737248 */ /* 0x040fe20003fe0100 */
[----:B------:R-:W-:Y:S01]  /*2180*/  @!PT LDS RZ, [RZ] ;  /* 0x00000000fffff984 */ /* 0x000fe20000000800 */
[----:B------:R-:W-:Y:S01]  /*2190*/  @!PT LDS RZ, [RZ] ;  /* 0x00000000fffff984 */ /* 0x000fe20000000800 */
[----:B------:R-:W-:Y:S01]  /*21a0*/  @!PT LDS RZ, [RZ] ;  /* 0x00000000fffff984 */ /* 0x000fe20000000800 */
[----:B------:R3:W-:Y:S01]  /*21b0*/  @!P2 LDGSTS.E.BYPASS.LTC128B.128 [R111+0x4000], desc[UR14][R6.64] ;  /* 0x04000000066fafae */ /* 0x0007e2000b981a0e */
[----:B------:R-:W-:-:S03]  /*21c0*/  VIADDMNMX R114, R43, 0x8, R42, PT ;  /* 0x000000082b727846 */ /* 0x000fc6000380012a */
[----:B------:R-:W-:Y:S01]  /*21d0*/  @P1 STS.128 [R111+0x4800], RZ ;  /* 0x004800ff6f001388 */ /* 0x000fe20000000c00 */
[----:B-1----:R-:W-:-:S04]  /*21e0*/  @!P1 LEA R8, P0, R20, R4, 0x7 ;  /* 0x0000000414089211 */ /* 0x002fc800078038ff */
[----:B------:R-:W-:-:S05]  /*21f0*/  @!P1 LEA.HI.X R9, R20, R5, R21, 0x7, P0 ;  /* 0x0000000514099211 */ /* 0x000fca00000f3c15 */
[----:B------:R-:W-:Y:S01]  /*2200*/  @!PT LDS RZ, [RZ] ;  /* 0x00000000fffff984 */ /* 0x000fe20000000800 */
[----:B------:R-:W-:Y:S01]  /*2210*/  @!PT LDS RZ, [RZ] ;  /* 0x00000000fffff984 */ /* 0x000fe20000000800 */
[----:B------:R-:W-:Y:S01]  /*2220*/  @!PT LDS RZ, [RZ] ;  /* 0x00000000fffff984 */ /* 0x000fe20000000800 */
[----:B------:R1:W-:Y:S04]  /*2230*/  @!P1 LDGSTS.E.BYPASS.LTC128B.128 [R111+0x4800], desc[UR14][R8.64] ;  /* 0x04800000086f9fae */ /* 0x0003e8000b981a0e */
[----:B------:R-:W-:Y:S04]  /*2240*/  LDSM.16.M88.4 R28, [R101] ;  /* 0x00000000651c783b */ /* 0x000fe80000000200 */
[----:B------:R-:W1:Y:S04]  /*2250*/  LDSM.16.M88.4 R32, [R100+0x1000] ;  /* 0x001000006420783b */ /* 0x000e680000000200 */
[----:B------:R-:W-:Y:S04]  /*2260*/  LDSM.16.M88.4 R16, [R16] ;  /* 0x000000001010783b */ /* 0x000fe80000000200 */
[----:B---3--:R-:W-:Y:S04]  /*2270*/  LDSM.16.M88.4 R4, [R51+0x1000] ;  /* 0x001000003304783b */ /* 0x008fe80000000200 */
[----:B------:R-:W3:Y:S04]  /*2280*/  LDSM.16.M88.4 R24, [R100+0x1400] ;  /* 0x001400006418783b */ /* 0x000ee80000000200 */
[----:B------:R-:W4:Y:S04]  /*2290*/  LDSM.16.M88.4 R36, [R51+0x1400] ;  /* 0x001400003324783b */ /* 0x000f280000000200 */
[----:B------:R-:W0:Y:S01]  /*22a0*/  LDGDEPBAR ;  /* 0x00000000000079af */ /* 0x000e220000000000 */
[C---:B-1----:R-:W-:Y:S08]  /*22b0*/  HMMA.16816.F32 R8, R28.reuse, R32, RZ ;  /* 0x000000201c08723c */ /* 0x042ff000000018ff */
[C---:B------:R-:W-:Y:S08]  /*22c0*/  HMMA.16816.F32 R32, R28.reuse, R34, RZ ;  /* 0x000000221c20723c */ /* 0x040ff000000018ff */
[----:B---3--:R-:W-:Y:S08]  /*22d0*/  HMMA.16816.F32 R12, R28, R24, RZ ;  /* 0x000000181c0c723c */ /* 0x008ff000000018ff */
[C---:B------:R-:W-:Y:S08]  /*22e0*/  HMMA.16816.F32 R8, R16.reuse, R4, R8 ;  /* 0x000000041008723c */ /* 0x040ff00000001808 */
        /* <DEDUP_REMOVED lines=132> */
[----:B----4-:R4:W3:Y:S01]  /*2b30*/  LDSM.16.M88.4 R32, [R51+0x2c00] ;  /* 0x002c00003320783b */ /* 0x0108e20000000200 */
[----:B------:R-:W-:-:S04]  /*2b40*/  DEPBAR.LE SB0, 0x0 ;  /* 0x000080000000791a */ /* 0x000fc80000000000 */
[----:B------:R-:W-:Y:S01]  /*2b50*/  FMUL.FTZ R10, R36, UR10 ;  /* 0x0000000a240a7c20 */ /* 0x000fe20008410000 */
[----:B------:R-:W-:Y:S01]  /*2b60*/  FMUL.FTZ R11, R39, UR10 ;  /* 0x0000000a270b7c20 */ /* 0x000fe20008410000 */
[----:B------:R-:W1:Y:S08]  /*2b70*/  MUFU.TANH R4, R4 ;  /* 0x0000000400047308 */ /* 0x000e700000002400 */
[----:B------:R-:W1:Y:S08]  /*2b80*/  MUFU.TANH R5, R5 ;  /* 0x0000000500057308 */ /* 0x000e700000002400 */
[----:B----4-:R5:W4:Y:S08]  /*2b90*/  MUFU.TANH R51, R15 ;  /* 0x0000000f00337308 */ /* 0x010b300000002400 */
[----:B------:R-:W1:Y:S08]  /*2ba0*/  MUFU.TANH R8, R8 ;  /* 0x0000000800087308 */ /* 0x000e700000002400 */
[----:B------:R-:W1:Y:S01]  /*2bb0*/  MUFU.TANH R6, R6 ;  /* 0x0000000600067308 */ /* 0x000e620000002400 */
[C---:B-----5:R-:W-:Y:S07]  /*2bc0*/  HMMA.16816.F32 R12, R28.reuse, R24, RZ ;  /* 0x000000181c0c723c */ /* 0x060fee00000018ff */
[----:B------:R-:W1:Y:S01]  /*2bd0*/  MUFU.TANH R9, R9 ;  /* 0x0000000900097308 */ /* 0x000e620000002400 */
[----:B------:R-:W-:Y:S01]  /*2be0*/  HMMA.16816.F32 R24, R28, R26, RZ ;  /* 0x0000001a1c18723c */ /* 0x000fe200000018ff */
[----:B------:R-:W-:Y:S01]  /*2bf0*/  FMUL.FTZ R28, R37, UR10 ;  /* 0x0000000a251c7c20 */ /* 0x000fe20008410000 */
[----:B------:R-:W-:-:S05]  /*2c00*/  FMUL.FTZ R30, R38, UR10 ;  /* 0x0000000a261e7c20 */ /* 0x000fca0008410000 */
[----:B------:R-:W1:Y:S05]  /*2c10*/  MUFU.TANH R7, R7 ;  /* 0x0000000700077308 */ /* 0x000e6a0000002400 */
[C---:B---3--:R-:W-:Y:S03]  /*2c20*/  HMMA.16816.F32 R12, R16.reuse, R32, R12 ;  /* 0x00000020100c723c */ /* 0x048fe6000000180c */
[----:B------:R-:W3:Y:S05]  /*2c30*/  MUFU.TANH R10, R10 ;  /* 0x0000000a000a7308 */ /* 0x000eea0000002400 */
[----:B------:R-:W-:Y:S03]  /*2c40*/  HMMA.16816.F32 R24, R16, R34, R24 ;  /* 0x000000221018723c */ /* 0x000fe60000001818 */
        /* <DEDUP_REMOVED lines=9> */
[----:B------:R-:W-:-:S05]  /*2ce0*/  FMUL.FTZ R26, R26, UR10 ;  /* 0x0000000a1a1a7c20 */ /* 0x000fca0008410000 */
[----:B------:R5:W1:Y:S08]  /*2cf0*/  MUFU.TANH R33, R24 ;  /* 0x0000001800217308 */ /* 0x000a700000002400 */
[----:B------:R2:W1:Y:S08]  /*2d00*/  MUFU.TANH R32, R25 ;  /* 0x0000001900207308 */ /* 0x0004700000002400 */
[----:B------:R1:W1:Y:S01]  /*2d10*/  MUFU.TANH R29, R12 ;  /* 0x0000000c001d7308 */ /* 0x0002620000002400 */
[----:B-----5:R-:W-:Y:S01]  /*2d20*/  IADD3 R24, PT, PT, R3, -0x1, RZ ;  /* 0xffffffff03187810 */ /* 0x020fe20007ffe0ff */
[----:B------:R-:W-:Y:S03]  /*2d30*/  BAR.SYNC.DEFER_BLOCKING 0x0 ;  /* 0x0000000000007b1d */ /* 0x000fe60000010000 */
[----:B------:R-:W-:-:S03]  /*2d40*/  ISETP.GT.AND P0, PT, R24, R103, PT ;  /* 0x000000671800720c */ /* 0x000fc60003f04270 */
[----:B------:R1:W1:Y:S01]  /*2d50*/  MUFU.TANH R34, R13 ;  /* 0x0000000d00227308 */ /* 0x0002620000002400 */
[----:B--2---:R-:W-:-:S07]  /*2d60*/  FMUL.FTZ R25, R27, UR10 ;  /* 0x0000000a1b197c20 */ /* 0x004fce0008410000 */
[----:B------:R2:W1:Y:S08]  /*2d70*/  MUFU.TANH R77, R14 ;  /* 0x0000000e004d7308 */ /* 0x0004700000002400 */
[----:B------:R2:W1:Y:S08]  /*2d80*/  MUFU.TANH R31, R15 ;  /* 0x0000000f001f7308 */ /* 0x0004700000002400 */
[----:B------:R-:W1:Y:S08]  /*2d90*/  MUFU.TANH R26, R26 ;  /* 0x0000001a001a7308 */ /* 0x000e700000002400 */
[----:B------:R-:W1:Y:S01]  /*2da0*/  MUFU.TANH R25, R25 ;  /* 0x0000001900197308 */ /* 0x000e620000002400 */
[----:B---34-:R-:W-:Y:S05]  /*2db0*/  @!P0 BRA `(.L_x_4376) ;  /* 0x0000000400688947 */ /* 0x018fea0003800000 */
        /* <DEDUP_REMOVED lines=11> */
.L_x_4377:
[----:B-1----:R-:W1:Y:S01]  /*2e70*/  LDC R13, c[0x0][0x4f0] ;  /* 0x00013c00ff0d7b82 */ /* 0x002e620000000800 */
[C---:B------:R-:W-:Y:S01]  /*2e80*/  LEA R19, R3.reuse, 0xffffff00, 0x7 ;  /* 0xffffff0003137811 */ /* 0x040fe200078e38ff */
[----:B------:R-:W3:Y:S01]  /*2e90*/  LDCU.64 UR6, c[0x0][0x3a0] ;  /* 0x00007400ff0677ac */ /* 0x000ee20008000a00 */
[----:B------:R-:W-:Y:S02]  /*2ea0*/  LEA R35, R3, 0xffffff80, 0x7 ;  /* 0xffffff8003237811 */ /* 0x000fe400078e38ff */
[----:B--2---:R-:W-:Y:S02]  /*2eb0*/  IABS R15, R19 ;  /* 0x00000013000f7213 */ /* 0x004fe40000000000 */
        /* <DEDUP_REMOVED lines=56> */
.L_x_4378:
        /* <DEDUP_REMOVED lines=9> */
[----:B--2---:R-:W-:Y:S01]  /*32d0*/  IADD3 R14, P1, PT, R16, R13, RZ ;  /* 0x0000000d100e7210 */ /* 0x004fe20007f3e0ff */
        /* <DEDUP_REMOVED lines=8> */
.L_x_4376:
[----:B------:R-:W-:Y:S01]  /*3360*/  IMAD.SHL.U32 R116, R86, 0x2, RZ ;  /* 0x0000000256747824 */ /* 0x000fe200078e00ff */
[----:B------:R-:W4:Y:S01]  /*3370*/  LDCU UR4, c[0x0][0x45c] ;  /* 0x00008b80ff0477ac */ /* 0x000f220008000800 */
[----:B------:R-:W-:-:S03]  /*3380*/  LOP3.LUT R87, R0, 0x120, R23, 0xf8, !PT ;  /* 0x0000012000577812 */ /* 0x000fc600078ef817 */
[----:B------:R-:W-:Y:S02]  /*3390*/  LOP3.LUT R116, R116, 0x6, RZ, 0xc0, !PT ;  /* 0x0000000674747812 */ /* 0x000fe400078ec0ff */
[----:B------:R-:W-:-:S03]  /*33a0*/  LEA R87, R87, UR5, 0x1 ;  /* 0x0000000557577c11 */ /* 0x000fc6000f8e08ff */
[----:B---3--:R-:W-:Y:S02]  /*33b0*/  IMAD R18, R24, 0x80, R116 ;  /* 0x0000008018127824 */ /* 0x008fe400078e0274 */
[----:B------:R-:W-:Y:S02]  /*33c0*/  VIADD R117, R87, 0x3000 ;  /* 0x0000300057757836 */ /* 0x000fe40000000000 */
[C---:B-1----:R-:W-:Y:S02]  /*33d0*/  VIADD R12, R18.reuse, 0x1 ;  /* 0x00000001120c7836 */ /* 0x042fe40000000000 */
[----:B------:R-:W-:-:S03]  /*33e0*/  VIADD R13, R18, 0x8 ;  /* 0x00000008120d7836 */ /* 0x000fc60000000000 */
[CC--:B------:R-:W-:Y:S02]  /*33f0*/  ISETP.GE.AND P2, PT, R12.reuse, R115.reuse, PT ;  /* 0x000000730c00720c */ /* 0x0c0fe40003f46270 */
[-C--:B------:R-:W-:Y:S01]  /*3400*/  ISETP.GE.AND P4, PT, R12, R114.reuse, PT ;  /* 0x000000720c00720c */ /* 0x080fe20003f86270 */
[C---:B------:R-:W-:Y:S01]  /*3410*/  VIADD R12, R18.reuse, 0x9 ;  /* 0x00000009120c7836 */ /* 0x040fe20000000000 */
        /* <DEDUP_REMOVED lines=15> */
[C---:B------:R-:W-:Y:S01]  /*3510*/  VIADD R12, R18.reuse, 0x19 ;  /* 0x00000019120c7836 */ /* 0x040fe20000000000 */
        /* <DEDUP_REMOVED lines=73> */
[----:B------:R-:W-:Y:S01]  /*39b0*/  ISETP.GE.AND P3, PT, R13, R114, PT ;  /* 0x000000720d00720c */ /* 0x000fe20003f66270 */
[----:B------:R-:W-:Y:S01]  /*39c0*/  VIADD R13, R18, 0x58 ;  /* 0x00000058120d7836 */ /* 0x000fe20000000000 */
[----:B------:R-:W-:Y:S02]  /*39d0*/  FSEL R99, R99, -INF , !P1 ;  /* 0xff80000063637808 */ /* 0x000fe40004800000 */
[-C--:B------:R-:W-:Y:S02]  /*39e0*/  ISETP.GE.AND P1, PT, R12, R115.reuse, PT ;  /* 0x000000730c00720c */ /* 0x080fe40003f26270 */
[----:B------:R-:W-:Y:S02]  /*39f0*/  FSEL R98, R98, -INF , !P2 ;  /* 0xff80000062627808 */ /* 0x000fe40005000000 */
[----:B------:R-:W-:Y:S02]  /*3a00*/  ISETP.GE.AND P2, PT, R13, R115, PT ;  /* 0x000000730d00720c */ /* 0x000fe40003f46270 */
[----:B------:R-:W-:-:S02]  /*3a10*/  FSEL R56, R72, -INF , !P1 ;  /* 0xff80000048387808 */ /* 0x000fc40004800000 */
[----:B------:R-:W-:Y:S02]  /*3a20*/  ISETP.GE.AND P1, PT, R18, R115, PT ;  /* 0x000000731200720c */ /* 0x000fe40003f26270 */
[----:B------:R-:W-:Y:S02]  /*3a30*/  FSEL R93, R93, -INF , !P5 ;  /* 0xff8000005d5d7808 */ /* 0x000fe40006800000 */
[----:B------:R-:W-:Y:S01]  /*3a40*/  ISETP.GE.AND P5, PT, R12, R114, PT ;  /* 0x000000720c00720c */ /* 0x000fe20003fa6270 */
[----:B------:R-:W-:Y:S01]  /*3a50*/  VIADD R12, R18, 0x59 ;  /* 0x00000059120c7836 */ /* 0x000fe20000000000 */
[----:B------:R-:W-:Y:S02]  /*3a60*/  FSEL R48, R4, -INF , !P2 ;  /* 0xff80000004307808 */ /* 0x000fe40005000000 */
[----:B------:R-:W-:Y:S01]  /*3a70*/  FSEL R4, R2, -INF , !P1 ;  /* 0xff80000002047808 */ /* 0x000fe20004800000 */
[----:B------:R-:W-:Y:S01]  /*3a80*/  VIADD R2, R18, 0x69 ;  /* 0x0000006912027836 */ /* 0x000fe20000000000 */
[----:B------:R-:W-:-:S02]  /*3a90*/  FSEL R92, R92, -INF , !P4 ;  /* 0xff8000005c5c7808 */ /* 0x000fc40006000000 */
[----:B------:R-:W-:Y:S02]  /*3aa0*/  FSEL R57, R74, -INF , !P0 ;  /* 0xff8000004a397808 */ /* 0x000fe40004000000 */
[----:B------:R-:W-:Y:S02]  /*3ab0*/  FMNMX3.FTZ R19, R4, R78, R79, !PT ;  /* 0x0000004e04137276 */ /* 0x000fe4000781004f */
[-C--:B------:R-:W-:Y:S01]  /*3ac0*/  ISETP.GE.AND P4, PT, R13, R114.reuse, PT ;  /* 0x000000720d00720c */ /* 0x080fe20003f86270 */
[----:B------:R-:W-:Y:S01]  /*3ad0*/  VIADD R13, R18, 0x60 ;  /* 0x00000060120d7836 */ /* 0x000fe20000000000 */
[C---:B------:R-:W-:Y:S02]  /*3ae0*/  ISETP.GE.AND P0, PT, R12.reuse, R115, PT ;  /* 0x000000730c00720c */ /* 0x040fe40003f06270 */
[----:B--2---:R-:W-:Y:S02]  /*3af0*/  FSEL R15, R75, -INF , !P3 ;  /* 0xff8000004b0f7808 */ /* 0x004fe40005800000 */
[----:B------:R-:W-:Y:S01]  /*3b00*/  ISETP.GE.AND P3, PT, R12, R114, PT ;  /* 0x000000720c00720c */ /* 0x000fe20003f66270 */
[----:B------:R-:W-:Y:S01]  /*3b10*/  VIADD R12, R18, 0x61 ;  /* 0x00000061120c7836 */ /* 0x000fe20000000000 */
[----:B------:R-:W-:-:S02]  /*3b20*/  FMNMX3.FTZ R19, R19, R53, R54, !PT ;  /* 0x0000003513137276 */ /* 0x000fc40007810036 */
[----:B------:R-:W-:Y:S01]  /*3b30*/  FSEL R47, R5, -INF , !P0 ;  /* 0xff800000052f7808 */ /* 0x000fe20004000000 */
[C---:B------:R-:W-:Y:S01]  /*3b40*/  VIADD R5, R18.reuse, 0x68 ;  /* 0x0000006812057836 */ /* 0x040fe20000000000 */
[----:B------:R-:W-:Y:S02]  /*3b50*/  FSEL R14, R73, -INF , !P5 ;  /* 0xff800000490e7808 */ /* 0x000fe40006800000 */
[-C--:B------:R-:W-:Y:S02]  /*3b60*/  ISETP.GE.AND P0, PT, R18, R114.reuse, PT ;  /* 0x000000721200720c */ /* 0x080fe40003f06270 */
[C---:B------:R-:W-:Y:S02]  /*3b70*/  ISETP.GE.AND P5, PT, R13.reuse, R115, PT ;  /* 0x000000730d00720c */ /* 0x040fe40003fa6270 */
[----:B------:R-:W-:Y:S02]  /*3b80*/  ISETP.GE.AND P2, PT, R13, R114, PT ;  /* 0x000000720d00720c */ /* 0x000fe40003f46270 */
[----:B------:R-:W-:-:S02]  /*3b90*/  FSEL R13, R76, -INF , !P4 ;  /* 0xff8000004c0d7808 */ /* 0x000fc40006000000 */
[----:B------:R-:W-:Y:S02]  /*3ba0*/  FMNMX3.FTZ R19, R19, R80, R81, !PT ;  /* 0x0000005013137276 */ /* 0x000fe40007810051 */
[CC--:B------:R-:W-:Y:S02]  /*3bb0*/  ISETP.GE.AND P4, PT, R12.reuse, R115.reuse, PT ;  /* 0x000000730c00720c */ /* 0x0c0fe40003f86270 */
[----:B------:R-:W-:Y:S02]  /*3bc0*/  ISETP.GE.AND P1, PT, R12, R114, PT ;  /* 0x000000720c00720c */ /* 0x000fe40003f26270 */
[----:B------:R-:W-:Y:S02]  /*3bd0*/  FSEL R12, R51, -INF , !P3 ;  /* 0xff800000330c7808 */ /* 0x000fe40005800000 */
[----:B------:R-:W-:Y:S02]  /*3be0*/  FSEL R49, R49, -INF , !P0 ;  /* 0xff80000031317808 */ /* 0x000fe40004000000 */
[----:B------:R-:W-:-:S02]  /*3bf0*/  ISETP.GE.AND P3, PT, R5, R115, PT ;  /* 0x000000730500720c */ /* 0x000fc40003f66270 */
[----:B------:R-:W-:Y:S02]  /*3c00*/  ISETP.GE.AND P0, PT, R5, R114, PT ;  /* 0x000000720500720c */ /* 0x000fe40003f06270 */
[----:B------:R-:W-:Y:S02]  /*3c10*/  FMNMX3.FTZ R5, R19, R46, R62, !PT ;  /* 0x0000002e13057276 */ /* 0x000fe4000781003e */
[----:B------:R-:W-:Y:S02]  /*3c20*/  FSEL R42, R8, -INF , !P5 ;  /* 0xff800000082a7808 */ /* 0x000fe40006800000 */
[----:B------:R-:W-:Y:S02]  /*3c30*/  FMNMX3.FTZ R8, R49, R50, R44, !PT ;  /* 0x0000003231087276 */ /* 0x000fe4000781002c */
[----:B------:R-:W-:Y:S02]  /*3c40*/  FMNMX3.FTZ R5, R5, R65, R66, !PT ;  /* 0x0000004105057276 */ /* 0x000fe40007810042 */
[----:B------:R-:W-:-:S02]  /*3c50*/  FMNMX3.FTZ R8, R8, R45, R16, !PT ;  /* 0x0000002d08087276 */ /* 0x000fc40007810010 */
[----:B------:R-:W-:Y:S02]  /*3c60*/  FMNMX3.FTZ R5, R5, R123, R121, !PT ;  /* 0x0000007b05057276 */ /* 0x000fe40007810079 */
[----:B------:R-:W-:Y:S02]  /*3c70*/  FSEL R41, R6, -INF , !P4 ;  /* 0xff80000006297808 */ /* 0x000fe40006000000 */
[----:B------:R-:W-:Y:S02]  /*3c80*/  FMNMX3.FTZ R6, R8, R43, R17, !PT ;  /* 0x0000002b08067276 */ /* 0x000fe40007810011 */
[----:B------:R-:W-:Y:S02]  /*3c90*/  FSEL R36, R7, -INF , !P1 ;  /* 0xff80000007247808 */ /* 0x000fe40004800000 */
[----:B------:R-:W-:Y:S01]  /*3ca0*/  FMNMX3.FTZ R7, R5, R120, R97, !PT ;  /* 0x0000007805077276 */ /* 0x000fe20007810061 */
[----:B------:R-:W-:Y:S01]  /*3cb0*/  VIADD R5, R18, 0x78 ;  /* 0x0000007812057836 */ /* 0x000fe20000000000 */
[----:B------:R-:W-:-:S02]  /*3cc0*/  FMNMX3.FTZ R6, R6, R40, R52, !PT ;  /* 0x0000002806067276 */ /* 0x000fc40007810034 */
[----:B------:R-:W-:Y:S02]  /*3cd0*/  FMNMX3.FTZ R7, R7, R91, R119, !PT ;  /* 0x0000005b07077276 */ /* 0x000fe40007810077 */
        /* <DEDUP_REMOVED lines=9> */
[C---:B------:R-:W-:Y:S02]  /*3d70*/  ISETP.GE.AND P4, PT, R2.reuse, R115, PT ;  /* 0x000000730200720c */ /* 0x040fe40003f86270 */
[----:B------:R-:W-:Y:S01]  /*3d80*/  ISETP.GE.AND P1, PT, R2, R114, PT ;  /* 0x000000720200720c */ /* 0x000fe20003f26270 */
[----:B------:R-:W-:Y:S01]  /*3d90*/  VIADD R2, R18, 0x71 ;  /* 0x0000007112027836 */ /* 0x000fe20000000000 */
[----:B------:R-:W-:Y:S02]  /*3da0*/  FMNMX3.FTZ R7, R7, R56, R48, !PT ;  /* 0x0000003807077276 */ /* 0x000fe40007810030 */
        /* <DEDUP_REMOVED lines=8> */
[----:B------:R-:W-:Y:S02]  /*3e30*/  FSEL R38, R28, -INF , !P5 ;  /* 0xff8000001c267808 */ /* 0x000fe40006800000 */
[----:B------:R-:W-:Y:S02]  /*3e40*/  ISETP.GE.AND P5, PT, R5, R115, PT ;  /* 0x000000730500720c */ /* 0x000fe40003fa6270 */
[----:B------:R-:W-:Y:S01]  /*3e50*/  FSEL R35, R29, -INF , !P4 ;  /* 0xff8000001d237808 */ /* 0x000fe20006000000 */
[----:B------:R-:W-:Y:S01]  /*3e60*/  VIADD R29, R87, 0x3020 ;  /* 0x00003020571d7836 */ /* 0x000fe20000000000 */
        /* <DEDUP_REMOVED lines=31> */
[----:B----4-:R-:W-:-:S05]  /*4060*/  FMUL.FTZ R31, R2, UR4 ;  /* 0x00000004021f7c20 */ /* 0x010fca0008410000 */
        /* <DEDUP_REMOVED lines=10> */
[----:B--2---:R-:W-:Y:S01]  /*4110*/  FMNMX.FTZ R0, R6, R5, !PT ;  /* 0x0000000506007209 */ /* 0x004fe20007810000 */
[--C-:B------:R-:W-:Y:S01]  /*4120*/  FFMA.FTZ R67, R62, UR4, -R31.reuse ;  /* 0x000000043e437c23 */ /* 0x100fe2000801081f */
[----:B------:R-:W-:Y:S01]  /*4130*/  @P0 VIADD R29, R117, 0xffffffe0 ;  /* 0xffffffe0751d0836 */ /* 0x000fe20000000000 */
[----:B------:R2:W-:Y:S01]  /*4140*/  MUFU.EX2 R54, R4 ;  /* 0x0000000400367308 */ /* 0x0005e20000000800 */
        /* <DEDUP_REMOVED lines=13> */
[----:B--2---:R-:W2:Y:S01]  /*4220*/  LDSM.16.MT88.4 R4, [R29] ;  /* 0x000000001d04783b */ /* 0x004ea20000004200 */
        /* <DEDUP_REMOVED lines=21> */
[----:B---3--:R-:W-:Y:S01]  /*4380*/  F2FP.F16.F32.PACK_AB R69, R60, R61 ;  /* 0x0000003d3c45723e */ /* 0x008fe200000000ff */
[----:B------:R-:W-:Y:S01]  /*4390*/  FADD.FTZ R64, R64, R63 ;  /* 0x0000003f40407221 */ /* 0x000fe20000010000 */
[----:B------:R-:W-:Y:S01]  /*43a0*/  MUFU.EX2 R53, R53 ;  /* 0x0000003500357308 */ /* 0x000fe20000000800 */
[--C-:B------:R-:W-:Y:S01]  /*43b0*/  FFMA.FTZ R47, R47, UR4, -R31.reuse ;  /* 0x000000042f2f7c23 */ /* 0x100fe2000801081f */
[--C-:B------:R-:W-:Y:S01]  /*43c0*/  FFMA.FTZ R63, R15, UR4, -R30.reuse ;  /* 0x000000040f3f7c23 */ /* 0x100fe2000801081e */
[----:B------:R-:W-:Y:S01]  /*43d0*/  FFMA.FTZ R12, R12, UR4, -R30 ;  /* 0x000000040c0c7c23 */ /* 0x000fe2000801081e */
[----:B------:R-:W3:Y:S01]  /*43e0*/  MUFU.EX2 R45, R45 ;  /* 0x0000002d002d7308 */ /* 0x000ee20000000800 */
[----:B------:R-:W-:Y:S01]  /*43f0*/  FADD.FTZ R64, R55, R64 ;  /* 0x0000004037407221 */ /* 0x000fe20000010000 */
[----:B----4-:R-:W-:Y:S01]  /*4400*/  F2FP.F16.F32.PACK_AB R71, R50, R51 ;  /* 0x000000333247723e */ /* 0x010fe200000000ff */
[--C-:B------:R-:W-:Y:S01]  /*4410*/  FFMA.FTZ R42, R42, UR4, -R31.reuse ;  /* 0x000000042a2a7c23 */ /* 0x100fe2000801081f */
[----:B------:R-:W-:Y:S01]  /*4420*/  MUFU.EX2 R44, R44 ;  /* 0x0000002c002c7308 */ /* 0x000fe20000000800 */
[----:B------:R-:W-:Y:S01]  /*4430*/  FADD.FTZ R64, R54, R64 ;  /* 0x0000004036407221 */ /* 0x000fe20000010000 */
[--C-:B-----5:R-:W-:Y:S01]  /*4440*/  FFMA.FTZ R49, R17, UR4, -R30.reuse ;  /* 0x0000000411317c23 */ /* 0x120fe2000801081e */
[--C-:B------:R-:W-:Y:S01]  /*4450*/  FFMA.FTZ R17, R40, UR4, -R30.reuse ;  /* 0x0000000428117c23 */ /* 0x100fe2000801081e */
[----:B------:R-:W-:Y:S01]  /*4460*/  MUFU.EX2 R46, R46 ;  /* 0x0000002e002e7308 */ /* 0x000fe20000000800 */
[----:B-1----:R-:W-:Y:S01]  /*4470*/  HMMA.16816.F32 R80, R68, R76, RZ ;  /* 0x0000004c4450723c */ /* 0x002fe200000018ff */
[----:B------:R-:W-:Y:S01]  /*4480*/  FFMA.FTZ R18, R18, UR4, -R30 ;  /* 0x0000000412127c23 */ /* 0x000fe2000801081e */
[--C-:B------:R-:W-:Y:S01]  /*4490*/  FFMA.FTZ R35, R35, UR4, -R31.reuse ;  /* 0x0000000423237c23 */ /* 0x100fe2000801081f */
[----:B------:R-:W1:Y:S01]  /*44a0*/  MUFU.EX2 R43, R43 ;  /* 0x0000002b002b7308 */ /* 0x000e620000000800 */
[----:B------:R-:W-:Y:S01]  /*44b0*/  FFMA.FTZ R34, R34, UR4, -R31 ;  /* 0x0000000422227c23 */ /* 0x000fe2000801081f */
[----:B------:R-:W-:-:S02]  /*44c0*/  ISETP.GT.AND P0, PT, R24, R103, PT ;  /* 0x000000671800720c */ /* 0x000fc40003f04270 */
[----:B------:R4:W-:Y:S01]  /*44d0*/  MUFU.EX2 R40, R49 ;  /* 0x0000003100287308 */ /* 0x0009e20000000800 */
[C---:B------:R-:W-:Y:S03]  /*44e0*/  HMMA.16816.F32 R76, R68.reuse, R78, RZ ;  /* 0x0000004e444c723c */ /* 0x040fe600000018ff */
[----:B------:R-:W5:Y:S04]  /*44f0*/  MUFU.EX2 R17, R17 ;  /* 0x0000001100117308 */ /* 0x000f680000000800 */
[----:B------:R5:W-:Y:S01]  /*4500*/  MUFU.EX2 R66, R65 ;  /* 0x0000004100427308 */ /* 0x000be20000000800 */
[----:B--2---:R-:W-:Y:S01]  /*4510*/  HMMA.16816.F32 R72, R68, R4, RZ ;  /* 0x000000044448723c */ /* 0x004fe200000018ff */
[----:B---3--:R-:W-:Y:S01]  /*4520*/  F2FP.F16.F32.PACK_AB R4, R45, R53 ;  /* 0x000000352d04723e */ /* 0x008fe200000000ff */
[----:B------:R-:W-:Y:S01]  /*4530*/  FADD.FTZ R53, R53, R64 ;  /* 0x0000004035357221 */ /* 0x000fe20000010000 */
[----:B-1----:R-:W-:Y:S01]  /*4540*/  F2FP.F16.F32.PACK_AB R5, R43, R46 ;  /* 0x0000002e2b05723e */ /* 0x002fe200000000ff */
[----:B------:R-:W-:Y:S01]  /*4550*/  MUFU.EX2 R67, R67 ;  /* 0x0000004300437308 */ /* 0x000fe20000000800 */
[----:B----4-:R-:W-:Y:S01]  /*4560*/  FFMA.FTZ R49, R122, UR4, -R30 ;  /* 0x000000047a317c23 */ /* 0x010fe2000801081e */
[----:B------:R-:W-:-:S02]  /*4570*/  FADD.FTZ R53, R45, R53 ;  /* 0x000000352d357221 */ /* 0x000fc40000010000 */
[----:B------:R-:W-:Y:S01]  /*4580*/  HMMA.16816.F32 R68, R68, R6, RZ ;  /* 0x000000064444723c */ /* 0x000fe200000018ff */
[----:B------:R-:W-:Y:S01]  /*4590*/  F2FP.F16.F32.PACK_AB R6, R16, R44 ;  /* 0x0000002c1006723e */ /* 0x000fe200000000ff */
[----:B------:R-:W-:Y:S01]  /*45a0*/  MUFU.EX2 R62, R62 ;  /* 0x0000003e003e7308 */ /* 0x000fe20000000800 */
[----:B-----5:R-:W-:Y:S01]  /*45b0*/  F2FP.F16.F32.PACK_AB R7, R17, R40 ;  /* 0x000000281107723e */ /* 0x020fe200000000ff */
[----:B------:R-:W-:Y:S01]  /*45c0*/  FADD.FTZ R44, R44, R53 ;  /* 0x000000352c2c7221 */ /* 0x000fe20000010000 */
[----:B------:R-:W-:Y:S01]  /*45d0*/  FFMA.FTZ R65, R52, UR4, -R30 ;  /* 0x0000000434417c23 */ /* 0x000fe2000801081e */
[----:B------:R-:W-:Y:S02]  /*45e0*/  MUFU.EX2 R49, R49 ;  /* 0x0000003100317308 */ /* 0x000fe40000000800 */
[----:B------:R-:W-:Y:S02]  /*45f0*/  FADD.FTZ R44, R16, R44 ;  /* 0x0000002c102c7221 */ /* 0x000fe40000010000 */
[C---:B------:R-:W-:Y:S01]  /*4600*/  HMMA.16816.F32 R80, R4.reuse, R8, R80 ;  /* 0x000000080450723c */ /* 0x040fe20000001850 */
[----:B------:R-:W1:Y:S04]  /*4610*/  MUFU.EX2 R52, R123 ;  /* 0x0000007b00347308 */ /* 0x000e680000000800 */
[----:B------:R-:W-:Y:S03]  /*4620*/  MUFU.EX2 R65, R65 ;  /* 0x0000004100417308 */ /* 0x000fe60000000800 */
[C---:B------:R-:W-:Y:S01]  /*4630*/  HMMA.16816.F32 R76, R4.reuse, R10, R76 ;  /* 0x0000000a044c723c */ /* 0x040fe2000000184c */
[----:B------:R-:W2:Y:S01]  /*4640*/  LDSM.16.MT88.4 R8, [R29+0x400] ;  /* 0x000400001d08783b */ /* 0x000ea20000004200 */
        /* <DEDUP_REMOVED lines=10> */
[C---:B--2---:R-:W-:Y:S03]  /*46f0*/  HMMA.16816.F32 R72, R4.reuse, R8, R72 ;  /* 0x000000080448723c */ /* 0x044fe60000001848 */
[----:B------:R-:W-:Y:S05]  /*4700*/  MUFU.EX2 R42, R42 ;  /* 0x0000002a002a7308 */ /* 0x000fea0000000800 */
        /* <DEDUP_REMOVED lines=54> */
[----:B--2---:R-:W-:Y:S01]  /*4a70*/  F2FP.F16.F32.PACK_AB R6, R95, R98 ;  /* 0x000000625f06723e */ /* 0x004fe200000000ff */
[----:B------:R-:W-:Y:S01]  /*4a80*/  FFMA.FTZ R118, R25, UR4, -R30 ;  /* 0x0000000419767c23 */ /* 0x000fe2000801081e */
[----:B---3--:R-:W-:Y:S01]  /*4a90*/  F2FP.F16.F32.PACK_AB R5, R94, R119 ;  /* 0x000000775e05723e */ /* 0x008fe200000000ff */
[----:B------:R-:W-:-:S04]  /*4aa0*/  FADD.FTZ R99, R98, R99 ;  /* 0x0000006362637221 */ /* 0x000fc80000010000 */
[----:B------:R-:W-:Y:S01]  /*4ab0*/  FADD.FTZ R95, R95, R99 ;  /* 0x000000635f5f7221 */ /* 0x000fe20000010000 */
[----:B------:R-:W-:Y:S01]  /*4ac0*/  MUFU.EX2 R118, R118 ;  /* 0x0000007600767308 */ /* 0x000fe20000000800 */
        /* <DEDUP_REMOVED lines=8> */
[----:B------:R2:W-:Y:S02]  /*4b50*/  MUFU.EX2 R60, R57 ;  /* 0x00000039003c7308 */ /* 0x0005e40000000800 */
[----:B------:R-:W-:-:S03]  /*4b60*/  FADD.FTZ R4, R51, R4 ;  /* 0x0000000433047221 */ /* 0x000fc60000010000 */
[----:B------:R-:W3:Y:S01]  /*4b70*/  MUFU.EX2 R61, R61 ;  /* 0x0000003d003d7308 */ /* 0x000ee20000000800 */
[----:B------:R-:W-:-:S04]  /*4b80*/  FADD.FTZ R50, R50, R4 ;  /* 0x0000000432327221 */ /* 0x000fc80000010000 */
[----:B------:R-:W-:Y:S01]  /*4b90*/  FADD.FTZ R46, R46, R50 ;  /* 0x000000322e2e7221 */ /* 0x000fe20000010000 */
[----:B--2---:R-:W-:-:S03]  /*4ba0*/  FFMA.FTZ R57, R48, UR4, -R31 ;  /* 0x0000000430397c23 */ /* 0x004fc6000801081f */
[----:B------:R-:W-:Y:S01]  /*4bb0*/  FADD.FTZ R45, R43, R46 ;  /* 0x0000002e2b2d7221 */ /* 0x000fe20000010000 */
[----:B------:R2:W4:Y:S01]  /*4bc0*/  MUFU.EX2 R48, R56 ;  /* 0x0000003800307308 */ /* 0x0005220000000800 */
[--C-:B------:R-:W-:Y:S01]  /*4bd0*/  FFMA.FTZ R43, R41, UR4, -R31.reuse ;  /* 0x00000004292b7c23 */ /* 0x100fe2000801081f */
[----:B------:R-:W-:Y:S01]  /*4be0*/  FFMA.FTZ R41, R39, UR4, -R31 ;  /* 0x0000000427297c23 */ /* 0x000fe2000801081f */
[----:B---3--:R-:W-:Y:S01]  /*4bf0*/  F2FP.F16.F32.PACK_AB R5, R61, R63 ;  /* 0x0000003f3d05723e */ /* 0x008fe200000000ff */
[----:B------:R-:W3:Y:S01]  /*4c00*/  MUFU.EX2 R57, R57 ;  /* 0x0000003900397308 */ /* 0x000ee20000000800 */
[----:B------:R-:W-:Y:S01]  /*4c10*/  FADD.FTZ R45, R40, R45 ;  /* 0x0000002d282d7221 */ /* 0x000fe20000010000 */
[----:B------:R-:W-:Y:S02]  /*4c20*/  FADD.FTZ R95, R60, R95 ;  /* 0x0000005f3c5f7221 */ /* 0x000fe40000010000 */
[----:B------:R5:W-:Y:S01]  /*4c30*/  MUFU.EX2 R39, R43 ;  /* 0x0000002b00277308 */ /* 0x000be20000000800 */
[----:B------:R-:W-:-:S03]  /*4c40*/  FADD.FTZ R45, R17, R45 ;  /* 0x0000002d112d7221 */ /* 0x000fc60000010000 */
[----:B------:R-:W-:Y:S01]  /*4c50*/  MUFU.EX2 R40, R18 ;  /* 0x0000001200287308 */ /* 0x000fe20000000800 */
[----:B------:R-:W-:Y:S01]  /*4c60*/  FADD.FTZ R45, R65, R45 ;  /* 0x0000002d412d7221 */ /* 0x000fe20000010000 */
[----:B--2---:R-:W-:Y:S01]  /*4c70*/  FFMA.FTZ R56, R13, UR4, -R30 ;  /* 0x000000040d387c23 */ /* 0x004fe2000801081e */
[C---:B----4-:R-:W-:Y:S01]  /*4c80*/  F2FP.F16.F32.PACK_AB R4, R48.reuse, R60 ;  /* 0x0000003c3004723e */ /* 0x050fe200000000ff */
[----:B------:R-:W2:Y:S01]  /*4c90*/  LDSM.16.MT88.4 R12, [R29+0x1400] ;  /* 0x001400001d0c783b */ /* 0x000ea20000004200 */
[----:B------:R-:W-:Y:S01]  /*4ca0*/  FADD.FTZ R45, R59, R45 ;  /* 0x0000002d3b2d7221 */ /* 0x000fe20000010000 */
[----:B---3--:R-:W-:Y:S01]  /*4cb0*/  F2FP.F16.F32.PACK_AB R6, R47, R57 ;  /* 0x000000392f06723e */ /* 0x008fe200000000ff */
[----:B------:R-:W-:Y:S01]  /*4cc0*/  FADD.FTZ R95, R48, R95 ;  /* 0x0000005f305f7221 */ /* 0x000fe20000010000 */
[----:B------:R-:W3:Y:S01]  /*4cd0*/  MUFU.EX2 R56, R56 ;  /* 0x0000003800387308 */ /* 0x000ee20000000800 */
[----:B------:R-:W-:Y:S01]  /*4ce0*/  FADD.FTZ R58, R58, R45 ;  /* 0x0000002d3a3a7221 */ /* 0x000fe20000010000 */
[----:B-----5:R-:W-:Y:S01]  /*4cf0*/  FFMA.FTZ R43, R38, UR4, -R31 ;  /* 0x00000004262b7c23 */ /* 0x020fe2000801081f */
[----:B------:R-:W-:Y:S01]  /*4d00*/  FADD.FTZ R57, R57, R95 ;  /* 0x0000005f39397221 */ /* 0x000fe20000010000 */
[----:B------:R4:W-:Y:S01]  /*4d10*/  MUFU.EX2 R38, R41 ;  /* 0x0000002900267308 */ /* 0x0009e20000000800 */
[----:B------:R-:W-:-:S02]  /*4d20*/  FADD.FTZ R58, R49, R58 ;  /* 0x0000003a313a7221 */ /* 0x000fc40000010000 */
[----:B------:R-:W-:Y:S02]  /*4d30*/  FADD.FTZ R57, R47, R57 ;  /* 0x000000392f397221 */ /* 0x000fe40000010000 */
[----:B------:R-:W-:-:S04]  /*4d40*/  FADD.FTZ R58, R120, R58 ;  /* 0x0000003a783a7221 */ /* 0x000fc80000010000 */
[----:B------:R-:W-:Y:S01]  /*4d50*/  FADD.FTZ R58, R96, R58 ;  /* 0x0000003a603a7221 */ /* 0x000fe20000010000 */
[----:B---3--:R-:W-:-:S03]  /*4d60*/  F2FP.F16.F32.PACK_AB R7, R55, R56 ;  /* 0x000000383707723e */ /* 0x008fc600000000ff */
[----:B------:R-:W-:Y:S01]  /*4d70*/  FADD.FTZ R58, R89, R58 ;  /* 0x0000003a593a7221 */ /* 0x000fe20000010000 */
[----:B----4-:R-:W-:Y:S02]  /*4d80*/  FFMA.FTZ R41, R37, UR4, -R30 ;  /* 0x0000000425297c23 */ /* 0x010fe4000801081e */
[----:B------:R3:W4:Y:S01]  /*4d90*/  MUFU.EX2 R37, R43 ;  /* 0x0000002b00257308 */ /* 0x0007220000000800 */
[----:B-1----:R-:W-:Y:S01]  /*4da0*/  HMMA.16816.F32 R80, R4, R8, R80 ;  /* 0x000000080450723c */ /* 0x002fe20000001850 */
[----:B------:R-:W-:Y:S02]  /*4db0*/  FADD.FTZ R58, R88, R58 ;  /* 0x0000003a583a7221 */ /* 0x000fe40000010000 */
[----:B------:R-:W-:Y:S02]  /*4dc0*/  MUFU.EX2 R41, R41 ;  /* 0x0000002900297308 */ /* 0x000fe40000000800 */
[----:B------:R-:W-:-:S03]  /*4dd0*/  FADD.FTZ R58, R119, R58 ;  /* 0x0000003a773a7221 */ /* 0x000fc60000010000 */
[C---:B------:R-:W-:Y:S01]  /*4de0*/  HMMA.16816.F32 R76, R4.reuse, R10, R76 ;  /* 0x0000000a044c723c */ /* 0x040fe2000000184c */
[----:B------:R-:W1:Y:S01]  /*4df0*/  LDSM.16.MT88.4 R8, [R87+0x4800] ;  /* 0x004800005708783b */ /* 0x000e620000004200 */
[----:B------:R-:W-:Y:S01]  /*4e00*/  FADD.FTZ R94, R94, R58 ;  /* 0x0000003a5e5e7221 */ /* 0x000fe20000010000 */
[--C-:B---3--:R-:W-:Y:S01]  /*4e10*/  FFMA.FTZ R43, R36, UR4, -R30.reuse ;  /* 0x00000004242b7c23 */ /* 0x108fe2000801081e */
[----:B------:R-:W-:Y:S02]  /*4e20*/  FFMA.FTZ R36, R19, UR4, -R30 ;  /* 0x0000000413247c23 */ /* 0x000fe4000801081e */
[----:B------:R-:W-:Y:S02]  /*4e30*/  FADD.FTZ R94, R93, R94 ;  /* 0x0000005e5d5e7221 */ /* 0x000fe40000010000 */
[----:B--2---:R-:W-:Y:S01]  /*4e40*/  HMMA.16816.F32 R72, R4, R12, R72 ;  /* 0x0000000c0448723c */ /* 0x004fe20000001848 */
[----:B------:R-:W2:Y:S01]  /*4e50*/  LDSM.16.MT88.4 R16, [R29+0x1800] ;  /* 0x001800001d10783b */ /* 0x000ea20000004200 */
[----:B------:R-:W3:Y:S01]  /*4e60*/  MUFU.EX2 R43, R43 ;  /* 0x0000002b002b7308 */ /* 0x000ee20000000800 */
[----:B------:R-:W-:-:S03]  /*4e70*/  FADD.FTZ R92, R92, R94 ;  /* 0x0000005e5c5c7221 */ /* 0x000fc60000010000 */
[----:B------:R-:W5:Y:S02]  /*4e80*/  MUFU.EX2 R36, R36 ;  /* 0x0000002400247308 */ /* 0x000f640000000800 */
[----:B------:R-:W-:Y:S01]  /*4e90*/  HMMA.16816.F32 R68, R4, R14, R68 ;  /* 0x0000000e0444723c */ /* 0x000fe20000001844 */
[----:B------:R-:W-:Y:S01]  /*4ea0*/  F2FP.F16.F32.PACK_AB R4, R39, R42 ;  /* 0x0000002a2704723e */ /* 0x000fe200000000ff */
[----:B------:R-:W-:Y:S01]  /*4eb0*/  FADD.FTZ R92, R63, R92 ;  /* 0x0000005c3f5c7221 */ /* 0x000fe20000010000 */
[----:B----4-:R-:W-:Y:S01]  /*4ec0*/  F2FP.F16.F32.PACK_AB R6, R37, R38 ;  /* 0x000000262506723e */ /* 0x010fe200000000ff */
[----:B------:R-:W4:Y:S01]  /*4ed0*/  LDSM.16.MT88.4 R12, [R87+0x4c00] ;  /* 0x004c0000570c783b */ /* 0x000f220000004200 */
[----:B------:R-:W-:Y:S01]  /*4ee0*/  FADD.FTZ R42, R42, R57 ;  /* 0x000000392a2a7221 */ /* 0x000fe20000010000 */
[----:B------:R-:W-:Y:S01]  /*4ef0*/  FADD.FTZ R61, R61, R92 ;  /* 0x0000005c3d3d7221 */ /* 0x000fe20000010000 */
[----:B---3--:R-:W-:-:S03]  /*4f00*/  F2FP.F16.F32.PACK_AB R5, R43, R41 ;  /* 0x000000292b05723e */ /* 0x008fc600000000ff */
[----:B------:R-:W-:Y:S01]  /*4f10*/  FADD.FTZ R61, R56, R61 ;  /* 0x0000003d383d7221 */ /* 0x000fe20000010000 */
[----:B------:R-:W-:Y:S01]  /*4f20*/  FADD.FTZ R42, R39, R42 ;  /* 0x0000002a272a7221 */ /* 0x000fe20000010000 */
[----:B-----5:R-:W-:Y:S02]  /*4f30*/  F2FP.F16.F32.PACK_AB R7, R40, R36 ;  /* 0x000000242807723e */ /* 0x020fe400000000ff */
[----:B------:R-:W-:Y:S01]  /*4f40*/  FADD.FTZ R55, R55, R61 ;  /* 0x0000003d37377221 */ /* 0x000fe20000010000 */
[----:B------:R-:W-:-:S03]  /*4f50*/  FADD.FTZ R38, R38, R42 ;  /* 0x0000002a26267221 */ /* 0x000fc60000010000 */
[----:B------:R-:W-:Y:S01]  /*4f60*/  FADD.FTZ R55, R41, R55 ;  /* 0x0000003729377221 */ /* 0x000fe20000010000 */
[----:B------:R-:W-:-:S03]  /*4f70*/  FADD.FTZ R38, R37, R38 ;  /* 0x0000002625267221 */ /* 0x000fc60000010000 */
[----:B------:R-:W-:Y:S01]  /*4f80*/  FADD.FTZ R43, R43, R55 ;  /* 0x000000372b2b7221 */ /* 0x000fe20000010000 */
[C---:B-1----:R-:W-:Y:S01]  /*4f90*/  HMMA.16816.F32 R80, R4.reuse, R8, R80 ;  /* 0x000000080450723c */ /* 0x042fe20000001850 */
[--C-:B------:R-:W-:Y:S01]  /*4fa0*/  FFMA.FTZ R9, R33, UR4, -R31.reuse ;  /* 0x0000000421097c23 */ /* 0x100fe2000801081f */
[----:B------:R-:W-:Y:S01]  /*4fb0*/  FFMA.FTZ R8, R32, UR4, -R31 ;  /* 0x0000000420087c23 */ /* 0x000fe2000801081f */
[----:B------:R-:W-:Y:S01]  /*4fc0*/  MUFU.EX2 R33, R35 ;  /* 0x0000002300217308 */ /* 0x000fe20000000800 */
[----:B------:R-:W-:Y:S01]  /*4fd0*/  FADD.FTZ R43, R36, R43 ;  /* 0x0000002b242b7221 */ /* 0x000fe20000010000 */
[----:B------:R-:W-:Y:S02]  /*4fe0*/  IMAD.MOV.U32 R36, RZ, RZ, R24 ;  /* 0x000000ffff247224 */ /* 0x000fe400078e0018 */
[----:B------:R1:W-:Y:S01]  /*4ff0*/  MUFU.EX2 R32, R9 ;  /* 0x0000000900207308 */ /* 0x0003e20000000800 */
[----:B------:R-:W-:Y:S01]  /*5000*/  HMMA.16816.F32 R76, R4, R10, R76 ;  /* 0x0000000a044c723c */ /* 0x000fe2000000184c */
[----:B------:R-:W-:-:S02]  /*5010*/  FADD.FTZ R40, R40, R43 ;  /* 0x0000002b28287221 */ /* 0x000fc40000010000 */
[----:B------:R-:W3:Y:S05]  /*5020*/  MUFU.EX2 R31, R34 ;  /* 0x00000022001f7308 */ /* 0x000eea0000000800 */
[C---:B--2---:R-:W-:Y:S01]  /*5030*/  HMMA.16816.F32 R72, R4.reuse, R16, R72 ;  /* 0x000000100448723c */ /* 0x044fe20000001848 */
[----:B-1----:R-:W-:Y:S02]  /*5040*/  FFMA.FTZ R9, R28, UR4, -R30 ;  /* 0x000000041c097c23 */ /* 0x002fe4000801081e */
[----:B------:R1:W2:Y:S05]  /*5050*/  MUFU.EX2 R28, R8 ;  /* 0x00000008001c7308 */ /* 0x0002aa0000000800 */
[----:B------:R-:W-:Y:S01]  /*5060*/  HMMA.16816.F32 R68, R4, R18, R68 ;  /* 0x000000120444723c */ /* 0x000fe20000001844 */
[----:B---3--:R-:W-:Y:S01]  /*5070*/  F2FP.F16.F32.PACK_AB R4, R31, R33 ;  /* 0x000000211f04723e */ /* 0x008fe200000000ff */
[----:B------:R-:W-:-:S04]  /*5080*/  FADD.FTZ R33, R33, R38 ;  /* 0x0000002621217221 */ /* 0x000fc80000010000 */
[----:B------:R-:W-:-:S04]  /*5090*/  FADD.FTZ R33, R31, R33 ;  /* 0x000000211f217221 */ /* 0x000fc80000010000 */
[----:B------:R-:W-:Y:S01]  /*50a0*/  FADD.FTZ R33, R32, R33 ;  /* 0x0000002120217221 */ /* 0x000fe20000010000 */
[--C-:B-1----:R-:W-:Y:S01]  /*50b0*/  FFMA.FTZ R8, R27, UR4, -R30.reuse ;  /* 0x000000041b087c23 */ /* 0x102fe2000801081e */
[C---:B--2---:R-:W-:Y:S01]  /*50c0*/  F2FP.F16.F32.PACK_AB R6, R28.reuse, R32 ;  /* 0x000000201c06723e */ /* 0x044fe200000000ff */
[----:B------:R1:W2:Y:S01]  /*50d0*/  MUFU.EX2 R27, R9 ;  /* 0x00000009001b7308 */ /* 0x0002a20000000800 */
[----:B------:R-:W-:Y:S01]  /*50e0*/  FADD.FTZ R119, R28, R33 ;  /* 0x000000211c777221 */ /* 0x000fe20000010000 */
[----:B-1----:R-:W-:Y:S01]  /*50f0*/  FFMA.FTZ R9, R26, UR4, -R30 ;  /* 0x000000041a097c23 */ /* 0x002fe2000801081e */
[----:B--2---:R-:W-:Y:S01]  /*5100*/  FADD.FTZ R40, R27, R40 ;  /* 0x000000281b287221 */ /* 0x004fe20000010000 */
        /* <DEDUP_REMOVED lines=8> */
[C---:B----4-:R-:W-:Y:S08]  /*5190*/  HMMA.16816.F32 R80, R4.reuse, R12, R80 ;  /* 0x0000000c0450723c */ /* 0x050ff00000001850 */
[C---:B------:R-:W-:Y:S08]  /*51a0*/  HMMA.16816.F32 R76, R4.reuse, R14, R76 ;  /* 0x0000000e044c723c */ /* 0x040ff0000000184c */
[C---:B-1----:R-:W-:Y:S08]  /*51b0*/  HMMA.16816.F32 R72, R4.reuse, R8, R72 ;  /* 0x000000080448723c */ /* 0x042ff00000001848 */
        /* <DEDUP_REMOVED lines=69> */
.L_x_4380:
[----:B------:R-:W-:Y:S01]  /*5610*/  UMOV UR6, URZ ;  /* 0x000000ff00067c82 */ /* 0x000fe20008000000 */
[----:B------:R-:W-:Y:S01]  /*5620*/  IMAD.SHL.U32 R4, R20, 0x80, RZ ;  /* 0x0000008014047824 */ /* 0x000fe200078e00ff */
[----:B------:R-:W-:-:S05]  /*5630*/  IADD3 R5, P0, PT, RZ, -UR6, RZ ;  /* 0x80000006ff057c10 */ /* 0x000fca000ff1e0ff */
[----:B------:R-:W-:-:S05]  /*5640*/  IMAD.X R4, RZ, RZ, ~R4, P0 ;  /* 0x000000ffff047224 */ /* 0x000fca00000e0e04 */
[----:B------:R-:W-:-:S04]  /*5650*/  SHF.R.S64 R5, R5, 0x1f, R4 ;  /* 0x0000001f05057819 */ /* 0x000fc80000001004 */
[----:B------:R-:W-:-:S04]  /*5660*/  IADD3 R107, P0, PT, R5, R107, RZ ;  /* 0x0000006b056b7210 */ /* 0x000fc80007f1e0ff */
[----:B------:R-:W-:-:S09]  /*5670*/  LEA.HI.X.SX32 R106, R4, R106, 0x1, P0 ;  /* 0x0000006a046a7211 */ /* 0x000fd200000f0eff */
.L_x_4381:
        /* <DEDUP_REMOVED lines=9> */
[----:B------:R-:W-:Y:S01]  /*5710*/  IMAD.X R11, R9, 0x1, R20, P0 ;  /* 0x00000001090b7824 */ /* 0x000fe200000e0614 */
[----:B------:R-:W-:Y:S02]  /*5720*/  ISETP.NE.AND P0, PT, R23, RZ, PT ;  /* 0x000000ff1700720c */ /* 0x000fe40003f05270 */
[----:B------:R-:W-:Y:S01]  /*5730*/  @!PT LDS RZ, [RZ] ;  /* 0x00000000fffff984 */ /* 0x000fe20000000800 */
[----:B------:R-:W-:Y:S01]  /*5740*/  @!PT LDS RZ, [RZ] ;  /* 0x00000000fffff984 */ /* 0x000fe20000000800 */
[----:B------:R-:W-:Y:S01]  /*5750*/  @!PT LDS RZ, [RZ] ;  /* 0x00000000fffff984 */ /* 0x000fe20000000800 */
[----:B------:R-:W-:Y:S02]  /*5760*/  LDGSTS.E.BYPASS.LTC128B.128 [R111+0x3000], desc[UR14][R4.64] ;  /* 0x03000000046f7fae */ /* 0x000fe4000b981a0e */
[----:B------:R-:W-:-:S02]  /*5770*/  SEL R22, R22, 0xffffffe0, !P0 ;  /* 0xffffffe016167807 */ /* 0x000fc40004000000 */
[----:B------:R1:W-:Y:S03]  /*5780*/  LDGSTS.E.BYPASS.LTC128B.128 [R111+0x3800], desc[UR14][R6.64] ;  /* 0x03800000066f7fae */ /* 0x0003e6000b981a0e */
[--C-:B------:R-:W-:Y:S01]  /*5790*/  IMAD.IADD R88, R101, 0x1, R22.reuse ;  /* 0x0000000165587824 */ /* 0x100fe200078e0216 */
[----:B------:R-:W-:Y:S01]  /*57a0*/  LDGSTS.E.BYPASS.LTC128B.128 [R111+0x4000], desc[UR14][R8.64] ;  /* 0x04000000086f7fae */ /* 0x000fe2000b981a0e */
[----:B------:R-:W-:-:S03]  /*57b0*/  IMAD.IADD R124, R100, 0x1, R22 ;  /* 0x00000001647c7824 */ /* 0x000fc600078e0216 */
[----:B------:R2:W-:Y:S04]  /*57c0*/  LDGSTS.E.BYPASS.LTC128B.128 [R111+0x4800], desc[UR14][R10.64] ;  /* 0x048000000a6f7fae */ /* 0x0005e8000b981a0e */
[----:B------:R-:W-:Y:S04]  /*57d0*/  LDSM.16.M88.4 R92, [R101] ;  /* 0x00000000655c783b */ /* 0x000fe80000000200 */
[----:B------:R-:W3:Y:S04]  /*57e0*/  LDSM.16.M88.4 R40, [R100+0x1000] ;  /* 0x001000006428783b */ /* 0x000ee80000000200 */
[----:B------:R-:W4:Y:S04]  /*57f0*/  LDSM.16.M88.4 R24, [R100+0x1800] ;  /* 0x001800006418783b */ /* 0x000f280000000200 */
[----:B------:R-:W-:Y:S04]  /*5800*/  LDSM.16.M88.4 R88, [R88] ;  /* 0x000000005858783b */ /* 0x000fe80000000200 */
[----:B-1----:R-:W1:Y:S04]  /*5810*/  LDSM.16.M88.4 R4, [R124+0x1000] ;  /* 0x001000007c04783b */ /* 0x002e680000000200 */
[----:B------:R-:W5:Y:S04]  /*5820*/  LDSM.16.M88.4 R16, [R100+0x1c00] ;  /* 0x001c00006410783b */ /* 0x000f680000000200 */
[----:B------:R-:W5:Y:S04]  /*5830*/  LDSM.16.M88.4 R12, [R124+0x1800] ;  /* 0x001800007c0c783b */ /* 0x000f680000000200 */
[----:B------:R-:W5:Y:S04]  /*5840*/  LDSM.16.M88.4 R32, [R100+0x1400] ;  /* 0x001400006420783b */ /* 0x000f680000000200 */
[----:B--2---:R-:W2:Y:S04]  /*5850*/  LDSM.16.M88.4 R8, [R100+0x2000] ;  /* 0x002000006408783b */ /* 0x004ea80000000200 */
[----:B------:R-:W2:Y:S04]  /*5860*/  LDSM.16.M88.4 R48, [R124+0x1c00] ;  /* 0x001c00007c30783b */ /* 0x000ea80000000200 */
        /* <DEDUP_REMOVED lines=8> */
[----:B------:R-:W-:Y:S04]  /*58f0*/  LDSM.16.M88.4 R120, [R124+0x2400] ;  /* 0x002400007c78783b */ /* 0x000fe80000000200 */
[----:B------:R-:W0:Y:S01]  /*5900*/  LDGDEPBAR ;  /* 0x00000000000079af */ /* 0x000e220000000000 */
[C---:B-1----:R-:W-:Y:S08]  /*5910*/  HMMA.16816.F32 R44, R88.reuse, R4, R44 ;  /* 0x00000004582c723c */ /* 0x042ff0000000182c */
[----:B------:R-:W-:Y:S01]  /*5920*/  HMMA.16816.F32 R40, R88, R6, R40 ;  /* 0x000000065828723c */ /* 0x000fe20000001828 */
[----:B------:R-:W1:Y:S07]  /*5930*/  LDSM.16.M88.4 R4, [R124+0x2000] ;  /* 0x002000007c04783b */ /* 0x000e6e0000000200 */
[----:B------:R-:W-:Y:S03]  /*5940*/  HMMA.16816.F32 R24, R92, R26, RZ ;  /* 0x0000001a5c18723c */ /* 0x000fe600000018ff */
[----:B------:R-:W-:Y:S01]  /*5950*/  FMUL.FTZ R44, R44, UR10 ;  /* 0x0000000a2c2c7c20 */ /* 0x000fe20008410000 */
[----:B------:R-:W-:-:S04]  /*5960*/  FMUL.FTZ R46, R46, UR10 ;  /* 0x0000000a2e2e7c20 */ /* 0x000fc80008410000 */
[----:B-----5:R-:W-:Y:S03]  /*5970*/  HMMA.16816.F32 R20, R92, R16, RZ ;  /* 0x000000105c14723c */ /* 0x020fe600000018ff */
[----:B------:R-:W-:Y:S01]  /*5980*/  FMUL.FTZ R40, R40, UR10 ;  /* 0x0000000a28287c20 */ /* 0x000fe20008410000 */
[----:B------:R-:W-:-:S04]  /*5990*/  FMUL.FTZ R42, R42, UR10 ;  /* 0x0000000a2a2a7c20 */ /* 0x000fc80008410000 */
[----:B------:R-:W-:Y:S08]  /*59a0*/  HMMA.16816.F32 R16, R92, R18, RZ ;  /* 0x000000125c10723c */ /* 0x000ff000000018ff */
[C---:B------:R-:W-:Y:S08]  /*59b0*/  HMMA.16816.F32 R28, R88.reuse, R12, R28 ;  /* 0x0000000c581c723c */ /* 0x040ff0000000181c */
[----:B------:R-:W-:Y:S08]  /*59c0*/  HMMA.16816.F32 R24, R88, R14, R24 ;  /* 0x0000000e5818723c */ /* 0x000ff00000001818 */
[C---:B------:R-:W-:Y:S03]  /*59d0*/  HMMA.16816.F32 R36, R92.reuse, R32, RZ ;  /* 0x000000205c24723c */ /* 0x040fe600000018ff */
[----:B------:R-:W-:Y:S01]  /*59e0*/  FMUL.FTZ R29, R29, UR10 ;  /* 0x0000000a1d1d7c20 */ /* 0x000fe20008410000 */
[----:B------:R-:W-:Y:S01]  /*59f0*/  FMUL.FTZ R31, R31, UR10 ;  /* 0x0000000a1f1f7c20 */ /* 0x000fe20008410000 */
[----:B------:R-:W-:Y:S01]  /*5a00*/  FMUL.FTZ R30, R30, UR10 ;  /* 0x0000000a1e1e7c20 */ /* 0x000fe20008410000 */
[----:B------:R-:W-:Y:S01]  /*5a10*/  FMUL.FTZ R28, R28, UR10 ;  /* 0x0000000a1c1c7c20 */ /* 0x000fe20008410000 */
[----:B------:R-:W-:Y:S01]  /*5a20*/  MUFU.TANH R134, R29 ;  /* 0x0000001d00867308 */ /* 0x000fe20000002400 */
[C---:B--2---:R-:W-:Y:S03]  /*5a30*/  HMMA.16816.F32 R12, R92.reuse, R8, RZ ;  /* 0x000000085c0c723c */ /* 0x044fe600000018ff */
[----:B------:R-:W-:Y:S01]  /*5a40*/  FMUL.FTZ R24, R24, UR10 ;  /* 0x0000000a18187c20 */ /* 0x000fe20008410000 */
[----:B------:R-:W-:Y:S01]  /*5a50*/  FMUL.FTZ R25, R25, UR10 ;  /* 0x0000000a19197c20 */ /* 0x000fe20008410000 */
[----:B------:R-:W-:Y:S01]  /*5a60*/  FMUL.FTZ R26, R26, UR10 ;  /* 0x0000000a1a1a7c20 */ /* 0x000fe20008410000 */
[----:B------:R-:W-:Y:S01]  /*5a70*/  FMUL.FTZ R27, R27, UR10 ;  /* 0x0000000a1b1b7c20 */ /* 0x000fe20008410000 */
[----:B------:R-:W-:Y:S01]  /*5a80*/  MUFU.TANH R132, R24 ;  /* 0x0000001800847308 */ /* 0x000fe20000002400 */
[C---:B------:R-:W-:Y:S07]  /*5a90*/  HMMA.16816.F32 R32, R92.reuse, R34, RZ ;  /* 0x000000225c20723c */ /* 0x040fee00000018ff */
[----:B------:R-:W-:Y:S01]  /*5aa0*/  MUFU.TANH R131, R25 ;  /* 0x0000001900837308 */ /* 0x000fe20000002400 */
[----:B------:R-:W-:Y:S07]  /*5ab0*/  HMMA.16816.F32 R8, R92, R10, RZ ;  /* 0x0000000a5c08723c */ /* 0x000fee00000018ff */
[----:B------:R-:W-:Y:S01]  /*5ac0*/  MUFU.TANH R130, R26 ;  /* 0x0000001a00827308 */ /* 0x000fe20000002400 */
[C---:B------:R-:W-:Y:S07]  /*5ad0*/  HMMA.16816.F32 R16, R88.reuse, R50, R16 ;  /* 0x000000325810723c */ /* 0x040fee0000001810 */
[----:B------:R2:W-:Y:S01]  /*5ae0*/  MUFU.TANH R129, R27 ;  /* 0x0000001b00817308 */ /* 0x0005e20000002400 */
[C---:B-1----:R-:W-:Y:S07]  /*5af0*/  HMMA.16816.F32 R12, R88.reuse, R4, R12 ;  /* 0x00000004580c723c */ /* 0x042fee000000180c */
[----:B------:R-:W-:Y:S01]  /*5b00*/  MUFU.TANH R127, R31 ;  /* 0x0000001f007f7308 */ /* 0x000fe20000002400 */
[C---:B------:R-:W-:Y:S03]  /*5b10*/  HMMA.16816.F32 R36, R88.reuse, R56, R36 ;  /* 0x000000385824723c */ /* 0x040fe60000001824 */
[----:B------:R-:W-:Y:S01]  /*5b20*/  FMUL.FTZ R16, R16, UR10 ;  /* 0x0000000a10107c20 */ /* 0x000fe20008410000 */
[----:B------:R-:W-:Y:S01]  /*5b30*/  FMUL.FTZ R17, R17, UR10 ;  /* 0x0000000a11117c20 */ /* 0x000fe20008410000 */
[----:B------:R-:W-:Y:S01]  /*5b40*/  FMUL.FTZ R18, R18, UR10 ;  /* 0x0000000a12127c20 */ /* 0x000fe20008410000 */
[----:B------:R-:W-:Y:S01]  /*5b50*/  FMUL.FTZ R19, R19, UR10 ;  /* 0x0000000a13137c20 */ /* 0x000fe20008410000 */
[----:B------:R-:W-:Y:S01]  /*5b60*/  MUFU.TANH R128, R30 ;  /* 0x0000001e00807308 */ /* 0x000fe20000002400 */
[----:B------:R-:W-:Y:S01]  /*5b70*/  HMMA.16816.F32 R32, R88, R58, R32 ;  /* 0x0000003a5820723c */ /* 0x000fe20000001820 */
[----:B--2---:R1:W2:Y:S01]  /*5b80*/  LDSM.16.M88.4 R24, [R124+0x2c00] ;  /* 0x002c00007c18783b */ /* 0x0042a20000000200 */
[----:B------:R-:W-:-:S04]  /*5b90*/  DEPBAR.LE SB0, 0x0 ;  /* 0x000080000000791a */ /* 0x000fc80000000000 */
[----:B------:R-:W-:Y:S01]  /*5ba0*/  FMUL.FTZ R12, R12, UR10 ;  /* 0x0000000a0c0c7c20 */ /* 0x000fe20008410000 */
[----:B------:R-:W-:Y:S01]  /*5bb0*/  FMUL.FTZ R13, R13, UR10 ;  /* 0x0000000a0d0d7c20 */ /* 0x000fe20008410000 */
[----:B------:R-:W-:Y:S01]  /*5bc0*/  HMMA.16816.F32 R56, R92, R52, RZ ;  /* 0x000000345c38723c */ /* 0x000fe200000018ff */
[----:B------:R-:W-:Y:S01]  /*5bd0*/  FMUL.FTZ R14, R14, UR10 ;  /* 0x0000000a0e0e7c20 */ /* 0x000fe20008410000 */
[----:B------:R-:W-:Y:S01]  /*5be0*/  MUFU.TANH R133, R28 ;  /* 0x0000001c00857308 */ /* 0x000fe20000002400 */
[----:B------:R-:W-:Y:S01]  /*5bf0*/  FMUL.FTZ R36, R36, UR10 ;  /* 0x0000000a24247c20 */ /* 0x000fe20008410000 */
[----:B------:R-:W-:Y:S01]  /*5c00*/  FMUL.FTZ R38, R38, UR10 ;  /* 0x0000000a26267c20 */ /* 0x000fe20008410000 */
[----:B------:R-:W-:-:S03]  /*5c10*/  FMUL.FTZ R15, R15, UR10 ;  /* 0x0000000a0f0f7c20 */ /* 0x000fc60008410000 */
[----:B------:R-:W-:Y:S02]  /*5c20*/  HMMA.16816.F32 R8, R88, R6, R8 ;  /* 0x000000065808723c */ /* 0x000fe40000001808 */
[----:B------:R-:W-:Y:S01]  /*5c30*/  MUFU.TANH R38, R38 ;  /* 0x0000002600267308 */ /* 0x000fe20000002400 */
[----:B------:R-:W-:Y:S01]  /*5c40*/  FMUL.FTZ R33, R33, UR10 ;  /* 0x0000000a21217c20 */ /* 0x000fe20008410000 */
[----:B------:R-:W-:-:S04]  /*5c50*/  FMUL.FTZ R32, R32, UR10 ;  /* 0x0000000a20207c20 */ /* 0x000fc80008410000 */
[C---:B------:R-:W-:Y:S02]  /*5c60*/  HMMA.16816.F32 R4, R92.reuse, R60, RZ ;  /* 0x0000003c5c04723c */ /* 0x040fe400000018ff */
[----:B-1----:R1:W-:Y:S06]  /*5c70*/  MUFU.TANH R124, R16 ;  /* 0x00000010007c7308 */ /* 0x0023ec0000002400 */
[----:B------:R-:W-:Y:S02]  /*5c80*/  HMMA.16816.F32 R60, R92, R62, RZ ;  /* 0x0000003e5c3c723c */ /* 0x000fe400000018ff */
[----:B------:R3:W-:Y:S01]  /*5c90*/  MUFU.TANH R135, R33 ;  /* 0x0000002100877308 */ /* 0x0007e20000002400 */
[----:B------:R-:W-:Y:S01]  /*5ca0*/  FMUL.FTZ R8, R8, UR10 ;  /* 0x0000000a08087c20 */ /* 0x000fe20008410000 */
[----:B------:R-:W-:-:S04]  /*5cb0*/  FMUL.FTZ R9, R9, UR10 ;  /* 0x0000000a09097c20 */ /* 0x000fc80008410000 */
[----:B------:R-:W-:Y:S02]  /*5cc0*/  HMMA.16816.F32 R20, R88, R48, R20 ;  /* 0x000000305814723c */ /* 0x000fe40000001814 */
[----:B------:R4:W-:Y:S01]  /*5cd0*/  MUFU.TANH R136, R32 ;  /* 0x0000002000887308 */ /* 0x0009e20000002400 */
[----:B-1----:R-:W-:-:S05]  /*5ce0*/  IMAD R16, R3, 0x80, R116 ;  /* 0x0000008003107824 */ /* 0x002fca00078e0274 */
[----:B------:R-:W-:Y:S02]  /*5cf0*/  HMMA.16816.F32 R52, R92, R54, RZ ;  /* 0x000000365c34723c */ /* 0x000fe400000018ff */
[----:B------:R-:W-:Y:S01]  /*5d00*/  MUFU.TANH R15, R15 ;  /* 0x0000000f000f7308 */ /* 0x000fe20000002400 */
[----:B---3--:R-:W-:-:S05]  /*5d10*/  FMUL.FTZ R33, R34, UR10 ;  /* 0x0000000a22217c20 */ /* 0x008fca0008410000 */
[C---:B------:R-:W-:Y:S01]  /*5d20*/  HMMA.16816.F32 R48, R92.reuse, R96, RZ ;  /* 0x000000605c30723c */ /* 0x040fe200000018ff */
[----:B------:R-:W-:Y:S01]  /*5d30*/  FMUL.FTZ R97, R11, UR10 ;  /* 0x0000000a0b617c20 */ /* 0x000fe20008410000 */
[----:B------:R1:W-:Y:S01]  /*5d40*/  MUFU.TANH R96, R8 ;  /* 0x0000000800607308 */ /* 0x0003e20000002400 */
[----:B------:R-:W-:Y:S01]  /*5d50*/  FMUL.FTZ R20, R20, UR10 ;  /* 0x0000000a14147c20 */ /* 0x000fe20008410000 */
[----:B----4-:R-:W-:Y:S01]  /*5d60*/  FMUL.FTZ R32, R35, UR10 ;  /* 0x0000000a23207c20 */ /* 0x010fe20008410000 */
[----:B------:R-:W-:Y:S01]  /*5d70*/  FMUL.FTZ R23, R23, UR10 ;  /* 0x0000000a17177c20 */ /* 0x000fe20008410000 */
[----:B------:R-:W-:Y:S02]  /*5d80*/  FMUL.FTZ R21, R21, UR10 ;  /* 0x0000000a15157c20 */ /* 0x000fe40008410000 */
[----:B------:R-:W-:Y:S02]  /*5d90*/  HMMA.16816.F32 R92, R92, R98, RZ ;  /* 0x000000625c5c723c */ /* 0x000fe400000018ff */
[----:B------:R3:W-:Y:S06]  /*5da0*/  MUFU.TANH R99, R12 ;  /* 0x0000000c00637308 */ /* 0x0007ec0000002400 */
[----:B------:R-:W-:Y:S02]  /*5db0*/  HMMA.16816.F32 R56, R88, R64, R56 ;  /* 0x000000405838723c */ /* 0x000fe40000001838 */
[----:B------:R4:W-:Y:S01]  /*5dc0*/  MUFU.TANH R64, R44 ;  /* 0x0000002c00407308 */ /* 0x0009e20000002400 */
[----:B-1----:R-:W-:-:S05]  /*5dd0*/  VIADD R8, R16, 0xffffff09 ;  /* 0xffffff0910087836 */ /* 0x002fca0000000000 */
[----:B------:R-:W-:Y:S02]  /*5de0*/  HMMA.16816.F32 R4, R88, R120, R4 ;  /* 0x000000785804723c */ /* 0x000fe40000001804 */
[----:B------:R1:W5:Y:S01]  /*5df0*/  MUFU.TANH R65, R46 ;  /* 0x0000002e00417308 */ /* 0x0003620000002400 */
[----:B---3--:R-:W-:-:S05]  /*5e00*/  VIADD R12, R16, 0xffffff00 ;  /* 0xffffff00100c7836 */ /* 0x008fca0000000000 */
[C---:B------:R-:W-:Y:S01]  /*5e10*/  HMMA.16816.F32 R60, R88.reuse, R122, R60 ;  /* 0x0000007a583c723c */ /* 0x040fe2000000183c */
[CC--:B------:R-:W-:Y:S01]  /*5e20*/  ISETP.GE.AND P5, PT, R12.reuse, R115.reuse, PT ;  /* 0x000000730c00720c */ /* 0x0c0fe20003fa6270 */
[----:B------:R-:W-:Y:S01]  /*5e30*/  MUFU.TANH R123, R17 ;  /* 0x00000011007b7308 */ /* 0x000fe20000002400 */
[-C--:B------:R-:W-:Y:S01]  /*5e40*/  ISETP.GE.AND P4, PT, R12, R114.reuse, PT ;  /* 0x000000720c00720c */ /* 0x080fe20003f86270 */
[----:B----4-:R-:W-:Y:S01]  /*5e50*/  FMUL.FTZ R44, R45, UR10 ;  /* 0x0000000a2d2c7c20 */ /* 0x010fe20008410000 */
[----:B------:R-:W-:Y:S02]  /*5e60*/  VIADD R12, R16, 0xffffff01 ;  /* 0xffffff01100c7836 */ /* 0x000fe40000000000 */
[----:B------:R-:W-:Y:S01]  /*5e70*/  FMUL.FTZ R56, R56, UR10 ;  /* 0x0000000a38387c20 */ /* 0x000fe20008410000 */
[----:B------:R-:W-:Y:S01]  /*5e80*/  FMUL.FTZ R58, R58, UR10 ;  /* 0x0000000a3a3a7c20 */ /* 0x000fe20008410000 */
[----:B------:R-:W-:Y:S01]  /*5e90*/  HMMA.16816.F32 R52, R88, R66, R52 ;  /* 0x000000425834723c */ /* 0x000fe20000001834 */
[----:B------:R-:W-:Y:S01]  /*5ea0*/  FMUL.FTZ R57, R57, UR10 ;  /* 0x0000000a39397c20 */ /* 0x000fe20008410000 */
[----:B------:R-:W-:Y:S01]  /*5eb0*/  MUFU.TANH R44, R44 ;  /* 0x0000002c002c7308 */ /* 0x000fe20000002400 */
[C---:B------:R-:W-:Y:S01]  /*5ec0*/  ISETP.GE.AND P2, PT, R12.reuse, R115, PT ;  /* 0x000000730c00720c */ /* 0x040fe20003f46270 */
[----:B-1----:R-:W-:Y:S01]  /*5ed0*/  FMUL.FTZ R46, R47, UR10 ;  /* 0x0000000a2f2e7c20 */ /* 0x002fe20008410000 */
[----:B------:R-:W-:Y:S01]  /*5ee0*/  ISETP.GE.AND P1, PT, R12, R114, PT ;  /* 0x000000720c00720c */ /* 0x000fe20003f26270 */
[----:B------:R-:W-:-:S02]  /*5ef0*/  VIADD R12, R16, 0xffffff08 ;  /* 0xffffff08100c7836 */ /* 0x000fc40000000000 */
[----:B------:R-:W-:Y:S01]  /*5f00*/  FMUL.FTZ R5, R5, UR10 ;  /* 0x0000000a05057c20 */ /* 0x000fe20008410000 */
[----:B------:R-:W-:Y:S01]  /*5f10*/  FMUL.FTZ R6, R6, UR10 ;  /* 0x0000000a06067c20 */ /* 0x000fe20008410000 */
[C---:B--2---:R-:W-:Y:S01]  /*5f20*/  HMMA.16816.F32 R48, R88.reuse, R24, R48 ;  /* 0x000000185830723c */ /* 0x044fe20000001830 */
[----:B------:R-:W1:Y:S01]  /*5f30*/  MUFU.TANH R46, R46 ;  /* 0x0000002e002e7308 */ /* 0x000e620000002400 */
[----:B------:R-:W-:Y:S01]  /*5f40*/  ISETP.GE.AND P0, PT, R12, R115, PT ;  /* 0x000000730c00720c */ /* 0x000fe20003f06270 */
[----:B------:R-:W-:Y:S01]  /*5f50*/  FMUL.FTZ R67, R4, UR10 ;  /* 0x0000000a04437c20 */ /* 0x000fe20008410000 */
[-C--:B------:R-:W-:Y:S01]  /*5f60*/  ISETP.GE.AND P3, PT, R12, R114.reuse, PT ;  /* 0x000000720c00720c */ /* 0x080fe20003f66270 */
[----:B------:R-:W-:Y:S01]  /*5f70*/  FMUL.FTZ R7, R7, UR10 ;  /* 0x0000000a07077c20 */ /* 0x000fe20008410000 */
[----:B-----5:R-:W-:Y:S01]  /*5f80*/  FSEL R12, R65, -INF , !P4 ;  /* 0xff800000410c7808 */ /* 0x020fe20006000000 */
[----:B------:R-:W-:Y:S01]  /*5f90*/  FMUL.FTZ R65, R10, UR10 ;  /* 0x0000000a0a417c20 */ /* 0x000fe20008410000 */
[----:B------:R-:W-:Y:S01]  /*5fa0*/  ISETP.GE.AND P4, PT, R8, R114, PT ;  /* 0x000000720800720c */ /* 0x000fe20003f86270 */
[----:B------:R2:W3:Y:S01]  /*5fb0*/  MUFU.TANH R45, R40 ;  /* 0x00000028002d7308 */ /* 0x0004e20000002400 */
[----:B------:R-:W-:Y:S01]  /*5fc0*/  FMUL.FTZ R35, R62, UR10 ;  /* 0x0000000a3e237c20 */ /* 0x000fe20008410000 */
[----:B------:R-:W-:Y:S01]  /*5fd0*/  FMUL.FTZ R60, R60, UR10 ;  /* 0x0000000a3c3c7c20 */ /* 0x000fe20008410000 */
[----:B------:R-:W-:Y:S01]  /*5fe0*/  FMUL.FTZ R61, R61, UR10 ;  /* 0x0000000a3d3d7c20 */ /* 0x000fe20008410000 */
[----:B------:R-:W-:Y:S01]  /*5ff0*/  FMUL.FTZ R52, R52, UR10 ;  /* 0x0000000a34347c20 */ /* 0x000fe20008410000 */
[----:B------:R-:W-:Y:S01]  /*6000*/  HMMA.16816.F32 R92, R88, R26, R92 ;  /* 0x0000001a585c723c */ /* 0x000fe2000000185c */
[----:B------:R-:W-:Y:S01]  /*6010*/  FMUL.FTZ R54, R54, UR10 ;  /* 0x0000000a36367c20 */ /* 0x000fe20008410000 */
[----:B------:R-:W-:Y:S01]  /*6020*/  FMUL.FTZ R59, R59, UR10 ;  /* 0x0000000a3b3b7c20 */ /* 0x000fe20008410000 */
[----:B------:R4:W-:Y:S01]  /*6030*/  MUFU.TANH R47, R42 ;  /* 0x0000002a002f7308 */ /* 0x0009e20000002400 */
[----:B------:R-:W-:Y:S01]  /*6040*/  FMUL.FTZ R53, R53, UR10 ;  /* 0x0000000a35357c20 */ /* 0x000fe20008410000 */
[----:B-1----:R-:W-:Y:S01]  /*6050*/  FSEL R10, R46, -INF , !P1 ;  /* 0xff8000002e0a7808 */ /* 0x002fe20004800000 */
[----:B------:R-:W-:-:S05]  /*6060*/  FMUL.FTZ R55, R55, UR10 ;  /* 0x0000000a37377c20 */ /* 0x000fca0008410000 */
[----:B------:R1:W-:Y:S01]  /*6070*/  MUFU.TANH R17, R13 ;  /* 0x0000000d00117308 */ /* 0x0003e20000002400 */
[----:B--2---:R-:W-:Y:S01]  /*6080*/  FMUL.FTZ R40, R41, UR10 ;  /* 0x0000000a29287c20 */ /* 0x004fe20008410000 */
[----:B---3--:R-:W-:-:S06]  /*6090*/  FSEL R11, R45, -INF , !P0 ;  /* 0xff8000002d0b7808 */ /* 0x008fcc0004000000 */
[----:B------:R2:W-:Y:S01]  /*60a0*/  MUFU.TANH R41, R36 ;  /* 0x0000002400297308 */ /* 0x0005e20000002400 */
[----:B----4-:R-:W-:Y:S01]  /*60b0*/  FMUL.FTZ R42, R43, UR10 ;  /* 0x0000000a2b2a7c20 */ /* 0x010fe20008410000 */
[----:B------:R-:W-:-:S06]  /*60c0*/  FMUL.FTZ R43, R92, UR10 ;  /* 0x0000000a5c2b7c20 */ /* 0x000fcc0008410000 */
[----:B------:R-:W3:Y:S01]  /*60d0*/  MUFU.TANH R40, R40 ;  /* 0x0000002800287308 */ /* 0x000ee20000002400 */
[----:B-1----:R-:W-:Y:S02]  /*60e0*/  FSEL R13, R64, -INF , !P5 ;  /* 0xff800000400d7808 */ /* 0x002fe40006800000 */
[----:B------:R-:W-:Y:S01]  /*60f0*/  ISETP.GE.AND P5, PT, R8, R115, PT ;  /* 0x000000730800720c */ /* 0x000fe20003fa6270 */
[----:B------:R-:W-:-:S04]  /*6100*/  VIADD R8, R16, 0xffffff10 ;  /* 0xffffff1010087836 */ /* 0x000fc80000000000 */
[----:B------:R-:W-:Y:S01]  /*6110*/  MUFU.TANH R42, R42 ;  /* 0x0000002a002a7308 */ /* 0x000fe20000002400 */
[----:B--2---:R-:W-:Y:S01]  /*6120*/  FMUL.FTZ R36, R37, UR10 ;  /* 0x0000000a25247c20 */ /* 0x004fe20008410000 */
[----:B------:R-:W-:Y:S01]  /*6130*/  FMUL.FTZ R37, R39, UR10 ;  /* 0x0000000a27257c20 */ /* 0x000fe20008410000 */
[----:B------:R-:W-:Y:S01]  /*6140*/  ISETP.GE.AND P1, PT, R8, R114, PT ;  /* 0x000000720800720c */ /* 0x000fe20003f26270 */
[----:B------:R-:W-:-:S04]  /*6150*/  FMUL.FTZ R39, R95, UR10 ;  /* 0x0000000a5f277c20 */ /* 0x000fc80008410000 */
[----:B------:R-:W1:Y:S01]  /*6160*/  MUFU.TANH R36, R36 ;  /* 0x0000002400247308 */ /* 0x000e620000002400 */
[----:B------:R-:W-:Y:S01]  /*6170*/  FSEL R31, R38, -INF , !P1 ;  /* 0xff800000261f7808 */ /* 0x000fe20004800000 */
[----:B------:R-:W-:Y:S01]  /*6180*/  FMUL.FTZ R38, R48, UR10 ;  /* 0x0000000a30267c20 */ /* 0x000fe20008410000 */
[----:B---3--:R-:W-:Y:S01]  /*6190*/  FSEL R4, R40, -INF , !P5 ;  /* 0xff80000028047808 */ /* 0x008fe20006800000 */
[----:B------:R-:W-:-:S04]  /*61a0*/  FMUL.FTZ R40, R94, UR10 ;  /* 0x0000000a5e287c20 */ /* 0x000fc80008410000 */
[----:B------:R-:W2:Y:S08]  /*61b0*/  MUFU.TANH R37, R37 ;  /* 0x0000002500257308 */ /* 0x000eb00000002400 */
[----:B------:R-:W-:Y:S08]  /*61c0*/  MUFU.TANH R121, R18 ;  /* 0x0000001200797308 */ /* 0x000ff00000002400 */
[----:B------:R3:W-:Y:S08]  /*61d0*/  MUFU.TANH R18, R14 ;  /* 0x0000000e00127308 */ /* 0x0007f00000002400 */
[----:B------:R-:W4:Y:S08]  /*61e0*/  MUFU.TANH R33, R33 ;  /* 0x0000002100217308 */ /* 0x000f300000002400 */
[----:B------:R5:W-:Y:S01]  /*61f0*/  MUFU.TANH R125, R20 ;  /* 0x00000014007d7308 */ /* 0x000be20000002400 */
[----:B---3--:R-:W-:Y:S01]  /*6200*/  FSEL R14, R44, -INF , !P2 ;  /* 0xff8000002c0e7808 */ /* 0x008fe20005000000 */
[----:B------:R-:W-:Y:S01]  /*6210*/  FMUL.FTZ R44, R49, UR10 ;  /* 0x0000000a312c7c20 */ /* 0x000fe20008410000 */
[----:B------:R-:W-:Y:S01]  /*6220*/  ISETP.GE.AND P2, PT, R8, R115, PT ;  /* 0x000000730800720c */ /* 0x000fe20003f46270 */
[----:B------:R-:W-:-:S04]  /*6230*/  VIADD R8, R16, 0xffffff11 ;  /* 0xffffff1110087836 */ /* 0x000fc80000000000 */
[----:B------:R3:W-:Y:S01]  /*6240*/  MUFU.TANH R98, R9 ;  /* 0x0000000900627308 */ /* 0x0007e20000002400 */
[----:B------:R-:W-:Y:S01]  /*6250*/  FSEL R24, R41, -INF , !P2 ;  /* 0xff80000029187808 */ /* 0x000fe20005000000 */
[----:B------:R-:W-:Y:S01]  /*6260*/  FMUL.FTZ R41, R51, UR10 ;  /* 0x0000000a33297c20 */ /* 0x000fe20008410000 */
[----:B------:R-:W-:-:S04]  /*6270*/  ISETP.GE.AND P0, PT, R8, R115, PT ;  /* 0x000000730800720c */ /* 0x000fc80003f06270 */
[----:B-1----:R-:W-:Y:S01]  /*6280*/  FSEL R25, R36, -INF , !P0 ;  /* 0xff80000024197808 */ /* 0x002fe20004000000 */
[----:B------:R-:W1:Y:S01]  /*6290*/  MUFU.TANH R32, R32 ;  /* 0x0000002000207308 */ /* 0x000e620000002400 */
[----:B------:R-:W-:Y:S02]  /*62a0*/  VIADD R36, R3, 0xfffffffe ;  /* 0xfffffffe03247836 */ /* 0x000fe40000000000 */
[----:B-----5:R-:W-:Y:S01]  /*62b0*/  FMUL.FTZ R20, R22, UR10 ;  /* 0x0000000a16147c20 */ /* 0x020fe20008410000 */
[----:B------:R-:W-:-:S04]  /*62c0*/  VIADD R22, R16, 0xffffff48 ;  /* 0xffffff4810167836 */ /* 0x000fc80000000000 */
[----:B------:R5:W-:Y:S01]  /*62d0*/  MUFU.TANH R122, R19 ;  /* 0x00000013007a7308 */ /* 0x000be20000002400 */
[----:B---3--:R-:W-:Y:S02]  /*62e0*/  FSEL R9, R47, -INF , !P3 ;  /* 0xff8000002f097808 */ /* 0x008fe40005800000 */
[----:B------:R-:W-:Y:S02]  /*62f0*/  ISETP.GE.AND P3, PT, R8, R114, PT ;  /* 0x000000720800720c */ /* 0x000fe40003f66270 */
[----:B------:R-:W-:Y:S01]  /*6300*/  FSEL R8, R42, -INF , !P4 ;  /* 0xff8000002a087808 */ /* 0x000fe20006000000 */
[----:B------:R-:W-:Y:S02]  /*6310*/  FMUL.FTZ R42, R93, UR10 ;  /* 0x0000000a5d2a7c20 */ /* 0x000fe40008410000 */
[----:B------:R3:W-:Y:S01]  /*6320*/  MUFU.TANH R66, R5 ;  /* 0x0000000500427308 */ /* 0x0007e20000002400 */
[----:B--2---:R-:W-:Y:S01]  /*6330*/  FSEL R30, R37, -INF , !P3 ;  /* 0xff800000251e7808 */ /* 0x004fe20005800000 */
[----:B------:R-:W-:-:S06]  /*6340*/  FMUL.FTZ R37, R50, UR10 ;  /* 0x0000000a32257c20 */ /* 0x000fcc0008410000 */
[----:B------:R-:W2:Y:S01]  /*6350*/  MUFU.TANH R20, R20 ;  /* 0x0000001400147308 */ /* 0x000ea20000002400 */
[----:B-----5:R-:W-:-:S05]  /*6360*/  VIADD R19, R16, 0xffffff18 ;  /* 0xffffff1810137836 */ /* 0x020fca0000000000 */
[CC--:B------:R-:W-:Y:S02]  /*6370*/  ISETP.GE.AND P5, PT, R19.reuse, R115.reuse, PT ;  /* 0x000000731300720c */ /* 0x0c0fe40003fa6270 */
[----:B------:R5:W2:Y:S01]  /*6380*/  MUFU.TANH R120, R23 ;  /* 0x0000001700787308 */ /* 0x000aa20000002400 */
[-C--:B------:R-:W-:Y:S01]  /*6390*/  ISETP.GE.AND P4, PT, R19, R114.reuse, PT ;  /* 0x000000721300720c */ /* 0x080fe20003f86270 */
[----:B---3--:R-:W-:Y:S01]  /*63a0*/  VIADD R5, R16, 0xffffff20 ;  /* 0xffffff2010057836 */ /* 0x008fe20000000000 */
[----:B------:R-:W-:Y:S01]  /*63b0*/  FSEL R136, R136, -INF , !P5 ;  /* 0xff80000088887808 */ /* 0x000fe20006800000 */
[----:B------:R-:W-:Y:S01]  /*63c0*/  VIADD R19, R16, 0xffffff19 ;  /* 0xffffff1910137836 */ /* 0x000fe20000000000 */
[----:B----4-:R-:W-:Y:S02]  /*63d0*/  FSEL R29, R33, -INF , !P4 ;  /* 0xff800000211d7808 */ /* 0x010fe40006000000 */
[C---:B------:R-:W-:Y:S01]  /*63e0*/  ISETP.GE.AND P0, PT, R5.reuse, R115, PT ;  /* 0x000000730500720c */ /* 0x040fe20003f06270 */
[----:B------:R3:W4:Y:S01]  /*63f0*/  MUFU.TANH R126, R21 ;  /* 0x00000015007e7308 */ /* 0x0007220000002400 */
[----:B------:R-:W-:-:S02]  /*6400*/  ISETP.GE.AND P3, PT, R5, R114, PT ;  /* 0x000000720500720c */ /* 0x000fc40003f66270 */
[C---:B------:R-:W-:Y:S02]  /*6410*/  ISETP.GE.AND P2, PT, R19.reuse, R115, PT ;  /* 0x000000731300720c */ /* 0x040fe40003f46270 */
[----:B------:R-:W-:Y:S01]  /*6420*/  ISETP.GE.AND P1, PT, R19, R114, PT ;  /* 0x000000721300720c */ /* 0x000fe20003f26270 */
[----:B------:R-:W-:Y:S01]  /*6430*/  VIADD R19, R16, 0xffffff30 ;  /* 0xffffff3010137836 */ /* 0x000fe20000000000 */
[----:B------:R-:W-:Y:S01]  /*6440*/  FSEL R135, R135, -INF , !P2 ;  /* 0xff80000087877808 */ /* 0x000fe20005000000 */
[----:B------:R2:W-:Y:S01]  /*6450*/  MUFU.TANH R5, R6 ;  /* 0x0000000600057308 */ /* 0x0005e20000002400 */
[----:B-1----:R-:W-:Y:S01]  /*6460*/  FSEL R28, R32, -INF , !P1 ;  /* 0xff800000201c7808 */ /* 0x002fe20004800000 */
[----:B-----5:R-:W-:Y:S01]  /*6470*/  VIADD R23, R16, 0xffffff49 ;  /* 0xffffff4910177836 */ /* 0x020fe20000000000 */
[----:B------:R-:W-:Y:S01]  /*6480*/  FSEL R133, R133, -INF , !P0 ;  /* 0xff80000085857808 */ /* 0x000fe20004000000 */
[----:B------:R-:W-:Y:S01]  /*6490*/  FMUL.FTZ R32, R63, UR10 ;  /* 0x0000000a3f207c20 */ /* 0x000fe20008410000 */
[----:B------:R-:W-:-:S03]  /*64a0*/  FSEL R128, R128, -INF , !P3 ;  /* 0xff80000080807808 */ /* 0x000fc60005800000 */
[----:B------:R1:W-:Y:S01]  /*64b0*/  MUFU.TANH R34, R7 ;  /* 0x0000000700227308 */ /* 0x0003e20000002400 */
[----:B---3--:R-:W-:-:S07]  /*64c0*/  VIADD R21, R16, 0xffffff41 ;  /* 0xffffff4110157836 */ /* 0x008fce0000000000 */
[----:B------:R-:W3:Y:S01]  /*64d0*/  MUFU.TANH R97, R97 ;  /* 0x0000006100617308 */ /* 0x000ee20000002400 */
[----:B--2---:R-:W-:-:S05]  /*64e0*/  VIADD R6, R16, 0xffffff21 ;  /* 0xffffff2110067836 */ /* 0x004fca0000000000 */
[CC--:B------:R-:W-:Y:S02]  /*64f0*/  ISETP.GE.AND P5, PT, R6.reuse, R115.reuse, PT ;  /* 0x000000730600720c */ /* 0x0c0fe40003fa6270 */
[----:B------:R-:W2:Y:S01]  /*6500*/  MUFU.TANH R65, R65 ;  /* 0x0000004100417308 */ /* 0x000ea20000002400 */
[-C--:B------:R-:W-:Y:S01]  /*6510*/  ISETP.GE.AND P4, PT, R6, R114.reuse, PT ;  /* 0x000000720600720c */ /* 0x080fe20003f86270 */
[----:B------:R-:W-:Y:S01]  /*6520*/  VIADD R6, R16, 0xffffff28 ;  /* 0xffffff2810067836 */ /* 0x000fe20000000000 */
[----:B------:R-:W-:Y:S01]  /*6530*/  FSEL R134, R134, -INF , !P5 ;  /* 0xff80000086867808 */ /* 0x000fe20006800000 */
[C---:B-1----:R-:W-:Y:S01]  /*6540*/  VIADD R7, R16.reuse, 0xffffff29 ;  /* 0xffffff2910077836 */ /* 0x042fe20000000000 */
[----:B------:R-:W-:Y:S02]  /*6550*/  FSEL R127, R127, -INF , !P4 ;  /* 0xff8000007f7f7808 */ /* 0x000fe40006000000 */
[CC--:B------:R-:W-:Y:S01]  /*6560*/  ISETP.GE.AND P5, PT, R19.reuse, R115.reuse, PT ;  /* 0x000000731300720c */ /* 0x0c0fe20003fa6270 */
[----:B------:R-:W-:Y:S01]  /*6570*/  MUFU.TANH R35, R35 ;  /* 0x0000002300237308 */ /* 0x000fe20000002400 */
[----:B------:R-:W-:Y:S01]  /*6580*/  ISETP.GE.AND P4, PT, R19, R114, PT ;  /* 0x000000721300720c */ /* 0x000fe20003f86270 */
[----:B------:R-:W-:Y:S01]  /*6590*/  VIADD R19, R16, 0xffffff31 ;  /* 0xffffff3110137836 */ /* 0x000fe20000000000 */
[----:B------:R-:W-:-:S02]  /*65a0*/  ISETP.GE.AND P2, PT, R6, R115, PT ;  /* 0x000000730600720c */ /* 0x000fc40003f46270 */
[-C--:B------:R-:W-:Y:S02]  /*65b0*/  ISETP.GE.AND P1, PT, R6, R114.reuse, PT ;  /* 0x000000720600720c */ /* 0x080fe40003f26270 */
[----:B------:R-:W-:Y:S01]  /*65c0*/  FSEL R132, R132, -INF , !P2 ;  /* 0xff80000084847808 */ /* 0x000fe20005000000 */
[----:B------:R-:W1:Y:S01]  /*65d0*/  MUFU.TANH R6, R60 ;  /* 0x0000003c00067308 */ /* 0x000e620000002400 */
[----:B------:R-:W-:Y:S02]  /*65e0*/  FSEL R130, R130, -INF , !P1 ;  /* 0xff80000082827808 */ /* 0x000fe40004800000 */
[CC--:B------:R-:W-:Y:S02]  /*65f0*/  ISETP.GE.AND P2, PT, R19.reuse, R115.reuse, PT ;  /* 0x000000731300720c */ /* 0x0c0fe40003f46270 */
[-C--:B------:R-:W-:Y:S01]  /*6600*/  ISETP.GE.AND P1, PT, R19, R114.reuse, PT ;  /* 0x000000721300720c */ /* 0x080fe20003f26270 */
[----:B------:R-:W-:Y:S01]  /*6610*/  VIADD R19, R16, 0xffffff38 ;  /* 0xffffff3810137836 */ /* 0x000fe20000000000 */
[----:B------:R-:W-:Y:S01]  /*6620*/  FSEL R116, R20, -INF , !P4 ;  /* 0xff80000014747808 */ /* 0x000fe20006000000 */
[----:B------:R-:W-:Y:S01]  /*6630*/  VIADD R20, R16, 0xffffff40 ;  /* 0xffffff4010147836 */ /* 0x000fe20000000000 */
[C---:B------:R-:W-:Y:S01]  /*6640*/  ISETP.GE.AND P0, PT, R7.reuse, R115, PT ;  /* 0x000000730700720c */ /* 0x040fe20003f06270 */
[----:B------:R-:W5:Y:S01]  /*6650*/  MUFU.TANH R67, R67 ;  /* 0x0000004300437308 */ /* 0x000f620000002400 */
[----:B------:R-:W-:-:S02]  /*6660*/  ISETP.GE.AND P3, PT, R7, R114, PT ;  /* 0x000000720700720c */ /* 0x000fc40003f66270 */
[----:B------:R-:W-:Y:S02]  /*6670*/  FSEL R131, R131, -INF , !P0 ;  /* 0xff80000083837808 */ /* 0x000fe40004000000 */
[----:B------:R-:W-:Y:S02]  /*6680*/  FSEL R129, R129, -INF , !P3 ;  /* 0xff80000081817808 */ /* 0x000fe40005800000 */
[----:B------:R-:W-:Y:S01]  /*6690*/  FSEL R120, R120, -INF , !P1 ;  /* 0xff80000078787808 */ /* 0x000fe20004800000 */
[----:B------:R3:W-:Y:S01]  /*66a0*/  MUFU.TANH R7, R61 ;  /* 0x0000003d00077308 */ /* 0x0007e20000002400 */
[C---:B------:R-:W-:Y:S02]  /*66b0*/  ISETP.GE.AND P0, PT, R19.reuse, R115, PT ;  /* 0x000000731300720c */ /* 0x040fe40003f06270 */
[-C--:B------:R-:W-:Y:S01]  /*66c0*/  ISETP.GE.AND P3, PT, R19, R114.reuse, PT ;  /* 0x000000721300720c */ /* 0x080fe20003f66270 */
[----:B------:R-:W-:Y:S01]  /*66d0*/  VIADD R19, R16, 0xffffff39 ;  /* 0xffffff3910137836 */ /* 0x000fe20000000000 */
[----:B------:R-:W-:-:S02]  /*66e0*/  ISETP.GE.AND P1, PT, R20, R114, PT ;  /* 0x000000721400720c */ /* 0x000fc40003f26270 */
[----:B------:R-:W-:Y:S01]  /*66f0*/  FSEL R124, R124, -INF , !P0 ;  /* 0xff8000007c7c7808 */ /* 0x000fe20004000000 */
[----:B------:R-:W5:Y:S01]  /*6700*/  MUFU.TANH R56, R56 ;  /* 0x0000003800387308 */ /* 0x000f620000002400 */
[----:B------:R-:W-:Y:S02]  /*6710*/  FSEL R121, R121, -INF , !P3 ;  /* 0xff80000079797808 */ /* 0x000fe40005800000 */
[----:B----4-:R-:W-:Y:S02]  /*6720*/  FSEL R126, R126, -INF , !P2 ;  /* 0xff8000007e7e7808 */ /* 0x010fe40005000000 */
[C---:B------:R-:W-:Y:S02]  /*6730*/  ISETP.GE.AND P0, PT, R21.reuse, R115, PT ;  /* 0x000000731500720c */ /* 0x040fe40003f06270 */
[----:B------:R-:W-:Y:S01]  /*6740*/  ISETP.GE.AND P3, PT, R21, R114, PT ;  /* 0x000000721500720c */ /* 0x000fe20003f66270 */
[----:B------:R-:W-:Y:S01]  /*6750*/  MUFU.TANH R32, R32 ;  /* 0x0000002000207308 */ /* 0x000fe20000002400 */
[----:B------:R-:W-:-:S02]  /*6760*/  FSEL R125, R125, -INF , !P5 ;  /* 0xff8000007d7d7808 */ /* 0x000fc40006800000 */
[----:B---3--:R-:W-:Y:S01]  /*6770*/  FSEL R61, R18, -INF , !P1 ;  /* 0xff800000123d7808 */ /* 0x008fe20004800000 */
[----:B------:R-:W-:Y:S01]  /*6780*/  VIADD R18, R16, 0xffffff50 ;  /* 0xffffff5010127836 */ /* 0x000fe20000000000 */
[-C--:B------:R-:W-:Y:S02]  /*6790*/  ISETP.GE.AND P2, PT, R20, R115.reuse, PT ;  /* 0x000000731400720c */ /* 0x080fe40003f46270 */
[C---:B------:R-:W-:Y:S01]  /*67a0*/  ISETP.GE.AND P5, PT, R19.reuse, R115, PT ;  /* 0x000000731300720c */ /* 0x040fe20003fa6270 */
[----:B------:R-:W3:Y:S01]  /*67b0*/  MUFU.TANH R20, R58 ;  /* 0x0000003a00147308 */ /* 0x000ee20000002400 */
[----:B------:R-:W-:Y:S02]  /*67c0*/  ISETP.GE.AND P4, PT, R19, R114, PT ;  /* 0x000000721300720c */ /* 0x000fe40003f86270 */
[----:B------:R-:W-:Y:S01]  /*67d0*/  FSEL R64, R17, -INF , !P0 ;  /* 0xff80000011407808 */ /* 0x000fe20004000000 */
[----:B------:R-:W-:Y:S01]  /*67e0*/  VIADD R17, R16, 0xffffff51 ;  /* 0xffffff5110117836 */ /* 0x000fe20000000000 */
[----:B------:R-:W-:-:S02]  /*67f0*/  FSEL R63, R15, -INF , !P3 ;  /* 0xff8000000f3f7808 */ /* 0x000fc40005800000 */
[----:B------:R-:W-:Y:S01]  /*6800*/  FSEL R99, R99, -INF , !P2 ;  /* 0xff80000063637808 */ /* 0x000fe20005000000 */
[----:B------:R-:W-:Y:S01]  /*6810*/  MUFU.TANH R44, R44 ;  /* 0x0000002c002c7308 */ /* 0x000fe20000002400 */
[CC--:B------:R-:W-:Y:S02]  /*6820*/  ISETP.GE.AND P0, PT, R18.reuse, R115.reuse, PT ;  /* 0x000000731200720c */ /* 0x0c0fe40003f06270 */
[----:B------:R-:W-:Y:S01]  /*6830*/  ISETP.GE.AND P3, PT, R18, R114, PT ;  /* 0x000000721200720c */ /* 0x000fe20003f66270 */
[----:B------:R-:W-:Y:S01]  /*6840*/  VIADD R18, R16, 0xffffff58 ;  /* 0xffffff5810127836 */ /* 0x000fe20000000000 */
[----:B------:R-:W-:Y:S02]  /*6850*/  FSEL R123, R123, -INF , !P5 ;  /* 0xff8000007b7b7808 */ /* 0x000fe40006800000 */
[----:B------:R-:W-:Y:S01]  /*6860*/  FSEL R122, R122, -INF , !P4 ;  /* 0xff8000007a7a7808 */ /* 0x000fe20006000000 */
[----:B------:R-:W-:Y:S01]  /*6870*/  MUFU.TANH R15, R54 ;  /* 0x00000036000f7308 */ /* 0x000fe20000002400 */
[----:B------:R-:W-:-:S02]  /*6880*/  ISETP.GE.AND P2, PT, R23, R115, PT ;  /* 0x000000731700720c */ /* 0x000fc40003f46270 */
[-C--:B------:R-:W-:Y:S01]  /*6890*/  ISETP.GE.AND P1, PT, R23, R114.reuse, PT ;  /* 0x000000721700720c */ /* 0x080fe20003f26270 */
[----:B------:R-:W-:Y:S01]  /*68a0*/  VIADD R23, R16, 0xffffff59 ;  /* 0xffffff5910177836 */ /* 0x000fe20000000000 */
[C---:B------:R-:W-:Y:S02]  /*68b0*/  ISETP.GE.AND P5, PT, R22.reuse, R115, PT ;  /* 0x000000731600720c */ /* 0x040fe40003fa6270 */
[----:B------:R-:W-:Y:S01]  /*68c0*/  ISETP.GE.AND P4, PT, R22, R114, PT ;  /* 0x000000721600720c */ /* 0x000fe20003f86270 */
[----:B------:R-:W-:Y:S01]  /*68d0*/  MUFU.TANH R19, R57 ;  /* 0x0000003900137308 */ /* 0x000fe20000002400 */
[----:B------:R-:W-:Y:S02]  /*68e0*/  FSEL R98, R98, -INF , !P2 ;  /* 0xff80000062627808 */ /* 0x000fe40005000000 */
[----:B------:R-:W-:Y:S02]  /*68f0*/  FSEL R97, R97, -INF , !P1 ;  /* 0xff80000061617808 */ /* 0x000fe40004800000 */
[----:B------:R-:W-:Y:S01]  /*6900*/  FSEL R33, R5, -INF , !P3 ;  /* 0xff80000005217808 */ /* 0x000fe20005800000 */
[----:B------:R-:W-:Y:S01]  /*6910*/  VIADD R5, R16, 0xffffff61 ;  /* 0xffffff6110057836 */ /* 0x000fe20000000000 */
[----:B------:R-:W-:Y:S01]  /*6920*/  FSEL R96, R96, -INF , !P5 ;  /* 0xff80000060607808 */ /* 0x000fe20006800000 */
[----:B------:R3:W4:Y:S01]  /*6930*/  MUFU.TANH R22, R52 ;  /* 0x0000003400167308 */ /* 0x0007220000002400 */
[----:B--2---:R-:W-:-:S02]  /*6940*/  FSEL R65, R65, -INF , !P4 ;  /* 0xff80000041417808 */ /* 0x004fc40006000000 */
[CC--:B------:R-:W-:Y:S02]  /*6950*/  ISETP.GE.AND P2, PT, R18.reuse, R115.reuse, PT ;  /* 0x000000731200720c */ /* 0x0c0fe40003f46270 */
[-C--:B------:R-:W-:Y:S01]  /*6960*/  ISETP.GE.AND P1, PT, R18, R114.reuse, PT ;  /* 0x000000721200720c */ /* 0x080fe20003f26270 */
[----:B------:R-:W-:Y:S01]  /*6970*/  VIADD R18, R16, 0xffffff60 ;  /* 0xffffff6010127836 */ /* 0x000fe20000000000 */
[C---:B------:R-:W-:Y:S01]  /*6980*/  ISETP.GE.AND P5, PT, R17.reuse, R115, PT ;  /* 0x000000731100720c */ /* 0x040fe20003fa6270 */
[----:B------:R-:W2:Y:S01]  /*6990*/  MUFU.TANH R21, R59 ;  /* 0x0000003b00157308 */ /* 0x000ea20000002400 */
[----:B------:R-:W-:Y:S02]  /*69a0*/  ISETP.GE.AND P4, PT, R17, R114, PT ;  /* 0x000000721100720c */ /* 0x000fe40003f86270 */
[----:B-1----:R-:W-:Y:S01]  /*69b0*/  FSEL R62, R6, -INF , !P2 ;  /* 0xff800000063e7808 */ /* 0x002fe20005000000 */
[----:B------:R-:W-:Y:S01]  /*69c0*/  VIADD R6, R16, 0xffffff68 ;  /* 0xffffff6810067836 */ /* 0x000fe20000000000 */
[----:B------:R-:W-:-:S02]  /*69d0*/  FSEL R35, R35, -INF , !P1 ;  /* 0xff80000023237808 */ /* 0x000fc40004800000 */
[----:B------:R-:W-:Y:S01]  /*69e0*/  FSEL R66, R66, -INF , !P5 ;  /* 0xff80000042427808 */ /* 0x000fe20006800000 */
[----:B------:R-:W1:Y:S01]  /*69f0*/  MUFU.TANH R53, R53 ;  /* 0x0000003500357308 */ /* 0x000e620000002400 */
[----:B------:R-:W-:Y:S02]  /*6a00*/  FSEL R34, R34, -INF , !P4 ;  /* 0xff80000022227808 */ /* 0x000fe40006000000 */
[CC--:B------:R-:W-:Y:S02]  /*6a10*/  ISETP.GE.AND P2, PT, R5.reuse, R115.reuse, PT ;  /* 0x000000730500720c */ /* 0x0c0fe40003f46270 */
[----:B------:R-:W-:Y:S01]  /*6a20*/  ISETP.GE.AND P1, PT, R5, R114, PT ;  /* 0x000000720500720c */ /* 0x000fe20003f26270 */
[----:B------:R-:W-:Y:S01]  /*6a30*/  VIADD R5, R16, 0xffffff69 ;  /* 0xffffff6910057836 */ /* 0x000fe20000000000 */
[----:B-----5:R-:W-:Y:S01]  /*6a40*/  FSEL R67, R67, -INF , !P0 ;  /* 0xff80000043437808 */ /* 0x020fe20004000000 */
[----:B------:R5:W1:Y:S01]  /*6a50*/  MUFU.TANH R17, R55 ;  /* 0x0000003700117308 */ /* 0x000a620000002400 */
[----:B------:R-:W-:-:S02]  /*6a60*/  ISETP.GE.AND P5, PT, R18, R115, PT ;  /* 0x000000731200720c */ /* 0x000fc40003fa6270 */
[----:B------:R-:W-:Y:S02]  /*6a70*/  ISETP.GE.AND P4, PT, R18, R114, PT ;  /* 0x000000721200720c */ /* 0x000fe40003f86270 */
[-C--:B------:R-:W-:Y:S02]  /*6a80*/  ISETP.GE.AND P0, PT, R23, R115.reuse, PT ;  /* 0x000000731700720c */ /* 0x080fe40003f06270 */
[----:B------:R-:W-:Y:S01]  /*6a90*/  FSEL R56, R56, -INF , !P5 ;  /* 0xff80000038387808 */ /* 0x000fe20006800000 */
[----:B------:R-:W1:Y:S01]  /*6aa0*/  MUFU.TANH R38, R38 ;  /* 0x0000002600267308 */ /* 0x000e620000002400 */
[----:B---3--:R-:W-:Y:S02]  /*6ab0*/  FSEL R52, R20, -INF , !P4 ;  /* 0xff80000014347808 */ /* 0x008fe40006000000 */
[----:B------:R-:W-:Y:S02]  /*6ac0*/  FSEL R57, R7, -INF , !P0 ;  /* 0xff80000007397808 */ /* 0x000fe40004000000 */
[----:B------:R-:W-:-:S02]  /*6ad0*/  ISETP.GE.AND P5, PT, R5, R115, PT ;  /* 0x000000730500720c */ /* 0x000fc40003fa6270 */
[-C--:B------:R-:W-:Y:S01]  /*6ae0*/  ISETP.GE.AND P4, PT, R5, R114.reuse, PT ;  /* 0x000000720500720c */ /* 0x080fe20003f86270 */
[----:B------:R-:W-:Y:S01]  /*6af0*/  VIADD R5, R16, 0xffffff71 ;  /* 0xffffff7110057836 */ /* 0x000fe20000000000 */
[-C--:B------:R-:W-:Y:S01]  /*6b00*/  ISETP.GE.AND P0, PT, R6, R115.reuse, PT ;  /* 0x000000730600720c */ /* 0x080fe20003f06270 */
[----:B------:R-:W3:Y:S01]  /*6b10*/  MUFU.TANH R37, R37 ;  /* 0x0000002500257308 */ /* 0x000ee20000002400 */
[-C--:B------:R-:W-:Y:S02]  /*6b20*/  ISETP.GE.AND P3, PT, R23, R114.reuse, PT ;  /* 0x000000721700720c */ /* 0x080fe40003f66270 */
[----:B----4-:R-:W-:Y:S02]  /*6b30*/  FSEL R54, R22, -INF , !P0 ;  /* 0xff80000016367808 */ /* 0x010fe40004000000 */
[----:B------:R-:W-:Y:S02]  /*6b40*/  ISETP.GE.AND P0, PT, R5, R115, PT ;  /* 0x000000730500720c */ /* 0x000fe40003f06270 */
[----:B------:R-:W-:Y:S01]  /*6b50*/  FSEL R32, R32, -INF , !P3 ;  /* 0xff80000020207808 */ /* 0x000fe20005800000 */
[----:B------:R-:W4:Y:S01]  /*6b60*/  MUFU.TANH R41, R41 ;  /* 0x0000002900297308 */ /* 0x000f220000002400 */
[----:B------:R-:W-:Y:S01]  /*6b70*/  ISETP.GE.AND P3, PT, R6, R114, PT ;  /* 0x000000720600720c */ /* 0x000fe20003f66270 */
[----:B------:R-:W-:Y:S01]  /*6b80*/  VIADD R6, R16, 0xffffff70 ;  /* 0xffffff7010067836 */ /* 0x000fe20000000000 */
[----:B------:R-:W-:-:S02]  /*6b90*/  FSEL R44, R44, -INF , !P0 ;  /* 0xff8000002c2c7808 */ /* 0x000fc40004000000 */
[----:B------:R-:W-:Y:S02]  /*6ba0*/  ISETP.GT.AND P0, PT, R36, R103, PT ;  /* 0x000000672400720c */ /* 0x000fe40003f04270 */
[----:B------:R-:W-:Y:S01]  /*6bb0*/  FSEL R50, R15, -INF , !P3 ;  /* 0xff8000000f327808 */ /* 0x000fe20005800000 */
[----:B------:R-:W4:Y:S01]  /*6bc0*/  MUFU.TANH R43, R43 ;  /* 0x0000002b002b7308 */ /* 0x000f220000002400 */
[-C--:B------:R-:W-:Y:S01]  /*6bd0*/  ISETP.GE.AND P3, PT, R5, R114.reuse, PT ;  /* 0x000000720500720c */ /* 0x080fe20003f66270 */
[C---:B------:R-:W-:Y:S01]  /*6be0*/  VIADD R5, R16.reuse, 0xffffff78 ;  /* 0xffffff7810057836 */ /* 0x040fe20000000000 */
[----:B-----5:R-:W-:Y:S01]  /*6bf0*/  FSEL R55, R19, -INF , !P2 ;  /* 0xff80000013377808 */ /* 0x020fe20005000000 */
[----:B------:R-:W-:Y:S01]  /*6c00*/  VIADD R16, R16, 0xffffff79 ;  /* 0xffffff7910107836 */ /* 0x000fe20000000000 */
[----:B--2---:R-:W-:Y:S02]  /*6c10*/  FSEL R51, R21, -INF , !P1 ;  /* 0xff80000015337808 */ /* 0x004fe40004800000 */
[C---:B------:R-:W-:Y:S01]  /*6c20*/  ISETP.GE.AND P2, PT, R6.reuse, R115, PT ;  /* 0x000000730600720c */ /* 0x040fe20003f46270 */
[----:B------:R-:W2:Y:S01]  /*6c30*/  MUFU.TANH R42, R42 ;  /* 0x0000002a002a7308 */ /* 0x000ea20000002400 */
[----:B------:R-:W-:Y:S01]  /*6c40*/  BAR.SYNC.DEFER_BLOCKING 0x0 ;  /* 0x0000000000007b1d */ /* 0x000fe20000010000 */
[----:B------:R-:W-:-:S02]  /*6c50*/  ISETP.GE.AND P1, PT, R6, R114, PT ;  /* 0x000000720600720c */ /* 0x000fc40003f26270 */
[----:B-1----:R-:W-:Y:S02]  /*6c60*/  FSEL R53, R53, -INF , !P5 ;  /* 0xff80000035357808 */ /* 0x002fe40006800000 */
[----:B------:R-:W-:Y:S02]  /*6c70*/  FSEL R49, R17, -INF , !P4 ;  /* 0xff80000011317808 */ /* 0x000fe40006000000 */
[----:B------:R-:W1:Y:S01]  /*6c80*/  MUFU.TANH R40, R40 ;  /* 0x0000002800287308 */ /* 0x000e620000002400 */
[----:B------:R-:W-:Y:S02]  /*6c90*/  FSEL R38, R38, -INF , !P2 ;  /* 0xff80000026267808 */ /* 0x000fe40005000000 */
[----:B---3--:R-:W-:Y:S02]  /*6ca0*/  FSEL R37, R37, -INF , !P1 ;  /* 0xff80000025257808 */ /* 0x008fe40004800000 */
[CC--:B------:R-:W-:Y:S02]  /*6cb0*/  ISETP.GE.AND P5, PT, R5.reuse, R115.reuse, PT ;  /* 0x000000730500720c */ /* 0x0c0fe40003fa6270 */
[----:B------:R-:W-:Y:S01]  /*6cc0*/  ISETP.GE.AND P4, PT, R16, R115, PT ;  /* 0x000000731000720c */ /* 0x000fe20003f86270 */
[----:B------:R-:W3:Y:S01]  /*6cd0*/  MUFU.TANH R39, R39 ;  /* 0x0000002700277308 */ /* 0x000ee20000002400 */
[----:B------:R-:W-:-:S02]  /*6ce0*/  ISETP.GE.AND P2, PT, R5, R114, PT ;  /* 0x000000720500720c */ /* 0x000fc40003f46270 */
[----:B------:R-:W-:Y:S02]  /*6cf0*/  ISETP.GE.AND P1, PT, R16, R114, PT ;  /* 0x000000721000720c */ /* 0x000fe40003f26270 */
[----:B----4-:R-:W-:Y:S02]  /*6d00*/  FSEL R41, R41, -INF , !P3 ;  /* 0xff80000029297808 */ /* 0x010fe40005800000 */
[----:B------:R-:W-:Y:S02]  /*6d10*/  FSEL R43, R43, -INF , !P5 ;  /* 0xff8000002b2b7808 */ /* 0x000fe40006800000 */
[----:B--2---:R-:W-:Y:S02]  /*6d20*/  FSEL R42, R42, -INF , !P4 ;  /* 0xff8000002a2a7808 */ /* 0x004fe40006000000 */
[----:B-1----:R-:W-:Y:S02]  /*6d30*/  FSEL R40, R40, -INF , !P2 ;  /* 0xff80000028287808 */ /* 0x002fe40005000000 */
[----:B---3--:R-:W-:Y:S01]  /*6d40*/  FSEL R39, R39, -INF , !P1 ;  /* 0xff80000027277808 */ /* 0x008fe20004800000 */
[----:B------:R-:W-:Y:S06]  /*6d50*/  @!P0 BRA `(.L_x_4382) ;  /* 0x0000000400688947 */ /* 0x000fec0003800000 */
[----:B------:R-:W-:Y:S05]  /*6d60*/  BRA.U !UP1, `(.L_x_4383) ;  /* 0x0000000509007547 */ /* 0x000fea000b800000 */
[----:B------:R-:W1:Y:S01]  /*6d70*/  LDC R6, c[0x0][0x4f0] ;  /* 0x00013c00ff067b82 */ /* 0x000e620000000800 */
[----:B------:R-:W-:Y:S01]  /*6d80*/  IADD3 R21, PT, PT, R3, -0x1, RZ ;  /* 0xffffffff03157810 */ /* 0x000fe20007ffe0ff */
[----:B------:R-:W2:Y:S04]  /*6d90*/  LDCU.64 UR6, c[0x0][0x3a0] ;  /* 0x00007400ff0677ac */ /* 0x000ea80008000a00 */
[----:B------:R-:W-:-:S04]  /*6da0*/  IMAD.SHL.U32 R21, R21, 0x80, RZ ;  /* 0x0000008015157824 */ /* 0x000fc800078e00ff */
        /* <DEDUP_REMOVED lines=60> */
.L_x_4383:
[----:B------:R-:W-:Y:S01]  /*7170*/  UMOV UR6, URZ ;  /* 0x000000ff00067c82 */ /* 0x000fe20008000000 */
[----:B------:R-:W-:Y:S01]  /*7180*/  IMAD.SHL.U32 R5, R84, 0x80, RZ ;  /* 0x0000008054057824 */ /* 0x000fe200078e00ff */
[----:B------:R-:W-:-:S05]  /*7190*/  IADD3 R6, P0, PT, RZ, -UR6, RZ ;  /* 0x80000006ff067c10 */ /* 0x000fca000ff1e0ff */
[----:B------:R-:W-:-:S05]  /*71a0*/  IMAD.X R5, RZ, RZ, ~R5, P0 ;  /* 0x000000ffff057224 */ /* 0x000fca00000e0e05 */
[----:B------:R-:W-:-:S04]  /*71b0*/  SHF.R.S64 R6, R6, 0x1f, R5 ;  /* 0x0000001f06067819 */ /* 0x000fc80000001005 */
[----:B------:R-:W-:-:S04]  /*71c0*/  IADD3 R105, P0, PT, R6, R105, RZ ;  /* 0x0000006906697210 */ /* 0x000fc80007f1e0ff */
[----:B------:R-:W-:-:S09]  /*71d0*/  LEA.HI.X.SX32 R104, R5, R104, 0x1, P0 ;  /* 0x0000006805687211 */ /* 0x000fd200000f0eff */
.L_x_4384:
        /* <DEDUP_REMOVED lines=18> */
.L_x_4382:
[----:B------:R-:W-:Y:S02]  /*7300*/  FMNMX3.FTZ R15, R2, R13, R14, !PT ;  /* 0x0000000d020f7276 */ /* 0x000fe4000781000e */
        /* <DEDUP_REMOVED lines=53> */
[----:B------:R-:W-:Y:S01]  /*7660*/  @P6 IADD3 R0, PT, PT, R117, -0x20, RZ ;  /* 0xffffffe075006810 */ /* 0x000fe20007ffe0ff */
[--C-:B------:R-:W-:Y:S01]  /*7670*/  FFMA.FTZ R84, R10, UR4, -R47.reuse ;  /* 0x000000040a547c23 */ /* 0x100fe2000801082f */
[----:B------:R-:W-:Y:S01]  /*7680*/  FMUL.FTZ R89, R11, UR4 ;  /* 0x000000040b597c20 */ /* 0x000fe20008410000 */
[--C-:B------:R-:W-:Y:S01]  /*7690*/  FFMA.FTZ R60, R9, UR4, -R47.reuse ;  /* 0x00000004093c7c23 */ /* 0x100fe2000801082f */
[--C-:B------:R-:W-:Y:S01]  /*76a0*/  FFMA.FTZ R2, R8, UR4, -R47.reuse ;  /* 0x0000000408027c23 */ /* 0x100fe2000801082f */
[----:B------:R-:W1:Y:S01]  /*76b0*/  LDSM.16.MT88.4 R4, [R87+0x3000] ;  /* 0x003000005704783b */ /* 0x000e620000004200 */
[--C-:B------:R-:W-:Y:S01]  /*76c0*/  FFMA.FTZ R85, R14, UR4, -R48.reuse ;  /* 0x000000040e557c23 */ /* 0x100fe20008010830 */
[--C-:B------:R-:W-:Y:S01]  /*76d0*/  FFMA.FTZ R88, R12, UR4, -R47.reuse ;  /* 0x000000040c587c23 */ /* 0x100fe2000801082f */
[----:B------:R-:W-:Y:S01]  /*76e0*/  FMUL.FTZ R13, R13, UR4 ;  /* 0x000000040d0d7c20 */ /* 0x000fe20008410000 */
        /* <DEDUP_REMOVED lines=22> */
[----:B------:R-:W-:Y:S01]  /*7850*/  FFMA.FTZ R53, R53, UR4, -R48 ;  /* 0x0000000435357c23 */ /* 0x000fe20008010830 */
[----:B------:R-:W-:Y:S01]  /*7860*/  FFMA.FTZ R40, R40, UR4, -R47 ;  /* 0x0000000428287c23 */ /* 0x000fe2000801082f */
[----:B------:R-:W-:Y:S01]  /*7870*/  ISETP.GT.AND P0, PT, R36, R103, PT ;  /* 0x000000672400720c */ /* 0x000fe20003f04270 */
[----:B------:R-:W3:Y:S01]  /*7880*/  MUFU.EX2 R91, R13 ;  /* 0x0000000d005b7308 */ /* 0x000ee20000000800 */
[----:B----4-:R-:W-:-:S03]  /*7890*/  F2FP.F16.F32.PACK_AB R14, R58, R59 ;  /* 0x0000003b3a0e723e */ /* 0x010fc600000000ff */
[----:B------:R-:W4:Y:S04]  /*78a0*/  MUFU.EX2 R89, R89 ;  /* 0x0000005900597308 */ /* 0x000f280000000800 */
[----:B------:R-:W-:Y:S04]  /*78b0*/  MUFU.EX2 R60, R60 ;  /* 0x0000003c003c7308 */ /* 0x000fe80000000800 */
[----:B------:R-:W5:Y:S01]  /*78c0*/  MUFU.EX2 R2, R2 ;  /* 0x0000000200027308 */ /* 0x000f620000000800 */
[----:B------:R-:W-:Y:S01]  /*78d0*/  @P0 IADD3 R3, PT, PT, R3, -0x3, RZ ;  /* 0xfffffffd03030810 */ /* 0x000fe20007ffe0ff */
[-C--:B---3--:R-:W-:Y:S01]  /*78e0*/  FMUL.FTZ R16, R80, R91.reuse ;  /* 0x0000005b50107220 */ /* 0x088fe20000410000 */
[-C--:B------:R-:W-:Y:S01]  /*78f0*/  FMUL.FTZ R17, R81, R91.reuse ;  /* 0x0000005b51117220 */ /* 0x080fe20000410000 */
[----:B------:R-:W-:Y:S01]  /*7900*/  F2FP.F16.F32.PACK_AB R13, R84, R88 ;  /* 0x00000058540d723e */ /* 0x000fe200000000ff */
[----:B------:R-:W-:Y:S01]  /*7910*/  FMUL.FTZ R20, R72, R91 ;  /* 0x0000005b48147220 */ /* 0x000fe20000410000 */
[-C--:B----4-:R-:W-:Y:S01]  /*7920*/  FMUL.FTZ R18, R82, R89.reuse ;  /* 0x0000005952127220 */ /* 0x090fe20000410000 */
[----:B------:R-:W-:Y:S01]  /*7930*/  FMUL.FTZ R19, R83, R89 ;  /* 0x0000005953137220 */ /* 0x000fe20000410000 */
[----:B------:R-:W-:Y:S01]  /*7940*/  FMUL.FTZ R21, R73, R91 ;  /* 0x0000005b49157220 */ /* 0x000fe20000410000 */
[-C--:B------:R-:W-:Y:S01]  /*7950*/  FMUL.FTZ R22, R74, R89.reuse ;  /* 0x000000594a167220 */ /* 0x080fe20000410000 */
[----:B------:R-:W-:Y:S01]  /*7960*/  FMUL.FTZ R23, R75, R89 ;  /* 0x000000594b177220 */ /* 0x000fe20000410000 */
[-C--:B------:R-:W-:Y:S01]  /*7970*/  FMUL.FTZ R76, R76, R91.reuse ;  /* 0x0000005b4c4c7220 */ /* 0x080fe20000410000 */
[----:B------:R-:W-:Y:S01]  /*7980*/  FMUL.FTZ R77, R77, R91 ;  /* 0x0000005b4d4d7220 */ /* 0x000fe20000410000 */
[-C--:B------:R-:W-:Y:S01]  /*7990*/  FMUL.FTZ R78, R78, R89.reuse ;  /* 0x000000594e4e7220 */ /* 0x080fe20000410000 */
[----:B-----5:R-:W-:Y:S01]  /*79a0*/  F2FP.F16.F32.PACK_AB R15, R2, R60 ;  /* 0x0000003c020f723e */ /* 0x020fe200000000ff */
[----:B------:R-:W-:Y:S01]  /*79b0*/  FMUL.FTZ R79, R79, R89 ;  /* 0x000000594f4f7220 */ /* 0x000fe20000410000 */
[-C--:B------:R-:W-:Y:S01]  /*79c0*/  FMUL.FTZ R68, R68, R91.reuse ;  /* 0x0000005b44447220 */ /* 0x080fe20000410000 */
[----:B------:R-:W-:Y:S01]  /*79d0*/  FMUL.FTZ R69, R69, R91 ;  /* 0x0000005b45457220 */ /* 0x000fe20000410000 */
[-C--:B------:R-:W-:Y:S01]  /*79e0*/  FMUL.FTZ R70, R70, R89.reuse ;  /* 0x0000005946467220 */ /* 0x080fe20000410000 */
[----:B------:R-:W-:Y:S01]  /*79f0*/  FMUL.FTZ R71, R71, R89 ;  /* 0x0000005947477220 */ /* 0x000fe20000410000 */
[--C-:B------:R-:W-:Y:S01]  /*7a00*/  FFMA.FTZ R72, R24, UR4, -R48.reuse ;  /* 0x0000000418487c23 */ /* 0x100fe20008010830 */
[C---:B-1----:R-:W-:Y:S01]  /*7a10*/  HMMA.16816.F32 R16, R12.reuse, R4, R16 ;  /* 0x000000040c10723c */ /* 0x042fe20000001810 */
[--C-:B------:R-:W-:Y:S01]  /*7a20*/  FFMA.FTZ R75, R25, UR4, -R48.reuse ;  /* 0x00000004194b7c23 */ /* 0x100fe20008010830 */
[--C-:B------:R-:W-:Y:S01]  /*7a30*/  FFMA.FTZ R73, R136, UR4, -R48.reuse ;  /* 0x0000000488497c23 */ /* 0x100fe20008010830 */
[----:B------:R-:W1:Y:S01]  /*7a40*/  LDSM.16.MT88.4 R24, [R87+0x3400] ;  /* 0x003400005718783b */ /* 0x000e620000004200 */
[--C-:B------:R-:W-:Y:S01]  /*7a50*/  FFMA.FTZ R74, R31, UR4, -R47.reuse ;  /* 0x000000041f4a7c23 */ /* 0x100fe2000801082f */
[----:B------:R-:W-:Y:S01]  /*7a60*/  MUFU.EX2 R72, R72 ;  /* 0x0000004800487308 */ /* 0x000fe20000000800 */
[--C-:B------:R-:W-:Y:S01]  /*7a70*/  FFMA.FTZ R80, R133, UR4, -R48.reuse ;  /* 0x0000000485507c23 */ /* 0x100fe20008010830 */
[----:B------:R-:W-:Y:S01]  /*7a80*/  FFMA.FTZ R82, R134, UR4, -R48 ;  /* 0x0000000486527c23 */ /* 0x000fe20008010830 */
[C---:B--2---:R-:W-:Y:S01]  /*7a90*/  HMMA.16816.F32 R20, R12.reuse, R8, R20 ;  /* 0x000000080c14723c */ /* 0x044fe20000001814 */
[----:B------:R-:W2:Y:S01]  /*7aa0*/  MUFU.EX2 R75, R75 ;  /* 0x0000004b004b7308 */ /* 0x000ea20000000800 */
[--C-:B------:R-:W-:Y:S01]  /*7ab0*/  FFMA.FTZ R83, R128, UR4, -R47.reuse ;  /* 0x0000000480537c23 */ /* 0x100fe2000801082f */
[--C-:B------:R-:W-:Y:S01]  /*7ac0*/  FFMA.FTZ R81, R127, UR4, -R47.reuse ;  /* 0x000000047f517c23 */ /* 0x100fe2000801082f */
[----:B------:R-:W-:Y:S01]  /*7ad0*/  FFMA.FTZ R119, R119, R91, R90 ;  /* 0x0000005b77777223 */ /* 0x000fe2000001005a */
[----:B------:R-:W-:Y:S01]  /*7ae0*/  MUFU.EX2 R73, R73 ;  /* 0x0000004900497308 */ /* 0x000fe20000000800 */
[--C-:B------:R-:W-:Y:S01]  /*7af0*/  FFMA.FTZ R90, R96, UR4, -R48.reuse ;  /* 0x00000004605a7c23 */ /* 0x100fe20008010830 */
[--C-:B------:R-:W-:Y:S01]  /*7b00*/  FFMA.FTZ R91, R99, UR4, -R48.reuse ;  /* 0x00000004635b7c23 */ /* 0x100fe20008010830 */
[C---:B------:R-:W-:Y:S01]  /*7b10*/  HMMA.16816.F32 R4, R12.reuse, R6, R76 ;  /* 0x000000060c04723c */ /* 0x040fe2000000184c */
[----:B------:R-:W-:Y:S01]  /*7b20*/  MUFU.EX2 R74, R74 ;  /* 0x0000004a004a7308 */ /* 0x000fe20000000800 */
[--C-:B------:R-:W-:Y:S01]  /*7b30*/  FFMA.FTZ R79, R132, UR4, -R48.reuse ;  /* 0x00000004844f7c23 */ /* 0x100fe20008010830 */
[----:B------:R-:W-:Y:S01]  /*7b40*/  FFMA.FTZ R78, R131, UR4, -R48 ;  /* 0x00000004834e7c23 */ /* 0x000fe20008010830 */
[--C-:B------:R-:W-:Y:S01]  /*7b50*/  FFMA.FTZ R77, R130, UR4, -R47.reuse ;  /* 0x00000004824d7c23 */ /* 0x100fe2000801082f */
[--C-:B------:R-:W-:Y:S01]  /*7b60*/  FFMA.FTZ R76, R129, UR4, -R47.reuse ;  /* 0x00000004814c7c23 */ /* 0x100fe2000801082f */
[----:B------:R-:W-:Y:S01]  /*7b70*/  MUFU.EX2 R80, R80 ;  /* 0x0000005000507308 */ /* 0x000fe20000000800 */
[----:B------:R-:W-:Y:S01]  /*7b80*/  FFMA.FTZ R88, R118, R89, R88 ;  /* 0x0000005976587223 */ /* 0x000fe20000010058 */
[----:B------:R-:W-:Y:S01]  /*7b90*/  HMMA.16816.F32 R8, R12, R10, R68 ;  /* 0x0000000a0c08723c */ /* 0x000fe20000001844 */
[----:B------:R-:W3:Y:S01]  /*7ba0*/  LDSM.16.MT88.4 R12, [R0+0x400] ;  /* 0x00040000000c783b */ /* 0x000ee20000004200 */
[----:B------:R-:W-:Y:S01]  /*7bb0*/  FFMA.FTZ R69, R135, UR4, -R48 ;  /* 0x0000000487457c23 */ /* 0x000fe20008010830 */
[--C-:B------:R-:W-:Y:S01]  /*7bc0*/  FFMA.FTZ R71, R30, UR4, -R47.reuse ;  /* 0x000000041e477c23 */ /* 0x100fe2000801082f */
[--C-:B------:R-:W-:Y:S01]  /*7bd0*/  FFMA.FTZ R70, R29, UR4, -R47.reuse ;  /* 0x000000041d467c23 */ /* 0x100fe2000801082f */
[----:B------:R-:W-:Y:S01]  /*7be0*/  FFMA.FTZ R68, R28, UR4, -R47 ;  /* 0x000000041c447c23 */ /* 0x000fe2000801082f */
[----:B--2---:R-:W-:Y:S01]  /*7bf0*/  F2FP.F16.F32.PACK_AB R28, R75, R72 ;  /* 0x000000484b1c723e */ /* 0x004fe200000000ff */
[----:B------:R-:W-:Y:S01]  /*7c00*/  MUFU.EX2 R82, R82 ;  /* 0x0000005200527308 */ /* 0x000fe20000000800 */
[----:B------:R-:W-:Y:S01]  /*7c10*/  FADD.FTZ R119, R85, R119 ;  /* 0x0000007755777221 */ /* 0x000fe20000010000 */
[--C-:B------:R-:W-:Y:S01]  /*7c20*/  FFMA.FTZ R85, R33, UR4, -R47.reuse ;  /* 0x0000000421557c23 */ /* 0x100fe2000801082f */
[----:B------:R-:W-:Y:S01]  /*7c30*/  FFMA.FTZ R89, R35, UR4, -R47 ;  /* 0x0000000423597c23 */ /* 0x000fe2000801082f */
[----:B------:R-:W2:Y:S01]  /*7c40*/  MUFU.EX2 R69, R69 ;  /* 0x0000004500457308 */ /* 0x000ea20000000800 */
[----:B------:R-:W-:Y:S01]  /*7c50*/  FADD.FTZ R119, R59, R119 ;  /* 0x000000773b777221 */ /* 0x000fe20000010000 */
[----:B------:R-:W-:-:S02]  /*7c60*/  FFMA.FTZ R118, R39, UR4, -R47 ;  /* 0x0000000427767c23 */ /* 0x000fc4000801082f */
[----:B------:R-:W4:Y:S01]  /*7c70*/  MUFU.EX2 R71, R71 ;  /* 0x0000004700477308 */ /* 0x000f220000000800 */
[----:B------:R-:W-:Y:S01]  /*7c80*/  FADD.FTZ R58, R58, R119 ;  /* 0x000000773a3a7221 */ /* 0x000fe20000010000 */
[----:B------:R-:W-:Y:S02]  /*7c90*/  FFMA.FTZ R119, R42, UR4, -R48 ;  /* 0x000000042a777c23 */ /* 0x000fe40008010830 */
[----:B------:R-:W-:Y:S01]  /*7ca0*/  MUFU.EX2 R70, R70 ;  /* 0x0000004600467308 */ /* 0x000fe20000000800 */
[----:B------:R-:W-:-:S03]  /*7cb0*/  FADD.FTZ R58, R72, R58 ;  /* 0x0000003a483a7221 */ /* 0x000fc60000010000 */
[----:B------:R-:W5:Y:S01]  /*7cc0*/  MUFU.EX2 R68, R68 ;  /* 0x0000004400447308 */ /* 0x000f620000000800 */
[----:B------:R-:W-:Y:S01]  /*7cd0*/  FADD.FTZ R75, R75, R58 ;  /* 0x0000003a4b4b7221 */ /* 0x000fe20000010000 */
[----:B--2---:R-:W-:Y:S02]  /*7ce0*/  F2FP.F16.F32.PACK_AB R30, R69, R73 ;  /* 0x00000049451e723e */ /* 0x004fe400000000ff */
[----:B------:R-:W-:Y:S01]  /*7cf0*/  MUFU.EX2 R79, R79 ;  /* 0x0000004f004f7308 */ /* 0x000fe20000000800 */
[----:B------:R-:W-:Y:S01]  /*7d00*/  FADD.FTZ R75, R73, R75 ;  /* 0x0000004b494b7221 */ /* 0x000fe20000010000 */
[----:B----4-:R-:W-:Y:S02]  /*7d10*/  F2FP.F16.F32.PACK_AB R29, R71, R74 ;  /* 0x0000004a471d723e */ /* 0x010fe400000000ff */
[----:B------:R-:W-:Y:S01]  /*7d20*/  MUFU.EX2 R78, R78 ;  /* 0x0000004e004e7308 */ /* 0x000fe20000000800 */
[----:B------:R-:W-:-:S03]  /*7d30*/  FADD.FTZ R75, R69, R75 ;  /* 0x0000004b454b7221 */ /* 0x000fc60000010000 */
[----:B------:R-:W-:Y:S01]  /*7d40*/  MUFU.EX2 R83, R83 ;  /* 0x0000005300537308 */ /* 0x000fe20000000800 */
[----:B-----5:R-:W-:-:S03]  /*7d50*/  F2FP.F16.F32.PACK_AB R31, R68, R70 ;  /* 0x00000046441f723e */ /* 0x020fc600000000ff */
[----:B------:R-:W2:Y:S04]  /*7d60*/  MUFU.EX2 R81, R81 ;  /* 0x0000005100517308 */ /* 0x000ea80000000800 */
[----:B------:R-:W-:Y:S01]  /*7d70*/  MUFU.EX2 R77, R77 ;  /* 0x0000004d004d7308 */ /* 0x000fe20000000800 */
[C---:B-1----:R-:W-:Y:S03]  /*7d80*/  HMMA.16816.F32 R16, R28.reuse, R24, R16 ;  /* 0x000000181c10723c */ /* 0x042fe60000001810 */
[----:B------:R-:W1:Y:S04]  /*7d90*/  MUFU.EX2 R76, R76 ;  /* 0x0000004c004c7308 */ /* 0x000e680000000800 */
[----:B------:R-:W4:Y:S01]  /*7da0*/  MUFU.EX2 R92, R92 ;  /* 0x0000005c005c7308 */ /* 0x000f220000000800 */
[C---:B------:R-:W-:Y:S01]  /*7db0*/  HMMA.16816.F32 R4, R28.reuse, R26, R4 ;  /* 0x0000001a1c04723c */ /* 0x040fe20000001804 */
[----:B------:R-:W5:Y:S02]  /*7dc0*/  LDSM.16.MT88.4 R24, [R87+0x3800] ;  /* 0x003800005718783b */ /* 0x000f640000004200 */
[----:B------:R-:W5:Y:S04]  /*7dd0*/  MUFU.EX2 R115, R115 ;  /* 0x0000007300737308 */ /* 0x000f680000000800 */
[----:B------:R-:W-:Y:S01]  /*7de0*/  MUFU.EX2 R111, R111 ;  /* 0x0000006f006f7308 */ /* 0x000fe20000000800 */
[C---:B---3--:R-:W-:Y:S03]  /*7df0*/  HMMA.16816.F32 R20, R28.reuse, R12, R20 ;  /* 0x0000000c1c14723c */ /* 0x048fe60000001814 */
[----:B------:R-:W-:Y:S04]  /*7e00*/  MUFU.EX2 R93, R93 ;  /* 0x0000005d005d7308 */ /* 0x000fe80000000800 */
[----:B------:R-:W-:Y:S01]  /*7e10*/  MUFU.EX2 R116, R116 ;  /* 0x0000007400747308 */ /* 0x000fe20000000800 */
[----:B------:R-:W-:Y:S01]  /*7e20*/  HMMA.16816.F32 R8, R28, R14, R8 ;  /* 0x0000000e1c08723c */ /* 0x000fe20000001808 */
[----:B------:R-:W3:Y:S01]  /*7e30*/  LDSM.16.MT88.4 R12, [R0+0x800] ;  /* 0x00080000000c783b */ /* 0x000ee20000004200 */
[----:B------:R-:W-:Y:S01]  /*7e40*/  F2FP.F16.F32.PACK_AB R28, R82, R80 ;  /* 0x00000050521c723e */ /* 0x000fe200000000ff */
[----:B------:R-:W3:Y:S01]  /*7e50*/  MUFU.EX2 R114, R114 ;  /* 0x0000007200727308 */ /* 0x000ee20000000800 */
[----:B--2---:R-:W-:Y:S01]  /*7e60*/  F2FP.F16.F32.PACK_AB R29, R81, R83 ;  /* 0x00000053511d723e */ /* 0x004fe200000000ff */
[----:B------:R-:W-:Y:S01]  /*7e70*/  FADD.FTZ R80, R80, R75 ;  /* 0x0000004b50507221 */ /* 0x000fe20000010000 */
[----:B------:R-:W-:Y:S01]  /*7e80*/  F2FP.F16.F32.PACK_AB R30, R78, R79 ;  /* 0x0000004f4e1e723e */ /* 0x000fe200000000ff */
[----:B------:R-:W-:Y:S01]  /*7e90*/  MUFU.EX2 R95, R95 ;  /* 0x0000005f005f7308 */ /* 0x000fe20000000800 */
[----:B-1----:R-:W-:Y:S01]  /*7ea0*/  F2FP.F16.F32.PACK_AB R31, R76, R77 ;  /* 0x0000004d4c1f723e */ /* 0x002fe200000000ff */
[----:B------:R-:W-:-:S02]  /*7eb0*/  FADD.FTZ R80, R82, R80 ;  /* 0x0000005052507221 */ /* 0x000fc40000010000 */
[----:B------:R-:W1:Y:S02]  /*7ec0*/  MUFU.EX2 R94, R94 ;  /* 0x0000005e005e7308 */ /* 0x000e640000000800 */
[----:B------:R-:W-:Y:S02]  /*7ed0*/  FADD.FTZ R80, R79, R80 ;  /* 0x000000504f507221 */ /* 0x000fe40000010000 */
[----:B------:R2:W-:Y:S02]  /*7ee0*/  MUFU.EX2 R96, R64 ;  /* 0x0000004000607308 */ /* 0x0005e40000000800 */
[----:B------:R-:W-:Y:S02]  /*7ef0*/  FADD.FTZ R78, R78, R80 ;  /* 0x000000504e4e7221 */ /* 0x000fe40000010000 */
[----:B------:R-:W1:Y:S02]  /*7f00*/  MUFU.EX2 R91, R91 ;  /* 0x0000005b005b7308 */ /* 0x000e640000000800 */
[----:B----4-:R-:W-:-:S02]  /*7f10*/  FADD.FTZ R78, R92, R78 ;  /* 0x0000004e5c4e7221 */ /* 0x010fc40000010000 */
[----:B------:R-:W-:Y:S01]  /*7f20*/  MUFU.EX2 R90, R90 ;  /* 0x0000005a005a7308 */ /* 0x000fe20000000800 */
[----:B-----5:R-:W-:Y:S01]  /*7f30*/  HMMA.16816.F32 R16, R28, R24, R16 ;  /* 0x000000181c10723c */ /* 0x020fe20000001810 */
[----:B------:R-:W-:Y:S02]  /*7f40*/  FADD.FTZ R78, R115, R78 ;  /* 0x0000004e734e7221 */ /* 0x000fe40000010000 */
[----:B------:R-:W-:Y:S01]  /*7f50*/  MUFU.EX2 R62, R62 ;  /* 0x0000003e003e7308 */ /* 0x000fe20000000800 */
[----:B--2---:R-:W-:-:S03]  /*7f60*/  FFMA.FTZ R64, R65, UR4, -R47 ;  /* 0x0000000441407c23 */ /* 0x004fc6000801082f */
[----:B------:R2:W-:Y:S01]  /*7f70*/  MUFU.EX2 R65, R63 ;  /* 0x0000003f00417308 */ /* 0x0005e20000000800 */
[C---:B------:R-:W-:Y:S01]  /*7f80*/  HMMA.16816.F32 R4, R28.reuse, R26, R4 ;  /* 0x0000001a1c04723c */ /* 0x040fe20000001804 */
[----:B------:R-:W4:Y:S02]  /*7f90*/  LDSM.16.MT88.4 R24, [R87+0x3c00] ;  /* 0x003c00005718783b */ /* 0x000f240000004200 */
[----:B------:R-:W-:Y:S04]  /*7fa0*/  MUFU.EX2 R64, R64 ;  /* 0x0000004000407308 */ /* 0x000fe80000000800 */
[----:B------:R-:W-:Y:S01]  /*7fb0*/  MUFU.EX2 R57, R57 ;  /* 0x0000003900397308 */ /* 0x000fe20000000800 */
[C---:B---3--:R-:W-:Y:S03]  /*7fc0*/  HMMA.16816.F32 R20, R28.reuse, R12, R20 ;  /* 0x0000000c1c14723c */ /* 0x048fe60000001814 */
[----:B------:R-:W-:Y:S01]  /*7fd0*/  MUFU.EX2 R85, R85 ;  /* 0x0000005500557308 */ /* 0x000fe20000000800 */
[--C-:B--2---:R-:W-:Y:S01]  /*7fe0*/  FFMA.FTZ R63, R97, UR4, -R47.reuse ;  /* 0x00000004613f7c23 */ /* 0x104fe2000801082f */
[----:B------:R-:W-:Y:S01]  /*7ff0*/  FADD.FTZ R97, R84, R88 ;  /* 0x0000005854617221 */ /* 0x000fe20000010000 */
[----:B------:R-:W-:Y:S01]  /*8000*/  FFMA.FTZ R88, R32, UR4, -R47 ;  /* 0x0000000420587c23 */ /* 0x000fe2000801082f */
[----:B------:R2:W-:Y:S01]  /*8010*/  MUFU.EX2 R84, R34 ;  /* 0x0000002200547308 */ /* 0x0005e20000000800 */
[----:B------:R-:W-:Y:S01]  /*8020*/  HMMA.16816.F32 R8, R28, R14, R8 ;  /* 0x0000000e1c08723c */ /* 0x000fe20000001808 */
[----:B------:R-:W3:Y:S01]  /*8030*/  LDSM.16.MT88.4 R12, [R0+0xc00] ;  /* 0x000c0000000c783b */ /* 0x000ee20000004200 */
[----:B------:R-:W-:Y:S01]  /*8040*/  F2FP.F16.F32.PACK_AB R28, R115, R92 ;  /* 0x0000005c731c723e */ /* 0x000fe200000000ff */
[----:B------:R-:W5:Y:S01]  /*8050*/  MUFU.EX2 R63, R63 ;  /* 0x0000003f003f7308 */ /* 0x000f620000000800 */
[----:B------:R-:W-:Y:S01]  /*8060*/  F2FP.F16.F32.PACK_AB R29, R114, R116 ;  /* 0x00000074721d723e */ /* 0x000fe200000000ff */
[----:B------:R-:W-:Y:S01]  /*8070*/  FADD.FTZ R60, R60, R97 ;  /* 0x000000613c3c7221 */ /* 0x000fe20000010000 */
[----:B------:R-:W-:Y:S01]  /*8080*/  F2FP.F16.F32.PACK_AB R30, R93, R111 ;  /* 0x0000006f5d1e723e */ /* 0x000fe200000000ff */
[----:B------:R-:W-:Y:S01]  /*8090*/  MUFU.EX2 R89, R89 ;  /* 0x0000005900597308 */ /* 0x000fe20000000800 */
[----:B-1----:R-:W-:Y:S01]  /*80a0*/  F2FP.F16.F32.PACK_AB R31, R94, R95 ;  /* 0x0000005f5e1f723e */ /* 0x002fe200000000ff */
[----:B------:R-:W-:Y:S01]  /*80b0*/  FADD.FTZ R60, R2, R60 ;  /* 0x0000003c023c7221 */ /* 0x000fe20000010000 */
[----:B------:R-:W-:Y:S01]  /*80c0*/  FADD.FTZ R111, R111, R78 ;  /* 0x0000004e6f6f7221 */ /* 0x000fe20000010000 */
[----:B------:R-:W-:Y:S02]  /*80d0*/  MUFU.EX2 R88, R88 ;  /* 0x0000005800587308 */ /* 0x000fe40000000800 */
[----:B------:R-:W-:Y:S01]  /*80e0*/  FADD.FTZ R60, R74, R60 ;  /* 0x0000003c4a3c7221 */ /* 0x000fe20000010000 */
[----:B--2---:R-:W-:Y:S01]  /*80f0*/  LDSM.16.MT88.4 R32, [R0+0x1400] ;  /* 0x001400000020783b */ /* 0x004fe20000004200 */
[----:B------:R-:W-:Y:S01]  /*8100*/  FADD.FTZ R111, R93, R111 ;  /* 0x0000006f5d6f7221 */ /* 0x000fe20000010000 */
[----:B------:R-:W-:Y:S01]  /*8110*/  MUFU.EX2 R119, R119 ;  /* 0x0000007700777308 */ /* 0x000fe20000000800 */
[----:B------:R-:W-:-:S02]  /*8120*/  FADD.FTZ R60, R71, R60 ;  /* 0x0000003c473c7221 */ /* 0x000fc40000010000 */
[----:B------:R-:W-:Y:S01]  /*8130*/  FADD.FTZ R111, R91, R111 ;  /* 0x0000006f5b6f7221 */ /* 0x000fe20000010000 */
[----:B------:R-:W-:Y:S01]  /*8140*/  MUFU.EX2 R39, R40 ;  /* 0x0000002800277308 */ /* 0x000fe20000000800 */
[----:B------:R-:W-:Y:S02]  /*8150*/  FADD.FTZ R70, R70, R60 ;  /* 0x0000003c46467221 */ /* 0x000fe40000010000 */
[C---:B------:R-:W-:Y:S01]  /*8160*/  FADD.FTZ R111, R96.reuse, R111 ;  /* 0x0000006f606f7221 */ /* 0x040fe20000010000 */
[----:B------:R-:W-:Y:S01]  /*8170*/  MUFU.EX2 R118, R118 ;  /* 0x0000007600767308 */ /* 0x000fe20000000800 */
[----:B----4-:R-:W-:Y:S01]  /*8180*/  HMMA.16816.F32 R16, R28, R24, R16 ;  /* 0x000000181c10723c */ /* 0x010fe20000001810 */
[----:B------:R-:W-:Y:S01]  /*8190*/  F2FP.F16.F32.PACK_AB R24, R96, R91 ;  /* 0x0000005b6018723e */ /* 0x000fe200000000ff */
[----:B------:R-:W-:-:S04]  /*81a0*/  FADD.FTZ R70, R68, R70 ;  /* 0x0000004644467221 */ /* 0x000fc80000010000 */
[----:B------:R-:W-:Y:S02]  /*81b0*/  FADD.FTZ R83, R83, R70 ;  /* 0x0000004653537221 */ /* 0x000fe40000010000 */
[C---:B------:R-:W-:Y:S01]  /*81c0*/  HMMA.16816.F32 R4, R28.reuse, R26, R4 ;  /* 0x0000001a1c04723c */ /* 0x040fe20000001804 */
[----:B-----5:R-:W-:Y:S01]  /*81d0*/  F2FP.F16.F32.PACK_AB R27, R63, R64 ;  /* 0x000000403f1b723e */ /* 0x020fe200000000ff */
[----:B------:R-:W-:Y:S01]  /*81e0*/  FADD.FTZ R83, R81, R83 ;  /* 0x0000005351537221 */ /* 0x000fe20000010000 */
[----:B------:R-:W-:Y:S03]  /*81f0*/  LDSM.16.MT88.4 R68, [R0+0x1c00] ;  /* 0x001c00000044783b */ /* 0x000fe60000004200 */
[----:B------:R-:W-:Y:S02]  /*8200*/  FADD.FTZ R77, R77, R83 ;  /* 0x000000534d4d7221 */ /* 0x000fe40000010000 */
[----:B---3--:R-:W-:Y:S01]  /*8210*/  HMMA.16816.F32 R20, R28, R12, R20 ;  /* 0x0000000c1c14723c */ /* 0x008fe20000001814 */
[----:B------:R-:W-:Y:S01]  /*8220*/  FFMA.FTZ R12, R98, UR4, -R48 ;  /* 0x00000004620c7c23 */ /* 0x000fe20008010830 */
[----:B------:R-:W-:Y:S01]  /*8230*/  FFMA.FTZ R98, R61, UR4, -R47 ;  /* 0x000000043d627c23 */ /* 0x000fe2000801082f */
[----:B------:R-:W-:-:S02]  /*8240*/  FADD.FTZ R77, R76, R77 ;  /* 0x0000004d4c4d7221 */ /* 0x000fc40000010000 */
[----:B------:R1:W2:Y:S02]  /*8250*/  MUFU.EX2 R61, R12 ;  /* 0x0000000c003d7308 */ /* 0x0002a40000000800 */
[----:B------:R-:W-:Y:S01]  /*8260*/  FADD.FTZ R77, R116, R77 ;  /* 0x0000004d744d7221 */ /* 0x000fe20000010000 */
[----:B------:R-:W-:Y:S01]  /*8270*/  HMMA.16816.F32 R8, R28, R14, R8 ;  /* 0x0000000e1c08723c */ /* 0x000fe20000001808 */
[----:B------:R-:W3:Y:S01]  /*8280*/  LDSM.16.MT88.4 R28, [R87+0x4000] ;  /* 0x00400000571c783b */ /* 0x000ee20000004200 */
[----:B------:R-:W4:Y:S01]  /*8290*/  MUFU.EX2 R98, R98 ;  /* 0x0000006200627308 */ /* 0x000f220000000800 */
[----:B------:R-:W-:Y:S02]  /*82a0*/  FADD.FTZ R114, R114, R77 ;  /* 0x0000004d72727221 */ /* 0x000fe40000010000 */
[----:B------:R-:W-:Y:S02]  /*82b0*/  LDSM.16.MT88.4 R76, [R87+0x4c00] ;  /* 0x004c0000574c783b */ /* 0x000fe40000004200 */
[----:B------:R-:W-:-:S02]  /*82c0*/  FADD.FTZ R114, R95, R114 ;  /* 0x000000725f727221 */ /* 0x000fc40000010000 */
[----:B-1----:R-:W1:Y:S01]  /*82d0*/  LDSM.16.MT88.4 R12, [R0+0x1000] ;  /* 0x00100000000c783b */ /* 0x002e620000004200 */
[----:B--2---:R-:W-:Y:S01]  /*82e0*/  F2FP.F16.F32.PACK_AB R26, R61, R90 ;  /* 0x0000005a3d1a723e */ /* 0x004fe200000000ff */
[----:B------:R-:W-:Y:S01]  /*82f0*/  FADD.FTZ R114, R94, R114 ;  /* 0x000000725e727221 */ /* 0x000fe20000010000 */
[----:B------:R-:W-:Y:S01]  /*8300*/  FADD.FTZ R90, R90, R111 ;  /* 0x0000006f5a5a7221 */ /* 0x000fe20000010000 */
[----:B----4-:R-:W-:Y:S02]  /*8310*/  F2FP.F16.F32.PACK_AB R25, R65, R98 ;  /* 0x000000624119723e */ /* 0x010fe400000000ff */
[----:B------:R-:W-:Y:S01]  /*8320*/  FADD.FTZ R114, R98, R114 ;  /* 0x0000007262727221 */ /* 0x000fe20000010000 */
[----:B------:R-:W-:-:S03]  /*8330*/  FADD.FTZ R90, R61, R90 ;  /* 0x0000005a3d5a7221 */ /* 0x000fc60000010000 */
[----:B------:R-:W-:-:S04]  /*8340*/  FADD.FTZ R65, R65, R114 ;  /* 0x0000007241417221 */ /* 0x000fc80000010000 */
[----:B------:R-:W-:-:S04]  /*8350*/  FADD.FTZ R65, R64, R65 ;  /* 0x0000004140417221 */ /* 0x000fc80000010000 */
[----:B------:R-:W-:-:S04]  /*8360*/  FADD.FTZ R63, R63, R65 ;  /* 0x000000413f3f7221 */ /* 0x000fc80000010000 */
[----:B------:R-:W-:-:S04]  /*8370*/  FADD.FTZ R63, R85, R63 ;  /* 0x0000003f553f7221 */ /* 0x000fc80000010000 */
[----:B------:R-:W-:Y:S01]  /*8380*/  FADD.FTZ R63, R84, R63 ;  /* 0x0000003f543f7221 */ /* 0x000fe20000010000 */
[----:B---3--:R-:W-:Y:S01]  /*8390*/  HMMA.16816.F32 R16, R24, R28, R16 ;  /* 0x0000001c1810723c */ /* 0x008fe20000001810 */
[--C-:B------:R-:W-:Y:S01]  /*83a0*/  FFMA.FTZ R28, R67, UR4, -R48.reuse ;  /* 0x00000004431c7c23 */ /* 0x100fe20008010830 */
[----:B------:R-:W-:-:S03]  /*83b0*/  FFMA.FTZ R67, R66, UR4, -R48 ;  /* 0x0000000442437c23 */ /* 0x000fc60008010830 */
[----:B------:R2:W-:Y:S03]  /*83c0*/  MUFU.EX2 R66, R28 ;  /* 0x0000001c00427308 */ /* 0x0005e60000000800 */
[C---:B------:R-:W-:Y:S01]  /*83d0*/  HMMA.16816.F32 R4, R24.reuse, R30, R4 ;  /* 0x0000001e1804723c */ /* 0x040fe20000001804 */
[----:B------:R-:W3:Y:S07]  /*83e0*/  MUFU.EX2 R67, R67 ;  /* 0x0000004300437308 */ /* 0x000eee0000000800 */
[C---:B-1----:R-:W-:Y:S01]  /*83f0*/  HMMA.16816.F32 R20, R24.reuse, R12, R20 ;  /* 0x0000000c1814723c */ /* 0x042fe20000001814 */
[----:B--2---:R-:W1:Y:S07]  /*8400*/  LDSM.16.MT88.4 R28, [R87+0x4400] ;  /* 0x00440000571c783b */ /* 0x004e6e0000004200 */
[----:B------:R-:W-:Y:S01]  /*8410*/  HMMA.16816.F32 R12, R24, R14, R8 ;  /* 0x0000000e180c723c */ /* 0x000fe20000001808 */
[----:B---3--:R-:W-:Y:S01]  /*8420*/  F2FP.F16.F32.PACK_AB R24, R67, R66 ;  /* 0x000000424318723e */ /* 0x008fe200000000ff */
        /* <DEDUP_REMOVED lines=13> */
[----:B------:R-:W-:Y:S01]  /*8500*/  FADD.FTZ R62, R62, R66 ;  /* 0x000000423e3e7221 */ /* 0x000fe20000010000 */
[----:B------:R-:W-:-:S03]  /*8510*/  FFMA.FTZ R33, R44, UR4, -R48 ;  /* 0x000000042c217c23 */ /* 0x000fc60008010830 */
[----:B------:R-:W-:Y:S02]  /*8520*/  FADD.FTZ R62, R57, R62 ;  /* 0x0000003e393e7221 */ /* 0x000fe40000010000 */
[C---:B------:R-:W-:Y:S01]  /*8530*/  HMMA.16816.F32 R12, R24.reuse, R34, R12 ;  /* 0x00000022180c723c */ /* 0x040fe2000000180c */
[--C-:B------:R-:W-:Y:S01]  /*8540*/  FFMA.FTZ R34, R38, UR4, -R48.reuse ;  /* 0x0000000426227c23 */ /* 0x100fe20008010830 */
[----:B--2---:R-:W2:Y:S01]  /*8550*/  LDSM.16.MT88.4 R8, [R87+0x4800] ;  /* 0x004800005708783b */ /* 0x004ea20000004200 */
[--C-:B------:R-:W-:Y:S01]  /*8560*/  FFMA.FTZ R38, R37, UR4, -R47.reuse ;  /* 0x0000000425267c23 */ /* 0x100fe2000801082f */
[--C-:B------:R-:W-:Y:S01]  /*8570*/  FFMA.FTZ R37, R41, UR4, -R47.reuse ;  /* 0x0000000429257c23 */ /* 0x100fe2000801082f */
[----:B------:R-:W-:Y:S01]  /*8580*/  FFMA.FTZ R35, R43, UR4, -R48 ;  /* 0x000000042b237c23 */ /* 0x000fe20008010830 */
[----:B------:R-:W-:Y:S04]  /*8590*/  MUFU.EX2 R33, R33 ;  /* 0x0000002100217308 */ /* 0x000fe80000000800 */
[----:B------:R-:W-:Y:S01]  /*85a0*/  MUFU.EX2 R34, R34 ;  /* 0x0000002200227308 */ /* 0x000fe20000000800 */
[C---:B-1----:R-:W-:Y:S01]  /*85b0*/  HMMA.16816.F32 R16, R24.reuse, R28, R16 ;  /* 0x0000001c1810723c */ /* 0x042fe20000001810 */
[--C-:B------:R-:W-:Y:S01]  /*85c0*/  FFMA.FTZ R28, R52, UR4, -R47.reuse ;  /* 0x00000004341c7c23 */ /* 0x100fe2000801082f */
[----:B------:R-:W-:Y:S01]  /*85d0*/  FFMA.FTZ R29, R51, UR4, -R47 ;  /* 0x00000004331d7c23 */ /* 0x000fe2000801082f */
[----:B------:R-:W1:Y:S04]  /*85e0*/  MUFU.EX2 R52, R53 ;  /* 0x0000003500347308 */ /* 0x000e680000000800 */
[----:B------:R3:W-:Y:S01]  /*85f0*/  MUFU.EX2 R51, R28 ;  /* 0x0000001c00337308 */ /* 0x0007e20000000800 */
[----:B------:R-:W-:Y:S01]  /*8600*/  HMMA.16816.F32 R4, R24, R30, R4 ;  /* 0x0000001e1804723c */ /* 0x000fe20000001804 */
[----:B------:R4:W5:Y:S02]  /*8610*/  LDSM.16.MT88.4 R24, [R0+0x1800] ;  /* 0x001800000018783b */ /* 0x0009640000004200 */
[----:B------:R-:W-:Y:S04]  /*8620*/  MUFU.EX2 R38, R38 ;  /* 0x0000002600267308 */ /* 0x000fe80000000800 */
[----:B------:R-:W-:Y:S01]  /*8630*/  MUFU.EX2 R37, R37 ;  /* 0x0000002500257308 */ /* 0x000fe20000000800 */
[----:B-1----:R-:W-:-:S03]  /*8640*/  F2FP.F16.F32.PACK_AB R30, R52, R2 ;  /* 0x00000002341e723e */ /* 0x002fc600000000ff */
[----:B------:R-:W-:Y:S01]  /*8650*/  MUFU.EX2 R35, R35 ;  /* 0x0000002300237308 */ /* 0x000fe20000000800 */
[----:B---3--:R-:W-:-:S03]  /*8660*/  FFMA.FTZ R28, R50, UR4, -R47 ;  /* 0x00000004321c7c23 */ /* 0x008fc6000801082f */
[----:B------:R1:W3:Y:S01]  /*8670*/  MUFU.EX2 R50, R29 ;  /* 0x0000001d00327308 */ /* 0x0002e20000000800 */
[-C--:B----4-:R-:W-:Y:S02]  /*8680*/  MOV R0, R45.reuse ;  /* 0x0000002d00007202 */ /* 0x090fe40000000f00 */
[----:B------:R-:W-:Y:S01]  /*8690*/  @P0 MOV R0, R45 ;  /* 0x0000002d00000202 */ /* 0x000fe20000000f00 */
[----:B-1----:R-:W-:Y:S02]  /*86a0*/  FFMA.FTZ R29, R49, UR4, -R47 ;  /* 0x00000004311d7c23 */ /* 0x002fe4000801082f */
[----:B------:R1:W-:Y:S04]  /*86b0*/  MUFU.EX2 R49, R28 ;  /* 0x0000001c00317308 */ /* 0x0003e80000000800 */
[----:B------:R3:W4:Y:S01]  /*86c0*/  MUFU.EX2 R32, R29 ;  /* 0x0000001d00207308 */ /* 0x0007220000000800 */
[----:B-1----:R-:W-:Y:S01]  /*86d0*/  F2FP.F16.F32.PACK_AB R28, R54, R55 ;  /* 0x00000037361c723e */ /* 0x002fe200000000ff */
[----:B------:R-:W-:Y:S01]  /*86e0*/  FADD.FTZ R55, R55, R62 ;  /* 0x0000003e37377221 */ /* 0x000fe20000010000 */
[----:B---3--:R-:W-:Y:S01]  /*86f0*/  F2FP.F16.F32.PACK_AB R29, R50, R51 ;  /* 0x00000033321d723e */ /* 0x008fe200000000ff */
[----:B------:R-:W-:Y:S01]  /*8700*/  FADD.FTZ R51, R51, R89 ;  /* 0x0000005933337221 */ /* 0x000fe20000010000 */
[----:B----4-:R-:W-:Y:S01]  /*8710*/  F2FP.F16.F32.PACK_AB R31, R32, R49 ;  /* 0x00000031201f723e */ /* 0x010fe200000000ff */
[----:B------:R-:W-:-:S02]  /*8720*/  FADD.FTZ R55, R54, R55 ;  /* 0x0000003736377221 */ /* 0x000fc40000010000 */
[----:B------:R-:W-:Y:S02]  /*8730*/  FADD.FTZ R51, R50, R51 ;  /* 0x0000003332337221 */ /* 0x000fe40000010000 */
[----:B------:R-:W-:Y:S02]  /*8740*/  FADD.FTZ R2, R2, R55 ;  /* 0x0000003702027221 */ /* 0x000fe40000010000 */
[C---:B--2---:R-:W-:Y:S01]  /*8750*/  HMMA.16816.F32 R16, R28.reuse, R8, R16 ;  /* 0x000000081c10723c */ /* 0x044fe20000001810 */
[----:B------:R-:W-:Y:S01]  /*8760*/  FADD.FTZ R49, R49, R51 ;  /* 0x0000003331317221 */ /* 0x000fe20000010000 */
[----:B------:R-:W-:Y:S01]  /*8770*/  FADD.FTZ R2, R52, R2 ;  /* 0x0000000234027221 */ /* 0x000fe20000010000 */
[----:B------:R-:W-:Y:S02]  /*8780*/  F2FP.F16.F32.PACK_AB R8, R33, R34 ;  /* 0x000000222108723e */ /* 0x000fe400000000ff */
        /* <DEDUP_REMOVED lines=18> */
[C---:B------:R-:W-:Y:S08]  /*88b0*/  HMMA.16816.F32 R72, R8.reuse, R68, R20 ;  /* 0x000000440848723c */ /* 0x040ff00000001814 */
[C---:B------:R-:W-:Y:S08]  /*88c0*/  HMMA.16816.F32 R76, R8.reuse, R78, R4 ;  /* 0x0000004e084c723c */ /* 0x040ff00000001804 */
[----:B------:R-:W-:Y:S01]  /*88d0*/  HMMA.16816.F32 R68, R8, R70, R12 ;  /* 0x000000460844723c */ /* 0x000fe2000000180c */
[----:B------:R-:W-:-:S04]  /*88e0*/  NOP ;  /* 0x0000000000007918 */ /* 0x000fc80000000000 */
[----:B------:R-:W-:-:S15]  /*88f0*/  @P0 BRA `(.L_x_4385) ;  /* 0x0000000000040947 */ /* 0x000fde0003800000 */
.L_x_4379:
[----:B------:R-:W-:-:S07]  /*8900*/  IADD3 R3, PT, PT, R36, -0x1, RZ ;  /* 0xffffffff24037810 */ /* 0x000fce0007ffe0ff */
.L_x_4385:
        /* <DEDUP_REMOVED lines=18> */
.L_x_4390:
        /* <DEDUP_REMOVED lines=13> */
[----:B------:R-:W-:Y:S02]  /*8b00*/  @!P1 IADD3 R107, P0, PT, R107, R4, RZ ;  /* 0x000000046b6b9210 */ /* 0x000fe40007f1e0ff */
[----:B------:R-:W-:Y:S02]  /*8b10*/  LOP3.LUT R4, R109, 0xd8, RZ, 0xc0, !PT ;  /* 0x000000d86d047812 */ /* 0x000fe400078ec0ff */
        /* <DEDUP_REMOVED lines=63> */
.L_x_4387:
[-C--:B------:R-:W-:Y:S02]  /*8f10*/  MOV R10, R107.reuse ;  /* 0x0000006b000a7202 */ /* 0x080fe40000000f00 */
[----:B------:R-:W-:Y:S02]  /*8f20*/  MOV R11, R106 ;  /* 0x0000006a000b7202 */ /* 0x000fe40000000f00 */
[----:B------:R-:W-:Y:S02]  /*8f30*/  LOP3.LUT R5, R109, 0x1f20, RZ, 0xc0, !PT ;  /* 0x00001f206d057812 */ /* 0x000fe400078ec0ff */
[----:B------:R-:W-:Y:S02]  /*8f40*/  LOP3.LUT R4, R4, R108, RZ, 0x3c, !PT ;  /* 0x0000006c04047212 */ /* 0x000fe400078e3cff */
[C---:B------:R-:W-:Y:S02]  /*8f50*/  SHF.L.U32 R3, R2.reuse, 0x6, RZ ;  /* 0x0000000602037819 */ /* 0x040fe400000006ff */
[----:B------:R-:W-:Y:S02]  /*8f60*/  SHF.L.U64.HI R0, R2, 0x6, R0 ;  /* 0x0000000602007819 */ /* 0x000fe40000010200 */
[----:B------:R-:W-:Y:S02]  /*8f70*/  IADD3 R6, P0, PT, R3, R107, RZ ;  /* 0x0000006b03067210 */ /* 0x000fe40007f1e0ff */
[----:B------:R-:W-:Y:S02]  /*8f80*/  LOP3.LUT R2, R5, R4, RZ, 0xfc, !PT ;  /* 0x0000000405027212 */ /* 0x000fe400078efcff */
[----:B------:R-:W-:Y:S02]  /*8f90*/  IADD3.X R7, PT, PT, R0, R106, RZ, P0, !PT ;  /* 0x0000006a00077210 */ /* 0x000fe400007fe4ff */
[-C--:B------:R-:W-:Y:S02]  /*8fa0*/  IADD3 R4, P2, PT, R6, R3.reuse, RZ ;  /* 0x0000000306047210 */ /* 0x080fe40007f5e0ff */
[----:B------:R-:W-:Y:S02]  /*8fb0*/  LEA R2, R2, UR5, 0x1 ;  /* 0x0000000502027c11 */ /* 0x000fe4000f8e08ff */
[-C--:B------:R-:W-:Y:S02]  /*8fc0*/  IADD3.X R5, PT, PT, R7, R0.reuse, RZ, P2, !PT ;  /* 0x0000000007057210 */ /* 0x080fe400017fe4ff */
[----:B------:R-:W-:Y:S01]  /*8fd0*/  IADD3 R8, P0, PT, R4, R3, RZ ;  /* 0x0000000304087210 */ /* 0x000fe20007f1e0ff */
[----:B------:R-:W-:Y:S01]  /*8fe0*/  @!PT LDS RZ, [RZ] ;  /* 0x00000000fffff984 */ /* 0x000fe20000000800 */
[----:B------:R-:W-:Y:S01]  /*8ff0*/  @!PT LDS RZ, [RZ] ;  /* 0x00000000fffff984 */ /* 0x000fe20000000800 */
[----:B------:R-:W-:Y:S01]  /*9000*/  @!PT LDS RZ, [RZ] ;  /* 0x00000000fffff984 */ /* 0x000fe20000000800 */
[----:B------:R-:W-:Y:S01]  /*9010*/  LDGSTS.E.BYPASS.LTC128B.128 [R2+0x3000], desc[UR14][R10.64] ;  /* 0x030000000a027fae */ /* 0x000fe2000b981a0e */
[----:B------:R-:W-:Y:S02]  /*9020*/  IADD3 R115, PT, PT, R115, -0x1, RZ ;  /* 0xffffffff73737810 */ /* 0x000fe40007ffe0ff */
[----:B------:R-:W-:Y:S02]  /*9030*/  IADD3.X R9, PT, PT, R5, R0, RZ, P0, !PT ;  /* 0x0000000005097210 */ /* 0x000fe400007fe4ff */
[----:B------:R-:W-:Y:S02]  /*9040*/  MOV R0, 0x20 ;  /* 0x0000002000007802 */ /* 0x000fe40000000f00 */
[----:B------:R-:W-:Y:S01]  /*9050*/  LOP3.LUT P0, RZ, R86, 0x4, RZ, 0xc0, !PT ;  /* 0x0000000456ff7812 */ /* 0x000fe2000780c0ff */
[----:B------:R-:W-:Y:S01]  /*9060*/  LDGSTS.E.BYPASS.LTC128B.128 [R2+0x3800], desc[UR14][R6.64] ;  /* 0x0380000006027fae */ /* 0x000fe2000b981a0e */
[----:B------:R-:W-:Y:S02]  /*9070*/  ISETP.GT.AND P2, PT, R115, R103, PT ;  /* 0x000000677300720c */ /* 0x000fe40003f44270 */
[----:B------:R-:W-:Y:S04]  /*9080*/  SEL R0, R0, 0xffffffe0, !P0 ;  /* 0xffffffe000007807 */ /* 0x000fe80004000000 */
[----:B------:R-:W-:Y:S01]  /*9090*/  IADD3 R92, PT, PT, R101, R0, RZ ;  /* 0x00000000655c7210 */ /* 0x000fe20007ffe0ff */
[----:B------:R-:W-:Y:S01]  /*90a0*/  LDGSTS.E.BYPASS.LTC128B.128 [R2+0x4000], desc[UR14][R4.64] ;  /* 0x0400000004027fae */ /* 0x000fe2000b981a0e */
[----:B------:R-:W-:Y:S07]  /*90b0*/  IADD3 R0, PT, PT, R0, R100, RZ ;  /* 0x0000006400007210 */ /* 0x000fee0007ffe0ff */
[----:B------:R1:W-:Y:S08]  /*90c0*/  LDGSTS.E.BYPASS.LTC128B.128 [R2+0x4800], desc[UR14][R8.64] ;  /* 0x0480000008027fae */ /* 0x0003f0000b981a0e */
        /* <DEDUP_REMOVED lines=8> */
[----:B------:R-:W4:Y:S08]  /*9150*/  LDSM.16.M88.4 R56, [R100+0x2800] ;  /* 0x002800006438783b */ /* 0x000f300000000200 */
[----:B------:R-:W4:Y:S08]  /*9160*/  LDSM.16.M88.4 R88, [R100+0x2c00] ;  /* 0x002c00006458783b */ /* 0x000f300000000200 */
[----:B------:R-:W-:Y:S08]  /*9170*/  LDSM.16.M88.4 R92, [R92] ;  /* 0x000000005c5c783b */ /* 0x000ff00000000200 */
[----:B------:R-:W4:Y:S01]  /*9180*/  LDSM.16.M88.4 R96, [R0+0x1000] ;  /* 0x001000000060783b */ /* 0x000f220000000200 */
        /* <DEDUP_REMOVED lines=192> */
[----:B------:R-:W-:Y:S04]  /*9d90*/  LOP3.LUT R12, R12, R6, RZ, 0x3c, !PT ;  /* 0x000000060c0c7212 */ /* 0x000fe800078e3cff */
        /* <DEDUP_REMOVED lines=53> */
.L_x_4389:
        /* <DEDUP_REMOVED lines=18> */
.L_x_4388:
        /* <DEDUP_REMOVED lines=348> */
.L_x_4386:
        /* <DEDUP_REMOVED lines=15> */
[----:B------:R-:W-:Y:S02]  /*b8c0*/  LOP3.LUT P2, RZ, R86, 0x3, RZ, 0xc0, !PT ;  /* 0x0000000356ff7812 */ /* 0x000fe4000784c0ff */
[----:B------:R-:W-:Y:S01]  /*b8d0*/  LEA R5, R5, UR5, 0x2 ;  /* 0x0000000505057c11 */ /* 0x000fe2000f8e10ff */
[----:B------:R-:W4:Y:S01]  /*b8e0*/  S2UR UR4, SR_CTAID.Z ;  /* 0x00000000000479c3 */ /* 0x000f220000002700 */
[----:B------:R-:W-:Y:S01]  /*b8f0*/  MOV R29, 0xff800000 ;  /* 0xff800000001d7802 */ /* 0x000fe20000000f00 */
[----:B-1----:R-:W-:Y:S01]  /*b900*/  FADD.FTZ R118, R3, R118 ;  /* 0x0000007603767221 */ /* 0x002fe20000010000 */
[----:B---3--:R-:W-:-:S04]  /*b910*/  FADD.FTZ R22, R22, R119 ;  /* 0x0000007716167221 */ /* 0x008fc80000010000 */
[----:B------:R-:W1:Y:S01]  /*b920*/  SHFL.BFLY PT, R3, R118, 0x1, 0x1f ;  /* 0x0c201f0076037f89 */ /* 0x000e6200000e0000 */
[----:B------:R-:W4:Y:S03]  /*b930*/  LDC R25, c[0x0][0x3e0] ;  /* 0x0000f800ff197b82 */ /* 0x000f260000000800 */
[----:B------:R-:W3:Y:S01]  /*b940*/  SHFL.BFLY PT, R4, R22, 0x1, 0x1f ;  /* 0x0c201f0016047f89 */ /* 0x000ee200000e0000 */
[----:B--2---:R-:W-:Y:S01]  /*b950*/  IMAD R20, R20, UR6, R110 ;  /* 0x0000000614147c24 */ /* 0x004fe2000f8e026e */
[----:B------:R-:W2:Y:S01]  /*b960*/  LDCU UR6, c[0x0][0x44c] ;  /* 0x00008980ff0677ac */ /* 0x000ea20008000800 */
[----:B-1----:R-:W-:Y:S01]  /*b970*/  FADD.FTZ R3, R118, R3 ;  /* 0x0000000376037221 */ /* 0x002fe20000010000 */
[----:B---3--:R-:W-:-:S04]  /*b980*/  FADD.FTZ R22, R22, R4 ;  /* 0x0000000416167221 */ /* 0x008fc80000010000 */
[----:B------:R-:W-:Y:S01]  /*b990*/  FSETP.NE.FTZ.AND P0, PT, R3, RZ, PT ;  /* 0x000000ff0300720b */ /* 0x000fe20003f15000 */
[----:B------:R-:W1:Y:S01]  /*b9a0*/  MUFU.RCP R4, R3 ;  /* 0x0000000300047308 */ /* 0x000e620000001000 */
[----:B------:R-:W-:-:S07]  /*b9b0*/  FSETP.NE.FTZ.AND P1, PT, R22, RZ, PT ;  /* 0x000000ff1600720b */ /* 0x000fce0003f35000 */
[----:B------:R-:W3:Y:S08]  /*b9c0*/  MUFU.RCP R7, R22 ;  /* 0x0000001600077308 */ /* 0x000ef00000001000 */
[----:B------:R5:W4:Y:S01]  /*b9d0*/  @P1 MUFU.LG2 R27, R22 ;  /* 0x00000016001b1308 */ /* 0x000b220000000c00 */
[----:B------:R-:W2:Y:S01]  /*b9e0*/  @P1 LDC R26, c[0x0][0x458] ;  /* 0x00011600ff1a1b82 */ /* 0x000ea20000000800 */
[----:B-1----:R-:W-:-:S05]  /*b9f0*/  FSEL R4, R4, 1, P0 ;  /* 0x3f80000004047808 */ /* 0x002fca0000000000 */
        /* <DEDUP_REMOVED lines=19> */
[----:B------:R-:W-:Y:S01]  /*bb30*/  FMUL.FTZ R69, R6, R69 ;  /* 0x0000004506457220 */ /* 0x000fe20000410000 */
[----:B------:R-:W-:Y:S01]  /*bb40*/  IADD3 R6, PT, PT, R5, -R4, RZ ;  /* 0x8000000405067210 */ /* 0x000fe20007ffe0ff */
[----:B------:R-:W-:Y:S01]  /*bb50*/  STS.64 [R5], R80 ;  /* 0x0000005005007388 */ /* 0x000fe20000000a00 */
[----:B------:R-:W-:Y:S01]  /*bb60*/  LOP3.LUT R7, R23, 0xd8, RZ, 0xc0, !PT ;  /* 0x000000d817077812 */ /* 0x000fe200078ec0ff */
[----:B-----5:R-:W1:Y:S01]  /*bb70*/  @P0 LDC R22, c[0x0][0x458] ;  /* 0x00011600ff160b82 */ /* 0x020e620000000800 */
[----:B------:R3:W5:Y:S01]  /*bb80*/  @P0 MUFU.LG2 R28, R3 ;  /* 0x00000003001c0308 */ /* 0x0007620000000c00 */
[----:B------:R5:W-:Y:S01]  /*bb90*/  STS.64 [R5+0x400], R82 ;  /* 0x0004005205007388 */ /* 0x000be20000000a00 */
[----:B------:R-:W-:Y:S01]  /*bba0*/  LOP3.LUT R7, R7, 0x18, R24, 0x78, !PT ;  /* 0x0000001807077812 */ /* 0x000fe200078e7818 */
[----:B----4-:R-:W-:Y:S01]  /*bbb0*/  @P1 FMUL.FTZ R27, R27, 0.69314718246459960938 ;  /* 0x3f3172181b1b1820 */ /* 0x010fe20000410000 */
[----:B------:R-:W-:Y:S01]  /*bbc0*/  LOP3.LUT R24, R24, 0x30, RZ, 0xc0, !PT ;  /* 0x0000003018187812 */ /* 0x000fe200078ec0ff */
[----:B------:R4:W-:Y:S02]  /*bbd0*/  STS.64 [R6+0x20], R76 ;  /* 0x0000204c06007388 */ /* 0x0009e40000000a00 */
[----:B--2---:R-:W-:-:S02]  /*bbe0*/  @P1 FFMA.FTZ R29, R2, R26, R27 ;  /* 0x0000001a021d1223 */ /* 0x004fc4000001001b */
[----:B------:R4:W-:Y:S04]  /*bbf0*/  STS.64 [R6+0x420], R78 ;  /* 0x0004204e06007388 */ /* 0x0009e80000000a00 */
[----:B------:R4:W-:Y:S04]  /*bc00*/  STS.64 [R109+0x40], R72 ;  /* 0x000040486d007388 */ /* 0x0009e80000000a00 */
[----:B------:R4:W-:Y:S01]  /*bc10*/  STS.64 [R109+0x440], R74 ;  /* 0x0004404a6d007388 */ /* 0x0009e20000000a00 */
[----:B---3--:R-:W-:Y:S01]  /*bc20*/  IADD3 R3, PT, PT, -R110, RZ, RZ ;  /* 0x000000ff6e037210 */ /* 0x008fe20007ffe1ff */
[----:B-----5:R-:W-:-:S04]  /*bc30*/  @P0 FMUL.FTZ R28, R28, 0.69314718246459960938 ;  /* 0x3f3172181c1c0820 */ /* 0x020fc80000410000 */
[----:B------:R-:W-:-:S04]  /*bc40*/  IMAD R3, R25, R3, UR4 ;  /* 0x0000000419037e24 */ /* 0x000fc8000f8e0203 */
[----:B------:R-:W-:Y:S01]  /*bc50*/  IMAD R25, R20, R25, R3 ;  /* 0x0000001914197224 */ /* 0x000fe200078e0203 */
[----:B------:R-:W-:Y:S02]  /*bc60*/  IADD3 R5, PT, PT, -R4, R109, RZ ;  /* 0x0000006d04057210 */ /* 0x000fe40007ffe1ff */
[----:B------:R-:W-:Y:S02]  /*bc70*/  LOP3.LUT R4, R7, 0xf24, R23, 0xf8, !PT ;  /* 0x00000f2407047812 */ /* 0x000fe400078ef817 */
[----:B------:R-:W-:Y:S01]  /*bc80*/  MOV R20, 0xff800000 ;  /* 0xff80000000147802 */ /* 0x000fe20000000f00 */
[----:B------:R4:W-:Y:S01]  /*bc90*/  STS.64 [R5+0x60], R68 ;  /* 0x0000604405007388 */ /* 0x0009e20000000a00 */
[----:B------:R-:W-:Y:S01]  /*bca0*/  LEA R4, R4, UR5, 0x2 ;  /* 0x0000000504047c11 */ /* 0x000fe2000f8e10ff */
[----:B------:R-:W2:Y:S01]  /*bcb0*/  S2UR UR5, SR_CTAID.X ;  /* 0x00000000000579c3 */ /* 0x000ea20000002500 */
[----:B------:R-:W-:Y:S01]  /*bcc0*/  SHF.R.U32.HI R3, RZ, 0x2, R86 ;  /* 0x00000002ff037819 */ /* 0x000fe20000011656 */
[----:B------:R4:W-:Y:S01]  /*bcd0*/  STS.64 [R5+0x460], R70 ;  /* 0x0004604605007388 */ /* 0x0009e20000000a00 */
[----:B-1----:R-:W-:-:S02]  /*bce0*/  @P0 FFMA.FTZ R20, R0, R22, R28 ;  /* 0x0000001600140223 */ /* 0x002fc4000001001c */
[----:B------:R-:W-:-:S03]  /*bcf0*/  LOP3.LUT R3, R24, 0x7, R3, 0xf8, !PT ;  /* 0x0000000718037812 */ /* 0x000fc600078ef803 */
[----:B------:R-:W-:Y:S01]  /*bd00*/  BAR.SYNC.DEFER_BLOCKING 0x0 ;  /* 0x0000000000007b1d */ /* 0x000fe20000010000 */
[----:B--2---:R-:W-:-:S05]  /*bd10*/  USHF.L.U32 UR5, UR5, 0x6, URZ ;  /* 0x0000000605057899 */ /* 0x004fca00080006ff */
[----:B------:R4:W1:Y:S01]  /*bd20*/  LDS.128 R16, [R4] ;  /* 0x0000000004107984 */ /* 0x0008620000000c00 */
[----:B------:R-:W-:-:S03]  /*bd30*/  IMAD R21, R25, R21, UR5 ;  /* 0x0000000519157e24 */ /* 0x000fc6000f8e0215 */
[----:B------:R4:W2:Y:S01]  /*bd40*/  LDS.128 R12, [R4+0x800] ;  /* 0x00080000040c7984 */ /* 0x0008a20000000c00 */
[----:B------:R-:W-:-:S03]  /*bd50*/  IMAD R0, R21, UR6, RZ ;  /* 0x0000000615007c24 */ /* 0x000fc6000f8e02ff */
[----:B------:R4:W3:Y:S04]  /*bd60*/  LDS.128 R8, [R4+0x1000] ;  /* 0x0010000004087984 */ /* 0x0008e80000000c00 */
[----:B------:R-:W1:Y:S01]  /*bd70*/  LDS.128 R4, [R4+0x1800] ;  /* 0x0018000004047984 */ /* 0x000e620000000c00 */
[----:B------:R-:W-:Y:S05]  /*bd80*/  @P2 BRA `(.L_x_4392) ;  /* 0x0000000000282947 */ /* 0x000fea0003800000 */
[----:B------:R-:W5:Y:S01]  /*bd90*/  LDCU.64 UR4, c[0x0][0x428] ;  /* 0x00008500ff0477ac */ /* 0x000f620008000a00 */
[----:B------:R-:W-:Y:S01]  /*bda0*/  VIADD R22, R3, 0x8 ;  /* 0x0000000803167836 */ /* 0x000fe20000000000 */
        /* <DEDUP_REMOVED lines=8> */
.L_x_4392:
[----:B------:R-:W-:Y:S05]  /*be30*/  BSYNC.RECONVERGENT B0 ;  /* 0x0000000000007941 */ /* 0x000fea0003800200 */
.L_x_4391:
[----:B------:R-:W5:Y:S01]  /*be40*/  LDCU.64 UR4, c[0x0][0x3f8] ;  /* 0x00007f00ff0477ac */ /* 0x000f620008000a00 */
[----:B------:R-:W-:Y:S02]  /*be50*/  SHF.R.U32.HI R86, RZ, 0x3, R86 ;  /* 0x00000003ff567819 */ /* 0x000fe40000011656 */
[----:B-1----:R-:W-:Y:S02]  /*be60*/  LOP3.LUT R20, R23, 0xffc, RZ, 0xc0, !PT ;  /* 0x00000ffc17147812 */ /* 0x002fe400078ec0ff */
[C---:B------:R-:W-:Y:S01]  /*be70*/  ISETP.GE.AND P3, PT, R86.reuse, R102, PT ;  /* 0x000000665600720c */ /* 0x040fe20003f66270 */
[----:B------:R-:W-:Y:S01]  /*be80*/  VIADD R2, R86, 0x20 ;  /* 0x0000002056027836 */ /* 0x000fe20000000000 */
[----:B------:R-:W-:Y:S01]  /*be90*/  IADD3 R20, P0, PT, R0, R20, RZ ;  /* 0x0000001400147210 */ /* 0x000fe20007f1e0ff */
[C---:B------:R-:W-:Y:S02]  /*bea0*/  VIADD R3, R86.reuse, 0x10 ;  /* 0x0000001056037836 */ /* 0x040fe40000000000 */
[----:B------:R-:W-:Y:S01]  /*beb0*/  VIADD R86, R86, 0x30 ;  /* 0x0000003056567836 */ /* 0x000fe20000000000 */
[----:B------:R-:W-:-:S02]  /*bec0*/  ISETP.GE.AND P1, PT, R2, R102, PT ;  /* 0x000000660200720c */ /* 0x000fc40003f26270 */
[----:B------:R-:W-:Y:S02]  /*bed0*/  LEA.HI.X.SX32 R0, R0, RZ, 0x1, P0 ;  /* 0x000000ff00007211 */ /* 0x000fe400000f0eff */
[----:B------:R-:W-:Y:S02]  /*bee0*/  ISETP.GE.AND P2, PT, R3, R102, PT ;  /* 0x000000660300720c */ /* 0x000fe40003f46270 */
        /* <DEDUP_REMOVED lines=9> */
.L_x_4393:
        /* <DEDUP_REMOVED lines=16> */
.L_x_4937:


//--------------------- .text._ZN5flash24flash_fwd_splitkv_kernelI23Flash_fwd_kernel_traitsILi32ELi64ELi128ELi4ELb0ELb0EN7cutlass6half_tE19Flash_kernel_traitsILi32ELi64ELi128ELi4ES3_EELb1ELb0ELb1ELb0ELb0ELb0ELb1ELb0EEEvNS_16Flash_fwd_paramsE --------------------------
	.section	.text._ZN5flash24flash_fwd_splitkv_kernelI23Flash_fwd_kernel_traitsILi32ELi64ELi128ELi4ELb0ELb0EN7cutlass6half_tE19Flash_kernel_traitsILi32ELi64ELi128ELi4ES3_EELb1ELb0ELb1ELb0ELb0ELb0ELb1ELb0EEEvNS_16Flash_fwd_paramsE,"ax",@progbits
	.align	128
        .global         _ZN5flash24flash_fwd_splitkv_kernelI23Flash_fwd_kernel_traitsILi32ELi64ELi128ELi4ELb0ELb0EN7cutlass6half_tE19Flash_kernel_traitsILi32ELi64ELi128ELi4ES3_EELb1ELb0ELb1ELb0ELb0ELb0ELb1ELb0EEEvNS_16Flash_fwd_paramsE
        .type           _ZN5flash24flash_fwd_splitkv_kernelI23Flash_fwd_kernel_traitsILi32ELi64ELi128ELi4ELb0ELb0EN7cutlass6half_tE19Flash_kernel_traitsILi32ELi64ELi128ELi4ES3_EELb1ELb0ELb1ELb0ELb0ELb0ELb1ELb0EEEvNS_16Flash_fwd_paramsE,@function
        .size           _ZN5flash24flash_fwd_splitkv_kernelI23Flash_fwd_kernel_traitsILi32ELi64ELi128ELi4ELb0ELb0EN7cutlass6half_tE19Flash_kernel_traitsILi32ELi64ELi128ELi4ES3_EELb1ELb0ELb1ELb0ELb0ELb0ELb1ELb0EEEvNS_16Flash_fwd_paramsE,(.L_x_4938 - _ZN5flash24flash_fwd_splitkv_kernelI23Flash_fwd_kernel_traitsILi32ELi64ELi128ELi4ELb0ELb0EN7cutlass6half_tE19Flash_kernel_traitsILi32ELi64ELi128ELi4ES3_EELb1ELb0ELb1ELb0ELb0ELb0ELb1ELb0EEEvNS_16Flash_fwd_paramsE)
        .other          _ZN5flash24flash_fwd_splitkv_kernelI23Flash_fwd_kernel_traitsILi32ELi64ELi128ELi4ELb0ELb0EN7cutlass6half_tE19Flash_kernel_traitsILi32ELi64ELi128ELi4ES3_EELb1ELb0ELb1ELb0ELb0ELb0ELb1ELb0EEEvNS_16Flash_fwd_paramsE,@"STO_CUDA_ENTRY STV_DEFAULT"
_ZN5flash24flash_fwd_splitkv_kernelI23Flash_fwd_kernel_traitsILi32ELi64ELi128ELi4ELb0ELb0EN7cutlass6half_tE19Flash_kernel_traitsILi32ELi64ELi128ELi4ES3_EELb1ELb0ELb1ELb0ELb0ELb0ELb1ELb0EEEvNS_16Flash_fwd_paramsE:
.text._ZN5flash24flash_fwd_splitkv_kernelI23Flash_fwd_kernel_traitsILi32ELi64ELi128ELi4ELb0ELb0EN7cutlass6half_tE19Flash_kernel_traitsILi32ELi64ELi128ELi4ES3_EELb1ELb0ELb1ELb0ELb0ELb0ELb1ELb0EEEvNS_16Flash_fwd_paramsE:
        /* <DEDUP_REMOVED lines=38> */
[----:B------:R-:W-:Y:S02]  /*0260*/  IADD3 R6, P1, PT, R15, R2, RZ ;  /* 0x000000020f067210 */ /* 0x000fe40007f3e0ff */
[C---:B------:R-:W-:Y:S02]  /*0270*/  ISETP.EQ.OR.EX P6, PT, R3.reuse, RZ, !P5, P6 ;  /* 0x000000ff0300720c */ /* 0x040fe40006fc2760 */
[----:B------:R-:W-:Y:S02]  /*0280*/  ISETP.NE.U32.AND P2, PT, R2, RZ, PT ;  /* 0x000000ff0200720c */ /* 0x000fe40003f45070 */
[----:B----4-:R-:W-:Y:S02]  /*0290*/  ISETP.NE.U32.AND P3, PT, RZ, UR4, PT ;  /* 0x00000004ff007c0c */ /* 0x010fe4000bf65070 */
[----:B------:R-:W-:Y:S02]  /*02a0*/  ISETP.NE.AND.EX P2, PT, R3, RZ, PT, P2 ;  /* 0x000000ff0300720c */ /* 0x000fe40003f45320 */
[----:B------:R-:W-:-:S11]  /*02b0*/  ISETP.NE.AND.EX P3, PT, RZ, UR5, PT, P3 ;  /* 0x00000005ff007c0c */ /* 0x000fd6000bf65330 */
[----:B------:R-:W2:Y:S02]  /*02c0*/  @!P2 LDC R19, c[0x0][0x438] ;  /* 0x00010e00ff13ab82 */ /* 0x000ea40000000800 */
[----:B------:R-:W-:Y:S01]  /*02d0*/  @P3 IADD3 R8, P0, PT, R15, UR4, RZ ;  /* 0x000000040f083c10 */ /* 0x000fe2000ff1e0ff */
[----:B-1----:R-:W-:Y:S01]  /*02e0*/  IMAD.MOV.U32 R5, RZ, RZ, -0x1 ;  /* 0xffffffffff057424 */ /* 0x002fe200078e00ff */
[----:B------:R-:W-:-:S04]  /*02f0*/  SHF.R.U32.HI R4, RZ, 0x1e, R115 ;  /* 0x0000001eff047819 */ /* 0x000fc80000011673 */
[C---:B------:R-:W-:Y:S01]  /*0300*/  @P3 IADD3.X R9, PT, PT, R4.reuse, UR5, RZ, P0, !PT ;  /* 0x0000000504093c10 */ /* 0x040fe200087fe4ff */
[----:B------:R-:W-:-:S05]  /*0310*/  IMAD.X R7, R4, 0x1, R3, P1 ;  /* 0x0000000104077824 */ /* 0x000fca00008e0603 */
[----:B------:R1:W5:Y:S01]  /*0320*/  @!P6 LDG.E R5, desc[UR14][R6.64] ;  /* 0x0000000e0605e981 */ /* 0x000362000c1e1900 */
[----:B------:R-:W-:Y:S05]  /*0330*/  @!P2 BRA `(.L_x_4394) ;  /* 0x00000000000ca947 */ /* 0x000fea0003800000 */
[----:B------:R-:W2:Y:S02]  /*0340*/  @P5 LDG.E R2, desc[UR14][R6.64+0x4] ;  /* 0x0000040e06025981 */ /* 0x000ea4000c1e1900 */
[----:B--2--5:R-:W-:-:S06]  /*0350*/  @P5 IADD3 R19, PT, PT, R2, -R5, RZ ;  /* 0x8000000502135210 */ /* 0x024fcc0007ffe0ff */
[----:B------:R3:W5:Y:S02]  /*0360*/  @!P5 LDG.E R19, desc[UR14][R6.64] ;  /* 0x0000000e0613d981 */ /* 0x000764000c1e1900 */
.L_x_4394:
        /* <DEDUP_REMOVED lines=8> */
[----:B------:R-:W2:Y:S01]  /*03f0*/  S2R R13, SR_CTAID.X ;  /* 0x00000000000d7919 */ /* 0x000ea20000002500 */
[----:B-1-3--:R-:W1:Y:S01]  /*0400*/  @!P4 LDC R7, c[0x0][0x434] ;  /* 0x00010d00ff07cb82 */ /* 0x00ae620000000800 */
[----:B-----5:R-:W-:Y:S02]  /*0410*/  @P4 IMAD.IADD R7, R0, 0x1, -R11 ;  /* 0x0000000100074824 */ /* 0x020fe400078e0a0b */
[----:B--2---:R-:W-:-:S05]  /*0420*/  IMAD.SHL.U32 R6, R13, 0x40, RZ ;  /* 0x000000400d067824 */ /* 0x004fca00078e00ff */
[----:B-1----:R-:W-:-:S13]  /*0430*/  ISETP.GT.AND P1, PT, R7, R6, PT ;  /* 0x000000060700720c */ /* 0x002fda0003f24270 */
[----:B----4-:R-:W-:Y:S05]  /*0440*/  @!P1 EXIT ;  /* 0x000000000000994d */ /* 0x010fea0003800000 */
[----:B------:R-:W1:Y:S01]  /*0450*/  LDC R3, c[0x0][0x374] ;  /* 0x0000dd00ff037b82 */ /* 0x000e620000000800 */
[----:B------:R-:W-:-:S07]  /*0460*/  @P0 IMAD.IADD R105, R105, 0x1, -R2 ;  /* 0x0000000169690824 */ /* 0x000fce00078e0a02 */
[----:B------:R-:W2:Y:S08]  /*0470*/  LDC R21, c[0x0][0x438] ;  /* 0x00010e00ff157b82 */ /* 0x000eb00000000800 */
[----:B------:R-:W3:Y:S01]  /*0480*/  @!P0 LDC R16, c[0x0][0x43c] ;  /* 0x00010f00ff108b82 */ /* 0x000ee20000000800 */
[----:B-1----:R-:W-:-:S07]  /*0490*/  IABS R14, R3 ;  /* 0x00000003000e7213 */ /* 0x002fce0000000000 */
[----:B------:R-:W1:Y:S01]  /*04a0*/  LDC R88, c[0x0][0x508] ;  /* 0x00014200ff587b82 */ /* 0x000e620000000800 */
[----:B------:R-:W4:Y:S01]  /*04b0*/  I2F.RP R0, R14 ;  /* 0x0000000e00007306 */ /* 0x000f220000209400 */
[----:B--2---:R-:W-:-:S05]  /*04c0*/  VIADD R21, R21, 0x7f ;  /* 0x0000007f15157836 */ /* 0x004fca0000000000 */
[----:B------:R-:W-:-:S04]  /*04d0*/  SHF.R.S32.HI R18, RZ, 0x1f, R21 ;  /* 0x0000001fff127819 */ /* 0x000fc80000011415 */
[----:B------:R-:W-:Y:S01]  /*04e0*/  LEA.HI R18, R18, R21, RZ, 0x7 ;  /* 0x0000001512127211 */ /* 0x000fe200078f38ff */
[----:B----4-:R-:W2:Y:S01]  /*04f0*/  MUFU.RCP R8, R0 ;  /* 0x0000000000087308 */ /* 0x010ea20000001000 */
[-C--:B------:R-:W-:Y:S02]  /*0500*/  IABS R21, R3.reuse ;  /* 0x0000000300157213 */ /* 0x080fe40000000000 */
[----:B------:R-:W-:-:S03]  /*0510*/  LEA.HI.SX32 R18, R18, R3, 0x19 ;  /* 0x0000000312127211 */ /* 0x000fc600078fcaff */
[----:B------:R-:W-:Y:S02]  /*0520*/  IMAD.MOV R21, RZ, RZ, -R21 ;  /* 0x000000ffff157224 */ /* 0x000fe400078e0a15 */
[----:B------:R-:W-:Y:S02]  /*0530*/  VIADD R18, R18, 0xffffffff ;  /* 0xffffffff12127836 */ /* 0x000fe40000000000 */
[----:B--2---:R-:W-:-:S03]  /*0540*/  VIADD R8, R8, 0xffffffe ;  /* 0x0ffffffe08087836 */ /* 0x004fc60000000000 */
[----:B------:R-:W-:Y:S02]  /*0550*/  IABS R0, R18 ;  /* 0x0000001200007213 */ /* 0x000fe40000000000 */
[----:B------:R-:W-:Y:S01]  /*0560*/  LOP3.LUT R18, R18, R3, RZ, 0x3c, !PT ;  /* 0x0000000312127212 */ /* 0x000fe200078e3cff */
[----:B------:R-:W2:Y:S03]  /*0570*/  F2I.FTZ.U32.TRUNC.NTZ R9, R8 ;  /* 0x0000000800097305 */ /* 0x000ea6000021f000 */
[----:B------:R-:W-:Y:S01]  /*0580*/  ISETP.GE.AND P1, PT, R18, RZ, PT ;  /* 0x000000ff1200720c */ /* 0x000fe20003f26270 */
[----:B--2---:R-:W-:Y:S02]  /*0590*/  IMAD.MOV R23, RZ, RZ, -R9 ;  /* 0x000000ffff177224 */ /* 0x004fe400078e0a09 */
[----:B------:R-:W-:Y:S02]  /*05a0*/  IMAD.MOV.U32 R8, RZ, RZ, RZ ;  /* 0x000000ffff087224 */ /* 0x000fe400078e00ff */
[----:B------:R-:W-:-:S04]  /*05b0*/  IMAD R23, R23, R14, RZ ;  /* 0x0000000e17177224 */ /* 0x000fc800078e02ff */
[----:B------:R-:W-:Y:S02]  /*05c0*/  IMAD.HI.U32 R23, R9, R23, R8 ;  /* 0x0000001709177227 */ /* 0x000fe400078e0008 */
[----:B------:R-:W2:Y:S04]  /*05d0*/  @!P0 LDC.64 R8, c[0x0][0x488] ;  /* 0x00012200ff088b82 */ /* 0x000ea80000000a00 */
[----:B------:R-:W-:-:S04]  /*05e0*/  IMAD.HI.U32 R12, R23, R0, RZ ;  /* 0x00000000170c7227 */ /* 0x000fc800078e00ff */
[----:B------:R-:W-:Y:S02]  /*05f0*/  IMAD R21, R12, R21, R0 ;  /* 0x000000150c157224 */ /* 0x000fe400078e0200 */
[----:B------:R-:W4:Y:S03]  /*0600*/  S2R R0, SR_CTAID.Y ;  /* 0x0000000000007919 */ /* 0x000f260000002600 */
[----:B------:R-:W-:Y:S02]  /*0610*/  ISETP.GT.U32.AND P2, PT, R14, R21, PT ;  /* 0x000000150e00720c */ /* 0x000fe40003f44070 */
[----:B--2---:R-:W-:Y:S01]  /*0620*/  @!P0 ISETP.NE.U32.AND P3, PT, R8, RZ, PT ;  /* 0x000000ff0800820c */ /* 0x004fe20003f65070 */
[----:B------:R-:W-:-:S10]  /*0630*/  VIADD R8, R13, 0x1 ;  /* 0x000000010d087836 */ /* 0x000fd40000000000 */
[----:B------:R-:W-:Y:S01]  /*0640*/  @!P2 IMAD.IADD R21, R21, 0x1, -R14 ;  /* 0x000000011515a824 */ /* 0x000fe200078e0a0e */
[----:B------:R-:W-:Y:S01]  /*0650*/  @!P0 ISETP.NE.AND.EX P3, PT, R9, RZ, PT, P3 ;  /* 0x000000ff0900820c */ /* 0x000fe20003f65330 */
[----:B------:R-:W-:Y:S01]  /*0660*/  @!P2 VIADD R12, R12, 0x1 ;  /* 0x000000010c0ca836 */ /* 0x000fe20000000000 */
[----:B------:R-:W-:Y:S01]  /*0670*/  ISETP.NE.AND P2, PT, R3, RZ, PT ;  /* 0x000000ff0300720c */ /* 0x000fe20003f45270 */
[----:B------:R-:W-:Y:S01]  /*0680*/  IMAD R9, R8, 0x40, -R7 ;  /* 0x0000004008097824 */ /* 0x000fe200078e0a07 */
[----:B------:R-:W-:Y:S02]  /*0690*/  ISETP.GE.U32.AND P4, PT, R21, R14, PT ;  /* 0x0000000e1500720c */ /* 0x000fe40003f86070 */
[----:B---3--:R-:W-:-:S04]  /*06a0*/  @!P0 SEL R16, R16, RZ, P3 ;  /* 0x000000ff10108207 */ /* 0x008fc80001800000 */
[----:B------:R-:W-:-:S05]  /*06b0*/  @!P0 IADD3 R105, PT, PT, R16, R19, -R2 ;  /* 0x0000001310698210 */ /* 0x000fca0007ffe802 */
[----:B------:R-:W-:Y:S02]  /*06c0*/  VIADD R14, R105, 0x7f ;  /* 0x0000007f690e7836 */ /* 0x000fe40000000000 */
[----:B------:R-:W-:-:S03]  /*06d0*/  @P4 VIADD R12, R12, 0x1 ;  /* 0x000000010c0c4836 */ /* 0x000fc60000000000 */
[----:B-1----:R-:W-:Y:S01]  /*06e0*/  IADD3 R8, PT, PT, R14, R88, R9 ;  /* 0x000000580e087210 */ /* 0x002fe20007ffe009 */
[----:B------:R-:W-:Y:S01]  /*06f0*/  @!P1 IMAD.MOV R12, RZ, RZ, -R12 ;  /* 0x000000ffff0c9224 */ /* 0x000fe200078e0a0c */
[----:B------:R-:W-:Y:S02]  /*0700*/  SHF.R.S32.HI R9, RZ, 0x1f, R14 ;  /* 0x0000001fff097819 */ /* 0x000fe4000001140e */
[----:B------:R-:W-:Y:S02]  /*0710*/  @!P2 LOP3.LUT R12, RZ, R3, RZ, 0x33, !PT ;  /* 0x00000003ff0ca212 */ /* 0x000fe400078e33ff */
[----:B------:R-:W-:Y:S02]  /*0720*/  SHF.R.S32.HI R3, RZ, 0x1f, R8 ;  /* 0x0000001fff037819 */ /* 0x000fe40000011408 */
[----:B------:R-:W-:Y:S01]  /*0730*/  LEA.HI R9, R9, R14, RZ, 0x7 ;  /* 0x0000000e09097211 */ /* 0x000fe200078f38ff */
[----:B----4-:R-:W-:Y:S01]  /*0740*/  IMAD R109, R12, R0, RZ ;  /* 0x000000000c6d7224 */ /* 0x010fe200078e02ff */
[----:B------:R-:W-:Y:S01]  /*0750*/  LEA.HI R3, R3, R8, RZ, 0x7 ;  /* 0x0000000803037211 */ /* 0x000fe200078f38ff */
[----:B------:R-:W-:Y:S01]  /*0760*/  IMAD.MOV R8, RZ, RZ, -R115 ;  /* 0x000000ffff087224 */ /* 0x000fe200078e0a73 */
[----:B------:R-:W-:-:S02]  /*0770*/  SHF.R.S32.HI R9, RZ, 0x7, R9 ;  /* 0x00000007ff097819 */ /* 0x000fc40000011409 */
[----:B------:R-:W-:Y:S01]  /*0780*/  SHF.R.S32.HI R3, RZ, 0x7, R3 ;  /* 0x00000007ff037819 */ /* 0x000fe20000011403 */
[----:B------:R-:W-:Y:S01]  /*0790*/  IMAD R10, R17, R8, R10 ;  /* 0x00000008110a7224 */ /* 0x000fe200078e020a */
[----:B------:R-:W-:-:S04]  /*07a0*/  VIADDMNMX R114, R109, R12, R9, PT ;  /* 0x0000000c6d727246 */ /* 0x000fc80003800109 */
[----:B------:R-:W-:Y:S02]  /*07b0*/  VIMNMX R114, PT, PT, R114, R3, PT ;  /* 0x0000000372727248 */ /* 0x000fe40003fe0100 */
[----:B------:R-:W1:Y:S02]  /*07c0*/  S2R R3, SR_TID.X ;  /* 0x0000000000037919 */ /* 0x000e640000002100 */
[----:B------:R-:W-:-:S13]  /*07d0*/  ISETP.GE.AND P0, PT, R109, R114, PT ;  /* 0x000000726d00720c */ /* 0x000fda0003f06270 */
[----:B------:R-:W-:Y:S05]  /*07e0*/  @!P0 BRA `(.L_x_4395) ;  /* 0x0000000000c48947 */ /* 0x000fea0003800000 */
[----:B------:R-:W2:Y:S01]  /*07f0*/  LDC.64 R4, c[0x0][0x430] ;  /* 0x00010c00ff047b82 */ /* 0x000ea20000000a00 */
[----:B------:R-:W3:Y:S01]  /*0800*/  LDCU UR5, c[0x0][0x44c] ;  /* 0x00008980ff0577ac */ /* 0x000ee20008000800 */
[----:B------:R-:W-:Y:S01]  /*0810*/  IMAD.IADD R7, R7, 0x1, -R6 ;  /* 0x0000000107077824 */ /* 0x000fe200078e0a06 */
[----:B------:R-:W4:Y:S01]  /*0820*/  LDCU UR4, c[0x0][0x440] ;  /* 0x00008800ff0477ac */ /* 0x000f220008000800 */
[----:B------:R-:W5:Y:S01]  /*0830*/  LDCU.64 UR6, c[0x0][0x3f8] ;  /* 0x00007f00ff0677ac */ /* 0x000f620008000a00 */
[----:B--2---:R-:W-:Y:S01]  /*0840*/  IMAD R4, R0, R4, R115 ;  /* 0x0000000400047224 */ /* 0x004fe200078e0273 */
[----:B-1----:R-:W-:-:S03]  /*0850*/  SHF.R.U32.HI R0, RZ, 0x3, R3 ;  /* 0x00000003ff007819 */ /* 0x002fc60000011603 */
[----:B------:R-:W-:Y:S02]  /*0860*/  IMAD R10, R4, R17, R10 ;  /* 0x00000011040a7224 */ /* 0x000fe400078e020a */
[----:B------:R-:W-:Y:S02]  /*0870*/  IMAD.SHL.U32 R4, R3, 0x4, RZ ;  /* 0x0000000403047824 */ /* 0x000fe400078e00ff */
[----:B------:R-:W-:Y:S02]  /*0880*/  IMAD R5, R10, R5, R6 ;  /* 0x000000050a057224 */ /* 0x000fe400078e0206 */
[----:B------:R-:W-:Y:S01]  /*0890*/  VIADD R6, R0, 0x10 ;  /* 0x0000001000067836 */ /* 0x000fe20000000000 */
[C---:B------:R-:W-:Y:S01]  /*08a0*/  LOP3.LUT R2, R4.reuse, 0x1c, RZ, 0xc0, !PT ;  /* 0x0000001c04027812 */ /* 0x040fe200078ec0ff */
[----:B---3--:R-:W-:Y:S01]  /*08b0*/  IMAD R3, R5, UR5, RZ ;  /* 0x0000000505037c24 */ /* 0x008fe2000f8e02ff */
[----:B------:R-:W-:Y:S02]  /*08c0*/  LOP3.LUT R4, R4, 0xffc, RZ, 0xc0, !PT ;  /* 0x00000ffc04047812 */ /* 0x000fe400078ec0ff */
[----:B----4-:R-:W-:Y:S01]  /*08d0*/  ISETP.GE.AND P5, PT, R2, UR4, PT ;  /* 0x0000000402007c0c */ /* 0x010fe2000bfa6270 */
[----:B------:R-:W1:Y:S01]  /*08e0*/  LDCU.64 UR4, c[0x0][0x428] ;  /* 0x00008500ff0477ac */ /* 0x000e620008000a00 */
[----:B------:R-:W-:-:S02]  /*08f0*/  IADD3 R4, P1, PT, R3, R4, RZ ;  /* 0x0000000403047210 */ /* 0x000fc40007f3e0ff */
[-C--:B------:R-:W-:Y:S02]  /*0900*/  ISETP.GE.OR P3, PT, R0, R7.reuse, P5 ;  /* 0x000000070000720c */ /* 0x080fe40002f66670 */
[----:B------:R-:W-:Y:S02]  /*0910*/  ISETP.GE.OR P0, PT, R6, R7, P5 ;  /* 0x000000070600720c */ /* 0x000fe40002f06670 */
[----:B------:R-:W-:Y:S02]  /*0920*/  LEA.HI.X.SX32 R3, R3, RZ, 0x1, P1 ;  /* 0x000000ff03037211 */ /* 0x000fe400008f0eff */
[----:B-----5:R-:W-:Y:S02]  /*0930*/  LEA R8, P1, R4, UR6, 0x2 ;  /* 0x0000000604087c11 */ /* 0x020fe4000f8210ff */
[----:B------:R-:W-:Y:S01]  /*0940*/  ISETP.NE.AND P4, PT, R2, RZ, PT ;  /* 0x000000ff0200720c */ /* 0x000fe20003f85270 */
[----:B------:R-:W-:Y:S01]  /*0950*/  VIADD R2, R0, 0x20 ;  /* 0x0000002000027836 */ /* 0x000fe20000000000 */
[----:B------:R-:W-:-:S02]  /*0960*/  LEA.HI.X R9, R4, UR7, R3, 0x2, P1 ;  /* 0x0000000704097c11 */ /* 0x000fc400088f1403 */
[-C--:B------:R-:W-:Y:S02]  /*0970*/  ISETP.GE.OR P2, PT, R6, R7.reuse, P4 ;  /* 0x000000070600720c */ /* 0x080fe40002746670 */
[CC--:B------:R-:W-:Y:S01]  /*0980*/  ISETP.GE.OR P6, PT, R2.reuse, R7.reuse, P5 ;  /* 0x000000070200720c */ /* 0x0c0fe20002fc6670 */
[----:B------:R2:W-:Y:S01]  /*0990*/  @!P3 STG.E.128 desc[UR14][R8.64], RZ ;  /* 0x000000ff0800b986 */ /* 0x0005e2000c101d0e */
[-C--:B------:R-:W-:Y:S01]  /*09a0*/  ISETP.GE.OR P1, PT, R2, R7.reuse, P4 ;  /* 0x000000070200720c */ /* 0x080fe20002726670 */
[C---:B------:R-:W-:Y:S01]  /*09b0*/  VIADD R2, R0.reuse, 0x30 ;  /* 0x0000003000027836 */ /* 0x040fe20000000000 */
[-C--:B------:R-:W-:Y:S01]  /*09c0*/  ISETP.GE.OR P3, PT, R0, R7.reuse, P4 ;  /* 0x000000070000720c */ /* 0x080fe20002766670 */
[----:B------:R2:W-:Y:S01]  /*09d0*/  @!P0 STG.E.128 desc[UR14][R8.64+0x800], RZ ;  /* 0x000800ff08008986 */ /* 0x0005e2000c101d0e */
[----:B------:R-:W-:Y:S02]  /*09e0*/  IADD3 R0, P0, PT, R5, R0, RZ ;  /* 0x0000000005007210 */ /* 0x000fe40007f1e0ff */
[----:B------:R-:W-:-:S02]  /*09f0*/  ISETP.GE.OR P5, PT, R2, R7, P5 ;  /* 0x000000070200720c */ /* 0x000fc40002fa6670 */
[----:B------:R-:W-:Y:S01]  /*0a00*/  ISETP.GE.OR P4, PT, R2, R7, P4 ;  /* 0x000000070200720c */ /* 0x000fe20002786670 */
[----:B------:R-:W-:Y:S01]  /*0a10*/  @!P2 IMAD.MOV.U32 R3, RZ, RZ, -0x800000 ;  /* 0xff800000ff03a424 */ /* 0x000fe200078e00ff */
[----:B------:R-:W-:Y:S01]  /*0a20*/  LEA.HI.X.SX32 R5, R5, RZ, 0x1, P0 ;  /* 0x000000ff05057211 */ /* 0x000fe200000f0eff */
[----:B------:R2:W-:Y:S01]  /*0a30*/  @!P6 STG.E.128 desc[UR14][R8.64+0x1000], RZ ;  /* 0x001000ff0800e986 */ /* 0x0005e2000c101d0e */
[----:B-1----:R-:W-:-:S03]  /*0a40*/  LEA R10, P0, R0, UR4, 0x2 ;  /* 0x00000004000a7c11 */ /* 0x002fc6000f8010ff */
[----:B------:R-:W-:Y:S01]  /*0a50*/  @!P3 IMAD.MOV.U32 R4, RZ, RZ, -0x800000 ;  /* 0xff800000ff04b424 */ /* 0x000fe200078e00ff */
[----:B------:R-:W-:Y:S01]  /*0a60*/  LEA.HI.X R11, R0, UR5, R5, 0x2, P0 ;  /* 0x00000005000b7c11 */ /* 0x000fe200080f1405 */
[----:B------:R-:W-:Y:S02]  /*0a70*/  @!P1 IMAD.MOV.U32 R0, RZ, RZ, -0x800000 ;  /* 0xff800000ff009424 */ /* 0x000fe400078e00ff */
        /* <DEDUP_REMOVED lines=8> */
.L_x_4395:
[----:B------:R-:W2:Y:S01]  /*0b00*/  LDCU.64 UR4, c[0x0][0x4d8] ;  /* 0x00009b00ff0477ac */ /* 0x000ea20008000a00 */
[----:B------:R-:W-:Y:S01]  /*0b10*/  MOV R0, R115 ;  /* 0x0000007300007202 */ /* 0x000fe20000000f00 */
[----:B------:R-:W3:Y:S01]  /*0b20*/  LDCU.64 UR8, c[0x0][0x4e0] ;  /* 0x00009c00ff0877ac */ /* 0x000ee20008000a00 */
[----:B--2---:R-:W-:-:S04]  /*0b30*/  UISETP.NE.U32.AND UP0, UPT, UR4, URZ, UPT ;  /* 0x000000ff0400728c */ /* 0x004fc8000bf05070 */
[----:B------:R-:W-:-:S09]  /*0b40*/  UISETP.NE.AND.EX UP0, UPT, UR5, URZ, UPT, UP0 ;  /* 0x000000ff0500728c */ /* 0x000fd2000bf05300 */
[----:B---3--:R-:W-:Y:S05]  /*0b50*/  BRA.U !UP0, `(.L_x_4396) ;  /* 0x00000001080c7547 */ /* 0x008fea000b800000 */
[----:B------:R-:W-:-:S04]  /*0b60*/  IADD3 R8, P0, PT, R15, UR4, RZ ;  /* 0x000000040f087c10 */ /* 0x000fc8000ff1e0ff */
[----:B------:R-:W-:-:S05]  /*0b70*/  IADD3.X R9, PT, PT, R4, UR5, RZ, P0, !PT ;  /* 0x0000000504097c10 */ /* 0x000fca00087fe4ff */
[----:B------:R2:W5:Y:S04]  /*0b80*/  LDG.E R0, desc[UR14][R8.64] ;  /* 0x0000000e08007981 */ /* 0x000568000c1e1900 */
.L_x_4396:
[----:B------:R-:W-:-:S04]  /*0b90*/  UISETP.NE.U32.AND UP1, UPT, UR8, URZ, UPT ;  /* 0x000000ff0800728c */ /* 0x000fc8000bf25070 */
[----:B------:R-:W-:-:S09]  /*0ba0*/  UISETP.NE.AND.EX UP1, UPT, UR9, URZ, UPT, UP1 ;  /* 0x000000ff0900728c */ /* 0x000fd2000bf25310 */
[----:B------:R-:W-:Y:S05]  /*0bb0*/  BRA.U !UP1, `(.L_x_4397) ;  /* 0x00000005098c7547 */ /* 0x000fea000b800000 */
[----:B------:R-:W3:Y:S01]  /*0bc0*/  LDC R17, c[0x0][0x4f0] ;  /* 0x00013c00ff117b82 */ /* 0x000ee20000000800 */
[----:B------:R-:W-:Y:S01]  /*0bd0*/  LEA R14, R114, 0xffffff80, 0x7 ;  /* 0xffffff80720e7811 */ /* 0x000fe200078e38ff */
[----:B------:R-:W4:Y:S03]  /*0be0*/  LDCU.64 UR4, c[0x0][0x4e8] ;  /* 0x00009d00ff0477ac */ /* 0x000f260008000a00 */
[----:B-----5:R-:W-:Y:S01]  /*0bf0*/  IABS R0, R14 ;  /* 0x0000000e00007213 */ /* 0x020fe20000000000 */
[----:B------:R-:W1:Y:S01]  /*0c00*/  LDCU.64 UR6, c[0x0][0x3a0] ;  /* 0x00007400ff0677ac */ /* 0x000e620008000a00 */
[----:B------:R-:W1:Y:S01]  /*0c10*/  LDCU.64 UR10, c[0x0][0x3c0] ;  /* 0x00007800ff0a77ac */ /* 0x000e620008000a00 */
[----:B------:R-:W1:Y:S01]  /*0c20*/  LDCU.64 UR12, c[0x0][0x3b8] ;  /* 0x00007700ff0c77ac */ /* 0x000e620008000a00 */
[----:B---3--:R-:W-:-:S04]  /*0c30*/  IABS R4, R17 ;  /* 0x0000001100047213 */ /* 0x008fc80000000000 */
        /* <DEDUP_REMOVED lines=18> */
[----:B----4-:R-:W-:-:S04]  /*0d60*/  IMAD.WIDE.U32 R4, R115, UR4, RZ ;  /* 0x0000000473047c25 */ /* 0x010fc8000f8e00ff */
[----:B------:R-:W-:Y:S01]  /*0d70*/  IMAD R125, R115, UR5, R5 ;  /* 0x00000005737d7c24 */ /* 0x000fe2000f8e0205 */
[----:B------:R-:W2:Y:S01]  /*0d80*/  LDCU.64 UR4, c[0x0][0x3a8] ;  /* 0x00007500ff0477ac */ /* 0x000ea20008000a00 */
[----:B------:R-:W3:Y:S06]  /*0d90*/  LDC R5, c[0x0][0x3e8] ;  /* 0x0000fa00ff057b82 */ /* 0x000eec0000000800 */
[----:B------:R-:W-:Y:S02]  /*0da0*/  @P0 IADD3 R15, PT, PT, R15, 0x1, RZ ;  /* 0x000000010f0f0810 */ /* 0x000fe40007ffe0ff */
[----:B------:R-:W-:-:S03]  /*0db0*/  LEA R124, P0, R4, UR8, 0x2 ;  /* 0x00000008047c7c11 */ /* 0x000fc6000f8010ff */
[----:B------:R-:W-:Y:S01]  /*0dc0*/  @!P1 IMAD.MOV R15, RZ, RZ, -R15 ;  /* 0x000000ffff0f9224 */ /* 0x000fe200078e0a0f */
[----:B------:R-:W-:Y:S02]  /*0dd0*/  LEA.HI.X R125, R4, UR9, R125, 0x2, P0 ;  /* 0x00000009047d7c11 */ /* 0x000fe400080f147d */
[----:B------:R-:W-:-:S05]  /*0de0*/  @!P2 LOP3.LUT R15, RZ, R17, RZ, 0x33, !PT ;  /* 0x00000011ff0fa212 */ /* 0x000fca00078e33ff */
[----:B------:R-:W-:-:S06]  /*0df0*/  IMAD.WIDE R20, R15, 0x4, R124 ;  /* 0x000000040f147825 */ /* 0x000fcc00078e027c */
[----:B------:R-:W4:Y:S01]  /*0e00*/  LDG.E R20, desc[UR14][R20.64] ;  /* 0x0000000e14147981 */ /* 0x000f22000c1e1900 */
[----:B---3--:R-:W-:Y:S01]  /*0e10*/  IABS R0, R5 ;  /* 0x0000000500007213 */ /* 0x008fe20000000000 */
[----:B-1----:R-:W-:Y:S01]  /*0e20*/  IMAD.U32 R90, RZ, RZ, UR12 ;  /* 0x0000000cff5a7e24 */ /* 0x002fe2000f8e00ff */
[----:B------:R-:W-:Y:S01]  /*0e30*/  IADD3 R15, PT, PT, -R15, RZ, RZ ;  /* 0x000000ff0f0f7210 */ /* 0x000fe20007ffe1ff */
[----:B------:R-:W-:Y:S01]  /*0e40*/  IMAD.U32 R91, RZ, RZ, UR13 ;  /* 0x0000000dff5b7e24 */ /* 0x000fe2000f8e00ff */
[----:B------:R-:W1:Y:S01]  /*0e50*/  I2F.RP R12, R0 ;  /* 0x00000000000c7306 */ /* 0x000e620000209400 */
[----:B------:R-:W-:Y:S02]  /*0e60*/  MOV R116, UR10 ;  /* 0x0000000a00747c02 */ /* 0x000fe40008000f00 */
[----:B------:R-:W-:Y:S01]  /*0e70*/  IMAD R14, R17, R15, R14 ;  /* 0x0000000f110e7224 */ /* 0x000fe200078e020e */
[----:B------:R-:W-:-:S04]  /*0e80*/  MOV R117, UR11 ;  /* 0x0000000b00757c02 */ /* 0x000fc80008000f00 */
        /* <DEDUP_REMOVED lines=23> */
[----:B------:R-:W-:Y:S01]  /*1000*/  IMAD R8, R5, R116, RZ ;  /* 0x0000007405087224 */ /* 0x000fe200078e02ff */
[----:B------:R-:W-:Y:S01]  /*1010*/  SHF.R.S32.HI R5, RZ, 0x1f, R4 ;  /* 0x0000001fff057819 */ /* 0x000fe20000011404 */
[C---:B------:R-:W-:Y:S02]  /*1020*/  IMAD R16, R14.reuse, R91, R16 ;  /* 0x0000005b0e107224 */ /* 0x040fe400078e0210 */
[----:B------:R-:W-:Y:S01]  /*1030*/  IMAD R8, R14, R117, R8 ;  /* 0x000000750e087224 */ /* 0x000fe200078e0208 */
[----:B----4-:R-:W-:Y:S01]  /*1040*/  SHF.R.S32.HI R9, RZ, 0x1f, R20 ;  /* 0x0000001fff097819 */ /* 0x010fe20000011414 */
[----:B------:R-:W-:-:S04]  /*1050*/  IMAD.WIDE.U32 R22, R20, UR6, RZ ;  /* 0x0000000614167c25 */ /* 0x000fc8000f8e00ff */
[C---:B------:R-:W-:Y:S02]  /*1060*/  IMAD R19, R9.reuse, UR6, RZ ;  /* 0x0000000609137c24 */ /* 0x040fe4000f8e02ff */
[----:B--2---:R-:W-:Y:S02]  /*1070*/  IMAD R9, R9, UR4, RZ ;  /* 0x0000000409097c24 */ /* 0x004fe4000f8e02ff */
[C---:B------:R-:W-:Y:S02]  /*1080*/  IMAD R18, R20.reuse, UR7, R19 ;  /* 0x0000000714127c24 */ /* 0x040fe4000f8e0213 */
[C---:B------:R-:W-:Y:S02]  /*1090*/  IMAD R9, R20.reuse, UR5, R9 ;  /* 0x0000000514097c24 */ /* 0x040fe4000f8e0209 */
[----:B------:R-:W-:Y:S01]  /*10a0*/  IMAD.WIDE.U32 R20, R20, UR4, RZ ;  /* 0x0000000414147c25 */ /* 0x000fe2000f8e00ff */
[----:B------:R-:W1:Y:S01]  /*10b0*/  LDCU.128 UR4, c[0x0][0x3d0] ;  /* 0x00007a00ff0477ac */ /* 0x000e620008000c00 */
[----:B------:R-:W-:-:S02]  /*10c0*/  IADD3 R19, PT, PT, R23, R18, RZ ;  /* 0x0000001217137210 */ /* 0x000fc40007ffe0ff */
[----:B------:R-:W-:Y:S02]  /*10d0*/  MOV R18, R22 ;  /* 0x0000001600127202 */ /* 0x000fe40000000f00 */
[----:B------:R-:W-:-:S03]  /*10e0*/  IADD3 R21, PT, PT, R21, R9, RZ ;  /* 0x0000000915157210 */ /* 0x000fc60007ffe0ff */
[----:B------:R-:W-:-:S04]  /*10f0*/  IMAD.WIDE.U32 R18, R14, R90, R18 ;  /* 0x0000005a0e127225 */ /* 0x000fc800078e0012 */
[----:B------:R-:W-:Y:S01]  /*1100*/  IMAD.WIDE.U32 R14, R14, R116, R20 ;  /* 0x000000740e0e7225 */ /* 0x000fe200078e0014 */
[----:B------:R-:W-:Y:S02]  /*1110*/  IADD3 R17, PT, PT, R19, R16, RZ ;  /* 0x0000001013117210 */ /* 0x000fe40007ffe0ff */
[----:B------:R-:W-:Y:S01]  /*1120*/  MOV R16, R18 ;  /* 0x0000001200107202 */ /* 0x000fe20000000f00 */
[----:B------:R-:W-:Y:S01]  /*1130*/  IMAD.IADD R9, R15, 0x1, R8 ;  /* 0x000000010f097824 */ /* 0x000fe200078e0208 */
[----:B------:R-:W-:Y:S01]  /*1140*/  MOV R8, R14 ;  /* 0x0000000e00087202 */ /* 0x000fe20000000f00 */
[C---:B-1----:R-:W-:Y:S02]  /*1150*/  IMAD R15, R5.reuse, UR4, RZ ;  /* 0x00000004050f7c24 */ /* 0x042fe4000f8e02ff */
[----:B------:R-:W-:Y:S02]  /*1160*/  IMAD R5, R5, UR6, RZ ;  /* 0x0000000605057c24 */ /* 0x000fe4000f8e02ff */
[----:B------:R-:W-:-:S02]  /*1170*/  IMAD R2, R4, UR5, R15 ;  /* 0x0000000504027c24 */ /* 0x000fc4000f8e020f */
[----:B------:R-:W-:-:S04]  /*1180*/  IMAD.WIDE.U32 R14, R4, UR4, R16 ;  /* 0x00000004040e7c25 */ /* 0x000fc8000f8e0010 */
[C---:B------:R-:W-:Y:S02]  /*1190*/  IMAD R0, R4.reuse, UR7, R5 ;  /* 0x0000000704007c24 */ /* 0x040fe4000f8e0205 */
[----:B------:R-:W-:-:S04]  /*11a0*/  IMAD.WIDE.U32 R4, R4, UR6, R8 ;  /* 0x0000000604047c25 */ /* 0x000fc8000f8e0008 */
[----:B------:R-:W-:Y:S01]  /*11b0*/  IMAD.IADD R2, R15, 0x1, R2 ;  /* 0x000000010f027824 */ /* 0x000fe200078e0202 */
[----:B------:R-:W-:Y:S02]  /*11c0*/  IADD3 R0, PT, PT, R5, R0, RZ ;  /* 0x0000000005007210 */ /* 0x000fe40007ffe0ff */
[----:B------:R-:W-:Y:S01]  /*11d0*/  MOV R12, R4 ;  /* 0x00000004000c7202 */ /* 0x000fe20000000f00 */
[----:B------:R-:W-:Y:S06]  /*11e0*/  BRA `(.L_x_4398) ;  /* 0x0000000400647947 */ /* 0x000fec0003800000 */
.L_x_4397:
[----:B------:R-:W-:-:S13]  /*11f0*/  ISETP.NE.AND P0, PT, R5, -0x1, PT ;  /* 0xffffffff0500780c */ /* 0x000fda0003f05270 */
[----:B------:R-:W-:Y:S05]  /*1200*/  @P0 BRA `(.L_x_4399) ;  /* 0x0000000000340947 */ /* 0x000fea0003800000 */
[----:B------:R-:W3:Y:S01]  /*1210*/  LDC.64 R90, c[0x0][0x3b8] ;  /* 0x0000ee00ff5a7b82 */ /* 0x000ee20000000a00 */
[----:B------:R-:W4:Y:S01]  /*1220*/  LDCU.64 UR4, c[0x0][0x3a0] ;  /* 0x00007400ff0477ac */ /* 0x000f220008000a00 */
[----:B--2---:R-:W-:-:S05]  /*1230*/  SHF.R.S32.HI R9, RZ, 0x1f, R2 ;  /* 0x0000001fff097819 */ /* 0x004fca0000011402 */
[-C--:B---3--:R-:W-:Y:S01]  /*1240*/  IMAD R4, R9, R90.reuse, RZ ;  /* 0x0000005a09047224 */ /* 0x088fe200078e02ff */
[----:B-----5:R-:W-:Y:S01]  /*1250*/  SHF.R.S32.HI R9, RZ, 0x1f, R0 ;  /* 0x0000001fff097819 */ /* 0x020fe20000011400 */
[----:B------:R-:W-:-:S04]  /*1260*/  IMAD.WIDE.U32 R14, R2, R90, RZ ;  /* 0x0000005a020e7225 */ /* 0x000fc800078e00ff */
[----:B------:R-:W-:Y:S02]  /*1270*/  IMAD R4, R2, R91, R4 ;  /* 0x0000005b02047224 */ /* 0x000fe400078e0204 */
[----:B----4-:R-:W-:-:S03]  /*1280*/  IMAD R9, R9, UR4, RZ ;  /* 0x0000000409097c24 */ /* 0x010fc6000f8e02ff */
[----:B------:R-:W-:Y:S01]  /*1290*/  IADD3 R15, PT, PT, R15, R4, RZ ;  /* 0x000000040f0f7210 */ /* 0x000fe20007ffe0ff */
[C---:B------:R-:W-:Y:S02]  /*12a0*/  IMAD R9, R0.reuse, UR5, R9 ;  /* 0x0000000500097c24 */ /* 0x040fe4000f8e0209 */
[----:B------:R-:W-:-:S05]  /*12b0*/  IMAD.WIDE.U32 R18, R0, UR4, R14 ;  /* 0x0000000400127c25 */ /* 0x000fca000f8e000e */
[----:B------:R-:W-:Y:S01]  /*12c0*/  IADD3 R19, PT, PT, R19, R9, RZ ;  /* 0x0000000913137210 */ /* 0x000fe20007ffe0ff */
[----:B------:R-:W-:Y:S05]  /*12d0*/  BRA `(.L_x_4400) ;  /* 0x0000000000187947 */ /* 0x000fea0003800000 */
.L_x_4399:
[----:B------:R-:W3:Y:S01]  /*12e0*/  LDC.64 R90, c[0x0][0x3b8] ;  /* 0x0000ee00ff5a7b82 */ /* 0x000ee20000000a00 */
[----:B--2---:R-:W-:-:S05]  /*12f0*/  IADD3 R8, PT, PT, R2, R5, RZ ;  /* 0x0000000502087210 */ /* 0x004fca0007ffe0ff */
[C---:B---3--:R-:W-:Y:S02]  /*1300*/  IMAD R19, R8.reuse, R91, RZ ;  /* 0x0000005b08137224 */ /* 0x048fe400078e02ff */
[----:B------:R-:W-:-:S05]  /*1310*/  IMAD.WIDE.U32 R8, R8, R90, RZ ;  /* 0x0000005a08087225 */ /* 0x000fca00078e00ff */
[----:B------:R-:W-:Y:S02]  /*1320*/  IADD3 R19, PT, PT, R9, R19, RZ ;  /* 0x0000001309137210 */ /* 0x000fe40007ffe0ff */
[----:B------:R-:W-:Y:S02]  /*1330*/  MOV R18, R8 ;  /* 0x0000000800127202 */ /* 0x000fe40000000f00 */
.L_x_4400:
        /* <DEDUP_REMOVED lines=14> */
.L_x_4401:
[----:B------:R-:W2:Y:S01]  /*1420*/  LDC.64 R116, c[0x0][0x3c0] ;  /* 0x0000f000ff747b82 */ /* 0x000ea20000000a00 */
[----:B------:R-:W-:-:S05]  /*1430*/  IADD3 R2, PT, PT, R2, R5, RZ ;  /* 0x0000000502027210 */ /* 0x000fca0007ffe0ff */
[C---:B--2---:R-:W-:Y:S02]  /*1440*/  IMAD R21, R2.reuse, R117, RZ ;  /* 0x0000007502157224 */ /* 0x044fe400078e02ff */
[----:B------:R-:W-:-:S05]  /*1450*/  IMAD.WIDE.U32 R4, R2, R116, RZ ;  /* 0x0000007402047225 */ /* 0x000fca00078e00ff */
[----:B------:R-:W-:Y:S02]  /*1460*/  IADD3 R21, PT, PT, R5, R21, RZ ;  /* 0x0000001505157210 */ /* 0x000fe40007ffe0ff */
[----:B------:R-:W-:-:S07]  /*1470*/  MOV R20, R4 ;  /* 0x0000000400147202 */ /* 0x000fce0000000f00 */
.L_x_4402:
[----:B------:R-:W2:Y:S01]  /*1480*/  LDC R15, c[0x0][0x3e8] ;  /* 0x0000fa00ff0f7b82 */ /* 0x000ea20000000800 */
[----:B------:R-:W-:Y:S02]  /*1490*/  CS2R R124, SRZ ;  /* 0x00000000007c7805 */ /* 0x000fe4000001ff00 */
[----:B--2--5:R-:W-:-:S04]  /*14a0*/  IABS R0, R15 ;  /* 0x0000000f00007213 */ /* 0x024fc80000000000 */
        /* <DEDUP_REMOVED lines=8> */
[----:B------:R-:W-:-:S06]  /*1530*/  IMAD.HI.U32 R9, R9, R4, R8 ;  /* 0x0000000409097227 */ /* 0x000fcc00078e0008 */
[----:B------:R-:W-:Y:S02]  /*1540*/  IMAD.HI.U32 R14, R9, R2, RZ ;  /* 0x00000002090e7227 */ /* 0x000fe400078e00ff */
[----:B------:R-:W2:Y:S02]  /*1550*/  LDC.64 R8, c[0x0][0x3d8] ;  /* 0x0000f600ff087b82 */ /* 0x000ea40000000a00 */
        /* <DEDUP_REMOVED lines=8> */
[----:B------:R-:W-:Y:S02]  /*15e0*/  ISETP.GE.U32.AND P2, PT, R5, R0, PT ;  /* 0x000000000500720c */ /* 0x000fe40003f46070 */
[----:B------:R-:W3:Y:S01]  /*15f0*/  LDC.64 R4, c[0x0][0x3d0] ;  /* 0x0000f400ff047b82 */ /* 0x000ee20000000a00 */
[----:B------:R-:W-:-:S04]  /*1600*/  LEA R0, R114, 0xffffff80, 0x7 ;  /* 0xffffff8072007811 */ /* 0x000fc800078e38ff */
[----:B------:R-:W-:Y:S01]  /*1610*/  SHF.R.S32.HI R17, RZ, 0x1f, R0 ;  /* 0x0000001fff117819 */ /* 0x000fe20000011400 */
[----:B------:R-:W-:-:S04]  /*1620*/  IMAD.WIDE.U32 R20, R0, R116, R20 ;  /* 0x0000007400147225 */ /* 0x000fc800078e0014 */
[C---:B------:R-:W-:Y:S01]  /*1630*/  IMAD R2, R17.reuse, R90, RZ ;  /* 0x0000005a11027224 */ /* 0x040fe200078e02ff */
[----:B------:R-:W-:Y:S01]  /*1640*/  @P2 IADD3 R14, PT, PT, R14, 0x1, RZ ;  /* 0x000000010e0e2810 */ /* 0x000fe20007ffe0ff */
[----:B------:R-:W-:Y:S02]  /*1650*/  IMAD R12, R17, R116, RZ ;  /* 0x00000074110c7224 */ /* 0x000fe400078e02ff */
[----:B------:R-:W-:Y:S01]  /*1660*/  IMAD.WIDE.U32 R16, R0, R90, R18 ;  /* 0x0000005a00107225 */ /* 0x000fe200078e0012 */
[----:B------:R-:W-:Y:S02]  /*1670*/  @!P1 IADD3 R14, PT, PT, -R14, RZ, RZ ;  /* 0x000000ff0e0e9210 */ /* 0x000fe40007ffe1ff */
[----:B------:R-:W-:Y:S01]  /*1680*/  @!P0 LOP3.LUT R14, RZ, R15, RZ, 0x33, !PT ;  /* 0x0000000fff0e8212 */ /* 0x000fe200078e33ff */
[C---:B------:R-:W-:Y:S02]  /*1690*/  IMAD R19, R0.reuse, R91, R2 ;  /* 0x0000005b00137224 */ /* 0x040fe400078e0202 */
[----:B------:R-:W-:Y:S01]  /*16a0*/  IMAD R12, R0, R117, R12 ;  /* 0x00000075000c7224 */ /* 0x000fe200078e020c */
[----:B------:R-:W-:-:S02]  /*16b0*/  SHF.R.S32.HI R15, RZ, 0x1f, R14 ;  /* 0x0000001fff0f7819 */ /* 0x000fc4000001140e */
[----:B------:R-:W-:Y:S01]  /*16c0*/  IADD3 R17, PT, PT, R17, R19, RZ ;  /* 0x0000001311117210 */ /* 0x000fe20007ffe0ff */
[----:B------:R-:W-:Y:S02]  /*16d0*/  IMAD.IADD R21, R21, 0x1, R12 ;  /* 0x0000000115157824 */ /* 0x000fe400078e020c */
[C---:B--2---:R-:W-:Y:S02]  /*16e0*/  IMAD R0, R15.reuse, R8, RZ ;  /* 0x000000080f007224 */ /* 0x044fe400078e02ff */
[----:B---3--:R-:W-:Y:S02]  /*16f0*/  IMAD R15, R15, R4, RZ ;  /* 0x000000040f0f7224 */ /* 0x008fe400078e02ff */
[----:B------:R-:W-:-:S04]  /*1700*/  IMAD.WIDE.U32 R20, R14, R8, R20 ;  /* 0x000000080e147225 */ /* 0x000fc800078e0014 */
[----:B------:R-:W-:Y:S01]  /*1710*/  IMAD.WIDE.U32 R16, R14, R4, R16 ;  /* 0x000000040e107225 */ /* 0x000fe200078e0010 */
[----:B------:R-:W-:-:S03]  /*1720*/  MOV R12, R20 ;  /* 0x00000014000c7202 */ /* 0x000fc60000000f00 */
[C---:B------:R-:W-:Y:S02]  /*1730*/  IMAD R5, R14.reuse, R5, R15 ;  /* 0x000000050e057224 */ /* 0x040fe400078e020f */
[----:B------:R-:W-:Y:S01]  /*1740*/  IMAD R0, R14, R9, R0 ;  /* 0x000000090e007224 */ /* 0x000fe200078e0200 */
[----:B------:R-:W-:Y:S02]  /*1750*/  MOV R14, R16 ;  /* 0x00000010000e7202 */ /* 0x000fe40000000f00 */
[----:B------:R-:W-:Y:S01]  /*1760*/  IADD3 R2, PT, PT, R17, R5, RZ ;  /* 0x0000000511027210 */ /* 0x000fe20007ffe0ff */
[----:B------:R-:W-:-:S07]  /*1770*/  IMAD.IADD R0, R21, 0x1, R0 ;  /* 0x0000000115007824 */ /* 0x000fce00078e0200 */
.L_x_4398:
[----:B------:R-:W-:Y:S01]  /*1780*/  ISETP.NE.AND P0, PT, R11, -0x1, PT ;  /* 0xffffffff0b00780c */ /* 0x000fe20003f05270 */
[----:B-1----:R-:W-:Y:S01]  /*1790*/  IMAD.SHL.U32 R113, R3, 0x8, RZ ;  /* 0x0000000803717824 */ /* 0x002fe200078e00ff */
[----:B------:R-:W1:Y:S01]  /*17a0*/  LDCU.64 UR4, c[0x0][0x3c8] ;  /* 0x00007900ff0477ac */ /* 0x000e620008000a00 */
[----:B------:R-:W2:Y:S01]  /*17b0*/  S2UR UR12, SR_CgaCtaId ;  /* 0x00000000000c79c3 */ /* 0x000ea20000008800 */
[----:B------:R-:W-:Y:S01]  /*17c0*/  IMAD.IADD R108, R7, 0x1, -R6 ;  /* 0x00000001076c7824 */ /* 0x000fe200078e0a06 */
[----:B------:R-:W-:Y:S01]  /*17d0*/  LOP3.LUT R112, R3, 0x18, RZ, 0xc0, !PT ;  /* 0x0000001803707812 */ /* 0x000fe200078ec0ff */
[----:B------:R-:W3:Y:S01]  /*17e0*/  LDCU.64 UR10, c[0x0][0x388] ;  /* 0x00007100ff0a77ac */ /* 0x000ee20008000a00 */
[C---:B------:R-:W-:Y:S01]  /*17f0*/  LOP3.LUT R122, R113.reuse, 0x18, RZ, 0xc0, !PT ;  /* 0x00000018717a7812 */ /* 0x040fe200078ec0ff */
[----:B------:R-:W-:Y:S01]  /*1800*/  BSSY.RECONVERGENT B0, `(.L_x_4403) ;  /* 0x000003a000007945 */ /* 0x000fe20003800200 */
[----:B------:R-:W-:Y:S01]  /*1810*/  LOP3.LUT R89, R113, 0xd8, RZ, 0xc0, !PT ;  /* 0x000000d871597812 */ /* 0x000fe200078ec0ff */
[----:B------:R-:W4:Y:S01]  /*1820*/  LDCU.64 UR6, c[0x0][0x390] ;  /* 0x00007200ff0677ac */ /* 0x000f220008000a00 */
[----:B------:R-:W-:-:S02]  /*1830*/  IADD3 R20, P1, PT, R122, R14, RZ ;  /* 0x0000000e7a147210 */ /* 0x000fc40007f3e0ff */
[----:B------:R-:W5:Y:S01]  /*1840*/  @P0 LDC.64 R4, c[0x0][0x3b0] ;  /* 0x0000ec00ff040b82 */ /* 0x000f620000000a00 */
[----:B------:R-:W-:Y:S02]  /*1850*/  LOP3.LUT R89, R89, R112, RZ, 0x3c, !PT ;  /* 0x0000007059597212 */ /* 0x000fe400078e3cff */
[----:B------:R-:W-:-:S05]  /*1860*/  IMAD.X R21, RZ, RZ, R2, P1 ;  /* 0x000000ffff157224 */ /* 0x000fca00008e0602 */
[----:B------:R-:W1:Y:S01]  /*1870*/  @!P0 LDC.64 R8, c[0x0][0x398] ;  /* 0x0000e600ff088b82 */ /* 0x000e620000000a00 */
[----:B-----5:R-:W-:-:S04]  /*1880*/  @P0 IMAD.WIDE.U32 R18, R11, R4, RZ ;  /* 0x000000040b120225 */ /* 0x020fc800078e00ff */
[----:B-1----:R-:W-:Y:S01]  /*1890*/  @!P0 IMAD.WIDE.U32 R16, R115, R8, RZ ;  /* 0x0000000873108225 */ /* 0x002fe200078e00ff */
[----:B------:R-:W-:-:S03]  /*18a0*/  LOP3.LUT R8, R113, 0x1f20, RZ, 0xc0, !PT ;  /* 0x00001f2071087812 */ /* 0x000fc600078ec0ff */
[----:B------:R-:W-:Y:S01]  /*18b0*/  @P0 IMAD.MOV.U32 R16, RZ, RZ, R18 ;  /* 0x000000ffff100224 */ /* 0x000fe200078e0012 */
[----:B------:R-:W-:Y:S01]  /*18c0*/  SHF.R.U32.HI R18, RZ, 0x2, R3 ;  /* 0x00000002ff127819 */ /* 0x000fe20000011603 */
[----:B------:R-:W-:Y:S01]  /*18d0*/  @!P0 IMAD R4, R115, R9, R17 ;  /* 0x0000000973048224 */ /* 0x000fe200078e0211 */
[----:B------:R-:W-:Y:S01]  /*18e0*/  LOP3.LUT R89, R8, R89, RZ, 0xfc, !PT ;  /* 0x0000005908597212 */ /* 0x000fe200078efcff */
[----:B------:R-:W-:Y:S01]  /*18f0*/  @P0 IMAD R4, R11, R5, R19 ;  /* 0x000000050b040224 */ /* 0x000fe200078e0213 */
[----:B------:R-:W-:Y:S01]  /*1900*/  IADD3 R16, P0, PT, R122, R16, RZ ;  /* 0x000000107a107210 */ /* 0x000fe20007f1e0ff */
[C---:B------:R-:W-:Y:S01]  /*1910*/  IMAD.WIDE.U32 R20, R18.reuse, R90, R20 ;  /* 0x0000005a12147225 */ /* 0x040fe200078e0014 */
[----:B------:R-:W-:Y:S02]  /*1920*/  SHF.R.S32.HI R11, RZ, 0x1f, R10 ;  /* 0x0000001fff0b7819 */ /* 0x000fe4000001140a */
[----:B------:R-:W-:Y:S01]  /*1930*/  ISETP.GE.AND P2, PT, R18, R108, PT ;  /* 0x0000006c1200720c */ /* 0x000fe20003f46270 */
[----:B------:R-:W-:Y:S01]  /*1940*/  IMAD.X R17, RZ, RZ, R4, P0 ;  /* 0x000000ffff117224 */ /* 0x000fe200000e0604 */
[----:B------:R-:W-:Y:S01]  /*1950*/  IADD3 R14, P0, PT, R122, R12, RZ ;  /* 0x0000000c7a0e7210 */ /* 0x000fe20007f1e0ff */
[----:B------:R-:W-:Y:S01]  /*1960*/  IMAD R9, R11, UR4, RZ ;  /* 0x000000040b097c24 */ /* 0x000fe2000f8e02ff */
[----:B---3--:R-:W-:Y:S01]  /*1970*/  LEA R110, P1, R20, UR10, 0x1 ;  /* 0x0000000a146e7c11 */ /* 0x008fe2000f8208ff */
[----:B------:R-:W-:Y:S01]  /*1980*/  IMAD R111, R18, R91, R21 ;  /* 0x0000005b126f7224 */ /* 0x000fe200078e0215 */
[----:B------:R-:W-:Y:S01]  /*1990*/  IADD3.X R15, PT, PT, RZ, R0, RZ, P0, !PT ;  /* 0x00000000ff0f7210 */ /* 0x000fe200007fe4ff */
[C---:B------:R-:W-:Y:S01]  /*19a0*/  IMAD R9, R10.reuse, UR5, R9 ;  /* 0x000000050a097c24 */ /* 0x040fe2000f8e0209 */
[----:B------:R-:W-:Y:S01]  /*19b0*/  UMOV UR5, 0x400 ;  /* 0x0000040000057882 */ /* 0x000fe20000000000 */
[----:B------:R-:W-:Y:S01]  /*19c0*/  IMAD.WIDE.U32 R4, R10, UR4, R16 ;  /* 0x000000040a047c25 */ /* 0x000fe2000f8e0010 */
[----:B--2---:R-:W-:Y:S01]  /*19d0*/  ULEA UR5, UR12, UR5, 0x18 ;  /* 0x000000050c057291 */ /* 0x004fe2000f8ec0ff */
[----:B------:R-:W-:-:S02]  /*19e0*/  LEA.HI.X R111, R20, UR11, R111, 0x1, P1 ;  /* 0x0000000b146f7c11 */ /* 0x000fc400088f0c6f */
[----:B------:R-:W-:-:S03]  /*19f0*/  IMAD.WIDE.U32 R14, R18, R116, R14 ;  /* 0x00000074120e7225 */ /* 0x000fc600078e000e */
[----:B------:R-:W-:Y:S01]  /*1a00*/  LEA R89, R89, UR5, 0x1 ;  /* 0x0000000559597c11 */ /* 0x000fe2000f8e08ff */
[----:B------:R-:W-:Y:S01]  /*1a10*/  IMAD R129, R18, R117, R15 ;  /* 0x0000007512817224 */ /* 0x000fe200078e020f */
[----:B----4-:R-:W-:Y:S01]  /*1a20*/  LEA R134, P0, R14, UR6, 0x1 ;  /* 0x000000060e867c11 */ /* 0x010fe2000f8008ff */
[----:B------:R-:W-:-:S03]  /*1a30*/  IMAD.MOV.U32 R19, RZ, RZ, RZ ;  /* 0x000000ffff137224 */ /* 0x000fc600078e00ff */
[----:B------:R-:W-:Y:S01]  /*1a40*/  LEA.HI.X R129, R14, UR7, R129, 0x1, P0 ;  /* 0x000000070e817c11 */ /* 0x000fe200080f0c81 */
[----:B------:R-:W-:Y:S01]  /*1a50*/  IMAD.WIDE.U32 R16, R13, 0x40, R18 ;  /* 0x000000400d107825 */ /* 0x000fe200078e0012 */
        /* <DEDUP_REMOVED lines=19> */
.L_x_4405:
[----:B------:R2:W-:Y:S02]  /*1b90*/  STS.128 [R89], RZ ;  /* 0x000000ff59007388 */ /* 0x0005e40000000c00 */
.L_x_4404:
[----:B------:R-:W-:Y:S05]  /*1ba0*/  BSYNC.RECONVERGENT B0 ;  /* 0x0000000000007941 */ /* 0x000fea0003800200 */
.L_x_4403:
[----:B------:R-:W-:Y:S01]  /*1bb0*/  VIADD R15, R18, 0x20 ;  /* 0x00000020120f7836 */ /* 0x000fe20000000000 */
[----:B------:R-:W-:Y:S01]  /*1bc0*/  BSSY.RECONVERGENT B0, `(.L_x_4406) ;  /* 0x0000019000007945 */ /* 0x000fe20003800200 */
[----:B------:R-:W-:-:S03]  /*1bd0*/  IMAD.SHL.U32 R2, R114, 0x80, RZ ;  /* 0x0000008072027824 */ /* 0x000fc600078e00ff */
[----:B------:R-:W-:Y:S02]  /*1be0*/  ISETP.GE.AND P0, PT, R15, R108, PT ;  /* 0x0000006c0f00720c */ /* 0x000fe40003f06270 */
[----:B-1----:R-:W-:-:S04]  /*1bf0*/  IADD3 R8, PT, PT, R105, 0x80, -R2 ;  /* 0x0000008069087810 */ /* 0x002fc80007ffe802 */
[----:B------:R-:W-:-:S07]  /*1c00*/  ISETP.GE.AND P4, PT, R18, R8, PT ;  /* 0x000000081200720c */ /* 0x000fce0003f86270 */
[----:B------:R-:W-:Y:S06]  /*1c10*/  @P0 BRA `(.L_x_4407) ;  /* 0x00000000004c0947 */ /* 0x000fec0003800000 */
[----:B------:R-:W1:Y:S02]  /*1c20*/  LDCU UR4, c[0x0][0x440] ;  /* 0x00008800ff0477ac */ /* 0x000e640008000800 */
[----:B-1----:R-:W-:-:S13]  /*1c30*/  ISETP.GE.AND P0, PT, R122, UR4, PT ;  /* 0x000000047a007c0c */ /* 0x002fda000bf06270 */
[----:B------:R1:W-:Y:S01]  /*1c40*/  @P0 STS.128 [R89+0x800], RZ ;  /* 0x000800ff59000388 */ /* 0x0003e20000000c00 */
[----:B------:R-:W-:Y:S05]  /*1c50*/  @P0 BRA `(.L_x_4407) ;  /* 0x00000000003c0947 */ /* 0x000fea0003800000 */
[----:B------:R-:W3:Y:S01]  /*1c60*/  LDCU.64 UR10, c[0x0][0x3b0] ;  /* 0x00007600ff0a77ac */ /* 0x000ee20008000a00 */
[----:B------:R-:W-:Y:S02]  /*1c70*/  IADD3 R5, P0, PT, R16, 0x20, RZ ;  /* 0x0000002010057810 */ /* 0x000fe40007f1e0ff */
[----:B------:R-:W-:Y:S01]  /*1c80*/  MOV R12, R4 ;  /* 0x00000004000c7202 */ /* 0x000fe20000000f00 */
[----:B------:R-:W4:Y:S01]  /*1c90*/  LDCU.64 UR6, c[0x0][0x380] ;  /* 0x00007000ff0677ac */ /* 0x000f220008000a00 */
[----:B------:R-:W-:-:S05]  /*1ca0*/  IADD3.X R0, PT, PT, RZ, R17, RZ, P0, !PT ;  /* 0x00000011ff007210 */ /* 0x000fca00007fe4ff */
        /* <DEDUP_REMOVED lines=10> */
.L_x_4407:
[----:B------:R-:W-:Y:S05]  /*1d50*/  BSYNC.RECONVERGENT B0 ;  /* 0x0000000000007941 */ /* 0x000fea0003800200 */
.L_x_4406:
        /* <DEDUP_REMOVED lines=12> */
.L_x_4410:
[----:B------:R4:W-:Y:S02]  /*1e20*/  STS.128 [R89+0x1000], RZ ;  /* 0x001000ff59007388 */ /* 0x0009e40000000c00 */
.L_x_4409:
[----:B------:R-:W-:Y:S05]  /*1e30*/  BSYNC.RECONVERGENT B0 ;  /* 0x0000000000007941 */ /* 0x000fea0003800200 */
.L_x_4408:
        /* <DEDUP_REMOVED lines=18> */
.L_x_4412:
[----:B------:R-:W-:Y:S05]  /*1f60*/  BSYNC.RECONVERGENT B0 ;  /* 0x0000000000007941 */ /* 0x000fea0003800200 */
.L_x_4411:
        /* <DEDUP_REMOVED lines=12> */
.L_x_4414:
[----:B------:R-:W-:Y:S05]  /*2030*/  BSYNC.RECONVERGENT B0 ;  /* 0x0000000000007941 */ /* 0x000fea0003800200 */
.L_x_4413:
        /* <DEDUP_REMOVED lines=12> */
.L_x_4416:
[----:B------:R-:W-:Y:S05]  /*2100*/  BSYNC.RECONVERGENT B0 ;  /* 0x0000000000007941 */ /* 0x000fea0003800200 */
.L_x_4415:
[----:B------:R-:W5:Y:S01]  /*2110*/  LDCU.64 UR6, c[0x0][0x540] ;  /* 0x0000a800ff0677ac */ /* 0x000f620008000a00 */
        /* <DEDUP_REMOVED lines=12> */
[----:B------:R-:W-:Y:S02]  /*21e0*/  LOP3.LUT R18, R18, 0x7, RZ, 0xc0, !PT ;  /* 0x0000000712127812 */ /* 0x000fe400078ec0ff */
[----:B------:R-:W-:Y:S01]  /*21f0*/  IADD3 R6, PT, PT, R5, 0x1, R6 ;  /* 0x0000000105067810 */ /* 0x000fe20007ffe006 */
[----:B------:R-:W-:-:S03]  /*2200*/  IMAD.SHL.U32 R5, R116, 0x20, RZ ;  /* 0x0000002074057824 */ /* 0x000fc600078e00ff */
[----:B------:R-:W-:-:S04]  /*2210*/  IADD3 R6, PT, PT, -R7, R6, R18 ;  /* 0x0000000607067210 */ /* 0x000fc80007ffe112 */
[----:B------:R-:W-:Y:S01]  /*2220*/  IADD3 R88, PT, PT, R6, R88, R105 ;  /* 0x0000005806587210 */ /* 0x000fe20007ffe069 */
[----:B------:R-:W-:Y:S01]  /*2230*/  BAR.SYNC.DEFER_BLOCKING 0x0 ;  /* 0x0000000000007b1d */ /* 0x000fe20000010000 */
[----:B---3--:R-:W-:Y:S01]  /*2240*/  FMUL.FTZ R87, R0, R87 ;  /* 0x0000005700577220 */ /* 0x008fe20000410000 */
[----:B------:R-:W-:-:S04]  /*2250*/  SHF.L.U64.HI R0, R116, 0x5, R117 ;  /* 0x0000000574007819 */ /* 0x000fc80000010275 */
        /* <DEDUP_REMOVED lines=10> */
.L_x_4419:
[----:B------:R2:W-:Y:S01]  /*2300*/  STS.128 [R89+0x3000], RZ ;  /* 0x003000ff59007388 */ /* 0x0005e20000000c00 */
[----:B------:R-:W-:Y:S05]  /*2310*/  BRA `(.L_x_4420) ;  /* 0x0000000000047947 */ /* 0x000fea0003800000 */
.L_x_4418:
[----:B------:R1:W-:Y:S02]  /*2320*/  STS.128 [R89+0x3000], RZ ;  /* 0x003000ff59007388 */ /* 0x0003e40000000c00 */
.L_x_4420:
[----:B------:R-:W-:Y:S05]  /*2330*/  BSYNC.RECONVERGENT B0 ;  /* 0x0000000000007941 */ /* 0x000fea0003800200 */
.L_x_4417:
        /* <DEDUP_REMOVED lines=29> */
.L_x_4422:
[----:B------:R-:W-:Y:S05]  /*2510*/  BSYNC.RECONVERGENT B0 ;  /* 0x0000000000007941 */ /* 0x000fea0003800200 */
.L_x_4421:
        /* <DEDUP_REMOVED lines=15> */
.L_x_4424:
[----:B------:R-:W-:Y:S05]  /*2610*/  BSYNC.RECONVERGENT B0 ;  /* 0x0000000000007941 */ /* 0x000fea0003800200 */
.L_x_4423:
        /* <DEDUP_REMOVED lines=13> */
.L_x_4426:
[----:B------:R-:W-:Y:S05]  /*26f0*/  BSYNC.RECONVERGENT B0 ;  /* 0x0000000000007941 */ /* 0x000fea0003800200 */
.L_x_4425:
[----:B------:R-:W-:Y:S01]  /*2700*/  LDSM.16.M88.4 R20, [R85] ;  /* 0x000000005514783b */ /* 0x000fe20000000200 */
[----:B------:R-:W-:Y:S01]  /*2710*/  IMAD.MOV.U32 R8, RZ, RZ, 0x20 ;  /* 0x00000020ff087424 */ /* 0x000fe200078e00ff */
[----:B------:R-:W-:Y:S01]  /*2720*/  UIADD3 UR4, UPT, UPT, UR5, 0x1000, URZ ;  /* 0x0000100005047890 */ /* 0x000fe2000fffe0ff */
[C---:B------:R-:W-:Y:S01]  /*2730*/  LOP3.LUT P0, R86, R3.reuse, 0x4, RZ, 0xc0, !PT ;  /* 0x0000000403567812 */ /* 0x040fe2000780c0ff */
[----:B------:R-:W5:Y:S01]  /*2740*/  LDSM.16.M88.4 R12, [R24+0x1000] ;  /* 0x00100000180c783b */ /* 0x000f620000000200 */
[----:B------:R-:W-:Y:S01]  /*2750*/  IMAD.SHL.U32 R121, R3, 0x2, RZ ;  /* 0x0000000203797824 */ /* 0x000fe200078e00ff */
[----:B------:R-:W-:Y:S02]  /*2760*/  VIMNMX R120, PT, PT, R88, R105, PT ;  /* 0x0000006958787248 */ /* 0x000fe40003fe0100 */
[----:B-1----:R-:W1:Y:S01]  /*2770*/  LDSM.16.M88.4 R4, [R24+0x1400] ;  /* 0x001400001804783b */ /* 0x002e620000000200 */
[----:B------:R-:W-:Y:S02]  /*2780*/  SEL R8, R8, 0xffffffe0, !P0 ;  /* 0xffffffe008087807 */ /* 0x000fe40004000000 */
[----:B------:R-:W-:Y:S01]  /*2790*/  LEA R84, R0, UR4, 0x1 ;  /* 0x0000000400547c11 */ /* 0x000fe2000f8e08ff */
[----:B------:R-:W-:Y:S01]  /*27a0*/  LDSM.16.M88.4 R44, [R24+0x2000] ;  /* 0x00200000182c783b */ /* 0x000fe20000000200 */
[----:B------:R-:W-:Y:S01]  /*27b0*/  LOP3.LUT R121, R121, 0x6, RZ, 0xc0, !PT ;  /* 0x0000000679797812 */ /* 0x000fe200078ec0ff */
[----:B------:R-:W-:-:S02]  /*27c0*/  IMAD.IADD R100, R85, 0x1, R8 ;  /* 0x0000000155647824 */ /* 0x000fc400078e0208 */
[----:B------:R-:W-:Y:S01]  /*27d0*/  IMAD.IADD R0, R8, 0x1, R84 ;  /* 0x0000000108007824 */ /* 0x000fe200078e0254 */
[----:B------:R-:W-:Y:S04]  /*27e0*/  LDSM.16.M88.4 R60, [R24+0x1800] ;  /* 0x00180000183c783b */ /* 0x000fe80000000200 */
[----:B------:R-:W-:Y:S04]  /*27f0*/  LDSM.16.M88.4 R100, [R100] ;  /* 0x000000006464783b */ /* 0x000fe80000000200 */
[----:B------:R-:W2:Y:S04]  /*2800*/  LDSM.16.M88.4 R72, [R0] ;  /* 0x000000000048783b */ /* 0x000ea80000000200 */
[----:B------:R-:W3:Y:S04]  /*2810*/  LDSM.16.M88.4 R68, [R0+0x400] ;  /* 0x000400000044783b */ /* 0x000ee80000000200 */
[----:B------:R-:W4:Y:S04]  /*2820*/  LDSM.16.M88.4 R52, [R24+0x1c00] ;  /* 0x001c00001834783b */ /* 0x000f280000000200 */
[----:B------:R-:W4:Y:S04]  /*2830*/  LDSM.16.M88.4 R36, [R24+0x2400] ;  /* 0x002400001824783b */ /* 0x000f280000000200 */
[----:B------:R-:W4:Y:S01]  /*2840*/  LDSM.16.M88.4 R28, [R24+0x2800] ;  /* 0x00280000181c783b */ /* 0x000f220000000200 */
[C---:B-----5:R-:W-:Y:S03]  /*2850*/  HMMA.16816.F32 R16, R20.reuse, R12, RZ ;  /* 0x0000000c1410723c */ /* 0x060fe600000018ff */
[----:B------:R-:W5:Y:S04]  /*2860*/  LDSM.16.M88.4 R76, [R24+0x2c00] ;  /* 0x002c0000184c783b */ /* 0x000f680000000200 */
[----:B------:R-:W5:Y:S01]  /*2870*/  LDSM.16.M88.4 R80, [R0+0x1000] ;  /* 0x001000000050783b */ /* 0x000f620000000200 */
        /* <DEDUP_REMOVED lines=24> */
[----:B------:R3:W4:Y:S01]  /*2a00*/  LDSM.16.M88.4 R76, [R0+0x1400] ;  /* 0x00140000004c783b */ /* 0x0007220000000200 */
[----:B------:R-:W-:-:S06]  /*2a10*/  DEPBAR.LE SB0, 0x0 ;  /* 0x000080000000791a */ /* 0x000fcc0000000000 */
[----:B------:R-:W-:Y:S01]  /*2a20*/  HMMA.16816.F32 R48, R100, R80, R48 ;  /* 0x000000506430723c */ /* 0x000fe20000001830 */
[----:B------:R-:W-:-:S04]  /*2a30*/  VIADD R80, R114, 0xffffffff ;  /* 0xffffffff72507836 */ /* 0x000fc80000000000 */
[----:B------:R-:W-:-:S03]  /*2a40*/  IMAD.SHL.U32 R80, R80, 0x80, RZ ;  /* 0x0000008050507824 */ /* 0x000fc600078e00ff */
[----:B-1----:R-:W-:Y:S02]  /*2a50*/  HMMA.16816.F32 R32, R100, R72, R32 ;  /* 0x000000486420723c */ /* 0x002fe40000001820 */
[----:B------:R-:W-:-:S04]  /*2a60*/  LOP3.LUT R73, R80, 0x1, R121, 0xfe, !PT ;  /* 0x0000000150497812 */ /* 0x000fc800078efe79 */
[-C--:B------:R-:W-:Y:S02]  /*2a70*/  ISETP.GE.AND P1, PT, R73, R120.reuse, PT ;  /* 0x000000784900720c */ /* 0x080fe40003f26270 */
[C---:B--2---:R-:W-:Y:S01]  /*2a80*/  HMMA.16816.F32 R24, R100.reuse, R68, R24 ;  /* 0x000000446418723c */ /* 0x044fe20000001818 */
[----:B---3--:R-:W-:Y:S02]  /*2a90*/  VIADDMNMX R0, R88, 0x8, R105, PT ;  /* 0x0000000858007846 */ /* 0x008fe40003800169 */
[----:B------:R-:W-:Y:S02]  /*2aa0*/  LOP3.LUT R69, R80, R121, RZ, 0xfc, !PT ;  /* 0x0000007950457212 */ /* 0x000fe400078efcff */
[----:B------:R-:W-:Y:S02]  /*2ab0*/  I2FP.F32.S32 R68, R73 ;  /* 0x0000004900447245 */ /* 0x000fe40000201400 */
[C---:B------:R-:W-:Y:S01]  /*2ac0*/  ISETP.GE.AND P6, PT, R69.reuse, R120, PT ;  /* 0x000000784500720c */ /* 0x040fe20003fc6270 */
[----:B------:R-:W-:Y:S01]  /*2ad0*/  HMMA.16816.F32 R20, R100, R70, R20 ;  /* 0x000000466414723c */ /* 0x000fe20000001814 */
[----:B------:R-:W-:Y:S01]  /*2ae0*/  ISETP.GE.AND P3, PT, R69, R0, PT ;  /* 0x000000004500720c */ /* 0x000fe20003f66270 */
[----:B------:R-:W-:Y:S01]  /*2af0*/  FFMA.FTZ R68, R87, R68, R17 ;  /* 0x0000004457447223 */ /* 0x000fe20000010011 */
[----:B------:R-:W-:-:S02]  /*2b00*/  I2FP.F32.S32 R69, R69 ;  /* 0x0000004500457245 */ /* 0x000fc40000201400 */
[C-C-:B------:R-:W-:Y:S02]  /*2b10*/  LOP3.LUT R17, R80.reuse, 0x78, R121.reuse, 0xfe, !PT ;  /* 0x0000007850117812 */ /* 0x140fe400078efe79 */
[----:B------:R-:W-:Y:S01]  /*2b20*/  I2FP.F32.S32 R72, R73 ;  /* 0x0000004900487245 */ /* 0x000fe20000201400 */
[C---:B------:R-:W-:Y:S01]  /*2b30*/  HMMA.16816.F32 R60, R100.reuse, R98, R60 ;  /* 0x00000062643c723c */ /* 0x040fe2000000183c */
[C-C-:B------:R-:W-:Y:S01]  /*2b40*/  LOP3.LUT R99, R80.reuse, 0x8, R121.reuse, 0xfe, !PT ;  /* 0x0000000850637812 */ /* 0x140fe200078efe79 */
[CC--:B------:R-:W-:Y:S01]  /*2b50*/  FFMA.FTZ R16, R87.reuse, R69.reuse, R16 ;  /* 0x0000004557107223 */ /* 0x0c0fe20000010010 */
[C---:B------:R-:W-:Y:S01]  /*2b60*/  FFMA.FTZ R18, R87.reuse, R69, R18 ;  /* 0x0000004557127223 */ /* 0x040fe20000010012 */
[----:B------:R-:W-:Y:S01]  /*2b70*/  LOP3.LUT R69, R80, 0x9, R121, 0xfe, !PT ;  /* 0x0000000950457812 */ /* 0x000fe200078efe79 */
[----:B------:R-:W-:Y:S01]  /*2b80*/  FFMA.FTZ R19, R87, R72, R19 ;  /* 0x0000004857137223 */ /* 0x000fe20000010013 */
[C---:B------:R-:W-:Y:S02]  /*2b90*/  ISETP.GE.AND P5, PT, R17.reuse, R120, PT ;  /* 0x000000781100720c */ /* 0x040fe40003fa6270 */
[----:B------:R-:W-:Y:S01]  /*2ba0*/  HMMA.16816.F32 R44, R100, R82, R44 ;  /* 0x00000052642c723c */ /* 0x000fe2000000182c */
[----:B------:R-:W-:-:S02]  /*2bb0*/  ISETP.GE.AND P2, PT, R17, R0, PT ;  /* 0x000000001100720c */ /* 0x000fc40003f46270 */
[----:B------:R-:W-:Y:S02]  /*2bc0*/  FSEL R82, R68, -INF , !P1 ;  /* 0xff80000044527808 */ /* 0x000fe40004800000 */
[----:B------:R-:W-:Y:S02]  /*2bd0*/  I2FP.F32.S32 R17, R17 ;  /* 0x0000001100117245 */ /* 0x000fe40000201400 */
[C---:B------:R-:W-:Y:S01]  /*2be0*/  ISETP.GE.AND P4, PT, R99.reuse, R120, PT ;  /* 0x000000786300720c */ /* 0x040fe20003f86270 */
[----:B------:R-:W-:Y:S01]  /*2bf0*/  HMMA.16816.F32 R64, R100, R96, R64 ;  /* 0x000000606440723c */ /* 0x000fe20000001840 */
[----:B------:R-:W-:Y:S02]  /*2c00*/  ISETP.GE.AND P1, PT, R99, R0, PT ;  /* 0x000000006300720c */ /* 0x000fe40003f26270 */
[----:B------:R-:W-:Y:S02]  /*2c10*/  I2FP.F32.S32 R99, R99 ;  /* 0x0000006300637245 */ /* 0x000fe40000201400 */
[----:B------:R-:W-:-:S02]  /*2c20*/  I2FP.F32.S32 R68, R69 ;  /* 0x0000004500447245 */ /* 0x000fc40000201400 */
[----:B------:R-:W-:Y:S01]  /*2c30*/  ISETP.GE.AND P0, PT, R73, R0, PT ;  /* 0x000000004900720c */ /* 0x000fe20003f06270 */
[C---:B------:R-:W-:Y:S01]  /*2c40*/  HMMA.16816.F32 R52, R100.reuse, R94, R52 ;  /* 0x0000005e6434723c */ /* 0x040fe20000001834 */
[----:B------:R-:W-:Y:S01]  /*2c50*/  FSEL R96, R16, -INF , !P6 ;  /* 0xff80000010607808 */ /* 0x000fe20007000000 */
[C---:B------:R-:W-:Y:S01]  /*2c60*/  FFMA.FTZ R16, R87.reuse, R17, R20 ;  /* 0x0000001157107223 */ /* 0x040fe20000010014 */
[CC--:B------:R-:W-:Y:S01]  /*2c70*/  FFMA.FTZ R94, R87.reuse, R99.reuse, R12 ;  /* 0x00000063575e7223 */ /* 0x0c0fe2000001000c */
[C---:B------:R-:W-:Y:S01]  /*2c80*/  FFMA.FTZ R99, R87.reuse, R99, R14 ;  /* 0x0000006357637223 */ /* 0x040fe2000001000e */
[CC--:B------:R-:W-:Y:S01]  /*2c90*/  FFMA.FTZ R13, R87.reuse, R68.reuse, R13 ;  /* 0x00000044570d7223 */ /* 0x0c0fe2000001000d */
[----:B------:R-:W-:Y:S01]  /*2ca0*/  LOP3.LUT R95, R80, 0x10, R121, 0xfe, !PT ;  /* 0x00000010505f7812 */ /* 0x000fe200078efe79 */
[----:B------:R-:W-:Y:S01]  /*2cb0*/  FFMA.FTZ R12, R87, R68, R15 ;  /* 0x00000044570c7223 */ /* 0x000fe2000001000f */
[----:B----4-:R-:W-:Y:S01]  /*2cc0*/  HMMA.16816.F32 R40, R100, R76, R40 ;  /* 0x0000004c6428723c */ /* 0x010fe20000001828 */
[----:B------:R-:W-:Y:S01]  /*2cd0*/  FSEL R77, R19, -INF , !P0 ;  /* 0xff800000134d7808 */ /* 0x000fe20004000000 */
[----:B------:R-:W-:Y:S01]  /*2ce0*/  FFMA.FTZ R20, R87, R17, R22 ;  /* 0x0000001157147223 */ /* 0x000fe20000010016 */
[----:B------:R-:W-:Y:S01]  /*2cf0*/  ISETP.GE.AND P0, PT, R69, R120, PT ;  /* 0x000000784500720c */ /* 0x000fe20003f06270 */
[----:B------:R-:W-:Y:S01]  /*2d00*/  VIADD R68, R114, 0xffffffff ;  /* 0xffffffff72447836 */ /* 0x000fe20000000000 */
[----:B------:R-:W-:-:S02]  /*2d10*/  LOP3.LUT R15, R80, 0x18, R121, 0xfe, !PT ;  /* 0x00000018500f7812 */ /* 0x000fc400078efe79 */
[----:B------:R-:W-:Y:S01]  /*2d20*/  FSEL R105, R18, -INF , !P3 ;  /* 0xff80000012697808 */ /* 0x000fe20005800000 */
[C---:B------:R-:W-:Y:S01]  /*2d30*/  HMMA.16816.F32 R56, R100.reuse, R92, R56 ;  /* 0x0000005c6438723c */ /* 0x040fe20000001838 */
[----:B------:R-:W-:Y:S02]  /*2d40*/  FSEL R22, R16, -INF , !P5 ;  /* 0xff80000010167808 */ /* 0x000fe40006800000 */
[C---:B------:R-:W-:Y:S02]  /*2d50*/  ISETP.GE.AND P3, PT, R95.reuse, R120, PT ;  /* 0x000000785f00720c */ /* 0x040fe40003f66270 */
[----:B------:R-:W-:Y:S02]  /*2d60*/  ISETP.GE.AND P5, PT, R95, R0, PT ;  /* 0x000000005f00720c */ /* 0x000fe40003fa6270 */
[----:B------:R-:W-:Y:S01]  /*2d70*/  I2FP.F32.S32 R95, R95 ;  /* 0x0000005f005f7245 */ /* 0x000fe20000201400 */
[----:B------:R-:W-:Y:S01]  /*2d80*/  HMMA.16816.F32 R28, R100, R74, R28 ;  /* 0x0000004a641c723c */ /* 0x000fe2000000181c */
[----:B------:R-:W-:-:S02]  /*2d90*/  FSEL R99, R99, -INF , !P1 ;  /* 0xff80000063637808 */ /* 0x000fc40004800000 */
[----:B------:R-:W-:Y:S01]  /*2da0*/  FSEL R92, R13, -INF , !P0 ;  /* 0xff8000000d5c7808 */ /* 0x000fe20004000000 */
[CC--:B------:R-:W-:Y:S01]  /*2db0*/  FFMA.FTZ R13, R87.reuse, R95.reuse, R8 ;  /* 0x0000005f570d7223 */ /* 0x0c0fe20000010008 */
[----:B------:R-:W-:Y:S01]  /*2dc0*/  LOP3.LUT R17, R80, 0x11, R121, 0xfe, !PT ;  /* 0x0000001150117812 */ /* 0x000fe200078efe79 */
[----:B------:R-:W-:Y:S01]  /*2dd0*/  FFMA.FTZ R95, R87, R95, R10 ;  /* 0x0000005f575f7223 */ /* 0x000fe2000001000a */
[C---:B------:R-:W-:Y:S01]  /*2de0*/  ISETP.GE.AND P1, PT, R15.reuse, R120, PT ;  /* 0x000000780f00720c */ /* 0x040fe20003f26270 */
[----:B------:R-:W-:Y:S01]  /*2df0*/  HMMA.16816.F32 R36, R100, R78, R36 ;  /* 0x0000004e6424723c */ /* 0x000fe20000001824 */
[----:B------:R-:W-:Y:S02]  /*2e00*/  ISETP.GE.AND P0, PT, R15, R0, PT ;  /* 0x000000000f00720c */ /* 0x000fe40003f06270 */
[----:B------:R-:W-:Y:S02]  /*2e10*/  I2FP.F32.S32 R15, R15 ;  /* 0x0000000f000f7245 */ /* 0x000fe40000201400 */
[----:B------:R-:W-:-:S02]  /*2e20*/  FSEL R20, R20, -INF , !P2 ;  /* 0xff80000014147808 */ /* 0x000fc40005000000 */
[----:B------:R-:W-:Y:S01]  /*2e30*/  FSEL R94, R94, -INF , !P4 ;  /* 0xff8000005e5e7808 */ /* 0x000fe20006000000 */
[C---:B------:R-:W-:Y:S01]  /*2e40*/  FFMA.FTZ R4, R87.reuse, R15, R4 ;  /* 0x0000000f57047223 */ /* 0x040fe20000010004 */
[----:B------:R-:W-:Y:S01]  /*2e50*/  I2FP.F32.S32 R14, R17 ;  /* 0x00000011000e7245 */ /* 0x000fe20000201400 */
[----:B------:R-:W-:Y:S01]  /*2e60*/  FFMA.FTZ R6, R87, R15, R6 ;  /* 0x0000000f57067223 */ /* 0x000fe20000010006 */
[C---:B------:R-:W-:Y:S02]  /*2e70*/  ISETP.GE.AND P2, PT, R17.reuse, R120, PT ;  /* 0x000000781100720c */ /* 0x040fe40003f46270 */
[----:B------:R-:W-:Y:S01]  /*2e80*/  ISETP.GE.AND P4, PT, R17, R0, PT ;  /* 0x000000001100720c */ /* 0x000fe20003f86270 */
[CC--:B------:R-:W-:Y:S01]  /*2e90*/  FFMA.FTZ R11, R87.reuse, R14.reuse, R11 ;  /* 0x0000000e570b7223 */ /* 0x0c0fe2000001000b */
[C---:B------:R-:W-:Y:S01]  /*2ea0*/  LOP3.LUT R19, R80.reuse, 0x19, R121, 0xfe, !PT ;  /* 0x0000001950137812 */ /* 0x040fe200078efe79 */
[----:B------:R-:W-:Y:S01]  /*2eb0*/  FFMA.FTZ R8, R87, R14, R9 ;  /* 0x0000000e57087223 */ /* 0x000fe20000010009 */
[----:B------:R-:W-:-:S02]  /*2ec0*/  LOP3.LUT R17, R80, 0x20, R121, 0xfe, !PT ;  /* 0x0000002050117812 */ /* 0x000fc400078efe79 */
[----:B------:R-:W-:Y:S02]  /*2ed0*/  LOP3.LUT R15, R80, 0x21, R121, 0xfe, !PT ;  /* 0x00000021500f7812 */ /* 0x000fe400078efe79 */
[----:B------:R-:W-:Y:S02]  /*2ee0*/  ISETP.GE.AND P6, PT, R69, R0, PT ;  /* 0x000000004500720c */ /* 0x000fe40003fc6270 */
[----:B------:R-:W-:Y:S02]  /*2ef0*/  FSEL R10, R13, -INF , !P3 ;  /* 0xff8000000d0a7808 */ /* 0x000fe40005800000 */
[----:B------:R-:W-:Y:S02]  /*2f00*/  I2FP.F32.S32 R16, R19 ;  /* 0x0000001300107245 */ /* 0x000fe40000201400 */
[----:B------:R-:W-:Y:S02]  /*2f10*/  I2FP.F32.S32 R13, R17 ;  /* 0x00000011000d7245 */ /* 0x000fe40000201400 */
[----:B------:R-:W-:-:S02]  /*2f20*/  I2FP.F32.S32 R14, R15 ;  /* 0x0000000f000e7245 */ /* 0x000fc40000201400 */
[----:B------:R-:W-:Y:S01]  /*2f30*/  FSEL R9, R12, -INF , !P6 ;  /* 0xff8000000c097808 */ /* 0x000fe20007000000 */
[-C--:B------:R-:W-:Y:S01]  /*2f40*/  FFMA.FTZ R12, R87, R16.reuse, R5 ;  /* 0x00000010570c7223 */ /* 0x080fe20000010005 */
[----:B------:R-:W-:Y:S01]  /*2f50*/  FSEL R93, R11, -INF , !P4 ;  /* 0xff8000000b5d7808 */ /* 0x000fe20006000000 */
[----:B------:R-:W-:Y:S01]  /*2f60*/  FFMA.FTZ R11, R87, R16, R7 ;  /* 0x00000010570b7223 */ /* 0x000fe20000010007 */
[----:B------:R-:W-:Y:S01]  /*2f70*/  ISETP.GE.AND P6, PT, R19, R120, PT ;  /* 0x000000781300720c */ /* 0x000fe20003fc6270 */
[CC--:B------:R-:W-:Y:S01]  /*2f80*/  FFMA.FTZ R72, R87.reuse, R13.reuse, R64 ;  /* 0x0000000d57487223 */ /* 0x0c0fe20000010040 */
[----:B------:R-:W-:Y:S01]  /*2f90*/  FSEL R8, R8, -INF , !P2 ;  /* 0xff80000008087808 */ /* 0x000fe20005000000 */
[C---:B------:R-:W-:Y:S01]  /*2fa0*/  FFMA.FTZ R66, R87.reuse, R13, R66 ;  /* 0x0000000d57427223 */ /* 0x040fe20000010042 */
[CC--:B------:R-:W-:Y:S01]  /*2fb0*/  FFMA.FTZ R64, R87.reuse, R14.reuse, R65 ;  /* 0x0000000e57407223 */ /* 0x0c0fe20000010041 */
[----:B------:R-:W-:Y:S01]  /*2fc0*/  LOP3.LUT R7, R80, 0x28, R121, 0xfe, !PT ;  /* 0x0000002850077812 */ /* 0x000fe200078efe79 */
[----:B------:R-:W-:Y:S01]  /*2fd0*/  FFMA.FTZ R67, R87, R14, R67 ;  /* 0x0000000e57437223 */ /* 0x000fe20000010043 */
[----:B------:R-:W-:-:S02]  /*2fe0*/  ISETP.GE.AND P2, PT, R17, R0, PT ;  /* 0x000000001100720c */ /* 0x000fc40003f46270 */
[-C--:B------:R-:W-:Y:S02]  /*2ff0*/  ISETP.GE.AND P4, PT, R15, R120.reuse, PT ;  /* 0x000000780f00720c */ /* 0x080fe40003f86270 */
[C-C-:B------:R-:W-:Y:S02]  /*3000*/  LOP3.LUT R13, R80.reuse, 0x29, R121.reuse, 0xfe, !PT ;  /* 0x00000029500d7812 */ /* 0x140fe400078efe79 */
[----:B------:R-:W-:Y:S02]  /*3010*/  LOP3.LUT R5, R80, 0x30, R121, 0xfe, !PT ;  /* 0x0000003050057812 */ /* 0x000fe400078efe79 */
[----:B------:R-:W-:Y:S02]  /*3020*/  FSEL R97, R6, -INF , !P0 ;  /* 0xff80000006617808 */ /* 0x000fe40004000000 */
[----:B------:R-:W-:Y:S02]  /*3030*/  FSEL R6, R12, -INF , !P6 ;  /* 0xff8000000c067808 */ /* 0x000fe40007000000 */
[C---:B------:R-:W-:Y:S01]  /*3040*/  ISETP.GE.AND P0, PT, R7.reuse, R120, PT ;  /* 0x000000780700720c */ /* 0x040fe20003f06270 */
[----:B------:R-:W-:Y:S01]  /*3050*/  BAR.SYNC.DEFER_BLOCKING 0x0 ;  /* 0x0000000000007b1d */ /* 0x000fe20000010000 */
[----:B------:R-:W-:-:S02]  /*3060*/  ISETP.GE.AND P6, PT, R7, R0, PT ;  /* 0x000000000700720c */ /* 0x000fc40003fc6270 */
[----:B------:R-:W-:Y:S02]  /*3070*/  I2FP.F32.S32 R7, R7 ;  /* 0x0000000700077245 */ /* 0x000fe40000201400 */
[----:B------:R-:W-:Y:S02]  /*3080*/  FSEL R75, R66, -INF , !P2 ;  /* 0xff800000424b7808 */ /* 0x000fe40005000000 */
[----:B------:R-:W-:Y:S01]  /*3090*/  FSEL R64, R64, -INF , !P4 ;  /* 0xff80000040407808 */ /* 0x000fe20006000000 */
[-C--:B------:R-:W-:Y:S01]  /*30a0*/  FFMA.FTZ R62, R87, R7.reuse, R62 ;  /* 0x00000007573e7223 */ /* 0x080fe2000001003e */
[----:B------:R-:W-:Y:S01]  /*30b0*/  ISETP.GE.AND P3, PT, R19, R0, PT ;  /* 0x000000001300720c */ /* 0x000fe20003f66270 */
[----:B------:R-:W-:Y:S01]  /*30c0*/  FFMA.FTZ R60, R87, R7, R60 ;  /* 0x00000007573c7223 */ /* 0x000fe2000001003c */
[----:B------:R-:W-:Y:S02]  /*30d0*/  I2FP.F32.S32 R12, R13 ;  /* 0x0000000d000c7245 */ /* 0x000fe40000201400 */
[----:B------:R-:W-:-:S02]  /*30e0*/  ISETP.GE.AND P2, PT, R5, R120, PT ;  /* 0x000000780500720c */ /* 0x000fc40003f46270 */
[----:B------:R-:W-:Y:S01]  /*30f0*/  ISETP.GE.AND P4, PT, R5, R0, PT ;  /* 0x000000000500720c */ /* 0x000fe20003f86270 */
[CC--:B------:R-:W-:Y:S01]  /*3100*/  FFMA.FTZ R61, R87.reuse, R12.reuse, R61 ;  /* 0x0000000c573d7223 */ /* 0x0c0fe2000001003d */
[----:B------:R-:W-:Y:S01]  /*3110*/  I2FP.F32.S32 R5, R5 ;  /* 0x0000000500057245 */ /* 0x000fe20000201400 */
[----:B------:R-:W-:Y:S01]  /*3120*/  FFMA.FTZ R123, R87, R12, R63 ;  /* 0x0000000c577b7223 */ /* 0x000fe2000001003f */
[----:B------:R-:W-:Y:S02]  /*3130*/  FSEL R95, R95, -INF , !P5 ;  /* 0xff8000005f5f7808 */ /* 0x000fe40006800000 */
[----:B------:R-:W-:Y:S01]  /*3140*/  FSEL R65, R11, -INF , !P3 ;  /* 0xff8000000b417808 */ /* 0x000fe20005800000 */
[-C--:B------:R-:W-:Y:S01]  /*3150*/  FFMA.FTZ R56, R87, R5.reuse, R56 ;  /* 0x0000000557387223 */ /* 0x080fe20000010038 */
[----:B------:R-:W-:Y:S01]  /*3160*/  ISETP.GE.AND P5, PT, R17, R120, PT ;  /* 0x000000781100720c */ /* 0x000fe20003fa6270 */
[----:B------:R-:W-:Y:S01]  /*3170*/  FFMA.FTZ R58, R87, R5, R58 ;  /* 0x00000005573a7223 */ /* 0x000fe2000001003a */
[----:B------:R-:W-:-:S02]  /*3180*/  LOP3.LUT R11, R80, 0x31, R121, 0xfe, !PT ;  /* 0x00000031500b7812 */ /* 0x000fc400078efe79 */
[----:B------:R-:W-:Y:S02]  /*3190*/  ISETP.GE.AND P3, PT, R13, R120, PT ;  /* 0x000000780d00720c */ /* 0x000fe40003f66270 */
[C-C-:B------:R-:W-:Y:S02]  /*31a0*/  LOP3.LUT R5, R80.reuse, 0x38, R121.reuse, 0xfe, !PT ;  /* 0x0000003850057812 */ /* 0x140fe400078efe79 */
[----:B------:R-:W-:Y:S02]  /*31b0*/  LOP3.LUT R7, R80, 0x39, R121, 0xfe, !PT ;  /* 0x0000003950077812 */ /* 0x000fe400078efe79 */
[----:B------:R-:W-:Y:S02]  /*31c0*/  FSEL R4, R4, -INF , !P1 ;  /* 0xff80000004047808 */ /* 0x000fe40004800000 */
[----:B------:R-:W-:Y:S02]  /*31d0*/  FSEL R72, R72, -INF , !P5 ;  /* 0xff80000048487808 */ /* 0x000fe40006800000 */
[----:B------:R-:W-:-:S02]  /*31e0*/  I2FP.F32.S32 R14, R11 ;  /* 0x0000000b000e7245 */ /* 0x000fc40000201400 */
[----:B------:R-:W-:Y:S02]  /*31f0*/  FSEL R127, R62, -INF , !P6 ;  /* 0xff8000003e7f7808 */ /* 0x000fe40007000000 */
[----:B------:R-:W-:Y:S01]  /*3200*/  ISETP.GE.AND P1, PT, R15, R0, PT ;  /* 0x000000000f00720c */ /* 0x000fe20003f26270 */
[----:B------:R-:W-:Y:S01]  /*3210*/  FFMA.FTZ R57, R87, R14, R57 ;  /* 0x0000000e57397223 */ /* 0x000fe20000010039 */
[----:B------:R-:W-:Y:S01]  /*3220*/  ISETP.GE.AND P5, PT, R13, R0, PT ;  /* 0x000000000d00720c */ /* 0x000fe20003fa6270 */
[----:B------:R-:W-:Y:S01]  /*3230*/  FFMA.FTZ R59, R87, R14, R59 ;  /* 0x0000000e573b7223 */ /* 0x000fe2000001003b */
[----:B------:R-:W-:Y:S02]  /*3240*/  FSEL R62, R61, -INF , !P3 ;  /* 0xff8000003d3e7808 */ /* 0x000fe40005800000 */
[C---:B------:R-:W-:Y:S02]  /*3250*/  ISETP.GE.AND P6, PT, R5.reuse, R120, PT ;  /* 0x000000780500720c */ /* 0x040fe40003fc6270 */
[----:B------:R-:W-:-:S02]  /*3260*/  ISETP.GE.AND P3, PT, R5, R0, PT ;  /* 0x000000000500720c */ /* 0x000fc40003f66270 */
[----:B------:R-:W-:Y:S02]  /*3270*/  I2FP.F32.S32 R5, R5 ;  /* 0x0000000500057245 */ /* 0x000fe40000201400 */
[----:B------:R-:W-:Y:S02]  /*3280*/  I2FP.F32.S32 R12, R7 ;  /* 0x00000007000c7245 */ /* 0x000fe40000201400 */
[----:B------:R-:W-:Y:S01]  /*3290*/  FSEL R63, R67, -INF , !P1 ;  /* 0xff800000433f7808 */ /* 0x000fe20004800000 */
[-C--:B------:R-:W-:Y:S01]  /*32a0*/  FFMA.FTZ R54, R87, R5.reuse, R54 ;  /* 0x0000000557367223 */ /* 0x080fe20000010036 */
[----:B------:R-:W-:Y:S01]  /*32b0*/  FSEL R123, R123, -INF , !P5 ;  /* 0xff8000007b7b7808 */ /* 0x000fe20006800000 */
[C---:B------:R-:W-:Y:S01]  /*32c0*/  FFMA.FTZ R53, R87.reuse, R12, R53 ;  /* 0x0000000c57357223 */ /* 0x040fe20000010035 */
[----:B------:R-:W-:Y:S01]  /*32d0*/  FSEL R74, R56, -INF , !P2 ;  /* 0xff800000384a7808 */ /* 0x000fe20005000000 */
[----:B------:R-:W-:Y:S01]  /*32e0*/  FFMA.FTZ R52, R87, R5, R52 ;  /* 0x0000000557347223 */ /* 0x000fe20000010034 */
[----:B------:R-:W-:Y:S01]  /*32f0*/  ISETP.GE.AND P1, PT, R11, R120, PT ;  /* 0x000000780b00720c */ /* 0x000fe20003f26270 */
[----:B------:R-:W-:Y:S01]  /*3300*/  FFMA.FTZ R55, R87, R12, R55 ;  /* 0x0000000c57377223 */ /* 0x000fe20000010037 */
[----:B------:R-:W-:-:S02]  /*3310*/  FSEL R126, R60, -INF , !P0 ;  /* 0xff8000003c7e7808 */ /* 0x000fc40004000000 */
[C---:B------:R-:W-:Y:S02]  /*3320*/  ISETP.GE.AND P5, PT, R7.reuse, R120, PT ;  /* 0x000000780700720c */ /* 0x040fe40003fa6270 */
[-C--:B------:R-:W-:Y:S02]  /*3330*/  ISETP.GE.AND P2, PT, R7, R0.reuse, PT ;  /* 0x000000000700720c */ /* 0x080fe40003f46270 */
        /* <DEDUP_REMOVED lines=8> */
[----:B------:R-:W-:Y:S02]  /*33c0*/  I2FP.F32.S32 R7, R7 ;  /* 0x0000000700077245 */ /* 0x000fe40000201400 */
[----:B------:R-:W-:-:S02]  /*33d0*/  I2FP.F32.S32 R12, R11 ;  /* 0x0000000b000c7245 */ /* 0x000fc40000201400 */
[----:B------:R-:W-:Y:S01]  /*33e0*/  FSEL R67, R54, -INF , !P3 ;  /* 0xff80000036437808 */ /* 0x000fe20005800000 */
[-C--:B------:R-:W-:Y:S01]  /*33f0*/  FFMA.FTZ R50, R87, R7.reuse, R50 ;  /* 0x0000000757327223 */ /* 0x080fe20000010032 */
[----:B------:R-:W-:Y:S01]  /*3400*/  FSEL R76, R53, -INF , !P5 ;  /* 0xff800000354c7808 */ /* 0x000fe20006800000 */
[----:B------:R-:W-:Y:S01]  /*3410*/  FFMA.FTZ R49, R87, R12, R49 ;  /* 0x0000000c57317223 */ /* 0x000fe20000010031 */
[----:B------:R-:W-:Y:S01]  /*3420*/  ISETP.GE.AND P3, PT, R5, R120, PT ;  /* 0x000000780500720c */ /* 0x000fe20003f66270 */
[----:B------:R-:W-:Y:S01]  /*3430*/  FFMA.FTZ R48, R87, R7, R48 ;  /* 0x0000000757307223 */ /* 0x000fe20000010030 */
[----:B------:R-:W-:Y:S01]  /*3440*/  ISETP.GE.AND P5, PT, R5, R0, PT ;  /* 0x000000000500720c */ /* 0x000fe20003fa6270 */
[----:B------:R-:W-:Y:S01]  /*3450*/  FFMA.FTZ R51, R87, R12, R51 ;  /* 0x0000000c57337223 */ /* 0x000fe20000010033 */
[----:B------:R-:W-:Y:S02]  /*3460*/  I2FP.F32.S32 R5, R5 ;  /* 0x0000000500057245 */ /* 0x000fe40000201400 */
[----:B------:R-:W-:-:S02]  /*3470*/  FSEL R71, R59, -INF , !P0 ;  /* 0xff8000003b477808 */ /* 0x000fc40004000000 */
[----:B------:R-:W-:Y:S01]  /*3480*/  ISETP.GE.AND P0, PT, R11, R120, PT ;  /* 0x000000780b00720c */ /* 0x000fe20003f06270 */
[CC--:B------:R-:W-:Y:S01]  /*3490*/  FFMA.FTZ R44, R87.reuse, R5.reuse, R44 ;  /* 0x00000005572c7223 */ /* 0x0c0fe2000001002c */
[C-C-:B------:R-:W-:Y:S01]  /*34a0*/  LOP3.LUT R13, R80.reuse, 0x50, R121.reuse, 0xfe, !PT ;  /* 0x00000050500d7812 */ /* 0x140fe200078efe79 */
[----:B------:R-:W-:Y:S01]  /*34b0*/  FFMA.FTZ R46, R87, R5, R46 ;  /* 0x00000005572e7223 */ /* 0x000fe2000001002e */
[C-C-:B------:R-:W-:Y:S02]  /*34c0*/  LOP3.LUT R7, R80.reuse, 0x49, R121.reuse, 0xfe, !PT ;  /* 0x0000004950077812 */ /* 0x140fe400078efe79 */
[----:B------:R-:W-:Y:S02]  /*34d0*/  LOP3.LUT R5, R80, 0x51, R121, 0xfe, !PT ;  /* 0x0000005150057812 */ /* 0x000fe400078efe79 */
[----:B------:R-:W-:Y:S02]  /*34e0*/  FSEL R83, R55, -INF , !P2 ;  /* 0xff80000037537808 */ /* 0x000fe40005000000 */
[----:B------:R-:W-:-:S02]  /*34f0*/  FSEL R55, R50, -INF , !P1 ;  /* 0xff80000032377808 */ /* 0x000fc40004800000 */
[----:B------:R-:W-:Y:S02]  /*3500*/  FSEL R58, R49, -INF , !P0 ;  /* 0xff800000313a7808 */ /* 0x000fe40004000000 */
[C---:B------:R-:W-:Y:S02]  /*3510*/  ISETP.GE.AND P1, PT, R13.reuse, R120, PT ;  /* 0x000000780d00720c */ /* 0x040fe40003f26270 */
[----:B------:R-:W-:Y:S02]  /*3520*/  ISETP.GE.AND P0, PT, R13, R0, PT ;  /* 0x000000000d00720c */ /* 0x000fe40003f06270 */
[----:B------:R-:W-:Y:S02]  /*3530*/  I2FP.F32.S32 R12, R7 ;  /* 0x00000007000c7245 */ /* 0x000fe40000201400 */
[----:B------:R-:W-:Y:S02]  /*3540*/  I2FP.F32.S32 R13, R13 ;  /* 0x0000000d000d7245 */ /* 0x000fe40000201400 */
[----:B------:R-:W-:Y:S01]  /*3550*/  FSEL R78, R52, -INF , !P6 ;  /* 0xff800000344e7808 */ /* 0x000fe20007000000 */
[CC--:B------:R-:W-:Y:S01]  /*3560*/  FFMA.FTZ R45, R87.reuse, R12.reuse, R45 ;  /* 0x0000000c572d7223 */ /* 0x0c0fe2000001002d */
[----:B------:R-:W-:Y:S01]  /*3570*/  I2FP.F32.S32 R16, R5 ;  /* 0x0000000500107245 */ /* 0x000fe20000201400 */
[----:B------:R-:W-:Y:S01]  /*3580*/  FFMA.FTZ R47, R87, R12, R47 ;  /* 0x0000000c572f7223 */ /* 0x000fe2000001002f */
[----:B------:R-:W-:Y:S01]  /*3590*/  ISETP.GE.AND P6, PT, R11, R0, PT ;  /* 0x000000000b00720c */ /* 0x000fe20003fc6270 */
[CC--:B------:R-:W-:Y:S01]  /*35a0*/  FFMA.FTZ R14, R87.reuse, R13.reuse, R40 ;  /* 0x0000000d570e7223 */ /* 0x0c0fe20000010028 */
[----:B------:R-:W-:Y:S01]  /*35b0*/  FSEL R56, R44, -INF , !P3 ;  /* 0xff8000002c387808 */ /* 0x000fe20005800000 */
[----:B------:R-:W-:Y:S01]  /*35c0*/  FFMA.FTZ R13, R87, R13, R42 ;  /* 0x0000000d570d7223 */ /* 0x000fe2000001002a */
[----:B------:R-:W-:Y:S01]  /*35d0*/  FSEL R53, R51, -INF , !P6 ;  /* 0xff80000033357808 */ /* 0x000fe20007000000 */
[CC--:B------:R-:W-:Y:S01]  /*35e0*/  FFMA.FTZ R12, R87.reuse, R16.reuse, R41 ;  /* 0x00000010570c7223 */ /* 0x0c0fe20000010029 */
[----:B------:R-:W-:Y:S01]  /*35f0*/  FSEL R60, R48, -INF , !P4 ;  /* 0xff800000303c7808 */ /* 0x000fe20006000000 */
[----:B------:R-:W-:Y:S01]  /*3600*/  FFMA.FTZ R15, R87, R16, R43 ;  /* 0x00000010570f7223 */ /* 0x000fe2000001002b */
[----:B------:R-:W-:-:S02]  /*3610*/  ISETP.GE.AND P6, PT, R5, R120, PT ;  /* 0x000000780500720c */ /* 0x000fc40003fc6270 */
[----:B------:R-:W-:Y:S02]  /*3620*/  ISETP.GE.AND P3, PT, R5, R0, PT ;  /* 0x000000000500720c */ /* 0x000fe40003f66270 */
[C---:B------:R-:W-:Y:S02]  /*3630*/  ISETP.GE.AND P2, PT, R7.reuse, R120, PT ;  /* 0x000000780700720c */ /* 0x040fe40003f46270 */
[----:B------:R-:W-:Y:S02]  /*3640*/  ISETP.GE.AND P4, PT, R7, R0, PT ;  /* 0x000000000700720c */ /* 0x000fe40003f86270 */
[C-C-:B------:R-:W-:Y:S02]  /*3650*/  LOP3.LUT R5, R80.reuse, 0x60, R121.reuse, 0xfe, !PT ;  /* 0x0000006050057812 */ /* 0x140fe400078efe79 */
[----:B------:R-:W-:Y:S02]  /*3660*/  LOP3.LUT R7, R80, 0x58, R121, 0xfe, !PT ;  /* 0x0000005850077812 */ /* 0x000fe400078efe79 */
[----:B------:R-:W-:-:S02]  /*3670*/  FSEL R13, R13, -INF , !P0 ;  /* 0xff8000000d0d7808 */ /* 0x000fc40004000000 */
[----:B------:R-:W-:Y:S02]  /*3680*/  FSEL R12, R12, -INF , !P6 ;  /* 0xff8000000c0c7808 */ /* 0x000fe40007000000 */
[----:B------:R-:W-:Y:S02]  /*3690*/  FSEL R61, R46, -INF , !P5 ;  /* 0xff8000002e3d7808 */ /* 0x000fe40006800000 */
[----:B------:R-:W-:Y:S02]  /*36a0*/  FSEL R66, R45, -INF , !P2 ;  /* 0xff8000002d427808 */ /* 0x000fe40005000000 */
[C---:B------:R-:W-:Y:S02]  /*36b0*/  ISETP.GE.AND P0, PT, R5.reuse, R120, PT ;  /* 0x000000780500720c */ /* 0x040fe40003f06270 */
[----:B------:R-:W-:Y:S02]  /*36c0*/  ISETP.GE.AND P6, PT, R5, R0, PT ;  /* 0x000000000500720c */ /* 0x000fe40003fc6270 */
[----:B------:R-:W-:-:S02]  /*36d0*/  ISETP.GE.AND P5, PT, R7, R120, PT ;  /* 0x000000780700720c */ /* 0x000fc40003fa6270 */
[----:B------:R-:W-:Y:S02]  /*36e0*/  ISETP.GE.AND P2, PT, R7, R0, PT ;  /* 0x000000000700720c */ /* 0x000fe40003f46270 */
[----:B------:R-:W-:Y:S02]  /*36f0*/  I2FP.F32.S32 R5, R5 ;  /* 0x0000000500057245 */ /* 0x000fe40000201400 */
[----:B------:R-:W-:Y:S02]  /*3700*/  I2FP.F32.S32 R7, R7 ;  /* 0x0000000700077245 */ /* 0x000fe40000201400 */
[C-C-:B------:R-:W-:Y:S01]  /*3710*/  LOP3.LUT R11, R80.reuse, 0x59, R121.reuse, 0xfe, !PT ;  /* 0x00000059500b7812 */ /* 0x140fe200078efe79 */
[----:B------:R-:W-:Y:S01]  /*3720*/  FFMA.FTZ R32, R87, R5, R32 ;  /* 0x0000000557207223 */ /* 0x000fe20000010020 */
[----:B------:R-:W-:Y:S01]  /*3730*/  FSEL R59, R47, -INF , !P4 ;  /* 0xff8000002f3b7808 */ /* 0x000fe20006000000 */
[CC--:B------:R-:W-:Y:S01]  /*3740*/  FFMA.FTZ R36, R87.reuse, R7.reuse, R36 ;  /* 0x0000000757247223 */ /* 0x0c0fe20000010024 */
[C---:B------:R-:W-:Y:S01]  /*3750*/  FFMA.FTZ R38, R87.reuse, R7, R38 ;  /* 0x0000000757267223 */ /* 0x040fe20000010026 */
[----:B------:R-:W-:Y:S01]  /*3760*/  LOP3.LUT R7, R80, 0x69, R121, 0xfe, !PT ;  /* 0x0000006950077812 */ /* 0x000fe200078efe79 */
[----:B------:R-:W-:Y:S01]  /*3770*/  FFMA.FTZ R5, R87, R5, R34 ;  /* 0x0000000557057223 */ /* 0x000fe20000010022 */
[----:B------:R-:W-:-:S02]  /*3780*/  FSEL R14, R14, -INF , !P1 ;  /* 0xff8000000e0e7808 */ /* 0x000fc40004800000 */
[----:B------:R-:W-:Y:S02]  /*3790*/  I2FP.F32.S32 R16, R11 ;  /* 0x0000000b00107245 */ /* 0x000fe40000201400 */
[C---:B------:R-:W-:Y:S02]  /*37a0*/  ISETP.GE.AND P4, PT, R11.reuse, R120, PT ;  /* 0x000000780b00720c */ /* 0x040fe40003f86270 */
[----:B------:R-:W-:Y:S01]  /*37b0*/  ISETP.GE.AND P1, PT, R11, R0, PT ;  /* 0x000000000b00720c */ /* 0x000fe20003f26270 */
[CC--:B------:R-:W-:Y:S01]  /*37c0*/  FFMA.FTZ R37, R87.reuse, R16.reuse, R37 ;  /* 0x0000001057257223 */ /* 0x0c0fe20000010025 */
[----:B------:R-:W-:Y:S01]  /*37d0*/  FSEL R34, R32, -INF , !P0 ;  /* 0xff80000020227808 */ /* 0x000fe20004000000 */
[----:B------:R-:W-:Y:S01]  /*37e0*/  FFMA.FTZ R39, R87, R16, R39 ;  /* 0x0000001057277223 */ /* 0x000fe20000010027 */
[----:B------:R-:W-:Y:S02]  /*37f0*/  LOP3.LUT R11, R80, 0x61, R121, 0xfe, !PT ;  /* 0x00000061500b7812 */ /* 0x000fe400078efe79 */
[----:B------:R-:W-:-:S02]  /*3800*/  I2FP.F32.S32 R32, R7 ;  /* 0x0000000700207245 */ /* 0x000fc40000201400 */
[----:B------:R-:W-:Y:S02]  /*3810*/  I2FP.F32.S32 R16, R11 ;  /* 0x0000000b00107245 */ /* 0x000fe40000201400 */
[----:B------:R-:W-:Y:S01]  /*3820*/  LOP3.LUT R17, R80, 0x68, R121, 0xfe, !PT ;  /* 0x0000006850117812 */ /* 0x000fe200078efe79 */
[----:B------:R-:W-:Y:S01]  /*3830*/  FFMA.FTZ R31, R87, R32, R31 ;  /* 0x00000020571f7223 */ /* 0x000fe2000001001f */
[----:B------:R-:W-:Y:S01]  /*3840*/  ISETP.GE.AND P0, PT, R7, R0, PT ;  /* 0x000000000700720c */ /* 0x000fe20003f06270 */
[CC--:B------:R-:W-:Y:S01]  /*3850*/  FFMA.FTZ R19, R87.reuse, R16.reuse, R35 ;  /* 0x0000001057137223 */ /* 0x0c0fe20000010023 */
[----:B------:R-:W-:Y:S01]  /*3860*/  FSEL R42, R36, -INF , !P5 ;  /* 0xff800000242a7808 */ /* 0x000fe20006800000 */
[C---:B------:R-:W-:Y:S01]  /*3870*/  FFMA.FTZ R36, R87.reuse, R16, R33 ;  /* 0x0000001057247223 */ /* 0x040fe20000010021 */
[----:B------:R-:W-:Y:S01]  /*3880*/  FSEL R41, R38, -INF , !P2 ;  /* 0xff80000026297808 */ /* 0x000fe20005000000 */
[----:B------:R-:W-:Y:S01]  /*3890*/  FFMA.FTZ R16, R87, R32, R29 ;  /* 0x0000002057107223 */ /* 0x000fe2000001001d */
        /* <DEDUP_REMOVED lines=9> */
[-C--:B------:R-:W-:Y:S01]  /*3930*/  FFMA.FTZ R18, R87, R17.reuse, R28 ;  /* 0x0000001157127223 */ /* 0x080fe2000001001c */
[----:B------:R-:W-:Y:S01]  /*3940*/  ISETP.GE.AND P1, PT, R7, R120, PT ;  /* 0x000000780700720c */ /* 0x000fe20003f26270 */
[----:B------:R-:W-:Y:S01]  /*3950*/  FFMA.FTZ R17, R87, R17, R30 ;  /* 0x0000001157117223 */ /* 0x000fe2000001001e */
[C-C-:B------:R-:W-:Y:S02]  /*3960*/  LOP3.LUT R29, R80.reuse, 0x70, R121.reuse, 0xfe, !PT ;  /* 0x00000070501d7812 */ /* 0x140fe400078efe79 */
[----:B------:R-:W-:Y:S02]  /*3970*/  LOP3.LUT R11, R80, 0x71, R121, 0xfe, !PT ;  /* 0x00000071500b7812 */ /* 0x000fe400078efe79 */
[----:B------:R-:W-:-:S02]  /*3980*/  ISETP.GT.AND P0, PT, R68, R109, PT ;  /* 0x0000006d4400720c */ /* 0x000fc40003f04270 */
[----:B------:R-:W-:Y:S02]  /*3990*/  LOP3.LUT R7, R80, 0x79, R121, 0xfe, !PT ;  /* 0x0000007950077812 */ /* 0x000fe400078efe79 */
[----:B------:R-:W-:Y:S02]  /*39a0*/  FSEL R33, R5, -INF , !P6 ;  /* 0xff80000005217808 */ /* 0x000fe40007000000 */
[----:B------:R-:W-:Y:S02]  /*39b0*/  I2FP.F32.S32 R5, R29 ;  /* 0x0000001d00057245 */ /* 0x000fe40000201400 */
[----:B------:R-:W-:Y:S02]  /*39c0*/  I2FP.F32.S32 R32, R11 ;  /* 0x0000000b00207245 */ /* 0x000fe40000201400 */
[----:B------:R-:W-:Y:S01]  /*39d0*/  I2FP.F32.S32 R28, R7 ;  /* 0x00000007001c7245 */ /* 0x000fe20000201400 */
[CC--:B------:R-:W-:Y:S01]  /*39e0*/  FFMA.FTZ R30, R87.reuse, R5.reuse, R24 ;  /* 0x00000005571e7223 */ /* 0x0c0fe20000010018 */
[----:B------:R-:W-:Y:S01]  /*39f0*/  FSEL R36, R36, -INF , !P3 ;  /* 0xff80000024247808 */ /* 0x000fe20005800000 */
[----:B------:R-:W-:Y:S01]  /*3a00*/  FFMA.FTZ R24, R87, R5, R26 ;  /* 0x0000000557187223 */ /* 0x000fe2000001001a */
[----:B------:R-:W-:Y:S01]  /*3a10*/  ISETP.GE.AND P6, PT, R29, R120, PT ;  /* 0x000000781d00720c */ /* 0x000fe20003fc6270 */
[----:B------:R-:W-:Y:S01]  /*3a20*/  FFMA.FTZ R21, R87, R28, R21 ;  /* 0x0000001c57157223 */ /* 0x000fe20000010015 */
[----:B------:R-:W-:Y:S01]  /*3a30*/  ISETP.GE.AND P3, PT, R29, R0, PT ;  /* 0x000000001d00720c */ /* 0x000fe20003f66270 */
[-C--:B------:R-:W-:Y:S01]  /*3a40*/  FFMA.FTZ R29, R87, R32.reuse, R25 ;  /* 0x00000020571d7223 */ /* 0x080fe20000010019 */
        /* <DEDUP_REMOVED lines=10> */
[----:B------:R-:W-:-:S02]  /*3af0*/  SHF.R.U32.HI R11, RZ, 0x3, R3 ;  /* 0x00000003ff0b7819 */ /* 0x000fc40000011603 */
[----:B------:R-:W-:Y:S02]  /*3b00*/  FSEL R30, R30, -INF , !P6 ;  /* 0xff8000001e1e7808 */ /* 0x000fe40007000000 */
        /* <DEDUP_REMOVED lines=17> */
.L_x_4428:
        /* <DEDUP_REMOVED lines=59> */
.L_x_4429:
        /* <DEDUP_REMOVED lines=37> */
.L_x_4431:
[----:B------:R-:W-:Y:S05]  /*4220*/  BSYNC.RECONVERGENT B0 ;  /* 0x0000000000007941 */ /* 0x000fea0003800200 */
.L_x_4430:
[----:B------:R-:W0:Y:S02]  /*4230*/  LDGDEPBAR ;  /* 0x00000000000079af */ /* 0x000e240000000000 */
.L_x_4427:
        /* <DEDUP_REMOVED lines=33> */
[----:B------:R-:W-:Y:S01]  /*4450*/  SHF.L.U32 R11, R11, 0x8, RZ ;  /* 0x000000080b0b7819 */ /* 0x000fe200000006ff */
[----:B------:R-:W4:Y:S04]  /*4460*/  SHFL.BFLY PT, R5, R28, 0x2, 0x1f ;  /* 0x0c401f001c057f89 */ /* 0x000f2800000e0000 */
[----:B------:R-:W5:Y:S01]  /*4470*/  SHFL.BFLY PT, R26, R21, 0x2, 0x1f ;  /* 0x0c401f00151a7f89 */ /* 0x000f6200000e0000 */
[----:B----4-:R-:W-:-:S02]  /*4480*/  FMNMX.FTZ R5, R28, R5, !PT ;  /* 0x000000051c057209 */ /* 0x010fc40007810000 */
[----:B------:R-:W-:Y:S02]  /*4490*/  LOP3.LUT R28, R11, 0x100, RZ, 0xc0, !PT ;  /* 0x000001000b1c7812 */ /* 0x000fe400078ec0ff */
[----:B-----5:R-:W-:Y:S01]  /*44a0*/  FMNMX.FTZ R26, R21, R26, !PT ;  /* 0x0000001a151a7209 */ /* 0x020fe20007810000 */
[----:B------:R-:W4:Y:S01]  /*44b0*/  SHFL.BFLY PT, R70, R5, 0x1, 0x1f ;  /* 0x0c201f0005467f89 */ /* 0x000f2200000e0000 */
[----:B------:R-:W-:Y:S02]  /*44c0*/  LOP3.LUT R7, R28, 0x20, R119, 0xf8, !PT ;  /* 0x000000201c077812 */ /* 0x000fe400078ef877 */
[----:B------:R-:W-:Y:S01]  /*44d0*/  MOV R21, 0x20 ;  /* 0x0000002000157802 */ /* 0x000fe20000000f00 */
[----:B------:R-:W5:Y:S01]  /*44e0*/  SHFL.BFLY PT, R69, R26, 0x1, 0x1f ;  /* 0x0c201f001a457f89 */ /* 0x000f6200000e0000 */
[----:B------:R-:W-:-:S04]  /*44f0*/  LOP3.LUT R28, R118, R7, RZ, 0xfc, !PT ;  /* 0x00000007761c7212 */ /* 0x000fc800078efcff */
[----:B------:R-:W-:-:S05]  /*4500*/  LEA R28, R28, UR5, 0x1 ;  /* 0x000000051c1c7c11 */ /* 0x000fca000f8e08ff */
[----:B------:R-:W1:Y:S01]  /*4510*/  LDSM.16.MT88.4 R100, [R28+0x3000] ;  /* 0x003000001c64783b */ /* 0x000e620000004200 */
[----:B----4-:R-:W-:Y:S02]  /*4520*/  FMNMX.FTZ R70, R5, R70, !PT ;  /* 0x0000004605467209 */ /* 0x010fe40007810000 */
[----:B-----5:R-:W-:-:S03]  /*4530*/  FMNMX.FTZ R69, R26, R69, !PT ;  /* 0x000000451a457209 */ /* 0x020fc60007810000 */
[C---:B---3--:R-:W-:Y:S01]  /*4540*/  FMUL.FTZ R31, R70.reuse, UR4 ;  /* 0x00000004461f7c20 */ /* 0x048fe20008410000 */
        /* <DEDUP_REMOVED lines=15> */
[--C-:B-12---:R-:W-:Y:S01]  /*4640*/  FFMA.FTZ R45, R8, UR4, -R31.reuse ;  /* 0x00000004082d7c23 */ /* 0x106fe2000801081f */
[--C-:B------:R-:W-:Y:S01]  /*4650*/  FFMA.FTZ R46, R4, UR4, -R31.reuse ;  /* 0x00000004042e7c23 */ /* 0x100fe2000801081f */
[----:B------:R-:W1:Y:S01]  /*4660*/  LDSM.16.MT88.4 R8, [R28+0x3400] ;  /* 0x003400001c08783b */ /* 0x000e620000004200 */
[----:B------:R-:W2:Y:S01]  /*4670*/  MUFU.EX2 R81, R81 ;  /* 0x0000005100517308 */ /* 0x000ea20000000800 */
[--C-:B------:R-:W-:Y:S01]  /*4680*/  FFMA.FTZ R37, R6, UR4, -R31.reuse ;  /* 0x0000000406257c23 */ /* 0x100fe2000801081f */
[--C-:B------:R-:W-:Y:S01]  /*4690*/  FFMA.FTZ R44, R95, UR4, -R26.reuse ;  /* 0x000000045f2c7c23 */ /* 0x100fe2000801081a */
[--C-:B------:R-:W-:Y:S01]  /*46a0*/  FFMA.FTZ R47, R93, UR4, -R26.reuse ;  /* 0x000000045d2f7c23 */ /* 0x100fe2000801081a */
[----:B------:R-:W-:Y:S01]  /*46b0*/  MUFU.EX2 R79, R79 ;  /* 0x0000004f004f7308 */ /* 0x000fe20000000800 */
[--C-:B------:R-:W-:Y:S01]  /*46c0*/  FFMA.FTZ R43, R97, UR4, -R26.reuse ;  /* 0x00000004612b7c23 */ /* 0x100fe2000801081a */
[--C-:B------:R-:W-:Y:S01]  /*46d0*/  FFMA.FTZ R38, R65, UR4, -R26.reuse ;  /* 0x0000000441267c23 */ /* 0x100fe2000801081a */
[----:B------:R-:W-:Y:S01]  /*46e0*/  ISETP.NE.AND P0, PT, R86, RZ, PT ;  /* 0x000000ff5600720c */ /* 0x000fe20003f05270 */
[----:B------:R-:W3:Y:S01]  /*46f0*/  MUFU.EX2 R54, R54 ;  /* 0x0000003600367308 */ /* 0x000ee20000000800 */
[--C-:B------:R-:W-:Y:S01]  /*4700*/  FFMA.FTZ R65, R64, UR4, -R31.reuse ;  /* 0x0000000440417c23 */ /* 0x100fe2000801081f */
[--C-:B------:R-:W-:Y:S01]  /*4710*/  FFMA.FTZ R51, R62, UR4, -R31.reuse ;  /* 0x000000043e337c23 */ /* 0x100fe2000801081f */
[----:B------:R-:W-:Y:S01]  /*4720*/  SEL R21, R21, 0xffffffe0, !P0 ;  /* 0xffffffe015157807 */ /* 0x000fe20004000000 */
[----:B------:R-:W-:Y:S01]  /*4730*/  MUFU.EX2 R80, R80 ;  /* 0x0000005000507308 */ /* 0x000fe20000000800 */
[--C-:B------:R-:W-:Y:S01]  /*4740*/  FFMA.FTZ R72, R72, UR4, -R31.reuse ;  /* 0x0000000448487c23 */ /* 0x100fe2000801081f */
[----:B--2---:R-:W-:Y:S01]  /*4750*/  F2FP.F16.F32.PACK_AB R4, R81, R82 ;  /* 0x000000525104723e */ /* 0x004fe200000000ff */
[--C-:B------:R-:W-:Y:S01]  /*4760*/  FFMA.FTZ R64, R126, UR4, -R31.reuse ;  /* 0x000000047e407c23 */ /* 0x100fe2000801081f */
[----:B------:R-:W2:Y:S01]  /*4770*/  MUFU.EX2 R77, R77 ;  /* 0x0000004d004d7308 */ /* 0x000ea20000000800 */
[----:B------:R-:W-:Y:S01]  /*4780*/  IADD3 R32, PT, PT, R28, R21, RZ ;  /* 0x000000151c207210 */ /* 0x000fe20007ffe0ff */
        /* <DEDUP_REMOVED lines=23> */
[----:B------:R-:W-:Y:S01]  /*4900*/  FADD.FTZ R80, R80, R77 ;  /* 0x0000004d50507221 */ /* 0x000fe20000010000 */
[--C-:B------:R-:W-:Y:S01]  /*4910*/  FFMA.FTZ R12, R12, UR4, -R31.reuse ;  /* 0x000000040c0c7c23 */ /* 0x100fe2000801081f */
[----:B------:R-:W-:Y:S01]  /*4920*/  FFMA.FTZ R59, R14, UR4, -R31 ;  /* 0x000000040e3b7c23 */ /* 0x000fe2000801081f */
[----:B------:R-:W-:Y:S01]  /*4930*/  MUFU.EX2 R44, R44 ;  /* 0x0000002c002c7308 */ /* 0x000fe20000000800 */
[C---:B------:R-:W-:Y:S01]  /*4940*/  HMMA.16816.F32 R104, R4.reuse, R100, RZ ;  /* 0x000000640468723c */ /* 0x040fe200000018ff */
[----:B--2---:R-:W-:Y:S01]  /*4950*/  F2FP.F16.F32.PACK_AB R92, R45, R48 ;  /* 0x000000302d5c723e */ /* 0x004fe200000000ff */
[----:B------:R-:W-:Y:S01]  /*4960*/  FADD.FTZ R82, R82, R81 ;  /* 0x0000005152527221 */ /* 0x000fe20000010000 */
[----:B------:R-:W2:Y:S01]  /*4970*/  MUFU.EX2 R47, R47 ;  /* 0x0000002f002f7308 */ /* 0x000ea20000000800 */
[----:B------:R-:W-:Y:S01]  /*4980*/  FFMA.FTZ R16, R16, UR4, -R31 ;  /* 0x0000000410107c23 */ /* 0x000fe2000801081f */
[----:B------:R-:W-:Y:S01]  /*4990*/  FFMA.FTZ R19, R19, UR4, -R26 ;  /* 0x0000000413137c23 */ /* 0x000fe2000801081a */
[----:B------:R-:W-:Y:S01]  /*49a0*/  FADD.FTZ R79, R79, R82 ;  /* 0x000000524f4f7221 */ /* 0x000fe20000010000 */
[----:B------:R-:W-:Y:S01]  /*49b0*/  MUFU.EX2 R43, R43 ;  /* 0x0000002b002b7308 */ /* 0x000fe20000000800 */
[----:B------:R-:W-:Y:S01]  /*49c0*/  HMMA.16816.F32 R100, R4, R102, RZ ;  /* 0x000000660464723c */ /* 0x000fe200000018ff */
[----:B---3--:R-:W-:Y:S01]  /*49d0*/  F2FP.F16.F32.PACK_AB R94, R37, R46 ;  /* 0x0000002e255e723e */ /* 0x008fe200000000ff */
[----:B------:R-:W-:Y:S01]  /*49e0*/  FADD.FTZ R79, R54, R79 ;  /* 0x0000004f364f7221 */ /* 0x000fe20000010000 */
        /* <DEDUP_REMOVED lines=10> */
[----:B------:R-:W-:-:S02]  /*4a90*/  ISETP.GT.AND P0, PT, R68, R109, PT ;  /* 0x0000006d4400720c */ /* 0x000fc40003f04270 */
[----:B------:R-:W-:Y:S01]  /*4aa0*/  MUFU.EX2 R64, R64 ;  /* 0x0000004000407308 */ /* 0x000fe20000000800 */
[----:B---3--:R-:W-:-:S03]  /*4ab0*/  F2FP.F16.F32.PACK_AB R95, R38, R43 ;  /* 0x0000002b265f723e */ /* 0x008fc600000000ff */
[----:B------:R-:W-:Y:S04]  /*4ac0*/  MUFU.EX2 R51, R51 ;  /* 0x0000003300337308 */ /* 0x000fe80000000800 */
[----:B------:R3:W-:Y:S01]  /*4ad0*/  MUFU.EX2 R63, R75 ;  /* 0x0000004b003f7308 */ /* 0x0007e20000000800 */
[C---:B-1----:R-:W-:Y:S03]  /*4ae0*/  HMMA.16816.F32 R104, R92.reuse, R8, R104 ;  /* 0x000000085c68723c */ /* 0x042fe60000001868 */
[----:B------:R-:W1:Y:S04]  /*4af0*/  MUFU.EX2 R62, R62 ;  /* 0x0000003e003e7308 */ /* 0x000e680000000800 */
[----:B------:R-:W-:Y:S01]  /*4b00*/  MUFU.EX2 R50, R50 ;  /* 0x0000003200327308 */ /* 0x000fe20000000800 */
[----:B------:R-:W-:Y:S01]  /*4b10*/  HMMA.16816.F32 R100, R92, R10, R100 ;  /* 0x0000000a5c64723c */ /* 0x000fe20000001864 */
[----:B------:R-:W4:Y:S02]  /*4b20*/  LDSM.16.MT88.4 R8, [R32+0x3000] ;  /* 0x003000002008783b */ /* 0x000f240000004200 */
[----:B------:R-:W5:Y:S01]  /*4b30*/  MUFU.EX2 R49, R49 ;  /* 0x0000003100317308 */ /* 0x000f620000000800 */
[----:B---3--:R-:W-:-:S03]  /*4b40*/  FFMA.FTZ R75, R88, UR4, -R31 ;  /* 0x00000004584b7c23 */ /* 0x008fc6000801081f */
[----:B------:R-:W-:Y:S04]  /*4b50*/  MUFU.EX2 R86, R86 ;  /* 0x0000005600567308 */ /* 0x000fe80000000800 */
[----:B------:R-:W3:Y:S04]  /*4b60*/  MUFU.EX2 R75, R75 ;  /* 0x0000004b004b7308 */ /* 0x000ee80000000800 */
[----:B------:R-:W-:Y:S04]  /*4b70*/  MUFU.EX2 R71, R71 ;  /* 0x0000004700477308 */ /* 0x000fe80000000800 */
[----:B------:R-:W-:Y:S04]  /*4b80*/  MUFU.EX2 R74, R74 ;  /* 0x0000004a004a7308 */ /* 0x000fe80000000800 */
[----:B------:R-:W-:Y:S04]  /*4b90*/  MUFU.EX2 R67, R67 ;  /* 0x0000004300437308 */ /* 0x000fe80000000800 */
[----:B------:R-:W-:Y:S04]  /*4ba0*/  MUFU.EX2 R83, R83 ;  /* 0x0000005300537308 */ /* 0x000fe80000000800 */
[----:B------:R-:W-:Y:S04]  /*4bb0*/  MUFU.EX2 R60, R60 ;  /* 0x0000003c003c7308 */ /* 0x000fe80000000800 */
[----:B------:R-:W-:Y:S04]  /*4bc0*/  MUFU.EX2 R56, R56 ;  /* 0x0000003800387308 */ /* 0x000fe80000000800 */
[----:B------:R-:W-:Y:S01]  /*4bd0*/  MUFU.EX2 R123, R123 ;  /* 0x0000007b007b7308 */ /* 0x000fe20000000800 */
[C---:B----4-:R-:W-:Y:S03]  /*4be0*/  HMMA.16816.F32 R96, R4.reuse, R8, RZ ;  /* 0x000000080460723c */ /* 0x050fe600000018ff */
[----:B------:R-:W-:Y:S04]  /*4bf0*/  MUFU.EX2 R58, R58 ;  /* 0x0000003a003a7308 */ /* 0x000fe80000000800 */
[----:B------:R-:W-:Y:S01]  /*4c00*/  MUFU.EX2 R53, R53 ;  /* 0x0000003500357308 */ /* 0x000fe20000000800 */
[----:B------:R-:W-:Y:S01]  /*4c10*/  HMMA.16816.F32 R4, R4, R10, RZ ;  /* 0x0000000a0404723c */ /* 0x000fe200000018ff */
[----:B------:R-:W4:Y:S02]  /*4c20*/  LDSM.16.MT88.4 R8, [R32+0x3400] ;  /* 0x003400002008783b */ /* 0x000f240000004200 */
[----:B------:R-:W-:Y:S04]  /*4c30*/  MUFU.EX2 R59, R59 ;  /* 0x0000003b003b7308 */ /* 0x000fe80000000800 */
[----:B------:R-:W-:Y:S04]  /*4c40*/  MUFU.EX2 R24, R24 ;  /* 0x0000001800187308 */ /* 0x000fe80000000800 */
[----:B------:R-:W-:Y:S04]  /*4c50*/  MUFU.EX2 R25, R25 ;  /* 0x0000001900197308 */ /* 0x000fe80000000800 */
[----:B------:R-:W-:Y:S01]  /*4c60*/  MUFU.EX2 R20, R20 ;  /* 0x0000001400147308 */ /* 0x000fe20000000800 */
[C---:B----4-:R-:W-:Y:S08]  /*4c70*/  HMMA.16816.F32 R96, R92.reuse, R8, R96 ;  /* 0x000000085c60723c */ /* 0x050ff00000001860 */
[----:B------:R-:W-:Y:S01]  /*4c80*/  HMMA.16816.F32 R92, R92, R10, R4 ;  /* 0x0000000a5c5c723c */ /* 0x000fe20000001804 */
[----:B------:R-:W4:Y:S01]  /*4c90*/  LDSM.16.MT88.4 R8, [R28+0x3800] ;  /* 0x003800001c08783b */ /* 0x000f220000004200 */
[----:B--2---:R-:W-:-:S02]  /*4ca0*/  F2FP.F16.F32.PACK_AB R4, R65, R72 ;  /* 0x000000484104723e */ /* 0x004fc400000000ff */
[----:B-1----:R-:W-:Y:S02]  /*4cb0*/  F2FP.F16.F32.PACK_AB R5, R62, R63 ;  /* 0x0000003f3e05723e */ /* 0x002fe400000000ff */
        /* <DEDUP_REMOVED lines=8> */
[--C-:B------:R-:W-:Y:S01]  /*4d40*/  FFMA.FTZ R4, R78, UR4, -R31.reuse ;  /* 0x000000044e047c23 */ /* 0x100fe2000801081f */
[----:B------:R-:W-:Y:S01]  /*4d50*/  FFMA.FTZ R78, R73, UR4, -R26 ;  /* 0x00000004494e7c23 */ /* 0x000fe2000801081a */
[----:B------:R-:W-:-:S02]  /*4d60*/  FFMA.FTZ R7, R76, UR4, -R31 ;  /* 0x000000044c077c23 */ /* 0x000fc4000801081f */
[----:B------:R3:W-:Y:S04]  /*4d70*/  MUFU.EX2 R76, R4 ;  /* 0x00000004004c7308 */ /* 0x0007e80000000800 */
[----:B------:R-:W2:Y:S04]  /*4d80*/  MUFU.EX2 R73, R7 ;  /* 0x0000000700497308 */ /* 0x000ea80000000800 */
[----:B------:R-:W4:Y:S01]  /*4d90*/  MUFU.EX2 R78, R78 ;  /* 0x0000004e004e7308 */ /* 0x000f220000000800 */
[----:B---3--:R-:W-:Y:S02]  /*4da0*/  F2FP.F16.F32.PACK_AB R4, R75, R86 ;  /* 0x000000564b04723e */ /* 0x008fe400000000ff */
        /* <DEDUP_REMOVED lines=10> */
[--C-:B------:R-:W-:Y:S01]  /*4e50*/  FFMA.FTZ R66, R61, UR4, -R26.reuse ;  /* 0x000000043d427c23 */ /* 0x100fe2000801081a */
[----:B------:R-:W-:Y:S01]  /*4e60*/  F2FP.F16.F32.PACK_AB R5, R58, R123 ;  /* 0x0000007b3a05723e */ /* 0x000fe200000000ff */
[----:B------:R-:W-:Y:S01]  /*4e70*/  FFMA.FTZ R61, R41, UR4, -R26 ;  /* 0x00000004293d7c23 */ /* 0x000fe2000801081a */
[----:B------:R2:W3:Y:S04]  /*4e80*/  MUFU.EX2 R55, R4 ;  /* 0x0000000400377308 */ /* 0x0004e80000000800 */
[----:B------:R-:W4:Y:S04]  /*4e90*/  MUFU.EX2 R66, R66 ;  /* 0x0000004200427308 */ /* 0x000f280000000800 */
[----:B------:R-:W-:Y:S01]  /*4ea0*/  MUFU.EX2 R39, R61 ;  /* 0x0000003d00277308 */ /* 0x000fe20000000800 */
        /* <DEDUP_REMOVED lines=9> */
[----:B------:R-:W1:Y:S01]  /*4f40*/  LDSM.16.MT88.4 R8, [R28+0x4400] ;  /* 0x004400001c08783b */ /* 0x000e620000004200 */
[----:B------:R-:W-:Y:S01]  /*4f50*/  FFMA.FTZ R4, R42, UR4, -R31 ;  /* 0x000000042a047c23 */ /* 0x000fe2000801081f */
[--C-:B------:R-:W-:Y:S01]  /*4f60*/  FFMA.FTZ R6, R15, UR4, -R26.reuse ;  /* 0x000000040f067c23 */ /* 0x100fe2000801081a */
[----:B------:R-:W-:Y:S01]  /*4f70*/  FADD.FTZ R5, R52, R5 ;  /* 0x0000000534057221 */ /* 0x000fe20000010000 */
[----:B------:R2:W3:Y:S01]  /*4f80*/  MUFU.EX2 R42, R12 ;  /* 0x0000000c002a7308 */ /* 0x0004e20000000800 */
[----:B------:R-:W-:Y:S01]  /*4f90*/  FFMA.FTZ R52, R13, UR4, -R26 ;  /* 0x000000040d347c23 */ /* 0x000fe2000801081a */
[----:B------:R-:W-:Y:S01]  /*4fa0*/  FFMA.FTZ R57, R40, UR4, -R31 ;  /* 0x0000000428397c23 */ /* 0x000fe2000801081f */
[----:B------:R-:W-:Y:S01]  /*4fb0*/  FADD.FTZ R44, R44, R5 ;  /* 0x000000052c2c7221 */ /* 0x000fe20000010000 */
[----:B------:R4:W-:Y:S03]  /*4fc0*/  MUFU.EX2 R40, R4 ;  /* 0x0000000400287308 */ /* 0x0009e60000000800 */
[----:B------:R-:W-:Y:S01]  /*4fd0*/  FADD.FTZ R44, R47, R44 ;  /* 0x0000002c2f2c7221 */ /* 0x000fe20000010000 */
[----:B------:R-:W-:Y:S01]  /*4fe0*/  MUFU.EX2 R57, R57 ;  /* 0x0000003900397308 */ /* 0x000fe20000000800 */
[--C-:B------:R-:W-:Y:S01]  /*4ff0*/  FFMA.FTZ R47, R34, UR4, -R31.reuse ;  /* 0x00000004222f7c23 */ /* 0x100fe2000801081f */
[----:B------:R-:W-:-:S02]  /*5000*/  FFMA.FTZ R34, R18, UR4, -R31 ;  /* 0x0000000412227c23 */ /* 0x000fc4000801081f */
[----:B------:R-:W-:Y:S01]  /*5010*/  MUFU.EX2 R52, R52 ;  /* 0x0000003400347308 */ /* 0x000fe20000000800 */
[----:B--2---:R-:W2:Y:S03]  /*5020*/  LDSM.16.MT88.4 R12, [R32+0x4400] ;  /* 0x00440000200c783b */ /* 0x004ea60000004200 */
[----:B------:R-:W5:Y:S01]  /*5030*/  MUFU.EX2 R41, R6 ;  /* 0x0000000600297308 */ /* 0x000f620000000800 */
[----:B----4-:R-:W-:-:S03]  /*5040*/  FADD.FTZ R4, R48, R79 ;  /* 0x0000004f30047221 */ /* 0x010fc60000010000 */
[----:B------:R-:W4:Y:S01]  /*5050*/  MUFU.EX2 R48, R54 ;  /* 0x0000003600307308 */ /* 0x000f220000000800 */
[----:B------:R-:W-:Y:S01]  /*5060*/  FADD.FTZ R45, R45, R4 ;  /* 0x000000042d2d7221 */ /* 0x000fe20000010000 */
[----:B---3--:R-:W-:Y:S02]  /*5070*/  F2FP.F16.F32.PACK_AB R4, R42, R59 ;  /* 0x0000003b2a04723e */ /* 0x008fe400000000ff */
[----:B------:R-:W-:Y:S01]  /*5080*/  MUFU.EX2 R34, R34 ;  /* 0x0000002200227308 */ /* 0x000fe20000000800 */
[----:B------:R-:W-:Y:S01]  /*5090*/  FADD.FTZ R46, R46, R45 ;  /* 0x0000002d2e2e7221 */ /* 0x000fe20000010000 */
[----:B------:R-:W-:Y:S01]  /*50a0*/  FADD.FTZ R45, R43, R44 ;  /* 0x0000002c2b2d7221 */ /* 0x000fe20000010000 */
[----:B------:R-:W-:Y:S01]  /*50b0*/  FFMA.FTZ R44, R33, UR4, -R26 ;  /* 0x00000004212c7c23 */ /* 0x000fe2000801081a */
[----:B------:R-:W-:Y:S01]  /*50c0*/  FFMA.FTZ R43, R36, UR4, -R31 ;  /* 0x00000004242b7c23 */ /* 0x000fe2000801081f */
[----:B-----5:R-:W-:Y:S01]  /*50d0*/  F2FP.F16.F32.PACK_AB R5, R41, R52 ;  /* 0x000000342905723e */ /* 0x020fe200000000ff */
[----:B------:R-:W-:Y:S01]  /*50e0*/  FADD.FTZ R18, R38, R45 ;  /* 0x0000002d26127221 */ /* 0x000fe20000010000 */
[----:B------:R-:W-:Y:S01]  /*50f0*/  F2FP.F16.F32.PACK_AB R6, R57, R40 ;  /* 0x000000283906723e */ /* 0x000fe200000000ff */
[----:B------:R-:W-:Y:S01]  /*5100*/  MUFU.EX2 R33, R16 ;  /* 0x0000001000217308 */ /* 0x000fe20000000800 */
[----:B----4-:R-:W-:-:S03]  /*5110*/  F2FP.F16.F32.PACK_AB R7, R48, R39 ;  /* 0x000000273007723e */ /* 0x010fc600000000ff */
[----:B------:R-:W-:Y:S04]  /*5120*/  MUFU.EX2 R36, R47 ;  /* 0x0000002f00247308 */ /* 0x000fe80000000800 */
[C---:B-1----:R-:W-:Y:S01]  /*5130*/  HMMA.16816.F32 R104, R4.reuse, R8, R104 ;  /* 0x000000080468723c */ /* 0x042fe20000001868 */
[----:B------:R-:W1:Y:S04]  /*5140*/  MUFU.EX2 R43, R43 ;  /* 0x0000002b002b7308 */ /* 0x000e680000000800 */
[----:B------:R-:W-:Y:S03]  /*5150*/  MUFU.EX2 R44, R44 ;  /* 0x0000002c002c7308 */ /* 0x000fe60000000800 */
[C---:B------:R-:W-:Y:S01]  /*5160*/  HMMA.16816.F32 R100, R4.reuse, R10, R100 ;  /* 0x0000000a0464723c */ /* 0x040fe20000001864 */
[----:B------:R-:W3:Y:S07]  /*5170*/  LDSM.16.MT88.4 R8, [R28+0x4800] ;  /* 0x004800001c08783b */ /* 0x000eee0000004200 */
[C---:B--2---:R-:W-:Y:S01]  /*5180*/  HMMA.16816.F32 R96, R4.reuse, R12, R96 ;  /* 0x0000000c0460723c */ /* 0x044fe20000001860 */
[----:B------:R-:W-:Y:S01]  /*5190*/  FADD.FTZ R13, R37, R46 ;  /* 0x0000002e250d7221 */ /* 0x000fe20000010000 */
[--C-:B------:R-:W-:Y:S01]  /*51a0*/  FFMA.FTZ R12, R17, UR4, -R26.reuse ;  /* 0x00000004110c7c23 */ /* 0x100fe2000801081a */
[----:B------:R2:W4:Y:S01]  /*51b0*/  MUFU.EX2 R37, R19 ;  /* 0x0000001300257308 */ /* 0x0005220000000800 */
[----:B------:R-:W-:Y:S01]  /*51c0*/  FFMA.FTZ R46, R35, UR4, -R26 ;  /* 0x00000004232e7c23 */ /* 0x000fe2000801081a */
[----:B------:R-:W-:Y:S01]  /*51d0*/  FADD.FTZ R72, R72, R13 ;  /* 0x0000000d48487221 */ /* 0x000fe20000010000 */
[----:B------:R-:W-:Y:S01]  /*51e0*/  FADD.FTZ R13, R63, R18 ;  /* 0x000000123f0d7221 */ /* 0x000fe20000010000 */
[----:B------:R5:W-:Y:S01]  /*51f0*/  MUFU.EX2 R35, R12 ;  /* 0x0000000c00237308 */ /* 0x000be20000000800 */
[----:B------:R-:W-:Y:S01]  /*5200*/  HMMA.16816.F32 R92, R4, R14, R92 ;  /* 0x0000000e045c723c */ /* 0x000fe2000000185c */
[----:B------:R-:W-:Y:S01]  /*5210*/  FADD.FTZ R65, R65, R72 ;  /* 0x0000004841417221 */ /* 0x000fe20000010000 */
[----:B------:R-:W-:Y:S01]  /*5220*/  FADD.FTZ R13, R62, R13 ;  /* 0x0000000d3e0d7221 */ /* 0x000fe20000010000 */
[----:B------:R-:W5:Y:S01]  /*5230*/  MUFU.EX2 R38, R46 ;  /* 0x0000002e00267308 */ /* 0x000f620000000800 */
[----:B-1----:R-:W-:Y:S01]  /*5240*/  F2FP.F16.F32.PACK_AB R4, R43, R36 ;  /* 0x000000242b04723e */ /* 0x002fe200000000ff */
[----:B------:R-:W-:Y:S01]  /*5250*/  FADD.FTZ R64, R64, R65 ;  /* 0x0000004140407221 */ /* 0x000fe20000010000 */
[----:B------:R-:W-:Y:S01]  /*5260*/  FADD.FTZ R50, R50, R13 ;  /* 0x0000000d32327221 */ /* 0x000fe20000010000 */
[----:B------:R-:W-:Y:S01]  /*5270*/  F2FP.F16.F32.PACK_AB R6, R33, R34 ;  /* 0x000000222106723e */ /* 0x000fe200000000ff */
[----:B--2---:R-:W1:Y:S01]  /*5280*/  LDSM.16.MT88.4 R16, [R32+0x4800] ;  /* 0x004800002010783b */ /* 0x004e620000004200 */
[----:B------:R-:W-:Y:S01]  /*5290*/  FADD.FTZ R51, R51, R64 ;  /* 0x0000004033337221 */ /* 0x000fe20000010000 */
[----:B------:R-:W-:Y:S01]  /*52a0*/  FADD.FTZ R49, R49, R50 ;  /* 0x0000003231317221 */ /* 0x000fe20000010000 */
[----:B----4-:R-:W-:Y:S01]  /*52b0*/  F2FP.F16.F32.PACK_AB R5, R37, R44 ;  /* 0x0000002c2505723e */ /* 0x010fe200000000ff */
[----:B-----5:R-:W2:Y:S01]  /*52c0*/  LDSM.16.MT88.4 R12, [R28+0x4c00] ;  /* 0x004c00001c0c783b */ /* 0x020ea20000004200 */
[----:B------:R-:W-:Y:S01]  /*52d0*/  FADD.FTZ R86, R86, R51 ;  /* 0x0000003356567221 */ /* 0x000fe20000010000 */
[----:B------:R-:W-:Y:S01]  /*52e0*/  FADD.FTZ R78, R78, R49 ;  /* 0x000000314e4e7221 */ /* 0x000fe20000010000 */
[----:B------:R-:W-:-:S02]  /*52f0*/  F2FP.F16.F32.PACK_AB R7, R38, R35 ;  /* 0x000000232607723e */ /* 0x000fc400000000ff */
[----:B------:R-:W-:Y:S01]  /*5300*/  FADD.FTZ R75, R75, R86 ;  /* 0x000000564b4b7221 */ /* 0x000fe20000010000 */
[----:B------:R-:W-:-:S03]  /*5310*/  FADD.FTZ R71, R71, R78 ;  /* 0x0000004e47477221 */ /* 0x000fc60000010000 */
[----:B------:R-:W-:Y:S01]  /*5320*/  FADD.FTZ R76, R76, R75 ;  /* 0x0000004b4c4c7221 */ /* 0x000fe20000010000 */
[----:B------:R-:W-:Y:S01]  /*5330*/  FADD.FTZ R74, R74, R71 ;  /* 0x000000474a4a7221 */ /* 0x000fe20000010000 */
[C---:B---3--:R-:W-:Y:S01]  /*5340*/  HMMA.16816.F32 R104, R4.reuse, R8, R104 ;  /* 0x000000080468723c */ /* 0x048fe20000001868 */
[--C-:B------:R-:W-:Y:S01]  /*5350*/  FFMA.FTZ R8, R29, UR4, -R31.reuse ;  /* 0x000000041d087c23 */ /* 0x100fe2000801081f */
[----:B------:R-:W-:Y:S01]  /*5360*/  FADD.FTZ R76, R73, R76 ;  /* 0x0000004c494c7221 */ /* 0x000fe20000010000 */
[--C-:B------:R-:W-:Y:S01]  /*5370*/  FFMA.FTZ R29, R22, UR4, -R31.reuse ;  /* 0x00000004161d7c23 */ /* 0x100fe2000801081f */
[----:B------:R-:W-:Y:S01]  /*5380*/  FADD.FTZ R74, R67, R74 ;  /* 0x0000004a434a7221 */ /* 0x000fe20000010000 */
[----:B------:R-:W-:Y:S01]  /*5390*/  FFMA.FTZ R31, R27, UR4, -R31 ;  /* 0x000000041b1f7c23 */ /* 0x000fe2000801081f */
[----:B------:R-:W-:Y:S01]  /*53a0*/  FADD.FTZ R83, R83, R76 ;  /* 0x0000004c53537221 */ /* 0x000fe20000010000 */
[----:B------:R3:W-:Y:S01]  /*53b0*/  MUFU.EX2 R27, R8 ;  /* 0x00000008001b7308 */ /* 0x0007e20000000800 */
[----:B------:R-:W-:Y:S01]  /*53c0*/  HMMA.16816.F32 R100, R4, R10, R100 ;  /* 0x0000000a0464723c */ /* 0x000fe20000001864 */
[----:B------:R-:W-:-:S02]  /*53d0*/  FADD.FTZ R123, R123, R74 ;  /* 0x0000004a7b7b7221 */ /* 0x000fc40000010000 */
[----:B------:R-:W4:Y:S02]  /*53e0*/  MUFU.EX2 R22, R30 ;  /* 0x0000001e00167308 */ /* 0x000f240000000800 */
[----:B------:R-:W-:Y:S02]  /*53f0*/  FADD.FTZ R123, R58, R123 ;  /* 0x0000007b3a7b7221 */ /* 0x000fe40000010000 */
[----:B------:R-:W-:Y:S02]  /*5400*/  MUFU.EX2 R29, R29 ;  /* 0x0000001d001d7308 */ /* 0x000fe40000000800 */
[----:B------:R-:W-:Y:S02]  /*5410*/  FADD.FTZ R66, R66, R123 ;  /* 0x0000007b42427221 */ /* 0x000fe40000010000 */
[----:B------:R5:W2:Y:S01]  /*5420*/  MUFU.EX2 R86, R31 ;  /* 0x0000001f00567308 */ /* 0x000aa20000000800 */
[----:B---3--:R-:W3:Y:S01]  /*5430*/  LDSM.16.MT88.4 R8, [R32+0x4c00] ;  /* 0x004c00002008783b */ /* 0x008ee20000004200 */
[----:B------:R-:W-:Y:S01]  /*5440*/  FADD.FTZ R53, R53, R66 ;  /* 0x0000004235357221 */ /* 0x000fe20000010000 */
[C---:B-1----:R-:W-:Y:S01]  /*5450*/  HMMA.16816.F32 R96, R4.reuse, R16, R96 ;  /* 0x000000100460723c */ /* 0x042fe20000001860 */
[----:B------:R-:W1:Y:S07]  /*5460*/  MUFU.EX2 R17, R23 ;  /* 0x0000001700117308 */ /* 0x000e6e0000000800 */
[----:B------:R-:W-:Y:S01]  /*5470*/  HMMA.16816.F32 R92, R4, R18, R92 ;  /* 0x00000012045c723c */ /* 0x000fe2000000185c */
[----:B-----5:R-:W-:Y:S01]  /*5480*/  FADD.FTZ R31, R60, R83 ;  /* 0x000000533c1f7221 */ /* 0x020fe20000010000 */
[----:B----4-:R-:W-:-:S02]  /*5490*/  F2FP.F16.F32.PACK_AB R4, R27, R22 ;  /* 0x000000161b04723e */ /* 0x010fc400000000ff */
[----:B------:R-:W-:Y:S01]  /*54a0*/  F2FP.F16.F32.PACK_AB R5, R25, R24 ;  /* 0x000000181905723e */ /* 0x000fe200000000ff */
[----:B------:R-:W-:Y:S01]  /*54b0*/  FADD.FTZ R16, R56, R31 ;  /* 0x0000001f38107221 */ /* 0x000fe20000010000 */
[----:B--2---:R-:W-:Y:S02]  /*54c0*/  F2FP.F16.F32.PACK_AB R6, R86, R29 ;  /* 0x0000001d5606723e */ /* 0x004fe400000000ff */
[----:B-1----:R-:W-:Y:S01]  /*54d0*/  F2FP.F16.F32.PACK_AB R7, R17, R20 ;  /* 0x000000141107723e */ /* 0x002fe200000000ff */
        /* <DEDUP_REMOVED lines=31> */
[----:B------:R-:W-:Y:S01]  /*56d0*/  IADD3 R68, PT, PT, R114, -0x2, RZ ;  /* 0xfffffffe72447810 */ /* 0x000fe20007ffe0ff */
[----:B------:R-:W-:Y:S06]  /*56e0*/  BAR.SYNC.DEFER_BLOCKING 0x0 ;  /* 0x0000000000007b1d */ /* 0x000fec0000010000 */
        /* <DEDUP_REMOVED lines=62> */
.L_x_4433:
[----:B------:R-:W-:Y:S01]  /*5ad0*/  UMOV UR6, URZ ;  /* 0x000000ff00067c82 */ /* 0x000fe20008000000 */
[----:B------:R-:W-:Y:S01]  /*5ae0*/  IMAD.SHL.U32 R4, R116, 0x80, RZ ;  /* 0x0000008074047824 */ /* 0x000fe200078e00ff */
[----:B------:R-:W-:-:S05]  /*5af0*/  IADD3 R5, P0, PT, RZ, -UR6, RZ ;  /* 0x80000006ff057c10 */ /* 0x000fca000ff1e0ff */
[----:B------:R-:W-:-:S05]  /*5b00*/  IMAD.X R4, RZ, RZ, ~R4, P0 ;  /* 0x000000ffff047224 */ /* 0x000fca00000e0e04 */
[----:B------:R-:W-:-:S04]  /*5b10*/  SHF.R.S64 R5, R5, 0x1f, R4 ;  /* 0x0000001f05057819 */ /* 0x000fc80000001004 */
[----:B------:R-:W-:-:S04]  /*5b20*/  IADD3 R134, P0, PT, R5, R134, RZ ;  /* 0x0000008605867210 */ /* 0x000fc80007f1e0ff */
[----:B------:R-:W-:-:S09]  /*5b30*/  LEA.HI.X.SX32 R129, R4, R129, 0x1, P0 ;  /* 0x0000008104817211 */ /* 0x000fd200000f0eff */
.L_x_4434:
[----:B------:R-:W1:Y:S01]  /*5b40*/  LDCU UR6, c[0x0][0x440] ;  /* 0x00008800ff0677ac */ /* 0x000e620008000800 */
[C---:B------:R-:W-:Y:S01]  /*5b50*/  IMAD.SHL.U32 R5, R116.reuse, 0x40, RZ ;  /* 0x0000004074057824 */ /* 0x040fe200078e00ff */
[----:B------:R-:W-:Y:S01]  /*5b60*/  SHF.L.U64.HI R4, R116, 0x6, R117 ;  /* 0x0000000674047819 */ /* 0x000fe20000010275 */
[--C-:B------:R-:W-:Y:S01]  /*5b70*/  IMAD.IADD R64, R85, 0x1, R21.reuse ;  /* 0x0000000155407824 */ /* 0x100fe200078e0215 */
[----:B------:R-:W-:Y:S01]  /*5b80*/  LOP3.LUT R137, R2, R121, RZ, 0xfc, !PT ;  /* 0x0000007902897212 */ /* 0x000fe200078efcff */
[----:B------:R-:W-:Y:S01]  /*5b90*/  IMAD.IADD R71, R84, 0x1, R21 ;  /* 0x0000000154477824 */ /* 0x000fe200078e0215 */
        /* <DEDUP_REMOVED lines=30> */
[----:B------:R-:W4:Y:S04]  /*5d80*/  LDSM.16.M88.4 R20, [R84+0x800] ;  /* 0x000800005414783b */ /* 0x000f280000000200 */
[----:B------:R-:W5:Y:S04]  /*5d90*/  LDSM.16.M88.4 R36, [R84] ;  /* 0x000000005424783b */ /* 0x000f680000000200 */
[----:B-1----:R-:W1:Y:S04]  /*5da0*/  LDSM.16.M88.4 R12, [R84+0xc00] ;  /* 0x000c0000540c783b */ /* 0x002e680000000200 */
[----:B------:R-:W-:Y:S04]  /*5db0*/  LDSM.16.M88.4 R64, [R64] ;  /* 0x000000004040783b */ /* 0x000fe80000000200 */
[----:B------:R-:W1:Y:S04]  /*5dc0*/  LDSM.16.M88.4 R60, [R71+0x400] ;  /* 0x00040000473c783b */ /* 0x000e680000000200 */
[----:B------:R-:W1:Y:S04]  /*5dd0*/  LDSM.16.M88.4 R52, [R71+0x800] ;  /* 0x000800004734783b */ /* 0x000e680000000200 */
[----:B------:R-:W1:Y:S04]  /*5de0*/  LDSM.16.M88.4 R8, [R71] ;  /* 0x000000004708783b */ /* 0x000e680000000200 */
[----:B--2---:R-:W2:Y:S04]  /*5df0*/  LDSM.16.M88.4 R4, [R71+0xc00] ;  /* 0x000c00004704783b */ /* 0x004ea80000000200 */
[----:B------:R-:W2:Y:S01]  /*5e00*/  LDSM.16.M88.4 R48, [R84+0x1400] ;  /* 0x001400005430783b */ /* 0x000ea20000000200 */
[C---:B---3--:R-:W-:Y:S03]  /*5e10*/  HMMA.16816.F32 R32, R76.reuse, R28, RZ ;  /* 0x0000001c4c20723c */ /* 0x048fe600000018ff */
[----:B------:R-:W3:Y:S04]  /*5e20*/  LDSM.16.M88.4 R56, [R84+0x1000] ;  /* 0x001000005438783b */ /* 0x000ee80000000200 */
[----:B------:R-:W3:Y:S01]  /*5e30*/  LDSM.16.M88.4 R44, [R71+0x1000] ;  /* 0x00100000472c783b */ /* 0x000ee20000000200 */
[C---:B------:R-:W-:Y:S03]  /*5e40*/  HMMA.16816.F32 R28, R76.reuse, R30, RZ ;  /* 0x0000001e4c1c723c */ /* 0x040fe600000018ff */
[----:B------:R-:W-:Y:S04]  /*5e50*/  LDSM.16.M88.4 R80, [R84+0x1800] ;  /* 0x001800005450783b */ /* 0x000fe80000000200 */
[----:B------:R-:W-:Y:S01]  /*5e60*/  LDSM.16.M88.4 R72, [R84+0x1c00] ;  /* 0x001c00005448783b */ /* 0x000fe20000000200 */
[C---:B----4-:R-:W-:Y:S03]  /*5e70*/  HMMA.16816.F32 R24, R76.reuse, R20, RZ ;  /* 0x000000144c18723c */ /* 0x050fe600000018ff */
[----:B------:R-:W0:Y:S05]  /*5e80*/  LDGDEPBAR ;  /* 0x00000000000079af */ /* 0x000e2a0000000000 */
[C---:B-----5:R-:W-:Y:S08]  /*5e90*/  HMMA.16816.F32 R40, R76.reuse, R36, RZ ;  /* 0x000000244c28723c */ /* 0x060ff000000018ff */
[C---:B------:R-:W-:Y:S08]  /*5ea0*/  HMMA.16816.F32 R20, R76.reuse, R22, RZ ;  /* 0x000000164c14723c */ /* 0x040ff000000018ff */
[C---:B-1----:R-:W-:Y:S08]  /*5eb0*/  HMMA.16816.F32 R16, R76.reuse, R12, RZ ;  /* 0x0000000c4c10723c */ /* 0x042ff000000018ff */
[----:B------:R-:W-:Y:S08]  /*5ec0*/  HMMA.16816.F32 R36, R76, R38, RZ ;  /* 0x000000264c24723c */ /* 0x000ff000000018ff */
[----:B------:R-:W-:Y:S08]  /*5ed0*/  HMMA.16816.F32 R32, R64, R60, R32 ;  /* 0x0000003c4020723c */ /* 0x000ff00000001820 */
[----:B------:R-:W-:Y:S08]  /*5ee0*/  HMMA.16816.F32 R12, R76, R14, RZ ;  /* 0x0000000e4c0c723c */ /* 0x000ff000000018ff */
[C---:B------:R-:W-:Y:S01]  /*5ef0*/  HMMA.16816.F32 R28, R64.reuse, R62, R28 ;  /* 0x0000003e401c723c */ /* 0x040fe2000000181c */
[----:B------:R-:W1:Y:S07]  /*5f00*/  LDSM.16.M88.4 R60, [R71+0x1400] ;  /* 0x00140000473c783b */ /* 0x000e6e0000000200 */
[C---:B------:R-:W-:Y:S08]  /*5f10*/  HMMA.16816.F32 R24, R64.reuse, R52, R24 ;  /* 0x000000344018723c */ /* 0x040ff00000001818 */
[C---:B------:R-:W-:Y:S08]  /*5f20*/  HMMA.16816.F32 R20, R64.reuse, R54, R20 ;  /* 0x000000364014723c */ /* 0x040ff00000001814 */
[C---:B------:R-:W-:Y:S08]  /*5f30*/  HMMA.16816.F32 R40, R64.reuse, R8, R40 ;  /* 0x000000084028723c */ /* 0x040ff00000001828 */
[C---:B------:R-:W-:Y:S08]  /*5f40*/  HMMA.16816.F32 R36, R64.reuse, R10, R36 ;  /* 0x0000000a4024723c */ /* 0x040ff00000001824 */
[C---:B--2---:R-:W-:Y:S08]  /*5f50*/  HMMA.16816.F32 R16, R64.reuse, R4, R16 ;  /* 0x000000044010723c */ /* 0x044ff00000001810 */
[----:B------:R-:W-:Y:S08]  /*5f60*/  HMMA.16816.F32 R12, R64, R6, R12 ;  /* 0x00000006400c723c */ /* 0x000ff0000000180c */
[C---:B------:R-:W-:Y:S08]  /*5f70*/  HMMA.16816.F32 R52, R76.reuse, R48, RZ ;  /* 0x000000304c34723c */ /* 0x040ff000000018ff */
[C---:B---3--:R-:W-:Y:S08]  /*5f80*/  HMMA.16816.F32 R8, R76.reuse, R56, RZ ;  /* 0x000000384c08723c */ /* 0x048ff000000018ff */
[C---:B------:R-:W-:Y:S01]  /*5f90*/  HMMA.16816.F32 R4, R76.reuse, R58, RZ ;  /* 0x0000003a4c04723c */ /* 0x040fe200000018ff */
[----:B------:R-:W2:Y:S07]  /*5fa0*/  LDSM.16.M88.4 R56, [R71+0x1800] ;  /* 0x001800004738783b */ /* 0x000eae0000000200 */
[----:B------:R-:W-:Y:S08]  /*5fb0*/  HMMA.16816.F32 R48, R76, R50, RZ ;  /* 0x000000324c30723c */ /* 0x000ff000000018ff */
[C---:B------:R-:W-:Y:S08]  /*5fc0*/  HMMA.16816.F32 R8, R64.reuse, R44, R8 ;  /* 0x0000002c4008723c */ /* 0x040ff00000001808 */
[C---:B------:R-:W-:Y:S08]  /*5fd0*/  HMMA.16816.F32 R4, R64.reuse, R46, R4 ;  /* 0x0000002e4004723c */ /* 0x040ff00000001804 */
[C---:B-1----:R-:W-:Y:S08]  /*5fe0*/  HMMA.16816.F32 R52, R64.reuse, R60, R52 ;  /* 0x0000003c4034723c */ /* 0x042ff00000001834 */
[----:B------:R-:W-:Y:S08]  /*5ff0*/  HMMA.16816.F32 R48, R64, R62, R48 ;  /* 0x0000003e4030723c */ /* 0x000ff00000001830 */
[C---:B------:R-:W-:Y:S08]  /*6000*/  HMMA.16816.F32 R44, R76.reuse, R80, RZ ;  /* 0x000000504c2c723c */ /* 0x040ff000000018ff */
[C---:B------:R-:W-:Y:S08]  /*6010*/  HMMA.16816.F32 R60, R76.reuse, R72, RZ ;  /* 0x000000484c3c723c */ /* 0x040ff000000018ff */
[C---:B------:R-:W-:Y:S08]  /*6020*/  HMMA.16816.F32 R80, R76.reuse, R82, RZ ;  /* 0x000000524c50723c */ /* 0x040ff000000018ff */
[----:B------:R-:W-:Y:S01]  /*6030*/  HMMA.16816.F32 R72, R76, R74, RZ ;  /* 0x0000004a4c48723c */ /* 0x000fe200000018ff */
[----:B------:R-:W1:Y:S01]  /*6040*/  LDSM.16.M88.4 R76, [R71+0x1c00] ;  /* 0x001c0000474c783b */ /* 0x000e620000000200 */
[----:B------:R-:W-:-:S06]  /*6050*/  DEPBAR.LE SB0, 0x0 ;  /* 0x000080000000791a */ /* 0x000fcc0000000000 */
[C---:B--2---:R-:W-:Y:S01]  /*6060*/  HMMA.16816.F32 R44, R64.reuse, R56, R44 ;  /* 0x00000038402c723c */ /* 0x044fe2000000182c */
[----:B------:R-:W-:Y:S01]  /*6070*/  VIADD R57, R137, 0xffffff20 ;  /* 0xffffff2089397836 */ /* 0x000fe20000000000 */
[----:B------:R-:W-:Y:S04]  /*6080*/  BAR.SYNC.DEFER_BLOCKING 0x0 ;  /* 0x0000000000007b1d */ /* 0x000fe80000010000 */
[C---:B------:R-:W-:Y:S02]  /*6090*/  ISETP.GE.AND P1, PT, R57.reuse, R120, PT ;  /* 0x000000783900720c */ /* 0x040fe40003f26270 */
[----:B------:R-:W-:Y:S01]  /*60a0*/  HMMA.16816.F32 R80, R64, R58, R80 ;  /* 0x0000003a4050723c */ /* 0x000fe20000001850 */
[----:B------:R-:W-:Y:S02]  /*60b0*/  I2FP.F32.S32 R59, R57 ;  /* 0x00000039003b7245 */ /* 0x000fe40000201400 */
[----:B------:R-:W-:-:S02]  /*60c0*/  ISETP.GE.AND P0, PT, R57, R0, PT ;  /* 0x000000003900720c */ /* 0x000fc40003f06270 */
[----:B------:R-:W-:Y:S01]  /*60d0*/  I2FP.F32.S32 R57, R57 ;  /* 0x0000003900397245 */ /* 0x000fe20000201400 */
[----:B------:R-:W-:Y:S01]  /*60e0*/  FFMA.FTZ R24, R87, R59, R24 ;  /* 0x0000003b57187223 */ /* 0x000fe20000010018 */
[----:B------:R-:W-:-:S03]  /*60f0*/  VIADD R59, R137, 0xffffff21 ;  /* 0xffffff21893b7836 */ /* 0x000fc60000000000 */
[----:B------:R-:W-:Y:S01]  /*6100*/  FFMA.FTZ R26, R87, R57, R26 ;  /* 0x00000039571a7223 */ /* 0x000fe2000001001a */
[----:B------:R-:W-:Y:S01]  /*6110*/  VIADD R57, R137, 0xffffff29 ;  /* 0xffffff2989397836 */ /* 0x000fe20000000000 */
[C---:B------:R-:W-:Y:S02]  /*6120*/  ISETP.GE.AND P5, PT, R59.reuse, R120, PT ;  /* 0x000000783b00720c */ /* 0x040fe40003fa6270 */
[----:B------:R-:W-:Y:S02]  /*6130*/  I2FP.F32.S32 R56, R59 ;  /* 0x0000003b00387245 */ /* 0x000fe40000201400 */
[----:B------:R-:W-:Y:S02]  /*6140*/  ISETP.GE.AND P6, PT, R59, R0, PT ;  /* 0x000000003b00720c */ /* 0x000fe40003fc6270 */
[----:B------:R-:W-:Y:S01]  /*6150*/  FSEL R127, R24, -INF , !P1 ;  /* 0xff800000187f7808 */ /* 0x000fe20004800000 */
[----:B------:R-:W-:Y:S01]  /*6160*/  FFMA.FTZ R25, R87, R56, R25 ;  /* 0x0000003857197223 */ /* 0x000fe20000010019 */
[----:B------:R-:W-:-:S02]  /*6170*/  ISETP.GE.AND P1, PT, R57, R120, PT ;  /* 0x000000783900720c */ /* 0x000fc40003f26270 */
[----:B------:R-:W-:Y:S02]  /*6180*/  FSEL R132, R26, -INF , !P0 ;  /* 0xff8000001a847808 */ /* 0x000fe40004000000 */
[----:B------:R-:W-:Y:S01]  /*6190*/  FSEL R123, R25, -INF , !P5 ;  /* 0xff800000197b7808 */ /* 0x000fe20006800000 */
[----:B-1----:R-:W-:Y:S01]  /*61a0*/  HMMA.16816.F32 R60, R64, R76, R60 ;  /* 0x0000004c403c723c */ /* 0x002fe2000000183c */
[----:B------:R-:W-:-:S07]  /*61b0*/  ISETP.GE.AND P0, PT, R57, R0, PT ;  /* 0x000000003900720c */ /* 0x000fce0003f06270 */
[----:B------:R-:W-:Y:S01]  /*61c0*/  HMMA.16816.F32 R72, R64, R78, R72 ;  /* 0x0000004e4048723c */ /* 0x000fe20000001848 */
[----:B------:R-:W-:-:S05]  /*61d0*/  VIADD R65, R137, 0xffffff00 ;  /* 0xffffff0089417836 */ /* 0x000fca0000000000 */
[C---:B------:R-:W-:Y:S02]  /*61e0*/  ISETP.GE.AND P4, PT, R65.reuse, R120, PT ;  /* 0x000000784100720c */ /* 0x040fe40003f86270 */
[----:B------:R-:W-:Y:S02]  /*61f0*/  ISETP.GE.AND P2, PT, R65, R0, PT ;  /* 0x000000004100720c */ /* 0x000fe40003f46270 */
[-C--:B------:R-:W-:Y:S02]  /*6200*/  I2FP.F32.S32 R2, R65.reuse ;  /* 0x0000004100027245 */ /* 0x080fe40000201400 */
[----:B------:R-:W-:-:S03]  /*6210*/  I2FP.F32.S32 R65, R65 ;  /* 0x0000004100417245 */ /* 0x000fc60000201400 */
[C---:B------:R-:W-:Y:S01]  /*6220*/  FFMA.FTZ R40, R87.reuse, R2, R40 ;  /* 0x0000000257287223 */ /* 0x040fe20000010028 */
[----:B------:R-:W-:Y:S01]  /*6230*/  I2FP.F32.S32 R2, R59 ;  /* 0x0000003b00027245 */ /* 0x000fe20000201400 */
[----:B------:R-:W-:Y:S01]  /*6240*/  FFMA.FTZ R42, R87, R65, R42 ;  /* 0x00000041572a7223 */ /* 0x000fe2000001002a */
[----:B------:R-:W-:Y:S02]  /*6250*/  VIADD R59, R137, 0xffffff28 ;  /* 0xffffff28893b7836 */ /* 0x000fe40000000000 */
[----:B------:R-:W-:Y:S01]  /*6260*/  FSEL R135, R40, -INF , !P4 ;  /* 0xff80000028877808 */ /* 0x000fe20006000000 */
[----:B------:R-:W-:Y:S01]  /*6270*/  FFMA.FTZ R27, R87, R2, R27 ;  /* 0x00000002571b7223 */ /* 0x000fe2000001001b */
[----:B------:R-:W-:Y:S02]  /*6280*/  FSEL R136, R42, -INF , !P2 ;  /* 0xff8000002a887808 */ /* 0x000fe40005000000 */
[C---:B------:R-:W-:Y:S02]  /*6290*/  ISETP.GE.AND P4, PT, R59.reuse, R120, PT ;  /* 0x000000783b00720c */ /* 0x040fe40003f86270 */
[----:B------:R-:W-:-:S02]  /*62a0*/  ISETP.GE.AND P2, PT, R59, R0, PT ;  /* 0x000000003b00720c */ /* 0x000fc40003f46270 */
[-C--:B------:R-:W-:Y:S02]  /*62b0*/  I2FP.F32.S32 R40, R59.reuse ;  /* 0x0000003b00287245 */ /* 0x080fe40000201400 */
[----:B------:R-:W-:Y:S02]  /*62c0*/  I2FP.F32.S32 R59, R59 ;  /* 0x0000003b003b7245 */ /* 0x000fe40000201400 */
[----:B------:R-:W-:Y:S01]  /*62d0*/  FSEL R126, R27, -INF , !P6 ;  /* 0xff8000001b7e7808 */ /* 0x000fe20007000000 */
[----:B------:R-:W-:Y:S01]  /*62e0*/  FFMA.FTZ R20, R87, R40, R20 ;  /* 0x0000002857147223 */ /* 0x000fe20000010014 */
[----:B------:R-:W-:Y:S02]  /*62f0*/  VIADD R27, R137, 0xffffff31 ;  /* 0xffffff31891b7836 */ /* 0x000fe40000000000 */
[----:B------:R-:W-:Y:S01]  /*6300*/  FFMA.FTZ R22, R87, R59, R22 ;  /* 0x0000003b57167223 */ /* 0x000fe20000010016 */
[----:B------:R-:W-:Y:S01]  /*6310*/  VIADD R59, R137, 0xffffff30 ;  /* 0xffffff30893b7836 */ /* 0x000fe20000000000 */
[----:B------:R-:W-:-:S02]  /*6320*/  I2FP.F32.S32 R2, R57 ;  /* 0x0000003900027245 */ /* 0x000fc40000201400 */
[----:B------:R-:W-:Y:S02]  /*6330*/  FSEL R131, R20, -INF , !P4 ;  /* 0xff80000014837808 */ /* 0x000fe40006000000 */
[----:B------:R-:W-:Y:S01]  /*6340*/  I2FP.F32.S32 R25, R59 ;  /* 0x0000003b00197245 */ /* 0x000fe20000201400 */
[CC--:B------:R-:W-:Y:S01]  /*6350*/  FFMA.FTZ R21, R87.reuse, R2.reuse, R21 ;  /* 0x0000000257157223 */ /* 0x0c0fe20000010015 */
[----:B------:R-:W-:Y:S01]  /*6360*/  I2FP.F32.S32 R20, R27 ;  /* 0x0000001b00147245 */ /* 0x000fe20000201400 */
[----:B------:R-:W-:Y:S01]  /*6370*/  FFMA.FTZ R23, R87, R2, R23 ;  /* 0x0000000257177223 */ /* 0x000fe20000010017 */
[----:B------:R-:W-:Y:S01]  /*6380*/  ISETP.GE.AND P5, PT, R59, R120, PT ;  /* 0x000000783b00720c */ /* 0x000fe20003fa6270 */
[C---:B------:R-:W-:Y:S01]  /*6390*/  FFMA.FTZ R16, R87.reuse, R25, R16 ;  /* 0x0000001957107223 */ /* 0x040fe20000010010 */
[----:B------:R-:W-:Y:S01]  /*63a0*/  I2FP.F32.S32 R2, R27 ;  /* 0x0000001b00027245 */ /* 0x000fe20000201400 */
[----:B------:R-:W-:Y:S01]  /*63b0*/  FFMA.FTZ R77, R87, R20, R17 ;  /* 0x00000014574d7223 */ /* 0x000fe20000010011 */
[----:B------:R-:W-:Y:S01]  /*63c0*/  VIADD R17, R137, 0xffffff39 ;  /* 0xffffff3989117836 */ /* 0x000fe20000000000 */
[----:B------:R-:W-:Y:S01]  /*63d0*/  ISETP.GE.AND P6, PT, R59, R0, PT ;  /* 0x000000003b00720c */ /* 0x000fe20003fc6270 */
[----:B------:R-:W-:Y:S01]  /*63e0*/  VIADD R25, R137, 0xffffff38 ;  /* 0xffffff3889197836 */ /* 0x000fe20000000000 */
[----:B------:R-:W-:Y:S01]  /*63f0*/  I2FP.F32.S32 R59, R59 ;  /* 0x0000003b003b7245 */ /* 0x000fe20000201400 */
[----:B------:R-:W-:Y:S01]  /*6400*/  FFMA.FTZ R19, R87, R2, R19 ;  /* 0x0000000257137223 */ /* 0x000fe20000010013 */
[----:B------:R-:W-:-:S02]  /*6410*/  FSEL R71, R16, -INF , !P5 ;  /* 0xff80000010477808 */ /* 0x000fc40006800000 */
[----:B------:R-:W-:Y:S01]  /*6420*/  FSEL R128, R22, -INF , !P2 ;  /* 0xff80000016807808 */ /* 0x000fe20005000000 */
[----:B------:R-:W-:Y:S01]  /*6430*/  FFMA.FTZ R18, R87, R59, R18 ;  /* 0x0000003b57127223 */ /* 0x000fe20000010012 */
[----:B------:R-:W-:Y:S02]  /*6440*/  I2FP.F32.S32 R16, R17 ;  /* 0x0000001100107245 */ /* 0x000fe40000201400 */
[----:B------:R-:W-:Y:S02]  /*6450*/  ISETP.GE.AND P2, PT, R27, R0, PT ;  /* 0x000000001b00720c */ /* 0x000fe40003f46270 */
[----:B------:R-:W-:Y:S01]  /*6460*/  FSEL R133, R21, -INF , !P1 ;  /* 0xff80000015857808 */ /* 0x000fe20004800000 */
[----:B------:R-:W-:Y:S01]  /*6470*/  FFMA.FTZ R13, R87, R16, R13 ;  /* 0x00000010570d7223 */ /* 0x000fe2000001000d */
[-C--:B------:R-:W-:Y:S01]  /*6480*/  ISETP.GE.AND P4, PT, R27, R120.reuse, PT ;  /* 0x000000781b00720c */ /* 0x080fe20003f86270 */
[----:B------:R-:W-:Y:S01]  /*6490*/  VIADD R21, R137, 0xffffff40 ;  /* 0xffffff4089157836 */ /* 0x000fe20000000000 */
[----:B------:R-:W-:Y:S01]  /*64a0*/  FSEL R76, R19, -INF , !P2 ;  /* 0xff800000134c7808 */ /* 0x000fe20005000000 */
[----:B------:R-:W-:Y:S01]  /*64b0*/  VIADD R19, R137, 0xffffff48 ;  /* 0xffffff4889137836 */ /* 0x000fe20000000000 */
[----:B------:R-:W-:-:S02]  /*64c0*/  ISETP.GE.AND P5, PT, R17, R120, PT ;  /* 0x000000781100720c */ /* 0x000fc40003fa6270 */
[----:B------:R-:W-:Y:S02]  /*64d0*/  I2FP.F32.S32 R2, R17 ;  /* 0x0000001100027245 */ /* 0x000fe40000201400 */
[----:B------:R-:W-:Y:S02]  /*64e0*/  FSEL R122, R18, -INF , !P6 ;  /* 0xff800000127a7808 */ /* 0x000fe40007000000 */
[----:B------:R-:W-:Y:S01]  /*64f0*/  FSEL R77, R77, -INF , !P4 ;  /* 0xff8000004d4d7808 */ /* 0x000fe20006000000 */
[----:B------:R-:W-:Y:S01]  /*6500*/  FFMA.FTZ R15, R87, R2, R15 ;  /* 0x00000002570f7223 */ /* 0x000fe2000001000f */
[----:B------:R-:W-:Y:S01]  /*6510*/  ISETP.GE.AND P6, PT, R17, R0, PT ;  /* 0x000000001100720c */ /* 0x000fe20003fc6270 */
[----:B------:R-:W-:Y:S01]  /*6520*/  VIADD R17, R137, 0xffffff41 ;  /* 0xffffff4189117836 */ /* 0x000fe20000000000 */
[C---:B------:R-:W-:Y:S02]  /*6530*/  ISETP.GE.AND P4, PT, R21.reuse, R120, PT ;  /* 0x000000781500720c */ /* 0x040fe40003f86270 */
[----:B------:R-:W-:-:S02]  /*6540*/  ISETP.GE.AND P2, PT, R21, R0, PT ;  /* 0x000000001500720c */ /* 0x000fc40003f46270 */
[-C--:B------:R-:W-:Y:S02]  /*6550*/  I2FP.F32.S32 R16, R21.reuse ;  /* 0x0000001500107245 */ /* 0x080fe40000201400 */
[----:B------:R-:W-:Y:S02]  /*6560*/  FSEL R79, R13, -INF , !P5 ;  /* 0xff8000000d4f7808 */ /* 0x000fe40006800000 */
[----:B------:R-:W-:Y:S01]  /*6570*/  I2FP.F32.S32 R21, R21 ;  /* 0x0000001500157245 */ /* 0x000fe20000201400 */
[----:B------:R-:W-:Y:S01]  /*6580*/  FFMA.FTZ R8, R87, R16, R8 ;  /* 0x0000001057087223 */ /* 0x000fe20000010008 */
[----:B------:R-:W-:Y:S02]  /*6590*/  I2FP.F32.S32 R13, R19 ;  /* 0x00000013000d7245 */ /* 0x000fe40000201400 */
[----:B------:R-:W-:Y:S01]  /*65a0*/  FSEL R130, R23, -INF , !P0 ;  /* 0xff80000017827808 */ /* 0x000fe20004000000 */
[C---:B------:R-:W-:Y:S01]  /*65b0*/  FFMA.FTZ R10, R87.reuse, R21, R10 ;  /* 0x00000015570a7223 */ /* 0x040fe2000001000a */
[----:B------:R-:W-:Y:S01]  /*65c0*/  I2FP.F32.S32 R27, R25 ;  /* 0x00000019001b7245 */ /* 0x000fe20000201400 */
[----:B------:R-:W-:Y:S01]  /*65d0*/  FFMA.FTZ R4, R87, R13, R4 ;  /* 0x0000000d57047223 */ /* 0x000fe20000010004 */
[----:B------:R-:W-:Y:S01]  /*65e0*/  ISETP.GE.AND P1, PT, R25, R120, PT ;  /* 0x000000781900720c */ /* 0x000fe20003f26270 */
[----:B------:R-:W-:Y:S01]  /*65f0*/  VIADD R13, R137, 0xffffff49 ;  /* 0xffffff49890d7836 */ /* 0x000fe20000000000 */
[----:B------:R-:W-:Y:S01]  /*6600*/  ISETP.GE.AND P0, PT, R25, R0, PT ;  /* 0x000000001900720c */ /* 0x000fe20003f06270 */
[----:B------:R-:W-:Y:S01]  /*6610*/  FFMA.FTZ R12, R87, R27, R12 ;  /* 0x0000001b570c7223 */ /* 0x000fe2000001000c */
[----:B------:R-:W-:-:S02]  /*6620*/  I2FP.F32.S32 R25, R25 ;  /* 0x0000001900197245 */ /* 0x000fc40000201400 */
[----:B------:R-:W-:Y:S02]  /*6630*/  I2FP.F32.S32 R2, R17 ;  /* 0x0000001100027245 */ /* 0x000fe40000201400 */
[----:B------:R-:W-:Y:S01]  /*6640*/  FSEL R78, R15, -INF , !P6 ;  /* 0xff8000000f4e7808 */ /* 0x000fe20007000000 */
[----:B------:R-:W-:Y:S02]  /*6650*/  VIADD R15, R137, 0xffffff50 ;  /* 0xffffff50890f7836 */ /* 0x000fe40000000000 */
[C---:B------:R-:W-:Y:S01]  /*6660*/  FFMA.FTZ R14, R87.reuse, R25, R14 ;  /* 0x00000019570e7223 */ /* 0x040fe2000001000e */
[CC--:B------:R-:W-:Y:S01]  /*6670*/  FFMA.FTZ R9, R87.reuse, R2.reuse, R9 ;  /* 0x0000000257097223 */ /* 0x0c0fe20000010009 */
[----:B------:R-:W-:Y:S01]  /*6680*/  FFMA.FTZ R11, R87, R2, R11 ;  /* 0x00000002570b7223 */ /* 0x000fe2000001000b */
[----:B------:R-:W-:Y:S02]  /*6690*/  FSEL R67, R8, -INF , !P4 ;  /* 0xff80000008437808 */ /* 0x000fe40006000000 */
[----:B------:R-:W-:-:S02]  /*66a0*/  FSEL R56, R10, -INF , !P2 ;  /* 0xff8000000a387808 */ /* 0x000fc40005000000 */
[C---:B------:R-:W-:Y:S02]  /*66b0*/  ISETP.GE.AND P4, PT, R13.reuse, R120, PT ;  /* 0x000000780d00720c */ /* 0x040fe40003f86270 */
[----:B------:R-:W-:Y:S02]  /*66c0*/  ISETP.GE.AND P2, PT, R13, R0, PT ;  /* 0x000000000d00720c */ /* 0x000fe40003f46270 */
[-C--:B------:R-:W-:Y:S02]  /*66d0*/  I2FP.F32.S32 R8, R13.reuse ;  /* 0x0000000d00087245 */ /* 0x080fe40000201400 */
[----:B------:R-:W-:Y:S02]  /*66e0*/  I2FP.F32.S32 R2, R13 ;  /* 0x0000000d00027245 */ /* 0x000fe40000201400 */
[----:B------:R-:W-:Y:S01]  /*66f0*/  I2FP.F32.S32 R13, R15 ;  /* 0x0000000f000d7245 */ /* 0x000fe20000201400 */
[C---:B------:R-:W-:Y:S01]  /*6700*/  FFMA.FTZ R5, R87.reuse, R8, R5 ;  /* 0x0000000857057223 */ /* 0x040fe20000010005 */
[----:B------:R-:W-:Y:S01]  /*6710*/  FSEL R117, R12, -INF , !P1 ;  /* 0xff8000000c757808 */ /* 0x000fe20004800000 */
[C---:B------:R-:W-:Y:S01]  /*6720*/  FFMA.FTZ R7, R87.reuse, R2, R7 ;  /* 0x0000000257077223 */ /* 0x040fe20000010007 */
[----:B------:R-:W-:Y:S01]  /*6730*/  FSEL R116, R14, -INF , !P0 ;  /* 0xff8000000e747808 */ /* 0x000fe20004000000 */
[----:B------:R-:W-:Y:S01]  /*6740*/  FFMA.FTZ R52, R87, R13, R52 ;  /* 0x0000000d57347223 */ /* 0x000fe20000010034 */
[----:B------:R-:W-:Y:S01]  /*6750*/  ISETP.GE.AND P1, PT, R17, R120, PT ;  /* 0x000000781100720c */ /* 0x000fe20003f26270 */
[----:B------:R-:W-:Y:S01]  /*6760*/  VIADD R13, R137, 0xffffff78 ;  /* 0xffffff78890d7836 */ /* 0x000fe20000000000 */
[----:B------:R-:W-:Y:S01]  /*6770*/  ISETP.GE.AND P0, PT, R17, R0, PT ;  /* 0x000000001100720c */ /* 0x000fe20003f06270 */
[----:B------:R-:W-:Y:S01]  /*6780*/  VIADD R17, R137, 0xffffff51 ;  /* 0xffffff5189117836 */ /* 0x000fe20000000000 */
[----:B------:R-:W-:-:S02]  /*6790*/  ISETP.GE.AND P5, PT, R19, R120, PT ;  /* 0x000000781300720c */ /* 0x000fc40003fa6270 */
[----:B------:R-:W-:Y:S02]  /*67a0*/  FSEL R57, R5, -INF , !P4 ;  /* 0xff80000005397808 */ /* 0x000fe40006000000 */
[-C--:B------:R-:W-:Y:S02]  /*67b0*/  I2FP.F32.S32 R2, R17.reuse ;  /* 0x0000001100027245 */ /* 0x080fe40000201400 */
[----:B------:R-:W-:Y:S02]  /*67c0*/  FSEL R59, R4, -INF , !P5 ;  /* 0xff800000043b7808 */ /* 0x000fe40006800000 */
[----:B------:R-:W-:Y:S01]  /*67d0*/  FSEL R58, R7, -INF , !P2 ;  /* 0xff800000073a7808 */ /* 0x000fe20005000000 */
[----:B------:R-:W-:Y:S01]  /*67e0*/  FFMA.FTZ R5, R87, R2, R53 ;  /* 0x0000000257057223 */ /* 0x000fe20000010035 */
[----:B------:R-:W-:Y:S01]  /*67f0*/  I2FP.F32.S32 R4, R17 ;  /* 0x0000001100047245 */ /* 0x000fe20000201400 */
[----:B------:R-:W-:Y:S01]  /*6800*/  VIADD R7, R137, 0xffffff09 ;  /* 0xffffff0989077836 */ /* 0x000fe20000000000 */
[----:B------:R-:W-:-:S02]  /*6810*/  ISETP.GE.AND P4, PT, R13, R120, PT ;  /* 0x000000780d00720c */ /* 0x000fc40003f86270 */
[----:B------:R-:W-:Y:S01]  /*6820*/  ISETP.GE.AND P2, PT, R13, R0, PT ;  /* 0x000000000d00720c */ /* 0x000fe20003f46270 */
[----:B------:R-:W-:Y:S01]  /*6830*/  FFMA.FTZ R40, R87, R4, R55 ;  /* 0x0000000457287223 */ /* 0x000fe20000010037 */
[----:B------:R-:W-:Y:S01]  /*6840*/  FSEL R65, R9, -INF , !P1 ;  /* 0xff80000009417808 */ /* 0x000fe20004800000 */
[----:B------:R-:W-:Y:S01]  /*6850*/  VIADD R9, R137, 0xffffff08 ;  /* 0xffffff0889097836 */ /* 0x000fe20000000000 */
[----:B------:R-:W-:Y:S02]  /*6860*/  I2FP.F32.S32 R13, R13 ;  /* 0x0000000d000d7245 */ /* 0x000fe40000201400 */
[----:B------:R-:W-:Y:S02]  /*6870*/  ISETP.GE.AND P6, PT, R19, R0, PT ;  /* 0x000000001300720c */ /* 0x000fe40003fc6270 */
[----:B------:R-:W-:Y:S01]  /*6880*/  ISETP.GE.AND P1, PT, R15, R120, PT ;  /* 0x000000780f00720c */ /* 0x000fe20003f26270 */
[-C--:B------:R-:W-:Y:S01]  /*6890*/  FFMA.FTZ R42, R87, R13.reuse, R72 ;  /* 0x0000000d572a7223 */ /* 0x080fe20000010048 */
[----:B------:R-:W-:Y:S01]  /*68a0*/  FSEL R66, R11, -INF , !P0 ;  /* 0xff8000000b427808 */ /* 0x000fe20004000000 */
[----:B------:R-:W-:Y:S01]  /*68b0*/  FFMA.FTZ R2, R87, R13, R74 ;  /* 0x0000000d57027223 */ /* 0x000fe2000001004a */
[----:B------:R-:W-:Y:S01]  /*68c0*/  I2FP.F32.S32 R19, R19 ;  /* 0x0000001300137245 */ /* 0x000fe20000201400 */
[----:B------:R-:W-:Y:S01]  /*68d0*/  VIADD R11, R137, 0xffffff01 ;  /* 0xffffff01890b7836 */ /* 0x000fe20000000000 */
[----:B------:R-:W-:Y:S01]  /*68e0*/  ISETP.GE.AND P0, PT, R15, R0, PT ;  /* 0x000000000f00720c */ /* 0x000fe20003f06270 */
[----:B------:R-:W-:Y:S01]  /*68f0*/  VIADD R13, R137, 0xffffff11 ;  /* 0xffffff11890d7836 */ /* 0x000fe20000000000 */
[----:B------:R-:W-:Y:S01]  /*6900*/  ISETP.GE.AND P5, PT, R17, R120, PT ;  /* 0x000000781100720c */ /* 0x000fe20003fa6270 */
[----:B------:R-:W-:Y:S01]  /*6910*/  FFMA.FTZ R6, R87, R19, R6 ;  /* 0x0000001357067223 */ /* 0x000fe20000010006 */
[----:B------:R-:W-:-:S02]  /*6920*/  I2FP.F32.S32 R15, R15 ;  /* 0x0000000f000f7245 */ /* 0x000fc40000201400 */
[----:B------:R-:W-:Y:S02]  /*6930*/  FSEL R55, R52, -INF , !P1 ;  /* 0xff80000034377808 */ /* 0x000fe40004800000 */
[----:B------:R-:W-:Y:S01]  /*6940*/  FSEL R52, R5, -INF , !P5 ;  /* 0xff80000005347808 */ /* 0x000fe20006800000 */
[C---:B------:R-:W-:Y:S01]  /*6950*/  FFMA.FTZ R15, R87.reuse, R15, R54 ;  /* 0x0000000f570f7223 */ /* 0x040fe20000010036 */
[----:B------:R-:W-:Y:S02]  /*6960*/  I2FP.F32.S32 R5, R9 ;  /* 0x0000000900057245 */ /* 0x000fe40000201400 */
[----:B------:R-:W-:Y:S02]  /*6970*/  I2FP.F32.S32 R8, R7 ;  /* 0x0000000700087245 */ /* 0x000fe40000201400 */
[----:B------:R-:W-:Y:S01]  /*6980*/  FSEL R42, R42, -INF , !P4 ;  /* 0xff8000002a2a7808 */ /* 0x000fe20006000000 */
[----:B------:R-:W-:Y:S01]  /*6990*/  FFMA.FTZ R10, R87, R5, R38 ;  /* 0x00000005570a7223 */ /* 0x000fe20000010026 */
[----:B------:R-:W-:-:S02]  /*69a0*/  FSEL R2, R2, -INF , !P2 ;  /* 0xff80000002027808 */ /* 0x000fc40005000000 */
[C---:B------:R-:W-:Y:S02]  /*69b0*/  ISETP.GE.AND P4, PT, R7.reuse, R120, PT ;  /* 0x000000780700720c */ /* 0x040fe40003f86270 */
[----:B------:R-:W-:Y:S01]  /*69c0*/  ISETP.GE.AND P2, PT, R7, R0, PT ;  /* 0x000000000700720c */ /* 0x000fe20003f46270 */
[C---:B------:R-:W-:Y:S01]  /*69d0*/  FFMA.FTZ R7, R87.reuse, R5, R36 ;  /* 0x0000000557077223 */ /* 0x040fe20000010024 */
[----:B------:R-:W-:Y:S01]  /*69e0*/  FSEL R64, R6, -INF , !P6 ;  /* 0xff80000006407808 */ /* 0x000fe20007000000 */
[----:B------:R-:W-:Y:S01]  /*69f0*/  FFMA.FTZ R5, R87, R8, R37 ;  /* 0x0000000857057223 */ /* 0x000fe20000010025 */
[----:B------:R-:W-:Y:S01]  /*6a00*/  ISETP.GE.AND P6, PT, R17, R0, PT ;  /* 0x000000001100720c */ /* 0x000fe20003fc6270 */
[----:B------:R-:W-:Y:S01]  /*6a10*/  FFMA.FTZ R8, R87, R8, R39 ;  /* 0x0000000857087223 */ /* 0x000fe20000010027 */
[----:B------:R-:W-:Y:S01]  /*6a20*/  FSEL R53, R15, -INF , !P0 ;  /* 0xff8000000f357808 */ /* 0x000fe20004000000 */
[----:B------:R-:W-:Y:S01]  /*6a30*/  VIADD R15, R137, 0xffffff10 ;  /* 0xffffff10890f7836 */ /* 0x000fe20000000000 */
[----:B------:R-:W-:-:S02]  /*6a40*/  ISETP.GE.AND P1, PT, R11, R120, PT ;  /* 0x000000780b00720c */ /* 0x000fc40003f26270 */
[----:B------:R-:W-:Y:S02]  /*6a50*/  ISETP.GE.AND P0, PT, R11, R0, PT ;  /* 0x000000000b00720c */ /* 0x000fe40003f06270 */
[----:B------:R-:W-:Y:S01]  /*6a60*/  I2FP.F32.S32 R4, R11 ;  /* 0x0000000b00047245 */ /* 0x000fe20000201400 */
[----:B------:R-:W-:Y:S01]  /*6a70*/  VIADD R11, R137, 0xffffff18 ;  /* 0xffffff18890b7836 */ /* 0x000fe20000000000 */
[----:B------:R-:W-:Y:S02]  /*6a80*/  FSEL R40, R40, -INF , !P6 ;  /* 0xff80000028287808 */ /* 0x000fe40007000000 */
[C---:B------:R-:W-:Y:S02]  /*6a90*/  ISETP.GE.AND P5, PT, R9.reuse, R120, PT ;  /* 0x000000780900720c */ /* 0x040fe40003fa6270 */
[----:B------:R-:W-:Y:S01]  /*6aa0*/  ISETP.GE.AND P6, PT, R9, R0, PT ;  /* 0x000000000900720c */ /* 0x000fe20003fc6270 */
[-C--:B------:R-:W-:Y:S01]  /*6ab0*/  FFMA.FTZ R9, R87, R4.reuse, R41 ;  /* 0x0000000457097223 */ /* 0x080fe20000010029 */
[----:B------:R-:W-:Y:S01]  /*6ac0*/  FSEL R5, R5, -INF , !P4 ;  /* 0xff80000005057808 */ /* 0x000fe20006000000 */
[----:B------:R-:W-:Y:S01]  /*6ad0*/  FFMA.FTZ R4, R87, R4, R43 ;  /* 0x0000000457047223 */ /* 0x000fe2000001002b */
[----:B------:R-:W-:-:S02]  /*6ae0*/  FSEL R8, R8, -INF , !P2 ;  /* 0xff80000008087808 */ /* 0x000fc40005000000 */
[----:B------:R-:W-:Y:S02]  /*6af0*/  I2FP.F32.S32 R26, R13 ;  /* 0x0000000d001a7245 */ /* 0x000fe40000201400 */
[C---:B------:R-:W-:Y:S02]  /*6b00*/  ISETP.GE.AND P4, PT, R11.reuse, R120, PT ;  /* 0x000000780b00720c */ /* 0x040fe40003f86270 */
[----:B------:R-:W-:Y:S01]  /*6b10*/  ISETP.GE.AND P2, PT, R11, R0, PT ;  /* 0x000000000b00720c */ /* 0x000fe20003f46270 */
[CC--:B------:R-:W-:Y:S01]  /*6b20*/  FFMA.FTZ R23, R87.reuse, R26.reuse, R33 ;  /* 0x0000001a57177223 */ /* 0x0c0fe20000010021 */
[----:B------:R-:W-:Y:S01]  /*6b30*/  I2FP.F32.S32 R11, R11 ;  /* 0x0000000b000b7245 */ /* 0x000fe20000201400 */
[----:B------:R-:W-:Y:S01]  /*6b40*/  FFMA.FTZ R26, R87, R26, R35 ;  /* 0x0000001a571a7223 */ /* 0x000fe20000010023 */
[----:B------:R-:W-:Y:S02]  /*6b50*/  FSEL R9, R9, -INF , !P1 ;  /* 0xff80000009097808 */ /* 0x000fe40004800000 */
[----:B------:R-:W-:Y:S01]  /*6b60*/  FSEL R4, R4, -INF , !P0 ;  /* 0xff80000004047808 */ /* 0x000fe20004000000 */
[-C--:B------:R-:W-:Y:S01]  /*6b70*/  FFMA.FTZ R21, R87, R11.reuse, R28 ;  /* 0x0000000b57157223 */ /* 0x080fe2000001001c */
[----:B------:R-:W-:Y:S01]  /*6b80*/  FSEL R7, R7, -INF , !P5 ;  /* 0xff80000007077808 */ /* 0x000fe20006800000 */
[----:B------:R-:W-:Y:S01]  /*6b90*/  FFMA.FTZ R24, R87, R11, R30 ;  /* 0x0000000b57187223 */ /* 0x000fe2000001001e */
[----:B------:R-:W-:Y:S01]  /*6ba0*/  FSEL R10, R10, -INF , !P6 ;  /* 0xff8000000a0a7808 */ /* 0x000fe20007000000 */
[----:B------:R-:W-:Y:S01]  /*6bb0*/  VIADD R11, R137, 0xffffff58 ;  /* 0xffffff58890b7836 */ /* 0x000fe20000000000 */
[----:B------:R-:W-:-:S02]  /*6bc0*/  ISETP.GE.AND P1, PT, R15, R120, PT ;  /* 0x000000780f00720c */ /* 0x000fc40003f26270 */
[----:B------:R-:W-:Y:S02]  /*6bd0*/  ISETP.GE.AND P0, PT, R15, R0, PT ;  /* 0x000000000f00720c */ /* 0x000fe40003f06270 */
[----:B------:R-:W-:Y:S01]  /*6be0*/  I2FP.F32.S32 R20, R15 ;  /* 0x0000000f00147245 */ /* 0x000fe20000201400 */
[----:B------:R-:W-:Y:S01]  /*6bf0*/  VIADD R15, R137, 0xffffff19 ;  /* 0xffffff19890f7836 */ /* 0x000fe20000000000 */
[C---:B------:R-:W-:Y:S02]  /*6c00*/  ISETP.GE.AND P5, PT, R13.reuse, R120, PT ;  /* 0x000000780d00720c */ /* 0x040fe40003fa6270 */
[----:B------:R-:W-:Y:S01]  /*6c10*/  ISETP.GE.AND P6, PT, R13, R0, PT ;  /* 0x000000000d00720c */ /* 0x000fe20003fc6270 */
[----:B------:R-:W-:Y:S02]  /*6c20*/  VIADD R13, R137, 0xffffff59 ;  /* 0xffffff59890d7836 */ /* 0x000fe40000000000 */
        /* <DEDUP_REMOVED lines=10> */
[----:B------:R-:W-:Y:S01]  /*6cd0*/  I2FP.F32.S32 R11, R11 ;  /* 0x0000000b000b7245 */ /* 0x000fe20000201400 */
[----:B------:R-:W-:Y:S01]  /*6ce0*/  VIADD R29, R137, 0xffffff60 ;  /* 0xffffff60891d7836 */ /* 0x000fe20000000000 */
[----:B------:R-:W-:Y:S01]  /*6cf0*/  FSEL R25, R25, -INF , !P1 ;  /* 0xff80000019197808 */ /* 0x000fe20004800000 */
[C---:B------:R-:W-:Y:S01]  /*6d00*/  FFMA.FTZ R33, R87.reuse, R32, R49 ;  /* 0x0000002057217223 */ /* 0x040fe20000010031 */
[----:B------:R-:W-:Y:S01]  /*6d10*/  FSEL R20, R20, -INF , !P0 ;  /* 0xff80000014147808 */ /* 0x000fe20004000000 */
[-C--:B------:R-:W-:Y:S01]  /*6d20*/  FFMA.FTZ R35, R87, R11.reuse, R48 ;  /* 0x0000000b57237223 */ /* 0x080fe20000010030 */
[----:B------:R-:W-:Y:S01]  /*6d30*/  ISETP.GE.AND P1, PT, R15, R120, PT ;  /* 0x000000780f00720c */ /* 0x000fe20003f26270 */
[----:B------:R-:W-:Y:S01]  /*6d40*/  FFMA.FTZ R34, R87, R11, R50 ;  /* 0x0000000b57227223 */ /* 0x000fe20000010032 */
[----:B------:R-:W-:Y:S01]  /*6d50*/  ISETP.GE.AND P0, PT, R15, R0, PT ;  /* 0x000000000f00720c */ /* 0x000fe20003f06270 */
[----:B------:R-:W-:Y:S01]  /*6d60*/  FFMA.FTZ R32, R87, R32, R51 ;  /* 0x0000002057207223 */ /* 0x000fe20000010033 */
[----:B------:R-:W-:Y:S01]  /*6d70*/  FSEL R21, R21, -INF , !P4 ;  /* 0xff80000015157808 */ /* 0x000fe20006000000 */
[C---:B------:R-:W-:Y:S01]  /*6d80*/  VIADD R11, R137.reuse, 0xffffff68 ;  /* 0xffffff68890b7836 */ /* 0x040fe20000000000 */
[----:B------:R-:W-:Y:S01]  /*6d90*/  FSEL R24, R24, -INF , !P2 ;  /* 0xff80000018187808 */ /* 0x000fe20005000000 */
[----:B------:R-:W-:Y:S01]  /*6da0*/  VIADD R15, R137, 0xffffff69 ;  /* 0xffffff69890f7836 */ /* 0x000fe20000000000 */
[----:B------:R-:W-:-:S02]  /*6db0*/  ISETP.GE.AND P4, PT, R13, R120, PT ;  /* 0x000000780d00720c */ /* 0x000fc40003f86270 */
[----:B------:R-:W-:Y:S01]  /*6dc0*/  ISETP.GE.AND P2, PT, R13, R0, PT ;  /* 0x000000000d00720c */ /* 0x000fe20003f46270 */
[----:B------:R-:W-:Y:S01]  /*6dd0*/  VIADD R13, R137, 0xffffff61 ;  /* 0xffffff61890d7836 */ /* 0x000fe20000000000 */
[----:B------:R-:W-:Y:S02]  /*6de0*/  FSEL R27, R27, -INF , !P1 ;  /* 0xff8000001b1b7808 */ /* 0x000fe40004800000 */
[----:B------:R-:W-:Y:S02]  /*6df0*/  FSEL R138, R31, -INF , !P0 ;  /* 0xff8000001f8a7808 */ /* 0x000fe40004000000 */
[C---:B------:R-:W-:Y:S02]  /*6e00*/  ISETP.GE.AND P1, PT, R29.reuse, R120, PT ;  /* 0x000000781d00720c */ /* 0x040fe40003f26270 */
[----:B------:R-:W-:Y:S02]  /*6e10*/  ISETP.GE.AND P0, PT, R29, R0, PT ;  /* 0x000000001d00720c */ /* 0x000fe40003f06270 */
[----:B------:R-:W-:-:S02]  /*6e20*/  FSEL R33, R33, -INF , !P4 ;  /* 0xff80000021217808 */ /* 0x000fc40006000000 */
[----:B------:R-:W-:Y:S02]  /*6e30*/  FSEL R32, R32, -INF , !P2 ;  /* 0xff80000020207808 */ /* 0x000fe40005000000 */
[----:B------:R-:W-:Y:S02]  /*6e40*/  I2FP.F32.S32 R29, R29 ;  /* 0x0000001d001d7245 */ /* 0x000fe40000201400 */
[C---:B------:R-:W-:Y:S02]  /*6e50*/  ISETP.GE.AND P4, PT, R11.reuse, R120, PT ;  /* 0x000000780b00720c */ /* 0x040fe40003f86270 */
[----:B------:R-:W-:Y:S01]  /*6e60*/  ISETP.GE.AND P2, PT, R11, R0, PT ;  /* 0x000000000b00720c */ /* 0x000fe20003f46270 */
[C---:B------:R-:W-:Y:S01]  /*6e70*/  FFMA.FTZ R36, R87.reuse, R29, R44 ;  /* 0x0000001d57247223 */ /* 0x040fe2000001002c */
[----:B------:R-:W-:Y:S01]  /*6e80*/  I2FP.F32.S32 R28, R13 ;  /* 0x0000000d001c7245 */ /* 0x000fe20000201400 */
[----:B------:R-:W-:Y:S01]  /*6e90*/  FFMA.FTZ R29, R87, R29, R46 ;  /* 0x0000001d571d7223 */ /* 0x000fe2000001002e */
[----:B------:R-:W-:-:S02]  /*6ea0*/  I2FP.F32.S32 R11, R11 ;  /* 0x0000000b000b7245 */ /* 0x000fc40000201400 */
[----:B------:R-:W-:Y:S01]  /*6eb0*/  FSEL R35, R35, -INF , !P5 ;  /* 0xff80000023237808 */ /* 0x000fe20006800000 */
[C---:B------:R-:W-:Y:S01]  /*6ec0*/  FFMA.FTZ R31, R87.reuse, R28, R45 ;  /* 0x0000001c571f7223 */ /* 0x040fe2000001002d */
[----:B------:R-:W-:Y:S01]  /*6ed0*/  FSEL R34, R34, -INF , !P6 ;  /* 0xff80000022227808 */ /* 0x000fe20007000000 */
[-C--:B------:R-:W-:Y:S01]  /*6ee0*/  FFMA.FTZ R38, R87, R11.reuse, R82 ;  /* 0x0000000b57267223 */ /* 0x080fe20000010052 */
[----:B------:R-:W-:Y:S01]  /*6ef0*/  ISETP.GE.AND P5, PT, R13, R120, PT ;  /* 0x000000780d00720c */ /* 0x000fe20003fa6270 */
[----:B------:R-:W-:Y:S01]  /*6f00*/  FFMA.FTZ R30, R87, R11, R80 ;  /* 0x0000000b571e7223 */ /* 0x000fe20000010050 */
[----:B------:R-:W-:Y:S01]  /*6f10*/  ISETP.GE.AND P6, PT, R13, R0, PT ;  /* 0x000000000d00720c */ /* 0x000fe20003fc6270 */
[C---:B------:R-:W-:Y:S01]  /*6f20*/  VIADD R13, R137.reuse, 0xffffff70 ;  /* 0xffffff70890d7836 */ /* 0x040fe20000000000 */
[----:B------:R-:W-:Y:S01]  /*6f30*/  I2FP.F32.S32 R6, R15 ;  /* 0x0000000f00067245 */ /* 0x000fe20000201400 */
[C---:B------:R-:W-:Y:S01]  /*6f40*/  VIADD R11, R137.reuse, 0xffffff71 ;  /* 0xffffff71890b7836 */ /* 0x040fe20000000000 */
[----:B------:R-:W-:Y:S01]  /*6f50*/  FSEL R36, R36, -INF , !P1 ;  /* 0xff80000024247808 */ /* 0x000fe20004800000 */
[----:B------:R-:W-:Y:S01]  /*6f60*/  VIADD R137, R137, 0xffffff79 ;  /* 0xffffff7989897836 */ /* 0x000fe20000000000 */
[----:B------:R-:W-:Y:S01]  /*6f70*/  FSEL R29, R29, -INF , !P0 ;  /* 0xff8000001d1d7808 */ /* 0x000fe20004000000 */
[-C--:B------:R-:W-:Y:S01]  /*6f80*/  FFMA.FTZ R39, R87, R6.reuse, R81 ;  /* 0x0000000657277223 */ /* 0x080fe20000010051 */
[----:B------:R-:W-:Y:S01]  /*6f90*/  FSEL R31, R31, -INF , !P5 ;  /* 0xff8000001f1f7808 */ /* 0x000fe20006800000 */
[C---:B------:R-:W-:Y:S01]  /*6fa0*/  FFMA.FTZ R37, R87.reuse, R6, R83 ;  /* 0x0000000657257223 */ /* 0x040fe20000010053 */
[----:B------:R-:W-:Y:S01]  /*6fb0*/  FSEL R38, R38, -INF , !P2 ;  /* 0xff80000026267808 */ /* 0x000fe20005000000 */
[----:B------:R-:W-:Y:S01]  /*6fc0*/  FFMA.FTZ R28, R87, R28, R47 ;  /* 0x0000001c571c7223 */ /* 0x000fe2000001002f */
[----:B------:R-:W-:-:S02]  /*6fd0*/  ISETP.GE.AND P1, PT, R15, R120, PT ;  /* 0x000000780f00720c */ /* 0x000fc40003f26270 */
[----:B------:R-:W-:Y:S02]  /*6fe0*/  ISETP.GE.AND P0, PT, R15, R0, PT ;  /* 0x000000000f00720c */ /* 0x000fe40003f06270 */
[C---:B------:R-:W-:Y:S02]  /*6ff0*/  ISETP.GE.AND P5, PT, R13.reuse, R120, PT ;  /* 0x000000780d00720c */ /* 0x040fe40003fa6270 */
[-C--:B------:R-:W-:Y:S02]  /*7000*/  ISETP.GE.AND P2, PT, R13, R0.reuse, PT ;  /* 0x000000000d00720c */ /* 0x080fe40003f46270 */
[----:B------:R-:W-:Y:S02]  /*7010*/  I2FP.F32.S32 R13, R13 ;  /* 0x0000000d000d7245 */ /* 0x000fe40000201400 */
[----:B------:R-:W-:Y:S02]  /*7020*/  FSEL R39, R39, -INF , !P1 ;  /* 0xff80000027277808 */ /* 0x000fe40004800000 */
[----:B------:R-:W-:Y:S01]  /*7030*/  FSEL R37, R37, -INF , !P0 ;  /* 0xff80000025257808 */ /* 0x000fe20004000000 */
[----:B------:R-:W-:Y:S01]  /*7040*/  FFMA.FTZ R44, R87, R13, R62 ;  /* 0x0000000d572c7223 */ /* 0x000fe2000001003e */
[----:B------:R-:W-:-:S02]  /*7050*/  ISETP.GE.AND P1, PT, R11, R0, PT ;  /* 0x000000000b00720c */ /* 0x000fc40003f26270 */
[----:B------:R-:W-:Y:S01]  /*7060*/  ISETP.GE.AND P0, PT, R137, R0, PT ;  /* 0x000000008900720c */ /* 0x000fe20003f06270 */
[C---:B------:R-:W-:Y:S01]  /*7070*/  FFMA.FTZ R0, R87.reuse, R13, R60 ;  /* 0x0000000d57007223 */ /* 0x040fe2000001003c */
[----:B------:R-:W-:Y:S02]  /*7080*/  I2FP.F32.S32 R6, R11 ;  /* 0x0000000b00067245 */ /* 0x000fe40000201400 */
[----:B------:R-:W-:Y:S02]  /*7090*/  I2FP.F32.S32 R12, R137 ;  /* 0x00000089000c7245 */ /* 0x000fe40000201400 */
[----:B------:R-:W-:Y:S01]  /*70a0*/  FSEL R0, R0, -INF , !P5 ;  /* 0xff80000000007808 */ /* 0x000fe20006800000 */
[CC--:B------:R-:W-:Y:S01]  /*70b0*/  FFMA.FTZ R47, R87.reuse, R6.reuse, R61 ;  /* 0x00000006572f7223 */ /* 0x0c0fe2000001003d */
[----:B------:R-:W-:Y:S01]  /*70c0*/  ISETP.GT.AND P5, PT, R68, R109, PT ;  /* 0x0000006d4400720c */ /* 0x000fe20003fa4270 */
[C---:B------:R-:W-:Y:S01]  /*70d0*/  FFMA.FTZ R43, R87.reuse, R6, R63 ;  /* 0x00000006572b7223 */ /* 0x040fe2000001003f */
[----:B------:R-:W-:Y:S01]  /*70e0*/  FSEL R28, R28, -INF , !P6 ;  /* 0xff8000001c1c7808 */ /* 0x000fe20007000000 */
[CC--:B------:R-:W-:Y:S01]  /*70f0*/  FFMA.FTZ R45, R87.reuse, R12.reuse, R73 ;  /* 0x0000000c572d7223 */ /* 0x0c0fe20000010049 */
[----:B------:R-:W-:Y:S01]  /*7100*/  FSEL R30, R30, -INF , !P4 ;  /* 0xff8000001e1e7808 */ /* 0x000fe20006000000 */
[----:B------:R-:W-:Y:S01]  /*7110*/  FFMA.FTZ R41, R87, R12, R75 ;  /* 0x0000000c57297223 */ /* 0x000fe2000001004b */
        /* <DEDUP_REMOVED lines=42> */
[----:B------:R-:W-:-:S09]  /*73c0*/  ISETP.GE.U32.AND P1, PT, R13, R12, PT ;  /* 0x0000000c0d00720c */ /* 0x000fd20003f26070 */
[----:B------:R-:W-:-:S04]  /*73d0*/  @P6 IADD3 R18, PT, PT, R18, 0x1, RZ ;  /* 0x0000000112126810 */ /* 0x000fc80007ffe0ff */
[----:B------:R-:W-:Y:S01]  /*73e0*/  @P1 VIADD R11, R11, 0x1 ;  /* 0x000000010b0b1836 */ /* 0x000fe20000000000 */
[----:B------:R-:W-:Y:S01]  /*73f0*/  ISETP.NE.AND P1, PT, R14, RZ, PT ;  /* 0x000000ff0e00720c */ /* 0x000fe20003f25270 */
        /* <DEDUP_REMOVED lines=26> */
.L_x_4436:
[----:B------:R-:W-:Y:S01]  /*75a0*/  UMOV UR6, URZ ;  /* 0x000000ff00067c82 */ /* 0x000fe20008000000 */
[----:B------:R-:W-:Y:S01]  /*75b0*/  IMAD.SHL.U32 R6, R90, 0x80, RZ ;  /* 0x000000805a067824 */ /* 0x000fe200078e00ff */
[----:B------:R-:W-:-:S05]  /*75c0*/  IADD3 R11, P0, PT, RZ, -UR6, RZ ;  /* 0x80000006ff0b7c10 */ /* 0x000fca000ff1e0ff */
[----:B------:R-:W-:-:S05]  /*75d0*/  IMAD.X R6, RZ, RZ, ~R6, P0 ;  /* 0x000000ffff067224 */ /* 0x000fca00000e0e06 */
[----:B------:R-:W-:-:S04]  /*75e0*/  SHF.R.S64 R11, R11, 0x1f, R6 ;  /* 0x0000001f0b0b7819 */ /* 0x000fc80000001006 */
[----:B------:R-:W-:-:S04]  /*75f0*/  IADD3 R110, P0, PT, R11, R110, RZ ;  /* 0x0000006e0b6e7210 */ /* 0x000fc80007f1e0ff */
[----:B------:R-:W-:-:S09]  /*7600*/  LEA.HI.X.SX32 R111, R6, R111, 0x1, P0 ;  /* 0x0000006f066f7211 */ /* 0x000fd200000f0eff */
.L_x_4437:
        /* <DEDUP_REMOVED lines=34> */
.L_x_4439:
[----:B------:R-:W-:Y:S05]  /*7830*/  BSYNC.RECONVERGENT B0 ;  /* 0x0000000000007941 */ /* 0x000fea0003800200 */
.L_x_4438:
[----:B------:R-:W0:Y:S02]  /*7840*/  LDGDEPBAR ;  /* 0x00000000000079af */ /* 0x000e240000000000 */
.L_x_4435:
[----:B------:R-:W-:Y:S02]  /*7850*/  FMNMX3.FTZ R11, R69, R136, R4, !PT ;  /* 0x00000088450b7276 */ /* 0x000fe40007810004 */
        /* <DEDUP_REMOVED lines=31> */
[----:B------:R-:W-:Y:S01]  /*7a50*/  LOP3.LUT R51, R118, 0x120, R119, 0xf8, !PT ;  /* 0x0000012076337812 */ /* 0x000fe200078ef877 */
[----:B------:R-:W2:Y:S01]  /*7a60*/  SHFL.BFLY PT, R11, R6, 0x2, 0x1f ;  /* 0x0c401f00060b7f89 */ /* 0x000ea200000e0000 */
[----:B------:R-:W-:Y:S02]  /*7a70*/  @P5 IADD3 R114, PT, PT, R114, -0x3, RZ ;  /* 0xfffffffd72725810 */ /* 0x000fe40007ffe0ff */
[----:B------:R-:W-:Y:S01]  /*7a80*/  LEA R51, R51, UR5, 0x1 ;  /* 0x0000000533337c11 */ /* 0x000fe2000f8e08ff */
[----:B------:R-:W3:Y:S03]  /*7a90*/  SHFL.BFLY PT, R13, R12, 0x2, 0x1f ;  /* 0x0c401f000c0d7f89 */ /* 0x000ee600000e0000 */
[----:B------:R-:W-:-:S02]  /*7aa0*/  IADD3 R54, PT, PT, R51, 0x3020, RZ ;  /* 0x0000302033367810 */ /* 0x000fc40007ffe0ff */
[----:B--2---:R-:W-:Y:S02]  /*7ab0*/  FMNMX.FTZ R11, R6, R11, !PT ;  /* 0x0000000b060b7209 */ /* 0x004fe40007810000 */
[----:B---3--:R-:W-:-:S03]  /*7ac0*/  FMNMX.FTZ R13, R12, R13, !PT ;  /* 0x0000000d0c0d7209 */ /* 0x008fc60007810000 */
[----:B------:R-:W2:Y:S04]  /*7ad0*/  SHFL.BFLY PT, R46, R11, 0x1, 0x1f ;  /* 0x0c201f000b2e7f89 */ /* 0x000ea800000e0000 */
[----:B------:R-:W3:Y:S01]  /*7ae0*/  SHFL.BFLY PT, R48, R13, 0x1, 0x1f ;  /* 0x0c201f000d307f89 */ /* 0x000ee200000e0000 */
[----:B--2---:R-:W-:-:S04]  /*7af0*/  FMNMX.FTZ R46, R11, R46, !PT ;  /* 0x0000002e0b2e7209 */ /* 0x004fc80007810000 */
[C---:B------:R-:W-:Y:S01]  /*7b00*/  FSETP.NEU.FTZ.AND P0, PT, R46.reuse, -INF , PT ;  /* 0xff8000002e00780b */ /* 0x040fe20003f1d000 */
[C---:B------:R-:W-:Y:S01]  /*7b10*/  FMUL.FTZ R49, R46.reuse, UR4 ;  /* 0x000000042e317c20 */ /* 0x040fe20008410000 */
[----:B---3--:R-:W-:Y:S02]  /*7b20*/  FMNMX.FTZ R48, R13, R48, !PT ;  /* 0x000000300d307209 */ /* 0x008fe40007810000 */
[----:B------:R-:W-:Y:S02]  /*7b30*/  FSEL R120, R46, RZ, P0 ;  /* 0x000000ff2e787208 */ /* 0x000fe40000000000 */
[----:B------:R-:W-:Y:S01]  /*7b40*/  FSEL R49, R49, RZ, P0 ;  /* 0x000000ff31317208 */ /* 0x000fe20000000000 */
[C---:B------:R-:W-:Y:S01]  /*7b50*/  FMUL.FTZ R50, R48.reuse, UR4 ;  /* 0x0000000430327c20 */ /* 0x040fe20008410000 */
[----:B------:R-:W-:Y:S01]  /*7b60*/  LOP3.LUT P0, RZ, R3, 0x4, RZ, 0xc0, !PT ;  /* 0x0000000403ff7812 */ /* 0x000fe2000780c0ff */
[----:B------:R-:W-:Y:S01]  /*7b70*/  FADD.FTZ R120, R69, -R120 ;  /* 0x8000007845787221 */ /* 0x000fe20000010000 */
[----:B------:R-:W-:Y:S01]  /*7b80*/  FSETP.NEU.FTZ.AND P1, PT, R48, -INF , PT ;  /* 0xff8000003000780b */ /* 0x000fe20003f3d000 */
[--C-:B------:R-:W-:Y:S01]  /*7b90*/  FFMA.FTZ R60, R8, UR4, -R49.reuse ;  /* 0x00000004083c7c23 */ /* 0x100fe20008010831 */
[----:B------:R-:W-:Y:S01]  /*7ba0*/  IADD3 R8, PT, PT, R51, 0x3000, RZ ;  /* 0x0000300033087810 */ /* 0x000fe20007ffe0ff */
[--C-:B------:R-:W-:Y:S01]  /*7bb0*/  FFMA.FTZ R137, R136, UR4, -R49.reuse ;  /* 0x0000000488897c23 */ /* 0x100fe20008010831 */
[----:B------:R-:W-:Y:S01]  /*7bc0*/  FSEL R50, R50, RZ, P1 ;  /* 0x000000ff32327208 */ /* 0x000fe20000800000 */
[--C-:B------:R-:W-:Y:S01]  /*7bd0*/  FFMA.FTZ R80, R4, UR4, -R49.reuse ;  /* 0x0000000404507c23 */ /* 0x100fe20008010831 */
[----:B------:R-:W-:Y:S01]  /*7be0*/  FFMA.FTZ R63, R10, UR4, -R49 ;  /* 0x000000040a3f7c23 */ /* 0x000fe20008010831 */
[----:B------:R-:W-:Y:S01]  /*7bf0*/  FMUL.FTZ R120, R120, UR4 ;  /* 0x0000000478787c20 */ /* 0x000fe20008410000 */
[----:B------:R-:W-:Y:S01]  /*7c00*/  MUFU.EX2 R60, R60 ;  /* 0x0000003c003c7308 */ /* 0x000fe20000000800 */
[--C-:B------:R-:W-:Y:S01]  /*7c10*/  FFMA.FTZ R72, R7, UR4, -R50.reuse ;  /* 0x0000000407487c23 */ /* 0x100fe20008010832 */
[----:B------:R-:W-:Y:S01]  /*7c20*/  FSEL R7, R48, RZ, P1 ;  /* 0x000000ff30077208 */ /* 0x000fe20000800000 */
[--C-:B------:R-:W-:Y:S01]  /*7c30*/  FFMA.FTZ R82, R9, UR4, -R50.reuse ;  /* 0x0000000409527c23 */ /* 0x100fe20008010832 */
[----:B------:R-:W-:Y:S01]  /*7c40*/  @P0 IADD3 R54, PT, PT, R8, -0x20, RZ ;  /* 0xffffffe008360810 */ /* 0x000fe20007ffe0ff */
[--C-:B------:R-:W-:Y:S01]  /*7c50*/  FFMA.FTZ R61, R5, UR4, -R50.reuse ;  /* 0x00000004053d7c23 */ /* 0x100fe20008010832 */
[--C-:B------:R-:W-:Y:S01]  /*7c60*/  FFMA.FTZ R135, R135, UR4, -R50.reuse ;  /* 0x0000000487877c23 */ /* 0x100fe20008010832 */
[----:B------:R-:W-:Y:S01]  /*7c70*/  FADD.FTZ R136, R70, -R7 ;  /* 0x8000000746887221 */ /* 0x000fe20000010000 */
[----:B------:R-:W-:Y:S01]  /*7c80*/  MUFU.EX2 R72, R72 ;  /* 0x0000004800487308 */ /* 0x000fe20000000800 */
[----:B------:R-:W2:Y:S01]  /*7c90*/  LDSM.16.MT88.4 R4, [R51+0x3000] ;  /* 0x003000003304783b */ /* 0x000ea20000004200 */
[--C-:B------:R-:W-:Y:S01]  /*7ca0*/  FFMA.FTZ R81, R23, UR4, -R50.reuse ;  /* 0x0000000417517c23 */ /* 0x100fe20008010832 */
[----:B------:R-:W-:Y:S01]  /*7cb0*/  FMUL.FTZ R136, R136, UR4 ;  /* 0x0000000488887c20 */ /* 0x000fe20008410000 */
[----:B------:R-:W-:Y:S01]  /*7cc0*/  MUFU.EX2 R135, R135 ;  /* 0x0000008700877308 */ /* 0x000fe20000000800 */
[----:B------:R-:W3:Y:S01]  /*7cd0*/  LDSM.16.MT88.4 R8, [R54] ;  /* 0x000000003608783b */ /* 0x000ee20000004200 */
[--C-:B------:R-:W-:Y:S01]  /*7ce0*/  FFMA.FTZ R73, R21, UR4, -R50.reuse ;  /* 0x0000000415497c23 */ /* 0x100fe20008010832 */
[--C-:B------:R-:W-:Y:S01]  /*7cf0*/  FFMA.FTZ R75, R20, UR4, -R49.reuse ;  /* 0x00000004144b7c23 */ /* 0x100fe20008010831 */
[----:B------:R-:W4:Y:S01]  /*7d00*/  MUFU.EX2 R82, R82 ;  /* 0x0000005200527308 */ /* 0x000f220000000800 */
[----:B------:R-:W5:Y:S01]  /*7d10*/  LDSM.16.MT88.4 R20, [R51+0x3400] ;  /* 0x003400003314783b */ /* 0x000f620000004200 */
[--C-:B------:R-:W-:Y:S01]  /*7d20*/  FFMA.FTZ R70, R27, UR4, -R50.reuse ;  /* 0x000000041b467c23 */ /* 0x100fe20008010832 */
[--C-:B------:R-:W-:Y:S01]  /*7d30*/  FFMA.FTZ R74, R26, UR4, -R49.reuse ;  /* 0x000000041a4a7c23 */ /* 0x100fe20008010831 */
[----:B------:R-:W4:Y:S01]  /*7d40*/  MUFU.EX2 R61, R61 ;  /* 0x0000003d003d7308 */ /* 0x000f220000000800 */
[--C-:B------:R-:W-:Y:S01]  /*7d50*/  FFMA.FTZ R69, R24, UR4, -R49.reuse ;  /* 0x0000000418457c23 */ /* 0x100fe20008010831 */
[--C-:B------:R-:W-:Y:S01]  /*7d60*/  FFMA.FTZ R62, R138, UR4, -R49.reuse ;  /* 0x000000048a3e7c23 */ /* 0x100fe20008010831 */
[--C-:B-1----:R-:W-:Y:S01]  /*7d70*/  FFMA.FTZ R89, R123, UR4, -R50.reuse ;  /* 0x000000047b597c23 */ /* 0x102fe20008010832 */
[----:B------:R-:W-:Y:S01]  /*7d80*/  MUFU.EX2 R137, R137 ;  /* 0x0000008900897308 */ /* 0x000fe20000000800 */
        /* <DEDUP_REMOVED lines=9> */
[----:B------:R-:W-:Y:S01]  /*7e20*/  F2FP.F16.F32.PACK_AB R14, R61, R72 ;  /* 0x000000483d0e723e */ /* 0x000fe200000000ff */
[--C-:B------:R-:W-:Y:S01]  /*7e30*/  FFMA.FTZ R65, R65, UR4, -R50.reuse ;  /* 0x0000000441417c23 */ /* 0x100fe20008010832 */
[----:B------:R-:W2:Y:S01]  /*7e40*/  MUFU.EX2 R120, R120 ;  /* 0x0000007800787308 */ /* 0x000ea20000000800 */
[--C-:B------:R-:W-:Y:S01]  /*7e50*/  FFMA.FTZ R30, R30, UR4, -R50.reuse ;  /* 0x000000041e1e7c23 */ /* 0x100fe20008010832 */
[--C-:B------:R-:W-:Y:S01]  /*7e60*/  FFMA.FTZ R38, R38, UR4, -R49.reuse ;  /* 0x0000000426267c23 */ /* 0x100fe20008010831 */
[--C-:B------:R-:W-:Y:S01]  /*7e70*/  FFMA.FTZ R0, R0, UR4, -R50.reuse ;  /* 0x0000000400007c23 */ /* 0x100fe20008010832 */
[----:B------:R-:W3:Y:S01]  /*7e80*/  MUFU.EX2 R63, R63 ;  /* 0x0000003f003f7308 */ /* 0x000ee20000000800 */
        /* <DEDUP_REMOVED lines=13> */
[----:B---3--:R-:W-:Y:S01]  /*7f60*/  F2FP.F16.F32.PACK_AB R15, R60, R63 ;  /* 0x0000003f3c0f723e */ /* 0x008fe200000000ff */
[-C--:B------:R-:W-:Y:S01]  /*7f70*/  FMUL.FTZ R100, R100, R136.reuse ;  /* 0x0000008864647220 */ /* 0x080fe20000410000 */
[----:B------:R-:W-:Y:S01]  /*7f80*/  FMUL.FTZ R101, R101, R136 ;  /* 0x0000008865657220 */ /* 0x000fe20000410000 */
[-C--:B------:R-:W-:Y:S01]  /*7f90*/  FMUL.FTZ R102, R102, R120.reuse ;  /* 0x0000007866667220 */ /* 0x080fe20000410000 */
[----:B------:R-:W-:Y:S01]  /*7fa0*/  FMUL.FTZ R103, R103, R120 ;  /* 0x0000007867677220 */ /* 0x000fe20000410000 */
[-C--:B------:R-:W-:Y:S01]  /*7fb0*/  FMUL.FTZ R92, R92, R136.reuse ;  /* 0x000000885c5c7220 */ /* 0x080fe20000410000 */
[----:B------:R-:W-:Y:S01]  /*7fc0*/  FMUL.FTZ R93, R93, R136 ;  /* 0x000000885d5d7220 */ /* 0x000fe20000410000 */
[-C--:B------:R-:W-:Y:S01]  /*7fd0*/  FMUL.FTZ R94, R94, R120.reuse ;  /* 0x000000785e5e7220 */ /* 0x080fe20000410000 */
[-C--:B------:R-:W-:Y:S01]  /*7fe0*/  FMUL.FTZ R95, R95, R120.reuse ;  /* 0x000000785f5f7220 */ /* 0x080fe20000410000 */
[C---:B------:R-:W-:Y:S01]  /*7ff0*/  HMMA.16816.F32 R104, R12.reuse, R4, R104 ;  /* 0x000000040c68723c */ /* 0x040fe20000001868 */
[----:B------:R-:W-:Y:S01]  /*8000*/  MUFU.EX2 R73, R73 ;  /* 0x0000004900497308 */ /* 0x000fe20000000800 */
[--C-:B------:R-:W-:Y:S01]  /*8010*/  FFMA.FTZ R96, R127, UR4, -R50.reuse ;  /* 0x000000047f607c23 */ /* 0x100fe20008010832 */
[----:B------:R-:W-:Y:S01]  /*8020*/  FFMA.FTZ R98, R132, UR4, -R49 ;  /* 0x0000000484627c23 */ /* 0x000fe20008010831 */
[----:B------:R-:W-:Y:S01]  /*8030*/  FFMA.FTZ R137, R88, R120, R137 ;  /* 0x0000007858897223 */ /* 0x000fe20000010089 */
[----:B------:R-:W1:Y:S01]  /*8040*/  MUFU.EX2 R70, R70 ;  /* 0x0000004600467308 */ /* 0x000e620000000800 */
[----:B------:R-:W-:Y:S01]  /*8050*/  FFMA.FTZ R135, R86, R136, R135 ;  /* 0x0000008856877223 */ /* 0x000fe20000010087 */
[--C-:B------:R-:W-:Y:S01]  /*8060*/  FFMA.FTZ R88, R67, UR4, -R50.reuse ;  /* 0x0000000443587c23 */ /* 0x100fe20008010832 */
[C---:B------:R-:W-:Y:S01]  /*8070*/  HMMA.16816.F32 R16, R12.reuse, R8, R16 ;  /* 0x000000080c10723c */ /* 0x040fe20000001810 */
[----:B------:R-:W-:Y:S01]  /*8080*/  MUFU.EX2 R75, R75 ;  /* 0x0000004b004b7308 */ /* 0x000fe20000000800 */
[--C-:B------:R-:W-:Y:S01]  /*8090*/  FFMA.FTZ R86, R57, UR4, -R50.reuse ;  /* 0x0000000439567c23 */ /* 0x100fe20008010832 */
[----:B------:R-:W-:Y:S01]  /*80a0*/  FFMA.FTZ R67, R64, UR4, -R49 ;  /* 0x0000000440437c23 */ /* 0x000fe20008010831 */
[----:B------:R-:W-:Y:S01]  /*80b0*/  FADD.FTZ R80, R80, R137 ;  /* 0x0000008950507221 */ /* 0x000fe20000010000 */
[----:B------:R-:W2:Y:S01]  /*80c0*/  MUFU.EX2 R74, R74 ;  /* 0x0000004a004a7308 */ /* 0x000ea20000000800 */
[--C-:B------:R-:W-:Y:S01]  /*80d0*/  FFMA.FTZ R64, R55, UR4, -R50.reuse ;  /* 0x0000000437407c23 */ /* 0x100fe20008010832 */
[----:B------:R-:W-:Y:S01]  /*80e0*/  FADD.FTZ R135, R82, R135 ;  /* 0x0000008752877221 */ /* 0x000fe20000010000 */
[C---:B------:R-:W-:Y:S01]  /*80f0*/  HMMA.16816.F32 R4, R12.reuse, R6, R100 ;  /* 0x000000060c04723c */ /* 0x040fe20000001864 */
[----:B------:R-:W-:Y:S01]  /*8100*/  MUFU.EX2 R69, R69 ;  /* 0x0000004500457308 */ /* 0x000fe20000000800 */
[--C-:B------:R-:W-:Y:S01]  /*8110*/  FFMA.FTZ R100, R71, UR4, -R50.reuse ;  /* 0x0000000447647c23 */ /* 0x100fe20008010832 */
[----:B-1----:R-:W-:Y:S01]  /*8120*/  F2FP.F16.F32.PACK_AB R26, R70, R73 ;  /* 0x00000049461a723e */ /* 0x002fe200000000ff */
[----:B------:R-:W-:Y:S01]  /*8130*/  FFMA.FTZ R71, R117, UR4, -R50 ;  /* 0x0000000475477c23 */ /* 0x000fe20008010832 */
[----:B------:R-:W1:Y:S01]  /*8140*/  MUFU.EX2 R62, R62 ;  /* 0x0000003e003e7308 */ /* 0x000e620000000800 */
[----:B------:R-:W-:Y:S01]  /*8150*/  FADD.FTZ R97, R63, R80 ;  /* 0x000000503f617221 */ /* 0x000fe20000010000 */
[--C-:B------:R-:W-:Y:S01]  /*8160*/  FFMA.FTZ R55, R52, UR4, -R50.reuse ;  /* 0x0000000434377c23 */ /* 0x100fe20008010832 */
[----:B------:R-:W-:Y:S01]  /*8170*/  HMMA.16816.F32 R8, R12, R10, R92 ;  /* 0x0000000a0c08723c */ /* 0x000fe2000000185c */
[----:B------:R-:W3:Y:S01]  /*8180*/  LDSM.16.MT88.4 R12, [R54+0x400] ;  /* 0x00040000360c783b */ /* 0x000ee20000004200 */
[--C-:B------:R-:W-:Y:S01]  /*8190*/  FFMA.FTZ R94, R25, UR4, -R50.reuse ;  /* 0x00000004195e7c23 */ /* 0x100fe20008010832 */
        /* <DEDUP_REMOVED lines=8> */
[----:B-1----:R-:W-:Y:S01]  /*8220*/  F2FP.F16.F32.PACK_AB R27, R62, R69 ;  /* 0x000000453e1b723e */ /* 0x002fe200000000ff */
[----:B------:R-:W-:Y:S01]  /*8230*/  FFMA.FTZ R82, R33, UR4, -R50 ;  /* 0x0000000421527c23 */ /* 0x000fe20008010832 */
[--C-:B------:R-:W-:Y:S01]  /*8240*/  FFMA.FTZ R40, R34, UR4, -R49.reuse ;  /* 0x0000000422287c23 */ /* 0x100fe20008010831 */
[----:B------:R-:W1:Y:S01]  /*8250*/  MUFU.EX2 R89, R89 ;  /* 0x0000005900597308 */ /* 0x000e620000000800 */
[----:B------:R-:W-:Y:S01]  /*8260*/  FFMA.FTZ R80, R32, UR4, -R49 ;  /* 0x0000000420507c23 */ /* 0x000fe20008010831 */
[----:B------:R-:W-:Y:S01]  /*8270*/  FADD.FTZ R72, R72, R135 ;  /* 0x0000008748487221 */ /* 0x000fe20000010000 */
[----:B------:R-:W-:Y:S01]  /*8280*/  LDSM.16.MT88.4 R32, [R54+0x1400] ;  /* 0x001400003620783b */ /* 0x000fe20000004200 */
[----:B------:R-:W-:Y:S01]  /*8290*/  MUFU.EX2 R92, R92 ;  /* 0x0000005c005c7308 */ /* 0x000fe20000000800 */
[----:B------:R-:W-:Y:S01]  /*82a0*/  FADD.FTZ R60, R60, R97 ;  /* 0x000000613c3c7221 */ /* 0x000fe20000010000 */
[----:B------:R-:W-:Y:S01]  /*82b0*/  FADD.FTZ R99, R61, R72 ;  /* 0x000000483d637221 */ /* 0x000fe20000010000 */
[----:B------:R-:W-:Y:S01]  /*82c0*/  FFMA.FTZ R72, R36, UR4, -R50 ;  /* 0x0000000424487c23 */ /* 0x000fe20008010832 */
        /* <DEDUP_REMOVED lines=8> */
[----:B------:R-:W2:Y:S01]  /*8350*/  MUFU.EX2 R93, R93 ;  /* 0x0000005d005d7308 */ /* 0x000ea20000000800 */
[C---:B-----5:R-:W-:Y:S03]  /*8360*/  HMMA.16816.F32 R104, R24.reuse, R20, R104 ;  /* 0x000000141868723c */ /* 0x060fe60000001868 */
[----:B------:R-:W-:Y:S04]  /*8370*/  MUFU.EX2 R91, R91 ;  /* 0x0000005b005b7308 */ /* 0x000fe80000000800 */
[----:B------:R-:W4:Y:S01]  /*8380*/  MUFU.EX2 R90, R90 ;  /* 0x0000005a005a7308 */ /* 0x000f220000000800 */
        /* <DEDUP_REMOVED lines=9> */
[----:B-1----:R-:W-:Y:S01]  /*8420*/  F2FP.F16.F32.PACK_AB R24, R89, R96 ;  /* 0x000000605918723e */ /* 0x002fe200000000ff */
[----:B------:R-:W1:Y:S01]  /*8430*/  MUFU.EX2 R76, R76 ;  /* 0x0000004c004c7308 */ /* 0x000e620000000800 */
[----:B--2---:R-:W-:-:S02]  /*8440*/  F2FP.F16.F32.PACK_AB R25, R93, R98 ;  /* 0x000000625d19723e */ /* 0x004fc400000000ff */
[----:B------:R-:W-:Y:S01]  /*8450*/  F2FP.F16.F32.PACK_AB R26, R83, R92 ;  /* 0x0000005c531a723e */ /* 0x000fe200000000ff */
[----:B------:R-:W-:Y:S01]  /*8460*/  MUFU.EX2 R78, R78 ;  /* 0x0000004e004e7308 */ /* 0x000fe20000000800 */
[----:B----4-:R-:W-:-:S03]  /*8470*/  F2FP.F16.F32.PACK_AB R27, R90, R91 ;  /* 0x0000005b5a1b723e */ /* 0x010fc600000000ff */
[----:B------:R-:W-:Y:S04]  /*8480*/  MUFU.EX2 R88, R88 ;  /* 0x0000005800587308 */ /* 0x000fe80000000800 */
[----:B------:R-:W-:Y:S04]  /*8490*/  MUFU.EX2 R65, R65 ;  /* 0x0000004100417308 */ /* 0x000fe80000000800 */
[----:B------:R-:W-:Y:S04]  /*84a0*/  MUFU.EX2 R86, R86 ;  /* 0x0000005600567308 */ /* 0x000fe80000000800 */
[----:B------:R-:W-:Y:S01]  /*84b0*/  MUFU.EX2 R67, R67 ;  /* 0x0000004300437308 */ /* 0x000fe20000000800 */
[C---:B-----5:R-:W-:Y:S03]  /*84c0*/  HMMA.16816.F32 R104, R24.reuse, R20, R104 ;  /* 0x000000141868723c */ /* 0x060fe60000001868 */
[----:B------:R-:W-:Y:S04]  /*84d0*/  MUFU.EX2 R64, R64 ;  /* 0x0000004000407308 */ /* 0x000fe80000000800 */
[----:B------:R-:W-:Y:S01]  /*84e0*/  MUFU.EX2 R55, R55 ;  /* 0x0000003700377308 */ /* 0x000fe20000000800 */
[C---:B------:R-:W-:Y:S01]  /*84f0*/  HMMA.16816.F32 R4, R24.reuse, R22, R4 ;  /* 0x000000161804723c */ /* 0x040fe20000001804 */
[----:B------:R-:W2:Y:S02]  /*8500*/  LDSM.16.MT88.4 R20, [R51+0x3c00] ;  /* 0x003c00003314783b */ /* 0x000ea40000004200 */
[----:B------:R-:W-:Y:S04]  /*8510*/  MUFU.EX2 R52, R52 ;  /* 0x0000003400347308 */ /* 0x000fe80000000800 */
[----:B------:R-:W-:Y:S01]  /*8520*/  MUFU.EX2 R63, R63 ;  /* 0x0000003f003f7308 */ /* 0x000fe20000000800 */
[C---:B---3--:R-:W-:Y:S03]  /*8530*/  HMMA.16816.F32 R16, R24.reuse, R12, R16 ;  /* 0x0000000c1810723c */ /* 0x048fe60000001810 */
[----:B------:R-:W-:Y:S04]  /*8540*/  MUFU.EX2 R40, R40 ;  /* 0x0000002800287308 */ /* 0x000fe80000000800 */
[----:B------:R-:W-:Y:S01]  /*8550*/  MUFU.EX2 R61, R80 ;  /* 0x00000050003d7308 */ /* 0x000fe20000000800 */
[----:B------:R-:W-:Y:S01]  /*8560*/  HMMA.16816.F32 R8, R24, R14, R8 ;  /* 0x0000000e1808723c */ /* 0x000fe20000001808 */
[----:B------:R-:W-:Y:S01]  /*8570*/  FFMA.FTZ R24, R79, UR4, -R50 ;  /* 0x000000044f187c23 */ /* 0x000fe20008010832 */
[----:B------:R-:W3:Y:S01]  /*8580*/  LDSM.16.MT88.4 R12, [R54+0xc00] ;  /* 0x000c0000360c783b */ /* 0x000ee20000004200 */
[----:B------:R-:W-:Y:S01]  /*8590*/  FFMA.FTZ R79, R116, UR4, -R49 ;  /* 0x00000004744f7c23 */ /* 0x000fe20008010831 */
[----:B-1----:R-:W-:Y:S01]  /*85a0*/  F2FP.F16.F32.PACK_AB R25, R76, R95 ;  /* 0x0000005f4c19723e */ /* 0x002fe200000000ff */
[----:B------:R1:W4:Y:S04]  /*85b0*/  MUFU.EX2 R122, R24 ;  /* 0x00000018007a7308 */ /* 0x0003280000000800 */
[----:B------:R-:W5:Y:S04]  /*85c0*/  MUFU.EX2 R79, R79 ;  /* 0x0000004f004f7308 */ /* 0x000f680000000800 */
[----:B------:R-:W-:Y:S04]  /*85d0*/  MUFU.EX2 R31, R72 ;  /* 0x00000048001f7308 */ /* 0x000fe80000000800 */
[----:B------:R-:W-:Y:S01]  /*85e0*/  MUFU.EX2 R36, R36 ;  /* 0x0000002400247308 */ /* 0x000fe20000000800 */
[----:B-1----:R-:W-:-:S02]  /*85f0*/  F2FP.F16.F32.PACK_AB R24, R77, R100 ;  /* 0x000000644d18723e */ /* 0x002fc400000000ff */
[----:B----4-:R-:W-:Y:S01]  /*8600*/  F2FP.F16.F32.PACK_AB R26, R122, R71 ;  /* 0x000000477a1a723e */ /* 0x010fe200000000ff */
[----:B------:R-:W-:Y:S01]  /*8610*/  MUFU.EX2 R30, R30 ;  /* 0x0000001e001e7308 */ /* 0x000fe20000000800 */
[----:B-----5:R-:W-:-:S03]  /*8620*/  F2FP.F16.F32.PACK_AB R27, R78, R79 ;  /* 0x0000004f4e1b723e */ /* 0x020fc600000000ff */
[----:B------:R-:W-:Y:S04]  /*8630*/  MUFU.EX2 R0, R0 ;  /* 0x0000000000007308 */ /* 0x000fe80000000800 */
[C---:B--2---:R-:W-:Y:S01]  /*8640*/  HMMA.16816.F32 R104, R24.reuse, R20, R104 ;  /* 0x000000141868723c */ /* 0x044fe20000001868 */
[----:B------:R-:W-:Y:S07]  /*8650*/  MUFU.EX2 R2, R2 ;  /* 0x0000000200027308 */ /* 0x000fee0000000800 */
[C---:B------:R-:W-:Y:S01]  /*8660*/  HMMA.16816.F32 R4, R24.reuse, R22, R4 ;  /* 0x000000161804723c */ /* 0x040fe20000001804 */
[----:B------:R-:W1:Y:S07]  /*8670*/  LDSM.16.MT88.4 R20, [R51+0x4000] ;  /* 0x004000003314783b */ /* 0x000e6e0000004200 */
[----:B---3--:R-:W-:Y:S01]  /*8680*/  HMMA.16816.F32 R16, R24, R12, R16 ;  /* 0x0000000c1810723c */ /* 0x008fe20000001810 */
[----:B------:R-:W-:Y:S01]  /*8690*/  FFMA.FTZ R12, R59, UR4, -R50 ;  /* 0x000000043b0c7c23 */ /* 0x000fe20008010832 */
[----:B------:R-:W-:-:S03]  /*86a0*/  FFMA.FTZ R59, R66, UR4, -R49 ;  /* 0x00000004423b7c23 */ /* 0x000fc60008010831 */
[----:B------:R2:W3:Y:S03]  /*86b0*/  MUFU.EX2 R57, R12 ;  /* 0x0000000c00397308 */ /* 0x0004e60000000800 */
[----:B------:R-:W-:Y:S01]  /*86c0*/  HMMA.16816.F32 R8, R24, R14, R8 ;  /* 0x0000000e1808723c */ /* 0x000fe20000001808 */
[--C-:B------:R-:W-:Y:S01]  /*86d0*/  FFMA.FTZ R25, R56, UR4, -R49.reuse ;  /* 0x0000000438197c23 */ /* 0x100fe20008010831 */
[--C-:B------:R-:W-:Y:S01]  /*86e0*/  FFMA.FTZ R56, R58, UR4, -R49.reuse ;  /* 0x000000043a387c23 */ /* 0x100fe20008010831 */
[----:B------:R-:W-:Y:S01]  /*86f0*/  MUFU.EX2 R59, R59 ;  /* 0x0000003b003b7308 */ /* 0x000fe20000000800 */
[----:B------:R-:W-:Y:S01]  /*8700*/  F2FP.F16.F32.PACK_AB R24, R65, R88 ;  /* 0x000000584118723e */ /* 0x000fe200000000ff */
[----:B------:R-:W-:Y:S02]  /*8710*/  FFMA.FTZ R58, R53, UR4, -R49 ;  /* 0x00000004353a7c23 */ /* 0x000fe40008010831 */
[----:B------:R-:W4:Y:S04]  /*8720*/  MUFU.EX2 R66, R25 ;  /* 0x0000001900427308 */ /* 0x000f280000000800 */
[----:B------:R-:W5:Y:S01]  /*8730*/  MUFU.EX2 R56, R56 ;  /* 0x0000003800387308 */ /* 0x000f620000000800 */
[----:B--2---:R-:W2:Y:S01]  /*8740*/  LDSM.16.MT88.4 R12, [R54+0x1000] ;  /* 0x00100000360c783b */ /* 0x004ea20000004200 */
[----:B---3--:R-:W-:-:S02]  /*8750*/  F2FP.F16.F32.PACK_AB R26, R86, R57 ;  /* 0x00000039561a723e */ /* 0x008fc400000000ff */
[----:B------:R-:W-:Y:S04]  /*8760*/  MUFU.EX2 R53, R82 ;  /* 0x0000005200357308 */ /* 0x000fe80000000800 */
[----:B------:R-:W3:Y:S01]  /*8770*/  MUFU.EX2 R58, R58 ;  /* 0x0000003a003a7308 */ /* 0x000ee20000000800 */
[----:B----4-:R-:W-:Y:S02]  /*8780*/  F2FP.F16.F32.PACK_AB R25, R59, R66 ;  /* 0x000000423b19723e */ /* 0x010fe400000000ff */
[----:B-----5:R-:W-:-:S07]  /*8790*/  F2FP.F16.F32.PACK_AB R27, R56, R67 ;  /* 0x00000043381b723e */ /* 0x020fce00000000ff */
[C---:B-1----:R-:W-:Y:S08]  /*87a0*/  HMMA.16816.F32 R104, R24.reuse, R20, R104 ;  /* 0x000000141868723c */ /* 0x042ff00000001868 */
[C---:B------:R-:W-:Y:S01]  /*87b0*/  HMMA.16816.F32 R4, R24.reuse, R22, R4 ;  /* 0x000000161804723c */ /* 0x040fe20000001804 */
[----:B------:R-:W1:Y:S07]  /*87c0*/  LDSM.16.MT88.4 R20, [R51+0x4400] ;  /* 0x004400003314783b */ /* 0x000e6e0000004200 */
[----:B--2---:R-:W-:Y:S01]  /*87d0*/  HMMA.16816.F32 R16, R24, R12, R16 ;  /* 0x0000000c1810723c */ /* 0x004fe20000001810 */
[----:B------:R-:W-:-:S02]  /*87e0*/  F2FP.F16.F32.PACK_AB R12, R55, R64 ;  /* 0x00000040370c723e */ /* 0x000fc400000000ff */
[----:B---3--:R-:W-:-:S05]  /*87f0*/  F2FP.F16.F32.PACK_AB R13, R63, R58 ;  /* 0x0000003a3f0d723e */ /* 0x008fca00000000ff */
[----:B------:R-:W-:Y:S01]  /*8800*/  HMMA.16816.F32 R8, R24, R14, R8 ;  /* 0x0000000e1808723c */ /* 0x000fe20000001808 */
[----:B------:R-:W-:Y:S01]  /*8810*/  F2FP.F16.F32.PACK_AB R14, R53, R52 ;  /* 0x00000034350e723e */ /* 0x000fe200000000ff */
[----:B------:R-:W2:Y:S01]  /*8820*/  LDSM.16.MT88.4 R24, [R51+0x4800] ;  /* 0x004800003318783b */ /* 0x000ea20000004200 */
[----:B------:R-:W-:-:S09]  /*8830*/  F2FP.F16.F32.PACK_AB R15, R61, R40 ;  /* 0x000000283d0f723e */ /* 0x000fd200000000ff */
[----:B------:R-:W-:Y:S01]  /*8840*/  HMMA.16816.F32 R16, R12, R32, R16 ;  /* 0x000000200c10723c */ /* 0x000fe20000001810 */
[----:B------:R-:W-:Y:S01]  /*8850*/  FADD.FTZ R33, R69, R74 ;  /* 0x0000004a45217221 */ /* 0x000fe20000010000 */
[-C--:B------:R-:W-:Y:S02]  /*8860*/  MOV R69, R46.reuse ;  /* 0x0000002e00457202 */ /* 0x080fe40000000f00 */
[----:B------:R-:W-:Y:S01]  /*8870*/  @P5 MOV R69, R46 ;  /* 0x0000002e00455202 */ /* 0x000fe20000000f00 */
[----:B------:R-:W-:-:S03]  /*8880*/  FADD.FTZ R33, R62, R33 ;  /* 0x000000213e217221 */ /* 0x000fc60000010000 */
[----:B------:R-:W-:Y:S01]  /*8890*/  HMMA.16816.F32 R8, R12, R34, R8 ;  /* 0x000000220c08723c */ /* 0x000fe20000001808 */
[----:B------:R-:W-:Y:S01]  /*88a0*/  FADD.FTZ R34, R98, R33 ;  /* 0x0000002162227221 */ /* 0x000fe20000010000 */
[--C-:B------:R-:W-:Y:S01]  /*88b0*/  FFMA.FTZ R33, R43, UR4, -R49.reuse ;  /* 0x000000042b217c23 */ /* 0x100fe20008010831 */
[----:B------:R-:W-:Y:S02]  /*88c0*/  FFMA.FTZ R35, R41, UR4, -R49 ;  /* 0x0000000429237c23 */ /* 0x000fe40008010831 */
[----:B------:R-:W-:-:S03]  /*88d0*/  FADD.FTZ R34, R93, R34 ;  /* 0x000000225d227221 */ /* 0x000fc60000010000 */
[C---:B-1----:R-:W-:Y:S01]  /*88e0*/  HMMA.16816.F32 R104, R12.reuse, R20, R104 ;  /* 0x000000140c68723c */ /* 0x042fe20000001868 */
[----:B------:R-:W-:Y:S01]  /*88f0*/  FFMA.FTZ R21, R39, UR4, -R50 ;  /* 0x0000000427157c23 */ /* 0x000fe20008010832 */
[--C-:B------:R-:W-:Y:S01]  /*8900*/  FFMA.FTZ R20, R29, UR4, -R49.reuse ;  /* 0x000000041d147c23 */ /* 0x100fe20008010831 */
[--C-:B------:R-:W-:Y:S01]  /*8910*/  FFMA.FTZ R39, R28, UR4, -R49.reuse ;  /* 0x000000041c277c23 */ /* 0x100fe20008010831 */
[----:B------:R-:W-:Y:S01]  /*8920*/  FADD.FTZ R91, R91, R34 ;  /* 0x000000225b5b7221 */ /* 0x000fe20000010000 */
[----:B------:R1:W3:Y:S03]  /*8930*/  MUFU.EX2 R29, R21 ;  /* 0x00000015001d7308 */ /* 0x0002e60000000800 */
[----:B------:R-:W-:Y:S01]  /*8940*/  HMMA.16816.F32 R4, R12, R22, R4 ;  /* 0x000000160c04723c */ /* 0x000fe20000001804 */
[----:B------:R-:W-:Y:S01]  /*8950*/  FFMA.FTZ R23, R37, UR4, -R49 ;  /* 0x0000000425177c23 */ /* 0x000fe20008010831 */
[----:B------:R4:W-:Y:S01]  /*8960*/  MUFU.EX2 R28, R20 ;  /* 0x00000014001c7308 */ /* 0x0009e20000000800 */
[----:B------:R-:W5:Y:S01]  /*8970*/  LDSM.16.MT88.4 R12, [R54+0x1800] ;  /* 0x00180000360c783b */ /* 0x000f620000004200 */
[----:B------:R-:W-:-:S02]  /*8980*/  FADD.FTZ R90, R90, R91 ;  /* 0x0000005b5a5a7221 */ /* 0x000fc40000010000 */
[----:B------:R-:W2:Y:S02]  /*8990*/  MUFU.EX2 R39, R39 ;  /* 0x0000002700277308 */ /* 0x000ea40000000800 */
[----:B------:R-:W-:Y:S02]  /*89a0*/  FADD.FTZ R95, R95, R90 ;  /* 0x0000005a5f5f7221 */ /* 0x000fe40000010000 */
[----:B------:R-:W-:Y:S01]  /*89b0*/  MUFU.EX2 R37, R38 ;  /* 0x0000002600257308 */ /* 0x000fe20000000800 */
[----:B-1----:R-:W-:Y:S01]  /*89c0*/  FADD.FTZ R21, R73, R94 ;  /* 0x0000005e49157221 */ /* 0x002fe20000010000 */
[----:B---3--:R-:W-:Y:S01]  /*89d0*/  F2FP.F16.F32.PACK_AB R22, R29, R30 ;  /* 0x0000001e1d16723e */ /* 0x008fe200000000ff */
[----:B------:R-:W-:Y:S01]  /*89e0*/  FADD.FTZ R76, R76, R95 ;  /* 0x0000005f4c4c7221 */ /* 0x000fe20000010000 */
[----:B------:R-:W1:Y:S01]  /*89f0*/  MUFU.EX2 R32, R23 ;  /* 0x0000001700207308 */ /* 0x000e620000000800 */
[----:B------:R-:W-:Y:S01]  /*8a00*/  FADD.FTZ R21, R70, R21 ;  /* 0x0000001546157221 */ /* 0x000fe20000010000 */
[----:B----4-:R-:W-:Y:S01]  /*8a10*/  F2FP.F16.F32.PACK_AB R20, R36, R31 ;  /* 0x0000001f2414723e */ /* 0x010fe200000000ff */
[----:B------:R-:W-:Y:S01]  /*8a20*/  FADD.FTZ R79, R79, R76 ;  /* 0x0000004c4f4f7221 */ /* 0x000fe20000010000 */
[----:B------:R-:W-:Y:S01]  /*8a30*/  MUFU.EX2 R33, R33 ;  /* 0x0000002100217308 */ /* 0x000fe20000000800 */
[----:B------:R-:W-:Y:S01]  /*8a40*/  FADD.FTZ R96, R96, R21 ;  /* 0x0000001560607221 */ /* 0x000fe20000010000 */
[----:B--2---:R-:W-:Y:S01]  /*8a50*/  F2FP.F16.F32.PACK_AB R21, R39, R28 ;  /* 0x0000001c2715723e */ /* 0x004fe200000000ff */
[----:B------:R-:W-:Y:S01]  /*8a60*/  FADD.FTZ R79, R78, R79 ;  /* 0x0000004f4e4f7221 */ /* 0x000fe20000010000 */
[----:B------:R-:W2:Y:S01]  /*8a70*/  MUFU.EX2 R35, R35 ;  /* 0x0000002300237308 */ /* 0x000ea20000000800 */
[----:B------:R-:W-:Y:S01]  /*8a80*/  FADD.FTZ R89, R89, R96 ;  /* 0x0000006059597221 */ /* 0x000fe20000010000 */
[-C--:B------:R-:W-:Y:S01]  /*8a90*/  MOV R70, R48.reuse ;  /* 0x0000003000467202 */ /* 0x080fe20000000f00 */
[----:B------:R-:W-:Y:S01]  /*8aa0*/  FADD.FTZ R66, R66, R79 ;  /* 0x0000004f42427221 */ /* 0x000fe20000010000 */
[----:B------:R-:W-:Y:S01]  /*8ab0*/  @P5 MOV R70, R48 ;  /* 0x0000003000465202 */ /* 0x000fe20000000f00 */
[----:B------:R-:W-:Y:S01]  /*8ac0*/  FADD.FTZ R92, R92, R89 ;  /* 0x000000595c5c7221 */ /* 0x000fe20000010000 */
[----:B-1----:R-:W-:Y:S01]  /*8ad0*/  F2FP.F16.F32.PACK_AB R23, R32, R37 ;  /* 0x000000252017723e */ /* 0x002fe200000000ff */
[----:B------:R-:W-:-:S02]  /*8ae0*/  FADD.FTZ R66, R59, R66 ;  /* 0x000000423b427221 */ /* 0x000fc40000010000 */
[----:B------:R-:W-:Y:S02]  /*8af0*/  FADD.FTZ R83, R83, R92 ;  /* 0x0000005c53537221 */ /* 0x000fe40000010000 */
[----:B------:R-:W-:Y:S01]  /*8b00*/  FADD.FTZ R67, R67, R66 ;  /* 0x0000004243437221 */ /* 0x000fe20000010000 */
[----:B------:R-:W1:Y:S01]  /*8b10*/  LDSM.16.MT88.4 R92, [R54+0x1c00] ;  /* 0x001c0000365c783b */ /* 0x000e620000004200 */
[----:B------:R-:W-:Y:S01]  /*8b20*/  FADD.FTZ R100, R100, R83 ;  /* 0x0000005364647221 */ /* 0x000fe20000010000 */
[C---:B------:R-:W-:Y:S01]  /*8b30*/  HMMA.16816.F32 R4, R20.reuse, R26, R4 ;  /* 0x0000001a1404723c */ /* 0x040fe20000001804 */
[----:B------:R-:W-:Y:S01]  /*8b40*/  MUFU.EX2 R27, R45 ;  /* 0x0000002d001b7308 */ /* 0x000fe20000000800 */
[----:B------:R-:W-:Y:S01]  /*8b50*/  FADD.FTZ R67, R56, R67 ;  /* 0x0000004338437221 */ /* 0x000fe20000010000 */
[----:B------:R-:W-:Y:S02]  /*8b60*/  FADD.FTZ R26, R77, R100 ;  /* 0x000000644d1a7221 */ /* 0x000fe40000010000 */
[----:B------:R-:W3:Y:S01]  /*8b70*/  LDSM.16.MT88.4 R100, [R51+0x4c00] ;  /* 0x004c00003364783b */ /* 0x000ee20000004200 */
[----:B------:R-:W-:Y:S01]  /*8b80*/  FADD.FTZ R58, R58, R67 ;  /* 0x000000433a3a7221 */ /* 0x000fe20000010000 */
[----:B------:R-:W-:Y:S01]  /*8b90*/  FADD.FTZ R71, R71, R26 ;  /* 0x0000001a47477221 */ /* 0x000fe20000010000 */
[----:B------:R-:W-:Y:S01]  /*8ba0*/  HMMA.16816.F32 R104, R20, R24, R104 ;  /* 0x000000181468723c */ /* 0x000fe20000001868 */
[--C-:B------:R-:W-:Y:S01]  /*8bb0*/  FFMA.FTZ R25, R47, UR4, -R50.reuse ;  /* 0x000000042f197c23 */ /* 0x100fe20008010832 */
[----:B------:R-:W-:Y:S01]  /*8bc0*/  FFMA.FTZ R24, R42, UR4, -R50 ;  /* 0x000000042a187c23 */ /* 0x000fe20008010832 */
[----:B------:R-:W-:Y:S01]  /*8bd0*/  FADD.FTZ R71, R122, R71 ;  /* 0x000000477a477221 */ /* 0x000fe20000010000 */
[----:B------:R-:W-:Y:S01]  /*8be0*/  MUFU.EX2 R26, R44 ;  /* 0x0000002c001a7308 */ /* 0x000fe20000000800 */
[----:B------:R-:W-:-:S02]  /*8bf0*/  FADD.FTZ R63, R63, R58 ;  /* 0x0000003a3f3f7221 */ /* 0x000fc40000010000 */
[----:B------:R-:W-:Y:S01]  /*8c00*/  FADD.FTZ R34, R88, R71 ;  /* 0x0000004758227221 */ /* 0x000fe20000010000 */
[C---:B-----5:R-:W-:Y:S01]  /*8c10*/  HMMA.16816.F32 R16, R20.reuse, R12, R16 ;  /* 0x0000000c1410723c */ /* 0x060fe20000001810 */
[----:B------:R-:W4:Y:S01]  /*8c20*/  MUFU.EX2 R25, R25 ;  /* 0x0000001900197308 */ /* 0x000f220000000800 */
[----:B------:R-:W-:Y:S01]  /*8c30*/  FADD.FTZ R40, R40, R63 ;  /* 0x0000003f28287221 */ /* 0x000fe20000010000 */
[----:B------:R-:W-:Y:S02]  /*8c40*/  FADD.FTZ R34, R65, R34 ;  /* 0x0000002241227221 */ /* 0x000fe40000010000 */
[----:B------:R-:W5:Y:S01]  /*8c50*/  MUFU.EX2 R24, R24 ;  /* 0x0000001800187308 */ /* 0x000f620000000800 */
[----:B------:R-:W-:Y:S01]  /*8c60*/  FADD.FTZ R61, R61, R40 ;  /* 0x000000283d3d7221 */ /* 0x000fe20000010000 */
[----:B------:R-:W-:Y:S01]  /*8c70*/  FADD.FTZ R13, R57, R34 ;  /* 0x00000022390d7221 */ /* 0x000fe20000010000 */
[----:B------:R-:W-:Y:S01]  /*8c80*/  HMMA.16816.F32 R8, R20, R14, R8 ;  /* 0x0000000e1408723c */ /* 0x000fe20000001808 */
[----:B--2---:R-:W-:-:S02]  /*8c90*/  F2FP.F16.F32.PACK_AB R15, R35, R2 ;  /* 0x00000002230f723e */ /* 0x004fc400000000ff */
[----:B------:R-:W-:-:S04]  /*8ca0*/  FADD.FTZ R13, R86, R13 ;  /* 0x0000000d560d7221 */ /* 0x000fc80000010000 */
[----:B------:R-:W-:Y:S01]  /*8cb0*/  FADD.FTZ R64, R64, R13 ;  /* 0x0000000d40407221 */ /* 0x000fe20000010000 */
[----:B----4-:R-:W-:Y:S02]  /*8cc0*/  F2FP.F16.F32.PACK_AB R12, R25, R0 ;  /* 0x00000000190c723e */ /* 0x010fe400000000ff */
[----:B------:R-:W-:Y:S01]  /*8cd0*/  F2FP.F16.F32.PACK_AB R13, R33, R26 ;  /* 0x0000001a210d723e */ /* 0x000fe200000000ff */
[----:B------:R-:W-:Y:S01]  /*8ce0*/  FADD.FTZ R55, R55, R64 ;  /* 0x0000004037377221 */ /* 0x000fe20000010000 */
[----:B-----5:R-:W-:-:S03]  /*8cf0*/  F2FP.F16.F32.PACK_AB R14, R27, R24 ;  /* 0x000000181b0e723e */ /* 0x020fc600000000ff */
[----:B------:R-:W-:-:S04]  /*8d00*/  FADD.FTZ R20, R52, R55 ;  /* 0x0000003734147221 */ /* 0x000fc80000010000 */
[----:B------:R-:W-:Y:S01]  /*8d10*/  FADD.FTZ R20, R53, R20 ;  /* 0x0000001435147221 */ /* 0x000fe20000010000 */
[C---:B-1----:R-:W-:Y:S08]  /*8d20*/  HMMA.16816.F32 R96, R12.reuse, R92, R16 ;  /* 0x0000005c0c60723c */ /* 0x042ff00000001810 */
[C---:B---3--:R-:W-:Y:S08]  /*8d30*/  HMMA.16816.F32 R104, R12.reuse, R100, R104 ;  /* 0x000000640c68723c */ /* 0x048ff00000001868 */
        /* <DEDUP_REMOVED lines=18> */
[----:B------:R-:W-:Y:S06]  /*8e60*/  @P5 BRA `(.L_x_4440) ;  /* 0x0000000000045947 */ /* 0x000fec0003800000 */
.L_x_4432:
[----:B------:R-:W-:-:S07]  /*8e70*/  IADD3 R114, PT, PT, R68, -0x1, RZ ;  /* 0xffffffff44727810 */ /* 0x000fce0007ffe0ff */
.L_x_4440:
[----:B------:R-:W-:-:S13]  /*8e80*/  ISETP.GE.AND P0, PT, R114, R109, PT ;  /* 0x0000006d7200720c */ /* 0x000fda0003f06270 */
[----:B------:R-:W-:Y:S05]  /*8e90*/  @!P0 BRA `(.L_x_4441) ;  /* 0x00000030003c8947 */ /* 0x000fea0003800000 */
[----:B------:R-:W1:Y:S01]  /*8ea0*/  S2UR UR10, SR_CgaCtaId ;  /* 0x00000000000a79c3 */ /* 0x000e620000008800 */
[----:B------:R-:W-:Y:S01]  /*8eb0*/  UISETP.NE.U32.AND UP0, UPT, UR8, URZ, UPT ;  /* 0x000000ff0800728c */ /* 0x000fe2000bf05070 */
[----:B------:R-:W-:Y:S01]  /*8ec0*/  LOP3.LUT R127, R118, 0x120, R119, 0xf8, !PT ;  /* 0x00000120767f7812 */ /* 0x000fe200078ef877 */
[C---:B------:R-:W-:Y:S01]  /*8ed0*/  VIADD R130, R114.reuse, 0x1 ;  /* 0x0000000172827836 */ /* 0x040fe20000000000 */
[----:B------:R-:W-:Y:S01]  /*8ee0*/  SHF.L.U32 R132, R114, 0x7, RZ ;  /* 0x0000000772847819 */ /* 0x000fe200000006ff */
[----:B------:R-:W-:Y:S01]  /*8ef0*/  UISETP.NE.AND.EX UP0, UPT, UR9, URZ, UPT, UP0 ;  /* 0x000000ff0900728c */ /* 0x000fe2000bf05300 */
[----:B------:R-:W-:Y:S01]  /*8f00*/  LEA R127, R127, UR5, 0x1 ;  /* 0x000000057f7f7c11 */ /* 0x000fe2000f8e08ff */
[----:B------:R-:W-:Y:S01]  /*8f10*/  IMAD.MOV.U32 R90, RZ, RZ, R69 ;  /* 0x000000ffff5a7224 */ /* 0x000fe200078e0045 */
[C---:B------:R-:W-:Y:S01]  /*8f20*/  LOP3.LUT R89, R132.reuse, 0x40, R121, 0xfe, !PT ;  /* 0x0000004084597812 */ /* 0x040fe200078efe79 */
[----:B------:R-:W-:Y:S01]  /*8f30*/  IMAD.MOV.U32 R91, RZ, RZ, R70 ;  /* 0x000000ffff5b7224 */ /* 0x000fe200078e0046 */
[----:B------:R-:W-:Y:S01]  /*8f40*/  IADD3 R132, PT, PT, R132, 0x80, RZ ;  /* 0x0000008084847810 */ /* 0x000fe20007ffe0ff */
[----:B------:R-:W-:Y:S01]  /*8f50*/  IMAD.MOV.U32 R128, RZ, RZ, RZ ;  /* 0x000000ffff807224 */ /* 0x000fe200078e00ff */
[----:B------:R-:W-:Y:S01]  /*8f60*/  PLOP3.LUT P2, PT, PT, PT, UP0, 0x80, 0x8 ;  /* 0x000000000008781c */ /* 0x000fe20003f4f008 */
[C---:B------:R-:W-:Y:S01]  /*8f70*/  VIADD R126, R127.reuse, 0x3000 ;  /* 0x000030007f7e7836 */ /* 0x040fe20000000000 */
[----:B------:R-:W-:Y:S01]  /*8f80*/  IADD3 R114, PT, PT, R127, 0x3020, RZ ;  /* 0x000030207f727810 */ /* 0x000fe20007ffe0ff */
[----:B------:R-:W-:Y:S01]  /*8f90*/  UMOV UR12, 0x400 ;  /* 0x00000400000c7882 */ /* 0x000fe20000000000 */
[----:B------:R-:W2:Y:S01]  /*8fa0*/  LDCU UR11, c[0x0][0x440] ;  /* 0x00008800ff0b77ac */ /* 0x000ea20008000800 */
[----:B------:R-:W3:Y:S01]  /*8fb0*/  LDCU UR4, c[0x0][0x45c] ;  /* 0x00008b80ff0477ac */ /* 0x000ee20008000800 */
[----:B------:R-:W4:Y:S01]  /*8fc0*/  LDCU.64 UR6, c[0x0][0x3a0] ;  /* 0x00007400ff0677ac */ /* 0x000f220008000a00 */
[----:B------:R-:W2:Y:S01]  /*8fd0*/  LDCU.64 UR8, c[0x0][0x3a8] ;  /* 0x00007500ff0877ac */ /* 0x000ea20008000a00 */
[----:B-1----:R-:W-:-:S12]  /*8fe0*/  ULEA UR5, UR10, UR12, 0x18 ;  /* 0x0000000c0a057291 */ /* 0x002fd8000f8ec0ff */
.L_x_4445:
        /* <DEDUP_REMOVED lines=17> */
[----:B------:R-:W-:Y:S02]  /*9100*/  ISETP.GE.AND P3, PT, R2, UR11, PT ;  /* 0x0000000b02007c0c */ /* 0x000fe4000bf66270 */
[----:B------:R-:W-:Y:S02]  /*9110*/  @!P2 LEA.HI.X.SX32 R129, R0, R129, 0x1, P0 ;  /* 0x000000810081a211 */ /* 0x000fe400000f0eff */
[----:B------:R-:W-:Y:S02]  /*9120*/  LOP3.LUT R121, R113, 0x1f20, RZ, 0xc0, !PT ;  /* 0x00001f2071797812 */ /* 0x000fe400078ec0ff */
[----:B------:R-:W-:Y:S01]  /*9130*/  LOP3.LUT R118, R5, R112, RZ, 0x3c, !PT ;  /* 0x0000007005767212 */ /* 0x000fe200078e3cff */
[----:B------:R-:W-:Y:S06]  /*9140*/  @!P2 BRA `(.L_x_4442) ;  /* 0x0000000000f4a947 */ /* 0x000fec0003800000 */
        /* <DEDUP_REMOVED lines=61> */
.L_x_4442:
[----:B------:R-:W-:Y:S01]  /*9520*/  @!P4 IMAD.MOV.U32 R135, RZ, RZ, R129 ;  /* 0x000000ffff87c224 */ /* 0x000fe200078e0081 */
        /* <DEDUP_REMOVED lines=26> */
[--C-:B------:R-:W-:Y:S02]  /*96d0*/  IMAD.IADD R2, R85, 0x1, R4.reuse ;  /* 0x0000000155027824 */ /* 0x100fe400078e0204 */
        /* <DEDUP_REMOVED lines=12> */
[----:B------:R-:W2:Y:S04]  /*97a0*/  LDSM.16.M88.4 R8, [R84] ;  /* 0x000000005408783b */ /* 0x000ea80000000200 */
[----:B------:R-:W5:Y:S04]  /*97b0*/  LDSM.16.M88.4 R16, [R84+0x400] ;  /* 0x000400005410783b */ /* 0x000f680000000200 */
[----:B------:R-:W-:Y:S04]  /*97c0*/  LDSM.16.M88.4 R68, [R2] ;  /* 0x000000000244783b */ /* 0x000fe80000000200 */
[----:B------:R-:W3:Y:S04]  /*97d0*/  LDSM.16.M88.4 R36, [R0] ;  /* 0x000000000024783b */ /* 0x000ee80000000200 */
        /* <DEDUP_REMOVED lines=125> */
.L_x_4444:
        /* <DEDUP_REMOVED lines=34> */
.L_x_4443:
[C---:B-1----:R-:W-:Y:S01]  /*a1d0*/  IADD3 R72, PT, PT, R89.reuse, -0x40, RZ ;  /* 0xffffffc059487810 */ /* 0x042fe20007ffe0ff */
[----:B------:R-:W-:Y:S01]  /*a1e0*/  LDSM.16.MT88.4 R80, [R127+0x3000] ;  /* 0x003000007f50783b */ /* 0x000fe20000004200 */
[C---:B------:R-:W-:Y:S02]  /*a1f0*/  IADD3 R74, PT, PT, R89.reuse, -0x3f, RZ ;  /* 0xffffffc1594a7810 */ /* 0x040fe40007ffe0ff */
[----:B------:R-:W-:Y:S02]  /*a200*/  I2FP.F32.S32 R72, R72 ;  /* 0x0000004800487245 */ /* 0x000fe40000201400 */
[----:B------:R-:W-:Y:S02]  /*a210*/  IADD3 R75, PT, PT, R89, -0x38, RZ ;  /* 0xffffffc8594b7810 */ /* 0x000fe40007ffe0ff */
[----:B------:R-:W-:Y:S01]  /*a220*/  I2FP.F32.S32 R74, R74 ;  /* 0x0000004a004a7245 */ /* 0x000fe20000201400 */
[CC--:B------:R-:W-:Y:S01]  /*a230*/  FFMA.FTZ R4, R87.reuse, R72.reuse, R4 ;  /* 0x0000004857047223 */ /* 0x0c0fe20000010004 */
[----:B------:R-:W-:Y:S01]  /*a240*/  I2FP.F32.S32 R75, R75 ;  /* 0x0000004b004b7245 */ /* 0x000fe20000201400 */
[----:B------:R-:W-:Y:S01]  /*a250*/  FFMA.FTZ R6, R87, R72, R6 ;  /* 0x0000004857067223 */ /* 0x000fe20000010006 */
[----:B------:R-:W-:Y:S01]  /*a260*/  IADD3 R72, PT, PT, R89, -0x37, RZ ;  /* 0xffffffc959487810 */ /* 0x000fe20007ffe0ff */
[-C--:B------:R-:W-:Y:S01]  /*a270*/  FFMA.FTZ R5, R87, R74.reuse, R5 ;  /* 0x0000004a57057223 */ /* 0x080fe20000010005 */
[----:B------:R-:W-:Y:S01]  /*a280*/  IADD3 R76, PT, PT, R89, -0x2f, RZ ;  /* 0xffffffd1594c7810 */ /* 0x000fe20007ffe0ff */
[C---:B------:R-:W-:Y:S01]  /*a290*/  FFMA.FTZ R7, R87.reuse, R74, R7 ;  /* 0x0000004a57077223 */ /* 0x040fe20000010007 */
[----:B------:R-:W-:Y:S01]  /*a2a0*/  I2FP.F32.S32 R72, R72 ;  /* 0x0000004800487245 */ /* 0x000fe20000201400 */
[-C--:B------:R-:W-:Y:S01]  /*a2b0*/  FFMA.FTZ R8, R87, R75.reuse, R8 ;  /* 0x0000004b57087223 */ /* 0x080fe20000010008 */
[----:B------:R-:W-:Y:S01]  /*a2c0*/  IADD3 R74, PT, PT, R89, -0x30, RZ ;  /* 0xffffffd0594a7810 */ /* 0x000fe20007ffe0ff */
[----:B------:R-:W-:Y:S01]  /*a2d0*/  FFMA.FTZ R10, R87, R75, R10 ;  /* 0x0000004b570a7223 */ /* 0x000fe2000001000a */
[----:B------:R-:W-:Y:S01]  /*a2e0*/  IADD3 R77, PT, PT, R89, -0xf, RZ ;  /* 0xfffffff1594d7810 */ /* 0x000fe20007ffe0ff */
[C---:B------:R-:W-:Y:S01]  /*a2f0*/  FFMA.FTZ R9, R87.reuse, R72, R9 ;  /* 0x0000004857097223 */ /* 0x040fe20000010009 */
[----:B------:R-:W-:Y:S01]  /*a300*/  I2FP.F32.S32 R75, R74 ;  /* 0x0000004a004b7245 */ /* 0x000fe20000201400 */
[----:B------:R-:W-:Y:S01]  /*a310*/  FFMA.FTZ R11, R87, R72, R11 ;  /* 0x00000048570b7223 */ /* 0x000fe2000001000b */
[----:B------:R-:W-:Y:S02]  /*a320*/  I2FP.F32.S32 R72, R76 ;  /* 0x0000004c00487245 */ /* 0x000fe40000201400 */
[----:B------:R-:W-:Y:S01]  /*a330*/  IADD3 R74, PT, PT, R89, -0x28, RZ ;  /* 0xffffffd8594a7810 */ /* 0x000fe20007ffe0ff */
[-C--:B------:R-:W-:Y:S01]  /*a340*/  FFMA.FTZ R12, R87, R75.reuse, R12 ;  /* 0x0000004b570c7223 */ /* 0x080fe2000001000c */
[----:B------:R-:W-:Y:S01]  /*a350*/  IADD3 R76, PT, PT, R89, -0x27, RZ ;  /* 0xffffffd9594c7810 */ /* 0x000fe20007ffe0ff */
[C---:B------:R-:W-:Y:S01]  /*a360*/  FFMA.FTZ R14, R87.reuse, R75, R14 ;  /* 0x0000004b570e7223 */ /* 0x040fe2000001000e */
        /* <DEDUP_REMOVED lines=8> */
[----:B------:R-:W-:Y:S01]  /*a3f0*/  I2FP.F32.S32 R75, R74 ;  /* 0x0000004a004b7245 */ /* 0x000fe20000201400 */
[CC--:B------:R-:W-:Y:S01]  /*a400*/  FFMA.FTZ R17, R87.reuse, R72.reuse, R17 ;  /* 0x0000004857117223 */ /* 0x0c0fe20000010011 */
        /* <DEDUP_REMOVED lines=11> */
[CC--:B------:R-:W-:Y:S01]  /*a4c0*/  FFMA.FTZ R24, R87.reuse, R75.reuse, R24 ;  /* 0x0000004b57187223 */ /* 0x0c0fe20000010018 */
[----:B------:R-:W-:Y:S01]  /*a4d0*/  FFMA.FTZ R26, R87, R75, R26 ;  /* 0x0000004b571a7223 */ /* 0x000fe2000001001a */
[----:B------:R-:W-:Y:S01]  /*a4e0*/  IADD3 R76, PT, PT, R89, -0x8, RZ ;  /* 0xfffffff8594c7810 */ /* 0x000fe20007ffe0ff */
[C---:B------:R-:W-:Y:S01]  /*a4f0*/  FFMA.FTZ R25, R87.reuse, R72, R25 ;  /* 0x0000004857197223 */ /* 0x040fe20000010019 */
[----:B------:R-:W-:Y:S01]  /*a500*/  I2FP.F32.S32 R74, R74 ;  /* 0x0000004a004a7245 */ /* 0x000fe20000201400 */
[----:B------:R-:W-:Y:S01]  /*a510*/  FFMA.FTZ R27, R87, R72, R27 ;  /* 0x00000048571b7223 */ /* 0x000fe2000001001b */
[----:B------:R-:W-:Y:S02]  /*a520*/  IADD3 R75, PT, PT, R89, -0x7, RZ ;  /* 0xfffffff9594b7810 */ /* 0x000fe40007ffe0ff */
[----:B------:R-:W-:Y:S01]  /*a530*/  I2FP.F32.S32 R72, R77 ;  /* 0x0000004d00487245 */ /* 0x000fe20000201400 */
[C---:B------:R-:W-:Y:S01]  /*a540*/  FFMA.FTZ R28, R87.reuse, R74, R28 ;  /* 0x0000004a571c7223 */ /* 0x040fe2000001001c */
[----:B------:R-:W-:Y:S01]  /*a550*/  I2FP.F32.S32 R69, R76 ;  /* 0x0000004c00457245 */ /* 0x000fe20000201400 */
[C---:B------:R-:W-:Y:S01]  /*a560*/  FFMA.FTZ R30, R87.reuse, R74, R30 ;  /* 0x0000004a571e7223 */ /* 0x040fe2000001001e */
[----:B------:R-:W-:Y:S01]  /*a570*/  I2FP.F32.S32 R0, R75 ;  /* 0x0000004b00007245 */ /* 0x000fe20000201400 */
[CC--:B------:R-:W-:Y:S01]  /*a580*/  FFMA.FTZ R29, R87.reuse, R72.reuse, R29 ;  /* 0x00000048571d7223 */ /* 0x0c0fe2000001001d */
[C---:B------:R-:W-:Y:S01]  /*a590*/  FFMA.FTZ R31, R87.reuse, R72, R31 ;  /* 0x00000048571f7223 */ /* 0x040fe2000001001f */
[-C--:B------:R-:W-:Y:S01]  /*a5a0*/  FFMA.FTZ R32, R87, R69.reuse, R32 ;  /* 0x0000004557207223 */ /* 0x080fe20000010020 */
[----:B------:R-:W-:Y:S01]  /*a5b0*/  IADD3 R2, PT, PT, R89, 0x1, RZ ;  /* 0x0000000159027810 */ /* 0x000fe20007ffe0ff */
[C---:B------:R-:W-:Y:S01]  /*a5c0*/  FFMA.FTZ R34, R87.reuse, R69, R34 ;  /* 0x0000004557227223 */ /* 0x040fe20000010022 */
[CC--:B------:R-:W-:Y:S01]  /*a5d0*/  FFMA.FTZ R33, R87.reuse, R0.reuse, R33 ;  /* 0x0000000057217223 */ /* 0x0c0fe20000010021 */
[----:B------:R-:W-:Y:S01]  /*a5e0*/  I2FP.F32.S32 R69, R89 ;  /* 0x0000005900457245 */ /* 0x000fe20000201400 */
[----:B------:R-:W-:Y:S01]  /*a5f0*/  FFMA.FTZ R35, R87, R0, R35 ;  /* 0x0000000057237223 */ /* 0x000fe20000010023 */
[----:B------:R-:W-:Y:S02]  /*a600*/  I2FP.F32.S32 R0, R2 ;  /* 0x0000000200007245 */ /* 0x000fe40000201400 */
[----:B------:R-:W-:Y:S01]  /*a610*/  IADD3 R68, PT, PT, R89, 0x8, RZ ;  /* 0x0000000859447810 */ /* 0x000fe20007ffe0ff */
[-C--:B------:R-:W-:Y:S01]  /*a620*/  FFMA.FTZ R36, R87, R69.reuse, R36 ;  /* 0x0000004557247223 */ /* 0x080fe20000010024 */
[----:B------:R-:W-:Y:S01]  /*a630*/  IADD3 R2, PT, PT, R89, 0x9, RZ ;  /* 0x0000000959027810 */ /* 0x000fe20007ffe0ff */
[C---:B------:R-:W-:Y:S01]  /*a640*/  FFMA.FTZ R38, R87.reuse, R69, R38 ;  /* 0x0000004557267223 */ /* 0x040fe20000010026 */
[----:B------:R-:W-:Y:S01]  /*a650*/  I2FP.F32.S32 R69, R68 ;  /* 0x0000004400457245 */ /* 0x000fe20000201400 */
[CC--:B------:R-:W-:Y:S01]  /*a660*/  FFMA.FTZ R37, R87.reuse, R0.reuse, R37 ;  /* 0x0000000057257223 */ /* 0x0c0fe20000010025 */
[----:B------:R-:W-:Y:S01]  /*a670*/  FFMA.FTZ R39, R87, R0, R39 ;  /* 0x0000000057277223 */ /* 0x000fe20000010027 */
[----:B------:R-:W-:Y:S02]  /*a680*/  I2FP.F32.S32 R0, R2 ;  /* 0x0000000200007245 */ /* 0x000fe40000201400 */
[----:B------:R-:W-:Y:S01]  /*a690*/  IADD3 R70, PT, PT, R89, 0x10, RZ ;  /* 0x0000001059467810 */ /* 0x000fe20007ffe0ff */
[-C--:B------:R-:W-:Y:S01]  /*a6a0*/  FFMA.FTZ R40, R87, R69.reuse, R40 ;  /* 0x0000004557287223 */ /* 0x080fe20000010028 */
[----:B------:R-:W-:Y:S01]  /*a6b0*/  IADD3 R68, PT, PT, R89, 0x11, RZ ;  /* 0x0000001159447810 */ /* 0x000fe20007ffe0ff */
[C---:B------:R-:W-:Y:S01]  /*a6c0*/  FFMA.FTZ R42, R87.reuse, R69, R42 ;  /* 0x00000045572a7223 */ /* 0x040fe2000001002a */
[C---:B------:R-:W-:Y:S01]  /*a6d0*/  FFMA.FTZ R41, R87.reuse, R0, R41 ;  /* 0x0000000057297223 */ /* 0x040fe20000010029 */
[----:B------:R-:W-:Y:S01]  /*a6e0*/  I2FP.F32.S32 R69, R70 ;  /* 0x0000004600457245 */ /* 0x000fe20000201400 */
[----:B------:R-:W-:Y:S01]  /*a6f0*/  FFMA.FTZ R43, R87, R0, R43 ;  /* 0x00000000572b7223 */ /* 0x000fe2000001002b */
[----:B------:R-:W-:Y:S02]  /*a700*/  IADD3 R2, PT, PT, R89, 0x18, RZ ;  /* 0x0000001859027810 */ /* 0x000fe40007ffe0ff */
[----:B------:R-:W-:Y:S01]  /*a710*/  I2FP.F32.S32 R0, R68 ;  /* 0x0000004400007245 */ /* 0x000fe20000201400 */
[CC--:B------:R-:W-:Y:S01]  /*a720*/  FFMA.FTZ R44, R87.reuse, R69.reuse, R44 ;  /* 0x00000045572c7223 */ /* 0x0c0fe2000001002c */
[----:B------:R-:W-:Y:S01]  /*a730*/  I2FP.F32.S32 R71, R2 ;  /* 0x0000000200477245 */ /* 0x000fe20000201400 */
        /* <DEDUP_REMOVED lines=9> */
[----:B------:R-:W-:Y:S02]  /*a7d0*/  I2FP.F32.S32 R0, R2 ;  /* 0x0000000200007245 */ /* 0x000fe40000201400 */
[----:B------:R-:W-:Y:S02]  /*a7e0*/  FMNMX3.FTZ R71, R68, R8, R9, !PT ;  /* 0x0000000844477276 */ /* 0x000fe40007810009 */
[----:B------:R-:W-:Y:S01]  /*a7f0*/  I2FP.F32.S32 R2, R69 ;  /* 0x0000004500027245 */ /* 0x000fe20000201400 */
        /* <DEDUP_REMOVED lines=11> */
[----:B------:R-:W-:Y:S02]  /*a8b0*/  I2FP.F32.S32 R0, R68 ;  /* 0x0000004400007245 */ /* 0x000fe40000201400 */
        /* <DEDUP_REMOVED lines=12> */
[----:B------:R-:W-:Y:S02]  /*a980*/  I2FP.F32.S32 R0, R0 ;  /* 0x0000000000007245 */ /* 0x000fe40000201400 */
[----:B------:R-:W-:Y:S02]  /*a990*/  I2FP.F32.S32 R2, R2 ;  /* 0x0000000200027245 */ /* 0x000fe40000201400 */
[----:B------:R-:W-:Y:S01]  /*a9a0*/  FMNMX3.FTZ R70, R70, R36, R37, !PT ;  /* 0x0000002446467276 */ /* 0x000fe20007810025 */
[C---:B------:R-:W-:Y:S01]  /*a9b0*/  FFMA.FTZ R56, R87.reuse, R0, R56 ;  /* 0x0000000057387223 */ /* 0x040fe20000010038 */
[----:B------:R-:W-:Y:S01]  /*a9c0*/  FMNMX3.FTZ R68, R68, R38, R39, !PT ;  /* 0x0000002644447276 */ /* 0x000fe20007810027 */
[C---:B------:R-:W-:Y:S01]  /*a9d0*/  FFMA.FTZ R58, R87.reuse, R0, R58 ;  /* 0x00000000573a7223 */ /* 0x040fe2000001003a */
[----:B------:R-:W-:Y:S01]  /*a9e0*/  I2FP.F32.S32 R69, R69 ;  /* 0x0000004500457245 */ /* 0x000fe20000201400 */
        /* <DEDUP_REMOVED lines=9> */
[----:B------:R-:W-:Y:S02]  /*aa80*/  I2FP.F32.S32 R0, R0 ;  /* 0x0000000000007245 */ /* 0x000fe40000201400 */
[----:B------:R-:W-:Y:S02]  /*aa90*/  FMNMX3.FTZ R69, R69, R48, R49, !PT ;  /* 0x0000003045457276 */ /* 0x000fe40007810031 */
[----:B------:R-:W-:Y:S01]  /*aaa0*/  IADD3 R2, PT, PT, R89, 0x38, RZ ;  /* 0x0000003859027810 */ /* 0x000fe20007ffe0ff */
[C---:B------:R-:W-:Y:S01]  /*aab0*/  FFMA.FTZ R61, R87.reuse, R0, R61 ;  /* 0x00000000573d7223 */ /* 0x040fe2000001003d */
[----:B------:R-:W-:Y:S01]  /*aac0*/  FMNMX3.FTZ R70, R70, R50, R51, !PT ;  /* 0x0000003246467276 */ /* 0x000fe20007810033 */
[----:B------:R-:W-:Y:S01]  /*aad0*/  FFMA.FTZ R63, R87, R0, R63 ;  /* 0x00000000573f7223 */ /* 0x000fe2000001003f */
[----:B------:R-:W-:Y:S02]  /*aae0*/  IADD3 R68, PT, PT, R89, 0x39, RZ ;  /* 0x0000003959447810 */ /* 0x000fe40007ffe0ff */
[----:B------:R-:W-:Y:S02]  /*aaf0*/  I2FP.F32.S32 R2, R2 ;  /* 0x0000000200027245 */ /* 0x000fe40000201400 */
[----:B------:R-:W-:Y:S02]  /*ab00*/  FMNMX3.FTZ R69, R69, R52, R53, !PT ;  /* 0x0000003445457276 */ /* 0x000fe40007810035 */
[----:B------:R-:W-:Y:S01]  /*ab10*/  FMNMX3.FTZ R0, R70, R54, R55, !PT ;  /* 0x0000003646007276 */ /* 0x000fe20007810037 */
[C---:B------:R-:W-:Y:S01]  /*ab20*/  FFMA.FTZ R64, R87.reuse, R2, R64 ;  /* 0x0000000257407223 */ /* 0x040fe20000010040 */
[----:B------:R-:W-:Y:S01]  /*ab30*/  I2FP.F32.S32 R68, R68 ;  /* 0x0000004400447245 */ /* 0x000fe20000201400 */
        /* <DEDUP_REMOVED lines=31> */
[----:B------:R-:W2:Y:S01]  /*ad30*/  LDSM.16.MT88.4 R116, [R78] ;  /* 0x000000004e74783b */ /* 0x000ea20000004200 */
        /* <DEDUP_REMOVED lines=12> */
[C---:B-1----:R-:W-:Y:S01]  /*ae00*/  FMUL.FTZ R104, R73.reuse, R104 ;  /* 0x0000006849687220 */ /* 0x042fe20000410000 */
[C---:B------:R-:W-:Y:S01]  /*ae10*/  FMUL.FTZ R105, R73.reuse, R105 ;  /* 0x0000006949697220 */ /* 0x040fe20000410000 */
[----:B------:R-:W-:Y:S07]  /*ae20*/  FMUL.FTZ R100, R73, R100 ;  /* 0x0000006449647220 */ /* 0x000fee0000410000 */
[----:B------:R-:W-:Y:S01]  /*ae30*/  MUFU.EX2 R90, R90 ;  /* 0x0000005a005a7308 */ /* 0x000fe20000000800 */
[C---:B---3--:R-:W-:Y:S01]  /*ae40*/  FMUL.FTZ R106, R71.reuse, R106 ;  /* 0x0000006a476a7220 */ /* 0x048fe20000410000 */
        /* <DEDUP_REMOVED lines=8> */
[----:B----4-:R-:W-:Y:S01]  /*aed0*/  F2FP.F16.F32.PACK_AB R120, R149, R0 ;  /* 0x000000009578723e */ /* 0x010fe200000000ff */
        /* <DEDUP_REMOVED lines=8> */
[----:B------:R-:W-:Y:S07]  /*af60*/  FFMA.FTZ R133, R19, UR4, -R4 ;  /* 0x0000000413857c23 */ /* 0x000fee0008010804 */
[----:B------:R-:W1:Y:S01]  /*af70*/  MUFU.EX2 R79, R79 ;  /* 0x0000004f004f7308 */ /* 0x000e620000000800 */
[C---:B------:R-:W-:Y:S01]  /*af80*/  FMUL.FTZ R96, R73.reuse, R96 ;  /* 0x0000006049607220 */ /* 0x040fe20000410000 */
[----:B------:R-:W-:Y:S01]  /*af90*/  FMUL.FTZ R97, R73, R97 ;  /* 0x0000006149617220 */ /* 0x000fe20000410000 */
[C---:B------:R-:W-:Y:S07]  /*afa0*/  FMUL.FTZ R98, R71.reuse, R98 ;  /* 0x0000006247627220 */ /* 0x040fee0000410000 */
[----:B------:R-:W-:Y:S01]  /*afb0*/  MUFU.EX2 R139, R139 ;  /* 0x0000008b008b7308 */ /* 0x000fe20000000800 */
[----:B------:R-:W-:Y:S01]  /*afc0*/  FMUL.FTZ R99, R71, R99 ;  /* 0x0000006347637220 */ /* 0x000fe20000410000 */
[----:B---3--:R-:W-:Y:S01]  /*afd0*/  F2FP.F16.F32.PACK_AB R121, R131, R2 ;  /* 0x000000028379723e */ /* 0x008fe200000000ff */
[C---:B------:R-:W-:Y:S07]  /*afe0*/  FMUL.FTZ R92, R73.reuse, R92 ;  /* 0x0000005c495c7220 */ /* 0x040fee0000410000 */
[----:B------:R-:W3:Y:S01]  /*aff0*/  MUFU.EX2 R146, R146 ;  /* 0x0000009200927308 */ /* 0x000ee20000000800 */
[----:B------:R-:W-:Y:S01]  /*b000*/  FMUL.FTZ R93, R73, R93 ;  /* 0x0000005d495d7220 */ /* 0x000fe20000410000 */
[C---:B------:R-:W-:Y:S01]  /*b010*/  FMUL.FTZ R94, R71.reuse, R94 ;  /* 0x0000005e475e7220 */ /* 0x040fe20000410000 */
[----:B------:R-:W-:Y:S07]  /*b020*/  FMUL.FTZ R95, R71, R95 ;  /* 0x0000005f475f7220 */ /* 0x000fee0000410000 */
[----:B------:R-:W-:Y:S01]  /*b030*/  MUFU.EX2 R135, R135 ;  /* 0x0000008700877308 */ /* 0x000fe20000000800 */
[--C-:B------:R-:W-:Y:S01]  /*b040*/  FFMA.FTZ R153, R33, UR4, -R68.reuse ;  /* 0x0000000421997c23 */ /* 0x100fe20008010844 */
[----:B-1----:R-:W-:Y:S01]  /*b050*/  F2FP.F16.F32.PACK_AB R123, R79, R136 ;  /* 0x000000884f7b723e */ /* 0x002fe200000000ff */
[----:B------:R-:W-:Y:S01]  /*b060*/  FFMA.FTZ R37, R37, UR4, -R68 ;  /* 0x0000000425257c23 */ /* 0x000fe20008010844 */
[----:B------:R-:W-:Y:S01]  /*b070*/  FFMA.FTZ R156, R39, UR4, -R4 ;  /* 0x00000004279c7c23 */ /* 0x000fe20008010804 */
[----:B------:R-:W-:Y:S01]  /*b080*/  FFMA.FTZ R151, R28, UR4, -R68 ;  /* 0x000000041c977c23 */ /* 0x000fe20008010844 */
[----:B------:R-:W-:Y:S01]  /*b090*/  FFMA.FTZ R0, R73, R86, R0 ;  /* 0x0000005649007223 */ /* 0x000fe20000010000 */
[----:B------:R-:W-:Y:S01]  /*b0a0*/  FFMA.FTZ R73, R32, UR4, -R68 ;  /* 0x0000000420497c23 */ /* 0x000fe20008010844 */
[----:B------:R-:W-:Y:S01]  /*b0b0*/  FFMA.FTZ R2, R71, R88, R2 ;  /* 0x0000005847027223 */ /* 0x000fe20000010002 */
[C---:B------:R-:W-:Y:S01]  /*b0c0*/  HMMA.16816.F32 R104, R120.reuse, R80, R104 ;  /* 0x000000507868723c */ /* 0x040fe20000001868 */
[----:B------:R-:W1:Y:S04]  /*b0d0*/  MUFU.EX2 R138, R138 ;  /* 0x0000008a008a7308 */ /* 0x000e680000000800 */
[----:B------:R-:W-:Y:S01]  /*b0e0*/  FFMA.FTZ R88, R35, UR4, -R4 ;  /* 0x0000000423587c23 */ /* 0x000fe20008010804 */
[----:B------:R-:W-:Y:S01]  /*b0f0*/  FADD.FTZ R131, R131, R2 ;  /* 0x0000000283837221 */ /* 0x000fe20000010000 */
[--C-:B------:R-:W-:Y:S01]  /*b100*/  FFMA.FTZ R2, R45, UR4, -R68.reuse ;  /* 0x000000042d027c23 */ /* 0x100fe20008010844 */
[C---:B------:R-:W-:Y:S01]  /*b110*/  HMMA.16816.F32 R100, R120.reuse, R82, R100 ;  /* 0x000000527864723c */ /* 0x040fe20000001864 */
[----:B------:R-:W4:Y:S02]  /*b120*/  LDSM.16.MT88.4 R80, [R127+0x3400] ;  /* 0x003400007f50783b */ /* 0x000f240000004200 */
[----:B------:R-:W-:Y:S01]  /*b130*/  MUFU.EX2 R150, R150 ;  /* 0x0000009600967308 */ /* 0x000fe20000000800 */
[--C-:B------:R-:W-:Y:S01]  /*b140*/  FFMA.FTZ R145, R20, UR4, -R68.reuse ;  /* 0x0000000414917c23 */ /* 0x100fe20008010844 */
[--C-:B------:R-:W-:Y:S01]  /*b150*/  FFMA.FTZ R148, R21, UR4, -R68.reuse ;  /* 0x0000000415947c23 */ /* 0x100fe20008010844 */
[--C-:B------:R-:W-:Y:S07]  /*b160*/  FFMA.FTZ R144, R24, UR4, -R68.reuse ;  /* 0x0000000418907c23 */ /* 0x100fee0008010844 */
[----:B------:R-:W5:Y:S01]  /*b170*/  MUFU.EX2 R137, R137 ;  /* 0x0000008900897308 */ /* 0x000f620000000800 */
[----:B------:R-:W-:Y:S01]  /*b180*/  FFMA.FTZ R141, R25, UR4, -R68 ;  /* 0x00000004198d7c23 */ /* 0x000fe20008010844 */
[C---:B--2---:R-:W-:Y:S08]  /*b190*/  HMMA.16816.F32 R96, R120.reuse, R116, R96 ;  /* 0x000000747860723c */ /* 0x044ff00000001860 */
[----:B------:R-:W-:Y:S01]  /*b1a0*/  MUFU.EX2 R140, R140 ;  /* 0x0000008c008c7308 */ /* 0x000fe20000000800 */
[--C-:B------:R-:W-:Y:S01]  /*b1b0*/  FFMA.FTZ R152, R22, UR4, -R4.reuse ;  /* 0x0000000416987c23 */ /* 0x100fe20008010804 */
[--C-:B------:R-:W-:Y:S01]  /*b1c0*/  FFMA.FTZ R147, R23, UR4, -R4.reuse ;  /* 0x0000000417937c23 */ /* 0x100fe20008010804 */
[--C-:B------:R-:W-:Y:S07]  /*b1d0*/  FFMA.FTZ R143, R26, UR4, -R4.reuse ;  /* 0x000000041a8f7c23 */ /* 0x100fee0008010804 */
[----:B------:R-:W2:Y:S01]  /*b1e0*/  MUFU.EX2 R133, R133 ;  /* 0x0000008500857308 */ /* 0x000ea20000000800 */
[----:B------:R-:W-:Y:S01]  /*b1f0*/  FFMA.FTZ R142, R27, UR4, -R4 ;  /* 0x000000041b8e7c23 */ /* 0x000fe20008010804 */
[----:B------:R-:W-:Y:S01]  /*b200*/  HMMA.16816.F32 R92, R120, R118, R92 ;  /* 0x00000076785c723c */ /* 0x000fe2000000185c */
[----:B------:R-:W4:Y:S07]  /*b210*/  LDSM.16.MT88.4 R116, [R78+0x400] ;  /* 0x000400004e74783b */ /* 0x000f2e0000004200 */
[----:B------:R-:W-:Y:S01]  /*b220*/  MUFU.EX2 R145, R145 ;  /* 0x0000009100917308 */ /* 0x000fe20000000800 */
[----:B---3--:R-:W-:Y:S01]  /*b230*/  F2FP.F16.F32.PACK_AB R120, R146, R139 ;  /* 0x0000008b9278723e */ /* 0x008fe200000000ff */
[----:B------:R-:W-:Y:S01]  /*b240*/  FFMA.FTZ R86, R29, UR4, -R68 ;  /* 0x000000041d567c23 */ /* 0x000fe20008010844 */
[----:B-1----:R-:W-:Y:S07]  /*b250*/  F2FP.F16.F32.PACK_AB R122, R138, R135 ;  /* 0x000000878a7a723e */ /* 0x002fee00000000ff */
[----:B------:R-:W1:Y:S01]  /*b260*/  MUFU.EX2 R148, R148 ;  /* 0x0000009400947308 */ /* 0x000e620000000800 */
[----:B-----5:R-:W-:Y:S01]  /*b270*/  F2FP.F16.F32.PACK_AB R121, R137, R150 ;  /* 0x000000968979723e */ /* 0x020fe200000000ff */
[--C-:B------:R-:W-:Y:S01]  /*b280*/  FFMA.FTZ R154, R31, UR4, -R4.reuse ;  /* 0x000000041f9a7c23 */ /* 0x100fe20008010804 */
[----:B------:R-:W-:Y:S07]  /*b290*/  FFMA.FTZ R155, R30, UR4, -R4 ;  /* 0x000000041e9b7c23 */ /* 0x000fee0008010804 */
        /* <DEDUP_REMOVED lines=9> */
[----:B------:R-:W-:Y:S01]  /*b330*/  FFMA.FTZ R57, R57, UR4, -R68 ;  /* 0x0000000439397c23 */ /* 0x000fe20008010844 */
[--C-:B------:R-:W-:Y:S01]  /*b340*/  FFMA.FTZ R54, R54, UR4, -R4.reuse ;  /* 0x0000000436367c23 */ /* 0x100fe20008010804 */
[--C-:B------:R-:W-:Y:S07]  /*b350*/  FFMA.FTZ R55, R55, UR4, -R4.reuse ;  /* 0x0000000437377c23 */ /* 0x100fee0008010804 */
[----:B------:R-:W3:Y:S01]  /*b360*/  MUFU.EX2 R147, R147 ;  /* 0x0000009300937308 */ /* 0x000ee20000000800 */
[--C-:B------:R-:W-:Y:S01]  /*b370*/  FFMA.FTZ R58, R58, UR4, -R4.reuse ;  /* 0x000000043a3a7c23 */ /* 0x100fe20008010804 */
[--C-:B------:R-:W-:Y:S01]  /*b380*/  FFMA.FTZ R59, R59, UR4, -R4.reuse ;  /* 0x000000043b3b7c23 */ /* 0x100fe20008010804 */
[C---:B----4-:R-:W-:Y:S07]  /*b390*/  HMMA.16816.F32 R104, R120.reuse, R80, R104 ;  /* 0x000000507868723c */ /* 0x050fee0000001868 */
[----:B------:R-:W-:Y:S01]  /*b3a0*/  MUFU.EX2 R143, R143 ;  /* 0x0000008f008f7308 */ /* 0x000fe20000000800 */
[----:B------:R-:W-:Y:S01]  /*b3b0*/  FADD.FTZ R136, R136, R131 ;  /* 0x0000008388887221 */ /* 0x000fe20000010000 */
[----:B------:R-:W-:Y:S08]  /*b3c0*/  FFMA.FTZ R66, R66, UR4, -R4 ;  /* 0x0000000442427c23 */ /* 0x000ff00008010804 */
[----:B------:R-:W4:Y:S01]  /*b3d0*/  MUFU.EX2 R142, R142 ;  /* 0x0000008e008e7308 */ /* 0x000f220000000800 */
[----:B------:R-:W-:Y:S01]  /*b3e0*/  ISETP.GT.AND P0, PT, R130, R109, PT ;  /* 0x0000006d8200720c */ /* 0x000fe20003f04270 */
[----:B------:R-:W-:Y:S01]  /*b3f0*/  FADD.FTZ R79, R79, R136 ;  /* 0x000000884f4f7221 */ /* 0x000fe20000010000 */
[C---:B------:R-:W-:Y:S01]  /*b400*/  HMMA.16816.F32 R100, R120.reuse, R82, R100 ;  /* 0x000000527864723c */ /* 0x040fe20000001864 */
[----:B------:R-:W5:Y:S06]  /*b410*/  LDSM.16.MT88.4 R80, [R127+0x3800] ;  /* 0x003800007f50783b */ /* 0x000f6c0000004200 */
[----:B------:R2:W-:Y:S01]  /*b420*/  MUFU.EX2 R29, R151 ;  /* 0x00000097001d7308 */ /* 0x0005e20000000800 */
[----:B------:R-:W-:Y:S09]  /*b430*/  FADD.FTZ R150, R150, R79 ;  /* 0x0000004f96967221 */ /* 0x000ff20000010000 */
[----:B------:R-:W5:Y:S01]  /*b440*/  MUFU.EX2 R86, R86 ;  /* 0x0000005600567308 */ /* 0x000f620000000800 */
[----:B------:R-:W-:Y:S01]  /*b450*/  FADD.FTZ R137, R137, R150 ;  /* 0x0000009689897221 */ /* 0x000fe20000010000 */
[C---:B------:R-:W-:Y:S08]  /*b460*/  HMMA.16816.F32 R96, R120.reuse, R116, R96 ;  /* 0x000000747860723c */ /* 0x040ff00000001860 */
[----:B------:R-:W-:Y:S01]  /*b470*/  MUFU.EX2 R31, R155 ;  /* 0x0000009b001f7308 */ /* 0x000fe20000000800 */
[----:B------:R-:W-:Y:S09]  /*b480*/  FADD.FTZ R140, R140, R137 ;  /* 0x000000898c8c7221 */ /* 0x000ff20000010000 */
[----:B------:R-:W5:Y:S01]  /*b490*/  MUFU.EX2 R154, R154 ;  /* 0x0000009a009a7308 */ /* 0x000f620000000800 */
[----:B------:R-:W-:Y:S01]  /*b4a0*/  FADD.FTZ R133, R133, R140 ;  /* 0x0000008c85857221 */ /* 0x000fe20000010000 */
[----:B------:R-:W-:Y:S01]  /*b4b0*/  HMMA.16816.F32 R92, R120, R118, R92 ;  /* 0x00000076785c723c */ /* 0x000fe2000000185c */
[----:B------:R-:W5:Y:S07]  /*b4c0*/  LDSM.16.MT88.4 R116, [R78+0x800] ;  /* 0x000800004e74783b */ /* 0x000f6e0000004200 */
[----:B------:R4:W-:Y:S01]  /*b4d0*/  MUFU.EX2 R30, R153 ;  /* 0x00000099001e7308 */ /* 0x0009e20000000800 */
[----:B-1----:R-:W-:Y:S01]  /*b4e0*/  F2FP.F16.F32.PACK_AB R120, R148, R145 ;  /* 0x000000919478723e */ /* 0x002fe200000000ff */
[----:B--2---:R-:W-:Y:S01]  /*b4f0*/  FFMA.FTZ R151, R34, UR4, -R4 ;  /* 0x0000000422977c23 */ /* 0x004fe20008010804 */
[----:B------:R-:W-:Y:S07]  /*b500*/  F2FP.F16.F32.PACK_AB R122, R141, R144 ;  /* 0x000000908d7a723e */ /* 0x000fee00000000ff */
[----:B------:R-:W1:Y:S01]  /*b510*/  MUFU.EX2 R73, R73 ;  /* 0x0000004900497308 */ /* 0x000e620000000800 */
[C---:B---3--:R-:W-:Y:S01]  /*b520*/  F2FP.F16.F32.PACK_AB R121, R147.reuse, R152 ;  /* 0x000000989379723e */ /* 0x048fe200000000ff */
[----:B------:R-:W-:Y:S01]  /*b530*/  FADD.FTZ R152, R152, R133 ;  /* 0x0000008598987221 */ /* 0x000fe20000010000 */
[----:B----4-:R-:W-:Y:S01]  /*b540*/  F2FP.F16.F32.PACK_AB R123, R142, R143 ;  /* 0x0000008f8e7b723e */ /* 0x010fe200000000ff */
[----:B------:R-:W2:Y:S06]  /*b550*/  LDSM.16.MT88.4 R32, [R78+0xc00] ;  /* 0x000c00004e20783b */ /* 0x000eac0000004200 */
[----:B------:R3:W-:Y:S01]  /*b560*/  MUFU.EX2 R71, R151 ;  /* 0x0000009700477308 */ /* 0x0007e20000000800 */
[----:B------:R-:W-:Y:S09]  /*b570*/  FADD.FTZ R152, R147, R152 ;  /* 0x0000009893987221 */ /* 0x000ff20000010000 */
[----:B------:R-:W-:Y:S01]  /*b580*/  MUFU.EX2 R2, R2 ;  /* 0x0000000200027308 */ /* 0x000fe20000000800 */
[----:B------:R-:W-:Y:S01]  /*b590*/  FADD.FTZ R153, R149, R0 ;  /* 0x0000000095997221 */ /* 0x000fe20000010000 */
[--C-:B------:R-:W-:Y:S01]  /*b5a0*/  FFMA.FTZ R0, R36, UR4, -R68.reuse ;  /* 0x0000000424007c23 */ /* 0x100fe20008010844 */
[----:B------:R-:W-:Y:S07]  /*b5b0*/  FFMA.FTZ R149, R40, UR4, -R68 ;  /* 0x0000000428957c23 */ /* 0x000fee0008010844 */
[----:B------:R-:W-:Y:S01]  /*b5c0*/  MUFU.EX2 R48, R48 ;  /* 0x0000003000307308 */ /* 0x000fe20000000800 */
[----:B------:R-:W-:Y:S01]  /*b5d0*/  FADD.FTZ R158, R90, R153 ;  /* 0x000000995a9e7221 */ /* 0x000fe20000010000 */
[----:B------:R-:W-:Y:S01]  /*b5e0*/  FFMA.FTZ R90, R46, UR4, -R4 ;  /* 0x000000042e5a7c23 */ /* 0x000fe20008010804 */
[----:B------:R-:W-:Y:S07]  /*b5f0*/  FADD.FTZ R143, R143, R152 ;  /* 0x000000988f8f7221 */ /* 0x000fee0000010000 */
[----:B------:R-:W-:Y:S01]  /*b600*/  MUFU.EX2 R49, R49 ;  /* 0x0000003100317308 */ /* 0x000fe20000000800 */
[----:B------:R-:W-:Y:S01]  /*b610*/  FADD.FTZ R158, R91, R158 ;  /* 0x0000009e5b9e7221 */ /* 0x000fe20000010000 */
[C---:B-----5:R-:W-:Y:S08]  /*b620*/  HMMA.16816.F32 R104, R120.reuse, R80, R104 ;  /* 0x000000507868723c */ /* 0x060ff00000001868 */
[----:B------:R-:W-:Y:S01]  /*b630*/  MUFU.EX2 R90, R90 ;  /* 0x0000005a005a7308 */ /* 0x000fe20000000800 */
[----:B---3--:R-:W-:Y:S01]  /*b640*/  FFMA.FTZ R151, R38, UR4, -R4 ;  /* 0x0000000426977c23 */ /* 0x008fe20008010804 */
[----:B------:R-:W-:Y:S01]  /*b650*/  FFMA.FTZ R91, R44, UR4, -R68 ;  /* 0x000000042c5b7c23 */ /* 0x000fe20008010844 */
[----:B------:R-:W-:Y:S07]  /*b660*/  FADD.FTZ R142, R142, R143 ;  /* 0x0000008f8e8e7221 */ /* 0x000fee0000010000 */
[----:B------:R-:W-:Y:S01]  /*b670*/  MUFU.EX2 R0, R0 ;  /* 0x0000000000007308 */ /* 0x000fe20000000800 */
[----:B------:R-:W-:Y:S01]  /*b680*/  FADD.FTZ R139, R139, R158 ;  /* 0x0000009e8b8b7221 */ /* 0x000fe20000010000 */
[C---:B------:R-:W-:Y:S01]  /*b690*/  HMMA.16816.F32 R100, R120.reuse, R82, R100 ;  /* 0x000000527864723c */ /* 0x040fe20000001864 */
[----:B------:R-:W3:Y:S07]  /*b6a0*/  LDSM.16.MT88.4 R80, [R127+0x3c00] ;  /* 0x003c00007f50783b */ /* 0x000eee0000004200 */
[----:B------:R-:W4:Y:S01]  /*b6b0*/  MUFU.EX2 R88, R88 ;  /* 0x0000005800587308 */ /* 0x000f220000000800 */
[----:B------:R-:W-:Y:S09]  /*b6c0*/  FADD.FTZ R146, R146, R139 ;  /* 0x0000008b92927221 */ /* 0x000ff20000010000 */
[----:B------:R-:W-:Y:S01]  /*b6d0*/  MUFU.EX2 R91, R91 ;  /* 0x0000005b005b7308 */ /* 0x000fe20000000800 */
[----:B------:R-:W-:Y:S01]  /*b6e0*/  FADD.FTZ R135, R135, R146 ;  /* 0x0000009287877221 */ /* 0x000fe20000010000 */
[C---:B------:R-:W-:Y:S08]  /*b6f0*/  HMMA.16816.F32 R96, R120.reuse, R116, R96 ;  /* 0x000000747860723c */ /* 0x040ff00000001860 */
[----:B------:R-:W-:Y:S01]  /*b700*/  MUFU.EX2 R149, R149 ;  /* 0x0000009500957308 */ /* 0x000fe20000000800 */
[----:B------:R-:W-:Y:S01]  /*b710*/  F2FP.F16.F32.PACK_AB R116, R86, R29 ;  /* 0x0000001d5674723e */ /* 0x000fe200000000ff */
[----:B------:R-:W-:Y:S01]  /*b720*/  FADD.FTZ R138, R138, R135 ;  /* 0x000000878a8a7221 */ /* 0x000fe20000010000 */
[----:B------:R-:W-:Y:S07]  /*b730*/  F2FP.F16.F32.PACK_AB R117, R154, R31 ;  /* 0x0000001f9a75723e */ /* 0x000fee00000000ff */
[----:B------:R-:W-:Y:S01]  /*b740*/  MUFU.EX2 R151, R151 ;  /* 0x0000009700977308 */ /* 0x000fe20000000800 */
[----:B------:R-:W-:Y:S01]  /*b750*/  HMMA.16816.F32 R92, R120, R118, R92 ;  /* 0x00000076785c723c */ /* 0x000fe2000000185c */
[----:B------:R-:W5:Y:S08]  /*b760*/  LDSM.16.MT88.4 R120, [R127+0x4000] ;  /* 0x004000007f78783b */ /* 0x000f700000004200 */
[----:B------:R-:W3:Y:S01]  /*b770*/  MUFU.EX2 R156, R156 ;  /* 0x0000009c009c7308 */ /* 0x000ee20000000800 */
[----:B-1----:R-:W-:Y:S02]  /*b780*/  F2FP.F16.F32.PACK_AB R118, R30, R73 ;  /* 0x000000491e76723e */ /* 0x002fe400000000ff */
[----:B----4-:R-:W-:Y:S07]  /*b790*/  F2FP.F16.F32.PACK_AB R119, R88, R71 ;  /* 0x000000475877723e */ /* 0x010fee00000000ff */
[----:B------:R-:W-:Y:S10]  /*b7a0*/  MUFU.EX2 R52, R52 ;  /* 0x0000003400347308 */ /* 0x000ff40000000800 */
[----:B------:R-:W-:Y:S01]  /*b7b0*/  MUFU.EX2 R53, R53 ;  /* 0x0000003500357308 */ /* 0x000fe20000000800 */
[C---:B--2---:R-:W-:Y:S09]  /*b7c0*/  HMMA.16816.F32 R96, R116.reuse, R32, R96 ;  /* 0x000000207460723c */ /* 0x044ff20000001860 */
[----:B------:R-:W-:Y:S01]  /*b7d0*/  MUFU.EX2 R56, R56 ;  /* 0x0000003800387308 */ /* 0x000fe20000000800 */
[----:B---3--:R-:W-:Y:S09]  /*b7e0*/  F2FP.F16.F32.PACK_AB R33, R156, R151 ;  /* 0x000000979c21723e */ /* 0x008ff200000000ff */
[----:B------:R-:W-:Y:S01]  /*b7f0*/  MUFU.EX2 R57, R57 ;  /* 0x0000003900397308 */ /* 0x000fe20000000800 */
[C---:B------:R-:W-:Y:S09]  /*b800*/  HMMA.16816.F32 R92, R116.reuse, R34, R92 ;  /* 0x00000022745c723c */ /* 0x040ff2000000185c */
[----:B------:R-:W-:Y:S10]  /*b810*/  MUFU.EX2 R54, R54 ;  /* 0x0000003600367308 */ /* 0x000ff40000000800 */
[----:B------:R-:W-:Y:S01]  /*b820*/  MUFU.EX2 R55, R55 ;  /* 0x0000003700377308 */ /* 0x000fe20000000800 */
[C---:B------:R-:W-:Y:S09]  /*b830*/  HMMA.16816.F32 R104, R116.reuse, R80, R104 ;  /* 0x000000507468723c */ /* 0x040ff20000001868 */
[----:B------:R-:W1:Y:S01]  /*b840*/  MUFU.EX2 R81, R37 ;  /* 0x0000002500517308 */ /* 0x000e620000000800 */
[----:B------:R-:W-:Y:S09]  /*b850*/  FFMA.FTZ R80, R41, UR4, -R68 ;  /* 0x0000000429507c23 */ /* 0x000ff20008010844 */
[----:B------:R-:W-:Y:S01]  /*b860*/  MUFU.EX2 R58, R58 ;  /* 0x0000003a003a7308 */ /* 0x000fe20000000800 */
[----:B------:R-:W-:Y:S09]  /*b870*/  HMMA.16816.F32 R100, R116, R82, R100 ;  /* 0x000000527464723c */ /* 0x000ff20000001864 */
[----:B------:R-:W2:Y:S01]  /*b880*/  MUFU.EX2 R80, R80 ;  /* 0x0000005000507308 */ /* 0x000ea20000000800 */
[--C-:B------:R-:W-:Y:S01]  /*b890*/  FFMA.FTZ R82, R42, UR4, -R4.reuse ;  /* 0x000000042a527c23 */ /* 0x100fe20008010804 */
[--C-:B------:R-:W-:Y:S01]  /*b8a0*/  FFMA.FTZ R83, R43, UR4, -R4.reuse ;  /* 0x000000042b537c23 */ /* 0x100fe20008010804 */
[--C-:B------:R-:W-:Y:S01]  /*b8b0*/  FFMA.FTZ R117, R47, UR4, -R4.reuse ;  /* 0x000000042f757c23 */ /* 0x100fe20008010804 */
[----:B------:R-:W-:Y:S01]  /*b8c0*/  LDSM.16.MT88.4 R40, [R127+0x4400] ;  /* 0x004400007f28783b */ /* 0x000fe20000004200 */
[--C-:B------:R-:W-:Y:S01]  /*b8d0*/  FFMA.FTZ R116, R50, UR4, -R4.reuse ;  /* 0x0000000432747c23 */ /* 0x100fe20008010804 */
[----:B-1----:R-:W-:Y:S04]  /*b8e0*/  F2FP.F16.F32.PACK_AB R32, R81, R0 ;  /* 0x000000005120723e */ /* 0x002fe800000000ff */
[----:B------:R-:W-:Y:S01]  /*b8f0*/  MUFU.EX2 R82, R82 ;  /* 0x0000005200527308 */ /* 0x000fe20000000800 */
[----:B------:R-:W-:Y:S09]  /*b900*/  FFMA.FTZ R50, R51, UR4, -R4 ;  /* 0x0000000433327c23 */ /* 0x000ff20008010804 */
[----:B------:R-:W1:Y:S01]  /*b910*/  MUFU.EX2 R83, R83 ;  /* 0x0000005300537308 */ /* 0x000e620000000800 */
[----:B------:R-:W3:Y:S01]  /*b920*/  LDSM.16.MT88.4 R36, [R78+0x1000] ;  /* 0x001000004e24783b */ /* 0x000ee20000004200 */
[----:B--2---:R-:W-:Y:S08]  /*b930*/  F2FP.F16.F32.PACK_AB R34, R80, R149 ;  /* 0x000000955022723e */ /* 0x004ff000000000ff */
[----:B------:R-:W2:Y:S10]  /*b940*/  MUFU.EX2 R117, R117 ;  /* 0x0000007500757308 */ /* 0x000eb40000000800 */
[----:B------:R-:W-:Y:S01]  /*b950*/  MUFU.EX2 R51, R116 ;  /* 0x0000007400337308 */ /* 0x000fe20000000800 */
[----:B------:R-:W4:Y:S09]  /*b960*/  LDSM.16.MT88.4 R44, [R78+0x1400] ;  /* 0x001400004e2c783b */ /* 0x000f320000004200 */
[----:B------:R-:W2:Y:S01]  /*b970*/  MUFU.EX2 R50, R50 ;  /* 0x0000003200327308 */ /* 0x000ea20000000800 */
[----:B-1----:R-:W-:Y:S09]  /*b980*/  F2FP.F16.F32.PACK_AB R35, R83, R82 ;  /* 0x000000525323723e */ /* 0x002ff200000000ff */
[----:B------:R-:W1:Y:S01]  /*b990*/  MUFU.EX2 R59, R59 ;  /* 0x0000003b003b7308 */ /* 0x000e620000000800 */
[C---:B-----5:R-:W-:Y:S08]  /*b9a0*/  HMMA.16816.F32 R104, R32.reuse, R120, R104 ;  /* 0x000000782068723c */ /* 0x060ff00000001868 */
[C---:B------:R-:W-:Y:S08]  /*b9b0*/  HMMA.16816.F32 R100, R32.reuse, R122, R100 ;  /* 0x0000007a2064723c */ /* 0x040ff00000001864 */
[C---:B---3--:R-:W-:Y:S08]  /*b9c0*/  HMMA.16816.F32 R96, R32.reuse, R36, R96 ;  /* 0x000000242060723c */ /* 0x048ff00000001860 */
[----:B------:R-:W-:Y:S01]  /*b9d0*/  HMMA.16816.F32 R92, R32, R38, R92 ;  /* 0x00000026205c723c */ /* 0x000fe2000000185c */
[----:B------:R-:W3:Y:S02]  /*b9e0*/  LDSM.16.MT88.4 R36, [R127+0x4800] ;  /* 0x004800007f24783b */ /* 0x000ee40000004200 */
[----:B------:R-:W-:Y:S02]  /*b9f0*/  F2FP.F16.F32.PACK_AB R32, R2, R91 ;  /* 0x0000005b0220723e */ /* 0x000fe400000000ff */
[----:B------:R-:W-:Y:S02]  /*ba00*/  F2FP.F16.F32.PACK_AB R34, R49, R48 ;  /* 0x000000303122723e */ /* 0x000fe400000000ff */
[----:B--2---:R-:W-:Y:S02]  /*ba10*/  F2FP.F16.F32.PACK_AB R33, R117, R90 ;  /* 0x0000005a7521723e */ /* 0x004fe400000000ff */
[----:B------:R-:W-:Y:S07]  /*ba20*/  F2FP.F16.F32.PACK_AB R35, R50, R51 ;  /* 0x000000333223723e */ /* 0x000fee00000000ff */
[C---:B------:R-:W-:Y:S03]  /*ba30*/  HMMA.16816.F32 R104, R32.reuse, R40, R104 ;  /* 0x000000282068723c */ /* 0x040fe60000001868 */
[----:B------:R-:W-:Y:S01]  /*ba40*/  FADD.FTZ R41, R145, R138 ;  /* 0x0000008a91297221 */ /* 0x000fe20000010000 */
[----:B------:R-:W-:Y:S03]  /*ba50*/  F2FP.F16.F32.PACK_AB R40, R53, R52 ;  /* 0x000000343528723e */ /* 0x000fe600000000ff */
[----:B------:R-:W-:Y:S01]  /*ba60*/  FADD.FTZ R41, R148, R41 ;  /* 0x0000002994297221 */ /* 0x000fe20000010000 */
[C---:B----4-:R-:W-:Y:S03]  /*ba70*/  HMMA.16816.F32 R96, R32.reuse, R44, R96 ;  /* 0x0000002c2060723c */ /* 0x050fe60000001860 */
[----:B------:R-:W-:Y:S01]  /*ba80*/  FADD.FTZ R45, R31, R142 ;  /* 0x0000008e1f2d7221 */ /* 0x000fe20000010000 */
[----:B------:R-:W-:Y:S01]  /*ba90*/  FADD.FTZ R44, R144, R41 ;  /* 0x00000029902c7221 */ /* 0x000fe20000010000 */
[----:B------:R-:W-:Y:S01]  /*baa0*/  F2FP.F16.F32.PACK_AB R41, R55, R54 ;  /* 0x000000363729723e */ /* 0x000fe200000000ff */
[----:B------:R-:W-:Y:S01]  /*bab0*/  FFMA.FTZ R31, R64, UR4, -R68 ;  /* 0x00000004401f7c23 */ /* 0x000fe20008010844 */
[----:B------:R-:W-:Y:S01]  /*bac0*/  FADD.FTZ R154, R154, R45 ;  /* 0x0000002d9a9a7221 */ /* 0x000fe20000010000 */
[C---:B------:R-:W-:Y:S03]  /*bad0*/  HMMA.16816.F32 R100, R32.reuse, R42, R100 ;  /* 0x0000002a2064723c */ /* 0x040fe60000001864 */
[----:B------:R-:W-:Y:S01]  /*bae0*/  F2FP.F16.F32.PACK_AB R42, R57, R56 ;  /* 0x00000038392a723e */ /* 0x000fe200000000ff */
[----:B------:R-:W-:Y:S01]  /*baf0*/  FADD.FTZ R44, R141, R44 ;  /* 0x0000002c8d2c7221 */ /* 0x000fe20000010000 */
[----:B-1----:R-:W-:Y:S01]  /*bb00*/  F2FP.F16.F32.PACK_AB R43, R59, R58 ;  /* 0x0000003a3b2b723e */ /* 0x002fe200000000ff */
[----:B------:R-:W-:Y:S01]  /*bb10*/  FADD.FTZ R71, R71, R154 ;  /* 0x0000009a47477221 */ /* 0x000fe20000010000 */
[----:B------:R-:W-:Y:S01]  /*bb20*/  MUFU.EX2 R31, R31 ;  /* 0x0000001f001f7308 */ /* 0x000fe20000000800 */
[----:B------:R-:W-:Y:S01]  /*bb30*/  HMMA.16816.F32 R92, R32, R46, R92 ;  /* 0x0000002e205c723c */ /* 0x000fe2000000185c */
[----:B------:R-:W1:Y:S02]  /*bb40*/  LDSM.16.MT88.4 R32, [R78+0x1800] ;  /* 0x001800004e20783b */ /* 0x000e640000004200 */
[----:B------:R-:W-:Y:S04]  /*bb50*/  FADD.FTZ R88, R88, R71 ;  /* 0x0000004758587221 */ /* 0x000fe80000010000 */
[----:B------:R-:W-:Y:S01]  /*bb60*/  FADD.FTZ R151, R151, R88 ;  /* 0x0000005897977221 */ /* 0x000fe20000010000 */
[C---:B---3--:R-:W-:Y:S05]  /*bb70*/  HMMA.16816.F32 R104, R40.reuse, R36, R104 ;  /* 0x000000242868723c */ /* 0x048fea0000001868 */
[----:B------:R-:W-:Y:S01]  /*bb80*/  FADD.FTZ R37, R29, R44 ;  /* 0x0000002c1d257221 */ /* 0x000fe20000010000 */
[----:B------:R-:W-:Y:S01]  /*bb90*/  FADD.FTZ R151, R156, R151 ;  /* 0x000000979c977221 */ /* 0x000fe20000010000 */
[----:B------:R-:W2:Y:S01]  /*bba0*/  LDSM.16.MT88.4 R44, [R127+0x4c00] ;  /* 0x004c00007f2c783b */ /* 0x000ea20000004200 */
[C---:B------:R-:W-:Y:S03]  /*bbb0*/  HMMA.16816.F32 R100, R40.reuse, R38, R100 ;  /* 0x000000262864723c */ /* 0x040fe60000001864 */
[----:B------:R-:W-:Y:S01]  /*bbc0*/  FADD.FTZ R86, R86, R37 ;  /* 0x0000002556567221 */ /* 0x000fe20000010000 */
[----:B------:R-:W-:Y:S01]  /*bbd0*/  FADD.FTZ R82, R82, R151 ;  /* 0x0000009752527221 */ /* 0x000fe20000010000 */
[--C-:B------:R-:W-:Y:S01]  /*bbe0*/  FFMA.FTZ R29, R60, UR4, -R68.reuse ;  /* 0x000000043c1d7c23 */ /* 0x100fe20008010844 */
[----:B------:R-:W-:Y:S01]  /*bbf0*/  FFMA.FTZ R60, R61, UR4, -R68 ;  /* 0x000000043d3c7c23 */ /* 0x000fe20008010844 */
[----:B------:R-:W-:Y:S01]  /*bc00*/  FADD.FTZ R73, R73, R86 ;  /* 0x0000005649497221 */ /* 0x000fe20000010000 */
[----:B------:R-:W3:Y:S01]  /*bc10*/  LDSM.16.MT88.4 R36, [R78+0x1c00] ;  /* 0x001c00004e24783b */ /* 0x000ee20000004200 */
[----:B------:R-:W-:Y:S01]  /*bc20*/  FADD.FTZ R83, R83, R82 ;  /* 0x0000005253537221 */ /* 0x000fe20000010000 */
[----:B------:R-:W-:Y:S01]  /*bc30*/  FFMA.FTZ R68, R65, UR4, -R68 ;  /* 0x0000000441447c23 */ /* 0x000fe20008010844 */
[----:B------:R-:W-:Y:S01]  /*bc40*/  FADD.FTZ R73, R30, R73 ;  /* 0x000000491e497221 */ /* 0x000fe20000010000 */
[--C-:B------:R-:W-:Y:S01]  /*bc50*/  FFMA.FTZ R61, R62, UR4, -R4.reuse ;  /* 0x000000043e3d7c23 */ /* 0x100fe20008010804 */
[--C-:B------:R-:W-:Y:S01]  /*bc60*/  FFMA.FTZ R62, R63, UR4, -R4.reuse ;  /* 0x000000043f3e7c23 */ /* 0x100fe20008010804 */
        /* <DEDUP_REMOVED lines=9> */
[----:B------:R-:W-:Y:S01]  /*bd00*/  MOV R90, R69 ;  /* 0x00000045005a7202 */ /* 0x000fe20000000f00 */
[C---:B-1----:R-:W-:Y:S06]  /*bd10*/  HMMA.16816.F32 R96, R40.reuse, R32, R96 ;  /* 0x000000202860723c */ /* 0x042fec0000001860 */
[----:B------:R-:W1:Y:S01]  /*bd20*/  MUFU.EX2 R68, R68 ;  /* 0x0000004400447308 */ /* 0x000e620000000800 */
        /* <DEDUP_REMOVED lines=11> */
[----:B-1----:R-:W-:Y:S07]  /*bde0*/  F2FP.F16.F32.PACK_AB R34, R68, R31 ;  /* 0x0000001f4422723e */ /* 0x002fee00000000ff */
[----:B------:R-:W1:Y:S01]  /*bdf0*/  MUFU.EX2 R63, R4 ;  /* 0x00000004003f7308 */ /* 0x000e620000000800 */
[----:B------:R-:W-:Y:S01]  /*be00*/  FADD.FTZ R55, R55, R54 ;  /* 0x0000003637377221 */ /* 0x000fe20000010000 */
[----:B------:R-:W-:Y:S01]  /*be10*/  FADD.FTZ R49, R49, R48 ;  /* 0x0000003031317221 */ /* 0x000fe20000010000 */
[----:B------:R-:W-:Y:S02]  /*be20*/  MOV R91, R70 ;  /* 0x00000046005b7202 */ /* 0x000fe40000000f00 */
[----:B------:R-:W-:Y:S01]  /*be30*/  FADD.FTZ R58, R58, R55 ;  /* 0x000000373a3a7221 */ /* 0x000fe20000010000 */
[----:B------:R-:W-:Y:S01]  /*be40*/  FADD.FTZ R52, R52, R49 ;  /* 0x0000003134347221 */ /* 0x000fe20000010000 */
[----:B-----5:R-:W-:Y:S02]  /*be50*/  F2FP.F16.F32.PACK_AB R33, R0, R61 ;  /* 0x0000003d0021723e */ /* 0x020fe400000000ff */
[----:B------:R-:W-:Y:S01]  /*be60*/  FADD.FTZ R58, R59, R58 ;  /* 0x0000003a3b3a7221 */ /* 0x000fe20000010000 */
[----:B------:R-:W-:Y:S03]  /*be70*/  FADD.FTZ R53, R53, R52 ;  /* 0x0000003435357221 */ /* 0x000fe60000010000 */
[----:B------:R-:W-:Y:S01]  /*be80*/  FADD.FTZ R61, R61, R58 ;  /* 0x0000003a3d3d7221 */ /* 0x000fe20000010000 */
[----:B-1----:R-:W-:Y:S01]  /*be90*/  F2FP.F16.F32.PACK_AB R35, R63, R30 ;  /* 0x0000001e3f23723e */ /* 0x002fe200000000ff */
[----:B------:R-:W-:Y:S02]  /*bea0*/  FADD.FTZ R2, R56, R53 ;  /* 0x0000003538027221 */ /* 0x000fe40000010000 */
[----:B------:R-:W-:Y:S02]  /*beb0*/  FADD.FTZ R61, R0, R61 ;  /* 0x0000003d003d7221 */ /* 0x000fe40000010000 */
[----:B------:R-:W-:Y:S02]  /*bec0*/  FADD.FTZ R2, R57, R2 ;  /* 0x0000000239027221 */ /* 0x000fe40000010000 */
[C---:B--2---:R-:W-:Y:S05]  /*bed0*/  HMMA.16816.F32 R104, R32.reuse, R44, R104 ;  /* 0x0000002c2068723c */ /* 0x044fea0000001868 */
[----:B------:R-:W-:Y:S01]  /*bee0*/  FADD.FTZ R29, R29, R2 ;  /* 0x000000021d1d7221 */ /* 0x000fe20000010000 */
[----:B------:R-:W-:Y:S02]  /*bef0*/  FADD.FTZ R30, R30, R61 ;  /* 0x0000003d1e1e7221 */ /* 0x000fe40000010000 */
[C---:B------:R-:W-:Y:S03]  /*bf00*/  HMMA.16816.F32 R100, R32.reuse, R46, R100 ;  /* 0x0000002e2064723c */ /* 0x040fe60000001864 */
[----:B------:R-:W-:Y:S01]  /*bf10*/  FADD.FTZ R60, R60, R29 ;  /* 0x0000001d3c3c7221 */ /* 0x000fe20000010000 */
[----:B------:R-:W-:Y:S03]  /*bf20*/  FADD.FTZ R88, R63, R30 ;  /* 0x0000001e3f587221 */ /* 0x000fe60000010000 */
[----:B------:R-:W-:Y:S01]  /*bf30*/  FADD.FTZ R31, R31, R60 ;  /* 0x0000003c1f1f7221 */ /* 0x000fe20000010000 */
[C---:B---3--:R-:W-:Y:S03]  /*bf40*/  HMMA.16816.F32 R96, R32.reuse, R36, R96 ;  /* 0x000000242060723c */ /* 0x048fe60000001860 */
[----:B------:R-:W-:Y:S05]  /*bf50*/  FADD.FTZ R86, R68, R31 ;  /* 0x0000001f44567221 */ /* 0x000fea0000010000 */
[----:B------:R-:W-:Y:S01]  /*bf60*/  HMMA.16816.F32 R92, R32, R38, R92 ;  /* 0x00000026205c723c */ /* 0x000fe2000000185c */
[----:B------:R-:W-:Y:S08]  /*bf70*/  @!UPT UIADD3 URZ, UPT, UPT, URZ, URZ, URZ ;  /* 0x000000fffffff290 */ /* 0x000ff0000fffe0ff */
[----:B------:R-:W-:Y:S11]  /*bf80*/  @P0 BRA `(.L_x_4445) ;  /* 0xffffffd000180947 */ /* 0x000ff6000383ffff */
.L_x_4441:
[----:B------:R-:W1:Y:S01]  /*bf90*/  SHFL.BFLY PT, R5, R86, 0x2, 0x1f ;  /* 0x0c401f0056057f89 */ /* 0x000e6200000e0000 */
[C---:B------:R-:W-:Y:S01]  /*bfa0*/  SHF.L.U32 R6, R3.reuse, 0x1, RZ ;  /* 0x0000000103067819 */ /* 0x040fe200000006ff */
[----:B------:R-:W2:Y:S01]  /*bfb0*/  S2UR UR6, SR_CTAID.Y ;  /* 0x00000000000679c3 */ /* 0x000ea20000002600 */
[----:B------:R-:W-:Y:S01]  /*bfc0*/  LOP3.LUT R112, R112, 0xc0, R113, 0xf8, !PT ;  /* 0x000000c070707812 */ /* 0x000fe200078ef871 */
[----:B------:R-:W3:Y:S01]  /*bfd0*/  SHFL.BFLY PT, R9, R88, 0x2, 0x1f ;  /* 0x0c401f0058097f89 */ /* 0x000ee200000e0000 */
[----:B------:R-:W-:Y:S01]  /*bfe0*/  LOP3.LUT R6, R6, 0x6, RZ, 0xc0, !PT ;  /* 0x0000000606067812 */ /* 0x000fe200078ec0ff */
[----:B------:R-:W-:Y:S01]  /*bff0*/  BSSY.RECONVERGENT B0, `(.L_x_4446) ;  /* 0x000005e000007945 */ /* 0x000fe20003800200 */
[----:B------:R-:W-:-:S03]  /*c000*/  SHF.L.U32 R20, R3, 0x2, RZ ;  /* 0x0000000203147819 */ /* 0x000fc600000006ff */
[----:B------:R-:W-:Y:S01]  /*c010*/  BAR.SYNC.DEFER_BLOCKING 0x0 ;  /* 0x0000000000007b1d */ /* 0x000fe20000010000 */
[----:B------:R-:W-:Y:S02]  /*c020*/  SHF.R.U32.HI R14, RZ, 0x1, R3 ;  /* 0x00000001ff0e7819 */ /* 0x000fe40000011603 */
[----:B------:R-:W-:Y:S02]  /*c030*/  LOP3.LUT R11, R20, 0xd8, RZ, 0xc0, !PT ;  /* 0x000000d8140b7812 */ /* 0x000fe400078ec0ff */
[----:B------:R-:W-:-:S03]  /*c040*/  IADD3 R18, PT, PT, -R115, RZ, RZ ;  /* 0x000000ff73127210 */ /* 0x000fc60007ffe1ff */
[----:B------:R-:W2:Y:S01]  /*c050*/  LDC.64 R12, c[0x0][0x430] ;  /* 0x00010c00ff0c7b82 */ /* 0x000ea20000000a00 */
[----:B------:R-:W-:Y:S02]  /*c060*/  LOP3.LUT R11, R11, 0x18, R14, 0x78, !PT ;  /* 0x000000180b0b7812 */ /* 0x000fe400078e780e */
[----:B------:R-:W-:Y:S02]  /*c070*/  LOP3.LUT P2, RZ, R3, 0x3, RZ, 0xc0, !PT ;  /* 0x0000000303ff7812 */ /* 0x000fe4000784c0ff */
[----:B------:R-:W-:Y:S02]  /*c080*/  LOP3.LUT R11, R11, 0xf24, R20, 0xf8, !PT ;  /* 0x00000f240b0b7812 */ /* 0x000fe400078ef814 */
[----:B------:R-:W-:Y:S01]  /*c090*/  LOP3.LUT R14, R14, 0x30, RZ, 0xc0, !PT ;  /* 0x000000300e0e7812 */ /* 0x000fe200078ec0ff */
[----:B------:R-:W4:Y:S01]  /*c0a0*/  S2UR UR4, SR_CTAID.Z ;  /* 0x00000000000479c3 */ /* 0x000f220000002700 */
[----:B------:R-:W-:Y:S01]  /*c0b0*/  LEA R21, R11, UR5, 0x2 ;  /* 0x000000050b157c11 */ /* 0x000fe2000f8e10ff */
        /* <DEDUP_REMOVED lines=8> */
[----:B------:R-:W-:Y:S01]  /*c140*/  SHF.L.U32 R5, R3, 0x4, RZ ;  /* 0x0000000403057819 */ /* 0x000fe200000006ff */
[----:B----4-:R-:W-:Y:S02]  /*c150*/  IMAD R18, R15, R18, UR4 ;  /* 0x000000040f127e24 */ /* 0x010fe4000f8e0212 */
[----:B---3--:R-:W-:Y:S01]  /*c160*/  FADD.FTZ R0, R9, R0 ;  /* 0x0000000009007221 */ /* 0x008fe20000010000 */
[----:B------:R-:W1:Y:S01]  /*c170*/  MUFU.RCP R7, R2 ;  /* 0x0000000200077308 */ /* 0x000e620000001000 */
[----:B------:R-:W-:Y:S01]  /*c180*/  LOP3.LUT R6, R6, 0x3e00, R5, 0xf8, !PT ;  /* 0x00003e0006067812 */ /* 0x000fe200078ef805 */
[----:B------:R-:W-:Y:S01]  /*c190*/  IMAD R12, R12, R15, R18 ;  /* 0x0000000f0c0c7224 */ /* 0x000fe200078e0212 */
[----:B------:R-:W-:-:S02]  /*c1a0*/  FSETP.NE.FTZ.AND P1, PT, R2, RZ, PT ;  /* 0x000000ff0200720b */ /* 0x000fc40003f35000 */
[----:B------:R-:W-:Y:S02]  /*c1b0*/  LOP3.LUT R5, R6, 0x20, R113, 0xf8, !PT ;  /* 0x0000002006057812 */ /* 0x000fe400078ef871 */
[----:B------:R-:W-:Y:S01]  /*c1c0*/  FSETP.NE.FTZ.AND P0, PT, R0, RZ, PT ;  /* 0x000000ff0000720b */ /* 0x000fe20003f15000 */
[----:B------:R-:W3:Y:S01]  /*c1d0*/  MUFU.RCP R4, R0 ;  /* 0x0000000000047308 */ /* 0x000ee20000001000 */
[----:B------:R-:W-:Y:S02]  /*c1e0*/  LOP3.LUT R5, R5, R112, RZ, 0xfc, !PT ;  /* 0x0000007005057212 */ /* 0x000fe400078efcff */
[----:B------:R-:W-:Y:S02]  /*c1f0*/  MOV R18, 0xff800000 ;  /* 0xff80000000127802 */ /* 0x000fe40000000f00 */
[----:B------:R-:W-:Y:S01]  /*c200*/  LEA R5, R5, UR5, 0x2 ;  /* 0x0000000505057c11 */ /* 0x000fe2000f8e10ff */
[----:B------:R-:W4:Y:S01]  /*c210*/  S2UR UR5, SR_CTAID.X ;  /* 0x00000000000579c3 */ /* 0x000f220000002500 */
[----:B------:R-:W-:Y:S01]  /*c220*/  SHF.R.U32.HI R15, RZ, 0x2, R3 ;  /* 0x00000002ff0f7819 */ /* 0x000fe20000011603 */
[----:B------:R-:W5:Y:S01]  /*c230*/  @P1 MUFU.LG2 R2, R2 ;  /* 0x0000000200021308 */ /* 0x000f620000000c00 */
[----:B-1----:R-:W-:-:S02]  /*c240*/  FSEL R6, R7, 1, P1 ;  /* 0x3f80000007067808 */ /* 0x002fc40000800000 */
[----:B------:R-:W-:-:S03]  /*c250*/  LOP3.LUT R15, R14, 0x7, R15, 0xf8, !PT ;  /* 0x000000070e0f7812 */ /* 0x000fc600078ef80f */
        /* <DEDUP_REMOVED lines=26> */
[----:B------:R-:W2:Y:S01]  /*c400*/  @P1 LDC R17, c[0x0][0x458] ;  /* 0x00011600ff111b82 */ /* 0x000ea20000000800 */
[----:B----4-:R-:W-:Y:S01]  /*c410*/  USHF.L.U32 UR5, UR5, 0x6, URZ ;  /* 0x0000000605057899 */ /* 0x010fe200080006ff */
[----:B------:R-:W-:Y:S01]  /*c420*/  STS.64 [R7+0x20], R100 ;  /* 0x0000206407007388 */ /* 0x000fe20000000a00 */
[----:B-----5:R-:W-:-:S03]  /*c430*/  @P1 FMUL.FTZ R23, R2, 0.69314718246459960938 ;  /* 0x3f31721802171820 */ /* 0x020fc60000410000 */
[----:B------:R-:W-:Y:S01]  /*c440*/  STS.64 [R7+0x420], R102 ;  /* 0x0004206607007388 */ /* 0x000fe20000000a00 */
[----:B------:R-:W-:-:S03]  /*c450*/  IMAD R12, R12, R13, UR5 ;  /* 0x000000050c0c7e24 */ /* 0x000fc6000f8e020d */
[----:B------:R-:W-:Y:S04]  /*c460*/  STS.64 [R9+0x40], R96 ;  /* 0x0000406009007388 */ /* 0x000fe80000000a00 */
[----:B------:R-:W-:Y:S01]  /*c470*/  STS.64 [R9+0x440], R98 ;  /* 0x0004406209007388 */ /* 0x000fe20000000a00 */
[----:B---3--:R-:W-:-:S03]  /*c480*/  @P0 FMUL.FTZ R0, R0, 0.69314718246459960938 ;  /* 0x3f31721800000820 */ /* 0x008fc60000410000 */
[----:B------:R-:W-:Y:S01]  /*c490*/  STS.64 [R19+0x60], R92 ;  /* 0x0000605c13007388 */ /* 0x000fe20000000a00 */
[----:B-1----:R-:W-:Y:S01]  /*c4a0*/  @P0 FFMA.FTZ R18, R69, R16, R0 ;  /* 0x0000001045120223 */ /* 0x002fe20000010000 */
[----:B--2---:R-:W-:Y:S02]  /*c4b0*/  IMAD R0, R12, UR6, RZ ;  /* 0x000000060c007c24 */ /* 0x004fe4000f8e02ff */
[----:B------:R1:W-:Y:S01]  /*c4c0*/  STS.64 [R19+0x460], R94 ;  /* 0x0004605e13007388 */ /* 0x0003e20000000a00 */
[----:B------:R-:W-:Y:S01]  /*c4d0*/  BAR.SYNC.DEFER_BLOCKING 0x0 ;  /* 0x0000000000007b1d */ /* 0x000fe20000010000 */
[----:B-1----:R-:W-:-:S05]  /*c4e0*/  MOV R19, 0xff800000 ;  /* 0xff80000000137802 */ /* 0x002fca0000000f00 */
[----:B------:R1:W2:Y:S01]  /*c4f0*/  LDS.128 R8, [R21] ;  /* 0x0000000015087984 */ /* 0x0002a20000000c00 */
[----:B------:R-:W-:-:S03]  /*c500*/  @P1 FFMA.FTZ R19, R70, R17, R23 ;  /* 0x0000001146131223 */ /* 0x000fc60000010017 */
[----:B------:R1:W3:Y:S01]  /*c510*/  LDS.128 R4, [R21+0x800] ;  /* 0x0008000015047984 */ /* 0x0002e20000000c00 */
[----:B------:R-:W-:Y:S05]  /*c520*/  @P2 BRA `(.L_x_4447) ;  /* 0x0000000000282947 */ /* 0x000fea0003800000 */
[----:B------:R-:W4:Y:S01]  /*c530*/  LDCU.64 UR4, c[0x0][0x428] ;  /* 0x00008500ff0477ac */ /* 0x000f220008000a00 */
[C---:B------:R-:W-:Y:S01]  /*c540*/  VIADD R13, R15.reuse, 0x8 ;  /* 0x000000080f0d7836 */ /* 0x040fe20000000000 */
[C---:B------:R-:W-:Y:S02]  /*c550*/  IADD3 R2, P0, PT, R12.reuse, R15, RZ ;  /* 0x0000000f0c027210 */ /* 0x040fe40007f1e0ff */
[-C--:B------:R-:W-:Y:S02]  /*c560*/  ISETP.GE.AND P2, PT, R15, R108.reuse, PT ;  /* 0x0000006c0f00720c */ /* 0x080fe40003f46270 */
[----:B------:R-:W-:Y:S02]  /*c570*/  ISETP.GE.AND P1, PT, R13, R108, PT ;  /* 0x0000006c0d00720c */ /* 0x000fe40003f26270 */
[----:B------:R-:W-:Y:S02]  /*c580*/  LEA.HI.X.SX32 R13, R12, RZ, 0x1, P0 ;  /* 0x000000ff0c0d7211 */ /* 0x000fe400000f0eff */
[----:B----4-:R-:W-:-:S04]  /*c590*/  LEA R12, P0, R2, UR4, 0x2 ;  /* 0x00000004020c7c11 */ /* 0x010fc8000f8010ff */
[----:B------:R-:W-:-:S05]  /*c5a0*/  LEA.HI.X R13, R2, UR5, R13, 0x2, P0 ;  /* 0x00000005020d7c11 */ /* 0x000fca00080f140d */
[----:B------:R4:W-:Y:S04]  /*c5b0*/  @!P2 STG.E desc[UR14][R12.64], R19 ;  /* 0x000000130c00a986 */ /* 0x0009e8000c10190e */
[----:B------:R4:W-:Y:S02]  /*c5c0*/  @!P1 STG.E desc[UR14][R12.64+0x20], R18 ;  /* 0x000020120c009986 */ /* 0x0009e4000c10190e */
.L_x_4447:
[----:B------:R-:W-:Y:S05]  /*c5d0*/  BSYNC.RECONVERGENT B0 ;  /* 0x0000000000007941 */ /* 0x000fea0003800200 */
.L_x_4446:
[----:B----4-:R-:W4:Y:S01]  /*c5e0*/  LDS.128 R16, [R21+0x1000] ;  /* 0x0010000015107984 */ /* 0x010f220000000c00 */
[----:B------:R-:W5:Y:S01]  /*c5f0*/  LDCU UR6, c[0x0][0x440] ;  /* 0x00008800ff0677ac */ /* 0x000f620008000800 */
[C---:B------:R-:W-:Y:S02]  /*c600*/  LOP3.LUT R2, R20.reuse, 0x1c, RZ, 0xc0, !PT ;  /* 0x0000001c14027812 */ /* 0x040fe400078ec0ff */
[----:B------:R-:W-:Y:S01]  /*c610*/  SHF.R.U32.HI R3, RZ, 0x3, R3 ;  /* 0x00000003ff037819 */ /* 0x000fe20000011603 */
[----:B------:R-:W1:Y:S01]  /*c620*/  LDCU.64 UR4, c[0x0][0x3f8] ;  /* 0x00007f00ff0477ac */ /* 0x000e620008000a00 */
[----:B------:R-:W-:Y:S01]  /*c630*/  LOP3.LUT R23, R20, 0xfe0, RZ, 0xc0, !PT ;  /* 0x00000fe014177812 */ /* 0x000fe200078ec0ff */
[----:B------:R2:W4:Y:S02]  /*c640*/  LDS.128 R12, [R21+0x1800] ;  /* 0x00180000150c7984 */ /* 0x0005240000000c00 */
[----:B------:R-:W-:Y:S01]  /*c650*/  VIADD R27, R3, 0x10 ;  /* 0x00000010031b7836 */ /* 0x000fe20000000000 */
[----:B------:R-:W-:Y:S01]  /*c660*/  LOP3.LUT R23, R23, 0x1c, R20, 0xf8, !PT ;  /* 0x0000001c17177812 */ /* 0x000fe200078ef814 */
[----:B------:R-:W-:-:S03]  /*c670*/  VIADD R25, R3, 0x20 ;  /* 0x0000002003197836 */ /* 0x000fc60000000000 */
[----:B------:R-:W-:-:S04]  /*c680*/  IADD3 R23, P1, PT, R0, R23, RZ ;  /* 0x0000001700177210 */ /* 0x000fc80007f3e0ff */
[----:B------:R-:W-:Y:S02]  /*c690*/  LEA.HI.X.SX32 R0, R0, RZ, 0x1, P1 ;  /* 0x000000ff00007211 */ /* 0x000fe400008f0eff */
[----:B-----5:R-:W-:Y:S02]  /*c6a0*/  ISETP.GE.AND P0, PT, R2, UR6, PT ;  /* 0x0000000602007c0c */ /* 0x020fe4000bf06270 */
[----:B-1----:R-:W-:Y:S02]  /*c6b0*/  LEA R20, P1, R23, UR4, 0x2 ;  /* 0x0000000417147c11 */ /* 0x002fe4000f8210ff */
[CC--:B------:R-:W-:Y:S01]  /*c6c0*/  ISETP.GE.OR P4, PT, R3.reuse, R108.reuse, P0 ;  /* 0x0000006c0300720c */ /* 0x0c0fe20000786670 */
[----:B------:R-:W-:Y:S01]  /*c6d0*/  VIADD R3, R3, 0x30 ;  /* 0x0000003003037836 */ /* 0x000fe20000000000 */
[-C--:B------:R-:W-:Y:S02]  /*c6e0*/  ISETP.GE.OR P3, PT, R27, R108.reuse, P0 ;  /* 0x0000006c1b00720c */ /* 0x080fe40000766670 */
[----:B------:R-:W-:-:S02]  /*c6f0*/  ISETP.GE.OR P2, PT, R25, R108, P0 ;  /* 0x0000006c1900720c */ /* 0x000fc40000746670 */
[----:B------:R-:W-:Y:S02]  /*c700*/  ISETP.GE.OR P0, PT, R3, R108, P0 ;  /* 0x0000006c0300720c */ /* 0x000fe40000706670 */
[----:B--2---:R-:W-:-:S05]  /*c710*/  LEA.HI.X R21, R23, UR5, R0, 0x2, P1 ;  /* 0x0000000517157c11 */ /* 0x004fca00088f1400 */
[----:B------:R1:W-:Y:S04]  /*c720*/  @!P4 STG.E.128 desc[UR14][R20.64], R8 ;  /* 0x000000081400c986 */ /* 0x0003e8000c101d0e */
[----:B---3--:R1:W-:Y:S04]  /*c730*/  @!P3 STG.E.128 desc[UR14][R20.64+0x800], R4 ;  /* 0x000800041400b986 */ /* 0x0083e8000c101d0e */
[----:B----4-:R1:W-:Y:S01]  /*c740*/  @!P2 STG.E.128 desc[UR14][R20.64+0x1000], R16 ;  /* 0x001000101400a986 */ /* 0x0103e2000c101d0e */
[----:B------:R-:W-:Y:S05]  /*c750*/  @P0 EXIT ;  /* 0x000000000000094d */ /* 0x000fea0003800000 */
[----:B------:R-:W-:Y:S01]  /*c760*/  STG.E.128 desc[UR14][R20.64+0x1800], R12 ;  /* 0x0018000c14007986 */ /* 0x000fe2000c101d0e */
[----:B------:R-:W-:Y:S05]  /*c770*/  EXIT ;  /* 0x000000000000794d */ /* 0x000fea0003800000 */
.L_x_4448:
        /* <DEDUP_REMOVED lines=16> */
.L_x_4938:


//--------------------- .text._ZN5flash24flash_fwd_splitkv_kernelI23Flash_fwd_kernel_traitsILi32ELi64ELi128ELi4ELb0ELb0EN7cutlass6half_tE19Flash_kernel_traitsILi32ELi64ELi128ELi4ES3_EELb1ELb0ELb1ELb0ELb0ELb1ELb1ELb0EEEvNS_16Flash_fwd_paramsE --------------------------
	.section	.text._ZN5flash24flash_fwd_splitkv_kernelI23Flash_fwd_kernel_traitsILi32ELi64ELi128ELi4ELb0ELb0EN7cutlass6half_tE19Flash_kernel_traitsILi32ELi64ELi128ELi4ES3_EELb1ELb0ELb1ELb0ELb0ELb1ELb1ELb0EEEvNS_16Flash_fwd_paramsE,"ax",@progbits
	.align	128
        .global         _ZN5flash24flash_fwd_splitkv_kernelI23Flash_fwd_kernel_traitsILi32ELi64ELi128ELi4ELb0ELb0EN7cutlass6half_tE19Flash_kernel_traitsILi32ELi64ELi128ELi4ES3_EELb1ELb0ELb1ELb0ELb0ELb1ELb1ELb0EEEvNS_16Flash_fwd_paramsE
        .type           _ZN5flash24flash_fwd_splitkv_kernelI23Flash_fwd_kernel_traitsILi32ELi64ELi128ELi4ELb0ELb0EN7cutlass6half_tE19Flash_kernel_traitsILi32ELi64ELi128ELi4ES3_EELb1ELb0ELb1ELb0ELb0ELb1ELb1ELb0EEEvNS_16Flash_fwd_paramsE,@function
        .size           _ZN5flash24flash_fwd_splitkv_kernelI23Flash_fwd_kernel_traitsILi32ELi64ELi128ELi4ELb0ELb0EN7cutlass6half_tE19Flash_kernel_traitsILi32ELi64ELi128ELi4ES3_EELb1ELb0ELb1ELb0ELb0ELb1ELb1ELb0EEEvNS_16Flash_fwd_paramsE,(.L_x_4939 - _ZN5flash24flash_fwd_splitkv_kernelI23Flash_fwd_kernel_traitsILi32ELi64ELi128ELi4ELb0ELb0EN7cutlass6half_tE19Flash_kernel_traitsILi32ELi64ELi128ELi4ES3_EELb1ELb0ELb1ELb0ELb0ELb1ELb1ELb0EEEvNS_16Flash_fwd_paramsE)
        .other          _ZN5flash24flash_fwd_splitkv_kernelI23Flash_fwd_kernel_traitsILi32ELi64ELi128ELi4ELb0ELb0EN7cutlass6half_tE19Flash_kernel_traitsILi32ELi64ELi128ELi4ES3_EELb1ELb0ELb1ELb0ELb0ELb1ELb1ELb0EEEvNS_16Flash_fwd_paramsE,@"STO_CUDA_ENTRY STV_DEFAULT"
_ZN5flash24flash_fwd_splitkv_kernelI23Flash_fwd_kernel_traitsILi32ELi64ELi128ELi4ELb0ELb0EN7cutlass6half_tE19Flash_kernel_traitsILi32ELi64ELi128ELi4ES3_EELb1ELb0ELb1ELb0ELb0ELb1ELb1ELb0EEEvNS_16Flash_fwd_paramsE:
.text._ZN5flash24flash_fwd_splitkv_kernelI23Flash_fwd_kernel_traitsILi32ELi64ELi128ELi4ELb0ELb0EN7cutlass6half_tE19Flash_kernel_traitsILi32ELi64ELi128ELi4ES3_EELb1ELb0ELb1ELb0ELb0ELb1ELb1ELb0EEEvNS_16Flash_fwd_paramsE:
        /* <DEDUP_REMOVED lines=38> */
[----:B------:R-:W-:Y:S01]  /*0260*/  IADD3 R10, P1, PT, R5, R2, RZ ;  /* 0x00000002050a7210 */ /* 0x000fe20007f3e0ff */
[----:B------:R-:W-:Y:S01]  /*0270*/  IMAD.MOV.U32 R4, RZ, RZ, -0x1 ;  /* 0xffffffffff047424 */ /* 0x000fe200078e00ff */
[C---:B------:R-:W-:Y:S02]  /*0280*/  ISETP.EQ.OR.EX P6, PT, R3.reuse, RZ, !P5, P6 ;  /* 0x000000ff0300720c */ /* 0x040fe40006fc2760 */
[----:B------:R-:W-:Y:S02]  /*0290*/  ISETP.NE.U32.AND P2, PT, R2, RZ, PT ;  /* 0x000000ff0200720c */ /* 0x000fe40003f45070 */
[----:B----4-:R-:W-:Y:S02]  /*02a0*/  ISETP.NE.U32.AND P3, PT, RZ, UR4, PT ;  /* 0x00000004ff007c0c */ /* 0x010fe4000bf65070 */
[----:B------:R-:W-:Y:S02]  /*02b0*/  ISETP.NE.AND.EX P2, PT, R3, RZ, PT, P2 ;  /* 0x000000ff0300720c */ /* 0x000fe40003f45320 */
[----:B------:R-:W-:-:S11]  /*02c0*/  ISETP.NE.AND.EX P3, PT, RZ, UR5, PT, P3 ;  /* 0x00000005ff007c0c */ /* 0x000fd6000bf65330 */
[----:B------:R-:W2:Y:S02]  /*02d0*/  @!P2 LDC R16, c[0x0][0x438] ;  /* 0x00010e00ff10ab82 */ /* 0x000ea40000000800 */
[----:B------:R-:W-:Y:S02]  /*02e0*/  @P3 IADD3 R12, P0, PT, R5, UR4, RZ ;  /* 0x00000004050c3c10 */ /* 0x000fe4000ff1e0ff */
[----:B-1----:R-:W-:-:S04]  /*02f0*/  SHF.R.U32.HI R6, RZ, 0x1e, R117 ;  /* 0x0000001eff067819 */ /* 0x002fc80000011675 */
[C---:B------:R-:W-:Y:S01]  /*0300*/  @P3 IADD3.X R13, PT, PT, R6.reuse, UR5, RZ, P0, !PT ;  /* 0x00000005060d3c10 */ /* 0x040fe200087fe4ff */
[----:B------:R-:W-:-:S05]  /*0310*/  IMAD.X R11, R6, 0x1, R3, P1 ;  /* 0x00000001060b7824 */ /* 0x000fca00008e0603 */
[----:B------:R1:W5:Y:S01]  /*0320*/  @!P6 LDG.E R4, desc[UR14][R10.64] ;  /* 0x0000000e0a04e981 */ /* 0x000362000c1e1900 */
[----:B------:R-:W-:Y:S05]  /*0330*/  @!P2 BRA `(.L_x_4449) ;  /* 0x00000000000ca947 */ /* 0x000fea0003800000 */
[----:B------:R-:W2:Y:S02]  /*0340*/  @P5 LDG.E R3, desc[UR14][R10.64+0x4] ;  /* 0x0000040e0a035981 */ /* 0x000ea4000c1e1900 */
[----:B--2--5:R-:W-:-:S06]  /*0350*/  @P5 IADD3 R16, PT, PT, R3, -R4, RZ ;  /* 0x8000000403105210 */ /* 0x024fcc0007ffe0ff */
[----:B------:R3:W5:Y:S02]  /*0360*/  @!P5 LDG.E R16, desc[UR14][R10.64] ;  /* 0x0000000e0a10d981 */ /* 0x000764000c1e1900 */
.L_x_4449:
        /* <DEDUP_REMOVED lines=18> */
[----:B------:R-:W5:Y:S01]  /*0490*/  @!P0 LDC R18, c[0x0][0x43c] ;  /* 0x00010f00ff128b82 */ /* 0x000f620000000800 */
[----:B-1----:R-:W-:-:S07]  /*04a0*/  IABS R17, R10 ;  /* 0x0000000a00117213 */ /* 0x002fce0000000000 */
[----:B------:R-:W1:Y:S01]  /*04b0*/  LDC R89, c[0x0][0x508] ;  /* 0x00014200ff597b82 */ /* 0x000e620000000800 */
[----:B------:R-:W-:Y:S01]  /*04c0*/  IABS R21, R10 ;  /* 0x0000000a00157213 */ /* 0x000fe20000000000 */
[----:B------:R-:W2:Y:S04]  /*04d0*/  I2F.RP R14, R17 ;  /* 0x00000011000e7306 */ /* 0x000ea80000209400 */
[----:B------:R-:W-:Y:S02]  /*04e0*/  IMAD.MOV R21, RZ, RZ, -R21 ;  /* 0x000000ffff157224 */ /* 0x000fe400078e0a15 */
[----:B----4-:R-:W-:-:S05]  /*04f0*/  VIADD R2, R2, 0x7f ;  /* 0x0000007f02027836 */ /* 0x010fca0000000000 */
[----:B------:R-:W-:-:S04]  /*0500*/  SHF.R.S32.HI R19, RZ, 0x1f, R2 ;  /* 0x0000001fff137819 */ /* 0x000fc80000011402 */
[----:B------:R-:W-:Y:S01]  /*0510*/  LEA.HI R19, R19, R2, RZ, 0x7 ;  /* 0x0000000213137211 */ /* 0x000fe200078f38ff */
[----:B--2---:R-:W2:Y:S03]  /*0520*/  MUFU.RCP R12, R14 ;  /* 0x0000000e000c7308 */ /* 0x004ea60000001000 */
[----:B------:R-:W-:-:S05]  /*0530*/  LEA.HI.SX32 R19, R19, R10, 0x19 ;  /* 0x0000000a13137211 */ /* 0x000fca00078fcaff */
[----:B------:R-:W-:-:S05]  /*0540*/  VIADD R19, R19, 0xffffffff ;  /* 0xffffffff13137836 */ /* 0x000fca0000000000 */
[----:B------:R-:W-:Y:S02]  /*0550*/  IABS R20, R19 ;  /* 0x0000001300147213 */ /* 0x000fe40000000000 */
[----:B------:R-:W-:Y:S01]  /*0560*/  LOP3.LUT R19, R19, R10, RZ, 0x3c, !PT ;  /* 0x0000000a13137212 */ /* 0x000fe200078e3cff */
[----:B--2---:R-:W-:-:S03]  /*0570*/  VIADD R12, R12, 0xffffffe ;  /* 0x0ffffffe0c0c7836 */ /* 0x004fc60000000000 */
[----:B------:R-:W-:Y:S01]  /*0580*/  ISETP.GE.AND P1, PT, R19, RZ, PT ;  /* 0x000000ff1300720c */ /* 0x000fe20003f26270 */
[----:B------:R-:W2:Y:S02]  /*0590*/  F2I.FTZ.U32.TRUNC.NTZ R13, R12 ;  /* 0x0000000c000d7305 */ /* 0x000ea4000021f000 */
[--C-:B--2---:R-:W-:Y:S02]  /*05a0*/  IMAD.MOV R2, RZ, RZ, -R13.reuse ;  /* 0x000000ffff027224 */ /* 0x104fe400078e0a0d */
[----:B------:R-:W-:Y:S02]  /*05b0*/  IMAD.MOV.U32 R12, RZ, RZ, RZ ;  /* 0x000000ffff0c7224 */ /* 0x000fe400078e00ff */
[----:B------:R-:W-:Y:S02]  /*05c0*/  IMAD R23, R2, R17, RZ ;  /* 0x0000001102177224 */ /* 0x000fe400078e02ff */
[----:B------:R-:W2:Y:S02]  /*05d0*/  S2R R2, SR_CTAID.Y ;  /* 0x0000000000027919 */ /* 0x000ea40000002600 */
[----:B------:R-:W-:-:S02]  /*05e0*/  IMAD.HI.U32 R23, R13, R23, R12 ;  /* 0x000000170d177227 */ /* 0x000fc400078e000c */
[----:B------:R-:W4:Y:S04]  /*05f0*/  @!P0 LDC.64 R12, c[0x0][0x488] ;  /* 0x00012200ff0c8b82 */ /* 0x000f280000000a00 */
[----:B------:R-:W-:-:S04]  /*0600*/  IMAD.HI.U32 R14, R23, R20, RZ ;  /* 0x00000014170e7227 */ /* 0x000fc800078e00ff */
[----:B------:R-:W-:-:S05]  /*0610*/  IMAD R20, R14, R21, R20 ;  /* 0x000000150e147224 */ /* 0x000fca00078e0214 */
[----:B------:R-:W-:Y:S02]  /*0620*/  ISETP.GT.U32.AND P2, PT, R17, R20, PT ;  /* 0x000000141100720c */ /* 0x000fe40003f44070 */
[----:B----4-:R-:W-:Y:S01]  /*0630*/  @!P0 ISETP.NE.U32.AND P3, PT, R12, RZ, PT ;  /* 0x000000ff0c00820c */ /* 0x010fe20003f65070 */
[----:B------:R-:W-:-:S10]  /*0640*/  VIADD R12, R11, 0x1 ;  /* 0x000000010b0c7836 */ /* 0x000fd40000000000 */
[----:B------:R-:W-:Y:S01]  /*0650*/  @!P2 IMAD.IADD R20, R20, 0x1, -R17 ;  /* 0x000000011414a824 */ /* 0x000fe200078e0a11 */
[----:B------:R-:W-:Y:S01]  /*0660*/  @!P0 ISETP.NE.AND.EX P3, PT, R13, RZ, PT, P3 ;  /* 0x000000ff0d00820c */ /* 0x000fe20003f65330 */
[----:B------:R-:W-:Y:S01]  /*0670*/  @!P2 VIADD R14, R14, 0x1 ;  /* 0x000000010e0ea836 */ /* 0x000fe20000000000 */
[----:B------:R-:W-:Y:S01]  /*0680*/  ISETP.NE.AND P2, PT, R10, RZ, PT ;  /* 0x000000ff0a00720c */ /* 0x000fe20003f45270 */
[----:B------:R-:W-:Y:S01]  /*0690*/  IMAD R12, R12, 0x40, -R7 ;  /* 0x000000400c0c7824 */ /* 0x000fe200078e0a07 */
[----:B------:R-:W-:Y:S02]  /*06a0*/  ISETP.GE.U32.AND P4, PT, R20, R17, PT ;  /* 0x000000111400720c */ /* 0x000fe40003f86070 */
[----:B-----5:R-:W-:-:S04]  /*06b0*/  @!P0 SEL R18, R18, RZ, P3 ;  /* 0x000000ff12128207 */ /* 0x020fc80001800000 */
[----:B------:R-:W-:-:S05]  /*06c0*/  @!P0 IADD3 R96, PT, PT, R18, R16, -R3 ;  /* 0x0000001012608210 */ /* 0x000fca0007ffe803 */
[----:B------:R-:W-:Y:S02]  /*06d0*/  VIADD R16, R96, 0x7f ;  /* 0x0000007f60107836 */ /* 0x000fe40000000000 */
[----:B------:R-:W-:-:S03]  /*06e0*/  @P4 VIADD R14, R14, 0x1 ;  /* 0x000000010e0e4836 */ /* 0x000fc60000000000 */
[----:B-1----:R-:W-:Y:S01]  /*06f0*/  IADD3 R12, PT, PT, R16, R89, R12 ;  /* 0x00000059100c7210 */ /* 0x002fe20007ffe00c */
[----:B------:R-:W-:Y:S01]  /*0700*/  @!P1 IMAD.MOV R14, RZ, RZ, -R14 ;  /* 0x000000ffff0e9224 */ /* 0x000fe200078e0a0e */
[----:B------:R-:W-:Y:S02]  /*0710*/  SHF.R.S32.HI R13, RZ, 0x1f, R16 ;  /* 0x0000001fff0d7819 */ /* 0x000fe40000011410 */
[----:B------:R-:W-:Y:S01]  /*0720*/  @!P2 LOP3.LUT R14, RZ, R10, RZ, 0x33, !PT ;  /* 0x0000000aff0ea212 */ /* 0x000fe200078e33ff */
[----:B------:R-:W-:Y:S01]  /*0730*/  IMAD.MOV R10, RZ, RZ, -R117 ;  /* 0x000000ffff0a7224 */ /* 0x000fe200078e0a75 */
[----:B------:R-:W-:Y:S02]  /*0740*/  SHF.R.S32.HI R17, RZ, 0x1f, R12 ;  /* 0x0000001fff117819 */ /* 0x000fe4000001140c */
[----:B------:R-:W-:Y:S01]  /*0750*/  LEA.HI R13, R13, R16, RZ, 0x7 ;  /* 0x000000100d0d7211 */ /* 0x000fe200078f38ff */
[----:B--2---:R-:W-:Y:S01]  /*0760*/  IMAD R94, R14, R2, RZ ;  /* 0x000000020e5e7224 */ /* 0x004fe200078e02ff */
[----:B------:R-:W-:Y:S01]  /*0770*/  LEA.HI R17, R17, R12, RZ, 0x7 ;  /* 0x0000000c11117211 */ /* 0x000fe200078f38ff */
[----:B------:R-:W-:Y:S01]  /*0780*/  IMAD R8, R15, R10, R8 ;  /* 0x0000000a0f087224 */ /* 0x000fe200078e0208 */
[----:B------:R-:W-:-:S02]  /*0790*/  SHF.R.S32.HI R13, RZ, 0x7, R13 ;  /* 0x00000007ff0d7819 */ /* 0x000fc4000001140d */
[----:B------:R-:W-:Y:S02]  /*07a0*/  SHF.R.S32.HI R17, RZ, 0x7, R17 ;  /* 0x00000007ff117819 */ /* 0x000fe40000011411 */
[----:B------:R-:W-:-:S04]  /*07b0*/  VIADDMNMX R14, R94, R14, R13, PT ;  /* 0x0000000e5e0e7246 */ /* 0x000fc8000380010d */
[----:B------:R-:W-:-:S04]  /*07c0*/  VIMNMX R113, PT, PT, R14, R17, PT ;  /* 0x000000110e717248 */ /* 0x000fc80003fe0100 */
        /* <DEDUP_REMOVED lines=13> */
[----:B---3--:R-:W-:-:S02]  /*08a0*/  ISETP.GE.AND P5, PT, R2, UR4, PT ;  /* 0x0000000402007c0c */ /* 0x008fc4000bfa6270 */
[----:B------:R-:W-:Y:S01]  /*08b0*/  ISETP.NE.AND P4, PT, R2, RZ, PT ;  /* 0x000000ff0200720c */ /* 0x000fe20003f85270 */
[----:B------:R-:W-:Y:S01]  /*08c0*/  IMAD R5, R4, R5, R0 ;  /* 0x0000000504057224 */ /* 0x000fe200078e0200 */
[CC--:B------:R-:W-:Y:S01]  /*08d0*/  ISETP.GE.OR P3, PT, R84.reuse, R7.reuse, P5 ;  /* 0x000000075400720c */ /* 0x0c0fe20002f66670 */
[C---:B------:R-:W-:Y:S02]  /*08e0*/  VIADD R4, R84.reuse, 0x10 ;  /* 0x0000001054047836 */ /* 0x040fe40000000000 */
[----:B--2---:R-:W-:Y:S01]  /*08f0*/  IMAD R6, R5, UR5, RZ ;  /* 0x0000000505067c24 */ /* 0x004fe2000f8e02ff */
[----:B------:R-:W1:Y:S01]  /*0900*/  LDCU.64 UR4, c[0x0][0x428] ;  /* 0x00008500ff0477ac */ /* 0x000e620008000a00 */
[----:B------:R-:W-:Y:S01]  /*0910*/  VIADD R2, R84, 0x20 ;  /* 0x0000002054027836 */ /* 0x000fe20000000000 */
[----:B------:R-:W-:Y:S02]  /*0920*/  ISETP.GE.OR P0, PT, R4, R7, P5 ;  /* 0x000000070400720c */ /* 0x000fe40002f06670 */
        /* <DEDUP_REMOVED lines=29> */
.L_x_4450:
        /* <DEDUP_REMOVED lines=9> */
.L_x_4451:
[----:B------:R-:W-:-:S04]  /*0b90*/  UISETP.NE.U32.AND UP1, UPT, UR8, URZ, UPT ;  /* 0x000000ff0800728c */ /* 0x000fc8000bf25070 */
[----:B------:R-:W-:-:S09]  /*0ba0*/  UISETP.NE.AND.EX UP1, UPT, UR9, URZ, UPT, UP1 ;  /* 0x000000ff0900728c */ /* 0x000fd2000bf25310 */
[----:B------:R-:W-:Y:S05]  /*0bb0*/  BRA.U !UP1, `(.L_x_4452) ;  /* 0x00000005098c7547 */ /* 0x000fea000b800000 */
[----:B------:R-:W2:Y:S01]  /*0bc0*/  LDC R15, c[0x0][0x4f0] ;  /* 0x00013c00ff0f7b82 */ /* 0x000ea20000000800 */
[----:B-1----:R-:W-:Y:S01]  /*0bd0*/  LEA R12, R113, 0xffffff80, 0x7 ;  /* 0xffffff80710c7811 */ /* 0x002fe200078e38ff */
[----:B------:R-:W1:Y:S03]  /*0be0*/  LDCU.64 UR4, c[0x0][0x4e8] ;  /* 0x00009d00ff0477ac */ /* 0x000e660008000a00 */
[----:B-----5:R-:W-:Y:S01]  /*0bf0*/  IABS R2, R12 ;  /* 0x0000000c00027213 */ /* 0x020fe20000000000 */
[----:B------:R-:W3:Y:S01]  /*0c00*/  LDCU.64 UR6, c[0x0][0x3a0] ;  /* 0x00007400ff0677ac */ /* 0x000ee20008000a00 */
[----:B------:R-:W4:Y:S01]  /*0c10*/  LDCU.64 UR12, c[0x0][0x3b8] ;  /* 0x00007700ff0c77ac */ /* 0x000f220008000a00 */
[----:B------:R-:W3:Y:S01]  /*0c20*/  LDCU.64 UR10, c[0x0][0x3c0] ;  /* 0x00007800ff0a77ac */ /* 0x000ee20008000a00 */
[----:B--2---:R-:W-:-:S04]  /*0c30*/  IABS R4, R15 ;  /* 0x0000000f00047213 */ /* 0x004fc80000000000 */
        /* <DEDUP_REMOVED lines=31> */
[----:B----4-:R-:W-:Y:S02]  /*0e30*/  MOV R90, UR12 ;  /* 0x0000000c005a7c02 */ /* 0x010fe40008000f00 */
[----:B------:R-:W2:Y:S01]  /*0e40*/  I2F.RP R10, R4 ;  /* 0x00000004000a7306 */ /* 0x000ea20000209400 */
[----:B------:R-:W-:Y:S01]  /*0e50*/  IMAD R12, R15, R13, R12 ;  /* 0x0000000d0f0c7224 */ /* 0x000fe200078e020c */
[----:B---3--:R-:W-:Y:S02]  /*0e60*/  MOV R120, UR10 ;  /* 0x0000000a00787c02 */ /* 0x008fe40008000f00 */
[----:B------:R-:W-:Y:S02]  /*0e70*/  MOV R91, UR13 ;  /* 0x0000000d005b7c02 */ /* 0x000fe40008000f00 */
[----:B------:R-:W-:-:S02]  /*0e80*/  MOV R121, UR11 ;  /* 0x0000000b00797c02 */ /* 0x000fc40008000f00 */
        /* <DEDUP_REMOVED lines=24> */
[----:B------:R-:W-:Y:S01]  /*1010*/  IMAD R4, R3, R120, RZ ;  /* 0x0000007803047224 */ /* 0x000fe200078e02ff */
[----:B------:R-:W-:Y:S01]  /*1020*/  SHF.R.S32.HI R3, RZ, 0x1f, R2 ;  /* 0x0000001fff037819 */ /* 0x000fe20000011402 */
        /* <DEDUP_REMOVED lines=14> */
[----:B------:R-:W-:-:S04]  /*1110*/  IMAD.WIDE.U32 R12, R12, R120, R18 ;  /* 0x000000780c0c7225 */ /* 0x000fc800078e0012 */
        /* <DEDUP_REMOVED lines=13> */
.L_x_4452:
[----:B------:R-:W-:-:S13]  /*11f0*/  ISETP.NE.AND P0, PT, R4, -0x1, PT ;  /* 0xffffffff0400780c */ /* 0x000fda0003f05270 */
[----:B------:R-:W-:Y:S05]  /*1200*/  @P0 BRA `(.L_x_4454) ;  /* 0x0000000000340947 */ /* 0x000fea0003800000 */
[----:B------:R-:W2:Y:S01]  /*1210*/  LDC.64 R90, c[0x0][0x3b8] ;  /* 0x0000ee00ff5a7b82 */ /* 0x000ea20000000a00 */
[----:B------:R-:W3:Y:S01]  /*1220*/  LDCU.64 UR4, c[0x0][0x3a0] ;  /* 0x00007400ff0477ac */ /* 0x000ee20008000a00 */
[----:B------:R-:W-:-:S05]  /*1230*/  SHF.R.S32.HI R5, RZ, 0x1f, R3 ;  /* 0x0000001fff057819 */ /* 0x000fca0000011403 */
[-C--:B--2---:R-:W-:Y:S01]  /*1240*/  IMAD R6, R5, R90.reuse, RZ ;  /* 0x0000005a05067224 */ /* 0x084fe200078e02ff */
[----:B-----5:R-:W-:Y:S01]  /*1250*/  SHF.R.S32.HI R5, RZ, 0x1f, R2 ;  /* 0x0000001fff057819 */ /* 0x020fe20000011402 */
[----:B-1----:R-:W-:-:S04]  /*1260*/  IMAD.WIDE.U32 R12, R3, R90, RZ ;  /* 0x0000005a030c7225 */ /* 0x002fc800078e00ff */
[----:B------:R-:W-:Y:S02]  /*1270*/  IMAD R6, R3, R91, R6 ;  /* 0x0000005b03067224 */ /* 0x000fe400078e0206 */
[----:B---3--:R-:W-:-:S03]  /*1280*/  IMAD R5, R5, UR4, RZ ;  /* 0x0000000405057c24 */ /* 0x008fc6000f8e02ff */
[----:B------:R-:W-:Y:S01]  /*1290*/  IADD3 R13, PT, PT, R13, R6, RZ ;  /* 0x000000060d0d7210 */ /* 0x000fe20007ffe0ff */
[C---:B------:R-:W-:Y:S02]  /*12a0*/  IMAD R5, R2.reuse, UR5, R5 ;  /* 0x0000000502057c24 */ /* 0x040fe4000f8e0205 */
[----:B------:R-:W-:-:S05]  /*12b0*/  IMAD.WIDE.U32 R16, R2, UR4, R12 ;  /* 0x0000000402107c25 */ /* 0x000fca000f8e000c */
[----:B------:R-:W-:Y:S01]  /*12c0*/  IADD3 R17, PT, PT, R17, R5, RZ ;  /* 0x0000000511117210 */ /* 0x000fe20007ffe0ff */
[----:B------:R-:W-:Y:S05]  /*12d0*/  BRA `(.L_x_4455) ;  /* 0x0000000000187947 */ /* 0x000fea0003800000 */
.L_x_4454:
[----:B------:R-:W2:Y:S01]  /*12e0*/  LDC.64 R90, c[0x0][0x3b8] ;  /* 0x0000ee00ff5a7b82 */ /* 0x000ea20000000a00 */
[----:B-1----:R-:W-:-:S05]  /*12f0*/  IADD3 R12, PT, PT, R3, R4, RZ ;  /* 0x00000004030c7210 */ /* 0x002fca0007ffe0ff */
[C---:B--2---:R-:W-:Y:S02]  /*1300*/  IMAD R17, R12.reuse, R91, RZ ;  /* 0x0000005b0c117224 */ /* 0x044fe400078e02ff */
[----:B------:R-:W-:-:S05]  /*1310*/  IMAD.WIDE.U32 R12, R12, R90, RZ ;  /* 0x0000005a0c0c7225 */ /* 0x000fca00078e00ff */
[----:B------:R-:W-:Y:S02]  /*1320*/  IADD3 R17, PT, PT, R13, R17, RZ ;  /* 0x000000110d117210 */ /* 0x000fe40007ffe0ff */
[----:B------:R-:W-:Y:S02]  /*1330*/  MOV R16, R12 ;  /* 0x0000000c00107202 */ /* 0x000fe40000000f00 */
.L_x_4455:
        /* <DEDUP_REMOVED lines=14> */
.L_x_4456:
[----:B------:R-:W1:Y:S01]  /*1420*/  LDC.64 R120, c[0x0][0x3c0] ;  /* 0x0000f000ff787b82 */ /* 0x000e620000000a00 */
[----:B------:R-:W-:-:S05]  /*1430*/  IADD3 R3, PT, PT, R3, R4, RZ ;  /* 0x0000000403037210 */ /* 0x000fca0007ffe0ff */
[C---:B-1----:R-:W-:Y:S02]  /*1440*/  IMAD R19, R3.reuse, R121, RZ ;  /* 0x0000007903137224 */ /* 0x042fe400078e02ff */
[----:B-----5:R-:W-:-:S05]  /*1450*/  IMAD.WIDE.U32 R2, R3, R120, RZ ;  /* 0x0000007803027225 */ /* 0x020fca00078e00ff */
[----:B------:R-:W-:Y:S02]  /*1460*/  IADD3 R19, PT, PT, R3, R19, RZ ;  /* 0x0000001303137210 */ /* 0x000fe40007ffe0ff */
[----:B------:R-:W-:-:S07]  /*1470*/  MOV R18, R2 ;  /* 0x0000000200127202 */ /* 0x000fce0000000f00 */
.L_x_4457:
[----:B------:R-:W1:Y:S01]  /*1480*/  LDC R13, c[0x0][0x3e8] ;  /* 0x0000fa00ff0d7b82 */ /* 0x000e620000000800 */
[----:B------:R-:W-:Y:S01]  /*1490*/  IMAD.MOV.U32 R14, RZ, RZ, RZ ;  /* 0x000000ffff0e7224 */ /* 0x000fe200078e00ff */
[----:B------:R-:W-:Y:S02]  /*14a0*/  CS2R R118, SRZ ;  /* 0x0000000000767805 */ /* 0x000fe4000001ff00 */
[----:B-1----:R-:W-:-:S04]  /*14b0*/  IABS R2, R13 ;  /* 0x0000000d00027213 */ /* 0x002fc80000000000 */
[----:B------:R-:W1:Y:S08]  /*14c0*/  I2F.RP R6, R2 ;  /* 0x0000000200067306 */ /* 0x000e700000209400 */
[----:B-1----:R-:W1:Y:S02]  /*14d0*/  MUFU.RCP R5, R6 ;  /* 0x0000000600057308 */ /* 0x002e640000001000 */
        /* <DEDUP_REMOVED lines=43> */
.L_x_4453:
[----:B------:R-:W-:Y:S01]  /*1790*/  ISETP.NE.AND P0, PT, R9, -0x1, PT ;  /* 0xffffffff0900780c */ /* 0x000fe20003f05270 */
[----:B------:R-:W1:Y:S01]  /*17a0*/  LDCU.64 UR6, c[0x0][0x3c8] ;  /* 0x00007900ff0677ac */ /* 0x000e620008000a00 */
[C---:B------:R-:W-:Y:S01]  /*17b0*/  IMAD.SHL.U32 R115, R84.reuse, 0x8, RZ ;  /* 0x0000000854737824 */ /* 0x040fe200078e00ff */
[----:B------:R-:W2:Y:S01]  /*17c0*/  S2UR UR12, SR_CgaCtaId ;  /* 0x00000000000c79c3 */ /* 0x000ea20000008800 */
[----:B------:R-:W-:Y:S01]  /*17d0*/  LOP3.LUT R114, R84, 0x18, RZ, 0xc0, !PT ;  /* 0x0000001854727812 */ /* 0x000fe200078ec0ff */
[----:B------:R-:W3:Y:S01]  /*17e0*/  LDCU.64 UR10, c[0x0][0x388] ;  /* 0x00007100ff0a77ac */ /* 0x000ee20008000a00 */
[----:B------:R-:W-:Y:S01]  /*17f0*/  IMAD.IADD R93, R7, 0x1, -R0 ;  /* 0x00000001075d7824 */ /* 0x000fe200078e0a00 */
[----:B------:R-:W-:Y:S01]  /*1800*/  LOP3.LUT R124, R115, 0x18, RZ, 0xc0, !PT ;  /* 0x00000018737c7812 */ /* 0x000fe200078ec0ff */
[----:B------:R-:W-:Y:S01]  /*1810*/  BSSY.RECONVERGENT B0, `(.L_x_4458) ;  /* 0x000003a000007945 */ /* 0x000fe20003800200 */
[----:B------:R-:W4:Y:S04]  /*1820*/  LDCU.64 UR4, c[0x0][0x390] ;  /* 0x00007200ff0477ac */ /* 0x000f280008000a00 */
[----:B------:R-:W5:Y:S08]  /*1830*/  @P0 LDC.64 R2, c[0x0][0x3b0] ;  /* 0x0000ec00ff020b82 */ /* 0x000f700000000a00 */
[----:B------:R-:W1:Y:S01]  /*1840*/  @!P0 LDC.64 R4, c[0x0][0x398] ;  /* 0x0000e600ff048b82 */ /* 0x000e620000000a00 */
[----:B-----5:R-:W-:-:S04]  /*1850*/  @P0 IMAD.WIDE.U32 R18, R9, R2, RZ ;  /* 0x0000000209120225 */ /* 0x020fc800078e00ff */
[----:B-1----:R-:W-:-:S04]  /*1860*/  @!P0 IMAD.WIDE.U32 R16, R117, R4, RZ ;  /* 0x0000000475108225 */ /* 0x002fc800078e00ff */
[----:B------:R-:W-:Y:S02]  /*1870*/  @P0 IMAD.MOV.U32 R16, RZ, RZ, R18 ;  /* 0x000000ffff100224 */ /* 0x000fe400078e0012 */
[----:B------:R-:W-:Y:S01]  /*1880*/  @!P0 IMAD R2, R117, R5, R17 ;  /* 0x0000000575028224 */ /* 0x000fe200078e0211 */
[----:B------:R-:W-:Y:S01]  /*1890*/  LOP3.LUT R5, R115, 0xd8, RZ, 0xc0, !PT ;  /* 0x000000d873057812 */ /* 0x000fe200078ec0ff */
[----:B------:R-:W-:Y:S01]  /*18a0*/  @P0 IMAD R2, R9, R3, R19 ;  /* 0x0000000309020224 */ /* 0x000fe200078e0213 */
[C---:B------:R-:W-:Y:S02]  /*18b0*/  IADD3 R16, P0, PT, R124.reuse, R16, RZ ;  /* 0x000000107c107210 */ /* 0x040fe40007f1e0ff */
[----:B------:R-:W-:Y:S02]  /*18c0*/  LOP3.LUT R3, R115, 0x1f20, RZ, 0xc0, !PT ;  /* 0x00001f2073037812 */ /* 0x000fe400078ec0ff */
[----:B------:R-:W-:Y:S01]  /*18d0*/  LOP3.LUT R92, R5, R114, RZ, 0x3c, !PT ;  /* 0x00000072055c7212 */ /* 0x000fe200078e3cff */
[----:B------:R-:W-:Y:S01]  /*18e0*/  IMAD.X R17, RZ, RZ, R2, P0 ;  /* 0x000000ffff117224 */ /* 0x000fe200000e0602 */
[----:B------:R-:W-:-:S02]  /*18f0*/  IADD3 R2, P1, PT, R124, R12, RZ ;  /* 0x0000000c7c027210 */ /* 0x000fc40007f3e0ff */
[----:B------:R-:W-:Y:S01]  /*1900*/  IADD3 R18, P0, PT, R124, R14, RZ ;  /* 0x0000000e7c127210 */ /* 0x000fe20007f1e0ff */
[----:B------:R-:W-:Y:S01]  /*1910*/  IMAD.WIDE.U32 R12, R8, UR6, R16 ;  /* 0x00000006080c7c25 */ /* 0x000fe2000f8e0010 */
[----:B------:R-:W-:Y:S02]  /*1920*/  SHF.R.U32.HI R16, RZ, 0x2, R84 ;  /* 0x00000002ff107819 */ /* 0x000fe40000011654 */
[----:B------:R-:W-:Y:S01]  /*1930*/  LOP3.LUT R92, R3, R92, RZ, 0xfc, !PT ;  /* 0x0000005c035c7212 */ /* 0x000fe200078efcff */
[----:B------:R-:W-:Y:S01]  /*1940*/  IMAD.X R3, RZ, RZ, R10, P1 ;  /* 0x000000ffff037224 */ /* 0x000fe200008e060a */
[----:B------:R-:W-:Y:S01]  /*1950*/  IADD3.X R19, PT, PT, RZ, R6, RZ, P0, !PT ;  /* 0x00000006ff137210 */ /* 0x000fe200007fe4ff */
[----:B------:R-:W-:Y:S01]  /*1960*/  IMAD.MOV.U32 R17, RZ, RZ, RZ ;  /* 0x000000ffff117224 */ /* 0x000fe200078e00ff */
[C---:B------:R-:W-:Y:S01]  /*1970*/  ISETP.GE.AND P2, PT, R16.reuse, R93, PT ;  /* 0x0000005d1000720c */ /* 0x040fe20003f46270 */
[----:B------:R-:W-:Y:S01]  /*1980*/  IMAD.WIDE.U32 R14, R16, R90, R2 ;  /* 0x0000005a100e7225 */ /* 0x000fe200078e0002 */
[----:B------:R-:W-:-:S03]  /*1990*/  SHF.R.S32.HI R9, RZ, 0x1f, R8 ;  /* 0x0000001fff097819 */ /* 0x000fc60000011408 */
[----:B------:R-:W-:Y:S01]  /*19a0*/  IMAD.WIDE.U32 R2, R16, R120, R18 ;  /* 0x0000007810027225 */ /* 0x000fe200078e0012 */
[----:B---3--:R-:W-:-:S03]  /*19b0*/  LEA R112, P1, R14, UR10, 0x1 ;  /* 0x0000000a0e707c11 */ /* 0x008fc6000f8208ff */
[----:B------:R-:W-:Y:S01]  /*19c0*/  IMAD R5, R9, UR6, RZ ;  /* 0x0000000609057c24 */ /* 0x000fe2000f8e02ff */
[----:B------:R-:W-:Y:S01]  /*19d0*/  UMOV UR6, 0x400 ;  /* 0x0000040000067882 */ /* 0x000fe20000000000 */
[----:B------:R-:W-:Y:S01]  /*19e0*/  IMAD R95, R16, R91, R15 ;  /* 0x0000005b105f7224 */ /* 0x000fe200078e020f */
[----:B----4-:R-:W-:Y:S01]  /*19f0*/  LEA R126, P0, R2, UR4, 0x1 ;  /* 0x00000004027e7c11 */ /* 0x010fe2000f8008ff */
[----:B------:R-:W-:Y:S01]  /*1a00*/  IMAD R125, R16, R121, R3 ;  /* 0x00000079107d7224 */ /* 0x000fe200078e0203 */
[----:B--2---:R-:W-:Y:S01]  /*1a10*/  ULEA UR6, UR12, UR6, 0x18 ;  /* 0x000000060c067291 */ /* 0x004fe2000f8ec0ff */
[----:B------:R-:W-:Y:S01]  /*1a20*/  IMAD R5, R8, UR7, R5 ;  /* 0x0000000708057c24 */ /* 0x000fe2000f8e0205 */
[----:B------:R-:W-:Y:S01]  /*1a30*/  LEA.HI.X R95, R14, UR11, R95, 0x1, P1 ;  /* 0x0000000b0e5f7c11 */ /* 0x000fe200088f0c5f */
[----:B------:R-:W-:Y:S01]  /*1a40*/  IMAD.WIDE.U32 R10, R11, 0x40, R16 ;  /* 0x000000400b0a7825 */ /* 0x000fe200078e0010 */
[----:B------:R-:W-:Y:S02]  /*1a50*/  LEA.HI.X R125, R2, UR5, R125, 0x1, P0 ;  /* 0x00000005027d7c11 */ /* 0x000fe400080f0c7d */
[----:B------:R-:W-:-:S02]  /*1a60*/  LEA R92, R92, UR6, 0x1 ;  /* 0x000000065c5c7c11 */ /* 0x000fc4000f8e08ff */
        /* <DEDUP_REMOVED lines=19> */
.L_x_4460:
[----:B------:R2:W-:Y:S02]  /*1ba0*/  STS.128 [R92], RZ ;  /* 0x000000ff5c007388 */ /* 0x0005e40000000c00 */
.L_x_4459:
[----:B------:R-:W-:Y:S05]  /*1bb0*/  BSYNC.RECONVERGENT B0 ;  /* 0x0000000000007941 */ /* 0x000fea0003800200 */
.L_x_4458:
[----:B------:R-:W-:Y:S01]  /*1bc0*/  VIADD R15, R16, 0x20 ;  /* 0x00000020100f7836 */ /* 0x000fe20000000000 */
[----:B------:R-:W-:Y:S01]  /*1bd0*/  BSSY.RECONVERGENT B0, `(.L_x_4461) ;  /* 0x000001a000007945 */ /* 0x000fe20003800200 */
[----:B------:R-:W-:-:S03]  /*1be0*/  IMAD.SHL.U32 R2, R113, 0x80, RZ ;  /* 0x0000008071027824 */ /* 0x000fc600078e00ff */
[----:B------:R-:W-:Y:S02]  /*1bf0*/  ISETP.GE.AND P0, PT, R15, R93, PT ;  /* 0x0000005d0f00720c */ /* 0x000fe40003f06270 */
[----:B------:R-:W-:-:S04]  /*1c00*/  IADD3 R6, PT, PT, R96, 0x80, -R2 ;  /* 0x0000008060067810 */ /* 0x000fc80007ffe802 */
        /* <DEDUP_REMOVED lines=22> */
.L_x_4462:
[----:B------:R-:W-:Y:S05]  /*1d70*/  BSYNC.RECONVERGENT B0 ;  /* 0x0000000000007941 */ /* 0x000fea0003800200 */
.L_x_4461:
        /* <DEDUP_REMOVED lines=14> */
.L_x_4465:
[----:B------:R1:W-:Y:S02]  /*1e60*/  STS.128 [R92+0x1000], RZ ;  /* 0x001000ff5c007388 */ /* 0x0003e40000000c00 */
.L_x_4464:
[----:B------:R-:W-:Y:S05]  /*1e70*/  BSYNC.RECONVERGENT B0 ;  /* 0x0000000000007941 */ /* 0x000fea0003800200 */
.L_x_4463:
[----:B----4-:R-:W4:Y:S01]  /*1e80*/  LDC.64 R4, c[0x0][0x538] ;  /* 0x00014e00ff047b82 */ /* 0x010f220000000a00 */
[----:B------:R-:W-:Y:S01]  /*1e90*/  ISETP.GE.AND P3, PT, R15, R6, PT ;  /* 0x000000060f00720c */ /* 0x000fe20003f66270 */
[C---:B------:R-:W-:Y:S01]  /*1ea0*/  VIADD R13, R16.reuse, 0x40 ;  /* 0x00000040100d7836 */ /* 0x040fe20000000000 */
[----:B-1----:R-:W-:Y:S01]  /*1eb0*/  LEA R18, P0, R3, R112, 0x1 ;  /* 0x0000007003127211 */ /* 0x002fe200078008ff */
[----:B------:R-:W-:Y:S01]  /*1ec0*/  VIADD R11, R16, 0x60 ;  /* 0x00000060100b7836 */ /* 0x000fe20000000000 */
[----:B------:R-:W-:Y:S02]  /*1ed0*/  BSSY.RECONVERGENT B0, `(.L_x_4466) ;  /* 0x000000d000007945 */ /* 0x000fe40003800200 */
[-C--:B------:R-:W-:Y:S02]  /*1ee0*/  ISETP.GE.AND P2, PT, R13, R6.reuse, PT ;  /* 0x000000060d00720c */ /* 0x080fe40003f46270 */
[----:B------:R-:W-:Y:S02]  /*1ef0*/  ISETP.GE.AND P1, PT, R11, R6, PT ;  /* 0x000000060b00720c */ /* 0x000fe40003f26270 */
[----:B------:R-:W-:-:S03]  /*1f00*/  LEA.HI.X R19, R3, R95, R10, 0x1, P0 ;  /* 0x0000005f03137211 */ /* 0x000fc600000f0c0a */
[----:B------:R-:W-:Y:S08]  /*1f10*/  @P3 BRA `(.L_x_4467) ;  /* 0x0000000000203947 */ /* 0x000ff00003800000 */
        /* <DEDUP_REMOVED lines=8> */
.L_x_4467:
[----:B------:R-:W-:Y:S05]  /*1fa0*/  BSYNC.RECONVERGENT B0 ;  /* 0x0000000000007941 */ /* 0x000fea0003800200 */
.L_x_4466:
        /* <DEDUP_REMOVED lines=12> */
.L_x_4469:
[----:B------:R-:W-:Y:S05]  /*2070*/  BSYNC.RECONVERGENT B0 ;  /* 0x0000000000007941 */ /* 0x000fea0003800200 */
.L_x_4468:
        /* <DEDUP_REMOVED lines=12> */
.L_x_4471:
[----:B------:R-:W-:Y:S05]  /*2140*/  BSYNC.RECONVERGENT B0 ;  /* 0x0000000000007941 */ /* 0x000fea0003800200 */
.L_x_4470:
[----:B------:R-:W1:Y:S01]  /*2150*/  LDCU.64 UR4, c[0x0][0x540] ;  /* 0x0000a800ff0477ac */ /* 0x000e620008000a00 */
[----:B------:R-:W0:Y:S01]  /*2160*/  LDGDEPBAR ;  /* 0x00000000000079af */ /* 0x000e220000000000 */
[C---:B-1----:R-:W-:Y:S01]  /*2170*/  IMAD.WIDE.U32 R18, R117.reuse, UR4, R8 ;  /* 0x0000000475127c25 */ /* 0x042fe2000f8e0008 */
[----:B------:R-:W1:Y:S03]  /*2180*/  LDCU UR4, c[0x0][0x458] ;  /* 0x00008b00ff0477ac */ /* 0x000e660008000800 */
[----:B------:R-:W-:Y:S01]  /*2190*/  IMAD R8, R117, UR5, R19 ;  /* 0x0000000575087c24 */ /* 0x000fe2000f8e0213 */
[----:B----4-:R-:W-:Y:S02]  /*21a0*/  LEA R20, P0, R18, R4, 0x2 ;  /* 0x0000000412147211 */ /* 0x010fe400078010ff */
[----:B------:R-:W-:Y:S01]  /*21b0*/  LOP3.LUT R16, R16, 0x7, RZ, 0xc0, !PT ;  /* 0x0000000710107812 */ /* 0x000fe200078ec0ff */
[----:B------:R-:W-:-:S04]  /*21c0*/  DEPBAR.LE SB0, 0x0 ;  /* 0x000080000000791a */ /* 0x000fc80000000000 */
[----:B------:R-:W-:-:S05]  /*21d0*/  LEA.HI.X R21, R18, R5, R8, 0x2, P0 ;  /* 0x0000000512157211 */ /* 0x000fca00000f1408 */
[----:B------:R-:W4:Y:S01]  /*21e0*/  LDG.E R3, desc[UR14][R20.64] ;  /* 0x0000000e14037981 */ /* 0x000f22000c1e1900 */
[----:B------:R-:W-:Y:S01]  /*21f0*/  SHF.R.U32.HI R4, RZ, 0x1, R84 ;  /* 0x00000001ff047819 */ /* 0x000fe20000011654 */
[----:B-1----:R-:W4:Y:S01]  /*2200*/  MUFU.RCP R88, UR4 ;  /* 0x0000000400587d08 */ /* 0x002f220008001000 */
[----:B------:R-:W-:Y:S02]  /*2210*/  BSSY.RECONVERGENT B0, `(.L_x_4472) ;  /* 0x0000016000007945 */ /* 0x000fe40003800200 */
[----:B------:R-:W-:-:S04]  /*2220*/  LOP3.LUT R5, R4, 0x1f0, RZ, 0xc0, !PT ;  /* 0x000001f004057812 */ /* 0x000fc800078ec0ff */
[----:B------:R-:W-:Y:S01]  /*2230*/  IADD3 R0, PT, PT, R5, 0x1, R0 ;  /* 0x0000000105007810 */ /* 0x000fe20007ffe000 */
[----:B------:R-:W-:-:S03]  /*2240*/  IMAD.SHL.U32 R5, R120, 0x20, RZ ;  /* 0x0000002078057824 */ /* 0x000fc600078e00ff */
[----:B------:R-:W-:-:S04]  /*2250*/  IADD3 R0, PT, PT, -R7, R0, R16 ;  /* 0x0000000007007210 */ /* 0x000fc80007ffe110 */
[----:B------:R-:W-:Y:S02]  /*2260*/  IADD3 R89, PT, PT, R0, R89, R96 ;  /* 0x0000005900597210 */ /* 0x000fe40007ffe060 */
[----:B------:R-:W-:Y:S01]  /*2270*/  SHF.L.U64.HI R0, R120, 0x5, R121 ;  /* 0x0000000578007819 */ /* 0x000fe20000010279 */
[----:B------:R-:W-:Y:S01]  /*2280*/  BAR.SYNC.DEFER_BLOCKING 0x0 ;  /* 0x0000000000007b1d */ /* 0x000fe20000010000 */
[----:B----4-:R-:W-:-:S05]  /*2290*/  FMUL.FTZ R88, R3, R88 ;  /* 0x0000005803587220 */ /* 0x010fca0000410000 */
        /* <DEDUP_REMOVED lines=10> */
.L_x_4474:
[----:B------:R4:W-:Y:S01]  /*2340*/  STS.128 [R92+0x3000], RZ ;  /* 0x003000ff5c007388 */ /* 0x0009e20000000c00 */
[----:B------:R-:W-:Y:S05]  /*2350*/  BRA `(.L_x_4475) ;  /* 0x0000000000047947 */ /* 0x000fea0003800000 */
.L_x_4473:
[----:B------:R1:W-:Y:S02]  /*2360*/  STS.128 [R92+0x3000], RZ ;  /* 0x003000ff5c007388 */ /* 0x0003e40000000c00 */
.L_x_4475:
[----:B------:R-:W-:Y:S05]  /*2370*/  BSYNC.RECONVERGENT B0 ;  /* 0x0000000000007941 */ /* 0x000fea0003800200 */
.L_x_4472:
        /* <DEDUP_REMOVED lines=13> */
[----:B------:R-:W-:Y:S02]  /*2450*/  LEA R6, P0, R5, R126, 0x1 ;  /* 0x0000007e05067211 */ /* 0x000fe400078008ff */
[----:B------:R-:W-:Y:S02]  /*2460*/  LOP3.LUT R9, R3, 0x8, R84, 0x78, !PT ;  /* 0x0000000803097812 */ /* 0x000fe400078e7854 */
        /* <DEDUP_REMOVED lines=14> */
.L_x_4477:
[----:B------:R-:W-:Y:S05]  /*2550*/  BSYNC.RECONVERGENT B0 ;  /* 0x0000000000007941 */ /* 0x000fea0003800200 */
.L_x_4476:
        /* <DEDUP_REMOVED lines=15> */
.L_x_4479:
[----:B------:R-:W-:Y:S05]  /*2650*/  BSYNC.RECONVERGENT B0 ;  /* 0x0000000000007941 */ /* 0x000fea0003800200 */
.L_x_4478:
        /* <DEDUP_REMOVED lines=13> */
.L_x_4481:
[----:B------:R-:W-:Y:S05]  /*2730*/  BSYNC.RECONVERGENT B0 ;  /* 0x0000000000007941 */ /* 0x000fea0003800200 */
.L_x_4480:
[----:B-1----:R-:W-:Y:S01]  /*2740*/  LDSM.16.M88.4 R4, [R86] ;  /* 0x000000005604783b */ /* 0x002fe20000000200 */
[----:B------:R-:W-:Y:S01]  /*2750*/  UIADD3 UR4, UPT, UPT, UR6, 0x1000, URZ ;  /* 0x0000100006047890 */ /* 0x000fe2000fffe0ff */
[----:B------:R-:W-:Y:S01]  /*2760*/  IMAD.MOV.U32 R8, RZ, RZ, 0x20 ;  /* 0x00000020ff087424 */ /* 0x000fe200078e00ff */
[C---:B------:R-:W-:Y:S01]  /*2770*/  LOP3.LUT P0, R87, R84.reuse, 0x4, RZ, 0xc0, !PT ;  /* 0x0000000454577812 */ /* 0x040fe2000780c0ff */
[----:B------:R-:W1:Y:S01]  /*2780*/  LDSM.16.M88.4 R76, [R52+0x1000] ;  /* 0x00100000344c783b */ /* 0x000e620000000200 */
[----:B------:R-:W5:Y:S01]  /*2790*/  LDCU UR10, c[0x0][0x50c] ;  /* 0x0000a180ff0a77ac */ /* 0x000f620008000800 */
[----:B------:R-:W-:Y:S01]  /*27a0*/  IMAD.SHL.U32 R127, R84, 0x2, RZ ;  /* 0x00000002547f7824 */ /* 0x000fe200078e00ff */
[----:B------:R-:W-:Y:S01]  /*27b0*/  SEL R8, R8, 0xffffffe0, !P0 ;  /* 0xffffffe008087807 */ /* 0x000fe20004000000 */
[----:B------:R-:W2:Y:S01]  /*27c0*/  LDSM.16.M88.4 R68, [R52+0x1400] ;  /* 0x001400003444783b */ /* 0x000ea20000000200 */
[----:B------:R-:W-:Y:S02]  /*27d0*/  LEA R85, R0, UR4, 0x1 ;  /* 0x0000000400557c11 */ /* 0x000fe4000f8e08ff */
[----:B------:R-:W-:Y:S01]  /*27e0*/  LOP3.LUT R127, R127, 0x6, RZ, 0xc0, !PT ;  /* 0x000000067f7f7812 */ /* 0x000fe200078ec0ff */
[----:B------:R-:W-:Y:S01]  /*27f0*/  IMAD.IADD R64, R86, 0x1, R8 ;  /* 0x0000000156407824 */ /* 0x000fe200078e0208 */
[----:B------:R-:W-:Y:S01]  /*2800*/  LDSM.16.M88.4 R40, [R52+0x1c00] ;  /* 0x001c00003428783b */ /* 0x000fe20000000200 */
[----:B------:R-:W-:Y:S01]  /*2810*/  IMAD.IADD R0, R8, 0x1, R85 ;  /* 0x0000000108007824 */ /* 0x000fe200078e0255 */
[----:B------:R-:W-:-:S02]  /*2820*/  VIADDMNMX R122, R89, 0x8, R96, PT ;  /* 0x00000008597a7846 */ /* 0x000fc40003800160 */
[----:B------:R-:W-:Y:S04]  /*2830*/  LDSM.16.M88.4 R48, [R52+0x1800] ;  /* 0x001800003430783b */ /* 0x000fe80000000200 */
[----:B------:R-:W-:Y:S04]  /*2840*/  LDSM.16.M88.4 R64, [R64] ;  /* 0x000000004040783b */ /* 0x000fe80000000200 */
[----:B------:R-:W3:Y:S04]  /*2850*/  LDSM.16.M88.4 R8, [R0] ;  /* 0x000000000008783b */ /* 0x000ee80000000200 */
[----:B------:R-:W4:Y:S04]  /*2860*/  LDSM.16.M88.4 R20, [R0+0x400] ;  /* 0x000400000014783b */ /* 0x000f280000000200 */
[----:B------:R-:W4:Y:S04]  /*2870*/  LDSM.16.M88.4 R60, [R0+0xc00] ;  /* 0x000c0000003c783b */ /* 0x000f280000000200 */
[----:B------:R-:W4:Y:S04]  /*2880*/  LDSM.16.M88.4 R32, [R52+0x2000] ;  /* 0x002000003420783b */ /* 0x000f280000000200 */
[----:B------:R-:W4:Y:S01]  /*2890*/  LDSM.16.M88.4 R24, [R52+0x2400] ;  /* 0x002400003418783b */ /* 0x000f220000000200 */
[C---:B-1----:R-:W-:Y:S03]  /*28a0*/  HMMA.16816.F32 R16, R4.reuse, R76, RZ ;  /* 0x0000004c0410723c */ /* 0x042fe600000018ff */
[----:B------:R-:W-:Y:S04]  /*28b0*/  LDSM.16.M88.4 R72, [R52+0x2c00] ;  /* 0x002c00003448783b */ /* 0x000fe80000000200 */
[----:B------:R-:W-:Y:S01]  /*28c0*/  LDSM.16.M88.4 R80, [R0+0x800] ;  /* 0x000800000050783b */ /* 0x000fe20000000200 */
[C---:B--2---:R-:W-:Y:S03]  /*28d0*/  HMMA.16816.F32 R12, R4.reuse, R68, RZ ;  /* 0x00000044040c723c */ /* 0x044fe600000018ff */
[----:B------:R-:W-:Y:S04]  /*28e0*/  LDSM.16.M88.4 R56, [R0+0x1000] ;  /* 0x001000000038783b */ /* 0x000fe80000000200 */
[----:B------:R-:W0:Y:S01]  /*28f0*/  LDGDEPBAR ;  /* 0x00000000000079af */ /* 0x000e220000000000 */
[----:B------:R-:W-:Y:S08]  /*2900*/  HMMA.16816.F32 R76, R4, R78, RZ ;  /* 0x0000004e044c723c */ /* 0x000ff000000018ff */
[----:B---3--:R-:W-:Y:S08]  /*2910*/  HMMA.16816.F32 R16, R64, R8, R16 ;  /* 0x000000084010723c */ /* 0x008ff00000001810 */
[C---:B------:R-:W-:Y:S08]  /*2920*/  HMMA.16816.F32 R68, R4.reuse, R70, RZ ;  /* 0x000000460444723c */ /* 0x040ff000000018ff */
[----:B------:R-:W-:Y:S03]  /*2930*/  HMMA.16816.F32 R44, R4, R40, RZ ;  /* 0x00000028042c723c */ /* 0x000fe600000018ff */
[----:B-----5:R-:W-:Y:S01]  /*2940*/  FMUL.FTZ R97, R16, UR10 ;  /* 0x0000000a10617c20 */ /* 0x020fe20008410000 */
[----:B------:R-:W-:Y:S01]  /*2950*/  FMUL.FTZ R99, R17, UR10 ;  /* 0x0000000a11637c20 */ /* 0x000fe20008410000 */
[----:B------:R-:W-:Y:S01]  /*2960*/  FMUL.FTZ R101, R18, UR10 ;  /* 0x0000000a12657c20 */ /* 0x000fe20008410000 */
[----:B------:R-:W-:-:S02]  /*2970*/  FMUL.FTZ R103, R19, UR10 ;  /* 0x0000000a13677c20 */ /* 0x000fc40008410000 */
[----:B------:R-:W1:Y:S01]  /*2980*/  LDSM.16.M88.4 R16, [R52+0x2800] ;  /* 0x002800003410783b */ /* 0x000e620000000200 */
[----:B------:R-:W-:Y:S01]  /*2990*/  HMMA.16816.F32 R40, R4, R42, RZ ;  /* 0x0000002a0428723c */ /* 0x000fe200000018ff */
[----:B------:R-:W-:Y:S02]  /*29a0*/  MUFU.TANH R97, R97 ;  /* 0x0000006100617308 */ /* 0x000fe40000002400 */
[----:B------:R-:W2:Y:S05]  /*29b0*/  LDSM.16.M88.4 R52, [R0+0x1400] ;  /* 0x001400000034783b */ /* 0x000eaa0000000200 */
[C---:B----4-:R-:W-:Y:S01]  /*29c0*/  HMMA.16816.F32 R12, R64.reuse, R20, R12 ;  /* 0x00000014400c723c */ /* 0x050fe2000000180c */
[----:B------:R-:W-:Y:S07]  /*29d0*/  MUFU.TANH R99, R99 ;  /* 0x0000006300637308 */ /* 0x000fee0000002400 */
        /* <DEDUP_REMOVED lines=12> */
[----:B------:R-:W-:-:S03]  /*2aa0*/  FMUL.FTZ R76, R76, UR10 ;  /* 0x0000000a4c4c7c20 */ /* 0x000fc60008410000 */
[C---:B------:R-:W-:Y:S01]  /*2ab0*/  HMMA.16816.F32 R68, R64.reuse, R22, R68 ;  /* 0x000000164044723c */ /* 0x040fe20000001844 */
[----:B------:R3:W-:Y:S07]  /*2ac0*/  MUFU.TANH R107, R13 ;  /* 0x0000000d006b7308 */ /* 0x0007ee0000002400 */
[C---:B------:R-:W-:Y:S01]  /*2ad0*/  HMMA.16816.F32 R44, R64.reuse, R60, R44 ;  /* 0x0000003c402c723c */ /* 0x040fe2000000182c */
[----:B------:R-:W4:Y:S07]  /*2ae0*/  MUFU.TANH R77, R77 ;  /* 0x0000004d004d7308 */ /* 0x000f2e0000002400 */
[----:B------:R-:W-:Y:S01]  /*2af0*/  HMMA.16816.F32 R40, R64, R62, R40 ;  /* 0x0000003e4028723c */ /* 0x000fe20000001828 */
[----:B------:R-:W5:Y:S01]  /*2b00*/  LDSM.16.M88.4 R60, [R0+0x1c00] ;  /* 0x001c0000003c783b */ /* 0x000f620000000200 */
[----:B------:R-:W4:Y:S01]  /*2b10*/  MUFU.TANH R79, R79 ;  /* 0x0000004f004f7308 */ /* 0x000f220000002400 */
[----:B------:R-:W-:-:S05]  /*2b20*/  FMUL.FTZ R123, R68, UR10 ;  /* 0x0000000a447b7c20 */ /* 0x000fca0008410000 */
[----:B------:R-:W-:Y:S02]  /*2b30*/  HMMA.16816.F32 R36, R4, R32, RZ ;  /* 0x000000200424723c */ /* 0x000fe400000018ff */
[----:B------:R-:W-:Y:S01]  /*2b40*/  MUFU.TANH R109, R109 ;  /* 0x0000006d006d7308 */ /* 0x000fe20000002400 */
[----:B------:R-:W-:Y:S01]  /*2b50*/  FMUL.FTZ R44, R44, UR10 ;  /* 0x0000000a2c2c7c20 */ /* 0x000fe20008410000 */
[----:B------:R-:W-:-:S04]  /*2b60*/  FMUL.FTZ R45, R45, UR10 ;  /* 0x0000000a2d2d7c20 */ /* 0x000fc80008410000 */
[C---:B------:R-:W-:Y:S02]  /*2b70*/  HMMA.16816.F32 R28, R4.reuse, R24, RZ ;  /* 0x00000018041c723c */ /* 0x040fe400000018ff */
[----:B------:R-:W-:Y:S06]  /*2b80*/  MUFU.TANH R123, R123 ;  /* 0x0000007b007b7308 */ /* 0x000fec0000002400 */
[C---:B-1----:R-:W-:Y:S02]  /*2b90*/  HMMA.16816.F32 R20, R4.reuse, R16, RZ ;  /* 0x000000100414723c */ /* 0x042fe400000018ff */
[----:B------:R-:W-:Y:S06]  /*2ba0*/  MUFU.TANH R111, R111 ;  /* 0x0000006f006f7308 */ /* 0x000fec0000002400 */
[C---:B------:R-:W-:Y:S02]  /*2bb0*/  HMMA.16816.F32 R32, R4.reuse, R34, RZ ;  /* 0x000000220420723c */ /* 0x040fe400000018ff */
[----:B------:R-:W-:Y:S06]  /*2bc0*/  MUFU.TANH R45, R45 ;  /* 0x0000002d002d7308 */ /* 0x000fec0000002400 */
[C---:B------:R-:W-:Y:S08]  /*2bd0*/  HMMA.16816.F32 R24, R4.reuse, R26, RZ ;  /* 0x0000001a0418723c */ /* 0x040ff000000018ff */
[C---:B------:R-:W-:Y:S08]  /*2be0*/  HMMA.16816.F32 R16, R4.reuse, R18, RZ ;  /* 0x000000120410723c */ /* 0x040ff000000018ff */
[----:B---3--:R-:W-:Y:S01]  /*2bf0*/  HMMA.16816.F32 R12, R4, R72, RZ ;  /* 0x00000048040c723c */ /* 0x008fe200000018ff */
[----:B------:R-:W-:-:S06]  /*2c00*/  FMUL.FTZ R73, R69, UR10 ;  /* 0x0000000a45497c20 */ /* 0x000fcc0008410000 */
[----:B------:R-:W-:Y:S01]  /*2c10*/  MUFU.TANH R73, R73 ;  /* 0x0000004900497308 */ /* 0x000fe20000002400 */
[----:B------:R-:W-:Y:S01]  /*2c20*/  HMMA.16816.F32 R4, R4, R74, RZ ;  /* 0x0000004a0404723c */ /* 0x000fe200000018ff */
[----:B------:R-:W-:-:S06]  /*2c30*/  FMUL.FTZ R75, R70, UR10 ;  /* 0x0000000a464b7c20 */ /* 0x000fcc0008410000 */
[----:B------:R-:W-:Y:S01]  /*2c40*/  MUFU.TANH R75, R75 ;  /* 0x0000004b004b7308 */ /* 0x000fe20000002400 */
[----:B------:R-:W-:Y:S01]  /*2c50*/  HMMA.16816.F32 R48, R64, R82, R48 ;  /* 0x000000524030723c */ /* 0x000fe20000001830 */
[----:B------:R-:W-:Y:S02]  /*2c60*/  FMUL.FTZ R83, R71, UR10 ;  /* 0x0000000a47537c20 */ /* 0x000fe40008410000 */
[----:B------:R1:W3:Y:S01]  /*2c70*/  LDSM.16.M88.4 R68, [R0+0x1800] ;  /* 0x001800000044783b */ /* 0x0002e20000000200 */
[----:B------:R-:W-:-:S04]  /*2c80*/  DEPBAR.LE SB0, 0x0 ;  /* 0x000080000000791a */ /* 0x000fc80000000000 */
[C---:B------:R-:W-:Y:S01]  /*2c90*/  HMMA.16816.F32 R8, R64.reuse, R80, R8 ;  /* 0x000000504008723c */ /* 0x040fe20000001808 */
[----:B------:R-:W-:Y:S07]  /*2ca0*/  MUFU.TANH R83, R83 ;  /* 0x0000005300537308 */ /* 0x000fee0000002400 */
[----:B--2---:R-:W-:Y:S01]  /*2cb0*/  HMMA.16816.F32 R28, R64, R52, R28 ;  /* 0x00000034401c723c */ /* 0x004fe2000000181c */
[----:B------:R-:W-:Y:S01]  /*2cc0*/  FMUL.FTZ R52, R42, UR10 ;  /* 0x0000000a2a347c20 */ /* 0x000fe20008410000 */
[----:B------:R-:W-:Y:S01]  /*2cd0*/  MUFU.TANH R81, R76 ;  /* 0x0000004c00517308 */ /* 0x000fe20000002400 */
[----:B------:R-:W-:Y:S01]  /*2ce0*/  FMUL.FTZ R48, R48, UR10 ;  /* 0x0000000a30307c20 */ /* 0x000fe20008410000 */
[----:B------:R-:W-:Y:S01]  /*2cf0*/  FMUL.FTZ R49, R49, UR10 ;  /* 0x0000000a31317c20 */ /* 0x000fe20008410000 */
[----:B------:R-:W-:Y:S01]  /*2d00*/  FMUL.FTZ R51, R51, UR10 ;  /* 0x0000000a33337c20 */ /* 0x000fe20008410000 */
[----:B------:R-:W-:-:S02]  /*2d10*/  FMUL.FTZ R50, R50, UR10 ;  /* 0x0000000a32327c20 */ /* 0x000fc40008410000 */
[C---:B-----5:R-:W-:Y:S01]  /*2d20*/  HMMA.16816.F32 R4, R64.reuse, R62, R4 ;  /* 0x0000003e4004723c */ /* 0x060fe20000001804 */
[----:B-1----:R-:W-:Y:S02]  /*2d30*/  VIMNMX R0, PT, PT, R89, R96, PT ;  /* 0x0000006059007248 */ /* 0x002fe40003fe0100 */
[----:B------:R-:W-:Y:S01]  /*2d40*/  FMUL.FTZ R10, R10, UR10 ;  /* 0x0000000a0a0a7c20 */ /* 0x000fe20008410000 */
[----:B------:R-:W-:Y:S01]  /*2d50*/  FMUL.FTZ R8, R8, UR10 ;  /* 0x0000000a08087c20 */ /* 0x000fe20008410000 */
[----:B------:R-:W-:Y:S01]  /*2d60*/  FMUL.FTZ R9, R9, UR10 ;  /* 0x0000000a09097c20 */ /* 0x000fe20008410000 */
[----:B------:R-:W-:Y:S01]  /*2d70*/  FMUL.FTZ R11, R11, UR10 ;  /* 0x0000000a0b0b7c20 */ /* 0x000fe20008410000 */
[----:B------:R-:W-:Y:S01]  /*2d80*/  MUFU.TANH R53, R48 ;  /* 0x0000003000357308 */ /* 0x000fe20000002400 */
[----:B------:R-:W-:Y:S01]  /*2d90*/  HMMA.16816.F32 R32, R64, R58, R32 ;  /* 0x0000003a4020723c */ /* 0x000fe20000001820 */
[----:B------:R-:W-:-:S06]  /*2da0*/  FMUL.FTZ R58, R41, UR10 ;  /* 0x0000000a293a7c20 */ /* 0x000fcc0008410000 */
[----:B------:R1:W-:Y:S01]  /*2db0*/  MUFU.TANH R59, R44 ;  /* 0x0000002c003b7308 */ /* 0x0003e20000002400 */
[C---:B------:R-:W-:Y:S03]  /*2dc0*/  HMMA.16816.F32 R36, R64.reuse, R56, R36 ;  /* 0x000000384024723c */ /* 0x040fe60000001824 */
[----:B------:R-:W-:Y:S01]  /*2dd0*/  FMUL.FTZ R63, R4, UR10 ;  /* 0x0000000a043f7c20 */ /* 0x000fe20008410000 */
[----:B------:R-:W-:Y:S01]  /*2de0*/  FMUL.FTZ R6, R6, UR10 ;  /* 0x0000000a06067c20 */ /* 0x000fe20008410000 */
[----:B------:R-:W-:Y:S01]  /*2df0*/  FMUL.FTZ R5, R5, UR10 ;  /* 0x0000000a05057c20 */ /* 0x000fe20008410000 */
[----:B------:R-:W-:Y:S01]  /*2e00*/  FMUL.FTZ R7, R7, UR10 ;  /* 0x0000000a07077c20 */ /* 0x000fe20008410000 */
[----:B------:R2:W-:Y:S01]  /*2e10*/  MUFU.TANH R57, R10 ;  /* 0x0000000a00397308 */ /* 0x0005e20000002400 */
[----:B------:R-:W-:Y:S01]  /*2e20*/  HMMA.16816.F32 R24, R64, R54, R24 ;  /* 0x000000364018723c */ /* 0x000fe20000001818 */
[----:B------:R-:W-:-:S02]  /*2e30*/  FMUL.FTZ R54, R43, UR10 ;  /* 0x0000000a2b367c20 */ /* 0x000fc40008410000 */
[----:B------:R-:W-:Y:S01]  /*2e40*/  FMUL.FTZ R43, R33, UR10 ;  /* 0x0000000a212b7c20 */ /* 0x000fe20008410000 */
[----:B------:R-:W-:-:S03]  /*2e50*/  FMUL.FTZ R42, R35, UR10 ;  /* 0x0000000a232a7c20 */ /* 0x000fc60008410000 */
[----:B------:R-:W5:Y:S01]  /*2e60*/  MUFU.TANH R63, R63 ;  /* 0x0000003f003f7308 */ /* 0x000f620000002400 */
[C---:B------:R-:W-:Y:S01]  /*2e70*/  HMMA.16816.F32 R12, R64.reuse, R60, R12 ;  /* 0x0000003c400c723c */ /* 0x040fe2000000180c */
[----:B------:R-:W-:Y:S01]  /*2e80*/  FMUL.FTZ R60, R40, UR10 ;  /* 0x0000000a283c7c20 */ /* 0x000fe20008410000 */
[----:B------:R-:W-:Y:S01]  /*2e90*/  FMUL.FTZ R40, R28, UR10 ;  /* 0x0000000a1c287c20 */ /* 0x000fe20008410000 */
[----:B------:R-:W-:Y:S02]  /*2ea0*/  VIADD R28, R113, 0xffffffff ;  /* 0xffffffff711c7836 */ /* 0x000fe40000000000 */
[----:B------:R-:W-:Y:S01]  /*2eb0*/  FMUL.FTZ R61, R46, UR10 ;  /* 0x0000000a2e3d7c20 */ /* 0x000fe20008410000 */
[----:B-1----:R-:W-:Y:S01]  /*2ec0*/  FMUL.FTZ R44, R34, UR10 ;  /* 0x0000000a222c7c20 */ /* 0x002fe20008410000 */
[----:B------:R-:W-:Y:S01]  /*2ed0*/  FMUL.FTZ R56, R36, UR10 ;  /* 0x0000000a24387c20 */ /* 0x000fe20008410000 */
[----:B------:R1:W-:Y:S01]  /*2ee0*/  MUFU.TANH R129, R8 ;  /* 0x0000000800817308 */ /* 0x0003e20000002400 */
[C---:B---3--:R-:W-:Y:S01]  /*2ef0*/  HMMA.16816.F32 R20, R64.reuse, R68, R20 ;  /* 0x000000444014723c */ /* 0x048fe20000001814 */
[----:B--2---:R-:W-:Y:S01]  /*2f00*/  FMUL.FTZ R10, R47, UR10 ;  /* 0x0000000a2f0a7c20 */ /* 0x004fe20008410000 */
        /* <DEDUP_REMOVED lines=9> */
[----:B------:R-:W-:Y:S01]  /*2fa0*/  FMUL.FTZ R36, R25, UR10 ;  /* 0x0000000a19247c20 */ /* 0x000fe20008410000 */
[----:B------:R-:W-:Y:S01]  /*2fb0*/  FMUL.FTZ R27, R27, UR10 ;  /* 0x0000000a1b1b7c20 */ /* 0x000fe20008410000 */
[----:B------:R-:W-:Y:S01]  /*2fc0*/  FMUL.FTZ R13, R13, UR10 ;  /* 0x0000000a0d0d7c20 */ /* 0x000fe20008410000 */
[----:B------:R-:W-:Y:S01]  /*2fd0*/  FMUL.FTZ R15, R15, UR10 ;  /* 0x0000000a0f0f7c20 */ /* 0x000fe20008410000 */
[----:B------:R-:W3:Y:S01]  /*2fe0*/  MUFU.TANH R65, R6 ;  /* 0x0000000600417308 */ /* 0x000ee20000002400 */
[----:B-1----:R-:W-:-:S03]  /*2ff0*/  FMUL.FTZ R8, R78, UR10 ;  /* 0x0000000a4e087c20 */ /* 0x002fc60008410000 */
[----:B------:R-:W-:Y:S01]  /*3000*/  FMUL.FTZ R24, R22, UR10 ;  /* 0x0000000a16187c20 */ /* 0x000fe20008410000 */
[----:B------:R-:W-:Y:S01]  /*3010*/  FMUL.FTZ R29, R20, UR10 ;  /* 0x0000000a141d7c20 */ /* 0x000fe20008410000 */
[----:B------:R-:W-:Y:S01]  /*3020*/  FMUL.FTZ R26, R21, UR10 ;  /* 0x0000000a151a7c20 */ /* 0x000fe20008410000 */
[----:B------:R-:W-:Y:S01]  /*3030*/  FMUL.FTZ R23, R23, UR10 ;  /* 0x0000000a17177c20 */ /* 0x000fe20008410000 */
[----:B------:R1:W-:Y:S01]  /*3040*/  MUFU.TANH R41, R61 ;  /* 0x0000003d00297308 */ /* 0x0003e20000002400 */
[----:B--2---:R-:W-:-:S03]  /*3050*/  IMAD.SHL.U32 R10, R28, 0x80, RZ ;  /* 0x000000801c0a7824 */ /* 0x004fc600078e00ff */
[----:B------:R-:W-:Y:S01]  /*3060*/  FMUL.FTZ R21, R17, UR10 ;  /* 0x0000000a11157c20 */ /* 0x000fe20008410000 */
[----:B------:R-:W-:Y:S01]  /*3070*/  FMUL.FTZ R17, R12, UR10 ;  /* 0x0000000a0c117c20 */ /* 0x000fe20008410000 */
[----:B------:R-:W-:Y:S01]  /*3080*/  FMUL.FTZ R25, R16, UR10 ;  /* 0x0000000a10197c20 */ /* 0x000fe20008410000 */
[C-C-:B------:R-:W-:Y:S01]  /*3090*/  LOP3.LUT R71, R10.reuse, 0x9, R127.reuse, 0xfe, !PT ;  /* 0x000000090a477812 */ /* 0x140fe200078efe7f */
[----:B------:R-:W-:Y:S01]  /*30a0*/  MUFU.TANH R9, R9 ;  /* 0x0000000900097308 */ /* 0x000fe20000002400 */
[----:B------:R-:W-:Y:S01]  /*30b0*/  LOP3.LUT R69, R10, 0x1, R127, 0xfe, !PT ;  /* 0x000000010a457812 */ /* 0x000fe200078efe7f */
[----:B------:R-:W-:Y:S01]  /*30c0*/  FMUL.FTZ R16, R14, UR10 ;  /* 0x0000000a0e107c20 */ /* 0x000fe20008410000 */
[----:B------:R-:W-:Y:S01]  /*30d0*/  I2FP.F32.S32 R68, R71 ;  /* 0x0000004700447245 */ /* 0x000fe20000201400 */
[----:B------:R-:W-:Y:S01]  /*30e0*/  FMUL.FTZ R18, R18, UR10 ;  /* 0x0000000a12127c20 */ /* 0x000fe20008410000 */
[----:B------:R-:W-:Y:S01]  /*30f0*/  ISETP.GE.AND P4, PT, R69, R0, PT ;  /* 0x000000004500720c */ /* 0x000fe20003f86270 */
[----:B------:R-:W-:Y:S01]  /*3100*/  FMUL.FTZ R19, R19, UR10 ;  /* 0x0000000a13137c20 */ /* 0x000fe20008410000 */
[----:B------:R-:W-:Y:S01]  /*3110*/  ISETP.GE.AND P1, PT, R69, R122, PT ;  /* 0x0000007a4500720c */ /* 0x000fe20003f26270 */
[CC--:B----4-:R-:W-:Y:S01]  /*3120*/  FFMA.FTZ R102, R88.reuse, R68.reuse, R77 ;  /* 0x0000004458667223 */ /* 0x0d0fe2000001004d */
[----:B------:R-:W-:Y:S01]  /*3130*/  I2FP.F32.S32 R98, R69 ;  /* 0x0000004500627245 */ /* 0x000fe20000201400 */
[----:B------:R-:W-:Y:S01]  /*3140*/  FFMA.FTZ R68, R88, R68, R79 ;  /* 0x0000004458447223 */ /* 0x000fe2000001004f */
[C---:B-1----:R-:W-:Y:S01]  /*3150*/  LOP3.LUT R61, R10.reuse, R127, RZ, 0xfc, !PT ;  /* 0x0000007f0a3d7212 */ /* 0x042fe200078efcff */
[----:B------:R-:W1:Y:S01]  /*3160*/  MUFU.TANH R49, R49 ;  /* 0x0000003100317308 */ /* 0x000e620000002400 */
[----:B------:R-:W-:Y:S01]  /*3170*/  LOP3.LUT R69, R10, 0x11, R127, 0xfe, !PT ;  /* 0x000000110a457812 */ /* 0x000fe200078efe7f */
[C---:B------:R-:W-:Y:S01]  /*3180*/  FFMA.FTZ R96, R88.reuse, R98, R99 ;  /* 0x0000006258607223 */ /* 0x040fe20000010063 */
[C---:B------:R-:W-:Y:S01]  /*3190*/  ISETP.GE.AND P3, PT, R61.reuse, R0, PT ;  /* 0x000000003d00720c */ /* 0x040fe20003f66270 */
[----:B------:R-:W-:Y:S01]  /*31a0*/  FFMA.FTZ R98, R88, R98, R103 ;  /* 0x0000006258627223 */ /* 0x000fe20000010067 */
[----:B------:R-:W-:-:S02]  /*31b0*/  ISETP.GE.AND P0, PT, R61, R122, PT ;  /* 0x0000007a3d00720c */ /* 0x000fc40003f06270 */
[----:B------:R-:W-:Y:S01]  /*31c0*/  I2FP.F32.S32 R4, R61 ;  /* 0x0000003d00047245 */ /* 0x000fe20000201400 */
[----:B------:R-:W2:Y:S01]  /*31d0*/  MUFU.TANH R11, R11 ;  /* 0x0000000b000b7308 */ /* 0x000ea20000002400 */
[C-C-:B------:R-:W-:Y:S02]  /*31e0*/  LOP3.LUT R61, R10.reuse, 0x78, R127.reuse, 0xfe, !PT ;  /* 0x000000780a3d7812 */ /* 0x140fe400078efe7f */
[----:B------:R-:W-:Y:S01]  /*31f0*/  LOP3.LUT R89, R10, 0x18, R127, 0xfe, !PT ;  /* 0x000000180a597812 */ /* 0x000fe200078efe7f */
[CC--:B------:R-:W-:Y:S01]  /*3200*/  FFMA.FTZ R97, R88.reuse, R4.reuse, R97 ;  /* 0x0000000458617223 */ /* 0x0c0fe20000010061 */
[----:B------:R-:W-:Y:S01]  /*3210*/  I2FP.F32.S32 R22, R61 ;  /* 0x0000003d00167245 */ /* 0x000fe20000201400 */
[C---:B------:R-:W-:Y:S01]  /*3220*/  FFMA.FTZ R4, R88.reuse, R4, R101 ;  /* 0x0000000458047223 */ /* 0x040fe20000010065 */
[C---:B------:R-:W-:Y:S01]  /*3230*/  ISETP.GE.AND P5, PT, R61.reuse, R0, PT ;  /* 0x000000003d00720c */ /* 0x040fe20003fa6270 */
[----:B------:R-:W-:Y:S01]  /*3240*/  MUFU.TANH R67, R52 ;  /* 0x0000003400437308 */ /* 0x000fe20000002400 */
[----:B------:R-:W-:Y:S01]  /*3250*/  ISETP.GE.AND P2, PT, R61, R122, PT ;  /* 0x0000007a3d00720c */ /* 0x000fe20003f46270 */
[CC--:B-----5:R-:W-:Y:S01]  /*3260*/  FFMA.FTZ R28, R88.reuse, R22.reuse, R63 ;  /* 0x00000016581c7223 */ /* 0x0e0fe2000001003f */
[----:B---3--:R-:W-:Y:S01]  /*3270*/  FFMA.FTZ R22, R88, R22, R65 ;  /* 0x0000001658167223 */ /* 0x008fe20000010041 */
[----:B------:R-:W-:-:S02]  /*3280*/  LOP3.LUT R65, R10, 0x10, R127, 0xfe, !PT ;  /* 0x000000100a417812 */ /* 0x000fc400078efe7f */
[C-C-:B------:R-:W-:Y:S02]  /*3290*/  LOP3.LUT R79, R10.reuse, 0x19, R127.reuse, 0xfe, !PT ;  /* 0x000000190a4f7812 */ /* 0x140fe400078efe7f */
[----:B------:R3:W-:Y:S01]  /*32a0*/  MUFU.TANH R63, R56 ;  /* 0x00000038003f7308 */ /* 0x0007e20000002400 */
[----:B------:R-:W-:Y:S02]  /*32b0*/  I2FP.F32.S32 R32, R65 ;  /* 0x0000004100207245 */ /* 0x000fe40000201400 */
[----:B------:R-:W-:Y:S02]  /*32c0*/  LOP3.LUT R77, R10, 0x20, R127, 0xfe, !PT ;  /* 0x000000200a4d7812 */ /* 0x000fe400078efe7f */
[----:B------:R-:W-:Y:S02]  /*32d0*/  I2FP.F32.S32 R6, R89 ;  /* 0x0000005900067245 */ /* 0x000fe40000201400 */
[----:B------:R-:W-:Y:S01]  /*32e0*/  FSEL R28, R28, -INF , !P5 ;  /* 0xff8000001c1c7808 */ /* 0x000fe20006800000 */
[----:B------:R4:W-:Y:S01]  /*32f0*/  MUFU.TANH R61, R54 ;  /* 0x00000036003d7308 */ /* 0x0009e20000002400 */
[----:B------:R-:W-:Y:S01]  /*3300*/  FSEL R22, R22, -INF , !P2 ;  /* 0xff80000016167808 */ /* 0x000fe20005000000 */
[----:B------:R-:W-:Y:S01]  /*3310*/  FFMA.FTZ R100, R88, R6, R123 ;  /* 0x0000000658647223 */ /* 0x000fe2000001007b */
[----:B------:R-:W-:Y:S01]  /*3320*/  FSEL R96, R96, -INF , !P4 ;  /* 0xff80000060607808 */ /* 0x000fe20006000000 */
[----:B------:R-:W-:Y:S01]  /*3330*/  VIADD R123, R113, 0xffffffff ;  /* 0xffffffff717b7836 */ /* 0x000fe20000000000 */
[----:B------:R-:W-:-:S02]  /*3340*/  I2FP.F32.S32 R20, R79 ;  /* 0x0000004f00147245 */ /* 0x000fc40000201400 */
[----:B------:R-:W-:Y:S01]  /*3350*/  FSEL R4, R4, -INF , !P0 ;  /* 0xff80000004047808 */ /* 0x000fe20004000000 */
[----:B------:R-:W5:Y:S01]  /*3360*/  MUFU.TANH R51, R51 ;  /* 0x0000003300337308 */ /* 0x000f620000002400 */
[----:B------:R-:W-:Y:S02]  /*3370*/  ISETP.GE.AND P5, PT, R65, R122, PT ;  /* 0x0000007a4100720c */ /* 0x000fe40003fa6270 */
[----:B---3--:R-:W-:Y:S02]  /*3380*/  I2FP.F32.S32 R56, R69 ;  /* 0x0000004500387245 */ /* 0x008fe40000201400 */
[C---:B------:R-:W-:Y:S02]  /*3390*/  ISETP.GE.AND P2, PT, R69.reuse, R0, PT ;  /* 0x000000004500720c */ /* 0x040fe40003f46270 */
[----:B------:R-:W-:Y:S01]  /*33a0*/  ISETP.GE.AND P4, PT, R69, R122, PT ;  /* 0x0000007a4500720c */ /* 0x000fe20003f86270 */
[C---:B------:R-:W-:Y:S01]  /*33b0*/  FFMA.FTZ R52, R88.reuse, R56, R107 ;  /* 0x0000003858347223 */ /* 0x040fe2000001006b */
[----:B------:R-:W-:Y:S01]  /*33c0*/  I2FP.F32.S32 R160, R77 ;  /* 0x0000004d00a07245 */ /* 0x000fe20000201400 */
[CC--:B----4-:R-:W-:Y:S01]  /*33d0*/  FFMA.FTZ R54, R88.reuse, R32.reuse, R105 ;  /* 0x0000002058367223 */ /* 0x0d0fe20000010069 */
[----:B------:R-:W-:Y:S01]  /*33e0*/  FFMA.FTZ R32, R88, R32, R109 ;  /* 0x0000002058207223 */ /* 0x000fe2000001006d */
[----:B------:R-:W-:Y:S01]  /*33f0*/  ISETP.GE.AND P0, PT, R65, R0, PT ;  /* 0x000000004100720c */ /* 0x000fe20003f06270 */
[----:B------:R-:W-:Y:S01]  /*3400*/  MUFU.TANH R69, R47 ;  /* 0x0000002f00457308 */ /* 0x000fe20000002400 */
[----:B------:R-:W-:Y:S01]  /*3410*/  FSEL R52, R52, -INF , !P2 ;  /* 0xff80000034347808 */ /* 0x000fe20005000000 */
[----:B------:R-:W-:Y:S01]  /*3420*/  FFMA.FTZ R129, R88, R160, R129 ;  /* 0x000000a058817223 */ /* 0x000fe20000010081 */
[----:B------:R-:W-:Y:S01]  /*3430*/  FSEL R32, R32, -INF , !P5 ;  /* 0xff80000020207808 */ /* 0x000fe20006800000 */
[----:B------:R-:W-:Y:S01]  /*3440*/  FFMA.FTZ R56, R88, R56, R111 ;  /* 0x0000003858387223 */ /* 0x000fe2000001006f */
[----:B------:R-:W-:Y:S01]  /*3450*/  FSEL R54, R54, -INF , !P0 ;  /* 0xff80000036367808 */ /* 0x000fe20004000000 */
[----:B------:R-:W-:Y:S01]  /*3460*/  FFMA.FTZ R160, R88, R160, R57 ;  /* 0x000000a058a07223 */ /* 0x000fe20000010039 */
[C---:B------:R-:W-:Y:S01]  /*3470*/  ISETP.GE.AND P5, PT, R77.reuse, R0, PT ;  /* 0x000000004d00720c */ /* 0x040fe20003fa6270 */
[----:B------:R3:W-:Y:S01]  /*3480*/  MUFU.TANH R47, R46 ;  /* 0x0000002e002f7308 */ /* 0x0007e20000002400 */
[----:B------:R-:W-:-:S02]  /*3490*/  ISETP.GE.AND P2, PT, R77, R122, PT ;  /* 0x0000007a4d00720c */ /* 0x000fc40003f46270 */
[----:B------:R-:W-:Y:S02]  /*34a0*/  FSEL R104, R97, -INF , !P3 ;  /* 0xff80000061687808 */ /* 0x000fe40005800000 */
[----:B------:R-:W-:Y:S02]  /*34b0*/  ISETP.GE.AND P0, PT, R79, R122, PT ;  /* 0x0000007a4f00720c */ /* 0x000fe40003f06270 */
[----:B------:R-:W-:Y:S01]  /*34c0*/  LOP3.LUT R77, R10, 0x29, R127, 0xfe, !PT ;  /* 0x000000290a4d7812 */ /* 0x000fe200078efe7f */
[----:B------:R4:W5:Y:S01]  /*34d0*/  MUFU.TANH R55, R50 ;  /* 0x0000003200377308 */ /* 0x0009620000002400 */
[C---:B------:R-:W-:Y:S02]  /*34e0*/  ISETP.GE.AND P6, PT, R71.reuse, R0, PT ;  /* 0x000000004700720c */ /* 0x040fe40003fc6270 */
[----:B------:R-:W-:Y:S02]  /*34f0*/  ISETP.GE.AND P3, PT, R71, R122, PT ;  /* 0x0000007a4700720c */ /* 0x000fe40003f66270 */
[----:B------:R-:W-:-:S02]  /*3500*/  FSEL R164, R129, -INF , !P5 ;  /* 0xff80000081a47808 */ /* 0x000fc40006800000 */
[----:B------:R-:W-:Y:S01]  /*3510*/  I2FP.F32.S32 R12, R77 ;  /* 0x0000004d000c7245 */ /* 0x000fe20000201400 */
[----:B------:R-:W5:Y:S01]  /*3520*/  MUFU.TANH R35, R60 ;  /* 0x0000003c00237308 */ /* 0x000f620000002400 */
[----:B------:R-:W-:Y:S01]  /*3530*/  FSEL R98, R98, -INF , !P1 ;  /* 0xff80000062627808 */ /* 0x000fe20004800000 */
[C---:B---3--:R-:W-:Y:S01]  /*3540*/  FFMA.FTZ R46, R88.reuse, R6, R75 ;  /* 0x00000006582e7223 */ /* 0x048fe2000001004b */
[CC--:B------:R-:W-:Y:S01]  /*3550*/  FFMA.FTZ R6, R88.reuse, R20.reuse, R73 ;  /* 0x0000001458067223 */ /* 0x0c0fe20000010049 */
[----:B------:R-:W-:Y:S01]  /*3560*/  FFMA.FTZ R20, R88, R20, R83 ;  /* 0x0000001458147223 */ /* 0x000fe20000010053 */
[----:B------:R-:W-:Y:S01]  /*3570*/  LOP3.LUT R73, R10, 0x21, R127, 0xfe, !PT ;  /* 0x000000210a497812 */ /* 0x000fe200078efe7f */
[----:B-1----:R-:W-:Y:S01]  /*3580*/  FFMA.FTZ R49, R88, R12, R49 ;  /* 0x0000000c58317223 */ /* 0x002fe20000010031 */
[----:B------:R-:W-:Y:S01]  /*3590*/  FSEL R102, R102, -INF , !P6 ;  /* 0xff80000066667808 */ /* 0x000fe20007000000 */
[----:B------:R-:W-:Y:S01]  /*35a0*/  MUFU.TANH R71, R48 ;  /* 0x0000003000477308 */ /* 0x000fe20000002400 */
[----:B------:R-:W-:Y:S01]  /*35b0*/  I2FP.F32.S32 R72, R73 ;  /* 0x0000004900487245 */ /* 0x000fe20000201400 */
[----:B----4-:R-:W-:Y:S01]  /*35c0*/  FMUL.FTZ R50, R37, UR10 ;  /* 0x0000000a25327c20 */ /* 0x010fe20008410000 */
[----:B------:R-:W-:Y:S01]  /*35d0*/  FSEL R20, R20, -INF , !P0 ;  /* 0xff80000014147808 */ /* 0x000fe20004000000 */
[----:B------:R-:W-:Y:S01]  /*35e0*/  FMUL.FTZ R37, R31, UR10 ;  /* 0x0000000a1f257c20 */ /* 0x000fe20008410000 */
[----:B------:R-:W-:Y:S01]  /*35f0*/  FSEL R68, R68, -INF , !P3 ;  /* 0xff80000044447808 */ /* 0x000fe20005800000 */
[C---:B------:R-:W-:Y:S01]  /*3600*/  FFMA.FTZ R74, R88.reuse, R72, R9 ;  /* 0x00000048584a7223 */ /* 0x040fe20000010009 */
[C---:B------:R-:W-:Y:S01]  /*3610*/  ISETP.GE.AND P0, PT, R77.reuse, R0, PT ;  /* 0x000000004d00720c */ /* 0x040fe20003f06270 */
[C---:B--2---:R-:W-:Y:S01]  /*3620*/  FFMA.FTZ R72, R88.reuse, R72, R11 ;  /* 0x0000004858487223 */ /* 0x044fe2000001000b */
[----:B------:R-:W-:Y:S01]  /*3630*/  ISETP.GE.AND P5, PT, R77, R122, PT ;  /* 0x0000007a4d00720c */ /* 0x000fe20003fa6270 */
[----:B------:R-:W-:Y:S01]  /*3640*/  MUFU.TANH R31, R58 ;  /* 0x0000003a001f7308 */ /* 0x000fe20000002400 */
[C---:B------:R-:W-:Y:S01]  /*3650*/  ISETP.GE.AND P1, PT, R89.reuse, R0, PT ;  /* 0x000000005900720c */ /* 0x040fe20003f26270 */
[----:B-----5:R-:W-:Y:S01]  /*3660*/  FFMA.FTZ R51, R88, R12, R51 ;  /* 0x0000000c58337223 */ /* 0x020fe20000010033 */
[----:B------:R-:W-:-:S02]  /*3670*/  ISETP.GE.AND P6, PT, R89, R122, PT ;  /* 0x0000007a5900720c */ /* 0x000fc40003fc6270 */
[----:B------:R-:W-:Y:S02]  /*3680*/  ISETP.GE.AND P3, PT, R79, R0, PT ;  /* 0x000000004f00720c */ /* 0x000fe40003f66270 */
[C-C-:B------:R-:W-:Y:S01]  /*3690*/  LOP3.LUT R75, R10.reuse, 0x28, R127.reuse, 0xfe, !PT ;  /* 0x000000280a4b7812 */ /* 0x140fe200078efe7f */
[----:B------:R-:W1:Y:S01]  /*36a0*/  MUFU.TANH R65, R50 ;  /* 0x0000003200417308 */ /* 0x000e620000002400 */
[C-C-:B------:R-:W-:Y:S02]  /*36b0*/  LOP3.LUT R77, R10.reuse, 0x31, R127.reuse, 0xfe, !PT ;  /* 0x000000310a4d7812 */ /* 0x140fe400078efe7f */
[----:B------:R-:W-:Y:S02]  /*36c0*/  LOP3.LUT R9, R10, 0x38, R127, 0xfe, !PT ;  /* 0x000000380a097812 */ /* 0x000fe400078efe7f */
[----:B------:R-:W-:Y:S02]  /*36d0*/  FSEL R100, R100, -INF , !P1 ;  /* 0xff80000064647808 */ /* 0x000fe40004800000 */
[----:B------:R-:W-:Y:S01]  /*36e0*/  FSEL R46, R46, -INF , !P6 ;  /* 0xff8000002e2e7808 */ /* 0x000fe20007000000 */
[----:B------:R-:W-:Y:S01]  /*36f0*/  MUFU.TANH R11, R38 ;  /* 0x00000026000b7308 */ /* 0x000fe20000002400 */
[----:B------:R-:W-:-:S02]  /*3700*/  FSEL R6, R6, -INF , !P3 ;  /* 0xff80000006067808 */ /* 0x000fc40005800000 */
[----:B------:R-:W-:Y:S02]  /*3710*/  I2FP.F32.S32 R14, R75 ;  /* 0x0000004b000e7245 */ /* 0x000fe40000201400 */
[----:B------:R-:W-:Y:S02]  /*3720*/  LOP3.LUT R79, R10, 0x30, R127, 0xfe, !PT ;  /* 0x000000300a4f7812 */ /* 0x000fe400078efe7f */
[----:B------:R-:W-:Y:S01]  /*3730*/  I2FP.F32.S32 R80, R77 ;  /* 0x0000004d00507245 */ /* 0x000fe20000201400 */
[C---:B------:R-:W-:Y:S01]  /*3740*/  FFMA.FTZ R53, R88.reuse, R14, R53 ;  /* 0x0000000e58357223 */ /* 0x040fe20000010035 */
[----:B------:R-:W-:Y:S01]  /*3750*/  ISETP.GE.AND P1, PT, R73, R122, PT ;  /* 0x0000007a4900720c */ /* 0x000fe20003f26270 */
[C---:B------:R-:W-:Y:S01]  /*3760*/  FFMA.FTZ R55, R88.reuse, R14, R55 ;  /* 0x0000000e58377223 */ /* 0x040fe20000010037 */
[C---:B------:R-:W-:Y:S01]  /*3770*/  ISETP.GE.AND P6, PT, R75.reuse, R0, PT ;  /* 0x000000004b00720c */ /* 0x040fe20003fc6270 */
[C---:B------:R-:W-:Y:S01]  /*3780*/  FFMA.FTZ R45, R88.reuse, R80, R45 ;  /* 0x00000050582d7223 */ /* 0x040fe2000001002d */
[----:B------:R-:W-:Y:S01]  /*3790*/  ISETP.GE.AND P3, PT, R75, R122, PT ;  /* 0x0000007a4b00720c */ /* 0x000fe20003f66270 */
[----:B------:R-:W-:Y:S01]  /*37a0*/  FFMA.FTZ R80, R88, R80, R33 ;  /* 0x0000005058507223 */ /* 0x000fe20000010021 */
[----:B------:R-:W2:Y:S01]  /*37b0*/  MUFU.TANH R75, R40 ;  /* 0x00000028004b7308 */ /* 0x000ea20000002400 */
[----:B------:R-:W-:-:S02]  /*37c0*/  I2FP.F32.S32 R12, R9 ;  /* 0x00000009000c7245 */ /* 0x000fc40000201400 */
[----:B------:R-:W-:Y:S02]  /*37d0*/  I2FP.F32.S32 R152, R79 ;  /* 0x0000004f00987245 */ /* 0x000fe40000201400 */
[----:B------:R-:W-:Y:S01]  /*37e0*/  FSEL R70, R49, -INF , !P0 ;  /* 0xff80000031467808 */ /* 0x000fe20004000000 */
[----:B------:R-:W-:Y:S01]  /*37f0*/  FFMA.FTZ R154, R88, R12, R35 ;  /* 0x0000000c589a7223 */ /* 0x000fe20000010023 */
[----:B------:R-:W-:Y:S01]  /*3800*/  FSEL R72, R72, -INF , !P1 ;  /* 0xff80000048487808 */ /* 0x000fe20004800000 */
[-C--:B------:R-:W-:Y:S01]  /*3810*/  FFMA.FTZ R59, R88, R152.reuse, R59 ;  /* 0x00000098583b7223 */ /* 0x080fe2000001003b */
[----:B------:R-:W-:Y:S01]  /*3820*/  LOP3.LUT R49, R10, 0x40, R127, 0xfe, !PT ;  /* 0x000000400a317812 */ /* 0x000fe200078efe7f */
[----:B------:R-:W-:Y:S01]  /*3830*/  FFMA.FTZ R152, R88, R152, R41 ;  /* 0x0000009858987223 */ /* 0x000fe20000010029 */
[----:B------:R-:W-:Y:S01]  /*3840*/  FSEL R56, R56, -INF , !P4 ;  /* 0xff80000038387808 */ /* 0x000fe20006000000 */
[----:B------:R-:W-:Y:S01]  /*3850*/  MUFU.TANH R43, R43 ;  /* 0x0000002b002b7308 */ /* 0x000fe20000002400 */
[----:B------:R-:W-:Y:S01]  /*3860*/  ISETP.GE.AND P1, PT, R77, R0, PT ;  /* 0x000000004d00720c */ /* 0x000fe20003f26270 */
[----:B------:R-:W-:Y:S01]  /*3870*/  FFMA.FTZ R67, R88, R12, R67 ;  /* 0x0000000c58437223 */ /* 0x000fe20000010043 */
[----:B------:R-:W-:-:S02]  /*3880*/  ISETP.GE.AND P4, PT, R73, R0, PT ;  /* 0x000000004900720c */ /* 0x000fc40003f86270 */
[----:B------:R-:W-:Y:S02]  /*3890*/  LOP3.LUT R35, R10, 0x39, R127, 0xfe, !PT ;  /* 0x000000390a237812 */ /* 0x000fe400078efe7f */
[----:B------:R-:W-:Y:S01]  /*38a0*/  I2FP.F32.S32 R14, R49 ;  /* 0x00000031000e7245 */ /* 0x000fe20000201400 */
[----:B------:R-:W3:Y:S01]  /*38b0*/  MUFU.TANH R73, R42 ;  /* 0x0000002a00497308 */ /* 0x000ee20000002400 */
[----:B------:R-:W-:Y:S02]  /*38c0*/  FSEL R162, R53, -INF , !P6 ;  /* 0xff80000035a27808 */ /* 0x000fe40007000000 */
[----:B------:R-:W-:Y:S01]  /*38d0*/  FSEL R158, R55, -INF , !P3 ;  /* 0xff800000379e7808 */ /* 0x000fe20005800000 */
[CC--:B------:R-:W-:Y:S01]  /*38e0*/  FFMA.FTZ R63, R88.reuse, R14.reuse, R63 ;  /* 0x0000000e583f7223 */ /* 0x0c0fe2000001003f */
[----:B------:R-:W-:Y:S01]  /*38f0*/  FSEL R140, R45, -INF , !P1 ;  /* 0xff8000002d8c7808 */ /* 0x000fe20004800000 */
[----:B------:R-:W-:Y:S01]  /*3900*/  FFMA.FTZ R69, R88, R14, R69 ;  /* 0x0000000e58457223 */ /* 0x000fe20000010045 */
[----:B------:R-:W-:Y:S01]  /*3910*/  ISETP.GE.AND P6, PT, R77, R122, PT ;  /* 0x0000007a4d00720c */ /* 0x000fe20003fc6270 */
[----:B------:R-:W-:Y:S01]  /*3920*/  MUFU.TANH R33, R36 ;  /* 0x0000002400217308 */ /* 0x000fe20000002400 */
[----:B------:R-:W-:-:S02]  /*3930*/  ISETP.GE.AND P3, PT, R9, R0, PT ;  /* 0x000000000900720c */ /* 0x000fc40003f66270 */
[----:B------:R-:W-:Y:S02]  /*3940*/  ISETP.GE.AND P0, PT, R9, R122, PT ;  /* 0x0000007a0900720c */ /* 0x000fe40003f06270 */
[C-C-:B------:R-:W-:Y:S02]  /*3950*/  LOP3.LUT R41, R10.reuse, 0x41, R127.reuse, 0xfe, !PT ;  /* 0x000000410a297812 */ /* 0x140fe400078efe7f */
[----:B------:R-:W-:Y:S01]  /*3960*/  LOP3.LUT R45, R10, 0x50, R127, 0xfe, !PT ;  /* 0x000000500a2d7812 */ /* 0x000fe200078efe7f */
[----:B------:R4:W-:Y:S01]  /*3970*/  MUFU.TANH R9, R34 ;  /* 0x0000002200097308 */ /* 0x0009e20000002400 */
[----:B------:R-:W-:Y:S02]  /*3980*/  FSEL R160, R160, -INF , !P2 ;  /* 0xff800000a0a07808 */ /* 0x000fe40005000000 */
[----:B------:R-:W-:Y:S02]  /*3990*/  FSEL R74, R74, -INF , !P4 ;  /* 0xff8000004a4a7808 */ /* 0x000fe40006000000 */
[----:B------:R-:W-:-:S02]  /*39a0*/  ISETP.GE.AND P2, PT, R79, R0, PT ;  /* 0x000000004f00720c */ /* 0x000fc40003f46270 */
[----:B------:R-:W-:Y:S01]  /*39b0*/  ISETP.GE.AND P4, PT, R79, R122, PT ;  /* 0x0000007a4f00720c */ /* 0x000fe20003f86270 */
[----:B------:R-:W-:Y:S01]  /*39c0*/  MUFU.TANH R39, R39 ;  /* 0x0000002700277308 */ /* 0x000fe20000002400 */
[----:B------:R-:W-:Y:S02]  /*39d0*/  FSEL R80, R80, -INF , !P6 ;  /* 0xff80000050507808 */ /* 0x000fe40007000000 */
[----:B------:R-:W-:Y:S02]  /*39e0*/  FSEL R154, R154, -INF , !P3 ;  /* 0xff8000009a9a7808 */ /* 0x000fe40005800000 */
[----:B------:R-:W-:Y:S02]  /*39f0*/  I2FP.F32.S32 R12, R41 ;  /* 0x00000029000c7245 */ /* 0x000fe40000201400 */
[----:B------:R-:W-:Y:S01]  /*3a00*/  I2FP.F32.S32 R14, R45 ;  /* 0x0000002d000e7245 */ /* 0x000fe20000201400 */
[----:B------:R-:W5:Y:S01]  /*3a10*/  MUFU.TANH R57, R44 ;  /* 0x0000002c00397308 */ /* 0x000f620000002400 */
[C---:B------:R-:W-:Y:S01]  /*3a20*/  ISETP.GE.AND P6, PT, R41.reuse, R0, PT ;  /* 0x000000002900720c */ /* 0x040fe20003fc6270 */
[CC--:B-1----:R-:W-:Y:S01]  /*3a30*/  FFMA.FTZ R65, R88.reuse, R12.reuse, R65 ;  /* 0x0000000c58417223 */ /* 0x0c2fe20000010041 */
[----:B----4-:R-:W-:Y:S01]  /*3a40*/  I2FP.F32.S32 R34, R35 ;  /* 0x0000002300227245 */ /* 0x010fe20000201400 */
[C---:B------:R-:W-:Y:S01]  /*3a50*/  FFMA.FTZ R71, R88.reuse, R12, R71 ;  /* 0x0000000c58477223 */ /* 0x040fe20000010047 */
[----:B------:R-:W-:Y:S01]  /*3a60*/  ISETP.GE.AND P3, PT, R41, R122, PT ;  /* 0x0000007a2900720c */ /* 0x000fe20003f66270 */
[----:B--2---:R-:W-:Y:S01]  /*3a70*/  FFMA.FTZ R66, R88, R14, R75 ;  /* 0x0000000e58427223 */ /* 0x004fe2000001004b */
[----:B------:R-:W-:Y:S01]  /*3a80*/  LOP3.LUT R41, R10, 0x49, R127, 0xfe, !PT ;  /* 0x000000490a297812 */ /* 0x000fe200078efe7f */
[----:B------:R-:W1:Y:S01]  /*3a90*/  MUFU.TANH R37, R37 ;  /* 0x0000002500257308 */ /* 0x000e620000002400 */
[----:B------:R-:W-:Y:S01]  /*3aa0*/  FSEL R156, R59, -INF , !P2 ;  /* 0xff8000003b9c7808 */ /* 0x000fe20005000000 */
[-C--:B------:R-:W-:Y:S01]  /*3ab0*/  FFMA.FTZ R61, R88, R34.reuse, R61 ;  /* 0x00000022583d7223 */ /* 0x080fe2000001003d */
[----:B------:R-:W-:Y:S01]  /*3ac0*/  FSEL R152, R152, -INF , !P4 ;  /* 0xff80000098987808 */ /* 0x000fe20006000000 */
[C---:B------:R-:W-:Y:S01]  /*3ad0*/  FFMA.FTZ R31, R88.reuse, R34, R31 ;  /* 0x00000022581f7223 */ /* 0x040fe2000001001f */
[----:B------:R-:W-:Y:S01]  /*3ae0*/  FSEL R58, R51, -INF , !P5 ;  /* 0xff800000333a7808 */ /* 0x000fe20006800000 */
[----:B------:R-:W-:Y:S01]  /*3af0*/  FFMA.FTZ R14, R88, R14, R11 ;  /* 0x0000000e580e7223 */ /* 0x000fe2000001000b */
[----:B------:R-:W-:Y:S01]  /*3b00*/  ISETP.GE.AND P2, PT, R35, R122, PT ;  /* 0x0000007a2300720c */ /* 0x000fe20003f46270 */
[----:B------:R-:W2:Y:S01]  /*3b10*/  MUFU.TANH R27, R27 ;  /* 0x0000001b001b7308 */ /* 0x000ea20000002400 */
[----:B------:R-:W-:-:S02]  /*3b20*/  ISETP.GE.AND P4, PT, R49, R0, PT ;  /* 0x000000003100720c */ /* 0x000fc40003f86270 */
[----:B------:R-:W-:Y:S02]  /*3b30*/  ISETP.GE.AND P5, PT, R35, R0, PT ;  /* 0x000000002300720c */ /* 0x000fe40003fa6270 */
[----:B------:R-:W-:Y:S02]  /*3b40*/  ISETP.GE.AND P1, PT, R49, R122, PT ;  /* 0x0000007a3100720c */ /* 0x000fe40003f26270 */
[C-C-:B------:R-:W-:Y:S01]  /*3b50*/  LOP3.LUT R49, R10.reuse, 0x48, R127.reuse, 0xfe, !PT ;  /* 0x000000480a317812 */ /* 0x140fe200078efe7f */
[----:B------:R4:W2:Y:S01]  /*3b60*/  MUFU.TANH R35, R30 ;  /* 0x0000001e00237308 */ /* 0x0008a20000002400 */
[----:B------:R-:W-:Y:S02]  /*3b70*/  I2FP.F32.S32 R12, R41 ;  /* 0x00000029000c7245 */ /* 0x000fe40000201400 */
[----:B------:R-:W-:Y:S02]  /*3b80*/  LOP3.LUT R11, R10, 0x59, R127, 0xfe, !PT ;  /* 0x000000590a0b7812 */ /* 0x000fe400078efe7f */
[----:B------:R-:W-:Y:S01]  /*3b90*/  FSEL R76, R61, -INF , !P2 ;  /* 0xff8000003d4c7808 */ /* 0x000fe20005000000 */
[CC--:B---3--:R-:W-:Y:S01]  /*3ba0*/  FFMA.FTZ R73, R88.reuse, R12.reuse, R73 ;  /* 0x0000000c58497223 */ /* 0x0c8fe20000010049 */
[----:B------:R-:W-:Y:S01]  /*3bb0*/  FSEL R148, R63, -INF , !P4 ;  /* 0xff8000003f947808 */ /* 0x000fe20006000000 */
[----:B------:R-:W3:Y:S01]  /*3bc0*/  MUFU.TANH R23, R23 ;  /* 0x0000001700177308 */ /* 0x000ee20000002400 */
[----:B------:R-:W-:Y:S01]  /*3bd0*/  FSEL R150, R67, -INF , !P0 ;  /* 0xff80000043967808 */ /* 0x000fe20004000000 */
[----:B------:R-:W-:Y:S01]  /*3be0*/  FFMA.FTZ R43, R88, R12, R43 ;  /* 0x0000000c582b7223 */ /* 0x000fe2000001002b */
[----:B------:R-:W-:-:S02]  /*3bf0*/  FSEL R78, R31, -INF , !P5 ;  /* 0xff8000001f4e7808 */ /* 0x000fc40006800000 */
[C---:B------:R-:W-:Y:S02]  /*3c00*/  ISETP.GE.AND P2, PT, R41.reuse, R0, PT ;  /* 0x000000002900720c */ /* 0x040fe40003f46270 */
[----:B------:R-:W-:Y:S01]  /*3c10*/  ISETP.GE.AND P4, PT, R41, R122, PT ;  /* 0x0000007a2900720c */ /* 0x000fe20003f86270 */
[----:B------:R-:W3:Y:S01]  /*3c20*/  MUFU.TANH R25, R25 ;  /* 0x0000001900197308 */ /* 0x000ee20000002400 */
[C---:B------:R-:W-:Y:S02]  /*3c30*/  ISETP.GE.AND P0, PT, R49.reuse, R0, PT ;  /* 0x000000003100720c */ /* 0x040fe40003f06270 */
[----:B------:R-:W-:Y:S02]  /*3c40*/  ISETP.GE.AND P5, PT, R49, R122, PT ;  /* 0x0000007a3100720c */ /* 0x000fe40003fa6270 */
[----:B----4-:R-:W-:Y:S02]  /*3c50*/  I2FP.F32.S32 R30, R49 ;  /* 0x00000031001e7245 */ /* 0x010fe40000201400 */
[----:B------:R-:W-:Y:S01]  /*3c60*/  FSEL R132, R69, -INF , !P1 ;  /* 0xff80000045847808 */ /* 0x000fe20004800000 */
[----:B------:R4:W-:Y:S01]  /*3c70*/  MUFU.TANH R41, R24 ;  /* 0x0000001800297308 */ /* 0x0009e20000002400 */
[----:B------:R-:W-:Y:S01]  /*3c80*/  FSEL R146, R65, -INF , !P6 ;  /* 0xff80000041927808 */ /* 0x000fe20007000000 */
[C---:B-----5:R-:W-:Y:S01]  /*3c90*/  FFMA.FTZ R57, R88.reuse, R30, R57 ;  /* 0x0000001e58397223 */ /* 0x060fe20000010039 */
[C---:B------:R-:W-:Y:S01]  /*3ca0*/  ISETP.GE.AND P1, PT, R45.reuse, R0, PT ;  /* 0x000000002d00720c */ /* 0x040fe20003f26270 */
[----:B------:R-:W-:Y:S01]  /*3cb0*/  FFMA.FTZ R47, R88, R30, R47 ;  /* 0x0000001e582f7223 */ /* 0x000fe2000001002f */
[----:B------:R-:W-:-:S02]  /*3cc0*/  ISETP.GE.AND P6, PT, R45, R122, PT ;  /* 0x0000007a2d00720c */ /* 0x000fc40003fc6270 */
[C-C-:B------:R-:W-:Y:S01]  /*3cd0*/  LOP3.LUT R49, R10.reuse, 0x51, R127.reuse, 0xfe, !PT ;  /* 0x000000510a317812 */ /* 0x140fe200078efe7f */
[----:B------:R5:W3:Y:S01]  /*3ce0*/  MUFU.TANH R31, R26 ;  /* 0x0000001a001f7308 */ /* 0x000ae20000002400 */
[----:B------:R-:W-:Y:S02]  /*3cf0*/  LOP3.LUT R45, R10, 0x58, R127, 0xfe, !PT ;  /* 0x000000580a2d7812 */ /* 0x000fe400078efe7f */
[----:B------:R-:W-:Y:S02]  /*3d00*/  I2FP.F32.S32 R12, R49 ;  /* 0x00000031000c7245 */ /* 0x000fe40000201400 */
[----:B------:R-:W-:Y:S02]  /*3d10*/  FSEL R82, R73, -INF , !P4 ;  /* 0xff80000049527808 */ /* 0x000fe40006000000 */
[----:B------:R-:W-:Y:S01]  /*3d20*/  FSEL R66, R66, -INF , !P1 ;  /* 0xff80000042427808 */ /* 0x000fe20004800000 */
[C---:B------:R-:W-:Y:S01]  /*3d30*/  FFMA.FTZ R39, R88.reuse, R12, R39 ;  /* 0x0000000c58277223 */ /* 0x040fe20000010027 */
[C---:B------:R-:W-:Y:S01]  /*3d40*/  ISETP.GE.AND P4, PT, R11.reuse, R0, PT ;  /* 0x000000000b00720c */ /* 0x040fe20003f86270 */
[----:B-1----:R-:W-:Y:S01]  /*3d50*/  FFMA.FTZ R12, R88, R12, R37 ;  /* 0x0000000c580c7223 */ /* 0x002fe20000010025 */
[----:B----4-:R-:W-:Y:S01]  /*3d60*/  I2FP.F32.S32 R24, R11 ;  /* 0x0000000b00187245 */ /* 0x010fe20000201400 */
[----:B------:R-:W-:Y:S01]  /*3d70*/  MUFU.TANH R29, R29 ;  /* 0x0000001d001d7308 */ /* 0x000fe20000002400 */
[----:B------:R-:W-:-:S02]  /*3d80*/  ISETP.GE.AND P1, PT, R11, R122, PT ;  /* 0x0000007a0b00720c */ /* 0x000fc40003f26270 */
[----:B------:R-:W-:Y:S01]  /*3d90*/  LOP3.LUT R37, R10, 0x61, R127, 0xfe, !PT ;  /* 0x000000610a257812 */ /* 0x000fe200078efe7f */
[CC--:B------:R-:W-:Y:S01]  /*3da0*/  FFMA.FTZ R33, R88.reuse, R24.reuse, R33 ;  /* 0x0000001858217223 */ /* 0x0c0fe20000010021 */
[----:B------:R-:W-:Y:S01]  /*3db0*/  FSEL R142, R43, -INF , !P2 ;  /* 0xff8000002b8e7808 */ /* 0x000fe20005000000 */
[C---:B--2---:R-:W-:Y:S01]  /*3dc0*/  FFMA.FTZ R27, R88.reuse, R24, R27 ;  /* 0x00000018581b7223 */ /* 0x044fe2000001001b */
[----:B-----5:R-:W-:Y:S01]  /*3dd0*/  I2FP.F32.S32 R26, R45 ;  /* 0x0000002d001a7245 */ /* 0x020fe20000201400 */
[----:B------:R-:W1:Y:S01]  /*3de0*/  MUFU.TANH R11, R18 ;  /* 0x00000012000b7308 */ /* 0x000e620000002400 */
[----:B------:R-:W-:Y:S02]  /*3df0*/  FSEL R60, R33, -INF , !P4 ;  /* 0xff800000213c7808 */ /* 0x000fe40006000000 */
[----:B------:R-:W-:Y:S01]  /*3e00*/  FSEL R128, R57, -INF , !P5 ;  /* 0xff80000039807808 */ /* 0x000fe20006800000 */
[-C--:B------:R-:W-:Y:S01]  /*3e10*/  FFMA.FTZ R62, R88, R26.reuse, R9 ;  /* 0x0000001a583e7223 */ /* 0x080fe20000010009 */
[----:B------:R-:W-:Y:S01]  /*3e20*/  LOP3.LUT R9, R10, 0x68, R127, 0xfe, !PT ;  /* 0x000000680a097812 */ /* 0x000fe200078efe7f */
[----:B------:R-:W-:Y:S01]  /*3e30*/  FFMA.FTZ R35, R88, R26, R35 ;  /* 0x0000001a58237223 */ /* 0x000fe20000010023 */
[----:B------:R-:W-:Y:S01]  /*3e40*/  ISETP.GE.AND P2, PT, R45, R122, PT ;  /* 0x0000007a2d00720c */ /* 0x000fe20003f46270 */
[----:B------:R2:W4:Y:S01]  /*3e50*/  MUFU.TANH R33, R16 ;  /* 0x0000001000217308 */ /* 0x0005220000002400 */
[----:B------:R-:W-:-:S02]  /*3e60*/  I2FP.F32.S32 R24, R37 ;  /* 0x0000002500187245 */ /* 0x000fc40000201400 */
[----:B------:R-:W-:Y:S02]  /*3e70*/  I2FP.F32.S32 R26, R9 ;  /* 0x00000009001a7245 */ /* 0x000fe40000201400 */
[----:B------:R-:W-:Y:S01]  /*3e80*/  ISETP.GE.AND P5, PT, R45, R0, PT ;  /* 0x000000002d00720c */ /* 0x000fe20003fa6270 */
[C---:B---3--:R-:W-:Y:S01]  /*3e90*/  FFMA.FTZ R23, R88.reuse, R24, R23 ;  /* 0x0000001858177223 */ /* 0x048fe20000010017 */
[----:B------:R-:W-:Y:S01]  /*3ea0*/  FSEL R144, R47, -INF , !P0 ;  /* 0xff8000002f907808 */ /* 0x000fe20004000000 */
[----:B------:R-:W-:Y:S01]  /*3eb0*/  MUFU.TANH R21, R21 ;  /* 0x0000001500157308 */ /* 0x000fe20000002400 */
[----:B------:R-:W-:Y:S01]  /*3ec0*/  FSEL R50, R35, -INF , !P2 ;  /* 0xff80000023327808 */ /* 0x000fe20005000000 */
[C---:B------:R-:W-:Y:S01]  /*3ed0*/  FFMA.FTZ R25, R88.reuse, R26, R25 ;  /* 0x0000001a58197223 */ /* 0x040fe20000010019 */
[----:B------:R-:W-:Y:S01]  /*3ee0*/  ISETP.GE.AND P0, PT, R49, R122, PT ;  /* 0x0000007a3100720c */ /* 0x000fe20003f06270 */
[----:B------:R-:W-:Y:S01]  /*3ef0*/  FFMA.FTZ R31, R88, R24, R31 ;  /* 0x00000018581f7223 */ /* 0x000fe2000001001f */
[----:B------:R-:W-:Y:S01]  /*3f00*/  FSEL R62, R62, -INF , !P5 ;  /* 0xff8000003e3e7808 */ /* 0x000fe20006800000 */
[----:B-1----:R-:W-:Y:S01]  /*3f10*/  FFMA.FTZ R11, R88, R26, R11 ;  /* 0x0000001a580b7223 */ /* 0x002fe2000001000b */
[C---:B------:R-:W-:Y:S01]  /*3f20*/  ISETP.GE.AND P2, PT, R9.reuse, R0, PT ;  /* 0x000000000900720c */ /* 0x040fe20003f46270 */
[----:B------:R-:W-:Y:S01]  /*3f30*/  MUFU.TANH R19, R19 ;  /* 0x0000001300137308 */ /* 0x000fe20000002400 */
[----:B------:R-:W-:-:S02]  /*3f40*/  ISETP.GE.AND P4, PT, R9, R122, PT ;  /* 0x0000007a0900720c */ /* 0x000fc40003f86270 */
[C-C-:B------:R-:W-:Y:S02]  /*3f50*/  LOP3.LUT R35, R10.reuse, 0x70, R127.reuse, 0xfe, !PT ;  /* 0x000000700a237812 */ /* 0x140fe400078efe7f */
[----:B------:R-:W-:Y:S02]  /*3f60*/  ISETP.GE.AND P5, PT, R37, R122, PT ;  /* 0x0000007a2500720c */ /* 0x000fe40003fa6270 */
[C-C-:B------:R-:W-:Y:S01]  /*3f70*/  LOP3.LUT R9, R10.reuse, 0x71, R127.reuse, 0xfe, !PT ;  /* 0x000000710a097812 */ /* 0x140fe200078efe7f */
[----:B------:R-:W1:Y:S01]  /*3f80*/  MUFU.TANH R13, R13 ;  /* 0x0000000d000d7308 */ /* 0x000e620000002400 */
[----:B------:R-:W-:Y:S02]  /*3f90*/  LOP3.LUT R43, R10, 0x60, R127, 0xfe, !PT ;  /* 0x000000600a2b7812 */ /* 0x000fe400078efe7f */
[----:B------:R-:W-:Y:S02]  /*3fa0*/  FSEL R12, R12, -INF , !P0 ;  /* 0xff8000000c0c7808 */ /* 0x000fe40004000000 */
[----:B--2---:R-:W-:-:S02]  /*3fb0*/  I2FP.F32.S32 R16, R35 ;  /* 0x0000002300107245 */ /* 0x004fc40000201400 */
[----:B------:R-:W-:Y:S01]  /*3fc0*/  ISETP.GE.AND P0, PT, R37, R0, PT ;  /* 0x000000002500720c */ /* 0x000fe20003f06270 */
[----:B------:R-:W2:Y:S01]  /*3fd0*/  MUFU.TANH R15, R15 ;  /* 0x0000000f000f7308 */ /* 0x000ea20000002400 */
[----:B------:R-:W-:Y:S01]  /*3fe0*/  FSEL R34, R23, -INF , !P5 ;  /* 0xff80000017227808 */ /* 0x000fe20006800000 */
[----:B----4-:R-:W-:Y:S01]  /*3ff0*/  FFMA.FTZ R24, R88, R16, R33 ;  /* 0x0000001058187223 */ /* 0x010fe20000010021 */
[----:B------:R-:W-:Y:S02]  /*4000*/  FSEL R40, R25, -INF , !P2 ;  /* 0xff80000019287808 */ /* 0x000fe40005000000 */
[C---:B------:R-:W-:Y:S02]  /*4010*/  ISETP.GE.AND P5, PT, R9.reuse, R0, PT ;  /* 0x000000000900720c */ /* 0x040fe40003fa6270 */
[----:B------:R-:W-:Y:S01]  /*4020*/  ISETP.GE.AND P2, PT, R9, R122, PT ;  /* 0x0000007a0900720c */ /* 0x000fe20003f46270 */
[----:B------:R-:W3:Y:S01]  /*4030*/  MUFU.TANH R17, R17 ;  /* 0x0000001100117308 */ /* 0x000ee20000002400 */
[----:B------:R-:W-:-:S02]  /*4040*/  I2FP.F32.S32 R26, R9 ;  /* 0x00000009001a7245 */ /* 0x000fc40000201400 */
[----:B------:R-:W-:Y:S02]  /*4050*/  I2FP.F32.S32 R18, R43 ;  /* 0x0000002b00127245 */ /* 0x000fe40000201400 */
[----:B------:R-:W-:Y:S01]  /*4060*/  LOP3.LUT R37, R10, 0x69, R127, 0xfe, !PT ;  /* 0x000000690a257812 */ /* 0x000fe200078efe7f */
[C---:B-1----:R-:W-:Y:S01]  /*4070*/  FFMA.FTZ R13, R88.reuse, R26, R13 ;  /* 0x0000001a580d7223 */ /* 0x042fe2000001000d */
[----:B------:R-:W-:Y:S01]  /*4080*/  FSEL R42, R31, -INF , !P0 ;  /* 0xff8000001f2a7808 */ /* 0x000fe20004000000 */
[----:B------:R-:W1:Y:S01]  /*4090*/  MUFU.TANH R5, R5 ;  /* 0x0000000500057308 */ /* 0x000e620000002400 */
[----:B------:R-:W-:Y:S01]  /*40a0*/  FSEL R130, R71, -INF , !P3 ;  /* 0xff80000047827808 */ /* 0x000fe20005800000 */
[C---:B------:R-:W-:Y:S01]  /*40b0*/  FFMA.FTZ R29, R88.reuse, R18, R29 ;  /* 0x00000012581d7223 */ /* 0x040fe2000001001d */
[----:B------:R-:W-:Y:S01]  /*40c0*/  ISETP.GE.AND P0, PT, R35, R122, PT ;  /* 0x0000007a2300720c */ /* 0x000fe20003f06270 */
[C---:B------:R-:W-:Y:S01]  /*40d0*/  FFMA.FTZ R36, R88.reuse, R18, R41 ;  /* 0x0000001258247223 */ /* 0x040fe20000010029 */
[----:B------:R-:W-:Y:S01]  /*40e0*/  ISETP.GE.AND P3, PT, R49, R0, PT ;  /* 0x000000003100720c */ /* 0x000fe20003f66270 */
[----:B--2---:R-:W-:Y:S01]  /*40f0*/  FFMA.FTZ R15, R88, R26, R15 ;  /* 0x0000001a580f7223 */ /* 0x004fe2000001000f */
[----:B------:R-:W-:Y:S01]  /*4100*/  I2FP.F32.S32 R18, R37 ;  /* 0x0000002500127245 */ /* 0x000fe20000201400 */
[----:B------:R-:W2:Y:S01]  /*4110*/  MUFU.TANH R7, R7 ;  /* 0x0000000700077308 */ /* 0x000ea20000002400 */
[----:B------:R-:W-:Y:S01]  /*4120*/  FSEL R24, R24, -INF , !P0 ;  /* 0xff80000018187808 */ /* 0x000fe20004000000 */
[----:B---3--:R-:W-:Y:S01]  /*4130*/  FFMA.FTZ R17, R88, R16, R17 ;  /* 0x0000001058117223 */ /* 0x008fe20000010011 */
[----:B------:R-:W-:Y:S01]  /*4140*/  FSEL R14, R14, -INF , !P6 ;  /* 0xff8000000e0e7808 */ /* 0x000fe20007000000 */
[CC--:B------:R-:W-:Y:S01]  /*4150*/  FFMA.FTZ R21, R88.reuse, R18.reuse, R21 ;  /* 0x0000001258157223 */ /* 0x0c0fe20000010015 */
[----:B------:R-:W-:Y:S01]  /*4160*/  FSEL R64, R39, -INF , !P3 ;  /* 0xff80000027407808 */ /* 0x000fe20005800000 */
[----:B------:R-:W-:Y:S01]  /*4170*/  FFMA.FTZ R19, R88, R18, R19 ;  /* 0x0000001258137223 */ /* 0x000fe20000010013 */
[----:B------:R-:W-:Y:S01]  /*4180*/  FSEL R48, R27, -INF , !P1 ;  /* 0xff8000001b307808 */ /* 0x000fe20004800000 */
[----:B------:R3:W4:Y:S01]  /*4190*/  MUFU.TANH R9, R8 ;  /* 0x0000000800097308 */ /* 0x0007220000002400 */
[----:B------:R-:W-:Y:S01]  /*41a0*/  ISETP.GT.AND P0, PT, R123, R94, PT ;  /* 0x0000005e7b00720c */ /* 0x000fe20003f04270 */
[----:B------:R-:W-:Y:S01]  /*41b0*/  BAR.SYNC.DEFER_BLOCKING 0x0 ;  /* 0x0000000000007b1d */ /* 0x000fe20000010000 */
        /* <DEDUP_REMOVED lines=8> */
[----:B------:R-:W-:Y:S02]  /*4240*/  I2FP.F32.S32 R11, R27 ;  /* 0x0000001b000b7245 */ /* 0x000fe40000201400 */
[----:B------:R-:W-:Y:S02]  /*4250*/  I2FP.F32.S32 R26, R25 ;  /* 0x00000019001a7245 */ /* 0x000fe40000201400 */
[----:B---3--:R-:W-:Y:S01]  /*4260*/  I2FP.F32.S32 R8, R23 ;  /* 0x0000001700087245 */ /* 0x008fe20000201400 */
[CC--:B-1----:R-:W-:Y:S01]  /*4270*/  FFMA.FTZ R5, R88.reuse, R11.reuse, R5 ;  /* 0x0000000b58057223 */ /* 0x0c2fe20000010005 */
[C---:B------:R-:W-:Y:S01]  /*4280*/  ISETP.GE.AND P1, PT, R37.reuse, R0, PT ;  /* 0x000000002500720c */ /* 0x040fe20003f26270 */
[C---:B--2---:R-:W-:Y:S01]  /*4290*/  FFMA.FTZ R7, R88.reuse, R11, R7 ;  /* 0x0000000b58077223 */ /* 0x044fe20000010007 */
[----:B------:R-:W-:Y:S01]  /*42a0*/  ISETP.GE.AND P6, PT, R37, R122, PT ;  /* 0x0000007a2500720c */ /* 0x000fe20003fc6270 */
[C---:B------:R-:W-:Y:S01]  /*42b0*/  FFMA.FTZ R81, R88.reuse, R26, R81 ;  /* 0x0000001a58517223 */ /* 0x040fe20000010051 */
[----:B------:R-:W-:Y:S01]  /*42c0*/  ISETP.GE.AND P3, PT, R35, R0, PT ;  /* 0x000000002300720c */ /* 0x000fe20003f66270 */
[----:B----4-:R-:W-:Y:S01]  /*42d0*/  FFMA.FTZ R8, R88, R8, R9 ;  /* 0x0000000858087223 */ /* 0x010fe20000010009 */
[----:B------:R-:W-:-:S02]  /*42e0*/  FSEL R38, R21, -INF , !P1 ;  /* 0xff80000015267808 */ /* 0x000fc40004800000 */
[----:B------:R-:W-:Y:S02]  /*42f0*/  FSEL R16, R19, -INF , !P6 ;  /* 0xff80000013107808 */ /* 0x000fe40007000000 */
[----:B------:R-:W-:Y:S02]  /*4300*/  FSEL R30, R17, -INF , !P3 ;  /* 0xff800000111e7808 */ /* 0x000fe40005800000 */
[C---:B------:R-:W-:Y:S02]  /*4310*/  ISETP.GE.AND P4, PT, R27.reuse, R0, PT ;  /* 0x000000001b00720c */ /* 0x040fe40003f86270 */
[----:B------:R-:W-:Y:S02]  /*4320*/  ISETP.GE.AND P1, PT, R27, R122, PT ;  /* 0x0000007a1b00720c */ /* 0x000fe40003f26270 */
[----:B------:R-:W-:Y:S02]  /*4330*/  ISETP.GE.AND P6, PT, R25, R0, PT ;  /* 0x000000001900720c */ /* 0x000fe40003fc6270 */
[----:B------:R-:W-:-:S02]  /*4340*/  ISETP.GE.AND P3, PT, R23, R122, PT ;  /* 0x0000007a1700720c */ /* 0x000fc40003f66270 */
[----:B------:R-:W-:Y:S02]  /*4350*/  SHF.R.U32.HI R9, RZ, 0x3, R84 ;  /* 0x00000003ff097819 */ /* 0x000fe40000011654 */
        /* <DEDUP_REMOVED lines=18> */
.L_x_4483:
        /* <DEDUP_REMOVED lines=59> */
.L_x_4484:
        /* <DEDUP_REMOVED lines=39> */
.L_x_4486:
[----:B------:R-:W-:Y:S05]  /*4aa0*/  BSYNC.RECONVERGENT B0 ;  /* 0x0000000000007941 */ /* 0x000fea0003800200 */
.L_x_4485:
[----:B------:R-:W0:Y:S02]  /*4ab0*/  LDGDEPBAR ;  /* 0x00000000000079af */ /* 0x000e240000000000 */
.L_x_4482:
        /* <DEDUP_REMOVED lines=28> */
[----:B-12---:R-:W-:Y:S02]  /*4c80*/  FMNMX3.FTZ R10, R5, R16, R24, !PT ;  /* 0x00000010050a7276 */ /* 0x006fe40007810018 */
[----:B------:R-:W-:Y:S02]  /*4c90*/  FMNMX3.FTZ R7, R7, R29, R28, !PT ;  /* 0x0000001d07077276 */ /* 0x000fe4000781001c */
[----:B------:R-:W-:-:S02]  /*4ca0*/  FMNMX3.FTZ R10, R10, R23, R22, !PT ;  /* 0x000000170a0a7276 */ /* 0x000fc40007810016 */
[----:B------:R-:W-:Y:S02]  /*4cb0*/  FMNMX.FTZ R7, R26, R7, !PT ;  /* 0x000000071a077209 */ /* 0x000fe40007810000 */
[----:B------:R-:W-:Y:S02]  /*4cc0*/  FMNMX.FTZ R5, R21, R10, !PT ;  /* 0x0000000a15057209 */ /* 0x000fe40007810000 */
[----:B------:R-:W-:Y:S01]  /*4cd0*/  SHF.L.U32 R9, R9, 0x8, RZ ;  /* 0x0000000809097819 */ /* 0x000fe200000006ff */
[----:B------:R-:W1:Y:S03]  /*4ce0*/  SHFL.BFLY PT, R106, R7, 0x2, 0x1f ;  /* 0x0c401f00076a7f89 */ /* 0x000e6600000e0000 */
[----:B------:R-:W-:Y:S01]  /*4cf0*/  LOP3.LUT R9, R9, 0x100, RZ, 0xc0, !PT ;  /* 0x0000010009097812 */ /* 0x000fe200078ec0ff */
[----:B------:R-:W2:Y:S03]  /*4d00*/  SHFL.BFLY PT, R10, R5, 0x2, 0x1f ;  /* 0x0c401f00050a7f89 */ /* 0x000ea600000e0000 */
[----:B------:R-:W-:-:S04]  /*4d10*/  LOP3.LUT R110, R9, 0x20, R116, 0xf8, !PT ;  /* 0x00000020096e7812 */ /* 0x000fc800078ef874 */
[----:B------:R-:W-:-:S04]  /*4d20*/  LOP3.LUT R27, R3, R110, RZ, 0xfc, !PT ;  /* 0x0000006e031b7212 */ /* 0x000fc800078efcff */
[----:B------:R-:W-:Y:S02]  /*4d30*/  LEA R27, R27, UR6, 0x1 ;  /* 0x000000061b1b7c11 */ /* 0x000fe4000f8e08ff */
[----:B-1----:R-:W-:Y:S02]  /*4d40*/  FMNMX.FTZ R106, R7, R106, !PT ;  /* 0x0000006a076a7209 */ /* 0x002fe40007810000 */
[----:B--2---:R-:W-:-:S03]  /*4d50*/  FMNMX.FTZ R10, R5, R10, !PT ;  /* 0x0000000a050a7209 */ /* 0x004fc60007810000 */
[----:B------:R-:W1:Y:S04]  /*4d60*/  SHFL.BFLY PT, R67, R106, 0x1, 0x1f ;  /* 0x0c201f006a437f89 */ /* 0x000e6800000e0000 */
[----:B------:R-:W2:Y:S01]  /*4d70*/  SHFL.BFLY PT, R65, R10, 0x1, 0x1f ;  /* 0x0c201f000a417f89 */ /* 0x000ea200000e0000 */
[----:B-1----:R-:W-:-:S04]  /*4d80*/  FMNMX.FTZ R67, R106, R67, !PT ;  /* 0x000000436a437209 */ /* 0x002fc80007810000 */
[C---:B------:R-:W-:Y:S01]  /*4d90*/  FSETP.NEU.FTZ.AND P0, PT, R67.reuse, -INF , PT ;  /* 0xff8000004300780b */ /* 0x040fe20003f1d000 */
[----:B---3--:R-:W-:Y:S01]  /*4da0*/  FMUL.FTZ R31, R67, UR7 ;  /* 0x00000007431f7c20 */ /* 0x008fe20008410000 */
[----:B--2---:R-:W-:-:S04]  /*4db0*/  FMNMX.FTZ R65, R10, R65, !PT ;  /* 0x000000410a417209 */ /* 0x004fc80007810000 */
        /* <DEDUP_REMOVED lines=26> */
[----:B------:R-:W-:Y:S01]  /*4f60*/  ISETP.NE.AND P0, PT, R87, RZ, PT ;  /* 0x000000ff5700720c */ /* 0x000fe20003f05270 */
[--C-:B------:R-:W-:Y:S01]  /*4f70*/  FFMA.FTZ R43, R74, UR7, -R31.reuse ;  /* 0x000000074a2b7c23 */ /* 0x100fe2000801081f */
[----:B------:R-:W-:Y:S01]  /*4f80*/  MOV R20, 0x20 ;  /* 0x0000002000147802 */ /* 0x000fe20000000f00 */
[----:B------:R-:W-:Y:S01]  /*4f90*/  MUFU.EX2 R134, R134 ;  /* 0x0000008600867308 */ /* 0x000fe20000000800 */
[----:B------:R-:W-:Y:S01]  /*4fa0*/  FFMA.FTZ R39, R70, UR7, -R31 ;  /* 0x0000000746277c23 */ /* 0x000fe2000801081f */
[----:B---3--:R-:W-:Y:S01]  /*4fb0*/  F2FP.F16.F32.PACK_AB R4, R55, R138 ;  /* 0x0000008a3704723e */ /* 0x008fe200000000ff */
[--C-:B------:R-:W-:Y:S01]  /*4fc0*/  FFMA.FTZ R41, R72, UR7, -R25.reuse ;  /* 0x0000000748297c23 */ /* 0x100fe20008010819 */
[----:B------:R-:W3:Y:S01]  /*4fd0*/  MUFU.EX2 R53, R53 ;  /* 0x0000003500357308 */ /* 0x000ee20000000800 */
[----:B------:R-:W-:Y:S01]  /*4fe0*/  SEL R20, R20, 0xffffffe0, !P0 ;  /* 0xffffffe014147807 */ /* 0x000fe20004000000 */
[----:B------:R-:W-:Y:S01]  /*4ff0*/  FFMA.FTZ R37, R58, UR7, -R25 ;  /* 0x000000073a257c23 */ /* 0x000fe20008010819 */
[--C-:B------:R-:W-:Y:S01]  /*5000*/  FFMA.FTZ R164, R164, UR7, -R31.reuse ;  /* 0x00000007a4a47c23 */ /* 0x100fe2000801081f */
[----:B------:R3:W-:Y:S01]  /*5010*/  MUFU.EX2 R68, R5 ;  /* 0x0000000500447308 */ /* 0x0007e20000000800 */
[----:B------:R-:W-:Y:S01]  /*5020*/  IADD3 R32, PT, PT, R27, R20, RZ ;  /* 0x000000141b207210 */ /* 0x000fe20007ffe0ff */
[----:B------:R-:W-:Y:S01]  /*5030*/  FFMA.FTZ R162, R162, UR7, -R31 ;  /* 0x00000007a2a27c23 */ /* 0x000fe2000801081f */
[----:B----4-:R-:W-:Y:S01]  /*5040*/  F2FP.F16.F32.PACK_AB R6, R15, R136 ;  /* 0x000000880f06723e */ /* 0x010fe200000000ff */
[----:B------:R-:W4:Y:S01]  /*5050*/  MUFU.EX2 R13, R13 ;  /* 0x0000000d000d7308 */ /* 0x000f220000000800 */
[--C-:B------:R-:W-:Y:S01]  /*5060*/  FFMA.FTZ R160, R160, UR7, -R25.reuse ;  /* 0x00000007a0a07c23 */ /* 0x100fe20008010819 */
[----:B------:R-:W-:Y:S01]  /*5070*/  FFMA.FTZ R158, R158, UR7, -R25 ;  /* 0x000000079e9e7c23 */ /* 0x000fe20008010819 */
[--C-:B------:R-:W-:Y:S01]  /*5080*/  FFMA.FTZ R51, R140, UR7, -R31.reuse ;  /* 0x000000078c337c23 */ /* 0x100fe2000801081f */
[----:B------:R-:W-:Y:S01]  /*5090*/  MUFU.EX2 R54, R54 ;  /* 0x0000003600367308 */ /* 0x000fe20000000800 */
[----:B------:R-:W-:Y:S01]  /*50a0*/  FFMA.FTZ R49, R78, UR7, -R31 ;  /* 0x000000074e317c23 */ /* 0x000fe2000801081f */
[--C-:B------:R-:W-:Y:S01]  /*50b0*/  FFMA.FTZ R47, R80, UR7, -R25.reuse ;  /* 0x00000007502f7c23 */ /* 0x100fe20008010819 */
[----:B------:R-:W-:Y:S01]  /*50c0*/  FFMA.FTZ R45, R76, UR7, -R25 ;  /* 0x000000074c2d7c23 */ /* 0x000fe20008010819 */
[----:B------:R-:W5:Y:S01]  /*50d0*/  MUFU.EX2 R35, R35 ;  /* 0x0000002300237308 */ /* 0x000f620000000800 */
[--C-:B------:R-:W-:Y:S01]  /*50e0*/  FFMA.FTZ R156, R156, UR7, -R31.reuse ;  /* 0x000000079c9c7c23 */ /* 0x100fe2000801081f */
[----:B---3--:R-:W-:Y:S01]  /*50f0*/  F2FP.F16.F32.PACK_AB R5, R53, R134 ;  /* 0x000000863505723e */ /* 0x008fe200000000ff */
[----:B------:R-:W-:Y:S01]  /*5100*/  FFMA.FTZ R154, R154, UR7, -R31 ;  /* 0x000000079a9a7c23 */ /* 0x000fe2000801081f */
[----:B------:R-:W-:Y:S01]  /*5110*/  MUFU.EX2 R52, R52 ;  /* 0x0000003400347308 */ /* 0x000fe20000000800 */
[--C-:B------:R-:W-:Y:S01]  /*5120*/  FFMA.FTZ R152, R152, UR7, -R25.reuse ;  /* 0x0000000798987c23 */ /* 0x100fe20008010819 */
[----:B----4-:R-:W-:Y:S01]  /*5130*/  F2FP.F16.F32.PACK_AB R7, R13, R68 ;  /* 0x000000440d07723e */ /* 0x010fe200000000ff */
[----:B------:R-:W-:Y:S01]  /*5140*/  FFMA.FTZ R150, R150, UR7, -R25 ;  /* 0x0000000796967c23 */ /* 0x000fe20008010819 */
[----:B------:R-:W3:Y:S01]  /*5150*/  MUFU.EX2 R17, R17 ;  /* 0x0000001100117308 */ /* 0x000ee20000000800 */
[--C-:B------:R-:W-:Y:S01]  /*5160*/  FFMA.FTZ R63, R146, UR7, -R31.reuse ;  /* 0x00000007923f7c23 */ /* 0x100fe2000801081f */
[----:B------:R-:W-:Y:S01]  /*5170*/  FFMA.FTZ R59, R144, UR7, -R31 ;  /* 0x00000007903b7c23 */ /* 0x000fe2000801081f */
[--C-:B------:R-:W-:Y:S01]  /*5180*/  FFMA.FTZ R61, R130, UR7, -R25.reuse ;  /* 0x00000007823d7c23 */ /* 0x100fe20008010819 */
[----:B------:R-:W-:Y:S01]  /*5190*/  MUFU.EX2 R33, R33 ;  /* 0x0000002100217308 */ /* 0x000fe20000000800 */
[C---:B-1----:R-:W-:Y:S01]  /*51a0*/  HMMA.16816.F32 R108, R4.reuse, R104, RZ ;  /* 0x00000068046c723c */ /* 0x042fe200000018ff */
[----:B-----5:R-:W-:Y:S01]  /*51b0*/  F2FP.F16.F32.PACK_AB R96, R35, R54 ;  /* 0x000000362360723e */ /* 0x020fe200000000ff */
[----:B------:R-:W-:Y:S01]  /*51c0*/  FFMA.FTZ R57, R82, UR7, -R25 ;  /* 0x0000000752397c23 */ /* 0x000fe20008010819 */
[----:B------:R-:W1:Y:S01]  /*51d0*/  MUFU.EX2 R56, R56 ;  /* 0x0000003800387308 */ /* 0x000e620000000800 */
[--C-:B------:R-:W-:Y:S01]  /*51e0*/  FFMA.FTZ R148, R148, UR7, -R31.reuse ;  /* 0x0000000794947c23 */ /* 0x100fe2000801081f */
[----:B------:R-:W-:Y:S01]  /*51f0*/  FFMA.FTZ R142, R142, UR7, -R31 ;  /* 0x000000078e8e7c23 */ /* 0x000fe2000801081f */
[----:B------:R-:W-:Y:S01]  /*5200*/  FFMA.FTZ R128, R128, UR7, -R25 ;  /* 0x0000000780807c23 */ /* 0x000fe20008010819 */
[----:B------:R-:W-:Y:S01]  /*5210*/  MUFU.EX2 R46, R46 ;  /* 0x0000002e002e7308 */ /* 0x000fe20000000800 */
[----:B------:R-:W-:Y:S01]  /*5220*/  HMMA.16816.F32 R104, R4, R106, RZ ;  /* 0x0000006a0468723c */ /* 0x000fe200000018ff */
[----:B---3--:R-:W-:Y:S01]  /*5230*/  F2FP.F16.F32.PACK_AB R98, R17, R52 ;  /* 0x000000341162723e */ /* 0x008fe200000000ff */
[----:B------:R-:W-:Y:S01]  /*5240*/  FADD.FTZ R55, R138, R55 ;  /* 0x000000378a377221 */ /* 0x000fe20000010000 */
[----:B------:R-:W3:Y:S01]  /*5250*/  MUFU.EX2 R19, R19 ;  /* 0x0000001300137308 */ /* 0x000ee20000000800 */
[----:B------:R-:W-:Y:S01]  /*5260*/  FADD.FTZ R53, R134, R53 ;  /* 0x0000003586357221 */ /* 0x000fe20000010000 */
[----:B------:R-:W-:Y:S01]  /*5270*/  FFMA.FTZ R71, R12, UR7, -R25 ;  /* 0x000000070c477c23 */ /* 0x000fe20008010819 */
[----:B------:R-:W-:Y:S01]  /*5280*/  FADD.FTZ R136, R136, R55 ;  /* 0x0000003788887221 */ /* 0x000fe20000010000 */
[----:B------:R-:W-:Y:S01]  /*5290*/  MUFU.EX2 R74, R164 ;  /* 0x000000a4004a7308 */ /* 0x000fe20000000800 */
[--C-:B------:R-:W-:Y:S01]  /*52a0*/  FFMA.FTZ R55, R64, UR7, -R31.reuse ;  /* 0x0000000740377c23 */ /* 0x100fe2000801081f */
[----:B-1----:R-:W-:Y:S01]  /*52b0*/  F2FP.F16.F32.PACK_AB R97, R56, R33 ;  /* 0x000000213861723e */ /* 0x002fe200000000ff */
[----:B------:R-:W-:Y:S01]  /*52c0*/  FFMA.FTZ R60, R60, UR7, -R31 ;  /* 0x000000073c3c7c23 */ /* 0x000fe2000801081f */
[----:B------:R-:W1:Y:S01]  /*52d0*/  MUFU.EX2 R43, R43 ;  /* 0x0000002b002b7308 */ /* 0x000e620000000800 */
[----:B------:R-:W-:Y:S01]  /*52e0*/  FFMA.FTZ R69, R48, UR7, -R25 ;  /* 0x0000000730457c23 */ /* 0x000fe20008010819 */
[----:B------:R-:W-:Y:S01]  /*52f0*/  FFMA.FTZ R66, R66, UR7, -R31 ;  /* 0x0000000742427c23 */ /* 0x000fe2000801081f */
[--C-:B------:R-:W-:Y:S01]  /*5300*/  FFMA.FTZ R50, R50, UR7, -R25.reuse ;  /* 0x0000000732327c23 */ /* 0x100fe20008010819 */
        /* <DEDUP_REMOVED lines=9> */
[----:B--2---:R-:W-:Y:S01]  /*53a0*/  HMMA.16816.F32 R108, R96, R8, R108 ;  /* 0x00000008606c723c */ /* 0x004fe2000000186c */
[--C-:B------:R-:W-:Y:S01]  /*53b0*/  FFMA.FTZ R87, R26, UR7, -R31.reuse ;  /* 0x000000071a577c23 */ /* 0x100fe2000801081f */
[----:B------:R-:W-:Y:S01]  /*53c0*/  FFMA.FTZ R29, R29, UR7, -R31 ;  /* 0x000000071d1d7c23 */ /* 0x000fe2000801081f */
[----:B------:R-:W2:Y:S01]  /*53d0*/  MUFU.EX2 R41, R41 ;  /* 0x0000002900297308 */ /* 0x000ea20000000800 */
[----:B------:R-:W-:Y:S01]  /*53e0*/  FFMA.FTZ R24, R24, UR7, -R25 ;  /* 0x0000000718187c23 */ /* 0x000fe20008010819 */
[----:B------:R-:W-:-:S02]  /*53f0*/  ISETP.GT.AND P0, PT, R123, R94, PT ;  /* 0x0000005e7b00720c */ /* 0x000fc40003f04270 */
[----:B------:R-:W-:Y:S01]  /*5400*/  MUFU.EX2 R58, R158 ;  /* 0x0000009e003a7308 */ /* 0x000fe20000000800 */
[----:B------:R-:W-:Y:S01]  /*5410*/  HMMA.16816.F32 R104, R96, R10, R104 ;  /* 0x0000000a6068723c */ /* 0x000fe20000001868 */
[----:B------:R-:W3:Y:S02]  /*5420*/  LDSM.16.MT88.4 R8, [R32+0x3000] ;  /* 0x003000002008783b */ /* 0x000ee40000004200 */
        /* <DEDUP_REMOVED lines=8> */
[----:B------:R-:W5:Y:S04]  /*54b0*/  MUFU.EX2 R45, R45 ;  /* 0x0000002d002d7308 */ /* 0x000f680000000800 */
[----:B------:R-:W-:Y:S01]  /*54c0*/  MUFU.EX2 R146, R148 ;  /* 0x0000009400927308 */ /* 0x000fe20000000800 */
[C---:B---3--:R-:W-:Y:S03]  /*54d0*/  HMMA.16816.F32 R100, R4.reuse, R8, RZ ;  /* 0x000000080464723c */ /* 0x048fe600000018ff */
[----:B------:R-:W3:Y:S04]  /*54e0*/  MUFU.EX2 R63, R63 ;  /* 0x0000003f003f7308 */ /* 0x000ee80000000800 */
[----:B------:R-:W-:Y:S01]  /*54f0*/  MUFU.EX2 R59, R59 ;  /* 0x0000003b003b7308 */ /* 0x000fe20000000800 */
[----:B------:R-:W-:Y:S01]  /*5500*/  HMMA.16816.F32 R4, R4, R10, RZ ;  /* 0x0000000a0404723c */ /* 0x000fe200000018ff */
[----:B------:R-:W1:Y:S02]  /*5510*/  LDSM.16.MT88.4 R8, [R32+0x3400] ;  /* 0x003400002008783b */ /* 0x000e640000004200 */
[----:B------:R-:W-:Y:S04]  /*5520*/  MUFU.EX2 R61, R61 ;  /* 0x0000003d003d7308 */ /* 0x000fe80000000800 */
        /* <DEDUP_REMOVED lines=9> */
[C---:B-1----:R-:W-:Y:S03]  /*55c0*/  HMMA.16816.F32 R100, R96.reuse, R8, R100 ;  /* 0x000000086064723c */ /* 0x042fe60000001864 */
[----:B------:R-:W-:Y:S04]  /*55d0*/  MUFU.EX2 R34, R34 ;  /* 0x0000002200227308 */ /* 0x000fe80000000800 */
[----:B------:R-:W-:Y:S01]  /*55e0*/  MUFU.EX2 R73, R73 ;  /* 0x0000004900497308 */ /* 0x000fe20000000800 */
[----:B------:R-:W-:Y:S01]  /*55f0*/  HMMA.16816.F32 R96, R96, R10, R4 ;  /* 0x0000000a6060723c */ /* 0x000fe20000001804 */
[----:B------:R-:W1:Y:S01]  /*5600*/  LDSM.16.MT88.4 R8, [R27+0x3800] ;  /* 0x003800001b08783b */ /* 0x000e620000004200 */
[----:B------:R-:W-:Y:S01]  /*5610*/  F2FP.F16.F32.PACK_AB R4, R43, R74 ;  /* 0x0000004a2b04723e */ /* 0x000fe200000000ff */
[----:B------:R-:W-:Y:S01]  /*5620*/  MUFU.EX2 R29, R29 ;  /* 0x0000001d001d7308 */ /* 0x000fe20000000800 */
[----:B--2---:R-:W-:-:S02]  /*5630*/  F2FP.F16.F32.PACK_AB R5, R41, R72 ;  /* 0x000000482905723e */ /* 0x004fc400000000ff */
[----:B------:R-:W-:Y:S01]  /*5640*/  F2FP.F16.F32.PACK_AB R6, R39, R70 ;  /* 0x000000462706723e */ /* 0x000fe200000000ff */
[----:B------:R-:W-:Y:S01]  /*5650*/  MUFU.EX2 R87, R87 ;  /* 0x0000005700577308 */ /* 0x000fe20000000800 */
[----:B----4-:R-:W-:-:S07]  /*5660*/  F2FP.F16.F32.PACK_AB R7, R37, R58 ;  /* 0x0000003a2507723e */ /* 0x010fce00000000ff */
[C---:B-1----:R-:W-:Y:S08]  /*5670*/  HMMA.16816.F32 R108, R4.reuse, R8, R108 ;  /* 0x00000008046c723c */ /* 0x042ff0000000186c */
[C---:B------:R-:W-:Y:S01]  /*5680*/  HMMA.16816.F32 R104, R4.reuse, R10, R104 ;  /* 0x0000000a0468723c */ /* 0x040fe20000001868 */
[----:B------:R-:W1:Y:S07]  /*5690*/  LDSM.16.MT88.4 R8, [R32+0x3800] ;  /* 0x003800002008783b */ /* 0x000e6e0000004200 */
        /* <DEDUP_REMOVED lines=14> */
[----:B---3--:R-:W-:Y:S01]  /*5780*/  F2FP.F16.F32.PACK_AB R4, R63, R146 ;  /* 0x000000923f04723e */ /* 0x008fe200000000ff */
[----:B------:R-:W-:Y:S01]  /*5790*/  MUFU.EX2 R132, R142 ;  /* 0x0000008e00847308 */ /* 0x000fe20000000800 */
[----:B------:R-:W-:-:S03]  /*57a0*/  F2FP.F16.F32.PACK_AB R7, R57, R82 ;  /* 0x000000523907723e */ /* 0x000fc600000000ff */
[----:B------:R-:W2:Y:S02]  /*57b0*/  MUFU.EX2 R130, R6 ;  /* 0x0000000600827308 */ /* 0x000ea40000000800 */
[----:B--2---:R-:W-:Y:S02]  /*57c0*/  F2FP.F16.F32.PACK_AB R5, R61, R130 ;  /* 0x000000823d05723e */ /* 0x004fe400000000ff */
[----:B------:R-:W-:-:S07]  /*57d0*/  F2FP.F16.F32.PACK_AB R6, R132, R59 ;  /* 0x0000003b8406723e */ /* 0x000fce00000000ff */
        /* <DEDUP_REMOVED lines=8> */
[----:B------:R-:W-:Y:S01]  /*5860*/  FADD.FTZ R5, R15, R136 ;  /* 0x000000880f057221 */ /* 0x000fe20000010000 */
[----:B------:R-:W-:Y:S01]  /*5870*/  FFMA.FTZ R62, R14, UR7, -R25 ;  /* 0x000000070e3e7c23 */ /* 0x000fe20008010819 */
[----:B------:R-:W-:Y:S01]  /*5880*/  FADD.FTZ R4, R13, R4 ;  /* 0x000000040d047221 */ /* 0x000fe20000010000 */
[----:B------:R-:W2:Y:S01]  /*5890*/  MUFU.EX2 R53, R6 ;  /* 0x0000000600357308 */ /* 0x000ea20000000800 */
[----:B------:R-:W3:Y:S01]  /*58a0*/  LDSM.16.MT88.4 R12, [R32+0x4400] ;  /* 0x00440000200c783b */ /* 0x000ee20000004200 */
[----:B------:R-:W-:Y:S01]  /*58b0*/  FADD.FTZ R54, R54, R5 ;  /* 0x0000000536367221 */ /* 0x000fe20000010000 */
[----:B------:R-:W-:Y:S01]  /*58c0*/  FADD.FTZ R33, R33, R4 ;  /* 0x0000000421217221 */ /* 0x000fe20000010000 */
[----:B------:R-:W4:Y:S01]  /*58d0*/  MUFU.EX2 R62, R62 ;  /* 0x0000003e003e7308 */ /* 0x000f220000000800 */
[----:B------:R-:W-:Y:S01]  /*58e0*/  F2FP.F16.F32.PACK_AB R4, R55, R64 ;  /* 0x000000403704723e */ /* 0x000fe200000000ff */
[----:B------:R-:W-:Y:S01]  /*58f0*/  FADD.FTZ R35, R35, R54 ;  /* 0x0000003623237221 */ /* 0x000fe20000010000 */
[----:B------:R-:W-:Y:S01]  /*5900*/  F2FP.F16.F32.PACK_AB R7, R69, R48 ;  /* 0x000000304507723e */ /* 0x000fe200000000ff */
[----:B------:R-:W-:-:S02]  /*5910*/  FADD.FTZ R33, R56, R33 ;  /* 0x0000002138217221 */ /* 0x000fc40000010000 */
[----:B------:R-:W-:Y:S01]  /*5920*/  FADD.FTZ R52, R52, R35 ;  /* 0x0000002334347221 */ /* 0x000fe20000010000 */
[----:B------:R-:W-:Y:S01]  /*5930*/  FFMA.FTZ R35, R44, UR7, -R31 ;  /* 0x000000072c237c23 */ /* 0x000fe2000801081f */
[----:B------:R-:W-:Y:S01]  /*5940*/  FADD.FTZ R46, R46, R33 ;  /* 0x000000212e2e7221 */ /* 0x000fe20000010000 */
[----:B------:R-:W-:Y:S01]  /*5950*/  FFMA.FTZ R33, R40, UR7, -R31 ;  /* 0x0000000728217c23 */ /* 0x000fe2000801081f */
[----:B--2---:R-:W-:Y:S01]  /*5960*/  F2FP.F16.F32.PACK_AB R6, R60, R53 ;  /* 0x000000353c06723e */ /* 0x004fe200000000ff */
[----:B------:R-:W-:Y:S01]  /*5970*/  FADD.FTZ R17, R17, R52 ;  /* 0x0000003411117221 */ /* 0x000fe20000010000 */
[----:B------:R-:W-:Y:S01]  /*5980*/  FADD.FTZ R19, R19, R46 ;  /* 0x0000002e13137221 */ /* 0x000fe20000010000 */
[----:B------:R-:W-:Y:S01]  /*5990*/  MUFU.EX2 R35, R35 ;  /* 0x0000002300237308 */ /* 0x000fe20000000800 */
[----:B----4-:R-:W-:Y:S01]  /*59a0*/  F2FP.F16.F32.PACK_AB R5, R71, R62 ;  /* 0x0000003e4705723e */ /* 0x010fe200000000ff */
[----:B------:R-:W-:Y:S01]  /*59b0*/  FADD.FTZ R74, R74, R17 ;  /* 0x000000114a4a7221 */ /* 0x000fe20000010000 */
[----:B------:R-:W-:Y:S01]  /*59c0*/  FADD.FTZ R72, R72, R19 ;  /* 0x0000001348487221 */ /* 0x000fe20000010000 */
[----:B------:R-:W2:Y:S01]  /*59d0*/  MUFU.EX2 R40, R42 ;  /* 0x0000002a00287308 */ /* 0x000ea20000000800 */
[----:B------:R-:W4:Y:S01]  /*59e0*/  LDSM.16.MT88.4 R16, [R32+0x4800] ;  /* 0x004800002010783b */ /* 0x000f220000004200 */
[----:B------:R-:W-:Y:S01]  /*59f0*/  FADD.FTZ R43, R43, R74 ;  /* 0x0000004a2b2b7221 */ /* 0x000fe20000010000 */
[----:B------:R-:W-:Y:S01]  /*5a00*/  FADD.FTZ R41, R41, R72 ;  /* 0x0000004829297221 */ /* 0x000fe20000010000 */
[----:B------:R-:W-:Y:S02]  /*5a10*/  MUFU.EX2 R33, R33 ;  /* 0x0000002100217308 */ /* 0x000fe40000000800 */
[----:B------:R-:W-:Y:S01]  /*5a20*/  FADD.FTZ R70, R70, R43 ;  /* 0x0000002b46467221 */ /* 0x000fe20000010000 */
[----:B------:R-:W-:-:S03]  /*5a30*/  FADD.FTZ R58, R58, R41 ;  /* 0x000000293a3a7221 */ /* 0x000fc60000010000 */
[----:B------:R-:W-:Y:S01]  /*5a40*/  FADD.FTZ R39, R39, R70 ;  /* 0x0000004627277221 */ /* 0x000fe20000010000 */
[----:B------:R-:W-:Y:S01]  /*5a50*/  FADD.FTZ R37, R37, R58 ;  /* 0x0000003a25257221 */ /* 0x000fe20000010000 */
[C---:B-1----:R-:W-:Y:S02]  /*5a60*/  HMMA.16816.F32 R108, R4.reuse, R8, R108 ;  /* 0x00000008046c723c */ /* 0x042fe4000000186c */
[----:B------:R-:W-:Y:S01]  /*5a70*/  FADD.FTZ R140, R140, R39 ;  /* 0x000000278c8c7221 */ /* 0x000fe20000010000 */
[----:B------:R-:W-:Y:S01]  /*5a80*/  FADD.FTZ R80, R80, R37 ;  /* 0x0000002550507221 */ /* 0x000fe20000010000 */
[----:B------:R-:W-:Y:S02]  /*5a90*/  FFMA.FTZ R37, R22, UR7, -R25 ;  /* 0x0000000716257c23 */ /* 0x000fe40008010819 */
[----:B------:R-:W-:Y:S01]  /*5aa0*/  FADD.FTZ R51, R51, R140 ;  /* 0x0000008c33337221 */ /* 0x000fe20000010000 */
[----:B------:R-:W-:Y:S01]  /*5ab0*/  FADD.FTZ R47, R47, R80 ;  /* 0x000000502f2f7221 */ /* 0x000fe20000010000 */
[----:B------:R-:W-:Y:S01]  /*5ac0*/  HMMA.16816.F32 R104, R4, R10, R104 ;  /* 0x0000000a0468723c */ /* 0x000fe20000001868 */
[----:B------:R-:W1:Y:S01]  /*5ad0*/  LDSM.16.MT88.4 R8, [R27+0x4800] ;  /* 0x004800001b08783b */ /* 0x000e620000004200 */
[----:B------:R-:W-:Y:S01]  /*5ae0*/  FADD.FTZ R78, R78, R51 ;  /* 0x000000334e4e7221 */ /* 0x000fe20000010000 */
[----:B------:R-:W-:-:S03]  /*5af0*/  FADD.FTZ R76, R76, R47 ;  /* 0x0000002f4c4c7221 */ /* 0x000fc60000010000 */
[----:B------:R-:W-:Y:S01]  /*5b00*/  FADD.FTZ R49, R49, R78 ;  /* 0x0000004e31317221 */ /* 0x000fe20000010000 */
[----:B------:R-:W-:Y:S01]  /*5b10*/  FADD.FTZ R45, R45, R76 ;  /* 0x0000004c2d2d7221 */ /* 0x000fe20000010000 */
[C---:B---3--:R-:W-:Y:S01]  /*5b20*/  HMMA.16816.F32 R100, R4.reuse, R12, R100 ;  /* 0x0000000c0464723c */ /* 0x048fe20000001864 */
[----:B------:R-:W-:Y:S01]  /*5b30*/  FFMA.FTZ R12, R38, UR7, -R31 ;  /* 0x00000007260c7c23 */ /* 0x000fe2000801081f */
[----:B------:R-:W-:Y:S01]  /*5b40*/  FFMA.FTZ R38, R36, UR7, -R25 ;  /* 0x0000000724267c23 */ /* 0x000fe20008010819 */
[----:B------:R-:W-:Y:S02]  /*5b50*/  FADD.FTZ R130, R130, R45 ;  /* 0x0000002d82827221 */ /* 0x000fe40000010000 */
[----:B------:R-:W3:Y:S02]  /*5b60*/  MUFU.EX2 R36, R12 ;  /* 0x0000000c00247308 */ /* 0x000ee40000000800 */
[----:B------:R-:W-:Y:S01]  /*5b70*/  FADD.FTZ R61, R61, R130 ;  /* 0x000000823d3d7221 */ /* 0x000fe20000010000 */
[----:B------:R-:W-:Y:S01]  /*5b80*/  HMMA.16816.F32 R96, R4, R14, R96 ;  /* 0x0000000e0460723c */ /* 0x000fe20000001860 */
[----:B------:R-:W5:Y:S01]  /*5b90*/  MUFU.EX2 R38, R38 ;  /* 0x0000002600267308 */ /* 0x000f620000000800 */
[----:B--2---:R-:W-:Y:S01]  /*5ba0*/  F2FP.F16.F32.PACK_AB R4, R40, R35 ;  /* 0x000000232804723e */ /* 0x004fe200000000ff */
[----:B------:R-:W-:Y:S01]  /*5bb0*/  FADD.FTZ R82, R82, R61 ;  /* 0x0000003d52527221 */ /* 0x000fe20000010000 */
[----:B------:R-:W-:-:S03]  /*5bc0*/  F2FP.F16.F32.PACK_AB R7, R73, R34 ;  /* 0x000000224907723e */ /* 0x000fc600000000ff */
[----:B------:R-:W-:Y:S01]  /*5bd0*/  FADD.FTZ R57, R57, R82 ;  /* 0x0000005239397221 */ /* 0x000fe20000010000 */
[----:B---3--:R-:W-:-:S03]  /*5be0*/  F2FP.F16.F32.PACK_AB R6, R36, R33 ;  /* 0x000000212406723e */ /* 0x008fc600000000ff */
[----:B------:R-:W-:Y:S01]  /*5bf0*/  FADD.FTZ R62, R62, R57 ;  /* 0x000000393e3e7221 */ /* 0x000fe20000010000 */
[----:B------:R-:W2:Y:S01]  /*5c00*/  LDSM.16.MT88.4 R12, [R27+0x4c00] ;  /* 0x004c00001b0c783b */ /* 0x000ea20000004200 */
[----:B-----5:R-:W-:Y:S02]  /*5c10*/  F2FP.F16.F32.PACK_AB R5, R75, R38 ;  /* 0x000000264b05723e */ /* 0x020fe400000000ff */
[----:B------:R-:W-:-:S04]  /*5c20*/  FADD.FTZ R71, R71, R62 ;  /* 0x0000003e47477221 */ /* 0x000fc80000010000 */
[----:B------:R-:W-:Y:S01]  /*5c30*/  FADD.FTZ R48, R48, R71 ;  /* 0x0000004730307221 */ /* 0x000fe20000010000 */
[----:B----4-:R-:W-:Y:S03]  /*5c40*/  HMMA.16816.F32 R100, R4, R16, R100 ;  /* 0x000000100464723c */ /* 0x010fe60000001864 */
[----:B------:R-:W-:-:S04]  /*5c50*/  FADD.FTZ R69, R69, R48 ;  /* 0x0000003045457221 */ /* 0x000fc80000010000 */
[----:B------:R-:W-:Y:S01]  /*5c60*/  FADD.FTZ R38, R38, R69 ;  /* 0x0000004526267221 */ /* 0x000fe20000010000 */
[C---:B-1----:R-:W-:Y:S01]  /*5c70*/  HMMA.16816.F32 R108, R4.reuse, R8, R108 ;  /* 0x00000008046c723c */ /* 0x042fe2000000186c */
[----:B------:R-:W-:Y:S01]  /*5c80*/  FFMA.FTZ R8, R28, UR7, -R31 ;  /* 0x000000071c087c23 */ /* 0x000fe2000801081f */
[--C-:B------:R-:W-:Y:S01]  /*5c90*/  FFMA.FTZ R31, R23, UR7, -R25.reuse ;  /* 0x00000007171f7c23 */ /* 0x100fe20008010819 */
[----:B------:R1:W3:Y:S01]  /*5ca0*/  MUFU.EX2 R28, R30 ;  /* 0x0000001e001c7308 */ /* 0x0002e20000000800 */
[----:B------:R-:W-:Y:S01]  /*5cb0*/  FFMA.FTZ R25, R21, UR7, -R25 ;  /* 0x0000000715197c23 */ /* 0x000fe20008010819 */
[----:B------:R-:W-:Y:S02]  /*5cc0*/  FADD.FTZ R75, R75, R38 ;  /* 0x000000264b4b7221 */ /* 0x000fe40000010000 */
[----:B------:R4:W5:Y:S01]  /*5cd0*/  MUFU.EX2 R26, R8 ;  /* 0x00000008001a7308 */ /* 0x0009620000000800 */
[C---:B------:R-:W-:Y:S03]  /*5ce0*/  HMMA.16816.F32 R104, R4.reuse, R10, R104 ;  /* 0x0000000a0468723c */ /* 0x040fe60000001868 */
[----:B------:R-:W-:Y:S04]  /*5cf0*/  MUFU.EX2 R23, R24 ;  /* 0x0000001800177308 */ /* 0x000fe80000000800 */
[----:B------:R-:W2:Y:S01]  /*5d00*/  MUFU.EX2 R22, R31 ;  /* 0x0000001f00167308 */ /* 0x000ea20000000800 */
[----:B------:R-:W-:Y:S01]  /*5d10*/  HMMA.16816.F32 R96, R4, R18, R96 ;  /* 0x000000120460723c */ /* 0x000fe20000001860 */
[----:B-1----:R-:W-:Y:S01]  /*5d20*/  FADD.FTZ R30, R146, R49 ;  /* 0x00000031921e7221 */ /* 0x002fe20000010000 */
[----:B---3--:R-:W-:Y:S01]  /*5d30*/  F2FP.F16.F32.PACK_AB R4, R29, R28 ;  /* 0x0000001c1d04723e */ /* 0x008fe200000000ff */
[----:B------:R-:W-:Y:S01]  /*5d40*/  MUFU.EX2 R21, R37 ;  /* 0x0000002500157308 */ /* 0x000fe20000000800 */
[----:B----4-:R-:W1:Y:S01]  /*5d50*/  LDSM.16.MT88.4 R8, [R32+0x4c00] ;  /* 0x004c00002008783b */ /* 0x010e620000004200 */
[----:B------:R-:W-:-:S02]  /*5d60*/  FADD.FTZ R30, R63, R30 ;  /* 0x0000001e3f1e7221 */ /* 0x000fc40000010000 */
[----:B------:R-:W3:Y:S01]  /*5d70*/  MUFU.EX2 R16, R25 ;  /* 0x0000001900107308 */ /* 0x000ee20000000800 */
[----:B-----5:R-:W-:Y:S01]  /*5d80*/  F2FP.F16.F32.PACK_AB R6, R87, R26 ;  /* 0x0000001a5706723e */ /* 0x020fe200000000ff */
[----:B------:R-:W-:Y:S01]  /*5d90*/  FADD.FTZ R17, R59, R30 ;  /* 0x0000001e3b117221 */ /* 0x000fe20000010000 */
[----:B--2---:R-:W-:-:S03]  /*5da0*/  F2FP.F16.F32.PACK_AB R5, R22, R23 ;  /* 0x000000171605723e */ /* 0x004fc600000000ff */
[----:B------:R-:W-:-:S04]  /*5db0*/  FADD.FTZ R17, R132, R17 ;  /* 0x0000001184117221 */ /* 0x000fc80000010000 */
        /* <DEDUP_REMOVED lines=89> */
.L_x_4488:
[----:B------:R-:W-:Y:S01]  /*6350*/  UMOV UR4, URZ ;  /* 0x000000ff00047c82 */ /* 0x000fe20008000000 */
[----:B------:R-:W-:Y:S01]  /*6360*/  IMAD.SHL.U32 R4, R120, 0x80, RZ ;  /* 0x0000008078047824 */ /* 0x000fe200078e00ff */
[----:B------:R-:W-:-:S05]  /*6370*/  IADD3 R5, P0, PT, RZ, -UR4, RZ ;  /* 0x80000004ff057c10 */ /* 0x000fca000ff1e0ff */
[----:B------:R-:W-:-:S05]  /*6380*/  IMAD.X R4, RZ, RZ, ~R4, P0 ;  /* 0x000000ffff047224 */ /* 0x000fca00000e0e04 */
[----:B------:R-:W-:-:S04]  /*6390*/  SHF.R.S64 R5, R5, 0x1f, R4 ;  /* 0x0000001f05057819 */ /* 0x000fc80000001004 */
[----:B------:R-:W-:-:S04]  /*63a0*/  IADD3 R126, P0, PT, R5, R126, RZ ;  /* 0x0000007e057e7210 */ /* 0x000fc80007f1e0ff */
[----:B------:R-:W-:-:S09]  /*63b0*/  LEA.HI.X.SX32 R125, R4, R125, 0x1, P0 ;  /* 0x0000007d047d7211 */ /* 0x000fd200000f0eff */
.L_x_4489:
        /* <DEDUP_REMOVED lines=68> */
[----:B------:R-:W-:Y:S03]  /*6800*/  HMMA.16816.F32 R20, R68, R54, R20 ;  /* 0x000000364414723c */ /* 0x000fe60000001814 */
        /* <DEDUP_REMOVED lines=15> */
[----:B------:R-:W4:Y:S01]  /*6900*/  MUFU.TANH R143, R26 ;  /* 0x0000001a008f7308 */ /* 0x000f220000002400 */
[----:B--2---:R-:W-:Y:S01]  /*6910*/  HMMA.16816.F32 R16, R68, R4, R16 ;  /* 0x000000044410723c */ /* 0x004fe20000001810 */
[----:B------:R-:W-:-:S02]  /*6920*/  VIADD R23, R2, 0xffffff20 ;  /* 0xffffff2002177836 */ /* 0x000fc40000000000 */
[----:B------:R-:W-:Y:S01]  /*6930*/  FMUL.FTZ R40, R40, UR10 ;  /* 0x0000000a28287c20 */ /* 0x000fe20008410000 */
[----:B------:R-:W-:Y:S01]  /*6940*/  FMUL.FTZ R42, R42, UR10 ;  /* 0x0000000a2a2a7c20 */ /* 0x000fe20008410000 */
[----:B------:R-:W-:Y:S01]  /*6950*/  FMUL.FTZ R41, R41, UR10 ;  /* 0x0000000a29297c20 */ /* 0x000fe20008410000 */
[C---:B------:R-:W-:Y:S01]  /*6960*/  ISETP.GE.AND P1, PT, R23.reuse, R0, PT ;  /* 0x000000001700720c */ /* 0x040fe20003f26270 */
[----:B------:R-:W-:Y:S01]  /*6970*/  MUFU.TANH R27, R27 ;  /* 0x0000001b001b7308 */ /* 0x000fe20000002400 */
[----:B------:R-:W-:Y:S01]  /*6980*/  HMMA.16816.F32 R12, R68, R6, R12 ;  /* 0x00000006440c723c */ /* 0x000fe2000000180c */
[----:B------:R-:W-:Y:S01]  /*6990*/  ISETP.GE.AND P0, PT, R23, R122, PT ;  /* 0x0000007a1700720c */ /* 0x000fe20003f06270 */
[----:B------:R-:W-:Y:S01]  /*69a0*/  FMUL.FTZ R43, R43, UR10 ;  /* 0x0000000a2b2b7c20 */ /* 0x000fe20008410000 */
[----:B------:R-:W-:Y:S01]  /*69b0*/  FMUL.FTZ R37, R37, UR10 ;  /* 0x0000000a25257c20 */ /* 0x000fe20008410000 */
[----:B------:R-:W-:Y:S01]  /*69c0*/  I2FP.F32.S32 R140, R23 ;  /* 0x00000017008c7245 */ /* 0x000fe20000201400 */
[----:B------:R-:W-:Y:S01]  /*69d0*/  FMUL.FTZ R36, R36, UR10 ;  /* 0x0000000a24247c20 */ /* 0x000fe20008410000 */
[----:B------:R-:W-:Y:S01]  /*69e0*/  FMUL.FTZ R38, R38, UR10 ;  /* 0x0000000a26267c20 */ /* 0x000fe20008410000 */
[----:B------:R-:W-:Y:S01]  /*69f0*/  MUFU.TANH R145, R37 ;  /* 0x0000002500917308 */ /* 0x000fe20000002400 */
[----:B------:R-:W-:Y:S01]  /*6a00*/  HMMA.16816.F32 R52, R76, R48, RZ ;  /* 0x000000304c34723c */ /* 0x000fe200000018ff */
[----:B------:R-:W-:-:S02]  /*6a10*/  FMUL.FTZ R39, R39, UR10 ;  /* 0x0000000a27277c20 */ /* 0x000fc40008410000 */
[----:B------:R-:W-:Y:S01]  /*6a20*/  FMUL.FTZ R17, R17, UR10 ;  /* 0x0000000a11117c20 */ /* 0x000fe20008410000 */
[----:B------:R-:W-:Y:S01]  /*6a30*/  FMUL.FTZ R18, R18, UR10 ;  /* 0x0000000a12127c20 */ /* 0x000fe20008410000 */
[----:B------:R-:W-:Y:S02]  /*6a40*/  FMUL.FTZ R121, R19, UR10 ;  /* 0x0000000a13797c20 */ /* 0x000fe40008410000 */
[----:B------:R2:W-:Y:S01]  /*6a50*/  MUFU.TANH R37, R25 ;  /* 0x0000001900257308 */ /* 0x0005e20000002400 */
[C---:B---3--:R-:W-:Y:S03]  /*6a60*/  HMMA.16816.F32 R8, R76.reuse, R56, RZ ;  /* 0x000000384c08723c */ /* 0x048fe600000018ff */
[----:B------:R-:W-:Y:S01]  /*6a70*/  FMUL.FTZ R12, R12, UR10 ;  /* 0x0000000a0c0c7c20 */ /* 0x000fe20008410000 */
[----:B------:R-:W-:Y:S01]  /*6a80*/  FMUL.FTZ R13, R13, UR10 ;  /* 0x0000000a0d0d7c20 */ /* 0x000fe20008410000 */
[----:B------:R-:W-:Y:S01]  /*6a90*/  FMUL.FTZ R133, R15, UR10 ;  /* 0x0000000a0f857c20 */ /* 0x000fe20008410000 */
[----:B------:R-:W-:Y:S01]  /*6aa0*/  VIADD R15, R2, 0xffffff31 ;  /* 0xffffff31020f7836 */ /* 0x000fe20000000000 */
[----:B------:R-:W-:Y:S01]  /*6ab0*/  MUFU.TANH R137, R137 ;  /* 0x0000008900897308 */ /* 0x000fe20000002400 */
[----:B------:R-:W-:Y:S01]  /*6ac0*/  HMMA.16816.F32 R4, R76, R58, RZ ;  /* 0x0000003a4c04723c */ /* 0x000fe200000018ff */
[----:B------:R-:W3:Y:S01]  /*6ad0*/  LDSM.16.M88.4 R56, [R64+0x1800] ;  /* 0x001800004038783b */ /* 0x000ee20000000200 */
[----:B------:R-:W-:Y:S01]  /*6ae0*/  FMUL.FTZ R14, R14, UR10 ;  /* 0x0000000a0e0e7c20 */ /* 0x000fe20008410000 */
[----:B------:R-:W-:-:S04]  /*6af0*/  I2FP.F32.S32 R124, R15 ;  /* 0x0000000f007c7245 */ /* 0x000fc80000201400 */
[----:B------:R-:W-:Y:S01]  /*6b00*/  MUFU.TANH R21, R21 ;  /* 0x0000001500157308 */ /* 0x000fe20000002400 */
[----:B------:R-:W-:Y:S01]  /*6b10*/  HMMA.16816.F32 R48, R76, R50, RZ ;  /* 0x000000324c30723c */ /* 0x000fe200000018ff */
[----:B--2---:R-:W-:-:S05]  /*6b20*/  VIADD R25, R2, 0xffffff00 ;  /* 0xffffff0002197836 */ /* 0x004fca0000000000 */
[-C--:B------:R-:W-:Y:S01]  /*6b30*/  I2FP.F32.S32 R22, R25.reuse ;  /* 0x0000001900167245 */ /* 0x080fe20000201400 */
[----:B------:R-:W-:Y:S01]  /*6b40*/  MUFU.TANH R131, R18 ;  /* 0x0000001200837308 */ /* 0x000fe20000002400 */
[C---:B------:R-:W-:Y:S01]  /*6b50*/  HMMA.16816.F32 R8, R68.reuse, R44, R8 ;  /* 0x0000002c4408723c */ /* 0x040fe20000001808 */
[----:B------:R-:W-:Y:S02]  /*6b60*/  I2FP.F32.S32 R20, R25 ;  /* 0x0000001900147245 */ /* 0x000fe40000201400 */
[C---:B------:R-:W-:Y:S02]  /*6b70*/  ISETP.GE.AND P4, PT, R25.reuse, R0, PT ;  /* 0x000000001900720c */ /* 0x040fe40003f86270 */
[----:B------:R-:W-:Y:S01]  /*6b80*/  ISETP.GE.AND P2, PT, R25, R122, PT ;  /* 0x0000007a1900720c */ /* 0x000fe20003f46270 */
[----:B------:R-:W-:Y:S01]  /*6b90*/  FMUL.FTZ R25, R16, UR10 ;  /* 0x0000000a10197c20 */ /* 0x000fe20008410000 */
[----:B------:R-:W-:Y:S01]  /*6ba0*/  I2FP.F32.S32 R16, R23 ;  /* 0x0000001700107245 */ /* 0x000fe20000201400 */
[----:B------:R-:W-:Y:S01]  /*6bb0*/  HMMA.16816.F32 R4, R68, R46, R4 ;  /* 0x0000002e4404723c */ /* 0x000fe20000001804 */
[----:B------:R-:W2:Y:S03]  /*6bc0*/  MUFU.TANH R23, R17 ;  /* 0x0000001100177308 */ /* 0x000ea60000002400 */
[----:B----4-:R-:W-:-:S04]  /*6bd0*/  FFMA.FTZ R143, R88, R16, R143 ;  /* 0x00000010588f7223 */ /* 0x010fc8000001008f */
[----:B-1----:R-:W-:Y:S01]  /*6be0*/  HMMA.16816.F32 R52, R68, R60, R52 ;  /* 0x0000003c4434723c */ /* 0x002fe20000001834 */
[----:B------:R-:W-:Y:S01]  /*6bf0*/  MUFU.TANH R19, R12 ;  /* 0x0000000c00137308 */ /* 0x000fe20000002400 */
[----:B------:R-:W-:Y:S01]  /*6c00*/  FSEL R143, R143, -INF , !P0 ;  /* 0xff8000008f8f7808 */ /* 0x000fe20004000000 */
[----:B------:R-:W-:Y:S01]  /*6c10*/  FMUL.FTZ R9, R9, UR10 ;  /* 0x0000000a09097c20 */ /* 0x000fe20008410000 */
[----:B------:R-:W-:-:S04]  /*6c20*/  FMUL.FTZ R10, R10, UR10 ;  /* 0x0000000a0a0a7c20 */ /* 0x000fc80008410000 */
[----:B------:R-:W-:Y:S01]  /*6c30*/  HMMA.16816.F32 R48, R68, R62, R48 ;  /* 0x0000003e4430723c */ /* 0x000fe20000001830 */
[----:B------:R-:W-:Y:S01]  /*6c40*/  MUFU.TANH R135, R135 ;  /* 0x0000008700877308 */ /* 0x000fe20000002400 */
[----:B--2---:R-:W-:Y:S01]  /*6c50*/  FFMA.FTZ R124, R88, R124, R23 ;  /* 0x0000007c587c7223 */ /* 0x004fe20000010017 */
[----:B------:R-:W-:Y:S01]  /*6c60*/  FMUL.FTZ R23, R4, UR10 ;  /* 0x0000000a04177c20 */ /* 0x000fe20008410000 */
[----:B------:R-:W-:Y:S01]  /*6c70*/  FMUL.FTZ R4, R7, UR10 ;  /* 0x0000000a07047c20 */ /* 0x000fe20008410000 */
[----:B------:R-:W-:-:S03]  /*6c80*/  FMUL.FTZ R6, R6, UR10 ;  /* 0x0000000a06067c20 */ /* 0x000fc60008410000 */
        /* <DEDUP_REMOVED lines=10> */
[----:B------:R-:W-:Y:S01]  /*6d30*/  HMMA.16816.F32 R72, R76, R74, RZ ;  /* 0x0000004a4c48723c */ /* 0x000fe200000018ff */
[----:B------:R-:W1:Y:S01]  /*6d40*/  LDSM.16.M88.4 R76, [R64+0x1c00] ;  /* 0x001c0000404c783b */ /* 0x000e620000000200 */
[----:B------:R-:W-:Y:S01]  /*6d50*/  MUFU.TANH R23, R23 ;  /* 0x0000001700177308 */ /* 0x000fe20000002400 */
[----:B------:R-:W-:-:S05]  /*6d60*/  DEPBAR.LE SB0, 0x0 ;  /* 0x000080000000791a */ /* 0x000fca0000000000 */
[C---:B---3--:R-:W-:Y:S02]  /*6d70*/  HMMA.16816.F32 R44, R68.reuse, R56, R44 ;  /* 0x00000038442c723c */ /* 0x048fe4000000182c */
[----:B------:R-:W2:Y:S06]  /*6d80*/  MUFU.TANH R57, R40 ;  /* 0x0000002800397308 */ /* 0x000eac0000002400 */
[----:B------:R-:W-:Y:S02]  /*6d90*/  HMMA.16816.F32 R80, R68, R58, R80 ;  /* 0x0000003a4450723c */ /* 0x000fe40000001850 */
[----:B------:R-:W3:Y:S08]  /*6da0*/  MUFU.TANH R59, R42 ;  /* 0x0000002a003b7308 */ /* 0x000ef00000002400 */
[----:B------:R-:W-:Y:S01]  /*6db0*/  MUFU.TANH R141, R141 ;  /* 0x0000008d008d7308 */ /* 0x000fe20000002400 */
[----:B------:R-:W-:Y:S01]  /*6dc0*/  FMUL.FTZ R47, R47, UR10 ;  /* 0x0000000a2f2f7c20 */ /* 0x000fe20008410000 */
[----:B--2---:R-:W-:Y:S01]  /*6dd0*/  FFMA.FTZ R57, R88, R22, R57 ;  /* 0x0000001658397223 */ /* 0x004fe20000010039 */
[----:B------:R-:W-:Y:S01]  /*6de0*/  FMUL.FTZ R45, R45, UR10 ;  /* 0x0000000a2d2d7c20 */ /* 0x000fe20008410000 */
[----:B------:R-:W-:Y:S01]  /*6df0*/  FMUL.FTZ R46, R46, UR10 ;  /* 0x0000000a2e2e7c20 */ /* 0x000fe20008410000 */
[----:B------:R-:W-:-:S02]  /*6e00*/  FMUL.FTZ R44, R44, UR10 ;  /* 0x0000000a2c2c7c20 */ /* 0x000fc40008410000 */
[----:B------:R-:W-:Y:S01]  /*6e10*/  FSEL R16, R57, -INF , !P4 ;  /* 0xff80000039107808 */ /* 0x000fe20006000000 */
[----:B------:R-:W-:Y:S01]  /*6e20*/  MUFU.TANH R9, R9 ;  /* 0x0000000900097308 */ /* 0x000fe20000002400 */
[----:B------:R-:W-:Y:S01]  /*6e30*/  FMUL.FTZ R82, R82, UR10 ;  /* 0x0000000a52527c20 */ /* 0x000fe20008410000 */
[----:B---3--:R-:W-:Y:S01]  /*6e40*/  FFMA.FTZ R59, R88, R20, R59 ;  /* 0x00000014583b7223 */ /* 0x008fe2000001003b */
[----:B------:R-:W-:Y:S01]  /*6e50*/  FMUL.FTZ R80, R80, UR10 ;  /* 0x0000000a50507c20 */ /* 0x000fe20008410000 */
[----:B------:R-:W-:Y:S01]  /*6e60*/  FMUL.FTZ R81, R81, UR10 ;  /* 0x0000000a51517c20 */ /* 0x000fe20008410000 */
[----:B------:R-:W-:Y:S01]  /*6e70*/  FMUL.FTZ R83, R83, UR10 ;  /* 0x0000000a53537c20 */ /* 0x000fe20008410000 */
[C---:B-1----:R-:W-:Y:S01]  /*6e80*/  HMMA.16816.F32 R60, R68.reuse, R76, R60 ;  /* 0x0000004c443c723c */ /* 0x042fe2000000183c */
[----:B------:R-:W-:Y:S01]  /*6e90*/  FSEL R17, R59, -INF , !P2 ;  /* 0xff8000003b117808 */ /* 0x000fe20005000000 */
[----:B------:R-:W-:Y:S06]  /*6ea0*/  MUFU.TANH R133, R133 ;  /* 0x0000008500857308 */ /* 0x000fec0000002400 */
[----:B------:R-:W-:Y:S01]  /*6eb0*/  HMMA.16816.F32 R72, R68, R78, R72 ;  /* 0x0000004e4448723c */ /* 0x000fe20000001848 */
[----:B------:R-:W-:Y:S01]  /*6ec0*/  VIADD R71, R2, 0xffffff21 ;  /* 0xffffff2102477836 */ /* 0x000fe20000000000 */
[----:B------:R-:W1:Y:S04]  /*6ed0*/  MUFU.TANH R69, R24 ;  /* 0x0000001800457308 */ /* 0x000e680000002400 */
[----:B------:R-:W-:-:S02]  /*6ee0*/  I2FP.F32.S32 R142, R71 ;  /* 0x00000047008e7245 */ /* 0x000fc40000201400 */
[C---:B------:R-:W-:Y:S02]  /*6ef0*/  ISETP.GE.AND P5, PT, R71.reuse, R0, PT ;  /* 0x000000004700720c */ /* 0x040fe40003fa6270 */
[----:B------:R-:W-:Y:S01]  /*6f00*/  ISETP.GE.AND P6, PT, R71, R122, PT ;  /* 0x0000007a4700720c */ /* 0x000fe20003fc6270 */
[----:B------:R-:W-:Y:S01]  /*6f10*/  FFMA.FTZ R142, R88, R142, R37 ;  /* 0x0000008e588e7223 */ /* 0x000fe20000010025 */
[----:B------:R-:W-:Y:S01]  /*6f20*/  VIADD R37, R2, 0xffffff28 ;  /* 0xffffff2802257836 */ /* 0x000fe20000000000 */
[----:B------:R-:W-:Y:S01]  /*6f30*/  I2FP.F32.S32 R71, R71 ;  /* 0x0000004700477245 */ /* 0x000fe20000201400 */
[----:B------:R-:W-:Y:S01]  /*6f40*/  MUFU.TANH R79, R6 ;  /* 0x00000006004f7308 */ /* 0x000fe20000002400 */
[----:B------:R-:W-:Y:S01]  /*6f50*/  FMUL.FTZ R60, R60, UR10 ;  /* 0x0000000a3c3c7c20 */ /* 0x000fe20008410000 */
[----:B------:R-:W-:Y:S01]  /*6f60*/  FSEL R142, R142, -INF , !P5 ;  /* 0xff8000008e8e7808 */ /* 0x000fe20006800000 */
[----:B------:R-:W-:Y:S01]  /*6f70*/  FMUL.FTZ R61, R61, UR10 ;  /* 0x0000000a3d3d7c20 */ /* 0x000fe20008410000 */
[----:B------:R-:W-:Y:S01]  /*6f80*/  I2FP.F32.S32 R144, R37 ;  /* 0x0000002500907245 */ /* 0x000fe20000201400 */
[C---:B------:R-:W-:Y:S01]  /*6f90*/  FFMA.FTZ R135, R88.reuse, R71, R135 ;  /* 0x0000004758877223 */ /* 0x040fe20000010087 */
[C---:B------:R-:W-:Y:S01]  /*6fa0*/  ISETP.GE.AND P4, PT, R37.reuse, R0, PT ;  /* 0x000000002500720c */ /* 0x040fe20003f86270 */
[C---:B-1----:R-:W-:Y:S01]  /*6fb0*/  FFMA.FTZ R140, R88.reuse, R140, R69 ;  /* 0x0000008c588c7223 */ /* 0x042fe20000010045 */
[----:B------:R-:W-:Y:S01]  /*6fc0*/  ISETP.GE.AND P2, PT, R37, R122, PT ;  /* 0x0000007a2500720c */ /* 0x000fe20003f46270 */
[----:B------:R-:W-:Y:S01]  /*6fd0*/  FFMA.FTZ R144, R88, R144, R27 ;  /* 0x0000009058907223 */ /* 0x000fe2000001001b */
[C---:B------:R-:W-:Y:S01]  /*6fe0*/  VIADD R27, R2.reuse, 0xffffff29 ;  /* 0xffffff29021b7836 */ /* 0x040fe20000000000 */
[----:B------:R-:W-:Y:S01]  /*6ff0*/  I2FP.F32.S32 R37, R37 ;  /* 0x0000002500257245 */ /* 0x000fe20000201400 */
[----:B------:R-:W-:Y:S01]  /*7000*/  FMUL.FTZ R69, R11, UR10 ;  /* 0x0000000a0b457c20 */ /* 0x000fe20008410000 */
[----:B------:R-:W-:Y:S01]  /*7010*/  VIADD R11, R2, 0xffffff40 ;  /* 0xffffff40020b7836 */ /* 0x000fe20000000000 */
[----:B------:R-:W-:Y:S01]  /*7020*/  FSEL R144, R144, -INF , !P4 ;  /* 0xff80000090907808 */ /* 0x000fe20006000000 */
[----:B------:R1:W-:Y:S01]  /*7030*/  MUFU.TANH R71, R10 ;  /* 0x0000000a00477308 */ /* 0x0003e20000002400 */
[----:B------:R-:W-:Y:S01]  /*7040*/  I2FP.F32.S32 R146, R27 ;  /* 0x0000001b00927245 */ /* 0x000fe20000201400 */
[----:B------:R-:W-:Y:S01]  /*7050*/  FFMA.FTZ R137, R88, R37, R137 ;  /* 0x0000002558897223 */ /* 0x000fe20000010089 */
[----:B------:R-:W-:Y:S01]  /*7060*/  VIADD R37, R2, 0xffffff30 ;  /* 0xffffff3002257836 */ /* 0x000fe20000000000 */
[----:B------:R-:W-:Y:S01]  /*7070*/  ISETP.GE.AND P4, PT, R15, R0, PT ;  /* 0x000000000f00720c */ /* 0x000fe20003f86270 */
[----:B------:R-:W-:Y:S01]  /*7080*/  FMUL.FTZ R75, R75, UR10 ;  /* 0x0000000a4b4b7c20 */ /* 0x000fe20008410000 */
[----:B------:R-:W-:Y:S01]  /*7090*/  FFMA.FTZ R146, R88, R146, R21 ;  /* 0x0000009258927223 */ /* 0x000fe20000010015 */
[----:B------:R-:W-:Y:S01]  /*70a0*/  FSEL R137, R137, -INF , !P2 ;  /* 0xff80000089897808 */ /* 0x000fe20005000000 */
[----:B------:R2:W-:Y:S01]  /*70b0*/  MUFU.TANH R21, R13 ;  /* 0x0000000d00157308 */ /* 0x0005e20000002400 */
[----:B------:R-:W-:-:S02]  /*70c0*/  I2FP.F32.S32 R12, R37 ;  /* 0x00000025000c7245 */ /* 0x000fc40000201400 */
[----:B------:R-:W-:Y:S02]  /*70d0*/  ISETP.GE.AND P2, PT, R15, R122, PT ;  /* 0x0000007a0f00720c */ /* 0x000fe40003f46270 */
[----:B------:R-:W-:Y:S01]  /*70e0*/  I2FP.F32.S32 R120, R37 ;  /* 0x0000002500787245 */ /* 0x000fe20000201400 */
[----:B------:R-:W-:Y:S01]  /*70f0*/  FFMA.FTZ R131, R88, R12, R131 ;  /* 0x0000000c58837223 */ /* 0x000fe20000010083 */
[----:B------:R-:W-:Y:S01]  /*7100*/  FMUL.FTZ R12, R8, UR10 ;  /* 0x0000000a080c7c20 */ /* 0x000fe20008410000 */
[----:B------:R-:W-:Y:S01]  /*7110*/  I2FP.F32.S32 R8, R15 ;  /* 0x0000000f00087245 */ /* 0x000fe20000201400 */
[----:B------:R-:W-:Y:S01]  /*7120*/  MUFU.TANH R69, R69 ;  /* 0x0000004500457308 */ /* 0x000fe20000002400 */
[----:B------:R-:W-:Y:S01]  /*7130*/  FFMA.FTZ R120, R88, R120, R25 ;  /* 0x0000007858787223 */ /* 0x000fe20000010019 */
[----:B------:R-:W-:Y:S01]  /*7140*/  I2FP.F32.S32 R66, R11 ;  /* 0x0000000b00427245 */ /* 0x000fe20000201400 */
[----:B------:R-:W-:Y:S02]  /*7150*/  VIADD R25, R2, 0xffffff48 ;  /* 0xffffff4802197836 */ /* 0x000fe40000000000 */
[----:B------:R-:W-:Y:S01]  /*7160*/  FFMA.FTZ R121, R88, R8, R121 ;  /* 0x0000000858797223 */ /* 0x000fe20000010079 */
[----:B------:R-:W-:Y:S01]  /*7170*/  FSEL R140, R140, -INF , !P1 ;  /* 0xff8000008c8c7808 */ /* 0x000fe20004800000 */
[----:B-1----:R-:W-:Y:S01]  /*7180*/  FMUL.FTZ R10, R63, UR10 ;  /* 0x0000000a3f0a7c20 */ /* 0x002fe20008410000 */
[C---:B------:R-:W-:Y:S01]  /*7190*/  ISETP.GE.AND P1, PT, R27.reuse, R0, PT ;  /* 0x000000001b00720c */ /* 0x040fe20003f26270 */
[----:B------:R-:W1:Y:S01]  /*71a0*/  MUFU.TANH R15, R12 ;  /* 0x0000000c000f7308 */ /* 0x000e620000002400 */
[----:B--2---:R-:W-:Y:S01]  /*71b0*/  VIADD R13, R2, 0xffffff38 ;  /* 0xffffff38020d7836 */ /* 0x004fe20000000000 */
[----:B------:R-:W-:-:S02]  /*71c0*/  ISETP.GE.AND P0, PT, R27, R122, PT ;  /* 0x0000007a1b00720c */ /* 0x000fc40003f06270 */
[----:B------:R-:W-:Y:S02]  /*71d0*/  I2FP.F32.S32 R70, R25 ;  /* 0x0000001900467245 */ /* 0x000fe40000201400 */
[-C--:B------:R-:W-:Y:S02]  /*71e0*/  I2FP.F32.S32 R128, R13.reuse ;  /* 0x0000000d00807245 */ /* 0x080fe40000201400 */
[----:B------:R-:W-:Y:S01]  /*71f0*/  I2FP.F32.S32 R8, R13 ;  /* 0x0000000d00087245 */ /* 0x000fe20000201400 */
[C---:B------:R-:W-:Y:S01]  /*7200*/  FFMA.FTZ R70, R88.reuse, R70, R23 ;  /* 0x0000004658467223 */ /* 0x040fe20000010017 */
[----:B------:R-:W-:Y:S01]  /*7210*/  I2FP.F32.S32 R27, R27 ;  /* 0x0000001b001b7245 */ /* 0x000fe20000201400 */
[----:B------:R-:W-:Y:S01]  /*7220*/  FFMA.FTZ R128, R88, R128, R19 ;  /* 0x0000008058807223 */ /* 0x000fe20000010013 */
[----:B------:R-:W-:Y:S02]  /*7230*/  VIADD R19, R2, 0xffffff39 ;  /* 0xffffff3902137836 */ /* 0x000fe40000000000 */
[C---:B------:R-:W-:Y:S01]  /*7240*/  FFMA.FTZ R129, R88.reuse, R8, R129 ;  /* 0x0000000858817223 */ /* 0x040fe20000010081 */
[----:B------:R-:W-:Y:S01]  /*7250*/  I2FP.F32.S32 R8, R11 ;  /* 0x0000000b00087245 */ /* 0x000fe20000201400 */
[----:B------:R-:W-:Y:S01]  /*7260*/  FFMA.FTZ R141, R88, R27, R141 ;  /* 0x0000001b588d7223 */ /* 0x000fe2000001008d */
[----:B------:R-:W-:Y:S01]  /*7270*/  VIADD R23, R2, 0xffffff49 ;  /* 0xffffff4902177836 */ /* 0x000fe20000000000 */
[----:B------:R-:W-:Y:S01]  /*7280*/  I2FP.F32.S32 R130, R19 ;  /* 0x0000001300827245 */ /* 0x000fe20000201400 */
[----:B-1----:R-:W-:Y:S01]  /*7290*/  FFMA.FTZ R66, R88, R66, R15 ;  /* 0x0000004258427223 */ /* 0x002fe2000001000f */
[----:B------:R-:W-:Y:S01]  /*72a0*/  VIADD R15, R2, 0xffffff41 ;  /* 0xffffff41020f7836 */ /* 0x000fe20000000000 */
[----:B------:R-:W-:Y:S01]  /*72b0*/  FSEL R124, R124, -INF , !P4 ;  /* 0xff8000007c7c7808 */ /* 0x000fe20006000000 */
[C---:B------:R-:W-:Y:S01]  /*72c0*/  FFMA.FTZ R71, R88.reuse, R8, R71 ;  /* 0x0000000858477223 */ /* 0x040fe20000010047 */
[----:B------:R-:W-:Y:S01]  /*72d0*/  FFMA.FTZ R130, R88, R130, R21 ;  /* 0x0000008258827223 */ /* 0x000fe20000010015 */
[----:B------:R-:W-:Y:S01]  /*72e0*/  FMUL.FTZ R21, R5, UR10 ;  /* 0x0000000a05157c20 */ /* 0x000fe20008410000 */
[-C--:B------:R-:W-:Y:S01]  /*72f0*/  I2FP.F32.S32 R64, R15.reuse ;  /* 0x0000000f00407245 */ /* 0x080fe20000201400 */
[----:B------:R-:W-:Y:S01]  /*7300*/  MUFU.TANH R59, R54 ;  /* 0x00000036003b7308 */ /* 0x000fe20000002400 */
[----:B------:R-:W-:Y:S01]  /*7310*/  FSEL R121, R121, -INF , !P2 ;  /* 0xff80000079797808 */ /* 0x000fe20005000000 */
[----:B------:R-:W-:Y:S01]  /*7320*/  FMUL.FTZ R5, R53, UR10 ;  /* 0x0000000a35057c20 */ /* 0x000fe20008410000 */
[----:B------:R-:W-:Y:S01]  /*7330*/  FSEL R146, R146, -INF , !P1 ;  /* 0xff80000092927808 */ /* 0x000fe20004800000 */
[----:B------:R-:W-:Y:S01]  /*7340*/  FFMA.FTZ R64, R88, R64, R9 ;  /* 0x0000004058407223 */ /* 0x000fe20000010009 */
[----:B------:R-:W-:Y:S01]  /*7350*/  FSEL R141, R141, -INF , !P0 ;  /* 0xff8000008d8d7808 */ /* 0x000fe20004000000 */
[----:B------:R-:W-:Y:S01]  /*7360*/  VIADD R27, R2, 0xffffff11 ;  /* 0xffffff11021b7836 */ /* 0x000fe20000000000 */
[C---:B------:R-:W-:Y:S01]  /*7370*/  ISETP.GE.AND P4, PT, R11.reuse, R0, PT ;  /* 0x000000000b00720c */ /* 0x040fe20003f86270 */
[----:B------:R-:W1:Y:S01]  /*7380*/  MUFU.TANH R21, R21 ;  /* 0x0000001500157308 */ /* 0x000e620000002400 */
[----:B------:R-:W-:Y:S01]  /*7390*/  ISETP.GE.AND P2, PT, R11, R122, PT ;  /* 0x0000007a0b00720c */ /* 0x000fe20003f46270 */
[----:B------:R-:W-:Y:S01]  /*73a0*/  FMUL.FTZ R11, R52, UR10 ;  /* 0x0000000a340b7c20 */ /* 0x000fe20008410000 */
[----:B------:R-:W-:-:S02]  /*73b0*/  I2FP.F32.S32 R8, R15 ;  /* 0x0000000f00087245 */ /* 0x000fc40000201400 */
[----:B------:R-:W-:Y:S02]  /*73c0*/  I2FP.F32.S32 R68, R23 ;  /* 0x0000001700447245 */ /* 0x000fe40000201400 */
[C---:B------:R-:W-:Y:S01]  /*73d0*/  ISETP.GE.AND P1, PT, R13.reuse, R0, PT ;  /* 0x000000000d00720c */ /* 0x040fe20003f26270 */
[----:B------:R2:W3:Y:S01]  /*73e0*/  MUFU.TANH R9, R4 ;  /* 0x0000000400097308 */ /* 0x0004e20000002400 */
[----:B------:R-:W-:Y:S01]  /*73f0*/  ISETP.GE.AND P0, PT, R13, R122, PT ;  /* 0x0000007a0d00720c */ /* 0x000fe20003f06270 */
[----:B------:R-:W-:Y:S01]  /*7400*/  FFMA.FTZ R69, R88, R8, R69 ;  /* 0x0000000858457223 */ /* 0x000fe20000010045 */
[----:B------:R-:W-:Y:S01]  /*7410*/  FSEL R128, R128, -INF , !P1 ;  /* 0xff80000080807808 */ /* 0x000fe20004800000 */
[----:B------:R-:W-:Y:S01]  /*7420*/  FMUL.FTZ R13, R31, UR10 ;  /* 0x0000000a1f0d7c20 */ /* 0x000fe20008410000 */
[----:B------:R-:W-:Y:S01]  /*7430*/  FSEL R129, R129, -INF , !P0 ;  /* 0xff80000081817808 */ /* 0x000fe20004000000 */
[----:B------:R-:W-:Y:S01]  /*7440*/  VIADD R31, R2, 0xffffff10 ;  /* 0xffffff10021f7836 */ /* 0x000fe20000000000 */
[C---:B------:R-:W-:Y:S01]  /*7450*/  ISETP.GE.AND P1, PT, R15.reuse, R0, PT ;  /* 0x000000000f00720c */ /* 0x040fe20003f26270 */
[----:B------:R-:W4:Y:S01]  /*7460*/  MUFU.TANH R11, R11 ;  /* 0x0000000b000b7308 */ /* 0x000f220000002400 */
[----:B------:R-:W-:Y:S01]  /*7470*/  ISETP.GE.AND P0, PT, R15, R122, PT ;  /* 0x0000007a0f00720c */ /* 0x000fe20003f06270 */
[----:B-1----:R-:W-:Y:S01]  /*7480*/  FFMA.FTZ R68, R88, R68, R21 ;  /* 0x0000004458447223 */ /* 0x002fe20000010015 */
[----:B------:R-:W-:Y:S01]  /*7490*/  VIADD R21, R2, 0xffffff50 ;  /* 0xffffff5002157836 */ /* 0x000fe20000000000 */
[----:B------:R-:W-:Y:S01]  /*74a0*/  FSEL R135, R135, -INF , !P6 ;  /* 0xff80000087877808 */ /* 0x000fe20007000000 */
[----:B------:R-:W-:Y:S01]  /*74b0*/  FMUL.FTZ R15, R49, UR10 ;  /* 0x0000000a310f7c20 */ /* 0x000fe20008410000 */
[----:B------:R-:W-:-:S02]  /*74c0*/  FSEL R64, R64, -INF , !P1 ;  /* 0xff80000040407808 */ /* 0x000fc40004800000 */
[----:B------:R-:W-:Y:S01]  /*74d0*/  FSEL R69, R69, -INF , !P0 ;  /* 0xff80000045457808 */ /* 0x000fe20004000000 */
[----:B------:R-:W-:Y:S01]  /*74e0*/  MUFU.TANH R7, R7 ;  /* 0x0000000700077308 */ /* 0x000fe20000002400 */
[C---:B------:R-:W-:Y:S02]  /*74f0*/  ISETP.GE.AND P5, PT, R37.reuse, R0, PT ;  /* 0x000000002500720c */ /* 0x040fe40003fa6270 */
[----:B------:R-:W-:Y:S02]  /*7500*/  ISETP.GE.AND P6, PT, R37, R122, PT ;  /* 0x0000007a2500720c */ /* 0x000fe40003fc6270 */
[C---:B------:R-:W-:Y:S02]  /*7510*/  ISETP.GE.AND P1, PT, R21.reuse, R0, PT ;  /* 0x000000001500720c */ /* 0x040fe40003f26270 */
[----:B------:R-:W-:Y:S01]  /*7520*/  ISETP.GE.AND P0, PT, R21, R122, PT ;  /* 0x0000007a1500720c */ /* 0x000fe20003f06270 */
[----:B------:R-:W-:Y:S01]  /*7530*/  MUFU.TANH R5, R5 ;  /* 0x0000000500057308 */ /* 0x000fe20000002400 */
[----:B------:R-:W-:-:S02]  /*7540*/  I2FP.F32.S32 R8, R21 ;  /* 0x0000001500087245 */ /* 0x000fc40000201400 */
[----:B------:R-:W-:Y:S01]  /*7550*/  I2FP.F32.S32 R6, R21 ;  /* 0x0000001500067245 */ /* 0x000fe20000201400 */
[----:B------:R-:W-:Y:S01]  /*7560*/  FMUL.FTZ R21, R72, UR10 ;  /* 0x0000000a48157c20 */ /* 0x000fe20008410000 */
[----:B--2---:R-:W-:Y:S02]  /*7570*/  I2FP.F32.S32 R4, R23 ;  /* 0x0000001700047245 */ /* 0x004fe40000201400 */
[----:B------:R-:W-:Y:S01]  /*7580*/  FSEL R120, R120, -INF , !P5 ;  /* 0xff80000078787808 */ /* 0x000fe20006800000 */
[----:B------:R-:W-:Y:S01]  /*7590*/  MUFU.TANH R41, R41 ;  /* 0x0000002900297308 */ /* 0x000fe20000002400 */
[----:B------:R-:W-:Y:S01]  /*75a0*/  FSEL R131, R131, -INF , !P6 ;  /* 0xff80000083837808 */ /* 0x000fe20007000000 */
[----:B---3--:R-:W-:Y:S01]  /*75b0*/  FFMA.FTZ R77, R88, R4, R9 ;  /* 0x00000004584d7223 */ /* 0x008fe20000010009 */
[C---:B------:R-:W-:Y:S01]  /*75c0*/  ISETP.GE.AND P5, PT, R19.reuse, R0, PT ;  /* 0x000000001300720c */ /* 0x040fe20003fa6270 */
[----:B------:R-:W-:Y:S01]  /*75d0*/  FMUL.FTZ R9, R74, UR10 ;  /* 0x0000000a4a097c20 */ /* 0x000fe20008410000 */
[----:B------:R-:W-:Y:S01]  /*75e0*/  ISETP.GE.AND P6, PT, R19, R122, PT ;  /* 0x0000007a1300720c */ /* 0x000fe20003fc6270 */
[----:B----4-:R-:W-:Y:S01]  /*75f0*/  FFMA.FTZ R4, R88, R8, R11 ;  /* 0x0000000858047223 */ /* 0x010fe2000001000b */
[----:B------:R-:W-:Y:S01]  /*7600*/  I2FP.F32.S32 R19, R19 ;  /* 0x0000001300137245 */ /* 0x000fe20000201400 */
[----:B------:R-:W1:Y:S01]  /*7610*/  MUFU.TANH R21, R21 ;  /* 0x0000001500157308 */ /* 0x000e620000002400 */
[----:B------:R-:W-:Y:S01]  /*7620*/  VIADD R11, R2, 0xffffff78 ;  /* 0xffffff78020b7836 */ /* 0x000fe20000000000 */
[----:B------:R-:W-:Y:S01]  /*7630*/  FSEL R130, R130, -INF , !P5 ;  /* 0xff80000082827808 */ /* 0x000fe20006800000 */
[C---:B------:R-:W-:Y:S01]  /*7640*/  FFMA.FTZ R59, R88.reuse, R6, R59 ;  /* 0x00000006583b7223 */ /* 0x040fe2000001003b */
[----:B------:R-:W-:Y:S01]  /*7650*/  FFMA.FTZ R133, R88, R19, R133 ;  /* 0x0000001358857223 */ /* 0x000fe20000010085 */
[----:B------:R-:W-:Y:S01]  /*7660*/  ISETP.GE.AND P5, PT, R25, R0, PT ;  /* 0x000000001900720c */ /* 0x000fe20003fa6270 */
[----:B------:R-:W-:Y:S01]  /*7670*/  FMUL.FTZ R19, R48, UR10 ;  /* 0x0000000a30137c20 */ /* 0x000fe20008410000 */
[----:B------:R-:W-:Y:S01]  /*7680*/  FSEL R66, R66, -INF , !P4 ;  /* 0xff80000042427808 */ /* 0x000fe20006000000 */
[----:B------:R-:W2:Y:S01]  /*7690*/  MUFU.TANH R9, R9 ;  /* 0x0000000900097308 */ /* 0x000ea20000002400 */
[----:B------:R-:W-:-:S02]  /*76a0*/  FSEL R133, R133, -INF , !P6 ;  /* 0xff80000085857808 */ /* 0x000fc40007000000 */
[----:B------:R-:W-:Y:S02]  /*76b0*/  ISETP.GE.AND P6, PT, R25, R122, PT ;  /* 0x0000007a1900720c */ /* 0x000fe40003fc6270 */
[----:B------:R-:W-:Y:S02]  /*76c0*/  I2FP.F32.S32 R25, R25 ;  /* 0x0000001900197245 */ /* 0x000fe40000201400 */
[----:B------:R-:W-:Y:S01]  /*76d0*/  FSEL R71, R71, -INF , !P2 ;  /* 0xff80000047477808 */ /* 0x000fe20005000000 */
[----:B------:R-:W3:Y:S01]  /*76e0*/  MUFU.TANH R139, R36 ;  /* 0x00000024008b7308 */ /* 0x000ee20000002400 */
[----:B------:R-:W-:Y:S01]  /*76f0*/  I2FP.F32.S32 R12, R11 ;  /* 0x0000000b000c7245 */ /* 0x000fe20000201400 */
[----:B------:R-:W-:Y:S01]  /*7700*/  FFMA.FTZ R79, R88, R25, R79 ;  /* 0x00000019584f7223 */ /* 0x000fe2000001004f */
[C---:B------:R-:W-:Y:S01]  /*7710*/  ISETP.GE.AND P4, PT, R23.reuse, R0, PT ;  /* 0x000000001700720c */ /* 0x040fe20003f86270 */
[C---:B------:R-:W-:Y:S01]  /*7720*/  VIADD R25, R2.reuse, 0xffffff18 ;  /* 0xffffff1802197836 */ /* 0x040fe20000000000 */
[----:B------:R-:W-:Y:S01]  /*7730*/  ISETP.GE.AND P2, PT, R23, R122, PT ;  /* 0x0000007a1700720c */ /* 0x000fe20003f46270 */
[----:B------:R-:W-:-:S02]  /*7740*/  VIADD R23, R2, 0xffffff51 ;  /* 0xffffff5102177836 */ /* 0x000fc40000000000 */
[-C--:B-1----:R-:W-:Y:S01]  /*7750*/  FFMA.FTZ R37, R88, R12.reuse, R21 ;  /* 0x0000000c58257223 */ /* 0x082fe20000010015 */
[----:B------:R-:W-:Y:S01]  /*7760*/  MUFU.TANH R147, R38 ;  /* 0x0000002600937308 */ /* 0x000fe20000002400 */
[----:B------:R-:W-:Y:S01]  /*7770*/  VIADD R21, R2, 0xffffff01 ;  /* 0xffffff0102157836 */ /* 0x000fe20000000000 */
[----:B------:R-:W-:Y:S01]  /*7780*/  FSEL R68, R68, -INF , !P4 ;  /* 0xff80000044447808 */ /* 0x000fe20006000000 */
[----:B--2---:R-:W-:Y:S01]  /*7790*/  FFMA.FTZ R9, R88, R12, R9 ;  /* 0x0000000c58097223 */ /* 0x004fe20000010009 */
[----:B------:R-:W-:Y:S02]  /*77a0*/  I2FP.F32.S32 R6, R23 ;  /* 0x0000001700067245 */ /* 0x000fe40000201400 */
[----:B------:R-:W-:Y:S02]  /*77b0*/  FSEL R77, R77, -INF , !P2 ;  /* 0xff8000004d4d7808 */ /* 0x000fe40005000000 */
[----:B------:R-:W-:Y:S01]  /*77c0*/  MUFU.TANH R43, R43 ;  /* 0x0000002b002b7308 */ /* 0x000fe20000002400 */
[----:B------:R-:W-:Y:S01]  /*77d0*/  FSEL R70, R70, -INF , !P5 ;  /* 0xff80000046467808 */ /* 0x000fe20006800000 */
[----:B------:R-:W-:Y:S01]  /*77e0*/  FFMA.FTZ R6, R88, R6, R7 ;  /* 0x0000000658067223 */ /* 0x000fe20000010007 */
[----:B------:R-:W-:Y:S01]  /*77f0*/  FSEL R79, R79, -INF , !P6 ;  /* 0xff8000004f4f7808 */ /* 0x000fe20007000000 */
[----:B------:R-:W-:Y:S01]  /*7800*/  VIADD R7, R2, 0xffffff09 ;  /* 0xffffff0902077836 */ /* 0x000fe20000000000 */
[----:B------:R-:W-:-:S02]  /*7810*/  ISETP.GE.AND P4, PT, R11, R0, PT ;  /* 0x000000000b00720c */ /* 0x000fc40003f86270 */
[----:B------:R-:W-:Y:S01]  /*7820*/  ISETP.GE.AND P2, PT, R11, R122, PT ;  /* 0x0000007a0b00720c */ /* 0x000fe20003f46270 */
[----:B------:R-:W1:Y:S01]  /*7830*/  MUFU.TANH R39, R39 ;  /* 0x0000002700277308 */ /* 0x000e620000002400 */
[C---:B------:R-:W-:Y:S01]  /*7840*/  ISETP.GE.AND P5, PT, R23.reuse, R0, PT ;  /* 0x000000001700720c */ /* 0x040fe20003fa6270 */
[----:B------:R-:W-:Y:S01]  /*7850*/  FMUL.FTZ R11, R62, UR10 ;  /* 0x0000000a3e0b7c20 */ /* 0x000fe20008410000 */
[----:B------:R-:W-:Y:S02]  /*7860*/  ISETP.GE.AND P6, PT, R23, R122, PT ;  /* 0x0000007a1700720c */ /* 0x000fe40003fc6270 */
[----:B------:R-:W-:Y:S01]  /*7870*/  I2FP.F32.S32 R8, R23 ;  /* 0x0000001700087245 */ /* 0x000fe20000201400 */
[----:B------:R-:W-:Y:S01]  /*7880*/  VIADD R23, R2, 0xffffff08 ;  /* 0xffffff0802177836 */ /* 0x000fe20000000000 */
[----:B------:R-:W-:Y:S01]  /*7890*/  FSEL R62, R4, -INF , !P1 ;  /* 0xff800000043e7808 */ /* 0x000fe20004800000 */
[----:B------:R-:W2:Y:S01]  /*78a0*/  MUFU.TANH R29, R29 ;  /* 0x0000001d001d7308 */ /* 0x000ea20000002400 */
[----:B------:R-:W-:Y:S01]  /*78b0*/  I2FP.F32.S32 R4, R21 ;  /* 0x0000001500047245 */ /* 0x000fe20000201400 */
[----:B------:R-:W-:Y:S01]  /*78c0*/  FFMA.FTZ R5, R88, R8, R5 ;  /* 0x0000000858057223 */ /* 0x000fe20000010005 */
[----:B------:R-:W-:-:S02]  /*78d0*/  I2FP.F32.S32 R8, R23 ;  /* 0x0000001700087245 */ /* 0x000fc40000201400 */
[----:B------:R-:W-:Y:S01]  /*78e0*/  ISETP.GE.AND P1, PT, R21, R0, PT ;  /* 0x000000001500720c */ /* 0x000fe20003f26270 */
[----:B------:R-:W-:Y:S01]  /*78f0*/  FFMA.FTZ R41, R88, R4, R41 ;  /* 0x0000000458297223 */ /* 0x000fe20000010029 */
[----:B------:R-:W-:Y:S01]  /*7900*/  FSEL R37, R37, -INF , !P4 ;  /* 0xff80000025257808 */ /* 0x000fe20006000000 */
[----:B------:R4:W-:Y:S01]  /*7910*/  MUFU.TANH R153, R28 ;  /* 0x0000001c00997308 */ /* 0x0009e20000002400 */
[----:B------:R-:W-:Y:S02]  /*7920*/  I2FP.F32.S32 R12, R7 ;  /* 0x00000007000c7245 */ /* 0x000fe40000201400 */
[----:B------:R-:W-:Y:S01]  /*7930*/  FSEL R57, R6, -INF , !P6 ;  /* 0xff80000006397808 */ /* 0x000fe20007000000 */
[C---:B---3--:R-:W-:Y:S01]  /*7940*/  FFMA.FTZ R6, R88.reuse, R8, R139 ;  /* 0x0000000858067223 */ /* 0x048fe2000001008b */
[----:B------:R-:W-:Y:S02]  /*7950*/  ISETP.GE.AND P4, PT, R7, R0, PT ;  /* 0x000000000700720c */ /* 0x000fe40003f86270 */
[----:B------:R-:W-:Y:S01]  /*7960*/  I2FP.F32.S32 R18, R31 ;  /* 0x0000001f00127245 */ /* 0x000fe20000201400 */
[----:B------:R-:W-:Y:S01]  /*7970*/  MUFU.TANH R155, R30 ;  /* 0x0000001e009b7308 */ /* 0x000fe20000002400 */
[----:B------:R-:W-:Y:S01]  /*7980*/  FSEL R58, R5, -INF , !P5 ;  /* 0xff800000053a7808 */ /* 0x000fe20006800000 */
[C---:B-1----:R-:W-:Y:S01]  /*7990*/  FFMA.FTZ R5, R88.reuse, R12, R39 ;  /* 0x0000000c58057223 */ /* 0x042fe20000010027 */
[----:B------:R-:W-:Y:S01]  /*79a0*/  FSEL R59, R59, -INF , !P0 ;  /* 0xff8000003b3b7808 */ /* 0x000fe20004000000 */
[C---:B------:R-:W-:Y:S01]  /*79b0*/  FFMA.FTZ R34, R88.reuse, R18, R149 ;  /* 0x0000001258227223 */ /* 0x040fe20000010095 */
[----:B------:R-:W-:Y:S01]  /*79c0*/  ISETP.GE.AND P0, PT, R21, R122, PT ;  /* 0x0000007a1500720c */ /* 0x000fe20003f06270 */
[----:B------:R-:W-:Y:S01]  /*79d0*/  FFMA.FTZ R151, R88, R18, R151 ;  /* 0x0000001258977223 */ /* 0x000fe20000010097 */
[----:B------:R-:W-:Y:S01]  /*79e0*/  I2FP.F32.S32 R14, R27 ;  /* 0x0000001b000e7245 */ /* 0x000fe20000201400 */
[----:B------:R-:W1:Y:S01]  /*79f0*/  MUFU.TANH R13, R13 ;  /* 0x0000000d000d7308 */ /* 0x000e620000002400 */
[----:B------:R-:W-:Y:S01]  /*7a00*/  ISETP.GE.AND P5, PT, R23, R0, PT ;  /* 0x000000001700720c */ /* 0x000fe20003fa6270 */
[----:B------:R-:W-:Y:S01]  /*7a10*/  VIADD R39, R2, 0xffffff58 ;  /* 0xffffff5802277836 */ /* 0x000fe20000000000 */
[----:B----4-:R-:W-:Y:S01]  /*7a20*/  FSEL R28, R9, -INF , !P2 ;  /* 0xff800000091c7808 */ /* 0x010fe20005000000 */
[C---:B------:R-:W-:Y:S01]  /*7a30*/  FFMA.FTZ R9, R88.reuse, R4, R43 ;  /* 0x0000000458097223 */ /* 0x040fe2000001002b */
[----:B------:R-:W-:Y:S01]  /*7a40*/  ISETP.GE.AND P2, PT, R7, R122, PT ;  /* 0x0000007a0700720c */ /* 0x000fe20003f46270 */
[----:B------:R-:W-:Y:S01]  /*7a50*/  FFMA.FTZ R7, R88, R8, R147 ;  /* 0x0000000858077223 */ /* 0x000fe20000010093 */
[----:B------:R-:W-:Y:S01]  /*7a60*/  FSEL R8, R41, -INF , !P1 ;  /* 0xff80000029087808 */ /* 0x000fe20004800000 */
[----:B------:R-:W3:Y:S01]  /*7a70*/  MUFU.TANH R19, R19 ;  /* 0x0000001300137308 */ /* 0x000ee20000002400 */
[----:B------:R-:W-:-:S02]  /*7a80*/  VIADD R41, R2, 0xffffff19 ;  /* 0xffffff1902297836 */ /* 0x000fc40000000000 */
[C---:B------:R-:W-:Y:S01]  /*7a90*/  FFMA.FTZ R4, R88.reuse, R12, R145 ;  /* 0x0000000c58047223 */ /* 0x040fe20000010091 */
[----:B------:R-:W-:Y:S01]  /*7aa0*/  ISETP.GE.AND P6, PT, R23, R122, PT ;  /* 0x0000007a1700720c */ /* 0x000fe20003fc6270 */
[CC--:B------:R-:W-:Y:S01]  /*7ab0*/  FFMA.FTZ R32, R88.reuse, R14.reuse, R33 ;  /* 0x0000000e58207223 */ /* 0x0c0fe20000010021 */
[----:B------:R-:W-:Y:S01]  /*7ac0*/  FSEL R5, R5, -INF , !P2 ;  /* 0xff80000005057808 */ /* 0x000fe20005000000 */
[----:B------:R-:W-:Y:S01]  /*7ad0*/  FFMA.FTZ R63, R88, R14, R35 ;  /* 0x0000000e583f7223 */ /* 0x000fe20000010023 */
[----:B------:R-:W-:Y:S01]  /*7ae0*/  I2FP.F32.S32 R18, R41 ;  /* 0x0000002900127245 */ /* 0x000fe20000201400 */
[----:B------:R-:W4:Y:S01]  /*7af0*/  MUFU.TANH R15, R15 ;  /* 0x0000000f000f7308 */ /* 0x000f220000002400 */
[----:B------:R-:W-:Y:S02]  /*7b00*/  FSEL R4, R4, -INF , !P4 ;  /* 0xff80000004047808 */ /* 0x000fe40006000000 */
[----:B------:R-:W-:Y:S01]  /*7b10*/  FSEL R9, R9, -INF , !P0 ;  /* 0xff80000009097808 */ /* 0x000fe20004000000 */
[C---:B--2---:R-:W-:Y:S01]  /*7b20*/  FFMA.FTZ R24, R88.reuse, R18, R29 ;  /* 0x0000001258187223 */ /* 0x044fe2000001001d */
[C---:B------:R-:W-:Y:S01]  /*7b30*/  ISETP.GE.AND P4, PT, R25.reuse, R0, PT ;  /* 0x000000001900720c */ /* 0x040fe20003f86270 */
[----:B-1----:R-:W-:Y:S01]  /*7b40*/  FFMA.FTZ R13, R88, R18, R13 ;  /* 0x00000012580d7223 */ /* 0x002fe2000001000d */
[----:B------:R-:W-:Y:S01]  /*7b50*/  ISETP.GE.AND P2, PT, R25, R122, PT ;  /* 0x0000007a1900720c */ /* 0x000fe20003f46270 */
[----:B------:R-:W1:Y:S01]  /*7b60*/  MUFU.TANH R21, R50 ;  /* 0x0000003200157308 */ /* 0x000e620000002400 */
[----:B------:R-:W-:Y:S01]  /*7b70*/  I2FP.F32.S32 R12, R25 ;  /* 0x00000019000c7245 */ /* 0x000fe20000201400 */
[----:B------:R-:W-:Y:S01]  /*7b80*/  VIADD R25, R2, 0xffffff59 ;  /* 0xffffff5902197836 */ /* 0x000fe20000000000 */
[----:B------:R-:W-:-:S02]  /*7b90*/  ISETP.GE.AND P1, PT, R31, R0, PT ;  /* 0x000000001f00720c */ /* 0x000fc40003f26270 */
[----:B------:R-:W-:Y:S01]  /*7ba0*/  ISETP.GE.AND P0, PT, R31, R122, PT ;  /* 0x0000007a1f00720c */ /* 0x000fe20003f06270 */
[----:B------:R-:W-:Y:S01]  /*7bb0*/  FFMA.FTZ R26, R88, R12, R153 ;  /* 0x0000000c581a7223 */ /* 0x000fe20000010099 */
[----:B------:R-:W-:Y:S01]  /*7bc0*/  FSEL R6, R6, -INF , !P5 ;  /* 0xff80000006067808 */ /* 0x000fe20006800000 */
[----:B------:R-:W2:Y:S01]  /*7bd0*/  MUFU.TANH R51, R51 ;  /* 0x0000003300337308 */ /* 0x000ea20000002400 */
[----:B------:R-:W-:Y:S02]  /*7be0*/  FSEL R7, R7, -INF , !P6 ;  /* 0xff80000007077808 */ /* 0x000fe40007000000 */
[C---:B------:R-:W-:Y:S02]  /*7bf0*/  ISETP.GE.AND P5, PT, R27.reuse, R0, PT ;  /* 0x000000001b00720c */ /* 0x040fe40003fa6270 */
[----:B------:R-:W-:Y:S01]  /*7c00*/  ISETP.GE.AND P6, PT, R27, R122, PT ;  /* 0x0000007a1b00720c */ /* 0x000fe20003fc6270 */
[----:B------:R-:W-:Y:S01]  /*7c10*/  FFMA.FTZ R27, R88, R12, R155 ;  /* 0x0000000c581b7223 */ /* 0x000fe2000001009b */
[----:B------:R-:W-:Y:S01]  /*7c20*/  I2FP.F32.S32 R14, R39 ;  /* 0x00000027000e7245 */ /* 0x000fe20000201400 */
[----:B------:R-:W5:Y:S01]  /*7c30*/  MUFU.TANH R31, R46 ;  /* 0x0000002e001f7308 */ /* 0x000f620000002400 */
[----:B------:R-:W-:-:S02]  /*7c40*/  I2FP.F32.S32 R12, R25 ;  /* 0x00000019000c7245 */ /* 0x000fc40000201400 */
[----:B------:R-:W-:Y:S01]  /*7c50*/  FSEL R32, R32, -INF , !P5 ;  /* 0xff80000020207808 */ /* 0x000fe20006800000 */
[C---:B---3--:R-:W-:Y:S01]  /*7c60*/  FFMA.FTZ R54, R88.reuse, R14, R19 ;  /* 0x0000000e58367223 */ /* 0x048fe20000010013 */
[----:B------:R-:W-:Y:S01]  /*7c70*/  FSEL R63, R63, -INF , !P6 ;  /* 0xff8000003f3f7808 */ /* 0x000fe20007000000 */
[----:B----4-:R-:W-:Y:S01]  /*7c80*/  FFMA.FTZ R52, R88, R12, R15 ;  /* 0x0000000c58347223 */ /* 0x010fe2000001000f */
[C---:B------:R-:W-:Y:S01]  /*7c90*/  ISETP.GE.AND P5, PT, R39.reuse, R0, PT ;  /* 0x000000002700720c */ /* 0x040fe20003fa6270 */
[----:B------:R-:W3:Y:S01]  /*7ca0*/  MUFU.TANH R47, R47 ;  /* 0x0000002f002f7308 */ /* 0x000ee20000002400 */
[-C--:B------:R-:W-:Y:S01]  /*7cb0*/  ISETP.GE.AND P6, PT, R39, R122.reuse, PT ;  /* 0x0000007a2700720c */ /* 0x080fe20003fc6270 */
[C---:B------:R-:W-:Y:S01]  /*7cc0*/  VIADD R39, R2.reuse, 0xffffff60 ;  /* 0xffffff6002277836 */ /* 0x040fe20000000000 */
[----:B------:R-:W-:Y:S01]  /*7cd0*/  FSEL R33, R151, -INF , !P0 ;  /* 0xff80000097217808 */ /* 0x000fe20004000000 */
[C---:B------:R-:W-:Y:S01]  /*7ce0*/  VIADD R19, R2.reuse, 0xffffff61 ;  /* 0xffffff6102137836 */ /* 0x040fe20000000000 */
[----:B------:R-:W-:Y:S01]  /*7cf0*/  ISETP.GE.AND P0, PT, R41, R122, PT ;  /* 0x0000007a2900720c */ /* 0x000fe20003f06270 */
[----:B------:R-:W-:Y:S01]  /*7d00*/  VIADD R15, R2, 0xffffff68 ;  /* 0xffffff68020f7836 */ /* 0x000fe20000000000 */
[----:B------:R-:W-:Y:S01]  /*7d10*/  FSEL R26, R26, -INF , !P4 ;  /* 0xff8000001a1a7808 */ /* 0x000fe20006000000 */
[----:B------:R-:W4:Y:S01]  /*7d20*/  MUFU.TANH R45, R45 ;  /* 0x0000002d002d7308 */ /* 0x000f220000002400 */
[----:B------:R-:W-:Y:S01]  /*7d30*/  FSEL R27, R27, -INF , !P2 ;  /* 0xff8000001b1b7808 */ /* 0x000fe20005000000 */
[C---:B-1----:R-:W-:Y:S01]  /*7d40*/  FFMA.FTZ R21, R88.reuse, R14, R21 ;  /* 0x0000000e58157223 */ /* 0x042fe20000010015 */
[C---:B------:R-:W-:Y:S01]  /*7d50*/  ISETP.GE.AND P4, PT, R25.reuse, R0, PT ;  /* 0x000000001900720c */ /* 0x040fe20003f86270 */
[----:B--2---:R-:W-:Y:S01]  /*7d60*/  FFMA.FTZ R51, R88, R12, R51 ;  /* 0x0000000c58337223 */ /* 0x004fe20000010033 */
[----:B------:R-:W-:-:S02]  /*7d70*/  ISETP.GE.AND P2, PT, R25, R122, PT ;  /* 0x0000007a1900720c */ /* 0x000fc40003f46270 */
[----:B------:R-:W-:Y:S01]  /*7d80*/  FSEL R25, R13, -INF , !P0 ;  /* 0xff8000000d197808 */ /* 0x000fe20004000000 */
[----:B------:R-:W1:Y:S01]  /*7d90*/  MUFU.TANH R29, R82 ;  /* 0x00000052001d7308 */ /* 0x000e620000002400 */
[----:B------:R-:W-:Y:S02]  /*7da0*/  I2FP.F32.S32 R14, R39 ;  /* 0x00000027000e7245 */ /* 0x000fe40000201400 */
[----:B------:R-:W-:Y:S02]  /*7db0*/  I2FP.F32.S32 R12, R19 ;  /* 0x00000013000c7245 */ /* 0x000fe40000201400 */
[----:B------:R-:W-:Y:S01]  /*7dc0*/  I2FP.F32.S32 R18, R15 ;  /* 0x0000000f00127245 */ /* 0x000fe20000201400 */
[----:B-----5:R-:W-:Y:S01]  /*7dd0*/  FFMA.FTZ R31, R88, R14, R31 ;  /* 0x0000000e581f7223 */ /* 0x020fe2000001001f */
[----:B------:R-:W-:Y:S01]  /*7de0*/  FSEL R34, R34, -INF , !P1 ;  /* 0xff80000022227808 */ /* 0x000fe20004800000 */
[----:B------:R-:W2:Y:S01]  /*7df0*/  MUFU.TANH R23, R44 ;  /* 0x0000002c00177308 */ /* 0x000ea20000002400 */
[----:B------:R-:W-:Y:S01]  /*7e00*/  ISETP.GE.AND P0, PT, R39, R122, PT ;  /* 0x0000007a2700720c */ /* 0x000fe20003f06270 */
[CC--:B---3--:R-:W-:Y:S01]  /*7e10*/  FFMA.FTZ R47, R88.reuse, R12.reuse, R47 ;  /* 0x0000000c582f7223 */ /* 0x0c8fe2000001002f */
[----:B------:R-:W-:Y:S01]  /*7e20*/  FSEL R55, R21, -INF , !P6 ;  /* 0xff80000015377808 */ /* 0x000fe20007000000 */
[----:B----4-:R-:W-:Y:S01]  /*7e30*/  FFMA.FTZ R45, R88, R12, R45 ;  /* 0x0000000c582d7223 */ /* 0x010fe2000001002d */
[----:B------:R-:W-:Y:S01]  /*7e40*/  ISETP.GE.AND P1, PT, R41, R0, PT ;  /* 0x000000002900720c */ /* 0x000fe20003f26270 */
[----:B------:R-:W-:Y:S01]  /*7e50*/  VIADD R21, R2, 0xffffff70 ;  /* 0xffffff7002157836 */ /* 0x000fe20000000000 */
[----:B------:R-:W-:Y:S01]  /*7e60*/  FSEL R54, R54, -INF , !P5 ;  /* 0xff80000036367808 */ /* 0x000fe20006800000 */
[----:B------:R-:W-:Y:S01]  /*7e70*/  MUFU.TANH R13, R60 ;  /* 0x0000003c000d7308 */ /* 0x000fe20000002400 */
[----:B------:R-:W-:Y:S01]  /*7e80*/  ISETP.GE.AND P6, PT, R19, R122, PT ;  /* 0x0000007a1300720c */ /* 0x000fe20003fc6270 */
[----:B-1----:R-:W-:Y:S01]  /*7e90*/  FFMA.FTZ R29, R88, R18, R29 ;  /* 0x00000012581d7223 */ /* 0x002fe2000001001d */
[----:B------:R-:W-:-:S02]  /*7ea0*/  FSEL R53, R51, -INF , !P2 ;  /* 0xff80000033357808 */ /* 0x000fc40005000000 */
[----:B------:R-:W-:Y:S01]  /*7eb0*/  ISETP.GE.AND P5, PT, R19, R0, PT ;  /* 0x000000001300720c */ /* 0x000fe20003fa6270 */
[----:B------:R-:W-:Y:S01]  /*7ec0*/  VIADD R19, R2, 0xffffff71 ;  /* 0xffffff7102137836 */ /* 0x000fe20000000000 */
[----:B------:R-:W-:Y:S01]  /*7ed0*/  ISETP.GE.AND P2, PT, R15, R122, PT ;  /* 0x0000007a0f00720c */ /* 0x000fe20003f46270 */
[----:B------:R-:W1:Y:S01]  /*7ee0*/  MUFU.TANH R35, R80 ;  /* 0x0000005000237308 */ /* 0x000e620000002400 */
[----:B------:R-:W-:Y:S01]  /*7ef0*/  FSEL R49, R31, -INF , !P0 ;  /* 0xff8000001f317808 */ /* 0x000fe20004000000 */
[----:B--2---:R-:W-:Y:S01]  /*7f00*/  FFMA.FTZ R23, R88, R14, R23 ;  /* 0x0000000e58177223 */ /* 0x004fe20000010017 */
[----:B------:R-:W-:Y:S01]  /*7f10*/  FSEL R24, R24, -INF , !P1 ;  /* 0xff80000018187808 */ /* 0x000fe20004800000 */
[----:B------:R-:W-:Y:S01]  /*7f20*/  FMUL.FTZ R31, R73, UR10 ;  /* 0x0000000a491f7c20 */ /* 0x000fe20008410000 */
[----:B------:R-:W-:Y:S02]  /*7f30*/  FSEL R51, R47, -INF , !P6 ;  /* 0xff8000002f337808 */ /* 0x000fe40007000000 */
[----:B------:R-:W-:Y:S01]  /*7f40*/  ISETP.GE.AND P1, PT, R39, R0, PT ;  /* 0x000000002700720c */ /* 0x000fe20003f26270 */
[----:B------:R-:W2:Y:S01]  /*7f50*/  MUFU.TANH R81, R81 ;  /* 0x0000005100517308 */ /* 0x000ea20000002400 */
[----:B------:R-:W-:Y:S01]  /*7f60*/  FSEL R50, R45, -INF , !P5 ;  /* 0xff8000002d327808 */ /* 0x000fe20006800000 */
[----:B------:R-:W-:Y:S01]  /*7f70*/  VIADD R39, R2, 0xffffff69 ;  /* 0xffffff6902277836 */ /* 0x000fe20000000000 */
[----:B------:R-:W-:-:S02]  /*7f80*/  FSEL R47, R29, -INF , !P2 ;  /* 0xff8000001d2f7808 */ /* 0x000fc40005000000 */
[C---:B------:R-:W-:Y:S02]  /*7f90*/  ISETP.GE.AND P5, PT, R21.reuse, R0, PT ;  /* 0x000000001500720c */ /* 0x040fe40003fa6270 */
[----:B------:R-:W-:Y:S01]  /*7fa0*/  ISETP.GE.AND P2, PT, R21, R122, PT ;  /* 0x0000007a1500720c */ /* 0x000fe20003f46270 */
[----:B------:R-:W3:Y:S01]  /*7fb0*/  MUFU.TANH R83, R83 ;  /* 0x0000005300537308 */ /* 0x000ee20000002400 */
[----:B------:R-:W-:Y:S01]  /*7fc0*/  I2FP.F32.S32 R21, R21 ;  /* 0x0000001500157245 */ /* 0x000fe20000201400 */
[----:B-1----:R-:W-:Y:S01]  /*7fd0*/  FFMA.FTZ R35, R88, R18, R35 ;  /* 0x0000001258237223 */ /* 0x002fe20000010023 */
[----:B------:R-:W-:Y:S02]  /*7fe0*/  FSEL R48, R23, -INF , !P1 ;  /* 0xff80000017307808 */ /* 0x000fe40004800000 */
[----:B------:R-:W-:Y:S01]  /*7ff0*/  FSEL R52, R52, -INF , !P4 ;  /* 0xff80000034347808 */ /* 0x000fe20006000000 */
[----:B------:R-:W-:Y:S01]  /*8000*/  FFMA.FTZ R13, R88, R21, R13 ;  /* 0x00000015580d7223 */ /* 0x000fe2000001000d */
[----:B------:R-:W-:Y:S01]  /*8010*/  ISETP.GE.AND P4, PT, R15, R0, PT ;  /* 0x000000000f00720c */ /* 0x000fe20003f86270 */
[----:B------:R-:W1:Y:S01]  /*8020*/  MUFU.TANH R61, R61 ;  /* 0x0000003d003d7308 */ /* 0x000e620000002400 */
[----:B------:R-:W-:Y:S01]  /*8030*/  VIADD R15, R2, 0xffffff79 ;  /* 0xffffff79020f7836 */ /* 0x000fe20000000000 */
[----:B------:R-:W-:-:S02]  /*8040*/  I2FP.F32.S32 R2, R39 ;  /* 0x0000002700027245 */ /* 0x000fc40000201400 */
[----:B------:R-:W-:Y:S02]  /*8050*/  FSEL R42, R13, -INF , !P5 ;  /* 0xff8000000d2a7808 */ /* 0x000fe40006800000 */
[----:B------:R-:W-:Y:S01]  /*8060*/  ISETP.GT.AND P5, PT, R123, R94, PT ;  /* 0x0000005e7b00720c */ /* 0x000fe20003fa4270 */
[CC--:B--2---:R-:W-:Y:S01]  /*8070*/  FFMA.FTZ R44, R88.reuse, R2.reuse, R81 ;  /* 0x00000002582c7223 */ /* 0x0c4fe20000010051 */
[----:B------:R-:W2:Y:S01]  /*8080*/  MUFU.TANH R11, R11 ;  /* 0x0000000b000b7308 */ /* 0x000ea20000002400 */
[----:B------:R-:W-:Y:S01]  /*8090*/  FSEL R46, R35, -INF , !P4 ;  /* 0xff800000232e7808 */ /* 0x000fe20006000000 */
[----:B---3--:R-:W-:Y:S01]  /*80a0*/  FFMA.FTZ R45, R88, R2, R83 ;  /* 0x00000002582d7223 */ /* 0x008fe20000010053 */
[-C--:B------:R-:W-:Y:S02]  /*80b0*/  ISETP.GE.AND P1, PT, R39, R0.reuse, PT ;  /* 0x000000002700720c */ /* 0x080fe40003f26270 */
[-C--:B------:R-:W-:Y:S02]  /*80c0*/  ISETP.GE.AND P6, PT, R19, R0.reuse, PT ;  /* 0x000000001300720c */ /* 0x080fe40003fc6270 */
[----:B------:R-:W-:Y:S01]  /*80d0*/  ISETP.GE.AND P4, PT, R15, R0, PT ;  /* 0x000000000f00720c */ /* 0x000fe20003f86270 */
[----:B------:R-:W3:Y:S01]  /*80e0*/  MUFU.TANH R23, R10 ;  /* 0x0000000a00177308 */ /* 0x000ee20000002400 */
[----:B------:R-:W-:-:S02]  /*80f0*/  I2FP.F32.S32 R0, R19 ;  /* 0x0000001300007245 */ /* 0x000fc40000201400 */
[----:B------:R-:W-:Y:S01]  /*8100*/  I2FP.F32.S32 R2, R15 ;  /* 0x0000000f00027245 */ /* 0x000fe20000201400 */
[----:B------:R-:W-:Y:S01]  /*8110*/  BAR.SYNC.DEFER_BLOCKING 0x0 ;  /* 0x0000000000007b1d */ /* 0x000fe20000010000 */
[----:B------:R-:W-:Y:S01]  /*8120*/  ISETP.GE.AND P0, PT, R39, R122, PT ;  /* 0x0000007a2700720c */ /* 0x000fe20003f06270 */
[----:B-1----:R-:W-:Y:S01]  /*8130*/  FFMA.FTZ R39, R88, R0, R61 ;  /* 0x0000000058277223 */ /* 0x002fe2000001003d */
[----:B------:R-:W-:Y:S02]  /*8140*/  FSEL R44, R44, -INF , !P1 ;  /* 0xff8000002c2c7808 */ /* 0x000fe40004800000 */
[----:B------:R-:W-:Y:S01]  /*8150*/  FSEL R45, R45, -INF , !P0 ;  /* 0xff8000002d2d7808 */ /* 0x000fe20004000000 */
[----:B------:R-:W1:Y:S01]  /*8160*/  MUFU.TANH R31, R31 ;  /* 0x0000001f001f7308 */ /* 0x000e620000002400 */
[----:B--2---:R-:W-:Y:S01]  /*8170*/  FFMA.FTZ R11, R88, R21, R11 ;  /* 0x00000015580b7223 */ /* 0x004fe2000001000b */
[-C--:B------:R-:W-:Y:S02]  /*8180*/  ISETP.GE.AND P1, PT, R19, R122.reuse, PT ;  /* 0x0000007a1300720c */ /* 0x080fe40003f26270 */
[----:B------:R-:W-:-:S02]  /*8190*/  ISETP.GE.AND P0, PT, R15, R122, PT ;  /* 0x0000007a0f00720c */ /* 0x000fc40003f06270 */
[----:B------:R-:W-:Y:S02]  /*81a0*/  FSEL R39, R39, -INF , !P6 ;  /* 0xff80000027277808 */ /* 0x000fe40007000000 */
[----:B------:R-:W2:Y:S01]  /*81b0*/  MUFU.TANH R75, R75 ;  /* 0x0000004b004b7308 */ /* 0x000ea20000002400 */
[----:B---3--:R-:W-:-:S05]  /*81c0*/  FFMA.FTZ R23, R88, R0, R23 ;  /* 0x0000000058177223 */ /* 0x008fca0000010017 */
[----:B------:R-:W-:Y:S01]  /*81d0*/  FSEL R30, R23, -INF , !P1 ;  /* 0xff800000171e7808 */ /* 0x000fe20004800000 */
[----:B-1----:R-:W-:Y:S01]  /*81e0*/  FFMA.FTZ R40, R88, R2, R31 ;  /* 0x0000000258287223 */ /* 0x002fe2000001001f */
[----:B------:R-:W-:-:S04]  /*81f0*/  FSEL R31, R11, -INF , !P2 ;  /* 0xff8000000b1f7808 */ /* 0x000fc80005000000 */
[----:B------:R-:W-:Y:S01]  /*8200*/  FSEL R40, R40, -INF , !P4 ;  /* 0xff80000028287808 */ /* 0x000fe20006000000 */
[----:B--2---:R-:W-:-:S05]  /*8210*/  FFMA.FTZ R29, R88, R2, R75 ;  /* 0x00000002581d7223 */ /* 0x004fca000001004b */
        /* <DEDUP_REMOVED lines=47> */
[----:B------:R-:W3:Y:S01]  /*8510*/  LDG.E R13, desc[UR14][R20.64] ;  /* 0x0000000e140d7981 */ /* 0x000ee2000c1e1900 */
[----:B------:R-:W-:-:S05]  /*8520*/  IMAD.WIDE R18, R11, 0x4, R118 ;  /* 0x000000040b127825 */ /* 0x000fca00078e0276 */
        /* <DEDUP_REMOVED lines=17> */
.L_x_4491:
[----:B------:R-:W-:Y:S01]  /*8640*/  UMOV UR4, URZ ;  /* 0x000000ff00047c82 */ /* 0x000fe20008000000 */
[----:B------:R-:W-:Y:S01]  /*8650*/  IMAD.SHL.U32 R0, R90, 0x80, RZ ;  /* 0x000000805a007824 */ /* 0x000fe200078e00ff */
[----:B------:R-:W-:-:S05]  /*8660*/  IADD3 R2, P0, PT, RZ, -UR4, RZ ;  /* 0x80000004ff027c10 */ /* 0x000fca000ff1e0ff */
[----:B------:R-:W-:-:S05]  /*8670*/  IMAD.X R0, RZ, RZ, ~R0, P0 ;  /* 0x000000ffff007224 */ /* 0x000fca00000e0e00 */
[----:B------:R-:W-:-:S04]  /*8680*/  SHF.R.S64 R11, R2, 0x1f, R0 ;  /* 0x0000001f020b7819 */ /* 0x000fc80000001000 */
[----:B------:R-:W-:-:S04]  /*8690*/  IADD3 R112, P0, PT, R11, R112, RZ ;  /* 0x000000700b707210 */ /* 0x000fc80007f1e0ff */
[----:B------:R-:W-:-:S09]  /*86a0*/  LEA.HI.X.SX32 R95, R0, R95, 0x1, P0 ;  /* 0x0000005f005f7211 */ /* 0x000fd200000f0eff */
.L_x_4492:
        /* <DEDUP_REMOVED lines=8> */
[----:B------:R-:W-:Y:S01]  /*8730*/  @!P3 IADD3 R12, P1, P0, R11, R112, R11 ;  /* 0x000000700b0cb210 */ /* 0x000fe2000783e00b */
[----:B------:R-:W-:Y:S01]  /*8740*/  @!P3 IMAD.MOV.U32 R15, RZ, RZ, R95 ;  /* 0x000000ffff0fb224 */ /* 0x000fe200078e005f */
[----:B------:R-:W-:-:S02]  /*8750*/  @!P3 IADD3.X R11, PT, PT, R95, R13, R2, P2, !PT ;  /* 0x0000000d5f0bb210 */ /* 0x000fc400017fe402 */
[----:B------:R-:W-:Y:S02]  /*8760*/  @!P3 IADD3.X R13, PT, PT, R0, R95, R0, P1, P0 ;  /* 0x0000005f000db210 */ /* 0x000fe40000fe0400 */
        /* <DEDUP_REMOVED lines=24> */
.L_x_4494:
[----:B------:R-:W-:Y:S05]  /*88f0*/  BSYNC.RECONVERGENT B0 ;  /* 0x0000000000007941 */ /* 0x000fea0003800200 */
.L_x_4493:
[----:B------:R-:W0:Y:S02]  /*8900*/  LDGDEPBAR ;  /* 0x00000000000079af */ /* 0x000e240000000000 */
.L_x_4490:
[----:B-12---:R-:W-:Y:S02]  /*8910*/  FMNMX3.FTZ R10, R65, R17, R9, !PT ;  /* 0x00000011410a7276 */ /* 0x006fe40007810009 */
        /* <DEDUP_REMOVED lines=32> */
[----:B------:R-:W1:Y:S01]  /*8b20*/  SHFL.BFLY PT, R11, R10, 0x2, 0x1f ;  /* 0x0c401f000a0b7f89 */ /* 0x000e6200000e0000 */
[----:B------:R-:W-:Y:S02]  /*8b30*/  @P5 IADD3 R113, PT, PT, R113, -0x3, RZ ;  /* 0xfffffffd71715810 */ /* 0x000fe40007ffe0ff */
[----:B------:R-:W-:Y:S01]  /*8b40*/  LEA R41, R41, UR6, 0x1 ;  /* 0x0000000629297c11 */ /* 0x000fe2000f8e08ff */
[----:B------:R-:W2:Y:S03]  /*8b50*/  SHFL.BFLY PT, R13, R12, 0x2, 0x1f ;  /* 0x0c401f000c0d7f89 */ /* 0x000ea600000e0000 */
[----:B------:R-:W-:-:S02]  /*8b60*/  IADD3 R38, PT, PT, R41, 0x3020, RZ ;  /* 0x0000302029267810 */ /* 0x000fc40007ffe0ff */
[----:B-1----:R-:W-:Y:S02]  /*8b70*/  FMNMX.FTZ R11, R10, R11, !PT ;  /* 0x0000000b0a0b7209 */ /* 0x002fe40007810000 */
[----:B--2---:R-:W-:-:S03]  /*8b80*/  FMNMX.FTZ R13, R12, R13, !PT ;  /* 0x0000000d0c0d7209 */ /* 0x004fc60007810000 */
[----:B------:R-:W1:Y:S04]  /*8b90*/  SHFL.BFLY PT, R0, R11, 0x1, 0x1f ;  /* 0x0c201f000b007f89 */ /* 0x000e6800000e0000 */
[----:B------:R-:W2:Y:S01]  /*8ba0*/  SHFL.BFLY PT, R2, R13, 0x1, 0x1f ;  /* 0x0c201f000d027f89 */ /* 0x000ea200000e0000 */
[----:B-1----:R-:W-:Y:S02]  /*8bb0*/  FMNMX.FTZ R0, R11, R0, !PT ;  /* 0x000000000b007209 */ /* 0x002fe40007810000 */
[----:B--2---:R-:W-:-:S03]  /*8bc0*/  FMNMX.FTZ R2, R13, R2, !PT ;  /* 0x000000020d027209 */ /* 0x004fc60007810000 */
[C---:B------:R-:W-:Y:S01]  /*8bd0*/  FMUL.FTZ R36, R0.reuse, UR7 ;  /* 0x0000000700247c20 */ /* 0x040fe20008410000 */
[----:B------:R-:W-:Y:S02]  /*8be0*/  FSETP.NEU.FTZ.AND P0, PT, R0, -INF , PT ;  /* 0xff8000000000780b */ /* 0x000fe40003f1d000 */
[C---:B------:R-:W-:Y:S01]  /*8bf0*/  FSETP.NEU.FTZ.AND P1, PT, R2.reuse, -INF , PT ;  /* 0xff8000000200780b */ /* 0x040fe20003f3d000 */
[----:B------:R-:W-:Y:S01]  /*8c00*/  FMUL.FTZ R43, R2, UR7 ;  /* 0x00000007022b7c20 */ /* 0x000fe20008410000 */
[----:B------:R-:W-:Y:S02]  /*8c10*/  FSEL R36, R36, RZ, P0 ;  /* 0x000000ff24247208 */ /* 0x000fe40000000000 */
[----:B------:R-:W-:Y:S02]  /*8c20*/  FSEL R136, R0, RZ, P0 ;  /* 0x000000ff00887208 */ /* 0x000fe40000000000 */
[----:B------:R-:W-:Y:S01]  /*8c30*/  LOP3.LUT P0, RZ, R84, 0x4, RZ, 0xc0, !PT ;  /* 0x0000000454ff7812 */ /* 0x000fe2000780c0ff */
[----:B------:R-:W-:Y:S01]  /*8c40*/  FFMA.FTZ R75, R9, UR7, -R36 ;  /* 0x00000007094b7c23 */ /* 0x000fe20008010824 */
[----:B------:R-:W-:Y:S01]  /*8c50*/  FSEL R43, R43, RZ, P1 ;  /* 0x000000ff2b2b7208 */ /* 0x000fe20000800000 */
[----:B------:R-:W-:Y:S01]  /*8c60*/  FADD.FTZ R136, R65, -R136 ;  /* 0x8000008841887221 */ /* 0x000fe20000010000 */
[----:B------:R-:W-:Y:S01]  /*8c70*/  FSEL R138, R2, RZ, P1 ;  /* 0x000000ff028a7208 */ /* 0x000fe20000800000 */
[--C-:B------:R-:W-:Y:S01]  /*8c80*/  FFMA.FTZ R134, R17, UR7, -R36.reuse ;  /* 0x0000000711867c23 */ /* 0x100fe20008010824 */
[----:B------:R-:W-:Y:S01]  /*8c90*/  FFMA.FTZ R61, R7, UR7, -R36 ;  /* 0x00000007073d7c23 */ /* 0x000fe20008010824 */
[--C-:B------:R-:W-:Y:S01]  /*8ca0*/  FFMA.FTZ R60, R4, UR7, -R43.reuse ;  /* 0x00000007043c7c23 */ /* 0x100fe2000801082b */
[----:B------:R-:W-:Y:S01]  /*8cb0*/  IADD3 R4, PT, PT, R41, 0x3000, RZ ;  /* 0x0000300029047810 */ /* 0x000fe20007ffe0ff */
[--C-:B------:R-:W-:Y:S01]  /*8cc0*/  FFMA.FTZ R80, R8, UR7, -R43.reuse ;  /* 0x0000000708507c23 */ /* 0x100fe2000801082b */
[----:B------:R-:W-:Y:S01]  /*8cd0*/  FADD.FTZ R138, R67, -R138 ;  /* 0x8000008a438a7221 */ /* 0x000fe20000010000 */
[----:B------:R-:W1:Y:S01]  /*8ce0*/  LDSM.16.MT88.4 R8, [R41+0x3000] ;  /* 0x003000002908783b */ /* 0x000e620000004200 */
[--C-:B------:R-:W-:Y:S01]  /*8cf0*/  FFMA.FTZ R132, R16, UR7, -R43.reuse ;  /* 0x0000000710847c23 */ /* 0x100fe2000801082b */
[----:B------:R-:W-:Y:S01]  /*8d00*/  @P0 IADD3 R38, PT, PT, R4, -0x20, RZ ;  /* 0xffffffe004260810 */ /* 0x000fe20007ffe0ff */
[--C-:B------:R-:W-:Y:S01]  /*8d10*/  FFMA.FTZ R73, R6, UR7, -R43.reuse ;  /* 0x0000000706497c23 */ /* 0x100fe2000801082b */
[----:B------:R-:W-:Y:S01]  /*8d20*/  FMUL.FTZ R138, R138, UR7 ;  /* 0x000000078a8a7c20 */ /* 0x000fe20008410000 */
        /* <DEDUP_REMOVED lines=41> */
[-C--:B-1----:R-:W-:Y:S01]  /*8fc0*/  FMUL.FTZ R4, R108, R138.reuse ;  /* 0x0000008a6c047220 */ /* 0x082fe20000410000 */
[-C--:B------:R-:W-:Y:S01]  /*8fd0*/  FMUL.FTZ R5, R109, R138.reuse ;  /* 0x0000008a6d057220 */ /* 0x080fe20000410000 */
[-C--:B------:R-:W-:Y:S01]  /*8fe0*/  FMUL.FTZ R104, R104, R138.reuse ;  /* 0x0000008a68687220 */ /* 0x080fe20000410000 */
[----:B------:R-:W-:Y:S01]  /*8ff0*/  FMUL.FTZ R105, R105, R138 ;  /* 0x0000008a69697220 */ /* 0x000fe20000410000 */
[-C--:B-----5:R-:W-:Y:S01]  /*9000*/  FMUL.FTZ R6, R110, R136.reuse ;  /* 0x000000886e067220 */ /* 0x0a0fe20000410000 */
        /* <DEDUP_REMOVED lines=11> */
[-C--:B------:R-:W-:Y:S01]  /*90c0*/  FMUL.FTZ R99, R99, R136.reuse ;  /* 0x0000008863637220 */ /* 0x080fe20000410000 */
[----:B------:R-:W-:Y:S01]  /*90d0*/  MUFU.EX2 R139, R139 ;  /* 0x0000008b008b7308 */ /* 0x000fe20000000800 */
[----:B------:R-:W-:Y:S01]  /*90e0*/  FFMA.FTZ R134, R89, R136, R134 ;  /* 0x0000008859867223 */ /* 0x000fe20000010086 */
[C---:B------:R-:W-:Y:S01]  /*90f0*/  HMMA.16816.F32 R4, R16.reuse, R8, R4 ;  /* 0x000000081004723c */ /* 0x040fe20000001804 */
[----:B------:R-:W-:Y:S01]  /*9100*/  FFMA.FTZ R89, R29, UR7, -R36 ;  /* 0x000000071d597c23 */ /* 0x000fe20008010824 */
[----:B------:R-:W1:Y:S01]  /*9110*/  MUFU.EX2 R78, R78 ;  /* 0x0000004e004e7308 */ /* 0x000e620000000800 */
[----:B------:R-:W-:Y:S01]  /*9120*/  FADD.FTZ R134, R75, R134 ;  /* 0x000000864b867221 */ /* 0x000fe20000010000 */
[--C-:B------:R-:W-:Y:S01]  /*9130*/  FFMA.FTZ R75, R52, UR7, -R43.reuse ;  /* 0x00000007344b7c23 */ /* 0x100fe2000801082b */
[----:B------:R-:W-:Y:S01]  /*9140*/  FFMA.FTZ R40, R40, UR7, -R43 ;  /* 0x0000000728287c23 */ /* 0x000fe2000801082b */
[----:B------:R-:W-:Y:S01]  /*9150*/  MUFU.EX2 R74, R74 ;  /* 0x0000004a004a7308 */ /* 0x000fe20000000800 */
[--C-:B------:R-:W-:Y:S01]  /*9160*/  FFMA.FTZ R31, R31, UR7, -R36.reuse ;  /* 0x000000071f1f7c23 */ /* 0x100fe20008010824 */
[----:B------:R-:W-:Y:S01]  /*9170*/  HMMA.16816.F32 R8, R16, R10, R104 ;  /* 0x0000000a1008723c */ /* 0x000fe20000001868 */
[----:B------:R-:W-:Y:S01]  /*9180*/  LDSM.16.MT88.4 R104, [R41+0x3c00] ;  /* 0x003c00002968783b */ /* 0x000fe20000004200 */
[----:B------:R-:W3:Y:S01]  /*9190*/  MUFU.EX2 R65, R65 ;  /* 0x0000004100417308 */ /* 0x000ee20000000800 */
[----:B------:R-:W-:-:S03]  /*91a0*/  FFMA.FTZ R30, R30, UR7, -R36 ;  /* 0x000000071e1e7c23 */ /* 0x000fc60008010824 */
[----:B------:R-:W-:Y:S02]  /*91b0*/  MUFU.EX2 R76, R76 ;  /* 0x0000004c004c7308 */ /* 0x000fe40000000800 */
[C---:B--2---:R-:W-:Y:S01]  /*91c0*/  HMMA.16816.F32 R12, R16.reuse, R20, R12 ;  /* 0x00000014100c723c */ /* 0x044fe2000000180c */
[----:B-1----:R-:W-:Y:S01]  /*91d0*/  F2FP.F16.F32.PACK_AB R24, R78, R139 ;  /* 0x0000008b4e18723e */ /* 0x002fe200000000ff */
[----:B------:R-:W1:Y:S04]  /*91e0*/  MUFU.EX2 R67, R67 ;  /* 0x0000004300437308 */ /* 0x000e680000000800 */
[----:B------:R-:W-:Y:S02]  /*91f0*/  MUFU.EX2 R72, R72 ;  /* 0x0000004800487308 */ /* 0x000fe40000000800 */
[----:B------:R-:W-:Y:S01]  /*9200*/  HMMA.16816.F32 R16, R16, R22, R96 ;  /* 0x000000161010723c */ /* 0x000fe20000001860 */
[----:B------:R-:W2:Y:S01]  /*9210*/  LDSM.16.MT88.4 R20, [R38+0x400] ;  /* 0x000400002614783b */ /* 0x000ea20000004200 */
[----:B------:R-:W5:Y:S01]  /*9220*/  MUFU.EX2 R63, R63 ;  /* 0x0000003f003f7308 */ /* 0x000f620000000800 */
[----:B---3--:R-:W-:-:S02]  /*9230*/  F2FP.F16.F32.PACK_AB R26, R65, R74 ;  /* 0x0000004a411a723e */ /* 0x008fc400000000ff */
[----:B------:R-:W-:Y:S01]  /*9240*/  LDSM.16.MT88.4 R96, [R38+0xc00] ;  /* 0x000c00002660783b */ /* 0x000fe20000004200 */
[----:B------:R-:W-:Y:S01]  /*9250*/  MUFU.EX2 R122, R122 ;  /* 0x0000007a007a7308 */ /* 0x000fe20000000800 */
[----:B-1----:R-:W-:-:S03]  /*9260*/  F2FP.F16.F32.PACK_AB R25, R67, R76 ;  /* 0x0000004c4319723e */ /* 0x002fc600000000ff */
[----:B------:R-:W1:Y:S04]  /*9270*/  MUFU.EX2 R91, R91 ;  /* 0x0000005b005b7308 */ /* 0x000e680000000800 */
[----:B------:R-:W-:Y:S01]  /*9280*/  MUFU.EX2 R92, R92 ;  /* 0x0000005c005c7308 */ /* 0x000fe20000000800 */
[----:B-----5:R-:W-:-:S03]  /*9290*/  F2FP.F16.F32.PACK_AB R27, R63, R72 ;  /* 0x000000483f1b723e */ /* 0x020fc600000000ff */
[----:B------:R-:W-:Y:S04]  /*92a0*/  MUFU.EX2 R83, R83 ;  /* 0x0000005300537308 */ /* 0x000fe80000000800 */
[----:B------:R-:W-:Y:S01]  /*92b0*/  MUFU.EX2 R135, R143 ;  /* 0x0000008f00877308 */ /* 0x000fe20000000800 */
[C---:B----4-:R-:W-:Y:S03]  /*92c0*/  HMMA.16816.F32 R4, R24.reuse, R32, R4 ;  /* 0x000000201804723c */ /* 0x050fe60000001804 */
[----:B------:R-:W3:Y:S04]  /*92d0*/  MUFU.EX2 R90, R90 ;  /* 0x0000005a005a7308 */ /* 0x000ee80000000800 */
[----:B------:R-:W-:Y:S01]  /*92e0*/  MUFU.EX2 R82, R82 ;  /* 0x0000005200527308 */ /* 0x000fe20000000800 */
[C---:B------:R-:W-:Y:S01]  /*92f0*/  HMMA.16816.F32 R8, R24.reuse, R34, R8 ;  /* 0x000000221808723c */ /* 0x040fe20000001808 */
[----:B------:R-:W4:Y:S02]  /*9300*/  LDSM.16.MT88.4 R32, [R41+0x3800] ;  /* 0x003800002920783b */ /* 0x000f240000004200 */
[----:B------:R-:W5:Y:S04]  /*9310*/  MUFU.EX2 R81, R81 ;  /* 0x0000005100517308 */ /* 0x000f680000000800 */
[----:B------:R-:W-:Y:S01]  /*9320*/  MUFU.EX2 R64, R64 ;  /* 0x0000004000407308 */ /* 0x000fe20000000800 */
[C---:B--2---:R-:W-:Y:S03]  /*9330*/  HMMA.16816.F32 R12, R24.reuse, R20, R12 ;  /* 0x00000014180c723c */ /* 0x044fe6000000180c */
[----:B------:R-:W-:Y:S04]  /*9340*/  MUFU.EX2 R48, R48 ;  /* 0x0000003000307308 */ /* 0x000fe80000000800 */
[----:B------:R-:W-:Y:S01]  /*9350*/  MUFU.EX2 R28, R28 ;  /* 0x0000001c001c7308 */ /* 0x000fe20000000800 */
[----:B------:R-:W-:Y:S01]  /*9360*/  HMMA.16816.F32 R16, R24, R22, R16 ;  /* 0x000000161810723c */ /* 0x000fe20000001810 */
[----:B------:R-:W2:Y:S01]  /*9370*/  LDSM.16.MT88.4 R20, [R38+0x800] ;  /* 0x000800002614783b */ /* 0x000ea20000004200 */
[----:B-1----:R-:W-:Y:S01]  /*9380*/  F2FP.F16.F32.PACK_AB R24, R91, R122 ;  /* 0x0000007a5b18723e */ /* 0x002fe200000000ff */
[----:B------:R-:W-:Y:S01]  /*9390*/  MUFU.EX2 R89, R89 ;  /* 0x0000005900597308 */ /* 0x000fe20000000800 */
[----:B---3--:R-:W-:-:S02]  /*93a0*/  F2FP.F16.F32.PACK_AB R25, R90, R135 ;  /* 0x000000875a19723e */ /* 0x008fc400000000ff */
[----:B------:R-:W-:Y:S02]  /*93b0*/  F2FP.F16.F32.PACK_AB R26, R83, R92 ;  /* 0x0000005c531a723e */ /* 0x000fe400000000ff */
[----:B-----5:R-:W-:-:S07]  /*93c0*/  F2FP.F16.F32.PACK_AB R27, R81, R82 ;  /* 0x00000052511b723e */ /* 0x020fce00000000ff */
[----:B----4-:R-:W-:Y:S01]  /*93d0*/  HMMA.16816.F32 R4, R24, R32, R4 ;  /* 0x000000201804723c */ /* 0x010fe20000001804 */
[--C-:B------:R-:W-:Y:S01]  /*93e0*/  FFMA.FTZ R33, R129, UR7, -R36.reuse ;  /* 0x0000000781217c23 */ /* 0x100fe20008010824 */
[----:B------:R-:W-:-:S05]  /*93f0*/  FFMA.FTZ R32, R133, UR7, -R36 ;  /* 0x0000000785207c23 */ /* 0x000fca0008010824 */
[----:B------:R-:W-:Y:S01]  /*9400*/  MUFU.EX2 R33, R33 ;  /* 0x0000002100217308 */ /* 0x000fe20000000800 */
[C---:B------:R-:W-:Y:S01]  /*9410*/  HMMA.16816.F32 R8, R24.reuse, R34, R8 ;  /* 0x000000221808723c */ /* 0x040fe20000001808 */
[--C-:B------:R-:W-:Y:S01]  /*9420*/  FFMA.FTZ R34, R120, UR7, -R43.reuse ;  /* 0x0000000778227c23 */ /* 0x100fe2000801082b */
[--C-:B------:R-:W-:Y:S01]  /*9430*/  FFMA.FTZ R35, R131, UR7, -R36.reuse ;  /* 0x0000000783237c23 */ /* 0x100fe20008010824 */
[----:B------:R-:W1:Y:S04]  /*9440*/  MUFU.EX2 R32, R32 ;  /* 0x0000002000207308 */ /* 0x000e680000000800 */
[----:B------:R-:W-:Y:S01]  /*9450*/  MUFU.EX2 R34, R34 ;  /* 0x0000002200227308 */ /* 0x000fe20000000800 */
[C---:B--2---:R-:W-:Y:S03]  /*9460*/  HMMA.16816.F32 R12, R24.reuse, R20, R12 ;  /* 0x00000014180c723c */ /* 0x044fe6000000180c */
[----:B------:R-:W-:Y:S05]  /*9470*/  MUFU.EX2 R35, R35 ;  /* 0x0000002300237308 */ /* 0x000fea0000000800 */
[----:B------:R-:W-:Y:S01]  /*9480*/  HMMA.16816.F32 R16, R24, R22, R16 ;  /* 0x000000161810723c */ /* 0x000fe20000001810 */
[--C-:B------:R-:W-:Y:S01]  /*9490*/  FFMA.FTZ R27, R124, UR7, -R43.reuse ;  /* 0x000000077c1b7c23 */ /* 0x100fe2000801082b */
[--C-:B------:R-:W-:Y:S01]  /*94a0*/  FFMA.FTZ R24, R128, UR7, -R43.reuse ;  /* 0x0000000780187c23 */ /* 0x100fe2000801082b */
[--C-:B------:R-:W-:Y:S01]  /*94b0*/  FFMA.FTZ R25, R130, UR7, -R43.reuse ;  /* 0x0000000782197c23 */ /* 0x100fe2000801082b */
[----:B------:R-:W-:Y:S01]  /*94c0*/  FFMA.FTZ R26, R121, UR7, -R36 ;  /* 0x00000007791a7c23 */ /* 0x000fe20008010824 */
[----:B-1----:R-:W-:Y:S01]  /*94d0*/  F2FP.F16.F32.PACK_AB R23, R32, R33 ;  /* 0x000000212017723e */ /* 0x002fe200000000ff */
[----:B------:R-:W-:Y:S01]  /*94e0*/  FFMA.FTZ R121, R87, R138, R132 ;  /* 0x0000008a57797223 */ /* 0x000fe20000010084 */
[----:B------:R-:W1:Y:S01]  /*94f0*/  MUFU.EX2 R27, R27 ;  /* 0x0000001b001b7308 */ /* 0x000e620000000800 */
[----:B------:R-:W-:Y:S01]  /*9500*/  FFMA.FTZ R87, R66, UR7, -R43 ;  /* 0x0000000742577c23 */ /* 0x000fe2000801082b */
[----:B------:R-:W-:Y:S01]  /*9510*/  FFMA.FTZ R66, R71, UR7, -R36 ;  /* 0x0000000747427c23 */ /* 0x000fe20008010824 */
[----:B------:R-:W-:Y:S01]  /*9520*/  FADD.FTZ R80, R80, R121 ;  /* 0x0000007950507221 */ /* 0x000fe20000010000 */
[----:B------:R-:W-:Y:S01]  /*9530*/  MUFU.EX2 R24, R24 ;  /* 0x0000001800187308 */ /* 0x000fe20000000800 */
[----:B------:R-:W-:-:S02]  /*9540*/  FADD.FTZ R71, R61, R134 ;  /* 0x000000863d477221 */ /* 0x000fc40000010000 */
[----:B------:R-:W-:Y:S01]  /*9550*/  FADD.FTZ R73, R73, R80 ;  /* 0x0000005049497221 */ /* 0x000fe20000010000 */
[----:B------:R-:W2:Y:S01]  /*9560*/  MUFU.EX2 R25, R25 ;  /* 0x0000001900197308 */ /* 0x000ea20000000800 */
[----:B------:R-:W-:-:S03]  /*9570*/  FADD.FTZ R71, R56, R71 ;  /* 0x0000004738477221 */ /* 0x000fc60000010000 */
[----:B------:R-:W3:Y:S01]  /*9580*/  MUFU.EX2 R26, R26 ;  /* 0x0000001a001a7308 */ /* 0x000ee20000000800 */
[----:B------:R-:W-:Y:S01]  /*9590*/  FADD.FTZ R76, R76, R71 ;  /* 0x000000474c4c7221 */ /* 0x000fe20000010000 */
[----:B-1----:R-:W-:Y:S02]  /*95a0*/  F2FP.F16.F32.PACK_AB R20, R27, R34 ;  /* 0x000000221b14723e */ /* 0x002fe400000000ff */
[----:B------:R-:W1:Y:S01]  /*95b0*/  MUFU.EX2 R87, R87 ;  /* 0x0000005700577308 */ /* 0x000e620000000800 */
[----:B------:R-:W-:-:S03]  /*95c0*/  FADD.FTZ R67, R67, R76 ;  /* 0x0000004c43437221 */ /* 0x000fc60000010000 */
[----:B------:R-:W-:Y:S01]  /*95d0*/  MUFU.EX2 R66, R66 ;  /* 0x0000004200427308 */ /* 0x000fe20000000800 */
[----:B--2---:R-:W-:-:S03]  /*95e0*/  F2FP.F16.F32.PACK_AB R22, R25, R24 ;  /* 0x000000181916723e */ /* 0x004fc600000000ff */
[----:B------:R2:W-:Y:S01]  /*95f0*/  MUFU.EX2 R61, R62 ;  /* 0x0000003e003d7308 */ /* 0x0005e20000000800 */
[----:B---3--:R-:W-:-:S07]  /*9600*/  F2FP.F16.F32.PACK_AB R21, R26, R35 ;  /* 0x000000231a15723e */ /* 0x008fce00000000ff */
[----:B------:R-:W-:Y:S01]  /*9610*/  HMMA.16816.F32 R100, R20, R96, R12 ;  /* 0x000000601464723c */ /* 0x000fe2000000180c */
[----:B------:R-:W3:Y:S01]  /*9620*/  LDSM.16.MT88.4 R12, [R41+0x4000] ;  /* 0x00400000290c783b */ /* 0x000ee20000004200 */
[----:B--2---:R-:W-:-:S06]  /*9630*/  FADD.FTZ R62, R60, R73 ;  /* 0x000000493c3e7221 */ /* 0x004fcc0000010000 */
[----:B------:R-:W-:Y:S01]  /*9640*/  HMMA.16816.F32 R108, R20, R104, R4 ;  /* 0x00000068146c723c */ /* 0x000fe20000001804 */
[----:B-1----:R-:W-:Y:S01]  /*9650*/  F2FP.F16.F32.PACK_AB R4, R64, R87 ;  /* 0x000000574004723e */ /* 0x002fe200000000ff */
[----:B------:R-:W-:-:S04]  /*9660*/  FADD.FTZ R139, R139, R62 ;  /* 0x0000003e8b8b7221 */ /* 0x000fc80000010000 */
[----:B------:R-:W-:Y:S02]  /*9670*/  FADD.FTZ R139, R78, R139 ;  /* 0x0000008b4e8b7221 */ /* 0x000fe40000010000 */
[----:B------:R-:W-:Y:S01]  /*9680*/  HMMA.16816.F32 R104, R20, R106, R8 ;  /* 0x0000006a1468723c */ /* 0x000fe20000001808 */
[----:B------:R-:W1:Y:S01]  /*9690*/  LDSM.16.MT88.4 R8, [R38+0x1000] ;  /* 0x001000002608783b */ /* 0x000e620000004200 */
[----:B------:R-:W-:-:S04]  /*96a0*/  FADD.FTZ R74, R74, R139 ;  /* 0x0000008b4a4a7221 */ /* 0x000fc80000010000 */
[----:B------:R-:W-:Y:S02]  /*96b0*/  FADD.FTZ R65, R65, R74 ;  /* 0x0000004a41417221 */ /* 0x000fe40000010000 */
[----:B------:R-:W-:Y:S01]  /*96c0*/  HMMA.16816.F32 R96, R20, R98, R16 ;  /* 0x000000621460723c */ /* 0x000fe20000001810 */
[--C-:B------:R-:W-:Y:S01]  /*96d0*/  FFMA.FTZ R23, R69, UR7, -R36.reuse ;  /* 0x0000000745177c23 */ /* 0x100fe20008010824 */
[--C-:B------:R-:W-:Y:S01]  /*96e0*/  FFMA.FTZ R21, R70, UR7, -R43.reuse ;  /* 0x0000000746157c23 */ /* 0x100fe2000801082b */
[----:B------:R-:W-:Y:S01]  /*96f0*/  FFMA.FTZ R22, R68, UR7, -R43 ;  /* 0x0000000744167c23 */ /* 0x000fe2000801082b */
[--C-:B------:R-:W-:Y:S01]  /*9700*/  FFMA.FTZ R69, R79, UR7, -R36.reuse ;  /* 0x000000074f457c23 */ /* 0x100fe20008010824 */
[--C-:B------:R-:W-:Y:S01]  /*9710*/  FFMA.FTZ R20, R77, UR7, -R36.reuse ;  /* 0x000000074d147c23 */ /* 0x100fe20008010824 */
[----:B------:R-:W2:Y:S01]  /*9720*/  LDSM.16.MT88.4 R16, [R41+0x4400] ;  /* 0x004400002910783b */ /* 0x000ea20000004200 */
[----:B------:R-:W4:Y:S01]  /*9730*/  MUFU.EX2 R23, R23 ;  /* 0x0000001700177308 */ /* 0x000f220000000800 */
[--C-:B------:R-:W-:Y:S01]  /*9740*/  FFMA.FTZ R68, R55, UR7, -R36.reuse ;  /* 0x0000000737447c23 */ /* 0x100fe20008010824 */
[--C-:B------:R-:W-:Y:S01]  /*9750*/  FFMA.FTZ R70, R59, UR7, -R36.reuse ;  /* 0x000000073b467c23 */ /* 0x100fe20008010824 */
[----:B------:R-:W-:Y:S01]  /*9760*/  FFMA.FTZ R55, R53, UR7, -R36 ;  /* 0x0000000735377c23 */ /* 0x000fe20008010824 */
[----:B------:R-:W-:Y:S01]  /*9770*/  MUFU.EX2 R21, R21 ;  /* 0x0000001500157308 */ /* 0x000fe20000000800 */
[----:B------:R-:W-:Y:S01]  /*9780*/  FADD.FTZ R122, R122, R65 ;  /* 0x000000417a7a7221 */ /* 0x000fe20000010000 */
[----:B------:R-:W-:-:S02]  /*9790*/  MOV R65, R0 ;  /* 0x0000000000417202 */ /* 0x000fc40000000f00 */
[----:B------:R-:W5:Y:S01]  /*97a0*/  MUFU.EX2 R22, R22 ;  /* 0x0000001600167308 */ /* 0x000f620000000800 */
[----:B------:R-:W-:Y:S01]  /*97b0*/  FADD.FTZ R91, R91, R122 ;  /* 0x0000007a5b5b7221 */ /* 0x000fe20000010000 */
[----:B------:R-:W-:Y:S02]  /*97c0*/  @P5 MOV R65, R0 ;  /* 0x0000000000415202 */ /* 0x000fe40000000f00 */
[----:B------:R-:W-:Y:S01]  /*97d0*/  MUFU.EX2 R69, R69 ;  /* 0x0000004500457308 */ /* 0x000fe20000000800 */
[----:B------:R-:W-:Y:S01]  /*97e0*/  FADD.FTZ R92, R92, R91 ;  /* 0x0000005b5c5c7221 */ /* 0x000fe20000010000 */
[----:B----4-:R-:W-:Y:S02]  /*97f0*/  F2FP.F16.F32.PACK_AB R5, R23, R66 ;  /* 0x000000421705723e */ /* 0x010fe400000000ff */
[----:B------:R-:W4:Y:S01]  /*9800*/  MUFU.EX2 R20, R20 ;  /* 0x0000001400147308 */ /* 0x000f220000000800 */
[----:B------:R-:W-:-:S03]  /*9810*/  FADD.FTZ R83, R83, R92 ;  /* 0x0000005c53537221 */ /* 0x000fc60000010000 */
[----:B------:R-:W-:Y:S01]  /*9820*/  MUFU.EX2 R59, R75 ;  /* 0x0000004b003b7308 */ /* 0x000fe20000000800 */
[----:B-----5:R-:W-:-:S03]  /*9830*/  F2FP.F16.F32.PACK_AB R6, R22, R21 ;  /* 0x000000151606723e */ /* 0x020fc600000000ff */
[----:B------:R-:W-:Y:S04]  /*9840*/  MUFU.EX2 R53, R68 ;  /* 0x0000004400357308 */ /* 0x000fe80000000800 */
[----:B------:R-:W-:Y:S01]  /*9850*/  MUFU.EX2 R60, R55 ;  /* 0x00000037003c7308 */ /* 0x000fe20000000800 */
[----:B----4-:R-:W-:-:S03]  /*9860*/  F2FP.F16.F32.PACK_AB R7, R20, R69 ;  /* 0x000000451407723e */ /* 0x010fc600000000ff */
[----:B------:R4:W-:Y:S04]  /*9870*/  MUFU.EX2 R55, R50 ;  /* 0x0000003200377308 */ /* 0x0009e80000000800 */
[C---:B---3--:R-:W-:Y:S01]  /*9880*/  HMMA.16816.F32 R108, R4.reuse, R12, R108 ;  /* 0x0000000c046c723c */ /* 0x048fe2000000186c */
[--C-:B------:R-:W-:Y:S01]  /*9890*/  FFMA.FTZ R13, R58, UR7, -R43.reuse ;  /* 0x000000073a0d7c23 */ /* 0x100fe2000801082b */
[----:B------:R-:W-:Y:S01]  /*98a0*/  FFMA.FTZ R12, R54, UR7, -R43 ;  /* 0x00000007360c7c23 */ /* 0x000fe2000801082b */
[--C-:B------:R-:W-:Y:S02]  /*98b0*/  FFMA.FTZ R58, R57, UR7, -R36.reuse ;  /* 0x00000007393a7c23 */ /* 0x100fe40008010824 */
[----:B------:R-:W3:Y:S03]  /*98c0*/  MUFU.EX2 R54, R13 ;  /* 0x0000000d00367308 */ /* 0x000ee60000000800 */
[----:B------:R-:W-:Y:S01]  /*98d0*/  HMMA.16816.F32 R104, R4, R14, R104 ;  /* 0x0000000e0468723c */ /* 0x000fe20000001868 */
[----:B------:R5:W2:Y:S01]  /*98e0*/  MUFU.EX2 R52, R12 ;  /* 0x0000000c00347308 */ /* 0x000aa20000000800 */
[----:B----4-:R-:W-:-:S03]  /*98f0*/  FFMA.FTZ R50, R45, UR7, -R36 ;  /* 0x000000072d327c23 */ /* 0x010fc60008010824 */
[----:B------:R-:W-:Y:S03]  /*9900*/  MUFU.EX2 R57, R70 ;  /* 0x0000004600397308 */ /* 0x000fe60000000800 */
[C---:B-1----:R-:W-:Y:S01]  /*9910*/  HMMA.16816.F32 R100, R4.reuse, R8, R100 ;  /* 0x000000080464723c */ /* 0x042fe20000001864 */
[----:B------:R-:W1:Y:S04]  /*9920*/  MUFU.EX2 R58, R58 ;  /* 0x0000003a003a7308 */ /* 0x000e680000000800 */
[----:B------:R-:W-:Y:S01]  /*9930*/  MUFU.EX2 R50, R50 ;  /* 0x0000003200327308 */ /* 0x000fe20000000800 */
[----:B-----5:R-:W4:Y:S02]  /*9940*/  LDSM.16.MT88.4 R12, [R38+0x1400] ;  /* 0x00140000260c783b */ /* 0x020f240000004200 */
[----:B------:R-:W-:Y:S01]  /*9950*/  HMMA.16816.F32 R96, R4, R10, R96 ;  /* 0x0000000a0460723c */ /* 0x000fe20000001860 */
[----:B---3--:R-:W-:Y:S01]  /*9960*/  F2FP.F16.F32.PACK_AB R4, R54, R61 ;  /* 0x0000003d3604723e */ /* 0x008fe200000000ff */
[----:B------:R-:W3:Y:S01]  /*9970*/  LDSM.16.MT88.4 R8, [R41+0x4800] ;  /* 0x004800002908783b */ /* 0x000ee20000004200 */
[----:B--2---:R-:W-:-:S02]  /*9980*/  F2FP.F16.F32.PACK_AB R6, R59, R52 ;  /* 0x000000343b06723e */ /* 0x004fc400000000ff */
[----:B------:R-:W-:Y:S02]  /*9990*/  F2FP.F16.F32.PACK_AB R7, R60, R53 ;  /* 0x000000353c07723e */ /* 0x000fe400000000ff */
[----:B-1----:R-:W-:-:S07]  /*99a0*/  F2FP.F16.F32.PACK_AB R5, R58, R57 ;  /* 0x000000393a05723e */ /* 0x002fce00000000ff */
[C---:B------:R-:W-:Y:S01]  /*99b0*/  HMMA.16816.F32 R108, R4.reuse, R16, R108 ;  /* 0x00000010046c723c */ /* 0x040fe2000000186c */
[--C-:B------:R-:W-:Y:S01]  /*99c0*/  FFMA.FTZ R17, R46, UR7, -R43.reuse ;  /* 0x000000072e117c23 */ /* 0x100fe2000801082b */
[--C-:B------:R-:W-:Y:S01]  /*99d0*/  FFMA.FTZ R46, R49, UR7, -R36.reuse ;  /* 0x00000007312e7c23 */ /* 0x100fe20008010824 */
[----:B------:R-:W-:Y:S02]  /*99e0*/  FFMA.FTZ R16, R44, UR7, -R43 ;  /* 0x000000072c107c23 */ /* 0x000fe4000801082b */
[----:B------:R-:W-:Y:S03]  /*99f0*/  MUFU.EX2 R44, R17 ;  /* 0x00000011002c7308 */ /* 0x000fe60000000800 */
[C---:B------:R-:W-:Y:S01]  /*9a00*/  HMMA.16816.F32 R104, R4.reuse, R18, R104 ;  /* 0x000000120468723c */ /* 0x040fe20000001868 */
[----:B------:R-:W-:Y:S01]  /*9a10*/  FFMA.FTZ R18, R47, UR7, -R36 ;  /* 0x000000072f127c23 */ /* 0x000fe20008010824 */
[----:B------:R-:W-:Y:S04]  /*9a20*/  MUFU.EX2 R49, R16 ;  /* 0x0000001000317308 */ /* 0x000fe80000000800 */
[----:B------:R-:W-:Y:S04]  /*9a30*/  MUFU.EX2 R46, R46 ;  /* 0x0000002e002e7308 */ /* 0x000fe80000000800 */
[----:B------:R-:W1:Y:S04]  /*9a40*/  MUFU.EX2 R47, R51 ;  /* 0x00000033002f7308 */ /* 0x000e680000000800 */
[----:B------:R2:W5:Y:S01]  /*9a50*/  MUFU.EX2 R45, R18 ;  /* 0x00000012002d7308 */ /* 0x0005620000000800 */
[----:B----4-:R-:W-:Y:S01]  /*9a60*/  HMMA.16816.F32 R100, R4, R12, R100 ;  /* 0x0000000c0464723c */ /* 0x010fe20000001864 */
[----:B------:R-:W-:Y:S01]  /*9a70*/  FADD.FTZ R12, R72, R67 ;  /* 0x00000043480c7221 */ /* 0x000fe20000010000 */
[----:B------:R-:W-:-:S02]  /*9a80*/  MOV R67, R2 ;  /* 0x0000000200437202 */ /* 0x000fc40000000f00 */
[----:B------:R-:W-:Y:S01]  /*9a90*/  @P5 MOV R67, R2 ;  /* 0x0000000200435202 */ /* 0x000fe20000000f00 */
[----:B------:R-:W-:-:S03]  /*9aa0*/  FADD.FTZ R12, R63, R12 ;  /* 0x0000000c3f0c7221 */ /* 0x000fc60000010000 */
[----:B------:R-:W-:Y:S01]  /*9ab0*/  HMMA.16816.F32 R96, R4, R14, R96 ;  /* 0x0000000e0460723c */ /* 0x000fe20000001860 */
[----:B------:R-:W-:Y:S01]  /*9ac0*/  FADD.FTZ R13, R135, R12 ;  /* 0x0000000c870d7221 */ /* 0x000fe20000010000 */
[----:B------:R-:W-:Y:S01]  /*9ad0*/  F2FP.F16.F32.PACK_AB R4, R55, R48 ;  /* 0x000000303704723e */ /* 0x000fe200000000ff */
[----:B------:R-:W-:Y:S01]  /*9ae0*/  FADD.FTZ R12, R34, R83 ;  /* 0x00000053220c7221 */ /* 0x000fe20000010000 */
[----:B-1----:R-:W-:Y:S01]  /*9af0*/  F2FP.F16.F32.PACK_AB R5, R47, R46 ;  /* 0x0000002e2f05723e */ /* 0x002fe200000000ff */
[----:B------:R-:W-:Y:S01]  /*9b00*/  FADD.FTZ R13, R90, R13 ;  /* 0x0000000d5a0d7221 */ /* 0x000fe20000010000 */
[----:B------:R-:W-:Y:S01]  /*9b10*/  F2FP.F16.F32.PACK_AB R6, R49, R44 ;  /* 0x0000002c3106723e */ /* 0x000fe200000000ff */
[----:B--2---:R-:W1:Y:S01]  /*9b20*/  LDSM.16.MT88.4 R16, [R38+0x1800] ;  /* 0x001800002610783b */ /* 0x004e620000004200 */
[----:B-----5:R-:W-:Y:S01]  /*9b30*/  F2FP.F16.F32.PACK_AB R7, R50, R45 ;  /* 0x0000002d3207723e */ /* 0x020fe200000000ff */
[----:B------:R-:W-:Y:S01]  /*9b40*/  FADD.FTZ R82, R82, R13 ;  /* 0x0000000d52527221 */ /* 0x000fe20000010000 */
[----:B------:R-:W-:Y:S03]  /*9b50*/  MUFU.EX2 R34, R39 ;  /* 0x0000002700227308 */ /* 0x000fe60000000800 */
[----:B------:R-:W-:-:S02]  /*9b60*/  FADD.FTZ R82, R81, R82 ;  /* 0x0000005251527221 */ /* 0x000fc40000010000 */
[C---:B---3--:R-:W-:Y:S01]  /*9b70*/  HMMA.16816.F32 R108, R4.reuse, R8, R108 ;  /* 0x00000008046c723c */ /* 0x048fe2000000186c */
[----:B------:R-:W-:Y:S01]  /*9b80*/  FADD.FTZ R9, R27, R12 ;  /* 0x0000000c1b097221 */ /* 0x000fe20000010000 */
[----:B------:R-:W-:Y:S01]  /*9b90*/  FADD.FTZ R35, R35, R82 ;  /* 0x0000005223237221 */ /* 0x000fe20000010000 */
[----:B------:R-:W2:Y:S01]  /*9ba0*/  LDSM.16.MT88.4 R12, [R41+0x4c00] ;  /* 0x004c0000290c783b */ /* 0x000ea20000004200 */
[----:B------:R-:W-:Y:S02]  /*9bb0*/  FFMA.FTZ R8, R37, UR7, -R43 ;  /* 0x0000000725087c23 */ /* 0x000fe4000801082b */
[----:B------:R3:W4:Y:S02]  /*9bc0*/  MUFU.EX2 R37, R42 ;  /* 0x0000002a00257308 */ /* 0x0007240000000800 */
[----:B------:R-:W-:Y:S01]  /*9bd0*/  HMMA.16816.F32 R104, R4, R10, R104 ;  /* 0x0000000a0468723c */ /* 0x000fe20000001868 */
[----:B------:R-:W-:Y:S01]  /*9be0*/  FADD.FTZ R10, R26, R35 ;  /* 0x000000231a0a7221 */ /* 0x000fe20000010000 */
[----:B------:R5:W-:Y:S03]  /*9bf0*/  MUFU.EX2 R27, R8 ;  /* 0x00000008001b7308 */ /* 0x000be60000000800 */
[----:B------:R-:W-:Y:S01]  /*9c00*/  FADD.FTZ R33, R33, R10 ;  /* 0x0000000a21217221 */ /* 0x000fe20000010000 */
[----:B------:R-:W-:Y:S03]  /*9c10*/  MUFU.EX2 R26, R40 ;  /* 0x00000028001a7308 */ /* 0x000fe60000000800 */
[----:B------:R-:W-:Y:S01]  /*9c20*/  FADD.FTZ R33, R32, R33 ;  /* 0x0000002120217221 */ /* 0x000fe20000010000 */
[----:B---3--:R-:W-:-:S03]  /*9c30*/  FADD.FTZ R42, R24, R9 ;  /* 0x00000009182a7221 */ /* 0x008fc60000010000 */
[----:B------:R-:W-:Y:S01]  /*9c40*/  FADD.FTZ R66, R66, R33 ;  /* 0x0000002142427221 */ /* 0x000fe20000010000 */
[----:B------:R-:W-:Y:S01]  /*9c50*/  MUFU.EX2 R24, R31 ;  /* 0x0000001f00187308 */ /* 0x000fe20000000800 */
[----:B------:R-:W-:Y:S01]  /*9c60*/  FADD.FTZ R42, R25, R42 ;  /* 0x0000002a192a7221 */ /* 0x000fe20000010000 */
[----:B-----5:R-:W3:Y:S02]  /*9c70*/  LDSM.16.MT88.4 R8, [R38+0x1c00] ;  /* 0x001c00002608783b */ /* 0x020ee40000004200 */
[----:B------:R-:W5:Y:S01]  /*9c80*/  MUFU.EX2 R25, R30 ;  /* 0x0000001e00197308 */ /* 0x000f620000000800 */
        /* <DEDUP_REMOVED lines=13> */
[----:B-----5:R-:W-:Y:S02]  /*9d60*/  F2FP.F16.F32.PACK_AB R5, R25, R24 ;  /* 0x000000181905723e */ /* 0x020fe400000000ff */
[----:B------:R-:W-:Y:S01]  /*9d70*/  F2FP.F16.F32.PACK_AB R6, R26, R27 ;  /* 0x0000001b1a06723e */ /* 0x000fe200000000ff */
[----:B------:R-:W-:Y:S01]  /*9d80*/  FADD.FTZ R17, R54, R17 ;  /* 0x0000001136117221 */ /* 0x000fe20000010000 */
[----:B------:R-:W-:-:S03]  /*9d90*/  F2FP.F16.F32.PACK_AB R7, R89, R28 ;  /* 0x0000001c5907723e */ /* 0x000fc600000000ff */
[----:B------:R-:W-:-:S04]  /*9da0*/  FADD.FTZ R52, R52, R17 ;  /* 0x0000001134347221 */ /* 0x000fc80000010000 */
        /* <DEDUP_REMOVED lines=8> */
[----:B------:R-:W-:-:S03]  /*9e30*/  FADD.FTZ R12, R47, R12 ;  /* 0x0000000c2f0c7221 */ /* 0x000fc60000010000 */
        /* <DEDUP_REMOVED lines=15> */
.L_x_4487:
[----:B------:R-:W-:-:S07]  /*9f30*/  IADD3 R113, PT, PT, R123, -0x1, RZ ;  /* 0xffffffff7b717810 */ /* 0x000fce0007ffe0ff */
.L_x_4495:
[----:B------:R-:W-:-:S13]  /*9f40*/  ISETP.GE.AND P0, PT, R113, R94, PT ;  /* 0x0000005e7100720c */ /* 0x000fda0003f06270 */
[----:B------:R-:W-:Y:S05]  /*9f50*/  @!P0 BRA `(.L_x_4496) ;  /* 0x0000003800408947 */ /* 0x000fea0003800000 */
[----:B------:R-:W1:Y:S01]  /*9f60*/  S2UR UR7, SR_CgaCtaId ;  /* 0x00000000000779c3 */ /* 0x000e620000008800 */
[----:B------:R-:W-:Y:S01]  /*9f70*/  UISETP.NE.U32.AND UP0, UPT, UR8, URZ, UPT ;  /* 0x000000ff0800728c */ /* 0x000fe2000bf05070 */
[----:B------:R-:W-:Y:S01]  /*9f80*/  LOP3.LUT R121, R3, 0x120, R116, 0xf8, !PT ;  /* 0x0000012003797812 */ /* 0x000fe200078ef874 */
[----:B------:R-:W-:Y:S01]  /*9f90*/  IMAD.MOV.U32 R91, RZ, RZ, R65 ;  /* 0x000000ffff5b7224 */ /* 0x000fe200078e0041 */
[----:B------:R-:W-:Y:S01]  /*9fa0*/  SHF.L.U32 R124, R113, 0x7, RZ ;  /* 0x00000007717c7819 */ /* 0x000fe200000006ff */
[----:B------:R-:W-:Y:S01]  /*9fb0*/  UISETP.NE.AND.EX UP0, UPT, UR9, URZ, UPT, UP0 ;  /* 0x000000ff0900728c */ /* 0x000fe2000bf05300 */
[----:B------:R-:W-:Y:S01]  /*9fc0*/  LEA R121, R121, UR6, 0x1 ;  /* 0x0000000679797c11 */ /* 0x000fe2000f8e08ff */
[----:B------:R-:W-:Y:S01]  /*9fd0*/  IMAD.MOV.U32 R92, RZ, RZ, R67 ;  /* 0x000000ffff5c7224 */ /* 0x000fe200078e0043 */
[C---:B------:R-:W-:Y:S01]  /*9fe0*/  LOP3.LUT R90, R124.reuse, 0x40, R127, 0xfe, !PT ;  /* 0x000000407c5a7812 */ /* 0x040fe200078efe7f */
[----:B------:R-:W-:Y:S01]  /*9ff0*/  VIADD R123, R113, 0x1 ;  /* 0x00000001717b7836 */ /* 0x000fe20000000000 */
        /* <DEDUP_REMOVED lines=8> */
[----:B------:R-:W4:Y:S01]  /*a080*/  LDCU UR4, c[0x0][0x45c] ;  /* 0x00008b80ff0477ac */ /* 0x000f220008000800 */
[----:B------:R-:W2:Y:S01]  /*a090*/  LDCU.64 UR8, c[0x0][0x3a0] ;  /* 0x00007400ff0877ac */ /* 0x000ea20008000a00 */
[----:B------:R-:W2:Y:S01]  /*a0a0*/  LDCU.64 UR10, c[0x0][0x3a8] ;  /* 0x00007500ff0a77ac */ /* 0x000ea20008000a00 */
[----:B-1----:R-:W-:-:S12]  /*a0b0*/  ULEA UR6, UR7, UR13, 0x18 ;  /* 0x0000000d07067291 */ /* 0x002fd8000f8ec0ff */
.L_x_4500:
        /* <DEDUP_REMOVED lines=14> */
[C---:B------:R-:W-:Y:S02]  /*a1a0*/  LOP3.LUT R127, R115.reuse, 0xd8, RZ, 0xc0, !PT ;  /* 0x000000d8737f7812 */ /* 0x040fe400078ec0ff */
[----:B------:R-:W-:Y:S02]  /*a1b0*/  @!P2 IADD3 R126, P0, PT, R126, R3, RZ ;  /* 0x000000037e7ea210 */ /* 0x000fe40007f1e0ff */
[C---:B--2---:R-:W-:Y:S02]  /*a1c0*/  ISETP.GE.AND P4, PT, R2.reuse, UR12, PT ;  /* 0x0000000c02007c0c */ /* 0x044fe4000bf86270 */
[----:B------:R-:W-:Y:S02]  /*a1d0*/  ISETP.GE.AND P3, PT, R2, UR12, PT ;  /* 0x0000000c02007c0c */ /* 0x000fe4000bf66270 */
[----:B------:R-:W-:Y:S02]  /*a1e0*/  @!P2 LEA.HI.X.SX32 R125, R0, R125, 0x1, P0 ;  /* 0x0000007d007da211 */ /* 0x000fe400000f0eff */
[----:B------:R-:W-:Y:S02]  /*a1f0*/  LOP3.LUT R130, R115, 0x1f20, RZ, 0xc0, !PT ;  /* 0x00001f2073827812 */ /* 0x000fe400078ec0ff */
[----:B------:R-:W-:Y:S01]  /*a200*/  LOP3.LUT R127, R127, R114, RZ, 0x3c, !PT ;  /* 0x000000727f7f7212 */ /* 0x000fe200078e3cff */
[----:B------:R-:W-:Y:S06]  /*a210*/  @!P2 BRA `(.L_x_4497) ;  /* 0x0000000000f4a947 */ /* 0x000fec0003800000 */
        /* <DEDUP_REMOVED lines=61> */
.L_x_4497:
[----:B------:R-:W-:Y:S02]  /*a5f0*/  LOP3.LUT R132, R130, R127, RZ, 0xfc, !PT ;  /* 0x0000007f82847212 */ /* 0x000fe400078efcff */
[-C--:B------:R-:W-:Y:S02]  /*a600*/  @!P4 MOV R127, R125.reuse ;  /* 0x0000007d007fc202 */ /* 0x080fe40000000f00 */
[----:B------:R-:W-:Y:S02]  /*a610*/  LEA R129, R132, UR6, 0x1 ;  /* 0x0000000684817c11 */ /* 0x000fe4000f8e08ff */
[C---:B------:R-:W-:Y:S02]  /*a620*/  SHF.L.U32 R131, R128.reuse, 0x6, RZ ;  /* 0x0000000680837819 */ /* 0x040fe400000006ff */
[--C-:B------:R-:W-:Y:S01]  /*a630*/  SHF.L.U64.HI R130, R128, 0x6, R113.reuse ;  /* 0x0000000680827819 */ /* 0x100fe20000010271 */
[----:B------:R-:W-:Y:S01]  /*a640*/  @!PT LDS RZ, [RZ] ;  /* 0x00000000fffff984 */ /* 0x000fe20000000800 */
[----:B------:R-:W-:Y:S01]  /*a650*/  @!PT LDS RZ, [RZ] ;  /* 0x00000000fffff984 */ /* 0x000fe20000000800 */
[----:B------:R-:W-:Y:S01]  /*a660*/  @!PT LDS RZ, [RZ] ;  /* 0x00000000fffff984 */ /* 0x000fe20000000800 */
[----:B------:R1:W-:Y:S01]  /*a670*/  @!P4 LDGSTS.E.BYPASS.LTC128B.128 [R129+0x3000], desc[UR14][R126.64] ;  /* 0x030000007e81cfae */ /* 0x0003e2000b981a0e */
[----:B------:R-:W-:Y:S02]  /*a680*/  IADD3 R134, P0, PT, R131, R126, RZ ;  /* 0x0000007e83867210 */ /* 0x000fe40007f1e0ff */
[----:B------:R-:W-:Y:S02]  /*a690*/  MOV R0, 0x20 ;  /* 0x0000002000007802 */ /* 0x000fe40000000f00 */
[----:B------:R-:W-:Y:S02]  /*a6a0*/  IADD3.X R135, PT, PT, R130, R125, RZ, P0, !PT ;  /* 0x0000007d82877210 */ /* 0x000fe400007fe4ff */
[----:B------:R-:W-:Y:S01]  /*a6b0*/  @!P3 LEA R132, P0, R128, R134, 0x7 ;  /* 0x000000868084b211 */ /* 0x000fe200078038ff */
[----:B------:R-:W-:Y:S01]  /*a6c0*/  @P4 STS.128 [R129+0x3000], RZ ;  /* 0x003000ff81004388 */ /* 0x000fe20000000c00 */
[----:B------:R-:W-:Y:S02]  /*a6d0*/  @!P3 IADD3 R136, P1, PT, R134, R131, RZ ;  /* 0x000000838688b210 */ /* 0x000fe40007f3e0ff */
[----:B------:R-:W-:Y:S02]  /*a6e0*/  @!P3 LEA.HI.X R133, R128, R135, R113, 0x7, P0 ;  /* 0x000000878085b211 */ /* 0x000fe400000f3c71 */
[----:B------:R-:W-:Y:S02]  /*a6f0*/  @!P3 IADD3.X R137, PT, PT, R135, R130, RZ, P1, !PT ;  /* 0x000000828789b210 */ /* 0x000fe40000ffe4ff */
[----:B------:R-:W-:Y:S01]  /*a700*/  LOP3.LUT P0, RZ, R84, 0x4, RZ, 0xc0, !PT ;  /* 0x0000000454ff7812 */ /* 0x000fe2000780c0ff */
[----:B------:R-:W-:Y:S01]  /*a710*/  @P3 STS.128 [R129+0x3800], RZ ;  /* 0x003800ff81003388 */ /* 0x000fe20000000c00 */
[----:B------:R-:W-:Y:S02]  /*a720*/  IADD3 R123, PT, PT, R123, -0x1, RZ ;  /* 0xffffffff7b7b7810 */ /* 0x000fe40007ffe0ff */
[----:B------:R-:W-:Y:S02]  /*a730*/  SEL R0, R0, 0xffffffe0, !P0 ;  /* 0xffffffe000007807 */ /* 0x000fe40004000000 */
[----:B------:R-:W-:Y:S02]  /*a740*/  ISETP.GT.AND P1, PT, R123, R94, PT ;  /* 0x0000005e7b00720c */ /* 0x000fe40003f24270 */
[-C--:B------:R-:W-:Y:S01]  /*a750*/  IADD3 R2, PT, PT, R86, R0.reuse, RZ ;  /* 0x0000000056027210 */ /* 0x080fe20007ffe0ff */
[----:B------:R-:W-:Y:S01]  /*a760*/  @!PT LDS RZ, [RZ] ;  /* 0x00000000fffff984 */ /* 0x000fe20000000800 */
[----:B------:R-:W-:Y:S01]  /*a770*/  @!PT LDS RZ, [RZ] ;  /* 0x00000000fffff984 */ /* 0x000fe20000000800 */
[----:B------:R-:W-:Y:S01]  /*a780*/  @!PT LDS RZ, [RZ] ;  /* 0x00000000fffff984 */ /* 0x000fe20000000800 */
[----:B------:R1:W-:Y:S01]  /*a790*/  @!P3 LDGSTS.E.BYPASS.LTC128B.128 [R129+0x3800], desc[UR14][R134.64] ;  /* 0x038000008681bfae */ /* 0x0003e2000b981a0e */
[----:B------:R-:W-:Y:S07]  /*a7a0*/  IADD3 R72, PT, PT, R85, R0, RZ ;  /* 0x0000000055487210 */ /* 0x000fee0007ffe0ff */
        /* <DEDUP_REMOVED lines=12> */
[----:B------:R-:W2:Y:S08]  /*a870*/  LDSM.16.M88.4 R8, [R85] ;  /* 0x000000005508783b */ /* 0x000eb00000000200 */
[----:B------:R-:W-:Y:S08]  /*a880*/  LDSM.16.M88.4 R64, [R2] ;  /* 0x000000000240783b */ /* 0x000ff00000000200 */
[----:B------:R-:W-:Y:S08]  /*a890*/  LDSM.16.M88.4 R24, [R72] ;  /* 0x000000004818783b */ /* 0x000ff00000000200 */
        /* <DEDUP_REMOVED lines=253> */
.L_x_4499:
        /* <DEDUP_REMOVED lines=35> */
.L_x_4498:
[C---:B------:R-:W-:Y:S02]  /*baa0*/  IADD3 R71, PT, PT, R90.reuse, -0x40, RZ ;  /* 0xffffffc05a477810 */ /* 0x040fe40007ffe0ff */
[C---:B--2---:R-:W-:Y:S02]  /*bab0*/  IADD3 R72, PT, PT, R90.reuse, -0x3f, RZ ;  /* 0xffffffc15a487810 */ /* 0x044fe40007ffe0ff */
[----:B------:R-:W-:Y:S02]  /*bac0*/  I2FP.F32.S32 R71, R71 ;  /* 0x0000004700477245 */ /* 0x000fe40000201400 */
[----:B------:R-:W-:Y:S02]  /*bad0*/  IADD3 R74, PT, PT, R90, -0x38, RZ ;  /* 0xffffffc85a4a7810 */ /* 0x000fe40007ffe0ff */
[----:B------:R-:W-:Y:S01]  /*bae0*/  I2FP.F32.S32 R72, R72 ;  /* 0x0000004800487245 */ /* 0x000fe20000201400 */
[-C--:B------:R-:W-:Y:S01]  /*baf0*/  FFMA.FTZ R0, R88, R71.reuse, R0 ;  /* 0x0000004758007223 */ /* 0x080fe20000010000 */
[----:B------:R-:W-:Y:S01]  /*bb00*/  IADD3 R73, PT, PT, R90, -0x37, RZ ;  /* 0xffffffc95a497810 */ /* 0x000fe20007ffe0ff */
[C---:B-1----:R-:W-:Y:S01]  /*bb10*/  FFMA.FTZ R2, R88.reuse, R71, R2 ;  /* 0x0000004758027223 */ /* 0x042fe20000010002 */
[----:B------:R-:W-:Y:S01]  /*bb20*/  I2FP.F32.S32 R71, R74 ;  /* 0x0000004a00477245 */ /* 0x000fe20000201400 */
[-C--:B------:R-:W-:Y:S01]  /*bb30*/  FFMA.FTZ R3, R88, R72.reuse, R3 ;  /* 0x0000004858037223 */ /* 0x080fe20000010003 */
[----:B------:R-:W-:Y:S01]  /*bb40*/  IADD3 R74, PT, PT, R90, -0x30, RZ ;  /* 0xffffffd05a4a7810 */ /* 0x000fe20007ffe0ff */
[C---:B------:R-:W-:Y:S01]  /*bb50*/  FFMA.FTZ R4, R88.reuse, R72, R4 ;  /* 0x0000004858047223 */ /* 0x040fe20000010004 */
[----:B------:R-:W-:Y:S01]  /*bb60*/  I2FP.F32.S32 R72, R73 ;  /* 0x0000004900487245 */ /* 0x000fe20000201400 */
[-C--:B------:R-:W-:Y:S01]  /*bb70*/  FFMA.FTZ R5, R88, R71.reuse, R5 ;  /* 0x0000004758057223 */ /* 0x080fe20000010005 */
[----:B------:R-:W-:Y:S01]  /*bb80*/  IADD3 R73, PT, PT, R90, -0x2f, RZ ;  /* 0xffffffd15a497810 */ /* 0x000fe20007ffe0ff */
[C---:B------:R-:W-:Y:S01]  /*bb90*/  FFMA.FTZ R6, R88.reuse, R71, R6 ;  /* 0x0000004758067223 */ /* 0x040fe20000010006 */
[----:B------:R-:W-:Y:S01]  /*bba0*/  I2FP.F32.S32 R71, R74 ;  /* 0x0000004a00477245 */ /* 0x000fe20000201400 */
[CC--:B------:R-:W-:Y:S01]  /*bbb0*/  FFMA.FTZ R7, R88.reuse, R72.reuse, R7 ;  /* 0x0000004858077223 */ /* 0x0c0fe20000010007 */
[----:B------:R-:W-:Y:S01]  /*bbc0*/  FFMA.FTZ R8, R88, R72, R8 ;  /* 0x0000004858087223 */ /* 0x000fe20000010008 */
[----:B------:R-:W-:Y:S02]  /*bbd0*/  IADD3 R74, PT, PT, R90, -0x28, RZ ;  /* 0xffffffd85a4a7810 */ /* 0x000fe40007ffe0ff */
        /* <DEDUP_REMOVED lines=37> */
[C---:B------:R-:W-:Y:S01]  /*be30*/  FFMA.FTZ R27, R88.reuse, R65, R27 ;  /* 0x00000041581b7223 */ /* 0x040fe2000001001b */
[----:B------:R-:W-:Y:S01]  /*be40*/  I2FP.F32.S32 R67, R67 ;  /* 0x0000004300437245 */ /* 0x000fe20000201400 */
[C---:B------:R-:W-:Y:S01]  /*be50*/  FFMA.FTZ R28, R88.reuse, R65, R28 ;  /* 0x00000041581c7223 */ /* 0x040fe2000001001c */
[----:B------:R-:W-:Y:S01]  /*be60*/  I2FP.F32.S32 R65, R90 ;  /* 0x0000005a00417245 */ /* 0x000fe20000201400 */
[-C--:B------:R-:W-:Y:S01]  /*be70*/  FFMA.FTZ R29, R88, R66.reuse, R29 ;  /* 0x00000042581d7223 */ /* 0x080fe2000001001d */
[----:B------:R-:W-:Y:S01]  /*be80*/  IADD3 R68, PT, PT, R90, 0x1, RZ ;  /* 0x000000015a447810 */ /* 0x000fe20007ffe0ff */
        /* <DEDUP_REMOVED lines=17> */
[-C--:B------:R-:W-:Y:S01]  /*bfa0*/  FFMA.FTZ R39, R88, R67.reuse, R39 ;  /* 0x0000004358277223 */ /* 0x080fe20000010027 */
[----:B------:R-:W-:Y:S01]  /*bfb0*/  IADD3 R68, PT, PT, R90, 0x18, RZ ;  /* 0x000000185a447810 */ /* 0x000fe20007ffe0ff */
[C---:B------:R-:W-:Y:S01]  /*bfc0*/  FFMA.FTZ R40, R88.reuse, R67, R40 ;  /* 0x0000004358287223 */ /* 0x040fe20000010028 */
[----:B------:R-:W-:Y:S01]  /*bfd0*/  I2FP.F32.S32 R66, R66 ;  /* 0x0000004200427245 */ /* 0x000fe20000201400 */
[CC--:B------:R-:W-:Y:S01]  /*bfe0*/  FFMA.FTZ R41, R88.reuse, R65.reuse, R41 ;  /* 0x0000004158297223 */ /* 0x0c0fe20000010029 */
[----:B------:R-:W-:Y:S01]  /*bff0*/  I2FP.F32.S32 R67, R68 ;  /* 0x0000004400437245 */ /* 0x000fe20000201400 */
[C---:B------:R-:W-:Y:S01]  /*c000*/  FFMA.FTZ R42, R88.reuse, R65, R42 ;  /* 0x00000041582a7223 */ /* 0x040fe2000001002a */
[----:B------:R-:W-:Y:S01]  /*c010*/  FMNMX3.FTZ R69, R91, R2, R4, !PT ;  /* 0x000000025b457276 */ /* 0x000fe20007810004 */
[-C--:B------:R-:W-:Y:S01]  /*c020*/  FFMA.FTZ R43, R88, R66.reuse, R43 ;  /* 0x00000042582b7223 */ /* 0x080fe2000001002b */
[----:B------:R-:W-:Y:S01]  /*c030*/  IADD3 R65, PT, PT, R90, 0x19, RZ ;  /* 0x000000195a417810 */ /* 0x000fe20007ffe0ff */
[----:B------:R-:W-:Y:S01]  /*c040*/  FFMA.FTZ R44, R88, R66, R44 ;  /* 0x00000042582c7223 */ /* 0x000fe2000001002c */
[----:B------:R-:W-:Y:S01]  /*c050*/  FMNMX3.FTZ R66, R92, R0, R3, !PT ;  /* 0x000000005c427276 */ /* 0x000fe20007810003 */
[CC--:B------:R-:W-:Y:S01]  /*c060*/  FFMA.FTZ R45, R88.reuse, R67.reuse, R45 ;  /* 0x00000043582d7223 */ /* 0x0c0fe2000001002d */
[----:B------:R-:W-:Y:S01]  /*c070*/  FMNMX3.FTZ R69, R69, R6, R8, !PT ;  /* 0x0000000645457276 */ /* 0x000fe20007810008 */
[----:B------:R-:W-:Y:S01]  /*c080*/  FFMA.FTZ R46, R88, R67, R46 ;  /* 0x00000043582e7223 */ /* 0x000fe2000001002e */
[----:B------:R-:W-:Y:S02]  /*c090*/  I2FP.F32.S32 R65, R65 ;  /* 0x0000004100417245 */ /* 0x000fe40000201400 */
[----:B------:R-:W-:Y:S02]  /*c0a0*/  IADD3 R67, PT, PT, R90, 0x20, RZ ;  /* 0x000000205a437810 */ /* 0x000fe40007ffe0ff */
[----:B------:R-:W-:Y:S01]  /*c0b0*/  FMNMX3.FTZ R68, R66, R5, R7, !PT ;  /* 0x0000000542447276 */ /* 0x000fe20007810007 */
[-C--:B------:R-:W-:Y:S01]  /*c0c0*/  FFMA.FTZ R47, R88, R65.reuse, R47 ;  /* 0x00000041582f7223 */ /* 0x080fe2000001002f */
[----:B------:R-:W-:Y:S01]  /*c0d0*/  IADD3 R66, PT, PT, R90, 0x21, RZ ;  /* 0x000000215a427810 */ /* 0x000fe20007ffe0ff */
[C---:B------:R-:W-:Y:S01]  /*c0e0*/  FFMA.FTZ R48, R88.reuse, R65, R48 ;  /* 0x0000004158307223 */ /* 0x040fe20000010030 */
[----:B------:R-:W-:Y:S02]  /*c0f0*/  FMNMX3.FTZ R69, R69, R10, R12, !PT ;  /* 0x0000000a45457276 */ /* 0x000fe4000781000c */
[----:B------:R-:W-:Y:S02]  /*c100*/  I2FP.F32.S32 R67, R67 ;  /* 0x0000004300437245 */ /* 0x000fe40000201400 */
[----:B------:R-:W-:Y:S02]  /*c110*/  I2FP.F32.S32 R65, R66 ;  /* 0x0000004200417245 */ /* 0x000fe40000201400 */
[----:B------:R-:W-:Y:S01]  /*c120*/  FMNMX3.FTZ R69, R69, R14, R16, !PT ;  /* 0x0000000e45457276 */ /* 0x000fe20007810010 */
[----:B------:R-:W-:Y:S01]  /*c130*/  FFMA.FTZ R49, R88, R67, R49 ;  /* 0x0000004358317223 */ /* 0x000fe20000010031 */
[----:B------:R-:W-:Y:S01]  /*c140*/  FMNMX3.FTZ R68, R68, R9, R11, !PT ;  /* 0x0000000944447276 */ /* 0x000fe2000781000b */
[C---:B------:R-:W-:Y:S01]  /*c150*/  FFMA.FTZ R50, R88.reuse, R67, R50 ;  /* 0x0000004358327223 */ /* 0x040fe20000010032 */
[----:B------:R-:W-:Y:S01]  /*c160*/  FMNMX3.FTZ R69, R69, R18, R20, !PT ;  /* 0x0000001245457276 */ /* 0x000fe20007810014 */
[CC--:B------:R-:W-:Y:S01]  /*c170*/  FFMA.FTZ R51, R88.reuse, R65.reuse, R51 ;  /* 0x0000004158337223 */ /* 0x0c0fe20000010033 */
[----:B------:R-:W-:Y:S01]  /*c180*/  FFMA.FTZ R52, R88, R65, R52 ;  /* 0x0000004158347223 */ /* 0x000fe20000010034 */
[----:B------:R-:W-:Y:S02]  /*c190*/  FMNMX3.FTZ R68, R68, R13, R15, !PT ;  /* 0x0000000d44447276 */ /* 0x000fe4000781000f */
[----:B------:R-:W-:Y:S02]  /*c1a0*/  IADD3 R65, PT, PT, R90, 0x28, RZ ;  /* 0x000000285a417810 */ /* 0x000fe40007ffe0ff */
[----:B------:R-:W-:Y:S02]  /*c1b0*/  FMNMX3.FTZ R69, R69, R22, R24, !PT ;  /* 0x0000001645457276 */ /* 0x000fe40007810018 */
[----:B------:R-:W-:Y:S02]  /*c1c0*/  FMNMX3.FTZ R68, R68, R17, R19, !PT ;  /* 0x0000001144447276 */ /* 0x000fe40007810013 */
[----:B------:R-:W-:Y:S02]  /*c1d0*/  I2FP.F32.S32 R65, R65 ;  /* 0x0000004100417245 */ /* 0x000fe40000201400 */
[----:B------:R-:W-:Y:S02]  /*c1e0*/  FMNMX3.FTZ R69, R69, R26, R28, !PT ;  /* 0x0000001a45457276 */ /* 0x000fe4000781001c */
[----:B------:R-:W-:Y:S01]  /*c1f0*/  IADD3 R67, PT, PT, R90, 0x29, RZ ;  /* 0x000000295a437810 */ /* 0x000fe20007ffe0ff */
[-C--:B------:R-:W-:Y:S01]  /*c200*/  FFMA.FTZ R53, R88, R65.reuse, R53 ;  /* 0x0000004158357223 */ /* 0x080fe20000010035 */
[----:B------:R-:W-:Y:S01]  /*c210*/  IADD3 R66, PT, PT, R90, 0x30, RZ ;  /* 0x000000305a427810 */ /* 0x000fe20007ffe0ff */
[----:B------:R-:W-:Y:S01]  /*c220*/  FFMA.FTZ R54, R88, R65, R54 ;  /* 0x0000004158367223 */ /* 0x000fe20000010036 */
[----:B------:R-:W-:Y:S02]  /*c230*/  FMNMX3.FTZ R68, R68, R21, R23, !PT ;  /* 0x0000001544447276 */ /* 0x000fe40007810017 */
[----:B------:R-:W-:Y:S02]  /*c240*/  FMNMX3.FTZ R69, R69, R30, R32, !PT ;  /* 0x0000001e45457276 */ /* 0x000fe40007810020 */
[----:B------:R-:W-:Y:S02]  /*c250*/  I2FP.F32.S32 R67, R67 ;  /* 0x0000004300437245 */ /* 0x000fe40000201400 */
[----:B------:R-:W-:Y:S02]  /*c260*/  I2FP.F32.S32 R65, R66 ;  /* 0x0000004200417245 */ /* 0x000fe40000201400 */
        /* <DEDUP_REMOVED lines=11> */
[----:B------:R-:W-:Y:S02]  /*c320*/  I2FP.F32.S32 R65, R65 ;  /* 0x0000004100417245 */ /* 0x000fe40000201400 */
[----:B------:R-:W-:Y:S02]  /*c330*/  FMNMX3.FTZ R68, R68, R37, R39, !PT ;  /* 0x0000002544447276 */ /* 0x000fe40007810027 */
[----:B------:R-:W-:Y:S01]  /*c340*/  IADD3 R67, PT, PT, R90, 0x38, RZ ;  /* 0x000000385a437810 */ /* 0x000fe20007ffe0ff */
[CC--:B------:R-:W-:Y:S01]  /*c350*/  FFMA.FTZ R59, R88.reuse, R65.reuse, R59 ;  /* 0x00000041583b7223 */ /* 0x0c0fe2000001003b */
[----:B------:R-:W-:Y:S01]  /*c360*/  FMNMX3.FTZ R69, R69, R46, R48, !PT ;  /* 0x0000002e45457276 */ /* 0x000fe20007810030 */
[----:B------:R-:W-:Y:S01]  /*c370*/  FFMA.FTZ R60, R88, R65, R60 ;  /* 0x00000041583c7223 */ /* 0x000fe2000001003c */
[----:B------:R-:W-:Y:S02]  /*c380*/  IADD3 R66, PT, PT, R90, 0x39, RZ ;  /* 0x000000395a427810 */ /* 0x000fe40007ffe0ff */
[----:B------:R-:W-:Y:S02]  /*c390*/  FMNMX3.FTZ R68, R68, R41, R43, !PT ;  /* 0x0000002944447276 */ /* 0x000fe4000781002b */
[----:B------:R-:W-:Y:S02]  /*c3a0*/  I2FP.F32.S32 R67, R67 ;  /* 0x0000004300437245 */ /* 0x000fe40000201400 */
[----:B------:R-:W-:Y:S02]  /*c3b0*/  FMNMX3.FTZ R65, R69, R50, R52, !PT ;  /* 0x0000003245417276 */ /* 0x000fe40007810034 */
[----:B------:R-:W-:Y:S01]  /*c3c0*/  I2FP.F32.S32 R66, R66 ;  /* 0x0000004200427245 */ /* 0x000fe20000201400 */
[----:B------:R-:W-:Y:S01]  /*c3d0*/  FFMA.FTZ R61, R88, R67, R61 ;  /* 0x00000043583d7223 */ /* 0x000fe2000001003d */
[----:B------:R-:W-:Y:S01]  /*c3e0*/  FMNMX3.FTZ R68, R68, R45, R47, !PT ;  /* 0x0000002d44447276 */ /* 0x000fe2000781002f */
[C---:B------:R-:W-:Y:S01]  /*c3f0*/  FFMA.FTZ R62, R88.reuse, R67, R62 ;  /* 0x00000043583e7223 */ /* 0x040fe2000001003e */
[----:B------:R-:W-:Y:S01]  /*c400*/  FMNMX3.FTZ R65, R65, R54, R56, !PT ;  /* 0x0000003641417276 */ /* 0x000fe20007810038 */
[-C--:B------:R-:W-:Y:S01]  /*c410*/  FFMA.FTZ R63, R88, R66.reuse, R63 ;  /* 0x00000042583f7223 */ /* 0x080fe2000001003f */
[----:B------:R-:W-:Y:S01]  /*c420*/  FMNMX3.FTZ R68, R68, R49, R51, !PT ;  /* 0x0000003144447276 */ /* 0x000fe20007810033 */
[----:B------:R-:W-:Y:S01]  /*c430*/  FFMA.FTZ R64, R88, R66, R64 ;  /* 0x0000004258407223 */ /* 0x000fe20000010040 */
[----:B------:R-:W-:Y:S02]  /*c440*/  FMNMX3.FTZ R65, R65, R58, R60, !PT ;  /* 0x0000003a41417276 */ /* 0x000fe4000781003c */
[----:B------:R-:W-:Y:S02]  /*c450*/  FMNMX3.FTZ R68, R68, R53, R55, !PT ;  /* 0x0000003544447276 */ /* 0x000fe40007810037 */
[----:B------:R-:W-:Y:S02]  /*c460*/  FMNMX3.FTZ R70, R65, R62, R64, !PT ;  /* 0x0000003e41467276 */ /* 0x000fe40007810040 */
[----:B------:R-:W-:Y:S02]  /*c470*/  FMNMX3.FTZ R76, R68, R57, R59, !PT ;  /* 0x00000039444c7276 */ /* 0x000fe4000781003b */
[----:B------:R-:W-:Y:S01]  /*c480*/  IADD3 R124, PT, PT, R124, -0x80, RZ ;  /* 0xffffff807c7c7810 */ /* 0x000fe20007ffe0ff */
[----:B------:R-:W1:Y:S01]  /*c490*/  SHFL.BFLY PT, R65, R70, 0x2, 0x1f ;  /* 0x0c401f0046417f89 */ /* 0x000e6200000e0000 */
[----:B------:R-:W-:Y:S02]  /*c4a0*/  FMNMX3.FTZ R69, R76, R61, R63, !PT ;  /* 0x0000003d4c457276 */ /* 0x000fe4000781003f */
[----:B------:R-:W-:Y:S05]  /*c4b0*/  IADD3 R90, PT, PT, R90, -0x80, RZ ;  /* 0xffffff805a5a7810 */ /* 0x000fea0007ffe0ff */
[----:B------:R-:W-:Y:S08]  /*c4c0*/  LDSM.16.MT88.4 R76, [R121+0x3000] ;  /* 0x00300000794c783b */ /* 0x000ff00000004200 */
[----:B------:R-:W2:Y:S01]  /*c4d0*/  SHFL.BFLY PT, R66, R69, 0x2, 0x1f ;  /* 0x0c401f0045427f89 */ /* 0x000ea200000e0000 */
[----:B-1----:R-:W-:Y:S07]  /*c4e0*/  FMNMX.FTZ R68, R70, R65, !PT ;  /* 0x0000004146447209 */ /* 0x002fee0007810000 */
[----:B------:R-:W1:Y:S01]  /*c4f0*/  SHFL.BFLY PT, R65, R68, 0x1, 0x1f ;  /* 0x0c201f0044417f89 */ /* 0x000e6200000e0000 */
[----:B--2---:R-:W-:Y:S07]  /*c500*/  FMNMX.FTZ R75, R69, R66, !PT ;  /* 0x00000042454b7209 */ /* 0x004fee0007810000 */
[----:B------:R-:W2:Y:S01]  /*c510*/  SHFL.BFLY PT, R66, R75, 0x1, 0x1f ;  /* 0x0c201f004b427f89 */ /* 0x000ea200000e0000 */
[----:B-1----:R-:W-:Y:S02]  /*c520*/  FMNMX.FTZ R65, R68, R65, !PT ;  /* 0x0000004144417209 */ /* 0x002fe40007810000 */
[----:B------:R-:W-:Y:S02]  /*c530*/  MOV R68, R116 ;  /* 0x0000007400447202 */ /* 0x000fe40000000f00 */
[----:B------:R-:W-:Y:S01]  /*c540*/  @P0 IADD3 R68, PT, PT, R120, -0x20, RZ ;  /* 0xffffffe078440810 */ /* 0x000fe20007ffe0ff */
[----:B------:R-:W-:Y:S01]  /*c550*/  FADD.FTZ R69, -R65, R91 ;  /* 0x0000005b41457221 */ /* 0x000fe20000010100 */
[----:B------:R-:W-:Y:S03]  /*c560*/  ISETP.GT.AND P0, PT, R123, R94, PT ;  /* 0x0000005e7b00720c */ /* 0x000fe60003f04270 */
[----:B------:R-:W-:Y:S01]  /*c570*/  FMUL.FTZ R70, R69, UR4 ;  /* 0x0000000445467c20 */ /* 0x000fe20008410000 */
[----:B------:R-:W1:Y:S01]  /*c580*/  LDSM.16.MT88.4 R80, [R68] ;  /* 0x000000004450783b */ /* 0x000e620000004200 */
[----:B------:R-:W-:Y:S01]  /*c590*/  FMUL.FTZ R69, R65, UR4 ;  /* 0x0000000441457c20 */ /* 0x000fe20008410000 */
[----:B--2---:R-:W-:Y:S01]  /*c5a0*/  FMNMX.FTZ R67, R75, R66, !PT ;  /* 0x000000424b437209 */ /* 0x004fe20007810000 */
[----:B------:R2:W3:Y:S03]  /*c5b0*/  MUFU.EX2 R73, R70 ;  /* 0x0000004600497308 */ /* 0x0004e60000000800 */
[C---:B------:R-:W-:Y:S01]  /*c5c0*/  FSETP.NEU.FTZ.AND P1, PT, R67.reuse, -INF , PT ;  /* 0xff8000004300780b */ /* 0x040fe20003f3d000 */
[C---:B------:R-:W-:Y:S01]  /*c5d0*/  FMUL.FTZ R66, R67.reuse, UR4 ;  /* 0x0000000443427c20 */ /* 0x040fe20008410000 */
[----:B------:R-:W-:Y:S04]  /*c5e0*/  FADD.FTZ R72, -R67, R92 ;  /* 0x0000005c43487221 */ /* 0x000fe80000010100 */
[----:B------:R-:W-:Y:S01]  /*c5f0*/  FSEL R66, R66, RZ, P1 ;  /* 0x000000ff42427208 */ /* 0x000fe20000800000 */
[----:B------:R-:W-:Y:S01]  /*c600*/  FMUL.FTZ R71, R72, UR4 ;  /* 0x0000000448477c20 */ /* 0x000fe20008410000 */
[----:B------:R-:W-:Y:S03]  /*c610*/  FSETP.NEU.FTZ.AND P1, PT, R65, -INF , PT ;  /* 0xff8000004100780b */ /* 0x000fe60003f3d000 */
[--C-:B------:R-:W-:Y:S01]  /*c620*/  FFMA.FTZ R147, R3, UR4, -R66.reuse ;  /* 0x0000000403937c23 */ /* 0x100fe20008010842 */
[----:B------:R-:W-:Y:S01]  /*c630*/  FSEL R69, R69, RZ, P1 ;  /* 0x000000ff45457208 */ /* 0x000fe20000800000 */
[----:B------:R-:W4:Y:S01]  /*c640*/  MUFU.EX2 R71, R71 ;  /* 0x0000004700477308 */ /* 0x000f220000000800 */
[--C-:B------:R-:W-:Y:S01]  /*c650*/  FFMA.FTZ R0, R0, UR4, -R66.reuse ;  /* 0x0000000400007c23 */ /* 0x100fe20008010842 */
[--C-:B------:R-:W-:Y:S01]  /*c660*/  FFMA.FTZ R75, R5, UR4, -R66.reuse ;  /* 0x00000004054b7c23 */ /* 0x100fe20008010842 */
[--C-:B------:R-:W-:Y:S07]  /*c670*/  FFMA.FTZ R92, R7, UR4, -R66.reuse ;  /* 0x00000004075c7c23 */ /* 0x100fee0008010842 */
[----:B------:R-:W-:Y:S01]  /*c680*/  MUFU.EX2 R147, R147 ;  /* 0x0000009300937308 */ /* 0x000fe20000000800 */
[--C-:B------:R-:W-:Y:S01]  /*c690*/  FFMA.FTZ R2, R2, UR4, -R69.reuse ;  /* 0x0000000402027c23 */ /* 0x100fe20008010845 */
[--C-:B------:R-:W-:Y:S01]  /*c6a0*/  FFMA.FTZ R91, R4, UR4, -R69.reuse ;  /* 0x00000004045b7c23 */ /* 0x100fe20008010845 */
[--C-:B------:R-:W-:Y:S01]  /*c6b0*/  FFMA.FTZ R127, R6, UR4, -R69.reuse ;  /* 0x00000004067f7c23 */ /* 0x100fe20008010845 */
[--C-:B--2---:R-:W-:Y:S06]  /*c6c0*/  FFMA.FTZ R70, R8, UR4, -R69.reuse ;  /* 0x0000000408467c23 */ /* 0x104fec0008010845 */
[----:B------:R-:W2:Y:S01]  /*c6d0*/  MUFU.EX2 R0, R0 ;  /* 0x0000000000007308 */ /* 0x000ea20000000800 */
[C---:B---3--:R-:W-:Y:S01]  /*c6e0*/  FMUL.FTZ R110, R73.reuse, R110 ;  /* 0x0000006e496e7220 */ /* 0x048fe20000410000 */
[C---:B------:R-:W-:Y:S01]  /*c6f0*/  FMUL.FTZ R111, R73.reuse, R111 ;  /* 0x0000006f496f7220 */ /* 0x040fe20000410000 */
[----:B------:R-:W-:Y:S07]  /*c700*/  FMUL.FTZ R106, R73, R106 ;  /* 0x0000006a496a7220 */ /* 0x000fee0000410000 */
[----:B------:R-:W-:Y:S01]  /*c710*/  MUFU.EX2 R75, R75 ;  /* 0x0000004b004b7308 */ /* 0x000fe20000000800 */
[C---:B----4-:R-:W-:Y:S01]  /*c720*/  FMUL.FTZ R108, R71.reuse, R108 ;  /* 0x0000006c476c7220 */ /* 0x050fe20000410000 */
[C---:B------:R-:W-:Y:S01]  /*c730*/  FMUL.FTZ R109, R71.reuse, R109 ;  /* 0x0000006d476d7220 */ /* 0x040fe20000410000 */
[C---:B------:R-:W-:Y:S07]  /*c740*/  FMUL.FTZ R104, R71.reuse, R104 ;  /* 0x0000006847687220 */ /* 0x040fee0000410000 */
[----:B------:R-:W3:Y:S01]  /*c750*/  MUFU.EX2 R92, R92 ;  /* 0x0000005c005c7308 */ /* 0x000ee20000000800 */
[----:B------:R-:W-:Y:S01]  /*c760*/  FMUL.FTZ R105, R71, R105 ;  /* 0x0000006947697220 */ /* 0x000fe20000410000 */
        /* <DEDUP_REMOVED lines=27> */
[--C-:B------:R-:W-:Y:S01]  /*c920*/  FFMA.FTZ R151, R31, UR4, -R66.reuse ;  /* 0x000000041f977c23 */ /* 0x100fe20008010842 */
[----:B---3--:R-:W-:Y:S01]  /*c930*/  F2FP.F16.F32.PACK_AB R131, R70, R127 ;  /* 0x0000007f4683723e */ /* 0x008fe200000000ff */
[--C-:B------:R-:W-:Y:S01]  /*c940*/  FFMA.FTZ R150, R28, UR4, -R69.reuse ;  /* 0x000000041c967c23 */ /* 0x100fe20008010845 */
[--C-:B------:R-:W-:Y:S01]  /*c950*/  FFMA.FTZ R149, R30, UR4, -R69.reuse ;  /* 0x000000041e957c23 */ /* 0x100fe20008010845 */
[--C-:B------:R-:W-:Y:S01]  /*c960*/  FFMA.FTZ R152, R32, UR4, -R69.reuse ;  /* 0x0000000420987c23 */ /* 0x100fe20008010845 */
[--C-:B------:R-:W-:Y:S01]  /*c970*/  FFMA.FTZ R154, R35, UR4, -R66.reuse ;  /* 0x00000004239a7c23 */ /* 0x100fe20008010842 */
[--C-:B------:R-:W-:Y:S01]  /*c980*/  FFMA.FTZ R156, R36, UR4, -R69.reuse ;  /* 0x00000004249c7c23 */ /* 0x100fe20008010845 */
[--C-:B------:R-:W-:Y:S01]  /*c990*/  FFMA.FTZ R43, R43, UR4, -R66.reuse ;  /* 0x000000042b2b7c23 */ /* 0x100fe20008010842 */
[C---:B------:R-:W-:Y:S01]  /*c9a0*/  HMMA.16816.F32 R108, R128.reuse, R76, R108 ;  /* 0x0000004c806c723c */ /* 0x040fe2000000186c */
[----:B------:R-:W3:Y:S04]  /*c9b0*/  MUFU.EX2 R133, R133 ;  /* 0x0000008500857308 */ /* 0x000ee80000000800 */
[--C-:B------:R-:W-:Y:S01]  /*c9c0*/  FFMA.FTZ R148, R27, UR4, -R66.reuse ;  /* 0x000000041b947c23 */ /* 0x100fe20008010842 */
[--C-:B------:R-:W-:Y:S05]  /*c9d0*/  FFMA.FTZ R27, R29, UR4, -R66.reuse ;  /* 0x000000041d1b7c23 */ /* 0x100fea0008010842 */
[----:B------:R-:W-:Y:S01]  /*c9e0*/  MUFU.EX2 R144, R144 ;  /* 0x0000009000907308 */ /* 0x000fe20000000800 */
[C---:B------:R-:W-:Y:S01]  /*c9f0*/  HMMA.16816.F32 R104, R128.reuse, R78, R104 ;  /* 0x0000004e8068723c */ /* 0x040fe20000001868 */
[----:B------:R-:W4:Y:S08]  /*ca00*/  LDSM.16.MT88.4 R76, [R121+0x3400] ;  /* 0x00340000794c783b */ /* 0x000f300000004200 */
[----:B------:R-:W5:Y:S01]  /*ca10*/  MUFU.EX2 R135, R135 ;  /* 0x0000008700877308 */ /* 0x000f620000000800 */
[--C-:B------:R-:W-:Y:S01]  /*ca20*/  FFMA.FTZ R142, R17, UR4, -R66.reuse ;  /* 0x00000004118e7c23 */ /* 0x100fe20008010842 */
[--C-:B------:R-:W-:Y:S01]  /*ca30*/  FFMA.FTZ R145, R19, UR4, -R66.reuse ;  /* 0x0000000413917c23 */ /* 0x100fe20008010842 */
[--C-:B------:R-:W-:Y:S07]  /*ca40*/  FFMA.FTZ R140, R21, UR4, -R66.reuse ;  /* 0x00000004158c7c23 */ /* 0x100fee0008010842 */
[----:B------:R-:W-:Y:S01]  /*ca50*/  MUFU.EX2 R134, R134 ;  /* 0x0000008600867308 */ /* 0x000fe20000000800 */
[C---:B-1----:R-:W-:Y:S01]  /*ca60*/  HMMA.16816.F32 R100, R128.reuse, R80, R100 ;  /* 0x000000508064723c */ /* 0x042fe20000001864 */
[----:B------:R-:W-:Y:S08]  /*ca70*/  LDSM.16.MT88.4 R28, [R68+0xc00] ;  /* 0x000c0000441c783b */ /* 0x000ff00000004200 */
[----:B------:R-:W1:Y:S01]  /*ca80*/  MUFU.EX2 R113, R113 ;  /* 0x0000007100717308 */ /* 0x000e620000000800 */
[----:B------:R-:W-:Y:S01]  /*ca90*/  FFMA.FTZ R137, R23, UR4, -R66 ;  /* 0x0000000417897c23 */ /* 0x000fe20008010842 */
[--C-:B------:R-:W-:Y:S01]  /*caa0*/  FFMA.FTZ R146, R18, UR4, -R69.reuse ;  /* 0x0000000412927c23 */ /* 0x100fe20008010845 */
[--C-:B------:R-:W-:Y:S07]  /*cab0*/  FFMA.FTZ R143, R20, UR4, -R69.reuse ;  /* 0x00000004148f7c23 */ /* 0x100fee0008010845 */
[----:B------:R-:W-:Y:S01]  /*cac0*/  MUFU.EX2 R142, R142 ;  /* 0x0000008e008e7308 */ /* 0x000fe20000000800 */
[----:B------:R-:W-:Y:S01]  /*cad0*/  HMMA.16816.F32 R96, R128, R82, R96 ;  /* 0x000000528060723c */ /* 0x000fe20000001860 */
[----:B------:R-:W4:Y:S02]  /*cae0*/  LDSM.16.MT88.4 R80, [R68+0x400] ;  /* 0x000400004450783b */ /* 0x000f240000004200 */
[----:B--2---:R-:W-:Y:S06]  /*caf0*/  F2FP.F16.F32.PACK_AB R128, R141, R136 ;  /* 0x000000888d80723e */ /* 0x004fec00000000ff */
[----:B------:R-:W2:Y:S01]  /*cb00*/  MUFU.EX2 R145, R145 ;  /* 0x0000009100917308 */ /* 0x000ea20000000800 */
[----:B---3--:R-:W-:Y:S01]  /*cb10*/  F2FP.F16.F32.PACK_AB R130, R133, R132 ;  /* 0x000000848582723e */ /* 0x008fe200000000ff */
[--C-:B------:R-:W-:Y:S01]  /*cb20*/  FFMA.FTZ R139, R22, UR4, -R69.reuse ;  /* 0x00000004168b7c23 */ /* 0x100fe20008010845 */
[----:B-----5:R-:W-:Y:S07]  /*cb30*/  F2FP.F16.F32.PACK_AB R129, R135, R144 ;  /* 0x000000908781723e */ /* 0x020fee00000000ff */
[----:B------:R-:W-:Y:S01]  /*cb40*/  MUFU.EX2 R140, R140 ;  /* 0x0000008c008c7308 */ /* 0x000fe20000000800 */
[----:B-1----:R-:W-:Y:S01]  /*cb50*/  F2FP.F16.F32.PACK_AB R131, R113, R134 ;  /* 0x000000867183723e */ /* 0x002fe200000000ff */
[--C-:B------:R-:W-:Y:S01]  /*cb60*/  FFMA.FTZ R138, R24, UR4, -R69.reuse ;  /* 0x00000004188a7c23 */ /* 0x100fe20008010845 */
[----:B------:R-:W-:Y:S07]  /*cb70*/  FFMA.FTZ R0, R71, R87, R0 ;  /* 0x0000005747007223 */ /* 0x000fee0000010000 */
[----:B------:R-:W1:Y:S01]  /*cb80*/  MUFU.EX2 R137, R137 ;  /* 0x0000008900897308 */ /* 0x000e620000000800 */
[----:B------:R-:W-:Y:S01]  /*cb90*/  FFMA.FTZ R25, R25, UR4, -R66 ;  /* 0x0000000419197c23 */ /* 0x000fe20008010842 */
[--C-:B------:R-:W-:Y:S01]  /*cba0*/  FFMA.FTZ R87, R26, UR4, -R69.reuse ;  /* 0x000000041a577c23 */ /* 0x100fe20008010845 */
[----:B------:R-:W-:Y:S01]  /*cbb0*/  FADD.FTZ R158, R147, R0 ;  /* 0x00000000939e7221 */ /* 0x000fe20000010000 */
[----:B------:R-:W-:Y:S06]  /*cbc0*/  FFMA.FTZ R147, R33, UR4, -R66 ;  /* 0x0000000421937c23 */ /* 0x000fec0008010842 */
[----:B------:R-:W-:Y:S01]  /*cbd0*/  MUFU.EX2 R146, R146 ;  /* 0x0000009200927308 */ /* 0x000fe20000000800 */
[----:B------:R-:W-:Y:S01]  /*cbe0*/  FFMA.FTZ R2, R73, R89, R2 ;  /* 0x0000005949027223 */ /* 0x000fe20000010002 */
[--C-:B------:R-:W-:Y:S01]  /*cbf0*/  FFMA.FTZ R55, R55, UR4, -R66.reuse ;  /* 0x0000000437377c23 */ /* 0x100fe20008010842 */
[--C-:B------:R-:W-:Y:S07]  /*cc00*/  FFMA.FTZ R54, R54, UR4, -R69.reuse ;  /* 0x0000000436367c23 */ /* 0x100fee0008010845 */
[----:B------:R-:W3:Y:S01]  /*cc10*/  MUFU.EX2 R143, R143 ;  /* 0x0000008f008f7308 */ /* 0x000ee20000000800 */
[--C-:B------:R-:W-:Y:S01]  /*cc20*/  FFMA.FTZ R56, R56, UR4, -R69.reuse ;  /* 0x0000000438387c23 */ /* 0x100fe20008010845 */
[----:B------:R-:W-:Y:S01]  /*cc30*/  FFMA.FTZ R61, R61, UR4, -R66 ;  /* 0x000000043d3d7c23 */ /* 0x000fe20008010842 */
[--C-:B------:R-:W-:Y:S01]  /*cc40*/  FFMA.FTZ R60, R60, UR4, -R69.reuse ;  /* 0x000000043c3c7c23 */ /* 0x100fe20008010845 */
[C---:B----4-:R-:W-:Y:S06]  /*cc50*/  HMMA.16816.F32 R108, R128.reuse, R76, R108 ;  /* 0x0000004c806c723c */ /* 0x050fec000000186c */
[----:B------:R-:W-:Y:S10]  /*cc60*/  MUFU.EX2 R139, R139 ;  /* 0x0000008b008b7308 */ /* 0x000ff40000000800 */
[----:B------:R-:W4:Y:S01]  /*cc70*/  MUFU.EX2 R138, R138 ;  /* 0x0000008a008a7308 */ /* 0x000f220000000800 */
[C---:B------:R-:W-:Y:S01]  /*cc80*/  HMMA.16816.F32 R104, R128.reuse, R78, R104 ;  /* 0x0000004e8068723c */ /* 0x040fe20000001868 */
[----:B------:R-:W5:Y:S08]  /*cc90*/  LDSM.16.MT88.4 R76, [R121+0x3800] ;  /* 0x00380000794c783b */ /* 0x000f700000004200 */
[----:B------:R1:W-:Y:S10]  /*cca0*/  MUFU.EX2 R89, R149 ;  /* 0x0000009500597308 */ /* 0x0003f40000000800 */
[----:B------:R-:W-:Y:S01]  /*ccb0*/  MUFU.EX2 R25, R25 ;  /* 0x0000001900197308 */ /* 0x000fe20000000800 */
[C---:B------:R-:W-:Y:S09]  /*ccc0*/  HMMA.16816.F32 R100, R128.reuse, R80, R100 ;  /* 0x000000508064723c */ /* 0x040ff20000001864 */
[----:B------:R-:W-:Y:S10]  /*ccd0*/  MUFU.EX2 R27, R27 ;  /* 0x0000001b001b7308 */ /* 0x000ff40000000800 */
[----:B------:R-:W-:Y:S01]  /*cce0*/  MUFU.EX2 R26, R151 ;  /* 0x00000097001a7308 */ /* 0x000fe20000000800 */
[----:B------:R-:W-:Y:S01]  /*ccf0*/  HMMA.16816.F32 R96, R128, R82, R96 ;  /* 0x000000528060723c */ /* 0x000fe20000001860 */
[----:B------:R-:W5:Y:S08]  /*cd00*/  LDSM.16.MT88.4 R80, [R68+0x800] ;  /* 0x000800004450783b */ /* 0x000f700000004200 */
[----:B------:R-:W5:Y:S01]  /*cd10*/  MUFU.EX2 R148, R148 ;  /* 0x0000009400947308 */ /* 0x000f620000000800 */
[----:B--2---:R-:W-:Y:S01]  /*cd20*/  F2FP.F16.F32.PACK_AB R128, R145, R142 ;  /* 0x0000008e9180723e */ /* 0x004fe200000000ff */
[--C-:B-1----:R-:W-:Y:S01]  /*cd30*/  FFMA.FTZ R149, R34, UR4, -R69.reuse ;  /* 0x0000000422957c23 */ /* 0x102fe20008010845 */
[----:B------:R-:W-:Y:S07]  /*cd40*/  F2FP.F16.F32.PACK_AB R130, R137, R140 ;  /* 0x0000008c8982723e */ /* 0x000fee00000000ff */
[----:B------:R-:W-:Y:S01]  /*cd50*/  MUFU.EX2 R87, R87 ;  /* 0x0000005700577308 */ /* 0x000fe20000000800 */
[----:B---3--:R-:W-:Y:S02]  /*cd60*/  F2FP.F16.F32.PACK_AB R129, R143, R146 ;  /* 0x000000928f81723e */ /* 0x008fe400000000ff */
[----:B----4-:R-:W-:Y:S01]  /*cd70*/  F2FP.F16.F32.PACK_AB R131, R138, R139 ;  /* 0x0000008b8a83723e */ /* 0x010fe200000000ff */
[----:B------:R-:W-:Y:S06]  /*cd80*/  LDSM.16.MT88.4 R32, [R68+0x1000] ;  /* 0x001000004420783b */ /* 0x000fec0000004200 */
[----:B------:R-:W1:Y:S10]  /*cd90*/  MUFU.EX2 R150, R150 ;  /* 0x0000009600967308 */ /* 0x000e740000000800 */
[----:B------:R-:W-:Y:S10]  /*cda0*/  MUFU.EX2 R147, R147 ;  /* 0x0000009300937308 */ /* 0x000ff40000000800 */
[----:B------:R-:W-:Y:S10]  /*cdb0*/  MUFU.EX2 R154, R154 ;  /* 0x0000009a009a7308 */ /* 0x000ff40000000800 */
[----:B------:R-:W-:Y:S01]  /*cdc0*/  MUFU.EX2 R149, R149 ;  /* 0x0000009500957308 */ /* 0x000fe20000000800 */
[C---:B-----5:R-:W-:Y:S09]  /*cdd0*/  HMMA.16816.F32 R108, R128.reuse, R76, R108 ;  /* 0x0000004c806c723c */ /* 0x060ff2000000186c */
[----:B------:R-:W-:Y:S10]  /*cde0*/  MUFU.EX2 R156, R156 ;  /* 0x0000009c009c7308 */ /* 0x000ff40000000800 */
[----:B------:R-:W-:Y:S01]  /*cdf0*/  MUFU.EX2 R54, R54 ;  /* 0x0000003600367308 */ /* 0x000fe20000000800 */
[C---:B------:R-:W-:Y:S01]  /*ce00*/  HMMA.16816.F32 R104, R128.reuse, R78, R104 ;  /* 0x0000004e8068723c */ /* 0x040fe20000001868 */
[----:B------:R-:W2:Y:S08]  /*ce10*/  LDSM.16.MT88.4 R76, [R121+0x3c00] ;  /* 0x003c0000794c783b */ /* 0x000eb00000004200 */
[----:B------:R-:W3:Y:S01]  /*ce20*/  MUFU.EX2 R152, R152 ;  /* 0x0000009800987308 */ /* 0x000ee20000000800 */
[C---:B------:R-:W-:Y:S03]  /*ce30*/  HMMA.16816.F32 R100, R128.reuse, R80, R100 ;  /* 0x000000508064723c */ /* 0x040fe60000001864 */
[----:B------:R-:W-:Y:S02]  /*ce40*/  F2FP.F16.F32.PACK_AB R80, R148, R25 ;  /* 0x000000199450723e */ /* 0x000fe400000000ff */
[----:B-1----:R-:W-:Y:S03]  /*ce50*/  F2FP.F16.F32.PACK_AB R81, R150, R87 ;  /* 0x000000579651723e */ /* 0x002fe600000000ff */
[----:B------:R-:W-:Y:S01]  /*ce60*/  HMMA.16816.F32 R96, R128, R82, R96 ;  /* 0x000000528060723c */ /* 0x000fe20000001860 */
[----:B------:R-:W1:Y:S02]  /*ce70*/  LDSM.16.MT88.4 R128, [R121+0x4000] ;  /* 0x004000007980783b */ /* 0x000e640000004200 */
[----:B------:R-:W-:Y:S02]  /*ce80*/  F2FP.F16.F32.PACK_AB R82, R26, R27 ;  /* 0x0000001b1a52723e */ /* 0x000fe400000000ff */
[----:B---3--:R-:W-:Y:S07]  /*ce90*/  F2FP.F16.F32.PACK_AB R83, R152, R89 ;  /* 0x000000599853723e */ /* 0x008fee00000000ff */
[C---:B------:R-:W-:Y:S05]  /*cea0*/  HMMA.16816.F32 R100, R80.reuse, R28, R100 ;  /* 0x0000001c5064723c */ /* 0x040fea0000001864 */
[----:B------:R-:W-:Y:S01]  /*ceb0*/  F2FP.F16.F32.PACK_AB R29, R156, R149 ;  /* 0x000000959c1d723e */ /* 0x000fe200000000ff */
[----:B------:R-:W-:Y:S01]  /*cec0*/  FADD.FTZ R28, R91, R2 ;  /* 0x000000025b1c7221 */ /* 0x000fe20000010000 */
[----:B------:R-:W-:Y:S01]  /*ced0*/  FADD.FTZ R91, R75, R158 ;  /* 0x0000009e4b5b7221 */ /* 0x000fe20000010000 */
[C---:B------:R-:W-:Y:S03]  /*cee0*/  HMMA.16816.F32 R96, R80.reuse, R30, R96 ;  /* 0x0000001e5060723c */ /* 0x040fe60000001860 */
[----:B------:R-:W-:Y:S01]  /*cef0*/  FADD.FTZ R127, R127, R28 ;  /* 0x0000001c7f7f7221 */ /* 0x000fe20000010000 */
[----:B------:R-:W-:Y:S01]  /*cf00*/  F2FP.F16.F32.PACK_AB R28, R154, R147 ;  /* 0x000000939a1c723e */ /* 0x000fe200000000ff */
[----:B------:R-:W-:Y:S01]  /*cf10*/  FFMA.FTZ R75, R46, UR4, -R69 ;  /* 0x000000042e4b7c23 */ /* 0x000fe20008010845 */
[----:B------:R-:W-:Y:S01]  /*cf20*/  FADD.FTZ R91, R92, R91 ;  /* 0x0000005b5c5b7221 */ /* 0x000fe20000010000 */
[--C-:B------:R-:W-:Y:S01]  /*cf30*/  FFMA.FTZ R92, R44, UR4, -R69.reuse ;  /* 0x000000042c5c7c23 */ /* 0x100fe20008010845 */
[C---:B--2---:R-:W-:Y:S03]  /*cf40*/  HMMA.16816.F32 R108, R80.reuse, R76, R108 ;  /* 0x0000004c506c723c */ /* 0x044fe6000000186c */
[--C-:B------:R-:W-:Y:S01]  /*cf50*/  FFMA.FTZ R77, R37, UR4, -R66.reuse ;  /* 0x00000004254d7c23 */ /* 0x100fe20008010842 */
[--C-:B------:R-:W-:Y:S01]  /*cf60*/  FFMA.FTZ R76, R39, UR4, -R66.reuse ;  /* 0x00000004274c7c23 */ /* 0x100fe20008010842 */
[----:B------:R-:W-:Y:S01]  /*cf70*/  MUFU.EX2 R46, R92 ;  /* 0x0000005c002e7308 */ /* 0x000fe20000000800 */
[--C-:B------:R-:W-:Y:S01]  /*cf80*/  FFMA.FTZ R44, R48, UR4, -R69.reuse ;  /* 0x00000004302c7c23 */ /* 0x100fe20008010845 */
[--C-:B------:R-:W-:Y:S01]  /*cf90*/  FFMA.FTZ R48, R49, UR4, -R66.reuse ;  /* 0x0000000431307c23 */ /* 0x100fe20008010842 */
[----:B------:R-:W-:Y:S07]  /*cfa0*/  HMMA.16816.F32 R104, R80, R78, R104 ;  /* 0x0000004e5068723c */ /* 0x000fee0000001868 */
[----:B------:R-:W-:Y:S01]  /*cfb0*/  MUFU.EX2 R77, R77 ;  /* 0x0000004d004d7308 */ /* 0x000fe20000000800 */
[--C-:B------:R-:W-:Y:S01]  /*cfc0*/  FFMA.FTZ R78, R38, UR4, -R69.reuse ;  /* 0x00000004264e7c23 */ /* 0x100fe20008010845 */
[--C-:B------:R-:W-:Y:S08]  /*cfd0*/  FFMA.FTZ R79, R40, UR4, -R69.reuse ;  /* 0x00000004284f7c23 */ /* 0x100ff00008010845 */
[----:B------:R-:W2:Y:S01]  /*cfe0*/  MUFU.EX2 R76, R76 ;  /* 0x0000004c004c7308 */ /* 0x000ea20000000800 */
[----:B------:R-:W3:Y:S01]  /*cff0*/  LDSM.16.MT88.4 R36, [R121+0x4400] ;  /* 0x004400007924783b */ /* 0x000ee20000004200 */
[--C-:B------:R-:W-:Y:S01]  /*d000*/  FFMA.FTZ R83, R45, UR4, -R66.reuse ;  /* 0x000000042d537c23 */ /* 0x100fe20008010842 */
[--C-:B------:R-:W-:Y:S07]  /*d010*/  FFMA.FTZ R80, R41, UR4, -R66.reuse ;  /* 0x0000000429507c23 */ /* 0x100fee0008010842 */
[----:B------:R-:W-:Y:S01]  /*d020*/  MUFU.EX2 R78, R78 ;  /* 0x0000004e004e7308 */ /* 0x000fe20000000800 */
[--C-:B------:R-:W-:Y:S01]  /*d030*/  FFMA.FTZ R81, R42, UR4, -R69.reuse ;  /* 0x000000042a517c23 */ /* 0x100fe20008010845 */
[--C-:B------:R-:W-:Y:S01]  /*d040*/  FFMA.FTZ R82, R47, UR4, -R66.reuse ;  /* 0x000000042f527c23 */ /* 0x100fe20008010842 */
[--C-:B------:R-:W-:Y:S07]  /*d050*/  FFMA.FTZ R49, R51, UR4, -R66.reuse ;  /* 0x0000000433317c23 */ /* 0x100fee0008010842 */
[----:B------:R-:W4:Y:S01]  /*d060*/  MUFU.EX2 R79, R79 ;  /* 0x0000004f004f7308 */ /* 0x000f220000000800 */
[----:B------:R-:W-:Y:S01]  /*d070*/  FFMA.FTZ R51, R53, UR4, -R66 ;  /* 0x0000000435337c23 */ /* 0x000fe20008010842 */
[----:B------:R-:W-:Y:S01]  /*d080*/  FFMA.FTZ R53, R52, UR4, -R69 ;  /* 0x0000000434357c23 */ /* 0x000fe20008010845 */
[----:B------:R-:W-:Y:S07]  /*d090*/  FADD.FTZ R136, R136, R91 ;  /* 0x0000005b88887221 */ /* 0x000fee0000010000 */
[----:B------:R5:W-:Y:S01]  /*d0a0*/  MUFU.EX2 R45, R43 ;  /* 0x0000002b002d7308 */ /* 0x000be20000000800 */
[----:B------:R-:W-:Y:S01]  /*d0b0*/  FADD.FTZ R127, R70, R127 ;  /* 0x0000007f467f7221 */ /* 0x000fe20000010000 */
[----:B--2---:R-:W-:Y:S01]  /*d0c0*/  F2FP.F16.F32.PACK_AB R30, R76, R77 ;  /* 0x0000004d4c1e723e */ /* 0x004fe200000000ff */
[----:B------:R-:W-:Y:S07]  /*d0d0*/  FADD.FTZ R141, R141, R136 ;  /* 0x000000888d8d7221 */ /* 0x000fee0000010000 */
[----:B------:R-:W2:Y:S01]  /*d0e0*/  MUFU.EX2 R80, R80 ;  /* 0x0000005000507308 */ /* 0x000ea20000000800 */
[----:B------:R-:W-:Y:S01]  /*d0f0*/  FADD.FTZ R144, R144, R127 ;  /* 0x0000007f90907221 */ /* 0x000fe20000010000 */
[----:B------:R-:W-:Y:S01]  /*d100*/  MOV R92, R67 ;  /* 0x00000043005c7202 */ /* 0x000fe20000000f00 */
[----:B------:R-:W-:Y:S07]  /*d110*/  FADD.FTZ R132, R132, R141 ;  /* 0x0000008d84847221 */ /* 0x000fee0000010000 */
[----:B------:R-:W-:Y:S01]  /*d120*/  MUFU.EX2 R47, R83 ;  /* 0x00000053002f7308 */ /* 0x000fe20000000800 */
[----:B------:R-:W-:Y:S01]  /*d130*/  FADD.FTZ R135, R135, R144 ;  /* 0x0000009087877221 */ /* 0x000fe20000010000 */
[----:B----4-:R-:W-:Y:S01]  /*d140*/  F2FP.F16.F32.PACK_AB R31, R79, R78 ;  /* 0x0000004e4f1f723e */ /* 0x010fe200000000ff */
[----:B------:R-:W-:Y:S07]  /*d150*/  FADD.FTZ R133, R133, R132 ;  /* 0x0000008485857221 */ /* 0x000fee0000010000 */
[----:B------:R-:W4:Y:S01]  /*d160*/  MUFU.EX2 R82, R82 ;  /* 0x0000005200527308 */ /* 0x000f220000000800 */
[----:B------:R-:W-:Y:S01]  /*d170*/  FADD.FTZ R134, R134, R135 ;  /* 0x0000008786867221 */ /* 0x000fe20000010000 */
[----:B-----5:R-:W5:Y:S01]  /*d180*/  LDSM.16.MT88.4 R40, [R68+0x1400] ;  /* 0x001400004428783b */ /* 0x020f620000004200 */
[----:B------:R-:W-:Y:S07]  /*d190*/  FADD.FTZ R142, R142, R133 ;  /* 0x000000858e8e7221 */ /* 0x000fee0000010000 */
[----:B------:R-:W3:Y:S01]  /*d1a0*/  MUFU.EX2 R81, R81 ;  /* 0x0000005100517308 */ /* 0x000ee20000000800 */
[C---:B-1----:R-:W-:Y:S09]  /*d1b0*/  HMMA.16816.F32 R108, R28.reuse, R128, R108 ;  /* 0x000000801c6c723c */ /* 0x042ff2000000186c */
[----:B------:R-:W-:Y:S01]  /*d1c0*/  MUFU.EX2 R75, R75 ;  /* 0x0000004b004b7308 */ /* 0x000fe20000000800 */
[----:B------:R-:W-:Y:S01]  /*d1d0*/  FADD.FTZ R145, R145, R142 ;  /* 0x0000008e91917221 */ /* 0x000fe20000010000 */
[----:B------:R-:W-:Y:S08]  /*d1e0*/  FADD.FTZ R113, R113, R134 ;  /* 0x0000008671717221 */ /* 0x000ff00000010000 */
[----:B------:R-:W1:Y:S01]  /*d1f0*/  MUFU.EX2 R44, R44 ;  /* 0x0000002c002c7308 */ /* 0x000e620000000800 */
[C---:B------:R-:W-:Y:S09]  /*d200*/  HMMA.16816.F32 R100, R28.reuse, R32, R100 ;  /* 0x000000201c64723c */ /* 0x040ff20000001864 */
[----:B------:R-:W-:Y:S01]  /*d210*/  MUFU.EX2 R48, R48 ;  /* 0x0000003000307308 */ /* 0x000fe20000000800 */
[----:B------:R-:W-:Y:S01]  /*d220*/  MOV R91, R65 ;  /* 0x00000041005b7202 */ /* 0x000fe20000000f00 */
[----:B------:R-:W-:Y:S08]  /*d230*/  FADD.FTZ R146, R146, R113 ;  /* 0x0000007192927221 */ /* 0x000ff00000010000 */
[----:B------:R-:W-:Y:S01]  /*d240*/  MUFU.EX2 R49, R49 ;  /* 0x0000003100317308 */ /* 0x000fe20000000800 */
[C---:B------:R-:W-:Y:S01]  /*d250*/  HMMA.16816.F32 R96, R28.reuse, R34, R96 ;  /* 0x000000221c60723c */ /* 0x040fe20000001860 */
[----:B------:R-:W5:Y:S08]  /*d260*/  LDSM.16.MT88.4 R32, [R121+0x4800] ;  /* 0x004800007920783b */ /* 0x000f700000004200 */
[----:B------:R-:W-:Y:S01]  /*d270*/  MUFU.EX2 R51, R51 ;  /* 0x0000003300337308 */ /* 0x000fe20000000800 */
[----:B------:R-:W-:Y:S09]  /*d280*/  FADD.FTZ R146, R143, R146 ;  /* 0x000000928f927221 */ /* 0x000ff20000010000 */
[----:B------:R-:W-:Y:S01]  /*d290*/  MUFU.EX2 R53, R53 ;  /* 0x0000003500357308 */ /* 0x000fe20000000800 */
[----:B------:R-:W-:Y:S03]  /*d2a0*/  HMMA.16816.F32 R104, R28, R130, R104 ;  /* 0x000000821c68723c */ /* 0x000fe60000001868 */
[----:B--2---:R-:W-:Y:S01]  /*d2b0*/  F2FP.F16.F32.PACK_AB R28, R45, R80 ;  /* 0x000000502d1c723e */ /* 0x004fe200000000ff */
[----:B------:R-:W-:Y:S01]  /*d2c0*/  FADD.FTZ R139, R139, R146 ;  /* 0x000000928b8b7221 */ /* 0x000fe20000010000 */
[----:B----4-:R-:W-:Y:S02]  /*d2d0*/  F2FP.F16.F32.PACK_AB R30, R82, R47 ;  /* 0x0000002f521e723e */ /* 0x010fe400000000ff */
[----:B---3--:R-:W-:Y:S01]  /*d2e0*/  F2FP.F16.F32.PACK_AB R29, R46, R81 ;  /* 0x000000512e1d723e */ /* 0x008fe200000000ff */
[----:B------:R-:W-:Y:S01]  /*d2f0*/  FADD.FTZ R138, R138, R139 ;  /* 0x0000008b8a8a7221 */ /* 0x000fe20000010000 */
[----:B-1----:R-:W-:Y:S03]  /*d300*/  F2FP.F16.F32.PACK_AB R31, R44, R75 ;  /* 0x0000004b2c1f723e */ /* 0x002fe600000000ff */
[----:B------:R-:W-:Y:S04]  /*d310*/  FADD.FTZ R87, R87, R138 ;  /* 0x0000008a57577221 */ /* 0x000fe80000010000 */
[C---:B------:R-:W-:Y:S03]  /*d320*/  HMMA.16816.F32 R108, R28.reuse, R36, R108 ;  /* 0x000000241c6c723c */ /* 0x040fe6000000186c */
[----:B------:R-:W-:Y:S01]  /*d330*/  FFMA.FTZ R36, R50, UR4, -R69 ;  /* 0x0000000432247c23 */ /* 0x000fe20008010845 */
[----:B------:R-:W-:Y:S01]  /*d340*/  FADD.FTZ R150, R150, R87 ;  /* 0x0000005796967221 */ /* 0x000fe20000010000 */
[----:B------:R-:W1:Y:S03]  /*d350*/  MUFU.EX2 R50, R55 ;  /* 0x0000003700327308 */ /* 0x000e660000000800 */
[C---:B------:R-:W-:Y:S07]  /*d360*/  HMMA.16816.F32 R104, R28.reuse, R38, R104 ;  /* 0x000000261c68723c */ /* 0x040fee0000001868 */
[----:B------:R2:W3:Y:S01]  /*d370*/  MUFU.EX2 R52, R36 ;  /* 0x0000002400347308 */ /* 0x0004e20000000800 */
[----:B------:R-:W-:Y:S09]  /*d380*/  FADD.FTZ R89, R89, R150 ;  /* 0x0000009659597221 */ /* 0x000ff20000010000 */
[----:B------:R-:W4:Y:S01]  /*d390*/  MUFU.EX2 R55, R56 ;  /* 0x0000003800377308 */ /* 0x000f220000000800 */
[----:B------:R-:W-:Y:S01]  /*d3a0*/  FADD.FTZ R152, R152, R89 ;  /* 0x0000005998987221 */ /* 0x000fe20000010000 */
[C---:B-----5:R-:W-:Y:S03]  /*d3b0*/  HMMA.16816.F32 R100, R28.reuse, R40, R100 ;  /* 0x000000281c64723c */ /* 0x060fe60000001864 */
[----:B------:R-:W-:Y:S01]  /*d3c0*/  FADD.FTZ R40, R140, R145 ;  /* 0x000000918c287221 */ /* 0x000fe20000010000 */
[----:B-1----:R-:W-:Y:S01]  /*d3d0*/  F2FP.F16.F32.PACK_AB R38, R50, R51 ;  /* 0x000000333226723e */ /* 0x002fe200000000ff */
[----:B------:R-:W-:Y:S01]  /*d3e0*/  FADD.FTZ R149, R149, R152 ;  /* 0x0000009895957221 */ /* 0x000fe20000010000 */
[----:B--2---:R-:W-:Y:S02]  /*d3f0*/  F2FP.F16.F32.PACK_AB R36, R49, R48 ;  /* 0x000000303124723e */ /* 0x004fe400000000ff */
[----:B------:R-:W-:Y:S01]  /*d400*/  HMMA.16816.F32 R96, R28, R42, R96 ;  /* 0x0000002a1c60723c */ /* 0x000fe20000001860 */
[----:B------:R-:W1:Y:S02]  /*d410*/  LDSM.16.MT88.4 R28, [R68+0x1800] ;  /* 0x00180000441c783b */ /* 0x000e640000004200 */
[----:B---3--:R-:W-:Y:S01]  /*d420*/  F2FP.F16.F32.PACK_AB R37, R53, R52 ;  /* 0x000000343525723e */ /* 0x008fe200000000ff */
[----:B------:R-:W-:Y:S01]  /*d430*/  FADD.FTZ R40, R137, R40 ;  /* 0x0000002889287221 */ /* 0x000fe20000010000 */
[----:B----4-:R-:W-:Y:S01]  /*d440*/  F2FP.F16.F32.PACK_AB R39, R55, R54 ;  /* 0x000000363727723e */ /* 0x010fe200000000ff */
[----:B------:R-:W-:Y:S01]  /*d450*/  FADD.FTZ R149, R156, R149 ;  /* 0x000000959c957221 */ /* 0x000fe20000010000 */
[----:B------:R-:W-:Y:S03]  /*d460*/  FFMA.FTZ R56, R59, UR4, -R66 ;  /* 0x000000043b387c23 */ /* 0x000fe60008010842 */
[----:B------:R-:W-:Y:S02]  /*d470*/  FADD.FTZ R78, R78, R149 ;  /* 0x000000954e4e7221 */ /* 0x000fe40000010000 */
[C---:B------:R-:W-:Y:S01]  /*d480*/  HMMA.16816.F32 R108, R36.reuse, R32, R108 ;  /* 0x00000020246c723c */ /* 0x040fe2000000186c */
[----:B------:R-:W-:Y:S04]  /*d490*/  MUFU.EX2 R56, R56 ;  /* 0x0000003800387308 */ /* 0x000fe80000000800 */
[----:B------:R-:W-:Y:S01]  /*d4a0*/  FADD.FTZ R33, R25, R40 ;  /* 0x0000002819217221 */ /* 0x000fe20000010000 */
[----:B------:R-:W-:Y:S01]  /*d4b0*/  FFMA.FTZ R25, R57, UR4, -R66 ;  /* 0x0000000439197c23 */ /* 0x000fe20008010842 */
[----:B------:R-:W2:Y:S01]  /*d4c0*/  LDSM.16.MT88.4 R40, [R121+0x4c00] ;  /* 0x004c00007928783b */ /* 0x000ea20000004200 */
[C---:B------:R-:W-:Y:S03]  /*d4d0*/  HMMA.16816.F32 R104, R36.reuse, R34, R104 ;  /* 0x000000222468723c */ /* 0x040fe60000001868 */
[----:B------:R-:W-:Y:S01]  /*d4e0*/  FADD.FTZ R148, R148, R33 ;  /* 0x0000002194947221 */ /* 0x000fe20000010000 */
[----:B------:R-:W-:Y:S01]  /*d4f0*/  FADD.FTZ R78, R79, R78 ;  /* 0x0000004e4f4e7221 */ /* 0x000fe20000010000 */
[--C-:B------:R-:W-:Y:S01]  /*d500*/  FFMA.FTZ R57, R58, UR4, -R69.reuse ;  /* 0x000000043a397c23 */ /* 0x100fe20008010845 */
[--C-:B------:R-:W-:Y:S01]  /*d510*/  FFMA.FTZ R58, R62, UR4, -R69.reuse ;  /* 0x000000043e3a7c23 */ /* 0x100fe20008010845 */
[----:B------:R-:W-:Y:S01]  /*d520*/  FADD.FTZ R33, R27, R148 ;  /* 0x000000941b217221 */ /* 0x000fe20000010000 */
[----:B------:R-:W-:Y:S01]  /*d530*/  FFMA.FTZ R66, R63, UR4, -R66 ;  /* 0x000000043f427c23 */ /* 0x000fe20008010842 */
[----:B------:R-:W-:Y:S01]  /*d540*/  FFMA.FTZ R69, R64, UR4, -R69 ;  /* 0x0000000440457c23 */ /* 0x000fe20008010845 */
[----:B------:R-:W-:Y:S01]  /*d550*/  FADD.FTZ R81, R81, R78 ;  /* 0x0000004e51517221 */ /* 0x000fe20000010000 */
[----:B------:R-:W-:Y:S01]  /*d560*/  FADD.FTZ R26, R26, R33 ;  /* 0x000000211a1a7221 */ /* 0x000fe20000010000 */
[----:B------:R-:W3:Y:S01]  /*d570*/  MUFU.EX2 R25, R25 ;  /* 0x0000001900197308 */ /* 0x000ee20000000800 */
[----:B------:R-:W4:Y:S01]  /*d580*/  LDSM.16.MT88.4 R32, [R68+0x1c00] ;  /* 0x001c00004420783b */ /* 0x000f220000004200 */
[----:B------:R-:W-:Y:S01]  /*d590*/  FADD.FTZ R46, R46, R81 ;  /* 0x000000512e2e7221 */ /* 0x000fe20000010000 */
[----:B------:R-:W-:Y:S07]  /*d5a0*/  FADD.FTZ R147, R147, R26 ;  /* 0x0000001a93937221 */ /* 0x000fee0000010000 */
[----:B------:R-:W-:Y:S01]  /*d5b0*/  MUFU.EX2 R27, R61 ;  /* 0x0000003d001b7308 */ /* 0x000fe20000000800 */
[----:B------:R-:W-:Y:S01]  /*d5c0*/  FADD.FTZ R75, R75, R46 ;  /* 0x0000002e4b4b7221 */ /* 0x000fe20000010000 */
[----:B------:R-:W-:Y:S08]  /*d5d0*/  FADD.FTZ R154, R154, R147 ;  /* 0x000000939a9a7221 */ /* 0x000ff00000010000 */
[----:B------:R-:W5:Y:S01]  /*d5e0*/  MUFU.EX2 R66, R66 ;  /* 0x0000004200427308 */ /* 0x000f620000000800 */
[C---:B-1----:R-:W-:Y:S03]  /*d5f0*/  HMMA.16816.F32 R100, R36.reuse, R28, R100 ;  /* 0x0000001c2464723c */ /* 0x042fe60000001864 */
[----:B------:R-:W-:Y:S06]  /*d600*/  FADD.FTZ R77, R77, R154 ;  /* 0x0000009a4d4d7221 */ /* 0x000fec0000010000 */
[----:B------:R-:W-:Y:S01]  /*d610*/  MUFU.EX2 R57, R57 ;  /* 0x0000003900397308 */ /* 0x000fe20000000800 */
[----:B---3--:R-:W-:Y:S01]  /*d620*/  F2FP.F16.F32.PACK_AB R28, R56, R25 ;  /* 0x00000019381c723e */ /* 0x008fe200000000ff */
[----:B------:R-:W-:Y:S01]  /*d630*/  FADD.FTZ R75, R44, R75 ;  /* 0x0000004b2c4b7221 */ /* 0x000fe20000010000 */
[----:B------:R-:W-:Y:S01]  /*d640*/  FADD.FTZ R77, R76, R77 ;  /* 0x0000004d4c4d7221 */ /* 0x000fe20000010000 */
[----:B------:R-:W-:Y:S06]  /*d650*/  HMMA.16816.F32 R96, R36, R30, R96 ;  /* 0x0000001e2460723c */ /* 0x000fec0000001860 */
[----:B------:R-:W1:Y:S01]  /*d660*/  MUFU.EX2 R26, R60 ;  /* 0x0000003c001a7308 */ /* 0x000e620000000800 */
[----:B------:R-:W-:Y:S01]  /*d670*/  FADD.FTZ R80, R80, R77 ;  /* 0x0000004d50507221 */ /* 0x000fe20000010000 */
[----:B------:R-:W-:Y:S08]  /*d680*/  FADD.FTZ R52, R52, R75 ;  /* 0x0000004b34347221 */ /* 0x000ff00000010000 */
[----:B------:R-:W-:Y:S01]  /*d690*/  MUFU.EX2 R58, R58 ;  /* 0x0000003a003a7308 */ /* 0x000fe20000000800 */
[----:B-----5:R-:W-:Y:S01]  /*d6a0*/  F2FP.F16.F32.PACK_AB R30, R66, R27 ;  /* 0x0000001b421e723e */ /* 0x020fe200000000ff */
[----:B------:R-:W-:Y:S01]  /*d6b0*/  FADD.FTZ R80, R45, R80 ;  /* 0x000000502d507221 */ /* 0x000fe20000010000 */
[----:B------:R-:W-:Y:S07]  /*d6c0*/  FADD.FTZ R53, R53, R52 ;  /* 0x0000003435357221 */ /* 0x000fee0000010000 */
[----:B------:R-:W3:Y:S01]  /*d6d0*/  MUFU.EX2 R69, R69 ;  /* 0x0000004500457308 */ /* 0x000ee20000000800 */
[----:B------:R-:W-:Y:S01]  /*d6e0*/  FADD.FTZ R37, R47, R80 ;  /* 0x000000502f257221 */ /* 0x000fe20000010000 */
[----:B------:R-:W-:Y:S03]  /*d6f0*/  FADD.FTZ R54, R54, R53 ;  /* 0x0000003536367221 */ /* 0x000fe60000010000 */
[----:B------:R-:W-:Y:S01]  /*d700*/  FADD.FTZ R37, R82, R37 ;  /* 0x0000002552257221 */ /* 0x000fe20000010000 */
[----:B-1----:R-:W-:Y:S01]  /*d710*/  F2FP.F16.F32.PACK_AB R29, R26, R57 ;  /* 0x000000391a1d723e */ /* 0x002fe200000000ff */
[----:B------:R-:W-:Y:S02]  /*d720*/  FADD.FTZ R54, R55, R54 ;  /* 0x0000003637367221 */ /* 0x000fe40000010000 */
[----:B------:R-:W-:Y:S02]  /*d730*/  FADD.FTZ R36, R48, R37 ;  /* 0x0000002530247221 */ /* 0x000fe40000010000 */
[----:B------:R-:W-:Y:S01]  /*d740*/  FADD.FTZ R57, R57, R54 ;  /* 0x0000003639397221 */ /* 0x000fe20000010000 */
[----:B---3--:R-:W-:Y:S01]  /*d750*/  F2FP.F16.F32.PACK_AB R31, R69, R58 ;  /* 0x0000003a451f723e */ /* 0x008fe200000000ff */
[----:B------:R-:W-:Y:S02]  /*d760*/  FADD.FTZ R36, R49, R36 ;  /* 0x0000002431247221 */ /* 0x000fe40000010000 */
[----:B------:R-:W-:Y:S02]  /*d770*/  FADD.FTZ R57, R26, R57 ;  /* 0x000000391a397221 */ /* 0x000fe40000010000 */
[----:B------:R-:W-:Y:S02]  /*d780*/  FADD.FTZ R51, R51, R36 ;  /* 0x0000002433337221 */ /* 0x000fe40000010000 */
[----:B------:R-:W-:Y:S01]  /*d790*/  FADD.FTZ R58, R58, R57 ;  /* 0x000000393a3a7221 */ /* 0x000fe20000010000 */
[C---:B--2---:R-:W-:Y:S05]  /*d7a0*/  HMMA.16816.F32 R108, R28.reuse, R40, R108 ;  /* 0x000000281c6c723c */ /* 0x044fea000000186c */
[----:B------:R-:W-:Y:S01]  /*d7b0*/  FADD.FTZ R50, R50, R51 ;  /* 0x0000003332327221 */ /* 0x000fe20000010000 */
[----:B------:R-:W-:Y:S02]  /*d7c0*/  FADD.FTZ R89, R69, R58 ;  /* 0x0000003a45597221 */ /* 0x000fe40000010000 */
[C---:B------:R-:W-:Y:S03]  /*d7d0*/  HMMA.16816.F32 R104, R28.reuse, R42, R104 ;  /* 0x0000002a1c68723c */ /* 0x040fe60000001868 */
[----:B------:R-:W-:Y:S04]  /*d7e0*/  FADD.FTZ R25, R25, R50 ;  /* 0x0000003219197221 */ /* 0x000fe80000010000 */
[----:B------:R-:W-:Y:S01]  /*d7f0*/  FADD.FTZ R56, R56, R25 ;  /* 0x0000001938387221 */ /* 0x000fe20000010000 */
[C---:B----4-:R-:W-:Y:S03]  /*d800*/  HMMA.16816.F32 R100, R28.reuse, R32, R100 ;  /* 0x000000201c64723c */ /* 0x050fe60000001864 */
[----:B------:R-:W-:Y:S04]  /*d810*/  FADD.FTZ R27, R27, R56 ;  /* 0x000000381b1b7221 */ /* 0x000fe80000010000 */
[----:B------:R-:W-:Y:S01]  /*d820*/  FADD.FTZ R87, R66, R27 ;  /* 0x0000001b42577221 */ /* 0x000fe20000010000 */
[----:B------:R-:W-:Y:S01]  /*d830*/  HMMA.16816.F32 R96, R28, R34, R96 ;  /* 0x000000221c60723c */ /* 0x000fe20000001860 */
[----:B------:R-:W-:Y:S08]  /*d840*/  @!UPT UIADD3 URZ, UPT, UPT, URZ, URZ, URZ ;  /* 0x000000fffffff290 */ /* 0x000ff0000fffe0ff */
[----:B------:R-:W-:Y:S11]  /*d850*/  @P0 BRA `(.L_x_4500) ;  /* 0xffffffc800180947 */ /* 0x000ff6000383ffff */
.L_x_4496:
[----:B------:R-:W1:Y:S01]  /*d860*/  SHFL.BFLY PT, R2, R87, 0x2, 0x1f ;  /* 0x0c401f0057027f89 */ /* 0x000e6200000e0000 */
[C---:B------:R-:W-:Y:S01]  /*d870*/  SHF.L.U32 R5, R84.reuse, 0x1, RZ ;  /* 0x0000000154057819 */ /* 0x040fe200000006ff */
[----:B------:R-:W2:Y:S01]  /*d880*/  S2UR UR5, SR_CTAID.Y ;  /* 0x00000000000579c3 */ /* 0x000ea20000002600 */
[----:B------:R-:W-:Y:S01]  /*d890*/  SHF.L.U32 R4, R84, 0x4, RZ ;  /* 0x0000000454047819 */ /* 0x000fe200000006ff */
        /* <DEDUP_REMOVED lines=10> */
[----:B------:R-:W-:-:S05]  /*d940*/  MOV R19, 0xff800000 ;  /* 0xff80000000137802 */ /* 0x000fca0000000f00 */
        /* <DEDUP_REMOVED lines=9> */
[----:B------:R-:W-:Y:S01]  /*d9e0*/  LOP3.LUT R7, R114, 0xc0, R115, 0xf8, !PT ;  /* 0x000000c072077812 */ /* 0x000fe200078ef873 */
[----:B----4-:R-:W-:Y:S02]  /*d9f0*/  IMAD R22, R15, R22, UR4 ;  /* 0x000000040f167e24 */ /* 0x010fe4000f8e0216 */
[----:B------:R-:W1:Y:S01]  /*da00*/  MUFU.RCP R6, R2 ;  /* 0x0000000200067308 */ /* 0x000e620000001000 */
[----:B---3--:R-:W-:Y:S01]  /*da10*/  FADD.FTZ R0, R9, R0 ;  /* 0x0000000009007221 */ /* 0x008fe20000010000 */
[----:B------:R-:W-:Y:S01]  /*da20*/  FSETP.NE.FTZ.AND P1, PT, R2, RZ, PT ;  /* 0x000000ff0200720b */ /* 0x000fe20003f35000 */
[----:B------:R-:W-:Y:S01]  /*da30*/  IMAD R12, R12, R15, R22 ;  /* 0x0000000f0c0c7224 */ /* 0x000fe200078e0216 */
[----:B------:R-:W-:-:S02]  /*da40*/  LOP3.LUT R4, R4, R7, RZ, 0xfc, !PT ;  /* 0x0000000704047212 */ /* 0x000fc400078efcff */
[----:B------:R-:W-:Y:S02]  /*da50*/  FSETP.NE.FTZ.AND P0, PT, R0, RZ, PT ;  /* 0x000000ff0000720b */ /* 0x000fe40003f15000 */
[----:B------:R-:W3:Y:S01]  /*da60*/  MUFU.RCP R3, R0 ;  /* 0x0000000000037308 */ /* 0x000ee20000001000 */
[----:B------:R-:W-:Y:S02]  /*da70*/  LEA R4, R4, UR6, 0x2 ;  /* 0x0000000604047c11 */ /* 0x000fe4000f8e10ff */
[----:B------:R-:W-:-:S04]  /*da80*/  SHF.R.U32.HI R15, RZ, 0x2, R84 ;  /* 0x00000002ff0f7819 */ /* 0x000fc80000011654 */
[----:B------:R-:W4:Y:S01]  /*da90*/  @P1 LDC R18, c[0x0][0x458] ;  /* 0x00011600ff121b82 */ /* 0x000f220000000800 */
[----:B------:R-:W5:Y:S01]  /*daa0*/  @P1 MUFU.LG2 R2, R2 ;  /* 0x0000000200021308 */ /* 0x000f620000000c00 */
        /* <DEDUP_REMOVED lines=12> */
[----:B------:R-:W1:Y:S01]  /*db70*/  @P0 LDC R16, c[0x0][0x458] ;  /* 0x00011600ff100b82 */ /* 0x000e620000000800 */
[----:B------:R-:W-:Y:S01]  /*db80*/  LOP3.LUT R115, R115, 0x80, RZ, 0xc0, !PT ;  /* 0x0000008073737812 */ /* 0x000fe200078ec0ff */
[----:B------:R-:W3:Y:S01]  /*db90*/  @P0 MUFU.LG2 R0, R0 ;  /* 0x0000000000000308 */ /* 0x000ee20000000c00 */
[C---:B------:R-:W-:Y:S01]  /*dba0*/  IADD3 R6, PT, PT, R4.reuse, -R5, RZ ;  /* 0x8000000504067210 */ /* 0x040fe20007ffe0ff */
[C---:B------:R-:W-:Y:S01]  /*dbb0*/  FMUL.FTZ R110, R3.reuse, R110 ;  /* 0x0000006e036e7220 */ /* 0x040fe20000410000 */
        /* <DEDUP_REMOVED lines=8> */
[----:B------:R-:W-:Y:S01]  /*dc40*/  IADD3 R17, PT, PT, -R5, R8, RZ ;  /* 0x0000000805117210 */ /* 0x000fe20007ffe1ff */
[----:B------:R-:W-:Y:S01]  /*dc50*/  STS.64 [R4+0x400], R110 ;  /* 0x0004006e04007388 */ /* 0x000fe20000000a00 */
[----:B------:R-:W-:Y:S01]  /*dc60*/  SHF.L.U32 R3, R84, 0x2, RZ ;  /* 0x0000000254037819 */ /* 0x000fe200000006ff */
[----:B-----5:R-:W-:-:S02]  /*dc70*/  @P1 FMUL.FTZ R2, R2, 0.69314718246459960938 ;  /* 0x3f31721802021820 */ /* 0x020fc40000410000 */
[----:B------:R-:W-:Y:S01]  /*dc80*/  STS.64 [R6+0x20], R104 ;  /* 0x0000206806007388 */ /* 0x000fe20000000a00 */
[----:B------:R-:W-:Y:S01]  /*dc90*/  LOP3.LUT R7, R3, 0xd8, RZ, 0xc0, !PT ;  /* 0x000000d803077812 */ /* 0x000fe200078ec0ff */
[----:B---3--:R-:W-:Y:S01]  /*dca0*/  @P0 FMUL.FTZ R0, R0, 0.69314718246459960938 ;  /* 0x3f31721800000820 */ /* 0x008fe20000410000 */
[----:B----4-:R-:W-:Y:S01]  /*dcb0*/  @P1 FFMA.FTZ R19, R67, R18, R2 ;  /* 0x0000001243131223 */ /* 0x010fe20000010002 */
[----:B------:R-:W-:Y:S01]  /*dcc0*/  STS.64 [R6+0x420], R106 ;  /* 0x0004206a06007388 */ /* 0x000fe20000000a00 */
[----:B------:R-:W-:Y:S02]  /*dcd0*/  LOP3.LUT R10, R7, 0x18, R14, 0x78, !PT ;  /* 0x00000018070a7812 */ /* 0x000fe400078e780e */
[----:B------:R-:W-:Y:S01]  /*dce0*/  LOP3.LUT R14, R14, 0x30, RZ, 0xc0, !PT ;  /* 0x000000300e0e7812 */ /* 0x000fe200078ec0ff */
[----:B------:R-:W-:Y:S01]  /*dcf0*/  STS.64 [R8+0x40], R100 ;  /* 0x0000406408007388 */ /* 0x000fe20000000a00 */
[----:B------:R-:W-:Y:S02]  /*dd00*/  LOP3.LUT R10, R10, 0xf24, R3, 0xf8, !PT ;  /* 0x00000f240a0a7812 */ /* 0x000fe400078ef803 */
[----:B------:R-:W-:Y:S01]  /*dd10*/  LOP3.LUT R14, R14, 0x7, R15, 0xf8, !PT ;  /* 0x000000070e0e7812 */ /* 0x000fe200078ef80f */
[----:B------:R-:W-:Y:S01]  /*dd20*/  STS.64 [R8+0x440], R102 ;  /* 0x0004406608007388 */ /* 0x000fe20000000a00 */
[----:B------:R-:W-:Y:S01]  /*dd30*/  LEA R20, R10, UR6, 0x2 ;  /* 0x000000060a147c11 */ /* 0x000fe2000f8e10ff */
[----:B------:R-:W3:Y:S02]  /*dd40*/  S2UR UR6, SR_CTAID.X ;  /* 0x00000000000679c3 */ /* 0x000ee40000002500 */
[----:B------:R-:W-:Y:S04]  /*dd50*/  STS.64 [R17+0x60], R96 ;  /* 0x0000606011007388 */ /* 0x000fe80000000a00 */
[----:B------:R4:W-:Y:S02]  /*dd60*/  STS.64 [R17+0x460], R98 ;  /* 0x0004606211007388 */ /* 0x0009e40000000a00 */
[----:B------:R-:W-:Y:S01]  /*dd70*/  BAR.SYNC.DEFER_BLOCKING 0x0 ;  /* 0x0000000000007b1d */ /* 0x000fe20000010000 */
[----:B---3--:R-:W-:-:S06]  /*dd80*/  USHF.L.U32 UR6, UR6, 0x6, URZ ;  /* 0x0000000606067899 */ /* 0x008fcc00080006ff */
[----:B------:R-:W-:Y:S01]  /*dd90*/  IMAD R12, R12, R13, UR6 ;  /* 0x000000060c0c7e24 */ /* 0x000fe2000f8e020d */
[----:B----4-:R-:W-:Y:S01]  /*dda0*/  MOV R17, 0xff800000 ;  /* 0xff80000000117802 */ /* 0x010fe20000000f00 */
[----:B------:R3:W4:Y:S01]  /*ddb0*/  LDS.128 R8, [R20] ;  /* 0x0000000014087984 */ /* 0x0007220000000c00 */
[----:B-1----:R-:W-:Y:S01]  /*ddc0*/  @P0 FFMA.FTZ R17, R65, R16, R0 ;  /* 0x0000001041110223 */ /* 0x002fe20000010000 */
[----:B--2---:R-:W-:Y:S02]  /*ddd0*/  IMAD R0, R12, UR5, RZ ;  /* 0x000000050c007c24 */ /* 0x004fe4000f8e02ff */
[----:B------:R3:W1:Y:S01]  /*dde0*/  LDS.128 R4, [R20+0x800] ;  /* 0x0008000014047984 */ /* 0x0006620000000c00 */
[----:B------:R-:W-:Y:S05]  /*ddf0*/  @P2 BRA `(.L_x_4502) ;  /* 0x0000000000282947 */ /* 0x000fea0003800000 */
        /* <DEDUP_REMOVED lines=10> */
.L_x_4502:
[----:B------:R-:W-:Y:S05]  /*dea0*/  BSYNC.RECONVERGENT B0 ;  /* 0x0000000000007941 */ /* 0x000fea0003800200 */
.L_x_4501:
        /* <DEDUP_REMOVED lines=26> */
.L_x_4503:
        /* <DEDUP_REMOVED lines=11> */
.L_x_4939:


//--------------------- .text._ZN5flash24flash_fwd_splitkv_kernelI23Flash_fwd_kernel_traitsILi32ELi64ELi128ELi4ELb0ELb0EN7cutlass6half_tE19Flash_kernel_traitsILi32ELi64ELi128ELi4ES3_EELb1ELb0ELb0ELb0ELb1ELb0ELb1ELb1EEEvNS_16Flash_fwd_paramsE --------------------------
	.section	.text._ZN5flash24flash_fwd_splitkv_kernelI23Flash_fwd_kernel_traitsILi32ELi64ELi128ELi4ELb0ELb0EN7cutlass6half_tE19Flash_kernel_traitsILi32ELi64ELi128ELi4ES3_EELb1ELb0ELb0ELb0ELb1ELb0ELb1ELb1EEEvNS_16Flash_fwd_paramsE,"ax",@progbits
	.align	128
        .global         _ZN5flash24flash_fwd_splitkv_kernelI23Flash_fwd_kernel_traitsILi32ELi64ELi128ELi4ELb0ELb0EN7cutlass6half_tE19Flash_kernel_traitsILi32ELi64ELi128ELi4ES3_EELb1ELb0ELb0ELb0ELb1ELb0ELb1ELb1EEEvNS_16Flash_fwd_paramsE
        .type           _ZN5flash24flash_fwd_splitkv_kernelI23Flash_fwd_kernel_traitsILi32ELi64ELi128ELi4ELb0ELb0EN7cutlass6half_tE19Flash_kernel_traitsILi32ELi64ELi128ELi4ES3_EELb1ELb0ELb0ELb0ELb1ELb0ELb1ELb1EEEvNS_16Flash_fwd_paramsE,@function
        .size           _ZN5flash24flash_fwd_splitkv_kernelI23Flash_fwd_kernel_traitsILi32ELi64ELi128ELi4ELb0ELb0EN7cutlass6half_tE19Flash_kernel_traitsILi32ELi64ELi128ELi4ES3_EELb1ELb0ELb0ELb0ELb1ELb0ELb1ELb1EEEvNS_16Flash_fwd_paramsE,(.L_x_4940 - _ZN5flash24flash_fwd_splitkv_kernelI23Flash_fwd_kernel_traitsILi32ELi64ELi128ELi4ELb0ELb0EN7cutlass6half_tE19Flash_kernel_traitsILi32ELi64ELi128ELi4ES3_EELb1ELb0ELb0ELb0ELb1ELb0ELb1ELb1EEEvNS_16Flash_fwd_paramsE)
        .other          _ZN5flash24flash_fwd_splitkv_kernelI23Flash_fwd_kernel_traitsILi32ELi64ELi128ELi4ELb0ELb0EN7cutlass6half_tE19Flash_kernel_traitsILi32ELi64ELi128ELi4ES3_EELb1ELb0ELb0ELb0ELb1ELb0ELb1ELb1EEEvNS_16Flash_fwd_paramsE,@"STO_CUDA_ENTRY STV_DEFAULT"
_ZN5flash24flash_fwd_splitkv_kernelI23Flash_fwd_kernel_traitsILi32ELi64ELi128ELi4ELb0ELb0EN7cutlass6half_tE19Flash_kernel_traitsILi32ELi64ELi128ELi4ES3_EELb1ELb0ELb0ELb0ELb1ELb0ELb1ELb1EEEvNS_16Flash_fwd_paramsE:
.text._ZN5flash24flash_fwd_splitkv_kernelI23Flash_fwd_kernel_traitsILi32ELi64ELi128ELi4ELb0ELb0EN7cutlass6half_tE19Flash_kernel_traitsILi32ELi64ELi128ELi4ES3_EELb1ELb0ELb0ELb0ELb1ELb0ELb1ELb1EEEvNS_16Flash_fwd_paramsE:
        /* <DEDUP_REMOVED lines=28> */
[----:B------:R-:W-:-:S11]  /*01c0*/  ISETP.NE.AND.EX P0, PT, RZ, UR9, PT, P0 ;  /* 0x00000009ff007c0c */ /* 0x000fd6000bf05300 */
[----:B------:R-:W-:Y:S01]  /*01d0*/  @P1 VIADD R143, R143, 0x1 ;  /* 0x000000018f8f1836 */ /* 0x000fe20000000000 */
[----:B-1----:R-:W-:Y:S02]  /*01e0*/  ISETP.NE.U32.AND P1, PT, R2, RZ, PT ;  /* 0x000000ff0200720c */ /* 0x002fe40003f25070 */
[----:B------:R-:W-:Y:S02]  /*01f0*/  @!P2 LOP3.LUT R143, RZ, R7, RZ, 0x33, !PT ;  /* 0x00000007ff8fa212 */ /* 0x000fe400078e33ff */
[----:B------:R-:W-:-:S03]  /*0200*/  ISETP.NE.AND.EX P1, PT, R3, RZ, PT, P1 ;  /* 0x000000ff0300720c */ /* 0x000fc60003f25310 */
[----:B--2---:R-:W-:-:S04]  /*0210*/  IMAD.WIDE.U32 R16, R143, 0x4, R4 ;  /* 0x000000048f107825 */ /* 0x004fc800078e0004 */
[----:B------:R-:W-:Y:S01]  /*0220*/  IMAD.SHL.U32 R13, R143, 0x4, RZ ;  /* 0x000000048f0d7824 */ /* 0x000fe200078e00ff */
[----:B---3--:R-:W2:Y:S01]  /*0230*/  @P0 LDG.E R11, desc[UR6][R16.64] ;  /* 0x00000006100b0981 */ /* 0x008ea2000c1e1900 */
[----:B------:R-:W-:Y:S02]  /*0240*/  SHF.R.U32.HI R4, RZ, 0x1e, R143 ;  /* 0x0000001eff047819 */ /* 0x000fe4000001168f */
[----:B------:R-:W-:Y:S01]  /*0250*/  ISETP.NE.U32.AND P2, PT, RZ, UR4, PT ;  /* 0x00000004ff007c0c */ /* 0x000fe2000bf45070 */
[----:B------:R-:W2:Y:S01]  /*0260*/  @P3 LDG.E R6, desc[UR6][R16.64+0x4] ;  /* 0x0000040610063981 */ /* 0x000ea2000c1e1900 */
[C---:B------:R-:W-:Y:S01]  /*0270*/  @P1 IADD3 R8, P0, PT, R13.reuse, R2, RZ ;  /* 0x000000020d081210 */ /* 0x040fe20007f1e0ff */
[----:B------:R-:W-:Y:S01]  /*0280*/  IMAD.MOV.U32 R0, RZ, RZ, RZ ;  /* 0x000000ffff007224 */ /* 0x000fe200078e00ff */
[----:B------:R-:W-:Y:S02]  /*0290*/  IADD3 R18, P4, PT, R13, UR4, RZ ;  /* 0x000000040d127c10 */ /* 0x000fe4000ff9e0ff */
[----:B------:R-:W-:Y:S01]  /*02a0*/  ISETP.NE.AND.EX P2, PT, RZ, UR5, PT, P2 ;  /* 0x00000005ff007c0c */ /* 0x000fe2000bf45320 */
[C---:B------:R-:W-:Y:S01]  /*02b0*/  @P1 IMAD.X R9, R4.reuse, 0x1, R3, P0 ;  /* 0x0000000104091824 */ /* 0x040fe200000e0603 */
[----:B------:R-:W1:Y:S01]  /*02c0*/  LDCU.U8 UR4, c[0x0][0x532] ;  /* 0x0000a640ff0477ac */ /* 0x000e620008000000 */
[----:B------:R-:W3:Y:S01]  /*02d0*/  LDC.64 R2, c[0x0][0x468] ;  /* 0x00011a00ff027b82 */ /* 0x000ee20000000a00 */
[----:B------:R-:W-:Y:S01]  /*02e0*/  IADD3.X R19, PT, PT, R4, UR5, RZ, P4, !PT ;  /* 0x0000000504137c10 */ /* 0x000fe2000a7fe4ff */
[----:B------:R-:W-:Y:S01]  /*02f0*/  IMAD.MOV.U32 R5, RZ, RZ, -0x1 ;  /* 0xffffffffff057424 */ /* 0x000fe200078e00ff */
[----:B------:R4:W5:Y:S07]  /*0300*/  @P1 LDG.E R15, desc[UR6][R8.64] ;  /* 0x00000006080f1981 */ /* 0x00096e000c1e1900 */
[----:B------:R2:W5:Y:S01]  /*0310*/  @P2 LDG.E R0, desc[UR6][R18.64] ;  /* 0x0000000612002981 */ /* 0x000562000c1e1900 */
[----:B-1----:R-:W-:-:S02]  /*0320*/  ISETP.NE.AND P4, PT, RZ, UR4, PT ;  /* 0x00000004ff007c0c */ /* 0x002fc4000bf85270 */
[----:B---3--:R-:W-:Y:S02]  /*0330*/  ISETP.EQ.U32.AND P5, PT, R2, RZ, PT ;  /* 0x000000ff0200720c */ /* 0x008fe40003fa2070 */
[----:B------:R-:W-:Y:S02]  /*0340*/  IADD3 R20, P0, PT, R13, R2, RZ ;  /* 0x000000020d147210 */ /* 0x000fe40007f1e0ff */
[----:B------:R-:W-:-:S03]  /*0350*/  ISETP.EQ.OR.EX P5, PT, R3, RZ, !P4, P5 ;  /* 0x000000ff0300720c */ /* 0x000fc600067a2750 */
[----:B------:R-:W-:-:S10]  /*0360*/  IMAD.X R21, R4, 0x1, R3, P0 ;  /* 0x0000000104157824 */ /* 0x000fd400000e0603 */
[----:B------:R1:W5:Y:S01]  /*0370*/  @!P5 LDG.E R5, desc[UR6][R20.64] ;  /* 0x000000061405d981 */ /* 0x000362000c1e1900 */
[----:B------:R-:W-:Y:S01]  /*0380*/  ISETP.NE.U32.AND P0, PT, R2, RZ, PT ;  /* 0x000000ff0200720c */ /* 0x000fe20003f05070 */
[----:B------:R-:W3:Y:S01]  /*0390*/  @!P3 LDC R141, c[0x0][0x434] ;  /* 0x00010d00ff8dbb82 */ /* 0x000ee20000000800 */
[----:B------:R-:W-:Y:S01]  /*03a0*/  IMAD.MOV R10, RZ, RZ, -R143 ;  /* 0x000000ffff0a7224 */ /* 0x000fe200078e0a8f */
[----:B----4-:R-:W4:Y:S01]  /*03b0*/  S2R R9, SR_CTAID.X ;  /* 0x0000000000097919 */ /* 0x010f220000002500 */
[----:B------:R-:W-:Y:S02]  /*03c0*/  ISETP.NE.AND.EX P0, PT, R3, RZ, PT, P0 ;  /* 0x000000ff0300720c */ /* 0x000fe40003f05300 */
[----:B------:R-:W-:-:S11]  /*03d0*/  IMAD R10, R7, R10, UR10 ;  /* 0x0000000a070a7e24 */ /* 0x000fd6000f8e020a */
[----:B------:R-:W1:Y:S01]  /*03e0*/  @!P0 LDC R17, c[0x0][0x438] ;  /* 0x00010e00ff118b82 */ /* 0x000e620000000800 */
[----:B----4-:R-:W-:Y:S02]  /*03f0*/  IMAD.SHL.U32 R72, R9, 0x40, RZ ;  /* 0x0000004009487824 */ /* 0x010fe400078e00ff */
[----:B--2---:R-:W-:-:S05]  /*0400*/  @P3 IMAD.IADD R141, R6, 0x1, -R11 ;  /* 0x00000001068d3824 */ /* 0x004fca00078e0a0b */
[----:B---3--:R-:W-:Y:S01]  /*0410*/  ISETP.GT.AND P3, PT, R141, R72, PT ;  /* 0x000000488d00720c */ /* 0x008fe20003f64270 */
[----:B-1----:R-:W-:-:S12]  /*0420*/  @!P0 BRA `(.L_x_4504) ;  /* 0x00000000000c8947 */ /* 0x002fd80003800000 */
[----:B------:R-:W2:Y:S02]  /*0430*/  @P4 LDG.E R2, desc[UR6][R20.64+0x4] ;  /* 0x0000040614024981 */ /* 0x000ea4000c1e1900 */
[----:B--2--5:R-:W-:-:S06]  /*0440*/  @P4 IADD3 R17, PT, PT, R2, -R5, RZ ;  /* 0x8000000502114210 */ /* 0x024fcc0007ffe0ff */
[----:B------:R1:W5:Y:S02]  /*0450*/  @!P4 LDG.E R17, desc[UR6][R20.64] ;  /* 0x000000061411c981 */ /* 0x000364000c1e1900 */
.L_x_4504:
[----:B------:R-:W-:Y:S05]  /*0460*/  @!P3 EXIT ;  /* 0x000000000000b94d */ /* 0x000fea0003800000 */
[----:B------:R-:W2:Y:S01]  /*0470*/  LDC R6, c[0x0][0x374] ;  /* 0x0000dd00ff067b82 */ /* 0x000ea20000000800 */
[--C-:B-----5:R-:W-:Y:S01]  /*0480*/  IMAD.IADD R70, R17, 0x1, -R0.reuse ;  /* 0x0000000111467824 */ /* 0x120fe200078e0a00 */
[----:B------:R-:W3:Y:S01]  /*0490*/  S2R R65, SR_TID.X ;  /* 0x0000000000417919 */ /* 0x000ee20000002100 */
[----:B------:R-:W-:-:S05]  /*04a0*/  @P1 IMAD.IADD R66, R15, 0x1, -R0 ;  /* 0x000000010f421824 */ /* 0x000fca00078e0a00 */
[----:B------:R-:W4:Y:S01]  /*04b0*/  LDC R2, c[0x0][0x438] ;  /* 0x00010e00ff027b82 */ /* 0x000f220000000800 */
[-C--:B--2---:R-:W-:Y:S02]  /*04c0*/  IABS R12, R6.reuse ;  /* 0x00000006000c7213 */ /* 0x084fe40000000000 */
[----:B-1----:R-:W-:Y:S02]  /*04d0*/  IABS R21, R6 ;  /* 0x0000000600157213 */ /* 0x002fe40000000000 */
        /* <DEDUP_REMOVED lines=11> */
[----:B-1----:R-:W-:-:S06]  /*0590*/  VIADD R3, R3, 0xffffffe ;  /* 0x0ffffffe03037836 */ /* 0x002fcc0000000000 */
        /* <DEDUP_REMOVED lines=17> */
[----:B------:R-:W-:-:S03]  /*06b0*/  ISETP.GE.AND P0, PT, R23, RZ, PT ;  /* 0x000000ff1700720c */ /* 0x000fc60003f06270 */
[----:B------:R-:W-:Y:S01]  /*06c0*/  @!P1 IMAD.IADD R66, R70, 0x1, R21 ;  /* 0x0000000146429824 */ /* 0x000fe200078e0215 */
[----:B------:R-:W-:-:S03]  /*06d0*/  ISETP.NE.AND P1, PT, R6, RZ, PT ;  /* 0x000000ff0600720c */ /* 0x000fc60003f25270 */
[----:B------:R-:W-:Y:S02]  /*06e0*/  VIADD R12, R66, 0x7f ;  /* 0x0000007f420c7836 */ /* 0x000fe40000000000 */
[----:B------:R-:W-:-:S03]  /*06f0*/  @P4 VIADD R8, R8, 0x1 ;  /* 0x0000000108084836 */ /* 0x000fc60000000000 */
[----:B------:R-:W-:Y:S01]  /*0700*/  IADD3 R14, PT, PT, R12, R72, -R141 ;  /* 0x000000480c0e7210 */ /* 0x000fe20007ffe88d */
[----:B------:R-:W-:Y:S01]  /*0710*/  @!P0 IMAD.MOV R8, RZ, RZ, -R8 ;  /* 0x000000ffff088224 */ /* 0x000fe200078e0a08 */
[----:B------:R-:W-:-:S03]  /*0720*/  SHF.R.S32.HI R15, RZ, 0x1f, R12 ;  /* 0x0000001fff0f7819 */ /* 0x000fc6000001140c */
[----:B------:R-:W-:Y:S02]  /*0730*/  @!P1 LOP3.LUT R8, RZ, R6, RZ, 0x33, !PT ;  /* 0x00000006ff089212 */ /* 0x000fe400078e33ff */
[----:B----4-:R-:W-:Y:S02]  /*0740*/  IADD3 R3, PT, PT, R14, 0x40, R3 ;  /* 0x000000400e037810 */ /* 0x010fe40007ffe003 */
[----:B------:R-:W-:Y:S01]  /*0750*/  LEA.HI R15, R15, R12, RZ, 0x7 ;  /* 0x0000000c0f0f7211 */ /* 0x000fe200078f38ff */
[----:B-1----:R-:W-:Y:S01]  /*0760*/  IMAD R140, R8, R2, RZ ;  /* 0x00000002088c7224 */ /* 0x002fe200078e02ff */
[----:B------:R-:W-:Y:S02]  /*0770*/  SHF.R.S32.HI R6, RZ, 0x1f, R3 ;  /* 0x0000001fff067819 */ /* 0x000fe40000011403 */
[----:B------:R-:W-:Y:S02]  /*0780*/  SHF.R.S32.HI R15, RZ, 0x7, R15 ;  /* 0x00000007ff0f7819 */ /* 0x000fe4000001140f */
[----:B------:R-:W-:-:S02]  /*0790*/  LEA.HI R6, R6, R3, RZ, 0x7 ;  /* 0x0000000306067211 */ /* 0x000fc400078f38ff */
        /* <DEDUP_REMOVED lines=17> */
[----:B------:R-:W-:-:S02]  /*08b0*/  ISETP.GE.AND P1, PT, R11, R72, PT ;  /* 0x000000480b00720c */ /* 0x000fc40003f26270 */
[----:B------:R-:W-:Y:S02]  /*08c0*/  LEA R3, P0, R65, R0, 0x2 ;  /* 0x0000000041037211 */ /* 0x000fe400078010ff */
[----:B------:R-:W-:Y:S01]  /*08d0*/  ISETP.GE.AND P2, PT, R7, R72, PT ;  /* 0x000000480700720c */ /* 0x000fe20003f46270 */
[----:B------:R-:W-:Y:S01]  /*08e0*/  VIADD R7, R11, 0x30 ;  /* 0x000000300b077836 */ /* 0x000fe20000000000 */
[----:B------:R-:W-:Y:S02]  /*08f0*/  LEA.HI.X.SX32 R0, R0, RZ, 0x1, P0 ;  /* 0x000000ff00007211 */ /* 0x000fe400000f0eff */
[----:B---3--:R-:W-:Y:S02]  /*0900*/  LEA R2, P0, R3, UR8, 0x2 ;  /* 0x0000000803027c11 */ /* 0x008fe4000f8010ff */
[----:B------:R-:W-:Y:S02]  /*0910*/  LOP3.LUT P6, R65, R65, 0x7, RZ, 0xc0, !PT ;  /* 0x0000000741417812 */ /* 0x000fe400078cc0ff */
[----:B------:R-:W-:-:S02]  /*0920*/  LEA.HI.X R3, R3, UR9, R0, 0x2, P0 ;  /* 0x0000000903037c11 */ /* 0x000fc400080f1400 */
[-C--:B------:R-:W-:Y:S02]  /*0930*/  ISETP.GE.AND P3, PT, R9, R72.reuse, PT ;  /* 0x000000480900720c */ /* 0x080fe40003f66270 */
[-C--:B------:R-:W-:Y:S01]  /*0940*/  ISETP.GE.OR P6, PT, R11, R72.reuse, P6 ;  /* 0x000000480b00720c */ /* 0x080fe200037c6670 */
[----:B------:R2:W-:Y:S01]  /*0950*/  @!P1 STG.E.128 desc[UR6][R2.64], RZ ;  /* 0x000000ff02009986 */ /* 0x0005e2000c101d06 */
[----:B------:R-:W-:Y:S02]  /*0960*/  ISETP.GE.AND P1, PT, R7, R72, PT ;  /* 0x000000480700720c */ /* 0x000fe40003f26270 */
[C---:B------:R-:W-:Y:S01]  /*0970*/  ISETP.NE.OR P5, PT, R65.reuse, RZ, P3 ;  /* 0x000000ff4100720c */ /* 0x040fe20001fa5670 */
[----:B------:R2:W-:Y:S01]  /*0980*/  @!P2 STG.E.128 desc[UR6][R2.64+0x1000], RZ ;  /* 0x001000ff0200a986 */ /* 0x0005e2000c101d06 */
[----:B------:R-:W-:Y:S02]  /*0990*/  ISETP.NE.OR P4, PT, R65, RZ, P2 ;  /* 0x000000ff4100720c */ /* 0x000fe40001785670 */
[----:B------:R-:W-:-:S03]  /*09a0*/  IADD3 R11, P0, PT, R5, R11, RZ ;  /* 0x0000000b050b7210 */ /* 0x000fc60007f1e0ff */
[----:B------:R2:W-:Y:S01]  /*09b0*/  @!P3 STG.E.128 desc[UR6][R2.64+0x800], RZ ;  /* 0x000800ff0200b986 */ /* 0x0005e2000c101d06 */
[----:B------:R-:W-:Y:S01]  /*09c0*/  LEA.HI.X.SX32 R0, R5, RZ, 0x1, P0 ;  /* 0x000000ff05007211 */ /* 0x000fe200000f0eff */
[----:B------:R-:W-:Y:S01]  /*09d0*/  @!P6 IMAD.MOV.U32 R5, RZ, RZ, -0x800000 ;  /* 0xff800000ff05e424 */ /* 0x000fe200078e00ff */
[----:B-1----:R-:W-:Y:S01]  /*09e0*/  LEA R6, P0, R11, UR4, 0x2 ;  /* 0x000000040b067c11 */ /* 0x002fe2000f8010ff */
        /* <DEDUP_REMOVED lines=12> */
.L_x_4505:
        /* <DEDUP_REMOVED lines=9> */
.L_x_4506:
[----:B------:R-:W-:-:S04]  /*0b40*/  UISETP.NE.U32.AND UP0, UPT, UR12, URZ, UPT ;  /* 0x000000ff0c00728c */ /* 0x000fc8000bf05070 */
[----:B------:R-:W-:-:S09]  /*0b50*/  UISETP.NE.AND.EX UP0, UPT, UR13, URZ, UPT, UP0 ;  /* 0x000000ff0d00728c */ /* 0x000fd2000bf05300 */
[----:B------:R-:W-:Y:S05]  /*0b60*/  BRA.U !UP0, `(.L_x_4507) ;  /* 0x0000000508887547 */ /* 0x000fea000b800000 */
[----:B------:R-:W1:Y:S01]  /*0b70*/  LDC R13, c[0x0][0x4f0] ;  /* 0x00013c00ff0d7b82 */ /* 0x000e620000000800 */
[----:B------:R-:W-:Y:S01]  /*0b80*/  LEA R4, R57, 0xffffff80, 0x7 ;  /* 0xffffff8039047811 */ /* 0x000fe200078e38ff */
[----:B------:R-:W2:Y:S03]  /*0b90*/  LDCU.64 UR4, c[0x0][0x4e8] ;  /* 0x00009d00ff0477ac */ /* 0x000ea60008000a00 */
[----:B------:R-:W-:Y:S01]  /*0ba0*/  IABS R0, R4 ;  /* 0x0000000400007213 */ /* 0x000fe20000000000 */
[----:B------:R-:W3:Y:S02]  /*0bb0*/  LDCU.64 UR10, c[0x0][0x3a0] ;  /* 0x00007400ff0a77ac */ /* 0x000ee40008000a00 */
[----:B------:R-:W4:Y:S01]  /*0bc0*/  LDC.64 R58, c[0x0][0x3c0] ;  /* 0x0000f000ff3a7b82 */ /* 0x000f220000000a00 */
[----:B------:R-:W3:Y:S01]  /*0bd0*/  LDCU.64 UR8, c[0x0][0x3a8] ;  /* 0x00007500ff0877ac */ /* 0x000ee20008000a00 */
[----:B-1----:R-:W-:-:S04]  /*0be0*/  IABS R3, R13 ;  /* 0x0000000d00037213 */ /* 0x002fc80000000000 */
[----:B------:R-:W1:Y:S08]  /*0bf0*/  I2F.RP R5, R3 ;  /* 0x0000000300057306 */ /* 0x000e700000209400 */
[----:B-1----:R-:W1:Y:S02]  /*0c00*/  MUFU.RCP R6, R5 ;  /* 0x0000000500067308 */ /* 0x002e640000001000 */
[----:B-1----:R-:W-:Y:S01]  /*0c10*/  IADD3 R6, PT, PT, R6, 0xffffffe, RZ ;  /* 0x0ffffffe06067810 */ /* 0x002fe20007ffe0ff */
[----:B------:R-:W1:Y:S05]  /*0c20*/  LDC R5, c[0x0][0x3e8] ;  /* 0x0000fa00ff057b82 */ /* 0x000e6a0000000800 */
[----:B------:R-:W2:Y:S02]  /*0c30*/  F2I.FTZ.U32.TRUNC.NTZ R7, R6 ;  /* 0x0000000600077305 */ /* 0x000ea4000021f000 */
[----:B--2--5:R-:W-:Y:S01]  /*0c40*/  IMAD.MOV R2, RZ, RZ, -R7 ;  /* 0x000000ffff027224 */ /* 0x024fe200078e0a07 */
        /* <DEDUP_REMOVED lines=12> */
[----:B------:R-:W-:Y:S01]  /*0d10*/  IMAD.WIDE.U32 R2, R143, UR4, RZ ;  /* 0x000000048f027c25 */ /* 0x000fe2000f8e00ff */
[----:B------:R-:W-:-:S03]  /*0d20*/  LOP3.LUT R0, R4, R13, RZ, 0x3c, !PT ;  /* 0x0000000d04007212 */ /* 0x000fc600078e3cff */
[----:B------:R-:W-:Y:S01]  /*0d30*/  IMAD R149, R143, UR5, R3 ;  /* 0x000000058f957c24 */ /* 0x000fe2000f8e0203 */
[----:B------:R-:W-:Y:S01]  /*0d40*/  ISETP.GE.AND P1, PT, R0, RZ, PT ;  /* 0x000000ff0000720c */ /* 0x000fe20003f26270 */
[----:B------:R-:W2:Y:S06]  /*0d50*/  LDCU.64 UR4, c[0x0][0x3b8] ;  /* 0x00007700ff0477ac */ /* 0x000eac0008000a00 */
[----:B------:R-:W-:Y:S01]  /*0d60*/  @P0 VIADD R7, R7, 0x1 ;  /* 0x0000000107070836 */ /* 0x000fe20000000000 */
[----:B------:R-:W-:-:S04]  /*0d70*/  LEA R148, P0, R2, UR12, 0x2 ;  /* 0x0000000c02947c11 */ /* 0x000fc8000f8010ff */
[----:B------:R-:W-:Y:S02]  /*0d80*/  LEA.HI.X R149, R2, UR13, R149, 0x2, P0 ;  /* 0x0000000d02957c11 */ /* 0x000fe400080f1495 */
[----:B------:R-:W-:Y:S02]  /*0d90*/  @!P1 IADD3 R7, PT, PT, -R7, RZ, RZ ;  /* 0x000000ff07079210 */ /* 0x000fe40007ffe1ff */
        /* <DEDUP_REMOVED lines=8> */
[----:B------:R-:W-:-:S07]  /*0e20*/  IMAD R4, R13, R7, R4 ;  /* 0x000000070d047224 */ /* 0x000fce00078e0204 */
[----:B-1----:R-:W1:Y:S02]  /*0e30*/  MUFU.RCP R14, R3 ;  /* 0x00000003000e7308 */ /* 0x002e640000001000 */
        /* <DEDUP_REMOVED lines=53> */
.L_x_4507:
        /* <DEDUP_REMOVED lines=15> */
.L_x_4509:
[----:B------:R-:W2:Y:S01]  /*1280*/  LDC.64 R60, c[0x0][0x3b8] ;  /* 0x0000ee00ff3c7b82 */ /* 0x000ea20000000a00 */
[----:B------:R-:W-:-:S05]  /*1290*/  IADD3 R6, PT, PT, R0, R5, RZ ;  /* 0x0000000500067210 */ /* 0x000fca0007ffe0ff */
[C---:B--2---:R-:W-:Y:S02]  /*12a0*/  IMAD R17, R6.reuse, R61, RZ ;  /* 0x0000003d06117224 */ /* 0x044fe400078e02ff */
[----:B------:R-:W-:-:S05]  /*12b0*/  IMAD.WIDE.U32 R6, R6, R60, RZ ;  /* 0x0000003c06067225 */ /* 0x000fca00078e00ff */
[----:B------:R-:W-:Y:S02]  /*12c0*/  IADD3 R17, PT, PT, R7, R17, RZ ;  /* 0x0000001107117210 */ /* 0x000fe40007ffe0ff */
[----:B------:R-:W-:Y:S02]  /*12d0*/  MOV R16, R6 ;  /* 0x0000000600107202 */ /* 0x000fe40000000f00 */
.L_x_4510:
        /* <DEDUP_REMOVED lines=14> */
.L_x_4511:
[----:B------:R-:W2:Y:S01]  /*13c0*/  LDC.64 R58, c[0x0][0x3c0] ;  /* 0x0000f000ff3a7b82 */ /* 0x000ea20000000a00 */
[----:B------:R-:W-:-:S05]  /*13d0*/  IADD3 R0, PT, PT, R0, R5, RZ ;  /* 0x0000000500007210 */ /* 0x000fca0007ffe0ff */
[C---:B--2---:R-:W-:Y:S02]  /*13e0*/  IMAD R23, R0.reuse, R59, RZ ;  /* 0x0000003b00177224 */ /* 0x044fe400078e02ff */
[----:B-1---5:R-:W-:-:S05]  /*13f0*/  IMAD.WIDE.U32 R2, R0, R58, RZ ;  /* 0x0000003a00027225 */ /* 0x022fca00078e00ff */
[----:B------:R-:W-:Y:S02]  /*1400*/  IADD3 R23, PT, PT, R3, R23, RZ ;  /* 0x0000001703177210 */ /* 0x000fe40007ffe0ff */
[----:B------:R-:W-:-:S07]  /*1410*/  MOV R22, R2 ;  /* 0x0000000200167202 */ /* 0x000fce0000000f00 */
.L_x_4512:
[----:B------:R-:W1:Y:S01]  /*1420*/  LDC R21, c[0x0][0x3e8] ;  /* 0x0000fa00ff157b82 */ /* 0x000e620000000800 */
[----:B------:R-:W-:Y:S02]  /*1430*/  MOV R4, RZ ;  /* 0x000000ff00047202 */ /* 0x000fe40000000f00 */
[----:B------:R-:W-:Y:S02]  /*1440*/  CS2R R148, SRZ ;  /* 0x0000000000947805 */ /* 0x000fe4000001ff00 */
        /* <DEDUP_REMOVED lines=9> */
[----:B------:R-:W-:-:S04]  /*14e0*/  IMAD.HI.U32 R3, R5, R3, R4 ;  /* 0x0000000305037227 */ /* 0x000fc800078e0004 */
[----:B------:R-:W-:-:S04]  /*14f0*/  IMAD.MOV.U32 R4, RZ, RZ, R2 ;  /* 0x000000ffff047224 */ /* 0x000fc800078e0002 */
[----:B------:R-:W-:-:S05]  /*1500*/  IMAD.HI.U32 R2, R3, R4, RZ ;  /* 0x0000000403027227 */ /* 0x000fca00078e00ff */
[----:B------:R-:W-:-:S05]  /*1510*/  IADD3 R3, PT, PT, -R2, RZ, RZ ;  /* 0x000000ff02037210 */ /* 0x000fca0007ffe1ff */
[C---:B------:R-:W-:Y:S02]  /*1520*/  IMAD R3, R0.reuse, R3, R4 ;  /* 0x0000000300037224 */ /* 0x040fe400078e0204 */
[----:B------:R-:W2:Y:S03]  /*1530*/  LDC.64 R4, c[0x0][0x3d0] ;  /* 0x0000f400ff047b82 */ /* 0x000ea60000000a00 */
[----:B------:R-:W-:-:S13]  /*1540*/  ISETP.GT.U32.AND P0, PT, R0, R3, PT ;  /* 0x000000030000720c */ /* 0x000fda0003f04070 */
[----:B------:R-:W-:Y:S01]  /*1550*/  @!P0 IMAD.IADD R3, R3, 0x1, -R0 ;  /* 0x0000000103038824 */ /* 0x000fe200078e0a00 */
[----:B------:R-:W-:-:S04]  /*1560*/  @!P0 IADD3 R2, PT, PT, R2, 0x1, RZ ;  /* 0x0000000102028810 */ /* 0x000fc80007ffe0ff */
[----:B------:R-:W-:Y:S02]  /*1570*/  ISETP.GE.U32.AND P1, PT, R3, R0, PT ;  /* 0x000000000300720c */ /* 0x000fe40003f26070 */
[-C--:B------:R-:W-:Y:S02]  /*1580*/  LOP3.LUT R0, R10, R21.reuse, RZ, 0x3c, !PT ;  /* 0x000000150a007212 */ /* 0x080fe400078e3cff */
[----:B------:R-:W-:Y:S02]  /*1590*/  LEA R3, R57, 0xffffff80, 0x7 ;  /* 0xffffff8039037811 */ /* 0x000fe400078e38ff */
[----:B------:R-:W-:Y:S02]  /*15a0*/  ISETP.GE.AND P0, PT, R0, RZ, PT ;  /* 0x000000ff0000720c */ /* 0x000fe40003f06270 */
[----:B------:R-:W-:Y:S01]  /*15b0*/  SHF.R.S32.HI R13, RZ, 0x1f, R3 ;  /* 0x0000001fff0d7819 */ /* 0x000fe20000011403 */
[----:B------:R-:W-:Y:S01]  /*15c0*/  IMAD.WIDE.U32 R22, R3, R58, R22 ;  /* 0x0000003a03167225 */ /* 0x000fe200078e0016 */
[----:B------:R-:W-:-:S03]  /*15d0*/  LOP3.LUT R0, RZ, R21, RZ, 0x33, !PT ;  /* 0x00000015ff007212 */ /* 0x000fc600078e33ff */
[----:B------:R-:W-:Y:S01]  /*15e0*/  @P1 VIADD R2, R2, 0x1 ;  /* 0x0000000102021836 */ /* 0x000fe20000000000 */
[----:B------:R-:W-:Y:S01]  /*15f0*/  ISETP.NE.AND P1, PT, R21, RZ, PT ;  /* 0x000000ff1500720c */ /* 0x000fe20003f25270 */
[C---:B------:R-:W-:Y:S02]  /*1600*/  IMAD R8, R13.reuse, R58, RZ ;  /* 0x0000003a0d087224 */ /* 0x040fe400078e02ff */
[----:B------:R-:W-:Y:S01]  /*1610*/  IMAD R12, R13, R60, RZ ;  /* 0x0000003c0d0c7224 */ /* 0x000fe200078e02ff */
[----:B------:R-:W-:Y:S01]  /*1620*/  MOV R15, R2 ;  /* 0x00000002000f7202 */ /* 0x000fe20000000f00 */
[C---:B------:R-:W-:Y:S02]  /*1630*/  IMAD R13, R3.reuse, R59, R8 ;  /* 0x0000003b030d7224 */ /* 0x040fe400078e0208 */
[----:B------:R-:W-:-:S03]  /*1640*/  IMAD.WIDE.U32 R16, R3, R60, R16 ;  /* 0x0000003c03107225 */ /* 0x000fc600078e0010 */
[----:B------:R-:W-:Y:S01]  /*1650*/  IADD3 R23, PT, PT, R23, R13, RZ ;  /* 0x0000000d17177210 */ /* 0x000fe20007ffe0ff */
[----:B------:R-:W-:Y:S02]  /*1660*/  @!P0 IMAD.MOV R15, RZ, RZ, -R15 ;  /* 0x000000ffff0f8224 */ /* 0x000fe400078e0a0f */
[----:B------:R-:W-:-:S03]  /*1670*/  IMAD R12, R3, R61, R12 ;  /* 0x0000003d030c7224 */ /* 0x000fc600078e020c */
[----:B------:R-:W-:Y:S02]  /*1680*/  SEL R3, R0, R15, !P1 ;  /* 0x0000000f00037207 */ /* 0x000fe40004800000 */
[----:B------:R-:W-:Y:S02]  /*1690*/  IADD3 R17, PT, PT, R17, R12, RZ ;  /* 0x0000000c11117210 */ /* 0x000fe40007ffe0ff */
        /* <DEDUP_REMOVED lines=10> */
.L_x_4508:
[----:B------:R-:W-:Y:S01]  /*1740*/  ISETP.NE.AND P4, PT, R11, -0x1, PT ;  /* 0xffffffff0b00780c */ /* 0x000fe20003f85270 */
[----:B------:R-:W1:Y:S01]  /*1750*/  LDC.64 R100, c[0x0][0x3b0] ;  /* 0x0000ec00ff647b82 */ /* 0x000e620000000a00 */
[----:B------:R-:W-:Y:S01]  /*1760*/  IMAD.SHL.U32 R12, R65, 0x8, RZ ;  /* 0x00000008410c7824 */ /* 0x000fe200078e00ff */
[----:B------:R-:W2:Y:S01]  /*1770*/  LDCU.64 UR10, c[0x0][0x3c8] ;  /* 0x00007900ff0a77ac */ /* 0x000ea20008000a00 */
[----:B------:R-:W-:Y:S01]  /*1780*/  IMAD.MOV.U32 R3, RZ, RZ, RZ ;  /* 0x000000ffff037224 */ /* 0x000fe200078e00ff */
[----:B------:R-:W3:Y:S01]  /*1790*/  LDCU.64 UR4, c[0x0][0x390] ;  /* 0x00007200ff0477ac */ /* 0x000ee20008000a00 */
[----:B------:R-:W-:Y:S01]  /*17a0*/  SHF.R.U32.HI R98, RZ, 0x2, R65 ;  /* 0x00000002ff627819 */ /* 0x000fe20000011641 */
[----:B------:R-:W4:Y:S06]  /*17b0*/  LDCU.64 UR8, c[0x0][0x388] ;  /* 0x00007100ff0877ac */ /* 0x000f2c0008000a00 */
[----:B------:R-:W2:Y:S01]  /*17c0*/  @!P4 LDC.64 R4, c[0x0][0x398] ;  /* 0x0000e600ff04cb82 */ /* 0x000ea20000000a00 */
[----:B------:R-:W-:Y:S01]  /*17d0*/  LOP3.LUT R12, R12, 0x18, RZ, 0xc0, !PT ;  /* 0x000000180c0c7812 */ /* 0x000fe200078ec0ff */
[----:B------:R3:W5:Y:S01]  /*17e0*/  @P2 LDG.E R3, desc[UR6][R18.64] ;  /* 0x0000000612032981 */ /* 0x000762000c1e1900 */
[----:B------:R-:W-:Y:S01]  /*17f0*/  MOV R99, RZ ;  /* 0x000000ff00637202 */ /* 0x000fe20000000f00 */
[----:B------:R-:W-:Y:S01]  /*1800*/  IMAD.SHL.U32 R64, R57, 0x80, RZ ;  /* 0x0000008039407824 */ /* 0x000fe200078e00ff */
[----:B------:R-:W-:Y:S01]  /*1810*/  IADD3 R16, P2, PT, R12, R16, RZ ;  /* 0x000000100c107210 */ /* 0x000fe20007f5e0ff */
[----:B------:R-:W-:-:S04]  /*1820*/  IMAD.WIDE.U32 R8, R9, 0x40, R98 ;  /* 0x0000004009087825 */ /* 0x000fc800078e0062 */
[----:B-1----:R-:W-:-:S04]  /*1830*/  @P4 IMAD.WIDE.U32 R20, R11, R100, RZ ;  /* 0x000000640b144225 */ /* 0x002fc800078e00ff */
[----:B------:R-:W-:Y:S02]  /*1840*/  IMAD.X R17, RZ, RZ, R6, P2 ;  /* 0x000000ffff117224 */ /* 0x000fe400010e0606 */
[----:B------:R-:W-:Y:S02]  /*1850*/  IMAD R67, R9, R100, RZ ;  /* 0x0000006409437224 */ /* 0x000fe400078e02ff */
[----:B------:R-:W-:-:S04]  /*1860*/  IMAD.WIDE.U32 R16, R98, R58, R16 ;  /* 0x0000003a62107225 */ /* 0x000fc800078e0010 */
[----:B--2---:R-:W-:Y:S01]  /*1870*/  @!P4 IMAD.WIDE.U32 R22, R143, R4, RZ ;  /* 0x000000048f16c225 */ /* 0x004fe200078e00ff */
[----:B---3--:R-:W-:-:S03]  /*1880*/  IADD3 R18, P3, PT, R12, R14, RZ ;  /* 0x0000000e0c127210 */ /* 0x008fc60007f7e0ff */
[----:B------:R-:W-:Y:S01]  /*1890*/  @!P4 IMAD.MOV.U32 R4, RZ, RZ, R22 ;  /* 0x000000ffff04c224 */ /* 0x000fe200078e0016 */
[----:B------:R-:W-:Y:S01]  /*18a0*/  @P4 MOV R4, R20 ;  /* 0x0000001400044202 */ /* 0x000fe20000000f00 */
[----:B------:R-:W-:Y:S02]  /*18b0*/  @!P4 IMAD R5, R143, R5, R23 ;  /* 0x000000058f05c224 */ /* 0x000fe400078e0217 */
[----:B------:R-:W-:Y:S01]  /*18c0*/  @P4 IMAD R5, R11, R101, R21 ;  /* 0x000000650b054224 */ /* 0x000fe200078e0215 */
[----:B------:R-:W-:Y:S01]  /*18d0*/  IADD3 R14, P2, PT, R12, R4, RZ ;  /* 0x000000040c0e7210 */ /* 0x000fe20007f5e0ff */
[----:B------:R-:W1:Y:S01]  /*18e0*/  LDC R11, c[0x0][0x450] ;  /* 0x00011400ff0b7b82 */ /* 0x000e620000000800 */
[----:B------:R-:W-:Y:S01]  /*18f0*/  IMAD.X R19, RZ, RZ, R7, P3 ;  /* 0x000000ffff137224 */ /* 0x000fe200018e0607 */
[----:B------:R-:W-:Y:S01]  /*1900*/  SHF.R.S32.HI R7, RZ, 0x1f, R10 ;  /* 0x0000001fff077819 */ /* 0x000fe2000001140a */
[----:B------:R-:W-:Y:S01]  /*1910*/  IMAD R71, R98, R59, R17 ;  /* 0x0000003b62477224 */ /* 0x000fe200078e0211 */
[----:B------:R-:W-:Y:S01]  /*1920*/  IADD3.X R15, PT, PT, RZ, R5, RZ, P2, !PT ;  /* 0x00000005ff0f7210 */ /* 0x000fe200017fe4ff */
[C---:B------:R-:W-:Y:S01]  /*1930*/  IMAD.SHL.U32 R76, R16.reuse, 0x2, RZ ;  /* 0x00000002104c7824 */ /* 0x040fe200078e00ff */
[----:B------:R-:W-:Y:S01]  /*1940*/  SHF.R.S32.HI R5, RZ, 0x1f, R70 ;  /* 0x0000001fff057819 */ /* 0x000fe20000011446 */
[----:B------:R-:W-:Y:S01]  /*1950*/  IMAD R7, R7, UR10, RZ ;  /* 0x0000000a07077c24 */ /* 0x000fe2000f8e02ff */
[----:B------:R-:W-:Y:S01]  /*1960*/  SHF.L.U64.HI R71, R16, 0x1, R71 ;  /* 0x0000000110477819 */ /* 0x000fe20000010247 */
[----:B------:R-:W-:Y:S01]  /*1970*/  IMAD.WIDE.U32 R18, R98, R60, R18 ;  /* 0x0000003c62127225 */ /* 0x000fe200078e0012 */
[----:B------:R-:W-:-:S02]  /*1980*/  LEA.HI R5, R5, R70, RZ, 0x7 ;  /* 0x0000004605057211 */ /* 0x000fc400078f38ff */
[----:B------:R-:W-:Y:S01]  /*1990*/  IADD3 R76, P2, PT, R76, UR4, RZ ;  /* 0x000000044c4c7c10 */ /* 0x000fe2000ff5e0ff */
[C---:B------:R-:W-:Y:S01]  /*19a0*/  IMAD R6, R10.reuse, UR11, R7 ;  /* 0x0000000b0a067c24 */ /* 0x040fe2000f8e0207 */
[----:B------:R-:W-:Y:S01]  /*19b0*/  SHF.R.S32.HI R5, RZ, 0x7, R5 ;  /* 0x00000007ff057819 */ /* 0x000fe20000011405 */
[----:B------:R-:W-:Y:S01]  /*19c0*/  IMAD.WIDE.U32 R14, R10, UR10, R14 ;  /* 0x0000000a0a0e7c25 */ /* 0x000fe2000f8e000e */
[----:B------:R-:W-:Y:S02]  /*19d0*/  IADD3.X R71, PT, PT, R71, UR5, RZ, P2, !PT ;  /* 0x0000000547477c10 */ /* 0x000fe400097fe4ff */
[----:B------:R-:W-:Y:S01]  /*19e0*/  VIMNMX R74, PT, PT, R140, R5, !PT ;  /* 0x000000058c4a7248 */ /* 0x000fe20007fe0100 */
[----:B------:R-:W-:Y:S01]  /*19f0*/  IMAD.SHL.U32 R4, R65, 0x4, RZ ;  /* 0x0000000441047824 */ /* 0x000fe200078e00ff */
[----:B------:R-:W-:Y:S01]  /*1a00*/  IADD3 R7, PT, PT, R15, R6, RZ ;  /* 0x000000060f077210 */ /* 0x000fe20007ffe0ff */
[----:B------:R-:W-:Y:S01]  /*1a10*/  IMAD R73, R98, R61, R19 ;  /* 0x0000003d62497224 */ /* 0x000fe200078e0213 */
[----:B------:R-:W-:Y:S01]  /*1a20*/  ISETP.GT.AND P2, PT, R57, R74, PT ;  /* 0x0000004a3900720c */ /* 0x000fe20003f44270 */
[----:B------:R-:W-:Y:S01]  /*1a30*/  IMAD.SHL.U32 R78, R18, 0x2, RZ ;  /* 0x00000002124e7824 */ /* 0x000fe200078e00ff */
[----:B-1----:R-:W-:Y:S01]  /*1a40*/  LEA.HI R11, R11, R11, RZ, 0x1 ;  /* 0x0000000b0b0b7211 */ /* 0x002fe200078f08ff */
[----:B------:R-:W-:Y:S01]  /*1a50*/  IMAD R67, R8, R101, R67 ;  /* 0x0000006508437224 */ /* 0x000fe200078e0243 */
[----:B------:R-:W-:Y:S01]  /*1a60*/  MOV R6, R14 ;  /* 0x0000000e00067202 */ /* 0x000fe20000000f00 */
[----:B------:R-:W-:Y:S01]  /*1a70*/  IMAD.MOV.U32 R146, RZ, RZ, R76 ;  /* 0x000000ffff927224 */ /* 0x000fe200078e004c */
[----:B------:R-:W-:Y:S01]  /*1a80*/  LOP3.LUT R4, R4, 0xc, RZ, 0xc0, !PT ;  /* 0x0000000c04047812 */ /* 0x000fe200078ec0ff */
[----:B------:R-:W-:Y:S01]  /*1a90*/  IMAD.MOV.U32 R147, RZ, RZ, R71 ;  /* 0x000000ffff937224 */ /* 0x000fe200078e0047 */
[----:B------:R-:W-:Y:S01]  /*1aa0*/  SHF.R.S32.HI R11, RZ, 0x1, R11 ;  /* 0x00000001ff0b7819 */ /* 0x000fe2000001140b */
[----:B------:R-:W-:Y:S01]  /*1ab0*/  IMAD.WIDE.U32 R100, R8, R100, R6 ;  /* 0x0000006408647225 */ /* 0x000fe200078e0006 */
[----:B------:R-:W-:-:S02]  /*1ac0*/  SHF.L.U64.HI R73, R18, 0x1, R73 ;  /* 0x0000000112497819 */ /* 0x000fc40000010249 */
[----:B----4-:R-:W-:Y:S01]  /*1ad0*/  IADD3 R78, P3, PT, R78, UR8, RZ ;  /* 0x000000084e4e7c10 */ /* 0x010fe2000ff7e0ff */
[----:B------:R-:W-:Y:S01]  /*1ae0*/  IMAD R93, R98, R11, R4 ;  /* 0x0000000b625d7224 */ /* 0x000fe200078e0204 */
[----:B------:R-:W-:Y:S02]  /*1af0*/  IADD3 R67, PT, PT, R101, R67, RZ ;  /* 0x0000004365437210 */ /* 0x000fe40007ffe0ff */
[----:B------:R-:W-:Y:S02]  /*1b00*/  IADD3.X R73, PT, PT, R73, UR9, RZ, P3, !PT ;  /* 0x0000000949497c10 */ /* 0x000fe40009ffe4ff */
[----:B------:R-:W-:Y:S02]  /*1b10*/  SHF.R.S32.HI R86, RZ, 0x1f, R93 ;  /* 0x0000001fff567819 */ /* 0x000fe4000001145d */
[----:B------:R-:W-:Y:S02]  /*1b20*/  MOV R144, R78 ;  /* 0x0000004e00907202 */ /* 0x000fe40000000f00 */
[----:B------:R-:W-:Y:S01]  /*1b30*/  MOV R145, R73 ;  /* 0x0000004900917202 */ /* 0x000fe20000000f00 */
[----:B------:R-:W-:Y:S06]  /*1b40*/  @!P2 BRA `(.L_x_4513) ;  /* 0x000000380024a947 */ /* 0x000fec0003800000 */
[----:B------:R-:W1:Y:S01]  /*1b50*/  LDCU.128 UR8, c[0x0][0x490] ;  /* 0x00009200ff0877ac */ /* 0x000e620008000c00 */
[----:B------:R-:W-:Y:S01]  /*1b60*/  IADD3 R94, PT, PT, R64, -0x80, RZ ;  /* 0xffffff80405e7810 */ /* 0x000fe20007ffe0ff */
[----:B------:R-:W-:Y:S01]  /*1b70*/  IMAD.MOV.U32 R13, RZ, RZ, RZ ;  /* 0x000000ffff0d7224 */ /* 0x000fe200078e00ff */
[----:B------:R-:W-:Y:S01]  /*1b80*/  MOV R5, R2 ;  /* 0x0000000200057202 */ /* 0x000fe20000000f00 */
[----:B------:R-:W2:Y:S01]  /*1b90*/  LDCU.128 UR20, c[0x0][0x4a0] ;  /* 0x00009400ff1477ac */ /* 0x000ea20008000c00 */
[----:B------:R-:W-:Y:S01]  /*1ba0*/  SHF.R.S32.HI R2, RZ, 0x1f, R94 ;  /* 0x0000001fff027819 */ /* 0x000fe2000001145e */
[----:B------:R-:W3:Y:S01]  /*1bb0*/  LDC.64 R62, c[0x0][0x4b0] ;  /* 0x00012c00ff3e7b82 */ /* 0x000ee20000000a00 */
[----:B------:R-:W-:Y:S01]  /*1bc0*/  @!P0 IADD3 R5, PT, PT, -R5, RZ, RZ ;  /* 0x000000ff05058210 */ /* 0x000fe20007ffe1ff */
[----:B------:R-:W4:Y:S01]  /*1bd0*/  LDCU.128 UR16, c[0x0][0x4b0] ;  /* 0x00009600ff1077ac */ /* 0x000f220008000c00 */
[----:B-----5:R-:W-:Y:S01]  /*1be0*/  IADD3 R50, PT, PT, R3, -0x80, R64 ;  /* 0xffffff8003327810 */ /* 0x020fe20007ffe040 */
[--C-:B------:R-:W-:Y:S01]  /*1bf0*/  IMAD R92, R57, -0x80, R70.reuse ;  /* 0xffffff80395c7824 */ /* 0x100fe200078e0246 */
[----:B------:R-:W-:Y:S01]  /*1c00*/  SEL R0, R0, R5, !P1 ;  /* 0x0000000500007207 */ /* 0x000fe20004800000 */
[----:B------:R-:W4:Y:S01]  /*1c10*/  LDCU.128 UR12, c[0x0][0x4c0] ;  /* 0x00009800ff0c77ac */ /* 0x000f220008000c00 */
[----:B------:R-:W-:Y:S01]  /*1c20*/  SHF.R.S32.HI R75, RZ, 0x1f, R70 ;  /* 0x0000001fff4b7819 */ /* 0x000fe20000011446 */
[----:B------:R-:W-:Y:S01]  /*1c30*/  IMAD R50, R50, R11, RZ ;  /* 0x0000000b32327224 */ /* 0x000fe200078e02ff */
[----:B------:R-:W-:Y:S01]  /*1c40*/  IADD3 R4, PT, PT, R4, R93, RZ ;  /* 0x0000005d04047210 */ /* 0x000fe20007ffe0ff */
[----:B------:R-:W3:Y:S01]  /*1c50*/  LDCU.64 UR4, c[0x0][0x488] ;  /* 0x00009100ff0477ac */ /* 0x000ee20008000a00 */
[----:B------:R-:W3:Y:S01]  /*1c60*/  LDC.64 R58, c[0x0][0x3c0] ;  /* 0x0000f000ff3a7b82 */ /* 0x000ee20000000a00 */
[----:B-1----:R-:W-:Y:S01]  /*1c70*/  IMAD.WIDE.U32 R8, R143, UR10, R12 ;  /* 0x0000000a8f087c25 */ /* 0x002fe2000f8e000c */
[----:B------:R-:W-:-:S02]  /*1c80*/  SHF.R.S32.HI R51, RZ, 0x1f, R50 ;  /* 0x0000001fff337819 */ /* 0x000fc40000011432 */
[----:B------:R-:W-:Y:S01]  /*1c90*/  IADD3 R82, P1, PT, R50, R4, RZ ;  /* 0x0000000432527210 */ /* 0x000fe20007f3e0ff */
[C---:B--2---:R-:W-:Y:S01]  /*1ca0*/  IMAD.WIDE.U32 R14, R143.reuse, UR20, R12 ;  /* 0x000000148f0e7c25 */ /* 0x044fe2000f8e000c */
[----:B------:R-:W-:Y:S02]  /*1cb0*/  IADD3 R89, PT, PT, R98, 0x20, RZ ;  /* 0x0000002062597810 */ /* 0x000fe40007ffe0ff */
[----:B------:R-:W-:Y:S01]  /*1cc0*/  LEA.HI.X.SX32 R83, R4, R51, 0x1, P1 ;  /* 0x0000003304537211 */ /* 0x000fe200008f0eff */
[C---:B------:R-:W-:Y:S01]  /*1cd0*/  IMAD R9, R143.reuse, UR11, R9 ;  /* 0x0000000b8f097c24 */ /* 0x040fe2000f8e0209 */
[----:B------:R-:W1:Y:S01]  /*1ce0*/  LDCU.64 UR10, c[0x0][0x4d0] ;  /* 0x00009a00ff0a77ac */ /* 0x000e620008000a00 */
[----:B------:R-:W-:Y:S01]  /*1cf0*/  IMAD R7, R2, UR22, RZ ;  /* 0x0000001602077c24 */ /* 0x000fe2000f8e02ff */
[----:B------:R-:W-:Y:S01]  /*1d00*/  SHF.L.U64.HI R83, R82, 0x1, R83 ;  /* 0x0000000152537819 */ /* 0x000fe20000010253 */
[----:B------:R-:W-:Y:S01]  /*1d10*/  IMAD R15, R143, UR21, R15 ;  /* 0x000000158f0f7c24 */ /* 0x000fe2000f8e020f */
[----:B------:R-:W-:Y:S01]  /*1d20*/  IADD3 R87, PT, PT, R98, 0x60, RZ ;  /* 0x0000006062577810 */ /* 0x000fe20007ffe0ff */
[----:B----4-:R-:W-:Y:S01]  /*1d30*/  IMAD R5, R2, UR16, RZ ;  /* 0x0000001002057c24 */ /* 0x010fe2000f8e02ff */
[----:B------:R-:W-:Y:S01]  /*1d40*/  SHF.R.S32.HI R2, RZ, 0x1f, R0 ;  /* 0x0000001fff027819 */ /* 0x000fe20000011400 */
[----:B------:R-:W-:-:S02]  /*1d50*/  IMAD R7, R94, UR23, R7 ;  /* 0x000000175e077c24 */ /* 0x000fc4000f8e0207 */
[----:B------:R-:W-:-:S04]  /*1d60*/  IMAD.WIDE.U32 R8, R94, UR22, R8 ;  /* 0x000000165e087c25 */ /* 0x000fc8000f8e0008 */
[C---:B------:R-:W-:Y:S01]  /*1d70*/  IMAD R5, R94.reuse, UR17, R5 ;  /* 0x000000115e057c24 */ /* 0x040fe2000f8e0205 */
[----:B------:R-:W-:Y:S01]  /*1d80*/  IADD3 R9, PT, PT, R9, R7, RZ ;  /* 0x0000000709097210 */ /* 0x000fe20007ffe0ff */
[----:B------:R-:W-:-:S04]  /*1d90*/  IMAD.WIDE.U32 R14, R94, UR16, R14 ;  /* 0x000000105e0e7c25 */ /* 0x000fc8000f8e000e */
[----:B------:R-:W-:Y:S02]  /*1da0*/  IMAD.IADD R15, R15, 0x1, R5 ;  /* 0x000000010f0f7824 */ /* 0x000fe400078e0205 */
[C---:B------:R-:W-:Y:S02]  /*1db0*/  IMAD R5, R2.reuse, UR12, RZ ;  /* 0x0000000c02057c24 */ /* 0x040fe4000f8e02ff */
[----:B------:R-:W-:Y:S01]  /*1dc0*/  IMAD R7, R2, UR18, RZ ;  /* 0x0000001202077c24 */ /* 0x000fe2000f8e02ff */
[----:B------:R-:W-:Y:S01]  /*1dd0*/  IADD3 R2, P0, PT, -R70, R98, RZ ;  /* 0x0000006246027210 */ /* 0x000fe20007f1e1ff */
[----:B------:R-:W-:Y:S01]  /*1de0*/  IMAD.WIDE.U32 R8, R0, UR18, R8 ;  /* 0x0000001200087c25 */ /* 0x000fe2000f8e0008 */
[----:B------:R-:W-:-:S03]  /*1df0*/  USHF.L.U32 UR18, UR22, 0x7, URZ ;  /* 0x0000000716127899 */ /* 0x000fc600080006ff */
[----:B------:R-:W-:Y:S02]  /*1e00*/  IMAD R6, R0, UR19, R7 ;  /* 0x0000001300067c24 */ /* 0x000fe4000f8e0207 */
[----:B------:R-:W-:Y:S01]  /*1e10*/  IMAD.X R75, RZ, RZ, ~R75, P0 ;  /* 0x000000ffff4b7224 */ /* 0x000fe200000e0e4b */
[----:B------:R-:W-:Y:S01]  /*1e20*/  IADD3 R50, P0, PT, R50, R93, RZ ;  /* 0x0000005d32327210 */ /* 0x000fe20007f1e0ff */
[C---:B------:R-:W-:Y:S01]  /*1e30*/  IMAD R5, R0.reuse, UR13, R5 ;  /* 0x0000000d00057c24 */ /* 0x040fe2000f8e0205 */
[----:B------:R-:W-:Y:S01]  /*1e40*/  IADD3 R7, PT, PT, R9, R6, RZ ;  /* 0x0000000609077210 */ /* 0x000fe20007ffe0ff */
[----:B------:R-:W-:Y:S01]  /*1e50*/  IMAD.WIDE.U32 R14, R0, UR12, R14 ;  /* 0x0000000c000e7c25 */ /* 0x000fe2000f8e000e */
[----:B------:R-:W-:Y:S01]  /*1e60*/  IADD3.X R51, PT, PT, R51, R86, RZ, P0, !PT ;  /* 0x0000005633337210 */ /* 0x000fe200007fe4ff */
[----:B------:R-:W2:Y:S02]  /*1e70*/  LDCU.64 UR12, c[0x0][0x4e0] ;  /* 0x00009c00ff0c77ac */ /* 0x000ea40008000a00 */
[----:B------:R-:W-:Y:S01]  /*1e80*/  IMAD R9, R75, UR22, RZ ;  /* 0x000000164b097c24 */ /* 0x000fe2000f8e02ff */
[C---:B------:R-:W-:Y:S01]  /*1e90*/  SHF.L.U64.HI R51, R50.reuse, 0x1, R51 ;  /* 0x0000000132337819 */ /* 0x040fe20000010233 */
[----:B------:R-:W-:Y:S01]  /*1ea0*/  IMAD.IADD R15, R15, 0x1, R5 ;  /* 0x000000010f0f7824 */ /* 0x000fe200078e0205 */
[----:B------:R-:W-:Y:S01]  /*1eb0*/  SHF.L.U32 R50, R50, 0x1, RZ ;  /* 0x0000000132327819 */ /* 0x000fe200000006ff */
[----:B------:R-:W-:-:S02]  /*1ec0*/  IMAD R75, R75, UR16, RZ ;  /* 0x000000104b4b7c24 */ /* 0x000fc4000f8e02ff */
[----:B------:R-:W-:Y:S01]  /*1ed0*/  IMAD.WIDE.U32 R4, R2, UR16, R14 ;  /* 0x0000001002047c25 */ /* 0x000fe2000f8e000e */
[----:B------:R-:W-:Y:S01]  /*1ee0*/  IADD3 R14, P0, PT, R50, UR14, RZ ;  /* 0x0000000e320e7c10 */ /* 0x000fe2000ff1e0ff */
[----:B------:R-:W-:Y:S02]  /*1ef0*/  USHF.L.U32 UR16, UR16, 0x7, URZ ;  /* 0x0000000710107899 */ /* 0x000fe400080006ff */
[----:B------:R-:W-:Y:S01]  /*1f00*/  IMAD R75, R2, UR17, R75 ;  /* 0x00000011024b7c24 */ /* 0x000fe2000f8e024b */
[----:B------:R-:W-:Y:S01]  /*1f10*/  LEA R80, P2, R4, UR8, 0x1 ;  /* 0x0000000804507c11 */ /* 0x000fe2000f8408ff */
[----:B------:R-:W-:Y:S01]  /*1f20*/  IMAD.MOV.U32 R6, RZ, RZ, R8 ;  /* 0x000000ffff067224 */ /* 0x000fe200078e0008 */
[----:B------:R-:W-:Y:S01]  /*1f30*/  UMOV UR17, URZ ;  /* 0x000000ff00117c82 */ /* 0x000fe20008000000 */
[----:B------:R-:W-:Y:S01]  /*1f40*/  IMAD.SHL.U32 R82, R82, 0x2, RZ ;  /* 0x0000000252527824 */ /* 0x000fe200078e00ff */
[----:B------:R-:W-:Y:S01]  /*1f50*/  UIADD3 UR17, UP0, UPT, URZ, -UR17, URZ ;  /* 0x80000011ff117290 */ /* 0x000fe2000ff1e0ff */
[----:B------:R-:W-:Y:S01]  /*1f60*/  IMAD R9, R2, UR23, R9 ;  /* 0x0000001702097c24 */ /* 0x000fe2000f8e0209 */
[----:B------:R-:W-:Y:S01]  /*1f70*/  IADD3.X R15, PT, PT, R51, UR15, RZ, P0, !PT ;  /* 0x0000000f330f7c10 */ /* 0x000fe200087fe4ff */
[----:B------:R-:W-:Y:S01]  /*1f80*/  IMAD.IADD R75, R5, 0x1, R75 ;  /* 0x00000001054b7824 */ /* 0x000fe200078e024b */
[----:B------:R-:W-:Y:S01]  /*1f90*/  IADD3 R84, P1, PT, R82, UR14, RZ ;  /* 0x0000000e52547c10 */ /* 0x000fe2000ff3e0ff */
[----:B------:R-:W-:Y:S01]  /*1fa0*/  IMAD.WIDE.U32 R2, R2, UR22, R6 ;  /* 0x0000001602027c25 */ /* 0x000fe2000f8e0006 */
[----:B------:R-:W4:Y:S01]  /*1fb0*/  LDCU UR14, c[0x0][0x450] ;  /* 0x00008a00ff0e77ac */ /* 0x000f220008000800 */
[----:B-1----:R-:W-:-:S02]  /*1fc0*/  IADD3 R50, P0, PT, R50, UR10, RZ ;  /* 0x0000000a32327c10 */ /* 0x002fc4000ff1e0ff */
[----:B------:R-:W-:Y:S01]  /*1fd0*/  LEA.HI.X R75, R4, UR9, R75, 0x1, P2 ;  /* 0x00000009044b7c11 */ /* 0x000fe200090f0c4b */
[----:B------:R-:W-:Y:S01]  /*1fe0*/  UIADD3.X UR16, UPT, UPT, URZ, ~UR16, URZ, UP0, !UPT ;  /* 0x80000010ff107290 */ /* 0x000fe200087fe4ff */
[----:B---3--:R-:W-:Y:S01]  /*1ff0*/  LEA R10, P2, R2, UR4, 0x1 ;  /* 0x00000004020a7c11 */ /* 0x008fe2000f8408ff */
[----:B------:R-:W1:Y:S01]  /*2000*/  LDCU.U8 UR4, c[0x0][0x533] ;  /* 0x0000a660ff0477ac */ /* 0x000e620008000000 */
[----:B------:R-:W-:Y:S01]  /*2010*/  IADD3.X R85, PT, PT, R83, UR15, RZ, P1, !PT ;  /* 0x0000000f53557c10 */ /* 0x000fe20008ffe4ff */
[----:B------:R-:W-:Y:S01]  /*2020*/  IMAD R90, R57, -0x80, R66 ;  /* 0xffffff80395a7824 */ /* 0x000fe200078e0242 */
[----:B------:R-:W-:Y:S01]  /*2030*/  IADD3 R9, PT, PT, R3, R9, RZ ;  /* 0x0000000903097210 */ /* 0x000fe20007ffe0ff */
[----:B------:R-:W-:Y:S01]  /*2040*/  UIADD3.X UR18, UPT, UPT, URZ, ~UR18, URZ, UP0, !UPT ;  /* 0x80000012ff127290 */ /* 0x000fe200087fe4ff */
[----:B------:R-:W-:Y:S01]  /*2050*/  IADD3 R82, P1, PT, R82, UR10, RZ ;  /* 0x0000000a52527c10 */ /* 0x000fe2000ff3e0ff */
[----:B------:R-:W-:Y:S01]  /*2060*/  IMAD.MOV.U32 R91, RZ, RZ, R57 ;  /* 0x000000ffff5b7224 */ /* 0x000fe200078e0039 */
[----:B------:R-:W-:Y:S01]  /*2070*/  LEA.HI.X R9, R2, UR5, R9, 0x1, P2 ;  /* 0x0000000502097c11 */ /* 0x000fe200090f0c09 */
[----:B------:R-:W-:Y:S01]  /*2080*/  VIADD R88, R98, 0x40 ;  /* 0x0000004062587836 */ /* 0x000fe20000000000 */
[----:B------:R-:W-:Y:S01]  /*2090*/  IADD3.X R83, PT, PT, R83, UR11, RZ, P1, !PT ;  /* 0x0000000b53537c10 */ /* 0x000fe20008ffe4ff */
[----:B------:R-:W-:Y:S01]  /*20a0*/  USHF.R.S64 UR15, UR17, 0x1f, UR16 ;  /* 0x0000001f110f7899 */ /* 0x000fe20008001010 */
[----:B------:R-:W-:Y:S01]  /*20b0*/  IADD3.X R51, PT, PT, R51, UR11, RZ, P0, !PT ;  /* 0x0000000b33337c10 */ /* 0x000fe200087fe4ff */
[----:B----4-:R-:W-:Y:S01]  /*20c0*/  IMAD.U32 R21, RZ, RZ, UR14 ;  /* 0x0000000eff157e24 */ /* 0x010fe2000f8e00ff */
[----:B------:R-:W-:Y:S01]  /*20d0*/  USHF.R.S32.HI UR5, URZ, 0x1f, UR16 ;  /* 0x0000001fff057899 */ /* 0x000fe20008011410 */
[----:B------:R-:W3:Y:S01]  /*20e0*/  LDCU.128 UR8, c[0x0][0x3a0] ;  /* 0x00007400ff0877ac */ /* 0x000ee20008000c00 */
[----:B------:R-:W-:-:S02]  /*20f0*/  USHF.R.S64 UR17, UR17, 0x1f, UR18 ;  /* 0x0000001f11117899 */ /* 0x000fc40008001012 */
[----:B------:R-:W-:Y:S02]  /*2100*/  USHF.R.S32.HI UR16, URZ, 0x1f, UR18 ;  /* 0x0000001fff107899 */ /* 0x000fe40008011412 */
[----:B-12---:R-:W-:-:S11]  /*2110*/  UISETP.NE.AND UP0, UPT, UR4, URZ, UPT ;  /* 0x000000ff0400728c */ /* 0x006fd6000bf05270 */
.L_x_4535:
[----:B------:R-:W-:Y:S01]  /*2120*/  LEA R22, P0, R62, R80, 0x6 ;  /* 0x000000503e167211 */ /* 0x000fe200078030ff */
[----:B------:R-:W-:Y:S01]  /*2130*/  VIADD R90, R90, 0x80 ;  /* 0x000000805a5a7836 */ /* 0x000fe20000000000 */
[----:B------:R-:W-:Y:S01]  /*2140*/  LEA R2, P1, R58, R76, 0x6 ;  /* 0x0000004c3a027211 */ /* 0x000fe200078230ff */
[----:B------:R-:W-:Y:S01]  /*2150*/  VIADD R92, R92, 0x80 ;  /* 0x000000805c5c7836 */ /* 0x000fe20000000000 */
[----:B------:R-:W-:Y:S01]  /*2160*/  LEA.HI.X R23, R62, R75, R63, 0x6, P0 ;  /* 0x0000004b3e177211 */ /* 0x000fe200000f343f */
[----:B------:R-:W1:Y:S01]  /*2170*/  LDC.64 R60, c[0x0][0x3b8] ;  /* 0x0000ee00ff3c7b82 */ /* 0x000e620000000a00 */
[CC--:B------:R-:W-:Y:S01]  /*2180*/  ISETP.GE.AND P6, PT, R98.reuse, R90.reuse, PT ;  /* 0x0000005a6200720c */ /* 0x0c0fe20003fc6270 */
[----:B------:R-:W-:Y:S01]  /*2190*/  VIADD R91, R91, 0xffffffff ;  /* 0xffffffff5b5b7836 */ /* 0x000fe20000000000 */
[C---:B------:R-:W-:Y:S01]  /*21a0*/  ISETP.GE.AND P5, PT, R89.reuse, R90, PT ;  /* 0x0000005a5900720c */ /* 0x040fe20003fa6270 */
[----:B------:R-:W-:Y:S01]  /*21b0*/  BSSY.RECONVERGENT B1, `(.L_x_4514) ;  /* 0x00002c5000017945 */ /* 0x000fe20003800200 */
[-C--:B------:R-:W-:Y:S01]  /*21c0*/  ISETP.GE.AND P6, PT, R98, R92.reuse, !P6 ;  /* 0x0000005c6200720c */ /* 0x080fe200077c6270 */
[----:B------:R-:W-:Y:S01]  /*21d0*/  IMAD.MOV.U32 R96, RZ, RZ, R94 ;  /* 0x000000ffff607224 */ /* 0x000fe200078e005e */
[----:B------:R-:W-:Y:S01]  /*21e0*/  ISETP.GE.AND P5, PT, R89, R92, !P5 ;  /* 0x0000005c5900720c */ /* 0x000fe20006fa6270 */
[----:B------:R-:W-:Y:S01]  /*21f0*/  VIADD R94, R94, 0xffffff80 ;  /* 0xffffff805e5e7836 */ /* 0x000fe20000000000 */
[----:B------:R-:W-:Y:S02]  /*2200*/  ISETP.GE.AND P4, PT, R88, R90, PT ;  /* 0x0000005a5800720c */ /* 0x000fe40003f86270 */
[----:B------:R-:W-:Y:S02]  /*2210*/  LEA.HI.X R3, R58, R71, R59, 0x6, P1 ;  /* 0x000000473a037211 */ /* 0x000fe400008f343b */
[----:B------:R-:W-:Y:S02]  /*2220*/  ISETP.GE.AND P4, PT, R88, R92, !P4 ;  /* 0x0000005c5800720c */ /* 0x000fe40006786270 */
[----:B------:R-:W-:Y:S02]  /*2230*/  ISETP.GE.AND P3, PT, R87, R90, PT ;  /* 0x0000005a5700720c */ /* 0x000fe40003f66270 */
[----:B------:R-:W-:Y:S01]  /*2240*/  ISETP.GT.AND P2, PT, R91, R74, PT ;  /* 0x0000004a5b00720c */ /* 0x000fe20003f44270 */
[----:B------:R-:W-:Y:S01]  /*2250*/  @P6 IMAD.MOV.U32 R81, RZ, RZ, R75 ;  /* 0x000000ffff516224 */ /* 0x000fe200078e004b */
[----:B------:R-:W-:Y:S01]  /*2260*/  ISETP.GE.AND P3, PT, R87, R92, !P3 ;  /* 0x0000005c5700720c */ /* 0x000fe20005f66270 */
[----:B------:R-:W-:Y:S03]  /*2270*/  @P6 IMAD.MOV.U32 R77, RZ, RZ, R71 ;  /* 0x000000ffff4d6224 */ /* 0x000fe600078e0047 */
[----:B------:R-:W2:Y:S03]  /*2280*/  @P6 LDG.E.128 R4, desc[UR6][R80.64] ;  /* 0x0000000650046981 */ /* 0x000ea6000c1e1d00 */
[----:B------:R-:W-:Y:S02]  /*2290*/  @P4 LEA R32, P0, R62, R22, 0x6 ;  /* 0x000000163e204211 */ /* 0x000fe400078030ff */
[----:B------:R-:W-:Y:S02]  /*22a0*/  @P4 LEA R28, P1, R58, R2, 0x6 ;  /* 0x000000023a1c4211 */ /* 0x000fe400078230ff */
[C---:B------:R-:W-:Y:S02]  /*22b0*/  @P4 LEA.HI.X R33, R62.reuse, R23, R63, 0x6, P0 ;  /* 0x000000173e214211 */ /* 0x040fe400000f343f */
[----:B------:R-:W-:Y:S02]  /*22c0*/  @P3 LEA R30, P0, R62, R22, 0x7 ;  /* 0x000000163e1e3211 */ /* 0x000fe400078038ff */
[----:B------:R-:W-:Y:S02]  /*22d0*/  @P4 LEA.HI.X R29, R58, R3, R59, 0x6, P1 ;  /* 0x000000033a1d4211 */ /* 0x000fe400008f343b */
[----:B------:R-:W-:Y:S01]  /*22e0*/  @P3 LEA.HI.X R31, R62, R23, R63, 0x7, P0 ;  /* 0x000000173e1f3211 */ /* 0x000fe200000f3c3f */
[----:B--2---:R2:W-:Y:S01]  /*22f0*/  @P6 STG.E.128 desc[UR6][R76.64], R4 ;  /* 0x000000044c006986 */ /* 0x0045e2000c101d06 */
[C---:B-1----:R-:W-:Y:S01]  /*2300*/  SHF.L.U64.HI R38, R60.reuse, 0x5, R61 ;  /* 0x000000053c267819 */ /* 0x042fe2000001023d */
[----:B------:R-:W-:Y:S02]  /*2310*/  IMAD.SHL.U32 R37, R60, 0x20, RZ ;  /* 0x000000203c257824 */ /* 0x000fe400078e00ff */
[----:B----4-:R1:W4:Y:S02]  /*2320*/  @P5 LDG.E.128 R24, desc[UR6][R22.64] ;  /* 0x0000000616185981 */ /* 0x010324000c1e1d00 */
[C---:B-1----:R-:W-:Y:S04]  /*2330*/  @P3 LEA R22, P0, R58.reuse, R2, 0x7 ;  /* 0x000000023a163211 */ /* 0x042fe800078038ff */
[----:B------:R-:W-:Y:S02]  /*2340*/  @P3 LEA.HI.X R23, R58, R3, R59, 0x7, P0 ;  /* 0x000000033a173211 */ /* 0x000fe400000f3c3b */
[----:B------:R-:W-:Y:S01]  /*2350*/  ISETP.NE.AND P0, PT, R21, RZ, PT ;  /* 0x000000ff1500720c */ /* 0x000fe20003f05270 */
[----:B----4-:R1:W-:Y:S04]  /*2360*/  @P5 STG.E.128 desc[UR6][R2.64], R24 ;  /* 0x0000001802005986 */ /* 0x0103e8000c101d06 */
[----:B------:R-:W4:Y:S04]  /*2370*/  @P4 LDG.E.128 R16, desc[UR6][R32.64] ;  /* 0x0000000620104981 */ /* 0x000f28000c1e1d00 */
[----:B----4-:R1:W-:Y:S04]  /*2380*/  @P4 STG.E.128 desc[UR6][R28.64], R16 ;  /* 0x000000101c004986 */ /* 0x0103e8000c101d06 */
[----:B--2---:R-:W2:Y:S04]  /*2390*/  @P3 LDG.E.128 R4, desc[UR6][R30.64] ;  /* 0x000000061e043981 */ /* 0x004ea8000c1e1d00 */
[----:B--2---:R1:W-:Y:S01]  /*23a0*/  @P3 STG.E.128 desc[UR6][R22.64], R4 ;  /* 0x0000000416003986 */ /* 0x0043e2000c101d06 */
[----:B------:R-:W-:Y:S05]  /*23b0*/  @P0 BRA `(.L_x_4515) ;  /* 0x0000000000680947 */ /* 0x000fea0003800000 */
[----:B------:R-:W-:Y:S01]  /*23c0*/  @P6 IMAD.MOV.U32 R8, RZ, RZ, R10 ;  /* 0x000000ffff086224 */ /* 0x000fe200078e000a */
[----:B-1----:R-:W1:Y:S01]  /*23d0*/  LDC.64 R2, c[0x0][0x4a8] ;  /* 0x00012a00ff027b82 */ /* 0x002e620000000a00 */
[----:B------:R-:W-:Y:S01]  /*23e0*/  @P6 IMAD.MOV.U32 R79, RZ, RZ, R73 ;  /* 0x000000ffff4f6224 */ /* 0x000fe200078e0049 */
[C---:B------:R-:W-:Y:S01]  /*23f0*/  LEA R22, P1, R37.reuse, R78, 0x1 ;  /* 0x0000004e25167211 */ /* 0x040fe200078208ff */
[----:B------:R-:W-:Y:S01]  /*2400*/  IMAD.MOV.U32 R21, RZ, RZ, RZ ;  /* 0x000000ffff157224 */ /* 0x000fe200078e00ff */
[----:B------:R-:W2:Y:S02]  /*2410*/  @P6 LDG.E.128 R16, desc[UR6][R8.64] ;  /* 0x0000000608106981 */ /* 0x000ea4000c1e1d00 */
[----:B------:R-:W-:Y:S02]  /*2420*/  LEA.HI.X R23, R37, R73, R38, 0x1, P1 ;  /* 0x0000004925177211 */ /* 0x000fe400008f0c26 */
[----:B--2---:R2:W-:Y:S01]  /*2430*/  @P6 STG.E.128 desc[UR6][R78.64], R16 ;  /* 0x000000104e006986 */ /* 0x0045e2000c101d06 */
[C---:B-1----:R-:W-:Y:S04]  /*2440*/  LEA R28, P0, R2.reuse, R10, 0x6 ;  /* 0x0000000a021c7211 */ /* 0x042fe800078030ff */
[C-C-:B------:R-:W-:Y:S02]  /*2450*/  LEA.HI.X R29, R2.reuse, R9, R3.reuse, 0x6, P0 ;  /* 0x00000009021d7211 */ /* 0x140fe400000f3403 */
[C---:B------:R-:W-:Y:S03]  /*2460*/  @P4 LEA R30, P0, R2.reuse, R28, 0x6 ;  /* 0x0000001c021e4211 */ /* 0x040fe600078030ff */
[----:B------:R-:W4:Y:S01]  /*2470*/  @P5 LDG.E.128 R4, desc[UR6][R28.64] ;  /* 0x000000061c045981 */ /* 0x000f22000c1e1d00 */
[----:B------:R-:W-:Y:S02]  /*2480*/  @P4 LEA.HI.X R31, R2, R29, R3, 0x6, P0 ;  /* 0x0000001d021f4211 */ /* 0x000fe400000f3403 */
[C---:B------:R-:W-:Y:S04]  /*2490*/  @P4 LEA R32, P0, R60.reuse, R22, 0x6 ;  /* 0x000000163c204211 */ /* 0x040fe800078030ff */
[----:B------:R-:W-:Y:S01]  /*24a0*/  @P4 LEA.HI.X R33, R60, R23, R61, 0x6, P0 ;  /* 0x000000173c214211 */ /* 0x000fe200000f343d */
[----:B----4-:R2:W-:Y:S04]  /*24b0*/  @P5 STG.E.128 desc[UR6][R22.64], R4 ;  /* 0x0000000416005986 */ /* 0x0105e8000c101d06 */
[----:B------:R-:W4:Y:S04]  /*24c0*/  @P4 LDG.E.128 R24, desc[UR6][R30.64] ;  /* 0x000000061e184981 */ /* 0x000f28000c1e1d00 */
[----:B----4-:R2:W-:Y:S01]  /*24d0*/  @P4 STG.E.128 desc[UR6][R32.64], R24 ;  /* 0x0000001820004986 */ /* 0x0105e2000c101d06 */
[----:B------:R-:W-:Y:S05]  /*24e0*/  @!P3 BRA `(.L_x_4516) ;  /* 0x000000280044b947 */ /* 0x000fea0003800000 */
[C---:B--2---:R-:W-:Y:S04]  /*24f0*/  LEA R16, P0, R2.reuse, R28, 0x7 ;  /* 0x0000001c02107211 */ /* 0x044fe800078038ff */
[----:B------:R-:W-:Y:S02]  /*2500*/  LEA.HI.X R17, R2, R29, R3, 0x7, P0 ;  /* 0x0000001d02117211 */ /* 0x000fe400000f3c03 */
[C---:B------:R-:W-:Y:S03]  /*2510*/  LEA R2, P0, R60.reuse, R22, 0x7 ;  /* 0x000000163c027211 */ /* 0x040fe600078038ff */
[----:B------:R-:W2:Y:S01]  /*2520*/  LDG.E.128 R4, desc[UR6][R16.64] ;  /* 0x0000000610047981 */ /* 0x000ea2000c1e1d00 */
[----:B------:R-:W-:Y:S05]  /*2530*/  LEA.HI.X R3, R60, R23, R61, 0x7, P0 ;  /* 0x000000173c037211 */ /* 0x000fea00000f3c3d */
[----:B--2---:R1:W-:Y:S01]  /*2540*/  STG.E.128 desc[UR6][R2.64], R4 ;  /* 0x0000000402007986 */ /* 0x0043e2000c101d06 */
[----:B------:R-:W-:Y:S05]  /*2550*/  BRA `(.L_x_4516) ;  /* 0x0000002800287947 */ /* 0x000fea0003800000 */
.L_x_4515:
        /* <DEDUP_REMOVED lines=8> */
[----:B------:R-:W-:Y:S02]  /*25e0*/  MOV R8, R10 ;  /* 0x0000000a00087202 */ /* 0x000fe40000000f00 */
[----:B------:R-:W-:Y:S03]  /*25f0*/  MOV R79, R73 ;  /* 0x00000049004f7202 */ /* 0x000fe60000000f00 */
[----:B-1----:R-:W2:Y:S08]  /*2600*/  LDG.E.128 R16, desc[UR6][R8.64] ;  /* 0x0000000608107981 */ /* 0x002eb0000c1e1d00 */
[----:B------:R-:W5:Y:S06]  /*2610*/  @!P0 LDG.E.64 R32, desc[UR6][R50.64] ;  /* 0x0000000632208981 */ /* 0x000f6c000c1e1b00 */
[----:B------:R-:W3:Y:S01]  /*2620*/  @!P0 LDG.E.64 R6, desc[UR6][R14.64] ;  /* 0x000000060e068981 */ /* 0x000ee2000c1e1b00 */
[--C-:B-----5:R-:W-:Y:S01]  /*2630*/  @!P0 HADD2.F32 R27, -RZ, R32.reuse.H0_H0 ;  /* 0x20000020ff1b8230 */ /* 0x120fe20000004100 */
[----:B--2---:R-:W-:Y:S01]  /*2640*/  @!P0 MOV R23, R16 ;  /* 0x0000001000178202 */ /* 0x004fe20000000f00 */
[----:B------:R-:W-:Y:S01]  /*2650*/  @!P0 HADD2.F32 R26, -RZ, R33.H0_H0 ;  /* 0x20000021ff1a8230 */ /* 0x000fe20000004100 */
[----:B------:R-:W-:Y:S01]  /*2660*/  @!P0 MOV R20, R17 ;  /* 0x0000001100148202 */ /* 0x000fe20000000f00 */
[----:B------:R-:W-:Y:S02]  /*2670*/  @!P0 HADD2.F32 R31, -RZ, R32.H1_H1 ;  /* 0x30000020ff1f8230 */ /* 0x000fe40000004100 */
[--C-:B------:R-:W-:Y:S02]  /*2680*/  @!P0 HADD2.F32 R25, -RZ, R23.reuse.H1_H1 ;  /* 0x30000017ff198230 */ /* 0x100fe40000004100 */
[--C-:B---3--:R-:W-:Y:S02]  /*2690*/  @!P0 HADD2.F32 R22, -RZ, R6.reuse.H0_H0 ;  /* 0x20000006ff168230 */ /* 0x108fe40000004100 */
        /* <DEDUP_REMOVED lines=38> */
.L_x_4519:
[----:B---3--:R-:W-:Y:S05]  /*2900*/  BSYNC.RECONVERGENT B0 ;  /* 0x0000000000007941 */ /* 0x008fea0003800200 */
.L_x_4518:
[----:B------:R-:W-:Y:S01]  /*2910*/  LEA.HI.X R41, R34, R9, R35, 0x6, P1 ;  /* 0x0000000922297211 */ /* 0x000fe200008f3423 */
[----:B------:R-:W-:Y:S04]  /*2920*/  BSSY.RECONVERGENT B0, `(.L_x_4520) ;  /* 0x0000038000007945 */ /* 0x000fe80003800200 */
[----:B------:R-:W-:Y:S05]  /*2930*/  @!P5 BRA `(.L_x_4521) ;  /* 0x0000000000d8d947 */ /* 0x000fea0003800000 */
[----:B------:R-:W-:Y:S01]  /*2940*/  ISETP.GE.AND P0, PT, R12, R21, PT ;  /* 0x000000150c00720c */ /* 0x000fe20003f06270 */
[----:B-12---:R-:W2:Y:S01]  /*2950*/  LDG.E.128 R16, desc[UR6][R40.64] ;  /* 0x0000000628107981 */ /* 0x006ea2000c1e1d00 */
        /* <DEDUP_REMOVED lines=52> */
.L_x_4521:
[----:B------:R-:W-:Y:S05]  /*2ca0*/  BSYNC.RECONVERGENT B0 ;  /* 0x0000000000007941 */ /* 0x000fea0003800200 */
.L_x_4520:
        /* <DEDUP_REMOVED lines=62> */
.L_x_4523:
[----:B------:R-:W-:Y:S05]  /*3090*/  BSYNC.RECONVERGENT B0 ;  /* 0x0000000000007941 */ /* 0x000fea0003800200 */
.L_x_4522:
        /* <DEDUP_REMOVED lines=62> */
.L_x_4525:
[----:B------:R-:W-:Y:S05]  /*3480*/  BSYNC.RECONVERGENT B0 ;  /* 0x0000000000007941 */ /* 0x000fea0003800200 */
.L_x_4524:
[----:B------:R-:W2:Y:S01]  /*3490*/  LDC R21, c[0x0][0x450] ;  /* 0x00011400ff157b82 */ /* 0x000ea20000000800 */
[----:B-1--4-:R-:W-:Y:S05]  /*34a0*/  IMAD.U32 R3, R36, -0x40, RZ ;  /* 0xffffffc024037824 */ /* 0x012fea00078e00ff */
[C---:B------:R-:W-:Y:S02]  /*34b0*/  LEA R14, P1, R3.reuse, R14, 0x1 ;  /* 0x0000000e030e7211 */ /* 0x040fe400078208ff */
[C---:B------:R-:W-:Y:S02]  /*34c0*/  LEA R50, P0, R3.reuse, R50, 0x1 ;  /* 0x0000003203327211 */ /* 0x040fe400078008ff */
[C---:B------:R-:W-:Y:S02]  /*34d0*/  LEA.HI.X.SX32 R15, R3.reuse, R15, 0x1, P1 ;  /* 0x0000000f030f7211 */ /* 0x040fe400008f0eff */
[----:B------:R-:W-:Y:S01]  /*34e0*/  LEA.HI.X.SX32 R51, R3, R51, 0x1, P0 ;  /* 0x0000003303337211 */ /* 0x000fe200000f0eff */
[----:B------:R-:W-:Y:S05]  /*34f0*/  BRA `(.L_x_4516) ;  /* 0x0000001800407947 */ /* 0x000fea0003800000 */
.L_x_4517:
[----:B------:R-:W-:Y:S01]  /*3500*/  LEA.HI R20, R21, R21, RZ, 0x1 ;  /* 0x0000001515147211 */ /* 0x000fe200078f08ff */
[----:B------:R-:W2:Y:S01]  /*3510*/  LDC.64 R68, c[0x0][0x4a8] ;  /* 0x00012a00ff447b82 */ /* 0x000ea20000000a00 */
[----:B-1----:R-:W-:Y:S01]  /*3520*/  SHF.R.U32.HI R23, RZ, 0x1, R21 ;  /* 0x00000001ff177819 */ /* 0x002fe20000011615 */
[----:B------:R-:W-:Y:S01]  /*3530*/  BSSY.RECONVERGENT B0, `(.L_x_4526) ;  /* 0x0000061000007945 */ /* 0x000fe20003800200 */
[----:B------:R-:W-:Y:S02]  /*3540*/  SHF.R.S32.HI R20, RZ, 0x1, R20 ;  /* 0x00000001ff147819 */ /* 0x000fe40000011414 */
[----:B------:R-:W-:Y:S03]  /*3550*/  ISETP.GE.U32.AND P1, PT, R12, R23, PT ;  /* 0x000000170c00720c */ /* 0x000fe60003f26070 */
[----:B------:R-:W1:Y:S01]  /*3560*/  LDC R77, c[0x0][0x450] ;  /* 0x00011400ff4d7b82 */ /* 0x000e620000000800 */
        /* <DEDUP_REMOVED lines=17> */
[----:B------:R-:W-:Y:S02]  /*3680*/  @!P0 IADD3 R38, P6, PT, R79, R84, RZ ;  /* 0x000000544f268210 */ /* 0x000fe40007fde0ff */
[----:B------:R-:W-:Y:S02]  /*3690*/  MOV R79, R73 ;  /* 0x00000049004f7202 */ /* 0x000fe40000000f00 */
        /* <DEDUP_REMOVED lines=74> */
.L_x_4527:
[----:B---3--:R-:W-:Y:S05]  /*3b40*/  BSYNC.RECONVERGENT B0 ;  /* 0x0000000000007941 */ /* 0x008fea0003800200 */
.L_x_4526:
[----:B------:R-:W-:Y:S04]  /*3b50*/  BSSY.RECONVERGENT B0, `(.L_x_4528) ;  /* 0x000005e000007945 */ /* 0x000fe80003800200 */
[----:B------:R-:W-:Y:S05]  /*3b60*/  @!P5 BRA `(.L_x_4529) ;  /* 0x000000040070d947 */ /* 0x000fea0003800000 */
[----:B------:R-:W-:Y:S01]  /*3b70*/  ISETP.GE.AND P0, PT, R12, R21, PT ;  /* 0x000000150c00720c */ /* 0x000fe20003f06270 */
[----:B--2---:R-:W2:Y:S11]  /*3b80*/  LDG.E.128 R52, desc[UR6][R24.64] ;  /* 0x0000000618347981 */ /* 0x004eb6000c1e1d00 */
[----:B------:R-:W-:Y:S01]  /*3b90*/  @!UPT UIADD3 URZ, UPT, UPT, URZ, URZ, URZ ;  /* 0x000000fffffff290 */ /* 0x000fe2000fffe0ff */
[----:B------:R-:W-:Y:S01]  /*3ba0*/  @!P0 IMAD.WIDE R16, R23, 0x2, R24 ;  /* 0x0000000217108825 */ /* 0x000fe200078e0218 */
        /* <DEDUP_REMOVED lines=23> */
[--C-:B-----5:R-:W-:Y:S02]  /*3d20*/  @!P0 HADD2.F32 R39, -RZ, R36.reuse.H0_H0 ;  /* 0x20000024ff278230 */ /* 0x120fe40000004100 */
        /* <DEDUP_REMOVED lines=64> */
.L_x_4529:
[----:B------:R-:W-:Y:S05]  /*4130*/  BSYNC.RECONVERGENT B0 ;  /* 0x0000000000007941 */ /* 0x000fea0003800200 */
.L_x_4528:
[----:B------:R-:W-:Y:S04]  /*4140*/  BSSY.RECONVERGENT B0, `(.L_x_4530) ;  /* 0x0000063000007945 */ /* 0x000fe80003800200 */
[----:B------:R-:W-:Y:S05]  /*4150*/  @!P4 BRA `(.L_x_4531) ;  /* 0x000000040084c947 */ /* 0x000fea0003800000 */
[----:B------:R-:W-:Y:S02]  /*4160*/  ISETP.GE.AND P0, PT, R12, R21, PT ;  /* 0x000000150c00720c */ /* 0x000fe40003f06270 */
[C---:B--2---:R-:W-:Y:S02]  /*4170*/  SHF.L.U32 R79, R68.reuse, 0x6, RZ ;  /* 0x00000006444f7819 */ /* 0x044fe400000006ff */
[----:B---3--:R-:W-:Y:S02]  /*4180*/  SHF.L.U64.HI R102, R68, 0x6, R69 ;  /* 0x0000000644667819 */ /* 0x008fe40000010245 */
[----:B------:R-:W-:Y:S04]  /*4190*/  IADD3 R34, P6, P5, R79, R10, R79 ;  /* 0x0000000a4f227210 */ /* 0x000fe80007dde04f */
[----:B------:R-:W-:Y:S03]  /*41a0*/  IADD3.X R35, PT, PT, R102, R9, R102, P6, P5 ;  /* 0x0000000966237210 */ /* 0x000fe600037ea466 */
[----:B------:R-:W-:Y:S01]  /*41b0*/  @!P0 SEL R104, R20, RZ, P1 ;  /* 0x000000ff14688207 */ /* 0x000fe20000800000 */
[----:B------:R-:W-:Y:S01]  /*41c0*/  @!P0 IMAD.WIDE R16, R23, 0x2, R34 ;  /* 0x0000000217108825 */ /* 0x000fe200078e0222 */
[----:B------:R-:W-:Y:S01]  /*41d0*/  @!P0 SHF.L.U32 R49, R11, 0x6, RZ ;  /* 0x000000060b318819 */ /* 0x000fe200000006ff */
[----:B------:R-:W2:Y:S01]  /*41e0*/  LDG.E.128 R52, desc[UR6][R34.64] ;  /* 0x0000000622347981 */ /* 0x000ea2000c1e1d00 */
        /* <DEDUP_REMOVED lines=22> */
[----:B-----5:R-:W-:Y:S02]  /*4350*/  @!P0 HADD2.F32 R39, -RZ, R41.H0_H0 ;  /* 0x20000029ff278230 */ /* 0x020fe40000004100 */
        /* <DEDUP_REMOVED lines=65> */
.L_x_4531:
[----:B------:R-:W-:Y:S05]  /*4770*/  BSYNC.RECONVERGENT B0 ;  /* 0x0000000000007941 */ /* 0x000fea0003800200 */
.L_x_4530:
[----:B------:R-:W-:Y:S04]  /*4780*/  BSSY.RECONVERGENT B0, `(.L_x_4532) ;  /* 0x0000061000007945 */ /* 0x000fe80003800200 */
[----:B------:R-:W-:Y:S05]  /*4790*/  @!P3 BRA `(.L_x_4533) ;  /* 0x00000004007cb947 */ /* 0x000fea0003800000 */
[----:B------:R-:W-:Y:S02]  /*47a0*/  ISETP.GE.AND P0, PT, R12, R21, PT ;  /* 0x000000150c00720c */ /* 0x000fe40003f06270 */
[C---:B------:R-:W-:Y:S04]  /*47b0*/  LEA R28, P3, R68.reuse, R24, 0x7 ;  /* 0x00000018441c7211 */ /* 0x040fe800078638ff */
[----:B------:R-:W-:Y:S05]  /*47c0*/  LEA.HI.X R29, R68, R25, R69, 0x7, P3 ;  /* 0x00000019441d7211 */ /* 0x000fea00018f3c45 */
[----:B------:R-:W5:Y:S02]  /*47d0*/  LDG.E.128 R44, desc[UR6][R28.64] ;  /* 0x000000061c2c7981 */ /* 0x000f64000c1e1d00 */
[----:B--234-:R-:W-:Y:S01]  /*47e0*/  @!P0 IMAD R52, R11, 0x60, RZ ;  /* 0x000000600b348824 */ /* 0x01cfe200078e02ff */
        /* <DEDUP_REMOVED lines=15> */
[----:B------:R-:W-:Y:S02]  /*48e0*/  @!P0 PLOP3.LUT P3, PT, P1, PT, PT, 0x80, 0x8 ;  /* 0x000000000008881c */ /* 0x000fe40000f6f070 */
[----:B------:R-:W-:Y:S01]  /*48f0*/  LEA R49, P1, R60, R78, 0x6 ;  /* 0x0000004e3c317211 */ /* 0x000fe200078230ff */
[----:B------:R4:W3:Y:S01]  /*4900*/  @!P0 LDG.E.128 R40, desc[UR6][R32.64] ;  /* 0x0000000620288981 */ /* 0x0008e2000c1e1d00 */
[--C-:B--2---:R-:W-:Y:S01]  /*4910*/  @!P0 HADD2.F32 R27, -RZ, R16.reuse.H0_H0 ;  /* 0x20000010ff1b8230 */ /* 0x104fe20000004100 */
[----:B-----5:R-:W-:Y:S01]  /*4920*/  @!P0 MOV R35, R44 ;  /* 0x0000002c00238202 */ /* 0x020fe20000000f00 */
[----:B------:R-:W-:Y:S01]  /*4930*/  @!P0 HADD2.F32 R25, -RZ, R16.H1_H1 ;  /* 0x30000010ff198230 */ /* 0x000fe20000004100 */
[----:B------:R-:W-:Y:S01]  /*4940*/  @!P0 MOV R48, R45 ;  /* 0x0000002d00308202 */ /* 0x000fe20000000f00 */
[----:B------:R-:W-:Y:S02]  /*4950*/  @!P0 HADD2.F32 R24, -RZ, R17.H0_H0 ;  /* 0x20000011ff188230 */ /* 0x000fe40000004100 */
[----:B----4-:R-:W-:Y:S02]  /*4960*/  @!P0 HADD2.F32 R33, -RZ, R35.H0_H0 ;  /* 0x20000023ff218230 */ /* 0x010fe40000004100 */
        /* <DEDUP_REMOVED lines=66> */
.L_x_4533:
[----:B------:R-:W-:Y:S05]  /*4d90*/  BSYNC.RECONVERGENT B0 ;  /* 0x0000000000007941 */ /* 0x000fea0003800200 */
.L_x_4532:
[----:B------:R-:W2:Y:S01]  /*4da0*/  LDC R21, c[0x0][0x450] ;  /* 0x00011400ff157b82 */ /* 0x000ea20000000800 */
[----:B-1----:R-:W-:Y:S05]  /*4db0*/  IMAD.U32 R77, R77, -0x40, RZ ;  /* 0xffffffc04d4d7824 */ /* 0x002fea00078e00ff */
[C---:B------:R-:W-:Y:S02]  /*4dc0*/  LEA R84, P1, R77.reuse, R84, 0x1 ;  /* 0x000000544d547211 */ /* 0x040fe400078208ff */
[C---:B------:R-:W-:Y:S02]  /*4dd0*/  LEA R82, P0, R77.reuse, R82, 0x1 ;  /* 0x000000524d527211 */ /* 0x040fe400078008ff */
[C---:B------:R-:W-:Y:S02]  /*4de0*/  LEA.HI.X.SX32 R85, R77.reuse, R85, 0x1, P1 ;  /* 0x000000554d557211 */ /* 0x040fe400008f0eff */
[----:B------:R-:W-:Y:S09]  /*4df0*/  LEA.HI.X.SX32 R83, R77, R83, 0x1, P0 ;  /* 0x000000534d537211 */ /* 0x000ff200000f0eff */
.L_x_4516:
[----:B---3--:R-:W-:Y:S05]  /*4e00*/  BSYNC.RECONVERGENT B1 ;  /* 0x0000000000017941 */ /* 0x008fea0003800200 */
.L_x_4514:
[----:B------:R-:W-:Y:S04]  /*4e10*/  ISETP.NE.U32.AND P3, PT, RZ, UR12, PT ;  /* 0x0000000cff007c0c */ /* 0x000fe8000bf65070 */
        /* <DEDUP_REMOVED lines=87> */
.L_x_4534:
[----:B------:R-:W-:Y:S02]  /*5390*/  IADD3 R80, P1, PT, R80, UR15, RZ ;  /* 0x0000000f50507c10 */ /* 0x000fe4000ff3e0ff */
[----:B------:R-:W-:Y:S02]  /*53a0*/  IADD3 R10, P0, PT, R10, UR17, RZ ;  /* 0x000000110a0a7c10 */ /* 0x000fe4000ff1e0ff */
[----:B------:R-:W-:Y:S02]  /*53b0*/  IADD3.X R75, PT, PT, R75, UR5, RZ, P1, !PT ;  /* 0x000000054b4b7c10 */ /* 0x000fe40008ffe4ff */
[----:B------:R-:W-:Y:S01]  /*53c0*/  IADD3.X R9, PT, PT, R9, UR16, RZ, P0, !PT ;  /* 0x0000001009097c10 */ /* 0x000fe200087fe4ff */
[----:B------:R-:W-:Y:S08]  /*53d0*/  @P2 BRA `(.L_x_4535) ;  /* 0xffffffcc00502947 */ /* 0x000ff0000383ffff */
.L_x_4513:
        /* <DEDUP_REMOVED lines=10> */
[----:B-----5:R-:W3:Y:S08]  /*5480*/  LDC.64 R2, c[0x0][0x3b0] ;  /* 0x0000ec00ff027b82 */ /* 0x020ef00000000a00 */
        /* <DEDUP_REMOVED lines=20> */
.L_x_4539:
[----:B------:R-:W-:Y:S05]  /*55d0*/  BSYNC.RECONVERGENT B0 ;  /* 0x0000000000007941 */ /* 0x000fea0003800200 */
.L_x_4538:
        /* <DEDUP_REMOVED lines=8> */
.L_x_4537:
[----:B------:R-:W1:Y:S01]  /*5660*/  LDC.64 R2, c[0x0][0x470] ;  /* 0x00011c00ff027b82 */ /* 0x000e620000000a00 */
[----:B------:R-:W2:Y:S01]  /*5670*/  LDCU.64 UR8, c[0x0][0x380] ;  /* 0x00007000ff0877ac */ /* 0x000ea20008000a00 */
[----:B-1----:R-:W-:-:S04]  /*5680*/  ISETP.NE.U32.AND P0, PT, R2, RZ, PT ;  /* 0x000000ff0200720c */ /* 0x002fc80003f05070 */
[----:B------:R-:W-:Y:S01]  /*5690*/  ISETP.NE.AND.EX P0, PT, R3, RZ, PT, P0 ;  /* 0x000000ff0300720c */ /* 0x000fe20003f05300 */
[----:B------:R-:W-:-:S12]  /*56a0*/  IMAD.MOV.U32 R3, RZ, RZ, RZ ;  /* 0x000000ffff037224 */ /* 0x000fd800078e00ff */
[----:B------:R-:W1:Y:S02]  /*56b0*/  @P0 LDC.64 R4, c[0x0][0x470] ;  /* 0x00011c00ff040b82 */ /* 0x000e640000000a00 */
[----:B-1----:R-:W-:-:S05]  /*56c0*/  @P0 IMAD.WIDE.U32 R6, R143, 0x4, R4 ;  /* 0x000000048f060825 */ /* 0x002fca00078e0004 */
[----:B------:R-:W3:Y:S01]  /*56d0*/  @P0 LDG.E R3, desc[UR6][R6.64] ;  /* 0x0000000606030981 */ /* 0x000ee2000c1e1900 */
[----:B------:R-:W1:Y:S01]  /*56e0*/  LDCU.U8 UR4, c[0x0][0x533] ;  /* 0x0000a660ff0477ac */ /* 0x000e620008000000 */
[----:B------:R-:W-:Y:S01]  /*56f0*/  IMAD.SHL.U32 R2, R65, 0x4, RZ ;  /* 0x0000000441027824 */ /* 0x000fe200078e00ff */
[----:B--2---:R-:W-:Y:S01]  /*5700*/  LEA R26, P0, R100, UR8, 0x1 ;  /* 0x00000008641a7c11 */ /* 0x004fe2000f8008ff */
[----:B------:R-:W-:-:S03]  /*5710*/  IMAD.SHL.U32 R24, R11, 0x20, RZ ;  /* 0x000000200b187824 */ /* 0x000fc600078e00ff */
[----:B------:R-:W-:Y:S02]  /*5720*/  LOP3.LUT R2, R2, 0xc, RZ, 0xc0, !PT ;  /* 0x0000000c02027812 */ /* 0x000fe400078ec0ff */
[----:B------:R-:W-:-:S03]  /*5730*/  LEA.HI.X R27, R100, UR9, R67, 0x1, P0 ;  /* 0x00000009641b7c11 */ /* 0x000fc600080f0c43 */
[----:B------:R-:W-:-:S04]  /*5740*/  IMAD R5, R98, R11, R2 ;  /* 0x0000000b62057224 */ /* 0x000fc800078e0202 */
        /* <DEDUP_REMOVED lines=65> */
.L_x_4545:
[----:B------:R-:W-:Y:S05]  /*5b60*/  BSYNC.RECONVERGENT B0 ;  /* 0x0000000000007941 */ /* 0x000fea0003800200 */
.L_x_4544:
[----:B-----5:R2:W-:Y:S02]  /*5b70*/  STS.128 [R0], R8 ;  /* 0x0000000800007388 */ /* 0x0205e40000000c00 */
.L_x_4543:
[----:B------:R-:W-:Y:S05]  /*5b80*/  BSYNC.RECONVERGENT B1 ;  /* 0x0000000000017941 */ /* 0x000fea0003800200 */
.L_x_4542:
        /* <DEDUP_REMOVED lines=12> */
[----:B------:R-:W-:Y:S02]  /*5c50*/  SHF.L.U32 R2, R93, 0x1, RZ ;  /* 0x000000015d027819 */ /* 0x000fe400000006ff */
[----:B------:R-:W-:-:S04]  /*5c60*/  LEA.HI.X.SX32 R24, R24, R86, 0x1, P0 ;  /* 0x0000005618187211 */ /* 0x000fc800000f0eff */
[----:B------:R-:W-:Y:S02]  /*5c70*/  SHF.L.U64.HI R24, R93, 0x1, R24 ;  /* 0x000000015d187819 */ /* 0x000fe40000010218 */
        /* <DEDUP_REMOVED lines=43> */
.L_x_4547:
[----:B------:R-:W-:Y:S05]  /*5f30*/  BSYNC.RECONVERGENT B0 ;  /* 0x0000000000007941 */ /* 0x000fea0003800200 */
.L_x_4546:
[----:B-----5:R2:W-:Y:S01]  /*5f40*/  STS.128 [R0+0x800], R8 ;  /* 0x0008000800007388 */ /* 0x0205e20000000c00 */
[----:B------:R-:W-:Y:S05]  /*5f50*/  BRA `(.L_x_4540) ;  /* 0x0000000800e47947 */ /* 0x000fea0003800000 */
.L_x_4541:
        /* <DEDUP_REMOVED lines=94> */
.L_x_4551:
[----:B------:R-:W-:Y:S05]  /*6540*/  BSYNC.RECONVERGENT B0 ;  /* 0x0000000000007941 */ /* 0x000fea0003800200 */
.L_x_4550:
[----:B-----5:R2:W-:Y:S02]  /*6550*/  STS.128 [R0], R20 ;  /* 0x0000001400007388 */ /* 0x0205e40000000c00 */
.L_x_4549:
[----:B------:R-:W-:Y:S05]  /*6560*/  BSYNC.RECONVERGENT B1 ;  /* 0x0000000000017941 */ /* 0x000fea0003800200 */
.L_x_4548:
        /* <DEDUP_REMOVED lines=15> */
[----:B------:R-:W2:Y:S03]  /*6660*/  LDG.E.128 R12, desc[UR6][R12.64] ;  /* 0x000000060c0c7981 */ /* 0x000ea6000c1e1d00 */
[----:B------:R-:W-:-:S02]  /*6670*/  IADD3.X R24, PT, PT, R29, R2, R24, P1, P0 ;  /* 0x000000021d187210 */ /* 0x000fc40000fe0418 */
[C---:B------:R-:W-:Y:S02]  /*6680*/  SHF.L.U32 R2, R3.reuse, 0x1, RZ ;  /* 0x0000000103027819 */ /* 0x040fe400000006ff */
        /* <DEDUP_REMOVED lines=27> */
[----:B------:R-:W-:-:S02]  /*6840*/  HADD2.F32 R12, -RZ, R12.H1_H1 ;  /* 0x3000000cff0c7230 */ /* 0x000fc40000004100 */
[----:B------:R-:W-:Y:S01]  /*6850*/  FMUL.FTZ R2, R2, R15 ;  /* 0x0000000f02027220 */ /* 0x000fe20000410000 */
[----:B------:R-:W-:Y:S01]  /*6860*/  FMUL.FTZ R3, R3, R4 ;  /* 0x0000000403037220 */ /* 0x000fe20000410000 */
[----:B------:R-:W-:Y:S01]  /*6870*/  @!P2 FADD.FTZ R25, -R25, -RZ ;  /* 0x800000ff1919a221 */ /* 0x000fe20000010100 */
[----:B------:R-:W-:Y:S01]  /*6880*/  @!P2 FADD.FTZ R24, -R24, -RZ ;  /* 0x800000ff1818a221 */ /* 0x000fe20000010100 */
[----:B------:R-:W-:Y:S01]  /*6890*/  FMUL.FTZ R14, R14, R5 ;  /* 0x000000050e0e7220 */ /* 0x000fe20000410000 */
[----:B------:R-:W-:Y:S01]  /*68a0*/  FMUL.FTZ R23, R23, R6 ;  /* 0x0000000617177220 */ /* 0x000fe20000410000 */
[--C-:B----4-:R-:W-:Y:S02]  /*68b0*/  HADD2.F32 R4, -RZ, R8.reuse.H0_H0 ;  /* 0x20000008ff047230 */ /* 0x110fe40000004100 */
[----:B------:R-:W-:Y:S02]  /*68c0*/  HADD2.F32 R15, -RZ, R8.H1_H1 ;  /* 0x30000008ff0f7230 */ /* 0x000fe40000004100 */
[----:B-----5:R-:W-:-:S02]  /*68d0*/  HADD2.F32 R5, -RZ, R16.H0_H0 ;  /* 0x20000010ff057230 */ /* 0x020fc40000004100 */
[----:B------:R-:W-:Y:S02]  /*68e0*/  HADD2.F32 R6, -RZ, R17.H0_H0 ;  /* 0x20000011ff067230 */ /* 0x000fe40000004100 */
[--C-:B------:R-:W-:Y:S02]  /*68f0*/  HADD2.F32 R8, -RZ, R9.reuse.H0_H0 ;  /* 0x20000009ff087230 */ /* 0x100fe40000004100 */
[----:B------:R-:W-:Y:S01]  /*6900*/  @!P2 FADD.FTZ R26, -R26, -RZ ;  /* 0x800000ff1a1aa221 */ /* 0x000fe20000010100 */
[----:B------:R-:W-:Y:S01]  /*6910*/  FMUL.FTZ R12, R12, R25 ;  /* 0x000000190c0c7220 */ /* 0x000fe20000410000 */
[----:B------:R-:W-:Y:S01]  /*6920*/  @!P2 FADD.FTZ R27, -R27, -RZ ;  /* 0x800000ff1b1ba221 */ /* 0x000fe20000010100 */
[----:B------:R-:W-:Y:S01]  /*6930*/  FMUL.FTZ R13, R13, R24 ;  /* 0x000000180d0d7220 */ /* 0x000fe20000410000 */
[----:B------:R-:W-:Y:S02]  /*6940*/  HADD2.F32 R7, -RZ, R16.H1_H1 ;  /* 0x30000010ff077230 */ /* 0x000fe40000004100 */
[----:B------:R-:W-:Y:S01]  /*6950*/  FFMA.FTZ R2, R5, R4, R2 ;  /* 0x0000000405027223 */ /* 0x000fe20000010002 */
[----:B------:R-:W-:-:S02]  /*6960*/  HADD2.F32 R24, -RZ, R9.H1_H1 ;  /* 0x30000009ff187230 */ /* 0x000fc40000004100 */
[----:B------:R-:W-:Y:S01]  /*6970*/  FFMA.FTZ R3, R6, R8, R3 ;  /* 0x0000000806037223 */ /* 0x000fe20000010003 */
[--C-:B------:R-:W-:Y:S02]  /*6980*/  HADD2.F32 R16, -RZ, R10.reuse.H0_H0 ;  /* 0x2000000aff107230 */ /* 0x100fe40000004100 */
[----:B------:R-:W-:Y:S02]  /*6990*/  HADD2.F32 R25, -RZ, R10.H1_H1 ;  /* 0x3000000aff197230 */ /* 0x000fe40000004100 */
[--C-:B------:R-:W-:Y:S02]  /*69a0*/  HADD2.F32 R9, -RZ, R11.reuse.H0_H0 ;  /* 0x2000000bff097230 */ /* 0x100fe40000004100 */
[----:B------:R-:W-:Y:S02]  /*69b0*/  HADD2.F32 R10, -RZ, R11.H1_H1 ;  /* 0x3000000bff0a7230 */ /* 0x000fe40000004100 */
[----:B------:R-:W-:Y:S01]  /*69c0*/  FMUL.FTZ R21, R21, R26 ;  /* 0x0000001a15157220 */ /* 0x000fe20000410000 */
[----:B------:R-:W-:-:S02]  /*69d0*/  HADD2.F32 R6, -RZ, R17.H1_H1 ;  /* 0x30000011ff067230 */ /* 0x000fc40000004100 */
[----:B------:R-:W-:Y:S01]  /*69e0*/  FMUL.FTZ R22, R22, R27 ;  /* 0x0000001b16167220 */ /* 0x000fe20000410000 */
[--C-:B------:R-:W-:Y:S02]  /*69f0*/  HADD2.F32 R4, -RZ, R18.reuse.H0_H0 ;  /* 0x20000012ff047230 */ /* 0x100fe40000004100 */
        /* <DEDUP_REMOVED lines=13> */
.L_x_4553:
[----:B------:R-:W-:Y:S05]  /*6ad0*/  BSYNC.RECONVERGENT B0 ;  /* 0x0000000000007941 */ /* 0x000fea0003800200 */
.L_x_4552:
[----:B-----5:R3:W-:Y:S02]  /*6ae0*/  STS.128 [R0+0x800], R16 ;  /* 0x0008001000007388 */ /* 0x0207e40000000c00 */
.L_x_4540:
[----:B------:R-:W-:Y:S05]  /*6af0*/  BSYNC.RECONVERGENT B2 ;  /* 0x0000000000027941 */ /* 0x000fea0003800200 */
.L_x_4536:
[----:B-1----:R-:W-:Y:S01]  /*6b00*/  IMAD R5, R57, -0x80, R66 ;  /* 0xffffff8039057824 */ /* 0x002fe200078e0242 */
[----:B------:R-:W-:Y:S01]  /*6b10*/  SHF.L.U64.HI R56, R60, 0x6, R61 ;  /* 0x000000063c387819 */ /* 0x000fe2000001023d */
[----:B--2---:R-:W-:Y:S01]  /*6b20*/  VIADD R2, R98, 0x40 ;  /* 0x0000004062027836 */ /* 0x004fe20000000000 */
[----:B------:R-:W1:Y:S01]  /*6b30*/  S2R R136, SR_TID.X ;  /* 0x0000000000887919 */ /* 0x000e620000002100 */
[----:B------:R-:W-:Y:S01]  /*6b40*/  VIADD R5, R5, 0x80 ;  /* 0x0000008005057836 */ /* 0x000fe20000000000 */
[----:B------:R-:W-:Y:S01]  /*6b50*/  SHF.L.U64.HI R6, R58, 0x6, R59 ;  /* 0x000000063a067819 */ /* 0x000fe2000001023b */
[----:B------:R-:W-:Y:S01]  /*6b60*/  VIADD R4, R98, 0x60 ;  /* 0x0000006062047836 */ /* 0x000fe20000000000 */
[----:B------:R-:W2:Y:S01]  /*6b70*/  S2R R67, SR_CTAID.X ;  /* 0x0000000000437919 */ /* 0x000ea20000002500 */
[----:B------:R-:W-:Y:S01]  /*6b80*/  IMAD.SHL.U32 R3, R60, 0x40, RZ ;  /* 0x000000403c037824 */ /* 0x000fe200078e00ff */
[-C--:B------:R-:W-:Y:S01]  /*6b90*/  ISETP.GE.AND P4, PT, R2, R5.reuse, PT ;  /* 0x000000050200720c */ /* 0x080fe20003f86270 */
[----:B------:R-:W-:Y:S01]  /*6ba0*/  IMAD.SHL.U32 R7, R58, 0x40, RZ ;  /* 0x000000403a077824 */ /* 0x000fe200078e00ff */
[-C--:B------:R-:W-:Y:S01]  /*6bb0*/  ISETP.GE.AND P3, PT, R4, R5.reuse, PT ;  /* 0x000000050400720c */ /* 0x080fe20003f66270 */
[----:B------:R-:W-:Y:S01]  /*6bc0*/  IMAD.MOV.U32 R65, RZ, RZ, 0x20 ;  /* 0x00000020ff417424 */ /* 0x000fe200078e00ff */
[----:B------:R-:W-:Y:S01]  /*6bd0*/  ISETP.GE.AND P6, PT, R98, R5, PT ;  /* 0x000000056200720c */ /* 0x000fe20003fc6270 */
[----:B------:R-:W5:Y:S01]  /*6be0*/  LDCU UR4, c[0x0][0x508] ;  /* 0x0000a100ff0477ac */ /* 0x000f620008000800 */
[----:B------:R-:W-:-:S02]  /*6bf0*/  IADD3 R8, P0, PT, R3, R144, RZ ;  /* 0x0000009003087210 */ /* 0x000fc40007f1e0ff */
[CC--:B------:R-:W-:Y:S02]  /*6c00*/  ISETP.GE.AND P5, PT, R20.reuse, R5.reuse, PT ;  /* 0x000000051400720c */ /* 0x0c0fe40003fa6270 */
[----:B------:R-:W-:Y:S01]  /*6c10*/  ISETP.GE.AND P2, PT, R20, R5, PT ;  /* 0x000000051400720c */ /* 0x000fe20003f46270 */
[----:B------:R-:W-:Y:S02]  /*6c20*/  IMAD.X R9, R56, 0x1, R145, P0 ;  /* 0x0000000138097824 */ /* 0x000fe400000e0691 */
[----:B------:R-:W-:Y:S02]  /*6c30*/  @!P4 IADD3 R10, P1, PT, R8, R3, RZ ;  /* 0x00000003080ac210 */ /* 0x000fe40007f3e0ff */
[C---:B------:R-:W-:Y:S02]  /*6c40*/  @!P3 LEA R14, P0, R60.reuse, R8, 0x7 ;  /* 0x000000083c0eb211 */ /* 0x040fe400078038ff */
[----:B------:R-:W-:Y:S01]  /*6c50*/  @!PT LDS RZ, [RZ] ;  /* 0x00000000fffff984 */ /* 0x000fe20000000800 */
[----:B------:R-:W-:Y:S01]  /*6c60*/  @!PT LDS RZ, [RZ] ;  /* 0x00000000fffff984 */ /* 0x000fe20000000800 */
[----:B------:R-:W-:Y:S01]  /*6c70*/  @!PT LDS RZ, [RZ] ;  /* 0x00000000fffff984 */ /* 0x000fe20000000800 */
[----:B------:R-:W-:Y:S01]  /*6c80*/  @!P6 LDGSTS.E.BYPASS.LTC128B.128 [R0+0x1000], desc[UR6][R144.64] ;  /* 0x010000009000efae */ /* 0x000fe2000b981a06 */
[----:B------:R-:W-:Y:S01]  /*6c90*/  @!P4 IMAD.X R11, R9, 0x1, R56, P1 ;  /* 0x00000001090bc824 */ /* 0x000fe200008e0638 */
[----:B------:R-:W-:-:S02]  /*6ca0*/  @!P3 LEA.HI.X R15, R60, R9, R61, 0x7, P0 ;  /* 0x000000093c0fb211 */ /* 0x000fc400000f3c3d */
[----:B------:R4:W-:Y:S01]  /*6cb0*/  @!P5 LDGSTS.E.BYPASS.LTC128B.128 [R0+0x1800], desc[UR6][R8.64] ;  /* 0x018000000800dfae */ /* 0x0009e2000b981a06 */
[----:B------:R-:W-:-:S03]  /*6cc0*/  ISETP.GE.AND P1, PT, R2, R5, PT ;  /* 0x000000050200720c */ /* 0x000fc60003f26270 */
[----:B------:R3:W-:Y:S01]  /*6cd0*/  @!P4 LDGSTS.E.BYPASS.LTC128B.128 [R0+0x2000], desc[UR6][R10.64] ;  /* 0x020000000a00cfae */ /* 0x0007e2000b981a06 */
[----:B-1----:R-:W-:Y:S01]  /*6ce0*/  IMAD.SHL.U32 R139, R136, 0x10, RZ ;  /* 0x00000010888b7824 */ /* 0x002fe200078e00ff */
[----:B------:R-:W-:Y:S01]  /*6cf0*/  ISETP.GE.AND P4, PT, R4, R5, PT ;  /* 0x000000050400720c */ /* 0x000fe20003f86270 */
[C---:B------:R-:W-:Y:S01]  /*6d00*/  IMAD.SHL.U32 R112, R136.reuse, 0x20, RZ ;  /* 0x0000002088707824 */ /* 0x040fe200078e00ff */
[----:B------:R-:W-:Y:S01]  /*6d10*/  @!P3 LDGSTS.E.BYPASS.LTC128B.128 [R0+0x2800], desc[UR6][R14.64] ;  /* 0x028000000e00bfae */ /* 0x000fe2000b981a06 */
[C---:B------:R-:W-:Y:S01]  /*6d20*/  IMAD.SHL.U32 R86, R136.reuse, 0x4, RZ ;  /* 0x0000000488567824 */ /* 0x040fe200078e00ff */
[----:B------:R-:W-:Y:S02]  /*6d30*/  LOP3.LUT R13, R136, 0x8, RZ, 0xc0, !PT ;  /* 0x00000008880d7812 */ /* 0x000fe400078ec0ff */
[----:B------:R-:W0:Y:S01]  /*6d40*/  LDGDEPBAR ;  /* 0x00000000000079af */ /* 0x000e220000000000 */
[----:B------:R-:W-:Y:S02]  /*6d50*/  SHF.R.U32.HI R2, RZ, 0x1, R136 ;  /* 0x00000001ff027819 */ /* 0x000fe40000011688 */
[----:B------:R-:W-:-:S02]  /*6d60*/  LOP3.LUT R62, R13, 0xc0, R112, 0xf8, !PT ;  /* 0x000000c00d3e7812 */ /* 0x000fc400078ef870 */
[----:B------:R-:W-:Y:S02]  /*6d70*/  LOP3.LUT R137, R86, 0x18, RZ, 0xc0, !PT ;  /* 0x0000001856897812 */ /* 0x000fe400078ec0ff */
[----:B------:R-:W-:-:S04]  /*6d80*/  LOP3.LUT R5, R139, 0x3e00, RZ, 0xc0, !PT ;  /* 0x00003e008b057812 */ /* 0x000fc800078ec0ff */
[--C-:B------:R-:W-:Y:S02]  /*6d90*/  LOP3.LUT R138, R5, 0x120, R112.reuse, 0xf8, !PT ;  /* 0x00000120058a7812 */ /* 0x100fe400078ef870 */
[----:B----4-:R-:W-:Y:S02]  /*6da0*/  LOP3.LUT R9, R139, 0x100, RZ, 0xc0, !PT ;  /* 0x000001008b097812 */ /* 0x010fe400078ec0ff */
[----:B---3--:R-:W-:Y:S02]  /*6db0*/  LOP3.LUT R11, R112, 0xc0, RZ, 0xc0, !PT ;  /* 0x000000c0700b7812 */ /* 0x008fe400078ec0ff */
        /* <DEDUP_REMOVED lines=8> */
[----:B------:R-:W-:Y:S02]  /*6e40*/  @!P1 IADD3 R12, P3, PT, R10, R7, RZ ;  /* 0x000000070a0c9210 */ /* 0x000fe40007f7e0ff */
[----:B------:R-:W-:Y:S02]  /*6e50*/  @!P4 LEA R4, P0, R58, R10, 0x7 ;  /* 0x0000000a3a04c211 */ /* 0x000fe400078038ff */
[----:B------:R-:W-:Y:S01]  /*6e60*/  LOP3.LUT R138, R138, R137, RZ, 0xfc, !PT ;  /* 0x000000898a8a7212 */ /* 0x000fe200078efcff */
[----:B------:R-:W-:Y:S01]  /*6e70*/  @!P1 IMAD.X R13, R11, 0x1, R6, P3 ;  /* 0x000000010b0d9824 */ /* 0x000fe200018e0606 */
[----:B------:R-:W-:-:S02]  /*6e80*/  @!P4 LEA.HI.X R5, R58, R11, R59, 0x7, P0 ;  /* 0x0000000b3a05c211 */ /* 0x000fc400000f3c3b */
[----:B------:R-:W-:Y:S02]  /*6e90*/  LEA R138, R138, UR5, 0x1 ;  /* 0x000000058a8a7c11 */ /* 0x000fe4000f8e08ff */
[----:B------:R-:W-:Y:S02]  /*6ea0*/  LEA R62, R62, UR5, 0x1 ;  /* 0x000000053e3e7c11 */ /* 0x000fe4000f8e08ff */
[----:B------:R-:W-:Y:S01]  /*6eb0*/  LOP3.LUT R2, R2, 0x1f0, RZ, 0xc0, !PT ;  /* 0x000001f002027812 */ /* 0x000fe200078ec0ff */
[----:B------:R-:W-:Y:S01]  /*6ec0*/  @!PT LDS RZ, [RZ] ;  /* 0x00000000fffff984 */ /* 0x000fe20000000800 */
[----:B------:R-:W-:Y:S01]  /*6ed0*/  @!PT LDS RZ, [RZ] ;  /* 0x00000000fffff984 */ /* 0x000fe20000000800 */
[----:B------:R-:W-:Y:S01]  /*6ee0*/  @!PT LDS RZ, [RZ] ;  /* 0x00000000fffff984 */ /* 0x000fe20000000800 */
[----:B------:R-:W-:Y:S04]  /*6ef0*/  @!P6 LDGSTS.E.BYPASS.LTC128B.128 [R0+0x3000], desc[UR6][R146.64] ;  /* 0x030000009200efae */ /* 0x000fe8000b981a06 */
[----:B--2---:R-:W-:Y:S02]  /*6f00*/  IMAD R2, R67, 0x40, R2 ;  /* 0x0000004043027824 */ /* 0x004fe400078e0202 */
[----:B------:R-:W-:Y:S01]  /*6f10*/  VIADD R67, R57, 0xffffffff ;  /* 0xffffffff39437836 */ /* 0x000fe20000000000 */
[----:B------:R-:W-:Y:S01]  /*6f20*/  @P6 STS.128 [R0+0x3000], RZ ;  /* 0x003000ff00006388 */ /* 0x000fe20000000c00 */
[----:B------:R-:W-:-:S03]  /*6f30*/  LOP3.LUT P6, RZ, R136, 0x4, RZ, 0xc0, !PT ;  /* 0x0000000488ff7812 */ /* 0x000fc600078cc0ff */
[----:B------:R-:W-:Y:S01]  /*6f40*/  @P2 STS.128 [R0+0x3800], RZ ;  /* 0x003800ff00002388 */ /* 0x000fe20000000c00 */
[----:B------:R-:W-:Y:S02]  /*6f50*/  SEL R63, R65, 0xffffffe0, !P6 ;  /* 0xffffffe0413f7807 */ /* 0x000fe40007000000 */
[----:B------:R-:W-:Y:S01]  /*6f60*/  ISETP.GT.AND P0, PT, R67, R140, PT ;  /* 0x0000008c4300720c */ /* 0x000fe20003f04270 */
[----:B------:R-:W-:Y:S01]  /*6f70*/  @!PT LDS RZ, [RZ] ;  /* 0x00000000fffff984 */ /* 0x000fe20000000800 */
[----:B------:R-:W-:Y:S01]  /*6f80*/  @!PT LDS RZ, [RZ] ;  /* 0x00000000fffff984 */ /* 0x000fe20000000800 */
[----:B------:R-:W-:Y:S01]  /*6f90*/  @!PT LDS RZ, [RZ] ;  /* 0x00000000fffff984 */ /* 0x000fe20000000800 */
[----:B------:R1:W-:Y:S02]  /*6fa0*/  @!P2 LDGSTS.E.BYPASS.LTC128B.128 [R0+0x3800], desc[UR6][R10.64] ;  /* 0x038000000a00afae */ /* 0x0003e4000b981a06 */
        /* <DEDUP_REMOVED lines=13> */
[----:B------:R-:W4:Y:S04]  /*7080*/  LDSM.16.M88.4 R24, [R62+0x1000] ;  /* 0x001000003e18783b */ /* 0x000f280000000200 */
[----:B-1----:R-:W2:Y:S04]  /*7090*/  LDSM.16.M88.4 R8, [R62+0x1800] ;  /* 0x001800003e08783b */ /* 0x002ea80000000200 */
[----:B------:R-:W1:Y:S04]  /*70a0*/  LDSM.16.M88.4 R16, [R62+0x1400] ;  /* 0x001400003e10783b */ /* 0x000e680000000200 */
[----:B------:R-:W3:Y:S04]  /*70b0*/  LDSM.16.M88.4 R76, [R62+0x1c00] ;  /* 0x001c00003e4c783b */ /* 0x000ee80000000200 */
[----:B------:R-:W5:Y:S04]  /*70c0*/  LDSM.16.M88.4 R68, [R62+0x2000] ;  /* 0x002000003e44783b */ /* 0x000f680000000200 */
[----:B------:R-:W5:Y:S04]  /*70d0*/  LDSM.16.M88.4 R48, [R62+0x2400] ;  /* 0x002400003e30783b */ /* 0x000f680000000200 */
[----:B------:R-:W5:Y:S04]  /*70e0*/  LDSM.16.M88.4 R40, [R62+0x2800] ;  /* 0x002800003e28783b */ /* 0x000f680000000200 */
[----:B------:R-:W-:Y:S04]  /*70f0*/  LDSM.16.M88.4 R100, [R100] ;  /* 0x000000006464783b */ /* 0x000fe80000000200 */
[----:B------:R-:W5:Y:S04]  /*7100*/  LDSM.16.M88.4 R80, [R63+0x1800] ;  /* 0x001800003f50783b */ /* 0x000f680000000200 */
[----:B------:R-:W5:Y:S04]  /*7110*/  LDSM.16.M88.4 R96, [R62+0x2c00] ;  /* 0x002c00003e60783b */ /* 0x000f680000000200 */
[----:B------:R-:W5:Y:S01]  /*7120*/  LDSM.16.M88.4 R92, [R63+0x1000] ;  /* 0x001000003f5c783b */ /* 0x000f620000000200 */
[C---:B----4-:R-:W-:Y:S03]  /*7130*/  HMMA.16816.F32 R28, R32.reuse, R24, RZ ;  /* 0x00000018201c723c */ /* 0x050fe600000018ff */
[----:B------:R-:W4:Y:S04]  /*7140*/  LDSM.16.M88.4 R88, [R63+0x1400] ;  /* 0x001400003f58783b */ /* 0x000f280000000200 */
[----:B------:R-:W-:Y:S01]  /*7150*/  LDSM.16.M88.4 R104, [R63+0x1c00] ;  /* 0x001c00003f68783b */ /* 0x000fe20000000200 */
[C---:B--2---:R-:W-:Y:S03]  /*7160*/  HMMA.16816.F32 R12, R32.reuse, R8, RZ ;  /* 0x00000008200c723c */ /* 0x044fe600000018ff */
[----:B------:R-:W0:Y:S05]  /*7170*/  LDGDEPBAR ;  /* 0x00000000000079af */ /* 0x000e2a0000000000 */
[C---:B------:R-:W-:Y:S08]  /*7180*/  HMMA.16816.F32 R8, R32.reuse, R10, RZ ;  /* 0x0000000a2008723c */ /* 0x040ff000000018ff */
[C---:B-1----:R-:W-:Y:S08]  /*7190*/  HMMA.16816.F32 R20, R32.reuse, R16, RZ ;  /* 0x000000102014723c */ /* 0x042ff000000018ff */
[C---:B------:R-:W-:Y:S08]  /*71a0*/  HMMA.16816.F32 R24, R32.reuse, R26, RZ ;  /* 0x0000001a2018723c */ /* 0x040ff000000018ff */
[C---:B------:R-:W-:Y:S08]  /*71b0*/  HMMA.16816.F32 R16, R32.reuse, R18, RZ ;  /* 0x000000122010723c */ /* 0x040ff000000018ff */
[C---:B---3--:R-:W-:Y:S08]  /*71c0*/  HMMA.16816.F32 R4, R32.reuse, R76, RZ ;  /* 0x0000004c2004723c */ /* 0x048ff000000018ff */
[C---:B-----5:R-:W-:Y:S08]  /*71d0*/  HMMA.16816.F32 R72, R32.reuse, R68, RZ ;  /* 0x000000442048723c */ /* 0x060ff000000018ff */
[C---:B------:R-:W-:Y:S08]  /*71e0*/  HMMA.16816.F32 R52, R32.reuse, R48, RZ ;  /* 0x000000302034723c */ /* 0x040ff000000018ff */
[----:B------:R-:W-:Y:S08]  /*71f0*/  HMMA.16816.F32 R44, R32, R40, RZ ;  /* 0x00000028202c723c */ /* 0x000ff000000018ff */
[C---:B------:R-:W-:Y:S08]  /*7200*/  HMMA.16816.F32 R12, R100.reuse, R80, R12 ;  /* 0x00000050640c723c */ /* 0x040ff0000000180c */
[----:B------:R-:W-:Y:S01]  /*7210*/  HMMA.16816.F32 R8, R100, R82, R8 ;  /* 0x000000526408723c */ /* 0x000fe20000001808 */
[----:B------:R-:W1:Y:S07]  /*7220*/  LDSM.16.M88.4 R80, [R63+0x2c00] ;  /* 0x002c00003f50783b */ /* 0x000e6e0000000200 */
        /* <DEDUP_REMOVED lines=10> */
[C---:B----4-:R-:W-:Y:S08]  /*72d0*/  HMMA.16816.F32 R20, R100.reuse, R88, R20 ;  /* 0x000000586414723c */ /* 0x050ff00000001814 */
[----:B------:R-:W-:Y:S01]  /*72e0*/  HMMA.16816.F32 R16, R100, R90, R16 ;  /* 0x0000005a6410723c */ /* 0x000fe20000001810 */
[----:B------:R4:W5:Y:S01]  /*72f0*/  LDSM.16.M88.4 R88, [R63+0x2800] ;  /* 0x002800003f58783b */ /* 0x0009620000000200 */
[----:B------:R-:W-:-:S06]  /*7300*/  DEPBAR.LE SB0, 0x0 ;  /* 0x000080000000791a */ /* 0x000fcc0000000000 */
[C---:B-1----:R-:W-:Y:S08]  /*7310*/  HMMA.16816.F32 R36, R100.reuse, R80, R36 ;  /* 0x000000506424723c */ /* 0x042ff00000001824 */
[----:B------:R-:W-:Y:S01]  /*7320*/  HMMA.16816.F32 R4, R100, R104, R4 ;  /* 0x000000686404723c */ /* 0x000fe20000001804 */
[----:B----4-:R-:W-:-:S07]  /*7330*/  SHF.R.U32.HI R63, RZ, 0x2, R136 ;  /* 0x00000002ff3f7819 */ /* 0x010fce0000011688 */
[----:B------:R-:W-:Y:S01]  /*7340*/  HMMA.16816.F32 R76, R100, R106, R76 ;  /* 0x0000006a644c723c */ /* 0x000fe2000000184c */
[----:B------:R-:W-:-:S04]  /*7350*/  LOP3.LUT R63, R63, 0x7, RZ, 0xc0, !PT ;  /* 0x000000073f3f7812 */ /* 0x000fc800078ec0ff */
[----:B------:R-:W-:-:S03]  /*7360*/  IADD3 R63, PT, PT, -R141, R63, R2 ;  /* 0x0000003f8d3f7210 */ /* 0x000fc60007ffe102 */
[----:B--2---:R-:W-:Y:S01]  /*7370*/  HMMA.16816.F32 R72, R100, R96, R72 ;  /* 0x000000606448723c */ /* 0x004fe20000001848 */
[----:B------:R-:W-:-:S04]  /*7380*/  IADD3 R81, PT, PT, R63, UR4, R66 ;  /* 0x000000043f517c10 */ /* 0x000fc8000fffe042 */
[----:B------:R-:W-:-:S03]  /*7390*/  VIADDMNMX R63, R81, 0x1, R66, PT ;  /* 0x00000001513f7846 */ /* 0x000fc60003800142 */
[----:B------:R-:W-:Y:S01]  /*73a0*/  HMMA.16816.F32 R68, R100, R98, R68 ;  /* 0x000000626444723c */ /* 0x000fe20000001844 */
[----:B------:R-:W-:-:S07]  /*73b0*/  VIADDMNMX R84, R81, 0x9, R66, PT ;  /* 0x0000000951547846 */ /* 0x000fce0003800142 */
[C---:B---3--:R-:W-:Y:S08]  /*73c0*/  HMMA.16816.F32 R52, R100.reuse, R92, R52 ;  /* 0x0000005c6434723c */ /* 0x048ff00000001834 */
[C---:B------:R-:W-:Y:S08]  /*73d0*/  HMMA.16816.F32 R48, R100.reuse, R94, R48 ;  /* 0x0000005e6430723c */ /* 0x040ff00000001830 */
[C---:B-----5:R-:W-:Y:S08]  /*73e0*/  HMMA.16816.F32 R44, R100.reuse, R88, R44 ;  /* 0x00000058642c723c */ /* 0x060ff0000000182c */
        /* <DEDUP_REMOVED lines=15> */
.L_x_4555:
        /* <DEDUP_REMOVED lines=60> */
.L_x_4556:
        /* <DEDUP_REMOVED lines=14> */
.L_x_4554:
[----:B------:R-:W-:Y:S01]  /*7980*/  IMAD.SHL.U32 R108, R136, 0x2, RZ ;  /* 0x00000002886c7824 */ /* 0x000fe200078e00ff */
[----:B------:R-:W2:Y:S01]  /*7990*/  LDCU UR4, c[0x0][0x45c] ;  /* 0x00008b80ff0477ac */ /* 0x000ea20008000800 */
[----:B------:R-:W-:-:S03]  /*79a0*/  LOP3.LUT R137, R137, 0x120, R112, 0xf8, !PT ;  /* 0x0000012089897812 */ /* 0x000fc600078ef870 */
[----:B------:R-:W-:Y:S02]  /*79b0*/  LOP3.LUT R108, R108, 0x6, RZ, 0xc0, !PT ;  /* 0x000000066c6c7812 */ /* 0x000fe400078ec0ff */
[----:B------:R-:W-:-:S03]  /*79c0*/  LEA R137, R137, UR5, 0x1 ;  /* 0x0000000589897c11 */ /* 0x000fc6000f8e08ff */
[----:B-1----:R-:W-:Y:S02]  /*79d0*/  IMAD R0, R67, 0x80, R108 ;  /* 0x0000008043007824 */ /* 0x002fe400078e026c */
[----:B------:R-:W-:Y:S02]  /*79e0*/  VIADD R150, R137, 0x3000 ;  /* 0x0000300089967836 */ /* 0x000fe40000000000 */
        /* <DEDUP_REMOVED lines=28> */
[-C--:B------:R-:W-:Y:S02]  /*7bb0*/  ISETP.GE.AND P0, PT, R24, R63.reuse, PT ;  /* 0x0000003f1800720c */ /* 0x080fe40003f06270 */
[----:B------:R-:W-:Y:S02]  /*7bc0*/  FSEL R82, R23, -INF , !P4 ;  /* 0xff80000017527808 */ /* 0x000fe40006000000 */
[----:B------:R-:W-:Y:S01]  /*7bd0*/  FSEL R81, R16, -INF , !P1 ;  /* 0xff80000010517808 */ /* 0x000fe20004800000 */
[----:B------:R-:W-:Y:S01]  /*7be0*/  VIADD R16, R0, 0x29 ;  /* 0x0000002900107836 */ /* 0x000fe20000000000 */
[----:B------:R-:W-:Y:S02]  /*7bf0*/  FSEL R119, R21, -INF , !P2 ;  /* 0xff80000015777808 */ /* 0x000fe40005000000 */
[C---:B------:R-:W-:Y:S02]  /*7c00*/  ISETP.GE.AND P4, PT, R2.reuse, R63, PT ;  /* 0x0000003f0200720c */ /* 0x040fe40003f86270 */
[-C--:B------:R-:W-:Y:S01]  /*7c10*/  ISETP.GE.AND P1, PT, R2, R84.reuse, PT ;  /* 0x000000540200720c */ /* 0x080fe20003f26270 */
[----:B------:R-:W-:Y:S01]  /*7c20*/  VIADD R2, R0, 0x28 ;  /* 0x0000002800027836 */ /* 0x000fe20000000000 */
[----:B------:R-:W-:-:S02]  /*7c30*/  ISETP.GE.AND P2, PT, R24, R84, PT ;  /* 0x000000541800720c */ /* 0x000fc40003f46270 */
[----:B------:R-:W-:Y:S02]  /*7c40*/  FSEL R96, R18, -INF , !P5 ;  /* 0xff80000012607808 */ /* 0x000fe40006800000 */
[----:B------:R-:W-:Y:S02]  /*7c50*/  FSEL R83, R17, -INF , !P0 ;  /* 0xff80000011537808 */ /* 0x000fe40004000000 */
        /* <DEDUP_REMOVED lines=16> */
[----:B------:R-:W-:Y:S01]  /*7d60*/  FSEL R95, R4, -INF , !P0 ;  /* 0xff800000045f7808 */ /* 0x000fe20004000000 */
        /* <DEDUP_REMOVED lines=8> */
[-C--:B------:R-:W-:Y:S02]  /*7df0*/  ISETP.GE.AND P1, PT, R16, R63.reuse, PT ;  /* 0x0000003f1000720c */ /* 0x080fe40003f26270 */
[----:B------:R-:W-:Y:S02]  /*7e00*/  FSEL R98, R78, -INF , !P0 ;  /* 0xff8000004e627808 */ /* 0x000fe40004000000 */
[----:B------:R-:W-:Y:S02]  /*7e10*/  FSEL R101, R77, -INF , !P2 ;  /* 0xff8000004d657808 */ /* 0x000fe40005000000 */
        /* <DEDUP_REMOVED lines=16> */
[----:B------:R-:W-:Y:S01]  /*7f20*/  ISETP.GE.AND P1, PT, R2, R63, PT ;  /* 0x0000003f0200720c */ /* 0x000fe20003f26270 */
[----:B------:R-:W-:Y:S01]  /*7f30*/  VIADD R2, R0, 0x48 ;  /* 0x0000004800027836 */ /* 0x000fe20000000000 */
[-C--:B------:R-:W-:Y:S02]  /*7f40*/  ISETP.GE.AND P4, PT, R8, R84.reuse, PT ;  /* 0x000000540800720c */ /* 0x080fe40003f86270 */
[----:B------:R-:W-:Y:S02]  /*7f50*/  FSEL R93, R69, -INF , !P5 ;  /* 0xff800000455d7808 */ /* 0x000fe40006800000 */
[----:B------:R-:W-:Y:S02]  /*7f60*/  ISETP.GE.AND P5, PT, R4, R84, PT ;  /* 0x000000540400720c */ /* 0x000fe40003fa6270 */
[----:B------:R-:W-:Y:S02]  /*7f70*/  FSEL R100, R79, -INF , !P4 ;  /* 0xff8000004f647808 */ /* 0x000fe40006000000 */
[----:B------:R-:W-:-:S02]  /*7f80*/  FSEL R87, R72, -INF , !P1 ;  /* 0xff80000048577808 */ /* 0x000fc40004800000 */
[CC--:B------:R-:W-:Y:S02]  /*7f90*/  ISETP.GE.AND P4, PT, R2.reuse, R63.reuse, PT ;  /* 0x0000003f0200720c */ /* 0x0c0fe40003f86270 */
[----:B------:R-:W-:Y:S01]  /*7fa0*/  ISETP.GE.AND P1, PT, R2, R84, PT ;  /* 0x000000540200720c */ /* 0x000fe20003f26270 */
[C---:B------:R-:W-:Y:S01]  /*7fb0*/  VIADD R2, R0.reuse, 0x50 ;  /* 0x0000005000027836 */ /* 0x040fe20000000000 */
[----:B------:R-:W-:Y:S02]  /*7fc0*/  FSEL R12, R55, -INF , !P5 ;  /* 0xff800000370c7808 */ /* 0x000fe40006800000 */
[----:B------:R-:W-:Y:S02]  /*7fd0*/  ISETP.GE.AND P5, PT, R0, R63, PT ;  /* 0x0000003f0000720c */ /* 0x000fe40003fa6270 */
[----:B------:R-:W-:Y:S02]  /*7fe0*/  FSEL R88, R70, -INF , !P1 ;  /* 0xff80000046587808 */ /* 0x000fe40004800000 */
[----:B------:R-:W-:-:S02]  /*7ff0*/  FSEL R91, R68, -INF , !P4 ;  /* 0xff800000445b7808 */ /* 0x000fc40006000000 */
[-C--:B------:R-:W-:Y:S01]  /*8000*/  ISETP.GE.AND P1, PT, R4, R63.reuse, PT ;  /* 0x0000003f0400720c */ /* 0x080fe20003f26270 */
[----:B------:R-:W-:Y:S01]  /*8010*/  VIADD R4, R0, 0x59 ;  /* 0x0000005900047836 */ /* 0x000fe20000000000 */
[-C--:B------:R-:W-:Y:S02]  /*8020*/  ISETP.GE.AND P4, PT, R2, R84.reuse, PT ;  /* 0x000000540200720c */ /* 0x080fe40003f86270 */
[----:B------:R-:W-:Y:S02]  /*8030*/  FSEL R5, R28, -INF , !P5 ;  /* 0xff8000001c057808 */ /* 0x000fe40006800000 */
[----:B------:R-:W-:Y:S02]  /*8040*/  FSEL R66, R75, -INF , !P2 ;  /* 0xff8000004b427808 */ /* 0x000fe40005000000 */
[----:B------:R-:W-:Y:S01]  /*8050*/  ISETP.GE.AND P5, PT, R0, R84, PT ;  /* 0x000000540000720c */ /* 0x000fe20003fa6270 */
[----:B------:R-:W-:Y:S01]  /*8060*/  LDSM.16.MT88.4 R72, [R137+0x3000] ;  /* 0x003000008948783b */ /* 0x000fe20000004200 */
[----:B------:R-:W-:Y:S01]  /*8070*/  ISETP.GE.AND P2, PT, R2, R63, PT ;  /* 0x0000003f0200720c */ /* 0x000fe20003f46270 */
[----:B------:R-:W-:Y:S01]  /*8080*/  VIADD R2, R0, 0x58 ;  /* 0x0000005800027836 */ /* 0x000fe20000000000 */
[----:B------:R-:W-:-:S02]  /*8090*/  FSEL R54, R54, -INF , !P4 ;  /* 0xff80000036367808 */ /* 0x000fc40006000000 */
[----:B------:R-:W-:Y:S02]  /*80a0*/  FSEL R53, R53, -INF , !P1 ;  /* 0xff80000035357808 */ /* 0x000fe40004800000 */
[C---:B------:R-:W-:Y:S02]  /*80b0*/  ISETP.GE.AND P4, PT, R4.reuse, R63, PT ;  /* 0x0000003f0400720c */ /* 0x040fe40003f86270 */
[----:B------:R-:W-:Y:S02]  /*80c0*/  ISETP.GE.AND P1, PT, R4, R84, PT ;  /* 0x000000540400720c */ /* 0x000fe40003f26270 */
[----:B------:R-:W-:Y:S02]  /*80d0*/  FMNMX3.FTZ R8, R5, R109, R105, !PT ;  /* 0x0000006d05087276 */ /* 0x000fe40007810069 */
[----:B------:R-:W-:Y:S01]  /*80e0*/  FSEL R4, R31, -INF , !P3 ;  /* 0xff8000001f047808 */ /* 0x000fe20005800000 */
[----:B------:R-:W-:Y:S01]  /*80f0*/  VIADD R31, R137, 0x3020 ;  /* 0x00003020891f7836 */ /* 0x000fe20000000000 */
[----:B------:R-:W-:-:S02]  /*8100*/  FSEL R6, R30, -INF , !P5 ;  /* 0xff8000001e067808 */ /* 0x000fc40006800000 */
        /* <DEDUP_REMOVED lines=55> */
[----:B------:R-:W-:Y:S02]  /*8480*/  FMNMX3.FTZ R7, R7, R12, R50, !PT ;  /* 0x0000000c07077276 */ /* 0x000fe40007810032 */
[----:B------:R-:W-:Y:S02]  /*8490*/  FSEL R29, R36, -INF , !P4 ;  /* 0xff800000241d7808 */ /* 0x000fe40006000000 */
[----:B------:R-:W-:Y:S02]  /*84a0*/  FSEL R41, R41, -INF , !P5 ;  /* 0xff80000029297808 */ /* 0x000fe40006800000 */
[-C--:B------:R-:W-:Y:S02]  /*84b0*/  ISETP.GE.AND P4, PT, R0, R63.reuse, PT ;  /* 0x0000003f0000720c */ /* 0x080fe40003f86270 */
[----:B------:R-:W-:-:S02]  /*84c0*/  ISETP.GE.AND P5, PT, R2, R63, PT ;  /* 0x0000003f0200720c */ /* 0x000fc40003fa6270 */
[----:B------:R-:W-:Y:S02]  /*84d0*/  FMNMX3.FTZ R8, R8, R45, R17, !PT ;  /* 0x0000002d08087276 */ /* 0x000fe40007810011 */
[----:B------:R-:W-:Y:S02]  /*84e0*/  FMNMX3.FTZ R7, R7, R48, R46, !PT ;  /* 0x0000003007077276 */ /* 0x000fe4000781002e */
[----:B------:R-:W-:Y:S02]  /*84f0*/  FSEL R28, R33, -INF , !P4 ;  /* 0xff800000211c7808 */ /* 0x000fe40006000000 */
[----:B------:R-:W-:Y:S02]  /*8500*/  FSEL R25, R37, -INF , !P3 ;  /* 0xff80000025197808 */ /* 0x000fe40005800000 */
[----:B------:R-:W-:Y:S02]  /*8510*/  FSEL R26, R32, -INF , !P5 ;  /* 0xff800000201a7808 */ /* 0x000fe40006800000 */
[----:B------:R-:W-:-:S02]  /*8520*/  FMNMX3.FTZ R8, R8, R41, R29, !PT ;  /* 0x0000002908087276 */ /* 0x000fc4000781001d */
[-C--:B------:R-:W-:Y:S02]  /*8530*/  ISETP.GE.AND P4, PT, R0, R84.reuse, PT ;  /* 0x000000540000720c */ /* 0x080fe40003f86270 */
[----:B------:R-:W-:Y:S02]  /*8540*/  ISETP.GE.AND P3, PT, R2, R84, PT ;  /* 0x000000540200720c */ /* 0x000fe40003f66270 */
[----:B------:R-:W-:Y:S02]  /*8550*/  FSEL R18, R43, -INF , !P2 ;  /* 0xff8000002b127808 */ /* 0x000fe40005000000 */
[----:B------:R-:W-:Y:S02]  /*8560*/  FSEL R21, R38, -INF , !P1 ;  /* 0xff80000026157808 */ /* 0x000fe40004800000 */
[----:B------:R-:W-:Y:S02]  /*8570*/  FMNMX3.FTZ R0, R7, R16, R42, !PT ;  /* 0x0000001007007276 */ /* 0x000fe4000781002a */
[----:B------:R-:W-:-:S02]  /*8580*/  FMNMX3.FTZ R9, R8, R25, R26, !PT ;  /* 0x0000001908097276 */ /* 0x000fc4000781001a */
[----:B------:R-:W-:Y:S02]  /*8590*/  FSEL R22, R39, -INF , !P0 ;  /* 0xff80000027167808 */ /* 0x000fe40004000000 */
[----:B------:R-:W-:Y:S02]  /*85a0*/  FSEL R23, R34, -INF , !P3 ;  /* 0xff80000022177808 */ /* 0x000fe40005800000 */
[----:B------:R-:W-:Y:S02]  /*85b0*/  FMNMX3.FTZ R0, R0, R18, R21, !PT ;  /* 0x0000001200007276 */ /* 0x000fe40007810015 */
        /* <DEDUP_REMOVED lines=8> */
[----:B---3--:R-:W-:-:S05]  /*8640*/  FMNMX.FTZ R7, R10, R7, !PT ;  /* 0x000000070a077209 */ /* 0x008fca0007810000 */
[----:B------:R-:W3:Y:S01]  /*8650*/  SHFL.BFLY PT, R0, R7, 0x1, 0x1f ;  /* 0x0c201f0007007f89 */ /* 0x000ee200000e0000 */
[----:B-1----:R-:W-:-:S03]  /*8660*/  FMNMX.FTZ R2, R9, R8, !PT ;  /* 0x0000000809027209 */ /* 0x002fc60007810000 */
[----:B------:R-:W1:Y:S01]  /*8670*/  LDSM.16.MT88.4 R8, [R137+0x3400] ;  /* 0x003400008908783b */ /* 0x000e620000004200 */
        /* <DEDUP_REMOVED lines=27> */
[----:B------:R-:W-:Y:S01]  /*8830*/  LOP3.LUT P0, R20, R136, 0x4, RZ, 0xc0, !PT ;  /* 0x0000000488147812 */ /* 0x000fe2000780c0ff */
        /* <DEDUP_REMOVED lines=13> */
[----:B------:R-:W-:Y:S01]  /*8910*/  @P0 VIADD R31, R150, 0xffffffe0 ;  /* 0xffffffe0961f0836 */ /* 0x000fe20000000000 */
        /* <DEDUP_REMOVED lines=8> */
[----:B------:R-:W3:Y:S01]  /*89a0*/  MUFU.EX2 R38, R38 ;  /* 0x0000002600267308 */ /* 0x000ee20000000800 */
        /* <DEDUP_REMOVED lines=8> */
[----:B------:R-:W-:Y:S01]  /*8a30*/  FFMA.FTZ R54, R54, UR4, -R27 ;  /* 0x0000000436367c23 */ /* 0x000fe2000801081b */
[--C-:B------:R-:W-:Y:S01]  /*8a40*/  FFMA.FTZ R157, R28, UR4, -R30.reuse ;  /* 0x000000041c9d7c23 */ /* 0x100fe2000801081e */
[----:B------:R-:W-:Y:S01]  /*8a50*/  FADD.FTZ R104, R104, R105 ;  /* 0x0000006968687221 */ /* 0x000fe20000010000 */
[----:B------:R-:W-:Y:S01]  /*8a60*/  MUFU.EX2 R37, R37 ;  /* 0x0000002500257308 */ /* 0x000fe20000000800 */
[C---:B------:R-:W-:Y:S01]  /*8a70*/  HMMA.16816.F32 R68, R80.reuse, R72, RZ ;  /* 0x000000485044723c */ /* 0x040fe200000018ff */
[----:B---3--:R-:W-:Y:S01]  /*8a80*/  F2FP.F16.F32.PACK_AB R4, R38, R39 ;  /* 0x000000272604723e */ /* 0x008fe200000000ff */
[--C-:B------:R-:W-:Y:S01]  /*8a90*/  FFMA.FTZ R21, R21, UR4, -R27.reuse ;  /* 0x0000000415157c23 */ /* 0x100fe2000801081b */
[----:B------:R-:W3:Y:S01]  /*8aa0*/  MUFU.EX2 R34, R34 ;  /* 0x0000002200227308 */ /* 0x000ee20000000800 */
[--C-:B------:R-:W-:Y:S01]  /*8ab0*/  FFMA.FTZ R22, R22, UR4, -R27.reuse ;  /* 0x0000000416167c23 */ /* 0x100fe2000801081b */
[--C-:B------:R-:W-:Y:S01]  /*8ac0*/  FFMA.FTZ R23, R23, UR4, -R27.reuse ;  /* 0x0000000417177c23 */ /* 0x100fe2000801081b */
[----:B------:R-:W-:Y:S01]  /*8ad0*/  FFMA.FTZ R156, R24, UR4, -R27 ;  /* 0x00000004189c7c23 */ /* 0x000fe2000801081b */
[----:B------:R-:W-:Y:S01]  /*8ae0*/  MUFU.EX2 R33, R33 ;  /* 0x0000002100217308 */ /* 0x000fe20000000800 */
[----:B------:R-:W-:Y:S01]  /*8af0*/  HMMA.16816.F32 R72, R80, R74, RZ ;  /* 0x0000004a5048723c */ /* 0x000fe200000018ff */
[----:B--2---:R-:W-:Y:S01]  /*8b00*/  F2FP.F16.F32.PACK_AB R6, R35, R36 ;  /* 0x000000242306723e */ /* 0x004fe200000000ff */
[--C-:B------:R-:W-:Y:S01]  /*8b10*/  FFMA.FTZ R25, R25, UR4, -R30.reuse ;  /* 0x0000000419197c23 */ /* 0x100fe2000801081e */
[----:B------:R-:W2:Y:S01]  /*8b20*/  MUFU.EX2 R32, R32 ;  /* 0x0000002000207308 */ /* 0x000ea20000000800 */
[----:B------:R-:W-:Y:S01]  /*8b30*/  FFMA.FTZ R29, R29, UR4, -R30 ;  /* 0x000000041d1d7c23 */ /* 0x000fe2000801081e */
[----:B------:R-:W-:-:S02]  /*8b40*/  ISETP.GT.AND P0, PT, R67, R140, PT ;  /* 0x0000008c4300720c */ /* 0x000fc40003f04270 */
[----:B------:R-:W-:Y:S01]  /*8b50*/  MUFU.EX2 R96, R96 ;  /* 0x0000006000607308 */ /* 0x000fe20000000800 */
[----:B---3--:R-:W-:-:S03]  /*8b60*/  F2FP.F16.F32.PACK_AB R5, R34, R37 ;  /* 0x000000252205723e */ /* 0x008fc600000000ff */
[----:B------:R-:W3:Y:S04]  /*8b70*/  MUFU.EX2 R55, R55 ;  /* 0x0000003700377308 */ /* 0x000ee80000000800 */
[----:B------:R-:W-:Y:S01]  /*8b80*/  MUFU.EX2 R52, R52 ;  /* 0x0000003400347308 */ /* 0x000fe20000000800 */
[----:B--2---:R-:W-:-:S03]  /*8b90*/  F2FP.F16.F32.PACK_AB R7, R32, R33 ;  /* 0x000000212007723e */ /* 0x004fc600000000ff */
[----:B------:R-:W2:Y:S04]  /*8ba0*/  MUFU.EX2 R43, R43 ;  /* 0x0000002b002b7308 */ /* 0x000ea80000000800 */
[----:B------:R-:W-:Y:S01]  /*8bb0*/  MUFU.EX2 R51, R51 ;  /* 0x0000003300337308 */ /* 0x000fe20000000800 */
[C---:B-1----:R-:W-:Y:S03]  /*8bc0*/  HMMA.16816.F32 R68, R4.reuse, R8, R68 ;  /* 0x000000080444723c */ /* 0x042fe60000001844 */
[----:B------:R-:W1:Y:S04]  /*8bd0*/  MUFU.EX2 R44, R44 ;  /* 0x0000002c002c7308 */ /* 0x000e680000000800 */
[----:B------:R-:W-:Y:S01]  /*8be0*/  MUFU.EX2 R47, R47 ;  /* 0x0000002f002f7308 */ /* 0x000fe20000000800 */
[----:B------:R-:W-:Y:S01]  /*8bf0*/  HMMA.16816.F32 R72, R4, R10, R72 ;  /* 0x0000000a0448723c */ /* 0x000fe20000001848 */
[----:B------:R-:W4:Y:S02]  /*8c00*/  LDSM.16.MT88.4 R8, [R31] ;  /* 0x000000001f08783b */ /* 0x000f240000004200 */
        /* <DEDUP_REMOVED lines=22> */
[----:B---3--:R-:W-:-:S02]  /*8d70*/  F2FP.F16.F32.PACK_AB R4, R55, R96 ;  /* 0x000000603704723e */ /* 0x008fc400000000ff */
[----:B--2---:R-:W-:Y:S02]  /*8d80*/  F2FP.F16.F32.PACK_AB R6, R43, R52 ;  /* 0x000000342b06723e */ /* 0x004fe400000000ff */
[----:B-1----:R-:W-:Y:S02]  /*8d90*/  F2FP.F16.F32.PACK_AB R5, R44, R51 ;  /* 0x000000332c05723e */ /* 0x002fe400000000ff */
        /* <DEDUP_REMOVED lines=10> */
[----:B------:R-:W2:Y:S04]  /*8e40*/  MUFU.EX2 R92, R7 ;  /* 0x00000007005c7308 */ /* 0x000ea80000000800 */
[----:B------:R-:W3:Y:S01]  /*8e50*/  MUFU.EX2 R101, R101 ;  /* 0x0000006500657308 */ /* 0x000ee20000000800 */
[----:B--2---:R-:W-:Y:S02]  /*8e60*/  F2FP.F16.F32.PACK_AB R6, R92, R95 ;  /* 0x0000005f5c06723e */ /* 0x004fe400000000ff */
[----:B------:R-:W-:Y:S02]  /*8e70*/  F2FP.F16.F32.PACK_AB R7, R94, R99 ;  /* 0x000000635e07723e */ /* 0x000fe400000000ff */
        /* <DEDUP_REMOVED lines=16> */
[----:B------:R-:W-:Y:S01]  /*8f80*/  FADD.FTZ R103, R103, R4 ;  /* 0x0000000467677221 */ /* 0x000fe20000010000 */
[----:B------:R-:W-:-:S02]  /*8f90*/  FFMA.FTZ R90, R15, UR4, -R30 ;  /* 0x000000040f5a7c23 */ /* 0x000fc4000801081e */
[----:B------:R-:W2:Y:S01]  /*8fa0*/  MUFU.EX2 R112, R112 ;  /* 0x0000007000707308 */ /* 0x000ea20000000800 */
[----:B------:R-:W-:Y:S01]  /*8fb0*/  FADD.FTZ R14, R102, R103 ;  /* 0x00000067660e7221 */ /* 0x000fe20000010000 */
[----:B------:R-:W-:Y:S02]  /*8fc0*/  FFMA.FTZ R102, R13, UR4, -R30 ;  /* 0x000000040d667c23 */ /* 0x000fe4000801081e */
[----:B------:R-:W3:Y:S04]  /*8fd0*/  MUFU.EX2 R87, R87 ;  /* 0x0000005700577308 */ /* 0x000ee80000000800 */
[----:B------:R-:W-:Y:S04]  /*8fe0*/  MUFU.EX2 R91, R91 ;  /* 0x0000005b005b7308 */ /* 0x000fe80000000800 */
[----:B------:R-:W4:Y:S01]  /*8ff0*/  MUFU.EX2 R88, R7 ;  /* 0x0000000700587308 */ /* 0x000f220000000800 */
[----:B--2---:R-:W-:-:S03]  /*9000*/  F2FP.F16.F32.PACK_AB R4, R112, R107 ;  /* 0x0000006b7004723e */ /* 0x004fc600000000ff */
[----:B------:R-:W-:Y:S01]  /*9010*/  MUFU.EX2 R89, R89 ;  /* 0x0000005900597308 */ /* 0x000fe20000000800 */
[----:B---3--:R-:W-:-:S03]  /*9020*/  F2FP.F16.F32.PACK_AB R6, R100, R87 ;  /* 0x000000576406723e */ /* 0x008fc600000000ff */
[----:B------:R-:W2:Y:S04]  /*9030*/  MUFU.EX2 R66, R66 ;  /* 0x0000004200427308 */ /* 0x000ea80000000800 */
[----:B------:R-:W3:Y:S01]  /*9040*/  MUFU.EX2 R102, R102 ;  /* 0x0000006600667308 */ /* 0x000ee20000000800 */
[----:B----4-:R-:W-:-:S03]  /*9050*/  F2FP.F16.F32.PACK_AB R5, R88, R91 ;  /* 0x0000005b5805723e */ /* 0x010fc600000000ff */
[----:B------:R-:W-:Y:S01]  /*9060*/  MUFU.EX2 R90, R90 ;  /* 0x0000005a005a7308 */ /* 0x000fe20000000800 */
        /* <DEDUP_REMOVED lines=9> */
[--C-:B------:R-:W-:Y:S01]  /*9100*/  FFMA.FTZ R49, R12, UR4, -R27.reuse ;  /* 0x000000040c317c23 */ /* 0x100fe2000801081b */
[----:B------:R-:W-:Y:S01]  /*9110*/  FFMA.FTZ R39, R48, UR4, -R27 ;  /* 0x0000000430277c23 */ /* 0x000fe2000801081b */
[----:B------:R-:W-:Y:S01]  /*9120*/  FADD.FTZ R7, R38, R7 ;  /* 0x0000000726077221 */ /* 0x000fe20000010000 */
[----:B------:R-:W-:Y:S01]  /*9130*/  FFMA.FTZ R38, R50, UR4, -R27 ;  /* 0x0000000432267c23 */ /* 0x000fe2000801081b */
[----:B------:R-:W-:Y:S01]  /*9140*/  FADD.FTZ R5, R37, R14 ;  /* 0x0000000e25057221 */ /* 0x000fe20000010000 */
[----:B------:R-:W-:Y:S01]  /*9150*/  FFMA.FTZ R48, R19, UR4, -R30 ;  /* 0x0000000413307c23 */ /* 0x000fe2000801081e */
[----:B------:R3:W2:Y:S01]  /*9160*/  MUFU.EX2 R37, R4 ;  /* 0x0000000400257308 */ /* 0x0006a20000000800 */
[----:B------:R-:W-:Y:S01]  /*9170*/  FADD.FTZ R36, R36, R7 ;  /* 0x0000000724247221 */ /* 0x000fe20000010000 */
[----:B------:R-:W-:Y:S01]  /*9180*/  FADD.FTZ R34, R34, R5 ;  /* 0x0000000522227221 */ /* 0x000fe20000010000 */
[----:B------:R-:W4:Y:S01]  /*9190*/  LDSM.16.MT88.4 R12, [R31+0x1400] ;  /* 0x001400001f0c783b */ /* 0x000f220000004200 */
[----:B------:R-:W5:Y:S01]  /*91a0*/  MUFU.EX2 R49, R49 ;  /* 0x0000003100317308 */ /* 0x000f620000000800 */
[----:B------:R-:W-:Y:S01]  /*91b0*/  FADD.FTZ R35, R35, R36 ;  /* 0x0000002423237221 */ /* 0x000fe20000010000 */
[----:B------:R-:W-:Y:S01]  /*91c0*/  FADD.FTZ R33, R33, R34 ;  /* 0x0000002221217221 */ /* 0x000fe20000010000 */
[----:B------:R-:W-:Y:S01]  /*91d0*/  FFMA.FTZ R36, R46, UR4, -R27 ;  /* 0x000000042e247c23 */ /* 0x000fe2000801081b */
[----:B------:R-:W-:Y:S01]  /*91e0*/  MUFU.EX2 R38, R38 ;  /* 0x0000002600267308 */ /* 0x000fe20000000800 */
[----:B------:R-:W-:Y:S01]  /*91f0*/  FADD.FTZ R96, R96, R35 ;  /* 0x0000002360607221 */ /* 0x000fe20000010000 */
[----:B------:R-:W-:Y:S01]  /*9200*/  FADD.FTZ R34, R32, R33 ;  /* 0x0000002120227221 */ /* 0x000fe20000010000 */
[--C-:B------:R-:W-:Y:S01]  /*9210*/  FFMA.FTZ R33, R45, UR4, -R30.reuse ;  /* 0x000000042d217c23 */ /* 0x100fe2000801081e */
[----:B------:R-:W1:Y:S01]  /*9220*/  MUFU.EX2 R39, R39 ;  /* 0x0000002700277308 */ /* 0x000e620000000800 */
[----:B------:R-:W-:Y:S01]  /*9230*/  FFMA.FTZ R32, R41, UR4, -R30 ;  /* 0x0000000429207c23 */ /* 0x000fe2000801081e */
[----:B---3--:R-:W-:Y:S01]  /*9240*/  F2FP.F16.F32.PACK_AB R4, R53, R102 ;  /* 0x000000663504723e */ /* 0x008fe200000000ff */
[----:B------:R-:W-:Y:S01]  /*9250*/  FADD.FTZ R51, R51, R34 ;  /* 0x0000002233337221 */ /* 0x000fe20000010000 */
[----:B--2---:R-:W-:Y:S01]  /*9260*/  F2FP.F16.F32.PACK_AB R6, R37, R90 ;  /* 0x0000005a2506723e */ /* 0x004fe200000000ff */
[----:B------:R-:W-:Y:S01]  /*9270*/  FFMA.FTZ R35, R17, UR4, -R30 ;  /* 0x0000000411237c23 */ /* 0x000fe2000801081e */
[----:B-----5:R-:W-:Y:S01]  /*9280*/  F2FP.F16.F32.PACK_AB R5, R49, R54 ;  /* 0x000000363105723e */ /* 0x020fe200000000ff */
[--C-:B------:R-:W-:Y:S01]  /*9290*/  FFMA.FTZ R45, R16, UR4, -R27.reuse ;  /* 0x00000004102d7c23 */ /* 0x100fe2000801081b */
[--C-:B------:R-:W-:Y:S01]  /*92a0*/  FFMA.FTZ R34, R42, UR4, -R27.reuse ;  /* 0x000000042a227c23 */ /* 0x100fe2000801081b */
[----:B------:R-:W-:Y:S01]  /*92b0*/  FFMA.FTZ R41, R18, UR4, -R27 ;  /* 0x0000000412297c23 */ /* 0x000fe2000801081b */
[----:B------:R-:W-:Y:S01]  /*92c0*/  MUFU.EX2 R48, R48 ;  /* 0x0000003000307308 */ /* 0x000fe20000000800 */
[----:B------:R-:W2:Y:S01]  /*92d0*/  LDSM.16.MT88.4 R16, [R31+0x1800] ;  /* 0x001800001f10783b */ /* 0x000ea20000004200 */
[----:B------:R-:W-:Y:S01]  /*92e0*/  FADD.FTZ R55, R55, R96 ;  /* 0x0000006037377221 */ /* 0x000fe20000010000 */
[----:B------:R-:W-:Y:S01]  /*92f0*/  FADD.FTZ R44, R44, R51 ;  /* 0x000000332c2c7221 */ /* 0x000fe20000010000 */
[----:B-1----:R-:W-:Y:S01]  /*9300*/  F2FP.F16.F32.PACK_AB R7, R39, R38 ;  /* 0x000000262707723e */ /* 0x002fe200000000ff */
[----:B------:R-:W1:Y:S01]  /*9310*/  MUFU.EX2 R33, R33 ;  /* 0x0000002100217308 */ /* 0x000e620000000800 */
        /* <DEDUP_REMOVED lines=9> */
[----:B------:R-:W-:Y:S01]  /*93b0*/  MUFU.EX2 R36, R36 ;  /* 0x0000002400247308 */ /* 0x000fe20000000800 */
[----:B------:R-:W-:Y:S01]  /*93c0*/  FADD.FTZ R106, R97, R106 ;  /* 0x0000006a616a7221 */ /* 0x000fe20000010000 */
[----:B------:R-:W-:Y:S01]  /*93d0*/  HMMA.16816.F32 R72, R4, R10, R72 ;  /* 0x0000000a0448723c */ /* 0x000fe20000001848 */
[----:B------:R-:W5:Y:S01]  /*93e0*/  LDSM.16.MT88.4 R8, [R137+0x4800] ;  /* 0x004800008908783b */ /* 0x000f620000004200 */
[----:B------:R-:W3:Y:S01]  /*93f0*/  MUFU.EX2 R45, R45 ;  /* 0x0000002d002d7308 */ /* 0x000ee20000000800 */
[----:B------:R-:W-:Y:S01]  /*9400*/  FADD.FTZ R98, R98, R101 ;  /* 0x0000006562627221 */ /* 0x000fe20000010000 */
[----:B------:R-:W-:-:S02]  /*9410*/  FADD.FTZ R95, R95, R106 ;  /* 0x0000006a5f5f7221 */ /* 0x000fc40000010000 */
[----:B------:R-:W-:Y:S01]  /*9420*/  MUFU.EX2 R34, R34 ;  /* 0x0000002200227308 */ /* 0x000fe20000000800 */
[----:B------:R-:W-:Y:S01]  /*9430*/  FADD.FTZ R99, R99, R98 ;  /* 0x0000006263637221 */ /* 0x000fe20000010000 */
[C---:B----4-:R-:W-:Y:S01]  /*9440*/  HMMA.16816.F32 R76, R4.reuse, R12, R76 ;  /* 0x0000000c044c723c */ /* 0x050fe2000000184c */
[----:B------:R-:W-:Y:S01]  /*9450*/  FADD.FTZ R92, R92, R95 ;  /* 0x0000005f5c5c7221 */ /* 0x000fe20000010000 */
[----:B------:R-:W4:Y:S01]  /*9460*/  MUFU.EX2 R41, R41 ;  /* 0x0000002900297308 */ /* 0x000f220000000800 */
[----:B------:R-:W-:Y:S02]  /*9470*/  FADD.FTZ R94, R94, R99 ;  /* 0x000000635e5e7221 */ /* 0x000fe40000010000 */
[----:B------:R-:W-:Y:S02]  /*9480*/  FADD.FTZ R107, R107, R92 ;  /* 0x0000005c6b6b7221 */ /* 0x000fe40000010000 */
[----:B------:R-:W-:Y:S01]  /*9490*/  FADD.FTZ R91, R91, R94 ;  /* 0x0000005e5b5b7221 */ /* 0x000fe20000010000 */
[----:B------:R-:W-:Y:S01]  /*94a0*/  HMMA.16816.F32 R80, R4, R14, R80 ;  /* 0x0000000e0450723c */ /* 0x000fe20000001850 */
[----:B-1----:R-:W-:Y:S01]  /*94b0*/  F2FP.F16.F32.PACK_AB R4, R33, R48 ;  /* 0x000000302104723e */ /* 0x002fe200000000ff */
[----:B------:R-:W-:Y:S01]  /*94c0*/  FADD.FTZ R112, R112, R107 ;  /* 0x0000006b70707221 */ /* 0x000fe20000010000 */
[----:B---3--:R-:W-:Y:S01]  /*94d0*/  F2FP.F16.F32.PACK_AB R6, R32, R35 ;  /* 0x000000232006723e */ /* 0x008fe200000000ff */
[----:B------:R-:W-:Y:S01]  /*94e0*/  FADD.FTZ R88, R88, R91 ;  /* 0x0000005b58587221 */ /* 0x000fe20000010000 */
[----:B------:R-:W-:Y:S01]  /*94f0*/  F2FP.F16.F32.PACK_AB R5, R45, R36 ;  /* 0x000000242d05723e */ /* 0x000fe200000000ff */
[----:B------:R-:W1:Y:S01]  /*9500*/  LDSM.16.MT88.4 R12, [R137+0x4c00] ;  /* 0x004c0000890c783b */ /* 0x000e620000004200 */
[----:B----4-:R-:W-:Y:S01]  /*9510*/  F2FP.F16.F32.PACK_AB R7, R41, R34 ;  /* 0x000000222907723e */ /* 0x010fe200000000ff */
        /* <DEDUP_REMOVED lines=13> */
[----:B------:R-:W-:Y:S01]  /*95f0*/  FFMA.FTZ R8, R26, UR4, -R30 ;  /* 0x000000041a087c23 */ /* 0x000fe2000801081e */
[----:B------:R-:W-:Y:S01]  /*9600*/  FADD.FTZ R90, R90, R53 ;  /* 0x000000355a5a7221 */ /* 0x000fe20000010000 */
[----:B------:R-:W2:Y:S01]  /*9610*/  MUFU.EX2 R26, R29 ;  /* 0x0000001d001a7308 */ /* 0x000ea20000000800 */
[----:B------:R-:W-:Y:S02]  /*9620*/  FADD.FTZ R36, R36, R39 ;  /* 0x0000002724247221 */ /* 0x000fe40000010000 */
[----:B------:R-:W-:Y:S01]  /*9630*/  FADD.FTZ R37, R37, R90 ;  /* 0x0000005a25257221 */ /* 0x000fe20000010000 */
[----:B------:R3:W4:Y:S01]  /*9640*/  MUFU.EX2 R28, R8 ;  /* 0x00000008001c7308 */ /* 0x0007220000000800 */
[----:B------:R-:W-:Y:S01]  /*9650*/  HMMA.16816.F32 R72, R4, R10, R72 ;  /* 0x0000000a0448723c */ /* 0x000fe20000001848 */
[----:B------:R-:W-:Y:S01]  /*9660*/  F2FP.F16.F32.PACK_AB R5, R22, R21 ;  /* 0x000000151605723e */ /* 0x000fe200000000ff */
[----:B------:R-:W-:Y:S01]  /*9670*/  FADD.FTZ R48, R48, R37 ;  /* 0x0000002530307221 */ /* 0x000fe20000010000 */
[----:B------:R-:W-:Y:S01]  /*9680*/  F2FP.F16.F32.PACK_AB R7, R156, R23 ;  /* 0x000000179c07723e */ /* 0x000fe200000000ff */
[----:B------:R-:W-:-:S02]  /*9690*/  FADD.FTZ R45, R45, R36 ;  /* 0x000000242d2d7221 */ /* 0x000fc40000010000 */
[----:B------:R-:W-:Y:S01]  /*96a0*/  FADD.FTZ R48, R33, R48 ;  /* 0x0000003021307221 */ /* 0x000fe20000010000 */
[----:B--2---:R-:W-:-:S03]  /*96b0*/  F2FP.F16.F32.PACK_AB R4, R25, R26 ;  /* 0x0000001a1904723e */ /* 0x004fc600000000ff */
[----:B------:R-:W-:Y:S01]  /*96c0*/  FADD.FTZ R35, R35, R48 ;  /* 0x0000003023237221 */ /* 0x000fe20000010000 */
[----:B---3--:R-:W2:Y:S01]  /*96d0*/  LDSM.16.MT88.4 R8, [R31+0x1c00] ;  /* 0x001c00001f08783b */ /* 0x008ea20000004200 */
[----:B----4-:R-:W-:Y:S02]  /*96e0*/  F2FP.F16.F32.PACK_AB R6, R157, R28 ;  /* 0x0000001c9d06723e */ /* 0x010fe400000000ff */
[----:B------:R-:W-:-:S04]  /*96f0*/  FADD.FTZ R35, R32, R35 ;  /* 0x0000002320237221 */ /* 0x000fc80000010000 */
[----:B------:R-:W-:Y:S01]  /*9700*/  FADD.FTZ R26, R26, R35 ;  /* 0x000000231a1a7221 */ /* 0x000fe20000010000 */
[----:B-1----:R-:W-:Y:S03]  /*9710*/  HMMA.16816.F32 R68, R4, R12, R68 ;  /* 0x0000000c0444723c */ /* 0x002fe60000001844 */
[----:B------:R-:W-:-:S04]  /*9720*/  FADD.FTZ R25, R25, R26 ;  /* 0x0000001a19197221 */ /* 0x000fc80000010000 */
[----:B------:R-:W-:Y:S01]  /*9730*/  FADD.FTZ R28, R28, R25 ;  /* 0x000000191c1c7221 */ /* 0x000fe20000010000 */
[----:B------:R-:W-:Y:S03]  /*9740*/  HMMA.16816.F32 R72, R4, R14, R72 ;  /* 0x0000000e0448723c */ /* 0x000fe60000001848 */
[----:B------:R-:W-:-:S05]  /*9750*/  FADD.FTZ R157, R157, R28 ;  /* 0x0000001c9d9d7221 */ /* 0x000fca0000010000 */
[----:B--2---:R-:W-:Y:S01]  /*9760*/  HMMA.16816.F32 R76, R4, R8, R76 ;  /* 0x00000008044c723c */ /* 0x004fe2000000184c */
[----:B------:R-:W-:-:S04]  /*9770*/  FADD.FTZ R8, R34, R45 ;  /* 0x0000002d22087221 */ /* 0x000fc80000010000 */
[----:B------:R-:W-:Y:S01]  /*9780*/  FADD.FTZ R8, R41, R8 ;  /* 0x0000000829087221 */ /* 0x000fe20000010000 */
[----:B------:R-:W-:Y:S02]  /*9790*/  IMAD.MOV.U32 R41, RZ, RZ, R67 ;  /* 0x000000ffff297224 */ /* 0x000fe400078e0043 */
[----:B------:R-:W-:Y:S01]  /*97a0*/  HMMA.16816.F32 R80, R4, R10, R80 ;  /* 0x0000000a0450723c */ /* 0x000fe20000001850 */
[----:B------:R-:W-:-:S04]  /*97b0*/  FADD.FTZ R21, R21, R8 ;  /* 0x0000000815157221 */ /* 0x000fc80000010000 */
[----:B------:R-:W-:-:S04]  /*97c0*/  FADD.FTZ R22, R22, R21 ;  /* 0x0000001516167221 */ /* 0x000fc80000010000 */
[----:B------:R-:W-:-:S04]  /*97d0*/  FADD.FTZ R23, R23, R22 ;  /* 0x0000001617177221 */ /* 0x000fc80000010000 */
        /* <DEDUP_REMOVED lines=69> */
.L_x_4558:
[----:B------:R-:W-:Y:S01]  /*9c30*/  UMOV UR8, URZ ;  /* 0x000000ff00087c82 */ /* 0x000fe20008000000 */
[----:B------:R-:W-:Y:S01]  /*9c40*/  IMAD.SHL.U32 R58, R58, 0x80, RZ ;  /* 0x000000803a3a7824 */ /* 0x000fe200078e00ff */
[----:B------:R-:W-:-:S05]  /*9c50*/  IADD3 R4, P0, PT, RZ, -UR8, RZ ;  /* 0x80000008ff047c10 */ /* 0x000fca000ff1e0ff */
[----:B------:R-:W-:-:S05]  /*9c60*/  IMAD.X R58, RZ, RZ, ~R58, P0 ;  /* 0x000000ffff3a7224 */ /* 0x000fca00000e0e3a */
[----:B------:R-:W-:-:S04]  /*9c70*/  SHF.R.S64 R5, R4, 0x1f, R58 ;  /* 0x0000001f04057819 */ /* 0x000fc8000000103a */
[----:B------:R-:W-:-:S04]  /*9c80*/  IADD3 R146, P0, PT, R5, R146, RZ ;  /* 0x0000009205927210 */ /* 0x000fc80007f1e0ff */
[----:B------:R-:W-:-:S09]  /*9c90*/  LEA.HI.X.SX32 R147, R58, R147, 0x1, P0 ;  /* 0x000000933a937211 */ /* 0x000fd200000f0eff */
.L_x_4559:
[----:B------:R-:W1:Y:S01]  /*9ca0*/  LDCU.64 UR8, c[0x0][0x3c0] ;  /* 0x00007800ff0877ac */ /* 0x000e620008000a00 */
[----:B------:R-:W-:Y:S01]  /*9cb0*/  LOP3.LUT R58, R85, R110, RZ, 0xfc, !PT ;  /* 0x0000006e553a7212 */ /* 0x000fe200078efcff */
[----:B------:R-:W-:-:S03]  /*9cc0*/  IMAD R129, R57, 0x80, R108 ;  /* 0x0000008039817824 */ /* 0x000fc600078e026c */
[----:B------:R-:W-:-:S05]  /*9cd0*/  LEA R58, R58, UR5, 0x1 ;  /* 0x000000053a3a7c11 */ /* 0x000fca000f8e08ff */
[----:B------:R-:W-:Y:S01]  /*9ce0*/  @!PT LDS RZ, [RZ] ;  /* 0x00000000fffff984 */ /* 0x000fe20000000800 */
[----:B------:R-:W-:Y:S01]  /*9cf0*/  @!PT LDS RZ, [RZ] ;  /* 0x00000000fffff984 */ /* 0x000fe20000000800 */
[----:B------:R-:W-:Y:S01]  /*9d00*/  @!PT LDS RZ, [RZ] ;  /* 0x00000000fffff984 */ /* 0x000fe20000000800 */
[----:B------:R-:W-:Y:S01]  /*9d10*/  LDGSTS.E.BYPASS.LTC128B.128 [R58+0x3000], desc[UR6][R146.64] ;  /* 0x03000000923a7fae */ /* 0x000fe2000b981a06 */
[----:B-1----:R-:W-:Y:S02]  /*9d20*/  USHF.L.U32 UR10, UR8, 0x6, URZ ;  /* 0x00000006080a7899 */ /* 0x002fe400080006ff */
[----:B------:R-:W-:-:S04]  /*9d30*/  USHF.L.U64.HI UR9, UR8, 0x6, UR9 ;  /* 0x0000000608097899 */ /* 0x000fc80008010209 */
[----:B------:R-:W-:-:S04]  /*9d40*/  IADD3 R4, P0, PT, R146, UR10, RZ ;  /* 0x0000000a92047c10 */ /* 0x000fc8000ff1e0ff */
[----:B------:R-:W-:Y:S02]  /*9d50*/  IADD3.X R5, PT, PT, R147, UR9, RZ, P0, !PT ;  /* 0x0000000993057c10 */ /* 0x000fe400087fe4ff */
[----:B------:R-:W-:-:S03]  /*9d60*/  IADD3 R6, P0, PT, R4, UR10, RZ ;  /* 0x0000000a04067c10 */ /* 0x000fc6000ff1e0ff */
[----:B------:R-:W-:Y:S01]  /*9d70*/  LDGSTS.E.BYPASS.LTC128B.128 [R58+0x3800], desc[UR6][R4.64] ;  /* 0x03800000043a7fae */ /* 0x000fe2000b981a06 */
[----:B------:R-:W-:Y:S02]  /*9d80*/  IADD3.X R7, PT, PT, R5, UR9, RZ, P0, !PT ;  /* 0x0000000905077c10 */ /* 0x000fe400087fe4ff */
[----:B------:R-:W-:-:S03]  /*9d90*/  IADD3 R12, P0, PT, R6, UR10, RZ ;  /* 0x0000000a060c7c10 */ /* 0x000fc6000ff1e0ff */
[----:B------:R-:W-:Y:S01]  /*9da0*/  LDGSTS.E.BYPASS.LTC128B.128 [R58+0x4000], desc[UR6][R6.64] ;  /* 0x04000000063a7fae */ /* 0x000fe2000b981a06 */
[----:B------:R-:W-:Y:S02]  /*9db0*/  IADD3.X R13, PT, PT, R7, UR9, RZ, P0, !PT ;  /* 0x00000009070d7c10 */ /* 0x000fe400087fe4ff */
[----:B------:R-:W-:-:S03]  /*9dc0*/  ISETP.NE.AND P0, PT, R20, RZ, PT ;  /* 0x000000ff1400720c */ /* 0x000fc60003f05270 */
[----:B------:R1:W-:Y:S01]  /*9dd0*/  LDGSTS.E.BYPASS.LTC128B.128 [R58+0x4800], desc[UR6][R12.64] ;  /* 0x048000000c3a7fae */ /* 0x0003e2000b981a06 */
[----:B------:R-:W-:-:S03]  /*9de0*/  SEL R59, R65, 0xffffffe0, !P0 ;  /* 0xffffffe0413b7807 */ /* 0x000fc60004000000 */
[----:B------:R-:W-:Y:S02]  /*9df0*/  LDSM.16.M88.4 R100, [R138] ;  /* 0x000000008a64783b */ /* 0x000fe40000000200 */
[--C-:B------:R-:W-:Y:S02]  /*9e00*/  IMAD.IADD R92, R138, 0x1, R59.reuse ;  /* 0x000000018a5c7824 */ /* 0x100fe400078e023b */
[----:B------:R-:W2:Y:S01]  /*9e10*/  LDSM.16.M88.4 R28, [R62+0x1400] ;  /* 0x001400003e1c783b */ /* 0x000ea20000000200 */
[----:B------:R-:W-:-:S03]  /*9e20*/  IMAD.IADD R59, R62, 0x1, R59 ;  /* 0x000000013e3b7824 */ /* 0x000fc600078e023b */
[----:B------:R-:W3:Y:S04]  /*9e30*/  LDSM.16.M88.4 R36, [R62+0x1000] ;  /* 0x001000003e24783b */ /* 0x000ee80000000200 */
[----:B------:R-:W-:Y:S04]  /*9e40*/  LDSM.16.M88.4 R20, [R62+0x1800] ;  /* 0x001800003e14783b */ /* 0x000fe80000000200 */
[----:B------:R-:W-:Y:S04]  /*9e50*/  LDSM.16.M88.4 R92, [R92] ;  /* 0x000000005c5c783b */ /* 0x000fe80000000200 */
[----:B------:R-:W-:Y:S04]  /*9e60*/  LDSM.16.M88.4 R88, [R59+0x1400] ;  /* 0x001400003b58783b */ /* 0x000fe80000000200 */
        /* <DEDUP_REMOVED lines=10> */
[----:B------:R4:W-:Y:S01]  /*9f10*/  LDSM.16.M88.4 R96, [R62+0x2c00] ;  /* 0x002c00003e60783b */ /* 0x0009e20000000200 */
[C---:B---3--:R-:W-:Y:S03]  /*9f20*/  HMMA.16816.F32 R40, R100.reuse, R36, RZ ;  /* 0x000000246428723c */ /* 0x048fe600000018ff */
[----:B------:R-:W0:Y:S05]  /*9f30*/  LDGDEPBAR ;  /* 0x00000000000079af */ /* 0x000e2a0000000000 */
[C---:B-1----:R-:W-:Y:S08]  /*9f40*/  HMMA.16816.F32 R16, R100.reuse, R12, RZ ;  /* 0x0000000c6410723c */ /* 0x042ff000000018ff */
[----:B------:R-:W-:Y:S01]  /*9f50*/  HMMA.16816.F32 R36, R100, R38, RZ ;  /* 0x000000266424723c */ /* 0x000fe200000018ff */
[----:B----4-:R-:W-:-:S07]  /*9f60*/  VIADD R62, R129, 0xffffff00 ;  /* 0xffffff00813e7836 */ /* 0x010fce0000000000 */
[----:B------:R-:W-:Y:S01]  /*9f70*/  HMMA.16816.F32 R24, R100, R20, RZ ;  /* 0x000000146418723c */ /* 0x000fe200000018ff */
[C---:B------:R-:W-:Y:S02]  /*9f80*/  ISETP.GE.AND P5, PT, R62.reuse, R63, PT ;  /* 0x0000003f3e00720c */ /* 0x040fe40003fa6270 */
[----:B------:R-:W-:Y:S01]  /*9f90*/  ISETP.GE.AND P4, PT, R62, R84, PT ;  /* 0x000000543e00720c */ /* 0x000fe20003f86270 */
[----:B------:R-:W-:-:S04]  /*9fa0*/  VIADD R62, R129, 0xffffff08 ;  /* 0xffffff08813e7836 */ /* 0x000fc80000000000 */
[----:B------:R-:W-:Y:S01]  /*9fb0*/  HMMA.16816.F32 R12, R100, R14, RZ ;  /* 0x0000000e640c723c */ /* 0x000fe200000018ff */
[C---:B------:R-:W-:Y:S02]  /*9fc0*/  ISETP.GE.AND P0, PT, R62.reuse, R84, PT ;  /* 0x000000543e00720c */ /* 0x040fe40003f06270 */
[----:B------:R-:W-:-:S05]  /*9fd0*/  ISETP.GE.AND P3, PT, R62, R63, PT ;  /* 0x0000003f3e00720c */ /* 0x000fca0003f66270 */
[----:B------:R-:W-:Y:S08]  /*9fe0*/  HMMA.16816.F32 R20, R100, R22, RZ ;  /* 0x000000166414723c */ /* 0x000ff000000018ff */
[C---:B------:R-:W-:Y:S08]  /*9ff0*/  HMMA.16816.F32 R32, R92.reuse, R88, R32 ;  /* 0x000000585c20723c */ /* 0x040ff00000001820 */
[C---:B------:R-:W-:Y:S01]  /*a000*/  HMMA.16816.F32 R28, R92.reuse, R90, R28 ;  /* 0x0000005a5c1c723c */ /* 0x040fe2000000181c */
[----:B------:R-:W1:Y:S07]  /*a010*/  LDSM.16.M88.4 R88, [R59+0x2400] ;  /* 0x002400003b58783b */ /* 0x000e6e0000000200 */
[C---:B------:R-:W-:Y:S08]  /*a020*/  HMMA.16816.F32 R40, R92.reuse, R8, R40 ;  /* 0x000000085c28723c */ /* 0x040ff00000001828 */
[C---:B------:R-:W-:Y:S08]  /*a030*/  HMMA.16816.F32 R36, R92.reuse, R10, R36 ;  /* 0x0000000a5c24723c */ /* 0x040ff00000001824 */
[----:B-----5:R-:W-:Y:S03]  /*a040*/  HMMA.16816.F32 R16, R92, R4, R16 ;  /* 0x000000045c10723c */ /* 0x020fe60000001810 */
[----:B------:R-:W-:Y:S01]  /*a050*/  FSEL R127, R42, -INF , !P4 ;  /* 0xff8000002a7f7808 */ /* 0x000fe20006000000 */
[C---:B------:R-:W-:Y:S01]  /*a060*/  VIADD R42, R129.reuse, 0xffffff10 ;  /* 0xffffff10812a7836 */ /* 0x040fe20000000000 */
[----:B------:R-:W-:Y:S01]  /*a070*/  FSEL R130, R40, -INF , !P5 ;  /* 0xff80000028827808 */ /* 0x000fe20006800000 */
[----:B------:R-:W-:-:S02]  /*a080*/  VIADD R40, R129, 0xffffff11 ;  /* 0xffffff1181287836 */ /* 0x000fc40000000000 */
[----:B------:R-:W-:Y:S03]  /*a090*/  HMMA.16816.F32 R12, R92, R6, R12 ;  /* 0x000000065c0c723c */ /* 0x000fe6000000180c */
[----:B------:R-:W-:Y:S01]  /*a0a0*/  FSEL R123, R38, -INF , !P0 ;  /* 0xff800000267b7808 */ /* 0x000fe20004000000 */
[C---:B------:R-:W-:Y:S01]  /*a0b0*/  VIADD R38, R129.reuse, 0xffffff18 ;  /* 0xffffff1881267836 */ /* 0x040fe20000000000 */
[----:B------:R-:W-:Y:S01]  /*a0c0*/  FSEL R152, R36, -INF , !P3 ;  /* 0xff80000024987808 */ /* 0x000fe20005800000 */
[----:B------:R-:W-:Y:S01]  /*a0d0*/  VIADD R36, R129, 0xffffff19 ;  /* 0xffffff1981247836 */ /* 0x000fe20000000000 */
[C---:B------:R-:W-:Y:S01]  /*a0e0*/  ISETP.GE.AND P0, PT, R40.reuse, R84, PT ;  /* 0x000000542800720c */ /* 0x040fe20003f06270 */
[----:B------:R-:W-:Y:S01]  /*a0f0*/  HMMA.16816.F32 R8, R100, R64, RZ ;  /* 0x000000406408723c */ /* 0x000fe200000018ff */
[----:B------:R-:W-:Y:S02]  /*a100*/  ISETP.GE.AND P3, PT, R40, R63, PT ;  /* 0x0000003f2800720c */ /* 0x000fe40003f66270 */
[----:B------:R-:W-:-:S02]  /*a110*/  FSEL R117, R35, -INF , !P0 ;  /* 0xff80000023757808 */ /* 0x000fc40004000000 */
[----:B------:R-:W-:-:S03]  /*a120*/  FSEL R128, R33, -INF , !P3 ;  /* 0xff80000021807808 */ /* 0x000fc60005800000 */
[C---:B------:R-:W-:Y:S08]  /*a130*/  HMMA.16816.F32 R24, R92.reuse, R52, R24 ;  /* 0x000000345c18723c */ /* 0x040ff00000001818 */
[----:B------:R-:W-:Y:S08]  /*a140*/  HMMA.16816.F32 R20, R92, R54, R20 ;  /* 0x000000365c14723c */ /* 0x000ff00000001814 */
[C---:B------:R-:W-:Y:S01]  /*a150*/  HMMA.16816.F32 R4, R100.reuse, R66, RZ ;  /* 0x000000426404723c */ /* 0x040fe200000018ff */
[----:B------:R-:W3:Y:S07]  /*a160*/  LDSM.16.M88.4 R64, [R59+0x2800] ;  /* 0x002800003b40783b */ /* 0x000eee0000000200 */
[C---:B--2---:R-:W-:Y:S08]  /*a170*/  HMMA.16816.F32 R52, R100.reuse, R48, RZ ;  /* 0x000000306434723c */ /* 0x044ff000000018ff */
[----:B------:R-:W-:Y:S08]  /*a180*/  HMMA.16816.F32 R48, R100, R50, RZ ;  /* 0x000000326430723c */ /* 0x000ff000000018ff */
[C---:B------:R-:W-:Y:S08]  /*a190*/  HMMA.16816.F32 R8, R92.reuse, R44, R8 ;  /* 0x0000002c5c08723c */ /* 0x040ff00000001808 */
[----:B------:R-:W-:Y:S08]  /*a1a0*/  HMMA.16816.F32 R4, R92, R46, R4 ;  /* 0x0000002e5c04723c */ /* 0x000ff00000001804 */
[----:B------:R-:W-:Y:S08]  /*a1b0*/  HMMA.16816.F32 R44, R100, R104, RZ ;  /* 0x00000068642c723c */ /* 0x000ff000000018ff */
[C---:B-1----:R-:W-:Y:S08]  /*a1c0*/  HMMA.16816.F32 R52, R92.reuse, R88, R52 ;  /* 0x000000585c34723c */ /* 0x042ff00000001834 */
[----:B------:R-:W-:Y:S08]  /*a1d0*/  HMMA.16816.F32 R48, R92, R90, R48 ;  /* 0x0000005a5c30723c */ /* 0x000ff00000001830 */
[C---:B------:R-:W-:Y:S08]  /*a1e0*/  HMMA.16816.F32 R88, R100.reuse, R96, RZ ;  /* 0x000000606458723c */ /* 0x040ff000000018ff */
[C---:B------:R-:W-:Y:S08]  /*a1f0*/  HMMA.16816.F32 R104, R100.reuse, R106, RZ ;  /* 0x0000006a6468723c */ /* 0x040ff000000018ff */
[----:B------:R-:W-:Y:S01]  /*a200*/  HMMA.16816.F32 R96, R100, R98, RZ ;  /* 0x000000626460723c */ /* 0x000fe200000018ff */
[----:B------:R1:W2:Y:S01]  /*a210*/  LDSM.16.M88.4 R100, [R59+0x2c00] ;  /* 0x002c00003b64783b */ /* 0x0002a20000000200 */
[----:B------:R-:W-:-:S06]  /*a220*/  DEPBAR.LE SB0, 0x0 ;  /* 0x000080000000791a */ /* 0x000fcc0000000000 */
[C---:B---3--:R-:W-:Y:S01]  /*a230*/  HMMA.16816.F32 R44, R92.reuse, R64, R44 ;  /* 0x000000405c2c723c */ /* 0x048fe2000000182c */
[----:B------:R-:W-:Y:S01]  /*a240*/  VIADD R64, R129, 0xffffff01 ;  /* 0xffffff0181407836 */ /* 0x000fe20000000000 */
[----:B------:R-:W-:Y:S04]  /*a250*/  BAR.SYNC.DEFER_BLOCKING 0x0 ;  /* 0x0000000000007b1d */ /* 0x000fe80000010000 */
[C---:B------:R-:W-:Y:S02]  /*a260*/  ISETP.GE.AND P1, PT, R64.reuse, R84, PT ;  /* 0x000000544000720c */ /* 0x040fe40003f26270 */
[----:B------:R-:W-:Y:S01]  /*a270*/  ISETP.GE.AND P2, PT, R64, R63, PT ;  /* 0x0000003f4000720c */ /* 0x000fe20003f46270 */
[----:B------:R-:W-:Y:S01]  /*a280*/  HMMA.16816.F32 R104, R92, R66, R104 ;  /* 0x000000425c68723c */ /* 0x000fe20000001868 */
[----:B------:R-:W-:-:S02]  /*a290*/  FSEL R125, R43, -INF , !P1 ;  /* 0xff8000002b7d7808 */ /* 0x000fc40004800000 */
[-C--:B------:R-:W-:Y:S02]  /*a2a0*/  ISETP.GE.AND P1, PT, R42, R84.reuse, PT ;  /* 0x000000542a00720c */ /* 0x080fe40003f26270 */
[----:B------:R-:W-:Y:S01]  /*a2b0*/  FSEL R132, R41, -INF , !P2 ;  /* 0xff80000029847808 */ /* 0x000fe20005000000 */
[----:B------:R-:W-:Y:S01]  /*a2c0*/  VIADD R41, R57, 0xfffffffe ;  /* 0xfffffffe39297836 */ /* 0x000fe20000000000 */
[----:B------:R-:W-:Y:S01]  /*a2d0*/  FSEL R115, R34, -INF , !P1 ;  /* 0xff80000022737808 */ /* 0x000fe20004800000 */
[C---:B-1----:R-:W-:Y:S01]  /*a2e0*/  VIADD R59, R129.reuse, 0xffffff09 ;  /* 0xffffff09813b7836 */ /* 0x042fe20000000000 */
[----:B------:R-:W-:Y:S01]  /*a2f0*/  ISETP.GE.AND P2, PT, R42, R63, PT ;  /* 0x0000003f2a00720c */ /* 0x000fe20003f46270 */
[----:B------:R-:W-:Y:S01]  /*a300*/  VIADD R34, R129, 0xffffff20 ;  /* 0xffffff2081227836 */ /* 0x000fe20000000000 */
[-C--:B------:R-:W-:Y:S02]  /*a310*/  ISETP.GE.AND P1, PT, R36, R84.reuse, PT ;  /* 0x000000542400720c */ /* 0x080fe40003f26270 */
[----:B------:R-:W-:-:S02]  /*a320*/  ISETP.GE.AND P4, PT, R59, R84, PT ;  /* 0x000000543b00720c */ /* 0x000fc40003f86270 */
[-C--:B------:R-:W-:Y:S02]  /*a330*/  ISETP.GE.AND P5, PT, R59, R63.reuse, PT ;  /* 0x0000003f3b00720c */ /* 0x080fe40003fa6270 */
[----:B------:R-:W-:Y:S02]  /*a340*/  FSEL R121, R39, -INF , !P4 ;  /* 0xff80000027797808 */ /* 0x000fe40006000000 */
[C---:B------:R-:W-:Y:S02]  /*a350*/  ISETP.GE.AND P4, PT, R38.reuse, R84, PT ;  /* 0x000000542600720c */ /* 0x040fe40003f86270 */
[----:B------:R-:W-:Y:S02]  /*a360*/  FSEL R134, R37, -INF , !P5 ;  /* 0xff80000025867808 */ /* 0x000fe40006800000 */
[-C--:B------:R-:W-:Y:S01]  /*a370*/  ISETP.GE.AND P5, PT, R38, R63.reuse, PT ;  /* 0x0000003f2600720c */ /* 0x080fe20003fa6270 */
[----:B--2---:R-:W-:Y:S01]  /*a380*/  HMMA.16816.F32 R96, R92, R102, R96 ;  /* 0x000000665c60723c */ /* 0x004fe20000001860 */
[----:B------:R-:W-:Y:S01]  /*a390*/  FSEL R126, R32, -INF , !P2 ;  /* 0xff800000207e7808 */ /* 0x000fe20005000000 */
[C---:B------:R-:W-:Y:S01]  /*a3a0*/  VIADD R32, R129.reuse, 0xffffff21 ;  /* 0xffffff2181207836 */ /* 0x040fe20000000000 */
[----:B------:R-:W-:Y:S01]  /*a3b0*/  FSEL R119, R30, -INF , !P4 ;  /* 0xff8000001e777808 */ /* 0x000fe20006000000 */
[----:B------:R-:W-:Y:S01]  /*a3c0*/  VIADD R30, R129, 0xffffff28 ;  /* 0xffffff28811e7836 */ /* 0x000fe20000000000 */
[----:B------:R-:W-:-:S02]  /*a3d0*/  ISETP.GE.AND P2, PT, R36, R63, PT ;  /* 0x0000003f2400720c */ /* 0x000fc40003f46270 */
[----:B------:R-:W-:Y:S01]  /*a3e0*/  ISETP.GE.AND P0, PT, R34, R84, PT ;  /* 0x000000542200720c */ /* 0x000fe20003f06270 */
[----:B------:R-:W-:Y:S01]  /*a3f0*/  HMMA.16816.F32 R88, R92, R100, R88 ;  /* 0x000000645c58723c */ /* 0x000fe20000001858 */
[----:B------:R-:W-:Y:S02]  /*a400*/  FSEL R124, R28, -INF , !P5 ;  /* 0xff8000001c7c7808 */ /* 0x000fe40006800000 */
[----:B------:R-:W-:Y:S01]  /*a410*/  FSEL R28, R29, -INF , !P2 ;  /* 0xff8000001d1c7808 */ /* 0x000fe20005000000 */
[----:B------:R-:W-:Y:S01]  /*a420*/  VIADD R29, R129, 0xffffff29 ;  /* 0xffffff29811d7836 */ /* 0x000fe20000000000 */
[----:B------:R-:W-:Y:S02]  /*a430*/  FSEL R31, R31, -INF , !P1 ;  /* 0xff8000001f1f7808 */ /* 0x000fe40004800000 */
[----:B------:R-:W-:Y:S01]  /*a440*/  FSEL R103, R26, -INF , !P0 ;  /* 0xff8000001a677808 */ /* 0x000fe20004000000 */
[----:B------:R-:W-:Y:S01]  /*a450*/  VIADD R26, R129, 0xffffff30 ;  /* 0xffffff30811a7836 */ /* 0x000fe20000000000 */
[----:B------:R-:W-:-:S02]  /*a460*/  ISETP.GE.AND P3, PT, R34, R63, PT ;  /* 0x0000003f2200720c */ /* 0x000fc40003f66270 */
[-C--:B------:R-:W-:Y:S02]  /*a470*/  ISETP.GE.AND P4, PT, R32, R84.reuse, PT ;  /* 0x000000542000720c */ /* 0x080fe40003f86270 */
[----:B------:R-:W-:Y:S02]  /*a480*/  ISETP.GE.AND P1, PT, R30, R84, PT ;  /* 0x000000541e00720c */ /* 0x000fe40003f26270 */
        /* <DEDUP_REMOVED lines=26> */
[-C--:B------:R-:W-:Y:S02]  /*a630*/  ISETP.GE.AND P3, PT, R22, R63.reuse, PT ;  /* 0x0000003f1600720c */ /* 0x080fe40003f66270 */
        /* <DEDUP_REMOVED lines=10> */
[CC--:B------:R-:W-:Y:S02]  /*a6e0*/  ISETP.GE.AND P3, PT, R16.reuse, R63.reuse, PT ;  /* 0x0000003f1000720c */ /* 0x0c0fe40003f66270 */
[-C--:B------:R-:W-:Y:S02]  /*a6f0*/  ISETP.GE.AND P0, PT, R16, R84.reuse, PT ;  /* 0x000000541000720c */ /* 0x080fe40003f06270 */
[----:B------:R-:W-:Y:S02]  /*a700*/  FSEL R101, R15, -INF , !P4 ;  /* 0xff8000000f657808 */ /* 0x000fe40006000000 */
[C---:B------:R-:W-:Y:S02]  /*a710*/  ISETP.GE.AND P5, PT, R14.reuse, R63, PT ;  /* 0x0000003f0e00720c */ /* 0x040fe40003fa6270 */
[----:B------:R-:W-:Y:S02]  /*a720*/  ISETP.GE.AND P4, PT, R14, R84, PT ;  /* 0x000000540e00720c */ /* 0x000fe40003f86270 */
[----:B------:R-:W-:Y:S01]  /*a730*/  FSEL R100, R8, -INF , !P2 ;  /* 0xff80000008647808 */ /* 0x000fe20005000000 */
[----:B------:R-:W-:Y:S01]  /*a740*/  VIADD R8, R129, 0xffffff51 ;  /* 0xffffff5181087836 */ /* 0x000fe20000000000 */
[----:B------:R-:W-:-:S02]  /*a750*/  FSEL R92, R9, -INF , !P3 ;  /* 0xff800000095c7808 */ /* 0x000fc40005800000 */
[----:B------:R-:W-:Y:S02]  /*a760*/  FSEL R65, R11, -INF , !P0 ;  /* 0xff8000000b417808 */ /* 0x000fe40004000000 */
[----:B------:R-:W-:Y:S01]  /*a770*/  FSEL R94, R4, -INF , !P5 ;  /* 0xff800000045e7808 */ /* 0x000fe20006800000 */
[C---:B------:R-:W-:Y:S01]  /*a780*/  VIADD R4, R129.reuse, 0xffffff59 ;  /* 0xffffff5981047836 */ /* 0x040fe20000000000 */
[CC--:B------:R-:W-:Y:S02]  /*a790*/  ISETP.GE.AND P3, PT, R10.reuse, R63.reuse, PT ;  /* 0x0000003f0a00720c */ /* 0x0c0fe40003f66270 */
[----:B------:R-:W-:Y:S02]  /*a7a0*/  ISETP.GE.AND P0, PT, R10, R84, PT ;  /* 0x000000540a00720c */ /* 0x000fe40003f06270 */
        /* <DEDUP_REMOVED lines=10> */
[CC--:B------:R-:W-:Y:S02]  /*a850*/  ISETP.GE.AND P3, PT, R4.reuse, R63.reuse, PT ;  /* 0x0000003f0400720c */ /* 0x0c0fe40003f66270 */
[-C--:B------:R-:W-:Y:S01]  /*a860*/  ISETP.GE.AND P0, PT, R4, R84.reuse, PT ;  /* 0x000000540400720c */ /* 0x080fe20003f06270 */
[----:B------:R-:W-:Y:S01]  /*a870*/  VIADD R4, R129, 0xffffff61 ;  /* 0xffffff6181047836 */ /* 0x000fe20000000000 */
[C---:B------:R-:W-:Y:S02]  /*a880*/  ISETP.GE.AND P2, PT, R6.reuse, R63, PT ;  /* 0x0000003f0600720c */ /* 0x040fe40003f46270 */
[-C--:B------:R-:W-:Y:S02]  /*a890*/  ISETP.GE.AND P1, PT, R6, R84.reuse, PT ;  /* 0x000000540600720c */ /* 0x080fe40003f26270 */
        /* <DEDUP_REMOVED lines=20> */
[----:B------:R-:W-:Y:S02]  /*a9e0*/  ISETP.GE.AND P0, PT, R4, R63, PT ;  /* 0x0000003f0400720c */ /* 0x000fe40003f06270 */
[----:B------:R-:W-:Y:S01]  /*a9f0*/  ISETP.GE.AND P3, PT, R5, R84, PT ;  /* 0x000000540500720c */ /* 0x000fe20003f66270 */
[----:B------:R-:W-:Y:S01]  /*aa00*/  VIADD R5, R129, 0xffffff70 ;  /* 0xffffff7081057836 */ /* 0x000fe20000000000 */
[----:B------:R-:W-:Y:S02]  /*aa10*/  FSEL R43, R89, -INF , !P0 ;  /* 0xff800000592b7808 */ /* 0x000fe40004000000 */
[----:B------:R-:W-:-:S02]  /*aa20*/  ISETP.GT.AND P0, PT, R41, R140, PT ;  /* 0x0000008c2900720c */ /* 0x000fc40003f04270 */
[----:B------:R-:W-:Y:S02]  /*aa30*/  FSEL R34, R106, -INF , !P3 ;  /* 0xff8000006a227808 */ /* 0x000fe40005800000 */
[-C--:B------:R-:W-:Y:S01]  /*aa40*/  ISETP.GE.AND P3, PT, R4, R84.reuse, PT ;  /* 0x000000540400720c */ /* 0x080fe20003f66270 */
[----:B------:R-:W-:Y:S01]  /*aa50*/  VIADD R4, R129, 0xffffff78 ;  /* 0xffffff7881047836 */ /* 0x000fe20000000000 */
[----:B------:R-:W-:Y:S01]  /*aa60*/  FSEL R54, R45, -INF , !P2 ;  /* 0xff8000002d367808 */ /* 0x000fe20005000000 */
[----:B------:R-:W-:Y:S01]  /*aa70*/  VIADD R129, R129, 0xffffff79 ;  /* 0xffffff7981817836 */ /* 0x000fe20000000000 */
[----:B------:R-:W-:Y:S02]  /*aa80*/  FSEL R33, R47, -INF , !P1 ;  /* 0xff8000002f217808 */ /* 0x000fe40004800000 */
[C---:B------:R-:W-:Y:S02]  /*aa90*/  ISETP.GE.AND P2, PT, R5.reuse, R63, PT ;  /* 0x0000003f0500720c */ /* 0x040fe40003f46270 */
        /* <DEDUP_REMOVED lines=10> */
[----:B------:R-:W-:Y:S02]  /*ab40*/  FSEL R44, R96, -INF , !P5 ;  /* 0xff800000602c7808 */ /* 0x000fe40006800000 */
[----:B------:R-:W-:Y:S02]  /*ab50*/  FSEL R47, R97, -INF , !P4 ;  /* 0xff800000612f7808 */ /* 0x000fe40006000000 */
[----:B------:R-:W-:-:S02]  /*ab60*/  FSEL R46, R98, -INF , !P2 ;  /* 0xff800000622e7808 */ /* 0x000fc40005000000 */
        /* <DEDUP_REMOVED lines=36> */
[----:B------:R-:W-:-:S11]  /*adb0*/  ISETP.GE.U32.AND P1, PT, R7, R6, PT ;  /* 0x000000060700720c */ /* 0x000fd60003f26070 */
[----:B------:R-:W-:Y:S02]  /*adc0*/  @P5 IADD3 R12, PT, PT, R12, 0x1, RZ ;  /* 0x000000010c0c5810 */ /* 0x000fe40007ffe0ff */
[----:B------:R-:W-:Y:S01]  /*add0*/  @P1 VIADD R5, R5, 0x1 ;  /* 0x0000000105051836 */ /* 0x000fe20000000000 */
[----:B------:R-:W-:Y:S02]  /*ade0*/  ISETP.NE.AND P1, PT, R8, RZ, PT ;  /* 0x000000ff0800720c */ /* 0x000fe40003f25270 */
[----:B------:R-:W-:Y:S02]  /*adf0*/  @!P3 IMAD.MOV R12, RZ, RZ, -R12 ;  /* 0x000000ffff0cb224 */ /* 0x000fe400078e0a0c */
[----:B------:R-:W-:Y:S02]  /*ae00*/  MOV R4, R5 ;  /* 0x0000000500047202 */ /* 0x000fe40000000f00 */
[----:B------:R-:W-:Y:S02]  /*ae10*/  LOP3.LUT R5, RZ, R8, RZ, 0x33, !PT ;  /* 0x00000008ff057212 */ /* 0x000fe400078e33ff */
[----:B------:R-:W-:-:S02]  /*ae20*/  @!P0 IADD3 R4, PT, PT, -R4, RZ, RZ ;  /* 0x000000ff04048210 */ /* 0x000fc40007ffe1ff */
        /* <DEDUP_REMOVED lines=22> */
.L_x_4561:
[----:B------:R-:W-:Y:S01]  /*af90*/  UMOV UR8, URZ ;  /* 0x000000ff00087c82 */ /* 0x000fe20008000000 */
[----:B------:R-:W-:Y:S01]  /*afa0*/  IMAD.SHL.U32 R60, R60, 0x80, RZ ;  /* 0x000000803c3c7824 */ /* 0x000fe200078e00ff */
[----:B------:R-:W-:-:S05]  /*afb0*/  IADD3 R4, P0, PT, RZ, -UR8, RZ ;  /* 0x80000008ff047c10 */ /* 0x000fca000ff1e0ff */
[----:B------:R-:W-:-:S05]  /*afc0*/  IMAD.X R60, RZ, RZ, ~R60, P0 ;  /* 0x000000ffff3c7224 */ /* 0x000fca00000e0e3c */
[----:B------:R-:W-:-:S04]  /*afd0*/  SHF.R.S64 R5, R4, 0x1f, R60 ;  /* 0x0000001f04057819 */ /* 0x000fc8000000103c */
[----:B------:R-:W-:-:S04]  /*afe0*/  IADD3 R144, P0, PT, R5, R144, RZ ;  /* 0x0000009005907210 */ /* 0x000fc80007f1e0ff */
[----:B------:R-:W-:-:S09]  /*aff0*/  LEA.HI.X.SX32 R145, R60, R145, 0x1, P0 ;  /* 0x000000913c917211 */ /* 0x000fd200000f0eff */
.L_x_4562:
        /* <DEDUP_REMOVED lines=14> */
.L_x_4560:
        /* <DEDUP_REMOVED lines=43> */
[----:B------:R-:W-:Y:S01]  /*b390*/  FSEL R9, R3, RZ, P0 ;  /* 0x000000ff03097208 */ /* 0x000fe20000000000 */
[----:B------:R-:W1:Y:S01]  /*b3a0*/  LDSM.16.MT88.4 R4, [R137+0x3000] ;  /* 0x003000008904783b */ /* 0x000e620000004200 */
[C---:B------:R-:W-:Y:S01]  /*b3b0*/  FSETP.NEU.FTZ.AND P1, PT, R48.reuse, -INF , PT ;  /* 0xff8000003000780b */ /* 0x040fe20003f3d000 */
[----:B------:R-:W-:Y:S01]  /*b3c0*/  FMUL.FTZ R51, R48, UR4 ;  /* 0x0000000430337c20 */ /* 0x000fe20008410000 */
[----:B------:R-:W-:Y:S01]  /*b3d0*/  FSEL R50, R50, RZ, P0 ;  /* 0x000000ff32327208 */ /* 0x000fe20000000000 */
[----:B------:R-:W-:Y:S01]  /*b3e0*/  FADD.FTZ R90, R0, -R9 ;  /* 0x80000009005a7221 */ /* 0x000fe20000010000 */
[----:B------:R-:W-:-:S02]  /*b3f0*/  IADD3 R0, PT, PT, R137, 0x3020, RZ ;  /* 0x0000302089007810 */ /* 0x000fc40007ffe0ff */
[----:B------:R-:W-:Y:S01]  /*b400*/  @P6 IADD3 R0, PT, PT, R150, -0x20, RZ ;  /* 0xffffffe096006810 */ /* 0x000fe20007ffe0ff */
[--C-:B------:R-:W-:Y:S01]  /*b410*/  FFMA.FTZ R89, R127, UR4, -R50.reuse ;  /* 0x000000047f597c23 */ /* 0x100fe20008010832 */
[----:B------:R-:W-:Y:S01]  /*b420*/  FSEL R91, R48, RZ, P1 ;  /* 0x000000ff305b7208 */ /* 0x000fe20000800000 */
[--C-:B------:R-:W-:Y:S01]  /*b430*/  FFMA.FTZ R88, R125, UR4, -R50.reuse ;  /* 0x000000047d587c23 */ /* 0x100fe20008010832 */
[----:B------:R-:W-:Y:S01]  /*b440*/  FSEL R51, R51, RZ, P1 ;  /* 0x000000ff33337208 */ /* 0x000fe20000800000 */
[----:B------:R-:W2:Y:S01]  /*b450*/  LDSM.16.MT88.4 R8, [R0] ;  /* 0x000000000008783b */ /* 0x000ea20000004200 */
[----:B------:R-:W-:Y:S01]  /*b460*/  FMUL.FTZ R90, R90, UR4 ;  /* 0x000000045a5a7c20 */ /* 0x000fe20008410000 */
[----:B------:R-:W-:Y:S01]  /*b470*/  FADD.FTZ R91, R2, -R91 ;  /* 0x8000005b025b7221 */ /* 0x000fe20000010000 */
[--C-:B------:R-:W-:Y:S01]  /*b480*/  FFMA.FTZ R61, R123, UR4, -R50.reuse ;  /* 0x000000047b3d7c23 */ /* 0x100fe20008010832 */
[--C-:B------:R-:W-:Y:S01]  /*b490*/  FFMA.FTZ R96, R130, UR4, -R51.reuse ;  /* 0x0000000482607c23 */ /* 0x100fe20008010833 */
[--C-:B------:R-:W-:Y:S01]  /*b4a0*/  FFMA.FTZ R84, R132, UR4, -R51.reuse ;  /* 0x0000000484547c23 */ /* 0x100fe20008010833 */
[--C-:B------:R-:W-:Y:S01]  /*b4b0*/  FFMA.FTZ R63, R152, UR4, -R51.reuse ;  /* 0x00000004983f7c23 */ /* 0x100fe20008010833 */
        /* <DEDUP_REMOVED lines=27> */
[----:B------:R-:W5:Y:S01]  /*b670*/  MUFU.EX2 R88, R88 ;  /* 0x0000005800587308 */ /* 0x000f620000000800 */
[----:B------:R-:W-:Y:S01]  /*b680*/  FFMA.FTZ R49, R49, UR4, -R50 ;  /* 0x0000000431317c23 */ /* 0x000fe20008010832 */
[----:B----4-:R-:W-:-:S02]  /*b690*/  F2FP.F16.F32.PACK_AB R14, R2, R63 ;  /* 0x0000003f020e723e */ /* 0x010fc400000000ff */
[----:B------:R-:W4:Y:S01]  /*b6a0*/  MUFU.EX2 R90, R90 ;  /* 0x0000005a005a7308 */ /* 0x000f220000000800 */
[----:B------:R-:W-:-:S03]  /*b6b0*/  ISETP.GT.AND P0, PT, R41, R140, PT ;  /* 0x0000008c2900720c */ /* 0x000fc60003f04270 */
[----:B------:R-:W-:Y:S01]  /*b6c0*/  MUFU.EX2 R61, R61 ;  /* 0x0000003d003d7308 */ /* 0x000fe20000000800 */
[-C--:B---3--:R-:W-:Y:S01]  /*b6d0*/  FMUL.FTZ R16, R68, R91.reuse ;  /* 0x0000005b44107220 */ /* 0x088fe20000410000 */
[-C--:B------:R-:W-:Y:S02]  /*b6e0*/  FMUL.FTZ R17, R69, R91.reuse ;  /* 0x0000005b45117220 */ /* 0x080fe40000410000 */
[----:B------:R-:W3:Y:S01]  /*b6f0*/  MUFU.EX2 R56, R56 ;  /* 0x0000003800387308 */ /* 0x000ee20000000800 */
[----:B------:R-:W-:Y:S01]  /*b700*/  FMUL.FTZ R20, R76, R91 ;  /* 0x0000005b4c147220 */ /* 0x000fe20000410000 */
[----:B-----5:R-:W-:Y:S01]  /*b710*/  F2FP.F16.F32.PACK_AB R13, R88, R89 ;  /* 0x00000059580d723e */ /* 0x020fe200000000ff */
        /* <DEDUP_REMOVED lines=8> */
[-C--:B------:R-:W-:Y:S01]  /*b7a0*/  FMUL.FTZ R75, R75, R90.reuse ;  /* 0x0000005a4b4b7220 */ /* 0x080fe20000410000 */
[-C--:B------:R-:W-:Y:S01]  /*b7b0*/  FMUL.FTZ R80, R80, R91.reuse ;  /* 0x0000005b50507220 */ /* 0x080fe20000410000 */
[----:B------:R-:W-:Y:S01]  /*b7c0*/  FMUL.FTZ R81, R81, R91 ;  /* 0x0000005b51517220 */ /* 0x000fe20000410000 */
[----:B---3--:R-:W-:Y:S01]  /*b7d0*/  F2FP.F16.F32.PACK_AB R15, R56, R61 ;  /* 0x0000003d380f723e */ /* 0x008fe200000000ff */
[-C--:B------:R-:W-:Y:S01]  /*b7e0*/  FMUL.FTZ R82, R82, R90.reuse ;  /* 0x0000005a52527220 */ /* 0x080fe20000410000 */
[-C--:B------:R-:W-:Y:S01]  /*b7f0*/  FMUL.FTZ R83, R83, R90.reuse ;  /* 0x0000005a53537220 */ /* 0x080fe20000410000 */
[--C-:B------:R-:W-:Y:S01]  /*b800*/  FFMA.FTZ R71, R124, UR4, -R51.reuse ;  /* 0x000000047c477c23 */ /* 0x100fe20008010833 */
[--C-:B------:R-:W-:Y:S01]  /*b810*/  FFMA.FTZ R68, R28, UR4, -R51.reuse ;  /* 0x000000041c447c23 */ /* 0x100fe20008010833 */
[--C-:B------:R-:W-:Y:S01]  /*b820*/  FFMA.FTZ R70, R117, UR4, -R50.reuse ;  /* 0x0000000475467c23 */ /* 0x100fe20008010832 */
[--C-:B------:R-:W-:Y:S01]  /*b830*/  FFMA.FTZ R69, R119, UR4, -R50.reuse ;  /* 0x0000000477457c23 */ /* 0x100fe20008010832 */
[C---:B-1----:R-:W-:Y:S01]  /*b840*/  HMMA.16816.F32 R16, R12.reuse, R4, R16 ;  /* 0x000000040c10723c */ /* 0x042fe20000001810 */
[----:B------:R-:W-:Y:S01]  /*b850*/  MUFU.EX2 R58, R58 ;  /* 0x0000003a003a7308 */ /* 0x000fe20000000800 */
[--C-:B------:R-:W-:Y:S01]  /*b860*/  FFMA.FTZ R76, R120, UR4, -R51.reuse ;  /* 0x00000004784c7c23 */ /* 0x100fe20008010833 */
[--C-:B------:R-:W-:Y:S01]  /*b870*/  FFMA.FTZ R77, R116, UR4, -R51.reuse ;  /* 0x00000004744d7c23 */ /* 0x100fe20008010833 */
[--C-:B------:R-:W-:Y:S01]  /*b880*/  FFMA.FTZ R78, R109, UR4, -R50.reuse ;  /* 0x000000046d4e7c23 */ /* 0x100fe20008010832 */
[----:B------:R-:W-:Y:S01]  /*b890*/  MUFU.EX2 R71, R71 ;  /* 0x0000004700477308 */ /* 0x000fe20000000800 */
[----:B------:R-:W-:Y:S01]  /*b8a0*/  FFMA.FTZ R79, R111, UR4, -R50 ;  /* 0x000000046f4f7c23 */ /* 0x000fe20008010832 */
[----:B------:R-:W-:Y:S01]  /*b8b0*/  FFMA.FTZ R157, R157, R91, R96 ;  /* 0x0000005b9d9d7223 */ /* 0x000fe20000010060 */
[C---:B--2---:R-:W-:Y:S01]  /*b8c0*/  HMMA.16816.F32 R20, R12.reuse, R8, R20 ;  /* 0x000000080c14723c */ /* 0x044fe20000001814 */
[----:B------:R-:W1:Y:S01]  /*b8d0*/  MUFU.EX2 R68, R68 ;  /* 0x0000004400447308 */ /* 0x000e620000000800 */
[--C-:B------:R-:W-:Y:S01]  /*b8e0*/  FFMA.FTZ R91, R100, UR4, -R51.reuse ;  /* 0x00000004645b7c23 */ /* 0x100fe20008010833 */
[--C-:B------:R-:W-:Y:S01]  /*b8f0*/  FFMA.FTZ R96, R92, UR4, -R51.reuse ;  /* 0x000000045c607c23 */ /* 0x100fe20008010833 */
[--C-:B------:R-:W-:Y:S01]  /*b900*/  FFMA.FTZ R100, R65, UR4, -R50.reuse ;  /* 0x0000000441647c23 */ /* 0x100fe20008010832 */
[----:B------:R-:W-:Y:S01]  /*b910*/  MUFU.EX2 R70, R70 ;  /* 0x0000004600467308 */ /* 0x000fe20000000800 */
[--C-:B------:R-:W-:Y:S01]  /*b920*/  FFMA.FTZ R92, R67, UR4, -R50.reuse ;  /* 0x00000004435c7c23 */ /* 0x100fe20008010832 */
[--C-:B------:R-:W-:Y:S01]  /*b930*/  FFMA.FTZ R65, R85, UR4, -R50.reuse ;  /* 0x0000000455417c23 */ /* 0x100fe20008010832 */
[C---:B------:R-:W-:Y:S01]  /*b940*/  HMMA.16816.F32 R4, R12.reuse, R6, R72 ;  /* 0x000000060c04723c */ /* 0x040fe20000001848 */
[--C-:B------:R-:W-:Y:S01]  /*b950*/  FFMA.FTZ R75, R128, UR4, -R51.reuse ;  /* 0x00000004804b7c23 */ /* 0x100fe20008010833 */
[--C-:B------:R-:W-:Y:S01]  /*b960*/  FFMA.FTZ R73, R115, UR4, -R50.reuse ;  /* 0x0000000473497c23 */ /* 0x100fe20008010832 */
[----:B------:R-:W-:Y:S01]  /*b970*/  MUFU.EX2 R69, R69 ;  /* 0x0000004500457308 */ /* 0x000fe20000000800 */
[----:B------:R-:W-:Y:S01]  /*b980*/  FFMA.FTZ R74, R118, UR4, -R51 ;  /* 0x00000004764a7c23 */ /* 0x000fe20008010833 */
[--C-:B------:R-:W-:Y:S01]  /*b990*/  FFMA.FTZ R72, R113, UR4, -R50.reuse ;  /* 0x0000000471487c23 */ /* 0x100fe20008010832 */
[----:B------:R-:W-:Y:S01]  /*b9a0*/  FFMA.FTZ R89, R156, R90, R89 ;  /* 0x0000005a9c597223 */ /* 0x000fe20000010059 */
[----:B------:R-:W2:Y:S01]  /*b9b0*/  MUFU.EX2 R75, R75 ;  /* 0x0000004b004b7308 */ /* 0x000ea20000000800 */
[----:B------:R-:W-:Y:S01]  /*b9c0*/  HMMA.16816.F32 R8, R12, R10, R80 ;  /* 0x0000000a0c08723c */ /* 0x000fe20000001850 */
[----:B------:R-:W3:Y:S01]  /*b9d0*/  LDSM.16.MT88.4 R12, [R0+0x400] ;  /* 0x00040000000c783b */ /* 0x000ee20000004200 */
[----:B-1----:R-:W-:Y:S01]  /*b9e0*/  F2FP.F16.F32.PACK_AB R30, R68, R71 ;  /* 0x00000047441e723e */ /* 0x002fe200000000ff */
[----:B------:R-:W1:Y:S01]  /*b9f0*/  MUFU.EX2 R73, R73 ;  /* 0x0000004900497308 */ /* 0x000e620000000800 */
[--C-:B------:R-:W-:Y:S01]  /*ba00*/  FFMA.FTZ R81, R122, UR4, -R51.reuse ;  /* 0x000000047a517c23 */ /* 0x100fe20008010833 */
[----:B------:R-:W-:Y:S01]  /*ba10*/  FFMA.FTZ R83, R103, UR4, -R50 ;  /* 0x0000000467537c23 */ /* 0x000fe20008010832 */
[--C-:B------:R-:W-:Y:S01]  /*ba20*/  FFMA.FTZ R80, R112, UR4, -R51.reuse ;  /* 0x0000000470507c23 */ /* 0x100fe20008010833 */
[----:B------:R-:W4:Y:S01]  /*ba30*/  MUFU.EX2 R60, R60 ;  /* 0x0000003c003c7308 */ /* 0x000f220000000800 */
[----:B------:R-:W-:Y:S01]  /*ba40*/  FFMA.FTZ R82, R108, UR4, -R51 ;  /* 0x000000046c527c23 */ /* 0x000fe20008010833 */
[----:B------:R-:W-:Y:S01]  /*ba50*/  FADD.FTZ R90, R88, R89 ;  /* 0x00000059585a7221 */ /* 0x000fe20000010000 */
[--C-:B------:R-:W-:Y:S01]  /*ba60*/  FFMA.FTZ R88, R64, UR4, -R51.reuse ;  /* 0x0000000440587c23 */ /* 0x100fe20008010833 */
[----:B------:R-:W-:Y:S01]  /*ba70*/  MUFU.EX2 R76, R76 ;  /* 0x0000004c004c7308 */ /* 0x000fe20000000800 */
[--C-:B------:R-:W-:Y:S01]  /*ba80*/  FFMA.FTZ R85, R66, UR4, -R51.reuse ;  /* 0x0000000442557c23 */ /* 0x100fe20008010833 */
[----:B--2---:R-:W-:Y:S01]  /*ba90*/  F2FP.F16.F32.PACK_AB R28, R75, R58 ;  /* 0x0000003a4b1c723e */ /* 0x004fe200000000ff */
[--C-:B------:R-:W-:Y:S01]  /*baa0*/  FFMA.FTZ R67, R38, UR4, -R51.reuse ;  /* 0x0000000426437c23 */ /* 0x100fe20008010833 */
[----:B------:R-:W2:Y:S01]  /*bab0*/  MUFU.EX2 R81, R81 ;  /* 0x0000005100517308 */ /* 0x000ea20000000800 */
[----:B------:R-:W-:Y:S01]  /*bac0*/  FFMA.FTZ R64, R36, UR4, -R51 ;  /* 0x0000000424407c23 */ /* 0x000fe20008010833 */
[----:B-1----:R-:W-:-:S02]  /*bad0*/  F2FP.F16.F32.PACK_AB R29, R70, R73 ;  /* 0x00000049461d723e */ /* 0x002fc400000000ff */
[----:B------:R-:W-:Y:S01]  /*bae0*/  MUFU.EX2 R74, R74 ;  /* 0x0000004a004a7308 */ /* 0x000fe20000000800 */
[----:B------:R-:W-:Y:S02]  /*baf0*/  @P0 IADD3 R57, PT, PT, R57, -0x3, RZ ;  /* 0xfffffffd39390810 */ /* 0x000fe40007ffe0ff */
[----:B----4-:R-:W-:Y:S01]  /*bb00*/  F2FP.F16.F32.PACK_AB R31, R60, R69 ;  /* 0x000000453c1f723e */ /* 0x010fe200000000ff */
[----:B------:R-:W-:Y:S04]  /*bb10*/  MUFU.EX2 R77, R77 ;  /* 0x0000004d004d7308 */ /* 0x000fe80000000800 */
[----:B------:R-:W-:Y:S02]  /*bb20*/  MUFU.EX2 R83, R83 ;  /* 0x0000005300537308 */ /* 0x000fe40000000800 */
[C---:B------:R-:W-:Y:S02]  /*bb30*/  HMMA.16816.F32 R16, R28.reuse, R24, R16 ;  /* 0x000000181c10723c */ /* 0x040fe40000001810 */
[----:B------:R-:W1:Y:S04]  /*bb40*/  MUFU.EX2 R78, R78 ;  /* 0x0000004e004e7308 */ /* 0x000e680000000800 */
[----:B------:R-:W-:Y:S02]  /*bb50*/  MUFU.EX2 R79, R79 ;  /* 0x0000004f004f7308 */ /* 0x000fe40000000800 */
[C---:B------:R-:W-:Y:S01]  /*bb60*/  HMMA.16816.F32 R4, R28.reuse, R26, R4 ;  /* 0x0000001a1c04723c */ /* 0x040fe20000001804 */
[----:B------:R-:W4:Y:S01]  /*bb70*/  LDSM.16.MT88.4 R24, [R137+0x3800] ;  /* 0x003800008918783b */ /* 0x000f220000004200 */
[----:B------:R-:W5:Y:S04]  /*bb80*/  MUFU.EX2 R72, R72 ;  /* 0x0000004800487308 */ /* 0x000f680000000800 */
[----:B------:R-:W-:Y:S02]  /*bb90*/  MUFU.EX2 R80, R80 ;  /* 0x0000005000507308 */ /* 0x000fe40000000800 */
[C---:B---3--:R-:W-:Y:S02]  /*bba0*/  HMMA.16816.F32 R20, R28.reuse, R12, R20 ;  /* 0x0000000c1c14723c */ /* 0x048fe40000001814 */
[----:B------:R-:W3:Y:S04]  /*bbb0*/  MUFU.EX2 R99, R99 ;  /* 0x0000006300637308 */ /* 0x000ee80000000800 */
[----:B------:R-:W-:Y:S02]  /*bbc0*/  MUFU.EX2 R97, R97 ;  /* 0x0000006100617308 */ /* 0x000fe40000000800 */
[----:B------:R-:W-:Y:S01]  /*bbd0*/  HMMA.16816.F32 R8, R28, R14, R8 ;  /* 0x0000000e1c08723c */ /* 0x000fe20000001808 */
[----:B------:R-:W3:Y:S01]  /*bbe0*/  LDSM.16.MT88.4 R12, [R0+0x800] ;  /* 0x00080000000c783b */ /* 0x000ee20000004200 */
[----:B--2---:R-:W-:Y:S01]  /*bbf0*/  F2FP.F16.F32.PACK_AB R28, R81, R76 ;  /* 0x0000004c511c723e */ /* 0x004fe200000000ff */
[----:B------:R-:W-:Y:S01]  /*bc00*/  MUFU.EX2 R82, R82 ;  /* 0x0000005200527308 */ /* 0x000fe20000000800 */
[----:B-1----:R-:W-:-:S02]  /*bc10*/  F2FP.F16.F32.PACK_AB R29, R78, R83 ;  /* 0x000000534e1d723e */ /* 0x002fc400000000ff */
[----:B------:R-:W-:Y:S01]  /*bc20*/  F2FP.F16.F32.PACK_AB R30, R77, R74 ;  /* 0x0000004a4d1e723e */ /* 0x000fe200000000ff */
[----:B------:R-:W-:Y:S01]  /*bc30*/  MUFU.EX2 R106, R106 ;  /* 0x0000006a006a7308 */ /* 0x000fe20000000800 */
[----:B-----5:R-:W-:-:S03]  /*bc40*/  F2FP.F16.F32.PACK_AB R31, R72, R79 ;  /* 0x0000004f481f723e */ /* 0x020fc600000000ff */
[----:B------:R-:W1:Y:S04]  /*bc50*/  MUFU.EX2 R93, R93 ;  /* 0x0000005d005d7308 */ /* 0x000e680000000800 */
[----:B------:R-:W-:Y:S04]  /*bc60*/  MUFU.EX2 R98, R98 ;  /* 0x0000006200627308 */ /* 0x000fe80000000800 */
        /* <DEDUP_REMOVED lines=8> */
[----:B------:R-:W5:Y:S01]  /*bcf0*/  MUFU.EX2 R100, R100 ;  /* 0x0000006400647308 */ /* 0x000f620000000800 */
[C---:B---3--:R-:W-:Y:S03]  /*bd00*/  HMMA.16816.F32 R20, R28.reuse, R12, R20 ;  /* 0x0000000c1c14723c */ /* 0x048fe60000001814 */
[----:B------:R-:W-:Y:S04]  /*bd10*/  MUFU.EX2 R92, R92 ;  /* 0x0000005c005c7308 */ /* 0x000fe80000000800 */
[----:B------:R-:W3:Y:S01]  /*bd20*/  MUFU.EX2 R65, R65 ;  /* 0x0000004100417308 */ /* 0x000ee20000000800 */
[----:B------:R-:W-:Y:S01]  /*bd30*/  HMMA.16816.F32 R8, R28, R14, R8 ;  /* 0x0000000e1c08723c */ /* 0x000fe20000001808 */
[----:B------:R-:W3:Y:S01]  /*bd40*/  LDSM.16.MT88.4 R12, [R0+0xc00] ;  /* 0x000c0000000c783b */ /* 0x000ee20000004200 */
[----:B------:R-:W-:Y:S01]  /*bd50*/  F2FP.F16.F32.PACK_AB R28, R99, R80 ;  /* 0x00000050631c723e */ /* 0x000fe200000000ff */
[----:B------:R5:W-:Y:S01]  /*bd60*/  MUFU.EX2 R66, R88 ;  /* 0x0000005800427308 */ /* 0x000be20000000800 */
[----:B-1----:R-:W-:-:S02]  /*bd70*/  F2FP.F16.F32.PACK_AB R29, R93, R106 ;  /* 0x0000006a5d1d723e */ /* 0x002fc400000000ff */
[----:B------:R-:W-:Y:S01]  /*bd80*/  F2FP.F16.F32.PACK_AB R30, R82, R97 ;  /* 0x00000061521e723e */ /* 0x000fe200000000ff */
[----:B------:R-:W-:Y:S01]  /*bd90*/  MUFU.EX2 R85, R85 ;  /* 0x0000005500557308 */ /* 0x000fe20000000800 */
[----:B--2---:R-:W-:-:S03]  /*bda0*/  F2FP.F16.F32.PACK_AB R31, R87, R98 ;  /* 0x00000062571f723e */ /* 0x004fc600000000ff */
[----:B------:R-:W-:Y:S04]  /*bdb0*/  MUFU.EX2 R67, R67 ;  /* 0x0000004300437308 */ /* 0x000fe80000000800 */
[----:B------:R-:W-:Y:S01]  /*bdc0*/  MUFU.EX2 R64, R64 ;  /* 0x0000004000407308 */ /* 0x000fe20000000800 */
[----:B-----5:R-:W-:-:S03]  /*bdd0*/  FFMA.FTZ R88, R53, UR4, -R50 ;  /* 0x0000000435587c23 */ /* 0x020fc60008010832 */
[----:B------:R-:W-:Y:S04]  /*bde0*/  MUFU.EX2 R53, R101 ;  /* 0x0000006500357308 */ /* 0x000fe80000000800 */
[----:B------:R-:W-:Y:S01]  /*bdf0*/  MUFU.EX2 R88, R88 ;  /* 0x0000005800587308 */ /* 0x000fe20000000800 */
[C---:B----4-:R-:W-:Y:S01]  /*be00*/  HMMA.16816.F32 R16, R28.reuse, R24, R16 ;  /* 0x000000181c10723c */ /* 0x050fe20000001810 */
[----:B------:R-:W-:Y:S01]  /*be10*/  FFMA.FTZ R24, R102, UR4, -R51 ;  /* 0x0000000466187c23 */ /* 0x000fe20008010833 */
[----:B------:R-:W-:Y:S01]  /*be20*/  F2FP.F16.F32.PACK_AB R25, R100, R95 ;  /* 0x0000005f6419723e */ /* 0x000fe200000000ff */
[----:B------:R-:W-:Y:S01]  /*be30*/  FADD.FTZ R102, R84, R157 ;  /* 0x0000009d54667221 */ /* 0x000fe20000010000 */
[----:B------:R-:W-:Y:S01]  /*be40*/  FFMA.FTZ R84, R37, UR4, -R50 ;  /* 0x0000000425547c23 */ /* 0x000fe20008010832 */
[----:B------:R1:W2:Y:S01]  /*be50*/  MUFU.EX2 R59, R24 ;  /* 0x00000018003b7308 */ /* 0x0002a20000000800 */
[----:B------:R-:W-:Y:S01]  /*be60*/  LDSM.16.MT88.4 R36, [R0+0x1400] ;  /* 0x001400000024783b */ /* 0x000fe20000004200 */
[----:B------:R-:W-:Y:S01]  /*be70*/  FADD.FTZ R89, R63, R102 ;  /* 0x000000663f597221 */ /* 0x000fe20000010000 */
[C---:B------:R-:W-:Y:S01]  /*be80*/  HMMA.16816.F32 R4, R28.reuse, R26, R4 ;  /* 0x0000001a1c04723c */ /* 0x040fe20000001804 */
[----:B---3--:R-:W-:Y:S01]  /*be90*/  F2FP.F16.F32.PACK_AB R27, R65, R92 ;  /* 0x0000005c411b723e */ /* 0x008fe200000000ff */
[----:B------:R-:W3:Y:S01]  /*bea0*/  MUFU.EX2 R84, R84 ;  /* 0x0000005400547308 */ /* 0x000ee20000000800 */
[----:B------:R-:W-:Y:S01]  /*beb0*/  FADD.FTZ R89, R2, R89 ;  /* 0x0000005902597221 */ /* 0x000fe20000010000 */
[--C-:B------:R-:W-:Y:S01]  /*bec0*/  FFMA.FTZ R2, R54, UR4, -R51.reuse ;  /* 0x0000000436027c23 */ /* 0x100fe20008010833 */
[--C-:B------:R-:W-:Y:S01]  /*bed0*/  FFMA.FTZ R63, R52, UR4, -R51.reuse ;  /* 0x00000004343f7c23 */ /* 0x100fe20008010833 */
[----:B------:R-:W4:Y:S01]  /*bee0*/  MUFU.EX2 R55, R55 ;  /* 0x0000003700377308 */ /* 0x000f220000000800 */
[----:B------:R-:W-:Y:S01]  /*bef0*/  FFMA.FTZ R157, R47, UR4, -R51 ;  /* 0x000000042f9d7c23 */ /* 0x000fe20008010833 */
[----:B------:R-:W-:Y:S02]  /*bf00*/  HMMA.16816.F32 R20, R28, R12, R20 ;  /* 0x0000000c1c14723c */ /* 0x000fe40000001814 */
[----:B------:R-:W-:Y:S01]  /*bf10*/  MUFU.EX2 R2, R2 ;  /* 0x0000000200027308 */ /* 0x000fe20000000800 */
[----:B-1----:R-:W-:-:S02]  /*bf20*/  F2FP.F16.F32.PACK_AB R24, R96, R91 ;  /* 0x0000005b6018723e */ /* 0x002fc400000000ff */
[----:B--2---:R-:W-:Y:S01]  /*bf30*/  F2FP.F16.F32.PACK_AB R26, R59, R94 ;  /* 0x0000005e3b1a723e */ /* 0x004fe200000000ff */
[----:B------:R-:W-:Y:S02]  /*bf40*/  MUFU.EX2 R52, R104 ;  /* 0x0000006800347308 */ /* 0x000fe40000000800 */
[----:B------:R-:W-:Y:S01]  /*bf50*/  HMMA.16816.F32 R8, R28, R14, R8 ;  /* 0x0000000e1c08723c */ /* 0x000fe20000001808 */
[----:B------:R-:W1:Y:S01]  /*bf60*/  LDSM.16.MT88.4 R28, [R137+0x4000] ;  /* 0x00400000891c783b */ /* 0x000e620000004200 */
[----:B------:R-:W-:Y:S03]  /*bf70*/  MUFU.EX2 R63, R63 ;  /* 0x0000003f003f7308 */ /* 0x000fe60000000800 */
[----:B------:R-:W2:Y:S01]  /*bf80*/  LDSM.16.MT88.4 R12, [R0+0x1000] ;  /* 0x00100000000c783b */ /* 0x000ea20000004200 */
[----:B------:R-:W-:Y:S04]  /*bf90*/  MUFU.EX2 R32, R32 ;  /* 0x0000002000207308 */ /* 0x000fe80000000800 */
[----:B------:R-:W5:Y:S04]  /*bfa0*/  MUFU.EX2 R33, R33 ;  /* 0x0000002100217308 */ /* 0x000f680000000800 */
[----:B------:R-:W-:Y:S04]  /*bfb0*/  MUFU.EX2 R34, R34 ;  /* 0x0000002200227308 */ /* 0x000fe80000000800 */
[----:B------:R-:W-:Y:S04]  /*bfc0*/  MUFU.EX2 R35, R35 ;  /* 0x0000002300237308 */ /* 0x000fe80000000800 */
[----:B------:R-:W-:Y:S01]  /*bfd0*/  MUFU.EX2 R157, R157 ;  /* 0x0000009d009d7308 */ /* 0x000fe20000000800 */
[C---:B-1----:R-:W-:Y:S08]  /*bfe0*/  HMMA.16816.F32 R16, R24.reuse, R28, R16 ;  /* 0x0000001c1810723c */ /* 0x042ff00000001810 */
[C---:B------:R-:W-:Y:S01]  /*bff0*/  HMMA.16816.F32 R4, R24.reuse, R30, R4 ;  /* 0x0000001e1804723c */ /* 0x040fe20000001804 */
[----:B------:R-:W1:Y:S07]  /*c000*/  LDSM.16.MT88.4 R28, [R137+0x4400] ;  /* 0x00440000891c783b */ /* 0x000e6e0000004200 */
[----:B--2---:R-:W-:Y:S01]  /*c010*/  HMMA.16816.F32 R20, R24, R12, R20 ;  /* 0x0000000c1814723c */ /* 0x004fe20000001814 */
[----:B------:R-:W-:Y:S01]  /*c020*/  FADD.FTZ R13, R61, R90 ;  /* 0x0000005a3d0d7221 */ /* 0x000fe20000010000 */
[----:B------:R-:W-:-:S03]  /*c030*/  FFMA.FTZ R61, R62, UR4, -R51 ;  /* 0x000000043e3d7c23 */ /* 0x000fc60008010833 */
[----:B------:R-:W-:-:S03]  /*c040*/  FADD.FTZ R56, R56, R13 ;  /* 0x0000000d38387221 */ /* 0x000fc60000010000 */
[----:B------:R-:W-:Y:S01]  /*c050*/  HMMA.16816.F32 R12, R24, R14, R8 ;  /* 0x0000000e180c723c */ /* 0x000fe20000001808 */
[----:B------:R-:W-:Y:S01]  /*c060*/  F2FP.F16.F32.PACK_AB R24, R85, R66 ;  /* 0x000000425518723e */ /* 0x000fe200000000ff */
[----:B------:R-:W-:Y:S01]  /*c070*/  FADD.FTZ R73, R73, R56 ;  /* 0x0000003849497221 */ /* 0x000fe20000010000 */
[----:B---3--:R-:W-:Y:S01]  /*c080*/  F2FP.F16.F32.PACK_AB R25, R53, R84 ;  /* 0x000000543519723e */ /* 0x008fe200000000ff */
[----:B------:R-:W2:Y:S01]  /*c090*/  LDSM.16.MT88.4 R8, [R137+0x4800] ;  /* 0x004800008908783b */ /* 0x000ea20000004200 */
[----:B------:R-:W-:Y:S01]  /*c0a0*/  F2FP.F16.F32.PACK_AB R26, R64, R67 ;  /* 0x00000043401a723e */ /* 0x000fe200000000ff */
[----:B------:R-:W-:Y:S01]  /*c0b0*/  FADD.FTZ R70, R70, R73 ;  /* 0x0000004946467221 */ /* 0x000fe20000010000 */
[----:B----4-:R-:W-:Y:S01]  /*c0c0*/  F2FP.F16.F32.PACK_AB R27, R55, R88 ;  /* 0x00000058371b723e */ /* 0x010fe200000000ff */
[----:B------:R-:W3:Y:S02]  /*c0d0*/  MUFU.EX2 R61, R61 ;  /* 0x0000003d003d7308 */ /* 0x000ee40000000800 */
[----:B------:R-:W-:-:S04]  /*c0e0*/  FADD.FTZ R69, R69, R70 ;  /* 0x0000004645457221 */ /* 0x000fc80000010000 */
[----:B------:R-:W-:Y:S01]  /*c0f0*/  FADD.FTZ R60, R60, R69 ;  /* 0x000000453c3c7221 */ /* 0x000fe20000010000 */
[C---:B------:R-:W-:Y:S01]  /*c100*/  HMMA.16816.F32 R20, R24.reuse, R36, R20 ;  /* 0x000000241814723c */ /* 0x040fe20000001814 */
[--C-:B------:R-:W-:Y:S01]  /*c110*/  FFMA.FTZ R37, R40, UR4, -R51.reuse ;  /* 0x0000000428257c23 */ /* 0x100fe20008010833 */
[----:B------:R-:W-:Y:S01]  /*c120*/  FFMA.FTZ R36, R43, UR4, -R51 ;  /* 0x000000042b247c23 */ /* 0x000fe20008010833 */
[----:B------:R-:W-:Y:S01]  /*c130*/  FADD.FTZ R83, R83, R60 ;  /* 0x0000003c53537221 */ /* 0x000fe20000010000 */
[--C-:B------:R-:W-:Y:S01]  /*c140*/  FFMA.FTZ R40, R42, UR4, -R50.reuse ;  /* 0x000000042a287c23 */ /* 0x100fe20008010832 */
[--C-:B------:R-:W-:Y:S02]  /*c150*/  FFMA.FTZ R42, R46, UR4, -R50.reuse ;  /* 0x000000042e2a7c23 */ /* 0x100fe40008010832 */
[----:B------:R-:W-:Y:S01]  /*c160*/  FADD.FTZ R78, R78, R83 ;  /* 0x000000534e4e7221 */ /* 0x000fe20000010000 */
[C---:B------:R-:W-:Y:S01]  /*c170*/  HMMA.16816.F32 R12, R24.reuse, R38, R12 ;  /* 0x00000026180c723c */ /* 0x040fe2000000180c */
[----:B------:R-:W-:Y:S01]  /*c180*/  FFMA.FTZ R39, R45, UR4, -R50 ;  /* 0x000000042d277c23 */ /* 0x000fe20008010832 */
[----:B------:R-:W-:Y:S01]  /*c190*/  FFMA.FTZ R38, R44, UR4, -R51 ;  /* 0x000000042c267c23 */ /* 0x000fe20008010833 */
[----:B------:R-:W-:Y:S01]  /*c1a0*/  FADD.FTZ R79, R79, R78 ;  /* 0x0000004e4f4f7221 */ /* 0x000fe20000010000 */
[----:B------:R-:W-:Y:S03]  /*c1b0*/  MUFU.EX2 R37, R37 ;  /* 0x0000002500257308 */ /* 0x000fe60000000800 */
[----:B------:R-:W-:Y:S01]  /*c1c0*/  FADD.FTZ R79, R72, R79 ;  /* 0x0000004f484f7221 */ /* 0x000fe20000010000 */
[----:B-1----:R-:W-:Y:S01]  /*c1d0*/  HMMA.16816.F32 R16, R24, R28, R16 ;  /* 0x0000001c1810723c */ /* 0x002fe20000001810 */
[----:B------:R-:W-:Y:S01]  /*c1e0*/  FADD.FTZ R28, R58, R89 ;  /* 0x000000593a1c7221 */ /* 0x000fe20000010000 */
[----:B-----5:R-:W-:Y:S01]  /*c1f0*/  F2FP.F16.F32.PACK_AB R29, R33, R32 ;  /* 0x00000020211d723e */ /* 0x020fe200000000ff */
[----:B------:R-:W-:Y:S01]  /*c200*/  FADD.FTZ R106, R106, R79 ;  /* 0x0000004f6a6a7221 */ /* 0x000fe20000010000 */
[----:B------:R-:W1:Y:S01]  /*c210*/  MUFU.EX2 R36, R36 ;  /* 0x0000002400247308 */ /* 0x000e620000000800 */
[----:B------:R-:W-:-:S02]  /*c220*/  FADD.FTZ R28, R75, R28 ;  /* 0x0000001c4b1c7221 */ /* 0x000fc40000010000 */
[----:B------:R-:W-:Y:S01]  /*c230*/  FADD.FTZ R93, R93, R106 ;  /* 0x0000006a5d5d7221 */ /* 0x000fe20000010000 */
[----:B------:R-:W-:Y:S01]  /*c240*/  HMMA.16816.F32 R4, R24, R30, R4 ;  /* 0x0000001e1804723c */ /* 0x000fe20000001804 */
[----:B------:R-:W-:Y:S01]  /*c250*/  FADD.FTZ R71, R71, R28 ;  /* 0x0000001c47477221 */ /* 0x000fe20000010000 */
[----:B---3--:R-:W-:Y:S01]  /*c260*/  F2FP.F16.F32.PACK_AB R28, R2, R61 ;  /* 0x0000003d021c723e */ /* 0x008fe200000000ff */
[----:B------:R-:W-:Y:S01]  /*c270*/  FADD.FTZ R98, R98, R93 ;  /* 0x0000005d62627221 */ /* 0x000fe20000010000 */
[----:B------:R-:W-:Y:S01]  /*c280*/  F2FP.F16.F32.PACK_AB R30, R63, R52 ;  /* 0x000000343f1e723e */ /* 0x000fe200000000ff */
[----:B------:R-:W-:Y:S01]  /*c290*/  FADD.FTZ R71, R68, R71 ;  /* 0x0000004744477221 */ /* 0x000fe20000010000 */
[----:B------:R-:W-:Y:S01]  /*c2a0*/  F2FP.F16.F32.PACK_AB R31, R35, R34 ;  /* 0x00000022231f723e */ /* 0x000fe200000000ff */
[----:B------:R-:W3:Y:S01]  /*c2b0*/  LDSM.16.MT88.4 R24, [R0+0x1800] ;  /* 0x001800000018783b */ /* 0x000ee20000004200 */
[----:B------:R-:W-:Y:S01]  /*c2c0*/  FADD.FTZ R98, R87, R98 ;  /* 0x0000006257627221 */ /* 0x000fe20000010000 */
[----:B------:R-:W-:Y:S01]  /*c2d0*/  FADD.FTZ R76, R76, R71 ;  /* 0x000000474c4c7221 */ /* 0x000fe20000010000 */
[----:B------:R-:W-:Y:S03]  /*c2e0*/  MUFU.EX2 R40, R40 ;  /* 0x0000002800287308 */ /* 0x000fe60000000800 */
[----:B------:R-:W-:Y:S01]  /*c2f0*/  FADD.FTZ R81, R81, R76 ;  /* 0x0000004c51517221 */ /* 0x000fe20000010000 */
[C---:B--2---:R-:W-:Y:S01]  /*c300*/  HMMA.16816.F32 R16, R28.reuse, R8, R16 ;  /* 0x000000081c10723c */ /* 0x044fe20000001810 */
[----:B------:R-:W-:Y:S01]  /*c310*/  FADD.FTZ R9, R95, R98 ;  /* 0x000000625f097221 */ /* 0x000fe20000010000 */
[----:B------:R-:W2:Y:S01]  /*c320*/  MUFU.EX2 R39, R39 ;  /* 0x0000002700277308 */ /* 0x000ea20000000800 */
[----:B------:R-:W-:Y:S01]  /*c330*/  FADD.FTZ R74, R74, R81 ;  /* 0x000000514a4a7221 */ /* 0x000fe20000010000 */
[----:B-1----:R-:W-:Y:S01]  /*c340*/  F2FP.F16.F32.PACK_AB R8, R36, R37 ;  /* 0x000000252408723e */ /* 0x002fe200000000ff */
[----:B------:R-:W-:Y:S01]  /*c350*/  FADD.FTZ R9, R100, R9 ;  /* 0x0000000964097221 */ /* 0x000fe20000010000 */
[----:B------:R-:W1:Y:S01]  /*c360*/  MUFU.EX2 R38, R38 ;  /* 0x0000002600267308 */ /* 0x000e620000000800 */
[----:B------:R-:W-:Y:S01]  /*c370*/  FADD.FTZ R77, R77, R74 ;  /* 0x0000004a4d4d7221 */ /* 0x000fe20000010000 */
[----:B------:R-:W-:Y:S01]  /*c380*/  HMMA.16816.F32 R4, R28, R10, R4 ;  /* 0x0000000a1c04723c */ /* 0x000fe20000001804 */
[----:B------:R-:W-:Y:S01]  /*c390*/  FADD.FTZ R92, R92, R9 ;  /* 0x000000095c5c7221 */ /* 0x000fe20000010000 */
[----:B------:R-:W4:Y:S01]  /*c3a0*/  LDSM.16.MT88.4 R72, [R137+0x4c00] ;  /* 0x004c00008948783b */ /* 0x000f220000004200 */
[----:B------:R-:W-:Y:S01]  /*c3b0*/  FADD.FTZ R80, R80, R77 ;  /* 0x0000004d50507221 */ /* 0x000fe20000010000 */
[----:B------:R-:W-:Y:S01]  /*c3c0*/  MUFU.EX2 R42, R42 ;  /* 0x0000002a002a7308 */ /* 0x000fe20000000800 */
[----:B------:R-:W-:-:S02]  /*c3d0*/  FADD.FTZ R65, R65, R92 ;  /* 0x0000005c41417221 */ /* 0x000fc40000010000 */
[----:B------:R-:W-:Y:S01]  /*c3e0*/  FADD.FTZ R80, R99, R80 ;  /* 0x0000005063507221 */ /* 0x000fe20000010000 */
[----:B--2---:R-:W-:Y:S01]  /*c3f0*/  F2FP.F16.F32.PACK_AB R9, R39, R40 ;  /* 0x000000282709723e */ /* 0x004fe200000000ff */
[----:B------:R-:W-:Y:S02]  /*c400*/  FADD.FTZ R84, R84, R65 ;  /* 0x0000004154547221 */ /* 0x000fe40000010000 */
[----:B------:R-:W-:Y:S01]  /*c410*/  FADD.FTZ R97, R97, R80 ;  /* 0x0000005061617221 */ /* 0x000fe20000010000 */
[----:B-1----:R-:W-:Y:S01]  /*c420*/  F2FP.F16.F32.PACK_AB R10, R157, R38 ;  /* 0x000000269d0a723e */ /* 0x002fe200000000ff */
[----:B------:R-:W-:Y:S02]  /*c430*/  FADD.FTZ R53, R53, R84 ;  /* 0x0000005435357221 */ /* 0x000fe40000010000 */
[----:B------:R-:W-:Y:S02]  /*c440*/  FADD.FTZ R82, R82, R97 ;  /* 0x0000006152527221 */ /* 0x000fe40000010000 */
[----:B------:R-:W-:-:S02]  /*c450*/  FADD.FTZ R88, R88, R53 ;  /* 0x0000003558587221 */ /* 0x000fc40000010000 */
[----:B------:R-:W-:Y:S02]  /*c460*/  FADD.FTZ R91, R91, R82 ;  /* 0x000000525b5b7221 */ /* 0x000fe40000010000 */
[----:B------:R1:W2:Y:S01]  /*c470*/  LDSM.16.MT88.4 R80, [R0+0x1c00] ;  /* 0x001c00000050783b */ /* 0x0002a20000004200 */
        /* <DEDUP_REMOVED lines=14> */
[----:B------:R-:W-:Y:S01]  /*c560*/  FADD.FTZ R67, R67, R66 ;  /* 0x0000004243437221 */ /* 0x000fe20000010000 */
[----:B---3--:R-:W-:Y:S02]  /*c570*/  F2FP.F16.F32.PACK_AB R11, R25, R42 ;  /* 0x0000002a190b723e */ /* 0x008fe400000000ff */
[----:B------:R-:W-:Y:S01]  /*c580*/  FADD.FTZ R39, R39, R40 ;  /* 0x0000002827277221 */ /* 0x000fe20000010000 */
[----:B------:R-:W-:Y:S01]  /*c590*/  FADD.FTZ R64, R64, R67 ;  /* 0x0000004340407221 */ /* 0x000fe20000010000 */
[-C--:B-1----:R-:W-:Y:S02]  /*c5a0*/  MOV R0, R3.reuse ;  /* 0x0000000300007202 */ /* 0x082fe40000000f00 */
[----:B------:R-:W-:Y:S01]  /*c5b0*/  FADD.FTZ R42, R42, R39 ;  /* 0x000000272a2a7221 */ /* 0x000fe20000010000 */
[----:B------:R-:W-:Y:S01]  /*c5c0*/  FADD.FTZ R61, R61, R64 ;  /* 0x000000403d3d7221 */ /* 0x000fe20000010000 */
[----:B----4-:R-:W-:Y:S01]  /*c5d0*/  HMMA.16816.F32 R68, R8, R72, R16 ;  /* 0x000000480844723c */ /* 0x010fe20000001810 */
[----:B------:R-:W-:Y:S01]  /*c5e0*/  @P0 MOV R0, R3 ;  /* 0x0000000300000202 */ /* 0x000fe20000000f00 */
[----:B------:R-:W-:Y:S01]  /*c5f0*/  FADD.FTZ R156, R25, R42 ;  /* 0x0000002a199c7221 */ /* 0x000fe20000010000 */
[----:B------:R-:W-:Y:S01]  /*c600*/  FADD.FTZ R61, R2, R61 ;  /* 0x0000003d023d7221 */ /* 0x000fe20000010000 */
[----:B------:R-:W-:-:S02]  /*c610*/  MOV R2, R48 ;  /* 0x0000003000027202 */ /* 0x000fc40000000f00 */
[----:B------:R-:W-:Y:S01]  /*c620*/  @P0 MOV R2, R48 ;  /* 0x0000003000020202 */ /* 0x000fe20000000f00 */
        /* <DEDUP_REMOVED lines=8> */
[----:B------:R-:W-:Y:S01]  /*c6b0*/  FADD.FTZ R157, R157, R38 ;  /* 0x000000269d9d7221 */ /* 0x000fe20000010000 */
[----:B------:R-:W-:-:S01]  /*c6c0*/  NOP ;  /* 0x0000000000007918 */ /* 0x000fc20000000000 */
[----:B------:R-:W-:-:S15]  /*c6d0*/  @P0 BRA `(.L_x_4563) ;  /* 0x0000000000040947 */ /* 0x000fde0003800000 */
.L_x_4557:
[----:B------:R-:W-:-:S07]  /*c6e0*/  IADD3 R57, PT, PT, R41, -0x1, RZ ;  /* 0xffffffff29397810 */ /* 0x000fce0007ffe0ff */
.L_x_4563:
        /* <DEDUP_REMOVED lines=14> */
[----:B------:R-:W3:Y:S01]  /*c7d0*/  LDCU.64 UR8, c[0x0][0x3a0] ;  /* 0x00007400ff0877ac */ /* 0x000ee20008000a00 */
[----:B------:R-:W4:Y:S01]  /*c7e0*/  LDCU.64 UR10, c[0x0][0x3a8] ;  /* 0x00007500ff0a77ac */ /* 0x000f220008000a00 */
[----:B-1----:R-:W-:-:S12]  /*c7f0*/  ULEA UR5, UR5, UR12, 0x18 ;  /* 0x0000000c05057291 */ /* 0x002fd8000f8ec0ff */
.L_x_4568:
[----:B------:R-:W-:Y:S01]  /*c800*/  @!P1 IADD3 R5, P0, PT, RZ, -R153, RZ ;  /* 0x80000099ff059210 */ /* 0x000fe20007f1e0ff */
[----:B------:R-:W1:Y:S01]  /*c810*/  S2R R136, SR_TID.X ;  /* 0x0000000000887919 */ /* 0x000e620000002100 */
[----:B------:R-:W-:Y:S01]  /*c820*/  MOV R2, R146 ;  /* 0x0000009200027202 */ /* 0x000fe20000000f00 */
[----:B------:R-:W5:Y:S01]  /*c830*/  @!P1 LDC R158, c[0x0][0x3c0] ;  /* 0x0000f000ff9e9b82 */ /* 0x000f620000000800 */
[----:B------:R-:W-:Y:S07]  /*c840*/  DEPBAR.LE SB0, 0x0 ;  /* 0x000080000000791a */ /* 0x000fee0000000000 */
[----:B------:R-:W-:Y:S01]  /*c850*/  BAR.SYNC.DEFER_BLOCKING 0x0 ;  /* 0x0000000000007b1d */ /* 0x000fe20000010000 */
[----:B------:R-:W-:Y:S01]  /*c860*/  IMAD.MOV.U32 R0, RZ, RZ, R147 ;  /* 0x000000ffff007224 */ /* 0x000fe200078e0093 */
[----:B-1----:R-:W-:Y:S06]  /*c870*/  SHF.L.U32 R142, R136, 0x3, RZ ;  /* 0x00000003888e7819 */ /* 0x002fec00000006ff */
[----:B------:R-:W1:Y:S01]  /*c880*/  LDC R163, c[0x0][0x3c4] ;  /* 0x0000f100ffa37b82 */ /* 0x000e620000000800 */
[----:B-----5:R-:W-:Y:S04]  /*c890*/  @!P1 IMAD.SHL.U32 R4, R158, 0x80, RZ ;  /* 0x000000809e049824 */ /* 0x020fe800078e00ff */
[----:B------:R-:W-:Y:S05]  /*c8a0*/  @!P1 IMAD.X R4, RZ, RZ, ~R4, P0 ;  /* 0x000000ffff049224 */ /* 0x000fea00000e0e04 */
[----:B------:R-:W-:Y:S04]  /*c8b0*/  @!P1 SHF.R.S64 R5, R5, 0x1f, R4 ;  /* 0x0000001f05059819 */ /* 0x000fe80000001004 */
        /* <DEDUP_REMOVED lines=64> */
.L_x_4565:
[----:B------:R-:W-:Y:S01]  /*ccc0*/  LOP3.LUT R160, R142, 0xd8, RZ, 0xc0, !PT ;  /* 0x000000d88ea07812 */ /* 0x000fe200078ec0ff */
[----:B------:R-:W-:Y:S01]  /*ccd0*/  IMAD.SHL.U32 R161, R158, 0x40, RZ ;  /* 0x000000409ea17824 */ /* 0x000fe200078e00ff */
[C---:B------:R-:W-:Y:S01]  /*cce0*/  LOP3.LUT R151, R136.reuse, 0x18, RZ, 0xc0, !PT ;  /* 0x0000001888977812 */ /* 0x040fe200078ec0ff */
[----:B------:R-:W-:Y:S01]  /*ccf0*/  IMAD.SHL.U32 R139, R136, 0x10, RZ ;  /* 0x00000010888b7824 */ /* 0x000fe200078e00ff */
[----:B------:R-:W-:Y:S01]  /*cd00*/  LOP3.LUT R84, R142, 0x1f20, RZ, 0xc0, !PT ;  /* 0x00001f208e547812 */ /* 0x000fe200078ec0ff */
[----:B------:R-:W-:Y:S01]  /*cd10*/  IMAD.SHL.U32 R2, R136, 0x20, RZ ;  /* 0x0000002088027824 */ /* 0x000fe200078e00ff */
[----:B------:R-:W-:Y:S01]  /*cd20*/  LOP3.LUT R159, R160, R151, RZ, 0x3c, !PT ;  /* 0x00000097a09f7212 */ /* 0x000fe200078e3cff */
[----:B------:R-:W-:Y:S01]  /*cd30*/  IMAD.SHL.U32 R86, R136, 0x4, RZ ;  /* 0x0000000488567824 */ /* 0x000fe200078e00ff */
[----:B------:R-:W-:Y:S01]  /*cd40*/  IADD3 R162, P0, PT, R161, R146, RZ ;  /* 0x00000092a1a27210 */ /* 0x000fe20007f1e0ff */
[----:B------:R-:W-:Y:S01]  /*cd50*/  VIADD R155, R155, 0xffffffff ;  /* 0xffffffff9b9b7836 */ /* 0x000fe20000000000 */
[----:B------:R-:W-:Y:S02]  /*cd60*/  LOP3.LUT R159, R84, R159, RZ, 0xfc, !PT ;  /* 0x0000009f549f7212 */ /* 0x000fe400078efcff */
[----:B-1----:R-:W-:Y:S02]  /*cd70*/  SHF.L.U64.HI R158, R158, 0x6, R163 ;  /* 0x000000069e9e7819 */ /* 0x002fe400000102a3 */
[----:B------:R-:W-:Y:S02]  /*cd80*/  LEA R159, R159, UR5, 0x1 ;  /* 0x000000059f9f7c11 */ /* 0x000fe4000f8e08ff */
[----:B------:R-:W-:Y:S01]  /*cd90*/  IADD3 R160, P2, PT, R161, R162, RZ ;  /* 0x000000a2a1a07210 */ /* 0x000fe20007f5e0ff */
[----:B------:R-:W-:Y:S01]  /*cda0*/  IMAD.X R163, R158, 0x1, R147, P0 ;  /* 0x000000019ea37824 */ /* 0x000fe200000e0693 */
[----:B------:R-:W-:Y:S01]  /*cdb0*/  LOP3.LUT R87, R136, 0x8, RZ, 0xc0, !PT ;  /* 0x0000000888577812 */ /* 0x000fe200078ec0ff */
[----:B------:R-:W-:Y:S01]  /*cdc0*/  @!PT LDS RZ, [RZ] ;  /* 0x00000000fffff984 */ /* 0x000fe20000000800 */
[----:B------:R-:W-:Y:S01]  /*cdd0*/  @!PT LDS RZ, [RZ] ;  /* 0x00000000fffff984 */ /* 0x000fe20000000800 */
[----:B------:R-:W-:Y:S01]  /*cde0*/  @!PT LDS RZ, [RZ] ;  /* 0x00000000fffff984 */ /* 0x000fe20000000800 */
[----:B------:R1:W-:Y:S01]  /*cdf0*/  LDGSTS.E.BYPASS.LTC128B.128 [R159+0x3000], desc[UR6][R146.64] ;  /* 0x03000000929f7fae */ /* 0x0003e2000b981a06 */
[----:B------:R-:W-:Y:S02]  /*ce00*/  LOP3.LUT R89, R139, 0x100, RZ, 0xc0, !PT ;  /* 0x000001008b597812 */ /* 0x000fe400078ec0ff */
[----:B------:R-:W-:Y:S01]  /*ce10*/  IADD3 R164, P0, PT, R160, R161, RZ ;  /* 0x000000a1a0a47210 */ /* 0x000fe20007f1e0ff */
[----:B------:R-:W-:Y:S01]  /*ce20*/  IMAD.X R161, R158, 0x1, R163, P2 ;  /* 0x000000019ea17824 */ /* 0x000fe200010e06a3 */
[--C-:B------:R-:W-:Y:S01]  /*ce30*/  LOP3.LUT R87, R87, 0xc0, R2.reuse, 0xf8, !PT ;  /* 0x000000c057577812 */ /* 0x100fe200078ef802 */
[----:B------:R1:W-:Y:S01]  /*ce40*/  LDGSTS.E.BYPASS.LTC128B.128 [R159+0x3800], desc[UR6][R162.64] ;  /* 0x03800000a29f7fae */ /* 0x0003e2000b981a06 */
[----:B------:R-:W-:Y:S01]  /*ce50*/  LOP3.LUT R2, R89, 0x20, R2, 0xf8, !PT ;  /* 0x0000002059027812 */ /* 0x000fe200078ef802 */
[----:B------:R-:W-:Y:S01]  /*ce60*/  IMAD.X R165, R161, 0x1, R158, P0 ;  /* 0x00000001a1a57824 */ /* 0x000fe200000e069e */
[----:B------:R-:W-:Y:S02]  /*ce70*/  LOP3.LUT R0, R86, 0x18, RZ, 0xc0, !PT ;  /* 0x0000001856007812 */ /* 0x000fe400078ec0ff */
[----:B------:R1:W-:Y:S01]  /*ce80*/  LDGSTS.E.BYPASS.LTC128B.128 [R159+0x4000], desc[UR6][R160.64] ;  /* 0x04000000a09f7fae */ /* 0x0003e2000b981a06 */
[----:B------:R-:W-:Y:S02]  /*ce90*/  LOP3.LUT P0, RZ, R136, 0x4, RZ, 0xc0, !PT ;  /* 0x0000000488ff7812 */ /* 0x000fe4000780c0ff */
[----:B------:R-:W-:Y:S02]  /*cea0*/  LOP3.LUT R2, R2, R87, R0, 0xf6, !PT ;  /* 0x0000005702027212 */ /* 0x000fe400078ef600 */
[----:B------:R1:W-:Y:S01]  /*ceb0*/  LDGSTS.E.BYPASS.LTC128B.128 [R159+0x4800], desc[UR6][R164.64] ;  /* 0x04800000a49f7fae */ /* 0x0003e2000b981a06 */
[----:B------:R-:W-:Y:S01]  /*cec0*/  IMAD.MOV.U32 R87, RZ, RZ, 0x20 ;  /* 0x00000020ff577424 */ /* 0x000fe200078e00ff */
[----:B------:R-:W-:Y:S02]  /*ced0*/  ISETP.GT.AND P2, PT, R155, R140, PT ;  /* 0x0000008c9b00720c */ /* 0x000fe40003f44270 */
[----:B------:R-:W-:Y:S01]  /*cee0*/  LEA R2, R2, UR5, 0x1 ;  /* 0x0000000502027c11 */ /* 0x000fe2000f8e08ff */
[----:B------:R-:W-:Y:S01]  /*cef0*/  LDSM.16.M88.4 R88, [R138] ;  /* 0x000000008a58783b */ /* 0x000fe20000000200 */
[----:B------:R-:W-:Y:S04]  /*cf00*/  SEL R87, R87, 0xffffffe0, !P0 ;  /* 0xffffffe057577807 */ /* 0x000fe80004000000 */
[----:B------:R-:W5:Y:S01]  /*cf10*/  LDSM.16.M88.4 R92, [R2+0x1000] ;  /* 0x00100000025c783b */ /* 0x000f620000000200 */
[----:B------:R-:W-:Y:S02]  /*cf20*/  IMAD.IADD R124, R138, 0x1, R87 ;  /* 0x000000018a7c7824 */ /* 0x000fe400078e0257 */
[----:B------:R-:W-:Y:S02]  /*cf30*/  IMAD.IADD R0, R87, 0x1, R2 ;  /* 0x0000000157007824 */ /* 0x000fe400078e0202 */
        /* <DEDUP_REMOVED lines=129> */
.L_x_4567:
        /* <DEDUP_REMOVED lines=16> */
.L_x_4566:
        /* <DEDUP_REMOVED lines=348> */
.L_x_4564:
        /* <DEDUP_REMOVED lines=86> */
[----:B------:R1:W2:Y:S04]  /*f370*/  LDS.128 R8, [R21+0x800] ;  /* 0x0008000015087984 */ /* 0x0002a80000000c00 */
[----:B------:R1:W4:Y:S01]  /*f380*/  LDS.128 R4, [R21+0x1000] ;  /* 0x0010000015047984 */ /* 0x0003220000000c00 */
[----:B------:R-:W-:Y:S05]  /*f390*/  @P2 BRA `(.L_x_4570) ;  /* 0x00000000002c2947 */ /* 0x000fea0003800000 */
        /* <DEDUP_REMOVED lines=11> */
.L_x_4570:
[----:B------:R-:W-:Y:S05]  /*f450*/  BSYNC.RECONVERGENT B0 ;  /* 0x0000000000007941 */ /* 0x000fea0003800200 */
.L_x_4569:
[----:B------:R-:W5:Y:S01]  /*f460*/  LDCU.64 UR4, c[0x0][0x3f8] ;  /* 0x00007f00ff0477ac */ /* 0x000f620008000a00 */
[----:B-1----:R1:W1:Y:S01]  /*f470*/  LDS.128 R16, [R21+0x1800] ;  /* 0x0018000015107984 */ /* 0x0022620000000c00 */
[----:B------:R-:W-:Y:S01]  /*f480*/  SHF.R.U32.HI R136, RZ, 0x3, R136 ;  /* 0x00000003ff887819 */ /* 0x000fe20000011688 */
[----:B------:R-:W-:Y:S01]  /*f490*/  VIADD R141, R141, -UR8 ;  /* 0x800000088d8d7c36 */ /* 0x000fe20008000000 */
[----:B------:R-:W-:-:S03]  /*f4a0*/  LOP3.LUT R3, R86, 0xffc, RZ, 0xc0, !PT ;  /* 0x00000ffc56037812 */ /* 0x000fc600078ec0ff */
[----:B------:R-:W-:Y:S01]  /*f4b0*/  VIADD R2, R136, 0x10 ;  /* 0x0000001088027836 */ /* 0x000fe20000000000 */
[----:B------:R-:W-:Y:S01]  /*f4c0*/  IADD3 R3, P0, PT, R0, R3, RZ ;  /* 0x0000000300037210 */ /* 0x000fe20007f1e0ff */
[C---:B------:R-:W-:Y:S01]  /*f4d0*/  VIADD R20, R136.reuse, 0x20 ;  /* 0x0000002088147836 */ /* 0x040fe20000000000 */
[CC--:B------:R-:W-:Y:S01]  /*f4e0*/  ISETP.GE.AND P3, PT, R136.reuse, R141.reuse, PT ;  /* 0x0000008d8800720c */ /* 0x0c0fe20003f66270 */
[----:B------:R-:W-:Y:S01]  /*f4f0*/  VIADD R136, R136, 0x30 ;  /* 0x0000003088887836 */ /* 0x000fe20000000000 */
[-C--:B------:R-:W-:Y:S02]  /*f500*/  ISETP.GE.AND P2, PT, R2, R141.reuse, PT ;  /* 0x0000008d0200720c */ /* 0x080fe40003f46270 */
[----:B------:R-:W-:Y:S02]  /*f510*/  LEA.HI.X.SX32 R0, R0, RZ, 0x1, P0 ;  /* 0x000000ff00007211 */ /* 0x000fe400000f0eff */
[----:B------:R-:W-:Y:S02]  /*f520*/  ISETP.GE.AND P1, PT, R20, R141, PT ;  /* 0x0000008d1400720c */ /* 0x000fe40003f26270 */
[----:B-----5:R-:W-:-:S04]  /*f530*/  LEA R2, P0, R3, UR4, 0x2 ;  /* 0x0000000403027c11 */ /* 0x020fc8000f8010ff */
[----:B------:R-:W-:Y:S02]  /*f540*/  LEA.HI.X R3, R3, UR5, R0, 0x2, P0 ;  /* 0x0000000503037c11 */ /* 0x000fe400080f1400 */
[----:B------:R-:W-:-:S03]  /*f550*/  ISETP.GE.AND P0, PT, R136, R141, PT ;  /* 0x0000008d8800720c */ /* 0x000fc60003f06270 */
[----:B---3--:R3:W-:Y:S04]  /*f560*/  @!P3 STG.E.128 desc[UR6][R2.64], R12 ;  /* 0x0000000c0200b986 */ /* 0x0087e8000c101d06 */
[----:B--2---:R3:W-:Y:S04]  /*f570*/  @!P2 STG.E.128 desc[UR6][R2.64+0x800], R8 ;  /* 0x000800080200a986 */ /* 0x0047e8000c101d06 */
[----:B----4-:R3:W-:Y:S02]  /*f580*/  @!P1 STG.E.128 desc[UR6][R2.64+0x1000], R4 ;  /* 0x0010000402009986 */ /* 0x0107e4000c101d06 */
[----:B------:R-:W-:Y:S05]  /*f590*/  @P0 EXIT ;  /* 0x000000000000094d */ /* 0x000fea0003800000 */
[----:B-1----:R-:W-:Y:S01]  /*f5a0*/  STG.E.128 desc[UR6][R2.64+0x1800], R16 ;  /* 0x0018001002007986 */ /* 0x002fe2000c101d06 */
[----:B------:R-:W-:Y:S05]  /*f5b0*/  EXIT ;  /* 0x000000000000794d */ /* 0x000fea0003800000 */
.L_x_4571:
        /* <DEDUP_REMOVED lines=12> */
.L_x_4940:


//--------------------- .text._ZN5flash24flash_fwd_splitkv_kernelI23Flash_fwd_kernel_traitsILi32ELi64ELi128ELi4ELb0ELb0EN7cutlass6half_tE19Flash_kernel_traitsILi32ELi64ELi128ELi4ES3_EELb1ELb0ELb0ELb0ELb1ELb1ELb1ELb1EEEvNS_16Flash_fwd_paramsE --------------------------
	.section	.text._ZN5flash24flash_fwd_splitkv_kernelI23Flash_fwd_kernel_traitsILi32ELi64ELi128ELi4ELb0ELb0EN7cutlass6half_tE19Flash_kernel_traitsILi32ELi64ELi128ELi4ES3_EELb1ELb0ELb0ELb0ELb1ELb1ELb1ELb1EEEvNS_16Flash_fwd_paramsE,"ax",@progbits
	.align	128
        .global         _ZN5flash24flash_fwd_splitkv_kernelI23Flash_fwd_kernel_traitsILi32ELi64ELi128ELi4ELb0ELb0EN7cutlass6half_tE19Flash_kernel_traitsILi32ELi64ELi128ELi4ES3_EELb1ELb0ELb0ELb0ELb1ELb1ELb1ELb1EEEvNS_16Flash_fwd_paramsE
        .type           _ZN5flash24flash_fwd_splitkv_kernelI23Flash_fwd_kernel_traitsILi32ELi64ELi128ELi4ELb0ELb0EN7cutlass6half_tE19Flash_kernel_traitsILi32ELi64ELi128ELi4ES3_EELb1ELb0ELb0ELb0ELb1ELb1ELb1ELb1EEEvNS_16Flash_fwd_paramsE,@function
        .size           _ZN5flash24flash_fwd_splitkv_kernelI23Flash_fwd_kernel_traitsILi32ELi64ELi128ELi4ELb0ELb0EN7cutlass6half_tE19Flash_kernel_traitsILi32ELi64ELi128ELi4ES3_EELb1ELb0ELb0ELb0ELb1ELb1ELb1ELb1EEEvNS_16Flash_fwd_paramsE,(.L_x_4941 - _ZN5flash24flash_fwd_splitkv_kernelI23Flash_fwd_kernel_traitsILi32ELi64ELi128ELi4ELb0ELb0EN7cutlass6half_tE19Flash_kernel_traitsILi32ELi64ELi128ELi4ES3_EELb1ELb0ELb0ELb0ELb1ELb1ELb1ELb1EEEvNS_16Flash_fwd_paramsE)
        .other          _ZN5flash24flash_fwd_splitkv_kernelI23Flash_fwd_kernel_traitsILi32ELi64ELi128ELi4ELb0ELb0EN7cutlass6half_tE19Flash_kernel_traitsILi32ELi64ELi128ELi4ES3_EELb1ELb0ELb0ELb0ELb1ELb1ELb1ELb1EEEvNS_16Flash_fwd_paramsE,@"STO_CUDA_ENTRY STV_DEFAULT"
_ZN5flash24flash_fwd_splitkv_kernelI23Flash_fwd_kernel_traitsILi32ELi64ELi128ELi4ELb0ELb0EN7cutlass6half_tE19Flash_kernel_traitsILi32ELi64ELi128ELi4ES3_EELb1ELb0ELb0ELb0ELb1ELb1ELb1ELb1EEEvNS_16Flash_fwd_paramsE:
.text._ZN5flash24flash_fwd_splitkv_kernelI23Flash_fwd_kernel_traitsILi32ELi64ELi128ELi4ELb0ELb0EN7cutlass6half_tE19Flash_kernel_traitsILi32ELi64ELi128ELi4ES3_EELb1ELb0ELb0ELb0ELb1ELb1ELb1ELb1EEEvNS_16Flash_fwd_paramsE:
[----:B------:R-:W-:Y:S08]  /*0000*/  LDC R1, c[0x0][0x37c] ;  /* 0x0000df00ff017b82 */ /* 0x000ff00000000800 */
[----:B------:R-:W1:Y:S01]  /*0010*/  LDC R6, c[0x0][0x3e0] ;  /* 0x0000f800ff067b82 */ /* 0x000e620000000800 */
[----:B------:R-:W2:Y:S01]  /*0020*/  LDCU.64 UR8, c[0x0][0x460] ;  /* 0x00008c00ff0877ac */ /* 0x000ea20008000a00 */
[----:B------:R-:W3:Y:S06]  /*0030*/  LDCU.64 UR6, c[0x0][0x358] ;  /* 0x00006b00ff0677ac */ /* 0x000eec0008000a00 */
        /* <DEDUP_REMOVED lines=22> */
[----:B------:R-:W-:Y:S01]  /*01a0*/  ISETP.GE.U32.AND P1, PT, R0, R6, PT ;  /* 0x000000060000720c */ /* 0x000fe20003f26070 */
[----:B------:R-:W-:Y:S01]  /*01b0*/  IMAD.MOV.U32 R0, RZ, RZ, -0x1 ;  /* 0xffffffffff007424 */ /* 0x000fe200078e00ff */
[----:B------:R-:W-:-:S11]  /*01c0*/  ISETP.NE.AND.EX P0, PT, RZ, UR9, PT, P0 ;  /* 0x00000009ff007c0c */ /* 0x000fd6000bf05300 */
[----:B------:R-:W-:Y:S01]  /*01d0*/  @P1 VIADD R105, R105, 0x1 ;  /* 0x0000000169691836 */ /* 0x000fe20000000000 */
[----:B-1----:R-:W-:Y:S02]  /*01e0*/  ISETP.NE.U32.AND P1, PT, R2, RZ, PT ;  /* 0x000000ff0200720c */ /* 0x002fe40003f25070 */
[----:B------:R-:W-:Y:S02]  /*01f0*/  @!P2 LOP3.LUT R105, RZ, R6, RZ, 0x33, !PT ;  /* 0x00000006ff69a212 */ /* 0x000fe400078e33ff */
[----:B------:R-:W-:-:S03]  /*0200*/  ISETP.NE.AND.EX P1, PT, R3, RZ, PT, P1 ;  /* 0x000000ff0300720c */ /* 0x000fc60003f25310 */
[----:B---3--:R-:W-:-:S04]  /*0210*/  IMAD.WIDE.U32 R4, R105, 0x4, R4 ;  /* 0x0000000469047825 */ /* 0x008fc800078e0004 */
[----:B------:R-:W-:Y:S01]  /*0220*/  IMAD.SHL.U32 R9, R105, 0x4, RZ ;  /* 0x0000000469097824 */ /* 0x000fe200078e00ff */
[----:B------:R-:W2:Y:S01]  /*0230*/  @P0 LDG.E R0, desc[UR6][R4.64] ;  /* 0x0000000604000981 */ /* 0x000ea2000c1e1900 */
[----:B------:R-:W-:Y:S02]  /*0240*/  SHF.R.U32.HI R7, RZ, 0x1e, R105 ;  /* 0x0000001eff077819 */ /* 0x000fe40000011669 */
[----:B------:R-:W-:Y:S01]  /*0250*/  ISETP.NE.U32.AND P2, PT, RZ, UR4, PT ;  /* 0x00000004ff007c0c */ /* 0x000fe2000bf45070 */
[----:B------:R1:W2:Y:S01]  /*0260*/  @P3 LDG.E R8, desc[UR6][R4.64+0x4] ;  /* 0x0000040604083981 */ /* 0x0002a2000c1e1900 */
[C---:B------:R-:W-:Y:S02]  /*0270*/  @P1 IADD3 R52, P0, PT, R9.reuse, R2, RZ ;  /* 0x0000000209341210 */ /* 0x040fe40007f1e0ff */
[----:B------:R-:W-:Y:S02]  /*0280*/  IADD3 R12, P4, PT, R9, UR4, RZ ;  /* 0x00000004090c7c10 */ /* 0x000fe4000ff9e0ff */
[----:B------:R-:W-:Y:S01]  /*0290*/  ISETP.NE.AND.EX P2, PT, RZ, UR5, PT, P2 ;  /* 0x00000005ff007c0c */ /* 0x000fe2000bf45320 */
[C---:B------:R-:W-:Y:S01]  /*02a0*/  @P1 IMAD.X R53, R7.reuse, 0x1, R3, P0 ;  /* 0x0000000107351824 */ /* 0x040fe200000e0603 */
[----:B------:R-:W3:Y:S01]  /*02b0*/  LDCU.U8 UR4, c[0x0][0x532] ;  /* 0x0000a640ff0477ac */ /* 0x000ee20008000000 */
[----:B------:R-:W4:Y:S01]  /*02c0*/  LDC.64 R2, c[0x0][0x468] ;  /* 0x00011a00ff027b82 */ /* 0x000f220000000a00 */
[----:B------:R-:W-:Y:S01]  /*02d0*/  IADD3.X R13, PT, PT, R7, UR5, RZ, P4, !PT ;  /* 0x00000005070d7c10 */ /* 0x000fe2000a7fe4ff */
[----:B------:R-:W4:Y:S01]  /*02e0*/  S2R R16, SR_CTAID.X ;  /* 0x0000000000107919 */ /* 0x000f220000002500 */
[----:B------:R4:W5:Y:S01]  /*02f0*/  @P1 LDG.E R52, desc[UR6][R52.64] ;  /* 0x0000000634341981 */ /* 0x000962000c1e1900 */
[----:B---3--:R-:W-:Y:S01]  /*0300*/  ISETP.NE.AND P4, PT, RZ, UR4, PT ;  /* 0x00000004ff007c0c */ /* 0x008fe2000bf85270 */
[----:B-1----:R-:W-:Y:S01]  /*0310*/  IMAD.MOV.U32 R4, RZ, RZ, RZ ;  /* 0x000000ffff047224 */ /* 0x002fe200078e00ff */
[----:B----4-:R-:W-:Y:S01]  /*0320*/  ISETP.EQ.U32.AND P5, PT, R2, RZ, PT ;  /* 0x000000ff0200720c */ /* 0x010fe20003fa2070 */
[----:B------:R-:W-:Y:S01]  /*0330*/  IMAD.MOV.U32 R5, RZ, RZ, -0x1 ;  /* 0xffffffffff057424 */ /* 0x000fe200078e00ff */
[----:B------:R-:W-:-:S03]  /*0340*/  IADD3 R10, P0, PT, R9, R2, RZ ;  /* 0x00000002090a7210 */ /* 0x000fc60007f1e0ff */
[----:B------:R1:W5:Y:S01]  /*0350*/  @P2 LDG.E R4, desc[UR6][R12.64] ;  /* 0x000000060c042981 */ /* 0x000362000c1e1900 */
[----:B------:R-:W-:Y:S01]  /*0360*/  ISETP.EQ.OR.EX P5, PT, R3, RZ, !P4, P5 ;  /* 0x000000ff0300720c */ /* 0x000fe200067a2750 */
[----:B------:R-:W-:-:S12]  /*0370*/  IMAD.X R11, R7, 0x1, R3, P0 ;  /* 0x00000001070b7824 */ /* 0x000fd800000e0603 */
[----:B------:R1:W5:Y:S01]  /*0380*/  @!P5 LDG.E R5, desc[UR6][R10.64] ;  /* 0x000000060a05d981 */ /* 0x000362000c1e1900 */
[----:B------:R-:W-:Y:S01]  /*0390*/  ISETP.NE.U32.AND P0, PT, R2, RZ, PT ;  /* 0x000000ff0200720c */ /* 0x000fe20003f05070 */
[----:B------:R-:W3:Y:S03]  /*03a0*/  @!P3 LDC R104, c[0x0][0x434] ;  /* 0x00010d00ff68bb82 */ /* 0x000ee60000000800 */
[----:B------:R-:W-:-:S13]  /*03b0*/  ISETP.NE.AND.EX P0, PT, R3, RZ, PT, P0 ;  /* 0x000000ff0300720c */ /* 0x000fda0003f05300 */
[----:B------:R-:W4:Y:S01]  /*03c0*/  @!P0 LDC R53, c[0x0][0x438] ;  /* 0x00010e00ff358b82 */ /* 0x000f220000000800 */
[----:B------:R-:W-:Y:S02]  /*03d0*/  IMAD.SHL.U32 R57, R16, 0x40, RZ ;  /* 0x0000004010397824 */ /* 0x000fe400078e00ff */
        /* <DEDUP_REMOVED lines=8> */
.L_x_4572:
        /* <DEDUP_REMOVED lines=37> */
[----:B------:R-:W-:-:S03]  /*06b0*/  ISETP.GE.AND P0, PT, R18, RZ, PT ;  /* 0x000000ff1200720c */ /* 0x000fc60003f06270 */
[----:B------:R-:W-:Y:S01]  /*06c0*/  @!P1 IMAD.IADD R52, R53, 0x1, R15 ;  /* 0x0000000135349824 */ /* 0x000fe200078e020f */
[----:B------:R-:W-:-:S03]  /*06d0*/  ISETP.NE.AND P1, PT, R10, RZ, PT ;  /* 0x000000ff0a00720c */ /* 0x000fc60003f25270 */
[----:B------:R-:W-:Y:S02]  /*06e0*/  VIADD R14, R52, 0x7f ;  /* 0x0000007f340e7836 */ /* 0x000fe40000000000 */
[----:B------:R-:W-:-:S03]  /*06f0*/  @P4 VIADD R11, R11, 0x1 ;  /* 0x000000010b0b4836 */ /* 0x000fc60000000000 */
[----:B------:R-:W-:Y:S01]  /*0700*/  IADD3 R15, PT, PT, R14, R57, -R104 ;  /* 0x000000390e0f7210 */ /* 0x000fe20007ffe868 */
[----:B------:R-:W-:-:S04]  /*0710*/  @!P0 IMAD.MOV R11, RZ, RZ, -R11 ;  /* 0x000000ffff0b8224 */ /* 0x000fc800078e0a0b */
[----:B------:R-:W-:Y:S02]  /*0720*/  @!P1 LOP3.LUT R11, RZ, R10, RZ, 0x33, !PT ;  /* 0x0000000aff0b9212 */ /* 0x000fe400078e33ff */
[----:B----4-:R-:W-:Y:S02]  /*0730*/  IADD3 R3, PT, PT, R15, 0x40, R3 ;  /* 0x000000400f037810 */ /* 0x010fe40007ffe003 */
[----:B------:R-:W-:Y:S01]  /*0740*/  SHF.R.S32.HI R15, RZ, 0x1f, R14 ;  /* 0x0000001fff0f7819 */ /* 0x000fe2000001140e */
[----:B-1----:R-:W-:Y:S01]  /*0750*/  IMAD R103, R11, R2, RZ ;  /* 0x000000020b677224 */ /* 0x002fe200078e02ff */
[----:B------:R-:W-:Y:S02]  /*0760*/  SHF.R.S32.HI R10, RZ, 0x1f, R3 ;  /* 0x0000001fff0a7819 */ /* 0x000fe40000011403 */
[----:B------:R-:W-:Y:S02]  /*0770*/  LEA.HI R15, R15, R14, RZ, 0x7 ;  /* 0x0000000e0f0f7211 */ /* 0x000fe400078f38ff */
[----:B------:R-:W-:-:S02]  /*0780*/  LEA.HI R10, R10, R3, RZ, 0x7 ;  /* 0x000000030a0a7211 */ /* 0x000fc400078f38ff */
        /* <DEDUP_REMOVED lines=16> */
[C---:B------:R-:W-:Y:S01]  /*0890*/  VIADD R4, R6.reuse, 0x10 ;  /* 0x0000001006047836 */ /* 0x040fe20000000000 */
[C---:B------:R-:W-:Y:S01]  /*08a0*/  ISETP.GE.AND P1, PT, R6.reuse, R57, PT ;  /* 0x000000390600720c */ /* 0x040fe20003f26270 */
        /* <DEDUP_REMOVED lines=9> */
[-C--:B------:R-:W-:Y:S01]  /*0940*/  ISETP.GE.OR P6, PT, R6, R57.reuse, P6 ;  /* 0x000000390600720c */ /* 0x080fe200037c6670 */
[----:B------:R2:W-:Y:S01]  /*0950*/  @!P1 STG.E.128 desc[UR6][R8.64], RZ ;  /* 0x000000ff08009986 */ /* 0x0005e2000c101d06 */
[----:B------:R-:W-:-:S02]  /*0960*/  ISETP.GE.AND P1, PT, R0, R57, PT ;  /* 0x000000390000720c */ /* 0x000fc40003f26270 */
[C---:B------:R-:W-:Y:S02]  /*0970*/  ISETP.NE.OR P5, PT, R56.reuse, RZ, P3 ;  /* 0x000000ff3800720c */ /* 0x040fe40001fa5670 */
[----:B------:R-:W-:Y:S01]  /*0980*/  ISETP.NE.OR P4, PT, R56, RZ, P2 ;  /* 0x000000ff3800720c */ /* 0x000fe20001785670 */
[----:B------:R2:W-:Y:S01]  /*0990*/  @!P3 STG.E.128 desc[UR6][R8.64+0x800], RZ ;  /* 0x000800ff0800b986 */ /* 0x0005e2000c101d06 */
        /* <DEDUP_REMOVED lines=17> */
.L_x_4573:
        /* <DEDUP_REMOVED lines=9> */
.L_x_4574:
[----:B------:R-:W-:-:S04]  /*0b40*/  UISETP.NE.U32.AND UP0, UPT, UR12, URZ, UPT ;  /* 0x000000ff0c00728c */ /* 0x000fc8000bf05070 */
[----:B------:R-:W-:-:S09]  /*0b50*/  UISETP.NE.AND.EX UP0, UPT, UR13, URZ, UPT, UP0 ;  /* 0x000000ff0d00728c */ /* 0x000fd2000bf05300 */
[----:B------:R-:W-:Y:S05]  /*0b60*/  BRA.U !UP0, `(.L_x_4575) ;  /* 0x00000005089c7547 */ /* 0x000fea000b800000 */
[----:B------:R-:W2:Y:S01]  /*0b70*/  LDC R9, c[0x0][0x4f0] ;  /* 0x00013c00ff097b82 */ /* 0x000ea20000000800 */
[----:B-1----:R-:W-:Y:S01]  /*0b80*/  LEA R3, R50, 0xffffff80, 0x7 ;  /* 0xffffff8032037811 */ /* 0x002fe200078e38ff */
[----:B------:R-:W1:Y:S03]  /*0b90*/  LDCU.64 UR4, c[0x0][0x4e8] ;  /* 0x00009d00ff0477ac */ /* 0x000e660008000a00 */
[----:B-----5:R-:W-:Y:S01]  /*0ba0*/  IABS R2, R3 ;  /* 0x0000000300027213 */ /* 0x020fe20000000000 */
[----:B------:R-:W3:Y:S02]  /*0bb0*/  LDCU.64 UR10, c[0x0][0x3a0] ;  /* 0x00007400ff0a77ac */ /* 0x000ee40008000a00 */
[----:B------:R-:W4:Y:S01]  /*0bc0*/  LDC.64 R44, c[0x0][0x3c0] ;  /* 0x0000f000ff2c7b82 */ /* 0x000f220000000a00 */
[----:B------:R-:W3:Y:S01]  /*0bd0*/  LDCU.64 UR8, c[0x0][0x3a8] ;  /* 0x00007500ff0877ac */ /* 0x000ee20008000a00 */
[----:B-1----:R-:W-:Y:S01]  /*0be0*/  IMAD.WIDE.U32 R10, R105, UR4, RZ ;  /* 0x00000004690a7c25 */ /* 0x002fe2000f8e00ff */
[----:B--2---:R-:W-:-:S03]  /*0bf0*/  IABS R5, R9 ;  /* 0x0000000900057213 */ /* 0x004fc60000000000 */
[----:B------:R-:W-:Y:S01]  /*0c00*/  IMAD R110, R105, UR5, R11 ;  /* 0x00000005696e7c24 */ /* 0x000fe2000f8e020b */
[----:B------:R-:W1:Y:S01]  /*0c10*/  LDCU.64 UR4, c[0x0][0x3b8] ;  /* 0x00007700ff0477ac */ /* 0x000e620008000a00 */
[----:B------:R-:W2:Y:S08]  /*0c20*/  I2F.RP R6, R5 ;  /* 0x0000000500067306 */ /* 0x000eb00000209400 */
        /* <DEDUP_REMOVED lines=27> */
[----:B------:R-:W2:Y:S04]  /*0de0*/  LDC R6, c[0x0][0x3e8] ;  /* 0x0000fa00ff067b82 */ /* 0x000ea80000000800 */
[----:B------:R-:W3:Y:S01]  /*0df0*/  LDG.E R18, desc[UR6][R18.64] ;  /* 0x0000000612127981 */ /* 0x000ee2000c1e1900 */
[----:B------:R-:W-:Y:S01]  /*0e00*/  IADD3 R5, PT, PT, -R5, RZ, RZ ;  /* 0x000000ff05057210 */ /* 0x000fe20007ffe1ff */
[----:B-1----:R-:W-:Y:S01]  /*0e10*/  IMAD.U32 R46, RZ, RZ, UR4 ;  /* 0x00000004ff2e7e24 */ /* 0x002fe2000f8e00ff */
[----:B------:R-:W-:-:S03]  /*0e20*/  MOV R47, UR5 ;  /* 0x00000005002f7c02 */ /* 0x000fc60008000f00 */
        /* <DEDUP_REMOVED lines=27> */
[----:B------:R-:W-:-:S04]  /*0fe0*/  IMAD.WIDE.U32 R10, R18, UR10, RZ ;  /* 0x0000000a120a7c25 */ /* 0x000fc8000f8e00ff */
        /* <DEDUP_REMOVED lines=12> */
[----:B----4-:R-:W-:Y:S02]  /*10b0*/  IMAD R2, R2, R44, RZ ;  /* 0x0000002c02027224 */ /* 0x010fe400078e02ff */
        /* <DEDUP_REMOVED lines=18> */
.L_x_4575:
        /* <DEDUP_REMOVED lines=17> */
.L_x_4577:
[----:B------:R-:W2:Y:S01]  /*12f0*/  LDC.64 R46, c[0x0][0x3b8] ;  /* 0x0000ee00ff2e7b82 */ /* 0x000ea20000000a00 */
[----:B------:R-:W-:-:S05]  /*1300*/  IADD3 R6, PT, PT, R4, R5, RZ ;  /* 0x0000000504067210 */ /* 0x000fca0007ffe0ff */
[C---:B--2---:R-:W-:Y:S02]  /*1310*/  IMAD R18, R6.reuse, R47, RZ ;  /* 0x0000002f06127224 */ /* 0x044fe400078e02ff */
[----:B------:R-:W-:-:S05]  /*1320*/  IMAD.WIDE.U32 R6, R6, R46, RZ ;  /* 0x0000002e06067225 */ /* 0x000fca00078e00ff */
[----:B------:R-:W-:Y:S02]  /*1330*/  IADD3 R18, PT, PT, R7, R18, RZ ;  /* 0x0000001207127210 */ /* 0x000fe40007ffe0ff */
[----:B------:R-:W-:Y:S02]  /*1340*/  MOV R19, R6 ;  /* 0x0000000600137202 */ /* 0x000fe40000000f00 */
.L_x_4578:
        /* <DEDUP_REMOVED lines=15> */
.L_x_4579:
[----:B------:R-:W2:Y:S01]  /*1440*/  LDC.64 R44, c[0x0][0x3c0] ;  /* 0x0000f000ff2c7b82 */ /* 0x000ea20000000a00 */
[----:B------:R-:W-:-:S05]  /*1450*/  IADD3 R4, PT, PT, R4, R5, RZ ;  /* 0x0000000504047210 */ /* 0x000fca0007ffe0ff */
[C---:B--2---:R-:W-:Y:S02]  /*1460*/  IMAD R20, R4.reuse, R45, RZ ;  /* 0x0000002d04147224 */ /* 0x044fe400078e02ff */
[----:B------:R-:W-:-:S05]  /*1470*/  IMAD.WIDE.U32 R4, R4, R44, RZ ;  /* 0x0000002c04047225 */ /* 0x000fca00078e00ff */
[----:B------:R-:W-:Y:S02]  /*1480*/  IADD3 R20, PT, PT, R5, R20, RZ ;  /* 0x0000001405147210 */ /* 0x000fe40007ffe0ff */
[----:B------:R-:W-:-:S07]  /*1490*/  MOV R21, R4 ;  /* 0x0000000400157202 */ /* 0x000fce0000000f00 */
.L_x_4580:
[----:B------:R-:W2:Y:S01]  /*14a0*/  LDC R6, c[0x0][0x3e8] ;  /* 0x0000fa00ff067b82 */ /* 0x000ea20000000800 */
[----:B------:R-:W-:Y:S02]  /*14b0*/  LOP3.LUT R21, R21, R20, RZ, 0x3c, !PT ;  /* 0x0000001415157212 */ /* 0x000fe400078e3cff */
[----:B------:R-:W-:Y:S02]  /*14c0*/  CS2R R110, SRZ ;  /* 0x00000000006e7805 */ /* 0x000fe4000001ff00 */
[----:B------:R-:W-:Y:S02]  /*14d0*/  LEA R9, R50, 0xffffff80, 0x7 ;  /* 0xffffff8032097811 */ /* 0x000fe400078e38ff */
[----:B------:R-:W-:Y:S02]  /*14e0*/  LOP3.LUT R19, R19, R18, RZ, 0x3c, !PT ;  /* 0x0000001213137212 */ /* 0x000fe400078e3cff */
[----:B------:R-:W-:Y:S02]  /*14f0*/  LOP3.LUT R20, R21, R20, RZ, 0x3c, !PT ;  /* 0x0000001415147212 */ /* 0x000fe400078e3cff */
[----:B------:R-:W-:-:S02]  /*1500*/  LOP3.LUT R18, R19, R18, RZ, 0x3c, !PT ;  /* 0x0000001213127212 */ /* 0x000fc400078e3cff */
[----:B------:R-:W-:Y:S02]  /*1510*/  LOP3.LUT R21, R21, R20, RZ, 0x3c, !PT ;  /* 0x0000001415157212 */ /* 0x000fe400078e3cff */
[----:B------:R-:W-:Y:S01]  /*1520*/  LOP3.LUT R19, R19, R18, RZ, 0x3c, !PT ;  /* 0x0000001213137212 */ /* 0x000fe200078e3cff */
[----:B------:R-:W-:-:S04]  /*1530*/  IMAD.WIDE.U32 R20, R9, R44, R20 ;  /* 0x0000002c09147225 */ /* 0x000fc800078e0014 */
[----:B------:R-:W-:Y:S01]  /*1540*/  IMAD.WIDE.U32 R18, R9, R46, R18 ;  /* 0x0000002e09127225 */ /* 0x000fe200078e0012 */
[----:B--2--5:R-:W-:-:S04]  /*1550*/  IABS R2, R6 ;  /* 0x0000000600027213 */ /* 0x024fc80000000000 */
[----:B------:R-:W2:Y:S08]  /*1560*/  I2F.RP R10, R2 ;  /* 0x00000002000a7306 */ /* 0x000eb00000209400 */
[----:B--2---:R-:W2:Y:S02]  /*1570*/  MUFU.RCP R10, R10 ;  /* 0x0000000a000a7308 */ /* 0x004ea40000001000 */
[----:B--2---:R-:W-:-:S06]  /*1580*/  VIADD R10, R10, 0xffffffe ;  /* 0x0ffffffe0a0a7836 */ /* 0x004fcc0000000000 */
[----:B------:R-:W1:Y:S02]  /*1590*/  F2I.FTZ.U32.TRUNC.NTZ R11, R10 ;  /* 0x0000000a000b7305 */ /* 0x000e64000021f000 */
[----:B-1----:R-:W-:Y:S01]  /*15a0*/  IMAD.MOV R3, RZ, RZ, -R11 ;  /* 0x000000ffff037224 */ /* 0x002fe200078e0a0b */
[----:B------:R-:W-:-:S03]  /*15b0*/  MOV R10, RZ ;  /* 0x000000ff000a7202 */ /* 0x000fc60000000f00 */
[----:B------:R-:W-:Y:S01]  /*15c0*/  IMAD R4, R3, R2, RZ ;  /* 0x0000000203047224 */ /* 0x000fe200078e02ff */
[----:B------:R-:W-:-:S03]  /*15d0*/  IABS R3, R8 ;  /* 0x0000000800037213 */ /* 0x000fc60000000000 */
[----:B------:R-:W-:Y:S01]  /*15e0*/  IMAD.HI.U32 R7, R11, R4, R10 ;  /* 0x000000040b077227 */ /* 0x000fe200078e000a */
[----:B------:R-:W-:-:S03]  /*15f0*/  SHF.R.S32.HI R10, RZ, 0x1f, R9 ;  /* 0x0000001fff0a7819 */ /* 0x000fc60000011409 */
[----:B------:R-:W-:Y:S02]  /*1600*/  IMAD.MOV.U32 R4, RZ, RZ, R3 ;  /* 0x000000ffff047224 */ /* 0x000fe400078e0003 */
[----:B------:R-:W-:Y:S02]  /*1610*/  IMAD R11, R10, R44, RZ ;  /* 0x0000002c0a0b7224 */ /* 0x000fe400078e02ff */
[----:B------:R-:W-:-:S04]  /*1620*/  IMAD.HI.U32 R7, R7, R4, RZ ;  /* 0x0000000407077227 */ /* 0x000fc800078e00ff */
[----:B------:R-:W-:Y:S01]  /*1630*/  IMAD R10, R10, R46, RZ ;  /* 0x0000002e0a0a7224 */ /* 0x000fe200078e02ff */
[----:B------:R-:W-:Y:S01]  /*1640*/  IADD3 R3, PT, PT, -R7, RZ, RZ ;  /* 0x000000ff07037210 */ /* 0x000fe20007ffe1ff */
[C---:B------:R-:W-:Y:S02]  /*1650*/  IMAD R11, R9.reuse, R45, R11 ;  /* 0x0000002d090b7224 */ /* 0x040fe400078e020b */
[----:B------:R-:W-:Y:S02]  /*1660*/  IMAD R10, R9, R47, R10 ;  /* 0x0000002f090a7224 */ /* 0x000fe400078e020a */
[C---:B------:R-:W-:Y:S01]  /*1670*/  IMAD R3, R2.reuse, R3, R4 ;  /* 0x0000000302037224 */ /* 0x040fe200078e0204 */
[----:B------:R-:W-:Y:S01]  /*1680*/  IADD3 R21, PT, PT, R21, R11, RZ ;  /* 0x0000000b15157210 */ /* 0x000fe20007ffe0ff */
[----:B------:R-:W1:Y:S01]  /*1690*/  LDC.64 R4, c[0x0][0x3d8] ;  /* 0x0000f600ff047b82 */ /* 0x000e620000000a00 */
[----:B------:R-:W-:Y:S02]  /*16a0*/  IMAD.IADD R19, R19, 0x1, R10 ;  /* 0x0000000113137824 */ /* 0x000fe400078e020a */
[----:B------:R-:W-:-:S13]  /*16b0*/  ISETP.GT.U32.AND P0, PT, R2, R3, PT ;  /* 0x000000030200720c */ /* 0x000fda0003f04070 */
[----:B------:R-:W-:Y:S01]  /*16c0*/  @!P0 IMAD.IADD R3, R3, 0x1, -R2 ;  /* 0x0000000103038824 */ /* 0x000fe200078e0a02 */
[----:B------:R-:W-:-:S04]  /*16d0*/  @!P0 IADD3 R7, PT, PT, R7, 0x1, RZ ;  /* 0x0000000107078810 */ /* 0x000fc80007ffe0ff */
[----:B------:R-:W-:Y:S02]  /*16e0*/  ISETP.GE.U32.AND P1, PT, R3, R2, PT ;  /* 0x000000020300720c */ /* 0x000fe40003f26070 */
[----:B------:R-:W-:-:S04]  /*16f0*/  LOP3.LUT R2, R8, R6, RZ, 0x3c, !PT ;  /* 0x0000000608027212 */ /* 0x000fc800078e3cff */
[----:B------:R-:W-:Y:S02]  /*1700*/  ISETP.GE.AND P0, PT, R2, RZ, PT ;  /* 0x000000ff0200720c */ /* 0x000fe40003f06270 */
[----:B------:R-:W2:Y:S05]  /*1710*/  LDC.64 R2, c[0x0][0x3d0] ;  /* 0x0000f400ff027b82 */ /* 0x000eaa0000000a00 */
[----:B------:R-:W-:Y:S01]  /*1720*/  @P1 VIADD R7, R7, 0x1 ;  /* 0x0000000107071836 */ /* 0x000fe20000000000 */
[----:B------:R-:W-:Y:S02]  /*1730*/  ISETP.NE.AND P1, PT, R6, RZ, PT ;  /* 0x000000ff0600720c */ /* 0x000fe40003f25270 */
[----:B------:R-:W-:-:S02]  /*1740*/  LOP3.LUT R6, RZ, R6, RZ, 0x33, !PT ;  /* 0x00000006ff067212 */ /* 0x000fc400078e33ff */
[----:B------:R-:W-:-:S05]  /*1750*/  MOV R14, R7 ;  /* 0x00000007000e7202 */ /* 0x000fca0000000f00 */
[----:B------:R-:W-:-:S05]  /*1760*/  @!P0 IMAD.MOV R14, RZ, RZ, -R14 ;  /* 0x000000ffff0e8224 */ /* 0x000fca00078e0a0e */
        /* <DEDUP_REMOVED lines=9> */
[----:B------:R-:W-:Y:S01]  /*1800*/  MOV R11, R20 ;  /* 0x00000014000b7202 */ /* 0x000fe20000000f00 */
[----:B------:R-:W-:Y:S02]  /*1810*/  IMAD.IADD R4, R21, 0x1, R5 ;  /* 0x0000000115047824 */ /* 0x000fe400078e0205 */
[----:B------:R-:W-:-:S07]  /*1820*/  IMAD.IADD R9, R19, 0x1, R3 ;  /* 0x0000000113097824 */ /* 0x000fce00078e0203 */
.L_x_4576:
[----:B------:R-:W-:Y:S01]  /*1830*/  ISETP.NE.AND P4, PT, R0, -0x1, PT ;  /* 0xffffffff0000780c */ /* 0x000fe20003f85270 */
[----:B------:R-:W1:Y:S01]  /*1840*/  LDC.64 R82, c[0x0][0x3b0] ;  /* 0x0000ec00ff527b82 */ /* 0x000e620000000a00 */
[----:B------:R-:W-:Y:S01]  /*1850*/  IMAD.MOV.U32 R5, RZ, RZ, RZ ;  /* 0x000000ffff057224 */ /* 0x000fe200078e00ff */
[----:B------:R-:W2:Y:S01]  /*1860*/  LDCU.64 UR10, c[0x0][0x3c8] ;  /* 0x00007900ff0a77ac */ /* 0x000ea20008000a00 */
[----:B------:R-:W3:Y:S04]  /*1870*/  LDCU.64 UR4, c[0x0][0x390] ;  /* 0x00007200ff0477ac */ /* 0x000ee80008000a00 */
[----:B------:R4:W5:Y:S01]  /*1880*/  @P2 LDG.E R5, desc[UR6][R12.64] ;  /* 0x000000060c052981 */ /* 0x000962000c1e1900 */
[----:B------:R-:W-:Y:S01]  /*1890*/  SHF.R.U32.HI R80, RZ, 0x2, R56 ;  /* 0x00000002ff507819 */ /* 0x000fe20000011638 */
[----:B------:R-:W-:Y:S01]  /*18a0*/  IMAD.MOV.U32 R81, RZ, RZ, RZ ;  /* 0x000000ffff517224 */ /* 0x000fe200078e00ff */
[----:B------:R-:W-:Y:S01]  /*18b0*/  SHF.R.S32.HI R58, RZ, 0x1f, R53 ;  /* 0x0000001fff3a7819 */ /* 0x000fe20000011435 */
[----:B------:R-:W2:Y:S01]  /*18c0*/  LDCU.64 UR8, c[0x0][0x388] ;  /* 0x00007100ff0877ac */ /* 0x000ea20008000a00 */
[----:B------:R-:W3:Y:S01]  /*18d0*/  @!P4 LDC.64 R2, c[0x0][0x398] ;  /* 0x0000e600ff02cb82 */ /* 0x000ee20000000a00 */
[----:B------:R-:W-:Y:S01]  /*18e0*/  IMAD.WIDE.U32 R16, R16, 0x40, R80 ;  /* 0x0000004010107825 */ /* 0x000fe200078e0050 */
[----:B------:R-:W-:-:S02]  /*18f0*/  LEA.HI R58, R58, R53, RZ, 0x7 ;  /* 0x000000353a3a7211 */ /* 0x000fc400078f38ff */
[-C--:B------:R-:W-:Y:S01]  /*1900*/  LOP3.LUT R111, R111, R110.reuse, RZ, 0x3c, !PT ;  /* 0x0000006e6f6f7212 */ /* 0x080fe200078e3cff */
[----:B------:R-:W-:Y:S01]  /*1910*/  IMAD.SHL.U32 R51, R50, 0x80, RZ ;  /* 0x0000008032337824 */ /* 0x000fe200078e00ff */
[----:B------:R-:W-:Y:S02]  /*1920*/  SHF.R.S32.HI R58, RZ, 0x7, R58 ;  /* 0x00000007ff3a7819 */ /* 0x000fe4000001143a */
[----:B------:R-:W-:Y:S02]  /*1930*/  LOP3.LUT R110, R111, R110, RZ, 0x3c, !PT ;  /* 0x0000006e6f6e7212 */ /* 0x000fe400078e3cff */
[----:B------:R-:W-:Y:S01]  /*1940*/  VIMNMX R58, PT, PT, R103, R58, !PT ;  /* 0x0000003a673a7248 */ /* 0x000fe20007fe0100 */
[----:B-1----:R-:W-:Y:S01]  /*1950*/  @P4 IMAD.WIDE.U32 R14, R0, R82, RZ ;  /* 0x00000052000e4225 */ /* 0x002fe200078e00ff */
[----:B------:R-:W-:-:S03]  /*1960*/  LOP3.LUT R111, R111, R110, RZ, 0x3c, !PT ;  /* 0x0000006e6f6f7212 */ /* 0x000fc600078e3cff */
[----:B------:R-:W-:Y:S02]  /*1970*/  IMAD R59, R17, R82, RZ ;  /* 0x00000052113b7224 */ /* 0x000fe400078e02ff */
[----:B----4-:R-:W-:Y:S02]  /*1980*/  IMAD.SHL.U32 R12, R56, 0x8, RZ ;  /* 0x00000008380c7824 */ /* 0x010fe400078e00ff */
[----:B------:R-:W-:Y:S02]  /*1990*/  IMAD R59, R16, R83, R59 ;  /* 0x00000053103b7224 */ /* 0x000fe400078e023b */
[----:B---3--:R-:W-:Y:S01]  /*19a0*/  @!P4 IMAD.WIDE.U32 R18, R105, R2, RZ ;  /* 0x000000026912c225 */ /* 0x008fe200078e00ff */
[----:B------:R-:W-:-:S03]  /*19b0*/  LOP3.LUT R12, R12, 0x18, RZ, 0xc0, !PT ;  /* 0x000000180c0c7812 */ /* 0x000fc600078ec0ff */
[----:B------:R-:W-:Y:S01]  /*19c0*/  @!P4 IMAD R3, R105, R3, R19 ;  /* 0x000000036903c224 */ /* 0x000fe200078e0213 */
[----:B------:R-:W-:Y:S01]  /*19d0*/  IADD3 R20, P2, PT, R12, R11, RZ ;  /* 0x0000000b0c147210 */ /* 0x000fe20007f5e0ff */
[----:B------:R-:W-:Y:S01]  /*19e0*/  @P4 IMAD R3, R0, R83, R15 ;  /* 0x0000005300034224 */ /* 0x000fe200078e020f */
[----:B------:R-:W1:Y:S01]  /*19f0*/  LDC R11, c[0x0][0x450] ;  /* 0x00011400ff0b7b82 */ /* 0x000e620000000800 */
[----:B------:R-:W-:Y:S01]  /*1a00*/  @!P4 MOV R2, R18 ;  /* 0x000000120002c202 */ /* 0x000fe20000000f00 */
[----:B------:R-:W-:Y:S01]  /*1a10*/  @P4 IMAD.MOV.U32 R2, RZ, RZ, R14 ;  /* 0x000000ffff024224 */ /* 0x000fe200078e000e */
[----:B------:R-:W-:Y:S02]  /*1a20*/  IADD3.X R21, PT, PT, RZ, R4, RZ, P2, !PT ;  /* 0x00000004ff157210 */ /* 0x000fe400017fe4ff */
[C---:B------:R-:W-:Y:S02]  /*1a30*/  IADD3 R22, P3, PT, R12.reuse, R10, RZ ;  /* 0x0000000a0c167210 */ /* 0x040fe40007f7e0ff */
[----:B------:R-:W-:Y:S01]  /*1a40*/  IADD3 R18, P2, PT, R12, R2, RZ ;  /* 0x000000020c127210 */ /* 0x000fe20007f5e0ff */
[----:B------:R-:W-:Y:S01]  /*1a50*/  IMAD.WIDE.U32 R20, R80, R44, R20 ;  /* 0x0000002c50147225 */ /* 0x000fe200078e0014 */
[----:B------:R-:W-:-:S03]  /*1a60*/  SHF.R.S32.HI R14, RZ, 0x1f, R8 ;  /* 0x0000001fff0e7819 */ /* 0x000fc60000011408 */
[----:B------:R-:W-:Y:S01]  /*1a70*/  IMAD.X R19, RZ, RZ, R3, P2 ;  /* 0x000000ffff137224 */ /* 0x000fe200010e0603 */
[----:B------:R-:W-:Y:S01]  /*1a80*/  SHF.L.U32 R4, R20, 0x1, RZ ;  /* 0x0000000114047819 */ /* 0x000fe200000006ff */
[----:B------:R-:W-:Y:S02]  /*1a90*/  IMAD R3, R80, R45, R21 ;  /* 0x0000002d50037224 */ /* 0x000fe400078e0215 */
[----:B------:R-:W-:Y:S01]  /*1aa0*/  IMAD.X R23, RZ, RZ, R9, P3 ;  /* 0x000000ffff177224 */ /* 0x000fe200018e0609 */
[----:B------:R-:W-:Y:S01]  /*1ab0*/  IADD3 R4, P2, PT, R4, UR4, RZ ;  /* 0x0000000404047c10 */ /* 0x000fe2000ff5e0ff */
[----:B--2---:R-:W-:Y:S01]  /*1ac0*/  IMAD R14, R14, UR10, RZ ;  /* 0x0000000a0e0e7c24 */ /* 0x004fe2000f8e02ff */
[----:B------:R-:W-:Y:S01]  /*1ad0*/  SHF.L.U64.HI R3, R20, 0x1, R3 ;  /* 0x0000000114037819 */ /* 0x000fe20000010203 */
[----:B------:R-:W-:Y:S01]  /*1ae0*/  IMAD.WIDE.U32 R22, R80, R46, R22 ;  /* 0x0000002e50167225 */ /* 0x000fe200078e0016 */
[----:B------:R-:W-:Y:S02]  /*1af0*/  MOV R109, R4 ;  /* 0x00000004006d7202 */ /* 0x000fe40000000f00 */
[----:B------:R-:W-:Y:S01]  /*1b00*/  IADD3.X R3, PT, PT, R3, UR5, RZ, P2, !PT ;  /* 0x0000000503037c10 */ /* 0x000fe200097fe4ff */
[----:B------:R-:W-:Y:S01]  /*1b10*/  IMAD R14, R8, UR11, R14 ;  /* 0x0000000b080e7c24 */ /* 0x000fe2000f8e020e */
[----:B------:R-:W-:Y:S01]  /*1b20*/  ISETP.GT.AND P2, PT, R50, R58, PT ;  /* 0x0000003a3200720c */ /* 0x000fe20003f44270 */
[----:B------:R-:W-:Y:S01]  /*1b30*/  IMAD.WIDE.U32 R18, R8, UR10, R18 ;  /* 0x0000000a08127c25 */ /* 0x000fe2000f8e0012 */
[----:B-1----:R-:W-:-:S03]  /*1b40*/  LEA.HI R11, R11, R11, RZ, 0x1 ;  /* 0x0000000b0b0b7211 */ /* 0x002fc600078f08ff */
[----:B------:R-:W-:Y:S01]  /*1b50*/  IMAD.SHL.U32 R8, R56, 0x4, RZ ;  /* 0x0000000438087824 */ /* 0x000fe200078e00ff */
[----:B------:R-:W-:Y:S01]  /*1b60*/  SHF.R.S32.HI R11, RZ, 0x1, R11 ;  /* 0x00000001ff0b7819 */ /* 0x000fe2000001140b */
[----:B------:R-:W-:Y:S02]  /*1b70*/  IMAD R0, R80, R47, R23 ;  /* 0x0000002f50007224 */ /* 0x000fe400078e0217 */
[----:B------:R-:W-:Y:S01]  /*1b80*/  IMAD.SHL.U32 R2, R22, 0x2, RZ ;  /* 0x0000000216027824 */ /* 0x000fe200078e00ff */
[----:B------:R-:W-:Y:S01]  /*1b90*/  LOP3.LUT R8, R8, 0xc, RZ, 0xc0, !PT ;  /* 0x0000000c08087812 */ /* 0x000fe200078ec0ff */
[----:B------:R-:W-:Y:S01]  /*1ba0*/  IMAD.IADD R15, R19, 0x1, R14 ;  /* 0x00000001130f7824 */ /* 0x000fe200078e020e */
[----:B------:R-:W-:Y:S01]  /*1bb0*/  MOV R14, R18 ;  /* 0x00000012000e7202 */ /* 0x000fe20000000f00 */
[----:B------:R-:W-:Y:S01]  /*1bc0*/  IMAD.MOV.U32 R108, RZ, RZ, R3 ;  /* 0x000000ffff6c7224 */ /* 0x000fe200078e0003 */
[----:B------:R-:W-:Y:S01]  /*1bd0*/  SHF.L.U64.HI R0, R22, 0x1, R0 ;  /* 0x0000000116007819 */ /* 0x000fe20000010200 */
[----:B------:R-:W-:Y:S01]  /*1be0*/  IMAD R78, R80, R11, R8 ;  /* 0x0000000b504e7224 */ /* 0x000fe200078e0208 */
[----:B------:R-:W-:Y:S01]  /*1bf0*/  IADD3 R2, P3, PT, R2, UR8, RZ ;  /* 0x0000000802027c10 */ /* 0x000fe2000ff7e0ff */
[----:B------:R-:W-:-:S03]  /*1c00*/  IMAD.WIDE.U32 R82, R16, R82, R14 ;  /* 0x0000005210527225 */ /* 0x000fc600078e000e */
[----:B------:R-:W-:Y:S01]  /*1c10*/  IADD3.X R0, PT, PT, R0, UR9, RZ, P3, !PT ;  /* 0x0000000900007c10 */ /* 0x000fe20009ffe4ff */
[----:B------:R-:W-:Y:S01]  /*1c20*/  IMAD.MOV.U32 R107, RZ, RZ, R2 ;  /* 0x000000ffff6b7224 */ /* 0x000fe200078e0002 */
[----:B------:R-:W-:Y:S02]  /*1c30*/  SHF.R.S32.HI R70, RZ, 0x1f, R78 ;  /* 0x0000001fff467819 */ /* 0x000fe4000001144e */
[----:B------:R-:W-:Y:S01]  /*1c40*/  IADD3 R59, PT, PT, R83, R59, RZ ;  /* 0x0000003b533b7210 */ /* 0x000fe20007ffe0ff */
        /* <DEDUP_REMOVED lines=9> */
[----:B------:R-:W-:Y:S01]  /*1ce0*/  IMAD.IADD R8, R8, 0x1, R78 ;  /* 0x0000000108087824 */ /* 0x000fe200078e024e */
[----:B------:R-:W3:Y:S01]  /*1cf0*/  LDCU.128 UR16, c[0x0][0x4b0] ;  /* 0x00009600ff1077ac */ /* 0x000ee20008000c00 */
[----:B------:R-:W-:Y:S01]  /*1d00*/  SHF.R.S32.HI R7, RZ, 0x1f, R77 ;  /* 0x0000001fff077819 */ /* 0x000fe2000001144d */
[----:B------:R-:W4:Y:S01]  /*1d10*/  LDC.64 R48, c[0x0][0x4b0] ;  /* 0x00012c00ff307b82 */ /* 0x000f220000000a00 */
[----:B------:R-:W-:Y:S01]  /*1d20*/  SEL R6, R6, R9, !P1 ;  /* 0x0000000906067207 */ /* 0x000fe20004800000 */
[----:B------:R-:W3:Y:S01]  /*1d30*/  LDCU.128 UR12, c[0x0][0x4c0] ;  /* 0x00009800ff0c77ac */ /* 0x000ee20008000c00 */
[----:B------:R-:W-:Y:S01]  /*1d40*/  IMAD R33, R5, R11, RZ ;  /* 0x0000000b05217224 */ /* 0x000fe200078e02ff */
[----:B------:R-:W-:Y:S01]  /*1d50*/  SHF.R.S32.HI R64, RZ, 0x1f, R53 ;  /* 0x0000001fff407819 */ /* 0x000fe20000011435 */
[----:B------:R-:W-:Y:S01]  /*1d60*/  IMAD.MOV.U32 R60, RZ, RZ, R3 ;  /* 0x000000ffff3c7224 */ /* 0x000fe200078e0003 */
[----:B------:R-:W-:Y:S01]  /*1d70*/  SHF.R.S32.HI R10, RZ, 0x1f, R6 ;  /* 0x0000001fff0a7819 */ /* 0x000fe20000011406 */
[----:B------:R-:W4:Y:S01]  /*1d80*/  LDCU.64 UR4, c[0x0][0x488] ;  /* 0x00009100ff0477ac */ /* 0x000f220008000a00 */
[----:B-1----:R-:W-:Y:S01]  /*1d90*/  IMAD.WIDE.U32 R14, R105, UR10, R12 ;  /* 0x0000000a690e7c25 */ /* 0x002fe2000f8e000c */
[----:B------:R-:W-:Y:S01]  /*1da0*/  SHF.R.S32.HI R32, RZ, 0x1f, R33 ;  /* 0x0000001fff207819 */ /* 0x000fe20000011421 */
[----:B------:R-:W1:Y:S01]  /*1db0*/  LDC.64 R44, c[0x0][0x3c0] ;  /* 0x0000f000ff2c7b82 */ /* 0x000e620000000a00 */
[----:B------:R-:W-:Y:S01]  /*1dc0*/  IADD3 R67, P1, PT, R33, R8, RZ ;  /* 0x0000000821437210 */ /* 0x000fe20007f3e0ff */
[----:B--2---:R-:W-:Y:S01]  /*1dd0*/  IMAD.WIDE.U32 R16, R105, UR20, R12 ;  /* 0x0000001469107c25 */ /* 0x004fe2000f8e000c */
[----:B------:R-:W-:-:S02]  /*1de0*/  MOV R61, R4 ;  /* 0x00000004003d7202 */ /* 0x000fc40000000f00 */
[----:B------:R-:W-:Y:S01]  /*1df0*/  LEA.HI.X.SX32 R66, R8, R32, 0x1, P1 ;  /* 0x0000002008427211 */ /* 0x000fe200008f0eff */
[----:B---3--:R-:W-:Y:S01]  /*1e00*/  IMAD R9, R7, UR16, RZ ;  /* 0x0000001007097c24 */ /* 0x008fe2000f8e02ff */
[----:B------:R-:W-:Y:S01]  /*1e10*/  MOV R63, R2 ;  /* 0x00000002003f7202 */ /* 0x000fe20000000f00 */
[----:B------:R-:W-:Y:S01]  /*1e20*/  IMAD R15, R105, UR11, R15 ;  /* 0x0000000b690f7c24 */ /* 0x000fe2000f8e020f */
[----:B------:R-:W2:Y:S01]  /*1e30*/  LDCU.64 UR10, c[0x0][0x4d0] ;  /* 0x00009a00ff0a77ac */ /* 0x000ea20008000a00 */
[----:B------:R-:W-:Y:S01]  /*1e40*/  IMAD R7, R7, UR22, RZ ;  /* 0x0000001607077c24 */ /* 0x000fe2000f8e02ff */
[----:B------:R-:W-:Y:S01]  /*1e50*/  SHF.L.U64.HI R66, R67, 0x1, R66 ;  /* 0x0000000143427819 */ /* 0x000fe20000010242 */
[----:B------:R-:W-:Y:S01]  /*1e60*/  IMAD R17, R105, UR21, R17 ;  /* 0x0000001569117c24 */ /* 0x000fe2000f8e0211 */
[----:B------:R-:W-:Y:S01]  /*1e70*/  SHF.L.U32 R67, R67, 0x1, RZ ;  /* 0x0000000143437819 */ /* 0x000fe200000006ff */
[C---:B------:R-:W-:Y:S01]  /*1e80*/  IMAD R7, R77.reuse, UR23, R7 ;  /* 0x000000174d077c24 */ /* 0x040fe2000f8e0207 */
[----:B------:R-:W-:Y:S01]  /*1e90*/  MOV R74, R50 ;  /* 0x00000032004a7202 */ /* 0x000fe20000000f00 */
[----:B------:R-:W-:Y:S01]  /*1ea0*/  IMAD.WIDE.U32 R18, R77, UR22, R14 ;  /* 0x000000164d127c25 */ /* 0x000fe2000f8e000e */
[----:B------:R-:W-:-:S02]  /*1eb0*/  IADD3 R69, P1, PT, R67, UR14, RZ ;  /* 0x0000000e43457c10 */ /* 0x000fc4000ff3e0ff */
[----:B------:R-:W-:Y:S01]  /*1ec0*/  IADD3 R72, PT, PT, R80, 0x40, RZ ;  /* 0x0000004050487810 */ /* 0x000fe20007ffe0ff */
[----:B------:R-:W-:Y:S01]  /*1ed0*/  IMAD R9, R77, UR17, R9 ;  /* 0x000000114d097c24 */ /* 0x000fe2000f8e0209 */
[----:B------:R-:W-:Y:S01]  /*1ee0*/  IADD3 R19, PT, PT, R19, R7, RZ ;  /* 0x0000000713137210 */ /* 0x000fe20007ffe0ff */
[----:B------:R-:W-:Y:S01]  /*1ef0*/  IMAD.WIDE.U32 R16, R77, UR16, R16 ;  /* 0x000000104d107c25 */ /* 0x000fe2000f8e0010 */
[----:B------:R-:W-:-:S03]  /*1f00*/  IADD3.X R68, PT, PT, R66, UR15, RZ, P1, !PT ;  /* 0x0000000f42447c10 */ /* 0x000fc60008ffe4ff */
[----:B------:R-:W-:Y:S01]  /*1f10*/  IMAD.IADD R17, R17, 0x1, R9 ;  /* 0x0000000111117824 */ /* 0x000fe200078e0209 */
[----:B--2---:R-:W-:Y:S01]  /*1f20*/  IADD3 R67, P1, PT, R67, UR10, RZ ;  /* 0x0000000a43437c10 */ /* 0x004fe2000ff3e0ff */
[C---:B------:R-:W-:Y:S02]  /*1f30*/  IMAD R9, R10.reuse, UR12, RZ ;  /* 0x0000000c0a097c24 */ /* 0x040fe4000f8e02ff */
[----:B------:R-:W-:Y:S01]  /*1f40*/  IMAD R14, R10, UR18, RZ ;  /* 0x000000120a0e7c24 */ /* 0x000fe2000f8e02ff */
[----:B------:R-:W-:Y:S01]  /*1f50*/  IADD3.X R66, PT, PT, R66, UR11, RZ, P1, !PT ;  /* 0x0000000b42427c10 */ /* 0x000fe20008ffe4ff */
        /* <DEDUP_REMOVED lines=8> */
[----:B------:R-:W-:Y:S01]  /*1fe0*/  IADD3.X R64, PT, PT, RZ, ~R64, RZ, P0, !PT ;  /* 0x80000040ff407210 */ /* 0x000fe200007fe4ff */
[----:B------:R-:W-:Y:S01]  /*1ff0*/  IMAD.IADD R15, R19, 0x1, R14 ;  /* 0x00000001130f7824 */ /* 0x000fe200078e020e */
[----:B------:R-:W-:Y:S01]  /*2000*/  IADD3 R33, P0, PT, R33, R78, RZ ;  /* 0x0000004e21217210 */ /* 0x000fe20007f1e0ff */
[----:B------:R-:W-:Y:S01]  /*2010*/  IMAD.WIDE.U32 R16, R6, UR16, R16 ;  /* 0x0000001006107c25 */ /* 0x000fe2000f8e0010 */
[----:B------:R-:W-:-:S03]  /*2020*/  MOV R14, R18 ;  /* 0x00000012000e7202 */ /* 0x000fc60000000f00 */
[----:B------:R-:W-:Y:S01]  /*2030*/  IMAD.X R32, R32, 0x1, R70, P0 ;  /* 0x0000000120207824 */ /* 0x000fe200000e0646 */
[----:B------:R-:W-:Y:S01]  /*2040*/  LEA R65, P2, R16, UR8, 0x1 ;  /* 0x0000000810417c11 */ /* 0x000fe2000f8408ff */
[C---:B------:R-:W-:Y:S02]  /*2050*/  IMAD R9, R64.reuse, UR22, RZ ;  /* 0x0000001640097c24 */ /* 0x040fe4000f8e02ff */
[----:B------:R-:W-:Y:S01]  /*2060*/  IMAD R64, R64, UR16, RZ ;  /* 0x0000001040407c24 */ /* 0x000fe2000f8e02ff */
[C---:B------:R-:W-:Y:S01]  /*2070*/  SHF.L.U64.HI R32, R33.reuse, 0x1, R32 ;  /* 0x0000000121207819 */ /* 0x040fe20000010220 */
[----:B------:R-:W-:Y:S01]  /*2080*/  IMAD.SHL.U32 R33, R33, 0x2, RZ ;  /* 0x0000000221217824 */ /* 0x000fe200078e00ff */
[----:B------:R-:W-:Y:S01]  /*2090*/  USHF.L.U32 UR16, UR16, 0x7, URZ ;  /* 0x0000000710107899 */ /* 0x000fe200080006ff */
[C---:B------:R-:W-:Y:S01]  /*20a0*/  IMAD R64, R6.reuse, UR17, R64 ;  /* 0x0000001106407c24 */ /* 0x040fe2000f8e0240 */
[----:B------:R-:W-:Y:S01]  /*20b0*/  UMOV UR17, URZ ;  /* 0x000000ff00117c82 */ /* 0x000fe20008000000 */
[C---:B------:R-:W-:Y:S01]  /*20c0*/  IMAD R9, R6.reuse, UR23, R9 ;  /* 0x0000001706097c24 */ /* 0x040fe2000f8e0209 */
[----:B------:R-:W-:Y:S01]  /*20d0*/  UIADD3 UR17, UP0, UPT, URZ, -UR17, URZ ;  /* 0x80000011ff117290 */ /* 0x000fe2000ff1e0ff */
[----:B------:R-:W-:Y:S01]  /*20e0*/  IMAD.WIDE.U32 R6, R6, UR22, R14 ;  /* 0x0000001606067c25 */ /* 0x000fe2000f8e000e */
[----:B------:R-:W-:Y:S01]  /*20f0*/  IADD3 R15, P0, PT, R33, UR14, RZ ;  /* 0x0000000e210f7c10 */ /* 0x000fe2000ff1e0ff */
[----:B------:R-:W3:Y:S01]  /*2100*/  LDCU UR14, c[0x0][0x450] ;  /* 0x00008a00ff0e77ac */ /* 0x000ee20008000800 */
[----:B------:R-:W-:Y:S01]  /*2110*/  IADD3 R64, PT, PT, R17, R64, RZ ;  /* 0x0000004011407210 */ /* 0x000fe20007ffe0ff */
[----:B------:R-:W-:Y:S01]  /*2120*/  IMAD.IADD R9, R7, 0x1, R9 ;  /* 0x0000000107097824 */ /* 0x000fe200078e0209 */
[----:B------:R-:W-:Y:S01]  /*2130*/  IADD3.X R14, PT, PT, R32, UR15, RZ, P0, !PT ;  /* 0x0000000f200e7c10 */ /* 0x000fe200087fe4ff */
[----:B------:R-:W-:Y:S01]  /*2140*/  UIADD3.X UR16, UPT, UPT, URZ, ~UR16, URZ, UP0, !UPT ;  /* 0x80000010ff107290 */ /* 0x000fe200087fe4ff */
[----:B------:R-:W-:Y:S01]  /*2150*/  LEA.HI.X R64, R16, UR9, R64, 0x1, P2 ;  /* 0x0000000910407c11 */ /* 0x000fe200090f0c40 */
[----:B------:R-:W-:Y:S01]  /*2160*/  UIADD3.X UR18, UPT, UPT, URZ, ~UR18, URZ, UP0, !UPT ;  /* 0x80000012ff127290 */ /* 0x000fe200087fe4ff */
[----:B----4-:R-:W-:Y:S01]  /*2170*/  LEA R10, P2, R6, UR4, 0x1 ;  /* 0x00000004060a7c11 */ /* 0x010fe2000f8408ff */
[----:B------:R-:W4:Y:S01]  /*2180*/  LDCU.U8 UR4, c[0x0][0x533] ;  /* 0x0000a660ff0477ac */ /* 0x000f220008000000 */
[----:B------:R-:W-:Y:S01]  /*2190*/  IADD3 R33, P0, PT, R33, UR10, RZ ;  /* 0x0000000a21217c10 */ /* 0x000fe2000ff1e0ff */
[----:B------:R-:W-:Y:S01]  /*21a0*/  IMAD.MOV.U32 R62, RZ, RZ, R0 ;  /* 0x000000ffff3e7224 */ /* 0x000fe200078e0000 */
[-C--:B------:R-:W-:Y:S01]  /*21b0*/  LOP3.LUT R15, R15, R14.reuse, RZ, 0x3c, !PT ;  /* 0x0000000e0f0f7212 */ /* 0x080fe200078e3cff */
[----:B------:R-:W-:Y:S01]  /*21c0*/  IMAD R76, R50, -0x80, R53 ;  /* 0xffffff80324c7824 */ /* 0x000fe200078e0235 */
[----:B------:R-:W-:Y:S01]  /*21d0*/  IADD3.X R32, PT, PT, R32, UR11, RZ, P0, !PT ;  /* 0x0000000b20207c10 */ /* 0x000fe200087fe4ff */
[----:B------:R-:W-:Y:S01]  /*21e0*/  IMAD R75, R50, -0x80, R52 ;  /* 0xffffff80324b7824 */ /* 0x000fe200078e0234 */
[----:B------:R-:W-:Y:S01]  /*21f0*/  LOP3.LUT R14, R15, R14, RZ, 0x3c, !PT ;  /* 0x0000000e0f0e7212 */ /* 0x000fe200078e3cff */
[C---:B------:R-:W-:Y:S01]  /*2200*/  VIADD R73, R80.reuse, 0x20 ;  /* 0x0000002050497836 */ /* 0x040fe20000000000 */
[-C--:B------:R-:W-:Y:S01]  /*2210*/  LOP3.LUT R33, R33, R32.reuse, RZ, 0x3c, !PT ;  /* 0x0000002021217212 */ /* 0x080fe200078e3cff */
[----:B------:R-:W-:Y:S01]  /*2220*/  VIADD R71, R80, 0x60 ;  /* 0x0000006050477836 */ /* 0x000fe20000000000 */
[----:B---3--:R-:W-:Y:S01]  /*2230*/  MOV R16, UR14 ;  /* 0x0000000e00107c02 */ /* 0x008fe20008000f00 */
[----:B------:R-:W-:Y:S01]  /*2240*/  USHF.R.S64 UR15, UR17, 0x1f, UR16 ;  /* 0x0000001f110f7899 */ /* 0x000fe20008001010 */
[----:B------:R-:W-:Y:S01]  /*2250*/  LOP3.LUT R32, R33, R32, RZ, 0x3c, !PT ;  /* 0x0000002021207212 */ /* 0x000fe200078e3cff */
[----:B------:R-:W3:Y:S01]  /*2260*/  LDCU.128 UR8, c[0x0][0x3a0] ;  /* 0x00007400ff0877ac */ /* 0x000ee20008000c00 */
[----:B------:R-:W-:-:S02]  /*2270*/  LOP3.LUT R15, R15, R14, RZ, 0x3c, !PT ;  /* 0x0000000e0f0f7212 */ /* 0x000fc400078e3cff */
[----:B------:R-:W-:Y:S01]  /*2280*/  LOP3.LUT R33, R33, R32, RZ, 0x3c, !PT ;  /* 0x0000002021217212 */ /* 0x000fe200078e3cff */
[----:B------:R-:W-:Y:S01]  /*2290*/  USHF.R.S64 UR17, UR17, 0x1f, UR18 ;  /* 0x0000001f11117899 */ /* 0x000fe20008001012 */
[----:B------:R-:W-:Y:S01]  /*22a0*/  LEA.HI.X R9, R6, UR5, R9, 0x1, P2 ;  /* 0x0000000506097c11 */ /* 0x000fe200090f0c09 */
[----:B------:R-:W-:Y:S02]  /*22b0*/  USHF.R.S32.HI UR5, URZ, 0x1f, UR16 ;  /* 0x0000001fff057899 */ /* 0x000fe40008011410 */
[----:B------:R-:W-:Y:S02]  /*22c0*/  USHF.R.S32.HI UR16, URZ, 0x1f, UR18 ;  /* 0x0000001fff107899 */ /* 0x000fe40008011412 */
[----:B-12-4-:R-:W-:-:S11]  /*22d0*/  UISETP.NE.AND UP0, UPT, UR4, URZ, UPT ;  /* 0x000000ff0400728c */ /* 0x016fd6000bf05270 */
.L_x_4603:
        /* <DEDUP_REMOVED lines=8> */
[-C--:B------:R-:W-:Y:S01]  /*2360*/  ISETP.GE.AND P5, PT, R73, R75.reuse, PT ;  /* 0x0000004b4900720c */ /* 0x080fe20003fa6270 */
[----:B------:R-:W-:Y:S01]  /*2370*/  IMAD.MOV.U32 R79, RZ, RZ, R77 ;  /* 0x000000ffff4f7224 */ /* 0x000fe200078e004d */
[-C--:B------:R-:W-:Y:S01]  /*2380*/  ISETP.GE.AND P6, PT, R80, R76.reuse, !P6 ;  /* 0x0000004c5000720c */ /* 0x080fe200077c6270 */
[----:B------:R-:W-:Y:S01]  /*2390*/  VIADD R77, R77, 0xffffff80 ;  /* 0xffffff804d4d7836 */ /* 0x000fe20000000000 */
        /* <DEDUP_REMOVED lines=9> */
[----:B------:R-:W-:Y:S03]  /*2430*/  IMAD.SHL.U32 R30, R46, 0x20, RZ ;  /* 0x000000202e1e7824 */ /* 0x000fe600078e00ff */
[----:B--2---:R1:W2:Y:S01]  /*2440*/  @P6 LDG.E.128 R4, desc[UR6][R2.64] ;  /* 0x0000000602046981 */ /* 0x0042a2000c1e1d00 */
[C---:B------:R-:W-:Y:S04]  /*2450*/  @P4 LEA R20, P0, R48.reuse, R18, 0x6 ;  /* 0x0000001230144211 */ /* 0x040fe800078030ff */
[----:B------:R-:W-:Y:S01]  /*2460*/  @P4 LEA.HI.X R21, R48, R19, R49, 0x6, P0 ;  /* 0x0000001330154211 */ /* 0x000fe200000f3431 */
[----:B-1----:R-:W-:Y:S02]  /*2470*/  @P6 IMAD.MOV.U32 R2, RZ, RZ, R61 ;  /* 0x000000ffff026224 */ /* 0x002fe400078e003d */
[----:B------:R-:W-:Y:S05]  /*2480*/  @P6 IMAD.MOV.U32 R3, RZ, RZ, R60 ;  /* 0x000000ffff036224 */ /* 0x000fea00078e003c */
[----:B--2---:R1:W-:Y:S05]  /*2490*/  @P6 STG.E.128 desc[UR6][R2.64], R4 ;  /* 0x0000000402006986 */ /* 0x0043ea000c101d06 */
[----:B-1----:R1:W2:Y:S01]  /*24a0*/  @P5 LDG.E.128 R4, desc[UR6][R18.64] ;  /* 0x0000000612045981 */ /* 0x0022a2000c1e1d00 */
[C---:B------:R-:W-:Y:S04]  /*24b0*/  LEA R2, P1, R44.reuse, R61, 0x6 ;  /* 0x0000003d2c027211 */ /* 0x040fe800078230ff */
[----:B------:R-:W-:Y:S02]  /*24c0*/  LEA.HI.X R3, R44, R60, R45, 0x6, P1 ;  /* 0x0000003c2c037211 */ /* 0x000fe400008f342d */
[C---:B-1----:R-:W-:Y:S04]  /*24d0*/  @P3 LEA R18, P0, R48.reuse, R18, 0x7 ;  /* 0x0000001230123211 */ /* 0x042fe800078038ff */
[----:B------:R-:W-:Y:S01]  /*24e0*/  @P3 LEA.HI.X R19, R48, R19, R49, 0x7, P0 ;  /* 0x0000001330133211 */ /* 0x000fe200000f3c31 */
[----:B--2---:R1:W-:Y:S05]  /*24f0*/  @P5 STG.E.128 desc[UR6][R2.64], R4 ;  /* 0x0000000402005986 */ /* 0x0043ea000c101d06 */
[----:B-1----:R1:W2:Y:S02]  /*2500*/  @P4 LDG.E.128 R4, desc[UR6][R20.64] ;  /* 0x0000000614044981 */ /* 0x0022a4000c1e1d00 */
[CC--:B-1----:R-:W-:Y:S02]  /*2510*/  @P4 LEA R20, P1, R44.reuse, R2.reuse, 0x6 ;  /* 0x000000022c144211 */ /* 0x0c2fe400078230ff */
[C---:B------:R-:W-:Y:S02]  /*2520*/  @P3 LEA R2, P0, R44.reuse, R2, 0x7 ;  /* 0x000000022c023211 */ /* 0x040fe400078038ff */
[CCC-:B------:R-:W-:Y:S02]  /*2530*/  @P4 LEA.HI.X R21, R44.reuse, R3.reuse, R45.reuse, 0x6, P1 ;  /* 0x000000032c154211 */ /* 0x1c0fe400008f342d */
[----:B------:R-:W-:Y:S02]  /*2540*/  @P3 LEA.HI.X R3, R44, R3, R45, 0x7, P0 ;  /* 0x000000032c033211 */ /* 0x000fe400000f3c2d */
[----:B------:R-:W-:Y:S01]  /*2550*/  ISETP.NE.AND P0, PT, R16, RZ, PT ;  /* 0x000000ff1000720c */ /* 0x000fe20003f05270 */
[----:B--2---:R1:W-:Y:S05]  /*2560*/  @P4 STG.E.128 desc[UR6][R20.64], R4 ;  /* 0x0000000414004986 */ /* 0x0043ea000c101d06 */
[----:B-1----:R-:W2:Y:S05]  /*2570*/  @P3 LDG.E.128 R4, desc[UR6][R18.64] ;  /* 0x0000000612043981 */ /* 0x002eaa000c1e1d00 */
[----:B--2---:R1:W-:Y:S02]  /*2580*/  @P3 STG.E.128 desc[UR6][R2.64], R4 ;  /* 0x0000000402003986 */ /* 0x0043e4000c101d06 */
        /* <DEDUP_REMOVED lines=28> */
.L_x_4583:
        /* <DEDUP_REMOVED lines=59> */
.L_x_4587:
[----:B---3--:R-:W-:Y:S05]  /*2b00*/  BSYNC.RECONVERGENT B0 ;  /* 0x0000000000007941 */ /* 0x008fea0003800200 */
.L_x_4586:
        /* <DEDUP_REMOVED lines=58> */
.L_x_4589:
[----:B------:R-:W-:Y:S05]  /*2eb0*/  BSYNC.RECONVERGENT B0 ;  /* 0x0000000000007941 */ /* 0x000fea0003800200 */
.L_x_4588:
        /* <DEDUP_REMOVED lines=62> */
.L_x_4591:
[----:B------:R-:W-:Y:S05]  /*32a0*/  BSYNC.RECONVERGENT B0 ;  /* 0x0000000000007941 */ /* 0x000fea0003800200 */
.L_x_4590:
        /* <DEDUP_REMOVED lines=62> */
.L_x_4593:
[----:B------:R-:W-:Y:S05]  /*3690*/  BSYNC.RECONVERGENT B0 ;  /* 0x0000000000007941 */ /* 0x000fea0003800200 */
.L_x_4592:
[----:B-1----:R-:W1:Y:S01]  /*36a0*/  LDC R16, c[0x0][0x450] ;  /* 0x00011400ff107b82 */ /* 0x002e620000000800 */
[----:B----4-:R-:W-:Y:S05]  /*36b0*/  IMAD.U32 R28, R28, -0x40, RZ ;  /* 0xffffffc01c1c7824 */ /* 0x010fea00078e00ff */
[C---:B------:R-:W-:Y:S02]  /*36c0*/  LEA R14, P1, R28.reuse, R14, 0x1 ;  /* 0x0000000e1c0e7211 */ /* 0x040fe400078208ff */
[C---:B------:R-:W-:Y:S02]  /*36d0*/  LEA R32, P0, R28.reuse, R32, 0x1 ;  /* 0x000000201c207211 */ /* 0x040fe400078008ff */
[C---:B------:R-:W-:Y:S02]  /*36e0*/  LEA.HI.X.SX32 R15, R28.reuse, R15, 0x1, P1 ;  /* 0x0000000f1c0f7211 */ /* 0x040fe400008f0eff */
[----:B------:R-:W-:Y:S01]  /*36f0*/  LEA.HI.X.SX32 R33, R28, R33, 0x1, P0 ;  /* 0x000000211c217211 */ /* 0x000fe200000f0eff */
[----:B------:R-:W-:Y:S05]  /*3700*/  BRA `(.L_x_4584) ;  /* 0x0000001800547947 */ /* 0x000fea0003800000 */
.L_x_4585:
        /* <DEDUP_REMOVED lines=101> */
.L_x_4595:
[----:B---3--:R-:W-:Y:S05]  /*3d60*/  BSYNC.RECONVERGENT B0 ;  /* 0x0000000000007941 */ /* 0x008fea0003800200 */
.L_x_4594:
        /* <DEDUP_REMOVED lines=94> */
.L_x_4597:
[----:B------:R-:W-:Y:S05]  /*4350*/  BSYNC.RECONVERGENT B0 ;  /* 0x0000000000007941 */ /* 0x000fea0003800200 */
.L_x_4596:
        /* <DEDUP_REMOVED lines=99> */
.L_x_4599:
[----:B------:R-:W-:Y:S05]  /*4990*/  BSYNC.RECONVERGENT B0 ;  /* 0x0000000000007941 */ /* 0x000fea0003800200 */
.L_x_4598:
        /* <DEDUP_REMOVED lines=97> */
.L_x_4601:
[----:B------:R-:W-:Y:S05]  /*4fb0*/  BSYNC.RECONVERGENT B0 ;  /* 0x0000000000007941 */ /* 0x000fea0003800200 */
.L_x_4600:
        /* <DEDUP_REMOVED lines=10> */
.L_x_4584:
[----:B---3--:R-:W-:Y:S05]  /*5060*/  BSYNC.RECONVERGENT B1 ;  /* 0x0000000000017941 */ /* 0x008fea0003800200 */
.L_x_4582:
[----:B------:R-:W-:Y:S04]  /*5070*/  ISETP.NE.U32.AND P3, PT, RZ, UR12, PT ;  /* 0x0000000cff007c0c */ /* 0x000fe8000bf65070 */
        /* <DEDUP_REMOVED lines=87> */
.L_x_4602:
[----:B------:R-:W-:Y:S02]  /*55f0*/  IADD3 R65, P1, PT, R65, UR15, RZ ;  /* 0x0000000f41417c10 */ /* 0x000fe4000ff3e0ff */
[----:B------:R-:W-:Y:S02]  /*5600*/  IADD3 R10, P0, PT, R10, UR17, RZ ;  /* 0x000000110a0a7c10 */ /* 0x000fe4000ff1e0ff */
[----:B------:R-:W-:Y:S02]  /*5610*/  IADD3.X R64, PT, PT, R64, UR5, RZ, P1, !PT ;  /* 0x0000000540407c10 */ /* 0x000fe40008ffe4ff */
[----:B------:R-:W-:Y:S01]  /*5620*/  IADD3.X R9, PT, PT, R9, UR16, RZ, P0, !PT ;  /* 0x0000001009097c10 */ /* 0x000fe200087fe4ff */
[----:B------:R-:W-:Y:S08]  /*5630*/  @P2 BRA `(.L_x_4603) ;  /* 0xffffffcc00282947 */ /* 0x000ff0000383ffff */
.L_x_4581:
[----:B------:R-:W3:Y:S01]  /*5640*/  LDC R0, c[0x0][0x450] ;  /* 0x00011400ff007b82 */ /* 0x000ee20000000800 */
[C---:B------:R-:W-:Y:S01]  /*5650*/  IMAD.SHL.U32 R112, R56.reuse, 0x8, RZ ;  /* 0x0000000838707824 */ /* 0x040fe200078e00ff */
[----:B------:R-:W-:Y:S01]  /*5660*/  LOP3.LUT R113, R56, 0x18, RZ, 0xc0, !PT ;  /* 0x0000001838717812 */ /* 0x000fe200078ec0ff */
[----:B------:R-:W-:Y:S01]  /*5670*/  UMOV UR4, 0x400 ;  /* 0x0000040000047882 */ /* 0x000fe20000000000 */
[----:B------:R-:W-:Y:S02]  /*5680*/  BSSY.RECONVERGENT B2, `(.L_x_4604) ;  /* 0x0000184000027945 */ /* 0x000fe40003800200 */
[C---:B--2---:R-:W-:Y:S02]  /*5690*/  LOP3.LUT R21, R112.reuse, 0xd8, RZ, 0xc0, !PT ;  /* 0x000000d870157812 */ /* 0x044fe400078ec0ff */
[----:B------:R-:W2:Y:S01]  /*56a0*/  S2UR UR5, SR_CgaCtaId ;  /* 0x00000000000579c3 */ /* 0x000ea20000008800 */
[----:B------:R-:W-:Y:S02]  /*56b0*/  LOP3.LUT R20, R112, 0x1f20, RZ, 0xc0, !PT ;  /* 0x00001f2070147812 */ /* 0x000fe400078ec0ff */
[----:B------:R-:W-:-:S04]  /*56c0*/  LOP3.LUT R21, R21, R113, RZ, 0x3c, !PT ;  /* 0x0000007115157212 */ /* 0x000fc800078e3cff */
[----:B------:R-:W-:Y:S01]  /*56d0*/  LOP3.LUT R4, R20, R21, RZ, 0xfc, !PT ;  /* 0x0000001514047212 */ /* 0x000fe200078efcff */
[----:B------:R-:W4:Y:S08]  /*56e0*/  LDC.64 R2, c[0x0][0x3b0] ;  /* 0x0000ec00ff027b82 */ /* 0x000f300000000a00 */
[----:B------:R-:W-:Y:S01]  /*56f0*/  BAR.SYNC.DEFER_BLOCKING 0x0 ;  /* 0x0000000000007b1d */ /* 0x000fe20000010000 */
[----:B---3--:R-:W-:Y:S01]  /*5700*/  ISETP.NE.AND P0, PT, R0, RZ, PT ;  /* 0x000000ff0000720c */ /* 0x008fe20003f05270 */
[----:B--2---:R-:W-:Y:S01]  /*5710*/  ULEA UR5, UR5, UR4, 0x18 ;  /* 0x0000000405057291 */ /* 0x004fe2000f8ec0ff */
[C---:B----4-:R-:W-:Y:S01]  /*5720*/  SHF.L.U64.HI R3, R2.reuse, 0x5, R3 ;  /* 0x0000000502037819 */ /* 0x050fe20000010203 */
[----:B------:R-:W-:-:S04]  /*5730*/  IMAD.SHL.U32 R14, R2, 0x20, RZ ;  /* 0x00000020020e7824 */ /* 0x000fc800078e00ff */
[----:B------:R-:W-:-:S06]  /*5740*/  LEA R2, R4, UR5, 0x1 ;  /* 0x0000000504027c11 */ /* 0x000fcc000f8e08ff */
[----:B------:R-:W-:Y:S05]  /*5750*/  @P0 BRA `(.L_x_4605) ;  /* 0x0000000000580947 */ /* 0x000fea0003800000 */
[----:B------:R-:W2:Y:S01]  /*5760*/  LDCU.64 UR8, c[0x0][0x380] ;  /* 0x00007000ff0877ac */ /* 0x000ea20008000a00 */
[----:B------:R-:W-:Y:S01]  /*5770*/  IMAD.IADD R57, R104, 0x1, -R57 ;  /* 0x0000000168397824 */ /* 0x000fe200078e0a39 */
[----:B------:R-:W-:Y:S01]  /*5780*/  BSSY.RECONVERGENT B0, `(.L_x_4606) ;  /* 0x000000b000007945 */ /* 0x000fe20003800200 */
[----:B------:R-:W-:-:S03]  /*5790*/  VIADD R22, R80, 0x20 ;  /* 0x0000002050167836 */ /* 0x000fc60000000000 */
[-C--:B------:R-:W-:Y:S02]  /*57a0*/  ISETP.GE.AND P2, PT, R80, R57.reuse, PT ;  /* 0x000000395000720c */ /* 0x080fe40003f46270 */
[----:B------:R-:W-:Y:S02]  /*57b0*/  ISETP.GE.AND P1, PT, R22, R57, PT ;  /* 0x000000391600720c */ /* 0x000fe40003f26270 */
[----:B--2---:R-:W-:-:S04]  /*57c0*/  LEA R4, P0, R82, UR8, 0x1 ;  /* 0x0000000852047c11 */ /* 0x004fc8000f8008ff */
[----:B-----5:R-:W-:-:S05]  /*57d0*/  LEA.HI.X R5, R82, UR9, R59, 0x1, P0 ;  /* 0x0000000952057c11 */ /* 0x020fca00080f0c3b */
[----:B------:R-:W-:Y:S05]  /*57e0*/  @P2 BRA `(.L_x_4607) ;  /* 0x0000000000102947 */ /* 0x000fea0003800000 */
[----:B------:R-:W-:Y:S01]  /*57f0*/  @!PT LDS RZ, [RZ] ;  /* 0x00000000fffff984 */ /* 0x000fe20000000800 */
[----:B------:R-:W-:Y:S01]  /*5800*/  @!PT LDS RZ, [RZ] ;  /* 0x00000000fffff984 */ /* 0x000fe20000000800 */
[----:B------:R-:W-:Y:S01]  /*5810*/  @!PT LDS RZ, [RZ] ;  /* 0x00000000fffff984 */ /* 0x000fe20000000800 */
[----:B------:R2:W-:Y:S02]  /*5820*/  LDGSTS.E.BYPASS.LTC128B.128 [R2], desc[UR6][R4.64] ;  /* 0x0000000004027fae */ /* 0x0005e4000b981a06 */
.L_x_4607:
[----:B------:R-:W-:Y:S05]  /*5830*/  BSYNC.RECONVERGENT B0 ;  /* 0x0000000000007941 */ /* 0x000fea0003800200 */
.L_x_4606:
        /* <DEDUP_REMOVED lines=8> */
.L_x_4605:
[----:B-----5:R-:W2:Y:S01]  /*58c0*/  LDC.64 R4, c[0x0][0x470] ;  /* 0x00011c00ff047b82 */ /* 0x020ea20000000a00 */
[----:B------:R-:W3:Y:S01]  /*58d0*/  LDCU.64 UR8, c[0x0][0x380] ;  /* 0x00007000ff0877ac */ /* 0x000ee20008000a00 */
[----:B--2---:R-:W-:Y:S01]  /*58e0*/  ISETP.NE.U32.AND P0, PT, R4, RZ, PT ;  /* 0x000000ff0400720c */ /* 0x004fe20003f05070 */
[----:B------:R-:W-:-:S03]  /*58f0*/  IMAD.MOV.U32 R4, RZ, RZ, RZ ;  /* 0x000000ffff047224 */ /* 0x000fc600078e00ff */
[----:B------:R-:W-:-:S13]  /*5900*/  ISETP.NE.AND.EX P0, PT, R5, RZ, PT, P0 ;  /* 0x000000ff0500720c */ /* 0x000fda0003f05300 */
[----:B------:R-:W2:Y:S02]  /*5910*/  @P0 LDC.64 R6, c[0x0][0x470] ;  /* 0x00011c00ff060b82 */ /* 0x000ea40000000a00 */
[----:B--2---:R-:W-:-:S05]  /*5920*/  @P0 IMAD.WIDE.U32 R6, R105, 0x4, R6 ;  /* 0x0000000469060825 */ /* 0x004fca00078e0006 */
[----:B------:R-:W2:Y:S01]  /*5930*/  @P0 LDG.E R4, desc[UR6][R6.64] ;  /* 0x0000000606040981 */ /* 0x000ea2000c1e1900 */
[----:B------:R-:W4:Y:S01]  /*5940*/  LDCU.U8 UR4, c[0x0][0x533] ;  /* 0x0000a660ff0477ac */ /* 0x000f220008000000 */
[----:B------:R-:W-:Y:S01]  /*5950*/  IMAD.SHL.U32 R28, R56, 0x4, RZ ;  /* 0x00000004381c7824 */ /* 0x000fe200078e00ff */
[----:B---3--:R-:W-:Y:S01]  /*5960*/  LEA R30, P0, R82, UR8, 0x1 ;  /* 0x00000008521e7c11 */ /* 0x008fe2000f8008ff */
[----:B------:R-:W-:-:S03]  /*5970*/  IMAD.SHL.U32 R15, R11, 0x20, RZ ;  /* 0x000000200b0f7824 */ /* 0x000fc600078e00ff */
[----:B------:R-:W-:Y:S02]  /*5980*/  LOP3.LUT R28, R28, 0xc, RZ, 0xc0, !PT ;  /* 0x0000000c1c1c7812 */ /* 0x000fe400078ec0ff */
[----:B------:R-:W-:Y:S01]  /*5990*/  LEA.HI.X R31, R82, UR9, R59, 0x1, P0 ;  /* 0x00000009521f7c11 */ /* 0x000fe200080f0c3b */
[----:B----4-:R-:W-:Y:S01]  /*59a0*/  UISETP.NE.AND UP0, UPT, UR4, URZ, UPT ;  /* 0x000000ff0400728c */ /* 0x010fe2000bf05270 */
[----:B--2---:R-:W-:Y:S01]  /*59b0*/  IADD3 R23, PT, PT, R4, R53, R57 ;  /* 0x0000003504177210 */ /* 0x004fe20007ffe039 */
        /* <DEDUP_REMOVED lines=17> */
[----:B------:R-:W3:Y:S01]  /*5ad0*/  LDCU.64 UR10, c[0x0][0x4c8] ;  /* 0x00009900ff0a77ac */ /* 0x000ee20008000a00 */
[C---:B------:R-:W-:Y:S02]  /*5ae0*/  SHF.L.U32 R5, R78.reuse, 0x1, RZ ;  /* 0x000000014e057819 */ /* 0x040fe400000006ff */
[----:B------:R-:W-:Y:S01]  /*5af0*/  SHF.L.U64.HI R4, R78, 0x1, R70 ;  /* 0x000000014e047819 */ /* 0x000fe20000010246 */
[----:B------:R-:W1:Y:S01]  /*5b00*/  LDCU.64 UR8, c[0x0][0x4d0] ;  /* 0x00009a00ff0877ac */ /* 0x000e620008000a00 */
[C---:B---3--:R-:W-:Y:S02]  /*5b10*/  IADD3 R6, P1, PT, R5.reuse, UR10, RZ ;  /* 0x0000000a05067c10 */ /* 0x048fe4000ff3e0ff */
[----:B-1----:R-:W-:Y:S02]  /*5b20*/  IADD3 R16, P0, PT, R5, UR8, RZ ;  /* 0x0000000805107c10 */ /* 0x002fe4000ff1e0ff */
[C---:B------:R-:W-:Y:S02]  /*5b30*/  IADD3.X R7, PT, PT, R4.reuse, UR11, RZ, P1, !PT ;  /* 0x0000000b04077c10 */ /* 0x040fe40008ffe4ff */
[----:B------:R-:W-:-:S04]  /*5b40*/  IADD3.X R17, PT, PT, R4, UR9, RZ, P0, !PT ;  /* 0x0000000904117c10 */ /* 0x000fc800087fe4ff */
[----:B------:R-:W3:Y:S04]  /*5b50*/  LDG.E.64 R6, desc[UR6][R6.64] ;  /* 0x0000000606067981 */ /* 0x000ee8000c1e1b00 */
[----:B------:R3:W4:Y:S01]  /*5b60*/  LDG.E.64 R4, desc[UR6][R16.64] ;  /* 0x0000000610047981 */ /* 0x000722000c1e1b00 */
[----:B-----5:R-:W-:Y:S02]  /*5b70*/  MOV R23, R9 ;  /* 0x0000000900177202 */ /* 0x020fe40000000f00 */
[----:B------:R-:W-:Y:S02]  /*5b80*/  MOV R9, R11 ;  /* 0x0000000b00097202 */ /* 0x000fe40000000f00 */
[----:B------:R-:W-:Y:S01]  /*5b90*/  MOV R19, R10 ;  /* 0x0000000a00137202 */ /* 0x000fe20000000f00 */
[----:B------:R-:W-:-:S02]  /*5ba0*/  HADD2.F32 R22, -RZ, R23.H0_H0 ;  /* 0x20000017ff167230 */ /* 0x000fc40000004100 */
[----:B------:R-:W-:Y:S02]  /*5bb0*/  HADD2.F32 R18, -RZ, R9.H1_H1 ;  /* 0x30000009ff127230 */ /* 0x000fe40000004100 */
[----:B------:R-:W-:Y:S02]  /*5bc0*/  HADD2.F32 R23, -RZ, R23.H1_H1 ;  /* 0x30000017ff177230 */ /* 0x000fe40000004100 */
[----:B------:R-:W-:Y:S02]  /*5bd0*/  HADD2.F32 R25, -RZ, R9.H0_H0 ;  /* 0x20000009ff197230 */ /* 0x000fe40000004100 */
[----:B---3--:R-:W-:Y:S02]  /*5be0*/  HADD2.F32 R16, -RZ, R7.H1_H1 ;  /* 0x30000007ff107230 */ /* 0x008fe40000004100 */
        /* <DEDUP_REMOVED lines=34> */
.L_x_4613:
[----:B------:R-:W-:Y:S05]  /*5e10*/  BSYNC.RECONVERGENT B0 ;  /* 0x0000000000007941 */ /* 0x000fea0003800200 */
.L_x_4612:
[----:B-----5:R3:W-:Y:S02]  /*5e20*/  STS.128 [R2], R8 ;  /* 0x0000000802007388 */ /* 0x0207e40000000c00 */
.L_x_4611:
[----:B------:R-:W-:Y:S05]  /*5e30*/  BSYNC.RECONVERGENT B1 ;  /* 0x0000000000017941 */ /* 0x000fea0003800200 */
.L_x_4610:
[----:B------:R-:W-:-:S04]  /*5e40*/  IADD3 R22, PT, PT, R80, 0x20, RZ ;  /* 0x0000002050167810 */ /* 0x000fc80007ffe0ff */
[----:B------:R-:W-:-:S13]  /*5e50*/  ISETP.GE.AND P0, PT, R22, R57, PT ;  /* 0x000000391600720c */ /* 0x000fda0003f06270 */
[----:B------:R-:W-:Y:S05]  /*5e60*/  @P0 BRA `(.L_x_4608) ;  /* 0x0000001000140947 */ /* 0x000fea0003800000 */
[----:B---3--:R-:W-:-:S04]  /*5e70*/  LEA R8, P0, R14, R30, 0x1 ;  /* 0x0000001e0e087211 */ /* 0x008fc800078008ff */
[----:B------:R-:W-:-:S06]  /*5e80*/  LEA.HI.X R9, R14, R31, R3, 0x1, P0 ;  /* 0x0000001f0e097211 */ /* 0x000fcc00000f0c03 */
[----:B------:R-:W5:Y:S01]  /*5e90*/  LDG.E.128 R8, desc[UR6][R8.64] ;  /* 0x0000000608087981 */ /* 0x000f62000c1e1d00 */
[----:B------:R-:W-:Y:S01]  /*5ea0*/  ISETP.GE.AND P0, PT, R12, R0, PT ;  /* 0x000000000c00720c */ /* 0x000fe20003f06270 */
[----:B------:R-:W-:-:S12]  /*5eb0*/  BSSY.RECONVERGENT B0, `(.L_x_4614) ;  /* 0x0000039000007945 */ /* 0x000fd80003800200 */
[----:B------:R-:W-:Y:S05]  /*5ec0*/  @P0 BRA `(.L_x_4615) ;  /* 0x0000000000dc0947 */ /* 0x000fea0003800000 */
[----:B------:R-:W3:Y:S01]  /*5ed0*/  LDCU.64 UR8, c[0x0][0x4d0] ;  /* 0x00009a00ff0877ac */ /* 0x000ee20008000a00 */
[C---:B------:R-:W-:Y:S01]  /*5ee0*/  IADD3 R78, P0, PT, R15.reuse, R78, RZ ;  /* 0x0000004e0f4e7210 */ /* 0x040fe20007f1e0ff */
[----:B------:R-:W4:Y:S03]  /*5ef0*/  LDCU.64 UR10, c[0x0][0x4c8] ;  /* 0x00009900ff0a77ac */ /* 0x000f260008000a00 */
[----:B------:R-:W-:Y:S02]  /*5f00*/  LEA.HI.X.SX32 R15, R15, R70, 0x1, P0 ;  /* 0x000000460f0f7211 */ /* 0x000fe400000f0eff */
[C---:B------:R-:W-:Y:S02]  /*5f10*/  SHF.L.U32 R0, R78.reuse, 0x1, RZ ;  /* 0x000000014e007819 */ /* 0x040fe400000006ff */
[----:B------:R-:W-:Y:S02]  /*5f20*/  SHF.L.U64.HI R15, R78, 0x1, R15 ;  /* 0x000000014e0f7819 */ /* 0x000fe4000001020f */
[----:B---3--:R-:W-:-:S02]  /*5f30*/  IADD3 R4, P0, PT, R0, UR8, RZ ;  /* 0x0000000800047c10 */ /* 0x008fc4000ff1e0ff */
[----:B----4-:R-:W-:Y:S02]  /*5f40*/  IADD3 R6, P1, PT, R0, UR10, RZ ;  /* 0x0000000a00067c10 */ /* 0x010fe4000ff3e0ff */
[C---:B------:R-:W-:Y:S02]  /*5f50*/  IADD3.X R5, PT, PT, R15.reuse, UR9, RZ, P0, !PT ;  /* 0x000000090f057c10 */ /* 0x040fe400087fe4ff */
[----:B------:R-:W-:-:S04]  /*5f60*/  IADD3.X R7, PT, PT, R15, UR11, RZ, P1, !PT ;  /* 0x0000000b0f077c10 */ /* 0x000fc80008ffe4ff */
[----:B------:R-:W3:Y:S04]  /*5f70*/  LDG.E.64 R4, desc[UR6][R4.64] ;  /* 0x0000000604047981 */ /* 0x000ee8000c1e1b00 */
        /* <DEDUP_REMOVED lines=9> */
[----:B---3--:R-:W-:Y:S02]  /*6010*/  HADD2.F32 R8, -RZ, R5.H1_H1 ;  /* 0x30000005ff087230 */ /* 0x008fe40000004100 */
[----:B------:R-:W-:Y:S02]  /*6020*/  HADD2.F32 R9, -RZ, R4.H1_H1 ;  /* 0x30000004ff097230 */ /* 0x000fe40000004100 */
[----:B----4-:R-:W-:Y:S02]  /*6030*/  HADD2.F32 R10, -RZ, R7.H1_H1 ;  /* 0x30000007ff0a7230 */ /* 0x010fe40000004100 */
[----:B------:R-:W-:Y:S01]  /*6040*/  FMUL.FTZ R0, R12, R8 ;  /* 0x000000080c007220 */ /* 0x000fe20000410000 */
[----:B------:R-:W-:-:S02]  /*6050*/  HADD2.F32 R11, -RZ, R6.H1_H1 ;  /* 0x30000006ff0b7230 */ /* 0x000fc40000004100 */
[C---:B-1----:R-:W-:Y:S01]  /*6060*/  FMUL.FTZ R16, R15.reuse, R9 ;  /* 0x000000090f107220 */ /* 0x042fe20000410000 */
        /* <DEDUP_REMOVED lines=29> */
.L_x_4615:
[----:B------:R-:W-:Y:S05]  /*6240*/  BSYNC.RECONVERGENT B0 ;  /* 0x0000000000007941 */ /* 0x000fea0003800200 */
.L_x_4614:
[----:B-----5:R3:W-:Y:S01]  /*6250*/  STS.128 [R2+0x800], R8 ;  /* 0x0008000802007388 */ /* 0x0207e20000000c00 */
[----:B------:R-:W-:Y:S05]  /*6260*/  BRA `(.L_x_4608) ;  /* 0x0000000c00147947 */ /* 0x000fea0003800000 */
.L_x_4609:
        /* <DEDUP_REMOVED lines=11> */
[----:B-1----:R-:W-:Y:S01]  /*6320*/  IMAD.MOV.U32 R16, RZ, RZ, R30 ;  /* 0x000000ffff107224 */ /* 0x002fe200078e001e */
        /* <DEDUP_REMOVED lines=89> */
.L_x_4619:
[----:B------:R-:W-:Y:S05]  /*68c0*/  BSYNC.RECONVERGENT B0 ;  /* 0x0000000000007941 */ /* 0x000fea0003800200 */
.L_x_4618:
[----:B-----5:R2:W-:Y:S02]  /*68d0*/  STS.128 [R2], R24 ;  /* 0x0000001802007388 */ /* 0x0205e40000000c00 */
.L_x_4617:
[----:B------:R-:W-:Y:S05]  /*68e0*/  BSYNC.RECONVERGENT B1 ;  /* 0x0000000000017941 */ /* 0x000fea0003800200 */
.L_x_4616:
[----:B------:R-:W-:-:S04]  /*68f0*/  IADD3 R22, PT, PT, R80, 0x20, RZ ;  /* 0x0000002050167810 */ /* 0x000fc80007ffe0ff */
        /* <DEDUP_REMOVED lines=16> */
[----:B------:R-:W3:Y:S02]  /*6a00*/  LDG.E.128 R12, desc[UR6][R12.64] ;  /* 0x000000060c0c7981 */ /* 0x000ee4000c1e1d00 */
[----:B------:R-:W-:Y:S02]  /*6a10*/  SHF.L.U64.HI R3, R29, 0x1, R3 ;  /* 0x000000011d037819 */ /* 0x000fe40000010203 */
[----:B-1----:R-:W-:-:S04]  /*6a20*/  IADD3 R4, P0, PT, R0, UR8, RZ ;  /* 0x0000000800047c10 */ /* 0x002fc8000ff1e0ff */
[----:B------:R-:W-:Y:S01]  /*6a30*/  IADD3.X R5, PT, PT, R3, UR9, RZ, P0, !PT ;  /* 0x0000000903057c10 */ /* 0x000fe200087fe4ff */
[----:B------:R-:W1:Y:S05]  /*6a40*/  LDCU.64 UR8, c[0x0][0x4c8] ;  /* 0x00009900ff0877ac */ /* 0x000e6a0008000a00 */
[----:B------:R-:W4:Y:S01]  /*6a50*/  LDG.E.128 R4, desc[UR6][R4.64] ;  /* 0x0000000604047981 */ /* 0x000f22000c1e1d00 */
[----:B-1----:R-:W-:-:S04]  /*6a60*/  IADD3 R8, P0, PT, R0, UR8, RZ ;  /* 0x0000000800087c10 */ /* 0x002fc8000ff1e0ff */
[----:B------:R-:W-:-:S06]  /*6a70*/  IADD3.X R9, PT, PT, R3, UR9, RZ, P0, !PT ;  /* 0x0000000903097c10 */ /* 0x000fcc00087fe4ff */
[----:B------:R-:W4:Y:S01]  /*6a80*/  LDG.E.128 R8, desc[UR6][R8.64] ;  /* 0x0000000608087981 */ /* 0x000f22000c1e1d00 */
[----:B-----5:R-:W-:Y:S02]  /*6a90*/  MOV R0, R17 ;  /* 0x0000001100007202 */ /* 0x020fe40000000f00 */
[----:B------:R-:W-:Y:S01]  /*6aa0*/  MOV R3, R19 ;  /* 0x0000001300037202 */ /* 0x000fe20000000f00 */
[--C-:B---3--:R-:W-:Y:S02]  /*6ab0*/  HADD2.F32 R17, -RZ, R12.reuse.H0_H0 ;  /* 0x2000000cff117230 */ /* 0x108fe40000004100 */
[----:B------:R-:W-:Y:S02]  /*6ac0*/  HADD2.F32 R19, -RZ, R12.H1_H1 ;  /* 0x3000000cff137230 */ /* 0x000fe40000004100 */
[--C-:B------:R-:W-:Y:S02]  /*6ad0*/  HADD2.F32 R12, -RZ, R13.reuse.H0_H0 ;  /* 0x2000000dff0c7230 */ /* 0x100fe40000004100 */
[----:B------:R-:W-:-:S02]  /*6ae0*/  HADD2.F32 R23, -RZ, R13.H1_H1 ;  /* 0x3000000dff177230 */ /* 0x000fc40000004100 */
[--C-:B------:R-:W-:Y:S02]  /*6af0*/  HADD2.F32 R13, -RZ, R14.reuse.H0_H0 ;  /* 0x2000000eff0d7230 */ /* 0x100fe40000004100 */
[----:B--2---:R-:W-:Y:S02]  /*6b00*/  HADD2.F32 R24, -RZ, R14.H1_H1 ;  /* 0x3000000eff187230 */ /* 0x004fe40000004100 */
[--C-:B------:R-:W-:Y:S02]  /*6b10*/  HADD2.F32 R14, -RZ, R15.reuse.H0_H0 ;  /* 0x2000000fff0e7230 */ /* 0x100fe40000004100 */
[----:B------:R-:W-:Y:S02]  /*6b20*/  HADD2.F32 R25, -RZ, R15.H1_H1 ;  /* 0x3000000fff197230 */ /* 0x000fe40000004100 */
[--C-:B----4-:R-:W-:Y:S02]  /*6b30*/  HADD2.F32 R15, -RZ, R4.reuse.H0_H0 ;  /* 0x20000004ff0f7230 */ /* 0x110fe40000004100 */
        /* <DEDUP_REMOVED lines=18> */
[--C-:B------:R-:W-:Y:S02]  /*6c60*/  HADD2.F32 R7, -RZ, R9.reuse.H0_H0 ;  /* 0x20000009ff077230 */ /* 0x100fe40000004100 */
        /* <DEDUP_REMOVED lines=35> */
.L_x_4621:
[----:B------:R-:W-:Y:S05]  /*6ea0*/  BSYNC.RECONVERGENT B0 ;  /* 0x0000000000007941 */ /* 0x000fea0003800200 */
.L_x_4620:
[----:B-----5:R4:W-:Y:S02]  /*6eb0*/  STS.128 [R2+0x800], R16 ;  /* 0x0008001002007388 */ /* 0x0209e40000000c00 */
.L_x_4608:
[----:B------:R-:W-:Y:S05]  /*6ec0*/  BSYNC.RECONVERGENT B2 ;  /* 0x0000000000027941 */ /* 0x000fea0003800200 */
.L_x_4604:
[----:B-123--:R-:W-:Y:S01]  /*6ed0*/  IMAD R4, R50, -0x80, R52 ;  /* 0xffffff8032047824 */ /* 0x00efe200078e0234 */
        /* <DEDUP_REMOVED lines=9> */
[-C--:B------:R-:W-:Y:S02]  /*6f70*/  ISETP.GE.AND P5, PT, R22, R4.reuse, PT ;  /* 0x000000041600720c */ /* 0x080fe40003fa6270 */
[----:B------:R-:W-:Y:S02]  /*6f80*/  SHF.L.U64.HI R48, R46, 0x6, R47 ;  /* 0x000000062e307819 */ /* 0x000fe4000001022f */
[----:B------:R-:W-:Y:S02]  /*6f90*/  IADD3 R8, P0, PT, R3, R107, RZ ;  /* 0x0000006b03087210 */ /* 0x000fe40007f1e0ff */
[----:B------:R-:W-:Y:S02]  /*6fa0*/  ISETP.GE.AND P2, PT, R22, R4, PT ;  /* 0x000000041600720c */ /* 0x000fe40003f46270 */
        /* <DEDUP_REMOVED lines=11> */
[----:B------:R-:W-:-:S02]  /*7060*/  ISETP.GE.AND P1, PT, R5, R4, PT ;  /* 0x000000040500720c */ /* 0x000fc40003f26270 */
[C---:B-1----:R-:W-:Y:S01]  /*7070*/  SHF.L.U32 R23, R87.reuse, 0x5, RZ ;  /* 0x0000000557177819 */ /* 0x042fe200000006ff */
[----:B------:R1:W-:Y:S01]  /*7080*/  @!P5 LDGSTS.E.BYPASS.LTC128B.128 [R2+0x1800], desc[UR6][R8.64] ;  /* 0x018000000802dfae */ /* 0x0003e2000b981a06 */
[C---:B------:R-:W-:Y:S02]  /*7090*/  SHF.L.U32 R102, R87.reuse, 0x4, RZ ;  /* 0x0000000457667819 */ /* 0x040fe400000006ff */
[----:B------:R-:W-:Y:S01]  /*70a0*/  SHF.R.U32.HI R40, RZ, 0x1, R87 ;  /* 0x00000001ff287819 */ /* 0x000fe20000011657 */
[----:B------:R3:W-:Y:S01]  /*70b0*/  @!P4 LDGSTS.E.BYPASS.LTC128B.128 [R2+0x2000], desc[UR6][R6.64] ;  /* 0x020000000602cfae */ /* 0x0007e2000b981a06 */
[----:B------:R-:W-:Y:S02]  /*70c0*/  ISETP.GE.AND P4, PT, R0, R4, PT ;  /* 0x000000040000720c */ /* 0x000fe40003f86270 */
[C---:B------:R-:W-:Y:S01]  /*70d0*/  LOP3.LUT R96, R87.reuse, 0x8, RZ, 0xc0, !PT ;  /* 0x0000000857607812 */ /* 0x040fe200078ec0ff */
[----:B------:R5:W-:Y:S01]  /*70e0*/  @!P3 LDGSTS.E.BYPASS.LTC128B.128 [R2+0x2800], desc[UR6][R10.64] ;  /* 0x028000000a02bfae */ /* 0x000be2000b981a06 */
[----:B------:R-:W-:-:S02]  /*70f0*/  SHF.L.U32 R86, R87, 0x2, RZ ;  /* 0x0000000257567819 */ /* 0x000fc400000006ff */
[----:B------:R-:W-:Y:S01]  /*7100*/  LOP3.LUT R96, R96, 0xc0, R23, 0xf8, !PT ;  /* 0x000000c060607812 */ /* 0x000fe200078ef817 */
[----:B------:R-:W0:Y:S01]  /*7110*/  LDGDEPBAR ;  /* 0x00000000000079af */ /* 0x000e220000000000 */
[----:B------:R-:W-:Y:S02]  /*7120*/  LOP3.LUT R101, R102, 0x3e00, RZ, 0xc0, !PT ;  /* 0x00003e0066657812 */ /* 0x000fe400078ec0ff */
[----:B------:R-:W-:Y:S02]  /*7130*/  SHF.L.U64.HI R5, R44, 0x6, R45 ;  /* 0x000000062c057819 */ /* 0x000fe4000001022d */
[----:B------:R-:W-:Y:S02]  /*7140*/  LOP3.LUT R101, R101, 0x120, R23, 0xf8, !PT ;  /* 0x0000012065657812 */ /* 0x000fe400078ef817 */
[----:B------:R-:W-:Y:S02]  /*7150*/  MOV R22, 0x20 ;  /* 0x0000002000167802 */ /* 0x000fe40000000f00 */
[----:B-1----:R-:W-:-:S02]  /*7160*/  LOP3.LUT R9, R102, 0x100, RZ, 0xc0, !PT ;  /* 0x0000010066097812 */ /* 0x002fc400078ec0ff */
[----:B------:R-:W-:Y:S02]  /*7170*/  LOP3.LUT R8, R23, 0xc0, RZ, 0xc0, !PT ;  /* 0x000000c017087812 */ /* 0x000fe400078ec0ff */
[----:B---3--:R-:W-:Y:S02]  /*7180*/  SHF.L.U32 R6, R44, 0x6, RZ ;  /* 0x000000062c067819 */ /* 0x008fe400000006ff */
[----:B------:R-:W-:Y:S02]  /*7190*/  LOP3.LUT R7, R86, 0x18, RZ, 0xc0, !PT ;  /* 0x0000001856077812 */ /* 0x000fe400078ec0ff */
[----:B------:R-:W-:Y:S01]  /*71a0*/  LOP3.LUT R9, R9, 0x20, R23, 0xf8, !PT ;  /* 0x0000002009097812 */ /* 0x000fe200078ef817 */
[----:B------:R-:W-:-:S04]  /*71b0*/  DEPBAR.LE SB0, 0x0 ;  /* 0x000080000000791a */ /* 0x000fc80000000000 */
[----:B------:R-:W-:Y:S01]  /*71c0*/  LOP3.LUT R8, R8, 0x8, R40, 0xf8, !PT ;  /* 0x0000000808087812 */ /* 0x000fe200078ef828 */
[----:B------:R-:W-:Y:S01]  /*71d0*/  BAR.SYNC.DEFER_BLOCKING 0x0 ;  /* 0x0000000000007b1d */ /* 0x000fe20000010000 */
[----:B-----5:R-:W-:Y:S02]  /*71e0*/  IADD3 R10, P0, PT, R6, R109, RZ ;  /* 0x0000006d060a7210 */ /* 0x020fe40007f1e0ff */
[----:B------:R-:W-:Y:S02]  /*71f0*/  LOP3.LUT R96, R9, R96, R7, 0xf6, !PT ;  /* 0x0000006009607212 */ /* 0x000fe400078ef607 */
[----:B------:R-:W-:Y:S02]  /*7200*/  LOP3.LUT R0, R8, R7, RZ, 0x3c, !PT ;  /* 0x0000000708007212 */ /* 0x000fe400078e3cff */
[----:B------:R-:W-:Y:S02]  /*7210*/  IADD3.X R11, PT, PT, R5, R108, RZ, P0, !PT ;  /* 0x0000006c050b7210 */ /* 0x000fe400007fe4ff */
[----:B------:R-:W-:-:S02]  /*7220*/  @!P6 MOV R8, R109 ;  /* 0x0000006d0008e202 */ /* 0x000fc40000000f00 */
[----:B------:R-:W-:Y:S02]  /*7230*/  @!P6 MOV R9, R108 ;  /* 0x0000006c0009e202 */ /* 0x000fe40000000f00 */
[----:B------:R-:W-:Y:S02]  /*7240*/  @!P1 IADD3 R6, P3, PT, R10, R6, RZ ;  /* 0x000000060a069210 */ /* 0x000fe40007f7e0ff */
[C---:B------:R-:W-:Y:S02]  /*7250*/  @!P4 LEA R4, P0, R44.reuse, R10, 0x7 ;  /* 0x0000000a2c04c211 */ /* 0x040fe400078038ff */
[----:B------:R-:W-:Y:S02]  /*7260*/  LOP3.LUT R101, R101, R0, RZ, 0xfc, !PT ;  /* 0x0000000065657212 */ /* 0x000fe400078efcff */
[----:B------:R-:W-:Y:S02]  /*7270*/  @!P1 IADD3.X R7, PT, PT, R11, R5, RZ, P3, !PT ;  /* 0x000000050b079210 */ /* 0x000fe40001ffe4ff */
[----:B------:R-:W-:-:S02]  /*7280*/  @!P4 LEA.HI.X R5, R44, R11, R45, 0x7, P0 ;  /* 0x0000000b2c05c211 */ /* 0x000fc400000f3c2d */
[----:B------:R-:W-:Y:S01]  /*7290*/  LEA R101, R101, UR5, 0x1 ;  /* 0x0000000565657c11 */ /* 0x000fe2000f8e08ff */
[----:B------:R-:W-:Y:S01]  /*72a0*/  @!PT LDS RZ, [RZ] ;  /* 0x00000000fffff984 */ /* 0x000fe20000000800 */
[----:B------:R-:W-:Y:S01]  /*72b0*/  @!PT LDS RZ, [RZ] ;  /* 0x00000000fffff984 */ /* 0x000fe20000000800 */
[----:B------:R-:W-:Y:S01]  /*72c0*/  @!PT LDS RZ, [RZ] ;  /* 0x00000000fffff984 */ /* 0x000fe20000000800 */
[----:B------:R-:W-:Y:S01]  /*72d0*/  @!P6 LDGSTS.E.BYPASS.LTC128B.128 [R2+0x3000], desc[UR6][R8.64] ;  /* 0x030000000802efae */ /* 0x000fe2000b981a06 */
[----:B------:R-:W-:Y:S02]  /*72e0*/  LEA R96, R96, UR5, 0x1 ;  /* 0x0000000560607c11 */ /* 0x000fe4000f8e08ff */
[----:B------:R-:W-:Y:S01]  /*72f0*/  LOP3.LUT R40, R40, 0x1f0, RZ, 0xc0, !PT ;  /* 0x000001f028287812 */ /* 0x000fe200078ec0ff */
[----:B------:R-:W-:Y:S01]  /*7300*/  @P6 STS.128 [R2+0x3000], RZ ;  /* 0x003000ff02006388 */ /* 0x000fe20000000c00 */
[----:B------:R-:W-:-:S03]  /*7310*/  LOP3.LUT P6, RZ, R87, 0x4, RZ, 0xc0, !PT ;  /* 0x0000000457ff7812 */ /* 0x000fc600078cc0ff */
[----:B------:R-:W-:Y:S01]  /*7320*/  @P2 STS.128 [R2+0x3800], RZ ;  /* 0x003800ff02002388 */ /* 0x000fe20000000c00 */
[----:B------:R-:W-:-:S03]  /*7330*/  SEL R49, R22, 0xffffffe0, !P6 ;  /* 0xffffffe016317807 */ /* 0x000fc60007000000 */
[----:B------:R-:W-:Y:S01]  /*7340*/  @!PT LDS RZ, [RZ] ;  /* 0x00000000fffff984 */ /* 0x000fe20000000800 */
[----:B------:R-:W-:Y:S01]  /*7350*/  @!PT LDS RZ, [RZ] ;  /* 0x00000000fffff984 */ /* 0x000fe20000000800 */
[----:B------:R-:W-:Y:S01]  /*7360*/  @!PT LDS RZ, [RZ] ;  /* 0x00000000fffff984 */ /* 0x000fe20000000800 */
[----:B------:R-:W-:Y:S01]  /*7370*/  @!P2 LDGSTS.E.BYPASS.LTC128B.128 [R2+0x3800], desc[UR6][R10.64] ;  /* 0x038000000a02afae */ /* 0x000fe2000b981a06 */
[----:B----4-:R-:W-:Y:S02]  /*7380*/  IADD3 R16, PT, PT, R101, R49, RZ ;  /* 0x0000003165107210 */ /* 0x010fe40007ffe0ff */
[----:B------:R-:W-:Y:S01]  /*7390*/  IADD3 R49, PT, PT, R49, R96, RZ ;  /* 0x0000006031317210 */ /* 0x000fe20007ffe0ff */
        /* <DEDUP_REMOVED lines=14> */
[----:B------:R-:W-:Y:S04]  /*7480*/  LDSM.16.M88.4 R36, [R49+0x1400] ;  /* 0x001400003124783b */ /* 0x000fe80000000200 */
[----:B------:R-:W0:Y:S04]  /*7490*/  LDGDEPBAR ;  /* 0x00000000000079af */ /* 0x000e280000000000 */
[----:B-1----:R-:W1:Y:S01]  /*74a0*/  LDSM.16.M88.4 R4, [R49+0x1000] ;  /* 0x001000003104783b */ /* 0x002e620000000200 */
[C---:B---3--:R-:W-:Y:S08]  /*74b0*/  HMMA.16816.F32 R8, R28.reuse, R32, RZ ;  /* 0x000000201c08723c */ /* 0x048ff000000018ff */
[C---:B------:R-:W-:Y:S08]  /*74c0*/  HMMA.16816.F32 R32, R28.reuse, R34, RZ ;  /* 0x000000221c20723c */ /* 0x040ff000000018ff */
[----:B----4-:R-:W-:Y:S08]  /*74d0*/  HMMA.16816.F32 R12, R28, R24, RZ ;  /* 0x000000181c0c723c */ /* 0x010ff000000018ff */
[C---:B-1----:R-:W-:Y:S08]  /*74e0*/  HMMA.16816.F32 R8, R16.reuse, R4, R8 ;  /* 0x000000041008723c */ /* 0x042ff00000001808 */
[C---:B------:R-:W-:Y:S01]  /*74f0*/  HMMA.16816.F32 R32, R16.reuse, R6, R32 ;  /* 0x000000061020723c */ /* 0x040fe20000001820 */
[----:B------:R-:W1:Y:S07]  /*7500*/  LDSM.16.M88.4 R4, [R96+0x1800] ;  /* 0x001800006004783b */ /* 0x000e6e0000000200 */
[----:B------:R-:W-:Y:S03]  /*7510*/  HMMA.16816.F32 R12, R16, R36, R12 ;  /* 0x00000024100c723c */ /* 0x000fe6000000180c */
        /* <DEDUP_REMOVED lines=154> */
[----:B------:R-:W-:-:S05]  /*7ec0*/  FMUL.FTZ R26, R26, UR9 ;  /* 0x000000091a1a7c20 */ /* 0x000fca0008410000 */
[----:B------:R3:W1:Y:S08]  /*7ed0*/  MUFU.TANH R32, R24 ;  /* 0x0000001800207308 */ /* 0x0006700000002400 */
[----:B------:R4:W1:Y:S01]  /*7ee0*/  MUFU.TANH R31, R25 ;  /* 0x00000019001f7308 */ /* 0x0008620000002400 */
[----:B-----5:R-:W5:Y:S07]  /*7ef0*/  S2R R12, SR_CTAID.X ;  /* 0x00000000000c7919 */ /* 0x020f6e0000002500 */
[----:B------:R2:W1:Y:S01]  /*7f00*/  MUFU.TANH R33, R13 ;  /* 0x0000000d00217308 */ /* 0x0004620000002400 */
[----:B---3--:R-:W-:-:S04]  /*7f10*/  IADD3 R24, PT, PT, R50, -0x1, RZ ;  /* 0xffffffff32187810 */ /* 0x008fc80007ffe0ff */
[----:B------:R-:W-:-:S03]  /*7f20*/  ISETP.GT.AND P0, PT, R24, R103, PT ;  /* 0x000000671800720c */ /* 0x000fc60003f04270 */
[----:B------:R-:W3:Y:S01]  /*7f30*/  MUFU.TANH R36, R36 ;  /* 0x0000002400247308 */ /* 0x000ee20000002400 */
[----:B----4-:R-:W-:-:S07]  /*7f40*/  FMUL.FTZ R25, R27, UR9 ;  /* 0x000000091b197c20 */ /* 0x010fce0008410000 */
[----:B------:R-:W4:Y:S01]  /*7f50*/  MUFU.TANH R29, R29 ;  /* 0x0000001d001d7308 */ /* 0x000f220000002400 */
[----:B--2---:R-:W-:-:S04]  /*7f60*/  SHF.R.U32.HI R13, RZ, 0x2, R87 ;  /* 0x00000002ff0d7819 */ /* 0x004fc80000011657 */
[----:B------:R-:W-:-:S03]  /*7f70*/  LOP3.LUT R13, R13, 0x7, RZ, 0xc0, !PT ;  /* 0x000000070d0d7812 */ /* 0x000fc600078ec0ff */
[----:B------:R-:W2:Y:S01]  /*7f80*/  MUFU.TANH R11, R11 ;  /* 0x0000000b000b7308 */ /* 0x000ea20000002400 */
[----:B-----5:R-:W-:-:S04]  /*7f90*/  LEA R12, R12, R40, 0x6 ;  /* 0x000000280c0c7211 */ /* 0x020fc800078e30ff */
[----:B------:R-:W-:-:S03]  /*7fa0*/  IADD3 R12, PT, PT, -R104, R13, R12 ;  /* 0x0000000d680c7210 */ /* 0x000fc60007ffe10c */
[----:B------:R1:W1:Y:S01]  /*7fb0*/  MUFU.TANH R100, R14 ;  /* 0x0000000e00647308 */ /* 0x0002620000002400 */
[----:B------:R-:W-:-:S04]  /*7fc0*/  IADD3 R84, PT, PT, R12, UR8, R52 ;  /* 0x000000080c547c10 */ /* 0x000fc8000fffe034 */
[----:B------:R-:W-:-:S03]  /*7fd0*/  VIADDMNMX R49, R84, 0x1, R52, PT ;  /* 0x0000000154317846 */ /* 0x000fc60003800134 */
[----:B------:R1:W1:Y:S01]  /*7fe0*/  MUFU.TANH R30, R15 ;  /* 0x0000000f001e7308 */ /* 0x0002620000002400 */
[----:B------:R-:W-:-:S07]  /*7ff0*/  VIADDMNMX R84, R84, 0x9, R52, PT ;  /* 0x0000000954547846 */ /* 0x000fce0003800134 */
        /* <DEDUP_REMOVED lines=15> */
.L_x_4623:
[----:B------:R-:W2:Y:S01]  /*80f0*/  LDC R13, c[0x0][0x4f0] ;  /* 0x00013c00ff0d7b82 */ /* 0x000ea20000000800 */
[C---:B------:R-:W-:Y:S01]  /*8100*/  IADD3 R27, PT, PT, R51.reuse, -0x100, RZ ;  /* 0xffffff00331b7810 */ /* 0x040fe20007ffe0ff */
[----:B-1----:R-:W-:Y:S01]  /*8110*/  VIADD R14, R51, 0xffffff80 ;  /* 0xffffff80330e7836 */ /* 0x002fe20000000000 */
[----:B------:R-:W1:Y:S02]  /*8120*/  LDCU.64 UR8, c[0x0][0x3a0] ;  /* 0x00007400ff0877ac */ /* 0x000e640008000a00 */
        /* <DEDUP_REMOVED lines=57> */
.L_x_4624:
[-C--:B------:R-:W-:Y:S01]  /*84c0*/  IADD3 R18, P0, PT, R3, R107.reuse, RZ ;  /* 0x0000006b03127210 */ /* 0x080fe20007f1e0ff */
        /* <DEDUP_REMOVED lines=9> */
[----:B-1----:R-:W-:Y:S01]  /*8560*/  IADD3 R14, P0, PT, R16, R3, RZ ;  /* 0x00000003100e7210 */ /* 0x002fe20007f1e0ff */
[----:B------:R2:W-:Y:S03]  /*8570*/  LDGSTS.E.BYPASS.LTC128B.128 [R2+0x1800], desc[UR6][R18.64] ;  /* 0x0180000012027fae */ /* 0x0005e6000b981a06 */
[----:B------:R-:W-:Y:S01]  /*8580*/  IADD3.X R15, PT, PT, R17, R48, RZ, P0, !PT ;  /* 0x00000030110f7210 */ /* 0x000fe200007fe4ff */
[----:B------:R2:W-:Y:S04]  /*8590*/  LDGSTS.E.BYPASS.LTC128B.128 [R2+0x2000], desc[UR6][R16.64] ;  /* 0x0200000010027fae */ /* 0x0005e8000b981a06 */
[----:B------:R2:W-:Y:S04]  /*85a0*/  LDGSTS.E.BYPASS.LTC128B.128 [R2+0x2800], desc[UR6][R14.64] ;  /* 0x028000000e027fae */ /* 0x0005e8000b981a06 */
[----:B------:R-:W0:Y:S02]  /*85b0*/  LDGDEPBAR ;  /* 0x00000000000079af */ /* 0x000e240000000000 */
.L_x_4622:
[----:B------:R-:W-:Y:S01]  /*85c0*/  IMAD.SHL.U32 R85, R87, 0x2, RZ ;  /* 0x0000000257557824 */ /* 0x000fe200078e00ff */
[----:B------:R-:W3:Y:S04]  /*85d0*/  LDCU UR4, c[0x0][0x45c] ;  /* 0x00008b80ff0477ac */ /* 0x000ee80008000800 */
[----:B------:R-:W-:-:S05]  /*85e0*/  LOP3.LUT R85, R85, 0x6, RZ, 0xc0, !PT ;  /* 0x0000000655557812 */ /* 0x000fca00078ec0ff */
[----:B--2---:R-:W-:-:S04]  /*85f0*/  IMAD R2, R24, 0x80, R85 ;  /* 0x0000008018027824 */ /* 0x004fc800078e0255 */
[C---:B------:R-:W-:Y:S02]  /*8600*/  VIADD R12, R2.reuse, 0x1 ;  /* 0x00000001020c7836 */ /* 0x040fe40000000000 */
[C---:B------:R-:W-:Y:S02]  /*8610*/  VIADD R13, R2.reuse, 0x8 ;  /* 0x00000008020d7836 */ /* 0x040fe40000000000 */
[----:B------:R-:W-:Y:S01]  /*8620*/  VIADD R17, R2, 0x60 ;  /* 0x0000006002117836 */ /* 0x000fe20000000000 */
        /* <DEDUP_REMOVED lines=26> */
[----:B-1----:R-:W-:Y:S02]  /*87d0*/  FSEL R43, R60, -INF , !P1 ;  /* 0xff8000003c2b7808 */ /* 0x002fe40004800000 */
        /* <DEDUP_REMOVED lines=71> */
[----:B------:R-:W-:Y:S02]  /*8c50*/  FSEL R99, R99, -INF , !P2 ;  /* 0xff80000063637808 */ /* 0x000fe40005000000 */
[----:B------:R-:W-:Y:S01]  /*8c60*/  ISETP.GE.AND P0, PT, R12, R84, PT ;  /* 0x000000540c00720c */ /* 0x000fe20003f06270 */
[C---:B------:R-:W-:Y:S01]  /*8c70*/  VIADD R12, R2.reuse, 0x59 ;  /* 0x00000059020c7836 */ /* 0x040fe20000000000 */
[-C--:B------:R-:W-:Y:S02]  /*8c80*/  ISETP.GE.AND P2, PT, R13, R49.reuse, PT ;  /* 0x000000310d00720c */ /* 0x080fe40003f46270 */
[----:B------:R-:W-:Y:S02]  /*8c90*/  FSEL R15, R75, -INF , !P4 ;  /* 0xff8000004b0f7808 */ /* 0x000fe40006000000 */
[----:B------:R-:W-:Y:S02]  /*8ca0*/  ISETP.GE.AND P4, PT, R2, R49, PT ;  /* 0x000000310200720c */ /* 0x000fe40003f86270 */
[----:B------:R-:W-:-:S02]  /*8cb0*/  FSEL R92, R92, -INF , !P1 ;  /* 0xff8000005c5c7808 */ /* 0x000fc40004800000 */
[----:B------:R-:W-:Y:S02]  /*8cc0*/  ISETP.GE.AND P1, PT, R13, R84, PT ;  /* 0x000000540d00720c */ /* 0x000fe40003f26270 */
[----:B------:R-:W-:Y:S02]  /*8cd0*/  FSEL R14, R4, -INF , !P2 ;  /* 0xff800000040e7808 */ /* 0x000fe40005000000 */
[----:B------:R-:W-:Y:S02]  /*8ce0*/  FSEL R55, R77, -INF , !P5 ;  /* 0xff8000004d377808 */ /* 0x000fe40006800000 */
[----:B------:R-:W-:Y:S02]  /*8cf0*/  FSEL R13, R78, -INF , !P3 ;  /* 0xff8000004e0d7808 */ /* 0x000fe40005800000 */
[----:B------:R-:W-:Y:S02]  /*8d00*/  FSEL R4, R41, -INF , !P4 ;  /* 0xff80000029047808 */ /* 0x000fe40006000000 */
[----:B------:R-:W-:-:S02]  /*8d10*/  ISETP.GE.AND P5, PT, R12, R49, PT ;  /* 0x000000310c00720c */ /* 0x000fc40003fa6270 */
[-C--:B------:R-:W-:Y:S02]  /*8d20*/  ISETP.GE.AND P3, PT, R12, R84.reuse, PT ;  /* 0x000000540c00720c */ /* 0x080fe40003f66270 */
[----:B------:R-:W-:Y:S02]  /*8d30*/  FSEL R12, R76, -INF , !P0 ;  /* 0xff8000004c0c7808 */ /* 0x000fe40004000000 */
[C---:B------:R-:W-:Y:S02]  /*8d40*/  ISETP.GE.AND P0, PT, R17.reuse, R49, PT ;  /* 0x000000311100720c */ /* 0x040fe40003f06270 */
[----:B------:R-:W-:Y:S02]  /*8d50*/  ISETP.GE.AND P2, PT, R17, R84, PT ;  /* 0x000000541100720c */ /* 0x000fe40003f46270 */
[----:B------:R-:W-:Y:S02]  /*8d60*/  FMNMX3.FTZ R17, R4, R119, R120, !PT ;  /* 0x0000007704117276 */ /* 0x000fe40007810078 */
[----:B------:R-:W-:Y:S01]  /*8d70*/  FSEL R56, R5, -INF , !P5 ;  /* 0xff80000005387808 */ /* 0x000fe20006800000 */
[----:B------:R-:W-:Y:S01]  /*8d80*/  VIADD R5, R2, 0x69 ;  /* 0x0000006902057836 */ /* 0x000fe20000000000 */
[----:B------:R-:W-:-:S02]  /*8d90*/  FMNMX3.FTZ R17, R17, R91, R114, !PT ;  /* 0x0000005b11117276 */ /* 0x000fc40007810072 */
[----:B------:R-:W-:Y:S02]  /*8da0*/  ISETP.GE.AND P5, PT, R2, R84, PT ;  /* 0x000000540200720c */ /* 0x000fe40003fa6270 */
[----:B------:R-:W-:Y:S02]  /*8db0*/  FSEL R39, R8, -INF , !P0 ;  /* 0xff80000008277808 */ /* 0x000fe40004000000 */
[----:B------:R-:W-:Y:S02]  /*8dc0*/  FMNMX3.FTZ R8, R17, R83, R58, !PT ;  /* 0x0000005311087276 */ /* 0x000fe4000781003a */
[----:B------:R-:W-:Y:S02]  /*8dd0*/  FSEL R42, R42, -INF , !P5 ;  /* 0xff8000002a2a7808 */ /* 0x000fe40006800000 */
[----:B------:R-:W-:Y:S02]  /*8de0*/  FSEL R19, R9, -INF , !P2 ;  /* 0xff80000009137808 */ /* 0x000fe40005000000 */
[----:B------:R-:W-:-:S02]  /*8df0*/  FMNMX3.FTZ R9, R8, R82, R66, !PT ;  /* 0x0000005208097276 */ /* 0x000fc40007810042 */
[----:B------:R-:W-:Y:S02]  /*8e00*/  FMNMX3.FTZ R8, R42, R53, R54, !PT ;  /* 0x000000352a087276 */ /* 0x000fe40007810036 */
[----:B------:R-:W-:Y:S02]  /*8e10*/  FSEL R41, R80, -INF , !P1 ;  /* 0xff80000050297808 */ /* 0x000fe40004800000 */
[----:B------:R-:W-:Y:S02]  /*8e20*/  FMNMX3.FTZ R8, R8, R81, R43, !PT ;  /* 0x0000005108087276 */ /* 0x000fe4000781002b */
[----:B------:R-:W-:Y:S02]  /*8e30*/  ISETP.GE.AND P1, PT, R16, R84, PT ;  /* 0x000000541000720c */ /* 0x000fe40003f26270 */
[----:B------:R-:W-:Y:S02]  /*8e40*/  FMNMX3.FTZ R8, R8, R52, R57, !PT ;  /* 0x0000003408087276 */ /* 0x000fe40007810039 */
[----:B------:R-:W-:Y:S01]  /*8e50*/  ISETP.GE.AND P4, PT, R16, R49, PT ;  /* 0x000000311000720c */ /* 0x000fe20003f86270 */
[----:B------:R-:W-:Y:S01]  /*8e60*/  VIADD R16, R2, 0x68 ;  /* 0x0000006802107836 */ /* 0x000fe20000000000 */
[----:B------:R-:W-:-:S02]  /*8e70*/  FMNMX3.FTZ R9, R9, R61, R64, !PT ;  /* 0x0000003d09097276 */ /* 0x000fc40007810040 */
[----:B------:R-:W-:Y:S02]  /*8e80*/  FSEL R18, R7, -INF , !P1 ;  /* 0xff80000007127808 */ /* 0x000fe40004800000 */
[----:B------:R-:W-:Y:S02]  /*8e90*/  FMNMX3.FTZ R7, R8, R34, R60, !PT ;  /* 0x0000002208077276 */ /* 0x000fe4000781003c */
[----:B------:R-:W-:Y:S02]  /*8ea0*/  FSEL R38, R6, -INF , !P4 ;  /* 0xff80000006267808 */ /* 0x000fe40006000000 */
[----:B------:R-:W-:Y:S02]  /*8eb0*/  FMNMX3.FTZ R6, R9, R65, R121, !PT ;  /* 0x0000004109067276 */ /* 0x000fe40007810079 */
[----:B------:R-:W-:Y:S02]  /*8ec0*/  FMNMX3.FTZ R7, R7, R62, R63, !PT ;  /* 0x0000003e07077276 */ /* 0x000fe4000781003f */
[----:B------:R-:W-:-:S02]  /*8ed0*/  FMNMX3.FTZ R6, R6, R118, R98, !PT ;  /* 0x0000007606067276 */ /* 0x000fc40007810062 */
[----:B------:R-:W-:Y:S02]  /*8ee0*/  FMNMX3.FTZ R7, R7, R128, R89, !PT ;  /* 0x0000008007077276 */ /* 0x000fe40007810059 */
[C---:B------:R-:W-:Y:S02]  /*8ef0*/  ISETP.GE.AND P5, PT, R5.reuse, R49, PT ;  /* 0x000000310500720c */ /* 0x040fe40003fa6270 */
[----:B------:R-:W-:Y:S01]  /*8f00*/  ISETP.GE.AND P2, PT, R5, R84, PT ;  /* 0x000000540500720c */ /* 0x000fe20003f46270 */
[----:B------:R-:W-:Y:S01]  /*8f10*/  VIADD R5, R2, 0x70 ;  /* 0x0000007002057836 */ /* 0x000fe20000000000 */
[----:B------:R-:W-:Y:S02]  /*8f20*/  FMNMX3.FTZ R6, R6, R90, R117, !PT ;  /* 0x0000005a06067276 */ /* 0x000fe40007810075 */
[----:B------:R-:W-:Y:S02]  /*8f30*/  FMNMX3.FTZ R7, R7, R97, R88, !PT ;  /* 0x0000006107077276 */ /* 0x000fe40007810058 */
[----:B------:R-:W-:-:S02]  /*8f40*/  FSEL R40, R79, -INF , !P3 ;  /* 0xff8000004f287808 */ /* 0x000fc40005800000 */
[CC--:B------:R-:W-:Y:S02]  /*8f50*/  ISETP.GE.AND P4, PT, R5.reuse, R49.reuse, PT ;  /* 0x000000310500720c */ /* 0x0c0fe40003f86270 */
[----:B------:R-:W-:Y:S01]  /*8f60*/  ISETP.GE.AND P1, PT, R5, R84, PT ;  /* 0x000000540500720c */ /* 0x000fe20003f26270 */
[----:B------:R-:W-:Y:S01]  /*8f70*/  VIADD R5, R2, 0x71 ;  /* 0x0000007102057836 */ /* 0x000fe20000000000 */
[----:B------:R-:W-:Y:S02]  /*8f80*/  FMNMX3.FTZ R6, R6, R116, R115, !PT ;  /* 0x0000007406067276 */ /* 0x000fe40007810073 */
[C---:B------:R-:W-:Y:S02]  /*8f90*/  ISETP.GE.AND P3, PT, R16.reuse, R49, PT ;  /* 0x000000311000720c */ /* 0x040fe40003f66270 */
        /* <DEDUP_REMOVED lines=9> */
[----:B------:R-:W-:Y:S01]  /*9030*/  FMNMX3.FTZ R6, R6, R15, R14, !PT ;  /* 0x0000000f06067276 */ /* 0x000fe2000781000e */
[----:B------:R-:W-:Y:S01]  /*9040*/  VIADD R2, R2, 0x79 ;  /* 0x0000007902027836 */ /* 0x000fe20000000000 */
[----:B------:R-:W-:-:S02]  /*9050*/  FMNMX3.FTZ R7, R7, R92, R13, !PT ;  /* 0x0000005c07077276 */ /* 0x000fc4000781000d */
[----:B------:R-:W-:Y:S02]  /*9060*/  FSEL R36, R36, -INF , !P5 ;  /* 0xff80000024247808 */ /* 0x000fe40006800000 */
[----:B------:R-:W-:Y:S02]  /*9070*/  FSEL R33, R33, -INF , !P3 ;  /* 0xff80000021217808 */ /* 0x000fe40005800000 */
[C---:B------:R-:W-:Y:S02]  /*9080*/  ISETP.GE.AND P5, PT, R5.reuse, R49, PT ;  /* 0x000000310500720c */ /* 0x040fe40003fa6270 */
[----:B------:R-:W-:Y:S02]  /*9090*/  FMNMX3.FTZ R6, R6, R56, R39, !PT ;  /* 0x0000003806067276 */ /* 0x000fe40007810027 */
[----:B------:R-:W-:Y:S02]  /*90a0*/  ISETP.GE.AND P3, PT, R5, R84, PT ;  /* 0x000000540500720c */ /* 0x000fe40003f66270 */
[----:B------:R-:W-:-:S02]  /*90b0*/  FMNMX3.FTZ R5, R7, R12, R41, !PT ;  /* 0x0000000c07057276 */ /* 0x000fc40007810029 */
        /* <DEDUP_REMOVED lines=9> */
[----:B------:R-:W-:Y:S02]  /*9150*/  FSEL R31, R31, -INF , !P4 ;  /* 0xff8000001f1f7808 */ /* 0x000fe40006000000 */
[----:B------:R-:W-:Y:S02]  /*9160*/  FMNMX3.FTZ R6, R6, R33, R32, !PT ;  /* 0x0000002106067276 */ /* 0x000fe40007810020 */
[----:B------:R-:W-:-:S02]  /*9170*/  ISETP.GE.AND P4, PT, R2, R84, PT ;  /* 0x000000540200720c */ /* 0x000fc40003f86270 */
[----:B------:R-:W-:Y:S02]  /*9180*/  FSEL R27, R30, -INF , !P0 ;  /* 0xff8000001e1b7808 */ /* 0x000fe40004000000 */
        /* <DEDUP_REMOVED lines=9> */
[----:B------:R-:W2:Y:S04]  /*9220*/  SHFL.BFLY PT, R6, R5, 0x2, 0x1f ;  /* 0x0c401f0005067f89 */ /* 0x000ea800000e0000 */
        /* <DEDUP_REMOVED lines=34> */
[----:B------:R-:W-:Y:S01]  /*9450*/  LOP3.LUT P0, R23, R87, 0x4, RZ, 0xc0, !PT ;  /* 0x0000000457177812 */ /* 0x000fe2000780c0ff */
[----:B------:R-:W-:-:S02]  /*9460*/  VIADD R114, R100, 0x3000 ;  /* 0x0000300064727836 */ /* 0x000fc40000000000 */
[--C-:B------:R-:W-:Y:S01]  /*9470*/  FFMA.FTZ R64, R64, UR4, -R30.reuse ;  /* 0x0000000440407c23 */ /* 0x100fe2000801081e */
[----:B------:R-:W-:Y:S01]  /*9480*/  MUFU.EX2 R125, R125 ;  /* 0x0000007d007d7308 */ /* 0x000fe20000000800 */
[----:B------:R-:W-:Y:S01]  /*9490*/  VIADD R34, R100, 0x3020 ;  /* 0x0000302064227836 */ /* 0x000fe20000000000 */
        /* <DEDUP_REMOVED lines=8> */
[----:B--2---:R-:W-:Y:S01]  /*9520*/  F2FP.F16.F32.PACK_AB R70, R122, R123 ;  /* 0x0000007b7a46723e */ /* 0x004fe200000000ff */
[----:B------:R-:W-:Y:S01]  /*9530*/  @P0 VIADD R34, R114, 0xffffffe0 ;  /* 0xffffffe072220836 */ /* 0x000fe20000000000 */
[----:B------:R-:W2:Y:S01]  /*9540*/  MUFU.EX2 R119, R119 ;  /* 0x0000007700777308 */ /* 0x000ea20000000800 */
[--C-:B------:R-:W-:Y:S01]  /*9550*/  FFMA.FTZ R97, R97, UR4, -R29.reuse ;  /* 0x0000000461617c23 */ /* 0x100fe2000801081d */
[--C-:B------:R-:W-:Y:S01]  /*9560*/  FFMA.FTZ R88, R88, UR4, -R29.reuse ;  /* 0x0000000458587c23 */ /* 0x100fe2000801081d */
[--C-:B------:R-:W-:Y:S01]  /*9570*/  FFMA.FTZ R67, R67, UR4, -R29.reuse ;  /* 0x0000000443437c23 */ /* 0x100fe2000801081d */
[----:B------:R3:W-:Y:S01]  /*9580*/  MUFU.EX2 R58, R83 ;  /* 0x00000053003a7308 */ /* 0x0007e20000000800 */
[----:B------:R-:W-:Y:S01]  /*9590*/  FFMA.FTZ R117, R117, UR4, -R30 ;  /* 0x0000000475757c23 */ /* 0x000fe2000801081e */
[----:B-1----:R-:W-:Y:S01]  /*95a0*/  F2FP.F16.F32.PACK_AB R69, R124, R125 ;  /* 0x0000007d7c45723e */ /* 0x002fe200000000ff */
[--C-:B------:R-:W-:Y:S01]  /*95b0*/  FFMA.FTZ R94, R94, UR4, -R29.reuse ;  /* 0x000000045e5e7c23 */ /* 0x100fe2000801081d */
[----:B------:R-:W-:Y:S01]  /*95c0*/  MUFU.EX2 R59, R59 ;  /* 0x0000003b003b7308 */ /* 0x000fe20000000800 */
[--C-:B------:R-:W-:Y:S01]  /*95d0*/  FFMA.FTZ R93, R93, UR4, -R29.reuse ;  /* 0x000000045d5d7c23 */ /* 0x100fe2000801081d */
[----:B------:R-:W-:Y:S01]  /*95e0*/  FFMA.FTZ R92, R92, UR4, -R29 ;  /* 0x000000045c5c7c23 */ /* 0x000fe2000801081d */
[----:B------:R-:W-:Y:S01]  /*95f0*/  FADD.FTZ R126, R127, R126 ;  /* 0x0000007e7f7e7221 */ /* 0x000fe20000010000 */
[----:B------:R-:W-:Y:S01]  /*9600*/  MUFU.EX2 R54, R54 ;  /* 0x0000003600367308 */ /* 0x000fe20000000800 */
[----:B------:R-:W-:Y:S01]  /*9610*/  FADD.FTZ R124, R125, R124 ;  /* 0x0000007c7d7c7221 */ /* 0x000fe20000010000 */
[----:B--2---:R-:W-:Y:S01]  /*9620*/  F2FP.F16.F32.PACK_AB R71, R119, R120 ;  /* 0x000000787747723e */ /* 0x004fe200000000ff */
[----:B------:R-:W-:Y:S01]  /*9630*/  FADD.FTZ R126, R123, R126 ;  /* 0x0000007e7b7e7221 */ /* 0x000fe20000010000 */
[----:B------:R-:W1:Y:S01]  /*9640*/  MUFU.EX2 R53, R53 ;  /* 0x0000003500357308 */ /* 0x000e620000000800 */
[----:B------:R-:W-:Y:S01]  /*9650*/  FADD.FTZ R123, R120, R124 ;  /* 0x0000007c787b7221 */ /* 0x000fe20000010000 */
[----:B------:R-:W-:Y:S01]  /*9660*/  FFMA.FTZ R14, R14, UR4, -R30 ;  /* 0x000000040e0e7c23 */ /* 0x000fe2000801081e */
[----:B------:R-:W-:Y:S01]  /*9670*/  FADD.FTZ R122, R122, R126 ;  /* 0x0000007e7a7a7221 */ /* 0x000fe20000010000 */
[----:B------:R2:W4:Y:S01]  /*9680*/  MUFU.EX2 R57, R4 ;  /* 0x0000000400397308 */ /* 0x0005220000000800 */
[C---:B---3--:R-:W-:Y:S01]  /*9690*/  HMMA.16816.F32 R80, R68.reuse, R76, RZ ;  /* 0x0000004c4450723c */ /* 0x048fe200000018ff */
[----:B------:R-:W-:Y:S01]  /*96a0*/  FADD.FTZ R123, R119, R123 ;  /* 0x0000007b777b7221 */ /* 0x000fe20000010000 */
[--C-:B------:R-:W-:Y:S01]  /*96b0*/  FFMA.FTZ R13, R13, UR4, -R29.reuse ;  /* 0x000000040d0d7c23 */ /* 0x100fe2000801081d */
[----:B------:R-:W3:Y:S01]  /*96c0*/  MUFU.EX2 R52, R52 ;  /* 0x0000003400347308 */ /* 0x000ee20000000800 */
[--C-:B------:R-:W-:Y:S01]  /*96d0*/  FFMA.FTZ R120, R55, UR4, -R30.reuse ;  /* 0x0000000437787c23 */ /* 0x100fe2000801081e */
[--C-:B------:R-:W-:Y:S01]  /*96e0*/  FFMA.FTZ R55, R56, UR4, -R30.reuse ;  /* 0x0000000438377c23 */ /* 0x100fe2000801081e */
[--C-:B------:R-:W-:Y:S01]  /*96f0*/  FFMA.FTZ R119, R15, UR4, -R30.reuse ;  /* 0x000000040f777c23 */ /* 0x100fe2000801081e */
[----:B------:R-:W5:Y:S01]  /*9700*/  MUFU.EX2 R43, R43 ;  /* 0x0000002b002b7308 */ /* 0x000f620000000800 */
[----:B------:R-:W-:Y:S01]  /*9710*/  HMMA.16816.F32 R76, R68, R78, RZ ;  /* 0x0000004e444c723c */ /* 0x000fe200000018ff */
[----:B-1----:R-:W-:Y:S01]  /*9720*/  F2FP.F16.F32.PACK_AB R6, R53, R54 ;  /* 0x000000363506723e */ /* 0x002fe200000000ff */
[--C-:B------:R-:W-:Y:S01]  /*9730*/  FFMA.FTZ R36, R36, UR4, -R30.reuse ;  /* 0x0000000424247c23 */ /* 0x100fe2000801081e */
[----:B------:R-:W1:Y:S01]  /*9740*/  MUFU.EX2 R42, R42 ;  /* 0x0000002a002a7308 */ /* 0x000e620000000800 */
[----:B------:R-:W-:Y:S01]  /*9750*/  FFMA.FTZ R28, R28, UR4, -R29 ;  /* 0x000000041c1c7c23 */ /* 0x000fe2000801081d */
[----:B--2---:R-:W-:Y:S01]  /*9760*/  F2FP.F16.F32.PACK_AB R4, R58, R59 ;  /* 0x0000003b3a04723e */ /* 0x004fe200000000ff */
[----:B----4-:R-:W-:Y:S01]  /*9770*/  FADD.FTZ R123, R57, R123 ;  /* 0x0000007b397b7221 */ /* 0x010fe20000010000 */
[----:B------:R2:W-:Y:S01]  /*9780*/  MUFU.EX2 R65, R64 ;  /* 0x0000004000417308 */ /* 0x0005e20000000800 */
[--C-:B------:R-:W-:Y:S01]  /*9790*/  FFMA.FTZ R35, R35, UR4, -R30.reuse ;  /* 0x0000000423237c23 */ /* 0x100fe2000801081e */
[----:B---3--:R-:W-:Y:S01]  /*97a0*/  F2FP.F16.F32.PACK_AB R5, R52, R57 ;  /* 0x000000393405723e */ /* 0x008fe200000000ff */
[----:B------:R-:W-:Y:S01]  /*97b0*/  FFMA.FTZ R57, R12, UR4, -R29 ;  /* 0x000000040c397c23 */ /* 0x000fe2000801081d */
[----:B------:R-:W-:Y:S01]  /*97c0*/  MUFU.EX2 R91, R91 ;  /* 0x0000005b005b7308 */ /* 0x000fe20000000800 */
[----:B------:R-:W-:Y:S01]  /*97d0*/  FADD.FTZ R123, R52, R123 ;  /* 0x0000007b347b7221 */ /* 0x000fe20000010000 */
[--C-:B------:R-:W-:Y:S01]  /*97e0*/  FFMA.FTZ R52, R39, UR4, -R30.reuse ;  /* 0x0000000427347c23 */ /* 0x100fe2000801081e */
[----:B------:R-:W-:Y:S01]  /*97f0*/  FFMA.FTZ R39, R17, UR4, -R29 ;  /* 0x0000000411277c23 */ /* 0x000fe2000801081d */
[----:B------:R-:W-:Y:S01]  /*9800*/  MUFU.EX2 R66, R66 ;  /* 0x0000004200427308 */ /* 0x000fe20000000800 */
[----:B-----5:R-:W-:Y:S01]  /*9810*/  FADD.FTZ R123, R43, R123 ;  /* 0x0000007b2b7b7221 */ /* 0x020fe20000010000 */
[C---:B-1----:R-:W-:Y:S01]  /*9820*/  F2FP.F16.F32.PACK_AB R7, R42.reuse, R43 ;  /* 0x0000002b2a07723e */ /* 0x042fe200000000ff */
[----:B------:R-:W-:Y:S01]  /*9830*/  FFMA.FTZ R43, R19, UR4, -R29 ;  /* 0x00000004132b7c23 */ /* 0x000fe2000801081d */
[----:B------:R-:W1:Y:S01]  /*9840*/  MUFU.EX2 R61, R61 ;  /* 0x0000003d003d7308 */ /* 0x000e620000000800 */
[----:B------:R-:W-:Y:S01]  /*9850*/  FADD.FTZ R42, R42, R123 ;  /* 0x0000007b2a2a7221 */ /* 0x000fe20000010000 */
[--C-:B--2---:R-:W-:Y:S01]  /*9860*/  FFMA.FTZ R64, R60, UR4, -R29.reuse ;  /* 0x000000043c407c23 */ /* 0x104fe2000801081d */
[----:B------:R-:W-:Y:S01]  /*9870*/  FFMA.FTZ R60, R128, UR4, -R29 ;  /* 0x00000004803c7c23 */ /* 0x000fe2000801081d */
[----:B------:R-:W-:Y:S01]  /*9880*/  MUFU.EX2 R121, R121 ;  /* 0x0000007900797308 */ /* 0x000fe20000000800 */
[----:B------:R-:W-:Y:S01]  /*9890*/  HMMA.16816.F32 R80, R4, R8, R80 ;  /* 0x000000080450723c */ /* 0x000fe20000001850 */
[--C-:B------:R-:W-:Y:S01]  /*98a0*/  FFMA.FTZ R128, R31, UR4, -R30.reuse ;  /* 0x000000041f807c23 */ /* 0x100fe2000801081e */
[----:B------:R-:W-:Y:S01]  /*98b0*/  FFMA.FTZ R33, R33, UR4, -R30 ;  /* 0x0000000421217c23 */ /* 0x000fe2000801081e */
[----:B------:R-:W-:Y:S01]  /*98c0*/  MUFU.EX2 R64, R64 ;  /* 0x0000004000407308 */ /* 0x000fe20000000800 */
[----:B------:R-:W-:-:S03]  /*98d0*/  ISETP.GT.AND P0, PT, R24, R103, PT ;  /* 0x000000671800720c */ /* 0x000fc60003f04270 */
[----:B------:R-:W-:Y:S01]  /*98e0*/  MUFU.EX2 R60, R60 ;  /* 0x0000003c003c7308 */ /* 0x000fe20000000800 */
[----:B------:R-:W-:Y:S01]  /*98f0*/  HMMA.16816.F32 R76, R4, R10, R76 ;  /* 0x0000000a044c723c */ /* 0x000fe2000000184c */
[----:B------:R-:W2:Y:S02]  /*9900*/  LDSM.16.MT88.4 R8, [R34] ;  /* 0x000000002208783b */ /* 0x000ea40000004200 */
        /* <DEDUP_REMOVED lines=27> */
[----:B-1----:R-:W-:Y:S02]  /*9ac0*/  F2FP.F16.F32.PACK_AB R4, R66, R91 ;  /* 0x0000005b4204723e */ /* 0x002fe400000000ff */
[----:B---3--:R-:W-:Y:S01]  /*9ad0*/  F2FP.F16.F32.PACK_AB R5, R63, R64 ;  /* 0x000000403f05723e */ /* 0x008fe200000000ff */
[----:B------:R-:W-:Y:S01]  /*9ae0*/  FADD.FTZ R64, R64, R42 ;  /* 0x0000002a40407221 */ /* 0x000fe20000010000 */
[----:B----4-:R-:W-:Y:S01]  /*9af0*/  F2FP.F16.F32.PACK_AB R7, R60, R62 ;  /* 0x0000003e3c07723e */ /* 0x010fe200000000ff */
[----:B------:R-:W-:-:S02]  /*9b00*/  FFMA.FTZ R42, R16, UR4, -R29 ;  /* 0x00000004102a7c23 */ /* 0x000fc4000801081d */
[----:B------:R-:W-:-:S04]  /*9b10*/  FADD.FTZ R64, R63, R64 ;  /* 0x000000403f407221 */ /* 0x000fc80000010000 */
[----:B------:R-:W-:Y:S01]  /*9b20*/  FADD.FTZ R62, R62, R64 ;  /* 0x000000403e3e7221 */ /* 0x000fe20000010000 */
[----:B------:R-:W-:Y:S03]  /*9b30*/  MUFU.EX2 R42, R42 ;  /* 0x0000002a002a7308 */ /* 0x000fe60000000800 */
        /* <DEDUP_REMOVED lines=11> */
[----:B------:R-:W-:Y:S01]  /*9bf0*/  MUFU.EX2 R90, R5 ;  /* 0x00000005005a7308 */ /* 0x000fe20000000800 */
[----:B--2---:R-:W-:-:S03]  /*9c00*/  FFMA.FTZ R118, R89, UR4, -R29 ;  /* 0x0000000459767c23 */ /* 0x004fc6000801081d */
[----:B------:R3:W2:Y:S04]  /*9c10*/  MUFU.EX2 R89, R4 ;  /* 0x0000000400597308 */ /* 0x0006a80000000800 */
[----:B------:R-:W4:Y:S01]  /*9c20*/  MUFU.EX2 R118, R118 ;  /* 0x0000007600767308 */ /* 0x000f220000000800 */
[----:B---3--:R-:W-:Y:S02]  /*9c30*/  F2FP.F16.F32.PACK_AB R4, R98, R121 ;  /* 0x000000796204723e */ /* 0x008fe400000000ff */
[----:B--2---:R-:W-:Y:S02]  /*9c40*/  F2FP.F16.F32.PACK_AB R6, R89, R90 ;  /* 0x0000005a5906723e */ /* 0x004fe400000000ff */
[----:B----4-:R-:W-:Y:S01]  /*9c50*/  F2FP.F16.F32.PACK_AB R5, R97, R118 ;  /* 0x000000766105723e */ /* 0x010fe200000000ff */
[----:B------:R-:W-:-:S04]  /*9c60*/  FADD.FTZ R60, R118, R60 ;  /* 0x0000003c763c7221 */ /* 0x000fc80000010000 */
[----:B------:R-:W-:Y:S02]  /*9c70*/  FADD.FTZ R60, R97, R60 ;  /* 0x0000003c613c7221 */ /* 0x000fe40000010000 */
[----:B-1----:R-:W-:Y:S02]  /*9c80*/  HMMA.16816.F32 R80, R4, R8, R80 ;  /* 0x000000080450723c */ /* 0x002fe40000001850 */
[----:B------:R-:W-:-:S04]  /*9c90*/  FADD.FTZ R60, R88, R60 ;  /* 0x0000003c583c7221 */ /* 0x000fc80000010000 */
[----:B------:R-:W-:Y:S02]  /*9ca0*/  FADD.FTZ R60, R67, R60 ;  /* 0x0000003c433c7221 */ /* 0x000fe40000010000 */
        /* <DEDUP_REMOVED lines=17> */
[----:B---3--:R-:W-:Y:S01]  /*9dc0*/  F2FP.F16.F32.PACK_AB R5, R94, R117 ;  /* 0x000000755e05723e */ /* 0x008fe200000000ff */
        /* <DEDUP_REMOVED lines=10> */
[----:B------:R-:W-:Y:S01]  /*9e70*/  FADD.FTZ R4, R59, R122 ;  /* 0x0000007a3b047221 */ /* 0x000fe20000010000 */
[--C-:B------:R-:W-:Y:S01]  /*9e80*/  FFMA.FTZ R5, R41, UR4, -R29.reuse ;  /* 0x0000000429057c23 */ /* 0x100fe2000801081d */
[----:B------:R-:W-:Y:S01]  /*9e90*/  FFMA.FTZ R41, R40, UR4, -R29 ;  /* 0x0000000428297c23 */ /* 0x000fe2000801081d */
[----:B------:R-:W-:Y:S01]  /*9ea0*/  F2FP.F16.F32.PACK_AB R6, R55, R56 ;  /* 0x000000383706723e */ /* 0x000fe200000000ff */
[----:B------:R-:W-:Y:S01]  /*9eb0*/  FADD.FTZ R4, R58, R4 ;  /* 0x000000043a047221 */ /* 0x000fe20000010000 */
[----:B------:R-:W-:Y:S03]  /*9ec0*/  MUFU.EX2 R40, R5 ;  /* 0x0000000500287308 */ /* 0x000fe60000000800 */
[----:B------:R-:W-:Y:S01]  /*9ed0*/  FADD.FTZ R4, R54, R4 ;  /* 0x0000000436047221 */ /* 0x000fe20000010000 */
[----:B------:R2:W3:Y:S03]  /*9ee0*/  MUFU.EX2 R58, R13 ;  /* 0x0000000d003a7308 */ /* 0x0004e60000000800 */
[----:B------:R-:W-:Y:S01]  /*9ef0*/  FADD.FTZ R53, R53, R4 ;  /* 0x0000000435357221 */ /* 0x000fe20000010000 */
[----:B------:R-:W4:Y:S01]  /*9f00*/  MUFU.EX2 R41, R41 ;  /* 0x0000002900297308 */ /* 0x000f220000000800 */
[----:B------:R-:W-:-:S02]  /*9f10*/  F2FP.F16.F32.PACK_AB R4, R119, R120 ;  /* 0x000000787704723e */ /* 0x000fc400000000ff */
[----:B------:R-:W-:Y:S01]  /*9f20*/  FADD.FTZ R91, R91, R53 ;  /* 0x000000355b5b7221 */ /* 0x000fe20000010000 */
[----:B------:R-:W-:Y:S02]  /*9f30*/  FFMA.FTZ R53, R18, UR4, -R29 ;  /* 0x0000000412357c23 */ /* 0x000fe4000801081d */
[----:B------:R-:W-:Y:S01]  /*9f40*/  LDSM.16.MT88.4 R16, [R34+0x1800] ;  /* 0x001800002210783b */ /* 0x000fe20000004200 */
[----:B------:R-:W-:-:S03]  /*9f50*/  FADD.FTZ R91, R66, R91 ;  /* 0x0000005b425b7221 */ /* 0x000fc60000010000 */
[----:B--2---:R-:W2:Y:S01]  /*9f60*/  LDSM.16.MT88.4 R12, [R34+0x1400] ;  /* 0x00140000220c783b */ /* 0x004ea20000004200 */
[----:B---3--:R-:W-:Y:S01]  /*9f70*/  F2FP.F16.F32.PACK_AB R5, R57, R58 ;  /* 0x0000003a3905723e */ /* 0x008fe200000000ff */
[----:B------:R-:W-:Y:S01]  /*9f80*/  FADD.FTZ R65, R65, R91 ;  /* 0x0000005b41417221 */ /* 0x000fe20000010000 */
[----:B------:R-:W3:Y:S01]  /*9f90*/  MUFU.EX2 R53, R53 ;  /* 0x0000003500357308 */ /* 0x000ee20000000800 */
[----:B----4-:R-:W-:Y:S01]  /*9fa0*/  F2FP.F16.F32.PACK_AB R7, R41, R40 ;  /* 0x000000282907723e */ /* 0x010fe200000000ff */
        /* <DEDUP_REMOVED lines=12> */
[----:B------:R-:W1:Y:S02]  /*a070*/  LDSM.16.MT88.4 R8, [R100+0x4800] ;  /* 0x004800006408783b */ /* 0x000e640000004200 */
[----:B------:R-:W-:-:S04]  /*a080*/  FADD.FTZ R61, R116, R61 ;  /* 0x0000003d743d7221 */ /* 0x000fc80000010000 */
[----:B------:R-:W-:-:S04]  /*a090*/  FADD.FTZ R115, R115, R61 ;  /* 0x0000003d73737221 */ /* 0x000fc80000010000 */
[----:B------:R-:W-:-:S04]  /*a0a0*/  FADD.FTZ R115, R99, R115 ;  /* 0x0000007363737221 */ /* 0x000fc80000010000 */
[----:B------:R-:W-:Y:S01]  /*a0b0*/  FADD.FTZ R95, R95, R115 ;  /* 0x000000735f5f7221 */ /* 0x000fe20000010000 */
[C---:B--2---:R-:W-:Y:S01]  /*a0c0*/  HMMA.16816.F32 R72, R4.reuse, R12, R72 ;  /* 0x0000000c0448723c */ /* 0x044fe20000001848 */
[--C-:B------:R-:W-:Y:S01]  /*a0d0*/  FFMA.FTZ R12, R38, UR4, -R30.reuse ;  /* 0x00000004260c7c23 */ /* 0x100fe2000801081e */
[----:B------:R-:W-:Y:S01]  /*a0e0*/  FFMA.FTZ R38, R37, UR4, -R30 ;  /* 0x0000000425267c23 */ /* 0x000fe2000801081e */
[----:B------:R-:W-:Y:S02]  /*a0f0*/  FADD.FTZ R95, R120, R95 ;  /* 0x0000005f785f7221 */ /* 0x000fe40000010000 */
[----:B------:R-:W2:Y:S02]  /*a100*/  MUFU.EX2 R37, R12 ;  /* 0x0000000c00257308 */ /* 0x000ea40000000800 */
[----:B------:R-:W-:Y:S01]  /*a110*/  FADD.FTZ R95, R119, R95 ;  /* 0x0000005f775f7221 */ /* 0x000fe20000010000 */
[----:B------:R-:W-:Y:S01]  /*a120*/  HMMA.16816.F32 R68, R4, R14, R68 ;  /* 0x0000000e0444723c */ /* 0x000fe20000001844 */
[----:B------:R-:W4:Y:S01]  /*a130*/  MUFU.EX2 R38, R38 ;  /* 0x0000002600267308 */ /* 0x000f220000000800 */
[C---:B---3--:R-:W-:Y:S01]  /*a140*/  F2FP.F16.F32.PACK_AB R5, R53.reuse, R43 ;  /* 0x0000002b3505723e */ /* 0x048fe200000000ff */
[----:B------:R-:W-:Y:S01]  /*a150*/  FADD.FTZ R56, R56, R95 ;  /* 0x0000005f38387221 */ /* 0x000fe20000010000 */
[----:B------:R-:W-:Y:S01]  /*a160*/  F2FP.F16.F32.PACK_AB R7, R42, R39 ;  /* 0x000000272a07723e */ /* 0x000fe200000000ff */
[----:B------:R-:W-:-:S02]  /*a170*/  FADD.FTZ R53, R53, R41 ;  /* 0x0000002935357221 */ /* 0x000fc40000010000 */
[----:B------:R-:W-:Y:S02]  /*a180*/  FADD.FTZ R56, R55, R56 ;  /* 0x0000003837387221 */ /* 0x000fe40000010000 */
[----:B------:R-:W-:Y:S01]  /*a190*/  FADD.FTZ R53, R39, R53 ;  /* 0x0000003527357221 */ /* 0x000fe20000010000 */
[C---:B--2---:R-:W-:Y:S01]  /*a1a0*/  F2FP.F16.F32.PACK_AB R4, R37.reuse, R52 ;  /* 0x000000342504723e */ /* 0x044fe200000000ff */
[----:B------:R-:W2:Y:S01]  /*a1b0*/  LDSM.16.MT88.4 R12, [R100+0x4c00] ;  /* 0x004c0000640c783b */ /* 0x000ea20000004200 */
[----:B------:R-:W-:Y:S01]  /*a1c0*/  FADD.FTZ R52, R52, R56 ;  /* 0x0000003834347221 */ /* 0x000fe20000010000 */
[----:B------:R-:W-:Y:S01]  /*a1d0*/  FADD.FTZ R42, R42, R53 ;  /* 0x000000352a2a7221 */ /* 0x000fe20000010000 */
[----:B----4-:R-:W-:Y:S02]  /*a1e0*/  F2FP.F16.F32.PACK_AB R6, R36, R38 ;  /* 0x000000262406723e */ /* 0x010fe400000000ff */
[----:B------:R-:W-:-:S04]  /*a1f0*/  FADD.FTZ R52, R37, R52 ;  /* 0x0000003425347221 */ /* 0x000fc80000010000 */
[----:B------:R-:W-:Y:S01]  /*a200*/  FADD.FTZ R38, R38, R52 ;  /* 0x0000003426267221 */ /* 0x000fe20000010000 */
[----:B-1----:R-:W-:Y:S01]  /*a210*/  HMMA.16816.F32 R80, R4, R8, R80 ;  /* 0x000000080450723c */ /* 0x002fe20000001850 */
[----:B------:R-:W-:Y:S01]  /*a220*/  FFMA.FTZ R8, R32, UR4, -R30 ;  /* 0x0000000420087c23 */ /* 0x000fe2000801081e */
[----:B------:R-:W-:Y:S01]  /*a230*/  FFMA.FTZ R9, R26, UR4, -R29 ;  /* 0x000000041a097c23 */ /* 0x000fe2000801081d */
[----:B------:R-:W-:Y:S01]  /*a240*/  MUFU.EX2 R32, R35 ;  /* 0x0000002300207308 */ /* 0x000fe20000000800 */
[----:B------:R-:W-:-:S03]  /*a250*/  FADD.FTZ R38, R36, R38 ;  /* 0x0000002624267221 */ /* 0x000fc60000010000 */
[----:B------:R1:W-:Y:S01]  /*a260*/  MUFU.EX2 R31, R8 ;  /* 0x00000008001f7308 */ /* 0x0003e20000000800 */
[C---:B------:R-:W-:Y:S03]  /*a270*/  HMMA.16816.F32 R76, R4.reuse, R10, R76 ;  /* 0x0000000a044c723c */ /* 0x040fe6000000184c */
[----:B------:R-:W3:Y:S05]  /*a280*/  MUFU.EX2 R30, R33 ;  /* 0x00000021001e7308 */ /* 0x000eea0000000800 */
[C---:B------:R-:W-:Y:S01]  /*a290*/  HMMA.16816.F32 R72, R4.reuse, R16, R72 ;  /* 0x000000100448723c */ /* 0x040fe20000001848 */
[--C-:B-1----:R-:W-:Y:S01]  /*a2a0*/  FFMA.FTZ R8, R27, UR4, -R29.reuse ;  /* 0x000000041b087c23 */ /* 0x102fe2000801081d */
[----:B------:R-:W-:Y:S01]  /*a2b0*/  FFMA.FTZ R29, R25, UR4, -R29 ;  /* 0x00000004191d7c23 */ /* 0x000fe2000801081d */
[----:B------:R-:W1:Y:S05]  /*a2c0*/  MUFU.EX2 R27, R28 ;  /* 0x0000001c001b7308 */ /* 0x000e6a0000000800 */
[----:B------:R-:W-:Y:S01]  /*a2d0*/  HMMA.16816.F32 R68, R4, R18, R68 ;  /* 0x000000120444723c */ /* 0x000fe20000001844 */
[----:B---3--:R-:W-:Y:S01]  /*a2e0*/  F2FP.F16.F32.PACK_AB R4, R30, R32 ;  /* 0x000000201e04723e */ /* 0x008fe200000000ff */
[----:B------:R-:W-:Y:S01]  /*a2f0*/  FADD.FTZ R32, R32, R38 ;  /* 0x0000002620207221 */ /* 0x000fe20000010000 */
[----:B------:R-:W3:Y:S01]  /*a300*/  MUFU.EX2 R26, R8 ;  /* 0x00000008001a7308 */ /* 0x000ee20000000800 */
[----:B------:R-:W-:-:S02]  /*a310*/  F2FP.F16.F32.PACK_AB R6, R128, R31 ;  /* 0x0000001f8006723e */ /* 0x000fc400000000ff */
[----:B------:R-:W-:Y:S01]  /*a320*/  FADD.FTZ R32, R30, R32 ;  /* 0x000000201e207221 */ /* 0x000fe20000010000 */
[----:B------:R4:W5:Y:S03]  /*a330*/  MUFU.EX2 R25, R9 ;  /* 0x0000000900197308 */ /* 0x0009660000000800 */
[----:B------:R-:W-:Y:S01]  /*a340*/  FADD.FTZ R32, R31, R32 ;  /* 0x000000201f207221 */ /* 0x000fe20000010000 */
[----:B------:R-:W2:Y:S01]  /*a350*/  MUFU.EX2 R16, R29 ;  /* 0x0000001d00107308 */ /* 0x000ea20000000800 */
[----:B-1----:R-:W-:Y:S02]  /*a360*/  FADD.FTZ R42, R27, R42 ;  /* 0x0000002a1b2a7221 */ /* 0x002fe40000010000 */
[----:B------:R-:W-:Y:S01]  /*a370*/  FADD.FTZ R128, R128, R32 ;  /* 0x0000002080807221 */ /* 0x000fe20000010000 */
[C---:B---3--:R-:W-:Y:S01]  /*a380*/  F2FP.F16.F32.PACK_AB R5, R26.reuse, R27 ;  /* 0x0000001b1a05723e */ /* 0x048fe200000000ff */
[----:B------:R-:W-:Y:S01]  /*a390*/  FADD.FTZ R42, R26, R42 ;  /* 0x0000002a1a2a7221 */ /* 0x000fe20000010000 */
[----:B----4-:R-:W1:Y:S03]  /*a3a0*/  LDSM.16.MT88.4 R8, [R34+0x1c00] ;  /* 0x001c00002208783b */ /* 0x010e660000004200 */
[----:B-----5:R-:W-:Y:S01]  /*a3b0*/  FADD.FTZ R42, R25, R42 ;  /* 0x0000002a192a7221 */ /* 0x020fe20000010000 */
        /* <DEDUP_REMOVED lines=76> */
.L_x_4626:
[----:B------:R-:W-:Y:S01]  /*a880*/  UMOV UR8, URZ ;  /* 0x000000ff00087c82 */ /* 0x000fe20008000000 */
[----:B------:R-:W-:Y:S01]  /*a890*/  IMAD.SHL.U32 R44, R44, 0x80, RZ ;  /* 0x000000802c2c7824 */ /* 0x000fe200078e00ff */
[----:B------:R-:W-:-:S05]  /*a8a0*/  IADD3 R4, P0, PT, RZ, -UR8, RZ ;  /* 0x80000008ff047c10 */ /* 0x000fca000ff1e0ff */
[----:B------:R-:W-:-:S05]  /*a8b0*/  IMAD.X R44, RZ, RZ, ~R44, P0 ;  /* 0x000000ffff2c7224 */ /* 0x000fca00000e0e2c */
[----:B------:R-:W-:-:S04]  /*a8c0*/  SHF.R.S64 R4, R4, 0x1f, R44 ;  /* 0x0000001f04047819 */ /* 0x000fc8000000102c */
[----:B------:R-:W-:-:S04]  /*a8d0*/  IADD3 R109, P0, PT, R4, R109, RZ ;  /* 0x0000006d046d7210 */ /* 0x000fc80007f1e0ff */
[----:B------:R-:W-:-:S09]  /*a8e0*/  LEA.HI.X.SX32 R108, R44, R108, 0x1, P0 ;  /* 0x0000006c2c6c7211 */ /* 0x000fd200000f0eff */
.L_x_4627:
[----:B------:R-:W1:Y:S01]  /*a8f0*/  LDCU.64 UR8, c[0x0][0x3c0] ;  /* 0x00007800ff0877ac */ /* 0x000e620008000a00 */
[----:B------:R-:W-:Y:S01]  /*a900*/  LOP3.LUT R44, R20, R21, RZ, 0xfc, !PT ;  /* 0x00000015142c7212 */ /* 0x000fe200078efcff */
[----:B------:R-:W-:Y:S02]  /*a910*/  IMAD.MOV.U32 R8, RZ, RZ, R109 ;  /* 0x000000ffff087224 */ /* 0x000fe400078e006d */
[----:B------:R-:W-:Y:S01]  /*a920*/  IMAD.MOV.U32 R9, RZ, RZ, R108 ;  /* 0x000000ffff097224 */ /* 0x000fe200078e006c */
[----:B------:R-:W-:-:S05]  /*a930*/  LEA R44, R44, UR5, 0x1 ;  /* 0x000000052c2c7c11 */ /* 0x000fca000f8e08ff */
[----:B------:R-:W-:Y:S01]  /*a940*/  @!PT LDS RZ, [RZ] ;  /* 0x00000000fffff984 */ /* 0x000fe20000000800 */
[----:B------:R-:W-:Y:S01]  /*a950*/  @!PT LDS RZ, [RZ] ;  /* 0x00000000fffff984 */ /* 0x000fe20000000800 */
[----:B------:R-:W-:Y:S01]  /*a960*/  @!PT LDS RZ, [RZ] ;  /* 0x00000000fffff984 */ /* 0x000fe20000000800 */
[----:B------:R-:W-:Y:S01]  /*a970*/  LDGSTS.E.BYPASS.LTC128B.128 [R44+0x3000], desc[UR6][R8.64] ;  /* 0x03000000082c7fae */ /* 0x000fe2000b981a06 */
[----:B-1----:R-:W-:Y:S02]  /*a980*/  USHF.L.U32 UR10, UR8, 0x6, URZ ;  /* 0x00000006080a7899 */ /* 0x002fe400080006ff */
[----:B------:R-:W-:Y:S01]  /*a990*/  USHF.L.U64.HI UR9, UR8, 0x6, UR9 ;  /* 0x0000000608097899 */ /* 0x000fe20008010209 */
[----:B------:R-:W1:Y:S03]  /*a9a0*/  LDCU UR8, c[0x0][0x50c] ;  /* 0x0000a180ff0877ac */ /* 0x000e660008000800 */
        /* <DEDUP_REMOVED lines=13> */
[----:B------:R-:W3:Y:S01]  /*aa80*/  LDSM.16.M88.4 R28, [R96+0x1400] ;  /* 0x00140000601c783b */ /* 0x000ee20000000200 */
[----:B------:R-:W-:-:S03]  /*aa90*/  IMAD.IADD R45, R96, 0x1, R22 ;  /* 0x00000001602d7824 */ /* 0x000fc600078e0216 */
[----:B------:R-:W4:Y:S04]  /*aaa0*/  LDSM.16.M88.4 R20, [R96+0x1800] ;  /* 0x001800006014783b */ /* 0x000f280000000200 */
[----:B------:R-:W5:Y:S04]  /*aab0*/  LDSM.16.M88.4 R36, [R96+0x1000] ;  /* 0x001000006024783b */ /* 0x000f680000000200 */
[----:B------:R-:W1:Y:S04]  /*aac0*/  LDSM.16.M88.4 R12, [R96+0x1c00] ;  /* 0x001c0000600c783b */ /* 0x000e680000000200 */
[----:B------:R-:W-:Y:S04]  /*aad0*/  LDSM.16.M88.4 R92, [R92] ;  /* 0x000000005c5c783b */ /* 0x000fe80000000200 */
[----:B------:R-:W1:Y:S04]  /*aae0*/  LDSM.16.M88.4 R88, [R45+0x1400] ;  /* 0x001400002d58783b */ /* 0x000e680000000200 */
[----:B------:R-:W1:Y:S04]  /*aaf0*/  LDSM.16.M88.4 R60, [R45+0x1800] ;  /* 0x001800002d3c783b */ /* 0x000e680000000200 */
[----:B--2---:R-:W2:Y:S04]  /*ab00*/  LDSM.16.M88.4 R8, [R45+0x1000] ;  /* 0x001000002d08783b */ /* 0x004ea80000000200 */
[----:B------:R-:W2:Y:S04]  /*ab10*/  LDSM.16.M88.4 R4, [R45+0x1c00] ;  /* 0x001c00002d04783b */ /* 0x000ea80000000200 */
        /* <DEDUP_REMOVED lines=15> */
[----:B------:R-:W-:Y:S01]  /*ac10*/  HMMA.16816.F32 R28, R92, R90, R28 ;  /* 0x0000005a5c1c723c */ /* 0x000fe2000000181c */
[----:B------:R-:W1:Y:S02]  /*ac20*/  LDSM.16.M88.4 R88, [R45+0x2400] ;  /* 0x002400002d58783b */ /* 0x000e640000000200 */
[----:B------:R-:W-:Y:S01]  /*ac30*/  FMUL.FTZ R32, R32, UR8 ;  /* 0x0000000820207c20 */ /* 0x000fe20008410000 */
[----:B------:R-:W-:-:S04]  /*ac40*/  FMUL.FTZ R34, R34, UR8 ;  /* 0x0000000822227c20 */ /* 0x000fc80008410000 */
[C---:B------:R-:W-:Y:S08]  /*ac50*/  HMMA.16816.F32 R24, R92.reuse, R60, R24 ;  /* 0x0000003c5c18723c */ /* 0x040ff00000001818 */
[----:B------:R-:W-:Y:S03]  /*ac60*/  HMMA.16816.F32 R20, R92, R62, R20 ;  /* 0x0000003e5c14723c */ /* 0x000fe60000001814 */
[----:B------:R-:W-:Y:S01]  /*ac70*/  FMUL.FTZ R29, R29, UR8 ;  /* 0x000000081d1d7c20 */ /* 0x000fe20008410000 */
[----:B------:R-:W-:-:S03]  /*ac80*/  FMUL.FTZ R28, R28, UR8 ;  /* 0x000000081c1c7c20 */ /* 0x000fc60008410000 */
[----:B------:R4:W-:Y:S01]  /*ac90*/  MUFU.TANH R135, R29 ;  /* 0x0000001d00877308 */ /* 0x0009e20000002400 */
[C---:B--2---:R-:W-:Y:S03]  /*aca0*/  HMMA.16816.F32 R40, R92.reuse, R8, R40 ;  /* 0x000000085c28723c */ /* 0x044fe60000001828 */
        /* <DEDUP_REMOVED lines=12> */
[----:B----4-:R-:W-:-:S02]  /*ad70*/  FMUL.FTZ R29, R30, UR8 ;  /* 0x000000081e1d7c20 */ /* 0x010fc40008410000 */
[----:B------:R-:W-:Y:S01]  /*ad80*/  FMUL.FTZ R40, R40, UR8 ;  /* 0x0000000828287c20 */ /* 0x000fe20008410000 */
[----:B------:R-:W-:-:S03]  /*ad90*/  FMUL.FTZ R42, R42, UR8 ;  /* 0x000000082a2a7c20 */ /* 0x000fc60008410000 */
[----:B------:R2:W4:Y:S01]  /*ada0*/  MUFU.TANH R51, R40 ;  /* 0x0000002800337308 */ /* 0x0005220000002400 */
[----:B------:R-:W-:Y:S03]  /*adb0*/  HMMA.16816.F32 R12, R92, R6, R12 ;  /* 0x000000065c0c723c */ /* 0x000fe6000000180c */
[----:B------:R-:W-:Y:S01]  /*adc0*/  FMUL.FTZ R36, R36, UR8 ;  /* 0x0000000824247c20 */ /* 0x000fe20008410000 */
[----:B------:R-:W-:-:S03]  /*add0*/  FMUL.FTZ R38, R38, UR8 ;  /* 0x0000000826267c20 */ /* 0x000fc60008410000 */
[----:B------:R-:W-:Y:S01]  /*ade0*/  MUFU.TANH R29, R29 ;  /* 0x0000001d001d7308 */ /* 0x000fe20000002400 */
[C---:B------:R-:W-:Y:S03]  /*adf0*/  HMMA.16816.F32 R60, R120.reuse, R56, RZ ;  /* 0x00000038783c723c */ /* 0x040fe600000018ff */
[----:B------:R-:W-:Y:S01]  /*ae00*/  FMUL.FTZ R18, R18, UR8 ;  /* 0x0000000812127c20 */ /* 0x000fe20008410000 */
[----:B------:R-:W-:Y:S01]  /*ae10*/  FMUL.FTZ R17, R17, UR8 ;  /* 0x0000000811117c20 */ /* 0x000fe20008410000 */
[----:B------:R-:W-:Y:S01]  /*ae20*/  FMUL.FTZ R19, R19, UR8 ;  /* 0x0000000813137c20 */ /* 0x000fe20008410000 */
[----:B------:R-:W-:Y:S01]  /*ae30*/  FMUL.FTZ R16, R16, UR8 ;  /* 0x0000000810107c20 */ /* 0x000fe20008410000 */
[----:B------:R-:W-:Y:S01]  /*ae40*/  MUFU.TANH R133, R24 ;  /* 0x0000001800857308 */ /* 0x000fe20000002400 */
[----:B---3--:R-:W-:Y:S01]  /*ae50*/  HMMA.16816.F32 R8, R120, R64, RZ ;  /* 0x000000407808723c */ /* 0x008fe200000018ff */
[----:B--2---:R-:W-:-:S02]  /*ae60*/  FMUL.FTZ R40, R41, UR8 ;  /* 0x0000000829287c20 */ /* 0x004fc40008410000 */
        /* <DEDUP_REMOVED lines=8> */
[----:B------:R-:W-:Y:S07]  /*aef0*/  HMMA.16816.F32 R56, R120, R58, RZ ;  /* 0x0000003a7838723c */ /* 0x000fee00000018ff */
[----:B------:R5:W-:Y:S01]  /*af00*/  MUFU.TANH R41, R36 ;  /* 0x0000002400297308 */ /* 0x000be20000002400 */
[----:B------:R-:W-:Y:S01]  /*af10*/  HMMA.16816.F32 R8, R92, R52, R8 ;  /* 0x000000345c08723c */ /* 0x000fe20000001808 */
[----:B--2---:R-:W-:-:S06]  /*af20*/  IMAD R12, R50, 0x80, R85 ;  /* 0x00000080320c7824 */ /* 0x004fcc00078e0255 */
[----:B------:R-:W-:Y:S01]  /*af30*/  MUFU.TANH R130, R26 ;  /* 0x0000001a00827308 */ /* 0x000fe20000002400 */
[C---:B------:R-:W-:Y:S07]  /*af40*/  HMMA.16816.F32 R4, R92.reuse, R54, R4 ;  /* 0x000000365c04723c */ /* 0x040fee0000001804 */
[----:B------:R-:W-:Y:S01]  /*af50*/  MUFU.TANH R131, R21 ;  /* 0x0000001500837308 */ /* 0x000fe20000002400 */
[----:B-1----:R-:W-:Y:S01]  /*af60*/  HMMA.16816.F32 R60, R92, R88, R60 ;  /* 0x000000585c3c723c */ /* 0x002fe2000000183c */
[----:B-----5:R-:W-:-:S02]  /*af70*/  FMUL.FTZ R36, R37, UR8 ;  /* 0x0000000825247c20 */ /* 0x020fc40008410000 */
        /* <DEDUP_REMOVED lines=11> */
[----:B------:R-:W-:Y:S03]  /*b030*/  HMMA.16816.F32 R52, R120, R124, RZ ;  /* 0x0000007c7834723c */ /* 0x000fe600000018ff */
[----:B------:R-:W-:-:S04]  /*b040*/  FMUL.FTZ R61, R61, UR8 ;  /* 0x000000083d3d7c20 */ /* 0x000fc80008410000 */
[----:B------:R-:W-:Y:S01]  /*b050*/  MUFU.TANH R85, R7 ;  /* 0x0000000700557308 */ /* 0x000fe20000002400 */
[----:B------:R-:W-:Y:S03]  /*b060*/  HMMA.16816.F32 R88, R120, R96, RZ ;  /* 0x000000607858723c */ /* 0x000fe600000018ff */
[----:B------:R-:W-:-:S04]  /*b070*/  FMUL.FTZ R56, R56, UR8 ;  /* 0x0000000838387c20 */ /* 0x000fc80008410000 */
[----:B------:R2:W-:Y:S01]  /*b080*/  MUFU.TANH R115, R19 ;  /* 0x0000001300737308 */ /* 0x0005e20000002400 */
[----:B------:R-:W-:Y:S01]  /*b090*/  HMMA.16816.F32 R124, R120, R126, RZ ;  /* 0x0000007e787c723c */ /* 0x000fe200000018ff */
[----:B-1----:R-:W-:-:S06]  /*b0a0*/  FMUL.FTZ R32, R33, UR8 ;  /* 0x0000000821207c20 */ /* 0x002fcc0008410000 */
[----:B------:R1:W-:Y:S01]  /*b0b0*/  MUFU.TANH R33, R28 ;  /* 0x0000001c00217308 */ /* 0x0003e20000002400 */
[----:B------:R-:W-:Y:S01]  /*b0c0*/  HMMA.16816.F32 R96, R120, R98, RZ ;  /* 0x000000627860723c */ /* 0x000fe200000018ff */
[----:B------:R5:W4:Y:S01]  /*b0d0*/  LDSM.16.M88.4 R120, [R45+0x2c00] ;  /* 0x002c00002d78783b */ /* 0x000b220000000200 */
[----:B------:R-:W-:-:S05]  /*b0e0*/  DEPBAR.LE SB0, 0x0 ;  /* 0x000080000000791a */ /* 0x000fca0000000000 */
[----:B------:R-:W-:Y:S01]  /*b0f0*/  MUFU.TANH R32, R32 ;  /* 0x0000002000207308 */ /* 0x000fe20000002400 */
[----:B---3--:R-:W-:Y:S01]  /*b100*/  HMMA.16816.F32 R52, R92, R64, R52 ;  /* 0x000000405c34723c */ /* 0x008fe20000001834 */
[----:B--2---:R-:W-:-:S06]  /*b110*/  VIADD R19, R12, 0xffffff20 ;  /* 0xffffff200c137836 */ /* 0x004fcc0000000000 */
[----:B------:R-:W-:Y:S01]  /*b120*/  MUFU.TANH R64, R10 ;  /* 0x0000000a00407308 */ /* 0x000fe20000002400 */
[----:B------:R-:W-:Y:S01]  /*b130*/  HMMA.16816.F32 R124, R92, R66, R124 ;  /* 0x000000425c7c723c */ /* 0x000fe2000000187c */
[----:B-1----:R-:W-:-:S06]  /*b140*/  FMUL.FTZ R28, R31, UR8 ;  /* 0x000000081f1c7c20 */ /* 0x002fcc0008410000 */
[----:B------:R1:W-:Y:S04]  /*b150*/  MUFU.TANH R66, R4 ;  /* 0x0000000400427308 */ /* 0x0003e80000002400 */
[----:B------:R-:W-:Y:S01]  /*b160*/  FMUL.FTZ R53, R53, UR8 ;  /* 0x0000000835357c20 */ /* 0x000fe20008410000 */
[----:B------:R-:W-:-:S03]  /*b170*/  FMUL.FTZ R52, R52, UR8 ;  /* 0x0000000834347c20 */ /* 0x000fc60008410000 */
[----:B-----5:R2:W3:Y:S08]  /*b180*/  MUFU.TANH R45, R42 ;  /* 0x0000002a002d7308 */ /* 0x0204f00000002400 */
[----:B------:R-:W-:Y:S01]  /*b190*/  MUFU.TANH R28, R28 ;  /* 0x0000001c001c7308 */ /* 0x000fe20000002400 */
[----:B-1----:R-:W-:Y:S01]  /*b1a0*/  VIADD R4, R12, 0xffffff00 ;  /* 0xffffff000c047836 */ /* 0x002fe20000000000 */
[----:B----4-:R-:W-:Y:S04]  /*b1b0*/  HMMA.16816.F32 R88, R92, R120, R88 ;  /* 0x000000785c58723c */ /* 0x010fe80000001858 */
[----:B------:R-:W-:-:S02]  /*b1c0*/  ISETP.GE.AND P5, PT, R4, R49, PT ;  /* 0x000000310400720c */ /* 0x000fc40003fa6270 */
[----:B------:R-:W-:Y:S01]  /*b1d0*/  MUFU.TANH R67, R9 ;  /* 0x0000000900437308 */ /* 0x000fe20000002400 */
[-C--:B------:R-:W-:Y:S01]  /*b1e0*/  ISETP.GE.AND P4, PT, R4, R84.reuse, PT ;  /* 0x000000540400720c */ /* 0x080fe20003f86270 */
[----:B--2---:R-:W-:Y:S01]  /*b1f0*/  FMUL.FTZ R42, R43, UR8 ;  /* 0x000000082b2a7c20 */ /* 0x004fe20008410000 */
[----:B------:R-:W-:Y:S01]  /*b200*/  HMMA.16816.F32 R96, R92, R122, R96 ;  /* 0x0000007a5c60723c */ /* 0x000fe20000001860 */
[----:B------:R-:W-:Y:S01]  /*b210*/  VIADD R4, R12, 0xffffff08 ;  /* 0xffffff080c047836 */ /* 0x000fe20000000000 */
[----:B------:R-:W-:Y:S01]  /*b220*/  FSEL R7, R51, -INF , !P5 ;  /* 0xff80000033077808 */ /* 0x000fe20006800000 */
[----:B------:R-:W-:Y:S02]  /*b230*/  FMUL.FTZ R51, R126, UR8 ;  /* 0x000000087e337c20 */ /* 0x000fe40008410000 */
[----:B------:R-:W-:Y:S01]  /*b240*/  MUFU.TANH R42, R42 ;  /* 0x0000002a002a7308 */ /* 0x000fe20000002400 */
[C---:B------:R-:W-:Y:S02]  /*b250*/  ISETP.GE.AND P0, PT, R4.reuse, R49, PT ;  /* 0x000000310400720c */ /* 0x040fe40003f06270 */
[----:B------:R-:W-:-:S02]  /*b260*/  ISETP.GE.AND P3, PT, R4, R84, PT ;  /* 0x000000540400720c */ /* 0x000fc40003f66270 */
[----:B---3--:R-:W-:Y:S01]  /*b270*/  FSEL R4, R45, -INF , !P4 ;  /* 0xff8000002d047808 */ /* 0x008fe20006000000 */
[----:B------:R-:W-:Y:S02]  /*b280*/  FMUL.FTZ R45, R89, UR8 ;  /* 0x00000008592d7c20 */ /* 0x000fe40008410000 */
[----:B------:R1:W2:Y:S08]  /*b290*/  MUFU.TANH R43, R38 ;  /* 0x00000026002b7308 */ /* 0x0002b00000002400 */
[----:B------:R3:W-:Y:S08]  /*b2a0*/  MUFU.TANH R92, R5 ;  /* 0x00000005005c7308 */ /* 0x0007f00000002400 */
[----:B------:R-:W-:Y:S01]  /*b2b0*/  MUFU.TANH R95, R14 ;  /* 0x0000000e005f7308 */ /* 0x000fe20000002400 */
[----:B-1----:R-:W-:Y:S01]  /*b2c0*/  FMUL.FTZ R38, R39, UR8 ;  /* 0x0000000827267c20 */ /* 0x002fe20008410000 */
[----:B--2---:R-:W-:Y:S01]  /*b2d0*/  FSEL R9, R43, -INF , !P3 ;  /* 0xff8000002b097808 */ /* 0x004fe20005800000 */
[----:B------:R-:W-:-:S05]  /*b2e0*/  FMUL.FTZ R43, R96, UR8 ;  /* 0x00000008602b7c20 */ /* 0x000fca0008410000 */
[----:B------:R-:W-:Y:S01]  /*b2f0*/  MUFU.TANH R38, R38 ;  /* 0x0000002600267308 */ /* 0x000fe20000002400 */
[----:B---3--:R-:W-:-:S05]  /*b300*/  VIADD R5, R12, 0xffffff01 ;  /* 0xffffff010c057836 */ /* 0x008fca0000000000 */
[C---:B------:R-:W-:Y:S02]  /*b310*/  ISETP.GE.AND P2, PT, R5.reuse, R49, PT ;  /* 0x000000310500720c */ /* 0x040fe40003f46270 */
[----:B------:R1:W-:Y:S01]  /*b320*/  MUFU.TANH R14, R6 ;  /* 0x00000006000e7308 */ /* 0x0003e20000002400 */
[----:B------:R-:W-:Y:S01]  /*b330*/  ISETP.GE.AND P1, PT, R5, R84, PT ;  /* 0x000000540500720c */ /* 0x000fe20003f26270 */
[----:B------:R-:W-:-:S03]  /*b340*/  VIADD R5, R12, 0xffffff10 ;  /* 0xffffff100c057836 */ /* 0x000fc60000000000 */
[----:B------:R-:W-:Y:S01]  /*b350*/  FSEL R10, R42, -INF , !P1 ;  /* 0xff8000002a0a7808 */ /* 0x000fe20004800000 */
[----:B------:R-:W-:Y:S01]  /*b360*/  FMUL.FTZ R42, R97, UR8 ;  /* 0x00000008612a7c20 */ /* 0x000fe20008410000 */
[----:B------:R-:W-:Y:S01]  /*b370*/  ISETP.GE.AND P1, PT, R5, R84, PT ;  /* 0x000000540500720c */ /* 0x000fe20003f26270 */
[----:B------:R2:W3:Y:S08]  /*b380*/  MUFU.TANH R39, R34 ;  /* 0x0000002200277308 */ /* 0x0004f00000002400 */
[----:B------:R4:W-:Y:S01]  /*b390*/  MUFU.TANH R94, R18 ;  /* 0x00000012005e7308 */ /* 0x0009e20000002400 */
[----:B-1----:R-:W-:-:S05]  /*b3a0*/  VIADD R6, R12, 0xffffff09 ;  /* 0xffffff090c067836 */ /* 0x002fca0000000000 */
[CC--:B------:R-:W-:Y:S02]  /*b3b0*/  ISETP.GE.AND P5, PT, R6.reuse, R49.reuse, PT ;  /* 0x000000310600720c */ /* 0x0c0fe40003fa6270 */
[----:B------:R1:W-:Y:S01]  /*b3c0*/  MUFU.TANH R65, R11 ;  /* 0x0000000b00417308 */ /* 0x0003e20000002400 */
[-C--:B------:R-:W-:Y:S01]  /*b3d0*/  ISETP.GE.AND P4, PT, R6, R84.reuse, PT ;  /* 0x000000540600720c */ /* 0x080fe20003f86270 */
[----:B--2---:R-:W-:Y:S01]  /*b3e0*/  FMUL.FTZ R34, R35, UR8 ;  /* 0x0000000823227c20 */ /* 0x004fe20008410000 */
[----:B------:R-:W-:Y:S01]  /*b3f0*/  FSEL R6, R40, -INF , !P2 ;  /* 0xff80000028067808 */ /* 0x000fe20005000000 */
[----:B------:R-:W-:Y:S01]  /*b400*/  FMUL.FTZ R35, R58, UR8 ;  /* 0x000000083a237c20 */ /* 0x000fe20008410000 */
[----:B------:R-:W-:Y:S01]  /*b410*/  ISETP.GE.AND P2, PT, R5, R49, PT ;  /* 0x000000310500720c */ /* 0x000fe20003f46270 */
[C---:B------:R-:W-:Y:S01]  /*b420*/  VIADD R5, R12.reuse, 0xffffff11 ;  /* 0xffffff110c057836 */ /* 0x040fe20000000000 */
[----:B---3--:R-:W-:Y:S01]  /*b430*/  FSEL R31, R39, -INF , !P1 ;  /* 0xff800000271f7808 */ /* 0x008fe20004800000 */
[----:B------:R-:W2:Y:S01]  /*b440*/  MUFU.TANH R34, R34 ;  /* 0x0000002200227308 */ /* 0x000ea20000002400 */
[----:B------:R-:W-:Y:S01]  /*b450*/  FSEL R25, R37, -INF , !P2 ;  /* 0xff80000025197808 */ /* 0x000fe20005000000 */
[----:B----4-:R-:W-:Y:S01]  /*b460*/  VIADD R18, R12, 0xffffff18 ;  /* 0xffffff180c127836 */ /* 0x010fe20000000000 */
[----:B------:R-:W-:Y:S01]  /*b470*/  ISETP.GE.AND P3, PT, R5, R84, PT ;  /* 0x000000540500720c */ /* 0x000fe20003f66270 */
[----:B------:R-:W-:Y:S01]  /*b480*/  FMUL.FTZ R37, R90, UR8 ;  /* 0x000000085a257c20 */ /* 0x000fe20008410000 */
[----:B------:R-:W-:Y:S01]  /*b490*/  FMUL.FTZ R40, R98, UR8 ;  /* 0x0000000862287c20 */ /* 0x000fe20008410000 */
[----:B------:R-:W-:-:S02]  /*b4a0*/  FMUL.FTZ R39, R99, UR8 ;  /* 0x0000000863277c20 */ /* 0x000fc40008410000 */
[----:B------:R3:W-:Y:S01]  /*b4b0*/  MUFU.TANH R93, R8 ;  /* 0x00000008005d7308 */ /* 0x0007e20000002400 */
[----:B-1----:R-:W-:Y:S01]  /*b4c0*/  FSEL R11, R41, -INF , !P0 ;  /* 0xff800000290b7808 */ /* 0x002fe20004000000 */
[----:B------:R-:W-:Y:S01]  /*b4d0*/  FMUL.FTZ R41, R91, UR8 ;  /* 0x000000085b297c20 */ /* 0x000fe20008410000 */
[-C--:B------:R-:W-:Y:S02]  /*b4e0*/  ISETP.GE.AND P0, PT, R5, R49.reuse, PT ;  /* 0x000000310500720c */ /* 0x080fe40003f06270 */
[----:B------:R-:W-:Y:S01]  /*b4f0*/  FSEL R5, R36, -INF , !P5 ;  /* 0xff80000024057808 */ /* 0x000fe20006800000 */
[----:B------:R-:W-:Y:S01]  /*b500*/  VIADD R36, R50, 0xfffffffe ;  /* 0xfffffffe32247836 */ /* 0x000fe20000000000 */
[----:B------:R-:W-:Y:S01]  /*b510*/  ISETP.GE.AND P5, PT, R18, R49, PT ;  /* 0x000000311200720c */ /* 0x000fe20003fa6270 */
[----:B------:R1:W-:Y:S01]  /*b520*/  MUFU.TANH R120, R17 ;  /* 0x0000001100787308 */ /* 0x0003e20000002400 */
[----:B------:R-:W-:Y:S01]  /*b530*/  FSEL R26, R32, -INF , !P0 ;  /* 0xff800000201a7808 */ /* 0x000fe20004000000 */
[----:B------:R-:W-:Y:S01]  /*b540*/  FMUL.FTZ R32, R59, UR8 ;  /* 0x000000083b207c20 */ /* 0x000fe20008410000 */
[----:B------:R-:W-:-:S02]  /*b550*/  FSEL R24, R33, -INF , !P5 ;  /* 0xff80000021187808 */ /* 0x000fc40006800000 */
[----:B--2---:R-:W-:Y:S02]  /*b560*/  FSEL R30, R34, -INF , !P3 ;  /* 0xff800000221e7808 */ /* 0x004fe40005800000 */
[CC--:B------:R-:W-:Y:S01]  /*b570*/  ISETP.GE.AND P0, PT, R19.reuse, R49.reuse, PT ;  /* 0x000000311300720c */ /* 0x0c0fe20003f06270 */
[----:B------:R-:W2:Y:S01]  /*b580*/  MUFU.TANH R122, R23 ;  /* 0x00000017007a7308 */ /* 0x000ea20000002400 */
[----:B---3--:R-:W-:Y:S01]  /*b590*/  FSEL R8, R38, -INF , !P4 ;  /* 0xff80000026087808 */ /* 0x008fe20006000000 */
[----:B------:R-:W-:Y:S01]  /*b5a0*/  FMUL.FTZ R38, R88, UR8 ;  /* 0x0000000858267c20 */ /* 0x000fe20008410000 */
[-C--:B------:R-:W-:Y:S01]  /*b5b0*/  ISETP.GE.AND P4, PT, R18, R84.reuse, PT ;  /* 0x000000541200720c */ /* 0x080fe20003f86270 */
[C---:B------:R-:W-:Y:S01]  /*b5c0*/  VIADD R18, R12.reuse, 0xffffff21 ;  /* 0xffffff210c127836 */ /* 0x040fe20000000000 */
[-C--:B------:R-:W-:Y:S01]  /*b5d0*/  ISETP.GE.AND P3, PT, R19, R84.reuse, PT ;  /* 0x000000541300720c */ /* 0x080fe20003f66270 */
[----:B------:R-:W-:Y:S01]  /*b5e0*/  VIADD R19, R12, 0xffffff29 ;  /* 0xffffff290c137836 */ /* 0x000fe20000000000 */
[----:B------:R-:W-:Y:S01]  /*b5f0*/  FSEL R29, R29, -INF , !P4 ;  /* 0xff8000001d1d7808 */ /* 0x000fe20006000000 */
[----:B------:R3:W4:Y:S01]  /*b600*/  MUFU.TANH R121, R16 ;  /* 0x0000001000797308 */ /* 0x0007220000002400 */
[----:B------:R-:W-:Y:S01]  /*b610*/  ISETP.GE.AND P5, PT, R18, R49, PT ;  /* 0x000000311200720c */ /* 0x000fe20003fa6270 */
[----:B-1----:R-:W-:Y:S01]  /*b620*/  VIADD R17, R12, 0xffffff19 ;  /* 0xffffff190c117836 */ /* 0x002fe20000000000 */
[----:B------:R-:W-:Y:S01]  /*b630*/  ISETP.GE.AND P4, PT, R18, R84, PT ;  /* 0x000000541200720c */ /* 0x000fe20003f86270 */
[----:B------:R-:W-:Y:S01]  /*b640*/  VIADD R18, R12, 0xffffff28 ;  /* 0xffffff280c127836 */ /* 0x000fe20000000000 */
[----:B------:R-:W-:-:S02]  /*b650*/  FSEL R134, R134, -INF , !P5 ;  /* 0xff80000086867808 */ /* 0x000fc40006800000 */
[CC--:B------:R-:W-:Y:S01]  /*b660*/  ISETP.GE.AND P2, PT, R17.reuse, R49.reuse, PT ;  /* 0x000000311100720c */ /* 0x0c0fe20003f46270 */
[----:B------:R-:W1:Y:S01]  /*b670*/  MUFU.TANH R132, R20 ;  /* 0x0000001400847308 */ /* 0x000e620000002400 */
[-C--:B------:R-:W-:Y:S01]  /*b680*/  ISETP.GE.AND P1, PT, R17, R84.reuse, PT ;  /* 0x000000541100720c */ /* 0x080fe20003f26270 */
[----:B------:R-:W-:Y:S01]  /*b690*/  FMUL.FTZ R17, R57, UR8 ;  /* 0x0000000839117c20 */ /* 0x000fe20008410000 */
[----:B------:R-:W-:Y:S02]  /*b6a0*/  FSEL R135, R135, -INF , !P2 ;  /* 0xff80000087877808 */ /* 0x000fe40005000000 */
[----:B------:R-:W-:Y:S02]  /*b6b0*/  FSEL R28, R28, -INF , !P1 ;  /* 0xff8000001c1c7808 */ /* 0x000fe40004800000 */
[C---:B------:R-:W-:Y:S01]  /*b6c0*/  ISETP.GE.AND P2, PT, R18.reuse, R49, PT ;  /* 0x000000311200720c */ /* 0x040fe20003f46270 */
[----:B------:R-:W5:Y:S01]  /*b6d0*/  MUFU.TANH R123, R22 ;  /* 0x00000016007b7308 */ /* 0x000f620000002400 */
[----:B------:R-:W-:Y:S01]  /*b6e0*/  ISETP.GE.AND P1, PT, R18, R84, PT ;  /* 0x000000541200720c */ /* 0x000fe20003f26270 */
[----:B------:R-:W-:Y:S01]  /*b6f0*/  VIADD R18, R12, 0xffffff30 ;  /* 0xffffff300c127836 */ /* 0x000fe20000000000 */
[----:B------:R-:W-:Y:S01]  /*b700*/  FSEL R129, R129, -INF , !P4 ;  /* 0xff80000081817808 */ /* 0x000fe20006000000 */
[----:B---3--:R-:W-:Y:S01]  /*b710*/  FMUL.FTZ R16, R63, UR8 ;  /* 0x000000083f107c20 */ /* 0x008fe20008410000 */
[----:B------:R-:W-:-:S02]  /*b720*/  FSEL R133, R133, -INF , !P0 ;  /* 0xff80000085857808 */ /* 0x000fc40004000000 */
[----:B------:R-:W-:Y:S01]  /*b730*/  FSEL R130, R130, -INF , !P3 ;  /* 0xff80000082827808 */ /* 0x000fe20005800000 */
[----:B------:R3:W5:Y:S01]  /*b740*/  MUFU.TANH R117, R13 ;  /* 0x0000000d00757308 */ /* 0x0007620000002400 */
[CC--:B------:R-:W-:Y:S02]  /*b750*/  ISETP.GE.AND P5, PT, R18.reuse, R49.reuse, PT ;  /* 0x000000311200720c */ /* 0x0c0fe40003fa6270 */
[-C--:B------:R-:W-:Y:S01]  /*b760*/  ISETP.GE.AND P4, PT, R18, R84.reuse, PT ;  /* 0x000000541200720c */ /* 0x080fe20003f86270 */
[C---:B------:R-:W-:Y:S01]  /*b770*/  VIADD R18, R12.reuse, 0xffffff38 ;  /* 0xffffff380c127836 */ /* 0x040fe20000000000 */
[C---:B------:R-:W-:Y:S02]  /*b780*/  ISETP.GE.AND P0, PT, R19.reuse, R49, PT ;  /* 0x000000311300720c */ /* 0x040fe40003f06270 */
[----:B------:R-:W-:Y:S01]  /*b790*/  ISETP.GE.AND P3, PT, R19, R84, PT ;  /* 0x000000541300720c */ /* 0x000fe20003f66270 */
[----:B------:R-:W-:Y:S01]  /*b7a0*/  VIADD R19, R12, 0xffffff31 ;  /* 0xffffff310c137836 */ /* 0x000fe20000000000 */
[----:B------:R-:W-:Y:S01]  /*b7b0*/  FSEL R131, R131, -INF , !P0 ;  /* 0xff80000083837808 */ /* 0x000fe20004000000 */
[----:B------:R5:W5:Y:S01]  /*b7c0*/  MUFU.TANH R116, R15 ;  /* 0x0000000f00747308 */ /* 0x000b620000002400 */
[----:B--2---:R-:W-:-:S02]  /*b7d0*/  FSEL R122, R122, -INF , !P3 ;  /* 0xff8000007a7a7808 */ /* 0x004fc40005800000 */
[C---:B------:R-:W-:Y:S02]  /*b7e0*/  ISETP.GE.AND P0, PT, R18.reuse, R49, PT ;  /* 0x000000311200720c */ /* 0x040fe40003f06270 */
[----:B------:R-:W-:Y:S01]  /*b7f0*/  ISETP.GE.AND P3, PT, R18, R84, PT ;  /* 0x000000541200720c */ /* 0x000fe20003f66270 */
[----:B------:R-:W-:Y:S01]  /*b800*/  VIADD R18, R12, 0xffffff39 ;  /* 0xffffff390c127836 */ /* 0x000fe20000000000 */
[----:B----4-:R-:W-:Y:S01]  /*b810*/  FSEL R121, R121, -INF , !P5 ;  /* 0xff80000079797808 */ /* 0x010fe20006800000 */
[----:B---3--:R-:W-:Y:S01]  /*b820*/  FMUL.FTZ R13, R60, UR8 ;  /* 0x000000083c0d7c20 */ /* 0x008fe20008410000 */
[----:B------:R-:W-:Y:S01]  /*b830*/  FSEL R94, R94, -INF , !P4 ;  /* 0xff8000005e5e7808 */ /* 0x000fe20006000000 */
[----:B------:R2:W-:Y:S01]  /*b840*/  MUFU.TANH R57, R53 ;  /* 0x0000003500397308 */ /* 0x0005e20000002400 */
[----:B-1----:R-:W-:Y:S02]  /*b850*/  FSEL R132, R132, -INF , !P2 ;  /* 0xff80000084847808 */ /* 0x002fe40005000000 */
[----:B-----5:R-:W-:-:S02]  /*b860*/  FSEL R123, R123, -INF , !P1 ;  /* 0xff8000007b7b7808 */ /* 0x020fc40004800000 */
[CC--:B------:R-:W-:Y:S02]  /*b870*/  ISETP.GE.AND P5, PT, R18.reuse, R49.reuse, PT ;  /* 0x000000311200720c */ /* 0x0c0fe40003fa6270 */
[-C--:B------:R-:W-:Y:S01]  /*b880*/  ISETP.GE.AND P4, PT, R18, R84.reuse, PT ;  /* 0x000000541200720c */ /* 0x080fe20003f86270 */
[C---:B------:R-:W-:Y:S01]  /*b890*/  VIADD R18, R12.reuse, 0xffffff41 ;  /* 0xffffff410c127836 */ /* 0x040fe20000000000 */
[C---:B------:R-:W-:Y:S01]  /*b8a0*/  ISETP.GE.AND P2, PT, R19.reuse, R49, PT ;  /* 0x000000311300720c */ /* 0x040fe20003f46270 */
[----:B------:R-:W1:Y:S01]  /*b8b0*/  MUFU.TANH R13, R13 ;  /* 0x0000000d000d7308 */ /* 0x000e620000002400 */
[----:B------:R-:W-:Y:S01]  /*b8c0*/  ISETP.GE.AND P1, PT, R19, R84, PT ;  /* 0x000000541300720c */ /* 0x000fe20003f26270 */
[----:B------:R-:W-:Y:S01]  /*b8d0*/  VIADD R19, R12, 0xffffff40 ;  /* 0xffffff400c137836 */ /* 0x000fe20000000000 */
[----:B------:R-:W-:Y:S01]  /*b8e0*/  FSEL R118, R118, -INF , !P0 ;  /* 0xff80000076767808 */ /* 0x000fe20004000000 */
[----:B------:R-:W-:Y:S01]  /*b8f0*/  FMUL.FTZ R15, R62, UR8 ;  /* 0x000000083e0f7c20 */ /* 0x000fe20008410000 */
[----:B------:R-:W-:-:S02]  /*b900*/  FSEL R95, R95, -INF , !P3 ;  /* 0xff8000005f5f7808 */ /* 0x000fc40005800000 */
[----:B------:R-:W-:Y:S01]  /*b910*/  FSEL R120, R120, -INF , !P2 ;  /* 0xff80000078787808 */ /* 0x000fe20005000000 */
[----:B------:R3:W4:Y:S01]  /*b920*/  MUFU.TANH R60, R56 ;  /* 0x00000038003c7308 */ /* 0x0007220000002400 */
[----:B------:R-:W-:Y:S01]  /*b930*/  FSEL R115, R115, -INF , !P1 ;  /* 0xff80000073737808 */ /* 0x000fe20004800000 */
[----:B--2---:R-:W-:Y:S01]  /*b940*/  FMUL.FTZ R53, R54, UR8 ;  /* 0x0000000836357c20 */ /* 0x004fe20008410000 */
[CC--:B------:R-:W-:Y:S01]  /*b950*/  ISETP.GE.AND P0, PT, R18.reuse, R49.reuse, PT ;  /* 0x000000311200720c */ /* 0x0c0fe20003f06270 */
[----:B------:R-:W-:Y:S01]  /*b960*/  FMUL.FTZ R54, R55, UR8 ;  /* 0x0000000837367c20 */ /* 0x000fe20008410000 */
[-C--:B------:R-:W-:Y:S01]  /*b970*/  ISETP.GE.AND P3, PT, R18, R84.reuse, PT ;  /* 0x000000541200720c */ /* 0x080fe20003f66270 */
[C---:B------:R-:W-:Y:S01]  /*b980*/  VIADD R18, R12.reuse, 0xffffff49 ;  /* 0xffffff490c127836 */ /* 0x040fe20000000000 */
[C---:B------:R-:W-:Y:S01]  /*b990*/  ISETP.GE.AND P2, PT, R19.reuse, R49, PT ;  /* 0x000000311300720c */ /* 0x040fe20003f46270 */
[----:B------:R-:W2:Y:S01]  /*b9a0*/  MUFU.TANH R35, R35 ;  /* 0x0000002300237308 */ /* 0x000ea20000002400 */
[----:B------:R-:W-:Y:S01]  /*b9b0*/  ISETP.GE.AND P1, PT, R19, R84, PT ;  /* 0x000000541300720c */ /* 0x000fe20003f26270 */
[----:B------:R-:W-:Y:S01]  /*b9c0*/  VIADD R19, R12, 0xffffff48 ;  /* 0xffffff480c137836 */ /* 0x000fe20000000000 */
[----:B------:R-:W-:Y:S01]  /*b9d0*/  FSEL R93, R93, -INF , !P2 ;  /* 0xff8000005d5d7808 */ /* 0x000fe20005000000 */
[----:B------:R-:W-:Y:S01]  /*b9e0*/  FMUL.FTZ R55, R124, UR8 ;  /* 0x000000087c377c20 */ /* 0x000fe20008410000 */
[----:B------:R-:W-:-:S02]  /*b9f0*/  FSEL R64, R64, -INF , !P1 ;  /* 0xff80000040407808 */ /* 0x000fc40004800000 */
[C---:B------:R-:W-:Y:S01]  /*ba00*/  ISETP.GE.AND P2, PT, R18.reuse, R49, PT ;  /* 0x000000311200720c */ /* 0x040fe20003f46270 */
[----:B------:R-:W5:Y:S01]  /*ba10*/  MUFU.TANH R61, R61 ;  /* 0x0000003d003d7308 */ /* 0x000f620000002400 */
[----:B------:R-:W-:Y:S01]  /*ba20*/  ISETP.GE.AND P1, PT, R18, R84, PT ;  /* 0x000000541200720c */ /* 0x000fe20003f26270 */
[----:B------:R-:W-:Y:S01]  /*ba30*/  VIADD R18, R12, 0xffffff50 ;  /* 0xffffff500c127836 */ /* 0x000fe20000000000 */
[----:B------:R-:W-:Y:S01]  /*ba40*/  FSEL R67, R67, -INF , !P0 ;  /* 0xff80000043437808 */ /* 0x000fe20004000000 */
[----:B---3--:R-:W-:Y:S01]  /*ba50*/  FMUL.FTZ R56, R125, UR8 ;  /* 0x000000087d387c20 */ /* 0x008fe20008410000 */
[----:B------:R-:W-:Y:S02]  /*ba60*/  FSEL R65, R65, -INF , !P3 ;  /* 0xff80000041417808 */ /* 0x000fe40005800000 */
[----:B------:R-:W-:Y:S01]  /*ba70*/  FSEL R117, R117, -INF , !P5 ;  /* 0xff80000075757808 */ /* 0x000fe20006800000 */
[----:B------:R-:W3:Y:S01]  /*ba80*/  MUFU.TANH R16, R16 ;  /* 0x0000001000107308 */ /* 0x000ee20000002400 */
[----:B------:R-:W-:-:S02]  /*ba90*/  FSEL R116, R116, -INF , !P4 ;  /* 0xff80000074747808 */ /* 0x000fc40006000000 */
[CC--:B------:R-:W-:Y:S02]  /*baa0*/  ISETP.GE.AND P0, PT, R18.reuse, R49.reuse, PT ;  /* 0x000000311200720c */ /* 0x0c0fe40003f06270 */
[-C--:B------:R-:W-:Y:S01]  /*bab0*/  ISETP.GE.AND P3, PT, R18, R84.reuse, PT ;  /* 0x000000541200720c */ /* 0x080fe20003f66270 */
[C---:B------:R-:W-:Y:S01]  /*bac0*/  VIADD R18, R12.reuse, 0xffffff58 ;  /* 0xffffff580c127836 */ /* 0x040fe20000000000 */
[C---:B------:R-:W-:Y:S01]  /*bad0*/  ISETP.GE.AND P5, PT, R19.reuse, R49, PT ;  /* 0x000000311300720c */ /* 0x040fe20003fa6270 */
[----:B------:R4:W3:Y:S01]  /*bae0*/  MUFU.TANH R58, R52 ;  /* 0x00000034003a7308 */ /* 0x0008e20000002400 */
[----:B------:R-:W-:Y:S01]  /*baf0*/  ISETP.GE.AND P4, PT, R19, R84, PT ;  /* 0x000000541300720c */ /* 0x000fe20003f86270 */
[----:B------:R-:W-:Y:S01]  /*bb00*/  VIADD R19, R12, 0xffffff51 ;  /* 0xffffff510c137836 */ /* 0x000fe20000000000 */
[----:B------:R-:W-:Y:S02]  /*bb10*/  FSEL R92, R92, -INF , !P2 ;  /* 0xff8000005c5c7808 */ /* 0x000fe40005000000 */
[----:B------:R-:W-:-:S02]  /*bb20*/  FSEL R85, R85, -INF , !P1 ;  /* 0xff80000055557808 */ /* 0x000fc40004800000 */
[----:B-1----:R-:W-:Y:S01]  /*bb30*/  FSEL R62, R13, -INF , !P0 ;  /* 0xff8000000d3e7808 */ /* 0x002fe20004000000 */
[----:B------:R-:W1:Y:S01]  /*bb40*/  MUFU.TANH R53, R53 ;  /* 0x0000003500357308 */ /* 0x000e620000002400 */
[----:B------:R-:W-:Y:S01]  /*bb50*/  FSEL R66, R66, -INF , !P5 ;  /* 0xff80000042427808 */ /* 0x000fe20006800000 */
[----:B------:R-:W-:Y:S01]  /*bb60*/  VIADD R13, R12, 0xffffff61 ;  /* 0xffffff610c0d7836 */ /* 0x000fe20000000000 */
[----:B------:R-:W-:Y:S01]  /*bb70*/  FSEL R88, R14, -INF , !P4 ;  /* 0xff8000000e587808 */ /* 0x000fe20006000000 */
[----:B------:R-:W-:Y:S01]  /*bb80*/  VIADD R14, R12, 0xffffff60 ;  /* 0xffffff600c0e7836 */ /* 0x000fe20000000000 */
[CC--:B------:R-:W-:Y:S02]  /*bb90*/  ISETP.GE.AND P2, PT, R18.reuse, R49.reuse, PT ;  /* 0x000000311200720c */ /* 0x0c0fe40003f46270 */
[-C--:B------:R-:W-:Y:S01]  /*bba0*/  ISETP.GE.AND P1, PT, R18, R84.reuse, PT ;  /* 0x000000541200720c */ /* 0x080fe20003f26270 */
[----:B------:R-:W1:Y:S01]  /*bbb0*/  MUFU.TANH R17, R17 ;  /* 0x0000001100117308 */ /* 0x000e620000002400 */
[C---:B------:R-:W-:Y:S01]  /*bbc0*/  ISETP.GE.AND P5, PT, R19.reuse, R49, PT ;  /* 0x000000311300720c */ /* 0x040fe20003fa6270 */
[----:B------:R-:W-:Y:S01]  /*bbd0*/  VIADD R18, R12, 0xffffff59 ;  /* 0xffffff590c127836 */ /* 0x000fe20000000000 */
[----:B------:R-:W-:Y:S01]  /*bbe0*/  ISETP.GE.AND P4, PT, R19, R84, PT ;  /* 0x000000541300720c */ /* 0x000fe20003f86270 */
[----:B----4-:R-:W-:Y:S01]  /*bbf0*/  FMUL.FTZ R52, R127, UR8 ;  /* 0x000000087f347c20 */ /* 0x010fe20008410000 */
[----:B------:R-:W-:-:S02]  /*bc00*/  FSEL R60, R60, -INF , !P2 ;  /* 0xff8000003c3c7808 */ /* 0x000fc40005000000 */
[----:B--2---:R-:W-:Y:S01]  /*bc10*/  FSEL R35, R35, -INF , !P1 ;  /* 0xff80000023237808 */ /* 0x004fe20004800000 */
[----:B------:R-:W2:Y:S01]  /*bc20*/  MUFU.TANH R15, R15 ;  /* 0x0000000f000f7308 */ /* 0x000ea20000002400 */
[----:B-----5:R-:W-:Y:S02]  /*bc30*/  FSEL R61, R61, -INF , !P5 ;  /* 0xff8000003d3d7808 */ /* 0x020fe40006800000 */
[----:B---3--:R-:W-:Y:S02]  /*bc40*/  FSEL R34, R16, -INF , !P4 ;  /* 0xff80000010227808 */ /* 0x008fe40006000000 */
[CC--:B------:R-:W-:Y:S02]  /*bc50*/  ISETP.GE.AND P2, PT, R13.reuse, R49.reuse, PT ;  /* 0x000000310d00720c */ /* 0x0c0fe40003f46270 */
[-C--:B------:R-:W-:Y:S01]  /*bc60*/  ISETP.GE.AND P1, PT, R13, R84.reuse, PT ;  /* 0x000000540d00720c */ /* 0x080fe20003f26270 */
[----:B------:R-:W3:Y:S01]  /*bc70*/  MUFU.TANH R55, R55 ;  /* 0x0000003700377308 */ /* 0x000ee20000002400 */
[-C--:B------:R-:W-:Y:S01]  /*bc80*/  ISETP.GE.AND P5, PT, R14, R49.reuse, PT ;  /* 0x000000310e00720c */ /* 0x080fe20003fa6270 */
[----:B------:R-:W-:Y:S01]  /*bc90*/  VIADD R13, R12, 0xffffff69 ;  /* 0xffffff690c0d7836 */ /* 0x000fe20000000000 */
[----:B------:R-:W-:Y:S01]  /*bca0*/  ISETP.GE.AND P4, PT, R14, R84, PT ;  /* 0x000000540e00720c */ /* 0x000fe20003f86270 */
[----:B------:R-:W-:Y:S01]  /*bcb0*/  VIADD R14, R12, 0xffffff68 ;  /* 0xffffff680c0e7836 */ /* 0x000fe20000000000 */
[----:B------:R-:W-:-:S02]  /*bcc0*/  ISETP.GE.AND P0, PT, R18, R49, PT ;  /* 0x000000311200720c */ /* 0x000fc40003f06270 */
[----:B------:R-:W-:Y:S01]  /*bcd0*/  FSEL R58, R58, -INF , !P5 ;  /* 0xff8000003a3a7808 */ /* 0x000fe20006800000 */
[----:B------:R-:W4:Y:S01]  /*bce0*/  MUFU.TANH R32, R32 ;  /* 0x0000002000207308 */ /* 0x000f220000002400 */
[----:B-1----:R-:W-:Y:S02]  /*bcf0*/  FSEL R53, R53, -INF , !P4 ;  /* 0xff80000035357808 */ /* 0x002fe40006000000 */
[----:B------:R-:W-:Y:S02]  /*bd00*/  FSEL R59, R17, -INF , !P0 ;  /* 0xff800000113b7808 */ /* 0x000fe40004000000 */
[CC--:B------:R-:W-:Y:S02]  /*bd10*/  ISETP.GE.AND P5, PT, R13.reuse, R49.reuse, PT ;  /* 0x000000310d00720c */ /* 0x0c0fe40003fa6270 */
[----:B------:R-:W-:Y:S01]  /*bd20*/  ISETP.GE.AND P4, PT, R13, R84, PT ;  /* 0x000000540d00720c */ /* 0x000fe20003f86270 */
[----:B------:R-:W1:Y:S01]  /*bd30*/  MUFU.TANH R45, R45 ;  /* 0x0000002d002d7308 */ /* 0x000e620000002400 */
[----:B------:R-:W-:Y:S01]  /*bd40*/  ISETP.GE.AND P0, PT, R14, R49, PT ;  /* 0x000000310e00720c */ /* 0x000fe20003f06270 */
[----:B------:R-:W-:Y:S01]  /*bd50*/  VIADD R13, R12, 0xffffff71 ;  /* 0xffffff710c0d7836 */ /* 0x000fe20000000000 */
[----:B--2---:R-:W-:-:S02]  /*bd60*/  FSEL R33, R15, -INF , !P3 ;  /* 0xff8000000f217808 */ /* 0x004fc40005800000 */
[-C--:B------:R-:W-:Y:S02]  /*bd70*/  ISETP.GE.AND P3, PT, R18, R84.reuse, PT ;  /* 0x000000541200720c */ /* 0x080fe40003f66270 */
[----:B---3--:R-:W-:Y:S01]  /*bd80*/  FSEL R55, R55, -INF , !P0 ;  /* 0xff80000037377808 */ /* 0x008fe20004000000 */
[----:B------:R-:W2:Y:S01]  /*bd90*/  MUFU.TANH R51, R51 ;  /* 0x0000003300337308 */ /* 0x000ea20000002400 */
[----:B------:R-:W-:Y:S02]  /*bda0*/  ISETP.GE.AND P0, PT, R13, R49, PT ;  /* 0x000000310d00720c */ /* 0x000fe40003f06270 */
[----:B----4-:R-:W-:Y:S02]  /*bdb0*/  FSEL R32, R32, -INF , !P3 ;  /* 0xff80000020207808 */ /* 0x010fe40005800000 */
[----:B------:R-:W-:Y:S01]  /*bdc0*/  ISETP.GE.AND P3, PT, R14, R84, PT ;  /* 0x000000540e00720c */ /* 0x000fe20003f66270 */
[----:B------:R-:W-:Y:S01]  /*bdd0*/  VIADD R14, R12, 0xffffff70 ;  /* 0xffffff700c0e7836 */ /* 0x000fe20000000000 */
[----:B------:R-:W-:Y:S01]  /*bde0*/  FSEL R57, R57, -INF , !P2 ;  /* 0xff80000039397808 */ /* 0x000fe20005000000 */
[----:B------:R-:W3:Y:S01]  /*bdf0*/  MUFU.TANH R54, R54 ;  /* 0x0000003600367308 */ /* 0x000ee20000002400 */
[----:B-1----:R-:W-:-:S02]  /*be00*/  FSEL R45, R45, -INF , !P0 ;  /* 0xff8000002d2d7808 */ /* 0x002fc40004000000 */
[----:B------:R-:W-:Y:S02]  /*be10*/  ISETP.GT.AND P0, PT, R36, R103, PT ;  /* 0x000000672400720c */ /* 0x000fe40003f04270 */
[----:B------:R-:W-:-:S03]  /*be20*/  ISETP.GE.AND P2, PT, R14, R49, PT ;  /* 0x000000310e00720c */ /* 0x000fc60003f46270 */
        /* <DEDUP_REMOVED lines=22> */
[----:B--2---:R-:W-:-:S07]  /*bf90*/  FSEL R41, R41, -INF , !P3 ;  /* 0xff80000029297808 */ /* 0x004fce0005800000 */
        /* <DEDUP_REMOVED lines=9> */
[----:B------:R-:W-:Y:S01]  /*c030*/  IMAD.SHL.U32 R17, R50, 0x80, RZ ;  /* 0x0000008032117824 */ /* 0x000fe200078e00ff */
[----:B------:R-:W2:Y:S04]  /*c040*/  LDCU.64 UR8, c[0x0][0x3a0] ;  /* 0x00007400ff0877ac */ /* 0x000ea80008000a00 */
[C---:B------:R-:W-:Y:S01]  /*c050*/  IADD3 R21, PT, PT, R17.reuse, -0x180, RZ ;  /* 0xfffffe8011157810 */ /* 0x040fe20007ffe0ff */
[----:B------:R-:W-:-:S03]  /*c060*/  VIADD R17, R17, 0xffffff00 ;  /* 0xffffff0011117836 */ /* 0x000fc60000000000 */
        /* <DEDUP_REMOVED lines=33> */
[----:B------:R-:W-:Y:S02]  /*c280*/  MOV R15, R20 ;  /* 0x00000014000f7202 */ /* 0x000fe40000000f00 */
[----:B------:R-:W-:-:S03]  /*c290*/  @!P0 IADD3 R13, PT, PT, -R13, RZ, RZ ;  /* 0x000000ff0d0d8210 */ /* 0x000fc60007ffe1ff */
        /* <DEDUP_REMOVED lines=23> */
.L_x_4629:
[----:B------:R-:W-:Y:S01]  /*c410*/  UMOV UR8, URZ ;  /* 0x000000ff00087c82 */ /* 0x000fe20008000000 */
[----:B------:R-:W-:Y:S01]  /*c420*/  IMAD.SHL.U32 R46, R46, 0x80, RZ ;  /* 0x000000802e2e7824 */ /* 0x000fe200078e00ff */
[----:B------:R-:W-:-:S05]  /*c430*/  IADD3 R12, P0, PT, RZ, -UR8, RZ ;  /* 0x80000008ff0c7c10 */ /* 0x000fca000ff1e0ff */
[----:B------:R-:W-:-:S05]  /*c440*/  IMAD.X R46, RZ, RZ, ~R46, P0 ;  /* 0x000000ffff2e7224 */ /* 0x000fca00000e0e2e */
[----:B------:R-:W-:-:S04]  /*c450*/  SHF.R.S64 R12, R12, 0x1f, R46 ;  /* 0x0000001f0c0c7819 */ /* 0x000fc8000000102e */
[----:B------:R-:W-:-:S04]  /*c460*/  IADD3 R107, P0, PT, R12, R107, RZ ;  /* 0x0000006b0c6b7210 */ /* 0x000fc80007f1e0ff */
[----:B------:R-:W-:-:S09]  /*c470*/  LEA.HI.X.SX32 R106, R46, R106, 0x1, P0 ;  /* 0x0000006a2e6a7211 */ /* 0x000fd200000f0eff */
.L_x_4630:
        /* <DEDUP_REMOVED lines=16> */
.L_x_4628:
        /* <DEDUP_REMOVED lines=43> */
[----:B------:R-:W-:Y:S01]  /*c830*/  FMUL.FTZ R46, R3, UR4 ;  /* 0x00000004032e7c20 */ /* 0x000fe20008410000 */
[----:B------:R-:W-:Y:S02]  /*c840*/  FSEL R47, R47, RZ, P1 ;  /* 0x000000ff2f2f7208 */ /* 0x000fe40000800000 */
[----:B------:R-:W-:Y:S02]  /*c850*/  FSEL R91, R3, RZ, P0 ;  /* 0x000000ff035b7208 */ /* 0x000fe40000000000 */
[----:B------:R-:W-:Y:S01]  /*c860*/  FSEL R98, R44, RZ, P1 ;  /* 0x000000ff2c627208 */ /* 0x000fe20000800000 */
[----:B------:R-:W-:Y:S01]  /*c870*/  FFMA.FTZ R5, R5, UR4, -R47 ;  /* 0x0000000405057c23 */ /* 0x000fe2000801082f */
[----:B------:R-:W-:Y:S01]  /*c880*/  FSEL R46, R46, RZ, P0 ;  /* 0x000000ff2e2e7208 */ /* 0x000fe20000000000 */
[----:B------:R-:W-:Y:S01]  /*c890*/  FADD.FTZ R91, R0, -R91 ;  /* 0x8000005b005b7221 */ /* 0x000fe20000010000 */
[----:B------:R-:W-:Y:S01]  /*c8a0*/  IADD3 R0, PT, PT, R100, 0x3020, RZ ;  /* 0x0000302064007810 */ /* 0x000fe20007ffe0ff */
[----:B------:R-:W-:Y:S01]  /*c8b0*/  FADD.FTZ R98, R2, -R98 ;  /* 0x8000006202627221 */ /* 0x000fe20000010000 */
[----:B------:R-:W-:Y:S01]  /*c8c0*/  @P6 IADD3 R0, PT, PT, R114, -0x20, RZ ;  /* 0xffffffe072006810 */ /* 0x000fe20007ffe0ff */
        /* <DEDUP_REMOVED lines=8> */
[----:B------:R-:W-:Y:S01]  /*c950*/  FMUL.FTZ R98, R98, UR4 ;  /* 0x0000000462627c20 */ /* 0x000fe20008410000 */
[----:B------:R-:W-:Y:S01]  /*c960*/  LDSM.16.MT88.4 R8, [R0] ;  /* 0x000000000008783b */ /* 0x000fe20000004200 */
[----:B------:R-:W-:Y:S01]  /*c970*/  FMUL.FTZ R91, R91, UR4 ;  /* 0x000000045b5b7c20 */ /* 0x000fe20008410000 */
[----:B------:R-:W-:Y:S01]  /*c980*/  MUFU.EX2 R96, R96 ;  /* 0x0000006000607308 */ /* 0x000fe20000000800 */
[--C-:B------:R-:W-:Y:S01]  /*c990*/  FFMA.FTZ R120, R120, UR4, -R47.reuse ;  /* 0x0000000478787c23 */ /* 0x100fe2000801082f */
[--C-:B------:R-:W-:Y:S01]  /*c9a0*/  FFMA.FTZ R99, R95, UR4, -R46.reuse ;  /* 0x000000045f637c23 */ /* 0x100fe2000801082e */
[--C-:B------:R-:W-:Y:S01]  /*c9b0*/  FFMA.FTZ R97, R121, UR4, -R47.reuse ;  /* 0x0000000479617c23 */ /* 0x100fe2000801082f */
[----:B------:R-:W2:Y:S01]  /*c9c0*/  MUFU.EX2 R84, R84 ;  /* 0x0000005400547308 */ /* 0x000ea20000000800 */
[--C-:B------:R-:W-:Y:S01]  /*c9d0*/  FFMA.FTZ R115, R115, UR4, -R46.reuse ;  /* 0x0000000473737c23 */ /* 0x100fe2000801082e */
[--C-:B------:R-:W-:Y:S01]  /*c9e0*/  FFMA.FTZ R95, R116, UR4, -R46.reuse ;  /* 0x00000004745f7c23 */ /* 0x100fe2000801082e */
[----:B-1----:R-:W1:Y:S01]  /*c9f0*/  LDSM.16.MT88.4 R4, [R100+0x3000] ;  /* 0x003000006404783b */ /* 0x002e620000004200 */
[----:B------:R-:W3:Y:S01]  /*ca00*/  MUFU.EX2 R63, R63 ;  /* 0x0000003f003f7308 */ /* 0x000ee20000000800 */
[--C-:B------:R-:W-:Y:S01]  /*ca10*/  FFMA.FTZ R65, R65, UR4, -R46.reuse ;  /* 0x0000000441417c23 */ /* 0x100fe2000801082e */
[--C-:B------:R-:W-:Y:S01]  /*ca20*/  FFMA.FTZ R93, R93, UR4, -R47.reuse ;  /* 0x000000045d5d7c23 */ /* 0x100fe2000801082f */
[--C-:B------:R-:W-:Y:S01]  /*ca30*/  FFMA.FTZ R34, R34, UR4, -R46.reuse ;  /* 0x0000000422227c23 */ /* 0x100fe2000801082e */
[----:B------:R-:W-:Y:S01]  /*ca40*/  MUFU.EX2 R89, R89 ;  /* 0x0000005900597308 */ /* 0x000fe20000000800 */
[--C-:B------:R-:W-:Y:S01]  /*ca50*/  FFMA.FTZ R60, R60, UR4, -R47.reuse ;  /* 0x000000043c3c7c23 */ /* 0x100fe2000801082f */
[--C-:B------:R-:W-:Y:S01]  /*ca60*/  FFMA.FTZ R59, R59, UR4, -R47.reuse ;  /* 0x000000043b3b7c23 */ /* 0x100fe2000801082f */
[----:B------:R-:W-:Y:S01]  /*ca70*/  FFMA.FTZ R56, R56, UR4, -R47 ;  /* 0x0000000438387c23 */ /* 0x000fe2000801082f */
[----:B------:R-:W4:Y:S01]  /*ca80*/  MUFU.EX2 R98, R98 ;  /* 0x0000006200627308 */ /* 0x000f220000000800 */
[----:B------:R-:W-:Y:S01]  /*ca90*/  FFMA.FTZ R40, R40, UR4, -R46 ;  /* 0x0000000428287c23 */ /* 0x000fe2000801082e */
[----:B--2---:R-:W-:-:S02]  /*caa0*/  F2FP.F16.F32.PACK_AB R12, R84, R96 ;  /* 0x00000060540c723e */ /* 0x004fc400000000ff */
[----:B------:R-:W2:Y:S01]  /*cab0*/  MUFU.EX2 R90, R90 ;  /* 0x0000005a005a7308 */ /* 0x000ea20000000800 */
[----:B------:R-:W-:Y:S02]  /*cac0*/  ISETP.GT.AND P0, PT, R36, R103, PT ;  /* 0x000000672400720c */ /* 0x000fe40003f04270 */
[----:B---3--:R-:W-:Y:S01]  /*cad0*/  F2FP.F16.F32.PACK_AB R14, R2, R63 ;  /* 0x0000003f020e723e */ /* 0x008fe200000000ff */
[----:B------:R-:W3:Y:S04]  /*cae0*/  MUFU.EX2 R91, R91 ;  /* 0x0000005b005b7308 */ /* 0x000ee80000000800 */
[----:B------:R-:W-:Y:S01]  /*caf0*/  MUFU.EX2 R49, R49 ;  /* 0x0000003100317308 */ /* 0x000fe20000000800 */
[-C--:B----4-:R-:W-:Y:S01]  /*cb00*/  FMUL.FTZ R16, R80, R98.reuse ;  /* 0x0000006250107220 */ /* 0x090fe20000410000 */
[----:B------:R-:W-:-:S02]  /*cb10*/  FMUL.FTZ R17, R81, R98 ;  /* 0x0000006251117220 */ /* 0x000fc40000410000 */
[----:B------:R-:W4:Y:S01]  /*cb20*/  MUFU.EX2 R48, R48 ;  /* 0x0000003000307308 */ /* 0x000f220000000800 */
[-C--:B------:R-:W-:Y:S01]  /*cb30*/  FMUL.FTZ R20, R72, R98.reuse ;  /* 0x0000006248147220 */ /* 0x080fe20000410000 */
[----:B--2---:R-:W-:Y:S01]  /*cb40*/  F2FP.F16.F32.PACK_AB R13, R90, R89 ;  /* 0x000000595a0d723e */ /* 0x004fe200000000ff */
[-C--:B------:R-:W-:Y:S01]  /*cb50*/  FMUL.FTZ R21, R73, R98.reuse ;  /* 0x0000006249157220 */ /* 0x080fe20000410000 */
[-C--:B------:R-:W-:Y:S01]  /*cb60*/  FMUL.FTZ R76, R76, R98.reuse ;  /* 0x000000624c4c7220 */ /* 0x080fe20000410000 */
[-C--:B------:R-:W-:Y:S01]  /*cb70*/  FMUL.FTZ R77, R77, R98.reuse ;  /* 0x000000624d4d7220 */ /* 0x080fe20000410000 */
[-C--:B---3--:R-:W-:Y:S01]  /*cb80*/  FMUL.FTZ R18, R82, R91.reuse ;  /* 0x0000005b52127220 */ /* 0x088fe20000410000 */
[-C--:B------:R-:W-:Y:S01]  /*cb90*/  FMUL.FTZ R19, R83, R91.reuse ;  /* 0x0000005b53137220 */ /* 0x080fe20000410000 */
[-C--:B------:R-:W-:Y:S01]  /*cba0*/  FMUL.FTZ R22, R74, R91.reuse ;  /* 0x0000005b4a167220 */ /* 0x080fe20000410000 */
[-C--:B------:R-:W-:Y:S01]  /*cbb0*/  FMUL.FTZ R23, R75, R91.reuse ;  /* 0x0000005b4b177220 */ /* 0x080fe20000410000 */
[-C--:B------:R-:W-:Y:S01]  /*cbc0*/  FMUL.FTZ R78, R78, R91.reuse ;  /* 0x0000005b4e4e7220 */ /* 0x080fe20000410000 */
[----:B------:R-:W-:Y:S01]  /*cbd0*/  FMUL.FTZ R79, R79, R91 ;  /* 0x0000005b4f4f7220 */ /* 0x000fe20000410000 */
[-C--:B------:R-:W-:Y:S01]  /*cbe0*/  FMUL.FTZ R68, R68, R98.reuse ;  /* 0x0000006244447220 */ /* 0x080fe20000410000 */
[-C--:B------:R-:W-:Y:S01]  /*cbf0*/  FMUL.FTZ R69, R69, R98.reuse ;  /* 0x0000006245457220 */ /* 0x080fe20000410000 */
[----:B----4-:R-:W-:Y:S01]  /*cc00*/  F2FP.F16.F32.PACK_AB R15, R48, R49 ;  /* 0x00000031300f723e */ /* 0x010fe200000000ff */
[-C--:B------:R-:W-:Y:S01]  /*cc10*/  FMUL.FTZ R70, R70, R91.reuse ;  /* 0x0000005b46467220 */ /* 0x080fe20000410000 */
[-C--:B------:R-:W-:Y:S01]  /*cc20*/  FMUL.FTZ R71, R71, R91.reuse ;  /* 0x0000005b47477220 */ /* 0x080fe20000410000 */
[--C-:B------:R-:W-:Y:S01]  /*cc30*/  FFMA.FTZ R72, R25, UR4, -R47.reuse ;  /* 0x0000000419487c23 */ /* 0x100fe2000801082f */
[--C-:B------:R-:W-:Y:S01]  /*cc40*/  FFMA.FTZ R75, R26, UR4, -R47.reuse ;  /* 0x000000041a4b7c23 */ /* 0x100fe2000801082f */
[--C-:B------:R-:W-:Y:S01]  /*cc50*/  FFMA.FTZ R73, R24, UR4, -R47.reuse ;  /* 0x0000000418497c23 */ /* 0x100fe2000801082f */
[--C-:B------:R-:W-:Y:S01]  /*cc60*/  FFMA.FTZ R74, R31, UR4, -R46.reuse ;  /* 0x000000041f4a7c23 */ /* 0x100fe2000801082e */
[C---:B-1----:R-:W-:Y:S01]  /*cc70*/  HMMA.16816.F32 R16, R12.reuse, R4, R16 ;  /* 0x000000040c10723c */ /* 0x042fe20000001810 */
[----:B------:R-:W-:Y:S01]  /*cc80*/  LDSM.16.MT88.4 R24, [R100+0x3400] ;  /* 0x003400006418783b */ /* 0x000fe20000004200 */
[----:B------:R-:W-:Y:S01]  /*cc90*/  MUFU.EX2 R72, R72 ;  /* 0x0000004800487308 */ /* 0x000fe20000000800 */
[--C-:B------:R-:W-:Y:S01]  /*cca0*/  FFMA.FTZ R80, R133, UR4, -R47.reuse ;  /* 0x0000000485507c23 */ /* 0x100fe2000801082f */
[--C-:B------:R-:W-:Y:S01]  /*ccb0*/  FFMA.FTZ R82, R134, UR4, -R47.reuse ;  /* 0x0000000486527c23 */ /* 0x100fe2000801082f */
[--C-:B------:R-:W-:Y:S01]  /*ccc0*/  FFMA.FTZ R83, R130, UR4, -R46.reuse ;  /* 0x0000000482537c23 */ /* 0x100fe2000801082e */
[----:B------:R-:W1:Y:S01]  /*ccd0*/  MUFU.EX2 R75, R75 ;  /* 0x0000004b004b7308 */ /* 0x000e620000000800 */
[----:B------:R-:W-:Y:S01]  /*cce0*/  FFMA.FTZ R81, R129, UR4, -R46 ;  /* 0x0000000481517c23 */ /* 0x000fe2000801082e */
[C---:B------:R-:W-:Y:S01]  /*ccf0*/  HMMA.16816.F32 R20, R12.reuse, R8, R20 ;  /* 0x000000080c14723c */ /* 0x040fe20000001814 */
[----:B------:R-:W-:Y:S01]  /*cd00*/  FFMA.FTZ R98, R128, R98, R96 ;  /* 0x0000006280627223 */ /* 0x000fe20000010060 */
[----:B------:R-:W-:Y:S01]  /*cd10*/  MUFU.EX2 R73, R73 ;  /* 0x0000004900497308 */ /* 0x000fe20000000800 */
[--C-:B------:R-:W-:Y:S01]  /*cd20*/  FFMA.FTZ R96, R67, UR4, -R47.reuse ;  /* 0x0000000443607c23 */ /* 0x100fe2000801082f */
[----:B------:R-:W-:Y:S01]  /*cd30*/  FFMA.FTZ R67, R66, UR4, -R47 ;  /* 0x0000000442437c23 */ /* 0x000fe2000801082f */
[--C-:B------:R-:W-:Y:S01]  /*cd40*/  FFMA.FTZ R66, R88, UR4, -R46.reuse ;  /* 0x0000000458427c23 */ /* 0x100fe2000801082e */
[----:B------:R-:W-:Y:S01]  /*cd50*/  MUFU.EX2 R74, R74 ;  /* 0x0000004a004a7308 */ /* 0x000fe20000000800 */
[----:B------:R-:W-:Y:S01]  /*cd60*/  FFMA.FTZ R89, R119, R91, R89 ;  /* 0x0000005b77597223 */ /* 0x000fe20000010059 */
        /* <DEDUP_REMOVED lines=10> */
[--C-:B------:R-:W-:Y:S01]  /*ce10*/  FFMA.FTZ R69, R135, UR4, -R47.reuse ;  /* 0x0000000487457c23 */ /* 0x100fe2000801082f */
[--C-:B------:R-:W-:Y:S01]  /*ce20*/  FFMA.FTZ R71, R30, UR4, -R46.reuse ;  /* 0x000000041e477c23 */ /* 0x100fe2000801082e */
[--C-:B------:R-:W-:Y:S01]  /*ce30*/  FFMA.FTZ R70, R29, UR4, -R46.reuse ;  /* 0x000000041d467c23 */ /* 0x100fe2000801082e */
[----:B------:R-:W-:Y:S01]  /*ce40*/  FFMA.FTZ R68, R28, UR4, -R46 ;  /* 0x000000041c447c23 */ /* 0x000fe2000801082e */
[----:B-1----:R-:W-:Y:S01]  /*ce50*/  F2FP.F16.F32.PACK_AB R28, R75, R72 ;  /* 0x000000484b1c723e */ /* 0x002fe200000000ff */
[----:B------:R-:W-:Y:S01]  /*ce60*/  MUFU.EX2 R82, R82 ;  /* 0x0000005200527308 */ /* 0x000fe20000000800 */
[----:B------:R-:W-:Y:S01]  /*ce70*/  FADD.FTZ R98, R63, R98 ;  /* 0x000000623f627221 */ /* 0x000fe20000010000 */
[--C-:B------:R-:W-:Y:S01]  /*ce80*/  FFMA.FTZ R84, R33, UR4, -R46.reuse ;  /* 0x0000000421547c23 */ /* 0x100fe2000801082e */
[--C-:B------:R-:W-:Y:S01]  /*ce90*/  FFMA.FTZ R89, R35, UR4, -R46.reuse ;  /* 0x0000000423597c23 */ /* 0x100fe2000801082e */
[----:B------:R-:W1:Y:S01]  /*cea0*/  MUFU.EX2 R69, R69 ;  /* 0x0000004500457308 */ /* 0x000e620000000800 */
[----:B------:R-:W-:Y:S01]  /*ceb0*/  FFMA.FTZ R128, R42, UR4, -R47 ;  /* 0x000000042a807c23 */ /* 0x000fe2000801082f */
[----:B------:R-:W-:Y:S01]  /*cec0*/  FFMA.FTZ R119, R39, UR4, -R46 ;  /* 0x0000000427777c23 */ /* 0x000fe2000801082e */
[----:B------:R-:W-:Y:S01]  /*ced0*/  @P0 IADD3 R50, PT, PT, R50, -0x3, RZ ;  /* 0xfffffffd32320810 */ /* 0x000fe20007ffe0ff */
[----:B------:R-:W3:Y:S04]  /*cee0*/  MUFU.EX2 R71, R71 ;  /* 0x0000004700477308 */ /* 0x000ee80000000800 */
[----:B------:R-:W-:Y:S04]  /*cef0*/  MUFU.EX2 R70, R70 ;  /* 0x0000004600467308 */ /* 0x000fe80000000800 */
[----:B------:R-:W4:Y:S01]  /*cf00*/  MUFU.EX2 R68, R68 ;  /* 0x0000004400447308 */ /* 0x000f220000000800 */
[----:B-1----:R-:W-:-:S03]  /*cf10*/  F2FP.F16.F32.PACK_AB R30, R69, R73 ;  /* 0x00000049451e723e */ /* 0x002fc600000000ff */
[----:B------:R-:W-:Y:S01]  /*cf20*/  MUFU.EX2 R79, R79 ;  /* 0x0000004f004f7308 */ /* 0x000fe20000000800 */
[----:B---3--:R-:W-:-:S03]  /*cf30*/  F2FP.F16.F32.PACK_AB R29, R71, R74 ;  /* 0x0000004a471d723e */ /* 0x008fc600000000ff */
[----:B------:R-:W-:Y:S04]  /*cf40*/  MUFU.EX2 R78, R78 ;  /* 0x0000004e004e7308 */ /* 0x000fe80000000800 */
[----:B------:R-:W-:Y:S01]  /*cf50*/  MUFU.EX2 R83, R83 ;  /* 0x0000005300537308 */ /* 0x000fe20000000800 */
[----:B----4-:R-:W-:-:S03]  /*cf60*/  F2FP.F16.F32.PACK_AB R31, R68, R70 ;  /* 0x00000046441f723e */ /* 0x010fc600000000ff */
[----:B------:R-:W1:Y:S04]  /*cf70*/  MUFU.EX2 R81, R81 ;  /* 0x0000005100517308 */ /* 0x000e680000000800 */
[----:B------:R-:W-:Y:S01]  /*cf80*/  MUFU.EX2 R77, R77 ;  /* 0x0000004d004d7308 */ /* 0x000fe20000000800 */
[C---:B--2---:R-:W-:Y:S03]  /*cf90*/  HMMA.16816.F32 R20, R28.reuse, R12, R20 ;  /* 0x0000000c1c14723c */ /* 0x044fe60000001814 */
[----:B------:R-:W2:Y:S04]  /*cfa0*/  MUFU.EX2 R76, R76 ;  /* 0x0000004c004c7308 */ /* 0x000ea80000000800 */
[----:B------:R-:W-:Y:S01]  /*cfb0*/  MUFU.EX2 R97, R97 ;  /* 0x0000006100617308 */ /* 0x000fe20000000800 */
[C---:B------:R-:W-:Y:S01]  /*cfc0*/  HMMA.16816.F32 R8, R28.reuse, R14, R8 ;  /* 0x0000000e1c08723c */ /* 0x040fe20000001808 */
[----:B------:R-:W3:Y:S02]  /*cfd0*/  LDSM.16.MT88.4 R12, [R0+0x800] ;  /* 0x00080000000c783b */ /* 0x000ee40000004200 */
[----:B------:R-:W-:Y:S04]  /*cfe0*/  MUFU.EX2 R115, R115 ;  /* 0x0000007300737308 */ /* 0x000fe80000000800 */
[----:B------:R-:W-:Y:S01]  /*cff0*/  MUFU.EX2 R99, R99 ;  /* 0x0000006300637308 */ /* 0x000fe20000000800 */
[C---:B------:R-:W-:Y:S03]  /*d000*/  HMMA.16816.F32 R16, R28.reuse, R24, R16 ;  /* 0x000000181c10723c */ /* 0x040fe60000001810 */
[----:B------:R-:W4:Y:S04]  /*d010*/  MUFU.EX2 R95, R95 ;  /* 0x0000005f005f7308 */ /* 0x000f280000000800 */
[----:B------:R5:W-:Y:S01]  /*d020*/  MUFU.EX2 R88, R65 ;  /* 0x0000004100587308 */ /* 0x000be20000000800 */
[----:B------:R-:W-:Y:S01]  /*d030*/  HMMA.16816.F32 R4, R28, R26, R4 ;  /* 0x0000001a1c04723c */ /* 0x000fe20000001804 */
[----:B------:R-:W4:Y:S01]  /*d040*/  LDSM.16.MT88.4 R24, [R100+0x3800] ;  /* 0x003800006418783b */ /* 0x000f220000004200 */
[----:B------:R-:W-:Y:S01]  /*d050*/  F2FP.F16.F32.PACK_AB R28, R82, R80 ;  /* 0x00000050521c723e */ /* 0x000fe200000000ff */
[----:B------:R-:W-:Y:S01]  /*d060*/  MUFU.EX2 R93, R93 ;  /* 0x0000005d005d7308 */ /* 0x000fe20000000800 */
[----:B-1----:R-:W-:-:S02]  /*d070*/  F2FP.F16.F32.PACK_AB R29, R81, R83 ;  /* 0x00000053511d723e */ /* 0x002fc400000000ff */
[----:B------:R-:W-:Y:S01]  /*d080*/  F2FP.F16.F32.PACK_AB R30, R78, R79 ;  /* 0x0000004f4e1e723e */ /* 0x000fe200000000ff */
[----:B------:R-:W-:Y:S01]  /*d090*/  MUFU.EX2 R96, R96 ;  /* 0x0000006000607308 */ /* 0x000fe20000000800 */
[----:B--2---:R-:W-:-:S03]  /*d0a0*/  F2FP.F16.F32.PACK_AB R31, R76, R77 ;  /* 0x0000004d4c1f723e */ /* 0x004fc600000000ff */
[----:B------:R-:W-:Y:S01]  /*d0b0*/  MUFU.EX2 R67, R67 ;  /* 0x0000004300437308 */ /* 0x000fe20000000800 */
[--C-:B-----5:R-:W-:Y:S01]  /*d0c0*/  FFMA.FTZ R65, R85, UR4, -R46.reuse ;  /* 0x0000000455417c23 */ /* 0x120fe2000801082e */
[----:B------:R-:W-:Y:S02]  /*d0d0*/  FFMA.FTZ R85, R32, UR4, -R46 ;  /* 0x0000000420557c23 */ /* 0x000fe4000801082e */
[----:B------:R-:W-:Y:S04]  /*d0e0*/  MUFU.EX2 R66, R66 ;  /* 0x0000004200427308 */ /* 0x000fe80000000800 */
[----:B------:R-:W-:Y:S04]  /*d0f0*/  MUFU.EX2 R65, R65 ;  /* 0x0000004100417308 */ /* 0x000fe80000000800 */
[----:B------:R1:W-:Y:S01]  /*d100*/  MUFU.EX2 R63, R34 ;  /* 0x00000022003f7308 */ /* 0x0003e20000000800 */
[----:B---3--:R-:W-:Y:S01]  /*d110*/  HMMA.16816.F32 R20, R28, R12, R20 ;  /* 0x0000000c1c14723c */ /* 0x008fe20000001814 */
[----:B------:R-:W-:-:S02]  /*d120*/  FFMA.FTZ R12, R118, UR4, -R47 ;  /* 0x00000004760c7c23 */ /* 0x000fc4000801082f */
[----:B------:R-:W-:Y:S04]  /*d130*/  MUFU.EX2 R60, R60 ;  /* 0x0000003c003c7308 */ /* 0x000fe80000000800 */
[----:B------:R2:W3:Y:S01]  /*d140*/  MUFU.EX2 R118, R120 ;  /* 0x0000007800767308 */ /* 0x0004e20000000800 */
[C---:B------:R-:W-:Y:S03]  /*d150*/  HMMA.16816.F32 R8, R28.reuse, R14, R8 ;  /* 0x0000000e1c08723c */ /* 0x040fe60000001808 */
[----:B------:R-:W-:Y:S01]  /*d160*/  MUFU.EX2 R59, R59 ;  /* 0x0000003b003b7308 */ /* 0x000fe20000000800 */
[----:B-1----:R-:W-:Y:S03]  /*d170*/  LDSM.16.MT88.4 R32, [R0+0x1400] ;  /* 0x001400000020783b */ /* 0x002fe60000004200 */
[----:B------:R-:W-:Y:S01]  /*d180*/  MUFU.EX2 R84, R84 ;  /* 0x0000005400547308 */ /* 0x000fe20000000800 */
[----:B----4-:R-:W-:Y:S03]  /*d190*/  HMMA.16816.F32 R16, R28, R24, R16 ;  /* 0x000000181c10723c */ /* 0x010fe60000001810 */
[----:B------:R-:W-:Y:S01]  /*d1a0*/  MUFU.EX2 R89, R89 ;  /* 0x0000005900597308 */ /* 0x000fe20000000800 */
[----:B--2---:R-:W-:-:S03]  /*d1b0*/  FFMA.FTZ R120, R94, UR4, -R46 ;  /* 0x000000045e787c23 */ /* 0x004fc6000801082e */
[----:B------:R-:W-:Y:S01]  /*d1c0*/  MUFU.EX2 R85, R85 ;  /* 0x0000005500557308 */ /* 0x000fe20000000800 */
[----:B------:R-:W-:Y:S01]  /*d1d0*/  HMMA.16816.F32 R4, R28, R26, R4 ;  /* 0x0000001a1c04723c */ /* 0x000fe20000001804 */
[----:B------:R-:W-:Y:S01]  /*d1e0*/  FFMA.FTZ R28, R117, UR4, -R47 ;  /* 0x00000004751c7c23 */ /* 0x000fe2000801082f */
[----:B------:R-:W1:Y:S01]  /*d1f0*/  LDSM.16.MT88.4 R24, [R100+0x3c00] ;  /* 0x003c00006418783b */ /* 0x000e620000004200 */
[----:B------:R2:W-:Y:S01]  /*d200*/  MUFU.EX2 R117, R12 ;  /* 0x0000000c00757308 */ /* 0x0005e20000000800 */
[----:B------:R-:W-:-:S03]  /*d210*/  F2FP.F16.F32.PACK_AB R31, R95, R99 ;  /* 0x000000635f1f723e */ /* 0x000fc600000000ff */
[----:B------:R3:W4:Y:S04]  /*d220*/  MUFU.EX2 R94, R28 ;  /* 0x0000001c005e7308 */ /* 0x0007280000000800 */
[----:B------:R-:W5:Y:S04]  /*d230*/  MUFU.EX2 R120, R120 ;  /* 0x0000007800787308 */ /* 0x000f680000000800 */
[----:B------:R-:W-:Y:S01]  /*d240*/  MUFU.EX2 R128, R128 ;  /* 0x0000008000807308 */ /* 0x000fe20000000800 */
[----:B--2---:R-:W2:Y:S03]  /*d250*/  LDSM.16.MT88.4 R12, [R0+0xc00] ;  /* 0x000c0000000c783b */ /* 0x004ea60000004200 */
[----:B------:R-:W-:Y:S01]  /*d260*/  MUFU.EX2 R39, R40 ;  /* 0x0000002800277308 */ /* 0x000fe20000000800 */
[----:B---3--:R-:W-:-:S02]  /*d270*/  F2FP.F16.F32.PACK_AB R28, R118, R97 ;  /* 0x00000061761c723e */ /* 0x008fc400000000ff */
[----:B----4-:R-:W-:Y:S01]  /*d280*/  F2FP.F16.F32.PACK_AB R30, R94, R117 ;  /* 0x000000755e1e723e */ /* 0x010fe200000000ff */
[----:B------:R-:W-:Y:S01]  /*d290*/  MUFU.EX2 R119, R119 ;  /* 0x0000007700777308 */ /* 0x000fe20000000800 */
[----:B-----5:R-:W-:-:S07]  /*d2a0*/  F2FP.F16.F32.PACK_AB R29, R115, R120 ;  /* 0x00000078731d723e */ /* 0x020fce00000000ff */
[----:B-1----:R-:W-:Y:S01]  /*d2b0*/  HMMA.16816.F32 R16, R28, R24, R16 ;  /* 0x000000181c10723c */ /* 0x002fe20000001810 */
[----:B------:R-:W-:-:S07]  /*d2c0*/  F2FP.F16.F32.PACK_AB R24, R96, R93 ;  /* 0x0000005d6018723e */ /* 0x000fce00000000ff */
[----:B------:R-:W-:Y:S01]  /*d2d0*/  HMMA.16816.F32 R4, R28, R26, R4 ;  /* 0x0000001a1c04723c */ /* 0x000fe20000001804 */
[----:B------:R-:W-:-:S07]  /*d2e0*/  F2FP.F16.F32.PACK_AB R27, R65, R66 ;  /* 0x00000042411b723e */ /* 0x000fce00000000ff */
[----:B--2---:R-:W-:Y:S01]  /*d2f0*/  HMMA.16816.F32 R20, R28, R12, R20 ;  /* 0x0000000c1c14723c */ /* 0x004fe20000001814 */
[----:B------:R-:W-:Y:S01]  /*d300*/  FFMA.FTZ R12, R92, UR4, -R47 ;  /* 0x000000045c0c7c23 */ /* 0x000fe2000801082f */
[----:B------:R-:W-:-:S03]  /*d310*/  FFMA.FTZ R92, R64, UR4, -R46 ;  /* 0x00000004405c7c23 */ /* 0x000fc6000801082e */
[----:B------:R1:W2:Y:S03]  /*d320*/  MUFU.EX2 R64, R12 ;  /* 0x0000000c00407308 */ /* 0x0002a60000000800 */
[----:B------:R-:W-:Y:S01]  /*d330*/  HMMA.16816.F32 R8, R28, R14, R8 ;  /* 0x0000000e1c08723c */ /* 0x000fe20000001808 */
[----:B------:R-:W3:Y:S01]  /*d340*/  LDSM.16.MT88.4 R28, [R100+0x4000] ;  /* 0x00400000641c783b */ /* 0x000ee20000004200 */
[----:B------:R-:W4:Y:S03]  /*d350*/  MUFU.EX2 R92, R92 ;  /* 0x0000005c005c7308 */ /* 0x000f260000000800 */
[----:B-1----:R-:W1:Y:S01]  /*d360*/  LDSM.16.MT88.4 R12, [R0+0x1000] ;  /* 0x00100000000c783b */ /* 0x002e620000004200 */
[----:B--2---:R-:W-:Y:S02]  /*d370*/  F2FP.F16.F32.PACK_AB R26, R64, R67 ;  /* 0x00000043401a723e */ /* 0x004fe400000000ff */
[----:B----4-:R-:W-:-:S07]  /*d380*/  F2FP.F16.F32.PACK_AB R25, R88, R92 ;  /* 0x0000005c5819723e */ /* 0x010fce00000000ff */
[----:B---3--:R-:W-:Y:S01]  /*d390*/  HMMA.16816.F32 R16, R24, R28, R16 ;  /* 0x0000001c1810723c */ /* 0x008fe20000001810 */
[--C-:B------:R-:W-:Y:S01]  /*d3a0*/  FFMA.FTZ R28, R62, UR4, -R47.reuse ;  /* 0x000000043e1c7c23 */ /* 0x100fe2000801082f */
[----:B------:R-:W-:-:S03]  /*d3b0*/  FFMA.FTZ R62, R61, UR4, -R47 ;  /* 0x000000043d3e7c23 */ /* 0x000fc6000801082f */
[----:B------:R2:W-:Y:S03]  /*d3c0*/  MUFU.EX2 R61, R28 ;  /* 0x0000001c003d7308 */ /* 0x0005e60000000800 */
[C---:B------:R-:W-:Y:S01]  /*d3d0*/  HMMA.16816.F32 R4, R24.reuse, R30, R4 ;  /* 0x0000001e1804723c */ /* 0x040fe20000001804 */
[----:B------:R-:W3:Y:S07]  /*d3e0*/  MUFU.EX2 R62, R62 ;  /* 0x0000003e003e7308 */ /* 0x000eee0000000800 */
[C---:B-1----:R-:W-:Y:S01]  /*d3f0*/  HMMA.16816.F32 R20, R24.reuse, R12, R20 ;  /* 0x0000000c1814723c */ /* 0x042fe20000001814 */
[----:B------:R-:W-:Y:S01]  /*d400*/  FADD.FTZ R12, R49, R90 ;  /* 0x0000005a310c7221 */ /* 0x000fe20000010000 */
[--C-:B------:R-:W-:Y:S01]  /*d410*/  FFMA.FTZ R49, R58, UR4, -R47.reuse ;  /* 0x000000043a317c23 */ /* 0x100fe2000801082f */
[----:B------:R-:W-:Y:S01]  /*d420*/  FADD.FTZ R90, R2, R98 ;  /* 0x00000062025a7221 */ /* 0x000fe20000010000 */
[----:B--2---:R-:W1:Y:S01]  /*d430*/  LDSM.16.MT88.4 R28, [R100+0x4400] ;  /* 0x00440000641c783b */ /* 0x004e620000004200 */
[----:B------:R-:W-:Y:S01]  /*d440*/  FADD.FTZ R58, R48, R12 ;  /* 0x0000000c303a7221 */ /* 0x000fe20000010000 */
[----:B------:R-:W-:Y:S01]  /*d450*/  FFMA.FTZ R2, R57, UR4, -R47 ;  /* 0x0000000439027c23 */ /* 0x000fe2000801082f */
        /* <DEDUP_REMOVED lines=8> */
[----:B------:R-:W-:Y:S01]  /*d4e0*/  FADD.FTZ R75, R73, R75 ;  /* 0x0000004b494b7221 */ /* 0x000fe20000010000 */
[----:B------:R-:W-:Y:S01]  /*d4f0*/  F2FP.F16.F32.PACK_AB R27, R85, R89 ;  /* 0x00000059551b723e */ /* 0x000fe200000000ff */
[----:B------:R-:W-:Y:S01]  /*d500*/  FADD.FTZ R70, R70, R58 ;  /* 0x0000003a46467221 */ /* 0x000fe20000010000 */
[----:B------:R-:W2:Y:S01]  /*d510*/  LDSM.16.MT88.4 R8, [R100+0x4800] ;  /* 0x004800006408783b */ /* 0x000ea20000004200 */
[----:B------:R-:W-:Y:S01]  /*d520*/  FADD.FTZ R75, R69, R75 ;  /* 0x0000004b454b7221 */ /* 0x000fe20000010000 */
[----:B------:R-:W-:Y:S01]  /*d530*/  FFMA.FTZ R48, R55, UR4, -R47 ;  /* 0x0000000437307c23 */ /* 0x000fe2000801082f */
[----:B------:R-:W-:Y:S01]  /*d540*/  FADD.FTZ R70, R68, R70 ;  /* 0x0000004644467221 */ /* 0x000fe20000010000 */
[----:B------:R-:W-:Y:S01]  /*d550*/  MUFU.EX2 R49, R49 ;  /* 0x0000003100317308 */ /* 0x000fe20000000800 */
[----:B------:R-:W-:Y:S01]  /*d560*/  FADD.FTZ R80, R80, R75 ;  /* 0x0000004b50507221 */ /* 0x000fe20000010000 */
[C---:B------:R-:W-:Y:S01]  /*d570*/  HMMA.16816.F32 R20, R24.reuse, R32, R20 ;  /* 0x000000201814723c */ /* 0x040fe20000001814 */
[----:B------:R-:W-:Y:S01]  /*d580*/  FADD.FTZ R83, R83, R70 ;  /* 0x0000004653537221 */ /* 0x000fe20000010000 */
[----:B------:R-:W-:Y:S01]  /*d590*/  MUFU.EX2 R2, R2 ;  /* 0x0000000200027308 */ /* 0x000fe20000000800 */
[----:B------:R-:W-:Y:S01]  /*d5a0*/  FADD.FTZ R80, R82, R80 ;  /* 0x0000005052507221 */ /* 0x000fe20000010000 */
[----:B------:R-:W-:Y:S01]  /*d5b0*/  LDSM.16.MT88.4 R68, [R0+0x1c00] ;  /* 0x001c00000044783b */ /* 0x000fe20000004200 */
[----:B------:R-:W-:Y:S01]  /*d5c0*/  FADD.FTZ R83, R81, R83 ;  /* 0x0000005351537221 */ /* 0x000fe20000010000 */
[----:B------:R-:W-:Y:S01]  /*d5d0*/  MUFU.EX2 R48, R48 ;  /* 0x0000003000307308 */ /* 0x000fe20000000800 */
[----:B------:R-:W-:Y:S01]  /*d5e0*/  FADD.FTZ R80, R79, R80 ;  /* 0x000000504f507221 */ /* 0x000fe20000010000 */
[C---:B------:R-:W-:Y:S01]  /*d5f0*/  HMMA.16816.F32 R12, R24.reuse, R34, R12 ;  /* 0x00000022180c723c */ /* 0x040fe2000000180c */
[----:B------:R-:W-:Y:S01]  /*d600*/  FADD.FTZ R77, R77, R83 ;  /* 0x000000534d4d7221 */ /* 0x000fe20000010000 */
[----:B------:R-:W-:Y:S01]  /*d610*/  FFMA.FTZ R34, R38, UR4, -R47 ;  /* 0x0000000426227c23 */ /* 0x000fe2000801082f */
        /* <DEDUP_REMOVED lines=9> */
[C---:B-1----:R-:W-:Y:S01]  /*d6b0*/  HMMA.16816.F32 R16, R24.reuse, R28, R16 ;  /* 0x0000001c1810723c */ /* 0x042fe20000001810 */
[----:B------:R-:W-:Y:S01]  /*d6c0*/  FADD.FTZ R115, R115, R77 ;  /* 0x0000004d73737221 */ /* 0x000fe20000010000 */
[----:B------:R-:W-:Y:S01]  /*d6d0*/  FFMA.FTZ R28, R53, UR4, -R46 ;  /* 0x00000004351c7c23 */ /* 0x000fe2000801082e */
[----:B------:R-:W-:Y:S01]  /*d6e0*/  FADD.FTZ R117, R117, R78 ;  /* 0x0000004e75757221 */ /* 0x000fe20000010000 */
[--C-:B------:R-:W-:Y:S01]  /*d6f0*/  FFMA.FTZ R29, R54, UR4, -R46.reuse ;  /* 0x00000004361d7c23 */ /* 0x100fe2000801082e */
[----:B------:R-:W-:Y:S01]  /*d700*/  FADD.FTZ R115, R99, R115 ;  /* 0x0000007363737221 */ /* 0x000fe20000010000 */
[----:B------:R1:W-:Y:S01]  /*d710*/  MUFU.EX2 R54, R28 ;  /* 0x0000001c00367308 */ /* 0x0003e20000000800 */
[----:B------:R-:W-:Y:S01]  /*d720*/  FADD.FTZ R117, R94, R117 ;  /* 0x000000755e757221 */ /* 0x000fe20000010000 */
[----:B------:R-:W-:Y:S01]  /*d730*/  HMMA.16816.F32 R4, R24, R30, R4 ;  /* 0x0000001e1804723c */ /* 0x000fe20000001804 */
[----:B------:R3:W4:Y:S01]  /*d740*/  LDSM.16.MT88.4 R24, [R0+0x1800] ;  /* 0x001800000018783b */ /* 0x0007220000004200 */
[----:B------:R-:W-:Y:S01]  /*d750*/  FADD.FTZ R115, R95, R115 ;  /* 0x000000735f737221 */ /* 0x000fe20000010000 */
[----:B------:R-:W-:Y:S01]  /*d760*/  FADD.FTZ R117, R93, R117 ;  /* 0x000000755d757221 */ /* 0x000fe20000010000 */
[----:B------:R-:W5:Y:S01]  /*d770*/  MUFU.EX2 R53, R56 ;  /* 0x0000003800357308 */ /* 0x000f620000000800 */
[----:B------:R-:W4:Y:S01]  /*d780*/  LDSM.16.MT88.4 R76, [R100+0x4c00] ;  /* 0x004c0000644c783b */ /* 0x000f220000004200 */
[----:B------:R-:W-:Y:S01]  /*d790*/  FADD.FTZ R115, R92, R115 ;  /* 0x000000735c737221 */ /* 0x000fe20000010000 */
[----:B------:R-:W-:Y:S01]  /*d7a0*/  FADD.FTZ R117, R96, R117 ;  /* 0x0000007560757221 */ /* 0x000fe20000010000 */
[----:B------:R-:W-:Y:S02]  /*d7b0*/  MUFU.EX2 R34, R34 ;  /* 0x0000002200227308 */ /* 0x000fe40000000800 */
[----:B------:R-:W-:Y:S01]  /*d7c0*/  FADD.FTZ R88, R88, R115 ;  /* 0x0000007358587221 */ /* 0x000fe20000010000 */
[----:B------:R-:W-:Y:S01]  /*d7d0*/  FADD.FTZ R67, R67, R117 ;  /* 0x0000007543437221 */ /* 0x000fe20000010000 */
[----:B-1----:R-:W-:Y:S01]  /*d7e0*/  FFMA.FTZ R28, R51, UR4, -R46 ;  /* 0x00000004331c7c23 */ /* 0x002fe2000801082e */
[----:B------:R-:W-:Y:S01]  /*d7f0*/  MUFU.EX2 R33, R33 ;  /* 0x0000002100217308 */ /* 0x000fe20000000800 */
[----:B------:R-:W-:Y:S01]  /*d800*/  FADD.FTZ R88, R66, R88 ;  /* 0x0000005842587221 */ /* 0x000fe20000010000 */
[----:B------:R-:W-:-:S02]  /*d810*/  FADD.FTZ R67, R64, R67 ;  /* 0x0000004340437221 */ /* 0x000fc40000010000 */
[----:B------:R1:W2:Y:S01]  /*d820*/  MUFU.EX2 R51, R29 ;  /* 0x0000001d00337308 */ /* 0x0002a20000000800 */
[----:B------:R-:W-:Y:S01]  /*d830*/  FADD.FTZ R65, R65, R88 ;  /* 0x0000005841417221 */ /* 0x000fe20000010000 */
[----:B------:R-:W-:Y:S01]  /*d840*/  FADD.FTZ R61, R61, R67 ;  /* 0x000000433d3d7221 */ /* 0x000fe20000010000 */
[----:B-----5:R-:W-:Y:S01]  /*d850*/  F2FP.F16.F32.PACK_AB R30, R53, R48 ;  /* 0x00000030351e723e */ /* 0x020fe200000000ff */
[----:B------:R-:W-:Y:S01]  /*d860*/  MUFU.EX2 R38, R38 ;  /* 0x0000002600267308 */ /* 0x000fe20000000800 */
[----:B------:R-:W-:Y:S01]  /*d870*/  FADD.FTZ R65, R84, R65 ;  /* 0x0000004154417221 */ /* 0x000fe20000010000 */
[----:B------:R-:W-:Y:S01]  /*d880*/  FADD.FTZ R61, R62, R61 ;  /* 0x0000003d3e3d7221 */ /* 0x000fe20000010000 */
[-C--:B---3--:R-:W-:Y:S01]  /*d890*/  MOV R0, R3.reuse ;  /* 0x0000000300007202 */ /* 0x088fe20000000f00 */
[----:B------:R-:W-:Y:S01]  /*d8a0*/  MUFU.EX2 R37, R37 ;  /* 0x0000002500257308 */ /* 0x000fe20000000800 */
[----:B------:R-:W-:Y:S01]  /*d8b0*/  FADD.FTZ R65, R63, R65 ;  /* 0x000000413f417221 */ /* 0x000fe20000010000 */
[----:B------:R-:W-:Y:S01]  /*d8c0*/  FADD.FTZ R60, R60, R61 ;  /* 0x0000003d3c3c7221 */ /* 0x000fe20000010000 */
[----:B------:R-:W-:Y:S01]  /*d8d0*/  @P0 MOV R0, R3 ;  /* 0x0000000300000202 */ /* 0x000fe20000000f00 */
[----:B------:R-:W-:Y:S01]  /*d8e0*/  MUFU.EX2 R35, R35 ;  /* 0x0000002300237308 */ /* 0x000fe20000000800 */
[----:B------:R-:W-:Y:S01]  /*d8f0*/  FADD.FTZ R89, R89, R65 ;  /* 0x0000004159597221 */ /* 0x000fe20000010000 */
[----:B-1----:R-:W-:Y:S01]  /*d900*/  FFMA.FTZ R29, R52, UR4, -R46 ;  /* 0x00000004341d7c23 */ /* 0x002fe2000801082e */
[----:B------:R-:W-:Y:S01]  /*d910*/  FADD.FTZ R60, R59, R60 ;  /* 0x0000003c3b3c7221 */ /* 0x000fe20000010000 */
[----:B------:R1:W-:Y:S01]  /*d920*/  MUFU.EX2 R52, R28 ;  /* 0x0000001c00347308 */ /* 0x0003e20000000800 */
[----:B------:R-:W-:-:S03]  /*d930*/  FADD.FTZ R89, R85, R89 ;  /* 0x0000005955597221 */ /* 0x000fc60000010000 */
[----:B------:R2:W3:Y:S01]  /*d940*/  MUFU.EX2 R32, R29 ;  /* 0x0000001d00207308 */ /* 0x0004e20000000800 */
[----:B-1----:R-:W-:Y:S01]  /*d950*/  F2FP.F16.F32.PACK_AB R28, R2, R49 ;  /* 0x00000031021c723e */ /* 0x002fe200000000ff */
[----:B------:R-:W-:Y:S01]  /*d960*/  FADD.FTZ R49, R49, R60 ;  /* 0x0000003c31317221 */ /* 0x000fe20000010000 */
[C---:B--2---:R-:W-:Y:S01]  /*d970*/  F2FP.F16.F32.PACK_AB R29, R51.reuse, R54 ;  /* 0x00000036331d723e */ /* 0x044fe200000000ff */
[----:B------:R-:W-:Y:S01]  /*d980*/  FADD.FTZ R54, R54, R89 ;  /* 0x0000005936367221 */ /* 0x000fe20000010000 */
[----:B---3--:R-:W-:Y:S01]  /*d990*/  F2FP.F16.F32.PACK_AB R31, R32, R52 ;  /* 0x00000034201f723e */ /* 0x008fe200000000ff */
[----:B------:R-:W-:Y:S01]  /*d9a0*/  FADD.FTZ R49, R2, R49 ;  /* 0x0000003102317221 */ /* 0x000fe20000010000 */
[-C--:B------:R-:W-:Y:S01]  /*d9b0*/  MOV R2, R44.reuse ;  /* 0x0000002c00027202 */ /* 0x080fe20000000f00 */
[----:B------:R-:W-:Y:S01]  /*d9c0*/  FADD.FTZ R54, R51, R54 ;  /* 0x0000003633367221 */ /* 0x000fe20000010000 */
[----:B------:R-:W-:Y:S01]  /*d9d0*/  @P0 MOV R2, R44 ;  /* 0x0000002c00020202 */ /* 0x000fe20000000f00 */
[----:B------:R-:W-:-:S02]  /*d9e0*/  FADD.FTZ R48, R48, R49 ;  /* 0x0000003130307221 */ /* 0x000fc40000010000 */
[C---:B------:R-:W-:Y:S01]  /*d9f0*/  HMMA.16816.F32 R16, R28.reuse, R8, R16 ;  /* 0x000000081c10723c */ /* 0x040fe20000001810 */
[----:B------:R-:W-:Y:S01]  /*da00*/  FADD.FTZ R52, R52, R54 ;  /* 0x0000003634347221 */ /* 0x000fe20000010000 */
[----:B------:R-:W-:Y:S01]  /*da10*/  FADD.FTZ R48, R53, R48 ;  /* 0x0000003035307221 */ /* 0x000fe20000010000 */
[----:B------:R-:W-:Y:S02]  /*da20*/  F2FP.F16.F32.PACK_AB R8, R33, R34 ;  /* 0x000000222108723e */ /* 0x000fe400000000ff */
[----:B------:R-:W-:Y:S01]  /*da30*/  FADD.FTZ R52, R32, R52 ;  /* 0x0000003420347221 */ /* 0x000fe20000010000 */
[----:B------:R-:W-:Y:S01]  /*da40*/  F2FP.F16.F32.PACK_AB R9, R37, R38 ;  /* 0x000000262509723e */ /* 0x000fe200000000ff */
[----:B------:R-:W-:Y:S01]  /*da50*/  FADD.FTZ R34, R34, R48 ;  /* 0x0000003022227221 */ /* 0x000fe20000010000 */
[----:B----4-:R-:W-:Y:S01]  /*da60*/  HMMA.16816.F32 R20, R28, R24, R20 ;  /* 0x000000181c14723c */ /* 0x010fe20000001814 */
[----:B------:R-:W-:Y:S01]  /*da70*/  FADD.FTZ R38, R38, R52 ;  /* 0x0000003426267221 */ /* 0x000fe20000010000 */
[----:B------:R-:W-:Y:S01]  /*da80*/  MOV R24, R36 ;  /* 0x0000002400187202 */ /* 0x000fe20000000f00 */
[----:B------:R-:W-:-:S02]  /*da90*/  FADD.FTZ R34, R33, R34 ;  /* 0x0000002221227221 */ /* 0x000fc40000010000 */
[----:B------:R-:W-:Y:S02]  /*daa0*/  FADD.FTZ R38, R37, R38 ;  /* 0x0000002625267221 */ /* 0x000fe40000010000 */
[----:B------:R-:W-:Y:S01]  /*dab0*/  FADD.FTZ R34, R35, R34 ;  /* 0x0000002223227221 */ /* 0x000fe20000010000 */
[C---:B------:R-:W-:Y:S01]  /*dac0*/  HMMA.16816.F32 R4, R28.reuse, R10, R4 ;  /* 0x0000000a1c04723c */ /* 0x040fe20000001804 */
[C---:B------:R-:W-:Y:S01]  /*dad0*/  F2FP.F16.F32.PACK_AB R10, R128.reuse, R35 ;  /* 0x00000023800a723e */ /* 0x040fe200000000ff */
        /* <DEDUP_REMOVED lines=11> */
.L_x_4625:
[----:B------:R-:W-:-:S07]  /*db90*/  IADD3 R50, PT, PT, R24, -0x1, RZ ;  /* 0xffffffff18327810 */ /* 0x000fce0007ffe0ff */
.L_x_4631:
        /* <DEDUP_REMOVED lines=18> */
.L_x_4636:
[----:B------:R-:W-:Y:S01]  /*dcc0*/  @!P1 IADD3 R0, P0, PT, RZ, -R116, RZ ;  /* 0x80000074ff009210 */ /* 0x000fe20007f1e0ff */
[----:B------:R-:W1:Y:S01]  /*dcd0*/  S2R R87, SR_TID.X ;  /* 0x0000000000577919 */ /* 0x000e620000002100 */
[----:B------:R-:W-:Y:S01]  /*dce0*/  MOV R2, R109 ;  /* 0x0000006d00027202 */ /* 0x000fe20000000f00 */
[----:B------:R-:W5:Y:S01]  /*dcf0*/  @!P1 LDC R4, c[0x0][0x3c0] ;  /* 0x0000f000ff049b82 */ /* 0x000f620000000800 */
[----:B------:R-:W-:Y:S07]  /*dd00*/  DEPBAR.LE SB0, 0x0 ;  /* 0x000080000000791a */ /* 0x000fee0000000000 */
[----:B------:R-:W-:Y:S01]  /*dd10*/  BAR.SYNC.DEFER_BLOCKING 0x0 ;  /* 0x0000000000007b1d */ /* 0x000fe20000010000 */
[----:B-1----:R-:W-:Y:S07]  /*dd20*/  SHF.L.U32 R112, R87, 0x3, RZ ;  /* 0x0000000357707819 */ /* 0x002fee00000006ff */
[----:B------:R-:W1:Y:S01]  /*dd30*/  LDC R6, c[0x0][0x3c4] ;  /* 0x0000f100ff067b82 */ /* 0x000e620000000800 */
[----:B-----5:R-:W-:Y:S04]  /*dd40*/  @!P1 IMAD.SHL.U32 R3, R4, 0x80, RZ ;  /* 0x0000008004039824 */ /* 0x020fe800078e00ff */
[----:B------:R-:W-:Y:S05]  /*dd50*/  @!P1 IMAD.X R3, RZ, RZ, ~R3, P0 ;  /* 0x000000ffff039224 */ /* 0x000fea00000e0e03 */
        /* <DEDUP_REMOVED lines=66> */
.L_x_4633:
[-C--:B------:R-:W-:Y:S02]  /*e180*/  MOV R10, R109.reuse ;  /* 0x0000006d000a7202 */ /* 0x080fe40000000f00 */
[-C--:B------:R-:W-:Y:S02]  /*e190*/  MOV R11, R108.reuse ;  /* 0x0000006c000b7202 */ /* 0x080fe40000000f00 */
[C---:B------:R-:W-:Y:S02]  /*e1a0*/  SHF.L.U32 R5, R4.reuse, 0x6, RZ ;  /* 0x0000000604057819 */ /* 0x040fe400000006ff */
[----:B-1----:R-:W-:Y:S02]  /*e1b0*/  SHF.L.U64.HI R6, R4, 0x6, R6 ;  /* 0x0000000604067819 */ /* 0x002fe40000010206 */
[C---:B------:R-:W-:Y:S02]  /*e1c0*/  IADD3 R8, P0, PT, R5.reuse, R109, RZ ;  /* 0x0000006d05087210 */ /* 0x040fe40007f1e0ff */
[----:B------:R-:W-:Y:S02]  /*e1d0*/  LOP3.LUT R7, R112, 0x1f20, RZ, 0xc0, !PT ;  /* 0x00001f2070077812 */ /* 0x000fe400078ec0ff */
[----:B------:R-:W-:Y:S02]  /*e1e0*/  IADD3.X R9, PT, PT, R6, R108, RZ, P0, !PT ;  /* 0x0000006c06097210 */ /* 0x000fe400007fe4ff */
[----:B------:R-:W-:Y:S02]  /*e1f0*/  IADD3 R4, P2, PT, R5, R8, RZ ;  /* 0x0000000805047210 */ /* 0x000fe40007f5e0ff */
[C---:B------:R-:W-:Y:S02]  /*e200*/  SHF.L.U32 R3, R87.reuse, 0x5, RZ ;  /* 0x0000000557037819 */ /* 0x040fe400000006ff */
[C---:B------:R-:W-:Y:S02]  /*e210*/  LOP3.LUT R2, R87.reuse, 0x8, RZ, 0xc0, !PT ;  /* 0x0000000857027812 */ /* 0x040fe400078ec0ff */
[C---:B------:R-:W-:Y:S02]  /*e220*/  LOP3.LUT R113, R87.reuse, 0x18, RZ, 0xc0, !PT ;  /* 0x0000001857717812 */ /* 0x040fe400078ec0ff */
[--C-:B------:R-:W-:Y:S02]  /*e230*/  LOP3.LUT R2, R2, 0xc0, R3.reuse, 0xf8, !PT ;  /* 0x000000c002027812 */ /* 0x100fe400078ef803 */
[----:B------:R-:W-:Y:S02]  /*e240*/  LOP3.LUT R120, R112, 0xd8, RZ, 0xc0, !PT ;  /* 0x000000d870787812 */ /* 0x000fe400078ec0ff */
[----:B------:R-:W-:Y:S02]  /*e250*/  SHF.L.U32 R102, R87, 0x4, RZ ;  /* 0x0000000457667819 */ /* 0x000fe400000006ff */
[----:B------:R-:W-:Y:S02]  /*e260*/  LOP3.LUT R120, R120, R113, RZ, 0x3c, !PT ;  /* 0x0000007178787212 */ /* 0x000fe400078e3cff */
[----:B------:R-:W-:Y:S02]  /*e270*/  LOP3.LUT R0, R102, 0x100, RZ, 0xc0, !PT ;  /* 0x0000010066007812 */ /* 0x000fe400078ec0ff */
[----:B------:R-:W-:Y:S02]  /*e280*/  LOP3.LUT R120, R7, R120, RZ, 0xfc, !PT ;  /* 0x0000007807787212 */ /* 0x000fe400078efcff */
[----:B------:R-:W-:Y:S02]  /*e290*/  LOP3.LUT R3, R0, 0x20, R3, 0xf8, !PT ;  /* 0x0000002000037812 */ /* 0x000fe400078ef803 */
[----:B------:R-:W-:Y:S02]  /*e2a0*/  LEA R120, R120, UR5, 0x1 ;  /* 0x0000000578787c11 */ /* 0x000fe4000f8e08ff */
[----:B------:R-:W-:Y:S02]  /*e2b0*/  SHF.L.U32 R86, R87, 0x2, RZ ;  /* 0x0000000257567819 */ /* 0x000fe400000006ff */
[----:B------:R-:W-:Y:S01]  /*e2c0*/  IADD3 R117, PT, PT, R117, -0x1, RZ ;  /* 0xffffffff75757810 */ /* 0x000fe20007ffe0ff */
[----:B------:R-:W-:Y:S01]  /*e2d0*/  @!PT LDS RZ, [RZ] ;  /* 0x00000000fffff984 */ /* 0x000fe20000000800 */
[----:B------:R-:W-:Y:S01]  /*e2e0*/  @!PT LDS RZ, [RZ] ;  /* 0x00000000fffff984 */ /* 0x000fe20000000800 */
[----:B------:R-:W-:Y:S01]  /*e2f0*/  @!PT LDS RZ, [RZ] ;  /* 0x00000000fffff984 */ /* 0x000fe20000000800 */
[----:B------:R-:W-:Y:S01]  /*e300*/  LDGSTS.E.BYPASS.LTC128B.128 [R120+0x3000], desc[UR6][R10.64] ;  /* 0x030000000a787fae */ /* 0x000fe2000b981a06 */
[----:B------:R-:W-:Y:S04]  /*e310*/  LOP3.LUT R0, R86, 0x18, RZ, 0xc0, !PT ;  /* 0x0000001856007812 */ /* 0x000fe800078ec0ff */
[----:B------:R-:W-:Y:S02]  /*e320*/  LOP3.LUT R0, R3, R2, R0, 0xf6, !PT ;  /* 0x0000000203007212 */ /* 0x000fe400078ef600 */
[----:B------:R-:W-:Y:S01]  /*e330*/  IADD3 R2, P0, PT, R4, R5, RZ ;  /* 0x0000000504027210 */ /* 0x000fe20007f1e0ff */
[----:B------:R1:W-:Y:S01]  /*e340*/  LDGSTS.E.BYPASS.LTC128B.128 [R120+0x3800], desc[UR6][R8.64] ;  /* 0x0380000008787fae */ /* 0x0003e2000b981a06 */
[----:B------:R-:W-:Y:S02]  /*e350*/  LEA R88, R0, UR5, 0x1 ;  /* 0x0000000500587c11 */ /* 0x000fe4000f8e08ff */
[----:B------:R-:W-:Y:S02]  /*e360*/  IADD3.X R5, PT, PT, R6, R9, RZ, P2, !PT ;  /* 0x0000000906057210 */ /* 0x000fe400017fe4ff */
[----:B------:R-:W-:Y:S02]  /*e370*/  MOV R0, 0x20 ;  /* 0x0000002000007802 */ /* 0x000fe40000000f00 */
[----:B------:R-:W-:Y:S01]  /*e380*/  IADD3.X R3, PT, PT, R5, R6, RZ, P0, !PT ;  /* 0x0000000605037210 */ /* 0x000fe200007fe4ff */
[----:B------:R5:W-:Y:S01]  /*e390*/  LDGSTS.E.BYPASS.LTC128B.128 [R120+0x4000], desc[UR6][R4.64] ;  /* 0x0400000004787fae */ /* 0x000be2000b981a06 */
[----:B------:R-:W-:Y:S02]  /*e3a0*/  LOP3.LUT P0, RZ, R87, 0x4, RZ, 0xc0, !PT ;  /* 0x0000000457ff7812 */ /* 0x000fe4000780c0ff */
[----:B------:R-:W-:Y:S02]  /*e3b0*/  ISETP.GT.AND P2, PT, R117, R103, PT ;  /* 0x000000677500720c */ /* 0x000fe40003f44270 */
[----:B------:R-:W-:Y:S03]  /*e3c0*/  SEL R0, R0, 0xffffffe0, !P0 ;  /* 0xffffffe000007807 */ /* 0x000fe60004000000 */
[----:B------:R3:W-:Y:S01]  /*e3d0*/  LDGSTS.E.BYPASS.LTC128B.128 [R120+0x4800], desc[UR6][R2.64] ;  /* 0x0480000002787fae */ /* 0x0007e2000b981a06 */
[----:B------:R-:W-:Y:S02]  /*e3e0*/  IADD3 R92, PT, PT, R101, R0, RZ ;  /* 0x00000000655c7210 */ /* 0x000fe40007ffe0ff */
[----:B------:R-:W-:Y:S05]  /*e3f0*/  IADD3 R0, PT, PT, R0, R88, RZ ;  /* 0x0000005800007210 */ /* 0x000fea0007ffe0ff */
[----:B------:R-:W-:Y:S08]  /*e400*/  LDSM.16.M88.4 R64, [R101] ;  /* 0x000000006540783b */ /* 0x000ff00000000200 */
[----:B------:R-:W0:Y:S08]  /*e410*/  LDGDEPBAR ;  /* 0x00000000000079af */ /* 0x000e300000000000 */
[----:B-1----:R-:W5:Y:S08]  /*e420*/  LDSM.16.M88.4 R8, [R88+0x1000] ;  /* 0x001000005808783b */ /* 0x002f700000000200 */
[----:B------:R-:W1:Y:S08]  /*e430*/  LDSM.16.M88.4 R16, [R88+0x1400] ;  /* 0x001400005810783b */ /* 0x000e700000000200 */
[----:B------:R-:W2:Y:S08]  /*e440*/  LDSM.16.M88.4 R24, [R88+0x1800] ;  /* 0x001800005818783b */ /* 0x000eb00000000200 */
[----:B------:R-:W4:Y:S08]  /*e450*/  LDSM.16.M88.4 R32, [R88+0x1c00] ;  /* 0x001c00005820783b */ /* 0x000f300000000200 */
[----:B------:R-:W3:Y:S08]  /*e460*/  LDSM.16.M88.4 R40, [R88+0x2000] ;  /* 0x002000005828783b */ /* 0x000ef00000000200 */
[----:B------:R-:W3:Y:S08]  /*e470*/  LDSM.16.M88.4 R48, [R88+0x2400] ;  /* 0x002400005830783b */ /* 0x000ef00000000200 */
[----:B------:R-:W3:Y:S08]  /*e480*/  LDSM.16.M88.4 R56, [R88+0x2800] ;  /* 0x002800005838783b */ /* 0x000ef00000000200 */
[----:B------:R-:W3:Y:S08]  /*e490*/  LDSM.16.M88.4 R88, [R88+0x2c00] ;  /* 0x002c00005858783b */ /* 0x000ef00000000200 */
[----:B------:R-:W-:Y:S08]  /*e4a0*/  LDSM.16.M88.4 R92, [R92] ;  /* 0x000000005c5c783b */ /* 0x000ff00000000200 */
[----:B------:R-:W3:Y:S01]  /*e4b0*/  LDSM.16.M88.4 R96, [R0+0x1000] ;  /* 0x001000000060783b */ /* 0x000ee20000000200 */
[C---:B-----5:R-:W-:Y:S08]  /*e4c0*/  HMMA.16816.F32 R4, R64.reuse, R8, RZ ;  /* 0x000000084004723c */ /* 0x060ff000000018ff */
[C---:B------:R-:W-:Y:S08]  /*e4d0*/  HMMA.16816.F32 R8, R64.reuse, R10, RZ ;  /* 0x0000000a4008723c */ /* 0x040ff000000018ff */
[C---:B-1----:R-:W-:Y:S08]  /*e4e0*/  HMMA.16816.F32 R12, R64.reuse, R16, RZ ;  /* 0x00000010400c723c */ /* 0x042ff000000018ff */
[C---:B------:R-:W-:Y:S08]  /*e4f0*/  HMMA.16816.F32 R16, R64.reuse, R18, RZ ;  /* 0x000000124010723c */ /* 0x040ff000000018ff */
[C---:B--2---:R-:W-:Y:S08]  /*e500*/  HMMA.16816.F32 R20, R64.reuse, R24, RZ ;  /* 0x000000184014723c */ /* 0x044ff000000018ff */
[C---:B------:R-:W-:Y:S08]  /*e510*/  HMMA.16816.F32 R24, R64.reuse, R26, RZ ;  /* 0x0000001a4018723c */ /* 0x040ff000000018ff */
[C---:B----4-:R-:W-:Y:S08]  /*e520*/  HMMA.16816.F32 R28, R64.reuse, R32, RZ ;  /* 0x00000020401c723c */ /* 0x050ff000000018ff */
        /* <DEDUP_REMOVED lines=239> */
.L_x_4635:
[C---:B------:R-:W-:Y:S01]  /*f420*/  IMAD.SHL.U32 R2, R4.reuse, 0x40, RZ ;  /* 0x0000004004027824 */ /* 0x040fe200078e00ff */
[----:B------:R-:W-:Y:S01]  /*f430*/  SHF.L.U64.HI R0, R4, 0x6, R0 ;  /* 0x0000000604007819 */ /* 0x000fe20000010200 */
[--C-:B------:R-:W-:Y:S01]  /*f440*/  IMAD.MOV.U32 R11, RZ, RZ, R106.reuse ;  /* 0x000000ffff0b7224 */ /* 0x100fe200078e006a */
[-C--:B------:R-:W-:Y:S02]  /*f450*/  MOV R10, R107.reuse ;  /* 0x0000006b000a7202 */ /* 0x080fe40000000f00 */
[C---:B------:R-:W-:Y:S03]  /*f460*/  IADD3 R6, P2, PT, R2.reuse, R107, RZ ;  /* 0x0000006b02067210 */ /* 0x040fe60007f5e0ff */
[----:B------:R-:W-:Y:S01]  /*f470*/  @!PT LDS RZ, [RZ] ;  /* 0x00000000fffff984 */ /* 0x000fe20000000800 */
[----:B------:R-:W-:Y:S01]  /*f480*/  @!PT LDS RZ, [RZ] ;  /* 0x00000000fffff984 */ /* 0x000fe20000000800 */
[----:B------:R-:W-:Y:S01]  /*f490*/  @!PT LDS RZ, [RZ] ;  /* 0x00000000fffff984 */ /* 0x000fe20000000800 */
[----:B------:R2:W-:Y:S01]  /*f4a0*/  LDGSTS.E.BYPASS.LTC128B.128 [R120+0x1000], desc[UR6][R10.64] ;  /* 0x010000000a787fae */ /* 0x0005e2000b981a06 */
[----:B------:R-:W-:Y:S01]  /*f4b0*/  IADD3 R4, P3, PT, R2, R6, RZ ;  /* 0x0000000602047210 */ /* 0x000fe20007f7e0ff */
        /* <DEDUP_REMOVED lines=8> */
.L_x_4634:
        /* <DEDUP_REMOVED lines=155> */
[--C-:B------:R-:W-:Y:S07]  /*fef0*/  FFMA.FTZ R93, R139, UR4, -R56.reuse ;  /* 0x000000048b5d7c23 */ /* 0x100fee0008010838 */
[----:B------:R-:W-:Y:S01]  /*ff00*/  MUFU.EX2 R71, R71 ;  /* 0x0000004700477308 */ /* 0x000fe20000000800 */
[C---:B------:R-:W-:Y:S09]  /*ff10*/  HMMA.16816.F32 R4, R28.reuse, R36, R4 ;  /* 0x000000241c04723c */ /* 0x040ff20000001804 */
[----:B------:R-:W-:Y:S01]  /*ff20*/  MUFU.EX2 R64, R64 ;  /* 0x0000004000407308 */ /* 0x000fe20000000800 */
[----:B------:R-:W-:Y:S01]  /*ff30*/  FADD.FTZ R119, R60, R119 ;  /* 0x000000773c777221 */ /* 0x000fe20000010000 */
[--C-:B------:R-:W-:Y:S01]  /*ff40*/  FFMA.FTZ R92, R134, UR4, -R56.reuse ;  /* 0x00000004865c7c23 */ /* 0x100fe20008010838 */
[--C-:B------:R-:W-:Y:S07]  /*ff50*/  FFMA.FTZ R126, R126, UR4, -R56.reuse ;  /* 0x000000047e7e7c23 */ /* 0x100fee0008010838 */
        /* <DEDUP_REMOVED lines=9> */
[----:B------:R-:W-:Y:S01]  /*fff0*/  FFMA.FTZ R58, R130, UR4, -R56 ;  /* 0x00000004823a7c23 */ /* 0x000fe20008010838 */
        /* <DEDUP_REMOVED lines=176> */
.L_x_4632:
        /* <DEDUP_REMOVED lines=10> */
[----:B------:R-:W-:Y:S02]  /*10ba0*/  LOP3.LUT P2, RZ, R87, 0x3, RZ, 0xc0, !PT ;  /* 0x0000000357ff7812 */ /* 0x000fe4000784c0ff */
[----:B------:R-:W-:-:S03]  /*10bb0*/  LOP3.LUT R5, R5, 0x20, R112, 0xf8, !PT ;  /* 0x0000002005057812 */ /* 0x000fc600078ef870 */
[----:B------:R-:W2:Y:S01]  /*10bc0*/  LDC.64 R18, c[0x0][0x430] ;  /* 0x00010c00ff127b82 */ /* 0x000ea20000000a00 */
[----:B------:R-:W-:Y:S02]  /*10bd0*/  MOV R25, 0xff800000 ;  /* 0xff80000000197802 */ /* 0x000fe40000000f00 */
[----:B------:R-:W-:-:S04]  /*10be0*/  LOP3.LUT R5, R5, R113, RZ, 0xfc, !PT ;  /* 0x0000007105057212 */ /* 0x000fc800078efcff */
        /* <DEDUP_REMOVED lines=29> */
[----:B-----5:R-:W1:Y:S01]  /*10dc0*/  @P0 LDC R16, c[0x0][0x458] ;  /* 0x00011600ff100b82 */ /* 0x020e620000000800 */
[----:B------:R-:W-:Y:S01]  /*10dd0*/  LOP3.LUT R112, R112, 0x80, RZ, 0xc0, !PT ;  /* 0x0000008070707812 */ /* 0x000fe200078ec0ff */
[----:B------:R3:W5:Y:S01]  /*10de0*/  @P0 MUFU.LG2 R24, R3 ;  /* 0x0000000300180308 */ /* 0x0007620000000c00 */
[----:B----4-:R-:W-:Y:S01]  /*10df0*/  @P1 FMUL.FTZ R23, R23, 0.69314718246459960938 ;  /* 0x3f31721817171820 */ /* 0x010fe20000410000 */
        /* <DEDUP_REMOVED lines=11> */
[----:B------:R-:W-:Y:S01]  /*10eb0*/  IADD3 R4, PT, PT, -R4, R112, RZ ;  /* 0x0000007004047210 */ /* 0x000fe20007ffe1ff */
[----:B--2---:R-:W-:-:S02]  /*10ec0*/  @P1 FFMA.FTZ R25, R2, R22, R23 ;  /* 0x0000001602191223 */ /* 0x004fc40000010017 */
[----:B------:R2:W-:Y:S01]  /*10ed0*/  STS.64 [R6+0x20], R76 ;  /* 0x0000204c06007388 */ /* 0x0005e20000000a00 */
[----:B---3--:R-:W-:Y:S01]  /*10ee0*/  IADD3 R3, PT, PT, -R105, RZ, RZ ;  /* 0x000000ff69037210 */ /* 0x008fe20007ffe1ff */
[----:B-----5:R-:W-:Y:S02]  /*10ef0*/  @P0 FMUL.FTZ R24, R24, 0.69314718246459960938 ;  /* 0x3f31721818180820 */ /* 0x020fe40000410000 */
[----:B------:R2:W-:Y:S02]  /*10f00*/  STS.64 [R6+0x420], R78 ;  /* 0x0004204e06007388 */ /* 0x0005e40000000a00 */
[----:B------:R-:W-:Y:S02]  /*10f10*/  IMAD R3, R20, R3, UR8 ;  /* 0x0000000814037e24 */ /* 0x000fe4000f8e0203 */
[----:B------:R2:W-:Y:S02]  /*10f20*/  STS.64 [R112+0x40], R72 ;  /* 0x0000404870007388 */ /* 0x0005e40000000a00 */
[----:B------:R-:W-:-:S02]  /*10f30*/  IMAD R20, R18, R20, R3 ;  /* 0x0000001412147224 */ /* 0x000fc400078e0203 */
[----:B------:R2:W-:Y:S01]  /*10f40*/  STS.64 [R112+0x440], R74 ;  /* 0x0004404a70007388 */ /* 0x0005e20000000a00 */
[----:B------:R-:W-:Y:S01]  /*10f50*/  MOV R18, 0xff800000 ;  /* 0xff80000000127802 */ /* 0x000fe20000000f00 */
[----:B-1----:R-:W-:Y:S01]  /*10f60*/  @P0 FFMA.FTZ R18, R0, R16, R24 ;  /* 0x0000001000120223 */ /* 0x002fe20000010018 */
[----:B------:R-:W-:Y:S01]  /*10f70*/  SHF.R.U32.HI R3, RZ, 0x2, R87 ;  /* 0x00000002ff037819 */ /* 0x000fe20000011657 */
[----:B------:R2:W-:Y:S04]  /*10f80*/  STS.64 [R4+0x60], R68 ;  /* 0x0000604404007388 */ /* 0x0005e80000000a00 */
[----:B------:R2:W-:Y:S01]  /*10f90*/  STS.64 [R4+0x460], R70 ;  /* 0x0004604604007388 */ /* 0x0005e20000000a00 */
[----:B----4-:R-:W-:-:S04]  /*10fa0*/  LOP3.LUT R5, R86, 0xd8, RZ, 0xc0, !PT ;  /* 0x000000d856057812 */ /* 0x010fc800078ec0ff */
[----:B------:R-:W-:Y:S02]  /*10fb0*/  LOP3.LUT R5, R5, 0x18, R17, 0x78, !PT ;  /* 0x0000001805057812 */ /* 0x000fe400078e7811 */
[----:B------:R-:W-:Y:S02]  /*10fc0*/  LOP3.LUT R17, R17, 0x30, RZ, 0xc0, !PT ;  /* 0x0000003011117812 */ /* 0x000fe400078ec0ff */
[----:B------:R-:W-:Y:S02]  /*10fd0*/  LOP3.LUT R5, R5, 0xf24, R86, 0xf8, !PT ;  /* 0x00000f2405057812 */ /* 0x000fe400078ef856 */
[----:B------:R-:W-:Y:S02]  /*10fe0*/  LOP3.LUT R3, R17, 0x7, R3, 0xf8, !PT ;  /* 0x0000000711037812 */ /* 0x000fe400078ef803 */
[----:B------:R-:W-:Y:S01]  /*10ff0*/  LEA R21, R5, UR5, 0x2 ;  /* 0x0000000505157c11 */ /* 0x000fe2000f8e10ff */
[----:B------:R-:W-:Y:S08]  /*11000*/  BAR.SYNC.DEFER_BLOCKING 0x0 ;  /* 0x0000000000007b1d */ /* 0x000ff00000010000 */
[----:B------:R-:W1:Y:S01]  /*11010*/  S2UR UR5, SR_CTAID.X ;  /* 0x00000000000579c3 */ /* 0x000e620000002500 */
[----:B------:R2:W3:Y:S04]  /*11020*/  LDS.128 R12, [R21] ;  /* 0x00000000150c7984 */ /* 0x0004e80000000c00 */
[----:B------:R2:W4:Y:S01]  /*11030*/  LDS.128 R8, [R21+0x800] ;  /* 0x0008000015087984 */ /* 0x0005220000000c00 */
[----:B-1----:R-:W-:-:S03]  /*11040*/  USHF.L.U32 UR8, UR5, 0x6, URZ ;  /* 0x0000000605087899 */ /* 0x002fc600080006ff */
[----:B------:R2:W1:Y:S03]  /*11050*/  LDS.128 R4, [R21+0x1000] ;  /* 0x0010000015047984 */ /* 0x0004660000000c00 */
        /* <DEDUP_REMOVED lines=14> */
.L_x_4638:
[----:B------:R-:W-:Y:S05]  /*11140*/  BSYNC.RECONVERGENT B0 ;  /* 0x0000000000007941 */ /* 0x000fea0003800200 */
.L_x_4637:
[----:B------:R-:W5:Y:S01]  /*11150*/  LDCU.64 UR4, c[0x0][0x3f8] ;  /* 0x00007f00ff0477ac */ /* 0x000f620008000a00 */
[----:B-1----:R1:W1:Y:S01]  /*11160*/  LDS.128 R16, [R21+0x1800] ;  /* 0x0018000015107984 */ /* 0x0022620000000c00 */
[----:B------:R-:W-:Y:S01]  /*11170*/  SHF.R.U32.HI R87, RZ, 0x3, R87 ;  /* 0x00000003ff577819 */ /* 0x000fe20000011657 */
[----:B------:R-:W-:Y:S01]  /*11180*/  VIADD R104, R104, -UR8 ;  /* 0x8000000868687c36 */ /* 0x000fe20008000000 */
[----:B------:R-:W-:-:S03]  /*11190*/  LOP3.LUT R86, R86, 0xffc, RZ, 0xc0, !PT ;  /* 0x00000ffc56567812 */ /* 0x000fc600078ec0ff */
[C---:B------:R-:W-:Y:S01]  /*111a0*/  VIADD R2, R87.reuse, 0x10 ;  /* 0x0000001057027836 */ /* 0x040fe20000000000 */
        /* <DEDUP_REMOVED lines=11> */
[----:B----4-:R3:W-:Y:S04]  /*11260*/  @!P2 STG.E.128 desc[UR6][R2.64+0x800], R8 ;  /* 0x000800080200a986 */ /* 0x0107e8000c101d06 */
[----:B------:R3:W-:Y:S02]  /*11270*/  @!P1 STG.E.128 desc[UR6][R2.64+0x1000], R4 ;  /* 0x0010000402009986 */ /* 0x0007e4000c101d06 */
[----:B------:R-:W-:Y:S05]  /*11280*/  @P0 EXIT ;  /* 0x000000000000094d */ /* 0x000fea0003800000 */
[----:B-1----:R-:W-:Y:S01]  /*11290*/  STG.E.128 desc[UR6][R2.64+0x1800], R16 ;  /* 0x0018001002007986 */ /* 0x002fe2000c101d06 */
[----:B------:R-:W-:Y:S05]  /*112a0*/  EXIT ;  /* 0x000000000000794d */ /* 0x000fea0003800000 */
.L_x_4639:
        /* <DEDUP_REMOVED lines=13> */
.L_x_4941:


//--------------------- .text._ZN5flash24flash_fwd_splitkv_kernelI23Flash_fwd_kernel_traitsILi32ELi64ELi128ELi4ELb0ELb0EN7cutlass6half_tE19Flash_kernel_traitsILi32ELi64ELi128ELi4ES3_EELb1ELb0ELb1ELb0ELb0ELb0ELb1ELb1EEEvNS_16Flash_fwd_paramsE --------------------------
	.section	.text._ZN5flash24flash_fwd_splitkv_kernelI23Flash_fwd_kernel_traitsILi32ELi64ELi128ELi4ELb0ELb0EN7cutlass6half_tE19Flash_kernel_traitsILi32ELi64ELi128ELi4ES3_EELb1ELb0ELb1ELb0ELb0ELb0ELb1ELb1EEEvNS_16Flash_fwd_paramsE,"ax",@progbits
	.align	128
        .global         _ZN5flash24flash_fwd_splitkv_kernelI23Flash_fwd_kernel_traitsILi32ELi64ELi128ELi4ELb0ELb0EN7cutlass6half_tE19Flash_kernel_traitsILi32ELi64ELi128ELi4ES3_EELb1ELb0ELb1ELb0ELb0ELb0ELb1ELb1EEEvNS_16Flash_fwd_paramsE
        .type           _ZN5flash24flash_fwd_splitkv_kernelI23Flash_fwd_kernel_traitsILi32ELi64ELi128ELi4ELb0ELb0EN7cutlass6half_tE19Flash_kernel_traitsILi32ELi64ELi128ELi4ES3_EELb1ELb0ELb1ELb0ELb0ELb0ELb1ELb1EEEvNS_16Flash_fwd_paramsE,@function
        .size           _ZN5flash24flash_fwd_splitkv_kernelI23Flash_fwd_kernel_traitsILi32ELi64ELi128ELi4ELb0ELb0EN7cutlass6half_tE19Flash_kernel_traitsILi32ELi64ELi128ELi4ES3_EELb1ELb0ELb1ELb0ELb0ELb0ELb1ELb1EEEvNS_16Flash_fwd_paramsE,(.L_x_4942 - _ZN5flash24flash_fwd_splitkv_kernelI23Flash_fwd_kernel_traitsILi32ELi64ELi128ELi4ELb0ELb0EN7cutlass6half_tE19Flash_kernel_traitsILi32ELi64ELi128ELi4ES3_EELb1ELb0ELb1ELb0ELb0ELb0ELb1ELb1EEEvNS_16Flash_fwd_paramsE)
        .other          _ZN5flash24flash_fwd_splitkv_kernelI23Flash_fwd_kernel_traitsILi32ELi64ELi128ELi4ELb0ELb0EN7cutlass6half_tE19Flash_kernel_traitsILi32ELi64ELi128ELi4ES3_EELb1ELb0ELb1ELb0ELb0ELb0ELb1ELb1EEEvNS_16Flash_fwd_paramsE,@"STO_CUDA_ENTRY STV_DEFAULT"
_ZN5flash24flash_fwd_splitkv_kernelI23Flash_fwd_kernel_traitsILi32ELi64ELi128ELi4ELb0ELb0EN7cutlass6half_tE19Flash_kernel_traitsILi32ELi64ELi128ELi4ES3_EELb1ELb0ELb1ELb0ELb0ELb0ELb1ELb1EEEvNS_16Flash_fwd_paramsE:
.text._ZN5flash24flash_fwd_splitkv_kernelI23Flash_fwd_kernel_traitsILi32ELi64ELi128ELi4ELb0ELb0EN7cutlass6half_tE19Flash_kernel_traitsILi32ELi64ELi128ELi4ES3_EELb1ELb0ELb1ELb0ELb0ELb0ELb1ELb1EEEvNS_16Flash_fwd_paramsE:
        /* <DEDUP_REMOVED lines=70> */
.L_x_4640:
        /* <DEDUP_REMOVED lines=23> */
[----:B------:R-:W-:Y:S02]  /*05d0*/  IMAD R17, R2, R11, RZ ;  /* 0x0000000b02117224 */ /* 0x000fe400078e02ff */
[----:B------:R-:W-:-:S04]  /*05e0*/  IMAD.MOV.U32 R2, RZ, RZ, RZ ;  /* 0x000000ffff027224 */ /* 0x000fc800078e00ff */
[----:B------:R-:W-:Y:S02]  /*05f0*/  IMAD.HI.U32 R17, R3, R17, R2 ;  /* 0x0000001103117227 */ /* 0x000fe400078e0002 */
[----:B------:R-:W2:Y:S04]  /*0600*/  @!P2 LDC.64 R2, c[0x0][0x488] ;  /* 0x00012200ff02ab82 */ /* 0x000ea80000000a00 */
[----:B------:R-:W-:-:S04]  /*0610*/  IMAD.HI.U32 R10, R17, R14, RZ ;  /* 0x0000000e110a7227 */ /* 0x000fc800078e00ff */
[----:B------:R-:W-:-:S05]  /*0620*/  IMAD R14, R10, R15, R14 ;  /* 0x0000000f0a0e7224 */ /* 0x000fca00078e020e */
[----:B------:R-:W-:Y:S02]  /*0630*/  ISETP.GT.U32.AND P1, PT, R11, R14, PT ;  /* 0x0000000e0b00720c */ /* 0x000fe40003f24070 */
[----:B--2---:R-:W-:Y:S02]  /*0640*/  @!P2 ISETP.NE.U32.AND P0, PT, R2, RZ, PT ;  /* 0x000000ff0200a20c */ /* 0x004fe40003f05070 */
[----:B------:R-:W2:Y:S09]  /*0650*/  S2R R2, SR_CTAID.Y ;  /* 0x0000000000027919 */ /* 0x000eb20000002600 */
[----:B------:R-:W-:Y:S01]  /*0660*/  @!P1 IMAD.IADD R14, R14, 0x1, -R11 ;  /* 0x000000010e0e9824 */ /* 0x000fe200078e0a0b */
[----:B------:R-:W-:Y:S01]  /*0670*/  @!P2 ISETP.NE.AND.EX P0, PT, R3, RZ, PT, P0 ;  /* 0x000000ff0300a20c */ /* 0x000fe20003f05300 */
[----:B------:R-:W-:Y:S01]  /*0680*/  @!P1 VIADD R10, R10, 0x1 ;  /* 0x000000010a0a9836 */ /* 0x000fe20000000000 */
[----:B------:R-:W4:Y:S02]  /*0690*/  LDC R3, c[0x0][0x508] ;  /* 0x00014200ff037b82 */ /* 0x000f240000000800 */
[----:B-1----:R-:W-:-:S02]  /*06a0*/  @!P2 SEL R12, R12, RZ, P0 ;  /* 0x000000ff0c0ca207 */ /* 0x002fc40000000000 */
[----:B------:R-:W-:Y:S02]  /*06b0*/  ISETP.GE.U32.AND P4, PT, R14, R11, PT ;  /* 0x0000000b0e00720c */ /* 0x000fe40003f86070 */
[----:B------:R-:W-:Y:S01]  /*06c0*/  ISETP.NE.AND P0, PT, R8, RZ, PT ;  /* 0x000000ff0800720c */ /* 0x000fe20003f05270 */
[----:B------:R-:W-:-:S04]  /*06d0*/  @!P2 IMAD.IADD R67, R75, 0x1, R12 ;  /* 0x000000014b43a824 */ /* 0x000fc800078e020c */
[----:B------:R-:W-:-:S05]  /*06e0*/  VIADD R11, R67, 0x7f ;  /* 0x0000007f430b7836 */ /* 0x000fca0000000000 */
[----:B------:R-:W-:Y:S01]  /*06f0*/  IADD3 R12, PT, PT, R11, R77, -R94 ;  /* 0x0000004d0b0c7210 */ /* 0x000fe20007ffe85e */
[----:B------:R-:W-:-:S04]  /*0700*/  @P4 VIADD R10, R10, 0x1 ;  /* 0x000000010a0a4836 */ /* 0x000fc80000000000 */
[----:B------:R-:W-:Y:S01]  /*0710*/  @!P3 IMAD.MOV R10, RZ, RZ, -R10 ;  /* 0x000000ffff0ab224 */ /* 0x000fe200078e0a0a */
[----:B------:R-:W-:Y:S02]  /*0720*/  @!P0 LOP3.LUT R10, RZ, R8, RZ, 0x33, !PT ;  /* 0x00000008ff0a8212 */ /* 0x000fe400078e33ff */
[----:B----4-:R-:W-:Y:S02]  /*0730*/  IADD3 R3, PT, PT, R12, 0x40, R3 ;  /* 0x000000400c037810 */ /* 0x010fe40007ffe003 */
[----:B------:R-:W-:Y:S02]  /*0740*/  SHF.R.S32.HI R12, RZ, 0x1f, R11 ;  /* 0x0000001fff0c7819 */ /* 0x000fe4000001140b */
[----:B------:R-:W-:Y:S01]  /*0750*/  SHF.R.S32.HI R8, RZ, 0x1f, R3 ;  /* 0x0000001fff087819 */ /* 0x000fe20000011403 */
[----:B--2---:R-:W-:Y:S01]  /*0760*/  IMAD R93, R10, R2, RZ ;  /* 0x000000020a5d7224 */ /* 0x004fe200078e02ff */
[----:B------:R-:W-:Y:S02]  /*0770*/  LEA.HI R12, R12, R11, RZ, 0x7 ;  /* 0x0000000b0c0c7211 */ /* 0x000fe400078f38ff */
[----:B------:R-:W-:-:S02]  /*0780*/  LEA.HI R8, R8, R3, RZ, 0x7 ;  /* 0x0000000308087211 */ /* 0x000fc400078f38ff */
[----:B------:R-:W-:Y:S02]  /*0790*/  SHF.R.S32.HI R12, RZ, 0x7, R12 ;  /* 0x00000007ff0c7819 */ /* 0x000fe4000001140c */
        /* <DEDUP_REMOVED lines=9> */
[----:B------:R-:W3:Y:S03]  /*0830*/  LDCU UR4, c[0x0][0x440] ;  /* 0x00008800ff0477ac */ /* 0x000ee60008000800 */
[C---:B------:R-:W-:Y:S01]  /*0840*/  LOP3.LUT R0, R3.reuse, 0x1c, RZ, 0xc0, !PT ;  /* 0x0000001c03007812 */ /* 0x040fe200078ec0ff */
[----:B------:R-:W4:Y:S01]  /*0850*/  LDCU.64 UR8, c[0x0][0x3f8] ;  /* 0x00007f00ff0877ac */ /* 0x000f220008000a00 */
[----:B------:R-:W-:Y:S02]  /*0860*/  LOP3.LUT R3, R3, 0xffc, RZ, 0xc0, !PT ;  /* 0x00000ffc03037812 */ /* 0x000fe400078ec0ff */
[----:B---3--:R-:W-:Y:S01]  /*0870*/  ISETP.GE.AND P3, PT, R0, UR4, PT ;  /* 0x0000000400007c0c */ /* 0x008fe2000bf66270 */
[----:B-1----:R-:W-:-:S04]  /*0880*/  IMAD R4, R2, R4, R95 ;  /* 0x0000000402047224 */ /* 0x002fc800078e025f */
[----:B------:R-:W-:-:S04]  /*0890*/  IMAD R4, R4, R7, R104 ;  /* 0x0000000704047224 */ /* 0x000fc800078e0268 */
[--C-:B------:R-:W-:Y:S02]  /*08a0*/  IMAD R5, R4, R5, R77.reuse ;  /* 0x0000000504057224 */ /* 0x100fe400078e024d */
[----:B------:R-:W-:Y:S02]  /*08b0*/  IMAD.IADD R77, R94, 0x1, -R77 ;  /* 0x000000015e4d7824 */ /* 0x000fe400078e0a4d */
[----:B--2---:R-:W-:Y:S01]  /*08c0*/  IMAD R2, R5, UR5, RZ ;  /* 0x0000000505027c24 */ /* 0x004fe2000f8e02ff */
[----:B------:R-:W1:Y:S01]  /*08d0*/  LDCU.64 UR4, c[0x0][0x428] ;  /* 0x00008500ff0477ac */ /* 0x000e620008000a00 */
[C---:B------:R-:W-:Y:S01]  /*08e0*/  VIADD R4, R72.reuse, 0x10 ;  /* 0x0000001048047836 */ /* 0x040fe20000000000 */
[----:B------:R-:W-:Y:S02]  /*08f0*/  ISETP.GE.OR P4, PT, R72, R77, P3 ;  /* 0x0000004d4800720c */ /* 0x000fe40001f86670 */
        /* <DEDUP_REMOVED lines=34> */
.L_x_4641:
        /* <DEDUP_REMOVED lines=9> */
.L_x_4642:
[----:B------:R-:W-:-:S04]  /*0bb0*/  UISETP.NE.U32.AND UP0, UPT, UR12, URZ, UPT ;  /* 0x000000ff0c00728c */ /* 0x000fc8000bf05070 */
[----:B------:R-:W-:-:S09]  /*0bc0*/  UISETP.NE.AND.EX UP0, UPT, UR13, URZ, UPT, UP0 ;  /* 0x000000ff0d00728c */ /* 0x000fd2000bf05300 */
[----:B------:R-:W-:Y:S05]  /*0bd0*/  BRA.U !UP0, `(.L_x_4643) ;  /* 0x0000000508907547 */ /* 0x000fea000b800000 */
[----:B------:R-:W2:Y:S01]  /*0be0*/  LDC R9, c[0x0][0x4f0] ;  /* 0x00013c00ff097b82 */ /* 0x000ea20000000800 */
[----:B-----5:R-:W-:Y:S01]  /*0bf0*/  LEA R2, R68, 0xffffff80, 0x7 ;  /* 0xffffff8044027811 */ /* 0x020fe200078e38ff */
[----:B------:R-:W3:Y:S01]  /*0c00*/  LDCU.64 UR4, c[0x0][0x4e8] ;  /* 0x00009d00ff0477ac */ /* 0x000ee20008000a00 */
[----:B------:R-:W4:Y:S05]  /*0c10*/  LDCU.64 UR10, c[0x0][0x3a0] ;  /* 0x00007400ff0a77ac */ /* 0x000f2a0008000a00 */
[----:B------:R-:W4:Y:S01]  /*0c20*/  LDC R7, c[0x0][0x3e8] ;  /* 0x0000fa00ff077b82 */ /* 0x000f220000000800 */
[----:B------:R-:W4:Y:S07]  /*0c30*/  LDCU.64 UR8, c[0x0][0x3a8] ;  /* 0x00007500ff0877ac */ /* 0x000f2e0008000a00 */
[----:B------:R-:W4:Y:S01]  /*0c40*/  LDC.64 R60, c[0x0][0x3c0] ;  /* 0x0000f000ff3c7b82 */ /* 0x000f220000000a00 */
        /* <DEDUP_REMOVED lines=26> */
[----:B------:R-:W-:Y:S01]  /*0df0*/  @!P2 IMAD.MOV R5, RZ, RZ, -R5 ;  /* 0x000000ffff05a224 */ /* 0x000fe200078e0a05 */
[----:B------:R-:W-:-:S05]  /*0e00*/  @!P3 LOP3.LUT R5, RZ, R9, RZ, 0x33, !PT ;  /* 0x00000009ff05b212 */ /* 0x000fca00078e33ff */
[----:B------:R-:W-:-:S06]  /*0e10*/  IMAD.WIDE R14, R5, 0x4, R116 ;  /* 0x00000004050e7825 */ /* 0x000fcc00078e0274 */
[----:B------:R-:W2:Y:S01]  /*0e20*/  LDG.E R14, desc[UR6][R14.64] ;  /* 0x000000060e0e7981 */ /* 0x000ea2000c1e1900 */
[----:B----4-:R-:W-:Y:S01]  /*0e30*/  IABS R4, R7 ;  /* 0x0000000700047213 */ /* 0x010fe20000000000 */
[----:B-1----:R-:W-:Y:S01]  /*0e40*/  IMAD.U32 R62, RZ, RZ, UR4 ;  /* 0x00000004ff3e7e24 */ /* 0x002fe2000f8e00ff */
[----:B------:R-:W-:Y:S02]  /*0e50*/  MOV R10, RZ ;  /* 0x000000ff000a7202 */ /* 0x000fe40000000f00 */
[----:B------:R-:W1:Y:S01]  /*0e60*/  I2F.RP R12, R4 ;  /* 0x00000004000c7306 */ /* 0x000e620000209400 */
[----:B------:R-:W-:Y:S02]  /*0e70*/  IADD3 R5, PT, PT, -R5, RZ, RZ ;  /* 0x000000ff05057210 */ /* 0x000fe40007ffe1ff */
[----:B------:R-:W-:Y:S02]  /*0e80*/  ISETP.NE.AND P2, PT, R7, RZ, PT ;  /* 0x000000ff0700720c */ /* 0x000fe40003f45270 */
[----:B------:R-:W-:Y:S01]  /*0e90*/  MOV R63, UR5 ;  /* 0x00000005003f7c02 */ /* 0x000fe20008000f00 */
[----:B------:R-:W-:-:S02]  /*0ea0*/  IMAD R2, R9, R5, R2 ;  /* 0x0000000509027224 */ /* 0x000fc400078e0202 */
        /* <DEDUP_REMOVED lines=22> */
[----:B--2---:R-:W-:Y:S01]  /*1010*/  SHF.R.S32.HI R3, RZ, 0x1f, R14 ;  /* 0x0000001fff037819 */ /* 0x004fe2000001140e */
        /* <DEDUP_REMOVED lines=32> */
.L_x_4643:
        /* <DEDUP_REMOVED lines=15> */
.L_x_4645:
[----:B------:R-:W2:Y:S01]  /*1310*/  LDC.64 R62, c[0x0][0x3b8] ;  /* 0x0000ee00ff3e7b82 */ /* 0x000ea20000000a00 */
[----:B-1----:R-:W-:-:S05]  /*1320*/  IADD3 R3, PT, PT, R0, R5, RZ ;  /* 0x0000000500037210 */ /* 0x002fca0007ffe0ff */
[C---:B--2---:R-:W-:Y:S02]  /*1330*/  IMAD R15, R3.reuse, R63, RZ ;  /* 0x0000003f030f7224 */ /* 0x044fe400078e02ff */
[----:B------:R-:W-:-:S05]  /*1340*/  IMAD.WIDE.U32 R8, R3, R62, RZ ;  /* 0x0000003e03087225 */ /* 0x000fca00078e00ff */
[----:B------:R-:W-:Y:S02]  /*1350*/  IADD3 R15, PT, PT, R9, R15, RZ ;  /* 0x0000000f090f7210 */ /* 0x000fe40007ffe0ff */
[----:B------:R-:W-:Y:S02]  /*1360*/  MOV R14, R8 ;  /* 0x00000008000e7202 */ /* 0x000fe40000000f00 */
.L_x_4646:
        /* <DEDUP_REMOVED lines=14> */
.L_x_4647:
[----:B------:R-:W1:Y:S01]  /*1450*/  LDC.64 R60, c[0x0][0x3c0] ;  /* 0x0000f000ff3c7b82 */ /* 0x000e620000000a00 */
[----:B------:R-:W-:-:S05]  /*1460*/  IADD3 R0, PT, PT, R0, R5, RZ ;  /* 0x0000000500007210 */ /* 0x000fca0007ffe0ff */
[C---:B-1----:R-:W-:Y:S02]  /*1470*/  IMAD R17, R0.reuse, R61, RZ ;  /* 0x0000003d00117224 */ /* 0x042fe400078e02ff */
[----:B-----5:R-:W-:-:S05]  /*1480*/  IMAD.WIDE.U32 R2, R0, R60, RZ ;  /* 0x0000003c00027225 */ /* 0x020fca00078e00ff */
[----:B------:R-:W-:Y:S02]  /*1490*/  IADD3 R17, PT, PT, R3, R17, RZ ;  /* 0x0000001103117210 */ /* 0x000fe40007ffe0ff */
[----:B------:R-:W-:-:S07]  /*14a0*/  MOV R16, R2 ;  /* 0x0000000200107202 */ /* 0x000fce0000000f00 */
.L_x_4648:
[----:B------:R-:W1:Y:S01]  /*14b0*/  LDC R7, c[0x0][0x3e8] ;  /* 0x0000fa00ff077b82 */ /* 0x000e620000000800 */
[----:B------:R-:W-:Y:S02]  /*14c0*/  MOV R4, RZ ;  /* 0x000000ff00047202 */ /* 0x000fe40000000f00 */
[----:B------:R-:W-:Y:S02]  /*14d0*/  CS2R R116, SRZ ;  /* 0x0000000000747805 */ /* 0x000fe4000001ff00 */
[----:B-1----:R-:W-:Y:S02]  /*14e0*/  IABS R2, R7 ;  /* 0x0000000700027213 */ /* 0x002fe40000000000 */
[----:B------:R-:W-:Y:S02]  /*14f0*/  ISETP.NE.AND P2, PT, R7, RZ, PT ;  /* 0x000000ff0700720c */ /* 0x000fe40003f45270 */
        /* <DEDUP_REMOVED lines=10> */
[C---:B------:R-:W-:Y:S02]  /*15a0*/  IMAD R10, R8.reuse, R61, R10 ;  /* 0x0000003d080a7224 */ /* 0x040fe400078e020a */
[----:B-1----:R-:W-:Y:S02]  /*15b0*/  IMAD.MOV R0, RZ, RZ, -R5 ;  /* 0x000000ffff007224 */ /* 0x002fe400078e0a05 */
[----:B------:R-:W-:Y:S02]  /*15c0*/  IMAD R9, R8, R63, R9 ;  /* 0x0000003f08097224 */ /* 0x000fe400078e0209 */
[----:B------:R-:W-:Y:S01]  /*15d0*/  IMAD R3, R0, R2, RZ ;  /* 0x0000000200037224 */ /* 0x000fe200078e02ff */
[----:B------:R-:W-:Y:S01]  /*15e0*/  IABS R0, R104 ;  /* 0x0000006800007213 */ /* 0x000fe20000000000 */
[----:B------:R-:W-:Y:S01]  /*15f0*/  IMAD.IADD R17, R17, 0x1, R10 ;  /* 0x0000000111117824 */ /* 0x000fe200078e020a */
[----:B------:R-:W-:Y:S01]  /*1600*/  IADD3 R15, PT, PT, R15, R9, RZ ;  /* 0x000000090f0f7210 */ /* 0x000fe20007ffe0ff */
        /* <DEDUP_REMOVED lines=29> */
.L_x_4644:
[----:B------:R-:W-:Y:S01]  /*17e0*/  ISETP.NE.AND P0, PT, R6, -0x1, PT ;  /* 0xffffffff0600780c */ /* 0x000fe20003f05270 */
[----:B------:R-:W1:Y:S01]  /*17f0*/  LDC.64 R102, c[0x0][0x3b0] ;  /* 0x0000ec00ff667b82 */ /* 0x000e620000000a00 */
[----:B------:R-:W2:Y:S01]  /*1800*/  LDCU.64 UR4, c[0x0][0x3c8] ;  /* 0x00007900ff0477ac */ /* 0x000ea20008000a00 */
[----:B------:R-:W-:Y:S02]  /*1810*/  IMAD.SHL.U32 R12, R72, 0x8, RZ ;  /* 0x00000008480c7824 */ /* 0x000fe400078e00ff */
[----:B------:R-:W-:Y:S01]  /*1820*/  IMAD.MOV.U32 R3, RZ, RZ, RZ ;  /* 0x000000ffff037224 */ /* 0x000fe200078e00ff */
[----:B------:R-:W-:Y:S01]  /*1830*/  SHF.R.U32.HI R100, RZ, 0x2, R72 ;  /* 0x00000002ff647819 */ /* 0x000fe20000011648 */
[----:B------:R-:W3:Y:S06]  /*1840*/  LDCU.64 UR8, c[0x0][0x388] ;  /* 0x00007100ff0877ac */ /* 0x000eec0008000a00 */
[----:B------:R-:W4:Y:S01]  /*1850*/  @!P0 LDC.64 R4, c[0x0][0x398] ;  /* 0x0000e600ff048b82 */ /* 0x000f220000000a00 */
[----:B------:R-:W-:Y:S01]  /*1860*/  LOP3.LUT R12, R12, 0x18, RZ, 0xc0, !PT ;  /* 0x000000180c0c7812 */ /* 0x000fe200078ec0ff */
[----:B------:R3:W5:Y:S01]  /*1870*/  @P5 LDG.E R3, desc[UR6][R18.64] ;  /* 0x0000000612035981 */ /* 0x000762000c1e1900 */
[----:B------:R-:W-:-:S02]  /*1880*/  IMAD.MOV.U32 R101, RZ, RZ, RZ ;  /* 0x000000ffff657224 */ /* 0x000fc400078e00ff */
[----:B------:R-:W-:Y:S01]  /*1890*/  IADD3 R10, P1, PT, R12, R10, RZ ;  /* 0x0000000a0c0a7210 */ /* 0x000fe20007f3e0ff */
[----:B------:R-:W-:-:S04]  /*18a0*/  IMAD.SHL.U32 R66, R68, 0x80, RZ ;  /* 0x0000008044427824 */ /* 0x000fc800078e00ff */
[----:B------:R-:W-:Y:S02]  /*18b0*/  IMAD.X R11, RZ, RZ, R9, P1 ;  /* 0x000000ffff0b7224 */ /* 0x000fe400008e0609 */
[----:B-1----:R-:W-:-:S04]  /*18c0*/  @P0 IMAD.WIDE.U32 R14, R6, R102, RZ ;  /* 0x00000066060e0225 */ /* 0x002fc800078e00ff */
[----:B----4-:R-:W-:Y:S01]  /*18d0*/  @!P0 IMAD.WIDE.U32 R16, R95, R4, RZ ;  /* 0x000000045f108225 */ /* 0x010fe200078e00ff */
[----:B------:R-:W-:-:S03]  /*18e0*/  @P0 MOV R16, R14 ;  /* 0x0000000e00100202 */ /* 0x000fc60000000f00 */
[----:B------:R-:W-:Y:S01]  /*18f0*/  @!P0 IMAD R4, R95, R5, R17 ;  /* 0x000000055f048224 */ /* 0x000fe200078e0211 */
[----:B------:R-:W-:Y:S01]  /*1900*/  SHF.R.S32.HI R5, RZ, 0x1f, R104 ;  /* 0x0000001fff057819 */ /* 0x000fe20000011468 */
[----:B------:R-:W-:Y:S01]  /*1910*/  @P0 IMAD R4, R6, R103, R15 ;  /* 0x0000006706040224 */ /* 0x000fe200078e020f */
[----:B------:R-:W-:Y:S01]  /*1920*/  IADD3 R16, P0, PT, R12, R16, RZ ;  /* 0x000000100c107210 */ /* 0x000fe20007f1e0ff */
[----:B------:R-:W-:-:S04]  /*1930*/  IMAD.WIDE.U32 R14, R69, 0x40, R100 ;  /* 0x00000040450e7825 */ /* 0x000fc800078e0064 */
[----:B--2---:R-:W-:Y:S02]  /*1940*/  IMAD R5, R5, UR4, RZ ;  /* 0x0000000405057c24 */ /* 0x004fe4000f8e02ff */
[----:B------:R-:W-:Y:S01]  /*1950*/  IMAD.X R17, RZ, RZ, R4, P0 ;  /* 0x000000ffff117224 */ /* 0x000fe200000e0604 */
[----:B---3--:R-:W-:Y:S01]  /*1960*/  IADD3 R18, P0, PT, R12, R8, RZ ;  /* 0x000000080c127210 */ /* 0x008fe20007f1e0ff */
[C---:B------:R-:W-:Y:S02]  /*1970*/  IMAD R8, R104.reuse, UR5, R5 ;  /* 0x0000000568087c24 */ /* 0x040fe4000f8e0205 */
[----:B------:R-:W-:Y:S01]  /*1980*/  IMAD.WIDE.U32 R16, R104, UR4, R16 ;  /* 0x0000000468107c25 */ /* 0x000fe2000f8e0010 */
[----:B------:R-:W1:Y:S01]  /*1990*/  LDCU.64 UR4, c[0x0][0x390] ;  /* 0x00007200ff0477ac */ /* 0x000e620008000a00 */
[----:B------:R-:W-:Y:S02]  /*19a0*/  IADD3.X R19, PT, PT, RZ, R2, RZ, P0, !PT ;  /* 0x00000002ff137210 */ /* 0x000fe400007fe4ff */
[----:B------:R-:W-:Y:S01]  /*19b0*/  SHF.R.S32.HI R2, RZ, 0x1f, R75 ;  /* 0x0000001fff027819 */ /* 0x000fe2000001144b */
[----:B------:R-:W-:Y:S01]  /*19c0*/  IMAD.WIDE.U32 R4, R100, R62, R10 ;  /* 0x0000003e64047225 */ /* 0x000fe200078e000a */
[----:B------:R-:W-:Y:S01]  /*19d0*/  IADD3 R9, PT, PT, R17, R8, RZ ;  /* 0x0000000811097210 */ /* 0x000fe20007ffe0ff */
[----:B------:R-:W2:Y:S01]  /*19e0*/  LDC R11, c[0x0][0x450] ;  /* 0x00011400ff0b7b82 */ /* 0x000ea20000000800 */
[----:B------:R-:W-:Y:S01]  /*19f0*/  LEA.HI R2, R2, R75, RZ, 0x7 ;  /* 0x0000004b02027211 */ /* 0x000fe200078f38ff */
[----:B------:R-:W-:Y:S01]  /*1a00*/  IMAD.WIDE.U32 R18, R100, R60, R18 ;  /* 0x0000003c64127225 */ /* 0x000fe200078e0012 */
[----:B------:R-:W-:-:S02]  /*1a10*/  MOV R8, R16 ;  /* 0x0000001000087202 */ /* 0x000fc40000000f00 */
[----:B------:R-:W-:Y:S01]  /*1a20*/  SHF.R.S32.HI R2, RZ, 0x7, R2 ;  /* 0x00000007ff027819 */ /* 0x000fe20000011402 */
[----:B------:R-:W-:Y:S02]  /*1a30*/  IMAD R79, R100, R61, R19 ;  /* 0x0000003d644f7224 */ /* 0x000fe400078e0213 */
[----:B------:R-:W-:Y:S01]  /*1a40*/  IMAD.SHL.U32 R78, R18, 0x2, RZ ;  /* 0x00000002124e7824 */ /* 0x000fe200078e00ff */
[----:B------:R-:W-:Y:S01]  /*1a50*/  VIMNMX R73, PT, PT, R93, R2, !PT ;  /* 0x000000025d497248 */ /* 0x000fe20007fe0100 */
[----:B------:R-:W-:Y:S01]  /*1a60*/  IMAD R81, R100, R63, R5 ;  /* 0x0000003f64517224 */ /* 0x000fe200078e0205 */
[----:B------:R-:W-:Y:S01]  /*1a70*/  SHF.L.U64.HI R79, R18, 0x1, R79 ;  /* 0x00000001124f7819 */ /* 0x000fe2000001024f */
[----:B------:R-:W-:Y:S01]  /*1a80*/  IMAD.SHL.U32 R80, R4, 0x2, RZ ;  /* 0x0000000204507824 */ /* 0x000fe200078e00ff */
[----:B-1----:R-:W-:Y:S02]  /*1a90*/  IADD3 R78, P0, PT, R78, UR4, RZ ;  /* 0x000000044e4e7c10 */ /* 0x002fe4000ff1e0ff */
[----:B------:R-:W-:Y:S01]  /*1aa0*/  SHF.L.U64.HI R81, R4, 0x1, R81 ;  /* 0x0000000104517819 */ /* 0x000fe20000010251 */
[-C--:B------:R-:W-:Y:S01]  /*1ab0*/  IMAD R4, R15, R102.reuse, RZ ;  /* 0x000000660f047224 */ /* 0x080fe200078e02ff */
[----:B------:R-:W-:Y:S01]  /*1ac0*/  IADD3.X R79, PT, PT, R79, UR5, RZ, P0, !PT ;  /* 0x000000054f4f7c10 */ /* 0x000fe200087fe4ff */
[----:B------:R-:W-:Y:S01]  /*1ad0*/  IMAD.MOV.U32 R114, RZ, RZ, R78 ;  /* 0x000000ffff727224 */ /* 0x000fe200078e004e */
[----:B------:R-:W-:Y:S01]  /*1ae0*/  ISETP.GT.AND P0, PT, R68, R73, PT ;  /* 0x000000494400720c */ /* 0x000fe20003f04270 */
[----:B------:R-:W-:Y:S01]  /*1af0*/  IMAD R5, R14, R103, R4 ;  /* 0x000000670e057224 */ /* 0x000fe200078e0204 */
[----:B------:R-:W-:Y:S01]  /*1b00*/  IADD3 R80, P1, PT, R80, UR8, RZ ;  /* 0x0000000850507c10 */ /* 0x000fe2000ff3e0ff */
[----:B------:R-:W-:Y:S01]  /*1b10*/  IMAD.WIDE.U32 R102, R14, R102, R8 ;  /* 0x000000660e667225 */ /* 0x000fe200078e0008 */
[----:B--2---:R-:W-:-:S02]  /*1b20*/  LEA.HI R11, R11, R11, RZ, 0x1 ;  /* 0x0000000b0b0b7211 */ /* 0x004fc400078f08ff */
[----:B------:R-:W-:Y:S01]  /*1b30*/  IADD3.X R81, PT, PT, R81, UR9, RZ, P1, !PT ;  /* 0x0000000951517c10 */ /* 0x000fe20008ffe4ff */
[----:B------:R-:W-:Y:S01]  /*1b40*/  IMAD.MOV.U32 R115, RZ, RZ, R79 ;  /* 0x000000ffff737224 */ /* 0x000fe200078e004f */
[----:B------:R-:W-:Y:S02]  /*1b50*/  SHF.R.S32.HI R11, RZ, 0x1, R11 ;  /* 0x00000001ff0b7819 */ /* 0x000fe4000001140b */
[----:B------:R-:W-:Y:S02]  /*1b60*/  MOV R112, R80 ;  /* 0x0000005000707202 */ /* 0x000fe40000000f00 */
[----:B------:R-:W-:Y:S02]  /*1b70*/  MOV R113, R81 ;  /* 0x0000005100717202 */ /* 0x000fe40000000f00 */
[----:B------:R-:W-:Y:S01]  /*1b80*/  IADD3 R74, PT, PT, R103, R5, RZ ;  /* 0x00000005674a7210 */ /* 0x000fe20007ffe0ff */
[----:B------:R-:W-:Y:S06]  /*1b90*/  @!P0 BRA `(.L_x_4649) ;  /* 0x00000038002c8947 */ /* 0x000fec0003800000 */
[----:B------:R-:W1:Y:S01]  /*1ba0*/  LDCU.128 UR8, c[0x0][0x490] ;  /* 0x00009200ff0877ac */ /* 0x000e620008000c00 */
[----:B------:R-:W-:Y:S01]  /*1bb0*/  VIADD R92, R66, 0xffffff80 ;  /* 0xffffff80425c7836 */ /* 0x000fe20000000000 */
[----:B------:R-:W-:Y:S01]  /*1bc0*/  MOV R4, R0 ;  /* 0x0000000000047202 */ /* 0x000fe20000000f00 */
[----:B------:R-:W-:Y:S01]  /*1bd0*/  IMAD.MOV.U32 R13, RZ, RZ, RZ ;  /* 0x000000ffff0d7224 */ /* 0x000fe200078e00ff */
[----:B------:R-:W2:Y:S01]  /*1be0*/  LDCU.128 UR16, c[0x0][0x4a0] ;  /* 0x00009400ff1077ac */ /* 0x000ea20008000c00 */
[----:B------:R-:W-:Y:S01]  /*1bf0*/  IMAD.SHL.U32 R0, R72, 0x4, RZ ;  /* 0x0000000448007824 */ /* 0x000fe200078e00ff */
[----:B------:R-:W-:Y:S01]  /*1c00*/  SHF.R.S32.HI R2, RZ, 0x1f, R92 ;  /* 0x0000001fff027819 */ /* 0x000fe2000001145c */
[----:B------:R-:W-:Y:S01]  /*1c10*/  @!P3 IMAD.MOV R4, RZ, RZ, -R4 ;  /* 0x000000ffff04b224 */ /* 0x000fe200078e0a04 */
[----:B------:R-:W3:Y:S01]  /*1c20*/  LDCU.128 UR12, c[0x0][0x4b0] ;  /* 0x00009600ff0c77ac */ /* 0x000ee20008000c00 */
[----:B------:R-:W4:Y:S01]  /*1c30*/  LDC.64 R64, c[0x0][0x4b0] ;  /* 0x00012c00ff407b82 */ /* 0x000f220000000a00 */
[----:B------:R-:W-:Y:S01]  /*1c40*/  IMAD R97, R68, -0x80, R75 ;  /* 0xffffff8044617824 */ /* 0x000fe200078e024b */
[----:B------:R-:W-:Y:S01]  /*1c50*/  IADD3 R89, PT, PT, R100, 0x20, RZ ;  /* 0x0000002064597810 */ /* 0x000fe20007ffe0ff */
[----:B------:R-:W3:Y:S01]  /*1c60*/  LDCU.128 UR20, c[0x0][0x4c0] ;  /* 0x00009800ff1477ac */ /* 0x000ee20008000c00 */
[----:B------:R-:W-:Y:S01]  /*1c70*/  SEL R7, R7, R4, !P2 ;  /* 0x0000000407077207 */ /* 0x000fe20005000000 */
[----:B------:R-:W-:Y:S01]  /*1c80*/  IMAD R91, R68, -0x80, R67 ;  /* 0xffffff80445b7824 */ /* 0x000fe200078e0243 */
[----:B------:R-:W-:Y:S01]  /*1c90*/  IADD3 R76, PT, PT, R100, 0x60, RZ ;  /* 0x00000060644c7810 */ /* 0x000fe20007ffe0ff */
[----:B------:R-:W4:Y:S01]  /*1ca0*/  LDCU.64 UR4, c[0x0][0x488] ;  /* 0x00009100ff0477ac */ /* 0x000f220008000a00 */
[----:B------:R-:W-:Y:S01]  /*1cb0*/  SHF.R.S32.HI R4, RZ, 0x1f, R7 ;  /* 0x0000001fff047819 */ /* 0x000fe20000011407 */
[----:B-1----:R-:W-:Y:S01]  /*1cc0*/  IMAD.WIDE.U32 R18, R95, UR10, R12 ;  /* 0x0000000a5f127c25 */ /* 0x002fe2000f8e000c */
[----:B------:R-:W1:Y:S03]  /*1cd0*/  LDC.64 R60, c[0x0][0x3c0] ;  /* 0x0000f000ff3c7b82 */ /* 0x000e660000000a00 */
[----:B--2---:R-:W-:-:S02]  /*1ce0*/  IMAD R9, R2, UR18, RZ ;  /* 0x0000001202097c24 */ /* 0x004fc4000f8e02ff */
[C---:B------:R-:W-:Y:S01]  /*1cf0*/  IMAD.WIDE.U32 R16, R95.reuse, UR16, R12 ;  /* 0x000000105f107c25 */ /* 0x040fe2000f8e000c */
[----:B------:R-:W2:Y:S03]  /*1d00*/  LDCU UR16, c[0x0][0x450] ;  /* 0x00008a00ff1077ac */ /* 0x000ea60008000800 */
[C---:B------:R-:W-:Y:S01]  /*1d10*/  IMAD R19, R95.reuse, UR11, R19 ;  /* 0x0000000b5f137c24 */ /* 0x040fe2000f8e0213 */
[----:B------:R-:W4:Y:S01]  /*1d20*/  LDCU.64 UR10, c[0x0][0x4d0] ;  /* 0x00009a00ff0a77ac */ /* 0x000f220008000a00 */
[----:B------:R-:W-:Y:S02]  /*1d30*/  IMAD R14, R92, UR19, R9 ;  /* 0x000000135c0e7c24 */ /* 0x000fe4000f8e0209 */
[----:B------:R-:W-:Y:S01]  /*1d40*/  IMAD R17, R95, UR17, R17 ;  /* 0x000000115f117c24 */ /* 0x000fe2000f8e0211 */
[----:B------:R-:W4:Y:S01]  /*1d50*/  LDCU UR17, c[0x0][0x440] ;  /* 0x00008800ff1177ac */ /* 0x000f220008000800 */
[----:B---3--:R-:W-:Y:S01]  /*1d60*/  IMAD R5, R2, UR12, RZ ;  /* 0x0000000c02057c24 */ /* 0x008fe2000f8e02ff */
[----:B-----5:R-:W-:Y:S01]  /*1d70*/  IADD3 R2, PT, PT, R3, -0x80, R66 ;  /* 0xffffff8003027810 */ /* 0x020fe20007ffe042 */
[----:B------:R-:W-:Y:S01]  /*1d80*/  IMAD.WIDE.U32 R8, R92, UR18, R18 ;  /* 0x000000125c087c25 */ /* 0x000fe2000f8e0012 */
[----:B------:R-:W-:-:S02]  /*1d90*/  LOP3.LUT R3, R0, 0xc, RZ, 0xc0, !PT ;  /* 0x0000000c00037812 */ /* 0x000fc400078ec0ff */
[----:B------:R-:W-:Y:S01]  /*1da0*/  SHF.R.S32.HI R0, RZ, 0x1f, R75 ;  /* 0x0000001fff007819 */ /* 0x000fe2000001144b */
[C---:B------:R-:W-:Y:S01]  /*1db0*/  IMAD R5, R92.reuse, UR13, R5 ;  /* 0x0000000d5c057c24 */ /* 0x040fe2000f8e0205 */
[----:B------:R-:W-:Y:S01]  /*1dc0*/  IADD3 R15, PT, PT, R9, R14, RZ ;  /* 0x0000000e090f7210 */ /* 0x000fe20007ffe0ff */
[----:B------:R-:W-:Y:S01]  /*1dd0*/  IMAD.WIDE.U32 R16, R92, UR12, R16 ;  /* 0x0000000c5c107c25 */ /* 0x000fe2000f8e0010 */
[----:B--2---:R-:W-:-:S03]  /*1de0*/  MOV R21, UR16 ;  /* 0x0000001000157c02 */ /* 0x004fc60008000f00 */
[----:B------:R-:W-:Y:S01]  /*1df0*/  IMAD.MOV.U32 R14, RZ, RZ, R8 ;  /* 0x000000ffff0e7224 */ /* 0x000fe200078e0008 */
[----:B------:R-:W-:Y:S01]  /*1e00*/  IADD3 R17, PT, PT, R17, R5, RZ ;  /* 0x0000000511117210 */ /* 0x000fe20007ffe0ff */
[-C--:B------:R-:W-:Y:S02]  /*1e10*/  IMAD R8, R100, R11.reuse, R3 ;  /* 0x0000000b64087224 */ /* 0x080fe400078e0203 */
[----:B------:R-:W-:Y:S01]  /*1e20*/  IMAD R5, R2, R11, RZ ;  /* 0x0000000b02057224 */ /* 0x000fe200078e02ff */
[----:B------:R-:W-:Y:S01]  /*1e30*/  IADD3 R2, P1, PT, -R75, R100, RZ ;  /* 0x000000644b027210 */ /* 0x000fe20007f3e1ff */
[C---:B------:R-:W-:Y:S01]  /*1e40*/  IMAD R10, R4.reuse, UR14, RZ ;  /* 0x0000000e040a7c24 */ /* 0x040fe2000f8e02ff */
[-C--:B------:R-:W-:Y:S01]  /*1e50*/  IADD3 R6, PT, PT, R3, R8.reuse, RZ ;  /* 0x0000000803067210 */ /* 0x080fe20007ffe0ff */
[----:B------:R-:W-:Y:S01]  /*1e60*/  IMAD R4, R4, UR20, RZ ;  /* 0x0000001404047c24 */ /* 0x000fe2000f8e02ff */
[----:B------:R-:W-:Y:S01]  /*1e70*/  SHF.R.S32.HI R85, RZ, 0x1f, R5 ;  /* 0x0000001fff557819 */ /* 0x000fe20000011405 */
[----:B------:R-:W-:Y:S01]  /*1e80*/  IMAD.WIDE.U32 R16, R7, UR20, R16 ;  /* 0x0000001407107c25 */ /* 0x000fe2000f8e0010 */
[----:B------:R-:W-:-:S02]  /*1e90*/  IADD3 R52, P0, PT, R5, R8, RZ ;  /* 0x0000000805347210 */ /* 0x000fc40007f1e0ff */
[----:B------:R-:W-:Y:S01]  /*1ea0*/  IADD3 R84, P2, PT, R5, R6, RZ ;  /* 0x0000000605547210 */ /* 0x000fe20007f5e0ff */
[C---:B------:R-:W-:Y:S01]  /*1eb0*/  IMAD R4, R7.reuse, UR21, R4 ;  /* 0x0000001507047c24 */ /* 0x040fe2000f8e0204 */
[-C--:B------:R-:W-:Y:S01]  /*1ec0*/  LEA.HI.X.SX32 R53, R8, R85.reuse, 0x1, P0 ;  /* 0x0000005508357211 */ /* 0x080fe200000f0eff */
[----:B------:R-:W-:Y:S01]  /*1ed0*/  IMAD.WIDE.U32 R14, R7, UR14, R14 ;  /* 0x0000000e070e7c25 */ /* 0x000fe2000f8e000e */
[----:B------:R-:W-:Y:S01]  /*1ee0*/  LEA.HI.X.SX32 R85, R6, R85, 0x1, P2 ;  /* 0x0000005506557211 */ /* 0x000fe200010f0eff */
[----:B------:R-:W-:Y:S01]  /*1ef0*/  USHF.L.U32 UR14, UR12, 0x7, URZ ;  /* 0x000000070c0e7899 */ /* 0x000fe200080006ff */
[----:B------:R-:W-:Y:S01]  /*1f00*/  IADD3 R17, PT, PT, R17, R4, RZ ;  /* 0x0000000411117210 */ /* 0x000fe20007ffe0ff */
[----:B------:R-:W-:Y:S01]  /*1f10*/  IMAD.X R0, RZ, RZ, ~R0, P1 ;  /* 0x000000ffff007224 */ /* 0x000fe200008e0e00 */
[----:B------:R-:W-:Y:S01]  /*1f20*/  MOV R6, R14 ;  /* 0x0000000e00067202 */ /* 0x000fe20000000f00 */
[----:B------:R-:W-:Y:S01]  /*1f30*/  IMAD R3, R7, UR15, R10 ;  /* 0x0000000f07037c24 */ /* 0x000fe2000f8e020a */
[----:B------:R-:W-:Y:S01]  /*1f40*/  SHF.L.U64.HI R53, R52, 0x1, R53 ;  /* 0x0000000134357819 */ /* 0x000fe20000010235 */
[----:B------:R-:W-:Y:S01]  /*1f50*/  IMAD R83, R0, UR12, RZ ;  /* 0x0000000c00537c24 */ /* 0x000fe2000f8e02ff */
[----:B------:R-:W-:Y:S01]  /*1f60*/  SHF.L.U64.HI R85, R84, 0x1, R85 ;  /* 0x0000000154557819 */ /* 0x000fe20000010255 */
[----:B------:R-:W-:Y:S01]  /*1f70*/  IMAD R9, R0, UR18, RZ ;  /* 0x0000001200097c24 */ /* 0x000fe2000f8e02ff */
[----:B------:R-:W-:Y:S01]  /*1f80*/  SHF.L.U32 R84, R84, 0x1, RZ ;  /* 0x0000000154547819 */ /* 0x000fe200000006ff */
[----:B------:R-:W-:Y:S01]  /*1f90*/  IMAD.IADD R7, R15, 0x1, R3 ;  /* 0x000000010f077824 */ /* 0x000fe200078e0203 */
[----:B------:R-:W-:Y:S01]  /*1fa0*/  USHF.L.U32 UR15, UR18, 0x7, URZ ;  /* 0x00000007120f7899 */ /* 0x000fe200080006ff */
[----:B------:R-:W-:Y:S01]  /*1fb0*/  IMAD R83, R2, UR13, R83 ;  /* 0x0000000d02537c24 */ /* 0x000fe2000f8e0253 */
[----:B------:R-:W-:Y:S01]  /*1fc0*/  IADD3 R86, P1, PT, R84, UR22, RZ ;  /* 0x0000001654567c10 */ /* 0x000fe2000ff3e0ff */
[----:B------:R-:W-:Y:S01]  /*1fd0*/  IMAD.WIDE.U32 R4, R2, UR12, R16 ;  /* 0x0000000c02047c25 */ /* 0x000fe2000f8e0010 */
[----:B----4-:R-:W-:Y:S01]  /*1fe0*/  ISETP.GE.AND P6, PT, R12, UR17, PT ;  /* 0x000000110c007c0c */ /* 0x010fe2000bfc6270 */
[----:B------:R-:W2:Y:S01]  /*1ff0*/  LDCU.64 UR12, c[0x0][0x4e0] ;  /* 0x00009c00ff0c77ac */ /* 0x000ea20008000a00 */
[----:B------:R-:W-:Y:S01]  /*2000*/  IADD3.X R87, PT, PT, R85, UR23, RZ, P1, !PT ;  /* 0x0000001755577c10 */ /* 0x000fe20008ffe4ff */
[----:B------:R-:W-:Y:S01]  /*2010*/  IMAD R9, R2, UR19, R9 ;  /* 0x0000001302097c24 */ /* 0x000fe2000f8e0209 */
[----:B------:R-:W-:Y:S01]  /*2020*/  IADD3 R84, P1, PT, R84, UR10, RZ ;  /* 0x0000000a54547c10 */ /* 0x000fe2000ff3e0ff */
[----:B------:R-:W-:Y:S01]  /*2030*/  IMAD.WIDE.U32 R2, R2, UR18, R6 ;  /* 0x0000001202027c25 */ /* 0x000fe2000f8e0006 */
[----:B------:R-:W-:-:S02]  /*2040*/  UMOV UR18, URZ ;  /* 0x000000ff00127c82 */ /* 0x000fc40008000000 */
[----:B------:R-:W-:Y:S01]  /*2050*/  UIADD3 UR18, UP0, UPT, URZ, -UR18, URZ ;  /* 0x80000012ff127290 */ /* 0x000fe2000ff1e0ff */
[----:B------:R-:W-:Y:S01]  /*2060*/  IMAD.SHL.U32 R52, R52, 0x2, RZ ;  /* 0x0000000234347824 */ /* 0x000fe200078e00ff */
[----:B------:R-:W-:Y:S01]  /*2070*/  IADD3 R9, PT, PT, R3, R9, RZ ;  /* 0x0000000903097210 */ /* 0x000fe20007ffe0ff */
[----:B------:R-:W-:Y:S01]  /*2080*/  IMAD.IADD R83, R5, 0x1, R83 ;  /* 0x0000000105537824 */ /* 0x000fe200078e0253 */
[----:B------:R-:W-:Y:S01]  /*2090*/  LEA R10, P2, R2, UR4, 0x1 ;  /* 0x00000004020a7c11 */ /* 0x000fe2000f8408ff */
[----:B------:R-:W-:Y:S01]  /*20a0*/  UIADD3.X UR14, UPT, UPT, URZ, ~UR14, URZ, UP0, !UPT ;  /* 0x8000000eff0e7290 */ /* 0x000fe200087fe4ff */
[----:B------:R-:W-:Y:S01]  /*20b0*/  IADD3 R14, P0, PT, R52, UR22, RZ ;  /* 0x00000016340e7c10 */ /* 0x000fe2000ff1e0ff */
[----:B------:R-:W-:Y:S01]  /*20c0*/  UIADD3.X UR19, UPT, UPT, URZ, ~UR15, URZ, UP0, !UPT ;  /* 0x8000000fff137290 */ /* 0x000fe200087fe4ff */
[----:B------:R-:W-:Y:S01]  /*20d0*/  LEA.HI.X R9, R2, UR5, R9, 0x1, P2 ;  /* 0x0000000502097c11 */ /* 0x000fe200090f0c09 */
[----:B------:R-:W3:Y:S01]  /*20e0*/  LDCU.U8 UR5, c[0x0][0x533] ;  /* 0x0000a660ff0577ac */ /* 0x000ee20008000000 */
[----:B------:R-:W-:Y:S01]  /*20f0*/  IADD3.X R15, PT, PT, R53, UR23, RZ, P0, !PT ;  /* 0x00000017350f7c10 */ /* 0x000fe200087fe4ff */
[----:B------:R-:W-:Y:S01]  /*2100*/  IMAD.MOV.U32 R90, RZ, RZ, R68 ;  /* 0x000000ffff5a7224 */ /* 0x000fe200078e0044 */
[----:B------:R-:W-:Y:S01]  /*2110*/  LEA R82, P0, R4, UR8, 0x1 ;  /* 0x0000000804527c11 */ /* 0x000fe2000f8008ff */
[----:B------:R-:W-:Y:S01]  /*2120*/  VIADD R88, R100, 0x40 ;  /* 0x0000004064587836 */ /* 0x000fe20000000000 */
[----:B------:R-:W-:Y:S01]  /*2130*/  USHF.R.S64 UR15, UR18, 0x1f, UR14 ;  /* 0x0000001f120f7899 */ /* 0x000fe2000800100e */
[----:B------:R-:W-:Y:S01]  /*2140*/  IADD3.X R85, PT, PT, R85, UR11, RZ, P1, !PT ;  /* 0x0000000b55557c10 */ /* 0x000fe20008ffe4ff */
[----:B------:R-:W-:Y:S01]  /*2150*/  USHF.R.S64 UR18, UR18, 0x1f, UR19 ;  /* 0x0000001f12127899 */ /* 0x000fe20008001013 */
[----:B------:R-:W-:Y:S01]  /*2160*/  LEA.HI.X R83, R4, UR9, R83, 0x1, P0 ;  /* 0x0000000904537c11 */ /* 0x000fe200080f0c53 */
[----:B------:R-:W4:Y:S01]  /*2170*/  LDCU UR4, c[0x0][0x440] ;  /* 0x00008800ff0477ac */ /* 0x000f220008000800 */
[----:B------:R-:W-:Y:S01]  /*2180*/  IADD3 R52, P0, PT, R52, UR10, RZ ;  /* 0x0000000a34347c10 */ /* 0x000fe2000ff1e0ff */
[----:B------:R-:W-:-:S03]  /*2190*/  USHF.R.S32.HI UR14, URZ, 0x1f, UR14 ;  /* 0x0000001fff0e7899 */ /* 0x000fc6000801140e */
[----:B------:R-:W-:Y:S01]  /*21a0*/  IADD3.X R53, PT, PT, R53, UR11, RZ, P0, !PT ;  /* 0x0000000b35357c10 */ /* 0x000fe200087fe4ff */
[----:B------:R-:W1:Y:S01]  /*21b0*/  LDCU.128 UR8, c[0x0][0x3a0] ;  /* 0x00007400ff0877ac */ /* 0x000e620008000c00 */
[----:B------:R-:W-:Y:S02]  /*21c0*/  USHF.R.S32.HI UR19, URZ, 0x1f, UR19 ;  /* 0x0000001fff137899 */ /* 0x000fe40008011413 */
[----:B--23--:R-:W-:-:S11]  /*21d0*/  UISETP.NE.AND UP0, UPT, UR5, URZ, UPT ;  /* 0x000000ff0500728c */ /* 0x00cfd6000bf05270 */
.L_x_4671:
[C---:B-1----:R-:W-:Y:S01]  /*21e0*/  LEA R2, P1, R60.reuse, R78, 0x6 ;  /* 0x0000004e3c027211 */ /* 0x042fe200078230ff */
[----:B------:R-:W-:Y:S01]  /*21f0*/  VIADD R91, R91, 0x80 ;  /* 0x000000805b5b7836 */ /* 0x000fe20000000000 */
[----:B------:R-:W1:Y:S01]  /*2200*/  LDC.64 R62, c[0x0][0x3b8] ;  /* 0x0000ee00ff3e7b82 */ /* 0x000e620000000a00 */
[----:B------:R-:W-:Y:S01]  /*2210*/  VIADD R97, R97, 0x80 ;  /* 0x0000008061617836 */ /* 0x000fe20000000000 */
[----:B------:R-:W-:Y:S01]  /*2220*/  LEA.HI.X R3, R60, R79, R61, 0x6, P1 ;  /* 0x0000004f3c037211 */ /* 0x000fe200008f343d */
[----:B------:R-:W-:Y:S01]  /*2230*/  VIADD R90, R90, 0xffffffff ;  /* 0xffffffff5a5a7836 */ /* 0x000fe20000000000 */
[----:B------:R-:W-:Y:S01]  /*2240*/  ISETP.GE.OR P0, PT, R100, R91, P6 ;  /* 0x0000005b6400720c */ /* 0x000fe20003706670 */
[----:B------:R-:W-:Y:S01]  /*2250*/  BSSY.RECONVERGENT B1, `(.L_x_4650) ;  /* 0x00002c1000017945 */ /* 0x000fe20003800200 */
[----:B----4-:R-:W-:Y:S01]  /*2260*/  ISETP.GE.AND P6, PT, R12, UR4, PT ;  /* 0x000000040c007c0c */ /* 0x010fe2000bfc6270 */
[----:B------:R-:W-:Y:S01]  /*2270*/  IMAD.MOV.U32 R98, RZ, RZ, R92 ;  /* 0x000000ffff627224 */ /* 0x000fe200078e005c */
[----:B------:R-:W-:Y:S01]  /*2280*/  ISETP.LT.OR P2, PT, R100, R97, P0 ;  /* 0x000000616400720c */ /* 0x000fe20000741670 */
[----:B------:R-:W-:Y:S01]  /*2290*/  VIADD R92, R92, 0xffffff80 ;  /* 0xffffff805c5c7836 */ /* 0x000fe20000000000 */
[C---:B------:R-:W-:Y:S04]  /*22a0*/  ISETP.GE.OR P0, PT, R89.reuse, R91, P6 ;  /* 0x0000005b5900720c */ /* 0x040fe80003706670 */
[----:B------:R-:W-:Y:S02]  /*22b0*/  ISETP.LT.OR P4, PT, R89, R97, P0 ;  /* 0x000000615900720c */ /* 0x000fe40000781670 */
[C---:B------:R-:W-:Y:S04]  /*22c0*/  LEA R22, P0, R64.reuse, R82, 0x6 ;  /* 0x0000005240167211 */ /* 0x040fe800078030ff */
[----:B------:R-:W-:Y:S01]  /*22d0*/  LEA.HI.X R23, R64, R83, R65, 0x6, P0 ;  /* 0x0000005340177211 */ /* 0x000fe200000f3441 */
[----:B--2---:R-:W2:Y:S01]  /*22e0*/  @!P2 LDG.E.128 R4, desc[UR6][R82.64] ;  /* 0x000000065204a981 */ /* 0x004ea2000c1e1d00 */
[----:B------:R-:W-:Y:S02]  /*22f0*/  ISETP.GE.OR P0, PT, R88, R91, P6 ;  /* 0x0000005b5800720c */ /* 0x000fe40003706670 */
[----:B-1----:R-:W-:Y:S02]  /*2300*/  SHF.L.U64.HI R0, R62, 0x5, R63 ;  /* 0x000000053e007819 */ /* 0x002fe4000001023f */
        /* <DEDUP_REMOVED lines=8> */
[----:B------:R-:W-:Y:S02]  /*2390*/  ISETP.LT.OR P5, PT, R76, R97, P0 ;  /* 0x000000614c00720c */ /* 0x000fe400007a1670 */
[----:B------:R-:W-:Y:S11]  /*23a0*/  P2R R96, PR, RZ, 0x2 ;  /* 0x00000002ff607803 */ /* 0x000ff60000000000 */
[C---:B------:R-:W-:Y:S04]  /*23b0*/  @!P5 LEA R30, P0, R64.reuse, R22, 0x7 ;  /* 0x00000016401ed211 */ /* 0x040fe800078038ff */
[----:B------:R-:W-:Y:S01]  /*23c0*/  @!P5 LEA.HI.X R31, R64, R23, R65, 0x7, P0 ;  /* 0x00000017401fd211 */ /* 0x000fe200000f3c41 */
[----:B--2---:R1:W-:Y:S04]  /*23d0*/  @!P2 STG.E.128 desc[UR6][R78.64], R4 ;  /* 0x000000044e00a986 */ /* 0x0043e8000c101d06 */
[----:B------:R2:W3:Y:S02]  /*23e0*/  @!P4 LDG.E.128 R24, desc[UR6][R22.64] ;  /* 0x000000061618c981 */ /* 0x0004e4000c1e1d00 */
[C---:B--2---:R-:W-:Y:S04]  /*23f0*/  @!P5 LEA R22, P0, R60.reuse, R2, 0x7 ;  /* 0x000000023c16d211 */ /* 0x044fe800078038ff */
[----:B------:R-:W-:Y:S02]  /*2400*/  @!P5 LEA.HI.X R23, R60, R3, R61, 0x7, P0 ;  /* 0x000000033c17d211 */ /* 0x000fe400000f3c3d */
[----:B------:R-:W-:Y:S01]  /*2410*/  ISETP.NE.AND P0, PT, R21, RZ, PT ;  /* 0x000000ff1500720c */ /* 0x000fe20003f05270 */
[----:B---3--:R-:W-:Y:S04]  /*2420*/  @!P4 STG.E.128 desc[UR6][R2.64], R24 ;  /* 0x000000180200c986 */ /* 0x008fe8000c101d06 */
[----:B------:R-:W2:Y:S04]  /*2430*/  @!P3 LDG.E.128 R16, desc[UR6][R32.64] ;  /* 0x000000062010b981 */ /* 0x000ea8000c1e1d00 */
[----:B--2---:R2:W-:Y:S04]  /*2440*/  @!P3 STG.E.128 desc[UR6][R28.64], R16 ;  /* 0x000000101c00b986 */ /* 0x0045e8000c101d06 */
[----:B-1----:R-:W3:Y:S01]  /*2450*/  @!P5 LDG.E.128 R4, desc[UR6][R30.64] ;  /* 0x000000061e04d981 */ /* 0x002ee2000c1e1d00 */
[----:B--2---:R-:W-:Y:S03]  /*2460*/  IMAD.SHL.U32 R29, R62, 0x20, RZ ;  /* 0x000000203e1d7824 */ /* 0x004fe600078e00ff */
[----:B---3--:R1:W-:Y:S01]  /*2470*/  @!P5 STG.E.128 desc[UR6][R22.64], R4 ;  /* 0x000000041600d986 */ /* 0x0083e2000c101d06 */
[----:B------:R-:W-:Y:S05]  /*2480*/  @P0 BRA `(.L_x_4651) ;  /* 0x0000000000640947 */ /* 0x000fea0003800000 */
[----:B------:R-:W-:Y:S01]  /*2490*/  @!P2 IMAD.MOV.U32 R8, RZ, RZ, R10 ;  /* 0x000000ffff08a224 */ /* 0x000fe200078e000a */
[----:B------:R-:W2:Y:S01]  /*24a0*/  LDC.64 R2, c[0x0][0x4a8] ;  /* 0x00012a00ff027b82 */ /* 0x000ea20000000a00 */
[C---:B-1----:R-:W-:Y:S01]  /*24b0*/  LEA R22, P1, R29.reuse, R80, 0x1 ;  /* 0x000000501d167211 */ /* 0x042fe200078208ff */
[----:B------:R-:W-:Y:S02]  /*24c0*/  IMAD.MOV.U32 R21, RZ, RZ, RZ ;  /* 0x000000ffff157224 */ /* 0x000fe400078e00ff */
[----:B------:R-:W3:Y:S01]  /*24d0*/  @!P2 LDG.E.128 R24, desc[UR6][R8.64] ;  /* 0x000000060818a981 */ /* 0x000ee2000c1e1d00 */
[----:B------:R-:W-:Y:S03]  /*24e0*/  LEA.HI.X R23, R29, R81, R0, 0x1, P1 ;  /* 0x000000511d177211 */ /* 0x000fe600008f0c00 */
[----:B---3--:R3:W-:Y:S01]  /*24f0*/  @!P2 STG.E.128 desc[UR6][R80.64], R24 ;  /* 0x000000185000a986 */ /* 0x0087e2000c101d06 */
[C---:B--2---:R-:W-:Y:S04]  /*2500*/  LEA R30, P0, R2.reuse, R10, 0x6 ;  /* 0x0000000a021e7211 */ /* 0x044fe800078030ff */
[C-C-:B------:R-:W-:Y:S02]  /*2510*/  LEA.HI.X R31, R2.reuse, R9, R3.reuse, 0x6, P0 ;  /* 0x00000009021f7211 */ /* 0x140fe400000f3403 */
[C---:B------:R-:W-:Y:S03]  /*2520*/  @!P3 LEA R28, P0, R2.reuse, R30, 0x6 ;  /* 0x0000001e021cb211 */ /* 0x040fe600078030ff */
[----:B------:R-:W2:Y:S01]  /*2530*/  @!P4 LDG.E.128 R16, desc[UR6][R30.64] ;  /* 0x000000061e10c981 */ /* 0x000ea2000c1e1d00 */
[----:B------:R-:W-:Y:S02]  /*2540*/  @!P3 LEA.HI.X R29, R2, R31, R3, 0x6, P0 ;  /* 0x0000001f021db211 */ /* 0x000fe400000f3403 */
[C---:B------:R-:W-:Y:S04]  /*2550*/  @!P3 LEA R32, P0, R62.reuse, R22, 0x6 ;  /* 0x000000163e20b211 */ /* 0x040fe800078030ff */
[----:B------:R-:W-:Y:S01]  /*2560*/  @!P3 LEA.HI.X R33, R62, R23, R63, 0x6, P0 ;  /* 0x000000173e21b211 */ /* 0x000fe200000f343f */
[----:B--2---:R3:W-:Y:S04]  /*2570*/  @!P4 STG.E.128 desc[UR6][R22.64], R16 ;  /* 0x000000101600c986 */ /* 0x0047e8000c101d06 */
[----:B------:R-:W2:Y:S04]  /*2580*/  @!P3 LDG.E.128 R4, desc[UR6][R28.64] ;  /* 0x000000061c04b981 */ /* 0x000ea8000c1e1d00 */
[----:B--2---:R3:W-:Y:S01]  /*2590*/  @!P3 STG.E.128 desc[UR6][R32.64], R4 ;  /* 0x000000042000b986 */ /* 0x0047e2000c101d06 */
[----:B------:R-:W-:Y:S05]  /*25a0*/  @P5 BRA `(.L_x_4652) ;  /* 0x00000028002c5947 */ /* 0x000fea0003800000 */
[C---:B---3--:R-:W-:Y:S04]  /*25b0*/  LEA R16, P0, R2.reuse, R30, 0x7 ;  /* 0x0000001e02107211 */ /* 0x048fe800078038ff */
[----:B------:R-:W-:Y:S02]  /*25c0*/  LEA.HI.X R17, R2, R31, R3, 0x7, P0 ;  /* 0x0000001f02117211 */ /* 0x000fe400000f3c03 */
[C---:B------:R-:W-:Y:S03]  /*25d0*/  LEA R2, P0, R62.reuse, R22, 0x7 ;  /* 0x000000163e027211 */ /* 0x040fe600078038ff */
[----:B------:R-:W2:Y:S01]  /*25e0*/  LDG.E.128 R4, desc[UR6][R16.64] ;  /* 0x0000000610047981 */ /* 0x000ea2000c1e1d00 */
[----:B------:R-:W-:Y:S05]  /*25f0*/  LEA.HI.X R3, R62, R23, R63, 0x7, P0 ;  /* 0x000000173e037211 */ /* 0x000fea00000f3c3f */
[----:B--2---:R1:W-:Y:S01]  /*2600*/  STG.E.128 desc[UR6][R2.64], R4 ;  /* 0x0000000402007986 */ /* 0x0043e2000c101d06 */
[----:B------:R-:W-:Y:S05]  /*2610*/  BRA `(.L_x_4652) ;  /* 0x0000002800107947 */ /* 0x000fea0003800000 */
.L_x_4651:
[----:B------:R-:W-:Y:S05]  /*2620*/  BRA.U !UP0, `(.L_x_4653) ;  /* 0x0000000d08c87547 */ /* 0x000fea000b800000 */
[----:B------:R-:W-:Y:S01]  /*2630*/  LEA R42, P1, R29, R80, 0x1 ;  /* 0x000000501d2a7211 */ /* 0x000fe200078208ff */
[----:B------:R-:W2:Y:S01]  /*2640*/  LDC.64 R38, c[0x0][0x4a8] ;  /* 0x00012a00ff267b82 */ /* 0x000ea20000000a00 */
[----:B------:R-:W-:Y:S01]  /*2650*/  IMAD.SHL.U32 R3, R11, 0x20, RZ ;  /* 0x000000200b037824 */ /* 0x000fe200078e00ff */
[----:B------:R-:W-:Y:S01]  /*2660*/  BSSY.RECONVERGENT B0, `(.L_x_4654) ;  /* 0x000003e000007945 */ /* 0x000fe20003800200 */
[----:B------:R-:W-:Y:S02]  /*2670*/  LEA.HI.X R43, R29, R81, R0, 0x1, P1 ;  /* 0x000000511d2b7211 */ /* 0x000fe400008f0c00 */
[C---:B------:R-:W-:Y:S03]  /*2680*/  ISETP.GE.OR P1, PT, R100.reuse, R91, P6 ;  /* 0x0000005b6400720c */ /* 0x040fe60003726670 */
[----:B------:R-:W3:Y:S01]  /*2690*/  LDC R40, c[0x0][0x450] ;  /* 0x00011400ff287b82 */ /* 0x000ee20000000800 */
[C---:B-1----:R-:W-:Y:S02]  /*26a0*/  LEA R22, P0, R3.reuse, R14, 0x1 ;  /* 0x0000000e03167211 */ /* 0x042fe400078008ff */
[----:B------:R-:W-:Y:S02]  /*26b0*/  ISETP.LT.OR P1, PT, R100, R97, P1 ;  /* 0x000000616400720c */ /* 0x000fe40000f21670 */
[C---:B------:R-:W-:Y:S02]  /*26c0*/  LEA.HI.X.SX32 R23, R3.reuse, R15, 0x1, P0 ;  /* 0x0000000f03177211 */ /* 0x040fe400000f0eff */
[C---:B------:R-:W-:Y:S04]  /*26d0*/  LEA R36, P0, R3.reuse, R52, 0x1 ;  /* 0x0000003403247211 */ /* 0x040fe800078008ff */
[----:B------:R-:W-:Y:S02]  /*26e0*/  LEA.HI.X.SX32 R37, R3, R53, 0x1, P0 ;  /* 0x0000003503257211 */ /* 0x000fe400000f0eff */
[C---:B--2---:R-:W-:Y:S04]  /*26f0*/  LEA R44, P0, R38.reuse, R10, 0x6 ;  /* 0x0000000a262c7211 */ /* 0x044fe800078030ff */
[----:B------:R-:W-:Y:S01]  /*2700*/  LEA.HI.X R45, R38, R9, R39, 0x6, P0 ;  /* 0x00000009262d7211 */ /* 0x000fe200000f3427 */
[----:B------:R-:W-:Y:S08]  /*2710*/  @P1 BRA `(.L_x_4655) ;  /* 0x0000000000c81947 */ /* 0x000ff00003800000 */
        /* <DEDUP_REMOVED lines=50> */
.L_x_4655:
[----:B------:R-:W-:Y:S05]  /*2a40*/  BSYNC.RECONVERGENT B0 ;  /* 0x0000000000007941 */ /* 0x000fea0003800200 */
.L_x_4654:
[----:B------:R-:W-:Y:S04]  /*2a50*/  BSSY.RECONVERGENT B0, `(.L_x_4656) ;  /* 0x0000034000007945 */ /* 0x000fe80003800200 */
[----:B------:R-:W-:Y:S05]  /*2a60*/  @P4 BRA `(.L_x_4657) ;  /* 0x0000000000c84947 */ /* 0x000fea0003800000 */
[----:B------:R-:W-:Y:S01]  /*2a70*/  ISETP.GE.AND P0, PT, R12, R21, PT ;  /* 0x000000150c00720c */ /* 0x000fe20003f06270 */
[----:B-1----:R-:W2:Y:S11]  /*2a80*/  LDG.E.128 R16, desc[UR6][R44.64] ;  /* 0x000000062c107981 */ /* 0x002eb6000c1e1d00 */
        /* <DEDUP_REMOVED lines=48> */
.L_x_4657:
[----:B------:R-:W-:Y:S05]  /*2d90*/  BSYNC.RECONVERGENT B0 ;  /* 0x0000000000007941 */ /* 0x000fea0003800200 */
.L_x_4656:
[----:B------:R-:W-:Y:S04]  /*2da0*/  BSSY.RECONVERGENT B0, `(.L_x_4658) ;  /* 0x0000039000007945 */ /* 0x000fe80003800200 */
[----:B------:R-:W-:Y:S05]  /*2db0*/  @P3 BRA `(.L_x_4659) ;  /* 0x0000000000dc3947 */ /* 0x000fea0003800000 */
[----:B------:R-:W-:Y:S02]  /*2dc0*/  ISETP.GE.AND P0, PT, R12, R21, PT ;  /* 0x000000150c00720c */ /* 0x000fe40003f06270 */
[C---:B------:R-:W-:Y:S04]  /*2dd0*/  LEA R46, P1, R38.reuse, R44, 0x6 ;  /* 0x0000002c262e7211 */ /* 0x040fe800078230ff */
[----:B------:R-:W-:Y:S02]  /*2de0*/  LEA.HI.X R47, R38, R45, R39, 0x6, P1 ;  /* 0x0000002d262f7211 */ /* 0x000fe400008f3427 */
[C---:B------:R-:W-:Y:S03]  /*2df0*/  LEA R50, P1, R62.reuse, R42, 0x6 ;  /* 0x0000002a3e327211 */ /* 0x040fe600078230ff */
[----:B-12---:R-:W2:Y:S01]  /*2e00*/  LDG.E.128 R16, desc[UR6][R46.64] ;  /* 0x000000062e107981 */ /* 0x006ea2000c1e1d00 */
[----:B------:R-:W-:Y:S01]  /*2e10*/  LEA.HI.X R51, R62, R43, R63, 0x6, P1 ;  /* 0x0000002b3e337211 */ /* 0x000fe200008f343f */
[C---:B------:R-:W-:Y:S04]  /*2e20*/  @!P0 IMAD.WIDE R34, R11.reuse, 0x40, R36 ;  /* 0x000000400b228825 */ /* 0x040fe800078e0224 */
[----:B------:R-:W-:Y:S02]  /*2e30*/  @!P0 IMAD.WIDE R26, R11, 0x40, R22 ;  /* 0x000000400b1a8825 */ /* 0x000fe400078e0216 */
        /* <DEDUP_REMOVED lines=47> */
.L_x_4659:
[----:B------:R-:W-:Y:S05]  /*3130*/  BSYNC.RECONVERGENT B0 ;  /* 0x0000000000007941 */ /* 0x000fea0003800200 */
.L_x_4658:
[----:B------:R-:W-:Y:S04]  /*3140*/  BSSY.RECONVERGENT B0, `(.L_x_4660) ;  /* 0x0000039000007945 */ /* 0x000fe80003800200 */
[----:B------:R-:W-:Y:S05]  /*3150*/  @P5 BRA `(.L_x_4661) ;  /* 0x0000000000dc5947 */ /* 0x000fea0003800000 */
[----:B------:R-:W-:Y:S02]  /*3160*/  ISETP.GE.AND P0, PT, R12, R21, PT ;  /* 0x000000150c00720c */ /* 0x000fe40003f06270 */
[C---:B------:R-:W-:Y:S04]  /*3170*/  LEA R34, P1, R38.reuse, R44, 0x7 ;  /* 0x0000002c26227211 */ /* 0x040fe800078238ff */
[----:B------:R-:W-:Y:S02]  /*3180*/  LEA.HI.X R35, R38, R45, R39, 0x7, P1 ;  /* 0x0000002d26237211 */ /* 0x000fe400008f3c27 */
[----:B------:R-:W-:Y:S03]  /*3190*/  LEA R38, P1, R62, R42, 0x7 ;  /* 0x0000002a3e267211 */ /* 0x000fe600078238ff */
[----:B-12-4-:R-:W2:Y:S02]  /*31a0*/  LDG.E.128 R16, desc[UR6][R34.64] ;  /* 0x0000000622107981 */ /* 0x016ea4000c1e1d00 */
[C---:B------:R-:W-:Y:S04]  /*31b0*/  @!P0 IMAD.WIDE R36, R11.reuse, 0x80, R36 ;  /* 0x000000800b248825 */ /* 0x040fe800078e0224 */
[----:B------:R-:W-:Y:S02]  /*31c0*/  @!P0 IMAD.WIDE R22, R11, 0x80, R22 ;  /* 0x000000800b168825 */ /* 0x000fe400078e0216 */
[----:B------:R-:W4:Y:S06]  /*31d0*/  @!P0 LDG.E.64 R36, desc[UR6][R36.64] ;  /* 0x0000000624248981 */ /* 0x000f2c000c1e1b00 */
[----:B------:R-:W5:Y:S01]  /*31e0*/  @!P0 LDG.E.64 R6, desc[UR6][R22.64] ;  /* 0x0000000616068981 */ /* 0x000f62000c1e1b00 */
[--C-:B----4-:R-:W-:Y:S01]  /*31f0*/  @!P0 HADD2.F32 R27, -RZ, R36.reuse.H0_H0 ;  /* 0x20000024ff1b8230 */ /* 0x110fe20000004100 */
[----:B--2---:R-:W-:Y:S01]  /*3200*/  @!P0 MOV R21, R16 ;  /* 0x0000001000158202 */ /* 0x004fe20000000f00 */
        /* <DEDUP_REMOVED lines=44> */
.L_x_4661:
[----:B------:R-:W-:Y:S05]  /*34d0*/  BSYNC.RECONVERGENT B0 ;  /* 0x0000000000007941 */ /* 0x000fea0003800200 */
.L_x_4660:
[----:B------:R-:W1:Y:S01]  /*34e0*/  LDC R21, c[0x0][0x450] ;  /* 0x00011400ff157b82 */ /* 0x000e620000000800 */
[----:B---3--:R-:W-:Y:S05]  /*34f0*/  IMAD.U32 R3, R40, -0x40, RZ ;  /* 0xffffffc028037824 */ /* 0x008fea00078e00ff */
[C---:B------:R-:W-:Y:S02]  /*3500*/  LEA R14, P1, R3.reuse, R14, 0x1 ;  /* 0x0000000e030e7211 */ /* 0x040fe400078208ff */
[C---:B------:R-:W-:Y:S02]  /*3510*/  LEA R52, P0, R3.reuse, R52, 0x1 ;  /* 0x0000003403347211 */ /* 0x040fe400078008ff */
[C---:B------:R-:W-:Y:S02]  /*3520*/  LEA.HI.X.SX32 R15, R3.reuse, R15, 0x1, P1 ;  /* 0x0000000f030f7211 */ /* 0x040fe400008f0eff */
[----:B------:R-:W-:Y:S01]  /*3530*/  LEA.HI.X.SX32 R53, R3, R53, 0x1, P0 ;  /* 0x0000003503357211 */ /* 0x000fe200000f0eff */
[----:B------:R-:W-:Y:S05]  /*3540*/  BRA `(.L_x_4652) ;  /* 0x0000001800447947 */ /* 0x000fea0003800000 */
.L_x_4653:
[C---:B------:R-:W-:Y:S01]  /*3550*/  ISETP.GE.OR P1, PT, R100.reuse, R91, P6 ;  /* 0x0000005b6400720c */ /* 0x040fe20003726670 */
[----:B------:R-:W2:Y:S01]  /*3560*/  LDC.64 R70, c[0x0][0x4a8] ;  /* 0x00012a00ff467b82 */ /* 0x000ea20000000a00 */
[----:B------:R-:W-:Y:S01]  /*3570*/  LEA.HI R20, R21, R21, RZ, 0x1 ;  /* 0x0000001515147211 */ /* 0x000fe200078f08ff */
[----:B------:R-:W-:Y:S01]  /*3580*/  BSSY.RECONVERGENT B0, `(.L_x_4662) ;  /* 0x0000062000007945 */ /* 0x000fe20003800200 */
[----:B------:R-:W-:Y:S02]  /*3590*/  ISETP.LT.OR P2, PT, R100, R97, P1 ;  /* 0x000000616400720c */ /* 0x000fe40000f41670 */
[----:B------:R-:W-:Y:S03]  /*35a0*/  SHF.R.S32.HI R20, RZ, 0x1, R20 ;  /* 0x00000001ff147819 */ /* 0x000fe60000011414 */
[----:B------:R-:W3:Y:S01]  /*35b0*/  LDC R99, c[0x0][0x450] ;  /* 0x00011400ff637b82 */ /* 0x000ee20000000800 */
[----:B-1----:R-:W-:Y:S01]  /*35c0*/  SHF.R.U32.HI R23, RZ, 0x1, R21 ;  /* 0x00000001ff177819 */ /* 0x002fe20000011615 */
[----:B------:R-:W-:Y:S03]  /*35d0*/  IMAD.MOV R20, RZ, RZ, -R20 ;  /* 0x000000ffff147224 */ /* 0x000fe600078e0a14 */
[----:B------:R-:W-:Y:S04]  /*35e0*/  ISETP.GE.U32.AND P1, PT, R12, R23, PT ;  /* 0x000000170c00720c */ /* 0x000fe80003f26070 */
[----:B------:R-:W-:Y:S02]  /*35f0*/  SEL R23, R23, R20, !P1 ;  /* 0x0000001417177207 */ /* 0x000fe40004800000 */
[C---:B--2---:R-:W-:Y:S04]  /*3600*/  LEA R24, P0, R70.reuse, R10, 0x6 ;  /* 0x0000000a46187211 */ /* 0x044fe800078030ff */
        /* <DEDUP_REMOVED lines=89> */
.L_x_4663:
[----:B------:R-:W-:Y:S05]  /*3ba0*/  BSYNC.RECONVERGENT B0 ;  /* 0x0000000000007941 */ /* 0x000fea0003800200 */
.L_x_4662:
        /* <DEDUP_REMOVED lines=9> */
[----:B------:R-:W4:Y:S01]  /*3c40*/  @!P0 LDG.E.128 R16, desc[UR6][R16.64] ;  /* 0x0000000610108981 */ /* 0x000f22000c1e1d00 */
        /* <DEDUP_REMOVED lines=84> */
.L_x_4665:
[----:B------:R-:W-:Y:S05]  /*4190*/  BSYNC.RECONVERGENT B0 ;  /* 0x0000000000007941 */ /* 0x000fea0003800200 */
.L_x_4664:
        /* <DEDUP_REMOVED lines=45> */
[--C-:B---3--:R-:W-:Y:S02]  /*4470*/  @!P0 HADD2.F32 R36, -RZ, R44.reuse.H0_H0 ;  /* 0x2000002cff248230 */ /* 0x108fe40000004100 */
        /* <DEDUP_REMOVED lines=53> */
.L_x_4667:
[----:B------:R-:W-:Y:S05]  /*47d0*/  BSYNC.RECONVERGENT B0 ;  /* 0x0000000000007941 */ /* 0x000fea0003800200 */
.L_x_4666:
[----:B------:R-:W-:Y:S04]  /*47e0*/  BSSY.RECONVERGENT B0, `(.L_x_4668) ;  /* 0x0000061000007945 */ /* 0x000fe80003800200 */
[----:B------:R-:W-:Y:S05]  /*47f0*/  @P5 BRA `(.L_x_4669) ;  /* 0x00000004007c5947 */ /* 0x000fea0003800000 */
[----:B------:R-:W-:Y:S02]  /*4800*/  ISETP.GE.AND P0, PT, R12, R21, PT ;  /* 0x000000150c00720c */ /* 0x000fe40003f06270 */
[C---:B------:R-:W-:Y:S04]  /*4810*/  LEA R28, P2, R70.reuse, R24, 0x7 ;  /* 0x00000018461c7211 */ /* 0x040fe800078438ff */
[----:B------:R-:W-:Y:S05]  /*4820*/  LEA.HI.X R29, R70, R25, R71, 0x7, P2 ;  /* 0x00000019461d7211 */ /* 0x000fea00010f3c47 */
[----:B------:R-:W5:Y:S02]  /*4830*/  LDG.E.128 R44, desc[UR6][R28.64] ;  /* 0x000000061c2c7981 */ /* 0x000f64000c1e1d00 */
[----:B--2-4-:R-:W-:Y:S01]  /*4840*/  @!P0 IMAD R50, R11, 0x60, RZ ;  /* 0x000000600b328824 */ /* 0x014fe200078e02ff */
        /* <DEDUP_REMOVED lines=12> */
[----:B------:R-:W4:Y:S01]  /*4910*/  @!P0 LDG.E.128 R56, desc[UR6][R56.64] ;  /* 0x0000000638388981 */ /* 0x000f22000c1e1d00 */
        /* <DEDUP_REMOVED lines=77> */
.L_x_4669:
[----:B------:R-:W-:Y:S05]  /*4df0*/  BSYNC.RECONVERGENT B0 ;  /* 0x0000000000007941 */ /* 0x000fea0003800200 */
.L_x_4668:
[----:B------:R-:W1:Y:S01]  /*4e00*/  LDC R21, c[0x0][0x450] ;  /* 0x00011400ff157b82 */ /* 0x000e620000000800 */
[----:B---3--:R-:W-:Y:S05]  /*4e10*/  IMAD.U32 R99, R99, -0x40, RZ ;  /* 0xffffffc063637824 */ /* 0x008fea00078e00ff */
[C---:B------:R-:W-:Y:S02]  /*4e20*/  LEA R86, P1, R99.reuse, R86, 0x1 ;  /* 0x0000005663567211 */ /* 0x040fe400078208ff */
[C---:B------:R-:W-:Y:S02]  /*4e30*/  LEA R84, P0, R99.reuse, R84, 0x1 ;  /* 0x0000005463547211 */ /* 0x040fe400078008ff */
[C---:B------:R-:W-:Y:S02]  /*4e40*/  LEA.HI.X.SX32 R87, R99.reuse, R87, 0x1, P1 ;  /* 0x0000005763577211 */ /* 0x040fe400008f0eff */
[----:B------:R-:W-:Y:S09]  /*4e50*/  LEA.HI.X.SX32 R85, R99, R85, 0x1, P0 ;  /* 0x0000005563557211 */ /* 0x000ff200000f0eff */
.L_x_4652:
[----:B------:R-:W-:Y:S05]  /*4e60*/  BSYNC.RECONVERGENT B1 ;  /* 0x0000000000017941 */ /* 0x000fea0003800200 */
.L_x_4650:
        /* <DEDUP_REMOVED lines=20> */
[----:B--2-4-:R-:W-:Y:S02]  /*4fb0*/  IABS R16, R98 ;  /* 0x0000006200107213 */ /* 0x014fe40000000000 */
        /* <DEDUP_REMOVED lines=67> */
.L_x_4670:
[----:B------:R-:W-:Y:S02]  /*53f0*/  ISETP.NE.AND P2, PT, R96, RZ, PT ;  /* 0x000000ff6000720c */ /* 0x000fe40003f45270 */
[----:B------:R-:W-:Y:S02]  /*5400*/  IADD3 R82, P1, PT, R82, UR15, RZ ;  /* 0x0000000f52527c10 */ /* 0x000fe4000ff3e0ff */
[----:B------:R-:W-:Y:S02]  /*5410*/  IADD3 R10, P0, PT, R10, UR18, RZ ;  /* 0x000000120a0a7c10 */ /* 0x000fe4000ff1e0ff */
[----:B------:R-:W-:Y:S02]  /*5420*/  IADD3.X R83, PT, PT, R83, UR14, RZ, P1, !PT ;  /* 0x0000000e53537c10 */ /* 0x000fe40008ffe4ff */
[----:B------:R-:W-:Y:S05]  /*5430*/  IADD3.X R9, PT, PT, R9, UR19, RZ, P0, !PT ;  /* 0x0000001309097c10 */ /* 0x000fea00087fe4ff */
[----:B------:R-:W-:Y:S05]  /*5440*/  @P2 BRA `(.L_x_4671) ;  /* 0xffffffcc00642947 */ /* 0x000fea000383ffff */
.L_x_4649:
[----:B------:R-:W1:Y:S01]  /*5450*/  LDC R15, c[0x0][0x450] ;  /* 0x00011400ff0f7b82 */ /* 0x000e620000000800 */
        /* <DEDUP_REMOVED lines=9> */
[----:B-----5:R-:W2:Y:S08]  /*54f0*/  LDC.64 R2, c[0x0][0x3b0] ;  /* 0x0000ec00ff027b82 */ /* 0x020eb00000000a00 */
[----:B------:R-:W-:Y:S01]  /*5500*/  BAR.SYNC.DEFER_BLOCKING 0x0 ;  /* 0x0000000000007b1d */ /* 0x000fe20000010000 */
[----:B-1----:R-:W-:Y:S01]  /*5510*/  ISETP.NE.AND P0, PT, R15, RZ, PT ;  /* 0x000000ff0f00720c */ /* 0x002fe20003f05270 */
[----:B---3--:R-:W-:-:S06]  /*5520*/  ULEA UR5, UR5, UR4, 0x18 ;  /* 0x0000000405057291 */ /* 0x008fcc000f8ec0ff */
        /* <DEDUP_REMOVED lines=19> */
.L_x_4676:
[----:B------:R1:W-:Y:S02]  /*5660*/  STS.128 [R0], RZ ;  /* 0x000000ff00007388 */ /* 0x0003e40000000c00 */
.L_x_4675:
[----:B------:R-:W-:Y:S05]  /*5670*/  BSYNC.RECONVERGENT B0 ;  /* 0x0000000000007941 */ /* 0x000fea0003800200 */
.L_x_4674:
        /* <DEDUP_REMOVED lines=14> */
.L_x_4673:
[----:B------:R-:W1:Y:S01]  /*5760*/  LDC.64 R2, c[0x0][0x470] ;  /* 0x00011c00ff027b82 */ /* 0x000e620000000a00 */
[----:B------:R-:W2:Y:S01]  /*5770*/  LDCU.64 UR8, c[0x0][0x380] ;  /* 0x00007000ff0877ac */ /* 0x000ea20008000a00 */
[----:B-1----:R-:W-:-:S04]  /*5780*/  ISETP.NE.U32.AND P0, PT, R2, RZ, PT ;  /* 0x000000ff0200720c */ /* 0x002fc80003f05070 */
[----:B------:R-:W-:-:S13]  /*5790*/  ISETP.NE.AND.EX P0, PT, R3, RZ, PT, P0 ;  /* 0x000000ff0300720c */ /* 0x000fda0003f05300 */
[----:B------:R-:W-:Y:S01]  /*57a0*/  @P0 LEA R8, P1, R95, R2, 0x2 ;  /* 0x000000025f080211 */ /* 0x000fe200078210ff */
[----:B------:R-:W-:-:S03]  /*57b0*/  IMAD.MOV.U32 R2, RZ, RZ, RZ ;  /* 0x000000ffff027224 */ /* 0x000fc600078e00ff */
[----:B------:R-:W-:-:S05]  /*57c0*/  @P0 LEA.HI.X R9, R95, R3, RZ, 0x2, P1 ;  /* 0x000000035f090211 */ /* 0x000fca00008f14ff */
[----:B------:R-:W3:Y:S01]  /*57d0*/  @P0 LDG.E R2, desc[UR6][R8.64] ;  /* 0x0000000608020981 */ /* 0x000ee2000c1e1900 */
[----:B------:R-:W1:Y:S01]  /*57e0*/  LDCU.U8 UR4, c[0x0][0x533] ;  /* 0x0000a660ff0477ac */ /* 0x000e620008000000 */
[----:B------:R-:W-:Y:S01]  /*57f0*/  IMAD.SHL.U32 R5, R72, 0x4, RZ ;  /* 0x0000000448057824 */ /* 0x000fe200078e00ff */
[----:B--2---:R-:W-:Y:S01]  /*5800*/  LEA R30, P0, R102, UR8, 0x1 ;  /* 0x00000008661e7c11 */ /* 0x004fe2000f8008ff */
[----:B------:R-:W-:-:S03]  /*5810*/  IMAD.SHL.U32 R24, R11, 0x20, RZ ;  /* 0x000000200b187824 */ /* 0x000fc600078e00ff */
[----:B------:R-:W-:Y:S02]  /*5820*/  LOP3.LUT R5, R5, 0xc, RZ, 0xc0, !PT ;  /* 0x0000000c05057812 */ /* 0x000fe400078ec0ff */
[----:B------:R-:W-:-:S03]  /*5830*/  LEA.HI.X R31, R102, UR9, R74, 0x1, P0 ;  /* 0x00000009661f7c11 */ /* 0x000fc600080f0c4a */
[----:B------:R-:W-:Y:S01]  /*5840*/  IMAD R6, R100, R11, R5 ;  /* 0x0000000b64067224 */ /* 0x000fe200078e0205 */
[----:B-1----:R-:W-:Y:S01]  /*5850*/  UISETP.NE.AND UP0, UPT, UR4, URZ, UPT ;  /* 0x000000ff0400728c */ /* 0x002fe2000bf05270 */
[----:B---3--:R-:W-:-:S05]  /*5860*/  IADD3 R2, PT, PT, R2, R75, R77 ;  /* 0x0000004b02027210 */ /* 0x008fca0007ffe04d */
[----:B------:R-:W-:Y:S02]  /*5870*/  IMAD R3, R11, R2, RZ ;  /* 0x000000020b037224 */ /* 0x000fe400078e02ff */
[----:B------:R-:W-:-:S03]  /*5880*/  IMAD.IADD R2, R5, 0x1, R6 ;  /* 0x0000000105027824 */ /* 0x000fc600078e0206 */
[----:B------:R-:W-:Y:S02]  /*5890*/  SHF.R.S32.HI R5, RZ, 0x1f, R3 ;  /* 0x0000001fff057819 */ /* 0x000fe40000011403 */
[-C--:B------:R-:W-:Y:S02]  /*58a0*/  IADD3 R7, P2, PT, R6, R3.reuse, RZ ;  /* 0x0000000306077210 */ /* 0x080fe40007f5e0ff */
[----:B------:R-:W-:Y:S02]  /*58b0*/  IADD3 R3, P1, PT, R2, R3, RZ ;  /* 0x0000000302037210 */ /* 0x000fe40007f3e0ff */
[-C--:B------:R-:W-:Y:S02]  /*58c0*/  LEA.HI.X.SX32 R6, R6, R5.reuse, 0x1, P2 ;  /* 0x0000000506067211 */ /* 0x080fe400010f0eff */
        /* <DEDUP_REMOVED lines=23> */
[--C-:B-----5:R-:W-:Y:S02]  /*5a40*/  HADD2.F32 R20, -RZ, R9.reuse.H0_H0 ;  /* 0x20000009ff147230 */ /* 0x120fe40000004100 */
[----:B------:R-:W-:Y:S02]  /*5a50*/  HADD2.F32 R21, -RZ, R9.H1_H1 ;  /* 0x30000009ff157230 */ /* 0x000fe40000004100 */
[--C-:B----4-:R-:W-:Y:S01]  /*5a60*/  HADD2.F32 R18, -RZ, R11.reuse.H1_H1 ;  /* 0x3000000bff127230 */ /* 0x110fe20000004100 */
[----:B------:R-:W-:Y:S01]  /*5a70*/  MOV R19, R10 ;  /* 0x0000000a00137202 */ /* 0x000fe20000000f00 */
[----:B---3--:R-:W-:-:S02]  /*5a80*/  HADD2.F32 R22, -RZ, R11.H0_H0 ;  /* 0x2000000bff167230 */ /* 0x008fc40000004100 */
[----:B--2---:R-:W-:Y:S02]  /*5a90*/  HADD2.F32 R16, -RZ, R5.H1_H1 ;  /* 0x30000005ff107230 */ /* 0x004fe40000004100 */
[----:B------:R-:W-:Y:S02]  /*5aa0*/  HADD2.F32 R9, -RZ, R3.H1_H1 ;  /* 0x30000003ff097230 */ /* 0x000fe40000004100 */
        /* <DEDUP_REMOVED lines=32> */
.L_x_4683:
[----:B------:R-:W-:Y:S05]  /*5cb0*/  BSYNC.RECONVERGENT B0 ;  /* 0x0000000000007941 */ /* 0x000fea0003800200 */
.L_x_4682:
[----:B-----5:R2:W-:Y:S01]  /*5cc0*/  STS.128 [R0], R8 ;  /* 0x0000000800007388 */ /* 0x0205e20000000c00 */
[----:B------:R-:W-:Y:S05]  /*5cd0*/  BRA `(.L_x_4680) ;  /* 0x0000000000047947 */ /* 0x000fea0003800000 */
.L_x_4681:
[----:B------:R3:W-:Y:S02]  /*5ce0*/  STS.128 [R0], RZ ;  /* 0x000000ff00007388 */ /* 0x0007e40000000c00 */
.L_x_4680:
[----:B------:R-:W-:Y:S05]  /*5cf0*/  BSYNC.RECONVERGENT B1 ;  /* 0x0000000000017941 */ /* 0x000fea0003800200 */
.L_x_4679:
        /* <DEDUP_REMOVED lines=16> */
[----:B------:R-:W-:Y:S02]  /*5e00*/  SHF.L.U32 R2, R7, 0x1, RZ ;  /* 0x0000000107027819 */ /* 0x000fe400000006ff */
[----:B------:R-:W-:-:S04]  /*5e10*/  LEA.HI.X.SX32 R6, R24, R6, 0x1, P0 ;  /* 0x0000000618067211 */ /* 0x000fc800000f0eff */
[----:B------:R-:W-:Y:S02]  /*5e20*/  SHF.L.U64.HI R6, R7, 0x1, R6 ;  /* 0x0000000107067819 */ /* 0x000fe40000010206 */
[C---:B--2---:R-:W-:Y:S02]  /*5e30*/  IADD3 R4, P1, PT, R2.reuse, UR10, RZ ;  /* 0x0000000a02047c10 */ /* 0x044fe4000ff3e0ff */
[----:B-1----:R-:W-:Y:S02]  /*5e40*/  IADD3 R2, P0, PT, R2, UR8, RZ ;  /* 0x0000000802027c10 */ /* 0x002fe4000ff1e0ff */
[C---:B------:R-:W-:Y:S02]  /*5e50*/  IADD3.X R5, PT, PT, R6.reuse, UR11, RZ, P1, !PT ;  /* 0x0000000b06057c10 */ /* 0x040fe40008ffe4ff */
[----:B------:R-:W-:-:S04]  /*5e60*/  IADD3.X R3, PT, PT, R6, UR9, RZ, P0, !PT ;  /* 0x0000000906037c10 */ /* 0x000fc800087fe4ff */
[----:B------:R-:W2:Y:S04]  /*5e70*/  LDG.E.64 R4, desc[UR6][R4.64] ;  /* 0x0000000604047981 */ /* 0x000ea8000c1e1b00 */
[----:B------:R-:W3:Y:S01]  /*5e80*/  LDG.E.64 R2, desc[UR6][R2.64] ;  /* 0x0000000602027981 */ /* 0x000ee2000c1e1b00 */
[----:B-----5:R-:W-:Y:S01]  /*5e90*/  MOV R15, R10 ;  /* 0x0000000a000f7202 */ /* 0x020fe20000000f00 */
[--C-:B------:R-:W-:Y:S02]  /*5ea0*/  HADD2.F32 R20, -RZ, R9.reuse.H1_H1 ;  /* 0x30000009ff147230 */ /* 0x100fe40000004100 */
[----:B----4-:R-:W-:Y:S02]  /*5eb0*/  HADD2.F32 R16, -RZ, R9.H0_H0 ;  /* 0x20000009ff107230 */ /* 0x010fe40000004100 */
        /* <DEDUP_REMOVED lines=34> */
.L_x_4685:
[----:B------:R-:W-:Y:S05]  /*60e0*/  BSYNC.RECONVERGENT B0 ;  /* 0x0000000000007941 */ /* 0x000fea0003800200 */
.L_x_4684:
[----:B-----5:R2:W-:Y:S01]  /*60f0*/  STS.128 [R0+0x800], R8 ;  /* 0x0008000800007388 */ /* 0x0205e20000000c00 */
[----:B------:R-:W-:Y:S05]  /*6100*/  BRA `(.L_x_4677) ;  /* 0x0000000c00087947 */ /* 0x000fea0003800000 */
.L_x_4678:
        /* <DEDUP_REMOVED lines=97> */
.L_x_4690:
[----:B------:R-:W-:Y:S05]  /*6720*/  BSYNC.RECONVERGENT B0 ;  /* 0x0000000000007941 */ /* 0x000fea0003800200 */
.L_x_4689:
[----:B-----5:R2:W-:Y:S01]  /*6730*/  STS.128 [R0], R20 ;  /* 0x0000001400007388 */ /* 0x0205e20000000c00 */
[----:B------:R-:W-:Y:S05]  /*6740*/  BRA `(.L_x_4687) ;  /* 0x0000000000047947 */ /* 0x000fea0003800000 */
.L_x_4688:
[----:B------:R3:W-:Y:S02]  /*6750*/  STS.128 [R0], RZ ;  /* 0x000000ff00007388 */ /* 0x0007e40000000c00 */
.L_x_4687:
[----:B------:R-:W-:Y:S05]  /*6760*/  BSYNC.RECONVERGENT B1 ;  /* 0x0000000000017941 */ /* 0x000fea0003800200 */
.L_x_4686:
        /* <DEDUP_REMOVED lines=19> */
[----:B------:R-:W4:Y:S03]  /*68a0*/  LDG.E.128 R16, desc[UR6][R16.64] ;  /* 0x0000000610107981 */ /* 0x000f26000c1e1d00 */
[----:B------:R-:W-:-:S02]  /*68b0*/  IADD3.X R24, PT, PT, R5, R2, R24, P2, P0 ;  /* 0x0000000205187210 */ /* 0x000fc400017e0418 */
[C---:B------:R-:W-:Y:S02]  /*68c0*/  SHF.L.U32 R2, R3.reuse, 0x1, RZ ;  /* 0x0000000103027819 */ /* 0x040fe400000006ff */
        /* <DEDUP_REMOVED lines=10> */
[----:B------:R-:W-:Y:S02]  /*6970*/  HADD2.F32 R2, -RZ, R16.H0_H0 ;  /* 0x20000010ff027230 */ /* 0x000fe40000004100 */
[----:B------:R-:W-:Y:S02]  /*6980*/  HADD2.F32 R3, -RZ, R17.H0_H0 ;  /* 0x20000011ff037230 */ /* 0x000fe40000004100 */
[----:B------:R-:W-:Y:S02]  /*6990*/  HADD2.F32 R14, -RZ, R18.H0_H0 ;  /* 0x20000012ff0e7230 */ /* 0x000fe40000004100 */
        /* <DEDUP_REMOVED lines=18> */
[----:B---3--:R-:W-:-:S02]  /*6ac0*/  HADD2.F32 R4, -RZ, R8.H0_H0 ;  /* 0x20000008ff047230 */ /* 0x008fc40000004100 */
        /* <DEDUP_REMOVED lines=36> */
.L_x_4692:
[----:B------:R-:W-:Y:S05]  /*6d10*/  BSYNC.RECONVERGENT B0 ;  /* 0x0000000000007941 */ /* 0x000fea0003800200 */
.L_x_4691:
[----:B-----5:R1:W-:Y:S02]  /*6d20*/  STS.128 [R0+0x800], R20 ;  /* 0x0008001400007388 */ /* 0x0203e40000000c00 */
.L_x_4677:
[----:B------:R-:W-:Y:S05]  /*6d30*/  BSYNC.RECONVERGENT B2 ;  /* 0x0000000000027941 */ /* 0x000fea0003800200 */
.L_x_4672:
        /* <DEDUP_REMOVED lines=13> */
.L_x_4695:
[----:B------:R2:W-:Y:S02]  /*6e10*/  STS.128 [R0+0x1000], RZ ;  /* 0x001000ff00007388 */ /* 0x0005e40000000c00 */
.L_x_4694:
[----:B------:R-:W-:Y:S05]  /*6e20*/  BSYNC.RECONVERGENT B0 ;  /* 0x0000000000007941 */ /* 0x000fea0003800200 */
.L_x_4693:
[----:B------:R-:W-:Y:S01]  /*6e30*/  ISETP.GE.AND P1, PT, R26, R9, PT ;  /* 0x000000091a00720c */ /* 0x000fe20003f26270 */
[C---:B------:R-:W-:Y:S01]  /*6e40*/  IMAD.SHL.U32 R71, R62.reuse, 0x40, RZ ;  /* 0x000000403e477824 */ /* 0x040fe200078e00ff */
[----:B------:R-:W-:Y:S01]  /*6e50*/  SHF.L.U64.HI R2, R62, 0x6, R63 ;  /* 0x000000063e027819 */ /* 0x000fe2000001023f */
[----:B------:R-:W-:Y:S03]  /*6e60*/  BSSY.RECONVERGENT B0, `(.L_x_4696) ;  /* 0x000000d000007945 */ /* 0x000fe60003800200 */
[----:B------:R-:W-:-:S05]  /*6e70*/  IADD3 R4, P0, PT, R71, R112, RZ ;  /* 0x0000007047047210 */ /* 0x000fca0007f1e0ff */
[----:B------:R-:W-:Y:S02]  /*6e80*/  IMAD.X R5, R2, 0x1, R113, P0 ;  /* 0x0000000102057824 */ /* 0x000fe400000e0671 */
[----:B------:R-:W-:Y:S06]  /*6e90*/  @P1 BRA `(.L_x_4697) ;  /* 0x0000000000241947 */ /* 0x000fec0003800000 */
        /* <DEDUP_REMOVED lines=8> */
.L_x_4698:
[----:B------:R1:W-:Y:S02]  /*6f20*/  STS.128 [R0+0x1800], RZ ;  /* 0x001800ff00007388 */ /* 0x0003e40000000c00 */
.L_x_4697:
[----:B------:R-:W-:Y:S05]  /*6f30*/  BSYNC.RECONVERGENT B0 ;  /* 0x0000000000007941 */ /* 0x000fea0003800200 */
.L_x_4696:
        /* <DEDUP_REMOVED lines=14> */
.L_x_4701:
[----:B------:R1:W-:Y:S02]  /*7020*/  STS.128 [R0+0x2000], RZ ;  /* 0x002000ff00007388 */ /* 0x0003e40000000c00 */
.L_x_4700:
[----:B------:R-:W-:Y:S05]  /*7030*/  BSYNC.RECONVERGENT B0 ;  /* 0x0000000000007941 */ /* 0x000fea0003800200 */
.L_x_4699:
        /* <DEDUP_REMOVED lines=14> */
.L_x_4704:
[----:B------:R1:W-:Y:S02]  /*7120*/  STS.128 [R0+0x2800], RZ ;  /* 0x002800ff00007388 */ /* 0x0003e40000000c00 */
.L_x_4703:
[----:B------:R-:W-:Y:S05]  /*7130*/  BSYNC.RECONVERGENT B0 ;  /* 0x0000000000007941 */ /* 0x000fea0003800200 */
.L_x_4702:
[----:B-1----:R-:W1:Y:S01]  /*7140*/  LDC.64 R4, c[0x0][0x538] ;  /* 0x00014e00ff047b82 */ /* 0x002e620000000a00 */
[----:B------:R-:W5:Y:S01]  /*7150*/  LDCU.64 UR8, c[0x0][0x540] ;  /* 0x0000a800ff0877ac */ /* 0x000f620008000a00 */
[----:B------:R-:W-:Y:S01]  /*7160*/  SHF.R.S32.HI R105, RZ, 0x1f, R104 ;  /* 0x0000001fff697819 */ /* 0x000fe20000011468 */
[----:B------:R-:W0:Y:S01]  /*7170*/  LDGDEPBAR ;  /* 0x00000000000079af */ /* 0x000e220000000000 */
[----:B------:R-:W-:Y:S01]  /*7180*/  SHF.R.U32.HI R72, RZ, 0x1, R72 ;  /* 0x00000001ff487819 */ /* 0x000fe20000011648 */
[----:B------:R-:W2:Y:S01]  /*7190*/  LDCU UR4, c[0x0][0x508] ;  /* 0x0000a100ff0477ac */ /* 0x000ea20008000800 */
[C---:B-----5:R-:W-:Y:S01]  /*71a0*/  IMAD.WIDE.U32 R104, R95.reuse, UR8, R104 ;  /* 0x000000085f687c25 */ /* 0x060fe2000f8e0068 */
[----:B------:R-:W5:Y:S03]  /*71b0*/  LDCU UR8, c[0x0][0x458] ;  /* 0x00008b00ff0877ac */ /* 0x000f660008000800 */
[----:B------:R-:W-:Y:S01]  /*71c0*/  IMAD R8, R95, UR9, R105 ;  /* 0x000000095f087c24 */ /* 0x000fe2000f8e0269 */
[----:B-1----:R-:W-:-:S02]  /*71d0*/  LEA R10, P0, R104, R4, 0x2 ;  /* 0x00000004680a7211 */ /* 0x002fc400078010ff */
[----:B------:R-:W-:Y:S01]  /*71e0*/  LOP3.LUT R100, R100, 0x7, RZ, 0xc0, !PT ;  /* 0x0000000764647812 */ /* 0x000fe200078ec0ff */
[----:B------:R-:W-:-:S04]  /*71f0*/  DEPBAR.LE SB0, 0x0 ;  /* 0x000080000000791a */ /* 0x000fc80000000000 */
[----:B------:R-:W-:-:S05]  /*7200*/  LEA.HI.X R11, R104, R5, R8, 0x2, P0 ;  /* 0x00000005680b7211 */ /* 0x000fca00000f1408 */
[----:B------:R-:W3:Y:S01]  /*7210*/  LDG.E R3, desc[UR6][R10.64] ;  /* 0x000000060a037981 */ /* 0x000ee2000c1e1900 */
[----:B------:R-:W-:Y:S01]  /*7220*/  LOP3.LUT R4, R72, 0x1f0, RZ, 0xc0, !PT ;  /* 0x000001f048047812 */ /* 0x000fe200078ec0ff */
[----:B-----5:R-:W3:Y:S01]  /*7230*/  MUFU.RCP R88, UR8 ;  /* 0x0000000800587d08 */ /* 0x020ee20008001000 */
[----:B------:R-:W-:Y:S03]  /*7240*/  BSSY.RECONVERGENT B0, `(.L_x_4705) ;  /* 0x0000013000007945 */ /* 0x000fe60003800200 */
[----:B------:R-:W-:-:S05]  /*7250*/  IMAD R69, R69, 0x40, R4 ;  /* 0x0000004045457824 */ /* 0x000fca00078e0204 */
[----:B------:R-:W-:-:S04]  /*7260*/  IADD3 R100, PT, PT, -R94, R100, R69 ;  /* 0x000000645e647210 */ /* 0x000fc80007ffe145 */
[----:B--2---:R-:W-:-:S05]  /*7270*/  IADD3 R124, PT, PT, R100, UR4, R67 ;  /* 0x00000004647c7c10 */ /* 0x004fca000fffe043 */
[----:B------:R-:W-:Y:S01]  /*7280*/  VIADD R92, R124, 0x1 ;  /* 0x000000017c5c7836 */ /* 0x000fe20000000000 */
        /* <DEDUP_REMOVED lines=11> */
.L_x_4707:
[----:B------:R2:W-:Y:S01]  /*7340*/  STS.128 [R0+0x3000], RZ ;  /* 0x003000ff00007388 */ /* 0x0005e20000000c00 */
[----:B------:R-:W-:Y:S05]  /*7350*/  BRA `(.L_x_4708) ;  /* 0x0000000000047947 */ /* 0x000fea0003800000 */
.L_x_4706:
[----:B------:R3:W-:Y:S02]  /*7360*/  STS.128 [R0+0x3000], RZ ;  /* 0x003000ff00007388 */ /* 0x0007e40000000c00 */
.L_x_4708:
[----:B------:R-:W-:Y:S05]  /*7370*/  BSYNC.RECONVERGENT B0 ;  /* 0x0000000000007941 */ /* 0x000fea0003800200 */
.L_x_4705:
        /* <DEDUP_REMOVED lines=16> */
.L_x_4711:
[----:B------:R1:W-:Y:S02]  /*7480*/  STS.128 [R0+0x3800], RZ ;  /* 0x003800ff00007388 */ /* 0x0003e40000000c00 */
.L_x_4710:
[----:B------:R-:W-:Y:S05]  /*7490*/  BSYNC.RECONVERGENT B0 ;  /* 0x0000000000007941 */ /* 0x000fea0003800200 */
.L_x_4709:
[----:B------:R-:W-:Y:S01]  /*74a0*/  ISETP.GE.AND P0, PT, R7, R9, PT ;  /* 0x000000090700720c */ /* 0x000fe20003f06270 */
[----:B------:R-:W-:-:S12]  /*74b0*/  BSSY.RECONVERGENT B0, `(.L_x_4712) ;  /* 0x000000e000007945 */ /* 0x000fd80003800200 */
[----:B------:R1:W-:Y:S01]  /*74c0*/  @P0 STS.128 [R0+0x4000], RZ ;  /* 0x004000ff00000388 */ /* 0x0003e20000000c00 */
        /* <DEDUP_REMOVED lines=11> */
.L_x_4714:
[----:B------:R1:W-:Y:S02]  /*7580*/  STS.128 [R0+0x4000], RZ ;  /* 0x004000ff00007388 */ /* 0x0003e40000000c00 */
.L_x_4713:
[----:B------:R-:W-:Y:S05]  /*7590*/  BSYNC.RECONVERGENT B0 ;  /* 0x0000000000007941 */ /* 0x000fea0003800200 */
.L_x_4712:
        /* <DEDUP_REMOVED lines=14> */
.L_x_4717:
[----:B------:R1:W-:Y:S02]  /*7680*/  STS.128 [R0+0x4800], RZ ;  /* 0x004800ff00007388 */ /* 0x0003e40000000c00 */
.L_x_4716:
[----:B------:R-:W-:Y:S05]  /*7690*/  BSYNC.RECONVERGENT B0 ;  /* 0x0000000000007941 */ /* 0x000fea0003800200 */
.L_x_4715:
[----:B------:R-:W5:Y:S01]  /*76a0*/  S2R R84, SR_TID.X ;  /* 0x0000000000547919 */ /* 0x000f620000002100 */
[----:B------:R-:W-:Y:S01]  /*76b0*/  IMAD.MOV.U32 R64, RZ, RZ, 0x20 ;  /* 0x00000020ff407424 */ /* 0x000fe200078e00ff */
[----:B------:R-:W-:Y:S01]  /*76c0*/  VIMNMX R92, PT, PT, R92, R67, PT ;  /* 0x000000435c5c7248 */ /* 0x000fe20003fe0100 */
[----:B------:R-:W-:Y:S01]  /*76d0*/  VIADD R70, R68, 0xffffffff ;  /* 0xffffffff44467836 */ /* 0x000fe20000000000 */
[----:B------:R-:W-:Y:S01]  /*76e0*/  VIADDMNMX R124, R124, 0x9, R67, PT ;  /* 0x000000097c7c7846 */ /* 0x000fe20003800143 */
[----:B------:R-:W0:Y:S01]  /*76f0*/  LDGDEPBAR ;  /* 0x00000000000079af */ /* 0x000e220000000000 */
[C---:B-----5:R-:W-:Y:S01]  /*7700*/  IMAD.SHL.U32 R91, R84.reuse, 0x20, RZ ;  /* 0x00000020545b7824 */ /* 0x060fe200078e00ff */
[C---:B------:R-:W-:Y:S01]  /*7710*/  LOP3.LUT R8, R84.reuse, 0x8, RZ, 0xc0, !PT ;  /* 0x0000000854087812 */ /* 0x040fe200078ec0ff */
[C---:B------:R-:W-:Y:S01]  /*7720*/  IMAD.SHL.U32 R86, R84.reuse, 0x10, RZ ;  /* 0x0000001054567824 */ /* 0x040fe200078e00ff */
[C---:B------:R-:W-:Y:S01]  /*7730*/  LOP3.LUT P0, RZ, R84.reuse, 0x4, RZ, 0xc0, !PT ;  /* 0x0000000454ff7812 */ /* 0x040fe2000780c0ff */
[C---:B------:R-:W-:Y:S01]  /*7740*/  IMAD.SHL.U32 R3, R84.reuse, 0x4, RZ ;  /* 0x0000000454037824 */ /* 0x040fe200078e00ff */
[----:B-1----:R-:W-:Y:S01]  /*7750*/  LOP3.LUT R5, R91, 0xc0, RZ, 0xc0, !PT ;  /* 0x000000c05b057812 */ /* 0x002fe200078ec0ff */
[----:B------:R-:W-:Y:S01]  /*7760*/  IMAD.SHL.U32 R127, R84, 0x2, RZ ;  /* 0x00000002547f7824 */ /* 0x000fe200078e00ff */
[----:B------:R-:W-:-:S02]  /*7770*/  LOP3.LUT R4, R86, 0x100, RZ, 0xc0, !PT ;  /* 0x0000010056047812 */ /* 0x000fc400078ec0ff */
[----:B------:R-:W-:Y:S02]  /*7780*/  LOP3.LUT R90, R5, 0x8, R72, 0xf8, !PT ;  /* 0x00000008055a7812 */ /* 0x000fe400078ef848 */
        /* <DEDUP_REMOVED lines=10> */
[----:B------:R-:W-:Y:S01]  /*7830*/  SEL R64, R64, 0xffffffe0, !P0 ;  /* 0xffffffe040407807 */ /* 0x000fe20004000000 */
[----:B------:R-:W-:Y:S01]  /*7840*/  LDSM.16.M88.4 R8, [R5+0x1800] ;  /* 0x001800000508783b */ /* 0x000fe20000000200 */
[----:B------:R-:W-:-:S02]  /*7850*/  P2R R4, PR, RZ, 0x1 ;  /* 0x00000001ff047803 */ /* 0x000fc40000000000 */
[----:B------:R-:W-:Y:S01]  /*7860*/  LOP3.LUT R127, R127, 0x6, RZ, 0xc0, !PT ;  /* 0x000000067f7f7812 */ /* 0x000fe200078ec0ff */
[----:B------:R-:W1:Y:S01]  /*7870*/  LDSM.16.M88.4 R32, [R85] ;  /* 0x000000005520783b */ /* 0x000e620000000200 */
[----:B------:R-:W-:Y:S02]  /*7880*/  IMAD.IADD R108, R85, 0x1, R64 ;  /* 0x00000001556c7824 */ /* 0x000fe400078e0240 */
[----:B------:R-:W-:Y:S01]  /*7890*/  IMAD.IADD R69, R64, 0x1, R5 ;  /* 0x0000000140457824 */ /* 0x000fe200078e0205 */
[----:B------:R-:W5:Y:S04]  /*78a0*/  LDSM.16.M88.4 R24, [R5+0x1000] ;  /* 0x001000000518783b */ /* 0x000f680000000200 */
[----:B------:R-:W-:Y:S04]  /*78b0*/  LDSM.16.M88.4 R108, [R108] ;  /* 0x000000006c6c783b */ /* 0x000fe80000000200 */
[----:B------:R-:W2:Y:S04]  /*78c0*/  LDSM.16.M88.4 R80, [R69+0x1800] ;  /* 0x001800004550783b */ /* 0x000ea80000000200 */
[----:B----4-:R-:W4:Y:S04]  /*78d0*/  LDSM.16.M88.4 R16, [R5+0x1400] ;  /* 0x001400000510783b */ /* 0x010f280000000200 */
[----:B------:R-:W3:Y:S04]  /*78e0*/  LDSM.16.M88.4 R100, [R69+0x1000] ;  /* 0x001000004564783b */ /* 0x000ee80000000200 */
[----:B------:R-:W3:Y:S04]  /*78f0*/  LDSM.16.M88.4 R76, [R5+0x1c00] ;  /* 0x001c0000054c783b */ /* 0x000ee80000000200 */
[----:B------:R-:W3:Y:S04]  /*7900*/  LDSM.16.M88.4 R56, [R5+0x2000] ;  /* 0x002000000538783b */ /* 0x000ee80000000200 */
[----:B------:R-:W3:Y:S04]  /*7910*/  LDSM.16.M88.4 R48, [R5+0x2400] ;  /* 0x002400000530783b */ /* 0x000ee80000000200 */
[----:B------:R-:W3:Y:S01]  /*7920*/  LDSM.16.M88.4 R40, [R5+0x2800] ;  /* 0x002800000528783b */ /* 0x000ee20000000200 */
[C---:B-1----:R-:W-:Y:S03]  /*7930*/  HMMA.16816.F32 R12, R32.reuse, R8, RZ ;  /* 0x00000008200c723c */ /* 0x042fe600000018ff */
[----:B------:R1:W1:Y:S04]  /*7940*/  LDSM.16.M88.4 R104, [R5+0x2c00] ;  /* 0x002c00000568783b */ /* 0x0002680000000200 */
[----:B------:R-:W1:Y:S01]  /*7950*/  LDSM.16.M88.4 R96, [R69+0x1400] ;  /* 0x001400004560783b */ /* 0x000e620000000200 */
[C---:B------:R-:W-:Y:S03]  /*7960*/  HMMA.16816.F32 R8, R32.reuse, R10, RZ ;  /* 0x0000000a2008723c */ /* 0x040fe600000018ff */
[----:B------:R-:W-:Y:S05]  /*7970*/  LDSM.16.M88.4 R120, [R69+0x1c00] ;  /* 0x001c00004578783b */ /* 0x000fea0000000200 */
[C---:B-----5:R-:W-:Y:S08]  /*7980*/  HMMA.16816.F32 R28, R32.reuse, R24, RZ ;  /* 0x00000018201c723c */ /* 0x060ff000000018ff */
[----:B------:R-:W-:Y:S08]  /*7990*/  HMMA.16816.F32 R24, R32, R26, RZ ;  /* 0x0000001a2018723c */ /* 0x000ff000000018ff */
[C---:B--2---:R-:W-:Y:S08]  /*79a0*/  HMMA.16816.F32 R12, R108.reuse, R80, R12 ;  /* 0x000000506c0c723c */ /* 0x044ff0000000180c */
[----:B------:R-:W-:Y:S01]  /*79b0*/  HMMA.16816.F32 R8, R108, R82, R8 ;  /* 0x000000526c08723c */ /* 0x000fe20000001808 */
[----:B------:R-:W2:Y:S07]  /*79c0*/  LDSM.16.M88.4 R80, [R69+0x2c00] ;  /* 0x002c00004550783b */ /* 0x000eae0000000200 */
[C---:B----4-:R-:W-:Y:S08]  /*79d0*/  HMMA.16816.F32 R20, R32.reuse, R16, RZ ;  /* 0x000000102014723c */ /* 0x050ff000000018ff */
[----:B------:R-:W-:Y:S08]  /*79e0*/  HMMA.16816.F32 R16, R32, R18, RZ ;  /* 0x000000122010723c */ /* 0x000ff000000018ff */
[C---:B---3--:R-:W-:Y:S08]  /*79f0*/  HMMA.16816.F32 R28, R108.reuse, R100, R28 ;  /* 0x000000646c1c723c */ /* 0x048ff0000000181c */
[----:B------:R-:W-:Y:S01]  /*7a00*/  HMMA.16816.F32 R24, R108, R102, R24 ;  /* 0x000000666c18723c */ /* 0x000fe20000001818 */
[----:B------:R-:W3:Y:S07]  /*7a10*/  LDSM.16.M88.4 R100, [R69+0x2400] ;  /* 0x002400004564783b */ /* 0x000eee0000000200 */
        /* <DEDUP_REMOVED lines=10> */
[----:B------:R-:W-:Y:S07]  /*7ac0*/  LDSM.16.M88.4 R104, [R69+0x2000] ;  /* 0x002000004568783b */ /* 0x000fee0000000200 */
[C---:B------:R-:W-:Y:S08]  /*7ad0*/  HMMA.16816.F32 R20, R108.reuse, R96, R20 ;  /* 0x000000606c14723c */ /* 0x040ff00000001814 */
[----:B------:R-:W-:Y:S01]  /*7ae0*/  HMMA.16816.F32 R16, R108, R98, R16 ;  /* 0x000000626c10723c */ /* 0x000fe20000001810 */
[----:B------:R1:W4:Y:S01]  /*7af0*/  LDSM.16.M88.4 R96, [R69+0x2800] ;  /* 0x002800004560783b */ /* 0x0003220000000200 */
[----:B------:R-:W-:-:S06]  /*7b00*/  DEPBAR.LE SB0, 0x0 ;  /* 0x000080000000791a */ /* 0x000fcc0000000000 */
[C---:B--2---:R-:W-:Y:S08]  /*7b10*/  HMMA.16816.F32 R32, R108.reuse, R82, R32 ;  /* 0x000000526c20723c */ /* 0x044ff00000001820 */
[----:B------:R-:W-:Y:S01]  /*7b20*/  HMMA.16816.F32 R36, R108, R80, R36 ;  /* 0x000000506c24723c */ /* 0x000fe20000001824 */
[----:B-1----:R-:W-:-:S07]  /*7b30*/  IMAD R69, R70, 0x80, R127 ;  /* 0x0000008046457824 */ /* 0x002fce00078e027f */
[C---:B---3--:R-:W-:Y:S01]  /*7b40*/  HMMA.16816.F32 R52, R108.reuse, R100, R52 ;  /* 0x000000646c34723c */ /* 0x048fe20000001834 */
[C---:B------:R-:W-:Y:S02]  /*7b50*/  VIADD R67, R69.reuse, 0x78 ;  /* 0x0000007845437836 */ /* 0x040fe40000000000 */
[C---:B------:R-:W-:Y:S02]  /*7b60*/  VIADD R89, R69.reuse, 0x8 ;  /* 0x0000000845597836 */ /* 0x040fe40000000000 */
[----:B------:R-:W-:Y:S01]  /*7b70*/  VIADD R81, R69, 0x1 ;  /* 0x0000000145517836 */ /* 0x000fe20000000000 */
[C---:B------:R-:W-:Y:S02]  /*7b80*/  ISETP.GE.AND P1, PT, R67.reuse, R92, PT ;  /* 0x0000005c4300720c */ /* 0x040fe40003f26270 */
[----:B------:R-:W-:Y:S01]  /*7b90*/  HMMA.16816.F32 R48, R108, R102, R48 ;  /* 0x000000666c30723c */ /* 0x000fe20000001830 */
[----:B------:R-:W-:Y:S01]  /*7ba0*/  ISETP.GE.AND P0, PT, R67, R124, PT ;  /* 0x0000007c4300720c */ /* 0x000fe20003f06270 */
[----:B------:R-:W-:Y:S01]  /*7bb0*/  VIADD R133, R69, 0x20 ;  /* 0x0000002045857836 */ /* 0x000fe20000000000 */
[----:B------:R-:W-:-:S02]  /*7bc0*/  ISETP.GE.AND P4, PT, R89, R92, PT ;  /* 0x0000005c5900720c */ /* 0x000fc40003f86270 */
[-C--:B------:R-:W-:Y:S02]  /*7bd0*/  ISETP.GE.AND P5, PT, R89, R124.reuse, PT ;  /* 0x0000007c5900720c */ /* 0x080fe40003fa6270 */
[----:B------:R-:W-:Y:S01]  /*7be0*/  I2FP.F32.S32 R67, R67 ;  /* 0x0000004300437245 */ /* 0x000fe20000201400 */
[----:B----4-:R-:W-:Y:S01]  /*7bf0*/  HMMA.16816.F32 R40, R108, R98, R40 ;  /* 0x000000626c28723c */ /* 0x010fe20000001828 */
[----:B------:R-:W-:Y:S02]  /*7c00*/  I2FP.F32.S32 R70, R81 ;  /* 0x0000005100467245 */ /* 0x000fe40000201400 */
[----:B------:R-:W-:Y:S01]  /*7c10*/  I2FP.F32.S32 R89, R89 ;  /* 0x0000005900597245 */ /* 0x000fe20000201400 */
[C---:B------:R-:W-:Y:S01]  /*7c20*/  FFMA.FTZ R32, R88.reuse, R67, R32 ;  /* 0x0000004358207223 */ /* 0x040fe20000010020 */
[----:B------:R-:W-:Y:S01]  /*7c30*/  ISETP.GE.AND P3, PT, R81, R124, PT ;  /* 0x0000007c5100720c */ /* 0x000fe20003f66270 */
[CC--:B------:R-:W-:Y:S01]  /*7c40*/  FFMA.FTZ R102, R88.reuse, R70.reuse, R29 ;  /* 0x0000004658667223 */ /* 0x0c0fe2000001001d */
[C---:B------:R-:W-:Y:S01]  /*7c50*/  FFMA.FTZ R31, R88.reuse, R70, R31 ;  /* 0x00000046581f7223 */ /* 0x040fe2000001001f */
[CC--:B------:R-:W-:Y:S01]  /*7c60*/  FFMA.FTZ R100, R88.reuse, R89.reuse, R24 ;  /* 0x0000005958647223 */ /* 0x0c0fe20000010018 */
[----:B------:R-:W-:Y:S01]  /*7c70*/  FFMA.FTZ R89, R88, R89, R26 ;  /* 0x0000005958597223 */ /* 0x000fe2000001001a */
[----:B------:R-:W-:-:S02]  /*7c80*/  VIADD R29, R69, 0x18 ;  /* 0x00000018451d7836 */ /* 0x000fc40000000000 */
[----:B------:R-:W-:Y:S01]  /*7c90*/  FFMA.FTZ R34, R88, R67, R34 ;  /* 0x0000004358227223 */ /* 0x000fe20000010022 */
[----:B------:R-:W-:Y:S01]  /*7ca0*/  VIADD R67, R69, 0x19 ;  /* 0x0000001945437836 */ /* 0x000fe20000000000 */
[----:B------:R-:W-:Y:S01]  /*7cb0*/  FSEL R26, R32, -INF , !P1 ;  /* 0xff800000201a7808 */ /* 0x000fe20004800000 */
[C---:B------:R-:W-:Y:S01]  /*7cc0*/  HMMA.16816.F32 R4, R108.reuse, R120, R4 ;  /* 0x000000786c04723c */ /* 0x040fe20000001804 */
[C---:B------:R-:W-:Y:S02]  /*7cd0*/  ISETP.GE.AND P6, PT, R29.reuse, R92, PT ;  /* 0x0000005c1d00720c */ /* 0x040fe40003fc6270 */
[----:B------:R-:W-:Y:S02]  /*7ce0*/  ISETP.GE.AND P1, PT, R29, R124, PT ;  /* 0x0000007c1d00720c */ /* 0x000fe40003f26270 */
[----:B------:R-:W-:Y:S01]  /*7cf0*/  FSEL R99, R31, -INF , !P3 ;  /* 0xff8000001f637808 */ /* 0x000fe20005800000 */
[----:B------:R-:W-:Y:S01]  /*7d00*/  VIADD R31, R69, 0x21 ;  /* 0x00000021451f7836 */ /* 0x000fe20000000000 */
[----:B------:R-:W-:Y:S01]  /*7d10*/  FSEL R89, R89, -INF , !P5 ;  /* 0xff80000059597808 */ /* 0x000fe20006800000 */
[----:B------:R-:W-:Y:S01]  /*7d20*/  HMMA.16816.F32 R44, R108, R96, R44 ;  /* 0x000000606c2c723c */ /* 0x000fe2000000182c */
[----:B------:R-:W-:-:S02]  /*7d30*/  I2FP.F32.S32 R29, R29 ;  /* 0x0000001d001d7245 */ /* 0x000fc40000201400 */
[C---:B------:R-:W-:Y:S02]  /*7d40*/  ISETP.GE.AND P3, PT, R133.reuse, R92, PT ;  /* 0x0000005c8500720c */ /* 0x040fe40003f66270 */
[----:B------:R-:W-:Y:S01]  /*7d50*/  ISETP.GE.AND P5, PT, R133, R124, PT ;  /* 0x0000007c8500720c */ /* 0x000fe20003fa6270 */
[C---:B------:R-:W-:Y:S01]  /*7d60*/  FFMA.FTZ R16, R88.reuse, R29, R16 ;  /* 0x0000001d58107223 */ /* 0x040fe20000010010 */
[----:B------:R-:W-:Y:S01]  /*7d70*/  I2FP.F32.S32 R32, R67 ;  /* 0x0000004300207245 */ /* 0x000fe20000201400 */
[C---:B------:R-:W-:Y:S01]  /*7d80*/  FFMA.FTZ R18, R88.reuse, R29, R18 ;  /* 0x0000001d58127223 */ /* 0x040fe20000010012 */
[----:B------:R-:W-:Y:S01]  /*7d90*/  I2FP.F32.S32 R133, R133 ;  /* 0x0000008500857245 */ /* 0x000fe20000201400 */
[----:B------:R-:W-:Y:S01]  /*7da0*/  VIADD R29, R69, 0x28 ;  /* 0x00000028451d7836 */ /* 0x000fe20000000000 */
[----:B------:R-:W-:Y:S01]  /*7db0*/  ISETP.GE.AND P2, PT, R81, R92, PT ;  /* 0x0000005c5100720c */ /* 0x000fe20003f46270 */
[----:B------:R-:W-:Y:S01]  /*7dc0*/  FFMA.FTZ R101, R88, R32, R19 ;  /* 0x0000002058657223 */ /* 0x000fe20000010013 */
[----:B------:R-:W-:-:S02]  /*7dd0*/  VIADD R19, R69, 0x29 ;  /* 0x0000002945137836 */ /* 0x000fc40000000000 */
[-C--:B------:R-:W-:Y:S01]  /*7de0*/  FFMA.FTZ R12, R88, R133.reuse, R12 ;  /* 0x00000085580c7223 */ /* 0x080fe2000001000c */
[----:B------:R-:W-:Y:S01]  /*7df0*/  FSEL R102, R102, -INF , !P2 ;  /* 0xff80000066667808 */ /* 0x000fe20005000000 */
[C---:B------:R-:W-:Y:S01]  /*7e00*/  FFMA.FTZ R17, R88.reuse, R32, R17 ;  /* 0x0000002058117223 */ /* 0x040fe20000010011 */
[-C--:B------:R-:W-:Y:S01]  /*7e10*/  ISETP.GE.AND P2, PT, R67, R92.reuse, PT ;  /* 0x0000005c4300720c */ /* 0x080fe20003f46270 */
[----:B------:R-:W-:Y:S01]  /*7e20*/  FFMA.FTZ R133, R88, R133, R14 ;  /* 0x0000008558857223 */ /* 0x000fe2000001000e */
[----:B------:R-:W-:Y:S01]  /*7e30*/  FSEL R98, R16, -INF , !P6 ;  /* 0xff80000010627808 */ /* 0x000fe20007000000 */
[----:B------:R-:W-:Y:S01]  /*7e40*/  HMMA.16816.F32 R76, R108, R122, R76 ;  /* 0x0000007a6c4c723c */ /* 0x000fe2000000184c */
[----:B------:R-:W-:Y:S01]  /*7e50*/  ISETP.GE.AND P6, PT, R31, R92, PT ;  /* 0x0000005c1f00720c */ /* 0x000fe20003fc6270 */
[----:B------:R-:W-:Y:S01]  /*7e60*/  VIADD R81, R69, 0x38 ;  /* 0x0000003845517836 */ /* 0x000fe20000000000 */
[----:B------:R-:W-:Y:S02]  /*7e70*/  FSEL R128, R12, -INF , !P3 ;  /* 0xff8000000c807808 */ /* 0x000fe40005800000 */
[----:B------:R-:W-:-:S02]  /*7e80*/  I2FP.F32.S32 R12, R19 ;  /* 0x00000013000c7245 */ /* 0x000fc40000201400 */
[----:B------:R-:W-:Y:S01]  /*7e90*/  I2FP.F32.S32 R14, R31 ;  /* 0x0000001f000e7245 */ /* 0x000fe20000201400 */
[C---:B------:R-:W-:Y:S01]  /*7ea0*/  HMMA.16816.F32 R72, R108.reuse, R104, R72 ;  /* 0x000000686c48723c */ /* 0x040fe20000001848 */
[----:B------:R-:W-:Y:S01]  /*7eb0*/  FSEL R96, R17, -INF , !P2 ;  /* 0xff80000011607808 */ /* 0x000fe20005000000 */
[C---:B------:R-:W-:Y:S01]  /*7ec0*/  FFMA.FTZ R132, R88.reuse, R12, R9 ;  /* 0x0000000c58847223 */ /* 0x040fe20000010009 */
[----:B------:R-:W-:Y:S01]  /*7ed0*/  P2R R16, PR, RZ, 0x40 ;  /* 0x00000040ff107803 */ /* 0x000fe20000000000 */
[----:B------:R-:W-:Y:S01]  /*7ee0*/  FFMA.FTZ R136, R88, R14, R13 ;  /* 0x0000000e58887223 */ /* 0x000fe2000001000d */
[----:B------:R-:W-:Y:S01]  /*7ef0*/  I2FP.F32.S32 R17, R29 ;  /* 0x0000001d00117245 */ /* 0x000fe20000201400 */
[C---:B------:R-:W-:Y:S01]  /*7f00*/  VIADD R9, R69.reuse, 0x30 ;  /* 0x0000003045097836 */ /* 0x040fe20000000000 */
[----:B------:R-:W-:Y:S01]  /*7f10*/  FSEL R24, R34, -INF , !P0 ;  /* 0xff80000022187808 */ /* 0x000fe20004000000 */
[----:B------:R-:W-:Y:S01]  /*7f20*/  VIADD R13, R69, 0x31 ;  /* 0x00000031450d7836 */ /* 0x000fe20000000000 */
[----:B------:R-:W-:Y:S01]  /*7f30*/  ISETP.GE.AND P0, PT, R67, R124, PT ;  /* 0x0000007c4300720c */ /* 0x000fe20003f06270 */
[-C--:B------:R-:W-:Y:S01]  /*7f40*/  FFMA.FTZ R8, R88, R17.reuse, R8 ;  /* 0x0000001158087223 */ /* 0x080fe20000010008 */
[----:B------:R-:W-:Y:S01]  /*7f50*/  ISETP.NE.AND P3, PT, R16, RZ, PT ;  /* 0x000000ff1000720c */ /* 0x000fe20003f65270 */
[C---:B------:R-:W-:Y:S01]  /*7f60*/  FFMA.FTZ R15, R88.reuse, R14, R15 ;  /* 0x0000000e580f7223 */ /* 0x040fe2000001000f */
[----:B------:R-:W-:Y:S01]  /*7f70*/  ISETP.GE.AND P6, PT, R29, R92, PT ;  /* 0x0000005c1d00720c */ /* 0x000fe20003fc6270 */
[----:B------:R-:W-:Y:S01]  /*7f80*/  FFMA.FTZ R11, R88, R12, R11 ;  /* 0x0000000c580b7223 */ /* 0x000fe2000001000b */
[----:B------:R-:W-:Y:S01]  /*7f90*/  FSEL R100, R100, -INF , !P4 ;  /* 0xff80000064647808 */ /* 0x000fe20006000000 */
[----:B------:R-:W-:Y:S01]  /*7fa0*/  HMMA.16816.F32 R56, R108, R106, R56 ;  /* 0x0000006a6c38723c */ /* 0x000fe20000001838 */
[----:B------:R-:W-:Y:S01]  /*7fb0*/  FSEL R101, R101, -INF , !P0 ;  /* 0xff80000065657808 */ /* 0x000fe20004000000 */
[----:B------:R-:W-:Y:S01]  /*7fc0*/  FFMA.FTZ R10, R88, R17, R10 ;  /* 0x00000011580a7223 */ /* 0x000fe2000001000a */
[----:B------:R-:W-:Y:S01]  /*7fd0*/  FSEL R133, R133, -INF , !P5 ;  /* 0xff80000085857808 */ /* 0x000fe20006800000 */
[----:B------:R-:W-:Y:S01]  /*7fe0*/  VIADD R17, R69, 0x68 ;  /* 0x0000006845117836 */ /* 0x000fe20000000000 */
[----:B------:R-:W-:Y:S01]  /*7ff0*/  BAR.SYNC.DEFER_BLOCKING 0x0 ;  /* 0x0000000000007b1d */ /* 0x000fe20000010000 */
[-C--:B------:R-:W-:Y:S01]  /*8000*/  ISETP.GE.AND P4, PT, R31, R124.reuse, PT ;  /* 0x0000007c1f00720c */ /* 0x080fe20003f86270 */
[----:B------:R-:W-:Y:S01]  /*8010*/  VIADD R31, R69, 0x70 ;  /* 0x00000070451f7836 */ /* 0x000fe20000000000 */
[----:B------:R-:W-:-:S02]  /*8020*/  ISETP.GE.AND P0, PT, R19, R124, PT ;  /* 0x0000007c1300720c */ /* 0x000fc40003f06270 */
[----:B------:R-:W-:Y:S02]  /*8030*/  FSEL R136, R136, -INF , !P3 ;  /* 0xff80000088887808 */ /* 0x000fe40005800000 */
[C---:B------:R-:W-:Y:S02]  /*8040*/  ISETP.GE.AND P5, PT, R9.reuse, R92, PT ;  /* 0x0000005c0900720c */ /* 0x040fe40003fa6270 */
[----:B------:R-:W-:Y:S02]  /*8050*/  ISETP.GE.AND P3, PT, R9, R124, PT ;  /* 0x0000007c0900720c */ /* 0x000fe40003f66270 */
[----:B------:R-:W-:Y:S02]  /*8060*/  I2FP.F32.S32 R9, R9 ;  /* 0x0000000900097245 */ /* 0x000fe40000201400 */
[----:B------:R-:W-:Y:S02]  /*8070*/  FSEL R134, R8, -INF , !P6 ;  /* 0xff80000008867808 */ /* 0x000fe40007000000 */
[----:B------:R-:W-:Y:S01]  /*8080*/  I2FP.F32.S32 R8, R13 ;  /* 0x0000000d00087245 */ /* 0x000fe20000201400 */
[CC--:B------:R-:W-:Y:S01]  /*8090*/  FFMA.FTZ R4, R88.reuse, R9.reuse, R4 ;  /* 0x0000000958047223 */ /* 0x0c0fe20000010004 */
[----:B------:R-:W-:Y:S01]  /*80a0*/  FSEL R141, R15, -INF , !P4 ;  /* 0xff8000000f8d7808 */ /* 0x000fe20006000000 */
[C---:B------:R-:W-:Y:S01]  /*80b0*/  FFMA.FTZ R6, R88.reuse, R9, R6 ;  /* 0x0000000958067223 */ /* 0x040fe20000010006 */
[----:B------:R-:W-:Y:S01]  /*80c0*/  P2R R12, PR, RZ, 0x20 ;  /* 0x00000020ff0c7803 */ /* 0x000fe20000000000 */
[C---:B------:R-:W-:Y:S01]  /*80d0*/  FFMA.FTZ R5, R88.reuse, R8, R5 ;  /* 0x0000000858057223 */ /* 0x040fe20000010005 */
[----:B------:R-:W-:Y:S01]  /*80e0*/  FSEL R137, R11, -INF , !P0 ;  /* 0xff8000000b897808 */ /* 0x000fe20004000000 */
[----:B------:R-:W-:Y:S01]  /*80f0*/  VIADD R11, R69, 0x39 ;  /* 0x00000039450b7836 */ /* 0x000fe20000000000 */
[----:B------:R-:W-:Y:S01]  /*8100*/  ISETP.GE.AND P4, PT, R81, R92, PT ;  /* 0x0000005c5100720c */ /* 0x000fe20003f86270 */
[----:B------:R-:W-:Y:S01]  /*8110*/  VIADD R9, R69, 0x40 ;  /* 0x0000004045097836 */ /* 0x000fe20000000000 */
[----:B------:R-:W-:Y:S01]  /*8120*/  ISETP.GE.AND P0, PT, R81, R124, PT ;  /* 0x0000007c5100720c */ /* 0x000fe20003f06270 */
[----:B------:R-:W-:Y:S01]  /*8130*/  FFMA.FTZ R83, R88, R8, R7 ;  /* 0x0000000858537223 */ /* 0x000fe20000010007 */
[----:B------:R-:W-:Y:S01]  /*8140*/  I2FP.F32.S32 R81, R81 ;  /* 0x0000005100517245 */ /* 0x000fe20000201400 */
[C---:B------:R-:W-:Y:S01]  /*8150*/  VIADD R7, R69.reuse, 0x41 ;  /* 0x0000004145077836 */ /* 0x040fe20000000000 */
[----:B------:R-:W-:Y:S01]  /*8160*/  ISETP.NE.AND P6, PT, R12, RZ, PT ;  /* 0x000000ff0c00720c */ /* 0x000fe20003fc5270 */
[----:B------:R-:W-:Y:S01]  /*8170*/  VIADD R15, R69, 0x51 ;  /* 0x00000051450f7836 */ /* 0x000fe20000000000 */
[----:B------:R-:W-:Y:S01]  /*8180*/  ISETP.GE.AND P5, PT, R13, R92, PT ;  /* 0x0000005c0d00720c */ /* 0x000fe20003fa6270 */
[CC--:B------:R-:W-:Y:S01]  /*8190*/  FFMA.FTZ R76, R88.reuse, R81.reuse, R76 ;  /* 0x00000051584c7223 */ /* 0x0c0fe2000001004c */
[----:B------:R-:W-:Y:S01]  /*81a0*/  FFMA.FTZ R81, R88, R81, R78 ;  /* 0x0000005158517223 */ /* 0x000fe2000001004e */
[----:B------:R-:W-:-:S02]  /*81b0*/  FSEL R80, R4, -INF , !P6 ;  /* 0xff80000004507808 */ /* 0x000fc40007000000 */
[----:B------:R-:W-:Y:S02]  /*81c0*/  I2FP.F32.S32 R4, R11 ;  /* 0x0000000b00047245 */ /* 0x000fe40000201400 */
[----:B------:R-:W-:Y:S02]  /*81d0*/  FSEL R78, R5, -INF , !P5 ;  /* 0xff800000054e7808 */ /* 0x000fe40006800000 */
[----:B------:R-:W-:Y:S01]  /*81e0*/  I2FP.F32.S32 R5, R9 ;  /* 0x0000000900057245 */ /* 0x000fe20000201400 */
[-C--:B------:R-:W-:Y:S01]  /*81f0*/  FFMA.FTZ R77, R88, R4.reuse, R77 ;  /* 0x00000004584d7223 */ /* 0x080fe2000001004d */
[----:B------:R-:W-:Y:S01]  /*8200*/  FSEL R97, R18, -INF , !P1 ;  /* 0xff80000012617808 */ /* 0x000fe20004800000 */
[C---:B------:R-:W-:Y:S01]  /*8210*/  FFMA.FTZ R79, R88.reuse, R4, R79 ;  /* 0x00000004584f7223 */ /* 0x040fe2000001004f */
[----:B------:R-:W-:Y:S01]  /*8220*/  ISETP.GE.AND P1, PT, R29, R124, PT ;  /* 0x0000007c1d00720c */ /* 0x000fe20003f26270 */
[----:B------:R-:W-:Y:S01]  /*8230*/  FFMA.FTZ R4, R88, R5, R74 ;  /* 0x0000000558047223 */ /* 0x000fe2000001004a */
[----:B------:R-:W-:-:S02]  /*8240*/  I2FP.F32.S32 R8, R7 ;  /* 0x0000000700087245 */ /* 0x000fc40000201400 */
[-C--:B------:R-:W-:Y:S02]  /*8250*/  ISETP.GE.AND P2, PT, R19, R92.reuse, PT ;  /* 0x0000005c1300720c */ /* 0x080fe40003f46270 */
[----:B------:R-:W-:Y:S01]  /*8260*/  FSEL R87, R6, -INF , !P3 ;  /* 0xff80000006577808 */ /* 0x000fe20005800000 */
[----:B------:R-:W-:Y:S01]  /*8270*/  FFMA.FTZ R6, R88, R5, R72 ;  /* 0x0000000558067223 */ /* 0x000fe20000010048 */
[----:B------:R-:W-:Y:S01]  /*8280*/  ISETP.GE.AND P6, PT, R11, R92, PT ;  /* 0x0000005c0b00720c */ /* 0x000fe20003fc6270 */
[----:B------:R-:W-:Y:S01]  /*8290*/  VIADD R5, R69, 0x48 ;  /* 0x0000004845057836 */ /* 0x000fe20000000000 */
[----:B------:R-:W-:Y:S01]  /*82a0*/  FSEL R139, R10, -INF , !P1 ;  /* 0xff8000000a8b7808 */ /* 0x000fe20004800000 */
[----:B------:R-:W-:Y:S01]  /*82b0*/  FFMA.FTZ R72, R88, R8, R73 ;  /* 0x0000000858487223 */ /* 0x000fe20000010049 */
[----:B------:R-:W-:Y:S01]  /*82c0*/  ISETP.GE.AND P1, PT, R13, R124, PT ;  /* 0x0000007c0d00720c */ /* 0x000fe20003f26270 */
[----:B------:R-:W-:Y:S01]  /*82d0*/  VIADD R13, R69, 0x50 ;  /* 0x00000050450d7836 */ /* 0x000fe20000000000 */
[----:B------:R-:W-:Y:S01]  /*82e0*/  FSEL R132, R132, -INF , !P2 ;  /* 0xff80000084847808 */ /* 0x000fe20005000000 */
[----:B------:R-:W-:Y:S01]  /*82f0*/  FFMA.FTZ R67, R88, R8, R75 ;  /* 0x0000000858437223 */ /* 0x000fe2000001004b */
[----:B------:R-:W-:-:S02]  /*8300*/  FSEL R76, R76, -INF , !P4 ;  /* 0xff8000004c4c7808 */ /* 0x000fc40006000000 */
[----:B------:R-:W-:Y:S01]  /*8310*/  ISETP.GE.AND P2, PT, R11, R124, PT ;  /* 0x0000007c0b00720c */ /* 0x000fe20003f46270 */
[----:B------:R-:W-:Y:S01]  /*8320*/  VIADD R11, R69, 0x10 ;  /* 0x00000010450b7836 */ /* 0x000fe20000000000 */
[-C--:B------:R-:W-:Y:S02]  /*8330*/  ISETP.GE.AND P4, PT, R7, R92.reuse, PT ;  /* 0x0000005c0700720c */ /* 0x080fe40003f86270 */
[----:B------:R-:W-:Y:S02]  /*8340*/  FSEL R81, R81, -INF , !P0 ;  /* 0xff80000051517808 */ /* 0x000fe40004000000 */
[----:B------:R-:W-:Y:S02]  /*8350*/  FSEL R82, R77, -INF , !P6 ;  /* 0xff8000004d527808 */ /* 0x000fe40007000000 */
[C---:B------:R-:W-:Y:S02]  /*8360*/  ISETP.GE.AND P6, PT, R5.reuse, R92, PT ;  /* 0x0000005c0500720c */ /* 0x040fe40003fc6270 */
[----:B------:R-:W-:-:S02]  /*8370*/  ISETP.GE.AND P0, PT, R5, R124, PT ;  /* 0x0000007c0500720c */ /* 0x000fc40003f06270 */
[----:B------:R-:W-:Y:S02]  /*8380*/  I2FP.F32.S32 R5, R5 ;  /* 0x0000000500057245 */ /* 0x000fe40000201400 */
[----:B------:R-:W-:Y:S02]  /*8390*/  FSEL R83, R83, -INF , !P1 ;  /* 0xff80000053537808 */ /* 0x000fe40004800000 */
[----:B------:R-:W-:Y:S01]  /*83a0*/  FSEL R79, R79, -INF , !P2 ;  /* 0xff8000004f4f7808 */ /* 0x000fe20005000000 */
[-C--:B------:R-:W-:Y:S01]  /*83b0*/  FFMA.FTZ R56, R88, R5.reuse, R56 ;  /* 0x0000000558387223 */ /* 0x080fe20000010038 */
[----:B------:R-:W-:Y:S01]  /*83c0*/  FSEL R72, R72, -INF , !P4 ;  /* 0xff80000048487808 */ /* 0x000fe20006000000 */
[----:B------:R-:W-:Y:S01]  /*83d0*/  FFMA.FTZ R58, R88, R5, R58 ;  /* 0x00000005583a7223 */ /* 0x000fe2000001003a */
[----:B------:R-:W-:Y:S01]  /*83e0*/  ISETP.GE.AND P1, PT, R7, R124, PT ;  /* 0x0000007c0700720c */ /* 0x000fe20003f26270 */
[----:B------:R-:W-:Y:S01]  /*83f0*/  VIADD R7, R69, 0x49 ;  /* 0x0000004945077836 */ /* 0x000fe20000000000 */
[----:B------:R-:W-:Y:S01]  /*8400*/  ISETP.GE.AND P4, PT, R13, R92, PT ;  /* 0x0000005c0d00720c */ /* 0x000fe20003f86270 */
[----:B------:R-:W-:Y:S01]  /*8410*/  VIADD R5, R69, 0x58 ;  /* 0x0000005845057836 */ /* 0x000fe20000000000 */
[----:B------:R-:W-:-:S02]  /*8420*/  ISETP.GE.AND P2, PT, R13, R124, PT ;  /* 0x0000007c0d00720c */ /* 0x000fc40003f46270 */
[C---:B------:R-:W-:Y:S02]  /*8430*/  ISETP.GE.AND P5, PT, R9.reuse, R92, PT ;  /* 0x0000005c0900720c */ /* 0x040fe40003fa6270 */
[----:B------:R-:W-:Y:S02]  /*8440*/  I2FP.F32.S32 R13, R13 ;  /* 0x0000000d000d7245 */ /* 0x000fe40000201400 */
[----:B------:R-:W-:Y:S02]  /*8450*/  FSEL R74, R6, -INF , !P5 ;  /* 0xff800000064a7808 */ /* 0x000fe40006800000 */
[----:B------:R-:W-:Y:S01]  /*8460*/  ISETP.GE.AND P3, PT, R9, R124, PT ;  /* 0x0000007c0900720c */ /* 0x000fe20003f66270 */
[C---:B------:R-:W-:Y:S01]  /*8470*/  FFMA.FTZ R12, R88.reuse, R13, R52 ;  /* 0x0000000d580c7223 */ /* 0x040fe20000010034 */
[----:B------:R-:W-:Y:S01]  /*8480*/  I2FP.F32.S32 R6, R7 ;  /* 0x0000000700067245 */ /* 0x000fe20000201400 */
[----:B------:R-:W-:Y:S01]  /*8490*/  FFMA.FTZ R13, R88, R13, R54 ;  /* 0x0000000d580d7223 */ /* 0x000fe20000010036 */
[----:B------:R-:W-:Y:S01]  /*84a0*/  FSEL R54, R56, -INF , !P6 ;  /* 0xff80000038367808 */ /* 0x000fe20007000000 */
[----:B------:R-:W-:Y:S01]  /*84b0*/  VIADD R9, R69, 0x11 ;  /* 0x0000001145097836 */ /* 0x000fe20000000000 */
[----:B------:R-:W-:-:S02]  /*84c0*/  ISETP.GE.AND P6, PT, R15, R92, PT ;  /* 0x0000005c0f00720c */ /* 0x000fc40003fc6270 */
[----:B------:R-:W-:Y:S01]  /*84d0*/  FSEL R73, R4, -INF , !P3 ;  /* 0xff80000004497808 */ /* 0x000fe20005800000 */
[CC--:B------:R-:W-:Y:S01]  /*84e0*/  FFMA.FTZ R4, R88.reuse, R6.reuse, R57 ;  /* 0x0000000658047223 */ /* 0x0c0fe20000010039 */
[----:B------:R-:W-:Y:S01]  /*84f0*/  FFMA.FTZ R57, R88, R6, R59 ;  /* 0x0000000658397223 */ /* 0x000fe2000001003b */
[----:B------:R-:W-:Y:S02]  /*8500*/  FSEL R67, R67, -INF , !P1 ;  /* 0xff80000043437808 */ /* 0x000fe40004800000 */
[----:B------:R-:W-:Y:S02]  /*8510*/  FSEL R59, R58, -INF , !P0 ;  /* 0xff8000003a3b7808 */ /* 0x000fe40004000000 */
[----:B------:R-:W-:Y:S02]  /*8520*/  P2R R6, PR, RZ, 0x40 ;  /* 0x00000040ff067803 */ /* 0x000fe40000000000 */
[----:B------:R-:W-:Y:S02]  /*8530*/  ISETP.GE.AND P1, PT, R15, R124, PT ;  /* 0x0000007c0f00720c */ /* 0x000fe40003f26270 */
[----:B------:R-:W-:-:S02]  /*8540*/  ISETP.GE.AND P6, PT, R5, R92, PT ;  /* 0x0000005c0500720c */ /* 0x000fc40003fc6270 */
[-C--:B------:R-:W-:Y:S02]  /*8550*/  ISETP.GE.AND P0, PT, R5, R124.reuse, PT ;  /* 0x0000007c0500720c */ /* 0x080fe40003f06270 */
[----:B------:R-:W-:Y:S02]  /*8560*/  I2FP.F32.S32 R15, R15 ;  /* 0x0000000f000f7245 */ /* 0x000fe40000201400 */
[----:B------:R-:W-:Y:S02]  /*8570*/  I2FP.F32.S32 R5, R5 ;  /* 0x0000000500057245 */ /* 0x000fe40000201400 */
[C---:B------:R-:W-:Y:S01]  /*8580*/  ISETP.GE.AND P3, PT, R7.reuse, R124, PT ;  /* 0x0000007c0700720c */ /* 0x040fe20003f66270 */
[C---:B------:R-:W-:Y:S01]  /*8590*/  FFMA.FTZ R53, R88.reuse, R15, R53 ;  /* 0x0000000f58357223 */ /* 0x040fe20000010035 */
[----:B------:R-:W-:Y:S01]  /*85a0*/  ISETP.GE.AND P5, PT, R7, R92, PT ;  /* 0x0000005c0700720c */ /* 0x000fe20003fa6270 */
[----:B------:R-:W-:Y:S01]  /*85b0*/  VIADD R7, R69, 0x59 ;  /* 0x0000005945077836 */ /* 0x000fe20000000000 */
[----:B------:R-:W-:Y:S01]  /*85c0*/  FSEL R57, R57, -INF , !P3 ;  /* 0xff80000039397808 */ /* 0x000fe20005800000 */
[CC--:B------:R-:W-:Y:S01]  /*85d0*/  FFMA.FTZ R34, R88.reuse, R5.reuse, R48 ;  /* 0x0000000558227223 */ /* 0x0c0fe20000010030 */
[----:B------:R-:W-:Y:S01]  /*85e0*/  FFMA.FTZ R50, R88, R5, R50 ;  /* 0x0000000558327223 */ /* 0x000fe20000010032 */
[----:B------:R-:W-:Y:S01]  /*85f0*/  ISETP.NE.AND P3, PT, R6, RZ, PT ;  /* 0x000000ff0600720c */ /* 0x000fe20003f65270 */
[----:B------:R-:W-:Y:S01]  /*8600*/  VIADD R5, R69, 0x60 ;  /* 0x0000006045057836 */ /* 0x000fe20000000000 */
[----:B------:R-:W-:Y:S01]  /*8610*/  FSEL R52, R4, -INF , !P5 ;  /* 0xff80000004347808 */ /* 0x000fe20006800000 */
[----:B------:R-:W-:Y:S01]  /*8620*/  FFMA.FTZ R15, R88, R15, R55 ;  /* 0x0000000f580f7223 */ /* 0x000fe20000010037 */
[----:B------:R-:W-:-:S02]  /*8630*/  FSEL R12, R12, -INF , !P4 ;  /* 0xff8000000c0c7808 */ /* 0x000fc40006000000 */
[----:B------:R-:W-:Y:S02]  /*8640*/  FSEL R13, R13, -INF , !P2 ;  /* 0xff8000000d0d7808 */ /* 0x000fe40005000000 */
[----:B------:R-:W-:Y:S02]  /*8650*/  I2FP.F32.S32 R4, R7 ;  /* 0x0000000700047245 */ /* 0x000fe40000201400 */
[----:B------:R-:W-:Y:S01]  /*8660*/  FSEL R48, R53, -INF , !P3 ;  /* 0xff80000035307808 */ /* 0x000fe20005800000 */
[----:B------:R-:W-:Y:S01]  /*8670*/  VIADD R53, R69, 0x79 ;  /* 0x0000007945357836 */ /* 0x000fe20000000000 */
[C---:B------:R-:W-:Y:S01]  /*8680*/  ISETP.GE.AND P5, PT, R7.reuse, R92, PT ;  /* 0x0000005c0700720c */ /* 0x040fe20003fa6270 */
[C---:B------:R-:W-:Y:S01]  /*8690*/  FFMA.FTZ R14, R88.reuse, R4, R49 ;  /* 0x00000004580e7223 */ /* 0x040fe20000010031 */
[----:B------:R-:W-:Y:S01]  /*86a0*/  ISETP.GE.AND P4, PT, R7, R124, PT ;  /* 0x0000007c0700720c */ /* 0x000fe20003f86270 */
[----:B------:R-:W-:Y:S01]  /*86b0*/  VIADD R7, R69, 0x61 ;  /* 0x0000006145077836 */ /* 0x000fe20000000000 */
[C---:B------:R-:W-:Y:S01]  /*86c0*/  ISETP.GE.AND P2, PT, R5.reuse, R92, PT ;  /* 0x0000005c0500720c */ /* 0x040fe20003f46270 */
[----:B------:R-:W-:Y:S01]  /*86d0*/  FFMA.FTZ R49, R88, R4, R51 ;  /* 0x0000000458317223 */ /* 0x000fe20000010033 */
[----:B------:R-:W-:-:S02]  /*86e0*/  ISETP.GE.AND P3, PT, R5, R124, PT ;  /* 0x0000007c0500720c */ /* 0x000fc40003f66270 */
[----:B------:R-:W-:Y:S02]  /*86f0*/  I2FP.F32.S32 R5, R5 ;  /* 0x0000000500057245 */ /* 0x000fe40000201400 */
[----:B------:R-:W-:Y:S02]  /*8700*/  P2R R6, PR, RZ, 0x4 ;  /* 0x00000004ff067803 */ /* 0x000fe40000000000 */
[----:B------:R-:W-:Y:S01]  /*8710*/  I2FP.F32.S32 R4, R7 ;  /* 0x0000000700047245 */ /* 0x000fe20000201400 */
[CC--:B------:R-:W-:Y:S01]  /*8720*/  FFMA.FTZ R32, R88.reuse, R5.reuse, R44 ;  /* 0x0000000558207223 */ /* 0x0c0fe2000001002c */
[----:B------:R-:W-:Y:S01]  /*8730*/  FFMA.FTZ R46, R88, R5, R46 ;  /* 0x00000005582e7223 */ /* 0x000fe2000001002e */
[----:B------:R-:W-:Y:S01]  /*8740*/  VIADD R5, R69, 0x69 ;  /* 0x0000006945057836 */ /* 0x000fe20000000000 */
[----:B------:R-:W-:Y:S01]  /*8750*/  FSEL R51, R50, -INF , !P0 ;  /* 0xff80000032337808 */ /* 0x000fe20004000000 */
[----:B------:R-:W-:Y:S01]  /*8760*/  FFMA.FTZ R19, R88, R4, R47 ;  /* 0x0000000458137223 */ /* 0x000fe2000001002f */
[----:B------:R-:W-:-:S02]  /*8770*/  FSEL R14, R14, -INF , !P5 ;  /* 0xff8000000e0e7808 */ /* 0x000fc40006800000 */
[C---:B------:R-:W-:Y:S02]  /*8780*/  ISETP.GE.AND P2, PT, R17.reuse, R92, PT ;  /* 0x0000005c1100720c */ /* 0x040fe40003f46270 */
[----:B------:R-:W-:Y:S02]  /*8790*/  ISETP.GE.AND P0, PT, R17, R124, PT ;  /* 0x0000007c1100720c */ /* 0x000fe40003f06270 */
[----:B------:R-:W-:Y:S01]  /*87a0*/  ISETP.NE.AND P5, PT, R6, RZ, PT ;  /* 0x000000ff0600720c */ /* 0x000fe20003fa5270 */
[----:B------:R-:W-:Y:S01]  /*87b0*/  FFMA.FTZ R6, R88, R4, R45 ;  /* 0x0000000458067223 */ /* 0x000fe2000001002d */
[----:B------:R-:W-:Y:S02]  /*87c0*/  I2FP.F32.S32 R17, R17 ;  /* 0x0000001100117245 */ /* 0x000fe40000201400 */
[----:B------:R-:W-:Y:S02]  /*87d0*/  FSEL R34, R34, -INF , !P6 ;  /* 0xff80000022227808 */ /* 0x000fe40007000000 */
[----:B------:R-:W-:Y:S01]  /*87e0*/  FSEL R49, R49, -INF , !P4 ;  /* 0xff80000031317808 */ /* 0x000fe20006000000 */
[CC--:B------:R-:W-:Y:S01]  /*87f0*/  FFMA.FTZ R16, R88.reuse, R17.reuse, R40 ;  /* 0x0000001158107223 */ /* 0x0c0fe20000010028 */
[-C--:B------:R-:W-:Y:S01]  /*8800*/  ISETP.GE.AND P6, PT, R7, R92.reuse, PT ;  /* 0x0000005c0700720c */ /* 0x080fe20003fc6270 */
[----:B------:R-:W-:Y:S01]  /*8810*/  FFMA.FTZ R17, R88, R17, R42 ;  /* 0x0000001158117223 */ /* 0x000fe2000001002a */
[----:B------:R-:W-:-:S02]  /*8820*/  ISETP.GE.AND P4, PT, R5, R92, PT ;  /* 0x0000005c0500720c */ /* 0x000fc40003f86270 */
[----:B------:R-:W-:Y:S02]  /*8830*/  FSEL R15, R15, -INF , !P1 ;  /* 0xff8000000f0f7808 */ /* 0x000fe40004800000 */
[----:B------:R-:W-:Y:S01]  /*8840*/  ISETP.GE.AND P1, PT, R7, R124, PT ;  /* 0x0000007c0700720c */ /* 0x000fe20003f26270 */
[----:B------:R-:W-:Y:S01]  /*8850*/  VIADD R7, R69, 0x71 ;  /* 0x0000007145077836 */ /* 0x000fe20000000000 */
[----:B------:R-:W-:Y:S02]  /*8860*/  P2R R4, PR, RZ, 0x10 ;  /* 0x00000010ff047803 */ /* 0x000fe40000000000 */
[----:B------:R-:W-:Y:S02]  /*8870*/  FSEL R47, R6, -INF , !P6 ;  /* 0xff800000062f7808 */ /* 0x000fe40007000000 */
[C---:B------:R-:W-:Y:S02]  /*8880*/  ISETP.GE.AND P6, PT, R31.reuse, R92, PT ;  /* 0x0000005c1f00720c */ /* 0x040fe40003fc6270 */
[----:B------:R-:W-:-:S02]  /*8890*/  ISETP.GE.AND P4, PT, R31, R124, PT ;  /* 0x0000007c1f00720c */ /* 0x000fc40003f86270 */
[----:B------:R-:W-:Y:S02]  /*88a0*/  I2FP.F32.S32 R31, R31 ;  /* 0x0000001f001f7245 */ /* 0x000fe40000201400 */
[----:B------:R-:W-:Y:S02]  /*88b0*/  FSEL R32, R32, -INF , !P5 ;  /* 0xff80000020207808 */ /* 0x000fe40006800000 */
[----:B------:R-:W-:Y:S01]  /*88c0*/  FSEL R16, R16, -INF , !P2 ;  /* 0xff80000010107808 */ /* 0x000fe20005000000 */
[CC--:B------:R-:W-:Y:S01]  /*88d0*/  FFMA.FTZ R18, R88.reuse, R31.reuse, R36 ;  /* 0x0000001f58127223 */ /* 0x0c0fe20000010024 */
[----:B------:R-:W-:Y:S01]  /*88e0*/  ISETP.GE.AND P5, PT, R5, R124, PT ;  /* 0x0000007c0500720c */ /* 0x000fe20003fa6270 */
[----:B------:R-:W-:Y:S01]  /*88f0*/  FFMA.FTZ R31, R88, R31, R38 ;  /* 0x0000001f581f7223 */ /* 0x000fe20000010026 */
[----:B------:R-:W-:Y:S02]  /*8900*/  ISETP.NE.AND P2, PT, R4, RZ, PT ;  /* 0x000000ff0400720c */ /* 0x000fe40003f45270 */
[----:B------:R-:W-:-:S02]  /*8910*/  I2FP.F32.S32 R5, R5 ;  /* 0x0000000500057245 */ /* 0x000fc40000201400 */
[----:B------:R-:W-:Y:S02]  /*8920*/  I2FP.F32.S32 R4, R7 ;  /* 0x0000000700047245 */ /* 0x000fe40000201400 */
[----:B------:R-:W-:Y:S01]  /*8930*/  FSEL R45, R46, -INF , !P3 ;  /* 0xff8000002e2d7808 */ /* 0x000fe20005800000 */
[CC--:B------:R-:W-:Y:S01]  /*8940*/  FFMA.FTZ R43, R88.reuse, R5.reuse, R43 ;  /* 0x00000005582b7223 */ /* 0x0c0fe2000001002b */
[----:B------:R-:W-:Y:S01]  /*8950*/  FSEL R19, R19, -INF , !P1 ;  /* 0xff80000013137808 */ /* 0x000fe20004800000 */
[C---:B------:R-:W-:Y:S01]  /*8960*/  FFMA.FTZ R29, R88.reuse, R4, R39 ;  /* 0x00000004581d7223 */ /* 0x040fe20000010027 */
[----:B------:R-:W-:Y:S01]  /*8970*/  VIADD R39, R69, 0x9 ;  /* 0x0000000945277836 */ /* 0x000fe20000000000 */
[C---:B------:R-:W-:Y:S01]  /*8980*/  ISETP.GE.AND P3, PT, R7.reuse, R92, PT ;  /* 0x0000005c0700720c */ /* 0x040fe20003f66270 */
[C---:B------:R-:W-:Y:S01]  /*8990*/  FFMA.FTZ R41, R88.reuse, R5, R41 ;  /* 0x0000000558297223 */ /* 0x040fe20000010029 */
[----:B------:R-:W-:Y:S01]  /*89a0*/  ISETP.GE.AND P1, PT, R7, R124, PT ;  /* 0x0000007c0700720c */ /* 0x000fe20003f26270 */
[----:B------:R-:W-:Y:S01]  /*89b0*/  FFMA.FTZ R7, R88, R4, R37 ;  /* 0x0000000458077223 */ /* 0x000fe20000010025 */
[----:B------:R-:W-:Y:S01]  /*89c0*/  FSEL R31, R31, -INF , !P4 ;  /* 0xff8000001f1f7808 */ /* 0x000fe20006000000 */
[----:B------:R-:W-:Y:S01]  /*89d0*/  VIADD R5, R69, 0x9 ;  /* 0x0000000945057836 */ /* 0x000fe20000000000 */
[----:B------:R-:W-:-:S02]  /*89e0*/  I2FP.F32.S32 R6, R53 ;  /* 0x0000003500067245 */ /* 0x000fc40000201400 */
[----:B------:R-:W-:Y:S02]  /*89f0*/  ISETP.GE.AND P4, PT, R11, R92, PT ;  /* 0x0000005c0b00720c */ /* 0x000fe40003f86270 */
[----:B------:R-:W-:Y:S01]  /*8a00*/  I2FP.F32.S32 R11, R11 ;  /* 0x0000000b000b7245 */ /* 0x000fe20000201400 */
[CC--:B------:R-:W-:Y:S01]  /*8a10*/  FFMA.FTZ R33, R88.reuse, R6.reuse, R33 ;  /* 0x0000000658217223 */ /* 0x0c0fe20000010021 */
[----:B------:R-:W-:Y:S01]  /*8a20*/  FSEL R37, R43, -INF , !P5 ;  /* 0xff8000002b257808 */ /* 0x000fe20006800000 */
[C---:B------:R-:W-:Y:S01]  /*8a30*/  FFMA.FTZ R35, R88.reuse, R6, R35 ;  /* 0x0000000658237223 */ /* 0x040fe20000010023 */
[----:B------:R-:W-:Y:S01]  /*8a40*/  ISETP.GE.AND P5, PT, R39, R92, PT ;  /* 0x0000005c2700720c */ /* 0x000fe20003fa6270 */
[----:B------:R-:W-:Y:S01]  /*8a50*/  FFMA.FTZ R11, R88, R11, R20 ;  /* 0x0000000b580b7223 */ /* 0x000fe20000010014 */
[----:B------:R-:W-:Y:S01]  /*8a60*/  I2FP.F32.S32 R8, R39 ;  /* 0x0000002700087245 */ /* 0x000fe20000201400 */
[----:B------:R-:W-:Y:S01]  /*8a70*/  VIADD R20, R68, 0xffffffff ;  /* 0xffffffff44147836 */ /* 0x000fe20000000000 */
[----:B------:R-:W-:-:S02]  /*8a80*/  FSEL R41, R41, -INF , !P2 ;  /* 0xff80000029297808 */ /* 0x000fc40005000000 */
[----:B------:R-:W-:Y:S01]  /*8a90*/  FSEL R39, R7, -INF , !P3 ;  /* 0xff80000007277808 */ /* 0x000fe20005800000 */
[----:B------:R-:W-:Y:S01]  /*8aa0*/  FFMA.FTZ R8, R88, R8, R25 ;  /* 0x0000000858087223 */ /* 0x000fe20000010019 */
[----:B------:R-:W-:Y:S02]  /*8ab0*/  FSEL R17, R17, -INF , !P0 ;  /* 0xff80000011117808 */ /* 0x000fe40004000000 */
[C---:B------:R-:W-:Y:S02]  /*8ac0*/  ISETP.GE.AND P2, PT, R53.reuse, R92, PT ;  /* 0x0000005c3500720c */ /* 0x040fe40003f46270 */
[----:B------:R-:W-:Y:S02]  /*8ad0*/  P2R R7, PR, RZ, 0x10 ;  /* 0x00000010ff077803 */ /* 0x000fe40000000000 */
[----:B------:R-:W-:Y:S02]  /*8ae0*/  ISETP.GE.AND P0, PT, R53, R124, PT ;  /* 0x0000007c3500720c */ /* 0x000fe40003f06270 */
[----:B------:R-:W-:-:S02]  /*8af0*/  P2R R4, PR, RZ, 0x20 ;  /* 0x00000020ff047803 */ /* 0x000fc40000000000 */
[----:B------:R-:W-:Y:S02]  /*8b00*/  FSEL R29, R29, -INF , !P1 ;  /* 0xff8000001d1d7808 */ /* 0x000fe40004800000 */
[----:B------:R-:W-:Y:S01]  /*8b10*/  ISETP.NE.AND P1, PT, R7, RZ, PT ;  /* 0x000000ff0700720c */ /* 0x000fe20003f25270 */
[----:B------:R-:W-:Y:S01]  /*8b20*/  VIADD R7, R69, 0x10 ;  /* 0x0000001045077836 */ /* 0x000fe20000000000 */
[----:B------:R-:W-:Y:S02]  /*8b30*/  ISETP.GE.AND P5, PT, R5, R124, PT ;  /* 0x0000007c0500720c */ /* 0x000fe40003fa6270 */
[----:B------:R-:W-:Y:S02]  /*8b40*/  I2FP.F32.S32 R36, R5 ;  /* 0x0000000500247245 */ /* 0x000fe40000201400 */
[----:B------:R-:W-:Y:S02]  /*8b50*/  FSEL R33, R33, -INF , !P2 ;  /* 0xff80000021217808 */ /* 0x000fe40005000000 */
[----:B------:R-:W-:-:S02]  /*8b60*/  ISETP.NE.AND P2, PT, R4, RZ, PT ;  /* 0x000000ff0400720c */ /* 0x000fc40003f45270 */
[----:B------:R-:W-:Y:S02]  /*8b70*/  ISETP.GE.AND P4, PT, R69, R92, PT ;  /* 0x0000005c4500720c */ /* 0x000fe40003f86270 */
[----:B------:R-:W-:Y:S02]  /*8b80*/  FSEL R25, R35, -INF , !P0 ;  /* 0xff80000023197808 */ /* 0x000fe40004000000 */
[C---:B------:R-:W-:Y:S02]  /*8b90*/  ISETP.GE.AND P3, PT, R69.reuse, R124, PT ;  /* 0x0000007c4500720c */ /* 0x040fe40003f66270 */
[----:B------:R-:W-:Y:S01]  /*8ba0*/  I2FP.F32.S32 R5, R69 ;  /* 0x0000004500057245 */ /* 0x000fe20000201400 */
[----:B------:R-:W-:Y:S01]  /*8bb0*/  VIADD R69, R69, 0x11 ;  /* 0x0000001145457836 */ /* 0x000fe20000000000 */
[----:B------:R-:W-:Y:S02]  /*8bc0*/  ISETP.GT.AND P0, PT, R20, R93, PT ;  /* 0x0000005d1400720c */ /* 0x000fe40003f04270 */
[----:B------:R-:W-:-:S02]  /*8bd0*/  FSEL R18, R18, -INF , !P6 ;  /* 0xff80000012127808 */ /* 0x000fc40007000000 */
[----:B------:R-:W-:Y:S02]  /*8be0*/  ISETP.GE.AND P6, PT, R9, R92, PT ;  /* 0x0000005c0900720c */ /* 0x000fe40003fc6270 */
[----:B------:R-:W-:Y:S01]  /*8bf0*/  I2FP.F32.S32 R10, R9 ;  /* 0x00000009000a7245 */ /* 0x000fe20000201400 */
[----:B------:R-:W-:Y:S01]  /*8c00*/  FFMA.FTZ R9, R88, R36, R27 ;  /* 0x0000002458097223 */ /* 0x000fe2000001001b */
[----:B------:R-:W-:Y:S02]  /*8c10*/  FSEL R8, R8, -INF , !P2 ;  /* 0xff80000008087808 */ /* 0x000fe40005000000 */
[----:B------:R-:W-:Y:S01]  /*8c20*/  ISETP.GE.AND P2, PT, R7, R124, PT ;  /* 0x0000007c0700720c */ /* 0x000fe20003f46270 */
[C---:B------:R-:W-:Y:S01]  /*8c30*/  FFMA.FTZ R6, R88.reuse, R10, R21 ;  /* 0x0000000a58067223 */ /* 0x040fe20000010015 */
[----:B------:R-:W-:Y:S01]  /*8c40*/  I2FP.F32.S32 R7, R7 ;  /* 0x0000000700077245 */ /* 0x000fe20000201400 */
[----:B------:R-:W-:Y:S01]  /*8c50*/  FFMA.FTZ R10, R88, R5, R28 ;  /* 0x00000005580a7223 */ /* 0x000fe2000001001c */
[----:B------:R-:W-:-:S02]  /*8c60*/  I2FP.F32.S32 R36, R69 ;  /* 0x0000004500247245 */ /* 0x000fc40000201400 */
[----:B------:R-:W-:Y:S01]  /*8c70*/  FSEL R4, R11, -INF , !P1 ;  /* 0xff8000000b047808 */ /* 0x000fe20004800000 */
[C---:B------:R-:W-:Y:S01]  /*8c80*/  FFMA.FTZ R11, R88.reuse, R5, R30 ;  /* 0x00000005580b7223 */ /* 0x040fe2000001001e */
[C---:B------:R-:W-:Y:S01]  /*8c90*/  FFMA.FTZ R7, R88.reuse, R7, R22 ;  /* 0x0000000758077223 */ /* 0x040fe20000010016 */
[----:B------:R-:W-:Y:S01]  /*8ca0*/  FFMA.FTZ R5, R88, R36, R23 ;  /* 0x0000002458057223 */ /* 0x000fe20000010017 */
[----:B------:R-:W-:Y:S02]  /*8cb0*/  ISETP.GE.AND P1, PT, R69, R124, PT ;  /* 0x0000007c4500720c */ /* 0x000fe40003f26270 */
[----:B------:R-:W-:Y:S02]  /*8cc0*/  LOP3.LUT R21, R118, 0x18, RZ, 0xc0, !PT ;  /* 0x0000001876157812 */ /* 0x000fe400078ec0ff */
[----:B------:R-:W-:Y:S02]  /*8cd0*/  FSEL R6, R6, -INF , !P6 ;  /* 0xff80000006067808 */ /* 0x000fe40007000000 */
[----:B------:R-:W-:-:S02]  /*8ce0*/  SHF.R.U32.HI R22, RZ, 0x3, R84 ;  /* 0x00000003ff167819 */ /* 0x000fc40000011654 */
        /* <DEDUP_REMOVED lines=17> */
.L_x_4719:
        /* <DEDUP_REMOVED lines=60> */
.L_x_4720:
        /* <DEDUP_REMOVED lines=33> */
.L_x_4718:
        /* <DEDUP_REMOVED lines=34> */
[----:B------:R-:W3:Y:S01]  /*95f0*/  SHFL.BFLY PT, R27, R30, 0x2, 0x1f ;  /* 0x0c401f001e1b7f89 */ /* 0x000ee200000e0000 */
[----:B------:R-:W-:Y:S02]  /*9600*/  LOP3.LUT P1, RZ, R84, 0x4, RZ, 0xc0, !PT ;  /* 0x0000000454ff7812 */ /* 0x000fe4000782c0ff */
[----:B------:R-:W-:Y:S01]  /*9610*/  LOP3.LUT R22, R22, 0x100, RZ, 0xc0, !PT ;  /* 0x0000010016167812 */ /* 0x000fe200078ec0ff */
[----:B------:R-:W4:Y:S01]  /*9620*/  SHFL.BFLY PT, R28, R23, 0x2, 0x1f ;  /* 0x0c401f00171c7f89 */ /* 0x000f2200000e0000 */
[----:B---3--:R-:W-:-:S02]  /*9630*/  FMNMX.FTZ R27, R30, R27, !PT ;  /* 0x0000001b1e1b7209 */ /* 0x008fc40007810000 */
[----:B----4-:R-:W-:-:S03]  /*9640*/  FMNMX.FTZ R28, R23, R28, !PT ;  /* 0x0000001c171c7209 */ /* 0x010fc60007810000 */
[----:B------:R-:W3:Y:S01]  /*9650*/  SHFL.BFLY PT, R70, R27, 0x1, 0x1f ;  /* 0x0c201f001b467f89 */ /* 0x000ee200000e0000 */
[----:B------:R-:W-:-:S03]  /*9660*/  LOP3.LUT R23, R22, 0x20, R91, 0xf8, !PT ;  /* 0x0000002016177812 */ /* 0x000fc600078ef85b */
[----:B------:R-:W4:Y:S01]  /*9670*/  SHFL.BFLY PT, R69, R28, 0x1, 0x1f ;  /* 0x0c201f001c457f89 */ /* 0x000f2200000e0000 */
[----:B------:R-:W-:-:S04]  /*9680*/  LOP3.LUT R23, R90, R23, RZ, 0xfc, !PT ;  /* 0x000000175a177212 */ /* 0x000fc800078efcff */
[----:B------:R-:W-:-:S05]  /*9690*/  LEA R23, R23, UR5, 0x1 ;  /* 0x0000000517177c11 */ /* 0x000fca000f8e08ff */
[----:B-1----:R-:W1:Y:S01]  /*96a0*/  LDSM.16.MT88.4 R104, [R23+0x3000] ;  /* 0x003000001768783b */ /* 0x002e620000004200 */
[----:B---3--:R-:W-:Y:S02]  /*96b0*/  FMNMX.FTZ R70, R27, R70, !PT ;  /* 0x000000461b467209 */ /* 0x008fe40007810000 */
[----:B----4-:R-:W-:-:S03]  /*96c0*/  FMNMX.FTZ R69, R28, R69, !PT ;  /* 0x000000451c457209 */ /* 0x010fc60007810000 */
[C---:B--2---:R-:W-:Y:S01]  /*96d0*/  FMUL.FTZ R35, R70.reuse, UR4 ;  /* 0x0000000446237c20 */ /* 0x044fe20008410000 */
        /* <DEDUP_REMOVED lines=29> */
[----:B------:R-:W-:Y:S01]  /*98b0*/  FFMA.FTZ R40, R132, UR4, -R35 ;  /* 0x0000000484287c23 */ /* 0x000fe20008010823 */
[----:B------:R-:W-:Y:S01]  /*98c0*/  MUFU.EX2 R129, R129 ;  /* 0x0000008100817308 */ /* 0x000fe20000000800 */
[--C-:B------:R-:W-:Y:S01]  /*98d0*/  FFMA.FTZ R133, R133, UR4, -R22.reuse ;  /* 0x0000000485857c23 */ /* 0x100fe20008010816 */
[----:B---3--:R-:W-:Y:S01]  /*98e0*/  F2FP.F16.F32.PACK_AB R96, R27, R130 ;  /* 0x000000821b60723e */ /* 0x008fe200000000ff */
[----:B------:R-:W-:Y:S01]  /*98f0*/  FADD.FTZ R130, R130, R27 ;  /* 0x0000001b82827221 */ /* 0x000fe20000010000 */
[----:B------:R-:W3:Y:S01]  /*9900*/  MUFU.EX2 R120, R120 ;  /* 0x0000007800787308 */ /* 0x000ee20000000800 */
[----:B------:R-:W-:Y:S01]  /*9910*/  IADD3 R27, PT, PT, R23, 0x3020, RZ ;  /* 0x00003020171b7810 */ /* 0x000fe20007ffe0ff */
        /* <DEDUP_REMOVED lines=19> */
[--C-:B------:R-:W-:Y:S01]  /*9a50*/  FFMA.FTZ R48, R48, UR4, -R35.reuse ;  /* 0x0000000430307c23 */ /* 0x100fe20008010823 */
[----:B----4-:R-:W-:Y:S01]  /*9a60*/  F2FP.F16.F32.PACK_AB R99, R56, R123 ;  /* 0x0000007b3863723e */ /* 0x010fe200000000ff */
[----:B------:R-:W-:Y:S01]  /*9a70*/  FADD.FTZ R123, R123, R120 ;  /* 0x000000787b7b7221 */ /* 0x000fe20000010000 */
[----:B------:R-:W4:Y:S01]  /*9a80*/  MUFU.EX2 R30, R30 ;  /* 0x0000001e001e7308 */ /* 0x000f220000000800 */
[----:B------:R-:W-:Y:S01]  /*9a90*/  FADD.FTZ R131, R131, R130 ;  /* 0x0000008283837221 */ /* 0x000fe20000010000 */
[----:B------:R-:W-:Y:S01]  /*9aa0*/  FFMA.FTZ R16, R16, UR4, -R35 ;  /* 0x0000000410107c23 */ /* 0x000fe20008010823 */
[----:B------:R-:W-:Y:S01]  /*9ab0*/  FADD.FTZ R56, R56, R123 ;  /* 0x0000007b38387221 */ /* 0x000fe20000010000 */
[----:B------:R-:W-:Y:S01]  /*9ac0*/  MUFU.EX2 R89, R89 ;  /* 0x0000005900597308 */ /* 0x000fe20000000800 */
[C---:B-1----:R-:W-:Y:S01]  /*9ad0*/  HMMA.16816.F32 R108, R96.reuse, R104, RZ ;  /* 0x00000068606c723c */ /* 0x042fe200000018ff */
[----:B---3--:R-:W-:Y:S01]  /*9ae0*/  F2FP.F16.F32.PACK_AB R4, R58, R121 ;  /* 0x000000793a04723e */ /* 0x008fe200000000ff */
[----:B------:R-:W-:Y:S01]  /*9af0*/  FADD.FTZ R122, R122, R131 ;  /* 0x000000837a7a7221 */ /* 0x000fe20000010000 */
[----:B------:R-:W1:Y:S01]  /*9b00*/  MUFU.EX2 R36, R36 ;  /* 0x0000002400247308 */ /* 0x000e620000000800 */
[----:B------:R-:W-:Y:S01]  /*9b10*/  FFMA.FTZ R32, R32, UR4, -R35 ;  /* 0x0000000420207c23 */ /* 0x000fe20008010823 */
        /* <DEDUP_REMOVED lines=8> */
[----:B------:R-:W-:Y:S01]  /*9ba0*/  ISETP.GT.AND P0, PT, R20, R93, PT ;  /* 0x0000005d1400720c */ /* 0x000fe20003f04270 */
[----:B------:R-:W-:Y:S01]  /*9bb0*/  FADD.FTZ R53, R53, R58 ;  /* 0x0000003a35357221 */ /* 0x000fe20000010000 */
[----:B------:R-:W-:Y:S01]  /*9bc0*/  MUFU.EX2 R135, R135 ;  /* 0x0000008700877308 */ /* 0x000fe20000000800 */
[----:B------:R-:W-:Y:S01]  /*9bd0*/  FFMA.FTZ R58, R17, UR4, -R22 ;  /* 0x00000004113a7c23 */ /* 0x000fe20008010816 */
[----:B-1----:R-:W-:Y:S01]  /*9be0*/  F2FP.F16.F32.PACK_AB R5, R36, R89 ;  /* 0x000000592405723e */ /* 0x002fe200000000ff */
[----:B------:R-:W-:Y:S01]  /*9bf0*/  FADD.FTZ R89, R89, R56 ;  /* 0x0000003859597221 */ /* 0x000fe20000010000 */
[----:B------:R-:W1:Y:S01]  /*9c00*/  MUFU.EX2 R128, R128 ;  /* 0x0000008000807308 */ /* 0x000e620000000800 */
[--C-:B------:R-:W-:Y:S01]  /*9c10*/  FFMA.FTZ R56, R13, UR4, -R22.reuse ;  /* 0x000000040d387c23 */ /* 0x100fe20008010816 */
[----:B------:R-:W-:Y:S01]  /*9c20*/  FADD.FTZ R30, R30, R53 ;  /* 0x000000351e1e7221 */ /* 0x000fe20000010000 */
[----:B------:R-:W-:Y:S01]  /*9c30*/  FADD.FTZ R36, R36, R89 ;  /* 0x0000005924247221 */ /* 0x000fe20000010000 */
[----:B------:R-:W-:Y:S01]  /*9c40*/  MUFU.EX2 R75, R75 ;  /* 0x0000004b004b7308 */ /* 0x000fe20000000800 */
[----:B------:R-:W-:Y:S01]  /*9c50*/  FFMA.FTZ R89, R25, UR4, -R22 ;  /* 0x0000000419597c23 */ /* 0x000fe20008010816 */
[----:B---3--:R-:W-:Y:S01]  /*9c60*/  F2FP.F16.F32.PACK_AB R7, R28, R43 ;  /* 0x0000002b1c07723e */ /* 0x008fe200000000ff */
[--C-:B------:R-:W-:Y:S01]  /*9c70*/  FFMA.FTZ R53, R39, UR4, -R35.reuse ;  /* 0x0000000427357c23 */ /* 0x100fe20008010823 */
[----:B------:R-:W-:Y:S01]  /*9c80*/  MUFU.EX2 R40, R40 ;  /* 0x0000002800287308 */ /* 0x000fe20000000800 */
[----:B------:R-:W-:-:S03]  /*9c90*/  FFMA.FTZ R39, R33, UR4, -R35 ;  /* 0x0000000421277c23 */ /* 0x000fc60008010823 */
[----:B------:R-:W-:Y:S01]  /*9ca0*/  MUFU.EX2 R133, R133 ;  /* 0x0000008500857308 */ /* 0x000fe20000000800 */
[C---:B--2---:R-:W-:Y:S01]  /*9cb0*/  HMMA.16816.F32 R108, R4.reuse, R8, R108 ;  /* 0x00000008046c723c */ /* 0x044fe2000000186c */
[----:B------:R-:W-:Y:S02]  /*9cc0*/  IADD3 R8, PT, PT, R23, 0x3000, RZ ;  /* 0x0000300017087810 */ /* 0x000fe40007ffe0ff */
[----:B------:R-:W2:Y:S02]  /*9cd0*/  MUFU.EX2 R42, R42 ;  /* 0x0000002a002a7308 */ /* 0x000ea40000000800 */
[----:B------:R-:W-:Y:S02]  /*9ce0*/  @P1 IADD3 R27, PT, PT, R8, -0x20, RZ ;  /* 0xffffffe0081b1810 */ /* 0x000fe40007ffe0ff */
[----:B------:R-:W-:Y:S01]  /*9cf0*/  MUFU.EX2 R55, R55 ;  /* 0x0000003700377308 */ /* 0x000fe20000000800 */
[----:B------:R-:W-:Y:S02]  /*9d00*/  HMMA.16816.F32 R104, R4, R10, R104 ;  /* 0x0000000a0468723c */ /* 0x000fe40000001868 */
[----:B------:R-:W3:Y:S01]  /*9d10*/  LDSM.16.MT88.4 R8, [R27] ;  /* 0x000000001b08783b */ /* 0x000ee20000004200 */
[----:B------:R-:W4:Y:S04]  /*9d20*/  MUFU.EX2 R38, R38 ;  /* 0x0000002600267308 */ /* 0x000f280000000800 */
[----:B------:R-:W-:Y:S04]  /*9d30*/  MUFU.EX2 R137, R137 ;  /* 0x0000008900897308 */ /* 0x000fe80000000800 */
[----:B------:R-:W5:Y:S04]  /*9d40*/  MUFU.EX2 R50, R50 ;  /* 0x0000003200327308 */ /* 0x000f680000000800 */
[----:B------:R-:W-:Y:S04]  /*9d50*/  MUFU.EX2 R44, R44 ;  /* 0x0000002c002c7308 */ /* 0x000fe80000000800 */
[----:B------:R-:W-:Y:S04]  /*9d60*/  MUFU.EX2 R77, R77 ;  /* 0x0000004d004d7308 */ /* 0x000fe80000000800 */
[----:B------:R1:W-:Y:S04]  /*9d70*/  MUFU.EX2 R83, R87 ;  /* 0x0000005700537308 */ /* 0x0003e80000000800 */
[----:B------:R-:W5:Y:S04]  /*9d80*/  MUFU.EX2 R76, R76 ;  /* 0x0000004c004c7308 */ /* 0x000f680000000800 */
[----:B------:R2:W-:Y:S04]  /*9d90*/  MUFU.EX2 R79, R81 ;  /* 0x00000051004f7308 */ /* 0x0005e80000000800 */
[----:B------:R-:W5:Y:S01]  /*9da0*/  MUFU.EX2 R46, R46 ;  /* 0x0000002e002e7308 */ /* 0x000f620000000800 */
[----:B-1----:R-:W-:-:S03]  /*9db0*/  FFMA.FTZ R87, R12, UR4, -R35 ;  /* 0x000000040c577c23 */ /* 0x002fc60008010823 */
[----:B------:R-:W-:Y:S01]  /*9dc0*/  MUFU.EX2 R48, R48 ;  /* 0x0000003000307308 */ /* 0x000fe20000000800 */
[----:B---3--:R-:W-:Y:S03]  /*9dd0*/  HMMA.16816.F32 R100, R96, R8, RZ ;  /* 0x000000086064723c */ /* 0x008fe600000018ff */
[----:B------:R-:W-:Y:S01]  /*9de0*/  MUFU.EX2 R87, R87 ;  /* 0x0000005700577308 */ /* 0x000fe20000000800 */
[----:B--2---:R-:W-:-:S03]  /*9df0*/  FFMA.FTZ R81, R72, UR4, -R35 ;  /* 0x0000000448517c23 */ /* 0x004fc60008010823 */
[----:B------:R-:W-:Y:S01]  /*9e00*/  MUFU.EX2 R56, R56 ;  /* 0x0000003800387308 */ /* 0x000fe20000000800 */
[----:B------:R-:W-:Y:S01]  /*9e10*/  HMMA.16816.F32 R96, R96, R10, RZ ;  /* 0x0000000a6060723c */ /* 0x000fe200000018ff */
[----:B------:R-:W1:Y:S02]  /*9e20*/  LDSM.16.MT88.4 R8, [R27+0x400] ;  /* 0x000400001b08783b */ /* 0x000e640000004200 */
[----:B------:R-:W-:Y:S04]  /*9e30*/  MUFU.EX2 R81, R81 ;  /* 0x0000005100517308 */ /* 0x000fe80000000800 */
[----:B------:R-:W-:Y:S04]  /*9e40*/  MUFU.EX2 R37, R37 ;  /* 0x0000002500257308 */ /* 0x000fe80000000800 */
[----:B------:R-:W-:Y:S01]  /*9e50*/  MUFU.EX2 R89, R89 ;  /* 0x0000005900597308 */ /* 0x000fe20000000800 */
[C---:B-1----:R-:W-:Y:S08]  /*9e60*/  HMMA.16816.F32 R100, R4.reuse, R8, R100 ;  /* 0x000000080464723c */ /* 0x042ff00000001864 */
[----:B------:R-:W-:Y:S01]  /*9e70*/  HMMA.16816.F32 R96, R4, R10, R96 ;  /* 0x0000000a0460723c */ /* 0x000fe20000001860 */
[----:B------:R-:W1:Y:S01]  /*9e80*/  LDSM.16.MT88.4 R8, [R23+0x3800] ;  /* 0x003800001708783b */ /* 0x000e620000004200 */
[----:B------:R-:W-:Y:S01]  /*9e90*/  F2FP.F16.F32.PACK_AB R4, R128, R135 ;  /* 0x000000878004723e */ /* 0x000fe200000000ff */
[----:B------:R-:W-:Y:S01]  /*9ea0*/  FADD.FTZ R135, R135, R30 ;  /* 0x0000001e87877221 */ /* 0x000fe20000010000 */
[----:B------:R-:W-:Y:S01]  /*9eb0*/  F2FP.F16.F32.PACK_AB R5, R42, R133 ;  /* 0x000000852a05723e */ /* 0x000fe200000000ff */
[----:B------:R-:W-:Y:S01]  /*9ec0*/  FFMA.FTZ R30, R47, UR4, -R35 ;  /* 0x000000042f1e7c23 */ /* 0x000fe20008010823 */
[----:B------:R-:W-:Y:S01]  /*9ed0*/  F2FP.F16.F32.PACK_AB R6, R40, R75 ;  /* 0x0000004b2806723e */ /* 0x000fe200000000ff */
[----:B------:R-:W-:Y:S01]  /*9ee0*/  FADD.FTZ R128, R128, R135 ;  /* 0x0000008780807221 */ /* 0x000fe20000010000 */
[----:B----4-:R-:W-:Y:S01]  /*9ef0*/  F2FP.F16.F32.PACK_AB R7, R38, R55 ;  /* 0x000000372607723e */ /* 0x010fe200000000ff */
[----:B------:R-:W-:Y:S02]  /*9f00*/  MUFU.EX2 R47, R32 ;  /* 0x00000020002f7308 */ /* 0x000fe40000000800 */
[----:B------:R-:W-:-:S02]  /*9f10*/  FADD.FTZ R75, R75, R128 ;  /* 0x000000804b4b7221 */ /* 0x000fc40000010000 */
[----:B------:R-:W-:Y:S02]  /*9f20*/  MUFU.EX2 R30, R30 ;  /* 0x0000001e001e7308 */ /* 0x000fe40000000800 */
[----:B------:R-:W-:Y:S02]  /*9f30*/  FADD.FTZ R40, R40, R75 ;  /* 0x0000004b28287221 */ /* 0x000fe40000010000 */
[----:B------:R-:W-:Y:S01]  /*9f40*/  MUFU.EX2 R32, R58 ;  /* 0x0000003a00207308 */ /* 0x000fe20000000800 */
[C---:B-1----:R-:W-:Y:S08]  /*9f50*/  HMMA.16816.F32 R108, R4.reuse, R8, R108 ;  /* 0x00000008046c723c */ /* 0x042ff0000000186c */
[C---:B------:R-:W-:Y:S01]  /*9f60*/  HMMA.16816.F32 R104, R4.reuse, R10, R104 ;  /* 0x0000000a0468723c */ /* 0x040fe20000001868 */
[----:B------:R-:W1:Y:S07]  /*9f70*/  LDSM.16.MT88.4 R8, [R27+0x800] ;  /* 0x000800001b08783b */ /* 0x000e6e0000004200 */
[C---:B-1----:R-:W-:Y:S08]  /*9f80*/  HMMA.16816.F32 R100, R4.reuse, R8, R100 ;  /* 0x000000080464723c */ /* 0x042ff00000001864 */
[----:B------:R-:W-:Y:S01]  /*9f90*/  HMMA.16816.F32 R96, R4, R10, R96 ;  /* 0x0000000a0460723c */ /* 0x000fe20000001860 */
[----:B------:R-:W1:Y:S01]  /*9fa0*/  LDSM.16.MT88.4 R8, [R23+0x3c00] ;  /* 0x003c00001708783b */ /* 0x000e620000004200 */
[----:B-----5:R-:W-:Y:S01]  /*9fb0*/  F2FP.F16.F32.PACK_AB R4, R50, R137 ;  /* 0x000000893204723e */ /* 0x020fe200000000ff */
[----:B------:R-:W-:Y:S01]  /*9fc0*/  FADD.FTZ R137, R137, R40 ;  /* 0x0000002889897221 */ /* 0x000fe20000010000 */
[----:B------:R-:W-:-:S02]  /*9fd0*/  F2FP.F16.F32.PACK_AB R5, R76, R83 ;  /* 0x000000534c05723e */ /* 0x000fc400000000ff */
[----:B------:R-:W-:Y:S01]  /*9fe0*/  F2FP.F16.F32.PACK_AB R6, R77, R44 ;  /* 0x0000002c4d06723e */ /* 0x000fe200000000ff */
[----:B------:R-:W-:Y:S01]  /*9ff0*/  FADD.FTZ R137, R50, R137 ;  /* 0x0000008932897221 */ /* 0x000fe20000010000 */
[----:B------:R-:W-:-:S03]  /*a000*/  F2FP.F16.F32.PACK_AB R7, R46, R79 ;  /* 0x0000004f2e07723e */ /* 0x000fc600000000ff */
[----:B------:R-:W-:-:S04]  /*a010*/  FADD.FTZ R44, R44, R137 ;  /* 0x000000892c2c7221 */ /* 0x000fc80000010000 */
[----:B------:R-:W-:Y:S01]  /*a020*/  FADD.FTZ R77, R77, R44 ;  /* 0x0000002c4d4d7221 */ /* 0x000fe20000010000 */
[--C-:B------:R-:W-:Y:S02]  /*a030*/  FFMA.FTZ R44, R29, UR4, -R22.reuse ;  /* 0x000000041d2c7c23 */ /* 0x100fe40008010816 */
[----:B------:R-:W-:Y:S01]  /*a040*/  MUFU.EX2 R29, R31 ;  /* 0x0000001f001d7308 */ /* 0x000fe20000000800 */
        /* <DEDUP_REMOVED lines=8> */
[--C-:B------:R-:W-:Y:S01]  /*a0d0*/  FFMA.FTZ R74, R73, UR4, -R22.reuse ;  /* 0x00000004494a7c23 */ /* 0x100fe20008010816 */
[--C-:B------:R-:W-:Y:S01]  /*a0e0*/  FFMA.FTZ R54, R57, UR4, -R22.reuse ;  /* 0x0000000439367c23 */ /* 0x100fe20008010816 */
[--C-:B------:R-:W-:Y:S01]  /*a0f0*/  FFMA.FTZ R7, R67, UR4, -R22.reuse ;  /* 0x0000000443077c23 */ /* 0x100fe20008010816 */
[----:B------:R-:W-:Y:S01]  /*a100*/  FFMA.FTZ R4, R52, UR4, -R35 ;  /* 0x0000000434047c23 */ /* 0x000fe20008010823 */
[----:B------:R-:W-:Y:S01]  /*a110*/  FFMA.FTZ R67, R59, UR4, -R22 ;  /* 0x000000043b437c23 */ /* 0x000fe20008010816 */
[----:B------:R-:W2:Y:S04]  /*a120*/  MUFU.EX2 R72, R6 ;  /* 0x0000000600487308 */ /* 0x000ea80000000800 */
[----:B------:R-:W-:Y:S04]  /*a130*/  MUFU.EX2 R52, R5 ;  /* 0x0000000500347308 */ /* 0x000fe80000000800 */
[----:B------:R2:W3:Y:S04]  /*a140*/  MUFU.EX2 R73, R4 ;  /* 0x0000000400497308 */ /* 0x0004e80000000800 */
[----:B------:R-:W-:Y:S04]  /*a150*/  MUFU.EX2 R74, R74 ;  /* 0x0000004a004a7308 */ /* 0x000fe80000000800 */
[----:B------:R-:W4:Y:S04]  /*a160*/  MUFU.EX2 R59, R7 ;  /* 0x00000007003b7308 */ /* 0x000f280000000800 */
[----:B------:R5:W-:Y:S01]  /*a170*/  MUFU.EX2 R57, R67 ;  /* 0x0000004300397308 */ /* 0x000be20000000800 */
[----:B--2---:R-:W-:Y:S01]  /*a180*/  F2FP.F16.F32.PACK_AB R4, R81, R72 ;  /* 0x000000485104723e */ /* 0x004fe200000000ff */
[----:B------:R-:W-:-:S02]  /*a190*/  FADD.FTZ R72, R72, R77 ;  /* 0x0000004d48487221 */ /* 0x000fc40000010000 */
[----:B------:R-:W2:Y:S01]  /*a1a0*/  MUFU.EX2 R54, R54 ;  /* 0x0000003600367308 */ /* 0x000ea20000000800 */
[----:B---3--:R-:W-:Y:S01]  /*a1b0*/  F2FP.F16.F32.PACK_AB R6, R73, R52 ;  /* 0x000000344906723e */ /* 0x008fe200000000ff */
[----:B------:R-:W-:Y:S01]  /*a1c0*/  FADD.FTZ R81, R81, R72 ;  /* 0x0000004851517221 */ /* 0x000fe20000010000 */
[----:B----4-:R-:W-:Y:S01]  /*a1d0*/  F2FP.F16.F32.PACK_AB R5, R59, R74 ;  /* 0x0000004a3b05723e */ /* 0x010fe200000000ff */
[--C-:B-----5:R-:W-:Y:S01]  /*a1e0*/  FFMA.FTZ R67, R34, UR4, -R35.reuse ;  /* 0x0000000422437c23 */ /* 0x120fe20008010823 */
[----:B------:R-:W-:Y:S01]  /*a1f0*/  FFMA.FTZ R34, R14, UR4, -R35 ;  /* 0x000000040e227c23 */ /* 0x000fe20008010823 */
[----:B--2---:R-:W-:-:S04]  /*a200*/  F2FP.F16.F32.PACK_AB R7, R54, R57 ;  /* 0x000000393607723e */ /* 0x004fc800000000ff */
[----:B------:R-:W-:Y:S04]  /*a210*/  MUFU.EX2 R67, R67 ;  /* 0x0000004300437308 */ /* 0x000fe80000000800 */
[----:B------:R-:W-:Y:S01]  /*a220*/  MUFU.EX2 R34, R34 ;  /* 0x0000002200227308 */ /* 0x000fe20000000800 */
        /* <DEDUP_REMOVED lines=9> */
[----:B------:R-:W2:Y:S01]  /*a2c0*/  LDSM.16.MT88.4 R12, [R27+0x1400] ;  /* 0x001400001b0c783b */ /* 0x000ea20000004200 */
[----:B------:R-:W-:Y:S01]  /*a2d0*/  FFMA.FTZ R43, R49, UR4, -R22 ;  /* 0x00000004312b7c23 */ /* 0x000fe20008010816 */
[----:B------:R-:W3:Y:S01]  /*a2e0*/  MUFU.EX2 R51, R6 ;  /* 0x0000000600337308 */ /* 0x000ee20000000800 */
[----:B------:R-:W-:Y:S01]  /*a2f0*/  FADD.FTZ R28, R28, R5 ;  /* 0x000000051c1c7221 */ /* 0x000fe20000010000 */
[----:B------:R-:W-:Y:S01]  /*a300*/  F2FP.F16.F32.PACK_AB R4, R48, R87 ;  /* 0x000000573004723e */ /* 0x000fe200000000ff */
[--C-:B------:R-:W-:Y:S01]  /*a310*/  FFMA.FTZ R49, R26, UR4, -R35.reuse ;  /* 0x000000041a317c23 */ /* 0x100fe20008010823 */
[----:B------:R-:W-:Y:S01]  /*a320*/  MUFU.EX2 R36, R36 ;  /* 0x0000002400247308 */ /* 0x000fe20000000800 */
[----:B------:R-:W-:Y:S01]  /*a330*/  FADD.FTZ R133, R133, R28 ;  /* 0x0000001c85857221 */ /* 0x000fe20000010000 */
[----:B------:R-:W-:-:S02]  /*a340*/  FFMA.FTZ R28, R41, UR4, -R35 ;  /* 0x00000004291c7c23 */ /* 0x000fc40008010823 */
[----:B------:R-:W4:Y:S04]  /*a350*/  MUFU.EX2 R43, R43 ;  /* 0x0000002b002b7308 */ /* 0x000f280000000800 */
[----:B------:R5:W-:Y:S01]  /*a360*/  MUFU.EX2 R41, R16 ;  /* 0x0000001000297308 */ /* 0x000be20000000800 */
[----:B---3--:R-:W-:Y:S02]  /*a370*/  F2FP.F16.F32.PACK_AB R5, R51, R56 ;  /* 0x000000383305723e */ /* 0x008fe400000000ff */
[----:B------:R-:W-:Y:S01]  /*a380*/  F2FP.F16.F32.PACK_AB R6, R34, R67 ;  /* 0x000000432206723e */ /* 0x000fe200000000ff */
[----:B------:R-:W3:Y:S04]  /*a390*/  MUFU.EX2 R28, R28 ;  /* 0x0000001c001c7308 */ /* 0x000ee80000000800 */
[----:B------:R-:W-:Y:S01]  /*a3a0*/  MUFU.EX2 R26, R53 ;  /* 0x00000035001a7308 */ /* 0x000fe20000000800 */
[----:B----4-:R-:W-:-:S07]  /*a3b0*/  F2FP.F16.F32.PACK_AB R7, R43, R36 ;  /* 0x000000242b07723e */ /* 0x010fce00000000ff */
[C---:B-1----:R-:W-:Y:S08]  /*a3c0*/  HMMA.16816.F32 R108, R4.reuse, R8, R108 ;  /* 0x00000008046c723c */ /* 0x042ff0000000186c */
[C---:B------:R-:W-:Y:S01]  /*a3d0*/  HMMA.16816.F32 R104, R4.reuse, R10, R104 ;  /* 0x0000000a0468723c */ /* 0x040fe20000001868 */
[----:B------:R-:W1:Y:S07]  /*a3e0*/  LDSM.16.MT88.4 R8, [R23+0x4800] ;  /* 0x004800001708783b */ /* 0x000e6e0000004200 */
[----:B--2---:R-:W-:Y:S01]  /*a3f0*/  HMMA.16816.F32 R100, R4, R12, R100 ;  /* 0x0000000c0464723c */ /* 0x004fe20000001864 */
[----:B------:R-:W-:Y:S01]  /*a400*/  FADD.FTZ R12, R42, R133 ;  /* 0x000000852a0c7221 */ /* 0x000fe20000010000 */
[--C-:B------:R-:W-:Y:S01]  /*a410*/  FFMA.FTZ R42, R45, UR4, -R22.reuse ;  /* 0x000000042d2a7c23 */ /* 0x100fe20008010816 */
[----:B------:R-:W-:-:S02]  /*a420*/  FFMA.FTZ R45, R19, UR4, -R22 ;  /* 0x00000004132d7c23 */ /* 0x000fc40008010816 */
[----:B------:R-:W-:Y:S01]  /*a430*/  FADD.FTZ R13, R55, R12 ;  /* 0x0000000c370d7221 */ /* 0x000fe20000010000 */
[----:B------:R-:W-:Y:S02]  /*a440*/  FFMA.FTZ R55, R18, UR4, -R35 ;  /* 0x0000000412377c23 */ /* 0x000fe40008010823 */
[----:B-----5:R-:W2:Y:S01]  /*a450*/  LDSM.16.MT88.4 R16, [R27+0x1800] ;  /* 0x001800001b10783b */ /* 0x020ea20000004200 */
[----:B------:R-:W-:Y:S01]  /*a460*/  MUFU.EX2 R42, R42 ;  /* 0x0000002a002a7308 */ /* 0x000fe20000000800 */
[----:B------:R-:W-:Y:S01]  /*a470*/  FADD.FTZ R38, R38, R13 ;  /* 0x0000000d26267221 */ /* 0x000fe20000010000 */
[----:B------:R-:W-:Y:S01]  /*a480*/  HMMA.16816.F32 R96, R4, R14, R96 ;  /* 0x0000000e0460723c */ /* 0x000fe20000001860 */
[----:B------:R-:W-:Y:S01]  /*a490*/  F2FP.F16.F32.PACK_AB R4, R30, R47 ;  /* 0x0000002f1e04723e */ /* 0x000fe200000000ff */
[----:B------:R-:W4:Y:S01]  /*a4a0*/  MUFU.EX2 R45, R45 ;  /* 0x0000002d002d7308 */ /* 0x000f220000000800 */
[----:B------:R-:W-:Y:S01]  /*a4b0*/  FADD.FTZ R83, R83, R38 ;  /* 0x0000002653537221 */ /* 0x000fe20000010000 */
[----:B---3--:R-:W-:Y:S01]  /*a4c0*/  F2FP.F16.F32.PACK_AB R6, R28, R41 ;  /* 0x000000291c06723e */ /* 0x008fe200000000ff */
[----:B------:R-:W3:Y:S01]  /*a4d0*/  LDSM.16.MT88.4 R12, [R23+0x4c00] ;  /* 0x004c0000170c783b */ /* 0x000ee20000004200 */
[----:B------:R-:W-:Y:S01]  /*a4e0*/  F2FP.F16.F32.PACK_AB R7, R37, R32 ;  /* 0x000000202507723e */ /* 0x000fe200000000ff */
[----:B------:R-:W-:Y:S01]  /*a4f0*/  FADD.FTZ R76, R76, R83 ;  /* 0x000000534c4c7221 */ /* 0x000fe20000010000 */
[----:B------:R-:W5:Y:S03]  /*a500*/  MUFU.EX2 R33, R55 ;  /* 0x0000003700217308 */ /* 0x000f660000000800 */
[----:B------:R-:W-:Y:S01]  /*a510*/  FADD.FTZ R79, R79, R76 ;  /* 0x0000004c4f4f7221 */ /* 0x000fe20000010000 */
[----:B------:R-:W-:Y:S03]  /*a520*/  MUFU.EX2 R35, R49 ;  /* 0x0000003100237308 */ /* 0x000fe60000000800 */
[----:B------:R-:W-:Y:S01]  /*a530*/  FADD.FTZ R79, R46, R79 ;  /* 0x0000004f2e4f7221 */ /* 0x000fe20000010000 */
[----:B----4-:R-:W-:Y:S01]  /*a540*/  F2FP.F16.F32.PACK_AB R5, R45, R42 ;  /* 0x0000002a2d05723e */ /* 0x010fe200000000ff */
[----:B------:R-:W-:Y:S01]  /*a550*/  FFMA.FTZ R46, R24, UR4, -R22 ;  /* 0x00000004182e7c23 */ /* 0x000fe20008010816 */
[----:B------:R-:W-:Y:S01]  /*a560*/  MUFU.EX2 R38, R39 ;  /* 0x0000002700267308 */ /* 0x000fe20000000800 */
[----:B------:R-:W-:-:S03]  /*a570*/  FADD.FTZ R40, R74, R79 ;  /* 0x0000004f4a287221 */ /* 0x000fc60000010000 */
[----:B------:R-:W4:Y:S01]  /*a580*/  MUFU.EX2 R24, R44 ;  /* 0x0000002c00187308 */ /* 0x000f220000000800 */
[C---:B-1----:R-:W-:Y:S01]  /*a590*/  HMMA.16816.F32 R108, R4.reuse, R8, R108 ;  /* 0x00000008046c723c */ /* 0x042fe2000000186c */
[----:B------:R-:W-:Y:S02]  /*a5a0*/  FADD.FTZ R40, R59, R40 ;  /* 0x000000283b287221 */ /* 0x000fe40000010000 */
[----:B------:R-:W1:Y:S05]  /*a5b0*/  MUFU.EX2 R22, R46 ;  /* 0x0000002e00167308 */ /* 0x000e6a0000000800 */
[C---:B------:R-:W-:Y:S01]  /*a5c0*/  HMMA.16816.F32 R104, R4.reuse, R10, R104 ;  /* 0x0000000a0468723c */ /* 0x040fe20000001868 */
[----:B------:R-:W3:Y:S07]  /*a5d0*/  LDSM.16.MT88.4 R8, [R27+0x1c00] ;  /* 0x001c00001b08783b */ /* 0x000eee0000004200 */
[----:B--2---:R-:W-:Y:S01]  /*a5e0*/  HMMA.16816.F32 R100, R4, R16, R100 ;  /* 0x000000100464723c */ /* 0x004fe20000001864 */
[----:B------:R-:W-:Y:S01]  /*a5f0*/  FADD.FTZ R16, R52, R81 ;  /* 0x0000005134107221 */ /* 0x000fe20000010000 */
[----:B------:R-:W-:-:S03]  /*a600*/  FADD.FTZ R17, R57, R40 ;  /* 0x0000002839117221 */ /* 0x000fc60000010000 */
        /* <DEDUP_REMOVED lines=19> */
[----:B---3--:R-:W-:Y:S02]  /*a740*/  HMMA.16816.F32 R108, R4, R12, R108 ;  /* 0x0000000c046c723c */ /* 0x008fe4000000186c */
[----:B------:R-:W-:-:S04]  /*a750*/  FADD.FTZ R41, R41, R30 ;  /* 0x0000001e29297221 */ /* 0x000fc80000010000 */
        /* <DEDUP_REMOVED lines=13> */
[----:B------:R-:W-:Y:S01]  /*a830*/  FADD.FTZ R89, R89, R22 ;  /* 0x0000001659597221 */ /* 0x000fe20000010000 */
[----:B------:R-:W-:-:S14]  /*a840*/  @!P0 BRA `(.L_x_4721) ;  /* 0x0000003800048947 */ /* 0x000fdc0003800000 */
        /* <DEDUP_REMOVED lines=67> */
.L_x_4722:
[----:B------:R-:W-:Y:S01]  /*ac80*/  UMOV UR8, URZ ;  /* 0x000000ff00087c82 */ /* 0x000fe20008000000 */
[----:B------:R-:W-:Y:S01]  /*ac90*/  IMAD.SHL.U32 R60, R60, 0x80, RZ ;  /* 0x000000803c3c7824 */ /* 0x000fe200078e00ff */
[----:B------:R-:W-:-:S05]  /*aca0*/  IADD3 R4, P0, PT, RZ, -UR8, RZ ;  /* 0x80000008ff047c10 */ /* 0x000fca000ff1e0ff */
[----:B------:R-:W-:-:S05]  /*acb0*/  IMAD.X R60, RZ, RZ, ~R60, P0 ;  /* 0x000000ffff3c7224 */ /* 0x000fca00000e0e3c */
[----:B------:R-:W-:-:S04]  /*acc0*/  SHF.R.S64 R5, R4, 0x1f, R60 ;  /* 0x0000001f04057819 */ /* 0x000fc8000000103c */
[----:B------:R-:W-:-:S04]  /*acd0*/  IADD3 R114, P0, PT, R5, R114, RZ ;  /* 0x0000007205727210 */ /* 0x000fc80007f1e0ff */
[----:B------:R-:W-:-:S09]  /*ace0*/  LEA.HI.X.SX32 R115, R60, R115, 0x1, P0 ;  /* 0x000000733c737211 */ /* 0x000fd200000f0eff */
.L_x_4723:
[----:B------:R-:W1:Y:S01]  /*acf0*/  LDCU UR8, c[0x0][0x440] ;  /* 0x00008800ff0877ac */ /* 0x000e620008000800 */
[----:B------:R-:W-:Y:S01]  /*ad00*/  IADD3 R6, P0, PT, R65, R114, RZ ;  /* 0x0000007241067210 */ /* 0x000fe20007f1e0ff */
[----:B------:R-:W-:Y:S01]  /*ad10*/  IMAD.IADD R72, R85, 0x1, R64 ;  /* 0x0000000155487824 */ /* 0x000fe200078e0240 */
[----:B------:R-:W-:Y:S01]  /*ad20*/  LEA R125, R125, UR5, 0x1 ;  /* 0x000000057d7d7c11 */ /* 0x000fe2000f8e08ff */
[----:B------:R-:W-:Y:S01]  /*ad30*/  IMAD.SHL.U32 R127, R84, 0x2, RZ ;  /* 0x00000002547f7824 */ /* 0x000fe200078e00ff */
[----:B------:R-:W-:Y:S01]  /*ad40*/  IADD3 R4, P1, PT, R6, R65, RZ ;  /* 0x0000004106047210 */ /* 0x000fe20007f3e0ff */
[----:B------:R-:W-:Y:S02]  /*ad50*/  IMAD.X R7, R126, 0x1, R115, P0 ;  /* 0x000000017e077824 */ /* 0x000fe400000e0673 */
[----:B------:R-:W-:Y:S01]  /*ad60*/  IMAD.IADD R61, R64, 0x1, R125 ;  /* 0x00000001403d7824 */ /* 0x000fe200078e027d */
[----:B------:R-:W-:Y:S01]  /*ad70*/  LOP3.LUT R127, R127, 0x6, RZ, 0xc0, !PT ;  /* 0x000000067f7f7812 */ /* 0x000fe200078ec0ff */
[----:B------:R-:W-:-:S04]  /*ad80*/  IMAD.X R5, R7, 0x1, R126, P1 ;  /* 0x0000000107057824 */ /* 0x000fc800008e067e */
[----:B------:R-:W-:Y:S01]  /*ad90*/  IMAD R152, R68, 0x80, R127 ;  /* 0x0000008044987824 */ /* 0x000fe200078e027f */
        /* <DEDUP_REMOVED lines=28> */
[----:B-1----:R-:W-:Y:S04]  /*af60*/  LDSM.16.M88.4 R4, [R61+0x1c00] ;  /* 0x001c00003d04783b */ /* 0x002fe80000000200 */
[----:B--2---:R-:W1:Y:S04]  /*af70*/  LDSM.16.M88.4 R12, [R125+0x1c00] ;  /* 0x001c00007d0c783b */ /* 0x004e680000000200 */
[----:B------:R-:W2:Y:S04]  /*af80*/  LDSM.16.M88.4 R56, [R125+0x2000] ;  /* 0x002000007d38783b */ /* 0x000ea80000000200 */
[----:B------:R-:W4:Y:S04]  /*af90*/  LDSM.16.M88.4 R28, [R125+0x1400] ;  /* 0x001400007d1c783b */ /* 0x000f280000000200 */
[----:B------:R-:W5:Y:S04]  /*afa0*/  LDSM.16.M88.4 R44, [R61+0x2000] ;  /* 0x002000003d2c783b */ /* 0x000f680000000200 */
[----:B------:R-:W5:Y:S04]  /*afb0*/  LDSM.16.M88.4 R120, [R125+0x2800] ;  /* 0x002800007d78783b */ /* 0x000f680000000200 */
[----:B------:R-:W5:Y:S01]  /*afc0*/  LDSM.16.M88.4 R20, [R125+0x1800] ;  /* 0x001800007d14783b */ /* 0x000f620000000200 */
[C---:B---3--:R-:W-:Y:S03]  /*afd0*/  HMMA.16816.F32 R40, R80.reuse, R36, RZ ;  /* 0x000000245028723c */ /* 0x048fe600000018ff */
[----:B------:R-:W3:Y:S04]  /*afe0*/  LDSM.16.M88.4 R64, [R61+0x1400] ;  /* 0x001400003d40783b */ /* 0x000ee80000000200 */
[----:B------:R-:W-:Y:S01]  /*aff0*/  LDSM.16.M88.4 R52, [R61+0x1800] ;  /* 0x001800003d34783b */ /* 0x000fe20000000200 */
[C---:B------:R-:W-:Y:S03]  /*b000*/  HMMA.16816.F32 R36, R80.reuse, R38, RZ ;  /* 0x000000265024723c */ /* 0x040fe600000018ff */
[----:B------:R-:W-:Y:S04]  /*b010*/  LDSM.16.M88.4 R48, [R125+0x2400] ;  /* 0x002400007d30783b */ /* 0x000fe80000000200 */
[----:B------:R-:W-:Y:S01]  /*b020*/  LDSM.16.M88.4 R76, [R125+0x2c00] ;  /* 0x002c00007d4c783b */ /* 0x000fe20000000200 */
[C---:B-1----:R-:W-:Y:S03]  /*b030*/  HMMA.16816.F32 R16, R80.reuse, R12, RZ ;  /* 0x0000000c5010723c */ /* 0x042fe600000018ff */
[----:B------:R-:W0:Y:S05]  /*b040*/  LDGDEPBAR ;  /* 0x00000000000079af */ /* 0x000e2a0000000000 */
[----:B------:R-:W-:Y:S08]  /*b050*/  HMMA.16816.F32 R12, R80, R14, RZ ;  /* 0x0000000e500c723c */ /* 0x000ff000000018ff */
[C---:B------:R-:W-:Y:S08]  /*b060*/  HMMA.16816.F32 R40, R72.reuse, R8, R40 ;  /* 0x000000084828723c */ /* 0x040ff00000001828 */
[C---:B------:R-:W-:Y:S08]  /*b070*/  HMMA.16816.F32 R36, R72.reuse, R10, R36 ;  /* 0x0000000a4824723c */ /* 0x040ff00000001824 */
[C---:B------:R-:W-:Y:S08]  /*b080*/  HMMA.16816.F32 R16, R72.reuse, R4, R16 ;  /* 0x000000044810723c */ /* 0x040ff00000001810 */
[----:B------:R-:W-:Y:S08]  /*b090*/  HMMA.16816.F32 R12, R72, R6, R12 ;  /* 0x00000006480c723c */ /* 0x000ff0000000180c */
[C---:B--2---:R-:W-:Y:S08]  /*b0a0*/  HMMA.16816.F32 R8, R80.reuse, R56, RZ ;  /* 0x000000385008723c */ /* 0x044ff000000018ff */
[C---:B------:R-:W-:Y:S01]  /*b0b0*/  HMMA.16816.F32 R4, R80.reuse, R58, RZ ;  /* 0x0000003a5004723c */ /* 0x040fe200000018ff */
[----:B------:R-:W1:Y:S07]  /*b0c0*/  LDSM.16.M88.4 R56, [R61+0x2800] ;  /* 0x002800003d38783b */ /* 0x000e6e0000000200 */
[C---:B----4-:R-:W-:Y:S08]  /*b0d0*/  HMMA.16816.F32 R32, R80.reuse, R28, RZ ;  /* 0x0000001c5020723c */ /* 0x050ff000000018ff */
[----:B------:R-:W-:Y:S08]  /*b0e0*/  HMMA.16816.F32 R28, R80, R30, RZ ;  /* 0x0000001e501c723c */ /* 0x000ff000000018ff */
[C---:B-----5:R-:W-:Y:S08]  /*b0f0*/  HMMA.16816.F32 R8, R72.reuse, R44, R8 ;  /* 0x0000002c4808723c */ /* 0x060ff00000001808 */
[----:B------:R-:W-:Y:S08]  /*b100*/  HMMA.16816.F32 R4, R72, R46, R4 ;  /* 0x0000002e4804723c */ /* 0x000ff00000001804 */
[C---:B------:R-:W-:Y:S08]  /*b110*/  HMMA.16816.F32 R44, R80.reuse, R120, RZ ;  /* 0x00000078502c723c */ /* 0x040ff000000018ff */
[C---:B------:R-:W-:Y:S08]  /*b120*/  HMMA.16816.F32 R120, R80.reuse, R122, RZ ;  /* 0x0000007a5078723c */ /* 0x040ff000000018ff */
[C---:B------:R-:W-:Y:S08]  /*b130*/  HMMA.16816.F32 R24, R80.reuse, R20, RZ ;  /* 0x000000145018723c */ /* 0x040ff000000018ff */
[----:B------:R-:W-:Y:S08]  /*b140*/  HMMA.16816.F32 R20, R80, R22, RZ ;  /* 0x000000165014723c */ /* 0x000ff000000018ff */
[C---:B---3--:R-:W-:Y:S08]  /*b150*/  HMMA.16816.F32 R32, R72.reuse, R64, R32 ;  /* 0x000000404820723c */ /* 0x048ff00000001820 */
[C---:B------:R-:W-:Y:S01]  /*b160*/  HMMA.16816.F32 R28, R72.reuse, R66, R28 ;  /* 0x00000042481c723c */ /* 0x040fe2000000181c */
[----:B------:R-:W2:Y:S07]  /*b170*/  LDSM.16.M88.4 R64, [R61+0x2400] ;  /* 0x002400003d40783b */ /* 0x000eae0000000200 */
[----:B-1----:R-:W-:Y:S01]  /*b180*/  HMMA.16816.F32 R120, R72, R58, R120 ;  /* 0x0000003a4878723c */ /* 0x002fe20000001878 */
[----:B------:R-:W-:-:S05]  /*b190*/  VIADD R59, R152, 0xffffff00 ;  /* 0xffffff00983b7836 */ /* 0x000fca0000000000 */
[C---:B------:R-:W-:Y:S02]  /*b1a0*/  ISETP.GE.AND P3, PT, R59.reuse, R92, PT ;  /* 0x0000005c3b00720c */ /* 0x040fe40003f66270 */
[C---:B------:R-:W-:Y:S01]  /*b1b0*/  HMMA.16816.F32 R44, R72.reuse, R56, R44 ;  /* 0x00000038482c723c */ /* 0x040fe2000000182c */
[-C--:B------:R-:W-:Y:S02]  /*b1c0*/  I2FP.F32.S32 R57, R59.reuse ;  /* 0x0000003b00397245 */ /* 0x080fe40000201400 */
[----:B------:R-:W-:Y:S02]  /*b1d0*/  ISETP.GE.AND P0, PT, R59, R124, PT ;  /* 0x0000007c3b00720c */ /* 0x000fe40003f06270 */
[----:B------:R-:W-:Y:S01]  /*b1e0*/  I2FP.F32.S32 R59, R59 ;  /* 0x0000003b003b7245 */ /* 0x000fe20000201400 */
[----:B------:R-:W-:Y:S01]  /*b1f0*/  FFMA.FTZ R40, R88, R57, R40 ;  /* 0x0000003958287223 */ /* 0x000fe20000010028 */
[----:B------:R-:W-:Y:S01]  /*b200*/  VIADD R57, R152, 0xffffff01 ;  /* 0xffffff0198397836 */ /* 0x000fe20000000000 */
[----:B------:R-:W-:Y:S02]  /*b210*/  HMMA.16816.F32 R24, R72, R52, R24 ;  /* 0x000000344818723c */ /* 0x000fe40000001818 */
[----:B------:R-:W-:Y:S01]  /*b220*/  FFMA.FTZ R42, R88, R59, R42 ;  /* 0x0000003b582a7223 */ /* 0x000fe2000001002a */
[----:B------:R-:W-:Y:S01]  /*b230*/  VIADD R59, R152, 0xffffff08 ;  /* 0xffffff08983b7836 */ /* 0x000fe20000000000 */
[----:B------:R-:W-:-:S02]  /*b240*/  I2FP.F32.S32 R56, R57 ;  /* 0x0000003900387245 */ /* 0x000fc40000201400 */
[C---:B------:R-:W-:Y:S02]  /*b250*/  ISETP.GE.AND P1, PT, R57.reuse, R92, PT ;  /* 0x0000005c3900720c */ /* 0x040fe40003f26270 */
[----:B------:R-:W-:Y:S01]  /*b260*/  HMMA.16816.F32 R20, R72, R54, R20 ;  /* 0x000000364814723c */ /* 0x000fe20000001814 */
[----:B------:R-:W-:Y:S01]  /*b270*/  ISETP.GE.AND P4, PT, R57, R124, PT ;  /* 0x0000007c3900720c */ /* 0x000fe20003f86270 */
[C---:B------:R-:W-:Y:S01]  /*b280*/  FFMA.FTZ R41, R88.reuse, R56, R41 ;  /* 0x0000003858297223 */ /* 0x040fe20000010029 */
[----:B------:R-:W-:Y:S02]  /*b290*/  I2FP.F32.S32 R57, R57 ;  /* 0x0000003900397245 */ /* 0x000fe40000201400 */
[C---:B------:R-:W-:Y:S02]  /*b2a0*/  ISETP.GE.AND P2, PT, R59.reuse, R92, PT ;  /* 0x0000005c3b00720c */ /* 0x040fe40003f46270 */
[----:B------:R-:W-:Y:S01]  /*b2b0*/  ISETP.GE.AND P6, PT, R59, R124, PT ;  /* 0x0000007c3b00720c */ /* 0x000fe20003fc6270 */
[----:B------:R-:W-:Y:S01]  /*b2c0*/  HMMA.16816.F32 R52, R80, R48, RZ ;  /* 0x000000305034723c */ /* 0x000fe200000018ff */
[----:B------:R-:W-:Y:S01]  /*b2d0*/  FFMA.FTZ R43, R88, R57, R43 ;  /* 0x00000039582b7223 */ /* 0x000fe2000001002b */
[----:B------:R-:W-:-:S02]  /*b2e0*/  I2FP.F32.S32 R57, R59 ;  /* 0x0000003b00397245 */ /* 0x000fc40000201400 */
[----:B------:R-:W-:Y:S02]  /*b2f0*/  FSEL R150, R42, -INF , !P0 ;  /* 0xff8000002a967808 */ /* 0x000fe40004000000 */
[----:B------:R-:W-:Y:S01]  /*b300*/  FSEL R149, R41, -INF , !P1 ;  /* 0xff80000029957808 */ /* 0x000fe20004800000 */
[----:B------:R-:W-:Y:S01]  /*b310*/  FFMA.FTZ R36, R88, R57, R36 ;  /* 0x0000003958247223 */ /* 0x000fe20000010024 */
[----:B------:R-:W-:Y:S01]  /*b320*/  HMMA.16816.F32 R48, R80, R50, RZ ;  /* 0x000000325030723c */ /* 0x000fe200000018ff */
[C---:B------:R-:W-:Y:S01]  /*b330*/  VIADD R57, R152.reuse, 0xffffff09 ;  /* 0xffffff0998397836 */ /* 0x040fe20000000000 */
[----:B------:R-:W-:Y:S01]  /*b340*/  I2FP.F32.S32 R59, R59 ;  /* 0x0000003b003b7245 */ /* 0x000fe20000201400 */
[----:B------:R-:W-:Y:S01]  /*b350*/  VIADD R41, R152, 0xffffff10 ;  /* 0xffffff1098297836 */ /* 0x000fe20000000000 */
[----:B------:R-:W-:Y:S02]  /*b360*/  FSEL R147, R40, -INF , !P3 ;  /* 0xff80000028937808 */ /* 0x000fe40005800000 */
[----:B------:R-:W-:Y:S01]  /*b370*/  I2FP.F32.S32 R42, R57 ;  /* 0x00000039002a7245 */ /* 0x000fe20000201400 */
[----:B------:R-:W-:Y:S01]  /*b380*/  FFMA.FTZ R38, R88, R59, R38 ;  /* 0x0000003b58267223 */ /* 0x000fe20000010026 */
[----:B------:R-:W-:-:S02]  /*b390*/  ISETP.GE.AND P5, PT, R57, R92, PT ;  /* 0x0000005c3900720c */ /* 0x000fc40003fa6270 */
[----:B------:R-:W-:Y:S01]  /*b3a0*/  ISETP.GE.AND P0, PT, R57, R124, PT ;  /* 0x0000007c3900720c */ /* 0x000fe20003f06270 */
[C---:B------:R-:W-:Y:S01]  /*b3b0*/  FFMA.FTZ R37, R88.reuse, R42, R37 ;  /* 0x0000002a58257223 */ /* 0x040fe20000010025 */
[C---:B--2---:R-:W-:Y:S01]  /*b3c0*/  HMMA.16816.F32 R52, R72.reuse, R64, R52 ;  /* 0x000000404834723c */ /* 0x044fe20000001834 */
[----:B------:R-:W-:Y:S02]  /*b3d0*/  I2FP.F32.S32 R40, R57 ;  /* 0x0000003900287245 */ /* 0x000fe40000201400 */
[----:B------:R-:W-:Y:S02]  /*b3e0*/  FSEL R148, R43, -INF , !P4 ;  /* 0xff8000002b947808 */ /* 0x000fe40006000000 */
[C---:B------:R-:W-:Y:S01]  /*b3f0*/  ISETP.GE.AND P1, PT, R41.reuse, R92, PT ;  /* 0x0000005c2900720c */ /* 0x040fe20003f26270 */
[----:B------:R-:W-:Y:S01]  /*b400*/  FFMA.FTZ R39, R88, R40, R39 ;  /* 0x0000002858277223 */ /* 0x000fe20000010027 */
[-C--:B------:R-:W-:Y:S01]  /*b410*/  I2FP.F32.S32 R57, R41.reuse ;  /* 0x0000002900397245 */ /* 0x080fe20000201400 */
[----:B------:R-:W-:Y:S01]  /*b420*/  HMMA.16816.F32 R48, R72, R66, R48 ;  /* 0x000000424830723c */ /* 0x000fe20000001830 */
[----:B------:R-:W-:Y:S01]  /*b430*/  ISETP.GE.AND P3, PT, R41, R124, PT ;  /* 0x0000007c2900720c */ /* 0x000fe20003f66270 */
[----:B------:R-:W-:Y:S01]  /*b440*/  VIADD R40, R68, 0xfffffffe ;  /* 0xfffffffe44287836 */ /* 0x000fe20000000000 */
[----:B------:R-:W-:Y:S01]  /*b450*/  I2FP.F32.S32 R43, R41 ;  /* 0x00000029002b7245 */ /* 0x000fe20000201400 */
[----:B------:R-:W-:Y:S01]  /*b460*/  VIADD R41, R152, 0xffffff11 ;  /* 0xffffff1198297836 */ /* 0x000fe20000000000 */
[----:B------:R-:W-:Y:S01]  /*b470*/  FSEL R144, R38, -INF , !P6 ;  /* 0xff80000026907808 */ /* 0x000fe20007000000 */
[----:B------:R-:W-:Y:S01]  /*b480*/  FFMA.FTZ R32, R88, R57, R32 ;  /* 0x0000003958207223 */ /* 0x000fe20000010020 */
[----:B------:R-:W-:Y:S01]  /*b490*/  FSEL R151, R37, -INF , !P5 ;  /* 0xff80000025977808 */ /* 0x000fe20006800000 */
[C---:B------:R-:W-:Y:S01]  /*b4a0*/  HMMA.16816.F32 R64, R80.reuse, R76, RZ ;  /* 0x0000004c5040723c */ /* 0x040fe200000018ff */
[----:B------:R-:W-:Y:S01]  /*b4b0*/  I2FP.F32.S32 R38, R41 ;  /* 0x0000002900267245 */ /* 0x000fe20000201400 */
[----:B------:R-:W-:Y:S01]  /*b4c0*/  VIADD R37, R152, 0xffffff18 ;  /* 0xffffff1898257836 */ /* 0x000fe20000000000 */
[----:B------:R-:W-:Y:S01]  /*b4d0*/  FSEL R153, R36, -INF , !P2 ;  /* 0xff80000024997808 */ /* 0x000fe20005000000 */
[C---:B------:R-:W-:Y:S01]  /*b4e0*/  FFMA.FTZ R34, R88.reuse, R43, R34 ;  /* 0x0000002b58227223 */ /* 0x040fe20000010022 */
[C---:B------:R-:W-:Y:S01]  /*b4f0*/  ISETP.GE.AND P6, PT, R41.reuse, R92, PT ;  /* 0x0000005c2900720c */ /* 0x040fe20003fc6270 */
[----:B------:R-:W-:Y:S01]  /*b500*/  FFMA.FTZ R33, R88, R38, R33 ;  /* 0x0000002658217223 */ /* 0x000fe20000010021 */
[----:B------:R-:W-:Y:S01]  /*b510*/  ISETP.GE.AND P5, PT, R41, R124, PT ;  /* 0x0000007c2900720c */ /* 0x000fe20003fa6270 */
[----:B------:R-:W-:Y:S01]  /*b520*/  HMMA.16816.F32 R76, R80, R78, RZ ;  /* 0x0000004e504c723c */ /* 0x000fe200000018ff */
[----:B------:R-:W1:Y:S01]  /*b530*/  LDSM.16.M88.4 R80, [R61+0x2c00] ;  /* 0x002c00003d50783b */ /* 0x000e620000000200 */
[----:B------:R-:W-:Y:S01]  /*b540*/  I2FP.F32.S32 R36, R41 ;  /* 0x0000002900247245 */ /* 0x000fe20000201400 */
[----:B------:R-:W-:-:S04]  /*b550*/  DEPBAR.LE SB0, 0x0 ;  /* 0x000080000000791a */ /* 0x000fc80000000000 */
[----:B------:R-:W-:Y:S01]  /*b560*/  FSEL R146, R39, -INF , !P0 ;  /* 0xff80000027927808 */ /* 0x000fe20004000000 */
[----:B------:R-:W-:Y:S01]  /*b570*/  FFMA.FTZ R35, R88, R36, R35 ;  /* 0x0000002458237223 */ /* 0x000fe20000010023 */
[C---:B------:R-:W-:Y:S02]  /*b580*/  ISETP.GE.AND P4, PT, R37.reuse, R92, PT ;  /* 0x0000005c2500720c */ /* 0x040fe40003f86270 */
[-C--:B------:R-:W-:Y:S02]  /*b590*/  I2FP.F32.S32 R41, R37.reuse ;  /* 0x0000002500297245 */ /* 0x080fe40000201400 */
[----:B------:R-:W-:Y:S02]  /*b5a0*/  ISETP.GE.AND P0, PT, R37, R124, PT ;  /* 0x0000007c2500720c */ /* 0x000fe40003f06270 */
[----:B------:R-:W-:Y:S01]  /*b5b0*/  I2FP.F32.S32 R39, R37 ;  /* 0x0000002500277245 */ /* 0x000fe20000201400 */
[----:B------:R-:W-:Y:S01]  /*b5c0*/  VIADD R37, R152, 0xffffff19 ;  /* 0xffffff1998257836 */ /* 0x000fe20000000000 */
[----:B------:R-:W-:Y:S01]  /*b5d0*/  FSEL R142, R34, -INF , !P3 ;  /* 0xff800000228e7808 */ /* 0x000fe20005800000 */
[----:B------:R-:W-:Y:S01]  /*b5e0*/  FFMA.FTZ R28, R88, R41, R28 ;  /* 0x00000029581c7223 */ /* 0x000fe2000001001c */
[----:B------:R-:W-:Y:S01]  /*b5f0*/  FSEL R141, R33, -INF , !P6 ;  /* 0xff800000218d7808 */ /* 0x000fe20007000000 */
[----:B------:R-:W-:Y:S01]  /*b600*/  VIADD R33, R152, 0xffffff28 ;  /* 0xffffff2898217836 */ /* 0x000fe20000000000 */
[----:B------:R-:W-:Y:S01]  /*b610*/  I2FP.F32.S32 R34, R37 ;  /* 0x0000002500227245 */ /* 0x000fe20000201400 */
[----:B------:R-:W-:Y:S01]  /*b620*/  FFMA.FTZ R30, R88, R39, R30 ;  /* 0x00000027581e7223 */ /* 0x000fe2000001001e */
[----:B------:R-:W-:Y:S01]  /*b630*/  FSEL R139, R32, -INF , !P1 ;  /* 0xff800000208b7808 */ /* 0x000fe20004800000 */
[----:B------:R-:W-:Y:S01]  /*b640*/  VIADD R39, R152, 0xffffff70 ;  /* 0xffffff7098277836 */ /* 0x000fe20000000000 */
[C---:B------:R-:W-:Y:S01]  /*b650*/  ISETP.GE.AND P1, PT, R37.reuse, R92, PT ;  /* 0x0000005c2500720c */ /* 0x040fe20003f26270 */
[----:B------:R-:W-:Y:S01]  /*b660*/  FFMA.FTZ R29, R88, R34, R29 ;  /* 0x00000022581d7223 */ /* 0x000fe2000001001d */
[----:B------:R-:W-:-:S02]  /*b670*/  ISETP.GE.AND P3, PT, R37, R124, PT ;  /* 0x0000007c2500720c */ /* 0x000fc40003f66270 */
[----:B------:R-:W-:Y:S02]  /*b680*/  I2FP.F32.S32 R32, R37 ;  /* 0x0000002500207245 */ /* 0x000fe40000201400 */
[----:B------:R-:W-:Y:S02]  /*b690*/  FSEL R136, R35, -INF , !P5 ;  /* 0xff80000023887808 */ /* 0x000fe40006800000 */
[C---:B------:R-:W-:Y:S01]  /*b6a0*/  ISETP.GE.AND P6, PT, R33.reuse, R92, PT ;  /* 0x0000005c2100720c */ /* 0x040fe20003fc6270 */
[----:B------:R-:W-:Y:S01]  /*b6b0*/  FFMA.FTZ R31, R88, R32, R31 ;  /* 0x00000020581f7223 */ /* 0x000fe2000001001f */
        /* <DEDUP_REMOVED lines=11> */
[----:B-1----:R-:W-:Y:S01]  /*b770*/  HMMA.16816.F32 R64, R72, R80, R64 ;  /* 0x000000504840723c */ /* 0x002fe20000001840 */
[C---:B------:R-:W-:Y:S01]  /*b780*/  ISETP.GE.AND P4, PT, R33.reuse, R92, PT ;  /* 0x0000005c2100720c */ /* 0x040fe20003f86270 */
[----:B------:R-:W-:Y:S01]  /*b790*/  FFMA.FTZ R21, R88, R30, R21 ;  /* 0x0000001e58157223 */ /* 0x000fe20000010015 */
[----:B------:R-:W-:Y:S01]  /*b7a0*/  ISETP.GE.AND P0, PT, R33, R124, PT ;  /* 0x0000007c2100720c */ /* 0x000fe20003f06270 */
[----:B------:R-:W-:Y:S01]  /*b7b0*/  VIADD R37, R152, 0xffffff68 ;  /* 0xffffff6898257836 */ /* 0x000fe20000000000 */
[----:B------:R-:W-:-:S02]  /*b7c0*/  I2FP.F32.S32 R28, R33 ;  /* 0x00000021001c7245 */ /* 0x000fc40000201400 */
[----:B------:R-:W-:Y:S01]  /*b7d0*/  I2FP.F32.S32 R33, R29 ;  /* 0x0000001d00217245 */ /* 0x000fe20000201400 */
[----:B------:R-:W-:Y:S01]  /*b7e0*/  HMMA.16816.F32 R76, R72, R82, R76 ;  /* 0x00000052484c723c */ /* 0x000fe2000000184c */
[----:B------:R-:W-:Y:S01]  /*b7f0*/  FSEL R140, R31, -INF , !P3 ;  /* 0xff8000001f8c7808 */ /* 0x000fe20005800000 */
[C---:B------:R-:W-:Y:S01]  /*b800*/  FFMA.FTZ R23, R88.reuse, R28, R23 ;  /* 0x0000001c58177223 */ /* 0x040fe20000010017 */
[C---:B------:R-:W-:Y:S01]  /*b810*/  ISETP.GE.AND P1, PT, R29.reuse, R92, PT ;  /* 0x0000005c1d00720c */ /* 0x040fe20003f26270 */
[----:B------:R-:W-:Y:S01]  /*b820*/  FFMA.FTZ R16, R88, R33, R16 ;  /* 0x0000002158107223 */ /* 0x000fe20000010010 */
[----:B------:R-:W-:Y:S01]  /*b830*/  BAR.SYNC.DEFER_BLOCKING 0x0 ;  /* 0x0000000000007b1d */ /* 0x000fe20000010000 */
[----:B------:R-:W-:Y:S02]  /*b840*/  ISETP.GE.AND P3, PT, R29, R124, PT ;  /* 0x0000007c1d00720c */ /* 0x000fe40003f66270 */
[----:B------:R-:W-:Y:S01]  /*b850*/  I2FP.F32.S32 R31, R29 ;  /* 0x0000001d001f7245 */ /* 0x000fe20000201400 */
[C---:B------:R-:W-:Y:S01]  /*b860*/  VIADD R29, R152.reuse, 0xffffff31 ;  /* 0xffffff31981d7836 */ /* 0x040fe20000000000 */
[----:B------:R-:W-:Y:S01]  /*b870*/  FSEL R133, R21, -INF , !P4 ;  /* 0xff80000015857808 */ /* 0x000fe20006000000 */
[----:B------:R-:W-:Y:S01]  /*b880*/  VIADD R21, R152, 0xffffff38 ;  /* 0xffffff3898157836 */ /* 0x000fe20000000000 */
[----:B------:R-:W-:Y:S01]  /*b890*/  FSEL R131, R20, -INF , !P6 ;  /* 0xff80000014837808 */ /* 0x000fe20007000000 */
[----:B------:R-:W-:Y:S01]  /*b8a0*/  FFMA.FTZ R18, R88, R31, R18 ;  /* 0x0000001f58127223 */ /* 0x000fe20000010012 */
[----:B------:R-:W-:Y:S01]  /*b8b0*/  FSEL R128, R22, -INF , !P5 ;  /* 0xff80000016807808 */ /* 0x000fe20006800000 */
[----:B------:R-:W-:Y:S01]  /*b8c0*/  VIADD R31, R152, 0xffffff60 ;  /* 0xffffff60981f7836 */ /* 0x000fe20000000000 */
[----:B------:R-:W-:-:S02]  /*b8d0*/  ISETP.GE.AND P6, PT, R29, R92, PT ;  /* 0x0000005c1d00720c */ /* 0x000fc40003fc6270 */
[-C--:B------:R-:W-:Y:S02]  /*b8e0*/  I2FP.F32.S32 R22, R29.reuse ;  /* 0x0000001d00167245 */ /* 0x080fe40000201400 */
[----:B------:R-:W-:Y:S02]  /*b8f0*/  ISETP.GE.AND P5, PT, R29, R124, PT ;  /* 0x0000007c1d00720c */ /* 0x000fe40003fa6270 */
[----:B------:R-:W-:Y:S01]  /*b900*/  I2FP.F32.S32 R20, R29 ;  /* 0x0000001d00147245 */ /* 0x000fe20000201400 */
[----:B------:R-:W-:Y:S01]  /*b910*/  FFMA.FTZ R17, R88, R22, R17 ;  /* 0x0000001658117223 */ /* 0x000fe20000010011 */
[----:B------:R-:W-:Y:S02]  /*b920*/  FSEL R130, R23, -INF , !P0 ;  /* 0xff80000017827808 */ /* 0x000fe40004000000 */
[----:B------:R-:W-:Y:S01]  /*b930*/  FSEL R81, R16, -INF , !P1 ;  /* 0xff80000010517808 */ /* 0x000fe20004800000 */
[----:B------:R-:W-:Y:S01]  /*b940*/  FFMA.FTZ R19, R88, R20, R19 ;  /* 0x0000001458137223 */ /* 0x000fe20000010013 */
[----:B------:R-:W-:-:S02]  /*b950*/  ISETP.GE.AND P4, PT, R21, R92, PT ;  /* 0x0000005c1500720c */ /* 0x000fc40003f86270 */
        /* <DEDUP_REMOVED lines=10> */
[----:B------:R-:W-:-:S02]  /*ba00*/  ISETP.GE.AND P3, PT, R21, R92, PT ;  /* 0x0000005c1500720c */ /* 0x000fc40003f66270 */
[----:B------:R-:W-:Y:S01]  /*ba10*/  I2FP.F32.S32 R16, R21 ;  /* 0x0000001500107245 */ /* 0x000fe20000201400 */
[----:B------:R-:W-:Y:S01]  /*ba20*/  FFMA.FTZ R13, R88, R18, R13 ;  /* 0x00000012580d7223 */ /* 0x000fe2000001000d */
[----:B------:R-:W-:Y:S02]  /*ba30*/  FSEL R125, R12, -INF , !P4 ;  /* 0xff8000000c7d7808 */ /* 0x000fe40006000000 */
[----:B------:R-:W-:Y:S01]  /*ba40*/  I2FP.F32.S32 R12, R17 ;  /* 0x00000011000c7245 */ /* 0x000fe20000201400 */
[----:B------:R-:W-:Y:S01]  /*ba50*/  FFMA.FTZ R15, R88, R16, R15 ;  /* 0x00000010580f7223 */ /* 0x000fe2000001000f */
[----:B------:R-:W-:Y:S01]  /*ba60*/  FSEL R129, R13, -INF , !P3 ;  /* 0xff8000000d817808 */ /* 0x000fe20005800000 */
[----:B------:R-:W-:Y:S01]  /*ba70*/  VIADD R13, R152, 0xffffff49 ;  /* 0xffffff49980d7836 */ /* 0x000fe20000000000 */
[----:B------:R-:W-:Y:S01]  /*ba80*/  FSEL R74, R19, -INF , !P5 ;  /* 0xff800000134a7808 */ /* 0x000fe20006800000 */
[----:B------:R-:W-:Y:S01]  /*ba90*/  FFMA.FTZ R11, R88, R12, R11 ;  /* 0x0000000c580b7223 */ /* 0x000fe2000001000b */
[----:B------:R-:W-:-:S02]  /*baa0*/  ISETP.GE.AND P2, PT, R17, R92, PT ;  /* 0x0000005c1100720c */ /* 0x000fc40003f46270 */
[----:B------:R-:W-:Y:S02]  /*bab0*/  I2FP.F32.S32 R61, R13 ;  /* 0x0000000d003d7245 */ /* 0x000fe40000201400 */
[----:B------:R-:W-:Y:S02]  /*bac0*/  I2FP.F32.S32 R16, R17 ;  /* 0x0000001100107245 */ /* 0x000fe40000201400 */
[----:B------:R-:W-:Y:S01]  /*bad0*/  ISETP.GE.AND P5, PT, R17, R124, PT ;  /* 0x0000007c1100720c */ /* 0x000fe20003fa6270 */
[----:B------:R-:W-:Y:S01]  /*bae0*/  FFMA.FTZ R61, R88, R61, R5 ;  /* 0x0000003d583d7223 */ /* 0x000fe20000010005 */
[----:B------:R-:W-:Y:S01]  /*baf0*/  VIADD R17, R152, 0xffffff48 ;  /* 0xffffff4898117836 */ /* 0x000fe20000000000 */
[----:B------:R-:W-:Y:S01]  /*bb00*/  FSEL R80, R14, -INF , !P1 ;  /* 0xff8000000e507808 */ /* 0x000fe20004800000 */
[----:B------:R-:W-:Y:S01]  /*bb10*/  VIADD R5, R152, 0xffffff78 ;  /* 0xffffff7898057836 */ /* 0x000fe20000000000 */
[----:B------:R-:W-:Y:S01]  /*bb20*/  FSEL R58, R11, -INF , !P5 ;  /* 0xff8000000b3a7808 */ /* 0x000fe20006800000 */
[----:B------:R-:W-:Y:S01]  /*bb30*/  FFMA.FTZ R9, R88, R16, R9 ;  /* 0x0000001058097223 */ /* 0x000fe20000010009 */
[----:B------:R-:W-:-:S02]  /*bb40*/  ISETP.GE.AND P6, PT, R17, R92, PT ;  /* 0x0000005c1100720c */ /* 0x000fc40003fc6270 */
[----:B------:R-:W-:Y:S02]  /*bb50*/  I2FP.F32.S32 R19, R17 ;  /* 0x0000001100137245 */ /* 0x000fe40000201400 */
[----:B------:R-:W-:Y:S02]  /*bb60*/  ISETP.GE.AND P4, PT, R17, R124, PT ;  /* 0x0000007c1100720c */ /* 0x000fe40003f86270 */
[C---:B------:R-:W-:Y:S01]  /*bb70*/  ISETP.GE.AND P1, PT, R5.reuse, R92, PT ;  /* 0x0000005c0500720c */ /* 0x040fe20003f26270 */
[----:B------:R-:W-:Y:S01]  /*bb80*/  FFMA.FTZ R4, R88, R19, R4 ;  /* 0x0000001358047223 */ /* 0x000fe20000010004 */
[----:B------:R-:W-:Y:S02]  /*bb90*/  ISETP.GE.AND P5, PT, R5, R124, PT ;  /* 0x0000007c0500720c */ /* 0x000fe40003fa6270 */
[----:B------:R-:W-:Y:S02]  /*bba0*/  I2FP.F32.S32 R17, R17 ;  /* 0x0000001100117245 */ /* 0x000fe40000201400 */
[----:B------:R-:W-:-:S02]  /*bbb0*/  I2FP.F32.S32 R12, R13 ;  /* 0x0000000d000c7245 */ /* 0x000fc40000201400 */
[----:B------:R-:W-:Y:S01]  /*bbc0*/  I2FP.F32.S32 R5, R5 ;  /* 0x0000000500057245 */ /* 0x000fe20000201400 */
[C---:B------:R-:W-:Y:S01]  /*bbd0*/  FFMA.FTZ R6, R88.reuse, R17, R6 ;  /* 0x0000001158067223 */ /* 0x040fe20000010006 */
[----:B------:R-:W-:Y:S01]  /*bbe0*/  ISETP.GE.AND P0, PT, R21, R124, PT ;  /* 0x0000007c1500720c */ /* 0x000fe20003f06270 */
[C---:B------:R-:W-:Y:S01]  /*bbf0*/  FFMA.FTZ R7, R88.reuse, R12, R7 ;  /* 0x0000000c58077223 */ /* 0x040fe20000010007 */
[----:B------:R-:W-:Y:S01]  /*bc00*/  FSEL R59, R9, -INF , !P2 ;  /* 0xff800000093b7808 */ /* 0x000fe20005000000 */
[CC--:B------:R-:W-:Y:S01]  /*bc10*/  FFMA.FTZ R29, R88.reuse, R5.reuse, R76 ;  /* 0x00000005581d7223 */ /* 0x0c0fe2000001004c */
[----:B------:R-:W-:Y:S01]  /*bc20*/  FSEL R82, R15, -INF , !P0 ;  /* 0xff8000000f527808 */ /* 0x000fe20004000000 */
[----:B------:R-:W-:Y:S01]  /*bc30*/  FFMA.FTZ R28, R88, R5, R78 ;  /* 0x00000005581c7223 */ /* 0x000fe2000001004e */
[----:B------:R-:W-:Y:S01]  /*bc40*/  ISETP.GE.AND P0, PT, R13, R124, PT ;  /* 0x0000007c0d00720c */ /* 0x000fe20003f06270 */
[----:B------:R-:W-:Y:S01]  /*bc50*/  VIADD R9, R152, 0xffffff20 ;  /* 0xffffff2098097836 */ /* 0x000fe20000000000 */
[----:B------:R-:W-:Y:S01]  /*bc60*/  FSEL R73, R4, -INF , !P6 ;  /* 0xff80000004497808 */ /* 0x000fe20007000000 */
[----:B------:R-:W-:Y:S01]  /*bc70*/  VIADD R5, R152, 0xffffff21 ;  /* 0xffffff2198057836 */ /* 0x000fe20000000000 */
[----:B------:R-:W-:-:S02]  /*bc80*/  FSEL R56, R6, -INF , !P4 ;  /* 0xff80000006387808 */ /* 0x000fc40006000000 */
[----:B------:R-:W-:Y:S01]  /*bc90*/  FSEL R72, R7, -INF , !P0 ;  /* 0xff80000007487808 */ /* 0x000fe20004000000 */
[----:B------:R-:W-:Y:S01]  /*bca0*/  VIADD R7, R152, 0xffffff50 ;  /* 0xffffff5098077836 */ /* 0x000fe20000000000 */
[-C--:B------:R-:W-:Y:S02]  /*bcb0*/  ISETP.GE.AND P3, PT, R13, R92.reuse, PT ;  /* 0x0000005c0d00720c */ /* 0x080fe40003f66270 */
[C---:B------:R-:W-:Y:S02]  /*bcc0*/  ISETP.GE.AND P2, PT, R9.reuse, R92, PT ;  /* 0x0000005c0900720c */ /* 0x040fe40003f46270 */
[----:B------:R-:W-:Y:S02]  /*bcd0*/  ISETP.GE.AND P6, PT, R9, R124, PT ;  /* 0x0000007c0900720c */ /* 0x000fe40003fc6270 */
[C---:B------:R-:W-:Y:S02]  /*bce0*/  ISETP.GE.AND P4, PT, R5.reuse, R92, PT ;  /* 0x0000005c0500720c */ /* 0x040fe40003f86270 */
[----:B------:R-:W-:-:S02]  /*bcf0*/  ISETP.GE.AND P0, PT, R5, R124, PT ;  /* 0x0000007c0500720c */ /* 0x000fc40003f06270 */
[----:B------:R-:W-:Y:S02]  /*bd00*/  I2FP.F32.S32 R9, R9 ;  /* 0x0000000900097245 */ /* 0x000fe40000201400 */
[----:B------:R-:W-:Y:S02]  /*bd10*/  I2FP.F32.S32 R5, R5 ;  /* 0x0000000500057245 */ /* 0x000fe40000201400 */
[----:B------:R-:W-:Y:S01]  /*bd20*/  FSEL R61, R61, -INF , !P3 ;  /* 0xff8000003d3d7808 */ /* 0x000fe20005800000 */
[C---:B------:R-:W-:Y:S01]  /*bd30*/  FFMA.FTZ R26, R88.reuse, R9, R26 ;  /* 0x00000009581a7223 */ /* 0x040fe2000001001a */
[----:B------:R-:W-:Y:S01]  /*bd40*/  FSEL R29, R29, -INF , !P1 ;  /* 0xff8000001d1d7808 */ /* 0x000fe20004800000 */
[CC--:B------:R-:W-:Y:S01]  /*bd50*/  FFMA.FTZ R25, R88.reuse, R5.reuse, R25 ;  /* 0x0000000558197223 */ /* 0x0c0fe20000010019 */
[C---:B------:R-:W-:Y:S01]  /*bd60*/  ISETP.GE.AND P1, PT, R7.reuse, R92, PT ;  /* 0x0000005c0700720c */ /* 0x040fe20003f26270 */
[----:B------:R-:W-:Y:S01]  /*bd70*/  FFMA.FTZ R27, R88, R5, R27 ;  /* 0x00000005581b7223 */ /* 0x000fe2000001001b */
[----:B------:R-:W-:Y:S01]  /*bd80*/  ISETP.GE.AND P3, PT, R7, R124, PT ;  /* 0x0000007c0700720c */ /* 0x000fe20003f66270 */
[----:B------:R-:W-:Y:S01]  /*bd90*/  VIADD R5, R152, 0xffffff51 ;  /* 0xffffff5198057836 */ /* 0x000fe20000000000 */
[----:B------:R-:W-:Y:S01]  /*bda0*/  I2FP.F32.S32 R7, R7 ;  /* 0x0000000700077245 */ /* 0x000fe20000201400 */
[----:B------:R-:W-:Y:S01]  /*bdb0*/  FFMA.FTZ R24, R88, R9, R24 ;  /* 0x0000000958187223 */ /* 0x000fe20000010018 */
[----:B------:R-:W-:-:S02]  /*bdc0*/  FSEL R28, R28, -INF , !P5 ;  /* 0xff8000001c1c7808 */ /* 0x000fc40006800000 */
[----:B------:R-:W-:Y:S01]  /*bdd0*/  FSEL R134, R26, -INF , !P6 ;  /* 0xff8000001a867808 */ /* 0x000fe20007000000 */
[CC--:B------:R-:W-:Y:S01]  /*bde0*/  FFMA.FTZ R52, R88.reuse, R7.reuse, R52 ;  /* 0x0000000758347223 */ /* 0x0c0fe20000010034 */
[----:B------:R-:W-:Y:S01]  /*bdf0*/  FFMA.FTZ R34, R88, R7, R54 ;  /* 0x0000000758227223 */ /* 0x000fe20000010036 */
[C---:B------:R-:W-:Y:S01]  /*be00*/  ISETP.GE.AND P6, PT, R5.reuse, R92, PT ;  /* 0x0000005c0500720c */ /* 0x040fe20003fc6270 */
[----:B------:R-:W-:Y:S01]  /*be10*/  VIADD R7, R152, 0xffffff58 ;  /* 0xffffff5898077836 */ /* 0x000fe20000000000 */
[----:B------:R-:W-:Y:S02]  /*be20*/  ISETP.GE.AND P5, PT, R5, R124, PT ;  /* 0x0000007c0500720c */ /* 0x000fe40003fa6270 */
[----:B------:R-:W-:Y:S02]  /*be30*/  I2FP.F32.S32 R5, R5 ;  /* 0x0000000500057245 */ /* 0x000fe40000201400 */
[----:B------:R-:W-:Y:S02]  /*be40*/  FSEL R137, R25, -INF , !P4 ;  /* 0xff80000019897808 */ /* 0x000fe40006000000 */
[----:B------:R-:W-:Y:S01]  /*be50*/  FSEL R132, R27, -INF , !P0 ;  /* 0xff8000001b847808 */ /* 0x000fe20004000000 */
[CC--:B------:R-:W-:Y:S01]  /*be60*/  FFMA.FTZ R53, R88.reuse, R5.reuse, R53 ;  /* 0x0000000558357223 */ /* 0x0c0fe20000010035 */
[C---:B------:R-:W-:Y:S01]  /*be70*/  ISETP.GE.AND P4, PT, R7.reuse, R92, PT ;  /* 0x0000005c0700720c */ /* 0x040fe20003f86270 */
[----:B------:R-:W-:Y:S01]  /*be80*/  FFMA.FTZ R32, R88, R5, R55 ;  /* 0x0000000558207223 */ /* 0x000fe20000010037 */
[----:B------:R-:W-:Y:S01]  /*be90*/  ISETP.GE.AND P0, PT, R7, R124, PT ;  /* 0x0000007c0700720c */ /* 0x000fe20003f06270 */
[----:B------:R-:W-:Y:S01]  /*bea0*/  VIADD R5, R152, 0xffffff59 ;  /* 0xffffff5998057836 */ /* 0x000fe20000000000 */
[----:B------:R-:W-:-:S02]  /*beb0*/  I2FP.F32.S32 R7, R7 ;  /* 0x0000000700077245 */ /* 0x000fc40000201400 */
[----:B------:R-:W-:Y:S02]  /*bec0*/  FSEL R57, R52, -INF , !P1 ;  /* 0xff80000034397808 */ /* 0x000fe40004800000 */
[----:B------:R-:W-:Y:S01]  /*bed0*/  FSEL R34, R34, -INF , !P3 ;  /* 0xff80000022227808 */ /* 0x000fe20005800000 */
[CC--:B------:R-:W-:Y:S01]  /*bee0*/  FFMA.FTZ R52, R88.reuse, R7.reuse, R50 ;  /* 0x0000000758347223 */ /* 0x0c0fe20000010032 */
[C---:B------:R-:W-:Y:S01]  /*bef0*/  ISETP.GE.AND P1, PT, R5.reuse, R92, PT ;  /* 0x0000005c0500720c */ /* 0x040fe20003f26270 */
[----:B------:R-:W-:Y:S01]  /*bf00*/  FFMA.FTZ R35, R88, R7, R48 ;  /* 0x0000000758237223 */ /* 0x000fe20000010030 */
[----:B------:R-:W-:Y:S01]  /*bf10*/  ISETP.GE.AND P3, PT, R5, R124, PT ;  /* 0x0000007c0500720c */ /* 0x000fe20003f66270 */
[C---:B------:R-:W-:Y:S01]  /*bf20*/  VIADD R7, R152.reuse, 0xffffff79 ;  /* 0xffffff7998077836 */ /* 0x040fe20000000000 */
[----:B------:R-:W-:Y:S01]  /*bf30*/  I2FP.F32.S32 R50, R5 ;  /* 0x0000000500327245 */ /* 0x000fe20000201400 */
[----:B------:R-:W-:Y:S01]  /*bf40*/  VIADD R5, R152, 0xffffff61 ;  /* 0xffffff6198057836 */ /* 0x000fe20000000000 */
[----:B------:R-:W-:-:S02]  /*bf50*/  FSEL R75, R53, -INF , !P6 ;  /* 0xff800000354b7808 */ /* 0x000fc40007000000 */
[----:B------:R-:W-:Y:S01]  /*bf60*/  FSEL R32, R32, -INF , !P5 ;  /* 0xff80000020207808 */ /* 0x000fe20006800000 */
[CC--:B------:R-:W-:Y:S01]  /*bf70*/  FFMA.FTZ R33, R88.reuse, R50.reuse, R49 ;  /* 0x0000003258217223 */ /* 0x0c0fe20000010031 */
[----:B------:R-:W-:Y:S01]  /*bf80*/  I2FP.F32.S32 R30, R5 ;  /* 0x00000005001e7245 */ /* 0x000fe20000201400 */
[C---:B------:R-:W-:Y:S01]  /*bf90*/  FFMA.FTZ R50, R88.reuse, R50, R51 ;  /* 0x0000003258327223 */ /* 0x040fe20000010033 */
[C---:B------:R-:W-:Y:S02]  /*bfa0*/  ISETP.GE.AND P6, PT, R31.reuse, R92, PT ;  /* 0x0000005c1f00720c */ /* 0x040fe40003fc6270 */
[----:B------:R-:W-:Y:S01]  /*bfb0*/  ISETP.GE.AND P5, PT, R31, R124, PT ;  /* 0x0000007c1f00720c */ /* 0x000fe20003fa6270 */
[CC--:B------:R-:W-:Y:S01]  /*bfc0*/  FFMA.FTZ R45, R88.reuse, R30.reuse, R45 ;  /* 0x0000001e582d7223 */ /* 0x0c0fe2000001002d */
[----:B------:R-:W-:Y:S01]  /*bfd0*/  I2FP.F32.S32 R31, R31 ;  /* 0x0000001f001f7245 */ /* 0x000fe20000201400 */
[----:B------:R-:W-:Y:S01]  /*bfe0*/  FFMA.FTZ R30, R88, R30, R47 ;  /* 0x0000001e581e7223 */ /* 0x000fe2000001002f */
[----:B------:R-:W-:-:S02]  /*bff0*/  FSEL R35, R35, -INF , !P4 ;  /* 0xff80000023237808 */ /* 0x000fc40006000000 */
[----:B------:R-:W-:Y:S01]  /*c000*/  FSEL R52, R52, -INF , !P0 ;  /* 0xff80000034347808 */ /* 0x000fe20004000000 */
[CC--:B------:R-:W-:Y:S01]  /*c010*/  FFMA.FTZ R44, R88.reuse, R31.reuse, R44 ;  /* 0x0000001f582c7223 */ /* 0x0c0fe2000001002c */
[C---:B------:R-:W-:Y:S01]  /*c020*/  ISETP.GE.AND P4, PT, R5.reuse, R92, PT ;  /* 0x0000005c0500720c */ /* 0x040fe20003f86270 */
[----:B------:R-:W-:Y:S01]  /*c030*/  FFMA.FTZ R31, R88, R31, R46 ;  /* 0x0000001f581f7223 */ /* 0x000fe2000001002e */
[----:B------:R-:W-:Y:S01]  /*c040*/  ISETP.GE.AND P0, PT, R5, R124, PT ;  /* 0x0000007c0500720c */ /* 0x000fe20003f06270 */
[----:B------:R-:W-:Y:S01]  /*c050*/  VIADD R5, R152, 0xffffff69 ;  /* 0xffffff6998057836 */ /* 0x000fe20000000000 */
[----:B------:R-:W-:Y:S02]  /*c060*/  FSEL R33, R33, -INF , !P1 ;  /* 0xff80000021217808 */ /* 0x000fe40004800000 */
[----:B------:R-:W-:Y:S02]  /*c070*/  FSEL R50, R50, -INF , !P3 ;  /* 0xff80000032327808 */ /* 0x000fe40005800000 */
[----:B------:R-:W-:-:S02]  /*c080*/  ISETP.GE.AND P1, PT, R37, R92, PT ;  /* 0x0000005c2500720c */ /* 0x000fc40003f26270 */
[----:B------:R-:W-:Y:S02]  /*c090*/  ISETP.GE.AND P3, PT, R37, R124, PT ;  /* 0x0000007c2500720c */ /* 0x000fe40003f66270 */
[----:B------:R-:W-:Y:S02]  /*c0a0*/  I2FP.F32.S32 R37, R37 ;  /* 0x0000002500257245 */ /* 0x000fe40000201400 */
[----:B------:R-:W-:Y:S02]  /*c0b0*/  FSEL R53, R45, -INF , !P4 ;  /* 0xff8000002d357808 */ /* 0x000fe40006000000 */
[----:B------:R-:W-:Y:S01]  /*c0c0*/  FSEL R30, R30, -INF , !P0 ;  /* 0xff8000001e1e7808 */ /* 0x000fe20004000000 */
[CC--:B------:R-:W-:Y:S01]  /*c0d0*/  FFMA.FTZ R51, R88.reuse, R37.reuse, R120 ;  /* 0x0000002558337223 */ /* 0x0c0fe20000010078 */
[C---:B------:R-:W-:Y:S01]  /*c0e0*/  ISETP.GE.AND P4, PT, R39.reuse, R92, PT ;  /* 0x0000005c2700720c */ /* 0x040fe20003f86270 */
[----:B------:R-:W-:Y:S01]  /*c0f0*/  FFMA.FTZ R37, R88, R37, R122 ;  /* 0x0000002558257223 */ /* 0x000fe2000001007a */
[----:B------:R-:W-:-:S02]  /*c100*/  ISETP.GE.AND P0, PT, R39, R124, PT ;  /* 0x0000007c2700720c */ /* 0x000fc40003f06270 */
[----:B------:R-:W-:Y:S02]  /*c110*/  I2FP.F32.S32 R39, R39 ;  /* 0x0000002700277245 */ /* 0x000fe40000201400 */
[----:B------:R-:W-:Y:S02]  /*c120*/  FSEL R55, R44, -INF , !P6 ;  /* 0xff8000002c377808 */ /* 0x000fe40007000000 */
[----:B------:R-:W-:Y:S01]  /*c130*/  FSEL R31, R31, -INF , !P5 ;  /* 0xff8000001f1f7808 */ /* 0x000fe20006800000 */
[CC--:B------:R-:W-:Y:S01]  /*c140*/  FFMA.FTZ R38, R88.reuse, R39.reuse, R64 ;  /* 0x0000002758267223 */ /* 0x0c0fe20000010040 */
[C---:B------:R-:W-:Y:S01]  /*c150*/  ISETP.GE.AND P6, PT, R5.reuse, R92, PT ;  /* 0x0000005c0500720c */ /* 0x040fe20003fc6270 */
[----:B------:R-:W-:Y:S01]  /*c160*/  FFMA.FTZ R39, R88, R39, R66 ;  /* 0x0000002758277223 */ /* 0x000fe20000010042 */
[----:B------:R-:W-:Y:S02]  /*c170*/  ISETP.GE.AND P5, PT, R5, R124, PT ;  /* 0x0000007c0500720c */ /* 0x000fe40003fa6270 */
[----:B------:R-:W-:Y:S01]  /*c180*/  I2FP.F32.S32 R36, R5 ;  /* 0x0000000500247245 */ /* 0x000fe20000201400 */
[----:B------:R-:W-:Y:S01]  /*c190*/  VIADD R5, R152, 0xffffff71 ;  /* 0xffffff7198057836 */ /* 0x000fe20000000000 */
[----:B------:R-:W-:-:S02]  /*c1a0*/  FSEL R51, R51, -INF , !P1 ;  /* 0xff80000033337808 */ /* 0x000fc40004800000 */
[----:B------:R-:W-:Y:S01]  /*c1b0*/  FSEL R37, R37, -INF , !P3 ;  /* 0xff80000025257808 */ /* 0x000fe20005800000 */
[C---:B------:R-:W-:Y:S01]  /*c1c0*/  FFMA.FTZ R49, R88.reuse, R36, R121 ;  /* 0x0000002458317223 */ /* 0x040fe20000010079 */
[C---:B------:R-:W-:Y:S01]  /*c1d0*/  ISETP.GE.AND P1, PT, R5.reuse, R92, PT ;  /* 0x0000005c0500720c */ /* 0x040fe20003f26270 */
[----:B------:R-:W-:Y:S01]  /*c1e0*/  FFMA.FTZ R36, R88, R36, R123 ;  /* 0x0000002458247223 */ /* 0x000fe2000001007b */
[----:B------:R-:W-:Y:S02]  /*c1f0*/  ISETP.GE.AND P3, PT, R5, R124, PT ;  /* 0x0000007c0500720c */ /* 0x000fe40003f66270 */
[----:B------:R-:W-:Y:S01]  /*c200*/  I2FP.F32.S32 R4, R5 ;  /* 0x0000000500047245 */ /* 0x000fe20000201400 */
[----:B------:R-:W-:Y:S01]  /*c210*/  VIADD R5, R152, 0xffffff40 ;  /* 0xffffff4098057836 */ /* 0x000fe20000000000 */
[----:B------:R-:W-:Y:S02]  /*c220*/  FSEL R39, R39, -INF , !P0 ;  /* 0xff80000027277808 */ /* 0x000fe40004000000 */
[----:B------:R-:W-:Y:S01]  /*c230*/  ISETP.GT.AND P0, PT, R40, R93, PT ;  /* 0x0000005d2800720c */ /* 0x000fe20003f04270 */
[CC--:B------:R-:W-:Y:S01]  /*c240*/  FFMA.FTZ R41, R88.reuse, R4.reuse, R65 ;  /* 0x0000000458297223 */ /* 0x0c0fe20000010041 */
[----:B------:R-:W-:Y:S01]  /*c250*/  FSEL R49, R49, -INF , !P6 ;  /* 0xff80000031317808 */ /* 0x000fe20007000000 */
[----:B------:R-:W-:Y:S01]  /*c260*/  FFMA.FTZ R42, R88, R4, R67 ;  /* 0x00000004582a7223 */ /* 0x000fe20000010043 */
[----:B------:R-:W-:-:S02]  /*c270*/  FSEL R38, R38, -INF , !P4 ;  /* 0xff80000026267808 */ /* 0x000fc40006000000 */
[C---:B------:R-:W-:Y:S02]  /*c280*/  ISETP.GE.AND P6, PT, R5.reuse, R92, PT ;  /* 0x0000005c0500720c */ /* 0x040fe40003fc6270 */
[----:B------:R-:W-:Y:S02]  /*c290*/  ISETP.GE.AND P4, PT, R5, R124, PT ;  /* 0x0000007c0500720c */ /* 0x000fe40003f86270 */
[-C--:B------:R-:W-:Y:S02]  /*c2a0*/  I2FP.F32.S32 R9, R5.reuse ;  /* 0x0000000500097245 */ /* 0x080fe40000201400 */
[----:B------:R-:W-:Y:S02]  /*c2b0*/  I2FP.F32.S32 R5, R5 ;  /* 0x0000000500057245 */ /* 0x000fe40000201400 */
[----:B------:R-:W-:Y:S01]  /*c2c0*/  I2FP.F32.S32 R6, R7 ;  /* 0x0000000700067245 */ /* 0x000fe20000201400 */
[----:B------:R-:W-:Y:S01]  /*c2d0*/  FFMA.FTZ R8, R88, R9, R8 ;  /* 0x0000000958087223 */ /* 0x000fe20000010008 */
[----:B------:R-:W-:Y:S01]  /*c2e0*/  FSEL R36, R36, -INF , !P5 ;  /* 0xff80000024247808 */ /* 0x000fe20006800000 */
[C---:B------:R-:W-:Y:S01]  /*c2f0*/  FFMA.FTZ R5, R88.reuse, R5, R10 ;  /* 0x0000000558057223 */ /* 0x040fe2000001000a */
[----:B------:R-:W-:Y:S01]  /*c300*/  FSEL R41, R41, -INF , !P1 ;  /* 0xff80000029297808 */ /* 0x000fe20004800000 */
[CC--:B------:R-:W-:Y:S01]  /*c310*/  FFMA.FTZ R44, R88.reuse, R6.reuse, R77 ;  /* 0x00000006582c7223 */ /* 0x0c0fe2000001004d */
[----:B------:R-:W-:Y:S01]  /*c320*/  FFMA.FTZ R43, R88, R6, R79 ;  /* 0x00000006582b7223 */ /* 0x000fe2000001004f */
        /* <DEDUP_REMOVED lines=30> */
[----:B------:R-:W-:-:S04]  /*c510*/  IMAD.HI.U32 R11, R4, R10, RZ ;  /* 0x0000000a040b7227 */ /* 0x000fc800078e00ff */
[----:B------:R-:W-:Y:S01]  /*c520*/  IMAD.HI.U32 R4, R4, R5, RZ ;  /* 0x0000000504047227 */ /* 0x000fe200078e00ff */
[----:B------:R-:W-:-:S05]  /*c530*/  IADD3 R9, PT, PT, -R11, RZ, RZ ;  /* 0x000000ff0b097210 */ /* 0x000fca0007ffe1ff */
        /* <DEDUP_REMOVED lines=14> */
[----:B------:R-:W-:-:S04]  /*c620*/  @P4 IADD3 R11, PT, PT, R11, 0x1, RZ ;  /* 0x000000010b0b4810 */ /* 0x000fc80007ffe0ff */
[----:B------:R-:W-:-:S03]  /*c630*/  @!P5 IADD3 R11, PT, PT, -R11, RZ, RZ ;  /* 0x000000ff0b0bd210 */ /* 0x000fc60007ffe1ff */
[----:B------:R-:W-:Y:S01]  /*c640*/  @P3 VIADD R4, R4, 0x1 ;  /* 0x0000000104043836 */ /* 0x000fe20000000000 */
[----:B------:R-:W-:-:S03]  /*c650*/  SEL R6, R5, R11, !P1 ;  /* 0x0000000b05067207 */ /* 0x000fc60004800000 */
[----:B------:R-:W-:Y:S02]  /*c660*/  @!P0 IMAD.MOV R4, RZ, RZ, -R4 ;  /* 0x000000ffff048224 */ /* 0x000fe400078e0a04 */
[----:B------:R-:W-:-:S03]  /*c670*/  IMAD.WIDE R12, R6, 0x4, R116 ;  /* 0x00000004060c7825 */ /* 0x000fc600078e0274 */
[----:B------:R-:W-:Y:S02]  /*c680*/  SEL R5, R5, R4, !P1 ;  /* 0x0000000405057207 */ /* 0x000fe40004800000 */
[----:B------:R-:W3:Y:S03]  /*c690*/  LDG.E R9, desc[UR6][R12.64] ;  /* 0x000000060c097981 */ /* 0x000ee6000c1e1900 */
[----:B------:R-:W-:-:S05]  /*c6a0*/  IMAD.WIDE R10, R5, 0x4, R116 ;  /* 0x00000004050a7825 */ /* 0x000fca00078e0274 */
[----:B------:R-:W3:Y:S01]  /*c6b0*/  LDG.E R4, desc[UR6][R10.64] ;  /* 0x000000060a047981 */ /* 0x000ee2000c1e1900 */
[----:B------:R-:W-:-:S05]  /*c6c0*/  IADD3 R6, PT, PT, R5, -R6, RZ ;  /* 0x8000000605067210 */ /* 0x000fca0007ffe0ff */
[----:B------:R-:W-:-:S05]  /*c6d0*/  IMAD R7, R6, R7, -0x80 ;  /* 0xffffff8006077424 */ /* 0x000fca00078e0207 */
[----:B------:R-:W-:-:S05]  /*c6e0*/  SHF.R.S32.HI R5, RZ, 0x1f, R7 ;  /* 0x0000001fff057819 */ /* 0x000fca0000011407 */
[----:B------:R-:W-:-:S04]  /*c6f0*/  IMAD R6, R5, R62, RZ ;  /* 0x0000003e05067224 */ /* 0x000fc800078e02ff */
[----:B------:R-:W-:Y:S02]  /*c700*/  IMAD R6, R7, R63, R6 ;  /* 0x0000003f07067224 */ /* 0x000fe400078e0206 */
[----:B---3--:R-:W-:Y:S02]  /*c710*/  IMAD.IADD R4, R9, 0x1, -R4 ;  /* 0x0000000109047824 */ /* 0x008fe400078e0a04 */
[----:B------:R-:W-:-:S03]  /*c720*/  IMAD.WIDE.U32 R8, R7, R62, RZ ;  /* 0x0000003e07087225 */ /* 0x000fc600078e00ff */
[----:B------:R-:W-:Y:S02]  /*c730*/  SHF.R.S32.HI R5, RZ, 0x1f, R4 ;  /* 0x0000001fff057819 */ /* 0x000fe40000011404 */
[----:B------:R-:W-:Y:S01]  /*c740*/  IADD3 R7, PT, PT, R9, R6, RZ ;  /* 0x0000000609077210 */ /* 0x000fe20007ffe0ff */
[----:B------:R-:W-:Y:S02]  /*c750*/  IMAD.MOV.U32 R6, RZ, RZ, R8 ;  /* 0x000000ffff067224 */ /* 0x000fe400078e0008 */
[----:B--2---:R-:W-:Y:S02]  /*c760*/  IMAD R5, R5, UR8, RZ ;  /* 0x0000000805057c24 */ /* 0x004fe4000f8e02ff */
[----:B------:R-:W-:-:S04]  /*c770*/  IMAD.WIDE.U32 R6, R4, UR8, R6 ;  /* 0x0000000804067c25 */ /* 0x000fc8000f8e0006 */
[----:B------:R-:W-:Y:S01]  /*c780*/  IMAD R5, R4, UR9, R5 ;  /* 0x0000000904057c24 */ /* 0x000fe2000f8e0205 */
[----:B------:R-:W-:-:S04]  /*c790*/  LEA R112, P0, R6, R112, 0x1 ;  /* 0x0000007006707211 */ /* 0x000fc800078008ff */
[----:B------:R-:W-:-:S04]  /*c7a0*/  IADD3 R5, PT, PT, R7, R5, RZ ;  /* 0x0000000507057210 */ /* 0x000fc80007ffe0ff */
[----:B------:R-:W-:Y:S01]  /*c7b0*/  LEA.HI.X R113, R6, R113, R5, 0x1, P0 ;  /* 0x0000007106717211 */ /* 0x000fe200000f0c05 */
[----:B------:R-:W-:Y:S06]  /*c7c0*/  BRA `(.L_x_4726) ;  /* 0x00000000001c7947 */ /* 0x000fec0003800000 */
.L_x_4725:
[----:B------:R-:W-:Y:S01]  /*c7d0*/  UMOV UR8, URZ ;  /* 0x000000ff00087c82 */ /* 0x000fe20008000000 */
[----:B------:R-:W-:Y:S01]  /*c7e0*/  IMAD.SHL.U32 R4, R62, 0x80, RZ ;  /* 0x000000803e047824 */ /* 0x000fe200078e00ff */
[----:B------:R-:W-:-:S05]  /*c7f0*/  IADD3 R5, P0, PT, RZ, -UR8, RZ ;  /* 0x80000008ff057c10 */ /* 0x000fca000ff1e0ff */
[----:B------:R-:W-:-:S05]  /*c800*/  IMAD.X R4, RZ, RZ, ~R4, P0 ;  /* 0x000000ffff047224 */ /* 0x000fca00000e0e04 */
[----:B------:R-:W-:-:S04]  /*c810*/  SHF.R.S64 R5, R5, 0x1f, R4 ;  /* 0x0000001f05057819 */ /* 0x000fc80000001004 */
[----:B------:R-:W-:-:S04]  /*c820*/  IADD3 R112, P0, PT, R5, R112, RZ ;  /* 0x0000007005707210 */ /* 0x000fc80007f1e0ff */
[----:B------:R-:W-:-:S09]  /*c830*/  LEA.HI.X.SX32 R113, R4, R113, 0x1, P0 ;  /* 0x0000007104717211 */ /* 0x000fd200000f0eff */
.L_x_4726:
[CCC-:B------:R-:W-:Y:S01]  /*c840*/  @!P2 IADD3 R4, P1, P0, R71.reuse, R112.reuse, R71.reuse ;  /* 0x000000704704a210 */ /* 0x1c0fe2000783e047 */
[----:B------:R-:W-:Y:S01]  /*c850*/  @!PT LDS RZ, [RZ] ;  /* 0x00000000fffff984 */ /* 0x000fe20000000800 */
[----:B------:R-:W-:Y:S01]  /*c860*/  @!PT LDS RZ, [RZ] ;  /* 0x00000000fffff984 */ /* 0x000fe20000000800 */
[----:B------:R-:W-:Y:S01]  /*c870*/  @!PT LDS RZ, [RZ] ;  /* 0x00000000fffff984 */ /* 0x000fe20000000800 */
[----:B------:R1:W-:Y:S01]  /*c880*/  @!P2 LDGSTS.E.BYPASS.LTC128B.128 [R0+0x1000], desc[UR6][R112.64] ;  /* 0x010000007000afae */ /* 0x0003e2000b981a06 */
[-C--:B------:R-:W-:Y:S02]  /*c890*/  @!P2 LEA R6, P3, R62, R112.reuse, 0x6 ;  /* 0x000000703e06a211 */ /* 0x080fe400078630ff */
[----:B------:R-:W-:Y:S01]  /*c8a0*/  @!P2 IADD3 R8, P5, P4, R71, R112, R71 ;  /* 0x000000704708a210 */ /* 0x000fe20007cbe047 */
[----:B------:R1:W-:Y:S01]  /*c8b0*/  @P2 STS.128 [R0+0x1000], RZ ;  /* 0x001000ff00002388 */ /* 0x0003e20000000c00 */
[----:B------:R-:W-:Y:S02]  /*c8c0*/  @!P2 IADD3.X R5, PT, PT, R2, R113, R2, P1, P0 ;  /* 0x000000710205a210 */ /* 0x000fe40000fe0402 */
[----:B------:R-:W-:Y:S02]  /*c8d0*/  @!P2 IADD3 R4, P0, PT, R4, R71, RZ ;  /* 0x000000470404a210 */ /* 0x000fe40007f1e0ff */
[----:B------:R-:W-:-:S02]  /*c8e0*/  @!P2 LEA.HI.X R7, R62, R113, R63, 0x6, P3 ;  /* 0x000000713e07a211 */ /* 0x000fc400018f343f */
[--C-:B------:R-:W-:Y:S01]  /*c8f0*/  @!P2 IADD3.X R9, PT, PT, R2, R113, R2.reuse, P5, P4 ;  /* 0x000000710209a210 */ /* 0x100fe20002fe8402 */
        /* <DEDUP_REMOVED lines=17> */
.L_x_4724:
        /* <DEDUP_REMOVED lines=34> */
[----:B------:R-:W-:-:S03]  /*cc30*/  LOP3.LUT R47, R90, 0x120, R91, 0xf8, !PT ;  /* 0x000001205a2f7812 */ /* 0x000fc600078ef85b */
[----:B------:R-:W2:Y:S01]  /*cc40*/  SHFL.BFLY PT, R7, R6, 0x2, 0x1f ;  /* 0x0c401f0006077f89 */ /* 0x000ea200000e0000 */
[----:B------:R-:W-:-:S04]  /*cc50*/  LEA R47, R47, UR5, 0x1 ;  /* 0x000000052f2f7c11 */ /* 0x000fc8000f8e08ff */
[C---:B------:R-:W-:Y:S01]  /*cc60*/  IADD3 R8, PT, PT, R47.reuse, 0x3000, RZ ;  /* 0x000030002f087810 */ /* 0x040fe20007ffe0ff */
[----:B------:R-:W-:Y:S01]  /*cc70*/  LDSM.16.MT88.4 R20, [R47+0x3400] ;  /* 0x003400002f14783b */ /* 0x000fe20000004200 */
[----:B------:R-:W-:Y:S02]  /*cc80*/  IADD3 R48, PT, PT, R47, 0x3020, RZ ;  /* 0x000030202f307810 */ /* 0x000fe40007ffe0ff */
[----:B------:R-:W-:-:S05]  /*cc90*/  @P2 IADD3 R48, PT, PT, R8, -0x20, RZ ;  /* 0xffffffe008302810 */ /* 0x000fca0007ffe0ff */
[----:B------:R-:W-:Y:S01]  /*cca0*/  LDSM.16.MT88.4 R8, [R48] ;  /* 0x000000003008783b */ /* 0x000fe20000004200 */
        /* <DEDUP_REMOVED lines=13> */
[----:B------:R-:W-:Y:S01]  /*cd80*/  FSEL R123, R2, RZ, P1 ;  /* 0x000000ff027b7208 */ /* 0x000fe20000800000 */
[----:B------:R-:W1:Y:S01]  /*cd90*/  LDSM.16.MT88.4 R4, [R47+0x3000] ;  /* 0x003000002f04783b */ /* 0x000e620000004200 */
[----:B------:R-:W-:Y:S01]  /*cda0*/  FSEL R46, R46, RZ, P1 ;  /* 0x000000ff2e2e7208 */ /* 0x000fe20000800000 */
[--C-:B------:R-:W-:Y:S01]  /*cdb0*/  FFMA.FTZ R122, R150, UR4, -R45.reuse ;  /* 0x00000004967a7c23 */ /* 0x100fe2000801082d */
[----:B------:R-:W-:Y:S01]  /*cdc0*/  FFMA.FTZ R76, R148, UR4, -R45 ;  /* 0x00000004944c7c23 */ /* 0x000fe2000801082d */
[----:B------:R-:W-:Y:S01]  /*cdd0*/  FADD.FTZ R123, R70, -R123 ;  /* 0x8000007b467b7221 */ /* 0x000fe20000010000 */
[----:B------:R-:W-:Y:S01]  /*cde0*/  FMUL.FTZ R121, R121, UR4 ;  /* 0x0000000479797c20 */ /* 0x000fe20008410000 */
        /* <DEDUP_REMOVED lines=31> */
[----:B------:R-:W4:Y:S01]  /*cfe0*/  MUFU.EX2 R123, R123 ;  /* 0x0000007b007b7308 */ /* 0x000f220000000800 */
[----:B------:R-:W-:Y:S01]  /*cff0*/  FFMA.FTZ R29, R29, UR4, -R46 ;  /* 0x000000041d1d7c23 */ /* 0x000fe2000801082e */
[----:B---3--:R-:W-:-:S02]  /*d000*/  F2FP.F16.F32.PACK_AB R14, R60, R65 ;  /* 0x000000413c0e723e */ /* 0x008fc400000000ff */
[----:B------:R-:W3:Y:S01]  /*d010*/  MUFU.EX2 R121, R121 ;  /* 0x0000007900797308 */ /* 0x000ee20000000800 */
[----:B------:R-:W-:-:S03]  /*d020*/  ISETP.GT.AND P0, PT, R40, R93, PT ;  /* 0x0000005d2800720c */ /* 0x000fc60003f04270 */
[----:B------:R-:W-:Y:S01]  /*d030*/  MUFU.EX2 R69, R69 ;  /* 0x0000004500457308 */ /* 0x000fe20000000800 */
[----:B--2---:R-:W-:-:S03]  /*d040*/  F2FP.F16.F32.PACK_AB R13, R76, R122 ;  /* 0x0000007a4c0d723e */ /* 0x004fc600000000ff */
[----:B------:R-:W2:Y:S01]  /*d050*/  MUFU.EX2 R54, R54 ;  /* 0x0000003600367308 */ /* 0x000ea20000000800 */
[-C--:B----4-:R-:W-:Y:S01]  /*d060*/  FMUL.FTZ R108, R108, R123.reuse ;  /* 0x0000007b6c6c7220 */ /* 0x090fe20000410000 */
[-C--:B------:R-:W-:Y:S01]  /*d070*/  FMUL.FTZ R109, R109, R123.reuse ;  /* 0x0000007b6d6d7220 */ /* 0x080fe20000410000 */
[-C--:B------:R-:W-:Y:S01]  /*d080*/  FMUL.FTZ R16, R100, R123.reuse ;  /* 0x0000007b64107220 */ /* 0x080fe20000410000 */
[----:B------:R-:W-:Y:S01]  /*d090*/  FMUL.FTZ R17, R101, R123 ;  /* 0x0000007b65117220 */ /* 0x000fe20000410000 */
[-C--:B---3--:R-:W-:Y:S01]  /*d0a0*/  FMUL.FTZ R110, R110, R121.reuse ;  /* 0x000000796e6e7220 */ /* 0x088fe20000410000 */
[-C--:B------:R-:W-:Y:S01]  /*d0b0*/  FMUL.FTZ R111, R111, R121.reuse ;  /* 0x000000796f6f7220 */ /* 0x080fe20000410000 */
[-C--:B------:R-:W-:Y:S01]  /*d0c0*/  FMUL.FTZ R18, R102, R121.reuse ;  /* 0x0000007966127220 */ /* 0x080fe20000410000 */
[----:B------:R-:W-:Y:S01]  /*d0d0*/  FMUL.FTZ R19, R103, R121 ;  /* 0x0000007967137220 */ /* 0x000fe20000410000 */
[-C--:B------:R-:W-:Y:S01]  /*d0e0*/  FMUL.FTZ R104, R104, R123.reuse ;  /* 0x0000007b68687220 */ /* 0x080fe20000410000 */
[----:B------:R-:W-:Y:S01]  /*d0f0*/  FMUL.FTZ R105, R105, R123 ;  /* 0x0000007b69697220 */ /* 0x000fe20000410000 */
[-C--:B------:R-:W-:Y:S01]  /*d100*/  FMUL.FTZ R106, R106, R121.reuse ;  /* 0x000000796a6a7220 */ /* 0x080fe20000410000 */
[----:B------:R-:W-:Y:S01]  /*d110*/  FMUL.FTZ R107, R107, R121 ;  /* 0x000000796b6b7220 */ /* 0x000fe20000410000 */
[----:B--2---:R-:W-:Y:S01]  /*d120*/  F2FP.F16.F32.PACK_AB R15, R54, R69 ;  /* 0x00000045360f723e */ /* 0x004fe200000000ff */
[-C--:B------:R-:W-:Y:S01]  /*d130*/  FMUL.FTZ R96, R96, R123.reuse ;  /* 0x0000007b60607220 */ /* 0x080fe20000410000 */
[----:B------:R-:W-:Y:S01]  /*d140*/  FMUL.FTZ R97, R97, R123 ;  /* 0x0000007b61617220 */ /* 0x000fe20000410000 */
[-C--:B------:R-:W-:Y:S01]  /*d150*/  FMUL.FTZ R98, R98, R121.reuse ;  /* 0x0000007962627220 */ /* 0x080fe20000410000 */
[-C--:B------:R-:W-:Y:S01]  /*d160*/  FMUL.FTZ R99, R99, R121.reuse ;  /* 0x0000007963637220 */ /* 0x080fe20000410000 */
[--C-:B------:R-:W-:Y:S01]  /*d170*/  FFMA.FTZ R101, R139, UR4, -R46.reuse ;  /* 0x000000048b657c23 */ /* 0x100fe2000801082e */
[----:B------:R-:W-:Y:S01]  /*d180*/  MUFU.EX2 R78, R78 ;  /* 0x0000004e004e7308 */ /* 0x000fe20000000800 */
[C---:B-1----:R-:W-:Y:S01]  /*d190*/  HMMA.16816.F32 R108, R12.reuse, R4, R108 ;  /* 0x000000040c6c723c */ /* 0x042fe2000000186c */
[--C-:B------:R-:W-:Y:S01]  /*d1a0*/  FFMA.FTZ R103, R135, UR4, -R46.reuse ;  /* 0x0000000487677c23 */ /* 0x100fe2000801082e */
[--C-:B------:R-:W-:Y:S01]  /*d1b0*/  FFMA.FTZ R100, R132, UR4, -R45.reuse ;  /* 0x0000000484647c23 */ /* 0x100fe2000801082d */
[----:B------:R-:W-:Y:S01]  /*d1c0*/  MUFU.EX2 R70, R70 ;  /* 0x0000004600467308 */ /* 0x000fe20000000800 */
[----:B------:R-:W-:Y:S01]  /*d1d0*/  FFMA.FTZ R102, R125, UR4, -R46 ;  /* 0x000000047d667c23 */ /* 0x000fe2000801082e */
[----:B------:R-:W-:Y:S01]  /*d1e0*/  FFMA.FTZ R125, R126, UR4, -R45 ;  /* 0x000000047e7d7c23 */ /* 0x000fe2000801082d */
[----:B------:R-:W-:Y:S01]  /*d1f0*/  FFMA.FTZ R89, R89, R121, R122 ;  /* 0x0000007959597223 */ /* 0x000fe2000001007a */
[----:B------:R-:W1:Y:S01]  /*d200*/  MUFU.EX2 R101, R101 ;  /* 0x0000006500657308 */ /* 0x000e620000000800 */
[----:B------:R-:W-:Y:S01]  /*d210*/  HMMA.16816.F32 R16, R12, R8, R16 ;  /* 0x000000080c10723c */ /* 0x000fe20000001810 */
[----:B------:R-:W-:Y:S01]  /*d220*/  @P0 IADD3 R68, PT, PT, R68, -0x3, RZ ;  /* 0xfffffffd44440810 */ /* 0x000fe20007ffe0ff */
[----:B------:R-:W-:Y:S01]  /*d230*/  FADD.FTZ R76, R76, R89 ;  /* 0x000000594c4c7221 */ /* 0x000fe20000010000 */
[----:B------:R-:W2:Y:S01]  /*d240*/  MUFU.EX2 R63, R63 ;  /* 0x0000003f003f7308 */ /* 0x000ea20000000800 */
[----:B------:R-:W-:-:S03]  /*d250*/  FFMA.FTZ R89, R32, UR4, -R45 ;  /* 0x0000000420597c23 */ /* 0x000fc6000801082d */
[----:B------:R-:W-:Y:S01]  /*d260*/  MUFU.EX2 R66, R66 ;  /* 0x0000004200427308 */ /* 0x000fe20000000800 */
[C---:B------:R-:W-:Y:S01]  /*d270*/  HMMA.16816.F32 R4, R12.reuse, R6, R104 ;  /* 0x000000060c04723c */ /* 0x040fe20000001868 */
[--C-:B------:R-:W-:Y:S01]  /*d280*/  FFMA.FTZ R105, R134, UR4, -R45.reuse ;  /* 0x0000000486697c23 */ /* 0x100fe2000801082d */
[--C-:B------:R-:W-:Y:S01]  /*d290*/  FFMA.FTZ R104, R81, UR4, -R46.reuse ;  /* 0x0000000451687c23 */ /* 0x100fe2000801082e */
[----:B------:R-:W-:Y:S01]  /*d2a0*/  MUFU.EX2 R67, R67 ;  /* 0x0000004300437308 */ /* 0x000fe20000000800 */
[--C-:B------:R-:W-:Y:S01]  /*d2b0*/  FFMA.FTZ R107, R83, UR4, -R46.reuse ;  /* 0x00000004536b7c23 */ /* 0x100fe2000801082e */
[----:B-1----:R-:W-:Y:S01]  /*d2c0*/  F2FP.F16.F32.PACK_AB R24, R78, R101 ;  /* 0x000000654e18723e */ /* 0x002fe200000000ff */
[--C-:B------:R-:W-:Y:S01]  /*d2d0*/  FFMA.FTZ R81, R129, UR4, -R46.reuse ;  /* 0x0000000481517c23 */ /* 0x100fe2000801082e */
[----:B------:R-:W1:Y:S01]  /*d2e0*/  MUFU.EX2 R62, R62 ;  /* 0x0000003e003e7308 */ /* 0x000e620000000800 */
[----:B------:R-:W-:Y:S01]  /*d2f0*/  HMMA.16816.F32 R8, R12, R10, R96 ;  /* 0x0000000a0c08723c */ /* 0x000fe20000001860 */
[----:B------:R-:W3:Y:S01]  /*d300*/  LDSM.16.MT88.4 R12, [R48+0x400] ;  /* 0x00040000300c783b */ /* 0x000ee20000004200 */
[--C-:B------:R-:W-:Y:S01]  /*d310*/  FFMA.FTZ R99, R142, UR4, -R45.reuse ;  /* 0x000000048e637c23 */ /* 0x100fe2000801082d */
[----:B--2---:R-:W-:Y:S01]  /*d320*/  F2FP.F16.F32.PACK_AB R26, R63, R70 ;  /* 0x000000463f1a723e */ /* 0x004fe200000000ff */
[--C-:B------:R-:W-:Y:S01]  /*d330*/  FFMA.FTZ R98, R137, UR4, -R46.reuse ;  /* 0x0000000489627c23 */ /* 0x100fe2000801082e */
[----:B------:R-:W-:Y:S01]  /*d340*/  FFMA.FTZ R97, R131, UR4, -R46 ;  /* 0x0000000483617c23 */ /* 0x000fe2000801082e */
[--C-:B------:R-:W-:Y:S01]  /*d350*/  FFMA.FTZ R96, R128, UR4, -R45.reuse ;  /* 0x0000000480607c23 */ /* 0x100fe2000801082d */
[----:B------:R-:W-:Y:S01]  /*d360*/  MUFU.EX2 R103, R103 ;  /* 0x0000006700677308 */ /* 0x000fe20000000800 */
[--C-:B------:R-:W-:Y:S01]  /*d370*/  FFMA.FTZ R83, R80, UR4, -R45.reuse ;  /* 0x0000000450537c23 */ /* 0x100fe2000801082d */
[----:B------:R-:W-:Y:S01]  /*d380*/  FFMA.FTZ R106, R87, R123, R120 ;  /* 0x0000007b576a7223 */ /* 0x000fe20000010078 */
[--C-:B------:R-:W-:Y:S01]  /*d390*/  FFMA.FTZ R120, R59, UR4, -R46.reuse ;  /* 0x000000043b787c23 */ /* 0x100fe2000801082e */
[----:B------:R-:W2:Y:S01]  /*d3a0*/  MUFU.EX2 R99, R99 ;  /* 0x0000006300637308 */ /* 0x000ea20000000800 */
[----:B------:R-:W-:Y:S01]  /*d3b0*/  FFMA.FTZ R59, R61, UR4, -R46 ;  /* 0x000000043d3b7c23 */ /* 0x000fe2000801082e */
[----:B-1----:R-:W-:Y:S01]  /*d3c0*/  F2FP.F16.F32.PACK_AB R27, R62, R67 ;  /* 0x000000433e1b723e */ /* 0x002fe200000000ff */
[----:B------:R-:W-:Y:S01]  /*d3d0*/  FADD.FTZ R106, R71, R106 ;  /* 0x0000006a476a7221 */ /* 0x000fe20000010000 */
[----:B------:R-:W1:Y:S01]  /*d3e0*/  MUFU.EX2 R98, R98 ;  /* 0x0000006200627308 */ /* 0x000e620000000800 */
[--C-:B------:R-:W-:Y:S01]  /*d3f0*/  FFMA.FTZ R61, R56, UR4, -R45.reuse ;  /* 0x00000004383d7c23 */ /* 0x100fe2000801082d */
[--C-:B------:R-:W-:Y:S01]  /*d400*/  FFMA.FTZ R56, R72, UR4, -R45.reuse ;  /* 0x0000000448387c23 */ /* 0x100fe2000801082d */
[----:B------:R-:W-:Y:S01]  /*d410*/  FADD.FTZ R65, R65, R106 ;  /* 0x0000006a41417221 */ /* 0x000fe20000010000 */
[----:B------:R-:W-:Y:S01]  /*d420*/  MUFU.EX2 R97, R97 ;  /* 0x0000006100617308 */ /* 0x000fe20000000800 */
[----:B------:R-:W-:Y:S01]  /*d430*/  FADD.FTZ R71, R69, R76 ;  /* 0x0000004c45477221 */ /* 0x000fe20000010000 */
[----:B------:R-:W-:Y:S01]  /*d440*/  FFMA.FTZ R69, R34, UR4, -R45 ;  /* 0x0000000422457c23 */ /* 0x000fe2000801082d */
[----:B------:R-:W-:Y:S01]  /*d450*/  FADD.FTZ R72, R60, R65 ;  /* 0x000000413c487221 */ /* 0x000fe20000010000 */
[----:B------:R-:W-:Y:S01]  /*d460*/  MUFU.EX2 R92, R92 ;  /* 0x0000005c005c7308 */ /* 0x000fe20000000800 */
[--C-:B------:R-:W-:Y:S01]  /*d470*/  FFMA.FTZ R60, R35, UR4, -R46.reuse ;  /* 0x00000004233c7c23 */ /* 0x100fe2000801082e */
[----:B--2---:R-:W-:Y:S01]  /*d480*/  F2FP.F16.F32.PACK_AB R25, R66, R99 ;  /* 0x000000634219723e */ /* 0x004fe200000000ff */
[----:B------:R-:W-:Y:S01]  /*d490*/  FADD.FTZ R54, R54, R71 ;  /* 0x0000004736367221 */ /* 0x000fe20000010000 */
[----:B------:R-:W-:Y:S01]  /*d4a0*/  MUFU.EX2 R105, R105 ;  /* 0x0000006900697308 */ /* 0x000fe20000000800 */
[----:B------:R-:W-:Y:S01]  /*d4b0*/  FFMA.FTZ R76, R75, UR4, -R46 ;  /* 0x000000044b4c7c23 */ /* 0x000fe2000801082e */
[--C-:B------:R-:W-:Y:S01]  /*d4c0*/  FFMA.FTZ R87, R52, UR4, -R45.reuse ;  /* 0x0000000434577c23 */ /* 0x100fe2000801082d */
[----:B------:R-:W-:Y:S01]  /*d4d0*/  FFMA.FTZ R75, R50, UR4, -R45 ;  /* 0x00000004324b7c23 */ /* 0x000fe2000801082d */
[----:B------:R-:W2:Y:S01]  /*d4e0*/  MUFU.EX2 R100, R100 ;  /* 0x0000006400647308 */ /* 0x000ea20000000800 */
        /* <DEDUP_REMOVED lines=9> */
[----:B------:R-:W5:Y:S01]  /*d580*/  LDSM.16.MT88.4 R20, [R47+0x3800] ;  /* 0x003800002f14783b */ /* 0x000f620000004200 */
[----:B------:R-:W-:Y:S01]  /*d590*/  FADD.FTZ R70, R70, R101 ;  /* 0x0000006546467221 */ /* 0x000fe20000010000 */
[----:B------:R-:W-:Y:S01]  /*d5a0*/  MUFU.EX2 R104, R104 ;  /* 0x0000006800687308 */ /* 0x000fe20000000800 */
[----:B------:R-:W-:Y:S01]  /*d5b0*/  FADD.FTZ R67, R67, R66 ;  /* 0x0000004243437221 */ /* 0x000fe20000010000 */
[----:B------:R-:W-:Y:S01]  /*d5c0*/  FFMA.FTZ R72, R51, UR4, -R46 ;  /* 0x0000000433487c23 */ /* 0x000fe2000801082e */
[----:B------:R-:W-:Y:S01]  /*d5d0*/  FADD.FTZ R70, R63, R70 ;  /* 0x000000463f467221 */ /* 0x000fe20000010000 */
[----:B------:R-:W5:Y:S01]  /*d5e0*/  MUFU.EX2 R107, R107 ;  /* 0x0000006b006b7308 */ /* 0x000f620000000800 */
[----:B---3--:R-:W-:Y:S01]  /*d5f0*/  HMMA.16816.F32 R16, R24, R12, R16 ;  /* 0x0000000c1810723c */ /* 0x008fe20000001810 */
[----:B------:R-:W-:-:S02]  /*d600*/  FADD.FTZ R62, R62, R67 ;  /* 0x000000433e3e7221 */ /* 0x000fc40000010000 */
[----:B------:R-:W-:Y:S04]  /*d610*/  MUFU.EX2 R102, R102 ;  /* 0x0000006600667308 */ /* 0x000fe80000000800 */
        /* <DEDUP_REMOVED lines=8> */
[----:B------:R-:W1:Y:S01]  /*d6a0*/  MUFU.EX2 R80, R124 ;  /* 0x0000007c00507308 */ /* 0x000e620000000800 */
[----:B----4-:R-:W-:Y:S01]  /*d6b0*/  F2FP.F16.F32.PACK_AB R27, R79, R96 ;  /* 0x000000604f1b723e */ /* 0x010fe200000000ff */
[----:B------:R-:W-:Y:S01]  /*d6c0*/  FADD.FTZ R105, R105, R62 ;  /* 0x0000003e69697221 */ /* 0x000fe20000010000 */
[----:B------:R-:W-:Y:S01]  /*d6d0*/  FADD.FTZ R98, R98, R103 ;  /* 0x0000006762627221 */ /* 0x000fe20000010000 */
[----:B------:R-:W-:Y:S01]  /*d6e0*/  MUFU.EX2 R83, R83 ;  /* 0x0000005300537308 */ /* 0x000fe20000000800 */
[-C--:B------:R-:W-:Y:S01]  /*d6f0*/  MOV R70, R2.reuse ;  /* 0x0000000200467202 */ /* 0x080fe20000000f00 */
[----:B------:R-:W-:Y:S01]  /*d700*/  FADD.FTZ R105, R100, R105 ;  /* 0x0000006964697221 */ /* 0x000fe20000010000 */
[----:B------:R-:W-:Y:S01]  /*d710*/  @P0 MOV R70, R2 ;  /* 0x0000000200460202 */ /* 0x000fe20000000f00 */
[----:B------:R-:W2:Y:S02]  /*d720*/  MUFU.EX2 R74, R74 ;  /* 0x0000004a004a7308 */ /* 0x000ea40000000800 */
[----:B------:R-:W-:-:S02]  /*d730*/  FADD.FTZ R96, R96, R105 ;  /* 0x0000006960607221 */ /* 0x000fc40000010000 */
[----:B------:R4:W-:Y:S02]  /*d740*/  MUFU.EX2 R58, R64 ;  /* 0x00000040003a7308 */ /* 0x0009e40000000800 */
[----:B------:R-:W-:Y:S02]  /*d750*/  FADD.FTZ R96, R79, R96 ;  /* 0x000000604f607221 */ /* 0x000fe40000010000 */
[----:B------:R-:W-:Y:S01]  /*d760*/  MUFU.EX2 R77, R77 ;  /* 0x0000004d004d7308 */ /* 0x000fe20000000800 */
[C---:B-----5:R-:W-:Y:S03]  /*d770*/  HMMA.16816.F32 R108, R24.reuse, R20, R108 ;  /* 0x00000014186c723c */ /* 0x060fe6000000186c */
[----:B------:R-:W5:Y:S04]  /*d780*/  MUFU.EX2 R120, R120 ;  /* 0x0000007800787308 */ /* 0x000f680000000800 */
[----:B------:R-:W-:Y:S01]  /*d790*/  MUFU.EX2 R82, R82 ;  /* 0x0000005200527308 */ /* 0x000fe20000000800 */
[----:B------:R-:W-:Y:S01]  /*d7a0*/  HMMA.16816.F32 R4, R24, R22, R4 ;  /* 0x000000161804723c */ /* 0x000fe20000001804 */
[----:B------:R-:W5:Y:S02]  /*d7b0*/  LDSM.16.MT88.4 R20, [R47+0x3c00] ;  /* 0x003c00002f14783b */ /* 0x000f640000004200 */
[----:B------:R-:W-:Y:S01]  /*d7c0*/  MUFU.EX2 R59, R59 ;  /* 0x0000003b003b7308 */ /* 0x000fe20000000800 */
[--C-:B----4-:R-:W-:Y:S01]  /*d7d0*/  FFMA.FTZ R64, R57, UR4, -R46.reuse ;  /* 0x0000000439407c23 */ /* 0x110fe2000801082e */
[----:B------:R-:W-:-:S02]  /*d7e0*/  FFMA.FTZ R57, R33, UR4, -R46 ;  /* 0x0000000421397c23 */ /* 0x000fc4000801082e */
[----:B------:R-:W4:Y:S01]  /*d7f0*/  MUFU.EX2 R73, R73 ;  /* 0x0000004900497308 */ /* 0x000f220000000800 */
[----:B------:R-:W-:Y:S01]  /*d800*/  LDSM.16.MT88.4 R32, [R48+0x1400] ;  /* 0x001400003020783b */ /* 0x000fe20000004200 */
[C---:B---3--:R-:W-:Y:S02]  /*d810*/  HMMA.16816.F32 R16, R24.reuse, R12, R16 ;  /* 0x0000000c1810723c */ /* 0x048fe40000001810 */
[----:B------:R-:W-:Y:S04]  /*d820*/  MUFU.EX2 R61, R61 ;  /* 0x0000003d003d7308 */ /* 0x000fe80000000800 */
[----:B------:R-:W3:Y:S02]  /*d830*/  MUFU.EX2 R56, R56 ;  /* 0x0000003800387308 */ /* 0x000ee40000000800 */
[----:B------:R-:W-:Y:S01]  /*d840*/  HMMA.16816.F32 R8, R24, R14, R8 ;  /* 0x0000000e1808723c */ /* 0x000fe20000001808 */
[----:B------:R-:W3:Y:S01]  /*d850*/  LDSM.16.MT88.4 R12, [R48+0xc00] ;  /* 0x000c0000300c783b */ /* 0x000ee20000004200 */
        /* <DEDUP_REMOVED lines=8> */
[----:B------:R-:W-:Y:S02]  /*d8e0*/  MUFU.EX2 R60, R60 ;  /* 0x0000003c003c7308 */ /* 0x000fe40000000800 */
[----:B------:R-:W-:Y:S02]  /*d8f0*/  FADD.FTZ R83, R83, R80 ;  /* 0x0000005053537221 */ /* 0x000fe40000010000 */
[----:B------:R-:W1:Y:S02]  /*d900*/  MUFU.EX2 R57, R57 ;  /* 0x0000003900397308 */ /* 0x000e640000000800 */
[----:B------:R-:W-:Y:S02]  /*d910*/  FADD.FTZ R83, R74, R83 ;  /* 0x000000534a537221 */ /* 0x000fe40000010000 */
[----:B------:R-:W-:Y:S04]  /*d920*/  MUFU.EX2 R69, R69 ;  /* 0x0000004500457308 */ /* 0x000fe80000000800 */
[----:B------:R2:W-:Y:S01]  /*d930*/  MUFU.EX2 R52, R89 ;  /* 0x0000005900347308 */ /* 0x0005e20000000800 */
[----:B-----5:R-:W-:Y:S01]  /*d940*/  HMMA.16816.F32 R108, R24, R20, R108 ;  /* 0x00000014186c723c */ /* 0x020fe2000000186c */
[----:B------:R-:W-:-:S02]  /*d950*/  F2FP.F16.F32.PACK_AB R20, R120, R77 ;  /* 0x0000004d7814723e */ /* 0x000fc400000000ff */
[----:B------:R5:W-:Y:S01]  /*d960*/  MUFU.EX2 R50, R87 ;  /* 0x0000005700327308 */ /* 0x000be20000000800 */
[----:B----4-:R-:W-:-:S03]  /*d970*/  F2FP.F16.F32.PACK_AB R21, R73, R58 ;  /* 0x0000003a4915723e */ /* 0x010fc600000000ff */
[----:B------:R-:W4:Y:S01]  /*d980*/  MUFU.EX2 R71, R75 ;  /* 0x0000004b00477308 */ /* 0x000f220000000800 */
[C---:B------:R-:W-:Y:S01]  /*d990*/  HMMA.16816.F32 R4, R24.reuse, R22, R4 ;  /* 0x000000161804723c */ /* 0x040fe20000001804 */
[----:B------:R-:W-:Y:S02]  /*d9a0*/  F2FP.F16.F32.PACK_AB R22, R59, R82 ;  /* 0x000000523b16723e */ /* 0x000fe400000000ff */
[----:B------:R-:W-:Y:S01]  /*d9b0*/  MUFU.EX2 R54, R54 ;  /* 0x0000003600367308 */ /* 0x000fe20000000800 */
[----:B---3--:R-:W-:Y:S01]  /*d9c0*/  F2FP.F16.F32.PACK_AB R23, R56, R61 ;  /* 0x0000003d3817723e */ /* 0x008fe200000000ff */
[----:B--2---:R-:W-:Y:S02]  /*d9d0*/  FFMA.FTZ R89, R43, UR4, -R45 ;  /* 0x000000042b597c23 */ /* 0x004fe4000801082d */
[----:B------:R-:W2:Y:S01]  /*d9e0*/  MUFU.EX2 R51, R53 ;  /* 0x0000003500337308 */ /* 0x000ea20000000800 */
[----:B------:R-:W-:Y:S01]  /*d9f0*/  HMMA.16816.F32 R16, R24, R12, R16 ;  /* 0x0000000c1810723c */ /* 0x000fe20000001810 */
[----:B-----5:R-:W-:-:S02]  /*da00*/  FFMA.FTZ R87, R44, UR4, -R46 ;  /* 0x000000042c577c23 */ /* 0x020fc4000801082e */
[----:B------:R-:W-:Y:S04]  /*da10*/  MUFU.EX2 R72, R72 ;  /* 0x0000004800487308 */ /* 0x000fe80000000800 */
[----:B------:R-:W-:Y:S01]  /*da20*/  MUFU.EX2 R28, R28 ;  /* 0x0000001c001c7308 */ /* 0x000fe20000000800 */
[----:B------:R-:W-:Y:S01]  /*da30*/  HMMA.16816.F32 R8, R24, R14, R8 ;  /* 0x0000000e1808723c */ /* 0x000fe20000001808 */
[----:B------:R-:W3:Y:S02]  /*da40*/  LDSM.16.MT88.4 R24, [R47+0x4000] ;  /* 0x004000002f18783b */ /* 0x000ee40000004200 */
[----:B------:R-:W-:Y:S02]  /*da50*/  MUFU.EX2 R87, R87 ;  /* 0x0000005700577308 */ /* 0x000fe40000000800 */
[----:B------:R-:W5:Y:S02]  /*da60*/  LDSM.16.MT88.4 R12, [R48+0x1000] ;  /* 0x00100000300c783b */ /* 0x000f640000004200 */
[----:B------:R-:W-:Y:S01]  /*da70*/  MUFU.EX2 R89, R89 ;  /* 0x0000005900597308 */ /* 0x000fe20000000800 */
[C---:B---3--:R-:W-:Y:S08]  /*da80*/  HMMA.16816.F32 R108, R20.reuse, R24, R108 ;  /* 0x00000018146c723c */ /* 0x048ff0000000186c */
[C---:B------:R-:W-:Y:S01]  /*da90*/  HMMA.16816.F32 R4, R20.reuse, R26, R4 ;  /* 0x0000001a1404723c */ /* 0x040fe20000001804 */
[----:B------:R-:W3:Y:S07]  /*daa0*/  LDSM.16.MT88.4 R24, [R47+0x4400] ;  /* 0x004400002f18783b */ /* 0x000eee0000004200 */
[----:B-----5:R-:W-:Y:S01]  /*dab0*/  HMMA.16816.F32 R8, R20, R14, R8 ;  /* 0x0000000e1408723c */ /* 0x020fe20000001808 */
[----:B-1----:R-:W-:-:S02]  /*dac0*/  F2FP.F16.F32.PACK_AB R14, R57, R60 ;  /* 0x0000003c390e723e */ /* 0x002fc400000000ff */
[----:B----4-:R-:W-:-:S05]  /*dad0*/  F2FP.F16.F32.PACK_AB R15, R71, R50 ;  /* 0x00000032470f723e */ /* 0x010fca00000000ff */
[----:B------:R-:W-:Y:S01]  /*dae0*/  HMMA.16816.F32 R16, R20, R12, R16 ;  /* 0x0000000c1410723c */ /* 0x000fe20000001810 */
[----:B------:R-:W-:Y:S01]  /*daf0*/  F2FP.F16.F32.PACK_AB R12, R65, R64 ;  /* 0x00000040410c723e */ /* 0x000fe200000000ff */
[----:B------:R-:W1:Y:S01]  /*db00*/  LDSM.16.MT88.4 R20, [R47+0x4800] ;  /* 0x004800002f14783b */ /* 0x000e620000004200 */
[----:B------:R-:W-:-:S09]  /*db10*/  F2FP.F16.F32.PACK_AB R13, R52, R69 ;  /* 0x00000045340d723e */ /* 0x000fd200000000ff */
[C---:B------:R-:W-:Y:S01]  /*db20*/  HMMA.16816.F32 R8, R12.reuse, R34, R8 ;  /* 0x000000220c08723c */ /* 0x040fe20000001808 */
[----:B------:R-:W-:Y:S01]  /*db30*/  FADD.FTZ R35, R97, R98 ;  /* 0x0000006261237221 */ /* 0x000fe20000010000 */
[----:B------:R-:W-:Y:S01]  /*db40*/  FADD.FTZ R34, R58, R83 ;  /* 0x000000533a227221 */ /* 0x000fe20000010000 */
[----:B------:R-:W-:Y:S02]  /*db50*/  LDSM.16.MT88.4 R96, [R48+0x1c00] ;  /* 0x001c00003060783b */ /* 0x000fe40000004200 */
[----:B------:R-:W-:Y:S01]  /*db60*/  FADD.FTZ R35, R92, R35 ;  /* 0x000000235c237221 */ /* 0x000fe20000010000 */
[----:B------:R-:W-:Y:S02]  /*db70*/  FADD.FTZ R34, R73, R34 ;  /* 0x0000002249227221 */ /* 0x000fe40000010000 */
[----:B------:R-:W-:Y:S01]  /*db80*/  HMMA.16816.F32 R16, R12, R32, R16 ;  /* 0x000000200c10723c */ /* 0x000fe20000001810 */
[----:B------:R-:W-:Y:S01]  /*db90*/  FADD.FTZ R104, R104, R35 ;  /* 0x0000002368687221 */ /* 0x000fe20000010000 */
[----:B------:R-:W-:Y:S01]  /*dba0*/  FADD.FTZ R61, R61, R34 ;  /* 0x000000223d3d7221 */ /* 0x000fe20000010000 */
[----:B------:R-:W-:-:S02]  /*dbb0*/  FFMA.FTZ R32, R39, UR4, -R45 ;  /* 0x0000000427207c23 */ /* 0x000fc4000801082d */
[----:B------:R-:W-:Y:S01]  /*dbc0*/  FADD.FTZ R107, R107, R104 ;  /* 0x000000686b6b7221 */ /* 0x000fe20000010000 */
[----:B------:R-:W-:Y:S02]  /*dbd0*/  FADD.FTZ R56, R56, R61 ;  /* 0x0000003d38387221 */ /* 0x000fe40000010000 */
[C---:B---3--:R-:W-:Y:S01]  /*dbe0*/  HMMA.16816.F32 R108, R12.reuse, R24, R108 ;  /* 0x000000180c6c723c */ /* 0x048fe2000000186c */
[----:B------:R-:W-:Y:S01]  /*dbf0*/  FADD.FTZ R102, R102, R107 ;  /* 0x0000006b66667221 */ /* 0x000fe20000010000 */
[--C-:B------:R-:W-:Y:S01]  /*dc00*/  FFMA.FTZ R25, R31, UR4, -R45.reuse ;  /* 0x000000041f197c23 */ /* 0x100fe2000801082d */
[--C-:B------:R-:W-:Y:S01]  /*dc10*/  FFMA.FTZ R24, R30, UR4, -R45.reuse ;  /* 0x000000041e187c23 */ /* 0x100fe2000801082d */
[----:B------:R-:W-:Y:S01]  /*dc20*/  MUFU.EX2 R31, R49 ;  /* 0x00000031001f7308 */ /* 0x000fe20000000800 */
[----:B------:R-:W-:Y:S01]  /*dc30*/  FADD.FTZ R102, R81, R102 ;  /* 0x0000006651667221 */ /* 0x000fe20000010000 */
[----:B------:R-:W-:Y:S01]  /*dc40*/  LDSM.16.MT88.4 R104, [R47+0x4c00] ;  /* 0x004c00002f68783b */ /* 0x000fe20000004200 */
[----:B------:R-:W-:Y:S01]  /*dc50*/  FADD.FTZ R69, R69, R56 ;  /* 0x0000003845457221 */ /* 0x000fe20000010000 */
[----:B------:R-:W-:Y:S01]  /*dc60*/  HMMA.16816.F32 R4, R12, R26, R4 ;  /* 0x0000001a0c04723c */ /* 0x000fe20000001804 */
[----:B------:R-:W-:Y:S01]  /*dc70*/  FADD.FTZ R77, R77, R102 ;  /* 0x000000664d4d7221 */ /* 0x000fe20000010000 */
[----:B------:R-:W3:Y:S01]  /*dc80*/  LDSM.16.MT88.4 R12, [R48+0x1800] ;  /* 0x00180000300c783b */ /* 0x000ee20000004200 */
[--C-:B------:R-:W-:Y:S01]  /*dc90*/  FFMA.FTZ R26, R37, UR4, -R45.reuse ;  /* 0x00000004251a7c23 */ /* 0x100fe2000801082d */
[----:B------:R-:W-:Y:S01]  /*dca0*/  FFMA.FTZ R27, R36, UR4, -R45 ;  /* 0x00000004241b7c23 */ /* 0x000fe2000801082d */
[----:B------:R-:W-:Y:S01]  /*dcb0*/  FADD.FTZ R77, R120, R77 ;  /* 0x0000004d784d7221 */ /* 0x000fe20000010000 */
[----:B------:R-:W-:Y:S01]  /*dcc0*/  MUFU.EX2 R30, R25 ;  /* 0x00000019001e7308 */ /* 0x000fe20000000800 */
[----:B------:R-:W-:-:S02]  /*dcd0*/  FADD.FTZ R69, R52, R69 ;  /* 0x0000004534457221 */ /* 0x000fc40000010000 */
[----:B------:R-:W-:Y:S01]  /*dce0*/  FADD.FTZ R82, R82, R77 ;  /* 0x0000004d52527221 */ /* 0x000fe20000010000 */
[----:B------:R2:W4:Y:S01]  /*dcf0*/  MUFU.EX2 R37, R24 ;  /* 0x0000001800257308 */ /* 0x0005220000000800 */
[----:B------:R-:W-:Y:S01]  /*dd00*/  FADD.FTZ R50, R50, R69 ;  /* 0x0000004532327221 */ /* 0x000fe20000010000 */
[-C--:B------:R-:W-:Y:S01]  /*dd10*/  MOV R69, R0.reuse ;  /* 0x0000000000457202 */ /* 0x080fe20000000f00 */
[----:B------:R-:W-:Y:S01]  /*dd20*/  FADD.FTZ R59, R59, R82 ;  /* 0x000000523b3b7221 */ /* 0x000fe20000010000 */
[----:B------:R5:W-:Y:S01]  /*dd30*/  MUFU.EX2 R36, R26 ;  /* 0x0000001a00247308 */ /* 0x000be20000000800 */
[----:B------:R-:W-:Y:S01]  /*dd40*/  FADD.FTZ R71, R71, R50 ;  /* 0x0000003247477221 */ /* 0x000fe20000010000 */
[----:B------:R-:W-:Y:S01]  /*dd50*/  @P0 MOV R69, R0 ;  /* 0x0000000000450202 */ /* 0x000fe20000000f00 */
[----:B------:R-:W-:Y:S01]  /*dd60*/  FADD.FTZ R64, R64, R59 ;  /* 0x0000003b40407221 */ /* 0x000fe20000010000 */
[----:B------:R-:W1:Y:S03]  /*dd70*/  MUFU.EX2 R33, R27 ;  /* 0x0000001b00217308 */ /* 0x000e660000000800 */
[----:B------:R-:W-:Y:S01]  /*dd80*/  FADD.FTZ R65, R65, R64 ;  /* 0x0000004041417221 */ /* 0x000fe20000010000 */
[----:B------:R-:W-:Y:S01]  /*dd90*/  MUFU.EX2 R32, R32 ;  /* 0x0000002000207308 */ /* 0x000fe20000000800 */
[----:B--2---:R-:W-:-:S02]  /*dda0*/  F2FP.F16.F32.PACK_AB R24, R51, R54 ;  /* 0x000000363318723e */ /* 0x004fc400000000ff */
[----:B------:R-:W-:Y:S01]  /*ddb0*/  FADD.FTZ R60, R60, R65 ;  /* 0x000000413c3c7221 */ /* 0x000fe20000010000 */
[----:B----4-:R-:W-:Y:S01]  /*ddc0*/  F2FP.F16.F32.PACK_AB R25, R37, R30 ;  /* 0x0000001e2519723e */ /* 0x010fe200000000ff */
[----:B------:R-:W-:Y:S01]  /*ddd0*/  FADD.FTZ R30, R30, R71 ;  /* 0x000000471e1e7221 */ /* 0x000fe20000010000 */
[----:B-----5:R-:W-:Y:S01]  /*dde0*/  F2FP.F16.F32.PACK_AB R26, R31, R72 ;  /* 0x000000481f1a723e */ /* 0x020fe200000000ff */
[----:B------:R-:W-:Y:S02]  /*ddf0*/  FADD.FTZ R57, R57, R60 ;  /* 0x0000003c39397221 */ /* 0x000fe40000010000 */
[----:B------:R-:W-:Y:S01]  /*de00*/  FADD.FTZ R37, R37, R30 ;  /* 0x0000001e25257221 */ /* 0x000fe20000010000 */
[----:B-1----:R-:W-:Y:S01]  /*de10*/  F2FP.F16.F32.PACK_AB R27, R33, R36 ;  /* 0x00000024211b723e */ /* 0x002fe200000000ff */
[----:B------:R-:W-:Y:S02]  /*de20*/  FADD.FTZ R54, R54, R57 ;  /* 0x0000003936367221 */ /* 0x000fe40000010000 */
[----:B------:R-:W-:-:S02]  /*de30*/  FADD.FTZ R36, R36, R37 ;  /* 0x0000002524247221 */ /* 0x000fc40000010000 */
[----:B------:R-:W-:Y:S02]  /*de40*/  FADD.FTZ R51, R51, R54 ;  /* 0x0000003633337221 */ /* 0x000fe40000010000 */
[----:B------:R-:W-:Y:S01]  /*de50*/  HMMA.16816.F32 R108, R24, R20, R108 ;  /* 0x00000014186c723c */ /* 0x000fe2000000186c */
[--C-:B------:R-:W-:Y:S01]  /*de60*/  FFMA.FTZ R21, R38, UR4, -R46.reuse ;  /* 0x0000000426157c23 */ /* 0x100fe2000801082e */
[----:B------:R-:W-:Y:S01]  /*de70*/  FFMA.FTZ R20, R41, UR4, -R46 ;  /* 0x0000000429147c23 */ /* 0x000fe2000801082e */
[----:B------:R-:W-:Y:S01]  /*de80*/  FADD.FTZ R72, R72, R51 ;  /* 0x0000003348487221 */ /* 0x000fe20000010000 */
[----:B------:R-:W-:-:S03]  /*de90*/  FADD.FTZ R33, R33, R36 ;  /* 0x0000002421217221 */ /* 0x000fc60000010000 */
[----:B------:R-:W-:Y:S01]  /*dea0*/  MUFU.EX2 R21, R21 ;  /* 0x0000001500157308 */ /* 0x000fe20000000800 */
[C---:B------:R-:W-:Y:S01]  /*deb0*/  HMMA.16816.F32 R4, R24.reuse, R22, R4 ;  /* 0x000000161804723c */ /* 0x040fe20000001804 */
[----:B------:R-:W-:Y:S01]  /*dec0*/  FFMA.FTZ R23, R42, UR4, -R45 ;  /* 0x000000042a177c23 */ /* 0x000fe2000801082d */
[----:B------:R-:W-:Y:S01]  /*ded0*/  FADD.FTZ R72, R31, R72 ;  /* 0x000000481f487221 */ /* 0x000fe20000010000 */
[----:B------:R-:W1:Y:S04]  /*dee0*/  MUFU.EX2 R20, R20 ;  /* 0x0000001400147308 */ /* 0x000e680000000800 */
[----:B------:R-:W2:Y:S01]  /*def0*/  MUFU.EX2 R23, R23 ;  /* 0x0000001700177308 */ /* 0x000ea20000000800 */
[C---:B---3--:R-:W-:Y:S03]  /*df00*/  HMMA.16816.F32 R16, R24.reuse, R12, R16 ;  /* 0x0000000c1810723c */ /* 0x048fe60000001810 */
[----:B------:R-:W3:Y:S05]  /*df10*/  MUFU.EX2 R22, R29 ;  /* 0x0000001d00167308 */ /* 0x000eea0000000800 */
[----:B------:R-:W-:Y:S01]  /*df20*/  HMMA.16816.F32 R8, R24, R14, R8 ;  /* 0x0000000e1808723c */ /* 0x000fe20000001808 */
[----:B-1----:R-:W-:Y:S01]  /*df30*/  F2FP.F16.F32.PACK_AB R12, R20, R21 ;  /* 0x00000015140c723e */ /* 0x002fe200000000ff */
[----:B------:R-:W-:Y:S01]  /*df40*/  FADD.FTZ R21, R21, R72 ;  /* 0x0000004815157221 */ /* 0x000fe20000010000 */
[----:B------:R-:W-:-:S02]  /*df50*/  F2FP.F16.F32.PACK_AB R15, R89, R28 ;  /* 0x0000001c590f723e */ /* 0x000fc400000000ff */
[----:B--2---:R-:W-:Y:S01]  /*df60*/  F2FP.F16.F32.PACK_AB R13, R23, R32 ;  /* 0x00000020170d723e */ /* 0x004fe200000000ff */
[----:B------:R-:W-:Y:S01]  /*df70*/  FADD.FTZ R32, R32, R33 ;  /* 0x0000002120207221 */ /* 0x000fe20000010000 */
[----:B------:R-:W-:Y:S01]  /*df80*/  FADD.FTZ R21, R20, R21 ;  /* 0x0000001514157221 */ /* 0x000fe20000010000 */
[----:B------:R-:W-:Y:S02]  /*df90*/  MOV R20, R40 ;  /* 0x0000002800147202 */ /* 0x000fe40000000f00 */
[----:B---3--:R-:W-:Y:S01]  /*dfa0*/  F2FP.F16.F32.PACK_AB R14, R87, R22 ;  /* 0x00000016570e723e */ /* 0x008fe200000000ff */
        /* <DEDUP_REMOVED lines=10> */
[----:B------:R-:W-:-:S15]  /*e050*/  @P0 BRA `(.L_x_4727) ;  /* 0x0000000000040947 */ /* 0x000fde0003800000 */
.L_x_4721:
[----:B------:R-:W-:-:S07]  /*e060*/  IADD3 R68, PT, PT, R20, -0x1, RZ ;  /* 0xffffffff14447810 */ /* 0x000fce0007ffe0ff */
.L_x_4727:
        /* <DEDUP_REMOVED lines=10> */
[----:B------:R-:W-:Y:S01]  /*e110*/  LOP3.LUT R90, R130, 0x40, R127, 0xfe, !PT ;  /* 0x00000040825a7812 */ /* 0x000fe200078efe7f */
        /* <DEDUP_REMOVED lines=12> */
.L_x_4732:
        /* <DEDUP_REMOVED lines=19> */
[----:B--2---:R-:W-:Y:S02]  /*e310*/  ISETP.GE.AND P2, PT, R2, UR12, PT ;  /* 0x0000000c02007c0c */ /* 0x004fe4000bf46270 */
[----:B------:R-:W-:Y:S02]  /*e320*/  LOP3.LUT R126, R3, R126, RZ, 0xfc, !PT ;  /* 0x0000007e037e7212 */ /* 0x000fe400078efcff */
[----:B------:R-:W-:Y:S01]  /*e330*/  @!P3 LEA.HI.X.SX32 R115, R0, R115, 0x1, P0 ;  /* 0x000000730073b211 */ /* 0x000fe200000f0eff */
        /* <DEDUP_REMOVED lines=62> */
.L_x_4729:
[----:B------:R-:W-:Y:S01]  /*e720*/  LEA R125, R126, UR5, 0x1 ;  /* 0x000000057e7d7c11 */ /* 0x000fe2000f8e08ff */
[C---:B------:R-:W-:Y:S01]  /*e730*/  IMAD.SHL.U32 R129, R124.reuse, 0x40, RZ ;  /* 0x000000407c817824 */ /* 0x040fe200078e00ff */
[----:B------:R-:W-:Y:S01]  /*e740*/  SHF.L.U64.HI R124, R124, 0x6, R127 ;  /* 0x000000067c7c7819 */ /* 0x000fe2000001027f */
[----:B------:R-:W-:Y:S01]  /*e750*/  IMAD.SHL.U32 R0, R84, 0x20, RZ ;  /* 0x0000002054007824 */ /* 0x000fe200078e00ff */
[----:B------:R-:W-:Y:S01]  /*e760*/  LOP3.LUT R5, R86, 0x100, RZ, 0xc0, !PT ;  /* 0x0000010056057812 */ /* 0x000fe200078ec0ff */
[----:B------:R-:W-:Y:S01]  /*e770*/  @!PT LDS RZ, [RZ] ;  /* 0x00000000fffff984 */ /* 0x000fe20000000800 */
[----:B------:R-:W-:Y:S01]  /*e780*/  @!PT LDS RZ, [RZ] ;  /* 0x00000000fffff984 */ /* 0x000fe20000000800 */
[----:B------:R-:W-:Y:S01]  /*e790*/  @!PT LDS RZ, [RZ] ;  /* 0x00000000fffff984 */ /* 0x000fe20000000800 */
[----:B------:R1:W-:Y:S01]  /*e7a0*/  @!P2 LDGSTS.E.BYPASS.LTC128B.128 [R125+0x3000], desc[UR6][R114.64] ;  /* 0x03000000727dafae */ /* 0x0003e2000b981a06 */
[----:B------:R-:W-:Y:S01]  /*e7b0*/  IADD3 R132, P0, PT, R129, R114, RZ ;  /* 0x0000007281847210 */ /* 0x000fe20007f1e0ff */
[----:B------:R-:W-:Y:S01]  /*e7c0*/  IMAD.SHL.U32 R3, R84, 0x4, RZ ;  /* 0x0000000454037824 */ /* 0x000fe200078e00ff */
[----:B------:R-:W-:Y:S01]  /*e7d0*/  LOP3.LUT R2, R5, 0x20, R0, 0xf8, !PT ;  /* 0x0000002005027812 */ /* 0x000fe200078ef800 */
[----:B------:R-:W-:Y:S01]  /*e7e0*/  @P2 STS.128 [R125+0x3000], RZ ;  /* 0x003000ff7d002388 */ /* 0x000fe20000000c00 */
[-C--:B------:R-:W-:Y:S01]  /*e7f0*/  IADD3 R134, P1, PT, R132, R129.reuse, RZ ;  /* 0x0000008184867210 */ /* 0x080fe20007f3e0ff */
[----:B------:R-:W-:Y:S01]  /*e800*/  IMAD.X R133, R124, 0x1, R115, P0 ;  /* 0x000000017c857824 */ /* 0x000fe200000e0673 */
[----:B------:R-:W-:Y:S01]  /*e810*/  LOP3.LUT R5, R0, 0xc0, RZ, 0xc0, !PT ;  /* 0x000000c000057812 */ /* 0x000fe200078ec0ff */
[----:B------:R-:W-:Y:S01]  /*e820*/  IMAD.MOV.U32 R4, RZ, RZ, 0x20 ;  /* 0x00000020ff047424 */ /* 0x000fe200078e00ff */
[----:B------:R-:W-:Y:S01]  /*e830*/  @!P2 IADD3 R126, P0, PT, R134, R129, RZ ;  /* 0x00000081867ea210 */ /* 0x000fe20007f1e0ff */
[----:B------:R-:W-:Y:S01]  /*e840*/  IMAD.X R135, R133, 0x1, R124, P1 ;  /* 0x0000000185877824 */ /* 0x000fe200008e067c */
[----:B------:R-:W-:Y:S01]  /*e850*/  @!PT LDS RZ, [RZ] ;  /* 0x00000000fffff984 */ /* 0x000fe20000000800 */
[----:B------:R-:W-:Y:S01]  /*e860*/  @!PT LDS RZ, [RZ] ;  /* 0x00000000fffff984 */ /* 0x000fe20000000800 */
[----:B------:R-:W-:Y:S01]  /*e870*/  @!PT LDS RZ, [RZ] ;  /* 0x00000000fffff984 */ /* 0x000fe20000000800 */
[----:B------:R1:W-:Y:S01]  /*e880*/  @!P2 LDGSTS.E.BYPASS.LTC128B.128 [R125+0x3800], desc[UR6][R132.64] ;  /* 0x03800000847dafae */ /* 0x0003e2000b981a06 */
[----:B------:R-:W-:Y:S01]  /*e890*/  LOP3.LUT R0, R3, 0x18, RZ, 0xc0, !PT ;  /* 0x0000001803007812 */ /* 0x000fe200078ec0ff */
[----:B------:R-:W-:Y:S01]  /*e8a0*/  VIADD R128, R128, 0xffffffff ;  /* 0xffffffff80807836 */ /* 0x000fe20000000000 */
[----:B------:R-:W-:Y:S01]  /*e8b0*/  LOP3.LUT R5, R5, 0x8, R84, 0xf8, !PT ;  /* 0x0000000805057812 */ /* 0x000fe200078ef854 */
[----:B------:R-:W-:Y:S01]  /*e8c0*/  @P2 STS.128 [R125+0x3800], RZ ;  /* 0x003800ff7d002388 */ /* 0x000fe20000000c00 */
[----:B------:R-:W-:Y:S01]  /*e8d0*/  @!P2 IMAD.X R127, R135, 0x1, R124, P0 ;  /* 0x00000001877fa824 */ /* 0x000fe200000e067c */
[----:B------:R-:W-:Y:S02]  /*e8e0*/  LOP3.LUT P1, RZ, R84, 0x4, RZ, 0xc0, !PT ;  /* 0x0000000454ff7812 */ /* 0x000fe4000782c0ff */
[----:B------:R-:W-:Y:S01]  /*e8f0*/  @!PT LDS RZ, [RZ] ;  /* 0x00000000fffff984 */ /* 0x000fe20000000800 */
[----:B------:R-:W-:Y:S01]  /*e900*/  @!PT LDS RZ, [RZ] ;  /* 0x00000000fffff984 */ /* 0x000fe20000000800 */
[----:B------:R-:W-:Y:S01]  /*e910*/  @!PT LDS RZ, [RZ] ;  /* 0x00000000fffff984 */ /* 0x000fe20000000800 */
[----:B------:R1:W-:Y:S01]  /*e920*/  @!P2 LDGSTS.E.BYPASS.LTC128B.128 [R125+0x4000], desc[UR6][R134.64] ;  /* 0x04000000867dafae */ /* 0x0003e2000b981a06 */
[----:B------:R-:W-:Y:S02]  /*e930*/  LOP3.LUT R2, R2, R5, R0, 0xf6, !PT ;  /* 0x0000000502027212 */ /* 0x000fe400078ef600 */
[----:B------:R-:W-:Y:S01]  /*e940*/  SEL R4, R4, 0xffffffe0, !P1 ;  /* 0xffffffe004047807 */ /* 0x000fe20004800000 */
[----:B------:R-:W-:Y:S01]  /*e950*/  @P2 STS.128 [R125+0x4000], RZ ;  /* 0x004000ff7d002388 */ /* 0x000fe20000000c00 */
[----:B------:R-:W-:Y:S02]  /*e960*/  LEA R2, R2, UR5, 0x1 ;  /* 0x0000000502027c11 */ /* 0x000fe4000f8e08ff */
[----:B------:R-:W-:Y:S01]  /*e970*/  ISETP.GT.AND P0, PT, R128, R93, PT ;  /* 0x0000005d8000720c */ /* 0x000fe20003f04270 */
[----:B------:R-:W-:Y:S01]  /*e980*/  @!PT LDS RZ, [RZ] ;  /* 0x00000000fffff984 */ /* 0x000fe20000000800 */
[----:B------:R-:W-:Y:S01]  /*e990*/  @!PT LDS RZ, [RZ] ;  /* 0x00000000fffff984 */ /* 0x000fe20000000800 */
[----:B------:R-:W-:Y:S01]  /*e9a0*/  @!PT LDS RZ, [RZ] ;  /* 0x00000000fffff984 */ /* 0x000fe20000000800 */
[----:B------:R1:W-:Y:S01]  /*e9b0*/  @!P2 LDGSTS.E.BYPASS.LTC128B.128 [R125+0x4800], desc[UR6][R126.64] ;  /* 0x048000007e7dafae */ /* 0x0003e2000b981a06 */
[----:B------:R-:W-:Y:S02]  /*e9c0*/  IMAD.IADD R12, R85, 0x1, R4 ;  /* 0x00000001550c7824 */ /* 0x000fe400078e0204 */
[----:B------:R-:W-:Y:S01]  /*e9d0*/  IMAD.IADD R0, R4, 0x1, R2 ;  /* 0x0000000104007824 */ /* 0x000fe200078e0202 */
[----:B------:R-:W-:Y:S04]  /*e9e0*/  @P2 STS.128 [R125+0x4800], RZ ;  /* 0x004800ff7d002388 */ /* 0x000fe80000000c00 */
[----:B------:R-:W0:Y:S04]  /*e9f0*/  LDGDEPBAR ;  /* 0x00000000000079af */ /* 0x000e280000000000 */
[----:B------:R-:W-:Y:S04]  /*ea00*/  LDSM.16.M88.4 R64, [R85] ;  /* 0x000000005540783b */ /* 0x000fe80000000200 */
        /* <DEDUP_REMOVED lines=29> */
[C---:B------:R-:W-:Y:S08]  /*ebe0*/  HMMA.16816.F32 R12, R68.reuse, R36, R12 ;  /* 0x00000024440c723c */ /* 0x040ff0000000180c */
[C---:B------:R-:W-:Y:S08]  /*ebf0*/  HMMA.16816.F32 R16, R68.reuse, R38, R16 ;  /* 0x000000264410723c */ /* 0x040ff00000001810 */
[C---:B------:R-:W-:Y:S08]  /*ec00*/  HMMA.16816.F32 R28, R68.reuse, R52, R28 ;  /* 0x00000034441c723c */ /* 0x040ff0000000181c */
[----:B------:R-:W-:Y:S08]  /*ec10*/  HMMA.16816.F32 R32, R68, R54, R32 ;  /* 0x000000364420723c */ /* 0x000ff00000001820 */
[C---:B--2---:R-:W-:Y:S08]  /*ec20*/  HMMA.16816.F32 R36, R64.reuse, R40, RZ ;  /* 0x000000284024723c */ /* 0x044ff000000018ff */
        /* <DEDUP_REMOVED lines=99> */
.L_x_4731:
[----:B------:R-:W-:Y:S01]  /*f260*/  @!PT LDS RZ, [RZ] ;  /* 0x00000000fffff984 */ /* 0x000fe20000000800 */
[----:B------:R-:W-:Y:S01]  /*f270*/  @!PT LDS RZ, [RZ] ;  /* 0x00000000fffff984 */ /* 0x000fe20000000800 */
[----:B------:R-:W-:Y:S01]  /*f280*/  @!PT LDS RZ, [RZ] ;  /* 0x00000000fffff984 */ /* 0x000fe20000000800 */
[----:B------:R1:W-:Y:S01]  /*f290*/  @!P2 LDGSTS.E.BYPASS.LTC128B.128 [R125+0x1000], desc[UR6][R112.64] ;  /* 0x01000000707dafae */ /* 0x0003e2000b981a06 */
[C---:B------:R-:W-:Y:S01]  /*f2a0*/  @!P2 IMAD.SHL.U32 R69, R76.reuse, 0x40, RZ ;  /* 0x000000404c45a824 */ /* 0x040fe200078e00ff */
[CC--:B------:R-:W-:Y:S02]  /*f2b0*/  @!P2 LEA R72, P6, R76.reuse, R112.reuse, 0x6 ;  /* 0x000000704c48a211 */ /* 0x0c0fe400078c30ff */
[----:B------:R1:W-:Y:S01]  /*f2c0*/  @P2 STS.128 [R125+0x1000], RZ ;  /* 0x001000ff7d002388 */ /* 0x0003e20000000c00 */
[C---:B------:R-:W-:Y:S02]  /*f2d0*/  @!P2 SHF.L.U64.HI R0, R76.reuse, 0x6, R79 ;  /* 0x000000064c00a819 */ /* 0x040fe4000001024f */
[CCC-:B------:R-:W-:Y:S02]  /*f2e0*/  @!P2 IADD3 R68, P4, P0, R69.reuse, R112.reuse, R69.reuse ;  /* 0x000000704544a210 */ /* 0x1c0fe4000789e045 */
[-C--:B------:R-:W-:Y:S02]  /*f2f0*/  @!P2 LEA.HI.X R73, R76, R113.reuse, R70, 0x6, P6 ;  /* 0x000000714c49a211 */ /* 0x080fe400030f3446 */
[----:B------:R-:W-:Y:S02]  /*f300*/  @!P2 IADD3.X R71, PT, PT, R0, R113, R0, P4, P0 ;  /* 0x000000710047a210 */ /* 0x000fe400027e0400 */
[----:B------:R-:W-:Y:S01]  /*f310*/  @!P2 IADD3 R74, P4, P0, R69, R112, R69 ;  /* 0x00000070454aa210 */ /* 0x000fe2000789e045 */
[----:B------:R-:W-:Y:S01]  /*f320*/  @!PT LDS RZ, [RZ] ;  /* 0x00000000fffff984 */ /* 0x000fe20000000800 */
[----:B------:R-:W-:Y:S01]  /*f330*/  @!PT LDS RZ, [RZ] ;  /* 0x00000000fffff984 */ /* 0x000fe20000000800 */
[----:B------:R-:W-:Y:S01]  /*f340*/  @!PT LDS RZ, [RZ] ;  /* 0x00000000fffff984 */ /* 0x000fe20000000800 */
[----:B------:R1:W-:Y:S01]  /*f350*/  @!P2 LDGSTS.E.BYPASS.LTC128B.128 [R125+0x1800], desc[UR6][R72.64] ;  /* 0x01800000487dafae */ /* 0x0003e2000b981a06 */
[----:B------:R-:W-:Y:S02]  /*f360*/  @!P2 SHF.L.U64.HI R2, R76, 0x6, R81 ;  /* 0x000000064c02a819 */ /* 0x000fe40000010251 */
        /* <DEDUP_REMOVED lines=15> */
.L_x_4730:
[C---:B-1----:R-:W-:Y:S01]  /*f460*/  IADD3 R75, PT, PT, R90.reuse, -0x40, RZ ;  /* 0xffffffc05a4b7810 */ /* 0x042fe20007ffe0ff */
[----:B------:R-:W-:Y:S01]  /*f470*/  LDSM.16.MT88.4 R80, [R122+0x3000] ;  /* 0x003000007a50783b */ /* 0x000fe20000004200 */
[C---:B------:R-:W-:Y:S02]  /*f480*/  IADD3 R72, PT, PT, R90.reuse, -0x3f, RZ ;  /* 0xffffffc15a487810 */ /* 0x040fe40007ffe0ff */
[----:B------:R-:W-:Y:S02]  /*f490*/  I2FP.F32.S32 R75, R75 ;  /* 0x0000004b004b7245 */ /* 0x000fe40000201400 */
        /* <DEDUP_REMOVED lines=41> */
[CC--:B------:R-:W-:Y:S01]  /*f730*/  FFMA.FTZ R24, R88.reuse, R69.reuse, R24 ;  /* 0x0000004558187223 */ /* 0x0c0fe20000010018 */
        /* <DEDUP_REMOVED lines=13> */
[C---:B------:R-:W-:Y:S01]  /*f810*/  FFMA.FTZ R31, R88.reuse, R0, R31 ;  /* 0x00000000581f7223 */ /* 0x040fe2000001001f */
[CC--:B------:R-:W-:Y:S01]  /*f820*/  FFMA.FTZ R32, R88.reuse, R69.reuse, R32 ;  /* 0x0000004558207223 */ /* 0x0c0fe20000010020 */
[----:B------:R-:W-:Y:S01]  /*f830*/  I2FP.F32.S32 R2, R2 ;  /* 0x0000000200027245 */ /* 0x000fe20000201400 */
[----:B------:R-:W-:Y:S01]  /*f840*/  FFMA.FTZ R34, R88, R69, R34 ;  /* 0x0000004558227223 */ /* 0x000fe20000010022 */
[----:B------:R-:W-:Y:S02]  /*f850*/  IADD3 R0, PT, PT, R90, 0x1, RZ ;  /* 0x000000015a007810 */ /* 0x000fe40007ffe0ff */
[----:B------:R-:W-:Y:S01]  /*f860*/  I2FP.F32.S32 R69, R90 ;  /* 0x0000005a00457245 */ /* 0x000fe20000201400 */
[C---:B------:R-:W-:Y:S01]  /*f870*/  FFMA.FTZ R33, R88.reuse, R2, R33 ;  /* 0x0000000258217223 */ /* 0x040fe20000010021 */
[----:B------:R-:W-:Y:S01]  /*f880*/  I2FP.F32.S32 R0, R0 ;  /* 0x0000000000007245 */ /* 0x000fe20000201400 */
[----:B------:R-:W-:Y:S01]  /*f890*/  FFMA.FTZ R35, R88, R2, R35 ;  /* 0x0000000258237223 */ /* 0x000fe20000010023 */
        /* <DEDUP_REMOVED lines=19> */
[C---:B------:R-:W-:Y:S01]  /*f9d0*/  FFMA.FTZ R46, R88.reuse, R69, R46 ;  /* 0x00000045582e7223 */ /* 0x040fe2000001002e */
[----:B------:R-:W-:Y:S01]  /*f9e0*/  FMNMX3.FTZ R68, R91, R4, R5, !PT ;  /* 0x000000045b447276 */ /* 0x000fe20007810005 */
[CC--:B------:R-:W-:Y:S01]  /*f9f0*/  FFMA.FTZ R45, R88.reuse, R0.reuse, R45 ;  /* 0x00000000582d7223 */ /* 0x0c0fe2000001002d */
[----:B------:R-:W-:Y:S01]  /*fa00*/  FFMA.FTZ R47, R88, R0, R47 ;  /* 0x00000000582f7223 */ /* 0x000fe2000001002f */
        /* <DEDUP_REMOVED lines=11> */
[----:B------:R-:W-:Y:S02]  /*fac0*/  IADD3 R69, PT, PT, R90, 0x20, RZ ;  /* 0x000000205a457810 */ /* 0x000fe40007ffe0ff */
[----:B------:R-:W-:Y:S01]  /*fad0*/  FMNMX3.FTZ R70, R70, R20, R21, !PT ;  /* 0x0000001446467276 */ /* 0x000fe20007810015 */
[-C--:B------:R-:W-:Y:S01]  /*fae0*/  FFMA.FTZ R49, R88, R0.reuse, R49 ;  /* 0x0000000058317223 */ /* 0x080fe20000010031 */
[----:B------:R-:W-:Y:S01]  /*faf0*/  IADD3 R2, PT, PT, R90, 0x21, RZ ;  /* 0x000000215a027810 */ /* 0x000fe20007ffe0ff */
[----:B------:R-:W-:Y:S01]  /*fb00*/  FFMA.FTZ R51, R88, R0, R51 ;  /* 0x0000000058337223 */ /* 0x000fe20000010033 */
[----:B------:R-:W-:Y:S02]  /*fb10*/  FMNMX3.FTZ R68, R68, R22, R23, !PT ;  /* 0x0000001644447276 */ /* 0x000fe40007810017 */
[----:B------:R-:W-:Y:S02]  /*fb20*/  I2FP.F32.S32 R69, R69 ;  /* 0x0000004500457245 */ /* 0x000fe40000201400 */
[----:B------:R-:W-:Y:S02]  /*fb30*/  FMNMX3.FTZ R70, R70, R24, R25, !PT ;  /* 0x0000001846467276 */ /* 0x000fe40007810019 */
[----:B------:R-:W-:Y:S01]  /*fb40*/  I2FP.F32.S32 R0, R2 ;  /* 0x0000000200007245 */ /* 0x000fe20000201400 */
[-C--:B------:R-:W-:Y:S01]  /*fb50*/  FFMA.FTZ R52, R88, R69.reuse, R52 ;  /* 0x0000004558347223 */ /* 0x080fe20000010034 */
[----:B------:R-:W-:Y:S01]  /*fb60*/  FMNMX3.FTZ R68, R68, R26, R27, !PT ;  /* 0x0000001a44447276 */ /* 0x000fe2000781001b */
[----:B------:R-:W-:Y:S01]  /*fb70*/  FFMA.FTZ R54, R88, R69, R54 ;  /* 0x0000004558367223 */ /* 0x000fe20000010036 */
[----:B------:R-:W-:Y:S01]  /*fb80*/  FMNMX3.FTZ R70, R70, R28, R29, !PT ;  /* 0x0000001c46467276 */ /* 0x000fe2000781001d */
[----:B------:R-:W-:Y:S01]  /*fb90*/  FFMA.FTZ R53, R88, R0, R53 ;  /* 0x0000000058357223 */ /* 0x000fe20000010035 */
[----:B------:R-:W-:Y:S01]  /*fba0*/  FMNMX3.FTZ R68, R68, R30, R31, !PT ;  /* 0x0000001e44447276 */ /* 0x000fe2000781001f */
[----:B------:R-:W-:Y:S01]  /*fbb0*/  FFMA.FTZ R55, R88, R0, R55 ;  /* 0x0000000058377223 */ /* 0x000fe20000010037 */
[C---:B------:R-:W-:Y:S02]  /*fbc0*/  IADD3 R2, PT, PT, R90.reuse, 0x28, RZ ;  /* 0x000000285a027810 */ /* 0x040fe40007ffe0ff */
[----:B------:R-:W-:Y:S02]  /*fbd0*/  IADD3 R0, PT, PT, R90, 0x29, RZ ;  /* 0x000000295a007810 */ /* 0x000fe40007ffe0ff */
[----:B------:R-:W-:Y:S02]  /*fbe0*/  FMNMX3.FTZ R70, R70, R32, R33, !PT ;  /* 0x0000002046467276 */ /* 0x000fe40007810021 */
[----:B------:R-:W-:Y:S02]  /*fbf0*/  FMNMX3.FTZ R68, R68, R34, R35, !PT ;  /* 0x0000002244447276 */ /* 0x000fe40007810023 */
[----:B------:R-:W-:Y:S02]  /*fc00*/  I2FP.F32.S32 R69, R2 ;  /* 0x0000000200457245 */ /* 0x000fe40000201400 */
[----:B------:R-:W-:Y:S02]  /*fc10*/  I2FP.F32.S32 R0, R0 ;  /* 0x0000000000007245 */ /* 0x000fe40000201400 */
[----:B------:R-:W-:Y:S01]  /*fc20*/  FMNMX3.FTZ R70, R70, R36, R37, !PT ;  /* 0x0000002446467276 */ /* 0x000fe20007810025 */
[-C--:B------:R-:W-:Y:S01]  /*fc30*/  FFMA.FTZ R56, R88, R69.reuse, R56 ;  /* 0x0000004558387223 */ /* 0x080fe20000010038 */
[----:B------:R-:W-:Y:S01]  /*fc40*/  IADD3 R2, PT, PT, R90, 0x30, RZ ;  /* 0x000000305a027810 */ /* 0x000fe20007ffe0ff */
[----:B------:R-:W-:Y:S01]  /*fc50*/  FFMA.FTZ R58, R88, R69, R58 ;  /* 0x00000045583a7223 */ /* 0x000fe2000001003a */
[----:B------:R-:W-:Y:S01]  /*fc60*/  FMNMX3.FTZ R68, R68, R38, R39, !PT ;  /* 0x0000002644447276 */ /* 0x000fe20007810027 */
[----:B------:R-:W-:Y:S01]  /*fc70*/  FFMA.FTZ R57, R88, R0, R57 ;  /* 0x0000000058397223 */ /* 0x000fe20000010039 */
[----:B------:R-:W-:Y:S01]  /*fc80*/  FMNMX3.FTZ R70, R70, R40, R41, !PT ;  /* 0x0000002846467276 */ /* 0x000fe20007810029 */
[----:B------:R-:W-:Y:S01]  /*fc90*/  FFMA.FTZ R59, R88, R0, R59 ;  /* 0x00000000583b7223 */ /* 0x000fe2000001003b */
[----:B------:R-:W-:Y:S02]  /*fca0*/  I2FP.F32.S32 R69, R2 ;  /* 0x0000000200457245 */ /* 0x000fe40000201400 */
[----:B------:R-:W-:Y:S02]  /*fcb0*/  FMNMX3.FTZ R68, R68, R42, R43, !PT ;  /* 0x0000002a44447276 */ /* 0x000fe4000781002b */
[----:B------:R-:W-:Y:S01]  /*fcc0*/  IADD3 R0, PT, PT, R90, 0x31, RZ ;  /* 0x000000315a007810 */ /* 0x000fe20007ffe0ff */
[-C--:B------:R-:W-:Y:S01]  /*fcd0*/  FFMA.FTZ R60, R88, R69.reuse, R60 ;  /* 0x00000045583c7223 */ /* 0x080fe2000001003c */
[----:B------:R-:W-:Y:S01]  /*fce0*/  FMNMX3.FTZ R2, R70, R44, R45, !PT ;  /* 0x0000002c46027276 */ /* 0x000fe2000781002d */
[----:B------:R-:W-:Y:S01]  /*fcf0*/  FFMA.FTZ R62, R88, R69, R62 ;  /* 0x00000045583e7223 */ /* 0x000fe2000001003e */
[----:B------:R-:W-:Y:S02]  /*fd00*/  FMNMX3.FTZ R70, R68, R46, R47, !PT ;  /* 0x0000002e44467276 */ /* 0x000fe4000781002f */
[----:B------:R-:W-:Y:S02]  /*fd10*/  I2FP.F32.S32 R0, R0 ;  /* 0x0000000000007245 */ /* 0x000fe40000201400 */
[----:B------:R-:W-:Y:S02]  /*fd20*/  FMNMX3.FTZ R68, R2, R48, R49, !PT ;  /* 0x0000003002447276 */ /* 0x000fe40007810031 */
[----:B------:R-:W-:Y:S01]  /*fd30*/  IADD3 R69, PT, PT, R90, 0x38, RZ ;  /* 0x000000385a457810 */ /* 0x000fe20007ffe0ff */
[----:B------:R-:W-:Y:S01]  /*fd40*/  FFMA.FTZ R61, R88, R0, R61 ;  /* 0x00000000583d7223 */ /* 0x000fe2000001003d */
[----:B------:R-:W-:Y:S01]  /*fd50*/  FMNMX3.FTZ R70, R70, R50, R51, !PT ;  /* 0x0000003246467276 */ /* 0x000fe20007810033 */
[----:B------:R-:W-:Y:S01]  /*fd60*/  FFMA.FTZ R63, R88, R0, R63 ;  /* 0x00000000583f7223 */ /* 0x000fe2000001003f */
[----:B------:R-:W-:Y:S02]  /*fd70*/  IADD3 R2, PT, PT, R90, 0x39, RZ ;  /* 0x000000395a027810 */ /* 0x000fe40007ffe0ff */
[----:B------:R-:W-:Y:S02]  /*fd80*/  I2FP.F32.S32 R69, R69 ;  /* 0x0000004500457245 */ /* 0x000fe40000201400 */
[----:B------:R-:W-:Y:S02]  /*fd90*/  FMNMX3.FTZ R68, R68, R52, R53, !PT ;  /* 0x0000003444447276 */ /* 0x000fe40007810035 */
[----:B------:R-:W-:Y:S01]  /*fda0*/  FMNMX3.FTZ R0, R70, R54, R55, !PT ;  /* 0x0000003646007276 */ /* 0x000fe20007810037 */
[CC--:B------:R-:W-:Y:S01]  /*fdb0*/  FFMA.FTZ R64, R88.reuse, R69.reuse, R64 ;  /* 0x0000004558407223 */ /* 0x0c0fe20000010040 */
        /* <DEDUP_REMOVED lines=26> */
[----:B------:R-:W-:Y:S01]  /*ff60*/  FMUL.FTZ R2, R69, UR4 ;  /* 0x0000000445027c20 */ /* 0x000fe20008410000 */
        /* <DEDUP_REMOVED lines=38> */
[----:B------:R-:W-:Y:S01]  /*101d0*/  FMUL.FTZ R98, R71, R98 ;  /* 0x0000006247627220 */ /* 0x000fe20000410000 */
        /* <DEDUP_REMOVED lines=17> */
[--C-:B------:R-:W-:Y:S01]  /*102f0*/  FFMA.FTZ R28, R28, UR4, -R68.reuse ;  /* 0x000000041c1c7c23 */ /* 0x100fe20008010844 */
[----:B------:R-:W-:Y:S01]  /*10300*/  FFMA.FTZ R146, R29, UR4, -R68 ;  /* 0x000000041d927c23 */ /* 0x000fe20008010844 */
[--C-:B------:R-:W-:Y:S01]  /*10310*/  FFMA.FTZ R148, R31, UR4, -R4.reuse ;  /* 0x000000041f947c23 */ /* 0x100fe20008010804 */
[----:B------:R-:W-:Y:S01]  /*10320*/  FFMA.FTZ R34, R34, UR4, -R4 ;  /* 0x0000000422227c23 */ /* 0x000fe20008010804 */
[----:B------:R-:W-:Y:S01]  /*10330*/  FFMA.FTZ R19, R25, UR4, -R68 ;  /* 0x0000000419137c23 */ /* 0x000fe20008010844 */
[----:B------:R-:W-:Y:S01]  /*10340*/  MUFU.EX2 R140, R140 ;  /* 0x0000008c008c7308 */ /* 0x000fe20000000800 */
[C---:B------:R-:W-:Y:S09]  /*10350*/  HMMA.16816.F32 R108, R124.reuse, R80, R108 ;  /* 0x000000507c6c723c */ /* 0x040ff2000000186c */
[----:B------:R-:W-:Y:S01]  /*10360*/  MUFU.EX2 R142, R142 ;  /* 0x0000008e008e7308 */ /* 0x000fe20000000800 */
[----:B------:R-:W-:Y:S01]  /*10370*/  FFMA.FTZ R0, R73, R87, R0 ;  /* 0x0000005749007223 */ /* 0x000fe20000010000 */
[----:B------:R-:W-:Y:S01]  /*10380*/  FFMA.FTZ R73, R33, UR4, -R68 ;  /* 0x0000000421497c23 */ /* 0x000fe20008010844 */
[----:B------:R-:W-:Y:S01]  /*10390*/  FFMA.FTZ R87, R30, UR4, -R4 ;  /* 0x000000041e577c23 */ /* 0x000fe20008010804 */
[C---:B------:R-:W-:Y:S01]  /*103a0*/  HMMA.16816.F32 R104, R124.reuse, R82, R104 ;  /* 0x000000527c68723c */ /* 0x040fe20000001868 */
[----:B------:R-:W1:Y:S05]  /*103b0*/  LDSM.16.MT88.4 R80, [R77] ;  /* 0x000000004d50783b */ /* 0x000e6a0000004200 */
[----:B------:R-:W-:Y:S01]  /*103c0*/  MUFU.EX2 R19, R19 ;  /* 0x0000001300137308 */ /* 0x000fe20000000800 */
[----:B------:R-:W-:Y:S01]  /*103d0*/  FFMA.FTZ R2, R71, R89, R2 ;  /* 0x0000005947027223 */ /* 0x000fe20000010002 */
[----:B------:R-:W-:Y:S01]  /*103e0*/  FFMA.FTZ R89, R35, UR4, -R4 ;  /* 0x0000000423597c23 */ /* 0x000fe20008010804 */
[--C-:B------:R-:W-:Y:S07]  /*103f0*/  FFMA.FTZ R144, R32, UR4, -R68.reuse ;  /* 0x0000000420907c23 */ /* 0x100fee0008010844 */
[----:B------:R2:W-:Y:S01]  /*10400*/  MUFU.EX2 R71, R28 ;  /* 0x0000001c00477308 */ /* 0x0005e20000000800 */
[----:B------:R-:W-:Y:S01]  /*10410*/  FFMA.FTZ R32, R40, UR4, -R68 ;  /* 0x0000000428207c23 */ /* 0x000fe20008010844 */
[----:B------:R-:W-:Y:S01]  /*10420*/  FADD.FTZ R137, R137, R0 ;  /* 0x0000000089897221 */ /* 0x000fe20000010000 */
[--C-:B------:R-:W-:Y:S07]  /*10430*/  FFMA.FTZ R37, R37, UR4, -R68.reuse ;  /* 0x0000000425257c23 */ /* 0x100fee0008010844 */
[----:B------:R-:W-:Y:S01]  /*10440*/  MUFU.EX2 R0, R34 ;  /* 0x0000002200007308 */ /* 0x000fe20000000800 */
[----:B------:R-:W-:Y:S01]  /*10450*/  FFMA.FTZ R49, R49, UR4, -R68 ;  /* 0x0000000431317c23 */ /* 0x000fe20008010844 */
[----:B------:R-:W-:Y:S01]  /*10460*/  FFMA.FTZ R51, R51, UR4, -R4 ;  /* 0x0000000433337c23 */ /* 0x000fe20008010804 */
[----:B------:R-:W-:Y:S07]  /*10470*/  FADD.FTZ R135, R135, R2 ;  /* 0x0000000287877221 */ /* 0x000fee0000010000 */
[----:B------:R-:W3:Y:S01]  /*10480*/  MUFU.EX2 R139, R139 ;  /* 0x0000008b008b7308 */ /* 0x000ee20000000800 */
[--C-:B------:R-:W-:Y:S01]  /*10490*/  FFMA.FTZ R2, R36, UR4, -R68.reuse ;  /* 0x0000000424027c23 */ /* 0x100fe20008010844 */
[----:B------:R-:W-:Y:S01]  /*104a0*/  FFMA.FTZ R36, R41, UR4, -R68 ;  /* 0x0000000429247c23 */ /* 0x000fe20008010844 */
[--C-:B------:R-:W-:Y:S07]  /*104b0*/  FFMA.FTZ R40, R39, UR4, -R4.reuse ;  /* 0x0000000427287c23 */ /* 0x100fee0008010804 */
[----:B------:R4:W-:Y:S01]  /*104c0*/  MUFU.EX2 R41, R32 ;  /* 0x0000002000297308 */ /* 0x0009e20000000800 */
[----:B------:R-:W-:Y:S01]  /*104d0*/  FFMA.FTZ R42, R42, UR4, -R4 ;  /* 0x000000042a2a7c23 */ /* 0x000fe20008010804 */
[----:B--2---:R-:W-:Y:S01]  /*104e0*/  LDSM.16.MT88.4 R28, [R77+0xc00] ;  /* 0x000c00004d1c783b */ /* 0x004fe20000004200 */
[--C-:B------:R-:W-:Y:S07]  /*104f0*/  FFMA.FTZ R53, R53, UR4, -R68.reuse ;  /* 0x0000000435357c23 */ /* 0x100fee0008010844 */
[----:B------:R-:W-:Y:S01]  /*10500*/  MUFU.EX2 R37, R37 ;  /* 0x0000002500257308 */ /* 0x000fe20000000800 */
[----:B------:R-:W-:Y:S01]  /*10510*/  FFMA.FTZ R57, R57, UR4, -R68 ;  /* 0x0000000439397c23 */ /* 0x000fe20008010844 */
        /* <DEDUP_REMOVED lines=8> */
[----:B----4-:R-:W-:Y:S01]  /*105a0*/  LDSM.16.MT88.4 R32, [R77+0x1000] ;  /* 0x001000004d20783b */ /* 0x010fe20000004200 */
[----:B------:R-:W-:Y:S07]  /*105b0*/  FADD.FTZ R78, R79, R78 ;  /* 0x0000004e4f4e7221 */ /* 0x000fee0000010000 */
[----:B------:R-:W2:Y:S01]  /*105c0*/  MUFU.EX2 R136, R136 ;  /* 0x0000008800887308 */ /* 0x000ea20000000800 */
[--C-:B------:R-:W-:Y:S01]  /*105d0*/  FFMA.FTZ R79, R46, UR4, -R4.reuse ;  /* 0x000000042e4f7c23 */ /* 0x100fe20008010804 */
[----:B------:R-:W-:Y:S01]  /*105e0*/  FFMA.FTZ R46, R50, UR4, -R4 ;  /* 0x00000004322e7c23 */ /* 0x000fe20008010804 */
[--C-:B------:R-:W-:Y:S07]  /*105f0*/  FFMA.FTZ R50, R52, UR4, -R68.reuse ;  /* 0x0000000434327c23 */ /* 0x100fee0008010844 */
[----:B------:R-:W-:Y:S01]  /*10600*/  MUFU.EX2 R129, R129 ;  /* 0x0000008100817308 */ /* 0x000fe20000000800 */
[----:B------:R-:W-:Y:S01]  /*10610*/  FFMA.FTZ R52, R56, UR4, -R68 ;  /* 0x0000000438347c23 */ /* 0x000fe20008010844 */
[----:B------:R-:W-:Y:S01]  /*10620*/  FFMA.FTZ R56, R58, UR4, -R4 ;  /* 0x000000043a387c23 */ /* 0x000fe20008010804 */
[C---:B-1----:R-:W-:Y:S07]  /*10630*/  HMMA.16816.F32 R100, R124.reuse, R80, R100 ;  /* 0x000000507c64723c */ /* 0x042fee0000001864 */
[----:B------:R-:W-:Y:S01]  /*10640*/  MUFU.EX2 R46, R46 ;  /* 0x0000002e002e7308 */ /* 0x000fe20000000800 */
[----:B------:R-:W-:Y:S01]  /*10650*/  FADD.FTZ R91, R91, R92 ;  /* 0x0000005c5b5b7221 */ /* 0x000fe20000010000 */
[--C-:B------:R-:W-:Y:S08]  /*10660*/  FFMA.FTZ R58, R61, UR4, -R68.reuse ;  /* 0x000000043d3a7c23 */ /* 0x100ff00008010844 */
[----:B------:R-:W1:Y:S01]  /*10670*/  MUFU.EX2 R132, R132 ;  /* 0x0000008400847308 */ /* 0x000e620000000800 */
[----:B------:R-:W-:Y:S01]  /*10680*/  ISETP.GT.AND P0, PT, R128, R93, PT ;  /* 0x0000005d8000720c */ /* 0x000fe20003f04270 */
[----:B------:R-:W-:Y:S01]  /*10690*/  FFMA.FTZ R64, R64, UR4, -R68 ;  /* 0x0000000440407c23 */ /* 0x000fe20008010844 */
[----:B------:R-:W-:Y:S01]  /*106a0*/  HMMA.16816.F32 R96, R124, R82, R96 ;  /* 0x000000527c60723c */ /* 0x000fe20000001860 */
[----:B------:R-:W3:Y:S06]  /*106b0*/  LDSM.16.MT88.4 R80, [R122+0x3400] ;  /* 0x003400007a50783b */ /* 0x000eec0000004200 */
[----:B------:R-:W-:Y:S01]  /*106c0*/  MUFU.EX2 R138, R138 ;  /* 0x0000008a008a7308 */ /* 0x000fe20000000800 */
[C---:B--2---:R-:W-:Y:S01]  /*106d0*/  F2FP.F16.F32.PACK_AB R124, R136.reuse, R131 ;  /* 0x00000083887c723e */ /* 0x044fe200000000ff */
[----:B------:R-:W-:Y:S01]  /*106e0*/  FADD.FTZ R131, R131, R78 ;  /* 0x0000004e83837221 */ /* 0x000fe20000010000 */
[----:B------:R-:W-:Y:S07]  /*106f0*/  FFMA.FTZ R63, R63, UR4, -R4 ;  /* 0x000000043f3f7c23 */ /* 0x000fee0008010804 */
[----:B------:R-:W2:Y:S01]  /*10700*/  MUFU.EX2 R133, R133 ;  /* 0x0000008500857308 */ /* 0x000ea20000000800 */
[----:B------:R-:W-:Y:S01]  /*10710*/  MOV R92, R69 ;  /* 0x00000045005c7202 */ /* 0x000fe20000000f00 */
[----:B------:R-:W-:Y:S08]  /*10720*/  FADD.FTZ R136, R136, R131 ;  /* 0x0000008388887221 */ /* 0x000ff00000010000 */
[----:B------:R-:W-:Y:S01]  /*10730*/  MUFU.EX2 R134, R134 ;  /* 0x0000008600867308 */ /* 0x000fe20000000800 */
[C---:B-1----:R-:W-:Y:S01]  /*10740*/  F2FP.F16.F32.PACK_AB R126, R132.reuse, R129 ;  /* 0x00000081847e723e */ /* 0x042fe200000000ff */
[----:B------:R-:W-:Y:S08]  /*10750*/  FADD.FTZ R129, R129, R136 ;  /* 0x0000008881817221 */ /* 0x000ff00000010000 */
[----:B------:R-:W1:Y:S01]  /*10760*/  MUFU.EX2 R17, R17 ;  /* 0x0000001100117308 */ /* 0x000e620000000800 */
[----:B------:R-:W-:Y:S09]  /*10770*/  FADD.FTZ R132, R132, R129 ;  /* 0x0000008184847221 */ /* 0x000ff20000010000 */
[----:B------:R-:W-:Y:S01]  /*10780*/  MUFU.EX2 R146, R146 ;  /* 0x0000009200927308 */ /* 0x000fe20000000800 */
[C---:B--2---:R-:W-:Y:S01]  /*10790*/  F2FP.F16.F32.PACK_AB R125, R133.reuse, R138 ;  /* 0x0000008a857d723e */ /* 0x044fe200000000ff */
[----:B------:R-:W-:Y:S08]  /*107a0*/  FADD.FTZ R138, R138, R91 ;  /* 0x0000005b8a8a7221 */ /* 0x000ff00000010000 */
[----:B------:R-:W-:Y:S01]  /*107b0*/  MUFU.EX2 R144, R144 ;  /* 0x0000009000907308 */ /* 0x000fe20000000800 */
[----:B------:R-:W-:Y:S01]  /*107c0*/  MOV R91, R70 ;  /* 0x00000046005b7202 */ /* 0x000fe20000000f00 */
[----:B------:R-:W-:Y:S08]  /*107d0*/  FADD.FTZ R133, R133, R138 ;  /* 0x0000008a85857221 */ /* 0x000ff00000010000 */
[----:B------:R-:W-:Y:S01]  /*107e0*/  MUFU.EX2 R73, R73 ;  /* 0x0000004900497308 */ /* 0x000fe20000000800 */
[----:B-1----:R-:W-:Y:S01]  /*107f0*/  F2FP.F16.F32.PACK_AB R127, R17, R134 ;  /* 0x00000086117f723e */ /* 0x002fe200000000ff */
[----:B------:R-:W-:Y:S08]  /*10800*/  FADD.FTZ R134, R134, R133 ;  /* 0x0000008586867221 */ /* 0x000ff00000010000 */
        /* <DEDUP_REMOVED lines=46> */
[--C-:B------:R-:W-:Y:S01]  /*10af0*/  FFMA.FTZ R80, R38, UR4, -R4.reuse ;  /* 0x0000000426507c23 */ /* 0x100fe20008010804 */
[----:B------:R-:W-:Y:S02]  /*10b00*/  FFMA.FTZ R38, R43, UR4, -R4 ;  /* 0x000000042b267c23 */ /* 0x000fe40008010804 */
[----:B------:R1:W-:Y:S02]  /*10b10*/  MUFU.EX2 R43, R42 ;  /* 0x0000002a002b7308 */ /* 0x0003e40000000800 */
[----:B------:R-:W-:Y:S08]  /*10b20*/  HMMA.16816.F32 R104, R20, R82, R104 ;  /* 0x000000521468723c */ /* 0x000ff00000001868 */
[----:B------:R-:W4:Y:S01]  /*10b30*/  MUFU.EX2 R39, R80 ;  /* 0x0000005000277308 */ /* 0x000f220000000800 */
[----:B------:R-:W-:Y:S02]  /*10b40*/  F2FP.F16.F32.PACK_AB R20, R37, R2 ;  /* 0x000000022514723e */ /* 0x000fe400000000ff */
[----:B------:R-:W-:Y:S07]  /*10b50*/  F2FP.F16.F32.PACK_AB R22, R36, R41 ;  /* 0x000000292416723e */ /* 0x000fee00000000ff */
[----:B------:R-:W5:Y:S01]  /*10b60*/  MUFU.EX2 R38, R38 ;  /* 0x0000002600267308 */ /* 0x000f620000000800 */
[--C-:B-1----:R-:W-:Y:S01]  /*10b70*/  FFMA.FTZ R42, R45, UR4, -R68.reuse ;  /* 0x000000042d2a7c23 */ /* 0x102fe20008010844 */
[----:B----4-:R-:W-:Y:S01]  /*10b80*/  F2FP.F16.F32.PACK_AB R21, R40, R39 ;  /* 0x000000272815723e */ /* 0x010fe200000000ff */
[--C-:B------:R-:W-:Y:S01]  /*10b90*/  FFMA.FTZ R80, R44, UR4, -R68.reuse ;  /* 0x000000042c507c23 */ /* 0x100fe20008010844 */
[----:B------:R-:W-:Y:S01]  /*10ba0*/  FFMA.FTZ R44, R48, UR4, -R68 ;  /* 0x00000004302c7c23 */ /* 0x000fe20008010844 */
[----:B------:R-:W-:Y:S01]  /*10bb0*/  FFMA.FTZ R48, R47, UR4, -R4 ;  /* 0x000000042f307c23 */ /* 0x000fe20008010804 */
[----:B-----5:R-:W-:Y:S04]  /*10bc0*/  F2FP.F16.F32.PACK_AB R23, R38, R43 ;  /* 0x0000002b2617723e */ /* 0x020fe800000000ff */
[----:B------:R-:W-:Y:S10]  /*10bd0*/  MUFU.EX2 R45, R80 ;  /* 0x00000050002d7308 */ /* 0x000ff40000000800 */
[----:B------:R-:W1:Y:S01]  /*10be0*/  MUFU.EX2 R42, R42 ;  /* 0x0000002a002a7308 */ /* 0x000e620000000800 */
[C---:B--2---:R-:W-:Y:S09]  /*10bf0*/  HMMA.16816.F32 R108, R20.reuse, R24, R108 ;  /* 0x00000018146c723c */ /* 0x044ff2000000186c */
[----:B------:R-:W2:Y:S10]  /*10c00*/  MUFU.EX2 R44, R44 ;  /* 0x0000002c002c7308 */ /* 0x000eb40000000800 */
[----:B------:R-:W-:Y:S01]  /*10c10*/  MUFU.EX2 R47, R79 ;  /* 0x0000004f002f7308 */ /* 0x000fe20000000800 */
[C---:B------:R-:W-:Y:S01]  /*10c20*/  HMMA.16816.F32 R104, R20.reuse, R26, R104 ;  /* 0x0000001a1468723c */ /* 0x040fe20000001868 */
[----:B------:R-:W4:Y:S08]  /*10c30*/  LDSM.16.MT88.4 R24, [R77+0x1400] ;  /* 0x001400004d18783b */ /* 0x000f300000004200 */
[----:B------:R-:W5:Y:S01]  /*10c40*/  MUFU.EX2 R48, R48 ;  /* 0x0000003000307308 */ /* 0x000f620000000800 */
[C---:B------:R-:W-:Y:S08]  /*10c50*/  HMMA.16816.F32 R100, R20.reuse, R32, R100 ;  /* 0x000000201464723c */ /* 0x040ff00000001864 */
[----:B------:R-:W-:Y:S01]  /*10c60*/  HMMA.16816.F32 R96, R20, R34, R96 ;  /* 0x000000221460723c */ /* 0x000fe20000001860 */
[----:B------:R-:W4:Y:S02]  /*10c70*/  LDSM.16.MT88.4 R32, [R122+0x4800] ;  /* 0x004800007a20783b */ /* 0x000f240000004200 */
[----:B-1----:R-:W-:Y:S02]  /*10c80*/  F2FP.F16.F32.PACK_AB R20, R42, R45 ;  /* 0x0000002d2a14723e */ /* 0x002fe400000000ff */
[----:B--2---:R-:W-:Y:S02]  /*10c90*/  F2FP.F16.F32.PACK_AB R22, R49, R44 ;  /* 0x0000002c3116723e */ /* 0x004fe400000000ff */
[----:B-----5:R-:W-:Y:S02]  /*10ca0*/  F2FP.F16.F32.PACK_AB R21, R48, R47 ;  /* 0x0000002f3015723e */ /* 0x020fe400000000ff */
[----:B------:R-:W-:Y:S07]  /*10cb0*/  F2FP.F16.F32.PACK_AB R23, R51, R46 ;  /* 0x0000002e3317723e */ /* 0x000fee00000000ff */
[C---:B---3--:R-:W-:Y:S08]  /*10cc0*/  HMMA.16816.F32 R108, R20.reuse, R28, R108 ;  /* 0x0000001c146c723c */ /* 0x048ff0000000186c */
[C---:B------:R-:W-:Y:S08]  /*10cd0*/  HMMA.16816.F32 R104, R20.reuse, R30, R104 ;  /* 0x0000001e1468723c */ /* 0x040ff00000001868 */
[C---:B----4-:R-:W-:Y:S03]  /*10ce0*/  HMMA.16816.F32 R100, R20.reuse, R24, R100 ;  /* 0x000000181464723c */ /* 0x050fe60000001864 */
        /* <DEDUP_REMOVED lines=21> */
[C---:B------:R-:W-:Y:S01]  /*10e40*/  HMMA.16816.F32 R108, R24.reuse, R32, R108 ;  /* 0x00000020186c723c */ /* 0x040fe2000000186c */
        /* <DEDUP_REMOVED lines=60> */
.L_x_4728:
        /* <DEDUP_REMOVED lines=25> */
[----:B----4-:R-:W-:-:S03]  /*113a0*/  IMAD R18, R15, R18, UR8 ;  /* 0x000000080f127e24 */ /* 0x010fc6000f8e0212 */
[----:B------:R-:W1:Y:S01]  /*113b0*/  MUFU.RCP R4, R0 ;  /* 0x0000000000047308 */ /* 0x000e620000001000 */
[----:B---3--:R-:W-:Y:S01]  /*113c0*/  FADD.FTZ R2, R9, R2 ;  /* 0x0000000209027221 */ /* 0x008fe20000010000 */
[----:B------:R-:W-:Y:S01]  /*113d0*/  FSETP.NE.FTZ.AND P0, PT, R0, RZ, PT ;  /* 0x000000ff0000720b */ /* 0x000fe20003f15000 */
[----:B------:R-:W-:Y:S01]  /*113e0*/  IMAD R12, R12, R15, R18 ;  /* 0x0000000f0c0c7224 */ /* 0x000fe200078e0212 */
[----:B------:R-:W-:Y:S02]  /*113f0*/  LOP3.LUT R9, R3, 0xd8, RZ, 0xc0, !PT ;  /* 0x000000d803097812 */ /* 0x000fe400078ec0ff */
[----:B------:R-:W-:Y:S02]  /*11400*/  FSETP.NE.FTZ.AND P1, PT, R2, RZ, PT ;  /* 0x000000ff0200720b */ /* 0x000fe40003f35000 */
[----:B------:R-:W3:Y:S01]  /*11410*/  MUFU.RCP R6, R2 ;  /* 0x0000000200067308 */ /* 0x000ee20000001000 */
[----:B------:R-:W-:Y:S02]  /*11420*/  LOP3.LUT R8, R9, 0x18, R14, 0x78, !PT ;  /* 0x0000001809087812 */ /* 0x000fe400078e780e */
[----:B------:R-:W-:-:S02]  /*11430*/  MOV R18, 0xff800000 ;  /* 0xff80000000127802 */ /* 0x000fc40000000f00 */
[----:B------:R-:W-:Y:S02]  /*11440*/  LOP3.LUT R8, R8, 0xf24, R3, 0xf8, !PT ;  /* 0x00000f2408087812 */ /* 0x000fe400078ef803 */
[----:B------:R-:W4:Y:S01]  /*11450*/  @P0 LDC R16, c[0x0][0x458] ;  /* 0x00011600ff100b82 */ /* 0x000f220000000800 */
[----:B------:R-:W5:Y:S01]  /*11460*/  @P0 MUFU.LG2 R0, R0 ;  /* 0x0000000000000308 */ /* 0x000f620000000c00 */
[----:B------:R-:W-:Y:S02]  /*11470*/  LEA R20, R8, UR5, 0x2 ;  /* 0x0000000508147c11 */ /* 0x000fe4000f8e10ff */
[----:B-1----:R-:W-:Y:S02]  /*11480*/  FSEL R4, R4, 1, P0 ;  /* 0x3f80000004047808 */ /* 0x002fe40000000000 */
[----:B------:R-:W-:Y:S02]  /*11490*/  SHF.R.U32.HI R15, RZ, 0x2, R84 ;  /* 0x00000002ff0f7819 */ /* 0x000fe40000011654 */
[----:B------:R-:W1:Y:S01]  /*114a0*/  S2UR UR5, SR_CTAID.X ;  /* 0x00000000000579c3 */ /* 0x000e620000002500 */
        /* <DEDUP_REMOVED lines=11> */
[----:B------:R-:W3:Y:S01]  /*11560*/  @P1 LDC R17, c[0x0][0x458] ;  /* 0x00011600ff111b82 */ /* 0x000ee20000000800 */
[----:B------:R-:W-:Y:S01]  /*11570*/  LOP3.LUT R118, R118, 0x80, RZ, 0xc0, !PT ;  /* 0x0000008076767812 */ /* 0x000fe200078ec0ff */
[----:B------:R-:W2:Y:S01]  /*11580*/  @P1 MUFU.LG2 R2, R2 ;  /* 0x0000000200021308 */ /* 0x000ea20000000c00 */
[----:B-----5:R-:W-:Y:S01]  /*11590*/  @P0 FMUL.FTZ R0, R0, 0.69314718246459960938 ;  /* 0x3f31721800000820 */ /* 0x020fe20000410000 */
        /* <DEDUP_REMOVED lines=12> */
[----:B-1----:R-:W-:Y:S01]  /*11660*/  USHF.L.U32 UR8, UR5, 0x6, URZ ;  /* 0x0000000605087899 */ /* 0x002fe200080006ff */
[----:B------:R-:W-:Y:S01]  /*11670*/  LOP3.LUT R14, R14, 0x30, RZ, 0xc0, !PT ;  /* 0x000000300e0e7812 */ /* 0x000fe200078ec0ff */
[----:B------:R-:W-:Y:S01]  /*11680*/  STS.64 [R6+0x20], R104 ;  /* 0x0000206806007388 */ /* 0x000fe20000000a00 */
[----:B----4-:R-:W-:Y:S01]  /*11690*/  @P0 FFMA.FTZ R18, R69, R16, R0 ;  /* 0x0000001045120223 */ /* 0x010fe20000010000 */
[----:B--2---:R-:W-:Y:S01]  /*116a0*/  @P1 FMUL.FTZ R21, R2, 0.69314718246459960938 ;  /* 0x3f31721802151820 */ /* 0x004fe20000410000 */
[----:B------:R-:W-:Y:S01]  /*116b0*/  LOP3.LUT R15, R14, 0x7, R15, 0xf8, !PT ;  /* 0x000000070e0f7812 */ /* 0x000fe200078ef80f */
[----:B------:R-:W-:Y:S01]  /*116c0*/  STS.64 [R6+0x420], R106 ;  /* 0x0004206a06007388 */ /* 0x000fe20000000a00 */
[----:B------:R-:W-:-:S03]  /*116d0*/  IMAD R12, R12, R13, UR8 ;  /* 0x000000080c0c7e24 */ /* 0x000fc6000f8e020d */
[----:B------:R-:W-:Y:S01]  /*116e0*/  STS.64 [R7+0x40], R100 ;  /* 0x0000406407007388 */ /* 0x000fe20000000a00 */
[----:B------:R-:W-:-:S03]  /*116f0*/  IMAD R0, R12, UR4, RZ ;  /* 0x000000040c007c24 */ /* 0x000fc6000f8e02ff */
[----:B------:R-:W-:Y:S04]  /*11700*/  STS.64 [R7+0x440], R102 ;  /* 0x0004406607007388 */ /* 0x000fe80000000a00 */
[----:B------:R-:W-:Y:S04]  /*11710*/  STS.64 [R19+0x60], R96 ;  /* 0x0000606013007388 */ /* 0x000fe80000000a00 */
[----:B------:R1:W-:Y:S01]  /*11720*/  STS.64 [R19+0x460], R98 ;  /* 0x0004606213007388 */ /* 0x0003e20000000a00 */
[----:B------:R-:W-:Y:S01]  /*11730*/  BAR.SYNC.DEFER_BLOCKING 0x0 ;  /* 0x0000000000007b1d */ /* 0x000fe20000010000 */
[----:B-1----:R-:W-:-:S05]  /*11740*/  MOV R19, 0xff800000 ;  /* 0xff80000000137802 */ /* 0x002fca0000000f00 */
[----:B------:R1:W2:Y:S01]  /*11750*/  LDS.128 R8, [R20] ;  /* 0x0000000014087984 */ /* 0x0002a20000000c00 */
[----:B---3--:R-:W-:-:S03]  /*11760*/  @P1 FFMA.FTZ R19, R70, R17, R21 ;  /* 0x0000001146131223 */ /* 0x008fc60000010015 */
[----:B------:R1:W3:Y:S01]  /*11770*/  LDS.128 R4, [R20+0x800] ;  /* 0x0008000014047984 */ /* 0x0002e20000000c00 */
        /* <DEDUP_REMOVED lines=12> */
.L_x_4734:
[----:B------:R-:W-:Y:S05]  /*11840*/  BSYNC.RECONVERGENT B0 ;  /* 0x0000000000007941 */ /* 0x000fea0003800200 */
.L_x_4733:
[----:B----4-:R-:W4:Y:S01]  /*11850*/  LDS.128 R16, [R20+0x1000] ;  /* 0x0010000014107984 */ /* 0x010f220000000c00 */
[----:B------:R-:W5:Y:S01]  /*11860*/  LDCU UR9, c[0x0][0x440] ;  /* 0x00008800ff0977ac */ /* 0x000f620008000800 */
[----:B------:R-:W-:Y:S01]  /*11870*/  LOP3.LUT R2, R3, 0x1c, RZ, 0xc0, !PT ;  /* 0x0000001c03027812 */ /* 0x000fe200078ec0ff */
[----:B------:R-:W-:Y:S01]  /*11880*/  VIADD R23, R94, -UR8 ;  /* 0x800000085e177c36 */ /* 0x000fe20008000000 */
[----:B------:R1:W1:Y:S01]  /*11890*/  LDS.128 R12, [R20+0x1800] ;  /* 0x00180000140c7984 */ /* 0x0002620000000c00 */
[----:B------:R-:W2:Y:S01]  /*118a0*/  LDCU.64 UR4, c[0x0][0x3f8] ;  /* 0x00007f00ff0477ac */ /* 0x000ea20008000a00 */
        /* <DEDUP_REMOVED lines=20> */
.L_x_4735:
        /* <DEDUP_REMOVED lines=9> */
.L_x_4942:


//--------------------- .text._ZN5flash24flash_fwd_splitkv_kernelI23Flash_fwd_kernel_traitsILi32ELi64ELi128ELi4ELb0ELb0EN7cutlass6half_tE19Flash_kernel_traitsILi32ELi64ELi128ELi4ES3_EELb1ELb0ELb1ELb0ELb0ELb1ELb1ELb1EEEvNS_16Flash_fwd_paramsE --------------------------
	.section	.text._ZN5flash24flash_fwd_splitkv_kernelI23Flash_fwd_kernel_traitsILi32ELi64ELi128ELi4ELb0ELb0EN7cutlass6half_tE19Flash_kernel_traitsILi32ELi64ELi128ELi4ES3_EELb1ELb0ELb1ELb0ELb0ELb1ELb1ELb1EEEvNS_16Flash_fwd_paramsE,"ax",@progbits
	.align	128
        .global         _ZN5flash24flash_fwd_splitkv_kernelI23Flash_fwd_kernel_traitsILi32ELi64ELi128ELi4ELb0ELb0EN7cutlass6half_tE19Flash_kernel_traitsILi32ELi64ELi128ELi4ES3_EELb1ELb0ELb1ELb0ELb0ELb1ELb1ELb1EEEvNS_16Flash_fwd_paramsE
        .type           _ZN5flash24flash_fwd_splitkv_kernelI23Flash_fwd_kernel_traitsILi32ELi64ELi128ELi4ELb0ELb0EN7cutlass6half_tE19Flash_kernel_traitsILi32ELi64ELi128ELi4ES3_EELb1ELb0ELb1ELb0ELb0ELb1ELb1ELb1EEEvNS_16Flash_fwd_paramsE,@function
        .size           _ZN5flash24flash_fwd_splitkv_kernelI23Flash_fwd_kernel_traitsILi32ELi64ELi128ELi4ELb0ELb0EN7cutlass6half_tE19Flash_kernel_traitsILi32ELi64ELi128ELi4ES3_EELb1ELb0ELb1ELb0ELb0ELb1ELb1ELb1EEEvNS_16Flash_fwd_paramsE,(.L_x_4943 - _ZN5flash24flash_fwd_splitkv_kernelI23Flash_fwd_kernel_traitsILi32ELi64ELi128ELi4ELb0ELb0EN7cutlass6half_tE19Flash_kernel_traitsILi32ELi64ELi128ELi4ES3_EELb1ELb0ELb1ELb0ELb0ELb1ELb1ELb1EEEvNS_16Flash_fwd_paramsE)
        .other          _ZN5flash24flash_fwd_splitkv_kernelI23Flash_fwd_kernel_traitsILi32ELi64ELi128ELi4ELb0ELb0EN7cutlass6half_tE19Flash_kernel_traitsILi32ELi64ELi128ELi4ES3_EELb1ELb0ELb1ELb0ELb0ELb1ELb1ELb1EEEvNS_16Flash_fwd_paramsE,@"STO_CUDA_ENTRY STV_DEFAULT"
_ZN5flash24flash_fwd_splitkv_kernelI23Flash_fwd_kernel_traitsILi32ELi64ELi128ELi4ELb0ELb0EN7cutlass6half_tE19Flash_kernel_traitsILi32ELi64ELi128ELi4ES3_EELb1ELb0ELb1ELb0ELb0ELb1ELb1ELb1EEEvNS_16Flash_fwd_paramsE:
.text._ZN5flash24flash_fwd_splitkv_kernelI23Flash_fwd_kernel_traitsILi32ELi64ELi128ELi4ELb0ELb0EN7cutlass6half_tE19Flash_kernel_traitsILi32ELi64ELi128ELi4ES3_EELb1ELb0ELb1ELb0ELb0ELb1ELb1ELb1EEEvNS_16Flash_fwd_paramsE:
        /* <DEDUP_REMOVED lines=70> */
.L_x_4736:
        /* <DEDUP_REMOVED lines=108> */
.L_x_4737:
        /* <DEDUP_REMOVED lines=9> */
.L_x_4738:
        /* <DEDUP_REMOVED lines=41> */
[----:B------:R-:W-:Y:S01]  /*0e40*/  IMAD.U32 R62, RZ, RZ, UR12 ;  /* 0x0000000cff3e7e24 */ /* 0x000fe2000f8e00ff */
[----:B------:R-:W-:Y:S02]  /*0e50*/  MOV R10, RZ ;  /* 0x000000ff000a7202 */ /* 0x000fe40000000f00 */
[----:B------:R-:W3:Y:S01]  /*0e60*/  I2F.RP R12, R4 ;  /* 0x00000004000c7306 */ /* 0x000ee20000209400 */
[----:B------:R-:W-:Y:S02]  /*0e70*/  IADD3 R5, PT, PT, -R5, RZ, RZ ;  /* 0x000000ff05057210 */ /* 0x000fe40007ffe1ff */
[----:B------:R-:W-:Y:S02]  /*0e80*/  ISETP.NE.AND P2, PT, R7, RZ, PT ;  /* 0x000000ff0700720c */ /* 0x000fe40003f45270 */
[----:B------:R-:W-:Y:S01]  /*0e90*/  MOV R63, UR13 ;  /* 0x0000000d003f7c02 */ /* 0x000fe20008000f00 */
[----:B------:R-:W-:-:S02]  /*0ea0*/  IMAD R2, R9, R5, R2 ;  /* 0x0000000509027224 */ /* 0x000fc400078e0202 */
[----:B---3--:R-:W3:Y:S02]  /*0eb0*/  MUFU.RCP R8, R12 ;  /* 0x0000000c00087308 */ /* 0x008ee40000001000 */
[----:B---3--:R-:W-:-:S06]  /*0ec0*/  IADD3 R8, PT, PT, R8, 0xffffffe, RZ ;  /* 0x0ffffffe08087810 */ /* 0x008fcc0007ffe0ff */
[----:B------:R-:W3:Y:S02]  /*0ed0*/  F2I.FTZ.U32.TRUNC.NTZ R11, R8 ;  /* 0x00000008000b7305 */ /* 0x000ee4000021f000 */
[----:B---3--:R-:W-:-:S04]  /*0ee0*/  IMAD.MOV R0, RZ, RZ, -R11 ;  /* 0x000000ffff007224 */ /* 0x008fc800078e0a0b */
        /* <DEDUP_REMOVED lines=21> */
[----:B-1----:R-:W-:Y:S02]  /*1040*/  IMAD R3, R3, UR4, RZ ;  /* 0x0000000403037c24 */ /* 0x002fe4000f8e02ff */
        /* <DEDUP_REMOVED lines=29> */
.L_x_4739:
        /* <DEDUP_REMOVED lines=15> */
.L_x_4741:
[----:B------:R-:W2:Y:S01]  /*1310*/  LDC.64 R62, c[0x0][0x3b8] ;  /* 0x0000ee00ff3e7b82 */ /* 0x000ea20000000a00 */
[----:B-1----:R-:W-:-:S05]  /*1320*/  IADD3 R3, PT, PT, R0, R5, RZ ;  /* 0x0000000500037210 */ /* 0x002fca0007ffe0ff */
[C---:B--2---:R-:W-:Y:S02]  /*1330*/  IMAD R15, R3.reuse, R63, RZ ;  /* 0x0000003f030f7224 */ /* 0x044fe400078e02ff */
[----:B------:R-:W-:-:S05]  /*1340*/  IMAD.WIDE.U32 R8, R3, R62, RZ ;  /* 0x0000003e03087225 */ /* 0x000fca00078e00ff */
[----:B------:R-:W-:Y:S02]  /*1350*/  IADD3 R15, PT, PT, R9, R15, RZ ;  /* 0x0000000f090f7210 */ /* 0x000fe40007ffe0ff */
[----:B------:R-:W-:Y:S02]  /*1360*/  MOV R14, R8 ;  /* 0x00000008000e7202 */ /* 0x000fe40000000f00 */
.L_x_4742:
        /* <DEDUP_REMOVED lines=14> */
.L_x_4743:
[----:B------:R-:W1:Y:S01]  /*1450*/  LDC.64 R60, c[0x0][0x3c0] ;  /* 0x0000f000ff3c7b82 */ /* 0x000e620000000a00 */
[----:B------:R-:W-:-:S05]  /*1460*/  IADD3 R0, PT, PT, R0, R5, RZ ;  /* 0x0000000500007210 */ /* 0x000fca0007ffe0ff */
[C---:B-1----:R-:W-:Y:S02]  /*1470*/  IMAD R17, R0.reuse, R61, RZ ;  /* 0x0000003d00117224 */ /* 0x042fe400078e02ff */
[----:B-----5:R-:W-:-:S05]  /*1480*/  IMAD.WIDE.U32 R2, R0, R60, RZ ;  /* 0x0000003c00027225 */ /* 0x020fca00078e00ff */
[----:B------:R-:W-:Y:S02]  /*1490*/  IADD3 R17, PT, PT, R3, R17, RZ ;  /* 0x0000001103117210 */ /* 0x000fe40007ffe0ff */
[----:B------:R-:W-:-:S07]  /*14a0*/  MOV R16, R2 ;  /* 0x0000000200107202 */ /* 0x000fce0000000f00 */
.L_x_4744:
        /* <DEDUP_REMOVED lines=51> */
.L_x_4740:
        /* <DEDUP_REMOVED lines=72> */
[----:B------:R-:W4:Y:S01]  /*1c60*/  LDCU.128 UR20, c[0x0][0x4c0] ;  /* 0x00009800ff1477ac */ /* 0x000f220008000c00 */
[----:B------:R-:W-:Y:S01]  /*1c70*/  SEL R7, R7, R4, !P2 ;  /* 0x0000000407077207 */ /* 0x000fe20005000000 */
[----:B------:R-:W-:Y:S01]  /*1c80*/  IMAD R91, R68, -0x80, R67 ;  /* 0xffffff80445b7824 */ /* 0x000fe200078e0243 */
[----:B------:R-:W-:Y:S01]  /*1c90*/  IADD3 R76, PT, PT, R100, 0x60, RZ ;  /* 0x00000060644c7810 */ /* 0x000fe20007ffe0ff */
[----:B------:R-:W4:Y:S01]  /*1ca0*/  LDCU.64 UR10, c[0x0][0x4d0] ;  /* 0x00009a00ff0a77ac */ /* 0x000f220008000a00 */
[----:B------:R-:W-:Y:S01]  /*1cb0*/  SHF.R.S32.HI R4, RZ, 0x1f, R7 ;  /* 0x0000001fff047819 */ /* 0x000fe20000011407 */
[C-C-:B-1----:R-:W-:Y:S01]  /*1cc0*/  IMAD.WIDE.U32 R16, R95.reuse, UR16, R12.reuse ;  /* 0x000000105f107c25 */ /* 0x142fe2000f8e000c */
[----:B------:R-:W1:Y:S01]  /*1cd0*/  LDC.64 R60, c[0x0][0x3c0] ;  /* 0x0000f000ff3c7b82 */ /* 0x000e620000000a00 */
[----:B------:R-:W3:Y:S02]  /*1ce0*/  LDCU UR16, c[0x0][0x440] ;  /* 0x00008800ff1077ac */ /* 0x000ee40008000800 */
[----:B--2---:R-:W-:-:S04]  /*1cf0*/  IMAD.WIDE.U32 R18, R95, UR6, R12 ;  /* 0x000000065f127c25 */ /* 0x004fc8000f8e000c */
[----:B------:R-:W-:Y:S01]  /*1d00*/  IMAD R17, R95, UR17, R17 ;  /* 0x000000115f117c24 */ /* 0x000fe2000f8e0211 */
[----:B------:R-:W2:Y:S01]  /*1d10*/  LDCU.U8 UR17, c[0x0][0x533] ;  /* 0x0000a660ff1177ac */ /* 0x000ea20008000000 */
[C---:B---3--:R-:W-:Y:S02]  /*1d20*/  IMAD R5, R2.reuse, UR12, RZ ;  /* 0x0000000c02057c24 */ /* 0x048fe4000f8e02ff */
[----:B------:R-:W-:Y:S01]  /*1d30*/  IMAD R9, R2, UR18, RZ ;  /* 0x0000001202097c24 */ /* 0x000fe2000f8e02ff */
[----:B-----5:R-:W-:Y:S01]  /*1d40*/  IADD3 R2, PT, PT, R3, -0x80, R66 ;  /* 0xffffff8003027810 */ /* 0x020fe20007ffe042 */
[----:B------:R-:W-:Y:S01]  /*1d50*/  IMAD R19, R95, UR7, R19 ;  /* 0x000000075f137c24 */ /* 0x000fe2000f8e0213 */
[----:B------:R-:W-:Y:S01]  /*1d60*/  LOP3.LUT R3, R0, 0xc, RZ, 0xc0, !PT ;  /* 0x0000000c00037812 */ /* 0x000fe200078ec0ff */
[C---:B------:R-:W-:Y:S01]  /*1d70*/  IMAD R5, R92.reuse, UR13, R5 ;  /* 0x0000000d5c057c24 */ /* 0x040fe2000f8e0205 */
[----:B------:R-:W-:Y:S01]  /*1d80*/  SHF.R.S32.HI R0, RZ, 0x1f, R73 ;  /* 0x0000001fff007819 */ /* 0x000fe20000011449 */
[----:B------:R-:W-:Y:S01]  /*1d90*/  IMAD.WIDE.U32 R16, R92, UR12, R16 ;  /* 0x0000000c5c107c25 */ /* 0x000fe2000f8e0010 */
[----:B------:R-:W3:Y:S01]  /*1da0*/  LDCU.64 UR6, c[0x0][0x488] ;  /* 0x00009100ff0677ac */ /* 0x000ee20008000a00 */
[----:B------:R-:W-:-:S02]  /*1db0*/  ISETP.GE.AND P6, PT, R12, UR16, PT ;  /* 0x000000100c007c0c */ /* 0x000fc4000bfc6270 */
[C---:B------:R-:W-:Y:S01]  /*1dc0*/  IMAD R14, R92.reuse, UR19, R9 ;  /* 0x000000135c0e7c24 */ /* 0x040fe2000f8e0209 */
[----:B------:R-:W-:Y:S01]  /*1dd0*/  IADD3 R17, PT, PT, R17, R5, RZ ;  /* 0x0000000511117210 */ /* 0x000fe20007ffe0ff */
[----:B------:R-:W-:-:S04]  /*1de0*/  IMAD.WIDE.U32 R8, R92, UR18, R18 ;  /* 0x000000125c087c25 */ /* 0x000fc8000f8e0012 */
[-C--:B------:R-:W-:Y:S01]  /*1df0*/  IMAD R5, R2, R11.reuse, RZ ;  /* 0x0000000b02057224 */ /* 0x080fe200078e02ff */
[----:B------:R-:W-:Y:S01]  /*1e00*/  IADD3 R15, PT, PT, R9, R14, RZ ;  /* 0x0000000e090f7210 */ /* 0x000fe20007ffe0ff */
[----:B------:R-:W-:Y:S01]  /*1e10*/  IMAD.MOV.U32 R14, RZ, RZ, R8 ;  /* 0x000000ffff0e7224 */ /* 0x000fe200078e0008 */
[----:B------:R-:W-:Y:S01]  /*1e20*/  IADD3 R2, P1, PT, -R73, R100, RZ ;  /* 0x0000006449027210 */ /* 0x000fe20007f3e1ff */
[----:B------:R-:W-:Y:S01]  /*1e30*/  IMAD R8, R100, R11, R3 ;  /* 0x0000000b64087224 */ /* 0x000fe200078e0203 */
[----:B------:R-:W-:Y:S01]  /*1e40*/  SHF.R.S32.HI R85, RZ, 0x1f, R5 ;  /* 0x0000001fff557819 */ /* 0x000fe20000011405 */
[C---:B------:R-:W-:Y:S02]  /*1e50*/  IMAD R10, R4.reuse, UR14, RZ ;  /* 0x0000000e040a7c24 */ /* 0x040fe4000f8e02ff */
[----:B------:R-:W-:Y:S01]  /*1e60*/  IMAD.X R0, RZ, RZ, ~R0, P1 ;  /* 0x000000ffff007224 */ /* 0x000fe200008e0e00 */
[-C--:B------:R-:W-:Y:S01]  /*1e70*/  IADD3 R52, P0, PT, R5, R8.reuse, RZ ;  /* 0x0000000805347210 */ /* 0x080fe20007f1e0ff */
[----:B----4-:R-:W-:Y:S01]  /*1e80*/  IMAD R4, R4, UR20, RZ ;  /* 0x0000001404047c24 */ /* 0x010fe2000f8e02ff */
[----:B------:R-:W-:Y:S01]  /*1e90*/  IADD3 R6, PT, PT, R3, R8, RZ ;  /* 0x0000000803067210 */ /* 0x000fe20007ffe0ff */
[----:B------:R-:W-:Y:S01]  /*1ea0*/  IMAD R83, R0, UR12, RZ ;  /* 0x0000000c00537c24 */ /* 0x000fe2000f8e02ff */
[----:B------:R-:W-:Y:S01]  /*1eb0*/  LEA.HI.X.SX32 R53, R8, R85, 0x1, P0 ;  /* 0x0000005508357211 */ /* 0x000fe200000f0eff */
[----:B------:R-:W-:Y:S01]  /*1ec0*/  IMAD R4, R7, UR21, R4 ;  /* 0x0000001507047c24 */ /* 0x000fe2000f8e0204 */
[----:B------:R-:W-:Y:S01]  /*1ed0*/  IADD3 R84, P2, PT, R5, R6, RZ ;  /* 0x0000000605547210 */ /* 0x000fe20007f5e0ff */
[----:B------:R-:W-:Y:S01]  /*1ee0*/  IMAD.WIDE.U32 R16, R7, UR20, R16 ;  /* 0x0000001407107c25 */ /* 0x000fe2000f8e0010 */
[----:B------:R-:W-:-:S02]  /*1ef0*/  SHF.L.U64.HI R53, R52, 0x1, R53 ;  /* 0x0000000134357819 */ /* 0x000fc40000010235 */
[----:B------:R-:W-:Y:S01]  /*1f00*/  LEA.HI.X.SX32 R85, R6, R85, 0x1, P2 ;  /* 0x0000005506557211 */ /* 0x000fe200010f0eff */
[----:B------:R-:W-:Y:S01]  /*1f10*/  IMAD.WIDE.U32 R14, R7, UR14, R14 ;  /* 0x0000000e070e7c25 */ /* 0x000fe2000f8e000e */
[----:B------:R-:W-:Y:S01]  /*1f20*/  IADD3 R17, PT, PT, R17, R4, RZ ;  /* 0x0000000411117210 */ /* 0x000fe20007ffe0ff */
[----:B------:R-:W-:Y:S01]  /*1f30*/  USHF.L.U32 UR14, UR12, 0x7, URZ ;  /* 0x000000070c0e7899 */ /* 0x000fe200080006ff */
[----:B------:R-:W-:Y:S01]  /*1f40*/  SHF.L.U64.HI R85, R84, 0x1, R85 ;  /* 0x0000000154557819 */ /* 0x000fe20000010255 */
[----:B------:R-:W-:Y:S01]  /*1f50*/  IMAD R83, R2, UR13, R83 ;  /* 0x0000000d02537c24 */ /* 0x000fe2000f8e0253 */
[----:B------:R-:W4:Y:S01]  /*1f60*/  LDCU UR13, c[0x0][0x450] ;  /* 0x00008a00ff0d77ac */ /* 0x000f220008000800 */
[----:B------:R-:W-:Y:S01]  /*1f70*/  IMAD R3, R7, UR15, R10 ;  /* 0x0000000f07037c24 */ /* 0x000fe2000f8e020a */
[----:B------:R-:W-:Y:S01]  /*1f80*/  MOV R6, R14 ;  /* 0x0000000e00067202 */ /* 0x000fe20000000f00 */
[----:B------:R-:W-:Y:S01]  /*1f90*/  IMAD.SHL.U32 R52, R52, 0x2, RZ ;  /* 0x0000000234347824 */ /* 0x000fe200078e00ff */
[----:B------:R-:W-:Y:S01]  /*1fa0*/  SHF.L.U32 R84, R84, 0x1, RZ ;  /* 0x0000000154547819 */ /* 0x000fe200000006ff */
[----:B------:R-:W-:Y:S01]  /*1fb0*/  IMAD R9, R0, UR18, RZ ;  /* 0x0000001200097c24 */ /* 0x000fe2000f8e02ff */
[----:B------:R-:W1:Y:S01]  /*1fc0*/  LDCU UR15, c[0x0][0x440] ;  /* 0x00008800ff0f77ac */ /* 0x000e620008000800 */
[----:B------:R-:W-:Y:S01]  /*1fd0*/  IMAD.IADD R7, R15, 0x1, R3 ;  /* 0x000000010f077824 */ /* 0x000fe200078e0203 */
[----:B------:R-:W-:Y:S01]  /*1fe0*/  IADD3 R14, P0, PT, R52, UR22, RZ ;  /* 0x00000016340e7c10 */ /* 0x000fe2000ff1e0ff */
[----:B------:R-:W-:Y:S01]  /*1ff0*/  IMAD.WIDE.U32 R4, R2, UR12, R16 ;  /* 0x0000000c02047c25 */ /* 0x000fe2000f8e0010 */
[----:B------:R-:W-:Y:S01]  /*2000*/  USHF.L.U32 UR12, UR18, 0x7, URZ ;  /* 0x00000007120c7899 */ /* 0x000fe200080006ff */
[----:B------:R-:W-:-:S02]  /*2010*/  IADD3 R86, P1, PT, R84, UR22, RZ ;  /* 0x0000001654567c10 */ /* 0x000fc4000ff3e0ff */
[C---:B------:R-:W-:Y:S01]  /*2020*/  IMAD R9, R2.reuse, UR19, R9 ;  /* 0x0000001302097c24 */ /* 0x040fe2000f8e0209 */
[----:B------:R-:W-:Y:S01]  /*2030*/  IADD3.X R15, PT, PT, R53, UR23, RZ, P0, !PT ;  /* 0x00000017350f7c10 */ /* 0x000fe200087fe4ff */
[----:B------:R-:W-:Y:S01]  /*2040*/  IMAD.WIDE.U32 R2, R2, UR18, R6 ;  /* 0x0000001202027c25 */ /* 0x000fe2000f8e0006 */
[----:B------:R-:W-:Y:S01]  /*2050*/  UMOV UR18, URZ ;  /* 0x000000ff00127c82 */ /* 0x000fe20008000000 */
[C---:B------:R-:W-:Y:S01]  /*2060*/  LEA R82, P0, R4.reuse, UR4, 0x1 ;  /* 0x0000000404527c11 */ /* 0x040fe2000f8008ff */
[----:B------:R-:W-:Y:S01]  /*2070*/  UIADD3 UR18, UP0, UPT, URZ, -UR18, URZ ;  /* 0x80000012ff127290 */ /* 0x000fe2000ff1e0ff */
[----:B------:R-:W-:Y:S01]  /*2080*/  IMAD.IADD R83, R5, 0x1, R83 ;  /* 0x0000000105537824 */ /* 0x000fe200078e0253 */
[----:B------:R-:W-:Y:S01]  /*2090*/  IADD3.X R87, PT, PT, R85, UR23, RZ, P1, !PT ;  /* 0x0000001755577c10 */ /* 0x000fe20008ffe4ff */
[----:B------:R-:W-:Y:S01]  /*20a0*/  IMAD.MOV.U32 R90, RZ, RZ, R68 ;  /* 0x000000ffff5a7224 */ /* 0x000fe200078e0044 */
[----:B------:R-:W-:Y:S01]  /*20b0*/  UIADD3.X UR20, UPT, UPT, URZ, ~UR14, URZ, UP0, !UPT ;  /* 0x8000000eff147290 */ /* 0x000fe200087fe4ff */
[----:B------:R-:W-:Y:S01]  /*20c0*/  IADD3 R9, PT, PT, R3, R9, RZ ;  /* 0x0000000903097210 */ /* 0x000fe20007ffe0ff */
[----:B------:R-:W-:Y:S01]  /*20d0*/  UIADD3.X UR19, UPT, UPT, URZ, ~UR12, URZ, UP0, !UPT ;  /* 0x8000000cff137290 */ /* 0x000fe200087fe4ff */
[----:B------:R-:W-:Y:S01]  /*20e0*/  LEA.HI.X R83, R4, UR5, R83, 0x1, P0 ;  /* 0x0000000504537c11 */ /* 0x000fe200080f0c53 */
[----:B------:R-:W-:Y:S01]  /*20f0*/  VIADD R88, R100, 0x40 ;  /* 0x0000004064587836 */ /* 0x000fe20000000000 */
[----:B---3--:R-:W-:Y:S01]  /*2100*/  LEA R10, P2, R2, UR6, 0x1 ;  /* 0x00000006020a7c11 */ /* 0x008fe2000f8408ff */
[----:B------:R-:W-:Y:S01]  /*2110*/  USHF.R.S64 UR14, UR18, 0x1f, UR20 ;  /* 0x0000001f120e7899 */ /* 0x000fe20008001014 */
[----:B------:R-:W-:Y:S01]  /*2120*/  IADD3 R52, P0, PT, R52, UR10, RZ ;  /* 0x0000000a34347c10 */ /* 0x000fe2000ff1e0ff */
[----:B------:R-:W-:Y:S01]  /*2130*/  USHF.R.S64 UR18, UR18, 0x1f, UR19 ;  /* 0x0000001f12127899 */ /* 0x000fe20008001013 */
[----:B------:R-:W-:Y:S01]  /*2140*/  IADD3 R84, P1, PT, R84, UR10, RZ ;  /* 0x0000000a54547c10 */ /* 0x000fe2000ff3e0ff */
[----:B------:R-:W-:Y:S01]  /*2150*/  USHF.R.S32.HI UR12, URZ, 0x1f, UR20 ;  /* 0x0000001fff0c7899 */ /* 0x000fe20008011414 */
[----:B----4-:R-:W-:Y:S01]  /*2160*/  MOV R21, UR13 ;  /* 0x0000000d00157c02 */ /* 0x010fe20008000f00 */
[----:B------:R-:W-:Y:S01]  /*2170*/  USHF.R.S32.HI UR19, URZ, 0x1f, UR19 ;  /* 0x0000001fff137899 */ /* 0x000fe20008011413 */
[----:B------:R-:W-:Y:S01]  /*2180*/  LEA.HI.X R9, R2, UR7, R9, 0x1, P2 ;  /* 0x0000000702097c11 */ /* 0x000fe200090f0c09 */
[----:B------:R-:W3:Y:S01]  /*2190*/  LDCU.128 UR4, c[0x0][0x3a0] ;  /* 0x00007400ff0477ac */ /* 0x000ee20008000c00 */
[----:B------:R-:W-:-:S02]  /*21a0*/  IADD3.X R53, PT, PT, R53, UR11, RZ, P0, !PT ;  /* 0x0000000b35357c10 */ /* 0x000fc400087fe4ff */
[----:B------:R-:W-:Y:S01]  /*21b0*/  IADD3.X R85, PT, PT, R85, UR11, RZ, P1, !PT ;  /* 0x0000000b55557c10 */ /* 0x000fe20008ffe4ff */
[----:B------:R-:W4:Y:S01]  /*21c0*/  LDCU.64 UR10, c[0x0][0x4e0] ;  /* 0x00009c00ff0a77ac */ /* 0x000f220008000a00 */
[----:B-12---:R-:W-:-:S11]  /*21d0*/  UISETP.NE.AND UP0, UPT, UR17, URZ, UPT ;  /* 0x000000ff1100728c */ /* 0x006fd6000bf05270 */
.L_x_4767:
[C---:B------:R-:W-:Y:S01]  /*21e0*/  LEA R2, P1, R60.reuse, R78, 0x6 ;  /* 0x0000004e3c027211 */ /* 0x040fe200078230ff */
[----:B------:R-:W-:Y:S01]  /*21f0*/  VIADD R91, R91, 0x80 ;  /* 0x000000805b5b7836 */ /* 0x000fe20000000000 */
[----:B------:R-:W1:Y:S01]  /*2200*/  LDC.64 R62, c[0x0][0x3b8] ;  /* 0x0000ee00ff3e7b82 */ /* 0x000e620000000a00 */
[----:B------:R-:W-:Y:S01]  /*2210*/  VIADD R97, R97, 0x80 ;  /* 0x0000008061617836 */ /* 0x000fe20000000000 */
[----:B------:R-:W-:Y:S01]  /*2220*/  LEA.HI.X R3, R60, R79, R61, 0x6, P1 ;  /* 0x0000004f3c037211 */ /* 0x000fe200008f343d */
[----:B------:R-:W-:Y:S01]  /*2230*/  VIADD R90, R90, 0xffffffff ;  /* 0xffffffff5a5a7836 */ /* 0x000fe20000000000 */
[----:B------:R-:W-:Y:S01]  /*2240*/  ISETP.GE.OR P0, PT, R100, R91, P6 ;  /* 0x0000005b6400720c */ /* 0x000fe20003706670 */
[----:B------:R-:W-:Y:S01]  /*2250*/  BSSY.RECONVERGENT B1, `(.L_x_4746) ;  /* 0x00002c1000017945 */ /* 0x000fe20003800200 */
[----:B------:R-:W-:Y:S01]  /*2260*/  ISETP.GE.AND P6, PT, R12, UR15, PT ;  /* 0x0000000f0c007c0c */ /* 0x000fe2000bfc6270 */
        /* <DEDUP_REMOVED lines=23> */
[----:B------:R2:W5:Y:S02]  /*23e0*/  @!P4 LDG.E.128 R24, desc[UR8][R22.64] ;  /* 0x000000081618c981 */ /* 0x000564000c1e1d00 */
[C---:B--2---:R-:W-:Y:S04]  /*23f0*/  @!P5 LEA R22, P0, R60.reuse, R2, 0x7 ;  /* 0x000000023c16d211 */ /* 0x044fe800078038ff */
[----:B------:R-:W-:Y:S02]  /*2400*/  @!P5 LEA.HI.X R23, R60, R3, R61, 0x7, P0 ;  /* 0x000000033c17d211 */ /* 0x000fe400000f3c3d */
[----:B------:R-:W-:Y:S01]  /*2410*/  ISETP.NE.AND P0, PT, R21, RZ, PT ;  /* 0x000000ff1500720c */ /* 0x000fe20003f05270 */
[----:B-----5:R-:W-:Y:S04]  /*2420*/  @!P4 STG.E.128 desc[UR8][R2.64], R24 ;  /* 0x000000180200c986 */ /* 0x020fe8000c101d08 */
[----:B------:R-:W2:Y:S04]  /*2430*/  @!P3 LDG.E.128 R16, desc[UR8][R32.64] ;  /* 0x000000082010b981 */ /* 0x000ea8000c1e1d00 */
[----:B--2---:R2:W-:Y:S04]  /*2440*/  @!P3 STG.E.128 desc[UR8][R28.64], R16 ;  /* 0x000000101c00b986 */ /* 0x0045e8000c101d08 */
[----:B-1----:R-:W5:Y:S01]  /*2450*/  @!P5 LDG.E.128 R4, desc[UR8][R30.64] ;  /* 0x000000081e04d981 */ /* 0x002f62000c1e1d00 */
[----:B--2---:R-:W-:Y:S03]  /*2460*/  IMAD.SHL.U32 R29, R62, 0x20, RZ ;  /* 0x000000203e1d7824 */ /* 0x004fe600078e00ff */
[----:B-----5:R1:W-:Y:S01]  /*2470*/  @!P5 STG.E.128 desc[UR8][R22.64], R4 ;  /* 0x000000041600d986 */ /* 0x0203e2000c101d08 */
[----:B------:R-:W-:Y:S05]  /*2480*/  @P0 BRA `(.L_x_4747) ;  /* 0x0000000000640947 */ /* 0x000fea0003800000 */
[----:B------:R-:W-:Y:S01]  /*2490*/  @!P2 IMAD.MOV.U32 R8, RZ, RZ, R10 ;  /* 0x000000ffff08a224 */ /* 0x000fe200078e000a */
[----:B------:R-:W2:Y:S01]  /*24a0*/  LDC.64 R2, c[0x0][0x4a8] ;  /* 0x00012a00ff027b82 */ /* 0x000ea20000000a00 */
[C---:B-1----:R-:W-:Y:S01]  /*24b0*/  LEA R22, P1, R29.reuse, R80, 0x1 ;  /* 0x000000501d167211 */ /* 0x042fe200078208ff */
[----:B------:R-:W-:Y:S02]  /*24c0*/  IMAD.MOV.U32 R21, RZ, RZ, RZ ;  /* 0x000000ffff157224 */ /* 0x000fe400078e00ff */
[----:B------:R-:W5:Y:S01]  /*24d0*/  @!P2 LDG.E.128 R24, desc[UR8][R8.64] ;  /* 0x000000080818a981 */ /* 0x000f62000c1e1d00 */
[----:B------:R-:W-:Y:S03]  /*24e0*/  LEA.HI.X R23, R29, R81, R0, 0x1, P1 ;  /* 0x000000511d177211 */ /* 0x000fe600008f0c00 */
[----:B-----5:R1:W-:Y:S01]  /*24f0*/  @!P2 STG.E.128 desc[UR8][R80.64], R24 ;  /* 0x000000185000a986 */ /* 0x0203e2000c101d08 */
        /* <DEDUP_REMOVED lines=11> */
[C---:B-1----:R-:W-:Y:S04]  /*25b0*/  LEA R16, P0, R2.reuse, R30, 0x7 ;  /* 0x0000001e02107211 */ /* 0x042fe800078038ff */
[----:B------:R-:W-:Y:S02]  /*25c0*/  LEA.HI.X R17, R2, R31, R3, 0x7, P0 ;  /* 0x0000001f02117211 */ /* 0x000fe400000f3c03 */
[C---:B------:R-:W-:Y:S03]  /*25d0*/  LEA R2, P0, R62.reuse, R22, 0x7 ;  /* 0x000000163e027211 */ /* 0x040fe600078038ff */
[----:B------:R-:W2:Y:S01]  /*25e0*/  LDG.E.128 R4, desc[UR8][R16.64] ;  /* 0x0000000810047981 */ /* 0x000ea2000c1e1d00 */
[----:B------:R-:W-:Y:S05]  /*25f0*/  LEA.HI.X R3, R62, R23, R63, 0x7, P0 ;  /* 0x000000173e037211 */ /* 0x000fea00000f3c3f */
[----:B--2---:R1:W-:Y:S01]  /*2600*/  STG.E.128 desc[UR8][R2.64], R4 ;  /* 0x0000000402007986 */ /* 0x0043e2000c101d08 */
[----:B------:R-:W-:Y:S05]  /*2610*/  BRA `(.L_x_4748) ;  /* 0x0000002800107947 */ /* 0x000fea0003800000 */
.L_x_4747:
        /* <DEDUP_REMOVED lines=66> */
.L_x_4751:
[----:B---34-:R-:W-:Y:S05]  /*2a40*/  BSYNC.RECONVERGENT B0 ;  /* 0x0000000000007941 */ /* 0x018fea0003800200 */
.L_x_4750:
[----:B------:R-:W-:Y:S04]  /*2a50*/  BSSY.RECONVERGENT B0, `(.L_x_4752) ;  /* 0x0000034000007945 */ /* 0x000fe80003800200 */
        /* <DEDUP_REMOVED lines=51> */
.L_x_4753:
[----:B------:R-:W-:Y:S05]  /*2d90*/  BSYNC.RECONVERGENT B0 ;  /* 0x0000000000007941 */ /* 0x000fea0003800200 */
.L_x_4752:
        /* <DEDUP_REMOVED lines=57> */
.L_x_4755:
[----:B------:R-:W-:Y:S05]  /*3130*/  BSYNC.RECONVERGENT B0 ;  /* 0x0000000000007941 */ /* 0x000fea0003800200 */
.L_x_4754:
[----:B------:R-:W-:Y:S04]  /*3140*/  BSSY.RECONVERGENT B0, `(.L_x_4756) ;  /* 0x0000039000007945 */ /* 0x000fe80003800200 */
[----:B------:R-:W-:Y:S05]  /*3150*/  @P5 BRA `(.L_x_4757) ;  /* 0x0000000000dc5947 */ /* 0x000fea0003800000 */
[----:B------:R-:W-:Y:S02]  /*3160*/  ISETP.GE.AND P0, PT, R12, R21, PT ;  /* 0x000000150c00720c */ /* 0x000fe40003f06270 */
[C---:B------:R-:W-:Y:S04]  /*3170*/  LEA R34, P1, R38.reuse, R44, 0x7 ;  /* 0x0000002c26227211 */ /* 0x040fe800078238ff */
[----:B------:R-:W-:Y:S02]  /*3180*/  LEA.HI.X R35, R38, R45, R39, 0x7, P1 ;  /* 0x0000002d26237211 */ /* 0x000fe400008f3c27 */
[----:B------:R-:W-:Y:S03]  /*3190*/  LEA R38, P1, R62, R42, 0x7 ;  /* 0x0000002a3e267211 */ /* 0x000fe600078238ff */
[----:B-123--:R-:W2:Y:S02]  /*31a0*/  LDG.E.128 R16, desc[UR8][R34.64] ;  /* 0x0000000822107981 */ /* 0x00eea4000c1e1d00 */
[C---:B------:R-:W-:Y:S04]  /*31b0*/  @!P0 IMAD.WIDE R36, R11.reuse, 0x80, R36 ;  /* 0x000000800b248825 */ /* 0x040fe800078e0224 */
[----:B------:R-:W-:Y:S02]  /*31c0*/  @!P0 IMAD.WIDE R22, R11, 0x80, R22 ;  /* 0x000000800b168825 */ /* 0x000fe400078e0216 */
[----:B------:R-:W3:Y:S06]  /*31d0*/  @!P0 LDG.E.64 R36, desc[UR8][R36.64] ;  /* 0x0000000824248981 */ /* 0x000eec000c1e1b00 */
[----:B------:R-:W4:Y:S01]  /*31e0*/  @!P0 LDG.E.64 R6, desc[UR8][R22.64] ;  /* 0x0000000816068981 */ /* 0x000f22000c1e1b00 */
[--C-:B---3--:R-:W-:Y:S01]  /*31f0*/  @!P0 HADD2.F32 R27, -RZ, R36.reuse.H0_H0 ;  /* 0x20000024ff1b8230 */ /* 0x108fe20000004100 */
[----:B--2---:R-:W-:Y:S01]  /*3200*/  @!P0 MOV R21, R16 ;  /* 0x0000001000158202 */ /* 0x004fe20000000f00 */
[----:B------:R-:W-:Y:S01]  /*3210*/  @!P0 HADD2.F32 R31, -RZ, R36.H1_H1 ;  /* 0x30000024ff1f8230 */ /* 0x000fe20000004100 */
[----:B------:R-:W-:Y:S01]  /*3220*/  @!P0 MOV R8, R17 ;  /* 0x0000001100088202 */ /* 0x000fe20000000f00 */
[----:B------:R-:W-:Y:S02]  /*3230*/  @!P0 HADD2.F32 R24, -RZ, R37.H0_H0 ;  /* 0x20000025ff188230 */ /* 0x000fe40000004100 */
[--C-:B------:R-:W-:Y:S02]  /*3240*/  @!P0 HADD2.F32 R25, -RZ, R21.reuse.H1_H1 ;  /* 0x30000015ff198230 */ /* 0x100fe40000004100 */
[--C-:B----4-:R-:W-:Y:S02]  /*3250*/  @!P0 HADD2.F32 R20, -RZ, R6.reuse.H0_H0 ;  /* 0x20000006ff148230 */ /* 0x110fe40000004100 */
        /* <DEDUP_REMOVED lines=39> */
.L_x_4757:
[----:B------:R-:W-:Y:S05]  /*34d0*/  BSYNC.RECONVERGENT B0 ;  /* 0x0000000000007941 */ /* 0x000fea0003800200 */
.L_x_4756:
[----:B------:R-:W1:Y:S01]  /*34e0*/  LDC R21, c[0x0][0x450] ;  /* 0x00011400ff157b82 */ /* 0x000e620000000800 */
[----:B------:R-:W-:Y:S05]  /*34f0*/  IMAD.U32 R3, R40, -0x40, RZ ;  /* 0xffffffc028037824 */ /* 0x000fea00078e00ff */
[C---:B------:R-:W-:Y:S02]  /*3500*/  LEA R14, P1, R3.reuse, R14, 0x1 ;  /* 0x0000000e030e7211 */ /* 0x040fe400078208ff */
[C---:B------:R-:W-:Y:S02]  /*3510*/  LEA R52, P0, R3.reuse, R52, 0x1 ;  /* 0x0000003403347211 */ /* 0x040fe400078008ff */
[C---:B------:R-:W-:Y:S02]  /*3520*/  LEA.HI.X.SX32 R15, R3.reuse, R15, 0x1, P1 ;  /* 0x0000000f030f7211 */ /* 0x040fe400008f0eff */
[----:B------:R-:W-:Y:S01]  /*3530*/  LEA.HI.X.SX32 R53, R3, R53, 0x1, P0 ;  /* 0x0000003503357211 */ /* 0x000fe200000f0eff */
[----:B------:R-:W-:Y:S05]  /*3540*/  BRA `(.L_x_4748) ;  /* 0x0000001800447947 */ /* 0x000fea0003800000 */
.L_x_4749:
        /* <DEDUP_REMOVED lines=101> */
.L_x_4759:
[----:B---34-:R-:W-:Y:S05]  /*3ba0*/  BSYNC.RECONVERGENT B0 ;  /* 0x0000000000007941 */ /* 0x018fea0003800200 */
.L_x_4758:
        /* <DEDUP_REMOVED lines=94> */
.L_x_4761:
[----:B------:R-:W-:Y:S05]  /*4190*/  BSYNC.RECONVERGENT B0 ;  /* 0x0000000000007941 */ /* 0x000fea0003800200 */
.L_x_4760:
        /* <DEDUP_REMOVED lines=39> */
[----:B------:R-:W-:Y:S01]  /*4410*/  @!P0 HADD2.F32 R35, -RZ, R56.H1_H1 ;  /* 0x30000038ff238230 */ /* 0x000fe20000004100 */
[----:B------:R-:W-:Y:S01]  /*4420*/  SHF.L.U64.HI R56, R62, 0x6, R63 ;  /* 0x000000063e387819 */ /* 0x000fe2000001023f */
        /* <DEDUP_REMOVED lines=58> */
.L_x_4763:
[----:B------:R-:W-:Y:S05]  /*47d0*/  BSYNC.RECONVERGENT B0 ;  /* 0x0000000000007941 */ /* 0x000fea0003800200 */
.L_x_4762:
[----:B------:R-:W-:Y:S04]  /*47e0*/  BSSY.RECONVERGENT B0, `(.L_x_4764) ;  /* 0x0000061000007945 */ /* 0x000fe80003800200 */
[----:B------:R-:W-:Y:S05]  /*47f0*/  @P5 BRA `(.L_x_4765) ;  /* 0x00000004007c5947 */ /* 0x000fea0003800000 */
[----:B------:R-:W-:Y:S02]  /*4800*/  ISETP.GE.AND P0, PT, R12, R21, PT ;  /* 0x000000150c00720c */ /* 0x000fe40003f06270 */
[C---:B------:R-:W-:Y:S04]  /*4810*/  LEA R28, P2, R70.reuse, R24, 0x7 ;  /* 0x00000018461c7211 */ /* 0x040fe800078438ff */
[----:B------:R-:W-:Y:S05]  /*4820*/  LEA.HI.X R29, R70, R25, R71, 0x7, P2 ;  /* 0x00000019461d7211 */ /* 0x000fea00010f3c47 */
[----:B------:R-:W4:Y:S02]  /*4830*/  LDG.E.128 R44, desc[UR8][R28.64] ;  /* 0x000000081c2c7981 */ /* 0x000f24000c1e1d00 */
        /* <DEDUP_REMOVED lines=16> */
[----:B------:R-:W-:Y:S02]  /*4940*/  @!P0 PLOP3.LUT P2, PT, P1, PT, PT, 0x80, 0x8 ;  /* 0x000000000008881c */ /* 0x000fe40000f4f070 */
[----:B------:R-:W-:Y:S01]  /*4950*/  LEA R49, P1, R62, R80, 0x6 ;  /* 0x000000503e317211 */ /* 0x000fe200078230ff */
        /* <DEDUP_REMOVED lines=73> */
.L_x_4765:
[----:B------:R-:W-:Y:S05]  /*4df0*/  BSYNC.RECONVERGENT B0 ;  /* 0x0000000000007941 */ /* 0x000fea0003800200 */
.L_x_4764:
[----:B------:R-:W1:Y:S01]  /*4e00*/  LDC R21, c[0x0][0x450] ;  /* 0x00011400ff157b82 */ /* 0x000e620000000800 */
[----:B------:R-:W-:Y:S05]  /*4e10*/  IMAD.U32 R99, R99, -0x40, RZ ;  /* 0xffffffc063637824 */ /* 0x000fea00078e00ff */
[C---:B------:R-:W-:Y:S02]  /*4e20*/  LEA R86, P1, R99.reuse, R86, 0x1 ;  /* 0x0000005663567211 */ /* 0x040fe400078208ff */
[C---:B------:R-:W-:Y:S02]  /*4e30*/  LEA R84, P0, R99.reuse, R84, 0x1 ;  /* 0x0000005463547211 */ /* 0x040fe400078008ff */
[C---:B------:R-:W-:Y:S02]  /*4e40*/  LEA.HI.X.SX32 R87, R99.reuse, R87, 0x1, P1 ;  /* 0x0000005763577211 */ /* 0x040fe400008f0eff */
[----:B------:R-:W-:Y:S09]  /*4e50*/  LEA.HI.X.SX32 R85, R99, R85, 0x1, P0 ;  /* 0x0000005563557211 */ /* 0x000ff200000f0eff */
.L_x_4748:
[----:B---34-:R-:W-:Y:S05]  /*4e60*/  BSYNC.RECONVERGENT B1 ;  /* 0x0000000000017941 */ /* 0x018fea0003800200 */
.L_x_4746:
        /* <DEDUP_REMOVED lines=20> */
[----:B--2---:R-:W-:Y:S02]  /*4fb0*/  IABS R16, R98 ;  /* 0x0000006200107213 */ /* 0x004fe40000000000 */
        /* <DEDUP_REMOVED lines=67> */
.L_x_4766:
[----:B------:R-:W-:Y:S02]  /*53f0*/  ISETP.NE.AND P2, PT, R96, RZ, PT ;  /* 0x000000ff6000720c */ /* 0x000fe40003f45270 */
[----:B------:R-:W-:Y:S02]  /*5400*/  IADD3 R82, P1, PT, R82, UR14, RZ ;  /* 0x0000000e52527c10 */ /* 0x000fe4000ff3e0ff */
[----:B------:R-:W-:Y:S02]  /*5410*/  IADD3 R10, P0, PT, R10, UR18, RZ ;  /* 0x000000120a0a7c10 */ /* 0x000fe4000ff1e0ff */
[----:B------:R-:W-:Y:S02]  /*5420*/  IADD3.X R83, PT, PT, R83, UR12, RZ, P1, !PT ;  /* 0x0000000c53537c10 */ /* 0x000fe40008ffe4ff */
[----:B------:R-:W-:Y:S05]  /*5430*/  IADD3.X R9, PT, PT, R9, UR19, RZ, P0, !PT ;  /* 0x0000001309097c10 */ /* 0x000fea00087fe4ff */
[----:B------:R-:W-:Y:S05]  /*5440*/  @P2 BRA `(.L_x_4767) ;  /* 0xffffffcc00642947 */ /* 0x000fea000383ffff */
.L_x_4745:
        /* <DEDUP_REMOVED lines=10> */
[----:B-----5:R-:W4:Y:S08]  /*54f0*/  LDC.64 R2, c[0x0][0x3b0] ;  /* 0x0000ec00ff027b82 */ /* 0x020f300000000a00 */
[----:B------:R-:W-:Y:S01]  /*5500*/  BAR.SYNC.DEFER_BLOCKING 0x0 ;  /* 0x0000000000007b1d */ /* 0x000fe20000010000 */
[----:B-1----:R-:W-:Y:S01]  /*5510*/  ISETP.NE.AND P0, PT, R15, RZ, PT ;  /* 0x000000ff0f00720c */ /* 0x002fe20003f05270 */
[----:B---3--:R-:W-:-:S06]  /*5520*/  ULEA UR6, UR6, UR4, 0x18 ;  /* 0x0000000406067291 */ /* 0x008fcc000f8ec0ff */
[----:B------:R-:W-:Y:S02]  /*5530*/  LEA R0, R0, UR6, 0x1 ;  /* 0x0000000600007c11 */ /* 0x000fe4000f8e08ff */
[C---:B----4-:R-:W-:Y:S01]  /*5540*/  SHF.L.U64.HI R14, R2.reuse, 0x5, R3 ;  /* 0x00000005020e7819 */ /* 0x050fe20000010203 */
        /* <DEDUP_REMOVED lines=17> */
.L_x_4772:
[----:B------:R1:W-:Y:S02]  /*5660*/  STS.128 [R0], RZ ;  /* 0x000000ff00007388 */ /* 0x0003e40000000c00 */
.L_x_4771:
[----:B------:R-:W-:Y:S05]  /*5670*/  BSYNC.RECONVERGENT B0 ;  /* 0x0000000000007941 */ /* 0x000fea0003800200 */
.L_x_4770:
[----:B------:R-:W-:-:S04]  /*5680*/  IADD3 R26, PT, PT, R100, 0x20, RZ ;  /* 0x00000020641a7810 */ /* 0x000fc80007ffe0ff */
[----:B------:R-:W-:-:S13]  /*5690*/  ISETP.GE.AND P0, PT, R26, R75, PT ;  /* 0x0000004b1a00720c */ /* 0x000fda0003f06270 */
[----:B------:R-:W-:Y:S05]  /*56a0*/  @P0 BRA `(.L_x_4773) ;  /* 0x0000001400a00947 */ /* 0x000fea0003800000 */
[----:B------:R-:W4:Y:S02]  /*56b0*/  LDCU UR4, c[0x0][0x440] ;  /* 0x00008800ff0477ac */ /* 0x000f240008000800 */
[----:B----4-:R-:W-:-:S13]  /*56c0*/  ISETP.GE.AND P0, PT, R12, UR4, PT ;  /* 0x000000040c007c0c */ /* 0x010fda000bf06270 */
[----:B------:R4:W-:Y:S01]  /*56d0*/  @P0 STS.128 [R0+0x800], RZ ;  /* 0x000800ff00000388 */ /* 0x0009e20000000c00 */
[----:B------:R-:W-:Y:S05]  /*56e0*/  @P0 BRA `(.L_x_4773) ;  /* 0x0000001400900947 */ /* 0x000fea0003800000 */
[----:B---3--:R-:W-:-:S04]  /*56f0*/  LEA R2, P0, R25, R2, 0x1 ;  /* 0x0000000219027211 */ /* 0x008fc800078008ff */
[----:B------:R-:W-:-:S05]  /*5700*/  LEA.HI.X R3, R25, R3, R14, 0x1, P0 ;  /* 0x0000000319037211 */ /* 0x000fca00000f0c0e */
[----:B------:R-:W-:Y:S01]  /*5710*/  @!PT LDS RZ, [RZ] ;  /* 0x00000000fffff984 */ /* 0x000fe20000000800 */
[----:B------:R-:W-:Y:S01]  /*5720*/  @!PT LDS RZ, [RZ] ;  /* 0x00000000fffff984 */ /* 0x000fe20000000800 */
[----:B------:R-:W-:Y:S01]  /*5730*/  @!PT LDS RZ, [RZ] ;  /* 0x00000000fffff984 */ /* 0x000fe20000000800 */
[----:B------:R3:W-:Y:S01]  /*5740*/  LDGSTS.E.BYPASS.LTC128B.128 [R0+0x800], desc[UR8][R2.64] ;  /* 0x0080000002007fae */ /* 0x0007e2000b981a08 */
[----:B------:R-:W-:Y:S05]  /*5750*/  BRA `(.L_x_4773) ;  /* 0x0000001400747947 */ /* 0x000fea0003800000 */
.L_x_4769:
[----:B------:R-:W1:Y:S01]  /*5760*/  LDC.64 R2, c[0x0][0x470] ;  /* 0x00011c00ff027b82 */ /* 0x000e620000000a00 */
[----:B------:R-:W3:Y:S01]  /*5770*/  LDCU.64 UR4, c[0x0][0x380] ;  /* 0x00007000ff0477ac */ /* 0x000ee20008000a00 */
[----:B-1----:R-:W-:-:S04]  /*5780*/  ISETP.NE.U32.AND P0, PT, R2, RZ, PT ;  /* 0x000000ff0200720c */ /* 0x002fc80003f05070 */
[----:B------:R-:W-:-:S13]  /*5790*/  ISETP.NE.AND.EX P0, PT, R3, RZ, PT, P0 ;  /* 0x000000ff0300720c */ /* 0x000fda0003f05300 */
[----:B------:R-:W-:Y:S01]  /*57a0*/  @P0 LEA R8, P1, R95, R2, 0x2 ;  /* 0x000000025f080211 */ /* 0x000fe200078210ff */
[----:B------:R-:W-:-:S03]  /*57b0*/  IMAD.MOV.U32 R2, RZ, RZ, RZ ;  /* 0x000000ffff027224 */ /* 0x000fc600078e00ff */
[----:B------:R-:W-:-:S05]  /*57c0*/  @P0 LEA.HI.X R9, R95, R3, RZ, 0x2, P1 ;  /* 0x000000035f090211 */ /* 0x000fca00008f14ff */
[----:B------:R-:W4:Y:S01]  /*57d0*/  @P0 LDG.E R2, desc[UR8][R8.64] ;  /* 0x0000000808020981 */ /* 0x000f22000c1e1900 */
[----:B------:R-:W1:Y:S01]  /*57e0*/  LDCU.U8 UR7, c[0x0][0x533] ;  /* 0x0000a660ff0777ac */ /* 0x000e620008000000 */
[----:B------:R-:W-:Y:S01]  /*57f0*/  IMAD.SHL.U32 R5, R72, 0x4, RZ ;  /* 0x0000000448057824 */ /* 0x000fe200078e00ff */
[----:B---3--:R-:W-:Y:S01]  /*5800*/  LEA R30, P0, R102, UR4, 0x1 ;  /* 0x00000004661e7c11 */ /* 0x008fe2000f8008ff */
[----:B------:R-:W-:-:S03]  /*5810*/  IMAD.SHL.U32 R24, R11, 0x20, RZ ;  /* 0x000000200b187824 */ /* 0x000fc600078e00ff */
[----:B------:R-:W-:Y:S02]  /*5820*/  LOP3.LUT R5, R5, 0xc, RZ, 0xc0, !PT ;  /* 0x0000000c05057812 */ /* 0x000fe400078ec0ff */
[----:B------:R-:W-:-:S03]  /*5830*/  LEA.HI.X R31, R102, UR5, R74, 0x1, P0 ;  /* 0x00000005661f7c11 */ /* 0x000fc600080f0c4a */
[----:B------:R-:W-:Y:S01]  /*5840*/  IMAD R6, R100, R11, R5 ;  /* 0x0000000b64067224 */ /* 0x000fe200078e0205 */
[----:B-1----:R-:W-:Y:S01]  /*5850*/  UISETP.NE.AND UP0, UPT, UR7, URZ, UPT ;  /* 0x000000ff0700728c */ /* 0x002fe2000bf05270 */
[----:B----4-:R-:W-:-:S05]  /*5860*/  IADD3 R2, PT, PT, R2, R73, R75 ;  /* 0x0000004902027210 */ /* 0x010fca0007ffe04b */
        /* <DEDUP_REMOVED lines=22> */
[----:B------:R-:W4:Y:S01]  /*59d0*/  LDCU.64 UR4, c[0x0][0x4d0] ;  /* 0x00009a00ff0477ac */ /* 0x000f220008000a00 */
[C---:B---3--:R-:W-:Y:S02]  /*59e0*/  IADD3 R4, P1, PT, R3.reuse, UR12, RZ ;  /* 0x0000000c03047c10 */ /* 0x048fe4000ff3e0ff */
[----:B----4-:R-:W-:Y:S02]  /*59f0*/  IADD3 R22, P0, PT, R3, UR4, RZ ;  /* 0x0000000403167c10 */ /* 0x010fe4000ff1e0ff */
[C---:B------:R-:W-:Y:S02]  /*5a00*/  IADD3.X R5, PT, PT, R2.reuse, UR13, RZ, P1, !PT ;  /* 0x0000000d02057c10 */ /* 0x040fe40008ffe4ff */
[----:B------:R-:W-:-:S04]  /*5a10*/  IADD3.X R23, PT, PT, R2, UR5, RZ, P0, !PT ;  /* 0x0000000502177c10 */ /* 0x000fc800087fe4ff */
[----:B------:R-:W3:Y:S04]  /*5a20*/  LDG.E.64 R4, desc[UR8][R4.64] ;  /* 0x0000000804047981 */ /* 0x000ee8000c1e1b00 */
[----:B------:R4:W3:Y:S01]  /*5a30*/  LDG.E.64 R2, desc[UR8][R22.64] ;  /* 0x0000000816027981 */ /* 0x0008e2000c1e1b00 */
[--C-:B-----5:R-:W-:Y:S02]  /*5a40*/  HADD2.F32 R20, -RZ, R9.reuse.H0_H0 ;  /* 0x20000009ff147230 */ /* 0x120fe40000004100 */
[----:B------:R-:W-:Y:S02]  /*5a50*/  HADD2.F32 R21, -RZ, R9.H1_H1 ;  /* 0x30000009ff157230 */ /* 0x000fe40000004100 */
[--C-:B--2---:R-:W-:Y:S01]  /*5a60*/  HADD2.F32 R18, -RZ, R11.reuse.H1_H1 ;  /* 0x3000000bff127230 */ /* 0x104fe20000004100 */
[----:B------:R-:W-:Y:S01]  /*5a70*/  MOV R19, R10 ;  /* 0x0000000a00137202 */ /* 0x000fe20000000f00 */
[----:B----4-:R-:W-:-:S02]  /*5a80*/  HADD2.F32 R22, -RZ, R11.H0_H0 ;  /* 0x2000000bff167230 */ /* 0x010fc40000004100 */
[----:B---3--:R-:W-:Y:S02]  /*5a90*/  HADD2.F32 R16, -RZ, R5.H1_H1 ;  /* 0x30000005ff107230 */ /* 0x008fe40000004100 */
        /* <DEDUP_REMOVED lines=33> */
.L_x_4779:
[----:B------:R-:W-:Y:S05]  /*5cb0*/  BSYNC.RECONVERGENT B0 ;  /* 0x0000000000007941 */ /* 0x000fea0003800200 */
.L_x_4778:
[----:B-----5:R3:W-:Y:S01]  /*5cc0*/  STS.128 [R0], R8 ;  /* 0x0000000800007388 */ /* 0x0207e20000000c00 */
[----:B------:R-:W-:Y:S05]  /*5cd0*/  BRA `(.L_x_4776) ;  /* 0x0000000000047947 */ /* 0x000fea0003800000 */
.L_x_4777:
[----:B------:R4:W-:Y:S02]  /*5ce0*/  STS.128 [R0], RZ ;  /* 0x000000ff00007388 */ /* 0x0009e40000000c00 */
.L_x_4776:
[----:B------:R-:W-:Y:S05]  /*5cf0*/  BSYNC.RECONVERGENT B1 ;  /* 0x0000000000017941 */ /* 0x000fea0003800200 */
.L_x_4775:
[----:B------:R-:W-:-:S04]  /*5d00*/  IADD3 R26, PT, PT, R100, 0x20, RZ ;  /* 0x00000020641a7810 */ /* 0x000fc80007ffe0ff */
[----:B------:R-:W-:-:S13]  /*5d10*/  ISETP.GE.AND P0, PT, R26, R75, PT ;  /* 0x0000004b1a00720c */ /* 0x000fda0003f06270 */
[----:B------:R-:W-:Y:S05]  /*5d20*/  @P0 BRA `(.L_x_4773) ;  /* 0x0000001000000947 */ /* 0x000fea0003800000 */
[----:B------:R-:W5:Y:S02]  /*5d30*/  LDCU UR4, c[0x0][0x440] ;  /* 0x00008800ff0477ac */ /* 0x000f640008000800 */
[----:B-----5:R-:W-:-:S13]  /*5d40*/  ISETP.GE.AND P0, PT, R12, UR4, PT ;  /* 0x000000040c007c0c */ /* 0x020fda000bf06270 */
[----:B------:R1:W-:Y:S01]  /*5d50*/  @P0 STS.128 [R0+0x800], RZ ;  /* 0x000800ff00000388 */ /* 0x0003e20000000c00 */
        /* <DEDUP_REMOVED lines=9> */
[----:B------:R-:W1:Y:S03]  /*5df0*/  LDCU.64 UR4, c[0x0][0x4d0] ;  /* 0x00009a00ff0477ac */ /* 0x000e660008000a00 */
[----:B------:R-:W-:Y:S02]  /*5e00*/  SHF.L.U32 R2, R7, 0x1, RZ ;  /* 0x0000000107027819 */ /* 0x000fe400000006ff */
[----:B------:R-:W-:-:S04]  /*5e10*/  LEA.HI.X.SX32 R6, R24, R6, 0x1, P0 ;  /* 0x0000000618067211 */ /* 0x000fc800000f0eff */
[----:B------:R-:W-:Y:S02]  /*5e20*/  SHF.L.U64.HI R6, R7, 0x1, R6 ;  /* 0x0000000107067819 */ /* 0x000fe40000010206 */
[C---:B---3--:R-:W-:Y:S02]  /*5e30*/  IADD3 R4, P1, PT, R2.reuse, UR12, RZ ;  /* 0x0000000c02047c10 */ /* 0x048fe4000ff3e0ff */
[----:B-1----:R-:W-:Y:S02]  /*5e40*/  IADD3 R2, P0, PT, R2, UR4, RZ ;  /* 0x0000000402027c10 */ /* 0x002fe4000ff1e0ff */
[C---:B------:R-:W-:Y:S02]  /*5e50*/  IADD3.X R5, PT, PT, R6.reuse, UR13, RZ, P1, !PT ;  /* 0x0000000d06057c10 */ /* 0x040fe40008ffe4ff */
[----:B------:R-:W-:-:S04]  /*5e60*/  IADD3.X R3, PT, PT, R6, UR5, RZ, P0, !PT ;  /* 0x0000000506037c10 */ /* 0x000fc800087fe4ff */
[----:B------:R-:W3:Y:S04]  /*5e70*/  LDG.E.64 R4, desc[UR8][R4.64] ;  /* 0x0000000804047981 */ /* 0x000ee8000c1e1b00 */
[----:B------:R-:W4:Y:S01]  /*5e80*/  LDG.E.64 R2, desc[UR8][R2.64] ;  /* 0x0000000802027981 */ /* 0x000f22000c1e1b00 */
[----:B-----5:R-:W-:Y:S01]  /*5e90*/  MOV R15, R10 ;  /* 0x0000000a000f7202 */ /* 0x020fe20000000f00 */
[--C-:B------:R-:W-:Y:S02]  /*5ea0*/  HADD2.F32 R20, -RZ, R9.reuse.H1_H1 ;  /* 0x30000009ff147230 */ /* 0x100fe40000004100 */
[----:B--2---:R-:W-:Y:S02]  /*5eb0*/  HADD2.F32 R16, -RZ, R9.H0_H0 ;  /* 0x20000009ff107230 */ /* 0x004fe40000004100 */
[----:B------:R-:W-:-:S02]  /*5ec0*/  HADD2.F32 R14, -RZ, R11.H1_H1 ;  /* 0x3000000bff0e7230 */ /* 0x000fc40000004100 */
[----:B------:R-:W-:Y:S02]  /*5ed0*/  HADD2.F32 R17, -RZ, R11.H0_H0 ;  /* 0x2000000bff117230 */ /* 0x000fe40000004100 */
[----:B---3--:R-:W-:Y:S02]  /*5ee0*/  HADD2.F32 R10, -RZ, R4.H1_H1 ;  /* 0x30000004ff0a7230 */ /* 0x008fe40000004100 */
[----:B------:R-:W-:Y:S02]  /*5ef0*/  HADD2.F32 R9, -RZ, R5.H1_H1 ;  /* 0x30000005ff097230 */ /* 0x000fe40000004100 */
[----:B----4-:R-:W-:Y:S02]  /*5f00*/  HADD2.F32 R7, -RZ, R2.H1_H1 ;  /* 0x30000002ff077230 */ /* 0x010fe40000004100 */
        /* <DEDUP_REMOVED lines=29> */
.L_x_4781:
[----:B------:R-:W-:Y:S05]  /*60e0*/  BSYNC.RECONVERGENT B0 ;  /* 0x0000000000007941 */ /* 0x000fea0003800200 */
.L_x_4780:
[----:B-----5:R3:W-:Y:S01]  /*60f0*/  STS.128 [R0+0x800], R8 ;  /* 0x0008000800007388 */ /* 0x0207e20000000c00 */
[----:B------:R-:W-:Y:S05]  /*6100*/  BRA `(.L_x_4773) ;  /* 0x0000000c00087947 */ /* 0x000fea0003800000 */
.L_x_4774:
        /* <DEDUP_REMOVED lines=14> */
[----:B--2---:R-:W-:Y:S01]  /*61f0*/  IMAD.MOV.U32 R16, RZ, RZ, R30 ;  /* 0x000000ffff107224 */ /* 0x004fe200078e001e */
        /* <DEDUP_REMOVED lines=82> */
.L_x_4786:
[----:B------:R-:W-:Y:S05]  /*6720*/  BSYNC.RECONVERGENT B0 ;  /* 0x0000000000007941 */ /* 0x000fea0003800200 */
.L_x_4785:
[----:B-----5:R3:W-:Y:S01]  /*6730*/  STS.128 [R0], R20 ;  /* 0x0000001400007388 */ /* 0x0207e20000000c00 */
[----:B------:R-:W-:Y:S05]  /*6740*/  BRA `(.L_x_4783) ;  /* 0x0000000000047947 */ /* 0x000fea0003800000 */
.L_x_4784:
[----:B------:R4:W-:Y:S02]  /*6750*/  STS.128 [R0], RZ ;  /* 0x000000ff00007388 */ /* 0x0009e40000000c00 */
.L_x_4783:
[----:B------:R-:W-:Y:S05]  /*6760*/  BSYNC.RECONVERGENT B1 ;  /* 0x0000000000017941 */ /* 0x000fea0003800200 */
.L_x_4782:
        /* <DEDUP_REMOVED lines=9> */
[----:B---3--:R3:W5:Y:S01]  /*6800*/  LDG.E.128 R20, desc[UR8][R6.64] ;  /* 0x0000000806147981 */ /* 0x008762000c1e1d00 */
[----:B------:R-:W-:Y:S01]  /*6810*/  ISETP.GE.AND P0, PT, R12, R15, PT ;  /* 0x0000000f0c00720c */ /* 0x000fe20003f06270 */
[----:B------:R-:W-:-:S12]  /*6820*/  BSSY.RECONVERGENT B0, `(.L_x_4787) ;  /* 0x000004f000007945 */ /* 0x000fd80003800200 */
[----:B------:R-:W-:Y:S05]  /*6830*/  @P0 BRA `(.L_x_4788) ;  /* 0x0000000400340947 */ /* 0x000fea0003800000 */
[----:B------:R-:W4:Y:S01]  /*6840*/  LDCU.64 UR4, c[0x0][0x4d0] ;  /* 0x00009a00ff0477ac */ /* 0x000f220008000a00 */
[----:B------:R-:W-:Y:S01]  /*6850*/  SEL R27, R27, RZ, P1 ;  /* 0x000000ff1b1b7207 */ /* 0x000fe20000800000 */
[----:B-12---:R-:W-:Y:S01]  /*6860*/  IMAD.WIDE R16, R29, 0x2, R6 ;  /* 0x000000021d107825 */ /* 0x006fe200078e0206 */
[----:B------:R-:W-:Y:S02]  /*6870*/  SEL R5, R28, RZ, P1 ;  /* 0x000000ff1c057207 */ /* 0x000fe40000800000 */
[--C-:B------:R-:W-:Y:S02]  /*6880*/  IADD3 R3, P2, P0, R27, R3, R24.reuse ;  /* 0x000000031b037210 */ /* 0x100fe4000785e018 */
[----:B------:R-:W-:Y:S01]  /*6890*/  SHF.R.S32.HI R24, RZ, 0x1f, R24 ;  /* 0x0000001fff187819 */ /* 0x000fe20000011418 */
[----:B------:R-:W2:Y:S03]  /*68a0*/  LDG.E.128 R16, desc[UR8][R16.64] ;  /* 0x0000000810107981 */ /* 0x000ea6000c1e1d00 */
[----:B------:R-:W-:-:S02]  /*68b0*/  IADD3.X R24, PT, PT, R5, R2, R24, P2, P0 ;  /* 0x0000000205187210 */ /* 0x000fc400017e0418 */
[C---:B------:R-:W-:Y:S02]  /*68c0*/  SHF.L.U32 R2, R3.reuse, 0x1, RZ ;  /* 0x0000000103027819 */ /* 0x040fe400000006ff */
[----:B------:R-:W-:Y:S02]  /*68d0*/  SHF.L.U64.HI R3, R3, 0x1, R24 ;  /* 0x0000000103037819 */ /* 0x000fe40000010218 */
[----:B----4-:R-:W-:-:S04]  /*68e0*/  IADD3 R4, P0, PT, R2, UR4, RZ ;  /* 0x0000000402047c10 */ /* 0x010fc8000ff1e0ff */
[----:B------:R-:W-:Y:S01]  /*68f0*/  IADD3.X R5, PT, PT, R3, UR5, RZ, P0, !PT ;  /* 0x0000000503057c10 */ /* 0x000fe200087fe4ff */
[----:B------:R-:W1:Y:S05]  /*6900*/  LDCU.64 UR4, c[0x0][0x4c8] ;  /* 0x00009900ff0477ac */ /* 0x000e6a0008000a00 */
[----:B---3--:R-:W3:Y:S01]  /*6910*/  LDG.E.128 R4, desc[UR8][R4.64] ;  /* 0x0000000804047981 */ /* 0x008ee2000c1e1d00 */
[----:B-1----:R-:W-:-:S04]  /*6920*/  IADD3 R8, P0, PT, R2, UR4, RZ ;  /* 0x0000000402087c10 */ /* 0x002fc8000ff1e0ff */
[----:B------:R-:W-:-:S06]  /*6930*/  IADD3.X R9, PT, PT, R3, UR5, RZ, P0, !PT ;  /* 0x0000000503097c10 */ /* 0x000fcc00087fe4ff */
[----:B------:R-:W4:Y:S01]  /*6940*/  LDG.E.128 R8, desc[UR8][R8.64] ;  /* 0x0000000808087981 */ /* 0x000f22000c1e1d00 */
[--C-:B--2---:R-:W-:Y:S02]  /*6950*/  HADD2.F32 R15, -RZ, R19.reuse.H0_H0 ;  /* 0x20000013ff0f7230 */ /* 0x104fe40000004100 */
[----:B------:R-:W-:Y:S02]  /*6960*/  HADD2.F32 R24, -RZ, R19.H1_H1 ;  /* 0x30000013ff187230 */ /* 0x000fe40000004100 */
[----:B------:R-:W-:Y:S02]  /*6970*/  HADD2.F32 R2, -RZ, R16.H0_H0 ;  /* 0x20000010ff027230 */ /* 0x000fe40000004100 */
[----:B------:R-:W-:Y:S02]  /*6980*/  HADD2.F32 R3, -RZ, R17.H0_H0 ;  /* 0x20000011ff037230 */ /* 0x000fe40000004100 */
[----:B------:R-:W-:Y:S02]  /*6990*/  HADD2.F32 R14, -RZ, R18.H0_H0 ;  /* 0x20000012ff0e7230 */ /* 0x000fe40000004100 */
        /* <DEDUP_REMOVED lines=18> */
[----:B----4-:R-:W-:-:S02]  /*6ac0*/  HADD2.F32 R4, -RZ, R8.H0_H0 ;  /* 0x20000008ff047230 */ /* 0x010fc40000004100 */
        /* <DEDUP_REMOVED lines=36> */
.L_x_4788:
[----:B------:R-:W-:Y:S05]  /*6d10*/  BSYNC.RECONVERGENT B0 ;  /* 0x0000000000007941 */ /* 0x000fea0003800200 */
.L_x_4787:
[----:B-----5:R1:W-:Y:S02]  /*6d20*/  STS.128 [R0+0x800], R20 ;  /* 0x0008001400007388 */ /* 0x0203e40000000c00 */
.L_x_4773:
[----:B------:R-:W-:Y:S05]  /*6d30*/  BSYNC.RECONVERGENT B2 ;  /* 0x0000000000027941 */ /* 0x000fea0003800200 */
.L_x_4768:
[----:B---3--:R-:W-:Y:S01]  /*6d40*/  IMAD R9, R68, -0x80, R67 ;  /* 0xffffff8044097824 */ /* 0x008fe200078e0243 */
[----:B------:R-:W-:Y:S04]  /*6d50*/  BSSY.RECONVERGENT B0, `(.L_x_4789) ;  /* 0x000000d000007945 */ /* 0x000fe80003800200 */
[----:B------:R-:W-:-:S04]  /*6d60*/  IADD3 R9, PT, PT, R9, 0x80, RZ ;  /* 0x0000008009097810 */ /* 0x000fc80007ffe0ff */
[----:B------:R-:W-:-:S13]  /*6d70*/  ISETP.GE.AND P2, PT, R100, R9, PT ;  /* 0x000000096400720c */ /* 0x000fda0003f46270 */
        /* <DEDUP_REMOVED lines=9> */
.L_x_4791:
[----:B------:R3:W-:Y:S02]  /*6e10*/  STS.128 [R0+0x1000], RZ ;  /* 0x001000ff00007388 */ /* 0x0007e40000000c00 */
.L_x_4790:
[----:B------:R-:W-:Y:S05]  /*6e20*/  BSYNC.RECONVERGENT B0 ;  /* 0x0000000000007941 */ /* 0x000fea0003800200 */
.L_x_4789:
        /* <DEDUP_REMOVED lines=15> */
.L_x_4794:
[----:B------:R1:W-:Y:S02]  /*6f20*/  STS.128 [R0+0x1800], RZ ;  /* 0x001800ff00007388 */ /* 0x0003e40000000c00 */
.L_x_4793:
[----:B------:R-:W-:Y:S05]  /*6f30*/  BSYNC.RECONVERGENT B0 ;  /* 0x0000000000007941 */ /* 0x000fea0003800200 */
.L_x_4792:
        /* <DEDUP_REMOVED lines=14> */
.L_x_4797:
[----:B------:R1:W-:Y:S02]  /*7020*/  STS.128 [R0+0x2000], RZ ;  /* 0x002000ff00007388 */ /* 0x0003e40000000c00 */
.L_x_4796:
[----:B------:R-:W-:Y:S05]  /*7030*/  BSYNC.RECONVERGENT B0 ;  /* 0x0000000000007941 */ /* 0x000fea0003800200 */
.L_x_4795:
        /* <DEDUP_REMOVED lines=14> */
.L_x_4800:
[----:B------:R1:W-:Y:S02]  /*7120*/  STS.128 [R0+0x2800], RZ ;  /* 0x002800ff00007388 */ /* 0x0003e40000000c00 */
.L_x_4799:
[----:B------:R-:W-:Y:S05]  /*7130*/  BSYNC.RECONVERGENT B0 ;  /* 0x0000000000007941 */ /* 0x000fea0003800200 */
.L_x_4798:
[----:B-1----:R-:W1:Y:S01]  /*7140*/  LDC.64 R4, c[0x0][0x538] ;  /* 0x00014e00ff047b82 */ /* 0x002e620000000a00 */
[----:B------:R-:W5:Y:S01]  /*7150*/  LDCU.64 UR4, c[0x0][0x540] ;  /* 0x0000a800ff0477ac */ /* 0x000f620008000a00 */
[--C-:B------:R-:W-:Y:S01]  /*7160*/  SHF.R.S32.HI R105, RZ, 0x1f, R104.reuse ;  /* 0x0000001fff697819 */ /* 0x100fe20000011468 */
[----:B------:R-:W0:Y:S02]  /*7170*/  LDGDEPBAR ;  /* 0x00000000000079af */ /* 0x000e240000000000 */
[C---:B-----5:R-:W-:Y:S01]  /*7180*/  IMAD.WIDE.U32 R104, R95.reuse, UR4, R104 ;  /* 0x000000045f687c25 */ /* 0x060fe2000f8e0068 */
[----:B------:R-:W-:Y:S01]  /*7190*/  SHF.R.U32.HI R72, RZ, 0x1, R72 ;  /* 0x00000001ff487819 */ /* 0x000fe20000011648 */
[----:B------:R-:W5:Y:S02]  /*71a0*/  LDCU UR4, c[0x0][0x508] ;  /* 0x0000a100ff0477ac */ /* 0x000f640008000800 */
[----:B------:R-:W-:Y:S01]  /*71b0*/  IMAD R8, R95, UR5, R105 ;  /* 0x000000055f087c24 */ /* 0x000fe2000f8e0269 */
[----:B-1----:R-:W-:Y:S01]  /*71c0*/  LEA R10, P0, R104, R4, 0x2 ;  /* 0x00000004680a7211 */ /* 0x002fe200078010ff */
[----:B------:R-:W1:Y:S01]  /*71d0*/  LDCU UR5, c[0x0][0x458] ;  /* 0x00008b00ff0577ac */ /* 0x000e620008000800 */
[----:B------:R-:W-:Y:S01]  /*71e0*/  LOP3.LUT R100, R100, 0x7, RZ, 0xc0, !PT ;  /* 0x0000000764647812 */ /* 0x000fe200078ec0ff */
[----:B------:R-:W-:-:S04]  /*71f0*/  DEPBAR.LE SB0, 0x0 ;  /* 0x000080000000791a */ /* 0x000fc80000000000 */
[----:B------:R-:W-:-:S05]  /*7200*/  LEA.HI.X R11, R104, R5, R8, 0x2, P0 ;  /* 0x00000005680b7211 */ /* 0x000fca00000f1408 */
[----:B------:R-:W2:Y:S01]  /*7210*/  LDG.E R3, desc[UR8][R10.64] ;  /* 0x000000080a037981 */ /* 0x000ea2000c1e1900 */
[----:B------:R-:W-:Y:S01]  /*7220*/  LOP3.LUT R4, R72, 0x1f0, RZ, 0xc0, !PT ;  /* 0x000001f048047812 */ /* 0x000fe200078ec0ff */
[----:B------:R-:W-:Y:S04]  /*7230*/  BSSY.RECONVERGENT B0, `(.L_x_4801) ;  /* 0x0000014000007945 */ /* 0x000fe80003800200 */
[----:B------:R-:W-:Y:S01]  /*7240*/  IMAD R69, R69, 0x40, R4 ;  /* 0x0000004045457824 */ /* 0x000fe200078e0204 */
[----:B-1----:R-:W2:Y:S04]  /*7250*/  MUFU.RCP R88, UR5 ;  /* 0x0000000500587d08 */ /* 0x002ea80008001000 */
        /* <DEDUP_REMOVED lines=14> */
.L_x_4803:
[----:B------:R2:W-:Y:S01]  /*7340*/  STS.128 [R0+0x3000], RZ ;  /* 0x003000ff00007388 */ /* 0x0005e20000000c00 */
[----:B------:R-:W-:Y:S05]  /*7350*/  BRA `(.L_x_4804) ;  /* 0x0000000000047947 */ /* 0x000fea0003800000 */
.L_x_4802:
[----:B------:R1:W-:Y:S02]  /*7360*/  STS.128 [R0+0x3000], RZ ;  /* 0x003000ff00007388 */ /* 0x0003e40000000c00 */
.L_x_4804:
[----:B------:R-:W-:Y:S05]  /*7370*/  BSYNC.RECONVERGENT B0 ;  /* 0x0000000000007941 */ /* 0x000fea0003800200 */
.L_x_4801:
        /* <DEDUP_REMOVED lines=16> */
.L_x_4807:
[----:B------:R1:W-:Y:S02]  /*7480*/  STS.128 [R0+0x3800], RZ ;  /* 0x003800ff00007388 */ /* 0x0003e40000000c00 */
.L_x_4806:
[----:B------:R-:W-:Y:S05]  /*7490*/  BSYNC.RECONVERGENT B0 ;  /* 0x0000000000007941 */ /* 0x000fea0003800200 */
.L_x_4805:
        /* <DEDUP_REMOVED lines=14> */
.L_x_4810:
[----:B------:R1:W-:Y:S02]  /*7580*/  STS.128 [R0+0x4000], RZ ;  /* 0x004000ff00007388 */ /* 0x0003e40000000c00 */
.L_x_4809:
[----:B------:R-:W-:Y:S05]  /*7590*/  BSYNC.RECONVERGENT B0 ;  /* 0x0000000000007941 */ /* 0x000fea0003800200 */
.L_x_4808:
        /* <DEDUP_REMOVED lines=14> */
.L_x_4813:
[----:B------:R1:W-:Y:S02]  /*7680*/  STS.128 [R0+0x4800], RZ ;  /* 0x004800ff00007388 */ /* 0x0003e40000000c00 */
.L_x_4812:
[----:B------:R-:W-:Y:S05]  /*7690*/  BSYNC.RECONVERGENT B0 ;  /* 0x0000000000007941 */ /* 0x000fea0003800200 */
.L_x_4811:
[----:B------:R-:W5:Y:S01]  /*76a0*/  S2R R85, SR_TID.X ;  /* 0x0000000000557919 */ /* 0x000f620000002100 */
[----:B------:R-:W-:Y:S01]  /*76b0*/  IMAD.MOV.U32 R91, RZ, RZ, 0x20 ;  /* 0x00000020ff5b7424 */ /* 0x000fe200078e00ff */
[----:B------:R-:W2:Y:S01]  /*76c0*/  LDCU UR4, c[0x0][0x50c] ;  /* 0x0000a180ff0477ac */ /* 0x000ea20008000800 */
[----:B------:R-:W-:Y:S01]  /*76d0*/  VIADDMNMX R70, R70, 0x9, R67, PT ;  /* 0x0000000946467846 */ /* 0x000fe20003800143 */
[----:B------:R-:W0:Y:S01]  /*76e0*/  LDGDEPBAR ;  /* 0x00000000000079af */ /* 0x000e220000000000 */
[C---:B-----5:R-:W-:Y:S01]  /*76f0*/  IMAD.SHL.U32 R64, R85.reuse, 0x20, RZ ;  /* 0x0000002055407824 */ /* 0x060fe200078e00ff */
[C---:B------:R-:W-:Y:S01]  /*7700*/  LOP3.LUT R9, R85.reuse, 0x8, RZ, 0xc0, !PT ;  /* 0x0000000855097812 */ /* 0x040fe200078ec0ff */
[C---:B------:R-:W-:Y:S01]  /*7710*/  IMAD.SHL.U32 R120, R85.reuse, 0x10, RZ ;  /* 0x0000001055787824 */ /* 0x040fe200078e00ff */
[C---:B------:R-:W-:Y:S01]  /*7720*/  LOP3.LUT P0, RZ, R85.reuse, 0x4, RZ, 0xc0, !PT ;  /* 0x0000000455ff7812 */ /* 0x040fe2000780c0ff */
[----:B------:R-:W-:Y:S01]  /*7730*/  IMAD.SHL.U32 R84, R85, 0x4, RZ ;  /* 0x0000000455547824 */ /* 0x000fe200078e00ff */
[----:B------:R-:W-:-:S02]  /*7740*/  LOP3.LUT R3, R64, 0xc0, RZ, 0xc0, !PT ;  /* 0x000000c040037812 */ /* 0x000fc400078ec0ff */
[C---:B-1----:R-:W-:Y:S02]  /*7750*/  LOP3.LUT R5, R120.reuse, 0x100, RZ, 0xc0, !PT ;  /* 0x0000010078057812 */ /* 0x042fe400078ec0ff */
        /* <DEDUP_REMOVED lines=12> */
[----:B------:R-:W-:Y:S01]  /*7820*/  LDSM.16.M88.4 R8, [R20+0x1000] ;  /* 0x001000001408783b */ /* 0x000fe20000000200 */
[----:B------:R-:W-:-:S03]  /*7830*/  P2R R4, PR, RZ, 0x1 ;  /* 0x00000001ff047803 */ /* 0x000fc60000000000 */
[----:B------:R-:W1:Y:S01]  /*7840*/  LDSM.16.M88.4 R80, [R86] ;  /* 0x000000005650783b */ /* 0x000e620000000200 */
[----:B------:R-:W-:Y:S02]  /*7850*/  IMAD.IADD R76, R86, 0x1, R91 ;  /* 0x00000001564c7824 */ /* 0x000fe400078e025b */
[----:B------:R-:W-:Y:S01]  /*7860*/  IMAD.IADD R69, R91, 0x1, R20 ;  /* 0x000000015b457824 */ /* 0x000fe200078e0214 */
[----:B------:R-:W5:Y:S04]  /*7870*/  LDSM.16.M88.4 R56, [R20+0x1400] ;  /* 0x001400001438783b */ /* 0x000f680000000200 */
[----:B------:R-:W-:Y:S04]  /*7880*/  LDSM.16.M88.4 R12, [R69+0x1000] ;  /* 0x00100000450c783b */ /* 0x000fe80000000200 */
[----:B------:R-:W3:Y:S04]  /*7890*/  LDSM.16.M88.4 R76, [R76] ;  /* 0x000000004c4c783b */ /* 0x000ee80000000200 */
[----:B------:R-:W4:Y:S04]  /*78a0*/  LDSM.16.M88.4 R48, [R20+0x1800] ;  /* 0x001800001430783b */ /* 0x000f280000000200 */
[----:B------:R-:W2:Y:S04]  /*78b0*/  LDSM.16.M88.4 R40, [R20+0x1c00] ;  /* 0x001c00001428783b */ /* 0x000ea80000000200 */
[----:B------:R-:W2:Y:S04]  /*78c0*/  LDSM.16.M88.4 R32, [R20+0x2000] ;  /* 0x002000001420783b */ /* 0x000ea80000000200 */
[----:B------:R-:W2:Y:S04]  /*78d0*/  LDSM.16.M88.4 R24, [R20+0x2400] ;  /* 0x002400001418783b */ /* 0x000ea80000000200 */
[----:B------:R-:W2:Y:S04]  /*78e0*/  LDSM.16.M88.4 R16, [R20+0x2800] ;  /* 0x002800001410783b */ /* 0x000ea80000000200 */
[----:B------:R2:W2:Y:S04]  /*78f0*/  LDSM.16.M88.4 R96, [R20+0x2c00] ;  /* 0x002c00001460783b */ /* 0x0004a80000000200 */
[----:B------:R-:W2:Y:S01]  /*7900*/  LDSM.16.M88.4 R104, [R69+0x1400] ;  /* 0x001400004568783b */ /* 0x000ea20000000200 */
[C---:B-1----:R-:W-:Y:S03]  /*7910*/  HMMA.16816.F32 R100, R80.reuse, R8, RZ ;  /* 0x000000085064723c */ /* 0x042fe600000018ff */
[----:B------:R-:W1:Y:S05]  /*7920*/  LDSM.16.M88.4 R72, [R69+0x1800] ;  /* 0x001800004548783b */ /* 0x000e6a0000000200 */
[C---:B------:R-:W-:Y:S08]  /*7930*/  HMMA.16816.F32 R8, R80.reuse, R10, RZ ;  /* 0x0000000a5008723c */ /* 0x040ff000000018ff */
[----:B-----5:R-:W-:Y:S08]  /*7940*/  HMMA.16816.F32 R4, R80, R58, RZ ;  /* 0x0000003a5004723c */ /* 0x020ff000000018ff */
[C---:B---3--:R-:W-:Y:S08]  /*7950*/  HMMA.16816.F32 R100, R76.reuse, R12, R100 ;  /* 0x0000000c4c64723c */ /* 0x048ff00000001864 */
[----:B------:R-:W-:Y:S08]  /*7960*/  HMMA.16816.F32 R8, R76, R14, R8 ;  /* 0x0000000e4c08723c */ /* 0x000ff00000001808 */
[----:B----4-:R-:W-:Y:S03]  /*7970*/  HMMA.16816.F32 R52, R80, R48, RZ ;  /* 0x000000305034723c */ /* 0x010fe600000018ff */
[----:B--2---:R-:W-:Y:S01]  /*7980*/  FMUL.FTZ R87, R101, UR4 ;  /* 0x0000000465577c20 */ /* 0x004fe20008410000 */
        /* <DEDUP_REMOVED lines=10> */
[----:B------:R2:W-:Y:S07]  /*7a30*/  MUFU.TANH R101, R8 ;  /* 0x0000000800657308 */ /* 0x0005ee0000002400 */
[C---:B------:R-:W-:Y:S01]  /*7a40*/  HMMA.16816.F32 R28, R80.reuse, R24, RZ ;  /* 0x00000018501c723c */ /* 0x040fe200000018ff */
[----:B------:R-:W-:Y:S07]  /*7a50*/  MUFU.TANH R89, R89 ;  /* 0x0000005900597308 */ /* 0x000fee0000002400 */
[C---:B------:R-:W-:Y:S01]  /*7a60*/  HMMA.16816.F32 R20, R80.reuse, R16, RZ ;  /* 0x000000105014723c */ /* 0x040fe200000018ff */
[----:B------:R3:W-:Y:S07]  /*7a70*/  MUFU.TANH R103, R10 ;  /* 0x0000000a00677308 */ /* 0x0007ee0000002400 */
        /* <DEDUP_REMOVED lines=10> */
[----:B------:R-:W-:Y:S01]  /*7b20*/  HMMA.16816.F32 R80, R80, R98, RZ ;  /* 0x000000625050723c */ /* 0x000fe200000018ff */
[----:B------:R-:W4:Y:S07]  /*7b30*/  LDSM.16.M88.4 R96, [R69+0x1c00] ;  /* 0x001c00004560783b */ /* 0x000f2e0000000200 */
[C---:B------:R-:W-:Y:S08]  /*7b40*/  HMMA.16816.F32 R4, R76.reuse, R106, R4 ;  /* 0x0000006a4c04723c */ /* 0x040ff00000001804 */
[C---:B-1----:R-:W-:Y:S08]  /*7b50*/  HMMA.16816.F32 R52, R76.reuse, R72, R52 ;  /* 0x000000484c34723c */ /* 0x042ff00000001834 */
[C---:B------:R-:W-:Y:S01]  /*7b60*/  HMMA.16816.F32 R56, R76.reuse, R104, R56 ;  /* 0x000000684c38723c */ /* 0x040fe20000001838 */
[----:B------:R-:W1:Y:S02]  /*7b70*/  LDSM.16.M88.4 R104, [R69+0x2000] ;  /* 0x002000004568783b */ /* 0x000e640000000200 */
[----:B------:R-:W-:Y:S01]  /*7b80*/  FMUL.FTZ R4, R4, UR4 ;  /* 0x0000000404047c20 */ /* 0x000fe20008410000 */
[----:B------:R-:W-:Y:S01]  /*7b90*/  FMUL.FTZ R111, R5, UR4 ;  /* 0x00000004056f7c20 */ /* 0x000fe20008410000 */
[----:B------:R-:W-:Y:S01]  /*7ba0*/  FMUL.FTZ R123, R6, UR4 ;  /* 0x00000004067b7c20 */ /* 0x000fe20008410000 */
[----:B------:R-:W-:Y:S01]  /*7bb0*/  FMUL.FTZ R125, R7, UR4 ;  /* 0x00000004077d7c20 */ /* 0x000fe20008410000 */
[----:B------:R5:W-:Y:S01]  /*7bc0*/  MUFU.TANH R109, R4 ;  /* 0x00000004006d7308 */ /* 0x000be20000002400 */
[----:B------:R-:W-:Y:S01]  /*7bd0*/  HMMA.16816.F32 R48, R76, R74, R48 ;  /* 0x0000004a4c30723c */ /* 0x000fe20000001830 */
[----:B------:R-:W1:Y:S02]  /*7be0*/  LDSM.16.M88.4 R72, [R69+0x2800] ;  /* 0x002800004548783b */ /* 0x000e640000000200 */
[----:B------:R-:W-:Y:S01]  /*7bf0*/  FMUL.FTZ R52, R52, UR4 ;  /* 0x0000000434347c20 */ /* 0x000fe20008410000 */
[----:B------:R-:W-:Y:S01]  /*7c00*/  FMUL.FTZ R53, R53, UR4 ;  /* 0x0000000435357c20 */ /* 0x000fe20008410000 */
[----:B------:R-:W-:-:S02]  /*7c10*/  FMUL.FTZ R129, R55, UR4 ;  /* 0x0000000437817c20 */ /* 0x000fc40008410000 */
[----:B------:R-:W-:Y:S01]  /*7c20*/  MUFU.TANH R127, R52 ;  /* 0x00000034007f7308 */ /* 0x000fe20000002400 */
[----:B----4-:R-:W-:Y:S03]  /*7c30*/  HMMA.16816.F32 R44, R76, R96, R44 ;  /* 0x000000604c2c723c */ /* 0x010fe6000000182c */
[----:B--2---:R-:W-:Y:S01]  /*7c40*/  FMUL.FTZ R8, R56, UR4 ;  /* 0x0000000438087c20 */ /* 0x004fe20008410000 */
[----:B---3--:R-:W-:-:S03]  /*7c50*/  FMUL.FTZ R10, R57, UR4 ;  /* 0x00000004390a7c20 */ /* 0x008fc60008410000 */
[----:B------:R2:W-:Y:S01]  /*7c60*/  MUFU.TANH R97, R53 ;  /* 0x0000003500617308 */ /* 0x0005e20000002400 */
[----:B-----5:R-:W3:Y:S01]  /*7c70*/  LDSM.16.M88.4 R4, [R69+0x2400] ;  /* 0x002400004504783b */ /* 0x020ee20000000200 */
[----:B------:R-:W-:Y:S01]  /*7c80*/  HMMA.16816.F32 R40, R76, R98, R40 ;  /* 0x000000624c28723c */ /* 0x000fe20000001828 */
[----:B------:R-:W-:Y:S01]  /*7c90*/  FMUL.FTZ R99, R54, UR4 ;  /* 0x0000000436637c20 */ /* 0x000fe20008410000 */
[----:B------:R-:W-:Y:S01]  /*7ca0*/  FMUL.FTZ R50, R50, UR4 ;  /* 0x0000000432327c20 */ /* 0x000fe20008410000 */
[----:B------:R-:W-:Y:S01]  /*7cb0*/  FMUL.FTZ R48, R48, UR4 ;  /* 0x0000000430307c20 */ /* 0x000fe20008410000 */
[----:B------:R-:W-:Y:S02]  /*7cc0*/  FMUL.FTZ R49, R49, UR4 ;  /* 0x0000000431317c20 */ /* 0x000fe40008410000 */
[----:B------:R-:W-:Y:S01]  /*7cd0*/  MUFU.TANH R123, R123 ;  /* 0x0000007b007b7308 */ /* 0x000fe20000002400 */
[----:B------:R-:W-:-:S03]  /*7ce0*/  FMUL.FTZ R51, R51, UR4 ;  /* 0x0000000433337c20 */ /* 0x000fc60008410000 */
[----:B------:R-:W-:-:S04]  /*7cf0*/  FMUL.FTZ R47, R47, UR4 ;  /* 0x000000042f2f7c20 */ /* 0x000fc80008410000 */
[----:B------:R-:W-:Y:S01]  /*7d00*/  MUFU.TANH R111, R111 ;  /* 0x0000006f006f7308 */ /* 0x000fe20000002400 */
[----:B--2---:R2:W4:Y:S01]  /*7d10*/  LDSM.16.M88.4 R52, [R69+0x2c00] ;  /* 0x002c00004534783b */ /* 0x0045220000000200 */
[----:B-1----:R-:W-:Y:S01]  /*7d20*/  HMMA.16816.F32 R32, R76, R106, R32 ;  /* 0x0000006a4c20723c */ /* 0x002fe20000001820 */
[----:B------:R-:W-:-:S04]  /*7d30*/  DEPBAR.LE SB0, 0x0 ;  /* 0x000080000000791a */ /* 0x000fc80000000000 */
[----:B------:R-:W-:Y:S01]  /*7d40*/  FMUL.FTZ R40, R40, UR4 ;  /* 0x0000000428287c20 */ /* 0x000fe20008410000 */
[----:B------:R1:W-:Y:S01]  /*7d50*/  MUFU.TANH R107, R50 ;  /* 0x00000032006b7308 */ /* 0x0003e20000002400 */
[----:B------:R-:W-:Y:S01]  /*7d60*/  FMUL.FTZ R41, R41, UR4 ;  /* 0x0000000429297c20 */ /* 0x000fe20008410000 */
[----:B------:R-:W-:Y:S01]  /*7d70*/  HMMA.16816.F32 R36, R76, R104, R36 ;  /* 0x000000684c24723c */ /* 0x000fe20000001824 */
[----:B------:R-:W-:-:S05]  /*7d80*/  FMUL.FTZ R42, R42, UR4 ;  /* 0x000000042a2a7c20 */ /* 0x000fca0008410000 */
[----:B------:R-:W-:Y:S02]  /*7d90*/  MUFU.TANH R125, R125 ;  /* 0x0000007d007d7308 */ /* 0x000fe40000002400 */
[----:B------:R-:W-:Y:S01]  /*7da0*/  HMMA.16816.F32 R20, R76, R72, R20 ;  /* 0x000000484c14723c */ /* 0x000fe20000001814 */
[----:B--2---:R-:W-:-:S05]  /*7db0*/  VIMNMX R69, PT, PT, R108, R67, PT ;  /* 0x000000436c457248 */ /* 0x004fca0003fe0100 */
[----:B------:R-:W-:Y:S02]  /*7dc0*/  MUFU.TANH R99, R99 ;  /* 0x0000006300637308 */ /* 0x000fe40000002400 */
[C---:B---3--:R-:W-:Y:S01]  /*7dd0*/  HMMA.16816.F32 R24, R76.reuse, R6, R24 ;  /* 0x000000064c18723c */ /* 0x048fe20000001818 */
[----:B------:R-:W-:Y:S01]  /*7de0*/  FMUL.FTZ R6, R58, UR4 ;  /* 0x000000043a067c20 */ /* 0x000fe20008410000 */
[----:B-1----:R-:W-:Y:S01]  /*7df0*/  FMUL.FTZ R50, R34, UR4 ;  /* 0x0000000422327c20 */ /* 0x002fe20008410000 */
[----:B------:R-:W-:Y:S01]  /*7e00*/  FMUL.FTZ R56, R37, UR4 ;  /* 0x0000000425387c20 */ /* 0x000fe20008410000 */
[----:B------:R-:W-:Y:S01]  /*7e10*/  FMUL.FTZ R58, R36, UR4 ;  /* 0x00000004243a7c20 */ /* 0x000fe20008410000 */
[----:B------:R-:W-:Y:S01]  /*7e20*/  FMUL.FTZ R7, R45, UR4 ;  /* 0x000000042d077c20 */ /* 0x000fe20008410000 */
[----:B------:R-:W-:Y:S01]  /*7e30*/  FMUL.FTZ R45, R46, UR4 ;  /* 0x000000042e2d7c20 */ /* 0x000fe20008410000 */
[----:B------:R1:W-:Y:S01]  /*7e40*/  MUFU.TANH R105, R48 ;  /* 0x0000003000697308 */ /* 0x0003e20000002400 */
[C---:B------:R-:W-:Y:S07]  /*7e50*/  HMMA.16816.F32 R16, R76.reuse, R74, R16 ;  /* 0x0000004a4c10723c */ /* 0x040fee0000001810 */
[----:B------:R-:W-:Y:S01]  /*7e60*/  MUFU.TANH R129, R129 ;  /* 0x0000008100817308 */ /* 0x000fe20000002400 */
[----:B----4-:R-:W-:Y:S01]  /*7e70*/  HMMA.16816.F32 R80, R76, R54, R80 ;  /* 0x000000364c50723c */ /* 0x010fe20000001850 */
[----:B------:R-:W-:Y:S01]  /*7e80*/  FMUL.FTZ R54, R33, UR4 ;  /* 0x0000000421367c20 */ /* 0x000fe20008410000 */
[----:B------:R-:W-:-:S02]  /*7e90*/  IMAD.SHL.U32 R33, R85, 0x2, RZ ;  /* 0x0000000255217824 */ /* 0x000fc400078e00ff */
[----:B------:R-:W-:Y:S01]  /*7ea0*/  FMUL.FTZ R36, R27, UR4 ;  /* 0x000000041b247c20 */ /* 0x000fe20008410000 */
[----:B------:R-:W-:Y:S01]  /*7eb0*/  FMUL.FTZ R34, R26, UR4 ;  /* 0x000000041a227c20 */ /* 0x000fe20008410000 */
[----:B------:R-:W-:Y:S01]  /*7ec0*/  FMUL.FTZ R55, R39, UR4 ;  /* 0x0000000427377c20 */ /* 0x000fe20008410000 */
[----:B------:R-:W-:Y:S01]  /*7ed0*/  FMUL.FTZ R39, R25, UR4 ;  /* 0x0000000419277c20 */ /* 0x000fe20008410000 */
[----:B------:R-:W-:Y:S01]  /*7ee0*/  LOP3.LUT R33, R33, 0x6, RZ, 0xc0, !PT ;  /* 0x0000000621217812 */ /* 0x000fe200078ec0ff */
[C---:B------:R-:W-:Y:S01]  /*7ef0*/  HMMA.16816.F32 R28, R76.reuse, R4, R28 ;  /* 0x000000044c1c723c */ /* 0x040fe2000000181c */
[----:B------:R-:W-:Y:S01]  /*7f00*/  FMUL.FTZ R4, R59, UR4 ;  /* 0x000000043b047c20 */ /* 0x000fe20008410000 */
[----:B------:R-:W-:Y:S01]  /*7f10*/  FMUL.FTZ R59, R43, UR4 ;  /* 0x000000042b3b7c20 */ /* 0x000fe20008410000 */
[----:B------:R-:W-:Y:S01]  /*7f20*/  FMUL.FTZ R43, R24, UR4 ;  /* 0x00000004182b7c20 */ /* 0x000fe20008410000 */
[----:B------:R-:W-:Y:S02]  /*7f30*/  VIADD R24, R68, 0xffffffff ;  /* 0xffffffff44187836 */ /* 0x000fe40000000000 */
        /* <DEDUP_REMOVED lines=8> */
[----:B------:R-:W-:Y:S01]  /*7fc0*/  FMUL.FTZ R25, R18, UR4 ;  /* 0x0000000412197c20 */ /* 0x000fe20008410000 */
[----:B------:R3:W-:Y:S01]  /*7fd0*/  MUFU.TANH R53, R40 ;  /* 0x0000002800357308 */ /* 0x0007e20000002400 */
[----:B------:R-:W-:-:S03]  /*7fe0*/  FMUL.FTZ R81, R81, UR4 ;  /* 0x0000000451517c20 */ /* 0x000fc60008410000 */
[----:B------:R-:W-:Y:S01]  /*7ff0*/  FMUL.FTZ R44, R30, UR4 ;  /* 0x000000041e2c7c20 */ /* 0x000fe20008410000 */
[----:B------:R-:W-:Y:S01]  /*8000*/  FMUL.FTZ R30, R22, UR4 ;  /* 0x00000004161e7c20 */ /* 0x000fe20008410000 */
[----:B------:R-:W-:Y:S02]  /*8010*/  FMUL.FTZ R22, R19, UR4 ;  /* 0x0000000413167c20 */ /* 0x000fe40008410000 */
[----:B------:R-:W-:Y:S01]  /*8020*/  MUFU.TANH R23, R82 ;  /* 0x0000005200177308 */ /* 0x000fe20000002400 */
[----:B-1----:R-:W-:Y:S01]  /*8030*/  FMUL.FTZ R48, R28, UR4 ;  /* 0x000000041c307c20 */ /* 0x002fe20008410000 */
[----:B--2---:R-:W-:Y:S01]  /*8040*/  FMUL.FTZ R59, R80, UR4 ;  /* 0x00000004503b7c20 */ /* 0x004fe20008410000 */
[----:B------:R-:W-:Y:S02]  /*8050*/  FMUL.FTZ R46, R29, UR4 ;  /* 0x000000041d2e7c20 */ /* 0x000fe40008410000 */
[----:B------:R-:W-:Y:S01]  /*8060*/  FMUL.FTZ R19, R14, UR4 ;  /* 0x000000040e137c20 */ /* 0x000fe20008410000 */
[----:B------:R-:W-:-:S02]  /*8070*/  FMUL.FTZ R12, R12, UR4 ;  /* 0x000000040c0c7c20 */ /* 0x000fc40008410000 */
[----:B------:R-:W1:Y:S01]  /*8080*/  MUFU.TANH R59, R59 ;  /* 0x0000003b003b7308 */ /* 0x000e620000002400 */
[----:B---3--:R-:W-:Y:S01]  /*8090*/  FMUL.FTZ R40, R35, UR4 ;  /* 0x0000000423287c20 */ /* 0x008fe20008410000 */
[----:B------:R-:W-:Y:S01]  /*80a0*/  FMUL.FTZ R35, R20, UR4 ;  /* 0x0000000414237c20 */ /* 0x000fe20008410000 */
[----:B------:R-:W-:Y:S02]  /*80b0*/  IMAD R20, R24, 0x80, R33 ;  /* 0x0000008018147824 */ /* 0x000fe400078e0221 */
[----:B------:R-:W-:Y:S01]  /*80c0*/  FMUL.FTZ R24, R17, UR4 ;  /* 0x0000000411187c20 */ /* 0x000fe20008410000 */
[----:B------:R-:W-:Y:S01]  /*80d0*/  FMUL.FTZ R17, R15, UR4 ;  /* 0x000000040f117c20 */ /* 0x000fe20008410000 */
[C---:B------:R-:W-:Y:S01]  /*80e0*/  VIADD R16, R20.reuse, 0x78 ;  /* 0x0000007814107836 */ /* 0x040fe20000000000 */
[----:B------:R2:W-:Y:S01]  /*80f0*/  MUFU.TANH R15, R52 ;  /* 0x00000034000f7308 */ /* 0x0005e20000002400 */
[C---:B------:R-:W-:Y:S02]  /*8100*/  VIADD R26, R20.reuse, 0x8 ;  /* 0x00000008141a7836 */ /* 0x040fe40000000000 */
[----:B------:R-:W-:Y:S01]  /*8110*/  VIADD R72, R20, 0x10 ;  /* 0x0000001014487836 */ /* 0x000fe20000000000 */
[----:B------:R-:W-:Y:S01]  /*8120*/  ISETP.GE.AND P1, PT, R16, R69, PT ;  /* 0x000000451000720c */ /* 0x000fe20003f26270 */
[----:B------:R-:W-:Y:S01]  /*8130*/  VIADD R74, R20, 0x9 ;  /* 0x00000009144a7836 */ /* 0x000fe20000000000 */
[----:B------:R-:W-:-:S02]  /*8140*/  ISETP.GE.AND P0, PT, R16, R70, PT ;  /* 0x000000461000720c */ /* 0x000fc40003f06270 */
[----:B------:R-:W-:Y:S01]  /*8150*/  I2FP.F32.S32 R14, R16 ;  /* 0x00000010000e7245 */ /* 0x000fe20000201400 */
[----:B------:R-:W-:Y:S01]  /*8160*/  FMUL.FTZ R16, R83, UR4 ;  /* 0x0000000453107c20 */ /* 0x000fe20008410000 */
[----:B------:R-:W-:Y:S01]  /*8170*/  VIADD R83, R20, 0x1 ;  /* 0x0000000114537836 */ /* 0x000fe20000000000 */
[-C--:B------:R-:W-:Y:S01]  /*8180*/  ISETP.GE.AND P4, PT, R26, R69.reuse, PT ;  /* 0x000000451a00720c */ /* 0x080fe20003f86270 */
[----:B------:R-:W3:Y:S01]  /*8190*/  MUFU.TANH R49, R49 ;  /* 0x0000003100317308 */ /* 0x000ee20000002400 */
[CC--:B-1----:R-:W-:Y:S01]  /*81a0*/  FFMA.FTZ R18, R88.reuse, R14.reuse, R59 ;  /* 0x0000000e58127223 */ /* 0x0c2fe2000001003b */
[----:B------:R-:W-:Y:S01]  /*81b0*/  FFMA.FTZ R23, R88, R14, R23 ;  /* 0x0000000e58177223 */ /* 0x000fe20000010017 */
[C---:B------:R-:W-:Y:S01]  /*81c0*/  ISETP.GE.AND P2, PT, R83.reuse, R69, PT ;  /* 0x000000455300720c */ /* 0x040fe20003f46270 */
[----:B------:R-:W-:Y:S01]  /*81d0*/  VIADD R14, R20, 0x18 ;  /* 0x00000018140e7836 */ /* 0x000fe20000000000 */
[----:B------:R-:W-:Y:S02]  /*81e0*/  ISETP.GE.AND P3, PT, R83, R70, PT ;  /* 0x000000465300720c */ /* 0x000fe40003f66270 */
[----:B------:R-:W-:Y:S01]  /*81f0*/  I2FP.F32.S32 R83, R83 ;  /* 0x0000005300537245 */ /* 0x000fe20000201400 */
[----:B------:R1:W-:Y:S01]  /*8200*/  MUFU.TANH R59, R55 ;  /* 0x00000037003b7308 */ /* 0x0003e20000002400 */
[----:B--2---:R-:W-:-:S02]  /*8210*/  I2FP.F32.S32 R52, R26 ;  /* 0x0000001a00347245 */ /* 0x004fc40000201400 */
[----:B------:R-:W-:Y:S01]  /*8220*/  ISETP.GE.AND P5, PT, R26, R70, PT ;  /* 0x000000461a00720c */ /* 0x000fe20003fa6270 */
[CC--:B------:R-:W-:Y:S01]  /*8230*/  FFMA.FTZ R28, R88.reuse, R83.reuse, R87 ;  /* 0x00000053581c7223 */ /* 0x0c0fe20000010057 */
[C---:B------:R-:W-:Y:S01]  /*8240*/  FFMA.FTZ R83, R88.reuse, R83, R89 ;  /* 0x0000005358537223 */ /* 0x040fe20000010059 */
[CC--:B------:R-:W-:Y:S01]  /*8250*/  FFMA.FTZ R26, R88.reuse, R52.reuse, R101 ;  /* 0x00000034581a7223 */ /* 0x0c0fe20000010065 */
[----:B------:R-:W-:Y:S01]  /*8260*/  FFMA.FTZ R79, R88, R52, R103 ;  /* 0x00000034584f7223 */ /* 0x000fe20000010067 */
[----:B------:R-:W-:Y:S01]  /*8270*/  VIADD R103, R20, 0x19 ;  /* 0x0000001914677836 */ /* 0x000fe20000000000 */
[----:B------:R-:W-:Y:S01]  /*8280*/  FSEL R18, R18, -INF , !P1 ;  /* 0xff80000012127808 */ /* 0x000fe20004800000 */
[----:B------:R-:W-:Y:S01]  /*8290*/  VIADD R52, R20, 0x20 ;  /* 0x0000002014347836 */ /* 0x000fe20000000000 */
[----:B------:R-:W-:Y:S01]  /*82a0*/  ISETP.GE.AND P6, PT, R14, R69, PT ;  /* 0x000000450e00720c */ /* 0x000fe20003fc6270 */
[----:B------:R-:W2:Y:S01]  /*82b0*/  MUFU.TANH R51, R51 ;  /* 0x0000003300337308 */ /* 0x000ea20000002400 */
[----:B------:R-:W-:-:S02]  /*82c0*/  FSEL R23, R23, -INF , !P0 ;  /* 0xff80000017177808 */ /* 0x000fc40004000000 */
[----:B------:R-:W-:Y:S02]  /*82d0*/  ISETP.GE.AND P1, PT, R14, R70, PT ;  /* 0x000000460e00720c */ /* 0x000fe40003f26270 */
[----:B------:R-:W-:Y:S01]  /*82e0*/  FSEL R28, R28, -INF , !P2 ;  /* 0xff8000001c1c7808 */ /* 0x000fe20005000000 */
[----:B-1----:R-:W-:Y:S01]  /*82f0*/  VIADD R55, R20, 0x21 ;  /* 0x0000002114377836 */ /* 0x002fe20000000000 */
[----:B------:R-:W-:Y:S01]  /*8300*/  FSEL R83, R83, -INF , !P3 ;  /* 0xff80000053537808 */ /* 0x000fe20005800000 */
[----:B------:R-:W1:Y:S01]  /*8310*/  MUFU.TANH R5, R5 ;  /* 0x0000000500057308 */ /* 0x000e620000002400 */
[----:B------:R-:W-:Y:S02]  /*8320*/  FSEL R79, R79, -INF , !P5 ;  /* 0xff8000004f4f7808 */ /* 0x000fe40006800000 */
[----:B------:R-:W-:Y:S02]  /*8330*/  I2FP.F32.S32 R14, R14 ;  /* 0x0000000e000e7245 */ /* 0x000fe40000201400 */
[----:B------:R-:W-:-:S02]  /*8340*/  ISETP.GE.AND P2, PT, R103, R69, PT ;  /* 0x000000456700720c */ /* 0x000fc40003f46270 */
[----:B------:R-:W-:Y:S01]  /*8350*/  ISETP.GE.AND P0, PT, R103, R70, PT ;  /* 0x000000466700720c */ /* 0x000fe20003f06270 */
[----:B------:R-:W4:Y:S01]  /*8360*/  MUFU.TANH R45, R45 ;  /* 0x0000002d002d7308 */ /* 0x000f220000002400 */
[----:B------:R-:W-:Y:S01]  /*8370*/  ISETP.GE.AND P3, PT, R52, R69, PT ;  /* 0x000000453400720c */ /* 0x000fe20003f66270 */
[----:B------:R-:W-:Y:S01]  /*8380*/  FFMA.FTZ R109, R88, R14, R109 ;  /* 0x0000000e586d7223 */ /* 0x000fe2000001006d */
[----:B------:R-:W-:Y:S01]  /*8390*/  ISETP.GE.AND P5, PT, R52, R70, PT ;  /* 0x000000463400720c */ /* 0x000fe20003fa6270 */
[----:B------:R-:W-:Y:S01]  /*83a0*/  FFMA.FTZ R101, R88, R14, R123 ;  /* 0x0000000e58657223 */ /* 0x000fe2000001007b */
[----:B------:R-:W-:Y:S02]  /*83b0*/  I2FP.F32.S32 R103, R103 ;  /* 0x0000006700677245 */ /* 0x000fe40000201400 */
[----:B------:R-:W-:Y:S01]  /*83c0*/  FSEL R26, R26, -INF , !P4 ;  /* 0xff8000001a1a7808 */ /* 0x000fe20006000000 */
[----:B------:R5:W-:Y:S01]  /*83d0*/  MUFU.TANH R73, R50 ;  /* 0x0000003200497308 */ /* 0x000be20000002400 */
[----:B------:R-:W-:Y:S01]  /*83e0*/  I2FP.F32.S32 R52, R52 ;  /* 0x0000003400347245 */ /* 0x000fe20000201400 */
[C---:B------:R-:W-:Y:S01]  /*83f0*/  FFMA.FTZ R111, R88.reuse, R103, R111 ;  /* 0x00000067586f7223 */ /* 0x040fe2000001006f */
[----:B------:R-:W-:Y:S01]  /*8400*/  ISETP.GE.AND P4, PT, R55, R69, PT ;  /* 0x000000453700720c */ /* 0x000fe20003f86270 */
[C---:B------:R-:W-:Y:S01]  /*8410*/  FFMA.FTZ R103, R88.reuse, R103, R125 ;  /* 0x0000006758677223 */ /* 0x040fe2000001007d */
[----:B------:R-:W-:Y:S01]  /*8420*/  FSEL R101, R101, -INF , !P1 ;  /* 0xff80000065657808 */ /* 0x000fe20004800000 */
[CC--:B------:R-:W-:Y:S01]  /*8430*/  FFMA.FTZ R127, R88.reuse, R52.reuse, R127 ;  /* 0x00000034587f7223 */ /* 0x0c0fe2000001007f */
[----:B------:R-:W-:Y:S01]  /*8440*/  P2R R14, PR, RZ, 0x10 ;  /* 0x00000010ff0e7803 */ /* 0x000fe20000000000 */
[----:B------:R-:W-:Y:S01]  /*8450*/  FFMA.FTZ R133, R88, R52, R99 ;  /* 0x0000003458857223 */ /* 0x000fe20000010063 */
[----:B------:R-:W-:Y:S01]  /*8460*/  ISETP.GE.AND P4, PT, R55, R70, PT ;  /* 0x000000463700720c */ /* 0x000fe20003f86270 */
[----:B------:R-:W-:Y:S01]  /*8470*/  VIADD R52, R20, 0x29 ;  /* 0x0000002914347836 */ /* 0x000fe20000000000 */
[----:B------:R3:W-:Y:S01]  /*8480*/  MUFU.TANH R87, R54 ;  /* 0x0000003600577308 */ /* 0x0007e20000002400 */
[----:B------:R-:W-:-:S02]  /*8490*/  FSEL R128, R127, -INF , !P3 ;  /* 0xff8000007f807808 */ /* 0x000fc40005800000 */
[----:B------:R-:W-:Y:S02]  /*84a0*/  FSEL R103, R103, -INF , !P0 ;  /* 0xff80000067677808 */ /* 0x000fe40004000000 */
[----:B------:R-:W-:Y:S02]  /*84b0*/  ISETP.NE.AND P3, PT, R14, RZ, PT ;  /* 0x000000ff0e00720c */ /* 0x000fe40003f65270 */
[----:B-----5:R-:W-:Y:S01]  /*84c0*/  I2FP.F32.S32 R50, R55 ;  /* 0x0000003700327245 */ /* 0x020fe20000201400 */
[----:B------:R-:W-:Y:S01]  /*84d0*/  VIADD R55, R20, 0x28 ;  /* 0x0000002814377836 */ /* 0x000fe20000000000 */
[----:B------:R5:W-:Y:S01]  /*84e0*/  MUFU.TANH R89, R40 ;  /* 0x0000002800597308 */ /* 0x000be20000002400 */
[----:B------:R-:W-:Y:S02]  /*84f0*/  ISETP.GE.AND P0, PT, R52, R70, PT ;  /* 0x000000463400720c */ /* 0x000fe40003f06270 */
[----:B------:R-:W-:Y:S01]  /*8500*/  FFMA.FTZ R123, R88, R50, R129 ;  /* 0x00000032587b7223 */ /* 0x000fe20000010081 */
[----:B------:R-:W-:-:S02]  /*8510*/  FSEL R133, R133, -INF , !P5 ;  /* 0xff80000085857808 */ /* 0x000fc40006800000 */
[----:B------:R-:W-:Y:S02]  /*8520*/  ISETP.GE.AND P1, PT, R55, R70, PT ;  /* 0x000000463700720c */ /* 0x000fe40003f26270 */
[----:B------:R2:W-:Y:S01]  /*8530*/  MUFU.TANH R99, R48 ;  /* 0x0000003000637308 */ /* 0x0005e20000002400 */
[----:B---3--:R-:W-:Y:S01]  /*8540*/  FFMA.FTZ R54, R88, R50, R97 ;  /* 0x0000003258367223 */ /* 0x008fe20000010061 */
[----:B------:R-:W-:Y:S01]  /*8550*/  VIADD R50, R20, 0x30 ;  /* 0x0000003014327836 */ /* 0x000fe20000000000 */
[----:B------:R-:W-:-:S03]  /*8560*/  FSEL R123, R123, -INF , !P4 ;  /* 0xff8000007b7b7808 */ /* 0x000fc60006000000 */
[----:B------:R-:W-:Y:S02]  /*8570*/  FSEL R54, R54, -INF , !P3 ;  /* 0xff80000036367808 */ /* 0x000fe40005800000 */
[----:B------:R-:W3:Y:S01]  /*8580*/  MUFU.TANH R7, R7 ;  /* 0x0000000700077308 */ /* 0x000ee20000002400 */
[-C--:B------:R-:W-:Y:S02]  /*8590*/  ISETP.GE.AND P5, PT, R50, R69.reuse, PT ;  /* 0x000000453200720c */ /* 0x080fe40003fa6270 */
[----:B-----5:R-:W-:Y:S02]  /*85a0*/  FSEL R40, R111, -INF , !P2 ;  /* 0xff8000006f287808 */ /* 0x020fe40005000000 */
[----:B------:R-:W-:Y:S02]  /*85b0*/  ISETP.GE.AND P2, PT, R52, R69, PT ;  /* 0x000000453400720c */ /* 0x000fe40003f46270 */
[----:B------:R-:W-:Y:S01]  /*85c0*/  I2FP.F32.S32 R52, R52 ;  /* 0x0000003400347245 */ /* 0x000fe20000201400 */
[----:B------:R-:W-:Y:S01]  /*85d0*/  MUFU.TANH R41, R41 ;  /* 0x0000002900297308 */ /* 0x000fe20000002400 */
[----:B------:R-:W-:-:S02]  /*85e0*/  ISETP.GE.AND P3, PT, R50, R70, PT ;  /* 0x000000463200720c */ /* 0x000fc40003f66270 */
[----:B--2---:R-:W-:Y:S02]  /*85f0*/  I2FP.F32.S32 R48, R55 ;  /* 0x0000003700307245 */ /* 0x004fe40000201400 */
[----:B------:R-:W-:-:S03]  /*8600*/  P2R R14, PR, RZ, 0x20 ;  /* 0x00000020ff0e7803 */ /* 0x000fc60000000000 */
[----:B------:R2:W-:Y:S01]  /*8610*/  MUFU.TANH R97, R46 ;  /* 0x0000002e00617308 */ /* 0x0005e20000002400 */
[----:B------:R-:W-:-:S05]  /*8620*/  FFMA.FTZ R107, R88, R48, R107 ;  /* 0x00000030586b7223 */ /* 0x000fca000001006b */
[----:B------:R-:W-:Y:S02]  /*8630*/  FSEL R125, R107, -INF , !P1 ;  /* 0xff8000006b7d7808 */ /* 0x000fe40004800000 */
[----:B------:R5:W-:Y:S08]  /*8640*/  MUFU.TANH R67, R38 ;  /* 0x0000002600437308 */ /* 0x000bf00000002400 */
[----:B------:R-:W3:Y:S01]  /*8650*/  MUFU.TANH R47, R47 ;  /* 0x0000002f002f7308 */ /* 0x000ee20000002400 */
[----:B--2---:R-:W-:Y:S01]  /*8660*/  I2FP.F32.S32 R46, R50 ;  /* 0x00000032002e7245 */ /* 0x004fe20000201400 */
[C---:B------:R-:W-:Y:S01]  /*8670*/  FFMA.FTZ R50, R88.reuse, R48, R105 ;  /* 0x0000003058327223 */ /* 0x040fe20000010069 */
[CC--:B------:R-:W-:Y:S01]  /*8680*/  FFMA.FTZ R48, R88.reuse, R52.reuse, R49 ;  /* 0x0000003458307223 */ /* 0x0c0fe20000010031 */
[----:B------:R-:W-:-:S02]  /*8690*/  FFMA.FTZ R49, R88, R52, R51 ;  /* 0x0000003458317223 */ /* 0x000fc40000010033 */
[CC--:B-1----:R-:W-:Y:S02]  /*86a0*/  FFMA.FTZ R126, R88.reuse, R46.reuse, R5 ;  /* 0x0000002e587e7223 */ /* 0x0c2fe40000010005 */
[----:B------:R1:W2:Y:S01]  /*86b0*/  MUFU.TANH R57, R42 ;  /* 0x0000002a00397308 */ /* 0x0002a20000002400 */
[----:B----4-:R-:W-:Y:S01]  /*86c0*/  FFMA.FTZ R45, R88, R46, R45 ;  /* 0x0000002e582d7223 */ /* 0x010fe2000001002d */
[----:B-----5:R-:W-:Y:S01]  /*86d0*/  FSEL R38, R109, -INF , !P6 ;  /* 0xff8000006d267808 */ /* 0x020fe20007000000 */
[C---:B------:R-:W-:Y:S01]  /*86e0*/  VIADD R46, R20.reuse, 0x31 ;  /* 0x00000031142e7836 */ /* 0x040fe20000000000 */
[----:B------:R-:W-:Y:S01]  /*86f0*/  ISETP.GE.AND P6, PT, R55, R69, PT ;  /* 0x000000453700720c */ /* 0x000fe20003fc6270 */
[----:B------:R-:W-:Y:S01]  /*8700*/  VIADD R5, R20, 0x39 ;  /* 0x0000003914057836 */ /* 0x000fe20000000000 */
[----:B------:R-:W-:Y:S02]  /*8710*/  FSEL R49, R49, -INF , !P0 ;  /* 0xff80000031317808 */ /* 0x000fe40004000000 */
[----:B------:R4:W-:Y:S01]  /*8720*/  MUFU.TANH R109, R44 ;  /* 0x0000002c006d7308 */ /* 0x0009e20000002400 */
[----:B------:R-:W-:-:S02]  /*8730*/  FSEL R50, R50, -INF , !P6 ;  /* 0xff80000032327808 */ /* 0x000fc40007000000 */
[----:B------:R-:W-:Y:S02]  /*8740*/  ISETP.NE.AND P6, PT, R14, RZ, PT ;  /* 0x000000ff0e00720c */ /* 0x000fe40003fc5270 */
[----:B------:R-:W-:Y:S02]  /*8750*/  I2FP.F32.S32 R14, R46 ;  /* 0x0000002e000e7245 */ /* 0x000fe40000201400 */
[-C--:B------:R-:W-:Y:S01]  /*8760*/  ISETP.GE.AND P5, PT, R46, R69.reuse, PT ;  /* 0x000000452e00720c */ /* 0x080fe20003fa6270 */
[----:B------:R5:W2:Y:S01]  /*8770*/  MUFU.TANH R29, R58 ;  /* 0x0000003a001d7308 */ /* 0x000aa20000002400 */
[----:B------:R-:W-:Y:S01]  /*8780*/  FSEL R48, R48, -INF , !P2 ;  /* 0xff80000030307808 */ /* 0x000fe20005000000 */
[----:B-1----:R-:W-:Y:S01]  /*8790*/  FMUL.FTZ R42, R31, UR4 ;  /* 0x000000041f2a7c20 */ /* 0x002fe20008410000 */
[----:B------:R-:W-:Y:S01]  /*87a0*/  FMUL.FTZ R31, R21, UR4 ;  /* 0x00000004151f7c20 */ /* 0x000fe20008410000 */
[----:B------:R-:W-:Y:S01]  /*87b0*/  FMUL.FTZ R21, R13, UR4 ;  /* 0x000000040d157c20 */ /* 0x000fe20008410000 */
[-C--:B---3--:R-:W-:Y:S01]  /*87c0*/  FFMA.FTZ R7, R88, R14.reuse, R7 ;  /* 0x0000000e58077223 */ /* 0x088fe20000010007 */
[----:B------:R-:W-:Y:S01]  /*87d0*/  FSEL R126, R126, -INF , !P6 ;  /* 0xff8000007e7e7808 */ /* 0x000fe20007000000 */
[----:B------:R-:W-:Y:S01]  /*87e0*/  FFMA.FTZ R47, R88, R14, R47 ;  /* 0x0000000e582f7223 */ /* 0x000fe2000001002f */
[----:B------:R1:W-:Y:S01]  /*87f0*/  MUFU.TANH R105, R42 ;  /* 0x0000002a00697308 */ /* 0x0003e20000002400 */
[----:B------:R-:W-:Y:S01]  /*8800*/  ISETP.GE.AND P6, PT, R5, R69, PT ;  /* 0x000000450500720c */ /* 0x000fe20003fc6270 */
[C---:B----4-:R-:W-:Y:S01]  /*8810*/  VIADD R44, R20.reuse, 0x38 ;  /* 0x00000038142c7836 */ /* 0x050fe20000000000 */
[----:B------:R-:W-:Y:S01]  /*8820*/  FSEL R55, R45, -INF , !P3 ;  /* 0xff8000002d377808 */ /* 0x000fe20005800000 */
[----:B------:R-:W-:Y:S01]  /*8830*/  VIADD R14, R20, 0x48 ;  /* 0x00000048140e7836 */ /* 0x000fe20000000000 */
[----:B------:R-:W-:-:S02]  /*8840*/  ISETP.GE.AND P2, PT, R5, R70, PT ;  /* 0x000000460500720c */ /* 0x000fc40003f46270 */
[C---:B------:R-:W-:Y:S01]  /*8850*/  ISETP.GE.AND P4, PT, R44.reuse, R69, PT ;  /* 0x000000452c00720c */ /* 0x040fe20003f86270 */
[----:B------:R3:W4:Y:S01]  /*8860*/  MUFU.TANH R13, R56 ;  /* 0x00000038000d7308 */ /* 0x0007220000002400 */
[----:B------:R-:W-:Y:S02]  /*8870*/  ISETP.GE.AND P0, PT, R44, R70, PT ;  /* 0x000000462c00720c */ /* 0x000fe40003f06270 */
[----:B------:R-:W-:Y:S02]  /*8880*/  I2FP.F32.S32 R44, R44 ;  /* 0x0000002c002c7245 */ /* 0x000fe40000201400 */
[----:B-----5:R-:W-:Y:S02]  /*8890*/  FSEL R58, R7, -INF , !P5 ;  /* 0xff800000073a7808 */ /* 0x020fe40006800000 */
[----:B------:R-:W-:Y:S01]  /*88a0*/  ISETP.GE.AND P1, PT, R46, R70, PT ;  /* 0x000000462e00720c */ /* 0x000fe20003f26270 */
[----:B--2---:R-:W-:Y:S01]  /*88b0*/  FFMA.FTZ R57, R88, R44, R57 ;  /* 0x0000002c58397223 */ /* 0x004fe20000010039 */
[----:B------:R2:W-:Y:S01]  /*88c0*/  MUFU.TANH R7, R31 ;  /* 0x0000001f00077308 */ /* 0x0005e20000002400 */
[----:B-1----:R-:W-:Y:S01]  /*88d0*/  I2FP.F32.S32 R42, R5 ;  /* 0x00000005002a7245 */ /* 0x002fe20000201400 */
[----:B------:R-:W-:Y:S01]  /*88e0*/  VIADD R46, R20, 0x11 ;  /* 0x00000011142e7836 */ /* 0x000fe20000000000 */
[----:B------:R-:W-:-:S02]  /*88f0*/  FSEL R131, R47, -INF , !P1 ;  /* 0xff8000002f837808 */ /* 0x000fc40004800000 */
[----:B------:R-:W-:Y:S01]  /*8900*/  FSEL R57, R57, -INF , !P0 ;  /* 0xff80000039397808 */ /* 0x000fe20004000000 */
[----:B------:R-:W-:Y:S01]  /*8910*/  FFMA.FTZ R52, R88, R42, R41 ;  /* 0x0000002a58347223 */ /* 0x000fe20000010029 */
[----:B------:R-:W-:Y:S01]  /*8920*/  VIADD R41, R20, 0x40 ;  /* 0x0000004014297836 */ /* 0x000fe20000000000 */
[----:B------:R1:W-:Y:S01]  /*8930*/  MUFU.TANH R5, R34 ;  /* 0x0000002200057308 */ /* 0x0003e20000002400 */
[C---:B---3--:R-:W-:Y:S01]  /*8940*/  FFMA.FTZ R56, R88.reuse, R44, R53 ;  /* 0x0000002c58387223 */ /* 0x048fe20000010035 */
[----:B------:R-:W-:Y:S01]  /*8950*/  FFMA.FTZ R53, R88, R42, R37 ;  /* 0x0000002a58357223 */ /* 0x000fe20000010025 */
[----:B------:R-:W-:Y:S01]  /*8960*/  VIADD R42, R20, 0x41 ;  /* 0x00000041142a7836 */ /* 0x000fe20000000000 */
[C---:B------:R-:W-:Y:S02]  /*8970*/  ISETP.GE.AND P5, PT, R41.reuse, R69, PT ;  /* 0x000000452900720c */ /* 0x040fe40003fa6270 */
[-C--:B------:R-:W-:Y:S02]  /*8980*/  ISETP.GE.AND P3, PT, R41, R70.reuse, PT ;  /* 0x000000462900720c */ /* 0x080fe40003f66270 */
[----:B------:R-:W-:Y:S01]  /*8990*/  I2FP.F32.S32 R41, R41 ;  /* 0x0000002900297245 */ /* 0x000fe20000201400 */
[----:B------:R-:W-:Y:S01]  /*89a0*/  MUFU.TANH R43, R43 ;  /* 0x0000002b002b7308 */ /* 0x000fe20000002400 */
[----:B------:R-:W-:Y:S01]  /*89b0*/  FSEL R52, R52, -INF , !P6 ;  /* 0xff80000034347808 */ /* 0x000fe20007000000 */
[----:B--2---:R-:W-:Y:S01]  /*89c0*/  VIADD R31, R20, 0x50 ;  /* 0x00000050141f7836 */ /* 0x004fe20000000000 */
[----:B------:R-:W-:Y:S01]  /*89d0*/  ISETP.GE.AND P6, PT, R14, R69, PT ;  /* 0x000000450e00720c */ /* 0x000fe20003fc6270 */
[-C--:B------:R-:W-:Y:S01]  /*89e0*/  FFMA.FTZ R29, R88, R41.reuse, R29 ;  /* 0x00000029581d7223 */ /* 0x080fe2000001001d */
[----:B------:R-:W-:Y:S01]  /*89f0*/  ISETP.GE.AND P0, PT, R14, R70, PT ;  /* 0x000000460e00720c */ /* 0x000fe20003f06270 */
[----:B------:R-:W-:Y:S01]  /*8a00*/  FFMA.FTZ R15, R88, R41, R15 ;  /* 0x00000029580f7223 */ /* 0x000fe2000001000f */
[----:B------:R-:W-:Y:S01]  /*8a10*/  I2FP.F32.S32 R14, R14 ;  /* 0x0000000e000e7245 */ /* 0x000fe20000201400 */
[----:B------:R-:W2:Y:S01]  /*8a20*/  MUFU.TANH R39, R39 ;  /* 0x0000002700277308 */ /* 0x000ea20000002400 */
[----:B-1----:R-:W-:-:S02]  /*8a30*/  I2FP.F32.S32 R34, R42 ;  /* 0x0000002a00227245 */ /* 0x002fc40000201400 */
[----:B------:R-:W-:Y:S01]  /*8a40*/  FSEL R82, R29, -INF , !P5 ;  /* 0xff8000001d527808 */ /* 0x000fe20006800000 */
[CC--:B------:R-:W-:Y:S01]  /*8a50*/  FFMA.FTZ R67, R88.reuse, R14.reuse, R67 ;  /* 0x0000000e58437223 */ /* 0x0c0fe20000010043 */
[C---:B------:R-:W-:Y:S01]  /*8a60*/  FFMA.FTZ R73, R88.reuse, R14, R73 ;  /* 0x0000000e58497223 */ /* 0x040fe20000010049 */
[----:B------:R-:W-:Y:S01]  /*8a70*/  FFMA.FTZ R75, R88, R34, R59 ;  /* 0x00000022584b7223 */ /* 0x000fe2000001003b */
[C---:B------:R-:W-:Y:S01]  /*8a80*/  VIADD R59, R20.reuse, 0x49 ;  /* 0x00000049143b7836 */ /* 0x040fe20000000000 */
[----:B------:R-:W-:Y:S01]  /*8a90*/  FSEL R77, R15, -INF , !P3 ;  /* 0xff8000000f4d7808 */ /* 0x000fe20005800000 */
[----:B------:R-:W-:Y:S01]  /*8aa0*/  VIADD R14, R20, 0x51 ;  /* 0x00000051140e7836 */ /* 0x000fe20000000000 */
[----:B------:R-:W-:Y:S01]  /*8ab0*/  ISETP.GE.AND P1, PT, R42, R70, PT ;  /* 0x000000462a00720c */ /* 0x000fe20003f26270 */
[----:B------:R-:W1:Y:S01]  /*8ac0*/  MUFU.TANH R37, R36 ;  /* 0x0000002400257308 */ /* 0x000e620000002400 */
[C---:B------:R-:W-:Y:S01]  /*8ad0*/  ISETP.GE.AND P5, PT, R59.reuse, R69, PT ;  /* 0x000000453b00720c */ /* 0x040fe20003fa6270 */
[----:B----4-:R-:W-:Y:S01]  /*8ae0*/  FFMA.FTZ R13, R88, R34, R13 ;  /* 0x00000022580d7223 */ /* 0x010fe2000001000d */
[----:B------:R-:W-:-:S02]  /*8af0*/  ISETP.GE.AND P3, PT, R59, R70, PT ;  /* 0x000000463b00720c */ /* 0x000fc40003f66270 */
[----:B------:R-:W-:Y:S02]  /*8b00*/  I2FP.F32.S32 R59, R59 ;  /* 0x0000003b003b7245 */ /* 0x000fe40000201400 */
[----:B------:R-:W-:Y:S01]  /*8b10*/  FSEL R56, R56, -INF , !P4 ;  /* 0xff80000038387808 */ /* 0x000fe20006000000 */
[----:B------:R3:W-:Y:S01]  /*8b20*/  MUFU.TANH R41, R30 ;  /* 0x0000001e00297308 */ /* 0x0007e20000002400 */
[----:B------:R-:W-:Y:S01]  /*8b30*/  ISETP.GE.AND P4, PT, R42, R69, PT ;  /* 0x000000452a00720c */ /* 0x000fe20003f86270 */
[CC--:B------:R-:W-:Y:S01]  /*8b40*/  FFMA.FTZ R76, R88.reuse, R59.reuse, R87 ;  /* 0x0000003b584c7223 */ /* 0x0c0fe20000010057 */
[----:B------:R-:W-:Y:S01]  /*8b50*/  FSEL R78, R67, -INF , !P6 ;  /* 0xff800000434e7808 */ /* 0x000fe20007000000 */
[----:B------:R-:W-:Y:S01]  /*8b60*/  FFMA.FTZ R59, R88, R59, R89 ;  /* 0x0000003b583b7223 */ /* 0x000fe20000010059 */
[----:B------:R-:W-:Y:S02]  /*8b70*/  FSEL R75, R75, -INF , !P1 ;  /* 0xff8000004b4b7808 */ /* 0x000fe40004800000 */
[C---:B------:R-:W-:Y:S01]  /*8b80*/  ISETP.GE.AND P6, PT, R14.reuse, R69, PT ;  /* 0x000000450e00720c */ /* 0x040fe20003fc6270 */
[----:B------:R-:W4:Y:S01]  /*8b90*/  MUFU.TANH R35, R35 ;  /* 0x0000002300237308 */ /* 0x000f220000002400 */
[----:B------:R-:W-:-:S02]  /*8ba0*/  ISETP.GE.AND P1, PT, R14, R70, PT ;  /* 0x000000460e00720c */ /* 0x000fc40003f26270 */
[----:B------:R-:W-:Y:S02]  /*8bb0*/  I2FP.F32.S32 R14, R14 ;  /* 0x0000000e000e7245 */ /* 0x000fe40000201400 */
[----:B------:R-:W-:Y:S02]  /*8bc0*/  FSEL R53, R53, -INF , !P2 ;  /* 0xff80000035357808 */ /* 0x000fe40005000000 */
[----:B------:R-:W-:Y:S01]  /*8bd0*/  FSEL R80, R13, -INF , !P4 ;  /* 0xff8000000d507808 */ /* 0x000fe20006000000 */
[CC--:B------:R-:W-:Y:S01]  /*8be0*/  FFMA.FTZ R42, R88.reuse, R14.reuse, R97 ;  /* 0x0000000e582a7223 */ /* 0x0c0fe20000010061 */
[C---:B------:R-:W-:Y:S01]  /*8bf0*/  ISETP.GE.AND P4, PT, R31.reuse, R69, PT ;  /* 0x000000451f00720c */ /* 0x040fe20003f86270 */
[----:B------:R-:W-:Y:S01]  /*8c00*/  FFMA.FTZ R105, R88, R14, R105 ;  /* 0x0000000e58697223 */ /* 0x000fe20000010069 */
[----:B---3--:R-:W-:Y:S01]  /*8c10*/  I2FP.F32.S32 R30, R31 ;  /* 0x0000001f001e7245 */ /* 0x008fe20000201400 */
[C---:B------:R-:W-:Y:S01]  /*8c20*/  VIADD R14, R20.reuse, 0x60 ;  /* 0x00000060140e7836 */ /* 0x040fe20000000000 */
[----:B------:R-:W-:Y:S01]  /*8c30*/  ISETP.GE.AND P2, PT, R31, R70, PT ;  /* 0x000000461f00720c */ /* 0x000fe20003f46270 */
[----:B------:R-:W-:Y:S01]  /*8c40*/  VIADD R31, R20, 0x58 ;  /* 0x00000058141f7836 */ /* 0x000fe20000000000 */
[----:B------:R-:W-:Y:S01]  /*8c50*/  P2R R13, PR, RZ, 0x40 ;  /* 0x00000040ff0d7803 */ /* 0x000fe20000000000 */
[CC--:B------:R-:W-:Y:S01]  /*8c60*/  FFMA.FTZ R44, R88.reuse, R30.reuse, R99 ;  /* 0x0000001e582c7223 */ /* 0x0c0fe20000010063 */
[----:B------:R-:W-:Y:S01]  /*8c70*/  FFMA.FTZ R15, R88, R30, R109 ;  /* 0x0000001e580f7223 */ /* 0x000fe2000001006d */
[----:B------:R-:W-:Y:S01]  /*8c80*/  VIADD R30, R20, 0x59 ;  /* 0x00000059141e7836 */ /* 0x000fe20000000000 */
[----:B------:R-:W-:Y:S01]  /*8c90*/  FSEL R59, R59, -INF , !P3 ;  /* 0xff8000003b3b7808 */ /* 0x000fe20005800000 */
[----:B------:R3:W-:Y:S01]  /*8ca0*/  MUFU.TANH R45, R24 ;  /* 0x00000018002d7308 */ /* 0x0007e20000002400 */
[----:B------:R-:W-:-:S02]  /*8cb0*/  ISETP.NE.AND P3, PT, R13, RZ, PT ;  /* 0x000000ff0d00720c */ /* 0x000fc40003f65270 */
[----:B------:R-:W-:Y:S02]  /*8cc0*/  FSEL R76, R76, -INF , !P5 ;  /* 0xff8000004c4c7808 */ /* 0x000fe40006800000 */
[----:B------:R-:W-:Y:S02]  /*8cd0*/  FSEL R44, R44, -INF , !P4 ;  /* 0xff8000002c2c7808 */ /* 0x000fe40006000000 */
[C---:B------:R-:W-:Y:S01]  /*8ce0*/  ISETP.GE.AND P5, PT, R30.reuse, R69, PT ;  /* 0x000000451e00720c */ /* 0x040fe20003fa6270 */
[----:B------:R-:W5:Y:S01]  /*8cf0*/  MUFU.TANH R27, R27 ;  /* 0x0000001b001b7308 */ /* 0x000f620000002400 */
[----:B------:R-:W-:Y:S02]  /*8d00*/  ISETP.GE.AND P4, PT, R30, R70, PT ;  /* 0x000000461e00720c */ /* 0x000fe40003f86270 */
[----:B------:R-:W-:Y:S02]  /*8d10*/  I2FP.F32.S32 R30, R30 ;  /* 0x0000001e001e7245 */ /* 0x000fe40000201400 */
[----:B------:R-:W-:-:S02]  /*8d20*/  FSEL R15, R15, -INF , !P2 ;  /* 0xff8000000f0f7808 */ /* 0x000fc40005000000 */
[----:B------:R-:W-:Y:S01]  /*8d30*/  FSEL R42, R42, -INF , !P3 ;  /* 0xff8000002a2a7808 */ /* 0x000fe20005800000 */
[----:B------:R-:W-:Y:S01]  /*8d40*/  MUFU.TANH R47, R25 ;  /* 0x00000019002f7308 */ /* 0x000fe20000002400 */
[----:B------:R-:W-:Y:S01]  /*8d50*/  ISETP.GE.AND P2, PT, R14, R69, PT ;  /* 0x000000450e00720c */ /* 0x000fe20003f46270 */
[CC--:B--2---:R-:W-:Y:S01]  /*8d60*/  FFMA.FTZ R39, R88.reuse, R30.reuse, R39 ;  /* 0x0000001e58277223 */ /* 0x0c4fe20000010027 */
[----:B---3--:R-:W-:Y:S01]  /*8d70*/  I2FP.F32.S32 R24, R31 ;  /* 0x0000001f00187245 */ /* 0x008fe20000201400 */
[----:B-1----:R-:W-:Y:S01]  /*8d80*/  FFMA.FTZ R37, R88, R30, R37 ;  /* 0x0000001e58257223 */ /* 0x002fe20000010025 */
[----:B------:R-:W-:Y:S01]  /*8d90*/  ISETP.GE.AND P3, PT, R14, R70, PT ;  /* 0x000000460e00720c */ /* 0x000fe20003f66270 */
[----:B------:R-:W-:Y:S01]  /*8da0*/  VIADD R30, R20, 0x68 ;  /* 0x00000068141e7836 */ /* 0x000fe20000000000 */
[----:B------:R-:W-:Y:S01]  /*8db0*/  I2FP.F32.S32 R14, R14 ;  /* 0x0000000e000e7245 */ /* 0x000fe20000201400 */
[CC--:B------:R-:W-:Y:S01]  /*8dc0*/  FFMA.FTZ R43, R88.reuse, R24.reuse, R43 ;  /* 0x00000018582b7223 */ /* 0x0c0fe2000001002b */
[----:B------:R1:W2:Y:S01]  /*8dd0*/  MUFU.TANH R29, R32 ;  /* 0x00000020001d7308 */ /* 0x0002a20000002400 */
[----:B------:R-:W-:Y:S01]  /*8de0*/  FSEL R73, R73, -INF , !P0 ;  /* 0xff80000049497808 */ /* 0x000fe20004000000 */
[C---:B------:R-:W-:Y:S01]  /*8df0*/  FFMA.FTZ R5, R88.reuse, R24, R5 ;  /* 0x0000001858057223 */ /* 0x040fe20000010005 */
[C---:B------:R-:W-:Y:S01]  /*8e00*/  ISETP.GE.AND P6, PT, R31.reuse, R69, PT ;  /* 0x000000451f00720c */ /* 0x040fe20003fc6270 */
[C---:B----4-:R-:W-:Y:S01]  /*8e10*/  FFMA.FTZ R35, R88.reuse, R14, R35 ;  /* 0x0000000e58237223 */ /* 0x050fe20000010023 */
[----:B------:R-:W-:Y:S01]  /*8e20*/  ISETP.GE.AND P0, PT, R31, R70, PT ;  /* 0x000000461f00720c */ /* 0x000fe20003f06270 */
[----:B------:R-:W-:Y:S01]  /*8e30*/  FFMA.FTZ R31, R88, R14, R41 ;  /* 0x0000000e581f7223 */ /* 0x000fe20000010029 */
[----:B------:R-:W-:Y:S01]  /*8e40*/  FSEL R14, R43, -INF , !P6 ;  /* 0xff8000002b0e7808 */ /* 0x000fe20007000000 */
[----:B------:R3:W4:Y:S01]  /*8e50*/  MUFU.TANH R51, R22 ;  /* 0x0000001600337308 */ /* 0x0007220000002400 */
[----:B------:R-:W-:Y:S01]  /*8e60*/  FSEL R13, R105, -INF , !P1 ;  /* 0xff800000690d7808 */ /* 0x000fe20004800000 */
[----:B------:R-:W-:Y:S01]  /*8e70*/  VIADD R24, R20, 0x69 ;  /* 0x0000006914187836 */ /* 0x000fe20000000000 */
[----:B------:R-:W-:-:S02]  /*8e80*/  FSEL R43, R5, -INF , !P0 ;  /* 0xff800000052b7808 */ /* 0x000fc40004000000 */
[----:B------:R-:W-:Y:S02]  /*8e90*/  ISETP.GE.AND P0, PT, R30, R70, PT ;  /* 0x000000461e00720c */ /* 0x000fe40003f06270 */
[----:B------:R-:W-:Y:S01]  /*8ea0*/  FSEL R41, R37, -INF , !P4 ;  /* 0xff80000025297808 */ /* 0x000fe20006000000 */
[----:B------:R5:W-:Y:S01]  /*8eb0*/  MUFU.TANH R25, R12 ;  /* 0x0000000c00197308 */ /* 0x000be20000002400 */
[-C--:B------:R-:W-:Y:S01]  /*8ec0*/  ISETP.GE.AND P4, PT, R24, R69.reuse, PT ;  /* 0x000000451800720c */ /* 0x080fe20003f86270 */
[----:B-1----:R-:W-:Y:S01]  /*8ed0*/  VIADD R32, R20, 0x61 ;  /* 0x0000006114207836 */ /* 0x002fe20000000000 */
[----:B------:R-:W-:Y:S01]  /*8ee0*/  FSEL R31, R31, -INF , !P3 ;  /* 0xff8000001f1f7808 */ /* 0x000fe20005800000 */
[----:B------:R-:W-:Y:S03]  /*8ef0*/  BAR.SYNC.DEFER_BLOCKING 0x0 ;  /* 0x0000000000007b1d */ /* 0x000fe60000010000 */
[----:B------:R-:W-:-:S02]  /*8f00*/  ISETP.GE.AND P6, PT, R32, R69, PT ;  /* 0x000000452000720c */ /* 0x000fc40003fc6270 */
[----:B------:R-:W-:Y:S01]  /*8f10*/  ISETP.GE.AND P1, PT, R32, R70, PT ;  /* 0x000000462000720c */ /* 0x000fe20003f26270 */
[----:B------:R1:W-:Y:S01]  /*8f20*/  MUFU.TANH R5, R19 ;  /* 0x0000001300057308 */ /* 0x0003e20000002400 */
[----:B---3--:R-:W-:Y:S02]  /*8f30*/  P2R R22, PR, RZ, 0x4 ;  /* 0x00000004ff167803 */ /* 0x008fe40000000000 */
[----:B------:R-:W-:Y:S02]  /*8f40*/  ISETP.GE.AND P2, PT, R30, R69, PT ;  /* 0x000000451e00720c */ /* 0x000fe40003f46270 */
[----:B------:R-:W-:Y:S02]  /*8f50*/  I2FP.F32.S32 R32, R32 ;  /* 0x0000002000207245 */ /* 0x000fe40000201400 */
[----:B------:R-:W-:Y:S01]  /*8f60*/  I2FP.F32.S32 R30, R30 ;  /* 0x0000001e001e7245 */ /* 0x000fe20000201400 */
[----:B------:R-:W3:Y:S01]  /*8f70*/  MUFU.TANH R21, R21 ;  /* 0x0000001500157308 */ /* 0x000ee20000002400 */
[----:B-----5:R-:W-:Y:S01]  /*8f80*/  FSEL R12, R39, -INF , !P5 ;  /* 0xff800000270c7808 */ /* 0x020fe20006800000 */
[----:B------:R-:W-:Y:S01]  /*8f90*/  FFMA.FTZ R7, R88, R32, R7 ;  /* 0x0000002058077223 */ /* 0x000fe20000010007 */
[----:B------:R-:W-:Y:S01]  /*8fa0*/  ISETP.NE.AND P5, PT, R22, RZ, PT ;  /* 0x000000ff1600720c */ /* 0x000fe20003fa5270 */
[C---:B------:R-:W-:Y:S01]  /*8fb0*/  FFMA.FTZ R27, R88.reuse, R30, R27 ;  /* 0x0000001e581b7223 */ /* 0x040fe2000001001b */
[----:B--2---:R-:W-:Y:S01]  /*8fc0*/  FFMA.FTZ R29, R88, R32, R29 ;  /* 0x00000020581d7223 */ /* 0x004fe2000001001d */
[----:B------:R-:W-:Y:S01]  /*8fd0*/  VIADD R22, R20, 0x79 ;  /* 0x0000007914167836 */ /* 0x000fe20000000000 */
[----:B------:R-:W-:Y:S01]  /*8fe0*/  FSEL R36, R35, -INF , !P5 ;  /* 0xff80000023247808 */ /* 0x000fe20006800000 */
[----:B------:R-:W-:Y:S01]  /*8ff0*/  MUFU.TANH R81, R81 ;  /* 0x0000005100517308 */ /* 0x000fe20000002400 */
[----:B------:R-:W-:Y:S01]  /*9000*/  ISETP.GE.AND P5, PT, R24, R70, PT ;  /* 0x000000461800720c */ /* 0x000fe20003fa6270 */
[----:B-1----:R-:W-:Y:S01]  /*9010*/  FFMA.FTZ R19, R88, R30, R47 ;  /* 0x0000001e58137223 */ /* 0x002fe2000001002f */
[----:B------:R-:W-:Y:S01]  /*9020*/  VIADD R30, R20, 0x70 ;  /* 0x00000070141e7836 */ /* 0x000fe20000000000 */
[----:B------:R-:W-:-:S02]  /*9030*/  I2FP.F32.S32 R24, R24 ;  /* 0x0000001800187245 */ /* 0x000fc40000201400 */
[----:B------:R-:W-:Y:S02]  /*9040*/  FSEL R34, R7, -INF , !P6 ;  /* 0xff80000007227808 */ /* 0x000fe40007000000 */
[----:B------:R1:W2:Y:S01]  /*9050*/  MUFU.TANH R35, R17 ;  /* 0x0000001100237308 */ /* 0x0002a20000002400 */
[-C--:B------:R-:W-:Y:S01]  /*9060*/  ISETP.GE.AND P6, PT, R30, R69.reuse, PT ;  /* 0x000000451e00720c */ /* 0x080fe20003fc6270 */
[CC--:B------:R-:W-:Y:S01]  /*9070*/  FFMA.FTZ R37, R88.reuse, R24.reuse, R45 ;  /* 0x0000001858257223 */ /* 0x0c0fe2000001002d */
[----:B----4-:R-:W-:Y:S01]  /*9080*/  FFMA.FTZ R51, R88, R24, R51 ;  /* 0x0000001858337223 */ /* 0x010fe20000010033 */
[----:B------:R-:W-:Y:S01]  /*9090*/  VIADD R24, R20, 0x71 ;  /* 0x0000007114187836 */ /* 0x000fe20000000000 */
[----:B------:R-:W-:Y:S02]  /*90a0*/  FSEL R29, R29, -INF , !P1 ;  /* 0xff8000001d1d7808 */ /* 0x000fe40004800000 */
[----:B------:R-:W-:Y:S01]  /*90b0*/  FSEL R32, R27, -INF , !P2 ;  /* 0xff8000001b207808 */ /* 0x000fe20005000000 */
[----:B------:R4:W5:Y:S01]  /*90c0*/  MUFU.TANH R7, R16 ;  /* 0x0000001000077308 */ /* 0x0009620000002400 */
[----:B------:R-:W-:Y:S01]  /*90d0*/  ISETP.GE.AND P3, PT, R24, R69, PT ;  /* 0x000000451800720c */ /* 0x000fe20003f66270 */
[----:B------:R-:W-:Y:S01]  /*90e0*/  VIADD R27, R20, 0x9 ;  /* 0x00000009141b7836 */ /* 0x000fe20000000000 */
[----:B------:R-:W-:-:S02]  /*90f0*/  ISETP.GE.AND P1, PT, R24, R70, PT ;  /* 0x000000461800720c */ /* 0x000fc40003f26270 */
[----:B------:R-:W-:Y:S02]  /*9100*/  I2FP.F32.S32 R24, R24 ;  /* 0x0000001800187245 */ /* 0x000fe40000201400 */
[----:B------:R-:W-:Y:S01]  /*9110*/  FSEL R19, R19, -INF , !P0 ;  /* 0xff80000013137808 */ /* 0x000fe20004000000 */
[----:B------:R-:W-:Y:S01]  /*9120*/  MUFU.TANH R39, R10 ;  /* 0x0000000a00277308 */ /* 0x000fe20000002400 */
[----:B------:R-:W-:Y:S01]  /*9130*/  ISETP.GE.AND P0, PT, R22, R70, PT ;  /* 0x000000461600720c */ /* 0x000fe20003f06270 */
[CC--:B---3--:R-:W-:Y:S01]  /*9140*/  FFMA.FTZ R21, R88.reuse, R24.reuse, R21 ;  /* 0x0000001858157223 */ /* 0x0c8fe20000010015 */
[----:B-1----:R-:W-:Y:S01]  /*9150*/  P2R R17, PR, RZ, 0x10 ;  /* 0x00000010ff117803 */ /* 0x002fe20000000000 */
[----:B--2---:R-:W-:Y:S01]  /*9160*/  FFMA.FTZ R24, R88, R24, R35 ;  /* 0x0000001858187223 */ /* 0x004fe20000010023 */
[----:B------:R-:W-:Y:S02]  /*9170*/  ISETP.GE.AND P4, PT, R30, R70, PT ;  /* 0x000000461e00720c */ /* 0x000fe40003f86270 */
[----:B------:R-:W-:-:S02]  /*9180*/  I2FP.F32.S32 R30, R30 ;  /* 0x0000001e001e7245 */ /* 0x000fc40000201400 */
[----:B------:R-:W-:Y:S02]  /*9190*/  ISETP.NE.AND P2, PT, R17, RZ, PT ;  /* 0x000000ff1100720c */ /* 0x000fe40003f45270 */
[----:B------:R-:W-:Y:S01]  /*91a0*/  FSEL R17, R51, -INF , !P5 ;  /* 0xff80000033117808 */ /* 0x000fe20006800000 */
[CC--:B------:R-:W-:Y:S01]  /*91b0*/  FFMA.FTZ R25, R88.reuse, R30.reuse, R25 ;  /* 0x0000001e58197223 */ /* 0x0c0fe20000010019 */
[----:B----4-:R-:W-:Y:S01]  /*91c0*/  FFMA.FTZ R16, R88, R30, R5 ;  /* 0x0000001e58107223 */ /* 0x010fe20000010005 */
[----:B------:R-:W-:Y:S01]  /*91d0*/  FSEL R37, R37, -INF , !P2 ;  /* 0xff80000025257808 */ /* 0x000fe20005000000 */
[----:B------:R-:W1:Y:S01]  /*91e0*/  MUFU.TANH R5, R8 ;  /* 0x0000000800057308 */ /* 0x000e620000002400 */
[----:B------:R-:W-:Y:S02]  /*91f0*/  ISETP.GE.AND P2, PT, R22, R69, PT ;  /* 0x000000451600720c */ /* 0x000fe40003f46270 */
[----:B------:R-:W-:Y:S02]  /*9200*/  FSEL R30, R25, -INF , !P6 ;  /* 0xff800000191e7808 */ /* 0x000fe40007000000 */
[----:B------:R-:W-:-:S02]  /*9210*/  FSEL R25, R16, -INF , !P4 ;  /* 0xff80000010197808 */ /* 0x000fc40006000000 */
[----:B------:R-:W-:Y:S02]  /*9220*/  I2FP.F32.S32 R22, R22 ;  /* 0x0000001600167245 */ /* 0x000fe40000201400 */
[-C--:B------:R-:W-:Y:S02]  /*9230*/  ISETP.GE.AND P4, PT, R72, R69.reuse, PT ;  /* 0x000000454800720c */ /* 0x080fe40003f86270 */
[-C--:B------:R-:W-:Y:S01]  /*9240*/  ISETP.GE.AND P5, PT, R74, R69.reuse, PT ;  /* 0x000000454a00720c */ /* 0x080fe20003fa6270 */
[C---:B------:R-:W-:Y:S01]  /*9250*/  FFMA.FTZ R81, R88.reuse, R22, R81 ;  /* 0x0000001658517223 */ /* 0x040fe20000010051 */
[----:B------:R-:W-:Y:S01]  /*9260*/  I2FP.F32.S32 R16, R72 ;  /* 0x0000004800107245 */ /* 0x000fe20000201400 */
[----:B-----5:R-:W-:Y:S01]  /*9270*/  FFMA.FTZ R22, R88, R22, R7 ;  /* 0x0000001658167223 */ /* 0x020fe20000010007 */
[----:B------:R-:W-:Y:S01]  /*9280*/  ISETP.GE.AND P6, PT, R46, R69, PT ;  /* 0x000000452e00720c */ /* 0x000fe20003fc6270 */
[----:B------:R-:W-:Y:S01]  /*9290*/  MUFU.TANH R7, R102 ;  /* 0x0000006600077308 */ /* 0x000fe20000002400 */
[----:B------:R-:W-:Y:S01]  /*92a0*/  I2FP.F32.S32 R46, R46 ;  /* 0x0000002e002e7245 */ /* 0x000fe20000201400 */
[----:B-1----:R-:W-:Y:S01]  /*92b0*/  FFMA.FTZ R5, R88, R16, R5 ;  /* 0x0000001058057223 */ /* 0x002fe20000010005 */
[----:B------:R-:W-:-:S02]  /*92c0*/  I2FP.F32.S32 R8, R74 ;  /* 0x0000004a00087245 */ /* 0x000fc40000201400 */
[----:B------:R-:W-:Y:S01]  /*92d0*/  I2FP.F32.S32 R72, R27 ;  /* 0x0000001b00487245 */ /* 0x000fe20000201400 */
[C---:B------:R-:W-:Y:S01]  /*92e0*/  FFMA.FTZ R39, R88.reuse, R46, R39 ;  /* 0x0000002e58277223 */ /* 0x040fe20000010027 */
[----:B------:R-:W-:Y:S01]  /*92f0*/  P2R R45, PR, RZ, 0x10 ;  /* 0x00000010ff2d7803 */ /* 0x000fe20000000000 */
[C---:B------:R-:W-:Y:S01]  /*9300*/  FFMA.FTZ R8, R88.reuse, R8, R9 ;  /* 0x0000000858087223 */ /* 0x040fe20000010009 */
[----:B------:R-:W-:Y:S01]  /*9310*/  P2R R10, PR, RZ, 0x20 ;  /* 0x00000020ff0a7803 */ /* 0x000fe20000000000 */
[----:B------:R-:W-:Y:S01]  /*9320*/  FFMA.FTZ R9, R88, R72, R11 ;  /* 0x0000004858097223 */ /* 0x000fe2000001000b */
[----:B------:R-:W-:Y:S01]  /*9330*/  FSEL R35, R21, -INF , !P3 ;  /* 0xff80000015237808 */ /* 0x000fe20005800000 */
[----:B------:R-:W-:Y:S01]  /*9340*/  VIADD R11, R20, 0x10 ;  /* 0x00000010140b7836 */ /* 0x000fe20000000000 */
[----:B------:R-:W-:Y:S01]  /*9350*/  ISETP.GE.AND P5, PT, R27, R70, PT ;  /* 0x000000461b00720c */ /* 0x000fe20003fa6270 */
[----:B------:R-:W1:Y:S01]  /*9360*/  MUFU.TANH R21, R6 ;  /* 0x0000000600157308 */ /* 0x000e620000002400 */
[----:B------:R-:W-:-:S02]  /*9370*/  FSEL R24, R24, -INF , !P1 ;  /* 0xff80000018187808 */ /* 0x000fc40004800000 */
[----:B------:R-:W-:Y:S01]  /*9380*/  ISETP.NE.AND P1, PT, R45, RZ, PT ;  /* 0x000000ff2d00720c */ /* 0x000fe20003f25270 */
[C---:B------:R-:W-:Y:S01]  /*9390*/  VIADD R45, R20.reuse, 0x11 ;  /* 0x00000011142d7836 */ /* 0x040fe20000000000 */
[C---:B------:R-:W-:Y:S02]  /*93a0*/  ISETP.GE.AND P4, PT, R20.reuse, R69, PT ;  /* 0x000000451400720c */ /* 0x040fe40003f86270 */
[----:B------:R-:W-:Y:S01]  /*93b0*/  ISETP.GE.AND P3, PT, R20, R70, PT ;  /* 0x000000461400720c */ /* 0x000fe20003f66270 */
[----:B------:R-:W2:Y:S01]  /*93c0*/  MUFU.TANH R27, R4 ;  /* 0x00000004001b7308 */ /* 0x000ea20000002400 */
[----:B------:R-:W-:Y:S01]  /*93d0*/  I2FP.F32.S32 R46, R20 ;  /* 0x00000014002e7245 */ /* 0x000fe20000201400 */
[----:B------:R-:W-:Y:S01]  /*93e0*/  VIADD R20, R68, 0xffffffff ;  /* 0xffffffff44147836 */ /* 0x000fe20000000000 */
[----:B------:R-:W-:Y:S02]  /*93f0*/  FSEL R22, R22, -INF , !P0 ;  /* 0xff80000016167808 */ /* 0x000fe40004000000 */
[----:B------:R-:W-:Y:S01]  /*9400*/  FSEL R16, R81, -INF , !P2 ;  /* 0xff80000051107808 */ /* 0x000fe20005000000 */
[----:B------:R-:W-:Y:S01]  /*9410*/  FFMA.FTZ R65, R88, R46, R65 ;  /* 0x0000002e58417223 */ /* 0x000fe20000010041 */
[----:B------:R-:W-:-:S02]  /*9420*/  ISETP.GT.AND P0, PT, R20, R93, PT ;  /* 0x0000005d1400720c */ /* 0x000fc40003f04270 */
[----:B------:R-:W-:Y:S02]  /*9430*/  ISETP.NE.AND P2, PT, R10, RZ, PT ;  /* 0x000000ff0a00720c */ /* 0x000fe40003f45270 */
[----:B------:R-:W-:Y:S02]  /*9440*/  I2FP.F32.S32 R10, R11 ;  /* 0x0000000b000a7245 */ /* 0x000fe40000201400 */
[----:B------:R-:W-:Y:S02]  /*9450*/  I2FP.F32.S32 R72, R45 ;  /* 0x0000002d00487245 */ /* 0x000fe40000201400 */
[----:B------:R-:W-:Y:S01]  /*9460*/  FSEL R8, R8, -INF , !P2 ;  /* 0xff80000008087808 */ /* 0x000fe20005000000 */
[C---:B-1----:R-:W-:Y:S01]  /*9470*/  FFMA.FTZ R10, R88.reuse, R10, R21 ;  /* 0x0000000a580a7223 */ /* 0x042fe20000010015 */
[----:B------:R-:W-:Y:S01]  /*9480*/  ISETP.GE.AND P2, PT, R11, R70, PT ;  /* 0x000000460b00720c */ /* 0x000fe20003f46270 */
[C---:B------:R-:W-:Y:S01]  /*9490*/  FFMA.FTZ R11, R88.reuse, R46, R7 ;  /* 0x0000002e580b7223 */ /* 0x040fe20000010007 */
[----:B------:R-:W-:Y:S01]  /*94a0*/  FSEL R6, R5, -INF , !P1 ;  /* 0xff80000005067808 */ /* 0x000fe20004800000 */
[----:B--2---:R-:W-:Y:S01]  /*94b0*/  FFMA.FTZ R5, R88, R72, R27 ;  /* 0x0000004858057223 */ /* 0x004fe2000001001b */
[----:B------:R-:W-:-:S02]  /*94c0*/  ISETP.GE.AND P1, PT, R45, R70, PT ;  /* 0x000000462d00720c */ /* 0x000fc40003f26270 */
[----:B------:R-:W-:Y:S02]  /*94d0*/  FSEL R7, R10, -INF , !P2 ;  /* 0xff8000000a077808 */ /* 0x000fe40005000000 */
[----:B------:R-:W-:Y:S02]  /*94e0*/  LOP3.LUT R21, R118, 0x18, RZ, 0xc0, !PT ;  /* 0x0000001876157812 */ /* 0x000fe400078ec0ff */
[----:B------:R-:W-:Y:S02]  /*94f0*/  FSEL R4, R39, -INF , !P6 ;  /* 0xff80000027047808 */ /* 0x000fe40007000000 */
[----:B------:R-:W-:Y:S02]  /*9500*/  SHF.R.U32.HI R27, RZ, 0x3, R85 ;  /* 0x00000003ff1b7819 */ /* 0x000fe40000011655 */
        /* <DEDUP_REMOVED lines=16> */
.L_x_4815:
        /* <DEDUP_REMOVED lines=60> */
.L_x_4816:
        /* <DEDUP_REMOVED lines=33> */
.L_x_4814:
        /* <DEDUP_REMOVED lines=34> */
[----:B------:R-:W1:Y:S01]  /*9e00*/  SHFL.BFLY PT, R74, R39, 0x2, 0x1f ;  /* 0x0c401f00274a7f89 */ /* 0x000e6200000e0000 */
[----:B------:R-:W-:Y:S02]  /*9e10*/  LOP3.LUT P1, RZ, R85, 0x4, RZ, 0xc0, !PT ;  /* 0x0000000455ff7812 */ /* 0x000fe4000782c0ff */
[----:B------:R-:W-:Y:S01]  /*9e20*/  LOP3.LUT R27, R27, 0x100, RZ, 0xc0, !PT ;  /* 0x000001001b1b7812 */ /* 0x000fe200078ec0ff */
[----:B------:R-:W3:Y:S03]  /*9e30*/  SHFL.BFLY PT, R46, R45, 0x2, 0x1f ;  /* 0x0c401f002d2e7f89 */ /* 0x000ee600000e0000 */
[----:B------:R-:W-:-:S04]  /*9e40*/  LOP3.LUT R72, R27, 0x20, R64, 0xf8, !PT ;  /* 0x000000201b487812 */ /* 0x000fc800078ef840 */
[----:B------:R-:W-:-:S04]  /*9e50*/  LOP3.LUT R27, R3, R72, RZ, 0xfc, !PT ;  /* 0x00000048031b7212 */ /* 0x000fc800078efcff */
[----:B------:R-:W-:-:S05]  /*9e60*/  LEA R27, R27, UR6, 0x1 ;  /* 0x000000061b1b7c11 */ /* 0x000fca000f8e08ff */
        /* <DEDUP_REMOVED lines=40> */
[----:B-1----:R-:W1:Y:S01]  /*a0f0*/  LDSM.16.MT88.4 R8, [R27+0x3400] ;  /* 0x003400001b08783b */ /* 0x002e620000004200 */
[--C-:B------:R-:W-:Y:S01]  /*a100*/  FFMA.FTZ R133, R133, UR7, -R26.reuse ;  /* 0x0000000785857c23 */ /* 0x100fe2000801081a */
[----:B------:R-:W4:Y:S01]  /*a110*/  MUFU.EX2 R87, R87 ;  /* 0x0000005700577308 */ /* 0x000f220000000800 */
[--C-:B------:R-:W-:Y:S01]  /*a120*/  FFMA.FTZ R125, R125, UR7, -R26.reuse ;  /* 0x000000077d7d7c23 */ /* 0x100fe2000801081a */
[----:B--2---:R-:W-:Y:S01]  /*a130*/  F2FP.F16.F32.PACK_AB R96, R129, R28 ;  /* 0x0000001c8160723e */ /* 0x004fe200000000ff */
[----:B------:R-:W-:Y:S01]  /*a140*/  FADD.FTZ R129, R28, R129 ;  /* 0x000000811c817221 */ /* 0x000fe20000010000 */
[----:B------:R-:W-:Y:S01]  /*a150*/  MUFU.EX2 R83, R83 ;  /* 0x0000005300537308 */ /* 0x000fe20000000800 */
[----:B------:R-:W-:Y:S01]  /*a160*/  IADD3 R28, PT, PT, R27, 0x3020, RZ ;  /* 0x000030201b1c7810 */ /* 0x000fe20007ffe0ff */
[--C-:B------:R-:W-:Y:S01]  /*a170*/  FFMA.FTZ R58, R58, UR7, -R39.reuse ;  /* 0x000000073a3a7c23 */ /* 0x100fe20008010827 */
[----:B---3--:R-:W-:Y:S01]  /*a180*/  F2FP.F16.F32.PACK_AB R98, R89, R124 ;  /* 0x0000007c5962723e */ /* 0x008fe200000000ff */
[----:B------:R-:W2:Y:S01]  /*a190*/  MUFU.EX2 R72, R72 ;  /* 0x0000004800487308 */ /* 0x000ea20000000800 */
[----:B------:R-:W-:Y:S01]  /*a1a0*/  FFMA.FTZ R56, R56, UR7, -R39 ;  /* 0x0000000738387c23 */ /* 0x000fe20008010827 */
[--C-:B------:R-:W-:Y:S01]  /*a1b0*/  FFMA.FTZ R131, R131, UR7, -R26.reuse ;  /* 0x0000000783837c23 */ /* 0x100fe2000801081a */
[--C-:B------:R-:W-:Y:S01]  /*a1c0*/  FFMA.FTZ R130, R57, UR7, -R26.reuse ;  /* 0x0000000739827c23 */ /* 0x100fe2000801081a */
[----:B------:R-:W-:Y:S01]  /*a1d0*/  MUFU.EX2 R81, R81 ;  /* 0x0000005100517308 */ /* 0x000fe20000000800 */
[--C-:B------:R-:W-:Y:S01]  /*a1e0*/  FFMA.FTZ R59, R59, UR7, -R26.reuse ;  /* 0x000000073b3b7c23 */ /* 0x100fe2000801081a */
[----:B----4-:R-:W-:Y:S01]  /*a1f0*/  F2FP.F16.F32.PACK_AB R97, R87, R122 ;  /* 0x0000007a5761723e */ /* 0x010fe200000000ff */
[----:B------:R-:W-:Y:S01]  /*a200*/  FADD.FTZ R122, R122, R87 ;  /* 0x000000577a7a7221 */ /* 0x000fe20000010000 */
[----:B------:R-:W3:Y:S01]  /*a210*/  MUFU.EX2 R74, R74 ;  /* 0x0000004a004a7308 */ /* 0x000ee20000000800 */
[--C-:B------:R-:W-:Y:S01]  /*a220*/  FFMA.FTZ R87, R82, UR7, -R39.reuse ;  /* 0x0000000752577c23 */ /* 0x100fe20008010827 */
[--C-:B------:R-:W-:Y:S01]  /*a230*/  FFMA.FTZ R82, R77, UR7, -R26.reuse ;  /* 0x000000074d527c23 */ /* 0x100fe2000801081a */
[--C-:B------:R-:W-:Y:S01]  /*a240*/  FFMA.FTZ R75, R75, UR7, -R26.reuse ;  /* 0x000000074b4b7c23 */ /* 0x100fe2000801081a */
[----:B------:R-:W-:Y:S01]  /*a250*/  MUFU.EX2 R47, R47 ;  /* 0x0000002f002f7308 */ /* 0x000fe20000000800 */
[----:B------:R-:W-:Y:S01]  /*a260*/  FFMA.FTZ R35, R35, UR7, -R39 ;  /* 0x0000000723237c23 */ /* 0x000fe20008010827 */
[----:B--2---:R-:W-:Y:S01]  /*a270*/  F2FP.F16.F32.PACK_AB R99, R72, R83 ;  /* 0x000000534863723e */ /* 0x004fe200000000ff */
[----:B------:R-:W-:Y:S01]  /*a280*/  FFMA.FTZ R25, R25, UR7, -R26 ;  /* 0x0000000719197c23 */ /* 0x000fe2000801081a */
[----:B------:R-:W2:Y:S01]  /*a290*/  MUFU.EX2 R40, R40 ;  /* 0x0000002800287308 */ /* 0x000ea20000000800 */
[----:B------:R-:W-:-:S03]  /*a2a0*/  ISETP.GT.AND P0, PT, R20, R93, PT ;  /* 0x0000005d1400720c */ /* 0x000fc60003f04270 */
[----:B------:R-:W-:Y:S01]  /*a2b0*/  MUFU.EX2 R79, R79 ;  /* 0x0000004f004f7308 */ /* 0x000fe20000000800 */
[C---:B------:R-:W-:Y:S01]  /*a2c0*/  HMMA.16816.F32 R108, R96.reuse, R104, RZ ;  /* 0x00000068606c723c */ /* 0x040fe200000018ff */
[----:B---3--:R-:W-:Y:S02]  /*a2d0*/  F2FP.F16.F32.PACK_AB R4, R74, R81 ;  /* 0x000000514a04723e */ /* 0x008fe400000000ff */
[----:B------:R-:W3:Y:S04]  /*a2e0*/  MUFU.EX2 R46, R46 ;  /* 0x0000002e002e7308 */ /* 0x000ee80000000800 */
[----:B------:R-:W-:Y:S01]  /*a2f0*/  MUFU.EX2 R45, R45 ;  /* 0x0000002d002d7308 */ /* 0x000fe20000000800 */
[----:B------:R-:W-:Y:S01]  /*a300*/  HMMA.16816.F32 R104, R96, R106, RZ ;  /* 0x0000006a6068723c */ /* 0x000fe200000018ff */
[----:B--2---:R-:W-:-:S02]  /*a310*/  F2FP.F16.F32.PACK_AB R6, R40, R47 ;  /* 0x0000002f2806723e */ /* 0x004fc400000000ff */
[----:B------:R-:W2:Y:S04]  /*a320*/  MUFU.EX2 R38, R38 ;  /* 0x0000002600267308 */ /* 0x000ea80000000800 */
[----:B------:R-:W-:Y:S01]  /*a330*/  MUFU.EX2 R128, R128 ;  /* 0x0000008000807308 */ /* 0x000fe20000000800 */
[----:B---3--:R-:W-:-:S03]  /*a340*/  F2FP.F16.F32.PACK_AB R5, R46, R79 ;  /* 0x0000004f2e05723e */ /* 0x008fc600000000ff */
[----:B------:R-:W3:Y:S04]  /*a350*/  MUFU.EX2 R127, R127 ;  /* 0x0000007f007f7308 */ /* 0x000ee80000000800 */
[----:B------:R-:W-:Y:S01]  /*a360*/  MUFU.EX2 R51, R51 ;  /* 0x0000003300337308 */ /* 0x000fe20000000800 */
[----:B--2---:R-:W-:-:S03]  /*a370*/  F2FP.F16.F32.PACK_AB R7, R38, R45 ;  /* 0x0000002d2607723e */ /* 0x004fc600000000ff */
[----:B------:R-:W-:Y:S04]  /*a380*/  MUFU.EX2 R50, R50 ;  /* 0x0000003200327308 */ /* 0x000fe80000000800 */
[----:B------:R-:W-:Y:S01]  /*a390*/  MUFU.EX2 R123, R133 ;  /* 0x00000085007b7308 */ /* 0x000fe20000000800 */
[----:B-1----:R-:W-:Y:S01]  /*a3a0*/  HMMA.16816.F32 R108, R4, R8, R108 ;  /* 0x00000008046c723c */ /* 0x002fe2000000186c */
[----:B------:R-:W-:Y:S02]  /*a3b0*/  IADD3 R8, PT, PT, R27, 0x3000, RZ ;  /* 0x000030001b087810 */ /* 0x000fe40007ffe0ff */
[----:B------:R-:W1:Y:S02]  /*a3c0*/  MUFU.EX2 R54, R54 ;  /* 0x0000003600367308 */ /* 0x000e640000000800 */
[----:B------:R-:W-:-:S02]  /*a3d0*/  @P1 IADD3 R28, PT, PT, R8, -0x20, RZ ;  /* 0xffffffe0081c1810 */ /* 0x000fc40007ffe0ff */
[----:B------:R2:W-:Y:S01]  /*a3e0*/  MUFU.EX2 R49, R125 ;  /* 0x0000007d00317308 */ /* 0x0005e20000000800 */
[----:B------:R-:W-:Y:S02]  /*a3f0*/  HMMA.16816.F32 R104, R4, R10, R104 ;  /* 0x0000000a0468723c */ /* 0x000fe40000001868 */
[----:B------:R-:W4:Y:S01]  /*a400*/  LDSM.16.MT88.4 R8, [R28] ;  /* 0x000000001c08783b */ /* 0x000f220000004200 */
[----:B------:R-:W5:Y:S04]  /*a410*/  MUFU.EX2 R48, R48 ;  /* 0x0000003000307308 */ /* 0x000f680000000800 */
[----:B------:R-:W-:Y:S04]  /*a420*/  MUFU.EX2 R58, R58 ;  /* 0x0000003a003a7308 */ /* 0x000fe80000000800 */
[----:B------:R-:W-:Y:S01]  /*a430*/  MUFU.EX2 R56, R56 ;  /* 0x0000003800387308 */ /* 0x000fe20000000800 */
[----:B--2---:R-:W-:Y:S01]  /*a440*/  FFMA.FTZ R125, R126, UR7, -R39 ;  /* 0x000000077e7d7c23 */ /* 0x004fe20008010827 */
[----:B------:R-:W-:-:S02]  /*a450*/  FFMA.FTZ R126, R55, UR7, -R26 ;  /* 0x00000007377e7c23 */ /* 0x000fc4000801081a */
[----:B------:R-:W-:Y:S04]  /*a460*/  MUFU.EX2 R57, R131 ;  /* 0x0000008300397308 */ /* 0x000fe80000000800 */
[----:B------:R-:W2:Y:S04]  /*a470*/  MUFU.EX2 R125, R125 ;  /* 0x0000007d007d7308 */ /* 0x000ea80000000800 */
[----:B------:R-:W2:Y:S04]  /*a480*/  MUFU.EX2 R126, R126 ;  /* 0x0000007e007e7308 */ /* 0x000ea80000000800 */
[----:B------:R-:W-:Y:S04]  /*a490*/  MUFU.EX2 R82, R82 ;  /* 0x0000005200527308 */ /* 0x000fe80000000800 */
        /* <DEDUP_REMOVED lines=8> */
[----:B---3--:R-:W-:-:S02]  /*a520*/  F2FP.F16.F32.PACK_AB R4, R127, R128 ;  /* 0x000000807f04723e */ /* 0x008fc400000000ff */
        /* <DEDUP_REMOVED lines=28> */
[----:B------:R-:W-:Y:S01]  /*a6f0*/  FFMA.FTZ R6, R76, UR7, -R39 ;  /* 0x000000074c067c23 */ /* 0x000fe20008010827 */
[----:B------:R-:W-:Y:S01]  /*a700*/  MUFU.EX2 R80, R87 ;  /* 0x0000005700507308 */ /* 0x000fe20000000800 */
[----:B------:R-:W-:Y:S01]  /*a710*/  FADD.FTZ R4, R124, R129 ;  /* 0x000000817c047221 */ /* 0x000fe20000010000 */
[----:B------:R-:W-:-:S02]  /*a720*/  FADD.FTZ R72, R72, R5 ;  /* 0x0000000548487221 */ /* 0x000fc40000010000 */
[----:B------:R-:W2:Y:S01]  /*a730*/  MUFU.EX2 R83, R83 ;  /* 0x0000005300537308 */ /* 0x000ea20000000800 */
[----:B------:R-:W-:Y:S01]  /*a740*/  FADD.FTZ R4, R89, R4 ;  /* 0x0000000459047221 */ /* 0x000fe20000010000 */
[----:B------:R-:W-:Y:S02]  /*a750*/  FFMA.FTZ R89, R22, UR7, -R26 ;  /* 0x0000000716597c23 */ /* 0x000fe4000801081a */
[----:B------:R-:W-:Y:S01]  /*a760*/  MUFU.EX2 R76, R7 ;  /* 0x00000007004c7308 */ /* 0x000fe20000000800 */
[----:B------:R-:W-:Y:S01]  /*a770*/  FADD.FTZ R5, R81, R4 ;  /* 0x0000000451057221 */ /* 0x000fe20000010000 */
[----:B------:R-:W-:Y:S01]  /*a780*/  FADD.FTZ R81, R79, R72 ;  /* 0x000000484f517221 */ /* 0x000fe20000010000 */
[----:B------:R-:W-:Y:S01]  /*a790*/  FFMA.FTZ R79, R44, UR7, -R39 ;  /* 0x000000072c4f7c23 */ /* 0x000fe20008010827 */
[----:B------:R-:W3:Y:S01]  /*a7a0*/  MUFU.EX2 R77, R6 ;  /* 0x00000006004d7308 */ /* 0x000ee20000000800 */
[----:B------:R-:W-:Y:S01]  /*a7b0*/  FADD.FTZ R74, R74, R5 ;  /* 0x000000054a4a7221 */ /* 0x000fe20000010000 */
[--C-:B------:R-:W-:Y:S01]  /*a7c0*/  FFMA.FTZ R44, R42, UR7, -R39.reuse ;  /* 0x000000072a2c7c23 */ /* 0x100fe20008010827 */
[----:B------:R-:W-:Y:S01]  /*a7d0*/  FFMA.FTZ R42, R12, UR7, -R39 ;  /* 0x000000070c2a7c23 */ /* 0x000fe20008010827 */
[----:B------:R-:W4:Y:S01]  /*a7e0*/  MUFU.EX2 R73, R75 ;  /* 0x0000004b00497308 */ /* 0x000f220000000800 */
[----:B------:R-:W-:Y:S01]  /*a7f0*/  FADD.FTZ R47, R47, R74 ;  /* 0x0000004a2f2f7221 */ /* 0x000fe20000010000 */
[----:B--2---:R-:W-:Y:S01]  /*a800*/  F2FP.F16.F32.PACK_AB R4, R83, R80 ;  /* 0x000000505304723e */ /* 0x004fe200000000ff */
[--C-:B------:R-:W-:Y:S01]  /*a810*/  FFMA.FTZ R74, R43, UR7, -R26.reuse ;  /* 0x000000072b4a7c23 */ /* 0x100fe2000801081a */
[----:B------:R-:W2:Y:S01]  /*a820*/  MUFU.EX2 R78, R78 ;  /* 0x0000004e004e7308 */ /* 0x000ea20000000800 */
[----:B------:R-:W-:Y:S01]  /*a830*/  FFMA.FTZ R72, R41, UR7, -R26 ;  /* 0x0000000729487c23 */ /* 0x000fe2000801081a */
[----:B------:R-:W-:-:S02]  /*a840*/  FADD.FTZ R47, R40, R47 ;  /* 0x0000002f282f7221 */ /* 0x000fc40000010000 */
[----:B------:R-:W-:Y:S01]  /*a850*/  MUFU.EX2 R79, R79 ;  /* 0x0000004f004f7308 */ /* 0x000fe20000000800 */
[----:B---3--:R-:W-:Y:S01]  /*a860*/  F2FP.F16.F32.PACK_AB R6, R77, R76 ;  /* 0x0000004c4d06723e */ /* 0x008fe200000000ff */
[----:B------:R-:W-:Y:S02]  /*a870*/  FADD.FTZ R128, R128, R47 ;  /* 0x0000002f80807221 */ /* 0x000fe40000010000 */
[----:B------:R-:W3:Y:S01]  /*a880*/  MUFU.EX2 R44, R44 ;  /* 0x0000002c002c7308 */ /* 0x000ee20000000800 */
[--C-:B------:R-:W-:Y:S01]  /*a890*/  FFMA.FTZ R47, R37, UR7, -R39.reuse ;  /* 0x00000007252f7c23 */ /* 0x100fe20008010827 */
[----:B----4-:R-:W-:Y:S01]  /*a8a0*/  F2FP.F16.F32.PACK_AB R5, R73, R82 ;  /* 0x000000524905723e */ /* 0x010fe200000000ff */
[----:B------:R-:W-:Y:S01]  /*a8b0*/  FFMA.FTZ R75, R14, UR7, -R39 ;  /* 0x000000070e4b7c23 */ /* 0x000fe20008010827 */
[----:B------:R-:W-:Y:S01]  /*a8c0*/  MUFU.EX2 R42, R42 ;  /* 0x0000002a002a7308 */ /* 0x000fe20000000800 */
[--C-:B------:R-:W-:Y:S01]  /*a8d0*/  FFMA.FTZ R37, R29, UR7, -R26.reuse ;  /* 0x000000071d257c23 */ /* 0x100fe2000801081a */
[----:B--2---:R-:W-:Y:S01]  /*a8e0*/  F2FP.F16.F32.PACK_AB R7, R59, R78 ;  /* 0x0000004e3b07723e */ /* 0x004fe200000000ff */
[--C-:B------:R-:W-:Y:S01]  /*a8f0*/  FFMA.FTZ R29, R19, UR7, -R26.reuse ;  /* 0x00000007131d7c23 */ /* 0x100fe2000801081a */
[----:B------:R-:W-:Y:S04]  /*a900*/  MUFU.EX2 R41, R74 ;  /* 0x0000004a00297308 */ /* 0x000fe80000000800 */
[----:B------:R-:W-:Y:S01]  /*a910*/  MUFU.EX2 R75, R75 ;  /* 0x0000004b004b7308 */ /* 0x000fe20000000800 */
[C---:B-1----:R-:W-:Y:S03]  /*a920*/  HMMA.16816.F32 R108, R4.reuse, R8, R108 ;  /* 0x00000008046c723c */ /* 0x042fe6000000186c */
[----:B------:R-:W1:Y:S04]  /*a930*/  MUFU.EX2 R40, R72 ;  /* 0x0000004800287308 */ /* 0x000e680000000800 */
[----:B------:R-:W-:Y:S01]  /*a940*/  MUFU.EX2 R37, R37 ;  /* 0x0000002500257308 */ /* 0x000fe20000000800 */
[C---:B------:R-:W-:Y:S01]  /*a950*/  HMMA.16816.F32 R104, R4.reuse, R10, R104 ;  /* 0x0000000a0468723c */ /* 0x040fe20000001868 */
[----:B------:R-:W2:Y:S02]  /*a960*/  LDSM.16.MT88.4 R8, [R28+0x1000] ;  /* 0x001000001c08783b */ /* 0x000ea40000004200 */
[----:B------:R-:W-:Y:S04]  /*a970*/  MUFU.EX2 R29, R29 ;  /* 0x0000001d001d7308 */ /* 0x000fe80000000800 */
[----:B------:R-:W-:Y:S01]  /*a980*/  MUFU.EX2 R89, R89 ;  /* 0x0000005900597308 */ /* 0x000fe20000000800 */
[C---:B--2---:R-:W-:Y:S08]  /*a990*/  HMMA.16816.F32 R100, R4.reuse, R8, R100 ;  /* 0x000000080464723c */ /* 0x044ff00000001864 */
[----:B------:R-:W-:Y:S01]  /*a9a0*/  HMMA.16816.F32 R96, R4, R10, R96 ;  /* 0x0000000a0460723c */ /* 0x000fe20000001860 */
[----:B------:R-:W-:Y:S01]  /*a9b0*/  FADD.FTZ R4, R46, R81 ;  /* 0x000000512e047221 */ /* 0x000fe20000010000 */
[--C-:B------:R-:W-:Y:S01]  /*a9c0*/  FFMA.FTZ R46, R15, UR7, -R26.reuse ;  /* 0x000000070f2e7c23 */ /* 0x100fe2000801081a */
[----:B------:R-:W2:Y:S01]  /*a9d0*/  LDSM.16.MT88.4 R8, [R27+0x4400] ;  /* 0x004400001b08783b */ /* 0x000ea20000004200 */
[----:B------:R-:W-:Y:S01]  /*a9e0*/  FFMA.FTZ R6, R13, UR7, -R26 ;  /* 0x000000070d067c23 */ /* 0x000fe2000801081a */
[----:B------:R-:W-:Y:S01]  /*a9f0*/  FADD.FTZ R45, R45, R4 ;  /* 0x000000042d2d7221 */ /* 0x000fe20000010000 */
[----:B---3--:R-:W-:Y:S01]  /*aa00*/  F2FP.F16.F32.PACK_AB R4, R44, R79 ;  /* 0x0000004f2c04723e */ /* 0x008fe200000000ff */
[----:B------:R-:W3:Y:S01]  /*aa10*/  LDSM.16.MT88.4 R12, [R28+0x1400] ;  /* 0x001400001c0c783b */ /* 0x000ee20000004200 */
[----:B------:R-:W-:Y:S01]  /*aa20*/  MUFU.EX2 R46, R46 ;  /* 0x0000002e002e7308 */ /* 0x000fe20000000800 */
[----:B-1----:R-:W-:Y:S01]  /*aa30*/  F2FP.F16.F32.PACK_AB R7, R40, R41 ;  /* 0x000000292807723e */ /* 0x002fe200000000ff */
[----:B------:R-:W-:Y:S01]  /*aa40*/  FADD.FTZ R38, R38, R45 ;  /* 0x0000002d26267221 */ /* 0x000fe20000010000 */
[----:B------:R-:W-:Y:S01]  /*aa50*/  FFMA.FTZ R45, R36, UR7, -R39 ;  /* 0x00000007242d7c23 */ /* 0x000fe20008010827 */
[----:B------:R-:W1:Y:S01]  /*aa60*/  MUFU.EX2 R43, R6 ;  /* 0x00000006002b7308 */ /* 0x000e620000000800 */
[----:B------:R-:W-:Y:S01]  /*aa70*/  FFMA.FTZ R36, R31, UR7, -R26 ;  /* 0x000000071f247c23 */ /* 0x000fe2000801081a */
[----:B------:R-:W-:Y:S01]  /*aa80*/  FADD.FTZ R123, R123, R38 ;  /* 0x000000267b7b7221 */ /* 0x000fe20000010000 */
[----:B------:R-:W-:Y:S01]  /*aa90*/  FADD.FTZ R38, R127, R128 ;  /* 0x000000807f267221 */ /* 0x000fe20000010000 */
[----:B------:R4:W-:Y:S02]  /*aaa0*/  MUFU.EX2 R31, R47 ;  /* 0x0000002f001f7308 */ /* 0x0009e40000000800 */
[----:B------:R-:W-:Y:S01]  /*aab0*/  FADD.FTZ R54, R54, R123 ;  /* 0x0000007b36367221 */ /* 0x000fe20000010000 */
[----:B------:R-:W-:Y:S01]  /*aac0*/  FADD.FTZ R51, R51, R38 ;  /* 0x0000002633337221 */ /* 0x000fe20000010000 */
[----:B------:R-:W-:Y:S01]  /*aad0*/  FFMA.FTZ R38, R30, UR7, -R39 ;  /* 0x000000071e267c23 */ /* 0x000fe20008010827 */
[----:B------:R-:W-:Y:S02]  /*aae0*/  MUFU.EX2 R45, R45 ;  /* 0x0000002d002d7308 */ /* 0x000fe40000000800 */
[----:B------:R-:W-:-:S02]  /*aaf0*/  FADD.FTZ R50, R50, R51 ;  /* 0x0000003332327221 */ /* 0x000fc40000010000 */
[----:B------:R-:W5:Y:S01]  /*ab00*/  MUFU.EX2 R36, R36 ;  /* 0x0000002400247308 */ /* 0x000f620000000800 */
[----:B-1----:R-:W-:Y:S01]  /*ab10*/  F2FP.F16.F32.PACK_AB R5, R43, R46 ;  /* 0x0000002e2b05723e */ /* 0x002fe200000000ff */
[----:B------:R-:W-:Y:S01]  /*ab20*/  FADD.FTZ R125, R125, R50 ;  /* 0x000000327d7d7221 */ /* 0x000fe20000010000 */
[----:B------:R-:W-:Y:S01]  /*ab30*/  F2FP.F16.F32.PACK_AB R6, R42, R75 ;  /* 0x0000004b2a06723e */ /* 0x000fe200000000ff */
[----:B------:R-:W-:Y:S01]  /*ab40*/  FFMA.FTZ R50, R24, UR7, -R26 ;  /* 0x0000000718327c23 */ /* 0x000fe2000801081a */
[----:B----4-:R-:W-:Y:S01]  /*ab50*/  FFMA.FTZ R47, R16, UR7, -R39 ;  /* 0x00000007102f7c23 */ /* 0x010fe20008010827 */
[----:B------:R-:W-:Y:S01]  /*ab60*/  FADD.FTZ R125, R58, R125 ;  /* 0x0000007d3a7d7221 */ /* 0x000fe20000010000 */
[----:B------:R-:W-:Y:S03]  /*ab70*/  MUFU.EX2 R38, R38 ;  /* 0x0000002600267308 */ /* 0x000fe60000000800 */
[----:B------:R-:W-:Y:S01]  /*ab80*/  FADD.FTZ R56, R56, R125 ;  /* 0x0000007d38387221 */ /* 0x000fe20000010000 */
[----:B------:R-:W-:Y:S03]  /*ab90*/  MUFU.EX2 R24, R25 ;  /* 0x0000001900187308 */ /* 0x000fe60000000800 */
[----:B------:R-:W-:Y:S01]  /*aba0*/  FADD.FTZ R55, R55, R56 ;  /* 0x0000003837377221 */ /* 0x000fe20000010000 */
[----:B--2---:R-:W-:Y:S03]  /*abb0*/  HMMA.16816.F32 R108, R4, R8, R108 ;  /* 0x00000008046c723c */ /* 0x004fe6000000186c */
[----:B------:R-:W-:-:S04]  /*abc0*/  FADD.FTZ R80, R80, R55 ;  /* 0x0000003750507221 */ /* 0x000fc80000010000 */
[----:B------:R-:W-:Y:S01]  /*abd0*/  FADD.FTZ R83, R83, R80 ;  /* 0x0000005053537221 */ /* 0x000fe20000010000 */
[C---:B------:R-:W-:Y:S01]  /*abe0*/  HMMA.16816.F32 R104, R4.reuse, R10, R104 ;  /* 0x0000000a0468723c */ /* 0x040fe20000001868 */
[----:B------:R-:W1:Y:S07]  /*abf0*/  LDSM.16.MT88.4 R8, [R27+0x4800] ;  /* 0x004800001b08783b */ /* 0x000e6e0000004200 */
[----:B---3--:R-:W-:Y:S01]  /*ac00*/  HMMA.16816.F32 R100, R4, R12, R100 ;  /* 0x0000000c0464723c */ /* 0x008fe20000001864 */
[--C-:B------:R-:W-:Y:S01]  /*ac10*/  FFMA.FTZ R13, R34, UR7, -R39.reuse ;  /* 0x00000007220d7c23 */ /* 0x100fe20008010827 */
[----:B------:R-:W-:Y:S01]  /*ac20*/  FFMA.FTZ R34, R32, UR7, -R39 ;  /* 0x0000000720227c23 */ /* 0x000fe20008010827 */
[----:B------:R-:W-:-:S02]  /*ac30*/  FFMA.FTZ R12, R17, UR7, -R26 ;  /* 0x00000007110c7c23 */ /* 0x000fc4000801081a */
[----:B------:R2:W3:Y:S03]  /*ac40*/  MUFU.EX2 R32, R13 ;  /* 0x0000000d00207308 */ /* 0x0004e60000000800 */
[----:B------:R-:W-:Y:S01]  /*ac50*/  HMMA.16816.F32 R96, R4, R14, R96 ;  /* 0x0000000e0460723c */ /* 0x000fe20000001860 */
[----:B------:R-:W4:Y:S01]  /*ac60*/  MUFU.EX2 R34, R34 ;  /* 0x0000002200227308 */ /* 0x000f220000000800 */
[----:B-----5:R-:W-:-:S03]  /*ac70*/  F2FP.F16.F32.PACK_AB R5, R37, R36 ;  /* 0x000000242505723e */ /* 0x020fc600000000ff */
[----:B------:R-:W5:Y:S01]  /*ac80*/  MUFU.EX2 R30, R12 ;  /* 0x0000000c001e7308 */ /* 0x000f620000000800 */
[----:B--2---:R-:W-:Y:S01]  /*ac90*/  FADD.FTZ R13, R49, R54 ;  /* 0x00000036310d7221 */ /* 0x004fe20000010000 */
[----:B------:R-:W-:Y:S01]  /*aca0*/  FFMA.FTZ R49, R18, UR7, -R39 ;  /* 0x0000000712317c23 */ /* 0x000fe20008010827 */
[----:B---3--:R-:W-:Y:S01]  /*acb0*/  F2FP.F16.F32.PACK_AB R4, R32, R45 ;  /* 0x0000002d2004723e */ /* 0x008fe200000000ff */
[----:B------:R-:W2:Y:S01]  /*acc0*/  LDSM.16.MT88.4 R16, [R28+0x1800] ;  /* 0x001800001c10783b */ /* 0x000ea20000004200 */
[----:B------:R-:W-:Y:S01]  /*acd0*/  FADD.FTZ R13, R48, R13 ;  /* 0x0000000d300d7221 */ /* 0x000fe20000010000 */
[----:B----4-:R-:W-:Y:S01]  /*ace0*/  F2FP.F16.F32.PACK_AB R6, R31, R34 ;  /* 0x000000221f06723e */ /* 0x010fe200000000ff */
[----:B------:R3:W-:Y:S02]  /*acf0*/  MUFU.EX2 R39, R49 ;  /* 0x0000003100277308 */ /* 0x0007e40000000800 */
[----:B------:R-:W-:Y:S01]  /*ad00*/  FADD.FTZ R126, R126, R13 ;  /* 0x0000000d7e7e7221 */ /* 0x000fe20000010000 */
[----:B-----5:R-:W-:Y:S01]  /*ad10*/  F2FP.F16.F32.PACK_AB R7, R30, R29 ;  /* 0x0000001d1e07723e */ /* 0x020fe200000000ff */
[----:B------:R-:W4:Y:S01]  /*ad20*/  LDSM.16.MT88.4 R12, [R27+0x4c00] ;  /* 0x004c00001b0c783b */ /* 0x000f220000004200 */
[----:B------:R-:W-:Y:S01]  /*ad30*/  MUFU.EX2 R48, R47 ;  /* 0x0000002f00307308 */ /* 0x000fe20000000800 */
[----:B------:R-:W-:-:S04]  /*ad40*/  FADD.FTZ R126, R57, R126 ;  /* 0x0000007e397e7221 */ /* 0x000fc80000010000 */
[----:B------:R-:W-:Y:S01]  /*ad50*/  FADD.FTZ R53, R53, R126 ;  /* 0x0000007e35357221 */ /* 0x000fe20000010000 */
[C---:B-1----:R-:W-:Y:S03]  /*ad60*/  HMMA.16816.F32 R108, R4.reuse, R8, R108 ;  /* 0x00000008046c723c */ /* 0x042fe6000000186c */
[----:B------:R-:W-:Y:S01]  /*ad70*/  FADD.FTZ R53, R52, R53 ;  /* 0x0000003534357221 */ /* 0x000fe20000010000 */
[----:B---3--:R-:W-:Y:S02]  /*ad80*/  FFMA.FTZ R49, R23, UR7, -R26 ;  /* 0x0000000717317c23 */ /* 0x008fe4000801081a */
[----:B------:R-:W1:Y:S01]  /*ad90*/  MUFU.EX2 R23, R50 ;  /* 0x0000003200177308 */ /* 0x000e620000000800 */
[----:B------:R-:W-:Y:S01]  /*ada0*/  FADD.FTZ R82, R82, R53 ;  /* 0x0000003552527221 */ /* 0x000fe20000010000 */
[----:B------:R-:W-:Y:S01]  /*adb0*/  HMMA.16816.F32 R104, R4, R10, R104 ;  /* 0x0000000a0468723c */ /* 0x000fe20000001868 */
[----:B------:R-:W3:Y:S01]  /*adc0*/  LDSM.16.MT88.4 R8, [R28+0x1c00] ;  /* 0x001c00001c08783b */ /* 0x000ee20000004200 */
[----:B------:R-:W5:Y:S01]  /*add0*/  MUFU.EX2 R22, R49 ;  /* 0x0000003100167308 */ /* 0x000f620000000800 */
[----:B------:R-:W-:-:S04]  /*ade0*/  FADD.FTZ R73, R73, R82 ;  /* 0x0000005249497221 */ /* 0x000fc80000010000 */
[----:B------:R-:W-:-:S04]  /*adf0*/  FADD.FTZ R78, R78, R73 ;  /* 0x000000494e4e7221 */ /* 0x000fc80000010000 */
[----:B------:R-:W-:Y:S01]  /*ae00*/  FADD.FTZ R59, R59, R78 ;  /* 0x0000004e3b3b7221 */ /* 0x000fe20000010000 */
[----:B--2---:R-:W-:Y:S01]  /*ae10*/  HMMA.16816.F32 R100, R4, R16, R100 ;  /* 0x000000100464723c */ /* 0x004fe20000001864 */
[----:B------:R-:W-:-:S04]  /*ae20*/  FADD.FTZ R16, R76, R83 ;  /* 0x000000534c107221 */ /* 0x000fc80000010000 */
[----:B------:R-:W-:-:S03]  /*ae30*/  FADD.FTZ R16, R77, R16 ;  /* 0x000000104d107221 */ /* 0x000fc60000010000 */
[----:B------:R-:W-:Y:S01]  /*ae40*/  HMMA.16816.F32 R96, R4, R18, R96 ;  /* 0x000000120460723c */ /* 0x000fe20000001860 */
[----:B------:R-:W-:Y:S01]  /*ae50*/  FADD.FTZ R79, R79, R16 ;  /* 0x000000104f4f7221 */ /* 0x000fe20000010000 */
[----:B------:R-:W-:Y:S01]  /*ae60*/  FADD.FTZ R16, R46, R59 ;  /* 0x0000003b2e107221 */ /* 0x000fe20000010000 */
[----:B------:R-:W-:Y:S02]  /*ae70*/  F2FP.F16.F32.PACK_AB R4, R35, R38 ;  /* 0x000000262304723e */ /* 0x000fe400000000ff */
[----:B-1----:R-:W-:Y:S01]  /*ae80*/  F2FP.F16.F32.PACK_AB R5, R23, R24 ;  /* 0x000000181705723e */ /* 0x002fe200000000ff */
[----:B------:R-:W-:Y:S01]  /*ae90*/  FADD.FTZ R44, R44, R79 ;  /* 0x0000004f2c2c7221 */ /* 0x000fe20000010000 */
[----:B------:R-:W-:Y:S01]  /*aea0*/  F2FP.F16.F32.PACK_AB R6, R48, R39 ;  /* 0x000000273006723e */ /* 0x000fe200000000ff */
[----:B------:R-:W-:Y:S01]  /*aeb0*/  FADD.FTZ R16, R43, R16 ;  /* 0x000000102b107221 */ /* 0x000fe20000010000 */
[----:B-----5:R-:W-:Y:S01]  /*aec0*/  F2FP.F16.F32.PACK_AB R7, R89, R22 ;  /* 0x000000165907723e */ /* 0x020fe200000000ff */
[----:B------:R-:W-:-:S04]  /*aed0*/  FADD.FTZ R75, R75, R44 ;  /* 0x0000002c4b4b7221 */ /* 0x000fc80000010000 */
[----:B------:R-:W-:Y:S02]  /*aee0*/  FADD.FTZ R42, R42, R75 ;  /* 0x0000004b2a2a7221 */ /* 0x000fe40000010000 */
[----:B----4-:R-:W-:Y:S01]  /*aef0*/  HMMA.16816.F32 R108, R4, R12, R108 ;  /* 0x0000000c046c723c */ /* 0x010fe2000000186c */
[----:B------:R-:W-:Y:S01]  /*af00*/  FADD.FTZ R13, R41, R16 ;  /* 0x00000010290d7221 */ /* 0x000fe20000010000 */
[----:B------:R-:W-:-:S03]  /*af10*/  FADD.FTZ R45, R45, R42 ;  /* 0x0000002a2d2d7221 */ /* 0x000fc60000010000 */
[----:B------:R-:W-:Y:S01]  /*af20*/  FADD.FTZ R13, R40, R13 ;  /* 0x0000000d280d7221 */ /* 0x000fe20000010000 */
        /* <DEDUP_REMOVED lines=86> */
.L_x_4818:
[----:B------:R-:W-:Y:S01]  /*b490*/  UMOV UR4, URZ ;  /* 0x000000ff00047c82 */ /* 0x000fe20008000000 */
[----:B------:R-:W-:Y:S01]  /*b4a0*/  IMAD.SHL.U32 R60, R60, 0x80, RZ ;  /* 0x000000803c3c7824 */ /* 0x000fe200078e00ff */
[----:B------:R-:W-:-:S05]  /*b4b0*/  IADD3 R4, P0, PT, RZ, -UR4, RZ ;  /* 0x80000004ff047c10 */ /* 0x000fca000ff1e0ff */
[----:B------:R-:W-:-:S05]  /*b4c0*/  IMAD.X R60, RZ, RZ, ~R60, P0 ;  /* 0x000000ffff3c7224 */ /* 0x000fca00000e0e3c */
[----:B------:R-:W-:-:S04]  /*b4d0*/  SHF.R.S64 R5, R4, 0x1f, R60 ;  /* 0x0000001f04057819 */ /* 0x000fc8000000103c */
[----:B------:R-:W-:-:S04]  /*b4e0*/  IADD3 R114, P0, PT, R5, R114, RZ ;  /* 0x0000007205727210 */ /* 0x000fc80007f1e0ff */
[----:B------:R-:W-:-:S09]  /*b4f0*/  LEA.HI.X.SX32 R115, R60, R115, 0x1, P0 ;  /* 0x000000733c737211 */ /* 0x000fd200000f0eff */
.L_x_4819:
[----:B------:R-:W1:Y:S01]  /*b500*/  LDCU UR4, c[0x0][0x440] ;  /* 0x00008800ff0477ac */ /* 0x000e620008000800 */
[----:B------:R-:W-:Y:S01]  /*b510*/  IADD3 R6, P0, PT, R121, R114, RZ ;  /* 0x0000007279067210 */ /* 0x000fe20007f1e0ff */
[----:B------:R-:W-:Y:S01]  /*b520*/  IMAD.IADD R76, R86, 0x1, R91 ;  /* 0x00000001564c7824 */ /* 0x000fe200078e025b */
[----:B------:R-:W-:Y:S02]  /*b530*/  LEA R92, R92, UR6, 0x1 ;  /* 0x000000065c5c7c11 */ /* 0x000fe4000f8e08ff */
[----:B------:R-:W-:Y:S01]  /*b540*/  IADD3 R4, P1, PT, R6, R121, RZ ;  /* 0x0000007906047210 */ /* 0x000fe20007f3e0ff */
[----:B------:R-:W-:Y:S02]  /*b550*/  IMAD.X R7, R90, 0x1, R115, P0 ;  /* 0x000000015a077824 */ /* 0x000fe400000e0673 */
[----:B------:R-:W-:Y:S02]  /*b560*/  IMAD.IADD R91, R91, 0x1, R92 ;  /* 0x000000015b5b7824 */ /* 0x000fe400078e025c */
[----:B------:R-:W-:Y:S01]  /*b570*/  IMAD.X R5, R7, 0x1, R90, P1 ;  /* 0x0000000107057824 */ /* 0x000fe200008e065a */
[----:B-1----:R-:W-:Y:S01]  /*b580*/  ISETP.GE.AND P2, PT, R21, UR4, PT ;  /* 0x0000000415007c0c */ /* 0x002fe2000bf46270 */
[----:B------:R-:W1:Y:S03]  /*b590*/  LDCU UR4, c[0x0][0x50c] ;  /* 0x0000a180ff0477ac */ /* 0x000e660008000800 */
        /* <DEDUP_REMOVED lines=27> */
[----:B------:R-:W-:Y:S04]  /*b750*/  LDSM.16.M88.4 R76, [R76] ;  /* 0x000000004c4c783b */ /* 0x000fe80000000200 */
[----:B--2---:R-:W2:Y:S04]  /*b760*/  LDSM.16.M88.4 R12, [R92+0x1c00] ;  /* 0x001c00005c0c783b */ /* 0x004ea80000000200 */
[----:B------:R-:W1:Y:S04]  /*b770*/  LDSM.16.M88.4 R72, [R91+0x1400] ;  /* 0x001400005b48783b */ /* 0x000e680000000200 */
[----:B------:R-:W1:Y:S04]  /*b780*/  LDSM.16.M88.4 R52, [R91+0x1800] ;  /* 0x001800005b34783b */ /* 0x000e680000000200 */
[----:B------:R-:W1:Y:S04]  /*b790*/  LDSM.16.M88.4 R8, [R91+0x1000] ;  /* 0x001000005b08783b */ /* 0x000e680000000200 */
[----:B------:R-:W1:Y:S04]  /*b7a0*/  LDSM.16.M88.4 R4, [R91+0x1c00] ;  /* 0x001c00005b04783b */ /* 0x000e680000000200 */
[----:B------:R-:W1:Y:S01]  /*b7b0*/  LDSM.16.M88.4 R48, [R92+0x2400] ;  /* 0x002400005c30783b */ /* 0x000e620000000200 */
        /* <DEDUP_REMOVED lines=10> */
[C---:B--2---:R-:W-:Y:S08]  /*b860*/  HMMA.16816.F32 R16, R124.reuse, R12, RZ ;  /* 0x0000000c7c10723c */ /* 0x044ff000000018ff */
[----:B------:R-:W-:Y:S08]  /*b870*/  HMMA.16816.F32 R36, R124, R38, RZ ;  /* 0x000000267c24723c */ /* 0x000ff000000018ff */
[----:B-1----:R-:W-:Y:S08]  /*b880*/  HMMA.16816.F32 R32, R76, R72, R32 ;  /* 0x000000484c20723c */ /* 0x002ff00000001820 */
[----:B------:R-:W-:Y:S08]  /*b890*/  HMMA.16816.F32 R12, R124, R14, RZ ;  /* 0x0000000e7c0c723c */ /* 0x000ff000000018ff */
[C---:B------:R-:W-:Y:S01]  /*b8a0*/  HMMA.16816.F32 R28, R76.reuse, R74, R28 ;  /* 0x0000004a4c1c723c */ /* 0x040fe2000000181c */
[----:B------:R-:W1:Y:S07]  /*b8b0*/  LDSM.16.M88.4 R72, [R91+0x2400] ;  /* 0x002400005b48783b */ /* 0x000e6e0000000200 */
[C---:B------:R-:W-:Y:S08]  /*b8c0*/  HMMA.16816.F32 R24, R76.reuse, R52, R24 ;  /* 0x000000344c18723c */ /* 0x040ff00000001818 */
[----:B------:R-:W-:Y:S03]  /*b8d0*/  HMMA.16816.F32 R20, R76, R54, R20 ;  /* 0x000000364c14723c */ /* 0x000fe60000001814 */
[----:B------:R-:W-:Y:S01]  /*b8e0*/  FMUL.FTZ R29, R29, UR4 ;  /* 0x000000041d1d7c20 */ /* 0x000fe20008410000 */
[----:B------:R-:W-:Y:S01]  /*b8f0*/  FMUL.FTZ R31, R31, UR4 ;  /* 0x000000041f1f7c20 */ /* 0x000fe20008410000 */
[----:B------:R-:W-:-:S03]  /*b900*/  FMUL.FTZ R30, R30, UR4 ;  /* 0x000000041e1e7c20 */ /* 0x000fc60008410000 */
[C---:B------:R-:W-:Y:S08]  /*b910*/  HMMA.16816.F32 R40, R76.reuse, R8, R40 ;  /* 0x000000084c28723c */ /* 0x040ff00000001828 */
[----:B------:R-:W-:Y:S03]  /*b920*/  HMMA.16816.F32 R36, R76, R10, R36 ;  /* 0x0000000a4c24723c */ /* 0x000fe60000001824 */
[----:B------:R-:W-:-:S05]  /*b930*/  FMUL.FTZ R23, R23, UR4 ;  /* 0x0000000417177c20 */ /* 0x000fca0008410000 */
[----:B------:R-:W-:Y:S01]  /*b940*/  HMMA.16816.F32 R16, R76, R4, R16 ;  /* 0x000000044c10723c */ /* 0x000fe20000001810 */
[----:B------:R-:W-:Y:S02]  /*b950*/  MUFU.TANH R23, R23 ;  /* 0x0000001700177308 */ /* 0x000fe40000002400 */
[----:B------:R-:W-:Y:S01]  /*b960*/  FMUL.FTZ R40, R40, UR4 ;  /* 0x0000000428287c20 */ /* 0x000fe20008410000 */
[----:B------:R-:W-:Y:S01]  /*b970*/  FMUL.FTZ R61, R43, UR4 ;  /* 0x000000042b3d7c20 */ /* 0x000fe20008410000 */
[----:B------:R-:W-:-:S03]  /*b980*/  FMUL.FTZ R42, R42, UR4 ;  /* 0x000000042a2a7c20 */ /* 0x000fc60008410000 */
[----:B------:R-:W-:Y:S02]  /*b990*/  HMMA.16816.F32 R12, R76, R6, R12 ;  /* 0x000000064c0c723c */ /* 0x000fe4000000180c */
[----:B------:R-:W-:Y:S01]  /*b9a0*/  MUFU.TANH R61, R61 ;  /* 0x0000003d003d7308 */ /* 0x000fe20000002400 */
[----:B------:R-:W-:Y:S01]  /*b9b0*/  FMUL.FTZ R121, R39, UR4 ;  /* 0x0000000427797c20 */ /* 0x000fe20008410000 */
[----:B------:R-:W-:Y:S01]  /*b9c0*/  FMUL.FTZ R39, R32, UR4 ;  /* 0x0000000420277c20 */ /* 0x000fe20008410000 */
[----:B------:R-:W-:Y:S02]  /*b9d0*/  IMAD.SHL.U32 R32, R85, 0x2, RZ ;  /* 0x0000000255207824 */ /* 0x000fe400078e00ff */
[----:B------:R-:W-:Y:S01]  /*b9e0*/  FMUL.FTZ R38, R38, UR4 ;  /* 0x0000000426267c20 */ /* 0x000fe20008410000 */
[----:B------:R-:W-:Y:S01]  /*b9f0*/  FMUL.FTZ R36, R36, UR4 ;  /* 0x0000000424247c20 */ /* 0x000fe20008410000 */
[----:B------:R-:W-:Y:S02]  /*ba00*/  HMMA.16816.F32 R52, R124, R48, RZ ;  /* 0x000000307c34723c */ /* 0x000fe400000018ff */
[----:B------:R-:W-:Y:S01]  /*ba10*/  MUFU.TANH R123, R38 ;  /* 0x00000026007b7308 */ /* 0x000fe20000002400 */
[----:B------:R-:W-:Y:S01]  /*ba20*/  FMUL.FTZ R18, R18, UR4 ;  /* 0x0000000412127c20 */ /* 0x000fe20008410000 */
[----:B------:R-:W-:Y:S01]  /*ba30*/  FMUL.FTZ R17, R17, UR4 ;  /* 0x0000000411117c20 */ /* 0x000fe20008410000 */
[----:B------:R-:W-:-:S03]  /*ba40*/  FMUL.FTZ R19, R19, UR4 ;  /* 0x0000000413137c20 */ /* 0x000fc60008410000 */
[----:B---3--:R-:W-:Y:S02]  /*ba50*/  HMMA.16816.F32 R8, R124, R56, RZ ;  /* 0x000000387c08723c */ /* 0x008fe400000018ff */
[----:B------:R-:W-:Y:S01]  /*ba60*/  MUFU.TANH R43, R36 ;  /* 0x00000024002b7308 */ /* 0x000fe20000002400 */
[----:B------:R-:W-:Y:S01]  /*ba70*/  FMUL.FTZ R15, R15, UR4 ;  /* 0x000000040f0f7c20 */ /* 0x000fe20008410000 */
[----:B------:R-:W-:-:S04]  /*ba80*/  FMUL.FTZ R14, R14, UR4 ;  /* 0x000000040e0e7c20 */ /* 0x000fc80008410000 */
[C---:B------:R-:W-:Y:S01]  /*ba90*/  HMMA.16816.F32 R4, R124.reuse, R58, RZ ;  /* 0x0000003a7c04723c */ /* 0x040fe200000018ff */
[----:B------:R-:W2:Y:S01]  /*baa0*/  LDSM.16.M88.4 R56, [R91+0x2800] ;  /* 0x002800005b38783b */ /* 0x000ea20000000200 */
[----:B------:R-:W-:Y:S06]  /*bab0*/  MUFU.TANH R121, R121 ;  /* 0x0000007900797308 */ /* 0x000fec0000002400 */
[----:B------:R-:W-:Y:S02]  /*bac0*/  HMMA.16816.F32 R48, R124, R50, RZ ;  /* 0x000000327c30723c */ /* 0x000fe400000018ff */
[----:B------:R-:W-:Y:S06]  /*bad0*/  MUFU.TANH R39, R39 ;  /* 0x0000002700277308 */ /* 0x000fec0000002400 */
[C---:B------:R-:W-:Y:S02]  /*bae0*/  HMMA.16816.F32 R8, R76.reuse, R44, R8 ;  /* 0x0000002c4c08723c */ /* 0x040fe40000001808 */
[----:B------:R-:W-:Y:S06]  /*baf0*/  MUFU.TANH R17, R17 ;  /* 0x0000001100117308 */ /* 0x000fec0000002400 */
[C---:B------:R-:W-:Y:S02]  /*bb00*/  HMMA.16816.F32 R4, R76.reuse, R46, R4 ;  /* 0x0000002e4c04723c */ /* 0x040fe40000001804 */
[----:B------:R-:W-:Y:S06]  /*bb10*/  MUFU.TANH R19, R19 ;  /* 0x0000001300137308 */ /* 0x000fec0000002400 */
[----:B-1----:R-:W-:Y:S02]  /*bb20*/  HMMA.16816.F32 R52, R76, R72, R52 ;  /* 0x000000484c34723c */ /* 0x002fe40000001834 */
[----:B------:R-:W-:Y:S01]  /*bb30*/  MUFU.TANH R15, R15 ;  /* 0x0000000f000f7308 */ /* 0x000fe20000002400 */
[----:B------:R-:W-:Y:S01]  /*bb40*/  FMUL.FTZ R9, R9, UR4 ;  /* 0x0000000409097c20 */ /* 0x000fe20008410000 */
[----:B------:R-:W-:-:S04]  /*bb50*/  FMUL.FTZ R10, R10, UR4 ;  /* 0x000000040a0a7c20 */ /* 0x000fc80008410000 */
[----:B------:R-:W-:Y:S02]  /*bb60*/  HMMA.16816.F32 R48, R76, R74, R48 ;  /* 0x0000004a4c30723c */ /* 0x000fe40000001830 */
[----:B------:R-:W-:Y:S01]  /*bb70*/  MUFU.TANH R9, R9 ;  /* 0x0000000900097308 */ /* 0x000fe20000002400 */
[----:B------:R-:W-:-:S05]  /*bb80*/  FMUL.FTZ R6, R6, UR4 ;  /* 0x0000000406067c20 */ /* 0x000fca0008410000 */
[C---:B------:R-:W-:Y:S08]  /*bb90*/  HMMA.16816.F32 R44, R124.reuse, R128, RZ ;  /* 0x000000807c2c723c */ /* 0x040ff000000018ff */
[----:B------:R-:W-:Y:S03]  /*bba0*/  HMMA.16816.F32 R72, R124, R80, RZ ;  /* 0x000000507c48723c */ /* 0x000fe600000018ff */
[----:B------:R-:W-:Y:S01]  /*bbb0*/  FMUL.FTZ R48, R48, UR4 ;  /* 0x0000000430307c20 */ /* 0x000fe20008410000 */
[----:B------:R-:W-:Y:S01]  /*bbc0*/  FMUL.FTZ R49, R49, UR4 ;  /* 0x0000000431317c20 */ /* 0x000fe20008410000 */
[----:B------:R-:W-:-:S03]  /*bbd0*/  FMUL.FTZ R51, R51, UR4 ;  /* 0x0000000433337c20 */ /* 0x000fc60008410000 */
[C---:B------:R-:W-:Y:S08]  /*bbe0*/  HMMA.16816.F32 R128, R124.reuse, R130, RZ ;  /* 0x000000827c80723c */ /* 0x040ff000000018ff */
[----:B------:R-:W-:Y:S01]  /*bbf0*/  HMMA.16816.F32 R80, R124, R82, RZ ;  /* 0x000000527c50723c */ /* 0x000fe200000018ff */
[----:B------:R-:W1:Y:S01]  /*bc00*/  LDSM.16.M88.4 R124, [R91+0x2c00] ;  /* 0x002c00005b7c783b */ /* 0x000e620000000200 */
[----:B------:R-:W-:-:S06]  /*bc10*/  DEPBAR.LE SB0, 0x0 ;  /* 0x000080000000791a */ /* 0x000fcc0000000000 */
[----:B--2---:R-:W-:Y:S01]  /*bc20*/  HMMA.16816.F32 R44, R76, R56, R44 ;  /* 0x000000384c2c723c */ /* 0x004fe2000000182c */
[----:B------:R-:W-:Y:S01]  /*bc30*/  FMUL.FTZ R57, R41, UR4 ;  /* 0x0000000429397c20 */ /* 0x000fe20008410000 */
[----:B------:R-:W-:Y:S01]  /*bc40*/  FMUL.FTZ R41, R37, UR4 ;  /* 0x0000000425297c20 */ /* 0x000fe20008410000 */
[----:B------:R-:W-:Y:S01]  /*bc50*/  FMUL.FTZ R37, R33, UR4 ;  /* 0x0000000421257c20 */ /* 0x000fe20008410000 */
[----:B------:R-:W-:-:S03]  /*bc60*/  LOP3.LUT R33, R32, 0x6, RZ, 0xc0, !PT ;  /* 0x0000000620217812 */ /* 0x000fc600078ec0ff */
[----:B------:R-:W-:Y:S01]  /*bc70*/  MUFU.TANH R57, R57 ;  /* 0x0000003900397308 */ /* 0x000fe20000002400 */
[----:B------:R-:W-:Y:S01]  /*bc80*/  HMMA.16816.F32 R128, R76, R58, R128 ;  /* 0x0000003a4c80723c */ /* 0x000fe20000001880 */
[----:B------:R-:W-:-:S06]  /*bc90*/  IMAD R32, R68, 0x80, R33 ;  /* 0x0000008044207824 */ /* 0x000fcc00078e0221 */
[----:B------:R2:W3:Y:S04]  /*bca0*/  MUFU.TANH R59, R40 ;  /* 0x00000028003b7308 */ /* 0x0004e80000002400 */
[----:B------:R-:W-:-:S04]  /*bcb0*/  FMUL.FTZ R44, R44, UR4 ;  /* 0x000000042c2c7c20 */ /* 0x000fc80008410000 */
[----:B------:R-:W-:Y:S08]  /*bcc0*/  MUFU.TANH R41, R41 ;  /* 0x0000002900297308 */ /* 0x000ff00000002400 */
[----:B------:R-:W-:Y:S01]  /*bcd0*/  MUFU.TANH R37, R37 ;  /* 0x0000002500257308 */ /* 0x000fe20000002400 */
[C---:B-1----:R-:W-:Y:S07]  /*bce0*/  HMMA.16816.F32 R72, R76.reuse, R124, R72 ;  /* 0x0000007c4c48723c */ /* 0x042fee0000001848 */
[----:B------:R-:W1:Y:S01]  /*bcf0*/  MUFU.TANH R125, R42 ;  /* 0x0000002a007d7308 */ /* 0x000e620000002400 */
[----:B------:R-:W-:Y:S01]  /*bd00*/  HMMA.16816.F32 R80, R76, R126, R80 ;  /* 0x0000007e4c50723c */ /* 0x000fe20000001850 */
[----:B------:R-:W-:Y:S01]  /*bd10*/  FMUL.FTZ R79, R34, UR4 ;  /* 0x00000004224f7c20 */ /* 0x000fe20008410000 */
[----:B------:R-:W-:-:S02]  /*bd20*/  VIADD R34, R32, 0xffffff00 ;  /* 0xffffff0020227836 */ /* 0x000fc40000000000 */
[----:B------:R-:W-:-:S03]  /*bd30*/  FMUL.FTZ R77, R35, UR4 ;  /* 0x00000004234d7c20 */ /* 0x000fc60008410000 */
[----:B------:R-:W-:Y:S01]  /*bd40*/  MUFU.TANH R91, R30 ;  /* 0x0000001e005b7308 */ /* 0x000fe20000002400 */
[----:B--2---:R-:W-:Y:S02]  /*bd50*/  I2FP.F32.S32 R40, R34 ;  /* 0x0000002200287245 */ /* 0x004fe40000201400 */
[C---:B------:R-:W-:Y:S02]  /*bd60*/  ISETP.GE.AND P3, PT, R34.reuse, R69, PT ;  /* 0x000000452200720c */ /* 0x040fe40003f66270 */
[----:B------:R-:W-:Y:S01]  /*bd70*/  ISETP.GE.AND P0, PT, R34, R70, PT ;  /* 0x000000462200720c */ /* 0x000fe20003f06270 */
[----:B---3--:R-:W-:Y:S01]  /*bd80*/  FFMA.FTZ R40, R88, R40, R59 ;  /* 0x0000002858287223 */ /* 0x008fe2000001003b */
[----:B------:R-:W-:Y:S01]  /*bd90*/  I2FP.F32.S32 R35, R34 ;  /* 0x0000002200237245 */ /* 0x000fe20000201400 */
[----:B------:R-:W-:Y:S02]  /*bda0*/  VIADD R34, R32, 0xffffff01 ;  /* 0xffffff0120227836 */ /* 0x000fe40000000000 */
[----:B------:R-:W-:Y:S01]  /*bdb0*/  FMUL.FTZ R59, R28, UR4 ;  /* 0x000000041c3b7c20 */ /* 0x000fe20008410000 */
[----:B------:R-:W-:Y:S01]  /*bdc0*/  MUFU.TANH R79, R79 ;  /* 0x0000004f004f7308 */ /* 0x000fe20000002400 */
[----:B------:R-:W-:Y:S01]  /*bdd0*/  FSEL R40, R40, -INF , !P3 ;  /* 0xff80000028287808 */ /* 0x000fe20005800000 */
[----:B-1----:R-:W-:Y:S01]  /*bde0*/  FFMA.FTZ R125, R88, R35, R125 ;  /* 0x00000023587d7223 */ /* 0x002fe2000001007d */
[-C--:B------:R-:W-:Y:S01]  /*bdf0*/  I2FP.F32.S32 R28, R34.reuse ;  /* 0x00000022001c7245 */ /* 0x080fe20000201400 */
[----:B------:R-:W-:Y:S01]  /*be00*/  FMUL.FTZ R35, R27, UR4 ;  /* 0x000000041b237c20 */ /* 0x000fe20008410000 */
[----:B------:R-:W-:Y:S01]  /*be10*/  I2FP.F32.S32 R42, R34 ;  /* 0x00000022002a7245 */ /* 0x000fe20000201400 */
[----:B------:R-:W-:Y:S01]  /*be20*/  FMUL.FTZ R72, R72, UR4 ;  /* 0x0000000448487c20 */ /* 0x000fe20008410000 */
[----:B------:R-:W-:Y:S01]  /*be30*/  ISETP.GE.AND P1, PT, R34, R69, PT ;  /* 0x000000452200720c */ /* 0x000fe20003f26270 */
[----:B------:R-:W-:Y:S01]  /*be40*/  FFMA.FTZ R137, R88, R28, R61 ;  /* 0x0000001c58897223 */ /* 0x000fe2000001003d */
[----:B------:R-:W-:-:S02]  /*be50*/  VIADD R28, R32, 0xffffff08 ;  /* 0xffffff08201c7836 */ /* 0x000fc40000000000 */
[----:B------:R-:W-:Y:S01]  /*be60*/  FFMA.FTZ R42, R88, R42, R57 ;  /* 0x0000002a582a7223 */ /* 0x000fe20000010039 */
[----:B------:R1:W-:Y:S01]  /*be70*/  MUFU.TANH R61, R31 ;  /* 0x0000001f003d7308 */ /* 0x0003e20000002400 */
[----:B------:R-:W-:Y:S01]  /*be80*/  ISETP.GE.AND P4, PT, R34, R70, PT ;  /* 0x000000462200720c */ /* 0x000fe20003f86270 */
[----:B------:R-:W-:Y:S01]  /*be90*/  FMUL.FTZ R34, R22, UR4 ;  /* 0x0000000416227c20 */ /* 0x000fe20008410000 */
[-C--:B------:R-:W-:Y:S01]  /*bea0*/  ISETP.GE.AND P2, PT, R28, R69.reuse, PT ;  /* 0x000000451c00720c */ /* 0x080fe20003f46270 */
[----:B------:R-:W-:Y:S01]  /*beb0*/  VIADD R22, R32, 0xffffff19 ;  /* 0xffffff1920167836 */ /* 0x000fe20000000000 */
[----:B------:R-:W-:Y:S01]  /*bec0*/  I2FP.F32.S32 R138, R28 ;  /* 0x0000001c008a7245 */ /* 0x000fe20000201400 */
[----:B------:R-:W-:Y:S01]  /*bed0*/  FMUL.FTZ R75, R75, UR4 ;  /* 0x000000044b4b7c20 */ /* 0x000fe20008410000 */
[----:B------:R-:W-:Y:S01]  /*bee0*/  ISETP.GE.AND P6, PT, R28, R70, PT ;  /* 0x000000461c00720c */ /* 0x000fe20003fc6270 */
[----:B------:R2:W3:Y:S01]  /*bef0*/  MUFU.TANH R57, R29 ;  /* 0x0000001d00397308 */ /* 0x0004e20000002400 */
[----:B------:R-:W-:Y:S01]  /*bf00*/  I2FP.F32.S32 R28, R28 ;  /* 0x0000001c001c7245 */ /* 0x000fe20000201400 */
[----:B------:R-:W-:Y:S01]  /*bf10*/  FFMA.FTZ R138, R88, R138, R43 ;  /* 0x0000008a588a7223 */ /* 0x000fe2000001002b */
[----:B------:R-:W-:Y:S01]  /*bf20*/  FSEL R43, R125, -INF , !P0 ;  /* 0xff8000007d2b7808 */ /* 0x000fe20004000000 */
[----:B------:R-:W-:Y:S01]  /*bf30*/  FMUL.FTZ R83, R83, UR4 ;  /* 0x0000000453537c20 */ /* 0x000fe20008410000 */
[----:B------:R-:W-:Y:S01]  /*bf40*/  FSEL R42, R42, -INF , !P1 ;  /* 0xff8000002a2a7808 */ /* 0x000fe20004800000 */
[----:B------:R-:W-:Y:S01]  /*bf50*/  FFMA.FTZ R123, R88, R28, R123 ;  /* 0x0000001c587b7223 */ /* 0x000fe2000001007b */
[C---:B------:R-:W-:Y:S01]  /*bf60*/  VIADD R28, R32.reuse, 0xffffff09 ;  /* 0xffffff09201c7836 */ /* 0x040fe20000000000 */
[----:B------:R-:W4:Y:S01]  /*bf70*/  MUFU.TANH R77, R77 ;  /* 0x0000004d004d7308 */ /* 0x000f220000002400 */
[----:B------:R-:W-:Y:S01]  /*bf80*/  I2FP.F32.S32 R36, R22 ;  /* 0x0000001600247245 */ /* 0x000fe20000201400 */
[----:B-1----:R-:W-:Y:S01]  /*bf90*/  FMUL.FTZ R31, R25, UR4 ;  /* 0x00000004191f7c20 */ /* 0x002fe20008410000 */
[----:B------:R-:W-:Y:S01]  /*bfa0*/  VIADD R25, R32, 0xffffff10 ;  /* 0xffffff1020197836 */ /* 0x000fe20000000000 */
[----:B------:R-:W-:-:S02]  /*bfb0*/  ISETP.GE.AND P5, PT, R28, R69, PT ;  /* 0x000000451c00720c */ /* 0x000fc40003fa6270 */
[----:B------:R-:W-:Y:S02]  /*bfc0*/  ISETP.GE.AND P0, PT, R28, R70, PT ;  /* 0x000000461c00720c */ /* 0x000fe40003f06270 */
[----:B------:R-:W-:Y:S01]  /*bfd0*/  I2FP.F32.S32 R27, R25 ;  /* 0x00000019001b7245 */ /* 0x000fe20000201400 */
[----:B------:R-:W1:Y:S01]  /*bfe0*/  MUFU.TANH R59, R59 ;  /* 0x0000003b003b7308 */ /* 0x000e620000002400 */
[----:B--2---:R-:W-:Y:S01]  /*bff0*/  FMUL.FTZ R29, R24, UR4 ;  /* 0x00000004181d7c20 */ /* 0x004fe20008410000 */
[----:B------:R-:W-:Y:S01]  /*c000*/  I2FP.F32.S32 R24, R28 ;  /* 0x0000001c00187245 */ /* 0x000fe20000201400 */
[C---:B---3--:R-:W-:Y:S01]  /*c010*/  FFMA.FTZ R36, R88.reuse, R36, R57 ;  /* 0x0000002458247223 */ /* 0x048fe20000010039 */
[----:B------:R-:W-:Y:S01]  /*c020*/  I2FP.F32.S32 R28, R28 ;  /* 0x0000001c001c7245 */ /* 0x000fe20000201400 */
[C---:B------:R-:W-:Y:S01]  /*c030*/  FFMA.FTZ R27, R88.reuse, R27, R39 ;  /* 0x0000001b581b7223 */ /* 0x040fe20000010027 */
[C---:B------:R-:W-:Y:S01]  /*c040*/  ISETP.GE.AND P1, PT, R25.reuse, R69, PT ;  /* 0x000000451900720c */ /* 0x040fe20003f26270 */
[----:B------:R-:W-:Y:S01]  /*c050*/  FFMA.FTZ R24, R88, R24, R41 ;  /* 0x0000001858187223 */ /* 0x000fe20000010029 */
[----:B------:R-:W-:Y:S01]  /*c060*/  FMUL.FTZ R41, R26, UR4 ;  /* 0x000000041a297c20 */ /* 0x000fe20008410000 */
[----:B------:R-:W-:Y:S01]  /*c070*/  FFMA.FTZ R121, R88, R28, R121 ;  /* 0x0000001c58797223 */ /* 0x000fe20000010079 */
[----:B------:R-:W-:Y:S01]  /*c080*/  VIADD R28, R32, 0xffffff11 ;  /* 0xffffff11201c7836 */ /* 0x000fe20000000000 */
[----:B------:R-:W-:Y:S01]  /*c090*/  ISETP.GE.AND P3, PT, R25, R70, PT ;  /* 0x000000461900720c */ /* 0x000fe20003f66270 */
[----:B------:R-:W-:Y:S01]  /*c0a0*/  FMUL.FTZ R57, R12, UR4 ;  /* 0x000000040c397c20 */ /* 0x000fe20008410000 */
[----:B------:R-:W-:Y:S01]  /*c0b0*/  I2FP.F32.S32 R26, R25 ;  /* 0x00000019001a7245 */ /* 0x000fe20000201400 */
[----:B------:R-:W-:Y:S01]  /*c0c0*/  FMUL.FTZ R25, R20, UR4 ;  /* 0x0000000414197c20 */ /* 0x000fe20008410000 */
[----:B------:R-:W-:Y:S01]  /*c0d0*/  I2FP.F32.S32 R30, R28 ;  /* 0x0000001c001e7245 */ /* 0x000fe20000201400 */
[----:B------:R-:W-:Y:S01]  /*c0e0*/  VIADD R12, R32, 0xffffff30 ;  /* 0xffffff30200c7836 */ /* 0x000fe20000000000 */
[----:B------:R-:W-:Y:S01]  /*c0f0*/  FSEL R39, R123, -INF , !P6 ;  /* 0xff8000007b277808 */ /* 0x000fe20007000000 */
[----:B------:R-:W-:Y:S01]  /*c100*/  FFMA.FTZ R26, R88, R26, R79 ;  /* 0x0000001a581a7223 */ /* 0x000fe2000001004f */
[----:B------:R-:W-:Y:S01]  /*c110*/  FSEL R20, R24, -INF , !P5 ;  /* 0xff80000018147808 */ /* 0x000fe20006800000 */
[----:B------:R-:W-:Y:S01]  /*c120*/  FMUL.FTZ R79, R21, UR4 ;  /* 0x00000004154f7c20 */ /* 0x000fe20008410000 */
[C---:B------:R-:W-:Y:S01]  /*c130*/  ISETP.GE.AND P6, PT, R28.reuse, R69, PT ;  /* 0x000000451c00720c */ /* 0x040fe20003fc6270 */
[----:B------:R-:W2:Y:S01]  /*c140*/  MUFU.TANH R25, R25 ;  /* 0x0000001900197308 */ /* 0x000ea20000002400 */
[----:B------:R-:W-:-:S02]  /*c150*/  ISETP.GE.AND P5, PT, R28, R70, PT ;  /* 0x000000461c00720c */ /* 0x000fc40003fa6270 */
[----:B------:R-:W-:Y:S01]  /*c160*/  I2FP.F32.S32 R24, R28 ;  /* 0x0000001c00187245 */ /* 0x000fe20000201400 */
[----:B------:R-:W-:Y:S01]  /*c170*/  FFMA.FTZ R28, R88, R30, R37 ;  /* 0x0000001e581c7223 */ /* 0x000fe20000010025 */
[----:B------:R-:W-:Y:S01]  /*c180*/  VIADD R30, R32, 0xffffff18 ;  /* 0xffffff18201e7836 */ /* 0x000fe20000000000 */
[----:B------:R-:W-:Y:S02]  /*c190*/  FSEL R37, R26, -INF , !P3 ;  /* 0xff8000001a257808 */ /* 0x000fe40005800000 */
[----:B----4-:R-:W-:Y:S01]  /*c1a0*/  FFMA.FTZ R77, R88, R24, R77 ;  /* 0x00000018584d7223 */ /* 0x010fe2000001004d */
[----:B------:R-:W-:Y:S01]  /*c1b0*/  FSEL R24, R27, -INF , !P1 ;  /* 0xff8000001b187808 */ /* 0x000fe20004800000 */
[----:B------:R-:W-:Y:S01]  /*c1c0*/  MUFU.TANH R57, R57 ;  /* 0x0000003900397308 */ /* 0x000fe20000002400 */
[----:B------:R-:W-:Y:S02]  /*c1d0*/  I2FP.F32.S32 R38, R30 ;  /* 0x0000001e00267245 */ /* 0x000fe40000201400 */
[----:B------:R-:W-:-:S02]  /*c1e0*/  FSEL R27, R77, -INF , !P5 ;  /* 0xff8000004d1b7808 */ /* 0x000fc40006800000 */
[-C--:B------:R-:W-:Y:S01]  /*c1f0*/  ISETP.GE.AND P1, PT, R22, R69.reuse, PT ;  /* 0x000000451600720c */ /* 0x080fe20003f26270 */
[----:B-1----:R-:W-:Y:S01]  /*c200*/  FFMA.FTZ R38, R88, R38, R59 ;  /* 0x0000002658267223 */ /* 0x002fe2000001003b */
[----:B------:R-:W-:Y:S01]  /*c210*/  FMUL.FTZ R59, R16, UR4 ;  /* 0x00000004103b7c20 */ /* 0x000fe20008410000 */
[----:B------:R-:W-:Y:S01]  /*c220*/  ISETP.GE.AND P3, PT, R22, R70, PT ;  /* 0x000000461600720c */ /* 0x000fe20003f66270 */
[----:B------:R1:W3:Y:S01]  /*c230*/  MUFU.TANH R77, R18 ;  /* 0x00000012004d7308 */ /* 0x0002e20000002400 */
[----:B------:R-:W-:Y:S01]  /*c240*/  I2FP.F32.S32 R22, R22 ;  /* 0x0000001600167245 */ /* 0x000fe20000201400 */
[----:B------:R-:W-:Y:S01]  /*c250*/  VIADD R16, R32, 0xffffff28 ;  /* 0xffffff2820107836 */ /* 0x000fe20000000000 */
[----:B------:R-:W-:Y:S02]  /*c260*/  FSEL R21, R121, -INF , !P0 ;  /* 0xff80000079157808 */ /* 0x000fe40004000000 */
[----:B------:R-:W-:Y:S01]  /*c270*/  FSEL R36, R36, -INF , !P1 ;  /* 0xff80000024247808 */ /* 0x000fe20004800000 */
[----:B------:R-:W-:Y:S01]  /*c280*/  FFMA.FTZ R61, R88, R22, R61 ;  /* 0x00000016583d7223 */ /* 0x000fe2000001003d */
[----:B------:R-:W-:Y:S01]  /*c290*/  ISETP.GE.AND P1, PT, R12, R69, PT ;  /* 0x000000450c00720c */ /* 0x000fe20003f26270 */
[----:B------:R-:W4:Y:S01]  /*c2a0*/  MUFU.TANH R121, R34 ;  /* 0x0000002200797308 */ /* 0x000f220000002400 */
[----:B------:R-:W-:Y:S01]  /*c2b0*/  FSEL R26, R28, -INF , !P6 ;  /* 0xff8000001c1a7808 */ /* 0x000fe20007000000 */
[----:B------:R-:W-:Y:S01]  /*c2c0*/  VIADD R28, R32, 0xffffff78 ;  /* 0xffffff78201c7836 */ /* 0x000fe20000000000 */
[----:B------:R-:W-:-:S02]  /*c2d0*/  FSEL R145, R61, -INF , !P3 ;  /* 0xff8000003d917808 */ /* 0x000fc40005800000 */
[----:B------:R-:W-:Y:S02]  /*c2e0*/  ISETP.GE.AND P3, PT, R12, R70, PT ;  /* 0x000000460c00720c */ /* 0x000fe40003f66270 */
[-C--:B------:R-:W-:Y:S01]  /*c2f0*/  ISETP.GE.AND P6, PT, R16, R69.reuse, PT ;  /* 0x000000451000720c */ /* 0x080fe20003fc6270 */
[----:B------:R-:W5:Y:S01]  /*c300*/  MUFU.TANH R59, R59 ;  /* 0x0000003b003b7308 */ /* 0x000f620000002400 */
[----:B------:R-:W-:Y:S01]  /*c310*/  I2FP.F32.S32 R132, R16 ;  /* 0x0000001000847245 */ /* 0x000fe20000201400 */
[----:B-1----:R-:W-:Y:S01]  /*c320*/  FMUL.FTZ R18, R13, UR4 ;  /* 0x000000040d127c20 */ /* 0x002fe20008410000 */
[-C--:B------:R-:W-:Y:S02]  /*c330*/  I2FP.F32.S32 R13, R12.reuse ;  /* 0x0000000c000d7245 */ /* 0x080fe40000201400 */
[----:B------:R-:W-:Y:S01]  /*c340*/  I2FP.F32.S32 R12, R12 ;  /* 0x0000000c000c7245 */ /* 0x000fe20000201400 */
[----:B--2---:R-:W-:Y:S01]  /*c350*/  FFMA.FTZ R132, R88, R132, R25 ;  /* 0x0000008458847223 */ /* 0x004fe20000010019 */
[----:B------:R-:W-:Y:S01]  /*c360*/  ISETP.GE.AND P5, PT, R16, R70, PT ;  /* 0x000000461000720c */ /* 0x000fe20003fa6270 */
[----:B------:R-:W1:Y:S01]  /*c370*/  MUFU.TANH R79, R79 ;  /* 0x0000004f004f7308 */ /* 0x000e620000002400 */
[----:B------:R-:W-:Y:S01]  /*c380*/  FSEL R137, R137, -INF , !P4 ;  /* 0xff80000089897808 */ /* 0x000fe20006000000 */
[----:B---3--:R-:W-:Y:S01]  /*c390*/  FFMA.FTZ R77, R88, R12, R77 ;  /* 0x0000000c584d7223 */ /* 0x008fe2000001004d */
[----:B------:R-:W-:Y:S01]  /*c3a0*/  I2FP.F32.S32 R16, R16 ;  /* 0x0000001000107245 */ /* 0x000fe20000201400 */
[----:B------:R-:W-:Y:S01]  /*c3b0*/  VIADD R12, R32, 0xffffff31 ;  /* 0xffffff31200c7836 */ /* 0x000fe20000000000 */
[----:B------:R-:W-:-:S02]  /*c3c0*/  ISETP.GE.AND P4, PT, R30, R69, PT ;  /* 0x000000451e00720c */ /* 0x000fc40003f86270 */
[----:B------:R-:W-:Y:S01]  /*c3d0*/  ISETP.GE.AND P0, PT, R30, R70, PT ;  /* 0x000000461e00720c */ /* 0x000fe20003f06270 */
[C---:B----4-:R-:W-:Y:S01]  /*c3e0*/  FFMA.FTZ R121, R88.reuse, R16, R121 ;  /* 0x0000001058797223 */ /* 0x050fe20000010079 */
[----:B------:R-:W-:Y:S01]  /*c3f0*/  I2FP.F32.S32 R30, R30 ;  /* 0x0000001e001e7245 */ /* 0x000fe20000201400 */
[----:B-----5:R-:W-:Y:S01]  /*c400*/  FFMA.FTZ R59, R88, R13, R59 ;  /* 0x0000000d583b7223 */ /* 0x020fe2000001003b */
[----:B------:R-:W-:Y:S01]  /*c410*/  FMUL.FTZ R13, R8, UR4 ;  /* 0x00000004080d7c20 */ /* 0x000fe20008410000 */
[----:B------:R-:W-:Y:S01]  /*c420*/  I2FP.F32.S32 R8, R12 ;  /* 0x0000000c00087245 */ /* 0x000fe20000201400 */
[----:B------:R-:W-:Y:S02]  /*c430*/  VIADD R16, R32, 0xffffff29 ;  /* 0xffffff2920107836 */ /* 0x000fe40000000000 */
[----:B------:R-:W-:Y:S01]  /*c440*/  FFMA.FTZ R91, R88, R30, R91 ;  /* 0x0000001e585b7223 */ /* 0x000fe2000001005b */
[----:B------:R-:W-:Y:S01]  /*c450*/  FSEL R132, R132, -INF , !P6 ;  /* 0xff80000084847808 */ /* 0x000fe20007000000 */
[----:B------:R-:W-:Y:S01]  /*c460*/  MUFU.TANH R61, R14 ;  /* 0x0000000e003d7308 */ /* 0x000fe20000002400 */
[----:B------:R-:W-:Y:S01]  /*c470*/  FSEL R133, R121, -INF , !P5 ;  /* 0xff80000079857808 */ /* 0x000fe20006800000 */
[----:B------:R-:W-:Y:S01]  /*c480*/  FFMA.FTZ R17, R88, R8, R17 ;  /* 0x0000000858117223 */ /* 0x000fe20000010011 */
[----:B------:R-:W-:Y:S01]  /*c490*/  ISETP.GE.AND P6, PT, R12, R69, PT ;  /* 0x000000450c00720c */ /* 0x000fe20003fc6270 */
[----:B------:R-:W-:Y:S01]  /*c4a0*/  VIADD R8, R32, 0xffffff38 ;  /* 0xffffff3820087836 */ /* 0x000fe20000000000 */
[----:B------:R-:W-:Y:S01]  /*c4b0*/  ISETP.GE.AND P5, PT, R12, R70, PT ;  /* 0x000000460c00720c */ /* 0x000fe20003fa6270 */
[----:B------:R-:W-:Y:S01]  /*c4c0*/  VIADD R30, R68, 0xfffffffe ;  /* 0xfffffffe441e7836 */ /* 0x000fe20000000000 */
[----:B------:R-:W-:Y:S01]  /*c4d0*/  FSEL R38, R38, -INF , !P4 ;  /* 0xff80000026267808 */ /* 0x000fe20006000000 */
[----:B------:R-:W-:Y:S01]  /*c4e0*/  MUFU.TANH R29, R29 ;  /* 0x0000001d001d7308 */ /* 0x000fe20000002400 */
[----:B------:R-:W-:-:S02]  /*c4f0*/  FSEL R25, R91, -INF , !P0 ;  /* 0xff8000005b197808 */ /* 0x000fc40004000000 */
[----:B------:R-:W-:Y:S02]  /*c500*/  I2FP.F32.S32 R12, R12 ;  /* 0x0000000c000c7245 */ /* 0x000fe40000201400 */
[CC--:B------:R-:W-:Y:S02]  /*c510*/  ISETP.GE.AND P4, PT, R16.reuse, R69.reuse, PT ;  /* 0x000000451000720c */ /* 0x0c0fe40003f86270 */
[----:B------:R-:W-:Y:S01]  /*c520*/  ISETP.GE.AND P0, PT, R16, R70, PT ;  /* 0x000000461000720c */ /* 0x000fe20003f06270 */
[----:B------:R-:W-:Y:S01]  /*c530*/  FFMA.FTZ R19, R88, R12, R19 ;  /* 0x0000000c58137223 */ /* 0x000fe20000010013 */
[-C--:B------:R-:W-:Y:S01]  /*c540*/  I2FP.F32.S32 R126, R16.reuse ;  /* 0x00000010007e7245 */ /* 0x080fe20000201400 */
        /* <DEDUP_REMOVED lines=8> */
[----:B------:R-:W-:Y:S01]  /*c5d0*/  FFMA.FTZ R122, R88, R122, R57 ;  /* 0x0000007a587a7223 */ /* 0x000fe20000010039 */
[----:B------:R-:W-:Y:S01]  /*c5e0*/  FMUL.FTZ R57, R5, UR4 ;  /* 0x0000000405397c20 */ /* 0x000fe20008410000 */
[----:B------:R-:W-:Y:S01]  /*c5f0*/  ISETP.GE.AND P3, PT, R4, R69, PT ;  /* 0x000000450400720c */ /* 0x000fe20003f66270 */
[----:B------:R-:W-:Y:S01]  /*c600*/  MUFU.TANH R11, R11 ;  /* 0x0000000b000b7308 */ /* 0x000fe20000002400 */
[----:B------:R-:W-:Y:S01]  /*c610*/  FSEL R135, R23, -INF , !P0 ;  /* 0xff80000017877808 */ /* 0x000fe20004000000 */
[----:B-1----:R-:W-:Y:S01]  /*c620*/  FFMA.FTZ R126, R88, R126, R79 ;  /* 0x0000007e587e7223 */ /* 0x002fe2000001004f */
[----:B------:R-:W-:-:S02]  /*c630*/  ISETP.GE.AND P0, PT, R4, R70, PT ;  /* 0x000000460400720c */ /* 0x000fc40003f06270 */
[-C--:B------:R-:W-:Y:S02]  /*c640*/  I2FP.F32.S32 R5, R4.reuse ;  /* 0x0000000400057245 */ /* 0x080fe40000201400 */
[----:B------:R-:W-:Y:S01]  /*c650*/  I2FP.F32.S32 R4, R4 ;  /* 0x0000000400047245 */ /* 0x000fe20000201400 */
[----:B------:R-:W1:Y:S01]  /*c660*/  MUFU.TANH R23, R12 ;  /* 0x0000000c00177308 */ /* 0x000e620000002400 */
[----:B------:R-:W-:Y:S02]  /*c670*/  FSEL R121, R19, -INF , !P5 ;  /* 0xff80000013797808 */ /* 0x000fe40006800000 */
[----:B------:R-:W-:Y:S01]  /*c680*/  FSEL R92, R17, -INF , !P6 ;  /* 0xff800000115c7808 */ /* 0x000fe20007000000 */
[----:B------:R-:W-:Y:S01]  /*c690*/  FFMA.FTZ R15, R88, R4, R15 ;  /* 0x00000004580f7223 */ /* 0x000fe2000001000f */
[----:B------:R-:W-:Y:S01]  /*c6a0*/  VIADD R4, R32, 0xffffff41 ;  /* 0xffffff4120047836 */ /* 0x000fe20000000000 */
[----:B------:R-:W-:Y:S02]  /*c6b0*/  FSEL R126, R126, -INF , !P4 ;  /* 0xff8000007e7e7808 */ /* 0x000fe40006000000 */
[----:B------:R-:W-:Y:S01]  /*c6c0*/  MUFU.TANH R17, R6 ;  /* 0x0000000600117308 */ /* 0x000fe20000002400 */
[----:B------:R-:W-:-:S02]  /*c6d0*/  ISETP.GE.AND P4, PT, R8, R69, PT ;  /* 0x000000450800720c */ /* 0x000fc40003f86270 */
[C---:B------:R-:W-:Y:S02]  /*c6e0*/  ISETP.GE.AND P2, PT, R4.reuse, R69, PT ;  /* 0x000000450400720c */ /* 0x040fe40003f46270 */
[----:B------:R-:W-:Y:S02]  /*c6f0*/  ISETP.GE.AND P5, PT, R4, R70, PT ;  /* 0x000000460400720c */ /* 0x000fe40003fa6270 */
[-C--:B------:R-:W-:Y:S01]  /*c700*/  I2FP.F32.S32 R66, R4.reuse ;  /* 0x0000000400427245 */ /* 0x080fe20000201400 */
[----:B------:R-:W2:Y:S01]  /*c710*/  MUFU.TANH R79, R18 ;  /* 0x00000012004f7308 */ /* 0x000ea20000002400 */
[----:B------:R-:W-:Y:S02]  /*c720*/  I2FP.F32.S32 R4, R4 ;  /* 0x0000000400047245 */ /* 0x000fe40000201400 */
[----:B------:R-:W-:Y:S01]  /*c730*/  FSEL R90, R59, -INF , !P1 ;  /* 0xff8000003b5a7808 */ /* 0x000fe20004800000 */
[----:B------:R-:W-:Y:S01]  /*c740*/  FFMA.FTZ R66, R88, R66, R9 ;  /* 0x0000004258427223 */ /* 0x000fe20000010009 */
[----:B------:R-:W-:Y:S01]  /*c750*/  ISETP.GE.AND P1, PT, R8, R70, PT ;  /* 0x000000460800720c */ /* 0x000fe20003f26270 */
[----:B-1----:R-:W-:Y:S01]  /*c760*/  FFMA.FTZ R23, R88, R4, R23 ;  /* 0x0000000458177223 */ /* 0x002fe20000010017 */
[----:B------:R-:W-:Y:S01]  /*c770*/  VIADD R4, R32, 0xffffff48 ;  /* 0xffffff4820047836 */ /* 0x000fe20000000000 */
[----:B------:R-:W1:Y:S01]  /*c780*/  MUFU.TANH R57, R57 ;  /* 0x0000003900397308 */ /* 0x000e620000002400 */
[----:B------:R-:W-:Y:S01]  /*c790*/  FSEL R122, R122, -INF , !P4 ;  /* 0xff8000007a7a7808 */ /* 0x000fe20006000000 */
[----:B------:R-:W-:Y:S01]  /*c7a0*/  FMUL.FTZ R9, R54, UR4 ;  /* 0x0000000436097c20 */ /* 0x000fe20008410000 */
[----:B------:R-:W-:-:S02]  /*c7b0*/  I2FP.F32.S32 R8, R8 ;  /* 0x0000000800087245 */ /* 0x000fc40000201400 */
[----:B------:R-:W-:Y:S02]  /*c7c0*/  I2FP.F32.S32 R76, R4 ;  /* 0x00000004004c7245 */ /* 0x000fe40000201400 */
[----:B------:R-:W-:Y:S01]  /*c7d0*/  ISETP.GE.AND P6, PT, R4, R69, PT ;  /* 0x000000450400720c */ /* 0x000fe20003fc6270 */
[----:B------:R-:W-:Y:S01]  /*c7e0*/  FFMA.FTZ R61, R88, R8, R61 ;  /* 0x00000008583d7223 */ /* 0x000fe2000001003d */
[----:B------:R-:W-:Y:S01]  /*c7f0*/  ISETP.GE.AND P4, PT, R4, R70, PT ;  /* 0x000000460400720c */ /* 0x000fe20003f86270 */
[----:B------:R-:W-:Y:S01]  /*c800*/  FFMA.FTZ R76, R88, R76, R11 ;  /* 0x0000004c584c7223 */ /* 0x000fe2000001000b */
[----:B------:R-:W-:Y:S01]  /*c810*/  I2FP.F32.S32 R4, R4 ;  /* 0x0000000400047245 */ /* 0x000fe20000201400 */
[----:B------:R-:W-:Y:S01]  /*c820*/  FMUL.FTZ R11, R80, UR4 ;  /* 0x00000004500b7c20 */ /* 0x000fe20008410000 */
[----:B------:R-:W-:Y:S01]  /*c830*/  FMUL.FTZ R8, R7, UR4 ;  /* 0x0000000407087c20 */ /* 0x000fe20008410000 */
[C---:B--2---:R-:W-:Y:S01]  /*c840*/  FFMA.FTZ R79, R88.reuse, R5, R79 ;  /* 0x00000005584f7223 */ /* 0x044fe2000001004f */
[----:B------:R-:W-:Y:S01]  /*c850*/  FMUL.FTZ R5, R53, UR4 ;  /* 0x0000000435057c20 */ /* 0x000fe20008410000 */
[----:B------:R-:W-:Y:S01]  /*c860*/  FFMA.FTZ R17, R88, R4, R17 ;  /* 0x0000000458117223 */ /* 0x000fe20000010011 */
[----:B------:R-:W-:-:S02]  /*c870*/  VIADD R4, R32, 0xffffff49 ;  /* 0xffffff4920047836 */ /* 0x000fc40000000000 */
[----:B------:R-:W-:Y:S01]  /*c880*/  FMUL.FTZ R53, R82, UR4 ;  /* 0x0000000452357c20 */ /* 0x000fe20008410000 */
[----:B------:R-:W2:Y:S01]  /*c890*/  MUFU.TANH R19, R8 ;  /* 0x0000000800137308 */ /* 0x000ea20000002400 */
[----:B------:R-:W-:Y:S01]  /*c8a0*/  FSEL R124, R79, -INF , !P3 ;  /* 0xff8000004f7c7808 */ /* 0x000fe20005800000 */
[----:B------:R-:W-:Y:S01]  /*c8b0*/  FMUL.FTZ R7, R52, UR4 ;  /* 0x0000000434077c20 */ /* 0x000fe20008410000 */
[----:B------:R-:W-:Y:S02]  /*c8c0*/  I2FP.F32.S32 R6, R4 ;  /* 0x0000000400067245 */ /* 0x000fe40000201400 */
[----:B------:R-:W-:Y:S01]  /*c8d0*/  FSEL R125, R15, -INF , !P0 ;  /* 0xff8000000f7d7808 */ /* 0x000fe20004000000 */
[----:B------:R-:W-:Y:S01]  /*c8e0*/  FMUL.FTZ R15, R55, UR4 ;  /* 0x00000004370f7c20 */ /* 0x000fe20008410000 */
[----:B------:R-:W-:Y:S01]  /*c8f0*/  FSEL R123, R61, -INF , !P1 ;  /* 0xff8000003d7b7808 */ /* 0x000fe20004800000 */
[----:B------:R-:W-:Y:S01]  /*c900*/  MUFU.TANH R41, R41 ;  /* 0x0000002900297308 */ /* 0x000fe20000002400 */
[----:B-1----:R-:W-:Y:S01]  /*c910*/  FFMA.FTZ R57, R88, R6, R57 ;  /* 0x0000000658397223 */ /* 0x002fe20000010039 */
[----:B------:R-:W-:Y:S01]  /*c920*/  VIADD R6, R32, 0xffffff20 ;  /* 0xffffff2020067836 */ /* 0x000fe20000000000 */
[----:B------:R-:W-:-:S02]  /*c930*/  ISETP.GE.AND P3, PT, R4, R69, PT ;  /* 0x000000450400720c */ /* 0x000fc40003f66270 */
[----:B------:R-:W-:Y:S02]  /*c940*/  FSEL R66, R66, -INF , !P2 ;  /* 0xff80000042427808 */ /* 0x000fe40005000000 */
[----:B------:R-:W-:Y:S01]  /*c950*/  ISETP.GE.AND P0, PT, R4, R70, PT ;  /* 0x000000460400720c */ /* 0x000fe20003f06270 */
[----:B------:R-:W1:Y:S01]  /*c960*/  MUFU.TANH R11, R11 ;  /* 0x0000000b000b7308 */ /* 0x000e620000002400 */
[----:B------:R-:W-:Y:S01]  /*c970*/  FSEL R77, R23, -INF , !P5 ;  /* 0xff800000174d7808 */ /* 0x000fe20006800000 */
[----:B------:R-:W-:Y:S01]  /*c980*/  FMUL.FTZ R23, R50, UR4 ;  /* 0x0000000432177c20 */ /* 0x000fe20008410000 */
[----:B------:R-:W-:Y:S02]  /*c990*/  FSEL R76, R76, -INF , !P6 ;  /* 0xff8000004c4c7808 */ /* 0x000fe40007000000 */
[----:B------:R-:W-:Y:S02]  /*c9a0*/  I2FP.F32.S32 R4, R4 ;  /* 0x0000000400047245 */ /* 0x000fe40000201400 */
[CC--:B------:R-:W-:Y:S01]  /*c9b0*/  ISETP.GE.AND P1, PT, R28.reuse, R69.reuse, PT ;  /* 0x000000451c00720c */ /* 0x0c0fe20003f26270 */
[----:B------:R-:W3:Y:S01]  /*c9c0*/  MUFU.TANH R53, R53 ;  /* 0x0000003500357308 */ /* 0x000ee20000002400 */
[----:B------:R-:W-:Y:S01]  /*c9d0*/  ISETP.GE.AND P5, PT, R28, R70, PT ;  /* 0x000000461c00720c */ /* 0x000fe20003fa6270 */
[----:B--2---:R-:W-:Y:S01]  /*c9e0*/  FFMA.FTZ R19, R88, R4, R19 ;  /* 0x0000000458137223 */ /* 0x004fe20000010013 */
[----:B------:R-:W-:-:S02]  /*c9f0*/  ISETP.GE.AND P2, PT, R6, R69, PT ;  /* 0x000000450600720c */ /* 0x000fc40003f46270 */
[----:B------:R-:W-:Y:S02]  /*ca00*/  ISETP.GE.AND P6, PT, R6, R70, PT ;  /* 0x000000460600720c */ /* 0x000fe40003fc6270 */
[----:B------:R-:W-:Y:S01]  /*ca10*/  I2FP.F32.S32 R28, R28 ;  /* 0x0000001c001c7245 */ /* 0x000fe20000201400 */
[----:B------:R-:W2:Y:S01]  /*ca20*/  MUFU.TANH R31, R31 ;  /* 0x0000001f001f7308 */ /* 0x000ea20000002400 */
[----:B------:R-:W-:Y:S02]  /*ca30*/  I2FP.F32.S32 R6, R6 ;  /* 0x0000000600067245 */ /* 0x000fe40000201400 */
[----:B------:R-:W-:Y:S01]  /*ca40*/  FSEL R78, R57, -INF , !P3 ;  /* 0xff800000394e7808 */ /* 0x000fe20005800000 */
[C---:B-1----:R-:W-:Y:S01]  /*ca50*/  FFMA.FTZ R4, R88.reuse, R28, R11 ;  /* 0x0000001c58047223 */ /* 0x042fe2000001000b */
[----:B------:R-:W-:Y:S01]  /*ca60*/  FSEL R79, R17, -INF , !P4 ;  /* 0xff800000114f7808 */ /* 0x000fe20006000000 */
[CC--:B------:R-:W-:Y:S01]  /*ca70*/  FFMA.FTZ R134, R88.reuse, R6.reuse, R29 ;  /* 0x0000000658867223 */ /* 0x0c0fe2000001001d */
[----:B------:R-:W-:Y:S01]  /*ca80*/  FFMA.FTZ R41, R88, R6, R41 ;  /* 0x0000000658297223 */ /* 0x000fe20000010029 */
[----:B------:R-:W-:Y:S01]  /*ca90*/  MUFU.TANH R5, R5 ;  /* 0x0000000500057308 */ /* 0x000fe20000002400 */
[----:B------:R-:W-:-:S02]  /*caa0*/  VIADD R6, R32, 0xffffff21 ;  /* 0xffffff2120067836 */ /* 0x000fc40000000000 */
[----:B---3--:R-:W-:Y:S01]  /*cab0*/  FFMA.FTZ R28, R88, R28, R53 ;  /* 0x0000001c581c7223 */ /* 0x008fe20000010035 */
[----:B------:R-:W-:Y:S01]  /*cac0*/  FSEL R91, R19, -INF , !P0 ;  /* 0xff800000135b7808 */ /* 0x000fe20004000000 */
[----:B------:R-:W-:Y:S01]  /*cad0*/  VIADD R57, R32, 0xffffff51 ;  /* 0xffffff5120397836 */ /* 0x000fe20000000000 */
[----:B------:R-:W-:Y:S01]  /*cae0*/  FSEL R29, R4, -INF , !P1 ;  /* 0xff800000041d7808 */ /* 0x000fe20004800000 */
[----:B------:R-:W-:Y:S01]  /*caf0*/  VIADD R4, R32, 0xffffff50 ;  /* 0xffffff5020047836 */ /* 0x000fe20000000000 */
[C---:B------:R-:W-:Y:S01]  /*cb00*/  ISETP.GE.AND P4, PT, R6.reuse, R69, PT ;  /* 0x000000450600720c */ /* 0x040fe20003f86270 */
[----:B------:R-:W1:Y:S01]  /*cb10*/  MUFU.TANH R35, R35 ;  /* 0x0000002300237308 */ /* 0x000e620000002400 */
[----:B------:R-:W-:Y:S02]  /*cb20*/  ISETP.GE.AND P0, PT, R6, R70, PT ;  /* 0x000000460600720c */ /* 0x000fe40003f06270 */
[----:B------:R-:W-:Y:S02]  /*cb30*/  I2FP.F32.S32 R6, R6 ;  /* 0x0000000600067245 */ /* 0x000fe40000201400 */
[----:B------:R-:W-:-:S02]  /*cb40*/  FSEL R28, R28, -INF , !P5 ;  /* 0xff8000001c1c7808 */ /* 0x000fc40006800000 */
[----:B------:R-:W-:Y:S01]  /*cb50*/  FSEL R143, R41, -INF , !P6 ;  /* 0xff800000298f7808 */ /* 0x000fe20007000000 */
[----:B------:R-:W3:Y:S01]  /*cb60*/  MUFU.TANH R7, R7 ;  /* 0x0000000700077308 */ /* 0x000ee20000002400 */
[CC--:B------:R-:W-:Y:S01]  /*cb70*/  ISETP.GE.AND P6, PT, R57.reuse, R69.reuse, PT ;  /* 0x000000453900720c */ /* 0x0c0fe20003fc6270 */
[----:B--2---:R-:W-:Y:S01]  /*cb80*/  FFMA.FTZ R31, R88, R6, R31 ;  /* 0x00000006581f7223 */ /* 0x004fe2000001001f */
[-C--:B------:R-:W-:Y:S02]  /*cb90*/  ISETP.GE.AND P5, PT, R57, R70.reuse, PT ;  /* 0x000000463900720c */ /* 0x080fe40003fa6270 */
[C---:B------:R-:W-:Y:S02]  /*cba0*/  ISETP.GE.AND P1, PT, R4.reuse, R69, PT ;  /* 0x000000450400720c */ /* 0x040fe40003f26270 */
[----:B------:R-:W-:Y:S01]  /*cbb0*/  ISETP.GE.AND P3, PT, R4, R70, PT ;  /* 0x000000460400720c */ /* 0x000fe20003f66270 */
[----:B------:R-:W2:Y:S01]  /*cbc0*/  MUFU.TANH R9, R9 ;  /* 0x0000000900097308 */ /* 0x000ea20000002400 */
[----:B------:R-:W-:Y:S01]  /*cbd0*/  I2FP.F32.S32 R57, R57 ;  /* 0x0000003900397245 */ /* 0x000fe20000201400 */
[----:B-1----:R-:W-:Y:S01]  /*cbe0*/  FFMA.FTZ R35, R88, R6, R35 ;  /* 0x0000000658237223 */ /* 0x002fe20000010023 */
[----:B------:R-:W-:Y:S01]  /*cbf0*/  I2FP.F32.S32 R4, R4 ;  /* 0x0000000400047245 */ /* 0x000fe20000201400 */
[----:B------:R-:W-:Y:S01]  /*cc00*/  VIADD R6, R32, 0xffffff59 ;  /* 0xffffff5920067836 */ /* 0x000fe20000000000 */
[----:B------:R-:W-:Y:S01]  /*cc10*/  FSEL R142, R31, -INF , !P4 ;  /* 0xff8000001f8e7808 */ /* 0x000fe20006000000 */
[----:B------:R-:W-:Y:S01]  /*cc20*/  FFMA.FTZ R5, R88, R57, R5 ;  /* 0x0000003958057223 */ /* 0x000fe20000010005 */
[----:B------:R-:W-:Y:S01]  /*cc30*/  FMUL.FTZ R31, R46, UR4 ;  /* 0x000000042e1f7c20 */ /* 0x000fe20008410000 */
[----:B------:R-:W1:Y:S01]  /*cc40*/  MUFU.TANH R15, R15 ;  /* 0x0000000f000f7308 */ /* 0x000e620000002400 */
[----:B------:R-:W-:Y:S01]  /*cc50*/  FSEL R139, R35, -INF , !P0 ;  /* 0xff800000238b7808 */ /* 0x000fe20004000000 */
[----:B---3--:R-:W-:Y:S01]  /*cc60*/  FFMA.FTZ R58, R88, R4, R7 ;  /* 0x00000004583a7223 */ /* 0x008fe20000010007 */
[----:B------:R-:W-:Y:S01]  /*cc70*/  FMUL.FTZ R7, R45, UR4 ;  /* 0x000000042d077c20 */ /* 0x000fe20008410000 */
[----:B------:R-:W-:-:S02]  /*cc80*/  FSEL R134, R134, -INF , !P2 ;  /* 0xff80000086867808 */ /* 0x000fc40005000000 */
[----:B------:R-:W-:Y:S02]  /*cc90*/  ISETP.NE.AND P2, PT, R60, RZ, PT ;  /* 0x000000ff3c00720c */ /* 0x000fe40003f45270 */
[----:B------:R-:W3:Y:S01]  /*cca0*/  MUFU.TANH R17, R48 ;  /* 0x0000003000117308 */ /* 0x000ee20000002400 */
[----:B------:R-:W-:Y:S01]  /*ccb0*/  FSEL R58, R58, -INF , !P1 ;  /* 0xff8000003a3a7808 */ /* 0x000fe20004800000 */
[----:B--2---:R-:W-:Y:S01]  /*ccc0*/  FFMA.FTZ R55, R88, R4, R9 ;  /* 0x0000000458377223 */ /* 0x004fe20000010009 */
[----:B------:R-:W-:Y:S01]  /*ccd0*/  VIADD R4, R32, 0xffffff58 ;  /* 0xffffff5820047836 */ /* 0x000fe20000000000 */
[-C--:B------:R-:W-:Y:S02]  /*cce0*/  ISETP.GE.AND P1, PT, R6, R69.reuse, PT ;  /* 0x000000450600720c */ /* 0x080fe40003f26270 */
[----:B------:R-:W-:Y:S01]  /*ccf0*/  FSEL R60, R5, -INF , !P6 ;  /* 0xff800000053c7808 */ /* 0x000fe20007000000 */
[----:B------:R-:W-:Y:S01]  /*cd00*/  FMUL.FTZ R5, R129, UR4 ;  /* 0x0000000481057c20 */ /* 0x000fe20008410000 */
[----:B------:R-:W2:Y:S01]  /*cd10*/  MUFU.TANH R11, R49 ;  /* 0x00000031000b7308 */ /* 0x000ea20000002400 */
[----:B------:R-:W-:Y:S01]  /*cd20*/  ISETP.GE.AND P4, PT, R4, R69, PT ;  /* 0x000000450400720c */ /* 0x000fe20003f86270 */
[----:B-1----:R-:W-:Y:S01]  /*cd30*/  FFMA.FTZ R57, R88, R57, R15 ;  /* 0x0000003958397223 */ /* 0x002fe2000001000f */
[----:B------:R-:W-:Y:S01]  /*cd40*/  FMUL.FTZ R15, R47, UR4 ;  /* 0x000000042f0f7c20 */ /* 0x000fe20008410000 */
[----:B------:R-:W-:Y:S01]  /*cd50*/  ISETP.GE.AND P0, PT, R4, R70, PT ;  /* 0x000000460400720c */ /* 0x000fe20003f06270 */
[----:B------:R-:W-:Y:S01]  /*cd60*/  FMUL.FTZ R47, R130, UR4 ;  /* 0x00000004822f7c20 */ /* 0x000fe20008410000 */
[----:B------:R-:W-:-:S02]  /*cd70*/  FSEL R55, R55, -INF , !P3 ;  /* 0xff80000037377808 */ /* 0x000fc40005800000 */
[----:B------:R-:W1:Y:S01]  /*cd80*/  MUFU.TANH R23, R23 ;  /* 0x0000001700177308 */ /* 0x000e620000002400 */
[----:B------:R-:W-:Y:S02]  /*cd90*/  I2FP.F32.S32 R4, R4 ;  /* 0x0000000400047245 */ /* 0x000fe40000201400 */
[----:B------:R-:W-:Y:S02]  /*cda0*/  ISETP.GE.AND P3, PT, R6, R70, PT ;  /* 0x000000460600720c */ /* 0x000fe40003f66270 */
[----:B------:R-:W-:Y:S01]  /*cdb0*/  I2FP.F32.S32 R6, R6 ;  /* 0x0000000600067245 */ /* 0x000fe20000201400 */
[----:B---3--:R-:W-:Y:S01]  /*cdc0*/  FFMA.FTZ R56, R88, R4, R17 ;  /* 0x0000000458387223 */ /* 0x008fe20000010011 */
[----:B------:R-:W-:Y:S01]  /*cdd0*/  FMUL.FTZ R17, R128, UR4 ;  /* 0x0000000480117c20 */ /* 0x000fe20008410000 */
[----:B------:R-:W3:Y:S01]  /*cde0*/  MUFU.TANH R19, R51 ;  /* 0x0000003300137308 */ /* 0x000ee20000002400 */
[----:B------:R-:W-:Y:S01]  /*cdf0*/  FSEL R57, R57, -INF , !P5 ;  /* 0xff80000039397808 */ /* 0x000fe20006800000 */
[----:B--2---:R-:W-:Y:S01]  /*ce00*/  FFMA.FTZ R11, R88, R6, R11 ;  /* 0x00000006580b7223 */ /* 0x004fe2000001000b */
[----:B------:R-:W-:Y:S01]  /*ce10*/  FMUL.FTZ R49, R131, UR4 ;  /* 0x0000000483317c20 */ /* 0x000fe20008410000 */
[----:B------:R-:W-:-:S03]  /*ce20*/  FSEL R56, R56, -INF , !P4 ;  /* 0xff80000038387808 */ /* 0x000fc60006000000 */
[----:B------:R-:W-:Y:S01]  /*ce30*/  FSEL R54, R11, -INF , !P1 ;  /* 0xff8000000b367808 */ /* 0x000fe20004800000 */
[----:B------:R-:W2:Y:S01]  /*ce40*/  MUFU.TANH R9, R44 ;  /* 0x0000002c00097308 */ /* 0x000ea20000002400 */
[----:B------:R-:W-:Y:S01]  /*ce50*/  FMUL.FTZ R11, R73, UR4 ;  /* 0x00000004490b7c20 */ /* 0x000fe20008410000 */
[----:B-1----:R-:W-:Y:S01]  /*ce60*/  FFMA.FTZ R23, R88, R4, R23 ;  /* 0x0000000458177223 */ /* 0x002fe20000010017 */
[----:B------:R-:W-:-:S04]  /*ce70*/  VIADD R4, R32, 0xffffff60 ;  /* 0xffffff6020047836 */ /* 0x000fc80000000000 */
[----:B------:R-:W-:Y:S01]  /*ce80*/  FSEL R61, R23, -INF , !P0 ;  /* 0xff800000173d7808 */ /* 0x000fe20004000000 */
[----:B------:R-:W1:Y:S01]  /*ce90*/  MUFU.TANH R7, R7 ;  /* 0x0000000700077308 */ /* 0x000e620000002400 */
[-C--:B------:R-:W-:Y:S01]  /*cea0*/  ISETP.GE.AND P6, PT, R4, R69.reuse, PT ;  /* 0x000000450400720c */ /* 0x080fe20003fc6270 */
[----:B---3--:R-:W-:Y:S01]  /*ceb0*/  FFMA.FTZ R19, R88, R6, R19 ;  /* 0x0000000658137223 */ /* 0x008fe20000010013 */
[----:B------:R-:W-:Y:S01]  /*cec0*/  VIADD R6, R32, 0xffffff61 ;  /* 0xffffff6120067836 */ /* 0x000fe20000000000 */
[----:B------:R-:W-:Y:S02]  /*ced0*/  ISETP.GE.AND P5, PT, R4, R70, PT ;  /* 0x000000460400720c */ /* 0x000fe40003fa6270 */
[----:B------:R-:W-:Y:S02]  /*cee0*/  I2FP.F32.S32 R4, R4 ;  /* 0x0000000400047245 */ /* 0x000fe40000201400 */
[----:B------:R-:W3:Y:S01]  /*cef0*/  MUFU.TANH R31, R31 ;  /* 0x0000001f001f7308 */ /* 0x000ee20000002400 */
[----:B------:R-:W-:-:S02]  /*cf00*/  ISETP.GE.AND P4, PT, R6, R69, PT ;  /* 0x000000450600720c */ /* 0x000fc40003f86270 */
[----:B------:R-:W-:Y:S01]  /*cf10*/  ISETP.GE.AND P0, PT, R6, R70, PT ;  /* 0x000000460600720c */ /* 0x000fe20003f06270 */
[C---:B--2---:R-:W-:Y:S01]  /*cf20*/  FFMA.FTZ R9, R88.reuse, R4, R9 ;  /* 0x0000000458097223 */ /* 0x044fe20000010009 */
[----:B------:R-:W-:Y:S02]  /*cf30*/  I2FP.F32.S32 R6, R6 ;  /* 0x0000000600067245 */ /* 0x000fe40000201400 */
[----:B------:R-:W-:Y:S01]  /*cf40*/  FSEL R59, R19, -INF , !P3 ;  /* 0xff800000133b7808 */ /* 0x000fe20005800000 */
[----:B------:R-:W2:Y:S01]  /*cf50*/  MUFU.TANH R15, R15 ;  /* 0x0000000f000f7308 */ /* 0x000ea20000002400 */
[----:B------:R-:W-:Y:S01]  /*cf60*/  FSEL R52, R9, -INF , !P6 ;  /* 0xff80000009347808 */ /* 0x000fe20007000000 */
[----:B-1----:R-:W-:-:S05]  /*cf70*/  FFMA.FTZ R7, R88, R6, R7 ;  /* 0x0000000658077223 */ /* 0x002fca0000010007 */
[----:B------:R-:W-:Y:S01]  /*cf80*/  FSEL R50, R7, -INF , !P4 ;  /* 0xff80000007327808 */ /* 0x000fe20006000000 */
[----:B------:R-:W1:Y:S01]  /*cf90*/  MUFU.TANH R17, R17 ;  /* 0x0000001100117308 */ /* 0x000e620000002400 */
[----:B---3--:R-:W-:Y:S01]  /*cfa0*/  FFMA.FTZ R53, R88, R4, R31 ;  /* 0x0000000458357223 */ /* 0x008fe2000001001f */
[----:B------:R-:W-:Y:S02]  /*cfb0*/  VIADD R4, R32, 0xffffff68 ;  /* 0xffffff6820047836 */ /* 0x000fe40000000000 */
[----:B------:R-:W-:Y:S02]  /*cfc0*/  FMUL.FTZ R31, R74, UR4 ;  /* 0x000000044a1f7c20 */ /* 0x000fe40008410000 */
[----:B------:R-:W-:Y:S02]  /*cfd0*/  FSEL R53, R53, -INF , !P5 ;  /* 0xff80000035357808 */ /* 0x000fe40006800000 */
[----:B------:R-:W3:Y:S01]  /*cfe0*/  MUFU.TANH R5, R5 ;  /* 0x0000000500057308 */ /* 0x000ee20000002400 */
[----:B------:R-:W-:Y:S01]  /*cff0*/  ISETP.GE.AND P1, PT, R4, R69, PT ;  /* 0x000000450400720c */ /* 0x000fe20003f26270 */
[----:B--2---:R-:W-:Y:S01]  /*d000*/  FFMA.FTZ R15, R88, R6, R15 ;  /* 0x00000006580f7223 */ /* 0x004fe2000001000f */
[----:B------:R-:W-:Y:S01]  /*d010*/  VIADD R6, R32, 0xffffff69 ;  /* 0xffffff6920067836 */ /* 0x000fe20000000000 */
[----:B------:R-:W-:-:S02]  /*d020*/  ISETP.GE.AND P3, PT, R4, R70, PT ;  /* 0x000000460400720c */ /* 0x000fc40003f66270 */
[----:B------:R-:W-:Y:S02]  /*d030*/  I2FP.F32.S32 R4, R4 ;  /* 0x0000000400047245 */ /* 0x000fe40000201400 */
[----:B------:R-:W2:Y:S01]  /*d040*/  MUFU.TANH R47, R47 ;  /* 0x0000002f002f7308 */ /* 0x000ea20000002400 */
[C---:B------:R-:W-:Y:S02]  /*d050*/  ISETP.GE.AND P6, PT, R6.reuse, R69, PT ;  /* 0x000000450600720c */ /* 0x040fe40003fc6270 */
[----:B------:R-:W-:Y:S01]  /*d060*/  ISETP.GE.AND P5, PT, R6, R70, PT ;  /* 0x000000460600720c */ /* 0x000fe20003fa6270 */
[C---:B-1----:R-:W-:Y:S01]  /*d070*/  FFMA.FTZ R17, R88.reuse, R4, R17 ;  /* 0x0000000458117223 */ /* 0x042fe20000010011 */
[----:B------:R-:W-:Y:S02]  /*d080*/  I2FP.F32.S32 R6, R6 ;  /* 0x0000000600067245 */ /* 0x000fe40000201400 */
[----:B------:R-:W-:Y:S01]  /*d090*/  FSEL R51, R15, -INF , !P0 ;  /* 0xff8000000f337808 */ /* 0x000fe20004000000 */
[----:B------:R-:W1:Y:S01]  /*d0a0*/  MUFU.TANH R49, R49 ;  /* 0x0000003100317308 */ /* 0x000e620000002400 */
[----:B------:R-:W-:Y:S01]  /*d0b0*/  FSEL R48, R17, -INF , !P1 ;  /* 0xff80000011307808 */ /* 0x000fe20004800000 */
[----:B---3--:R-:W-:-:S05]  /*d0c0*/  FFMA.FTZ R5, R88, R6, R5 ;  /* 0x0000000658057223 */ /* 0x008fca0000010005 */
[----:B------:R-:W-:Y:S01]  /*d0d0*/  FSEL R46, R5, -INF , !P6 ;  /* 0xff800000052e7808 */ /* 0x000fe20007000000 */
[----:B------:R-:W3:Y:S01]  /*d0e0*/  MUFU.TANH R9, R72 ;  /* 0x0000004800097308 */ /* 0x000ee20000002400 */
[----:B------:R-:W-:Y:S01]  /*d0f0*/  FMUL.FTZ R5, R81, UR4 ;  /* 0x0000000451057c20 */ /* 0x000fe20008410000 */
[----:B--2---:R-:W-:Y:S01]  /*d100*/  FFMA.FTZ R47, R88, R4, R47 ;  /* 0x00000004582f7223 */ /* 0x004fe2000001002f */
[----:B------:R-:W-:-:S04]  /*d110*/  VIADD R4, R32, 0xffffff70 ;  /* 0xffffff7020047836 */ /* 0x000fc80000000000 */
[----:B------:R-:W-:Y:S01]  /*d120*/  FSEL R47, R47, -INF , !P3 ;  /* 0xff8000002f2f7808 */ /* 0x000fe20005800000 */
[----:B------:R-:W2:Y:S01]  /*d130*/  MUFU.TANH R11, R11 ;  /* 0x0000000b000b7308 */ /* 0x000ea20000002400 */
[----:B------:R-:W-:Y:S01]  /*d140*/  BAR.SYNC.DEFER_BLOCKING 0x0 ;  /* 0x0000000000007b1d */ /* 0x000fe20000010000 */
[----:B-1----:R-:W-:Y:S01]  /*d150*/  FFMA.FTZ R49, R88, R6, R49 ;  /* 0x0000000658317223 */ /* 0x002fe20000010031 */
[----:B------:R-:W-:Y:S01]  /*d160*/  VIADD R6, R32, 0xffffff71 ;  /* 0xffffff7120067836 */ /* 0x000fe20000000000 */
[CC--:B------:R-:W-:Y:S02]  /*d170*/  ISETP.GE.AND P4, PT, R4.reuse, R69.reuse, PT ;  /* 0x000000450400720c */ /* 0x0c0fe40003f86270 */
[----:B------:R-:W-:Y:S02]  /*d180*/  ISETP.GE.AND P0, PT, R4, R70, PT ;  /* 0x000000460400720c */ /* 0x000fe40003f06270 */
[----:B------:R-:W1:Y:S01]  /*d190*/  MUFU.TANH R31, R31 ;  /* 0x0000001f001f7308 */ /* 0x000e620000002400 */
[----:B------:R-:W-:-:S02]  /*d1a0*/  ISETP.GE.AND P1, PT, R6, R69, PT ;  /* 0x000000450600720c */ /* 0x000fc40003f26270 */
[----:B------:R-:W-:Y:S02]  /*d1b0*/  ISETP.GE.AND P3, PT, R6, R70, PT ;  /* 0x000000460600720c */ /* 0x000fe40003f66270 */
[----:B------:R-:W-:Y:S02]  /*d1c0*/  I2FP.F32.S32 R4, R4 ;  /* 0x0000000400047245 */ /* 0x000fe40000201400 */
[----:B------:R-:W-:Y:S01]  /*d1d0*/  I2FP.F32.S32 R6, R6 ;  /* 0x0000000600067245 */ /* 0x000fe20000201400 */
[----:B------:R-:W4:Y:S01]  /*d1e0*/  MUFU.TANH R13, R13 ;  /* 0x0000000d000d7308 */ /* 0x000f220000002400 */
[----:B------:R-:W-:Y:S01]  /*d1f0*/  FSEL R49, R49, -INF , !P5 ;  /* 0xff80000031317808 */ /* 0x000fe20006800000 */
[C---:B---3--:R-:W-:Y:S02]  /*d200*/  FFMA.FTZ R34, R88.reuse, R4, R9 ;  /* 0x0000000458227223 */ /* 0x048fe40000010009 */
[----:B--2---:R-:W-:-:S03]  /*d210*/  FFMA.FTZ R41, R88, R6, R11 ;  /* 0x0000000658297223 */ /* 0x004fc6000001000b */
[----:B------:R-:W-:Y:S01]  /*d220*/  FSEL R34, R34, -INF , !P4 ;  /* 0xff80000022227808 */ /* 0x000fe20006000000 */
[----:B------:R2:W-:Y:S01]  /*d230*/  MUFU.TANH R7, R10 ;  /* 0x0000000a00077308 */ /* 0x0005e20000002400 */
[----:B------:R-:W-:Y:S01]  /*d240*/  FSEL R41, R41, -INF , !P1 ;  /* 0xff80000029297808 */ /* 0x000fe20004800000 */
[----:B-1----:R-:W-:Y:S01]  /*d250*/  FFMA.FTZ R31, R88, R4, R31 ;  /* 0x00000004581f7223 */ /* 0x002fe2000001001f */
[C---:B------:R-:W-:Y:S02]  /*d260*/  VIADD R4, R32.reuse, 0xffffff40 ;  /* 0xffffff4020047836 */ /* 0x040fe40000000000 */
[----:B------:R-:W-:Y:S02]  /*d270*/  VIADD R32, R32, 0xffffff79 ;  /* 0xffffff7920207836 */ /* 0x000fe40000000000 */
[----:B------:R-:W-:Y:S01]  /*d280*/  FSEL R31, R31, -INF , !P0 ;  /* 0xff8000001f1f7808 */ /* 0x000fe20004000000 */
[----:B------:R-:W1:Y:S01]  /*d290*/  MUFU.TANH R9, R75 ;  /* 0x0000004b00097308 */ /* 0x000e620000002400 */
[----:B------:R-:W-:-:S02]  /*d2a0*/  ISETP.GT.AND P0, PT, R30, R93, PT ;  /* 0x0000005d1e00720c */ /* 0x000fc40003f04270 */
[CC--:B------:R-:W-:Y:S02]  /*d2b0*/  ISETP.GE.AND P6, PT, R4.reuse, R69.reuse, PT ;  /* 0x000000450400720c */ /* 0x0c0fe40003fc6270 */
[----:B------:R-:W-:Y:S02]  /*d2c0*/  ISETP.GE.AND P4, PT, R4, R70, PT ;  /* 0x000000460400720c */ /* 0x000fe40003f86270 */
[----:B------:R-:W-:Y:S01]  /*d2d0*/  I2FP.F32.S32 R8, R32 ;  /* 0x0000002000087245 */ /* 0x000fe20000201400 */
[----:B------:R-:W3:Y:S01]  /*d2e0*/  MUFU.TANH R5, R5 ;  /* 0x0000000500057308 */ /* 0x000ee20000002400 */
[----:B------:R-:W-:Y:S02]  /*d2f0*/  ISETP.GE.AND P5, PT, R32, R69, PT ;  /* 0x000000452000720c */ /* 0x000fe40003fa6270 */
[-C--:B--2---:R-:W-:Y:S02]  /*d300*/  I2FP.F32.S32 R10, R4.reuse ;  /* 0x00000004000a7245 */ /* 0x084fe40000201400 */
[----:B------:R-:W-:-:S02]  /*d310*/  I2FP.F32.S32 R4, R4 ;  /* 0x0000000400047245 */ /* 0x000fc40000201400 */
[----:B------:R-:W-:Y:S01]  /*d320*/  ISETP.GE.AND P1, PT, R32, R70, PT ;  /* 0x000000462000720c */ /* 0x000fe20003f26270 */
[----:B------:R-:W2:Y:S01]  /*d330*/  MUFU.TANH R11, R83 ;  /* 0x00000053000b7308 */ /* 0x000ea20000002400 */
[C---:B----4-:R-:W-:Y:S01]  /*d340*/  FFMA.FTZ R10, R88.reuse, R10, R13 ;  /* 0x0000000a580a7223 */ /* 0x050fe2000001000d */
[C---:B-1----:R-:W-:Y:S01]  /*d350*/  FFMA.FTZ R9, R88.reuse, R6, R9 ;  /* 0x0000000658097223 */ /* 0x042fe20000010009 */
[----:B------:R-:W-:-:S03]  /*d360*/  FFMA.FTZ R4, R88, R4, R7 ;  /* 0x0000000458047223 */ /* 0x000fc60000010007 */
[----:B------:R-:W-:Y:S02]  /*d370*/  FSEL R80, R10, -INF , !P6 ;  /* 0xff8000000a507808 */ /* 0x000fe40007000000 */
[----:B------:R-:W-:Y:S01]  /*d380*/  FSEL R32, R9, -INF , !P3 ;  /* 0xff80000009207808 */ /* 0x000fe20005800000 */
[----:B---3--:R-:W-:Y:S01]  /*d390*/  FFMA.FTZ R5, R88, R8, R5 ;  /* 0x0000000858057223 */ /* 0x008fe20000010005 */
[----:B------:R-:W-:-:S04]  /*d3a0*/  FSEL R69, R4, -INF , !P4 ;  /* 0xff80000004457808 */ /* 0x000fc80006000000 */
[----:B------:R-:W-:Y:S01]  /*d3b0*/  FSEL R44, R5, -INF , !P5 ;  /* 0xff800000052c7808 */ /* 0x000fe20006800000 */
[----:B--2---:R-:W-:-:S05]  /*d3c0*/  FFMA.FTZ R11, R88, R8, R11 ;  /* 0x00000008580b7223 */ /* 0x004fca000001000b */
        /* <DEDUP_REMOVED lines=66> */
.L_x_4821:
[----:B------:R-:W-:Y:S01]  /*d7f0*/  UMOV UR4, URZ ;  /* 0x000000ff00047c82 */ /* 0x000fe20008000000 */
[----:B------:R-:W-:Y:S01]  /*d800*/  IMAD.SHL.U32 R4, R62, 0x80, RZ ;  /* 0x000000803e047824 */ /* 0x000fe200078e00ff */
[----:B------:R-:W-:-:S05]  /*d810*/  IADD3 R5, P0, PT, RZ, -UR4, RZ ;  /* 0x80000004ff057c10 */ /* 0x000fca000ff1e0ff */
[----:B------:R-:W-:-:S05]  /*d820*/  IMAD.X R4, RZ, RZ, ~R4, P0 ;  /* 0x000000ffff047224 */ /* 0x000fca00000e0e04 */
[----:B------:R-:W-:-:S04]  /*d830*/  SHF.R.S64 R5, R5, 0x1f, R4 ;  /* 0x0000001f05057819 */ /* 0x000fc80000001004 */
[----:B------:R-:W-:-:S04]  /*d840*/  IADD3 R112, P0, PT, R5, R112, RZ ;  /* 0x0000007005707210 */ /* 0x000fc80007f1e0ff */
[----:B------:R-:W-:-:S09]  /*d850*/  LEA.HI.X.SX32 R113, R4, R113, 0x1, P0 ;  /* 0x0000007104717211 */ /* 0x000fd200000f0eff */
.L_x_4822:
        /* <DEDUP_REMOVED lines=29> */
.L_x_4820:
        /* <DEDUP_REMOVED lines=43> */
[----:B------:R-:W-:Y:S02]  /*dce0*/  LOP3.LUT R5, R3, 0x120, R64, 0xf8, !PT ;  /* 0x0000012003057812 */ /* 0x000fe400078ef840 */
[----:B------:R-:W-:Y:S02]  /*dcf0*/  FSEL R45, R45, RZ, P1 ;  /* 0x000000ff2d2d7208 */ /* 0x000fe40000800000 */
[----:B------:R-:W-:Y:S02]  /*dd00*/  FSETP.NEU.FTZ.AND P0, PT, R0, -INF , PT ;  /* 0xff8000000000780b */ /* 0x000fe40003f1d000 */
[----:B------:R-:W-:Y:S01]  /*dd10*/  FSEL R4, R2, RZ, P1 ;  /* 0x000000ff02047208 */ /* 0x000fe20000800000 */
[--C-:B------:R-:W-:Y:S01]  /*dd20*/  FFMA.FTZ R136, R40, UR7, -R45.reuse ;  /* 0x0000000728887c23 */ /* 0x100fe2000801082d */
[----:B------:R-:W-:Y:S01]  /*dd30*/  FMUL.FTZ R40, R0, UR7 ;  /* 0x0000000700287c20 */ /* 0x000fe20008410000 */
[--C-:B------:R-:W-:Y:S01]  /*dd40*/  FFMA.FTZ R70, R138, UR7, -R45.reuse ;  /* 0x000000078a467c23 */ /* 0x100fe2000801082d */
[--C-:B------:R-:W-:Y:S01]  /*dd50*/  FFMA.FTZ R75, R42, UR7, -R45.reuse ;  /* 0x000000072a4b7c23 */ /* 0x100fe2000801082d */
[----:B------:R-:W-:Y:S01]  /*dd60*/  FADD.FTZ R141, R67, -R4 ;  /* 0x80000004438d7221 */ /* 0x000fe20000010000 */
[--C-:B------:R-:W-:Y:S01]  /*dd70*/  FFMA.FTZ R63, R20, UR7, -R45.reuse ;  /* 0x00000007143f7c23 */ /* 0x100fe2000801082d */
[----:B------:R-:W-:Y:S01]  /*dd80*/  FSEL R40, R40, RZ, P0 ;  /* 0x000000ff28287208 */ /* 0x000fe20000000000 */
[----:B------:R-:W-:Y:S01]  /*dd90*/  MUFU.EX2 R136, R136 ;  /* 0x0000008800887308 */ /* 0x000fe20000000800 */
[----:B------:R-:W-:Y:S01]  /*dda0*/  FSEL R140, R0, RZ, P0 ;  /* 0x000000ff008c7208 */ /* 0x000fe20000000000 */
[----:B------:R-:W-:Y:S01]  /*ddb0*/  FMUL.FTZ R141, R141, UR7 ;  /* 0x000000078d8d7c20 */ /* 0x000fe20008410000 */
[--C-:B------:R-:W-:Y:S01]  /*ddc0*/  FFMA.FTZ R74, R38, UR7, -R45.reuse ;  /* 0x00000007264a7c23 */ /* 0x100fe2000801082d */
[--C-:B------:R-:W-:Y:S01]  /*ddd0*/  FFMA.FTZ R138, R43, UR7, -R40.reuse ;  /* 0x000000072b8a7c23 */ /* 0x100fe20008010828 */
[----:B------:R-:W-:Y:S01]  /*dde0*/  LEA R43, R5, UR6, 0x1 ;  /* 0x00000006052b7c11 */ /* 0x000fe2000f8e08ff */
[----:B------:R-:W-:Y:S01]  /*ddf0*/  FFMA.FTZ R62, R21, UR7, -R40 ;  /* 0x00000007153e7c23 */ /* 0x000fe20008010828 */
[----:B------:R-:W-:Y:S01]  /*de00*/  FADD.FTZ R140, R65, -R140 ;  /* 0x8000008c418c7221 */ /* 0x000fe20000010000 */
[--C-:B------:R-:W-:Y:S01]  /*de10*/  FFMA.FTZ R81, R137, UR7, -R40.reuse ;  /* 0x0000000789517c23 */ /* 0x100fe20008010828 */
[C---:B------:R-:W-:Y:S01]  /*de20*/  IADD3 R4, PT, PT, R43.reuse, 0x3000, RZ ;  /* 0x000030002b047810 */ /* 0x040fe20007ffe0ff */
[----:B------:R-:W1:Y:S01]  /*de30*/  LDSM.16.MT88.4 R8, [R43+0x3000] ;  /* 0x003000002b08783b */ /* 0x000e620000004200 */
[----:B------:R-:W-:Y:S01]  /*de40*/  IADD3 R42, PT, PT, R43, 0x3020, RZ ;  /* 0x000030202b2a7810 */ /* 0x000fe20007ffe0ff */
[----:B------:R-:W-:Y:S01]  /*de50*/  FMUL.FTZ R140, R140, UR7 ;  /* 0x000000078c8c7c20 */ /* 0x000fe20008410000 */
[----:B------:R-:W-:Y:S01]  /*de60*/  @P2 IADD3 R42, PT, PT, R4, -0x20, RZ ;  /* 0xffffffe0042a2810 */ /* 0x000fe20007ffe0ff */
[--C-:B------:R-:W-:Y:S01]  /*de70*/  FFMA.FTZ R73, R39, UR7, -R40.reuse ;  /* 0x0000000727497c23 */ /* 0x100fe20008010828 */
[----:B------:R-:W2:Y:S01]  /*de80*/  MUFU.EX2 R75, R75 ;  /* 0x0000004b004b7308 */ /* 0x000ea20000000800 */
        /* <DEDUP_REMOVED lines=33> */
[-C--:B-1----:R-:W-:Y:S01]  /*e0a0*/  FMUL.FTZ R4, R108, R141.reuse ;  /* 0x0000008d6c047220 */ /* 0x082fe20000410000 */
[-C--:B------:R-:W-:Y:S01]  /*e0b0*/  FMUL.FTZ R5, R109, R141.reuse ;  /* 0x0000008d6d057220 */ /* 0x080fe20000410000 */
[-C--:B------:R-:W-:Y:S01]  /*e0c0*/  FMUL.FTZ R104, R104, R141.reuse ;  /* 0x0000008d68687220 */ /* 0x080fe20000410000 */
[-C--:B------:R-:W-:Y:S01]  /*e0d0*/  FMUL.FTZ R105, R105, R141.reuse ;  /* 0x0000008d69697220 */ /* 0x080fe20000410000 */
[-C--:B-----5:R-:W-:Y:S01]  /*e0e0*/  FMUL.FTZ R6, R110, R140.reuse ;  /* 0x0000008c6e067220 */ /* 0x0a0fe20000410000 */
[-C--:B------:R-:W-:Y:S01]  /*e0f0*/  FMUL.FTZ R7, R111, R140.reuse ;  /* 0x0000008c6f077220 */ /* 0x080fe20000410000 */
[-C--:B------:R-:W-:Y:S01]  /*e100*/  FMUL.FTZ R106, R106, R140.reuse ;  /* 0x0000008c6a6a7220 */ /* 0x080fe20000410000 */
[-C--:B------:R-:W-:Y:S01]  /*e110*/  FMUL.FTZ R107, R107, R140.reuse ;  /* 0x0000008c6b6b7220 */ /* 0x080fe20000410000 */
[-C--:B------:R-:W-:Y:S01]  /*e120*/  FMUL.FTZ R12, R100, R141.reuse ;  /* 0x0000008d640c7220 */ /* 0x080fe20000410000 */
[----:B------:R-:W-:Y:S01]  /*e130*/  FMUL.FTZ R13, R101, R141 ;  /* 0x0000008d650d7220 */ /* 0x000fe20000410000 */
[-C--:B------:R-:W-:Y:S01]  /*e140*/  FMUL.FTZ R14, R102, R140.reuse ;  /* 0x0000008c660e7220 */ /* 0x080fe20000410000 */
[-C--:B------:R-:W-:Y:S01]  /*e150*/  FMUL.FTZ R15, R103, R140.reuse ;  /* 0x0000008c670f7220 */ /* 0x080fe20000410000 */
[----:B--2---:R-:W-:Y:S01]  /*e160*/  F2FP.F16.F32.PACK_AB R19, R62, R73 ;  /* 0x000000493e13723e */ /* 0x004fe200000000ff */
[-C--:B------:R-:W-:Y:S01]  /*e170*/  FMUL.FTZ R96, R96, R141.reuse ;  /* 0x0000008d60607220 */ /* 0x080fe20000410000 */
[-C--:B------:R-:W-:Y:S01]  /*e180*/  FMUL.FTZ R97, R97, R141.reuse ;  /* 0x0000008d61617220 */ /* 0x080fe20000410000 */
[-C--:B------:R-:W-:Y:S01]  /*e190*/  FMUL.FTZ R98, R98, R140.reuse ;  /* 0x0000008c62627220 */ /* 0x080fe20000410000 */
[-C--:B------:R-:W-:Y:S01]  /*e1a0*/  FMUL.FTZ R99, R99, R140.reuse ;  /* 0x0000008c63637220 */ /* 0x080fe20000410000 */
[----:B------:R-:W-:Y:S01]  /*e1b0*/  MUFU.EX2 R137, R137 ;  /* 0x0000008900897308 */ /* 0x000fe20000000800 */
[----:B------:R-:W-:Y:S01]  /*e1c0*/  FFMA.FTZ R136, R87, R141, R136 ;  /* 0x0000008d57887223 */ /* 0x000fe20000010088 */
[C---:B------:R-:W-:Y:S01]  /*e1d0*/  HMMA.16816.F32 R4, R16.reuse, R8, R4 ;  /* 0x000000081004723c */ /* 0x040fe20000001804 */
[----:B------:R-:W-:Y:S01]  /*e1e0*/  FFMA.FTZ R87, R66, UR7, -R45 ;  /* 0x0000000742577c23 */ /* 0x000fe2000801082d */
[----:B------:R-:W1:Y:S01]  /*e1f0*/  MUFU.EX2 R82, R82 ;  /* 0x0000005200527308 */ /* 0x000e620000000800 */
[----:B------:R-:W-:Y:S01]  /*e200*/  FFMA.FTZ R138, R89, R140, R138 ;  /* 0x0000008c598a7223 */ /* 0x000fe2000001008a */
[----:B------:R-:W-:Y:S01]  /*e210*/  FADD.FTZ R75, R75, R136 ;  /* 0x000000884b4b7221 */ /* 0x000fe20000010000 */
[----:B------:R-:W-:Y:S01]  /*e220*/  FFMA.FTZ R51, R51, UR7, -R40 ;  /* 0x0000000733337c23 */ /* 0x000fe20008010828 */
[----:B------:R-:W-:Y:S01]  /*e230*/  MUFU.EX2 R74, R74 ;  /* 0x0000004a004a7308 */ /* 0x000fe20000000800 */
[----:B------:R-:W-:Y:S01]  /*e240*/  FADD.FTZ R138, R81, R138 ;  /* 0x0000008a518a7221 */ /* 0x000fe20000010000 */
[C---:B------:R-:W-:Y:S01]  /*e250*/  HMMA.16816.F32 R8, R16.reuse, R10, R104 ;  /* 0x0000000a1008723c */ /* 0x040fe20000001868 */
[----:B------:R-:W-:Y:S01]  /*e260*/  LDSM.16.MT88.4 R104, [R43+0x3c00] ;  /* 0x003c00002b68783b */ /* 0x000fe20000004200 */
[----:B------:R-:W2:Y:S01]  /*e270*/  MUFU.EX2 R67, R67 ;  /* 0x0000004300437308 */ /* 0x000ea20000000800 */
[----:B------:R-:W-:Y:S01]  /*e280*/  FADD.FTZ R70, R70, R75 ;  /* 0x0000004b46467221 */ /* 0x000fe20000010000 */
[----:B------:R-:W-:Y:S01]  /*e290*/  FADD.FTZ R75, R73, R138 ;  /* 0x0000008a494b7221 */ /* 0x000fe20000010000 */
[--C-:B------:R-:W-:Y:S01]  /*e2a0*/  FFMA.FTZ R73, R60, UR7, -R45.reuse ;  /* 0x000000073c497c23 */ /* 0x100fe2000801082d */
[----:B------:R-:W-:Y:S01]  /*e2b0*/  MUFU.EX2 R130, R130 ;  /* 0x0000008200827308 */ /* 0x000fe20000000800 */
[----:B------:R-:W-:Y:S01]  /*e2c0*/  FADD.FTZ R70, R63, R70 ;  /* 0x000000463f467221 */ /* 0x000fe20000010000 */
[C---:B---3--:R-:W-:Y:S01]  /*e2d0*/  HMMA.16816.F32 R12, R16.reuse, R20, R12 ;  /* 0x00000014100c723c */ /* 0x048fe2000000180c */
[----:B-1----:R-:W-:Y:S01]  /*e2e0*/  F2FP.F16.F32.PACK_AB R24, R82, R137 ;  /* 0x000000895218723e */ /* 0x002fe200000000ff */
[----:B------:R-:W1:Y:S01]  /*e2f0*/  MUFU.EX2 R71, R71 ;  /* 0x0000004700477308 */ /* 0x000e620000000800 */
[--C-:B------:R-:W-:Y:S01]  /*e300*/  FFMA.FTZ R60, R55, UR7, -R40.reuse ;  /* 0x00000007373c7c23 */ /* 0x100fe20008010828 */
[----:B------:R-:W-:Y:S01]  /*e310*/  FFMA.FTZ R63, R56, UR7, -R45 ;  /* 0x00000007383f7c23 */ /* 0x000fe2000801082d */
[--C-:B------:R-:W-:Y:S01]  /*e320*/  FFMA.FTZ R55, R57, UR7, -R40.reuse ;  /* 0x0000000739377c23 */ /* 0x100fe20008010828 */
[----:B------:R-:W-:Y:S01]  /*e330*/  MUFU.EX2 R72, R72 ;  /* 0x0000004800487308 */ /* 0x000fe20000000800 */
[--C-:B------:R-:W-:Y:S01]  /*e340*/  FFMA.FTZ R56, R61, UR7, -R40.reuse ;  /* 0x000000073d387c23 */ /* 0x100fe20008010828 */
[----:B------:R-:W-:Y:S01]  /*e350*/  HMMA.16816.F32 R16, R16, R22, R96 ;  /* 0x000000161010723c */ /* 0x000fe20000001860 */
[----:B------:R-:W3:Y:S01]  /*e360*/  LDSM.16.MT88.4 R20, [R42+0x400] ;  /* 0x000400002a14783b */ /* 0x000ee20000004200 */
[----:B------:R-:W5:Y:S01]  /*e370*/  MUFU.EX2 R65, R65 ;  /* 0x0000004100417308 */ /* 0x000f620000000800 */
[----:B--2---:R-:W-:Y:S01]  /*e380*/  F2FP.F16.F32.PACK_AB R26, R67, R74 ;  /* 0x0000004a431a723e */ /* 0x004fe200000000ff */
[----:B------:R-:W-:Y:S01]  /*e390*/  FFMA.FTZ R57, R59, UR7, -R40 ;  /* 0x000000073b397c23 */ /* 0x000fe20008010828 */
[----:B------:R-:W-:Y:S01]  /*e3a0*/  LDSM.16.MT88.4 R96, [R42+0xc00] ;  /* 0x000c00002a60783b */ /* 0x000fe20000004200 */
        /* <DEDUP_REMOVED lines=10> */
[----:B-----5:R-:W-:Y:S01]  /*e450*/  F2FP.F16.F32.PACK_AB R27, R65, R72 ;  /* 0x00000048411b723e */ /* 0x020fe200000000ff */
[----:B------:R-:W-:Y:S01]  /*e460*/  FFMA.FTZ R52, R50, UR7, -R45 ;  /* 0x0000000732347c23 */ /* 0x000fe2000801082d */
[----:B------:R-:W-:Y:S01]  /*e470*/  MUFU.EX2 R128, R128 ;  /* 0x0000008000807308 */ /* 0x000fe20000000800 */
[----:B------:R-:W-:Y:S01]  /*e480*/  FADD.FTZ R74, R74, R137 ;  /* 0x000000894a4a7221 */ /* 0x000fe20000010000 */
[----:B------:R-:W-:Y:S01]  /*e490*/  FADD.FTZ R72, R72, R71 ;  /* 0x0000004748487221 */ /* 0x000fe20000010000 */
[--C-:B------:R-:W-:Y:S01]  /*e4a0*/  FFMA.FTZ R61, R48, UR7, -R45.reuse ;  /* 0x00000007303d7c23 */ /* 0x100fe2000801082d */
[----:B------:R-:W-:Y:S01]  /*e4b0*/  MUFU.EX2 R139, R143 ;  /* 0x0000008f008b7308 */ /* 0x000fe20000000800 */
[C---:B----4-:R-:W-:Y:S01]  /*e4c0*/  HMMA.16816.F32 R4, R24.reuse, R36, R4 ;  /* 0x000000241804723c */ /* 0x050fe20000001804 */
[----:B------:R-:W-:Y:S01]  /*e4d0*/  FFMA.FTZ R50, R53, UR7, -R40 ;  /* 0x0000000735327c23 */ /* 0x000fe20008010828 */
[----:B------:R-:W-:Y:S01]  /*e4e0*/  FADD.FTZ R67, R67, R74 ;  /* 0x0000004a43437221 */ /* 0x000fe20000010000 */
[----:B------:R-:W2:Y:S01]  /*e4f0*/  MUFU.EX2 R132, R132 ;  /* 0x0000008400847308 */ /* 0x000ea20000000800 */
[----:B------:R-:W-:Y:S01]  /*e500*/  FADD.FTZ R72, R65, R72 ;  /* 0x0000004841487221 */ /* 0x000fe20000010000 */
[--C-:B------:R-:W-:Y:S01]  /*e510*/  FFMA.FTZ R34, R34, UR7, -R45.reuse ;  /* 0x0000000722227c23 */ /* 0x100fe2000801082d */
[--C-:B------:R-:W-:Y:S01]  /*e520*/  FFMA.FTZ R41, R41, UR7, -R45.reuse ;  /* 0x0000000729297c23 */ /* 0x100fe2000801082d */
[----:B------:R-:W-:Y:S01]  /*e530*/  MUFU.EX2 R126, R126 ;  /* 0x0000007e007e7308 */ /* 0x000fe20000000800 */
[C---:B------:R-:W-:Y:S01]  /*e540*/  HMMA.16816.F32 R8, R24.reuse, R38, R8 ;  /* 0x000000261808723c */ /* 0x040fe20000001808 */
[----:B------:R-:W4:Y:S01]  /*e550*/  LDSM.16.MT88.4 R36, [R43+0x3800] ;  /* 0x003800002b24783b */ /* 0x000f220000004200 */
[--C-:B------:R-:W-:Y:S01]  /*e560*/  FFMA.FTZ R28, R28, UR7, -R40.reuse ;  /* 0x000000071c1c7c23 */ /* 0x100fe20008010828 */
[----:B------:R-:W5:Y:S01]  /*e570*/  MUFU.EX2 R83, R83 ;  /* 0x0000005300537308 */ /* 0x000f620000000800 */
[----:B------:R-:W-:Y:S01]  /*e580*/  FFMA.FTZ R89, R35, UR7, -R40 ;  /* 0x0000000723597c23 */ /* 0x000fe20008010828 */
[----:B------:R-:W-:Y:S01]  /*e590*/  FFMA.FTZ R44, R44, UR7, -R45 ;  /* 0x000000072c2c7c23 */ /* 0x000fe2000801082d */
[----:B------:R-:W-:Y:S01]  /*e5a0*/  ISETP.GT.AND P0, PT, R30, R93, PT ;  /* 0x0000005d1e00720c */ /* 0x000fe20003f04270 */
[----:B------:R-:W-:Y:S01]  /*e5b0*/  MUFU.EX2 R66, R80 ;  /* 0x0000005000427308 */ /* 0x000fe20000000800 */
[----:B------:R-:W-:Y:S01]  /*e5c0*/  MOV R65, R0 ;  /* 0x0000000000417202 */ /* 0x000fe20000000f00 */
[C---:B---3--:R-:W-:Y:S02]  /*e5d0*/  HMMA.16816.F32 R12, R24.reuse, R20, R12 ;  /* 0x00000014180c723c */ /* 0x048fe4000000180c */
[----:B------:R-:W-:Y:S04]  /*e5e0*/  MUFU.EX2 R87, R87 ;  /* 0x0000005700577308 */ /* 0x000fe80000000800 */
[----:B------:R-:W-:Y:S02]  /*e5f0*/  MUFU.EX2 R69, R69 ;  /* 0x0000004500457308 */ /* 0x000fe40000000800 */
        /* <DEDUP_REMOVED lines=9> */
[----:B------:R-:W-:Y:S01]  /*e690*/  FADD.FTZ R139, R139, R72 ;  /* 0x000000488b8b7221 */ /* 0x000fe20000010000 */
[----:B------:R-:W-:Y:S01]  /*e6a0*/  FADD.FTZ R134, R131, R134 ;  /* 0x0000008683867221 */ /* 0x000fe20000010000 */
[----:B------:R-:W-:Y:S01]  /*e6b0*/  MUFU.EX2 R63, R63 ;  /* 0x0000003f003f7308 */ /* 0x000fe20000000800 */
[----:B------:R-:W-:Y:S01]  /*e6c0*/  MOV R67, R2 ;  /* 0x0000000200437202 */ /* 0x000fe20000000f00 */
[----:B------:R-:W-:Y:S01]  /*e6d0*/  FADD.FTZ R139, R132, R139 ;  /* 0x0000008b848b7221 */ /* 0x000fe20000010000 */
[----:B------:R-:W-:Y:S01]  /*e6e0*/  @P0 MOV R65, R0 ;  /* 0x0000000000410202 */ /* 0x000fe20000000f00 */
[----:B------:R-:W-:Y:S01]  /*e6f0*/  MUFU.EX2 R54, R54 ;  /* 0x0000003600367308 */ /* 0x000fe20000000800 */
[----:B------:R-:W-:Y:S01]  /*e700*/  @P0 MOV R67, R2 ;  /* 0x0000000200430202 */ /* 0x000fe20000000f00 */
[----:B------:R-:W-:Y:S01]  /*e710*/  FADD.FTZ R126, R126, R139 ;  /* 0x0000008b7e7e7221 */ /* 0x000fe20000010000 */
[----:B------:R-:W-:Y:S01]  /*e720*/  @P0 IADD3 R68, PT, PT, R68, -0x3, RZ ;  /* 0xfffffffd44440810 */ /* 0x000fe20007ffe0ff */
[----:B------:R-:W-:Y:S02]  /*e730*/  MUFU.EX2 R60, R60 ;  /* 0x0000003c003c7308 */ /* 0x000fe40000000800 */
[----:B------:R-:W-:Y:S01]  /*e740*/  FADD.FTZ R83, R83, R126 ;  /* 0x0000007e53537221 */ /* 0x000fe20000010000 */
[C---:B----4-:R-:W-:Y:S01]  /*e750*/  HMMA.16816.F32 R4, R24.reuse, R36, R4 ;  /* 0x000000241804723c */ /* 0x050fe20000001804 */
[--C-:B------:R-:W-:Y:S01]  /*e760*/  FFMA.FTZ R36, R90, UR7, -R45.reuse ;  /* 0x000000075a247c23 */ /* 0x100fe2000801082d */
[--C-:B------:R-:W-:Y:S01]  /*e770*/  FFMA.FTZ R37, R121, UR7, -R40.reuse ;  /* 0x0000000779257c23 */ /* 0x100fe20008010828 */
[----:B------:R-:W-:Y:S04]  /*e780*/  MUFU.EX2 R55, R55 ;  /* 0x0000003700377308 */ /* 0x000fe80000000800 */
[----:B------:R-:W-:Y:S01]  /*e790*/  MUFU.EX2 R36, R36 ;  /* 0x0000002400247308 */ /* 0x000fe20000000800 */
[C---:B------:R-:W-:Y:S01]  /*e7a0*/  HMMA.16816.F32 R8, R24.reuse, R38, R8 ;  /* 0x000000261808723c */ /* 0x040fe20000001808 */
[--C-:B------:R-:W-:Y:S01]  /*e7b0*/  FFMA.FTZ R39, R92, UR7, -R45.reuse ;  /* 0x000000075c277c23 */ /* 0x100fe2000801082d */
[--C-:B------:R-:W-:Y:S01]  /*e7c0*/  FFMA.FTZ R38, R127, UR7, -R40.reuse ;  /* 0x000000077f267c23 */ /* 0x100fe20008010828 */
[----:B------:R-:W-:Y:S04]  /*e7d0*/  MUFU.EX2 R37, R37 ;  /* 0x0000002500257308 */ /* 0x000fe80000000800 */
[----:B------:R-:W1:Y:S01]  /*e7e0*/  MUFU.EX2 R39, R39 ;  /* 0x0000002700277308 */ /* 0x000e620000000800 */
[C---:B---3--:R-:W-:Y:S03]  /*e7f0*/  HMMA.16816.F32 R12, R24.reuse, R20, R12 ;  /* 0x00000014180c723c */ /* 0x048fe6000000180c */
[----:B------:R-:W2:Y:S04]  /*e800*/  MUFU.EX2 R38, R38 ;  /* 0x0000002600267308 */ /* 0x000ea80000000800 */
[----:B------:R-:W-:Y:S01]  /*e810*/  MUFU.EX2 R56, R56 ;  /* 0x0000003800387308 */ /* 0x000fe20000000800 */
[----:B------:R-:W-:Y:S01]  /*e820*/  HMMA.16816.F32 R16, R24, R22, R16 ;  /* 0x000000161810723c */ /* 0x000fe20000001810 */
[--C-:B------:R-:W-:Y:S01]  /*e830*/  FFMA.FTZ R27, R122, UR7, -R45.reuse ;  /* 0x000000077a1b7c23 */ /* 0x100fe2000801082d */
[----:B------:R-:W-:Y:S01]  /*e840*/  FFMA.FTZ R24, R124, UR7, -R45 ;  /* 0x000000077c187c23 */ /* 0x000fe2000801082d */
[--C-:B------:R-:W-:Y:S01]  /*e850*/  FFMA.FTZ R26, R123, UR7, -R40.reuse ;  /* 0x000000077b1a7c23 */ /* 0x100fe20008010828 */
[----:B------:R-:W-:Y:S01]  /*e860*/  FFMA.FTZ R25, R125, UR7, -R40 ;  /* 0x000000077d197c23 */ /* 0x000fe20008010828 */
[----:B-1----:R-:W-:Y:S01]  /*e870*/  F2FP.F16.F32.PACK_AB R20, R39, R36 ;  /* 0x000000242714723e */ /* 0x002fe200000000ff */
[----:B------:R-:W-:Y:S01]  /*e880*/  MUFU.EX2 R57, R57 ;  /* 0x0000003900397308 */ /* 0x000fe20000000800 */
[----:B--2---:R-:W-:Y:S01]  /*e890*/  F2FP.F16.F32.PACK_AB R21, R37, R38 ;  /* 0x000000262515723e */ /* 0x004fe200000000ff */
[----:B------:R-:W-:-:S02]  /*e8a0*/  FADD.FTZ R38, R38, R83 ;  /* 0x0000005326267221 */ /* 0x000fc40000010000 */
[----:B------:R-:W-:Y:S02]  /*e8b0*/  MUFU.EX2 R27, R27 ;  /* 0x0000001b001b7308 */ /* 0x000fe40000000800 */
[----:B------:R-:W-:Y:S02]  /*e8c0*/  FADD.FTZ R37, R37, R38 ;  /* 0x0000002625257221 */ /* 0x000fe40000010000 */
[----:B------:R-:W1:Y:S04]  /*e8d0*/  MUFU.EX2 R24, R24 ;  /* 0x0000001800187308 */ /* 0x000e680000000800 */
[----:B------:R-:W-:Y:S04]  /*e8e0*/  MUFU.EX2 R26, R26 ;  /* 0x0000001a001a7308 */ /* 0x000fe80000000800 */
[----:B------:R-:W2:Y:S04]  /*e8f0*/  MUFU.EX2 R25, R25 ;  /* 0x0000001900197308 */ /* 0x000ea80000000800 */
[----:B------:R3:W-:Y:S01]  /*e900*/  MUFU.EX2 R48, R52 ;  /* 0x0000003400307308 */ /* 0x0007e20000000800 */
[----:B-1----:R-:W-:-:S03]  /*e910*/  F2FP.F16.F32.PACK_AB R22, R24, R27 ;  /* 0x0000001b1816723e */ /* 0x002fc600000000ff */
[----:B------:R-:W-:Y:S04]  /*e920*/  MUFU.EX2 R59, R59 ;  /* 0x0000003b003b7308 */ /* 0x000fe80000000800 */
[----:B------:R-:W-:Y:S01]  /*e930*/  MUFU.EX2 R61, R61 ;  /* 0x0000003d003d7308 */ /* 0x000fe20000000800 */
[----:B--2---:R-:W-:-:S03]  /*e940*/  F2FP.F16.F32.PACK_AB R23, R25, R26 ;  /* 0x0000001a1917723e */ /* 0x004fc600000000ff */
[----:B------:R-:W-:Y:S01]  /*e950*/  MUFU.EX2 R46, R46 ;  /* 0x0000002e002e7308 */ /* 0x000fe20000000800 */
[----:B---3--:R-:W-:-:S03]  /*e960*/  FFMA.FTZ R52, R49, UR7, -R40 ;  /* 0x0000000731347c23 */ /* 0x008fc60008010828 */
[----:B------:R-:W-:Y:S01]  /*e970*/  MUFU.EX2 R50, R50 ;  /* 0x0000003200327308 */ /* 0x000fe20000000800 */
[C---:B------:R-:W-:Y:S01]  /*e980*/  HMMA.16816.F32 R100, R20.reuse, R96, R12 ;  /* 0x000000601464723c */ /* 0x040fe2000000180c */
[----:B------:R-:W1:Y:S02]  /*e990*/  LDSM.16.MT88.4 R12, [R43+0x4000] ;  /* 0x004000002b0c783b */ /* 0x000e640000004200 */
[----:B------:R-:W-:Y:S04]  /*e9a0*/  MUFU.EX2 R52, R52 ;  /* 0x0000003400347308 */ /* 0x000fe80000000800 */
[----:B------:R-:W-:Y:S01]  /*e9b0*/  MUFU.EX2 R34, R34 ;  /* 0x0000002200227308 */ /* 0x000fe20000000800 */
[----:B------:R-:W-:Y:S01]  /*e9c0*/  HMMA.16816.F32 R108, R20, R104, R4 ;  /* 0x00000068146c723c */ /* 0x000fe20000001804 */
[----:B------:R-:W-:-:S02]  /*e9d0*/  F2FP.F16.F32.PACK_AB R4, R87, R66 ;  /* 0x000000425704723e */ /* 0x000fc400000000ff */
[----:B------:R-:W-:Y:S04]  /*e9e0*/  MUFU.EX2 R28, R28 ;  /* 0x0000001c001c7308 */ /* 0x000fe80000000800 */
[----:B------:R-:W-:Y:S01]  /*e9f0*/  MUFU.EX2 R89, R89 ;  /* 0x0000005900597308 */ /* 0x000fe20000000800 */
[C---:B------:R-:W-:Y:S01]  /*ea00*/  HMMA.16816.F32 R104, R20.reuse, R106, R8 ;  /* 0x0000006a1468723c */ /* 0x040fe20000001808 */
[----:B------:R-:W2:Y:S07]  /*ea10*/  LDSM.16.MT88.4 R8, [R42+0x1000] ;  /* 0x001000002a08783b */ /* 0x000eae0000004200 */
[----:B------:R-:W-:Y:S01]  /*ea20*/  HMMA.16816.F32 R96, R20, R98, R16 ;  /* 0x000000621460723c */ /* 0x000fe20000001810 */
[--C-:B------:R-:W-:Y:S01]  /*ea30*/  FFMA.FTZ R23, R76, UR7, -R45.reuse ;  /* 0x000000074c177c23 */ /* 0x100fe2000801082d */
[----:B------:R-:W-:Y:S01]  /*ea40*/  FFMA.FTZ R20, R78, UR7, -R45 ;  /* 0x000000074e147c23 */ /* 0x000fe2000801082d */
[--C-:B------:R-:W-:Y:S01]  /*ea50*/  FFMA.FTZ R76, R77, UR7, -R40.reuse ;  /* 0x000000074d4c7c23 */ /* 0x100fe20008010828 */
[--C-:B------:R-:W-:Y:S01]  /*ea60*/  FFMA.FTZ R22, R79, UR7, -R40.reuse ;  /* 0x000000074f167c23 */ /* 0x100fe20008010828 */
[----:B------:R-:W-:Y:S01]  /*ea70*/  FFMA.FTZ R21, R91, UR7, -R40 ;  /* 0x000000075b157c23 */ /* 0x000fe20008010828 */
[----:B------:R-:W3:Y:S01]  /*ea80*/  LDSM.16.MT88.4 R16, [R43+0x4400] ;  /* 0x004400002b10783b */ /* 0x000ee20000004200 */
[----:B------:R-:W-:Y:S04]  /*ea90*/  MUFU.EX2 R23, R23 ;  /* 0x0000001700177308 */ /* 0x000fe80000000800 */
[----:B------:R-:W4:Y:S04]  /*eaa0*/  MUFU.EX2 R20, R20 ;  /* 0x0000001400147308 */ /* 0x000f280000000800 */
[----:B------:R-:W5:Y:S04]  /*eab0*/  MUFU.EX2 R76, R76 ;  /* 0x0000004c004c7308 */ /* 0x000f680000000800 */
[----:B------:R-:W-:Y:S04]  /*eac0*/  MUFU.EX2 R22, R22 ;  /* 0x0000001600167308 */ /* 0x000fe80000000800 */
[----:B------:R-:W1:Y:S01]  /*ead0*/  MUFU.EX2 R21, R21 ;  /* 0x0000001500157308 */ /* 0x000e620000000800 */
[----:B----4-:R-:W-:-:S02]  /*eae0*/  F2FP.F16.F32.PACK_AB R6, R20, R23 ;  /* 0x000000171406723e */ /* 0x010fc400000000ff */
[----:B-----5:R-:W-:Y:S02]  /*eaf0*/  F2FP.F16.F32.PACK_AB R5, R76, R69 ;  /* 0x000000454c05723e */ /* 0x020fe400000000ff */
[----:B-1----:R-:W-:-:S07]  /*eb00*/  F2FP.F16.F32.PACK_AB R7, R21, R22 ;  /* 0x000000161507723e */ /* 0x002fce00000000ff */
[C---:B------:R-:W-:Y:S08]  /*eb10*/  HMMA.16816.F32 R108, R4.reuse, R12, R108 ;  /* 0x0000000c046c723c */ /* 0x040ff0000000186c */
[C---:B------:R-:W-:Y:S01]  /*eb20*/  HMMA.16816.F32 R104, R4.reuse, R14, R104 ;  /* 0x0000000e0468723c */ /* 0x040fe20000001868 */
[----:B------:R-:W1:Y:S07]  /*eb30*/  LDSM.16.MT88.4 R12, [R42+0x1400] ;  /* 0x001400002a0c783b */ /* 0x000e6e0000004200 */
[C---:B--2---:R-:W-:Y:S08]  /*eb40*/  HMMA.16816.F32 R100, R4.reuse, R8, R100 ;  /* 0x000000080464723c */ /* 0x044ff00000001864 */
[----:B------:R-:W-:Y:S01]  /*eb50*/  HMMA.16816.F32 R96, R4, R10, R96 ;  /* 0x0000000a0460723c */ /* 0x000fe20000001860 */
[----:B------:R-:W2:Y:S01]  /*eb60*/  LDSM.16.MT88.4 R8, [R43+0x4800] ;  /* 0x004800002b08783b */ /* 0x000ea20000004200 */
[----:B------:R-:W-:-:S02]  /*eb70*/  F2FP.F16.F32.PACK_AB R4, R73, R58 ;  /* 0x0000003a4904723e */ /* 0x000fc400000000ff */
[----:B------:R-:W-:Y:S02]  /*eb80*/  F2FP.F16.F32.PACK_AB R5, R55, R60 ;  /* 0x0000003c3705723e */ /* 0x000fe400000000ff */
[----:B------:R-:W-:Y:S02]  /*eb90*/  F2FP.F16.F32.PACK_AB R6, R54, R63 ;  /* 0x0000003f3606723e */ /* 0x000fe400000000ff */
[----:B------:R-:W-:-:S07]  /*eba0*/  F2FP.F16.F32.PACK_AB R7, R57, R56 ;  /* 0x000000383907723e */ /* 0x000fce00000000ff */
[C---:B---3--:R-:W-:Y:S01]  /*ebb0*/  HMMA.16816.F32 R108, R4.reuse, R16, R108 ;  /* 0x00000010046c723c */ /* 0x048fe2000000186c */
[----:B------:R-:W-:Y:S02]  /*ebc0*/  FFMA.FTZ R16, R47, UR7, -R40 ;  /* 0x000000072f107c23 */ /* 0x000fe40008010828 */
[----:B------:R-:W3:Y:S04]  /*ebd0*/  MUFU.EX2 R47, R51 ;  /* 0x00000033002f7308 */ /* 0x000ee80000000800 */
[----:B------:R4:W5:Y:S01]  /*ebe0*/  MUFU.EX2 R49, R16 ;  /* 0x0000001000317308 */ /* 0x0009620000000800 */
[C---:B------:R-:W-:Y:S08]  /*ebf0*/  HMMA.16816.F32 R104, R4.reuse, R18, R104 ;  /* 0x000000120468723c */ /* 0x040ff00000001868 */
[----:B-1----:R-:W-:Y:S01]  /*ec00*/  HMMA.16816.F32 R100, R4, R12, R100 ;  /* 0x0000000c0464723c */ /* 0x002fe20000001864 */
[----:B------:R-:W-:-:S04]  /*ec10*/  FADD.FTZ R13, R129, R134 ;  /* 0x00000086810d7221 */ /* 0x000fc80000010000 */
[----:B------:R-:W-:Y:S01]  /*ec20*/  FADD.FTZ R13, R128, R13 ;  /* 0x0000000d800d7221 */ /* 0x000fe20000010000 */
[----:B----4-:R-:W1:Y:S02]  /*ec30*/  LDSM.16.MT88.4 R16, [R42+0x1800] ;  /* 0x001800002a10783b */ /* 0x010e640000004200 */
[----:B------:R-:W-:Y:S01]  /*ec40*/  HMMA.16816.F32 R96, R4, R14, R96 ;  /* 0x0000000e0460723c */ /* 0x000fe20000001860 */
[----:B------:R-:W-:Y:S01]  /*ec50*/  F2FP.F16.F32.PACK_AB R4, R48, R59 ;  /* 0x0000003b3004723e */ /* 0x000fe200000000ff */
[----:B------:R-:W-:Y:S01]  /*ec60*/  FADD.FTZ R36, R36, R13 ;  /* 0x0000000d24247221 */ /* 0x000fe20000010000 */
[----:B---3--:R-:W-:Y:S01]  /*ec70*/  F2FP.F16.F32.PACK_AB R5, R47, R50 ;  /* 0x000000322f05723e */ /* 0x008fe200000000ff */
[----:B------:R-:W3:Y:S01]  /*ec80*/  LDSM.16.MT88.4 R12, [R43+0x4c00] ;  /* 0x004c00002b0c783b */ /* 0x000ee20000004200 */
[----:B------:R-:W-:Y:S01]  /*ec90*/  F2FP.F16.F32.PACK_AB R6, R46, R61 ;  /* 0x0000003d2e06723e */ /* 0x000fe200000000ff */
[----:B------:R-:W-:Y:S01]  /*eca0*/  FADD.FTZ R36, R39, R36 ;  /* 0x0000002427247221 */ /* 0x000fe20000010000 */
[----:B-----5:R-:W-:-:S07]  /*ecb0*/  F2FP.F16.F32.PACK_AB R7, R52, R49 ;  /* 0x000000313407723e */ /* 0x020fce00000000ff */
[C---:B--2---:R-:W-:Y:S01]  /*ecc0*/  HMMA.16816.F32 R108, R4.reuse, R8, R108 ;  /* 0x00000008046c723c */ /* 0x044fe2000000186c */
[----:B------:R-:W-:Y:S01]  /*ecd0*/  FADD.FTZ R9, R27, R36 ;  /* 0x000000241b097221 */ /* 0x000fe20000010000 */
[--C-:B------:R-:W-:Y:S01]  /*ece0*/  FFMA.FTZ R36, R31, UR7, -R40.reuse ;  /* 0x000000071f247c23 */ /* 0x100fe20008010828 */
[----:B------:R-:W-:Y:S02]  /*ecf0*/  FFMA.FTZ R8, R29, UR7, -R45 ;  /* 0x000000071d087c23 */ /* 0x000fe4000801082d */
[----:B------:R-:W-:Y:S01]  /*ed00*/  FADD.FTZ R9, R24, R9 ;  /* 0x0000000918097221 */ /* 0x000fe20000010000 */
[----:B------:R-:W-:Y:S01]  /*ed10*/  FFMA.FTZ R24, R32, UR7, -R40 ;  /* 0x0000000720187c23 */ /* 0x000fe20008010828 */
[----:B------:R2:W-:Y:S01]  /*ed20*/  MUFU.EX2 R27, R8 ;  /* 0x00000008001b7308 */ /* 0x0005e20000000800 */
[C---:B------:R-:W-:Y:S01]  /*ed30*/  HMMA.16816.F32 R104, R4.reuse, R10, R104 ;  /* 0x0000000a0468723c */ /* 0x040fe20000001868 */
[----:B------:R-:W-:Y:S01]  /*ed40*/  FADD.FTZ R10, R26, R37 ;  /* 0x000000251a0a7221 */ /* 0x000fe20000010000 */
[----:B------:R-:W-:Y:S01]  /*ed50*/  FADD.FTZ R66, R66, R9 ;  /* 0x0000000942427221 */ /* 0x000fe20000010000 */
[----:B------:R-:W4:Y:S02]  /*ed60*/  MUFU.EX2 R29, R41 ;  /* 0x00000029001d7308 */ /* 0x000f240000000800 */
        /* <DEDUP_REMOVED lines=8> */
[----:B--2---:R-:W2:Y:S01]  /*edf0*/  LDSM.16.MT88.4 R8, [R42+0x1c00] ;  /* 0x001c00002a08783b */ /* 0x004ea20000004200 */
[----:B------:R-:W3:Y:S01]  /*ee00*/  MUFU.EX2 R26, R44 ;  /* 0x0000002c001a7308 */ /* 0x000ee20000000800 */
[----:B------:R-:W-:Y:S01]  /*ee10*/  FADD.FTZ R22, R22, R31 ;  /* 0x0000001f16167221 */ /* 0x000fe20000010000 */
[----:B------:R-:W-:Y:S01]  /*ee20*/  FADD.FTZ R58, R58, R23 ;  /* 0x000000173a3a7221 */ /* 0x000fe20000010000 */
[----:B-1----:R-:W-:Y:S01]  /*ee30*/  HMMA.16816.F32 R100, R4, R16, R100 ;  /* 0x000000100464723c */ /* 0x002fe20000001864 */
[----:B------:R-:W-:Y:S01]  /*ee40*/  MOV R20, R30 ;  /* 0x0000001e00147202 */ /* 0x000fe20000000f00 */
        /* <DEDUP_REMOVED lines=29> */
[----:B--2---:R-:W-:Y:S02]  /*f020*/  HMMA.16816.F32 R100, R4, R8, R100 ;  /* 0x000000080464723c */ /* 0x004fe40000001864 */
[----:B------:R-:W-:-:S04]  /*f030*/  FADD.FTZ R28, R28, R25 ;  /* 0x000000191c1c7221 */ /* 0x000fc80000010000 */
[----:B------:R-:W-:Y:S02]  /*f040*/  FADD.FTZ R89, R89, R28 ;  /* 0x0000001c59597221 */ /* 0x000fe40000010000 */
[----:B------:R-:W-:Y:S01]  /*f050*/  HMMA.16816.F32 R96, R4, R10, R96 ;  /* 0x0000000a0460723c */ /* 0x000fe20000001860 */
[----:B------:R-:W-:-:S04]  /*f060*/  NOP ;  /* 0x0000000000007918 */ /* 0x000fc80000000000 */
[----:B------:R-:W-:-:S15]  /*f070*/  @P0 BRA `(.L_x_4823) ;  /* 0x0000000000040947 */ /* 0x000fde0003800000 */
.L_x_4817:
[----:B------:R-:W-:-:S07]  /*f080*/  IADD3 R68, PT, PT, R20, -0x1, RZ ;  /* 0xffffffff14447810 */ /* 0x000fce0007ffe0ff */
.L_x_4823:
        /* <DEDUP_REMOVED lines=24> */
.L_x_4828:
        /* <DEDUP_REMOVED lines=16> */
[----:B------:R-:W-:Y:S01]  /*f310*/  LOP3.LUT R125, R6, R119, RZ, 0x3c, !PT ;  /* 0x00000077067d7212 */ /* 0x000fe200078e3cff */
[----:B------:R-:W-:Y:S01]  /*f320*/  IMAD.MOV.U32 R6, RZ, RZ, R115 ;  /* 0x000000ffff067224 */ /* 0x000fe200078e0073 */
        /* <DEDUP_REMOVED lines=66> */
.L_x_4825:
[----:B------:R-:W-:Y:S02]  /*f750*/  LEA R125, R125, UR6, 0x1 ;  /* 0x000000067d7d7c11 */ /* 0x000fe4000f8e08ff */
[C---:B------:R-:W-:Y:S02]  /*f760*/  SHF.L.U32 R129, R130.reuse, 0x6, RZ ;  /* 0x0000000682817819 */ /* 0x040fe400000006ff */
[----:B------:R-:W-:Y:S01]  /*f770*/  SHF.L.U64.HI R130, R130, 0x6, R127 ;  /* 0x0000000682827819 */ /* 0x000fe2000001027f */
[----:B------:R-:W-:Y:S01]  /*f780*/  @!PT LDS RZ, [RZ] ;  /* 0x00000000fffff984 */ /* 0x000fe20000000800 */
[----:B------:R-:W-:Y:S01]  /*f790*/  @!PT LDS RZ, [RZ] ;  /* 0x00000000fffff984 */ /* 0x000fe20000000800 */
[----:B------:R-:W-:Y:S01]  /*f7a0*/  @!PT LDS RZ, [RZ] ;  /* 0x00000000fffff984 */ /* 0x000fe20000000800 */
[----:B------:R1:W-:Y:S01]  /*f7b0*/  @!P2 LDGSTS.E.BYPASS.LTC128B.128 [R125+0x3000], desc[UR8][R114.64] ;  /* 0x03000000727dafae */ /* 0x0003e2000b981a08 */
[----:B------:R-:W-:Y:S02]  /*f7c0*/  IADD3 R132, P0, PT, R129, R114, RZ ;  /* 0x0000007281847210 */ /* 0x000fe40007f1e0ff */
[----:B------:R-:W-:Y:S02]  /*f7d0*/  SHF.L.U32 R0, R85, 0x5, RZ ;  /* 0x0000000555007819 */ /* 0x000fe400000006ff */
[----:B------:R-:W-:Y:S02]  /*f7e0*/  IADD3.X R133, PT, PT, R130, R115, RZ, P0, !PT ;  /* 0x0000007382857210 */ /* 0x000fe400007fe4ff */
[-C--:B------:R-:W-:Y:S01]  /*f7f0*/  IADD3 R134, P1, PT, R132, R129.reuse, RZ ;  /* 0x0000008184867210 */ /* 0x080fe20007f3e0ff */
[----:B------:R-:W-:Y:S01]  /*f800*/  @P2 STS.128 [R125+0x3000], RZ ;  /* 0x003000ff7d002388 */ /* 0x000fe20000000c00 */
[----:B------:R-:W-:Y:S02]  /*f810*/  LOP3.LUT R3, R120, 0x100, RZ, 0xc0, !PT ;  /* 0x0000010078037812 */ /* 0x000fe400078ec0ff */
[-C--:B------:R-:W-:Y:S02]  /*f820*/  IADD3.X R135, PT, PT, R133, R130.reuse, RZ, P1, !PT ;  /* 0x0000008285877210 */ /* 0x080fe40000ffe4ff */
[----:B------:R-:W-:Y:S02]  /*f830*/  @!P2 IADD3 R136, P0, PT, R134, R129, RZ ;  /* 0x000000818688a210 */ /* 0x000fe40007f1e0ff */
[----:B------:R-:W-:Y:S01]  /*f840*/  LOP3.LUT R2, R3, 0x20, R0, 0xf8, !PT ;  /* 0x0000002003027812 */ /* 0x000fe200078ef800 */
[----:B------:R-:W-:Y:S01]  /*f850*/  @!PT LDS RZ, [RZ] ;  /* 0x00000000fffff984 */ /* 0x000fe20000000800 */
[----:B------:R-:W-:Y:S01]  /*f860*/  @!PT LDS RZ, [RZ] ;  /* 0x00000000fffff984 */ /* 0x000fe20000000800 */
[----:B------:R-:W-:Y:S01]  /*f870*/  @!PT LDS RZ, [RZ] ;  /* 0x00000000fffff984 */ /* 0x000fe20000000800 */
[----:B------:R1:W-:Y:S01]  /*f880*/  @!P2 LDGSTS.E.BYPASS.LTC128B.128 [R125+0x3800], desc[UR8][R132.64] ;  /* 0x03800000847dafae */ /* 0x0003e2000b981a08 */
[----:B------:R-:W-:Y:S02]  /*f890*/  @!P2 IADD3.X R137, PT, PT, R135, R130, RZ, P0, !PT ;  /* 0x000000828789a210 */ /* 0x000fe400007fe4ff */
[----:B------:R-:W-:Y:S02]  /*f8a0*/  LOP3.LUT R4, R0, 0xc0, RZ, 0xc0, !PT ;  /* 0x000000c000047812 */ /* 0x000fe400078ec0ff */
[C---:B------:R-:W-:Y:S02]  /*f8b0*/  LOP3.LUT P1, RZ, R85.reuse, 0x4, RZ, 0xc0, !PT ;  /* 0x0000000455ff7812 */ /* 0x040fe4000782c0ff */
[----:B------:R-:W-:Y:S01]  /*f8c0*/  LOP3.LUT R3, R4, 0x8, R85, 0xf8, !PT ;  /* 0x0000000804037812 */ /* 0x000fe200078ef855 */
[----:B------:R-:W-:Y:S01]  /*f8d0*/  @P2 STS.128 [R125+0x3800], RZ ;  /* 0x003800ff7d002388 */ /* 0x000fe20000000c00 */
[----:B------:R-:W-:Y:S02]  /*f8e0*/  SHF.L.U32 R84, R85, 0x2, RZ ;  /* 0x0000000255547819 */ /* 0x000fe400000006ff */
[----:B------:R-:W-:Y:S02]  /*f8f0*/  IADD3 R126, PT, PT, R126, -0x1, RZ ;  /* 0xffffffff7e7e7810 */ /* 0x000fe40007ffe0ff */
[----:B------:R-:W-:Y:S02]  /*f900*/  LOP3.LUT R0, R84, 0x18, RZ, 0xc0, !PT ;  /* 0x0000001854007812 */ /* 0x000fe400078ec0ff */
[----:B------:R-:W-:Y:S01]  /*f910*/  ISETP.GT.AND P0, PT, R126, R93, PT ;  /* 0x0000005d7e00720c */ /* 0x000fe20003f04270 */
[----:B------:R-:W-:Y:S01]  /*f920*/  @!PT LDS RZ, [RZ] ;  /* 0x00000000fffff984 */ /* 0x000fe20000000800 */
[----:B------:R-:W-:Y:S01]  /*f930*/  @!PT LDS RZ, [RZ] ;  /* 0x00000000fffff984 */ /* 0x000fe20000000800 */
[----:B------:R-:W-:Y:S01]  /*f940*/  @!PT LDS RZ, [RZ] ;  /* 0x00000000fffff984 */ /* 0x000fe20000000800 */
[----:B------:R1:W-:Y:S01]  /*f950*/  @!P2 LDGSTS.E.BYPASS.LTC128B.128 [R125+0x4000], desc[UR8][R134.64] ;  /* 0x04000000867dafae */ /* 0x0003e2000b981a08 */
[----:B------:R-:W-:Y:S02]  /*f960*/  LOP3.LUT R0, R2, R3, R0, 0xf6, !PT ;  /* 0x0000000302007212 */ /* 0x000fe400078ef600 */
[----:B------:R-:W-:Y:S02]  /*f970*/  MOV R3, 0x20 ;  /* 0x0000002000037802 */ /* 0x000fe40000000f00 */
[----:B------:R-:W-:Y:S02]  /*f980*/  LEA R60, R0, UR6, 0x1 ;  /* 0x00000006003c7c11 */ /* 0x000fe4000f8e08ff */
        /* <DEDUP_REMOVED lines=271> */
.L_x_4827:
[----:B------:R-:W-:Y:S01]  /*10a80*/  @!PT LDS RZ, [RZ] ;  /* 0x00000000fffff984 */ /* 0x000fe20000000800 */
[----:B------:R-:W-:Y:S01]  /*10a90*/  @!PT LDS RZ, [RZ] ;  /* 0x00000000fffff984 */ /* 0x000fe20000000800 */
[----:B------:R-:W-:Y:S01]  /*10aa0*/  @!PT LDS RZ, [RZ] ;  /* 0x00000000fffff984 */ /* 0x000fe20000000800 */
[----:B------:R2:W-:Y:S01]  /*10ab0*/  @!P2 LDGSTS.E.BYPASS.LTC128B.128 [R125+0x1000], desc[UR8][R112.64] ;  /* 0x01000000707dafae */ /* 0x0005e2000b981a08 */
[C---:B------:R-:W-:Y:S01]  /*10ac0*/  @!P2 IMAD.SHL.U32 R69, R74.reuse, 0x40, RZ ;  /* 0x000000404a45a824 */ /* 0x040fe200078e00ff */
[CC--:B------:R-:W-:Y:S01]  /*10ad0*/  @!P2 LEA R76, P6, R74.reuse, R112.reuse, 0x6 ;  /* 0x000000704a4ca211 */ /* 0x0c0fe200078c30ff */
[C---:B------:R-:W-:Y:S01]  /*10ae0*/  @!P2 IMAD.SHL.U32 R65, R74.reuse, 0x40, RZ ;  /* 0x000000404a41a824 */ /* 0x040fe200078e00ff */
[----:B------:R2:W-:Y:S01]  /*10af0*/  @P2 STS.128 [R125+0x1000], RZ ;  /* 0x001000ff7d002388 */ /* 0x0005e20000000c00 */
[C---:B------:R-:W-:Y:S02]  /*10b00*/  @!P2 SHF.L.U64.HI R66, R74.reuse, 0x6, R77 ;  /* 0x000000064a42a819 */ /* 0x040fe4000001024d */
[-C--:B------:R-:W-:Y:S02]  /*10b10*/  @!P2 IADD3 R68, P4, P0, R69, R112.reuse, R69 ;  /* 0x000000704544a210 */ /* 0x080fe4000789e045 */
        /* <DEDUP_REMOVED lines=23> */
.L_x_4826:
[C---:B------:R-:W-:Y:S02]  /*10c90*/  IADD3 R71, PT, PT, R90.reuse, -0x40, RZ ;  /* 0xffffffc05a477810 */ /* 0x040fe40007ffe0ff */
[C---:B------:R-:W-:Y:S02]  /*10ca0*/  IADD3 R72, PT, PT, R90.reuse, -0x3f, RZ ;  /* 0xffffffc15a487810 */ /* 0x040fe40007ffe0ff */
        /* <DEDUP_REMOVED lines=22> */
[CC--:B------:R-:W-:Y:S01]  /*10e10*/  FFMA.FTZ R11, R88.reuse, R72.reuse, R11 ;  /* 0x00000048580b7223 */ /* 0x0c0fe2000001000b */
[----:B------:R-:W-:Y:S01]  /*10e20*/  I2FP.F32.S32 R71, R73 ;  /* 0x0000004900477245 */ /* 0x000fe20000201400 */
[----:B------:R-:W-:Y:S01]  /*10e30*/  FFMA.FTZ R12, R88, R72, R12 ;  /* 0x00000048580c7223 */ /* 0x000fe2000001000c */
[----:B------:R-:W-:Y:S02]  /*10e40*/  IADD3 R73, PT, PT, R90, -0x20, RZ ;  /* 0xffffffe05a497810 */ /* 0x000fe40007ffe0ff */
[----:B------:R-:W-:Y:S01]  /*10e50*/  I2FP.F32.S32 R72, R74 ;  /* 0x0000004a00487245 */ /* 0x000fe20000201400 */
[C---:B------:R-:W-:Y:S01]  /*10e60*/  FFMA.FTZ R13, R88.reuse, R71, R13 ;  /* 0x00000047580d7223 */ /* 0x040fe2000001000d */
        /* <DEDUP_REMOVED lines=10> */
[----:B--2---:R-:W-:Y:S01]  /*10f10*/  IADD3 R68, PT, PT, R90, -0x17, RZ ;  /* 0xffffffe95a447810 */ /* 0x004fe20007ffe0ff */
        /* <DEDUP_REMOVED lines=16> */
[CC--:B------:R-:W-:Y:S01]  /*11020*/  FFMA.FTZ R27, R88.reuse, R66.reuse, R27 ;  /* 0x00000042581b7223 */ /* 0x0c0fe2000001001b */
[C---:B------:R-:W-:Y:S01]  /*11030*/  FFMA.FTZ R28, R88.reuse, R66, R28 ;  /* 0x00000042581c7223 */ /* 0x040fe2000001001c */
[C---:B------:R-:W-:Y:S01]  /*11040*/  FFMA.FTZ R29, R88.reuse, R65, R29 ;  /* 0x00000041581d7223 */ /* 0x040fe2000001001d */
[----:B------:R-:W-:Y:S01]  /*11050*/  I2FP.F32.S32 R67, R67 ;  /* 0x0000004300437245 */ /* 0x000fe20000201400 */
[----:B------:R-:W-:Y:S01]  /*11060*/  FFMA.FTZ R30, R88, R65, R30 ;  /* 0x00000041581e7223 */ /* 0x000fe2000001001e */
[----:B------:R-:W-:Y:S02]  /*11070*/  I2FP.F32.S32 R65, R90 ;  /* 0x0000005a00417245 */ /* 0x000fe40000201400 */
[----:B------:R-:W-:Y:S01]  /*11080*/  IADD3 R66, PT, PT, R90, 0x1, RZ ;  /* 0x000000015a427810 */ /* 0x000fe20007ffe0ff */
        /* <DEDUP_REMOVED lines=20> */
[CC--:B------:R-:W-:Y:S01]  /*111d0*/  FFMA.FTZ R41, R88.reuse, R65.reuse, R41 ;  /* 0x0000004158297223 */ /* 0x0c0fe20000010029 */
[C---:B------:R-:W-:Y:S01]  /*111e0*/  FFMA.FTZ R42, R88.reuse, R65, R42 ;  /* 0x00000041582a7223 */ /* 0x040fe2000001002a */
[C---:B------:R-:W-:Y:S01]  /*111f0*/  FFMA.FTZ R43, R88.reuse, R66, R43 ;  /* 0x00000042582b7223 */ /* 0x040fe2000001002b */
[----:B------:R-:W-:Y:S01]  /*11200*/  I2FP.F32.S32 R67, R68 ;  /* 0x0000004400437245 */ /* 0x000fe20000201400 */
        /* <DEDUP_REMOVED lines=8> */
[----:B------:R-:W-:Y:S02]  /*11290*/  I2FP.F32.S32 R65, R65 ;  /* 0x0000004100417245 */ /* 0x000fe40000201400 */
[----:B------:R-:W-:Y:S02]  /*112a0*/  IADD3 R67, PT, PT, R90, 0x20, RZ ;  /* 0x000000205a437810 */ /* 0x000fe40007ffe0ff */
[----:B------:R-:W-:Y:S01]  /*112b0*/  FMNMX3.FTZ R69, R69, R10, R12, !PT ;  /* 0x0000000a45457276 */ /* 0x000fe2000781000c */
        /* <DEDUP_REMOVED lines=17> */
[----:B------:R-:W-:Y:S02]  /*113d0*/  I2FP.F32.S32 R65, R65 ;  /* 0x0000004100417245 */ /* 0x000fe40000201400 */
        /* <DEDUP_REMOVED lines=8> */
[----:B------:R-:W-:Y:S02]  /*11460*/  I2FP.F32.S32 R67, R67 ;  /* 0x0000004300437245 */ /* 0x000fe40000201400 */
[----:B------:R-:W-:Y:S02]  /*11470*/  I2FP.F32.S32 R65, R66 ;  /* 0x0000004200417245 */ /* 0x000fe40000201400 */
        /* <DEDUP_REMOVED lines=34> */
[----:B------:R-:W-:Y:S05]  /*116a0*/  IADD3 R90, PT, PT, R90, -0x80, RZ ;  /* 0xffffff805a5a7810 */ /* 0x000fea0007ffe0ff */
        /* <DEDUP_REMOVED lines=66> */
[----:B------:R-:W-:Y:S01]  /*11ad0*/  MUFU.EX2 R130, R130 ;  /* 0x0000008200827308 */ /* 0x000fe20000000800 */
[--C-:B------:R-:W-:Y:S01]  /*11ae0*/  FFMA.FTZ R137, R18, UR4, -R69.reuse ;  /* 0x0000000412897c23 */ /* 0x100fe20008010845 */
[--C-:B------:R-:W-:Y:S01]  /*11af0*/  FFMA.FTZ R142, R27, UR4, -R66.reuse ;  /* 0x000000041b8e7c23 */ /* 0x100fe20008010842 */
[----:B-1----:R-:W-:Y:S01]  /*11b00*/  F2FP.F16.F32.PACK_AB R83, R91, R92 ;  /* 0x0000005c5b53723e */ /* 0x002fe200000000ff */
[----:B------:R-:W-:Y:S01]  /*11b10*/  LDSM.16.MT88.4 R16, [R68+0x800] ;  /* 0x000800004410783b */ /* 0x000fe20000004200 */
[----:B------:R-:W-:Y:S01]  /*11b20*/  FFMA.FTZ R140, R29, UR4, -R66 ;  /* 0x000000041d8c7c23 */ /* 0x000fe20008010842 */
[--C-:B------:R-:W-:Y:S01]  /*11b30*/  FFMA.FTZ R139, R26, UR4, -R69.reuse ;  /* 0x000000041a8b7c23 */ /* 0x100fe20008010845 */
[--C-:B------:R-:W-:Y:S01]  /*11b40*/  FFMA.FTZ R144, R28, UR4, -R69.reuse ;  /* 0x000000041c907c23 */ /* 0x100fe20008010845 */
        /* <DEDUP_REMOVED lines=10> */
[----:B------:R-:W-:Y:S01]  /*11bf0*/  FFMA.FTZ R2, R73, R89, R2 ;  /* 0x0000005949027223 */ /* 0x000fe20000010002 */
[----:B------:R-:W-:Y:S01]  /*11c00*/  FFMA.FTZ R89, R31, UR4, -R66 ;  /* 0x000000041f597c23 */ /* 0x000fe20008010842 */
[----:B------:R-:W-:Y:S07]  /*11c10*/  FADD.FTZ R146, R135, R0 ;  /* 0x0000000087927221 */ /* 0x000fee0000010000 */
[----:B------:R-:W-:Y:S01]  /*11c20*/  MUFU.EX2 R136, R136 ;  /* 0x0000008800887308 */ /* 0x000fe20000000800 */
[----:B------:R-:W-:Y:S01]  /*11c30*/  FFMA.FTZ R135, R32, UR4, -R69 ;  /* 0x0000000420877c23 */ /* 0x000fe20008010845 */
[----:B------:R-:W-:Y:S01]  /*11c40*/  FFMA.FTZ R33, R33, UR4, -R66 ;  /* 0x0000000421217c23 */ /* 0x000fe20008010842 */
[----:B------:R-:W-:Y:S07]  /*11c50*/  FADD.FTZ R75, R75, R146 ;  /* 0x000000924b4b7221 */ /* 0x000fee0000010000 */
[----:B------:R3:W-:Y:S01]  /*11c60*/  MUFU.EX2 R32, R30 ;  /* 0x0000001e00207308 */ /* 0x0007e20000000800 */
[----:B-1----:R-:W-:Y:S01]  /*11c70*/  F2FP.F16.F32.PACK_AB R20, R138, R133 ;  /* 0x000000858a14723e */ /* 0x002fe200000000ff */
[----:B------:R-:W-:Y:S01]  /*11c80*/  FFMA.FTZ R55, R55, UR4, -R66 ;  /* 0x0000000437377c23 */ /* 0x000fe20008010842 */
[----:B------:R-:W-:Y:S07]  /*11c90*/  FADD.FTZ R70, R70, R75 ;  /* 0x0000004b46467221 */ /* 0x000fee0000010000 */
[----:B------:R-:W-:Y:S01]  /*11ca0*/  MUFU.EX2 R135, R135 ;  /* 0x0000008700877308 */ /* 0x000fe20000000800 */
[--C-:B------:R-:W-:Y:S01]  /*11cb0*/  FFMA.FTZ R75, R44, UR4, -R69.reuse ;  /* 0x000000042c4b7c23 */ /* 0x100fe20008010845 */
[--C-:B------:R-:W-:Y:S01]  /*11cc0*/  FFMA.FTZ R44, R46, UR4, -R69.reuse ;  /* 0x000000042e2c7c23 */ /* 0x100fe20008010845 */
[--C-:B------:R-:W-:Y:S07]  /*11cd0*/  FFMA.FTZ R54, R54, UR4, -R69.reuse ;  /* 0x0000000436367c23 */ /* 0x100fee0008010845 */
[----:B------:R-:W-:Y:S01]  /*11ce0*/  MUFU.EX2 R127, R127 ;  /* 0x0000007f007f7308 */ /* 0x000fe20000000800 */
[----:B------:R-:W-:Y:S01]  /*11cf0*/  FFMA.FTZ R56, R56, UR4, -R69 ;  /* 0x0000000438387c23 */ /* 0x000fe20008010845 */
[----:B------:R-:W-:Y:S01]  /*11d00*/  FADD.FTZ R131, R131, R2 ;  /* 0x0000000283837221 */ /* 0x000fe20000010000 */
[----:B------:R-:W-:Y:S07]  /*11d10*/  FFMA.FTZ R61, R61, UR4, -R66 ;  /* 0x000000043d3d7c23 */ /* 0x000fee0008010842 */
[----:B------:R-:W-:Y:S01]  /*11d20*/  MUFU.EX2 R46, R75 ;  /* 0x0000004b002e7308 */ /* 0x000fe20000000800 */
[----:B------:R-:W-:Y:S01]  /*11d30*/  ISETP.GT.AND P0, PT, R126, R93, PT ;  /* 0x0000005d7e00720c */ /* 0x000fe20003f04270 */
[----:B---3--:R-:W-:Y:S01]  /*11d40*/  LDSM.16.MT88.4 R28, [R68+0x1000] ;  /* 0x00100000441c783b */ /* 0x008fe20000004200 */
[----:B------:R-:W-:Y:S07]  /*11d50*/  FADD.FTZ R92, R92, R131 ;  /* 0x000000835c5c7221 */ /* 0x000fee0000010000 */
[----:B------:R-:W-:Y:S01]  /*11d60*/  MUFU.EX2 R44, R44 ;  /* 0x0000002c002c7308 */ /* 0x000fe20000000800 */
[--C-:B------:R-:W-:Y:S01]  /*11d70*/  FFMA.FTZ R60, R60, UR4, -R69.reuse ;  /* 0x000000043c3c7c23 */ /* 0x100fe20008010845 */
[----:B------:R-:W-:Y:S01]  /*11d80*/  FFMA.FTZ R62, R62, UR4, -R69 ;  /* 0x000000043e3e7c23 */ /* 0x000fe20008010845 */
[----:B------:R-:W-:Y:S07]  /*11d90*/  FADD.FTZ R91, R91, R92 ;  /* 0x0000005c5b5b7221 */ /* 0x000fee0000010000 */
[----:B------:R-:W1:Y:S01]  /*11da0*/  MUFU.EX2 R132, R132 ;  /* 0x0000008400847308 */ /* 0x000e620000000800 */
[----:B------:R-:W-:Y:S09]  /*11db0*/  MOV R92, R67 ;  /* 0x00000043005c7202 */ /* 0x000ff20000000f00 */
[----:B------:R-:W3:Y:S10]  /*11dc0*/  MUFU.EX2 R134, R134 ;  /* 0x0000008600867308 */ /* 0x000ef40000000800 */
[----:B------:R-:W-:Y:S01]  /*11dd0*/  MUFU.EX2 R129, R129 ;  /* 0x0000008100817308 */ /* 0x000fe20000000800 */
[C---:B--2---:R-:W-:Y:S09]  /*11de0*/  HMMA.16816.F32 R100, R80.reuse, R76, R100 ;  /* 0x0000004c5064723c */ /* 0x044ff20000001864 */
[----:B------:R-:W-:Y:S10]  /*11df0*/  MUFU.EX2 R125, R125 ;  /* 0x0000007d007d7308 */ /* 0x000ff40000000800 */
[----:B------:R-:W2:Y:S01]  /*11e00*/  MUFU.EX2 R14, R14 ;  /* 0x0000000e000e7308 */ /* 0x000ea20000000800 */
[----:B------:R-:W-:Y:S01]  /*11e10*/  HMMA.16816.F32 R96, R80, R78, R96 ;  /* 0x0000004e5060723c */ /* 0x000fe20000001860 */
[----:B------:R-:W4:Y:S08]  /*11e20*/  LDSM.16.MT88.4 R76, [R123+0x3400] ;  /* 0x003400007b4c783b */ /* 0x000f300000004200 */
[----:B------:R-:W-:Y:S01]  /*11e30*/  MUFU.EX2 R87, R87 ;  /* 0x0000005700577308 */ /* 0x000fe20000000800 */
[----:B------:R-:W-:Y:S01]  /*11e40*/  FFMA.FTZ R81, R13, UR4, -R66 ;  /* 0x000000040d517c23 */ /* 0x000fe20008010842 */
[----:B-1----:R-:W-:Y:S01]  /*11e50*/  F2FP.F16.F32.PACK_AB R80, R132, R127 ;  /* 0x0000007f8450723e */ /* 0x002fe200000000ff */
[----:B------:R-:W-:Y:S07]  /*11e60*/  FADD.FTZ R127, R127, R70 ;  /* 0x000000467f7f7221 */ /* 0x000fee0000010000 */
[----:B------:R-:W-:Y:S01]  /*11e70*/  MUFU.EX2 R142, R142 ;  /* 0x0000008e008e7308 */ /* 0x000fe20000000800 */
[----:B---3--:R-:W-:Y:S01]  /*11e80*/  FADD.FTZ R70, R134, R91 ;  /* 0x0000005b86467221 */ /* 0x008fe20000010000 */
[----:B------:R-:W-:Y:S01]  /*11e90*/  MOV R91, R65 ;  /* 0x00000041005b7202 */ /* 0x000fe20000000f00 */
[----:B------:R-:W-:Y:S07]  /*11ea0*/  FADD.FTZ R132, R132, R127 ;  /* 0x0000007f84847221 */ /* 0x000fee0000010000 */
[----:B------:R-:W1:Y:S01]  /*11eb0*/  MUFU.EX2 R15, R81 ;  /* 0x00000051000f7308 */ /* 0x000e620000000800 */
[----:B--2---:R-:W-:Y:S01]  /*11ec0*/  F2FP.F16.F32.PACK_AB R83, R14, R125 ;  /* 0x0000007d0e53723e */ /* 0x004fe200000000ff */
[----:B------:R-:W-:Y:S08]  /*11ed0*/  FADD.FTZ R70, R129, R70 ;  /* 0x0000004681467221 */ /* 0x000ff00000010000 */
[----:B------:R-:W-:Y:S01]  /*11ee0*/  MUFU.EX2 R140, R140 ;  /* 0x0000008c008c7308 */ /* 0x000fe20000000800 */
[----:B------:R-:W-:Y:S09]  /*11ef0*/  FADD.FTZ R125, R125, R70 ;  /* 0x000000467d7d7221 */ /* 0x000ff20000010000 */
[----:B------:R-:W-:Y:S10]  /*11f00*/  MUFU.EX2 R89, R89 ;  /* 0x0000005900597308 */ /* 0x000ff40000000800 */
[----:B------:R-:W-:Y:S01]  /*11f10*/  MUFU.EX2 R139, R139 ;  /* 0x0000008b008b7308 */ /* 0x000fe20000000800 */
[----:B-1----:R-:W-:Y:S02]  /*11f20*/  F2FP.F16.F32.PACK_AB R82, R130, R15 ;  /* 0x0000000f8252723e */ /* 0x002fe400000000ff */
[----:B------:R-:W-:Y:S07]  /*11f30*/  F2FP.F16.F32.PACK_AB R81, R129, R134 ;  /* 0x000000868151723e */ /* 0x000fee00000000ff */
        /* <DEDUP_REMOVED lines=10> */
[--C-:B------:R-:W-:Y:S01]  /*11fe0*/  FFMA.FTZ R80, R23, UR4, -R66.reuse ;  /* 0x0000000417507c23 */ /* 0x100fe20008010842 */
[--C-:B------:R-:W-:Y:S01]  /*11ff0*/  FFMA.FTZ R82, R22, UR4, -R69.reuse ;  /* 0x0000000416527c23 */ /* 0x100fe20008010845 */
[----:B------:R-:W-:Y:S02]  /*12000*/  F2FP.F16.F32.PACK_AB R21, R136, R137 ;  /* 0x000000898815723e */ /* 0x000fe400000000ff */
[----:B------:R-:W-:Y:S01]  /*12010*/  MUFU.EX2 R81, R81 ;  /* 0x0000005100517308 */ /* 0x000fe20000000800 */
[----:B------:R-:W2:Y:S09]  /*12020*/  LDSM.16.MT88.4 R24, [R68+0xc00] ;  /* 0x000c00004418783b */ /* 0x000eb20000004200 */
[----:B------:R-:W-:Y:S10]  /*12030*/  MUFU.EX2 R83, R83 ;  /* 0x0000005300537308 */ /* 0x000ff40000000800 */
[----:B------:R-:W3:Y:S10]  /*12040*/  MUFU.EX2 R80, R80 ;  /* 0x0000005000507308 */ /* 0x000ef40000000800 */
[----:B------:R-:W4:Y:S01]  /*12050*/  MUFU.EX2 R82, R82 ;  /* 0x0000005200527308 */ /* 0x000f220000000800 */
[----:B---3--:R-:W-:Y:S02]  /*12060*/  F2FP.F16.F32.PACK_AB R22, R80, R83 ;  /* 0x000000535016723e */ /* 0x008fe400000000ff */
[----:B----4-:R-:W-:Y:S07]  /*12070*/  F2FP.F16.F32.PACK_AB R23, R81, R82 ;  /* 0x000000525117723e */ /* 0x010fee00000000ff */
[C---:B-1----:R-:W-:Y:S08]  /*12080*/  HMMA.16816.F32 R108, R20.reuse, R76, R108 ;  /* 0x0000004c146c723c */ /* 0x042ff0000000186c */
[C---:B------:R-:W-:Y:S01]  /*12090*/  HMMA.16816.F32 R104, R20.reuse, R78, R104 ;  /* 0x0000004e1468723c */ /* 0x040fe20000001868 */
[----:B------:R-:W1:Y:S07]  /*120a0*/  LDSM.16.MT88.4 R76, [R123+0x3c00] ;  /* 0x003c00007b4c783b */ /* 0x000e6e0000004200 */
[C---:B------:R-:W-:Y:S03]  /*120b0*/  HMMA.16816.F32 R100, R20.reuse, R16, R100 ;  /* 0x000000101464723c */ /* 0x040fe60000001864 */
[----:B------:R-:W-:Y:S02]  /*120c0*/  F2FP.F16.F32.PACK_AB R16, R142, R87 ;  /* 0x000000578e10723e */ /* 0x000fe400000000ff */
[----:B------:R-:W-:Y:S03]  /*120d0*/  F2FP.F16.F32.PACK_AB R17, R144, R139 ;  /* 0x0000008b9011723e */ /* 0x000fe600000000ff */
[----:B------:R-:W-:Y:S01]  /*120e0*/  HMMA.16816.F32 R96, R20, R18, R96 ;  /* 0x000000121460723c */ /* 0x000fe20000001860 */
[----:B------:R-:W3:Y:S02]  /*120f0*/  LDSM.16.MT88.4 R20, [R123+0x4000] ;  /* 0x004000007b14783b */ /* 0x000ee40000004200 */
[----:B------:R-:W-:Y:S02]  /*12100*/  F2FP.F16.F32.PACK_AB R18, R89, R140 ;  /* 0x0000008c5912723e */ /* 0x000fe400000000ff */
[----:B------:R-:W-:Y:S07]  /*12110*/  F2FP.F16.F32.PACK_AB R19, R135, R32 ;  /* 0x000000208713723e */ /* 0x000fee00000000ff */
[C---:B--2---:R-:W-:Y:S08]  /*12120*/  HMMA.16816.F32 R100, R16.reuse, R24, R100 ;  /* 0x000000181064723c */ /* 0x044ff00000001864 */
        /* <DEDUP_REMOVED lines=11> */
[--C-:B------:R-:W-:Y:S07]  /*121e0*/  FFMA.FTZ R36, R40, UR4, -R69.reuse ;  /* 0x0000000428247c23 */ /* 0x100fee0008010845 */
[----:B------:R-:W-:Y:S01]  /*121f0*/  MUFU.EX2 R37, R37 ;  /* 0x0000002500257308 */ /* 0x000fe20000000800 */
[--C-:B------:R-:W-:Y:S09]  /*12200*/  FFMA.FTZ R40, R43, UR4, -R66.reuse ;  /* 0x000000042b287c23 */ /* 0x100ff20008010842 */
[----:B------:R-:W-:Y:S10]  /*12210*/  MUFU.EX2 R35, R35 ;  /* 0x0000002300237308 */ /* 0x000ff40000000800 */
[----:B------:R-:W4:Y:S01]  /*12220*/  MUFU.EX2 R34, R77 ;  /* 0x0000004d00227308 */ /* 0x000f220000000800 */
[----:B-1----:R-:W-:Y:S09]  /*12230*/  F2FP.F16.F32.PACK_AB R16, R76, R33 ;  /* 0x000000214c10723e */ /* 0x002ff200000000ff */
[----:B------:R-:W1:Y:S10]  /*12240*/  MUFU.EX2 R38, R78 ;  /* 0x0000004e00267308 */ /* 0x000e740000000800 */
[----:B------:R-:W-:Y:S10]  /*12250*/  MUFU.EX2 R39, R39 ;  /* 0x0000002700277308 */ /* 0x000ff40000000800 */
[----:B------:R-:W5:Y:S01]  /*12260*/  MUFU.EX2 R36, R36 ;  /* 0x0000002400247308 */ /* 0x000f620000000800 */
[----:B----4-:R-:W-:Y:S01]  /*12270*/  F2FP.F16.F32.PACK_AB R18, R34, R35 ;  /* 0x000000232212723e */ /* 0x010fe200000000ff */
[--C-:B------:R-:W-:Y:S01]  /*12280*/  FFMA.FTZ R77, R47, UR4, -R66.reuse ;  /* 0x000000042f4d7c23 */ /* 0x100fe20008010842 */
[--C-:B------:R-:W-:Y:S07]  /*12290*/  FFMA.FTZ R47, R48, UR4, -R69.reuse ;  /* 0x00000004302f7c23 */ /* 0x100fee0008010845 */
[----:B------:R-:W-:Y:S01]  /*122a0*/  MUFU.EX2 R40, R40 ;  /* 0x0000002800287308 */ /* 0x000fe20000000800 */
[----:B-1----:R-:W-:Y:S01]  /*122b0*/  F2FP.F16.F32.PACK_AB R17, R38, R37 ;  /* 0x000000252611723e */ /* 0x002fe200000000ff */
[--C-:B------:R-:W-:Y:S01]  /*122c0*/  FFMA.FTZ R78, R41, UR4, -R66.reuse ;  /* 0x00000004294e7c23 */ /* 0x100fe20008010842 */
[--C-:B------:R-:W-:Y:S01]  /*122d0*/  FFMA.FTZ R41, R45, UR4, -R66.reuse ;  /* 0x000000042d297c23 */ /* 0x100fe20008010842 */
[--C-:B------:R-:W-:Y:S06]  /*122e0*/  FFMA.FTZ R45, R42, UR4, -R69.reuse ;  /* 0x000000042a2d7c23 */ /* 0x100fec0008010845 */
[----:B------:R-:W-:Y:S01]  /*122f0*/  MUFU.EX2 R47, R47 ;  /* 0x0000002f002f7308 */ /* 0x000fe20000000800 */
[--C-:B------:R-:W-:Y:S01]  /*12300*/  FFMA.FTZ R48, R49, UR4, -R66.reuse ;  /* 0x0000000431307c23 */ /* 0x100fe20008010842 */
[--C-:B------:R-:W-:Y:S01]  /*12310*/  FFMA.FTZ R49, R51, UR4, -R66.reuse ;  /* 0x0000000433317c23 */ /* 0x100fe20008010842 */
[----:B------:R-:W-:Y:S01]  /*12320*/  FFMA.FTZ R51, R53, UR4, -R66 ;  /* 0x0000000435337c23 */ /* 0x000fe20008010842 */
[----:B-----5:R-:W-:Y:S06]  /*12330*/  F2FP.F16.F32.PACK_AB R19, R36, R39 ;  /* 0x000000272413723e */ /* 0x020fec00000000ff */
[----:B------:R-:W1:Y:S01]  /*12340*/  MUFU.EX2 R43, R78 ;  /* 0x0000004e002b7308 */ /* 0x000e620000000800 */
[--C-:B------:R-:W-:Y:S09]  /*12350*/  FFMA.FTZ R53, R52, UR4, -R69.reuse ;  /* 0x0000000434357c23 */ /* 0x100ff20008010845 */
[----:B------:R-:W-:Y:S01]  /*12360*/  MUFU.EX2 R41, R41 ;  /* 0x0000002900297308 */ /* 0x000fe20000000800 */
[C---:B---3--:R-:W-:Y:S09]  /*12370*/  HMMA.16816.F32 R108, R16.reuse, R20, R108 ;  /* 0x00000014106c723c */ /* 0x048ff2000000186c */
[----:B------:R-:W3:Y:S10]  /*12380*/  MUFU.EX2 R42, R77 ;  /* 0x0000004d002a7308 */ /* 0x000ef40000000800 */
[----:B------:R-:W4:Y:S01]  /*12390*/  MUFU.EX2 R45, R45 ;  /* 0x0000002d002d7308 */ /* 0x000f220000000800 */
[C---:B------:R-:W-:Y:S01]  /*123a0*/  HMMA.16816.F32 R104, R16.reuse, R22, R104 ;  /* 0x000000161068723c */ /* 0x040fe20000001868 */
[----:B------:R-:W5:Y:S08]  /*123b0*/  LDSM.16.MT88.4 R20, [R68+0x1400] ;  /* 0x001400004414783b */ /* 0x000f700000004200 */
[----:B------:R-:W-:Y:S10]  /*123c0*/  MUFU.EX2 R48, R48 ;  /* 0x0000003000307308 */ /* 0x000ff40000000800 */
[----:B------:R-:W5:Y:S01]  /*123d0*/  MUFU.EX2 R49, R49 ;  /* 0x0000003100317308 */ /* 0x000f620000000800 */
[C---:B------:R-:W-:Y:S09]  /*123e0*/  HMMA.16816.F32 R100, R16.reuse, R28, R100 ;  /* 0x0000001c1064723c */ /* 0x040ff20000001864 */
[----:B------:R-:W-:Y:S10]  /*123f0*/  MUFU.EX2 R51, R51 ;  /* 0x0000003300337308 */ /* 0x000ff40000000800 */
[----:B------:R-:W-:Y:S01]  /*12400*/  MUFU.EX2 R53, R53 ;  /* 0x0000003500357308 */ /* 0x000fe20000000800 */
[----:B------:R-:W-:Y:S01]  /*12410*/  HMMA.16816.F32 R96, R16, R30, R96 ;  /* 0x0000001e1060723c */ /* 0x000fe20000001860 */
[----:B------:R-:W5:Y:S02]  /*12420*/  LDSM.16.MT88.4 R28, [R123+0x4800] ;  /* 0x004800007b1c783b */ /* 0x000f640000004200 */
[----:B-1----:R-:W-:Y:S02]  /*12430*/  F2FP.F16.F32.PACK_AB R16, R40, R43 ;  /* 0x0000002b2810723e */ /* 0x002fe400000000ff */
[----:B---3--:R-:W-:Y:S02]  /*12440*/  F2FP.F16.F32.PACK_AB R18, R42, R41 ;  /* 0x000000292a12723e */ /* 0x008fe400000000ff */
[----:B----4-:R-:W-:Y:S02]  /*12450*/  F2FP.F16.F32.PACK_AB R17, R46, R45 ;  /* 0x0000002d2e11723e */ /* 0x010fe400000000ff */
[----:B------:R-:W-:Y:S07]  /*12460*/  F2FP.F16.F32.PACK_AB R19, R47, R44 ;  /* 0x0000002c2f13723e */ /* 0x000fee00000000ff */
[C---:B--2---:R-:W-:Y:S03]  /*12470*/  HMMA.16816.F32 R108, R16.reuse, R24, R108 ;  /* 0x00000018106c723c */ /* 0x044fe6000000186c */
[----:B------:R-:W-:Y:S01]  /*12480*/  FFMA.FTZ R24, R50, UR4, -R69 ;  /* 0x0000000432187c23 */ /* 0x000fe20008010845 */
[----:B------:R-:W-:Y:S01]  /*12490*/  FADD.FTZ R25, R15, R132 ;  /* 0x000000840f197221 */ /* 0x000fe20000010000 */
[----:B------:R1:W2:Y:S03]  /*124a0*/  MUFU.EX2 R50, R55 ;  /* 0x0000003700327308 */ /* 0x0002a60000000800 */
[C---:B------:R-:W-:Y:S07]  /*124b0*/  HMMA.16816.F32 R104, R16.reuse, R26, R104 ;  /* 0x0000001a1068723c */ /* 0x040fee0000001868 */
[----:B------:R3:W4:Y:S01]  /*124c0*/  MUFU.EX2 R52, R24 ;  /* 0x0000001800347308 */ /* 0x0007220000000800 */
[----:B------:R-:W-:Y:S09]  /*124d0*/  FADD.FTZ R130, R130, R25 ;  /* 0x0000001982827221 */ /* 0x000ff20000010000 */
[----:B------:R4:W-:Y:S01]  /*124e0*/  MUFU.EX2 R15, R54 ;  /* 0x00000036000f7308 */ /* 0x0009e20000000800 */
[----:B------:R-:W-:Y:S01]  /*124f0*/  FADD.FTZ R133, R133, R130 ;  /* 0x0000008285857221 */ /* 0x000fe20000010000 */
[C---:B-----5:R-:W-:Y:S03]  /*12500*/  HMMA.16816.F32 R100, R16.reuse, R20, R100 ;  /* 0x000000141064723c */ /* 0x060fe60000001864 */
[----:B------:R-:W-:Y:S01]  /*12510*/  FADD.FTZ R20, R14, R125 ;  /* 0x0000007d0e147221 */ /* 0x000fe20000010000 */
[----:B------:R-:W-:Y:S04]  /*12520*/  FADD.FTZ R138, R138, R133 ;  /* 0x000000858a8a7221 */ /* 0x000fe80000010000 */
[----:B------:R5:W5:Y:S01]  /*12530*/  MUFU.EX2 R14, R56 ;  /* 0x00000038000e7308 */ /* 0x000b620000000800 */
[----:B-1----:R-:W-:Y:S01]  /*12540*/  FFMA.FTZ R55, R59, UR4, -R66 ;  /* 0x000000043b377c23 */ /* 0x002fe20008010842 */
[----:B------:R-:W-:Y:S01]  /*12550*/  FADD.FTZ R137, R137, R20 ;  /* 0x0000001489897221 */ /* 0x000fe20000010000 */
[----:B------:R-:W-:Y:S01]  /*12560*/  HMMA.16816.F32 R96, R16, R22, R96 ;  /* 0x000000161060723c */ /* 0x000fe20000001860 */
[----:B------:R-:W1:Y:S02]  /*12570*/  LDSM.16.MT88.4 R16, [R68+0x1800] ;  /* 0x001800004410783b */ /* 0x000e640000004200 */
[----:B------:R-:W-:Y:S01]  /*12580*/  FADD.FTZ R137, R136, R137 ;  /* 0x0000008988897221 */ /* 0x000fe20000010000 */
[----:B------:R-:W-:Y:S01]  /*12590*/  FADD.FTZ R83, R83, R138 ;  /* 0x0000008a53537221 */ /* 0x000fe20000010000 */
[----:B------:R-:W-:Y:S02]  /*125a0*/  F2FP.F16.F32.PACK_AB R20, R49, R48 ;  /* 0x000000303114723e */ /* 0x000fe400000000ff */
[----:B------:R-:W-:Y:S01]  /*125b0*/  MUFU.EX2 R55, R55 ;  /* 0x0000003700377308 */ /* 0x000fe20000000800 */
[----:B---3--:R-:W-:Y:S01]  /*125c0*/  FADD.FTZ R24, R82, R137 ;  /* 0x0000008952187221 */ /* 0x008fe20000010000 */
[----:B------:R-:W-:Y:S01]  /*125d0*/  FADD.FTZ R80, R80, R83 ;  /* 0x0000005350507221 */ /* 0x000fe20000010000 */
[----:B--2---:R-:W-:Y:S01]  /*125e0*/  F2FP.F16.F32.PACK_AB R22, R50, R51 ;  /* 0x000000333216723e */ /* 0x004fe200000000ff */
[----:B----4-:R-:W-:Y:S01]  /*125f0*/  FFMA.FTZ R54, R57, UR4, -R66 ;  /* 0x0000000439367c23 */ /* 0x010fe20008010842 */
[----:B------:R-:W-:Y:S01]  /*12600*/  FADD.FTZ R24, R81, R24 ;  /* 0x0000001851187221 */ /* 0x000fe20000010000 */
[----:B------:R-:W-:Y:S01]  /*12610*/  FADD.FTZ R87, R87, R80 ;  /* 0x0000005057577221 */ /* 0x000fe20000010000 */
[----:B------:R-:W-:Y:S01]  /*12620*/  F2FP.F16.F32.PACK_AB R21, R53, R52 ;  /* 0x000000343515723e */ /* 0x000fe200000000ff */
[----:B-----5:R-:W-:Y:S01]  /*12630*/  FFMA.FTZ R56, R58, UR4, -R69 ;  /* 0x000000043a387c23 */ /* 0x020fe20008010845 */
[----:B------:R-:W-:Y:S01]  /*12640*/  FADD.FTZ R139, R139, R24 ;  /* 0x000000188b8b7221 */ /* 0x000fe20000010000 */
[----:B------:R-:W-:Y:S01]  /*12650*/  FADD.FTZ R87, R142, R87 ;  /* 0x000000578e577221 */ /* 0x000fe20000010000 */
[----:B------:R-:W-:Y:S01]  /*12660*/  F2FP.F16.F32.PACK_AB R23, R14, R15 ;  /* 0x0000000f0e17723e */ /* 0x000fe200000000ff */
[----:B------:R-:W-:Y:S01]  /*12670*/  FFMA.FTZ R66, R63, UR4, -R66 ;  /* 0x000000043f427c23 */ /* 0x000fe20008010842 */
[----:B------:R-:W-:Y:S01]  /*12680*/  FADD.FTZ R139, R144, R139 ;  /* 0x0000008b908b7221 */ /* 0x000fe20000010000 */
[----:B------:R-:W-:Y:S01]  /*12690*/  FADD.FTZ R140, R140, R87 ;  /* 0x000000578c8c7221 */ /* 0x000fe20000010000 */
[----:B------:R-:W-:Y:S01]  /*126a0*/  FFMA.FTZ R69, R64, UR4, -R69 ;  /* 0x0000000440457c23 */ /* 0x000fe20008010845 */
[----:B------:R-:W2:Y:S01]  /*126b0*/  MUFU.EX2 R54, R54 ;  /* 0x0000003600367308 */ /* 0x000ea20000000800 */
[----:B------:R-:W-:Y:S01]  /*126c0*/  FADD.FTZ R24, R32, R139 ;  /* 0x0000008b20187221 */ /* 0x000fe20000010000 */
[C---:B------:R-:W-:Y:S08]  /*126d0*/  HMMA.16816.F32 R108, R20.reuse, R28, R108 ;  /* 0x0000001c146c723c */ /* 0x040ff0000000186c */
[----:B------:R-:W-:Y:S01]  /*126e0*/  MUFU.EX2 R32, R61 ;  /* 0x0000003d00207308 */ /* 0x000fe20000000800 */
[----:B------:R-:W-:Y:S01]  /*126f0*/  FADD.FTZ R24, R135, R24 ;  /* 0x0000001887187221 */ /* 0x000fe20000010000 */
[----:B------:R-:W-:Y:S08]  /*12700*/  FADD.FTZ R140, R89, R140 ;  /* 0x0000008c598c7221 */ /* 0x000ff00000010000 */
[----:B------:R-:W3:Y:S01]  /*12710*/  MUFU.EX2 R87, R66 ;  /* 0x0000004200577308 */ /* 0x000ee20000000800 */
[C---:B------:R-:W-:Y:S01]  /*12720*/  HMMA.16816.F32 R104, R20.reuse, R30, R104 ;  /* 0x0000001e1468723c */ /* 0x040fe20000001868 */
[----:B------:R-:W4:Y:S02]  /*12730*/  LDSM.16.MT88.4 R28, [R123+0x4c00] ;  /* 0x004c00007b1c783b */ /* 0x000f240000004200 */
[----:B------:R-:W-:Y:S01]  /*12740*/  FADD.FTZ R37, R37, R24 ;  /* 0x0000001825257221 */ /* 0x000fe20000010000 */
[----:B------:R-:W-:Y:S05]  /*12750*/  FADD.FTZ R33, R33, R140 ;  /* 0x0000008c21217221 */ /* 0x000fea0000010000 */
[----:B------:R-:W-:Y:S01]  /*12760*/  MUFU.EX2 R56, R56 ;  /* 0x0000003800387308 */ /* 0x000fe20000000800 */
[----:B------:R-:W-:Y:S01]  /*12770*/  FADD.FTZ R38, R38, R37 ;  /* 0x0000002526267221 */ /* 0x000fe20000010000 */
[----:B------:R-:W-:Y:S01]  /*12780*/  FADD.FTZ R76, R76, R33 ;  /* 0x000000214c4c7221 */ /* 0x000fe20000010000 */
[C---:B-1----:R-:W-:Y:S01]  /*12790*/  HMMA.16816.F32 R100, R20.reuse, R16, R100 ;  /* 0x000000101464723c */ /* 0x042fe20000001864 */
[----:B------:R-:W1:Y:S06]  /*127a0*/  LDSM.16.MT88.4 R24, [R68+0x1c00] ;  /* 0x001c00004418783b */ /* 0x000e6c0000004200 */
[----:B------:R-:W5:Y:S01]  /*127b0*/  MUFU.EX2 R33, R60 ;  /* 0x0000003c00217308 */ /* 0x000f620000000800 */
[----:B------:R-:W-:Y:S01]  /*127c0*/  FADD.FTZ R37, R35, R76 ;  /* 0x0000004c23257221 */ /* 0x000fe20000010000 */
[----:B------:R-:W-:Y:S01]  /*127d0*/  FADD.FTZ R39, R39, R38 ;  /* 0x0000002627277221 */ /* 0x000fe20000010000 */
[----:B--2---:R-:W-:Y:S07]  /*127e0*/  F2FP.F16.F32.PACK_AB R16, R55, R54 ;  /* 0x000000363710723e */ /* 0x004fee00000000ff */
[----:B------:R-:W-:Y:S01]  /*127f0*/  MUFU.EX2 R35, R62 ;  /* 0x0000003e00237308 */ /* 0x000fe20000000800 */
[----:B------:R-:W-:Y:S01]  /*12800*/  FADD.FTZ R34, R34, R37 ;  /* 0x0000002522227221 */ /* 0x000fe20000010000 */
[----:B------:R-:W-:Y:S08]  /*12810*/  HMMA.16816.F32 R96, R20, R18, R96 ;  /* 0x000000121460723c */ /* 0x000ff00000001860 */
[----:B------:R-:W2:Y:S01]  /*12820*/  MUFU.EX2 R38, R69 ;  /* 0x0000004500267308 */ /* 0x000ea20000000800 */
[----:B------:R-:W-:Y:S01]  /*12830*/  FADD.FTZ R36, R36, R39 ;  /* 0x0000002724247221 */ /* 0x000fe20000010000 */
[----:B------:R-:W-:Y:S01]  /*12840*/  FADD.FTZ R43, R43, R34 ;  /* 0x000000222b2b7221 */ /* 0x000fe20000010000 */
[----:B---3--:R-:W-:Y:S02]  /*12850*/  F2FP.F16.F32.PACK_AB R18, R87, R32 ;  /* 0x000000205712723e */ /* 0x008fe400000000ff */
[----:B------:R-:W-:Y:S01]  /*12860*/  FADD.FTZ R45, R45, R36 ;  /* 0x000000242d2d7221 */ /* 0x000fe20000010000 */
[----:B------:R-:W-:Y:S01]  /*12870*/  FADD.FTZ R40, R40, R43 ;  /* 0x0000002b28287221 */ /* 0x000fe20000010000 */
[----:B-----5:R-:W-:Y:S02]  /*12880*/  F2FP.F16.F32.PACK_AB R17, R33, R56 ;  /* 0x000000382111723e */ /* 0x020fe400000000ff */
[----:B------:R-:W-:Y:S01]  /*12890*/  FADD.FTZ R45, R46, R45 ;  /* 0x0000002d2e2d7221 */ /* 0x000fe20000010000 */
[----:B------:R-:W-:Y:S03]  /*128a0*/  FADD.FTZ R21, R41, R40 ;  /* 0x0000002829157221 */ /* 0x000fe60000010000 */
[----:B------:R-:W-:Y:S01]  /*128b0*/  FADD.FTZ R44, R44, R45 ;  /* 0x0000002d2c2c7221 */ /* 0x000fe20000010000 */
[----:B------:R-:W-:Y:S01]  /*128c0*/  FADD.FTZ R21, R42, R21 ;  /* 0x000000152a157221 */ /* 0x000fe20000010000 */
[----:B--2---:R-:W-:Y:S02]  /*128d0*/  F2FP.F16.F32.PACK_AB R19, R38, R35 ;  /* 0x000000232613723e */ /* 0x004fe400000000ff */
[----:B------:R-:W-:Y:S01]  /*128e0*/  FADD.FTZ R47, R47, R44 ;  /* 0x0000002c2f2f7221 */ /* 0x000fe20000010000 */
[----:B------:R-:W-:Y:S03]  /*128f0*/  FADD.FTZ R20, R48, R21 ;  /* 0x0000001530147221 */ /* 0x000fe60000010000 */
[----:B------:R-:W-:Y:S01]  /*12900*/  FADD.FTZ R52, R52, R47 ;  /* 0x0000002f34347221 */ /* 0x000fe20000010000 */
[C---:B----4-:R-:W-:Y:S05]  /*12910*/  HMMA.16816.F32 R108, R16.reuse, R28, R108 ;  /* 0x0000001c106c723c */ /* 0x050fea000000186c */
[----:B------:R-:W-:Y:S01]  /*12920*/  FADD.FTZ R20, R49, R20 ;  /* 0x0000001431147221 */ /* 0x000fe20000010000 */
[----:B------:R-:W-:Y:S02]  /*12930*/  FADD.FTZ R52, R53, R52 ;  /* 0x0000003435347221 */ /* 0x000fe40000010000 */
        /* <DEDUP_REMOVED lines=15> */
[----:B------:R-:W-:Y:S07]  /*12a30*/  @P0 BRA `(.L_x_4828) ;  /* 0xffffffc400f40947 */ /* 0x000fee000383ffff */
.L_x_4824:
[----:B------:R-:W1:Y:S01]  /*12a40*/  SHFL.BFLY PT, R0, R89, 0x2, 0x1f ;  /* 0x0c401f0059007f89 */ /* 0x000e6200000e0000 */
[----:B------:R-:W-:Y:S01]  /*12a50*/  SHF.L.U32 R5, R85, 0x1, RZ ;  /* 0x0000000155057819 */ /* 0x000fe200000006ff */
[----:B------:R-:W2:Y:S01]  /*12a60*/  S2UR UR4, SR_CTAID.Y ;  /* 0x00000000000479c3 */ /* 0x000ea20000002600 */
[----:B------:R-:W-:Y:S01]  /*12a70*/  LOP3.LUT R119, R119, 0xc0, R118, 0xf8, !PT ;  /* 0x000000c077777812 */ /* 0x000fe200078ef876 */
[----:B------:R-:W3:Y:S01]  /*12a80*/  SHFL.BFLY PT, R6, R87, 0x2, 0x1f ;  /* 0x0c401f0057067f89 */ /* 0x000ee200000e0000 */
[----:B------:R-:W-:Y:S01]  /*12a90*/  LOP3.LUT R5, R5, 0x6, RZ, 0xc0, !PT ;  /* 0x0000000605057812 */ /* 0x000fe200078ec0ff */
[----:B------:R-:W-:Y:S01]  /*12aa0*/  BSSY.RECONVERGENT B0, `(.L_x_4829) ;  /* 0x000005d000007945 */ /* 0x000fe20003800200 */
[----:B------:R-:W-:-:S03]  /*12ab0*/  LOP3.LUT R10, R84, 0xd8, RZ, 0xc0, !PT ;  /* 0x000000d8540a7812 */ /* 0x000fc600078ec0ff */
[----:B------:R-:W-:Y:S01]  /*12ac0*/  BAR.SYNC.DEFER_BLOCKING 0x0 ;  /* 0x0000000000007b1d */ /* 0x000fe20000010000 */
[----:B------:R-:W-:Y:S02]  /*12ad0*/  LOP3.LUT R5, R5, 0x3e00, R120, 0xf8, !PT ;  /* 0x00003e0005057812 */ /* 0x000fe400078ef878 */
[----:B------:R-:W-:Y:S02]  /*12ae0*/  IADD3 R15, PT, PT, -R95, RZ, RZ ;  /* 0x000000ff5f0f7210 */ /* 0x000fe40007ffe1ff */
[----:B------:R-:W-:-:S03]  /*12af0*/  LOP3.LUT P2, RZ, R85, 0x3, RZ, 0xc0, !PT ;  /* 0x0000000355ff7812 */ /* 0x000fc6000784c0ff */
        /* <DEDUP_REMOVED lines=12> */
[----:B---3--:R-:W-:-:S02]  /*12bc0*/  FADD.FTZ R2, R6, R3 ;  /* 0x0000000306027221 */ /* 0x008fc40000010000 */
[----:B------:R-:W-:Y:S01]  /*12bd0*/  FSETP.NE.FTZ.AND P0, PT, R0, RZ, PT ;  /* 0x000000ff0000720b */ /* 0x000fe20003f15000 */
[----:B------:R-:W1:Y:S01]  /*12be0*/  MUFU.RCP R3, R0 ;  /* 0x0000000000037308 */ /* 0x000e620000001000 */
[----:B------:R-:W-:Y:S01]  /*12bf0*/  LOP3.LUT R6, R5, 0x20, R118, 0xf8, !PT ;  /* 0x0000002005067812 */ /* 0x000fe200078ef876 */
[----:B------:R-:W-:Y:S01]  /*12c00*/  IMAD R14, R95, R14, R15 ;  /* 0x0000000e5f0e7224 */ /* 0x000fe200078e020f */
[----:B------:R-:W-:Y:S02]  /*12c10*/  FSETP.NE.FTZ.AND P1, PT, R2, RZ, PT ;  /* 0x000000ff0200720b */ /* 0x000fe40003f35000 */
[----:B------:R-:W-:-:S03]  /*12c20*/  MOV R15, 0xff800000 ;  /* 0xff800000000f7802 */ /* 0x000fc60000000f00 */
[----:B------:R-:W3:Y:S04]  /*12c30*/  MUFU.RCP R4, R2 ;  /* 0x0000000200047308 */ /* 0x000ee80000001000 */
[----:B------:R-:W4:Y:S04]  /*12c40*/  @P0 LDC R16, c[0x0][0x458] ;  /* 0x00011600ff100b82 */ /* 0x000f280000000800 */
[----:B------:R-:W5:Y:S01]  /*12c50*/  @P0 MUFU.LG2 R0, R0 ;  /* 0x0000000000000308 */ /* 0x000f620000000c00 */
[----:B-1----:R-:W-:-:S03]  /*12c60*/  FSEL R3, R3, 1, P0 ;  /* 0x3f80000003037808 */ /* 0x002fc60000000000 */
[----:B------:R-:W1:Y:S02]  /*12c70*/  @P1 LDC R18, c[0x0][0x458] ;  /* 0x00011600ff121b82 */ /* 0x000e640000000800 */
        /* <DEDUP_REMOVED lines=10> */
[----:B------:R-:W-:Y:S01]  /*12d20*/  LEA R4, R4, UR6, 0x2 ;  /* 0x0000000604047c11 */ /* 0x000fe2000f8e10ff */
[C---:B------:R-:W-:Y:S01]  /*12d30*/  FMUL.FTZ R108, R5.reuse, R108 ;  /* 0x0000006c056c7220 */ /* 0x040fe20000410000 */
[C---:B------:R-:W-:Y:S01]  /*12d40*/  LOP3.LUT R3, R118.reuse, 0x80, RZ, 0xc0, !PT ;  /* 0x0000008076037812 */ /* 0x040fe200078ec0ff */
        /* <DEDUP_REMOVED lines=15> */
[----:B------:R-:W-:Y:S01]  /*12e40*/  SHF.R.U32.HI R3, RZ, 0x1, R85 ;  /* 0x00000001ff037819 */ /* 0x000fe20000011655 */
        /* <DEDUP_REMOVED lines=16> */
[----:B------:R-:W-:-:S04]  /*12f50*/  IMAD R13, R14, R13, UR6 ;  /* 0x000000060e0d7e24 */ /* 0x000fc8000f8e020d */
[----:B--2---:R-:W-:Y:S01]  /*12f60*/  IMAD R0, R13, UR4, RZ ;  /* 0x000000040d007c24 */ /* 0x004fe2000f8e02ff */
[----:B------:R2:W4:Y:S01]  /*12f70*/  LDS.128 R8, [R20] ;  /* 0x0000000014087984 */ /* 0x0005220000000c00 */
[----:B---3--:R-:W-:Y:S01]  /*12f80*/  MOV R17, 0xff800000 ;  /* 0xff80000000117802 */ /* 0x008fe20000000f00 */
[----:B-1----:R-:W-:Y:S02]  /*12f90*/  @P1 FFMA.FTZ R17, R67, R18, R2 ;  /* 0x0000001243111223 */ /* 0x002fe40000010002 */
[----:B------:R2:W1:Y:S01]  /*12fa0*/  LDS.128 R4, [R20+0x800] ;  /* 0x0008000014047984 */ /* 0x0004620000000c00 */
[----:B------:R-:W-:Y:S05]  /*12fb0*/  @P2 BRA `(.L_x_4830) ;  /* 0x00000000002c2947 */ /* 0x000fea0003800000 */
[----:B------:R-:W3:Y:S01]  /*12fc0*/  LDCU.64 UR4, c[0x0][0x428] ;  /* 0x00008500ff0477ac */ /* 0x000ee20008000a00 */
[----:B------:R-:W-:Y:S01]  /*12fd0*/  VIADD R3, R94, -UR6 ;  /* 0x800000065e037c36 */ /* 0x000fe20008000000 */
[----:B------:R-:W-:Y:S01]  /*12fe0*/  IADD3 R2, P0, PT, R13, R12, RZ ;  /* 0x0000000c0d027210 */ /* 0x000fe20007f1e0ff */
[----:B------:R-:W-:-:S03]  /*12ff0*/  VIADD R14, R12, 0x8 ;  /* 0x000000080c0e7836 */ /* 0x000fc60000000000 */
[-C--:B------:R-:W-:Y:S02]  /*13000*/  ISETP.GE.AND P2, PT, R12, R3.reuse, PT ;  /* 0x000000030c00720c */ /* 0x080fe40003f46270 */
[----:B------:R-:W-:Y:S02]  /*13010*/  ISETP.GE.AND P1, PT, R14, R3, PT ;  /* 0x000000030e00720c */ /* 0x000fe40003f26270 */
[----:B------:R-:W-:Y:S02]  /*13020*/  LEA.HI.X.SX32 R13, R13, RZ, 0x1, P0 ;  /* 0x000000ff0d0d7211 */ /* 0x000fe400000f0eff */
[----:B---3--:R-:W-:-:S04]  /*13030*/  LEA R12, P0, R2, UR4, 0x2 ;  /* 0x00000004020c7c11 */ /* 0x008fc8000f8010ff */
[----:B------:R-:W-:-:S05]  /*13040*/  LEA.HI.X R13, R2, UR5, R13, 0x2, P0 ;  /* 0x00000005020d7c11 */ /* 0x000fca00080f140d */
[----:B------:R3:W-:Y:S04]  /*13050*/  @!P2 STG.E desc[UR8][R12.64], R17 ;  /* 0x000000110c00a986 */ /* 0x0007e8000c101908 */
[----:B------:R3:W-:Y:S02]  /*13060*/  @!P1 STG.E desc[UR8][R12.64+0x20], R15 ;  /* 0x0000200f0c009986 */ /* 0x0007e4000c101908 */
.L_x_4830:
[----:B------:R-:W-:Y:S05]  /*13070*/  BSYNC.RECONVERGENT B0 ;  /* 0x0000000000007941 */ /* 0x000fea0003800200 */
.L_x_4829:
[----:B---3--:R-:W3:Y:S01]  /*13080*/  LDS.128 R16, [R20+0x1000] ;  /* 0x0010000014107984 */ /* 0x008ee20000000c00 */
        /* <DEDUP_REMOVED lines=19> */
[----:B----4-:R2:W-:Y:S04]  /*131c0*/  @!P4 STG.E.128 desc[UR8][R2.64], R8 ;  /* 0x000000080200c986 */ /* 0x0105e8000c101d08 */
[----:B-1----:R2:W-:Y:S04]  /*131d0*/  @!P3 STG.E.128 desc[UR8][R2.64+0x800], R4 ;  /* 0x000800040200b986 */ /* 0x0025e8000c101d08 */
[----:B---3--:R2:W-:Y:S01]  /*131e0*/  @!P2 STG.E.128 desc[UR8][R2.64+0x1000], R16 ;  /* 0x001000100200a986 */ /* 0x0085e2000c101d08 */
[----:B------:R-:W-:Y:S05]  /*131f0*/  @P0 EXIT ;  /* 0x000000000000094d */ /* 0x000fea0003800000 */
[----:B------:R-:W-:Y:S01]  /*13200*/  STG.E.128 desc[UR8][R2.64+0x1800], R12 ;  /* 0x0018000c02007986 */ /* 0x000fe2000c101d08 */
[----:B------:R-:W-:Y:S05]  /*13210*/  EXIT ;  /* 0x000000000000794d */ /* 0x000fea0003800000 */
.L_x_4831:
        /* <DEDUP_REMOVED lines=14> */
.L_x_4943:


//--------------------- .nv.shared._ZN5flash32flash_fwd_splitkv_combine_kernelI23Flash_fwd_kernel_traitsILi32ELi64ELi256ELi4ELb0ELb0EN7cutlass6half_tE19Flash_kernel_traitsILi32ELi64ELi256ELi4ES3_EELi16ELi7ELb0EEEvNS_16Flash_fwd_paramsE --------------------------
	.section	.nv.shared._ZN5flash32flash_fwd_splitkv_combine_kernelI23Flash_fwd_kernel_traitsILi32ELi64ELi256ELi4ELb0ELb0EN7cutlass6half_tE19Flash_kernel_traitsILi32ELi64ELi256ELi4ES3_EELi16ELi7ELb0EEEvNS_16Flash_fwd_paramsE,"aw",@nobits
	.sectionflags	@""
	.align	16
.nv.shared._ZN5flash32flash_fwd_splitkv_combine_kernelI23Flash_fwd_kernel_traitsILi32ELi64ELi256ELi4ELb0ELb0EN7cutlass6half_tE19Flash_kernel_traitsILi32ELi64ELi256ELi4ES3_EELi16ELi7ELb0EEEvNS_16Flash_fwd_paramsE:
	.zero		9728


//--------------------- .nv.shared.reserved.0     --------------------------
	.section	.nv.shared.reserved.0,"aw",@nobits
	.weak		__nv_reservedSMEM_offset_0_alias
	.size		__nv_reservedSMEM_offset_0_alias, 0, 64
	.other		__nv_reservedSMEM_offset_0_alias,@"STO_CUDA_RESERVED_SHARED STV_DEFAULT"
__nv_reservedSMEM_offset_0_alias:
	.zero		0
	.zero		64


//--------------------- .nv.global                --------------------------
	.section	.nv.global,"aw",@nobits
.nv.global:
	.type		_ZN78_INTERNAL_ed3f9a83_42_flash_fwd_split_hdim32_fp16_causal_sm80_cu_6987f922_31624cute1_E,@object
	.size		_ZN78_INTERNAL_ed3f9a83_42_flash_fwd_split_hdim32_fp16_causal_sm80_cu_6987f922_31624cute1_E,(_ZN78_INTERNAL_ed3f9a83_42_flash_fwd_split_hdim32_fp16_causal_sm80_cu_6987f922_31624cuda3std3__45__cpo6cbeginE - _ZN78_INTERNAL_ed3f9a83_42_flash_fwd_split_hdim32_fp16_causal_sm80_cu_6987f922_31624cute1_E)
_ZN78_INTERNAL_ed3f9a83_42_flash_fwd_split_hdim32_fp16_causal_sm80_cu_6987f922_31624cute1_E:
	.zero		1
	.type		_ZN78_INTERNAL_ed3f9a83_42_flash_fwd_split_hdim32_fp16_causal_sm80_cu_6987f922_31624cuda3std3__45__cpo6cbeginE,@object
	.size		_ZN78_INTERNAL_ed3f9a83_42_flash_fwd_split_hdim32_fp16_causal_sm80_cu_6987f922_31624cuda3std3__45__cpo6cbeginE,(_ZN78_INTERNAL_ed3f9a83_42_flash_fwd_split_hdim32_fp16_causal_sm80_cu_6987f922_31624cuda3std3__48in_placeE - _ZN78_INTERNAL_ed3f9a83_42_flash_fwd_split_hdim32_fp16_causal_sm80_cu_6987f922_31624cuda3std3__45__cpo6cbeginE)
_ZN78_INTERNAL_ed3f9a83_42_flash_fwd_split_hdim32_fp16_causal_sm80_cu_6987f922_31624cuda3std3__45__cpo6cbeginE:
	.zero		1
	.type		_ZN78_INTERNAL_ed3f9a83_42_flash_fwd_split_hdim32_fp16_causal_sm80_cu_6987f922_31624cuda3std3__48in_placeE,@object
	.size		_ZN78_INTERNAL_ed3f9a83_42_flash_fwd_split_hdim32_fp16_causal_sm80_cu_6987f922_31624cuda3std3__48in_placeE,(_ZN78_INTERNAL_ed3f9a83_42_flash_fwd_split_hdim32_fp16_causal_sm80_cu_6987f922_31624cuda3std6ranges3__45__cpo9iter_moveE - _ZN78_INTERNAL_ed3f9a83_42_flash_fwd_split_hdim32_fp16_causal_sm80_cu_6987f922_31624cuda3std3__48in_placeE)
_ZN78_INTERNAL_ed3f9a83_42_flash_fwd_split_hdim32_fp16_causal_sm80_cu_6987f922_31624cuda3std3__48in_placeE:
	.zero		1
	.type		_ZN78_INTERNAL_ed3f9a83_42_flash_fwd_split_hdim32_fp16_causal_sm80_cu_6987f922_31624cuda3std6ranges3__45__cpo9iter_moveE,@object
	.size		_ZN78_INTERNAL_ed3f9a83_42_flash_fwd_split_hdim32_fp16_causal_sm80_cu_6987f922_31624cuda3std6ranges3__45__cpo9iter_moveE,(_ZN78_INTERNAL_ed3f9a83_42_flash_fwd_split_hdim32_fp16_causal_sm80_cu_6987f922_31624cuda3std3__45__cpo5beginE - _ZN78_INTERNAL_ed3f9a83_42_flash_fwd_split_hdim32_fp16_causal_sm80_cu_6987f922_31624cuda3std6ranges3__45__cpo9iter_moveE)
_ZN78_INTERNAL_ed3f9a83_42_flash_fwd_split_hdim32_fp16_causal_sm80_cu_6987f922_31624cuda3std6ranges3__45__cpo9iter_moveE:
	.zero		1
	.type		_ZN78_INTERNAL_ed3f9a83_42_flash_fwd_split_hdim32_fp16_causal_sm80_cu_6987f922_31624cuda3std3__45__cpo5beginE,@object
	.size		_ZN78_INTERNAL_ed3f9a83_42_flash_fwd_split_hdim32_fp16_causal_sm80_cu_6987f922_31624cuda3std3__45__cpo5beginE,(_ZN78_INTERNAL_ed3f9a83_42_flash_fwd_split_hdim32_fp16_causal_sm80_cu_6987f922_31624cuda3std3__480_GLOBAL__N__ed3f9a83_42_flash_fwd_split_hdim32_fp16_causal_sm80_cu_6987f922_31626ignoreE - _ZN78_INTERNAL_ed3f9a83_42_flash_fwd_split_hdim32_fp16_causal_sm80_cu_6987f922_31624cuda3std3__45__cpo5beginE)
_ZN78_INTERNAL_ed3f9a83_42_flash_fwd_split_hdim32_fp16_causal_sm80_cu_6987f922_31624cuda3std3__45__cpo5beginE:
	.zero		1
	.type		_ZN78_INTERNAL_ed3f9a83_42_flash_fwd_split_hdim32_fp16_causal_sm80_cu_6987f922_31624cuda3std3__480_GLOBAL__N__ed3f9a83_42_flash_fwd_split_hdim32_fp16_causal_sm80_cu_6987f922_31626ignoreE,@object
	.size		_ZN78_INTERNAL_ed3f9a83_42_flash_fwd_split_hdim32_fp16_causal_sm80_cu_6987f922_31624cuda3std3__480_GLOBAL__N__ed3f9a83_42_flash_fwd_split_hdim32_fp16_causal_sm80_cu_6987f922_31626ignoreE,(_ZN78_INTERNAL_ed3f9a83_42_flash_fwd_split_hdim32_fp16_causal_sm80_cu_6987f922_31624cute7productE - _ZN78_INTERNAL_ed3f9a83_42_flash_fwd_split_hdim32_fp16_causal_sm80_cu_6987f922_31624cuda3std3__480_GLOBAL__N__ed3f9a83_42_flash_fwd_split_hdim32_fp16_causal_sm80_cu_6987f922_31626ignoreE)
_ZN78_INTERNAL_ed3f9a83_42_flash_fwd_split_hdim32_fp16_causal_sm80_cu_6987f922_31624cuda3std3__480_GLOBAL__N__ed3f9a83_42_flash_fwd_split_hdim32_fp16_causal_sm80_cu_6987f922_31626ignoreE:
	.zero		1
	.type		_ZN78_INTERNAL_ed3f9a83_42_flash_fwd_split_hdim32_fp16_causal_sm80_cu_6987f922_31624cute7productE,@object
	.size		_ZN78_INTERNAL_ed3f9a83_42_flash_fwd_split_hdim32_fp16_causal_sm80_cu_6987f922_31624cute7productE,(_ZN78_INTERNAL_ed3f9a83_42_flash_fwd_split_hdim32_fp16_causal_sm80_cu_6987f922_31624cuda3std3__45__cpo3endE - _ZN78_INTERNAL_ed3f9a83_42_flash_fwd_split_hdim32_fp16_causal_sm80_cu_6987f922_31624cute7productE)
_ZN78_INTERNAL_ed3f9a83_42_flash_fwd_split_hdim32_fp16_causal_sm80_cu_6987f922_31624cute7productE:
	.zero		1
	.type		_ZN78_INTERNAL_ed3f9a83_42_flash_fwd_split_hdim32_fp16_causal_sm80_cu_6987f922_31624cuda3std3__45__cpo3endE,@object
	.size		_ZN78_INTERNAL_ed3f9a83_42_flash_fwd_split_hdim32_fp16_causal_sm80_cu_6987f922_31624cuda3std3__45__cpo3endE,(_ZN78_INTERNAL_ed3f9a83_42_flash_fwd_split_hdim32_fp16_causal_sm80_cu_6987f922_31624cuda3std3__419piecewise_constructE - _ZN78_INTERNAL_ed3f9a83_42_flash_fwd_split_hdim32_fp16_causal_sm80_cu_6987f922_31624cuda3std3__45__cpo3endE)
_ZN78_INTERNAL_ed3f9a83_42_flash_fwd_split_hdim32_fp16_causal_sm80_cu_6987f922_31624cuda3std3__45__cpo3endE:
	.zero		1
	.type		_ZN78_INTERNAL_ed3f9a83_42_flash_fwd_split_hdim32_fp16_causal_sm80_cu_6987f922_31624cuda3std3__419piecewise_constructE,@object
	.size		_ZN78_INTERNAL_ed3f9a83_42_flash_fwd_split_hdim32_fp16_causal_sm80_cu_6987f922_31624cuda3std3__419piecewise_constructE,(_ZN78_INTERNAL_ed3f9a83_42_flash_fwd_split_hdim32_fp16_causal_sm80_cu_6987f922_31624cuda3std3__45__cpo4cendE - _ZN78_INTERNAL_ed3f9a83_42_flash_fwd_split_hdim32_fp16_causal_sm80_cu_6987f922_31624cuda3std3__419piecewise_constructE)
_ZN78_INTERNAL_ed3f9a83_42_flash_fwd_split_hdim32_fp16_causal_sm80_cu_6987f922_31624cuda3std3__419piecewise_constructE:
	.zero		1
	.type		_ZN78_INTERNAL_ed3f9a83_42_flash_fwd_split_hdim32_fp16_causal_sm80_cu_6987f922_31624cuda3std3__45__cpo4cendE,@object
	.size		_ZN78_INTERNAL_ed3f9a83_42_flash_fwd_split_hdim32_fp16_causal_sm80_cu_6987f922_31624cuda3std3__45__cpo4cendE,(_ZN78_INTERNAL_ed3f9a83_42_flash_fwd_split_hdim32_fp16_causal_sm80_cu_6987f922_31624cuda3std6ranges3__45__cpo4swapE - _ZN78_INTERNAL_ed3f9a83_42_flash_fwd_split_hdim32_fp16_causal_sm80_cu_6987f922_31624cuda3std3__45__cpo4cendE)
_ZN78_INTERNAL_ed3f9a83_42_flash_fwd_split_hdim32_fp16_causal_sm80_cu_6987f922_31624cuda3std3__45__cpo4cendE:
	.zero		1
	.type		_ZN78_INTERNAL_ed3f9a83_42_flash_fwd_split_hdim32_fp16_causal_sm80_cu_6987f922_31624cuda3std6ranges3__45__cpo4swapE,@object
	.size		_ZN78_INTERNAL_ed3f9a83_42_flash_fwd_split_hdim32_fp16_causal_sm80_cu_6987f922_31624cuda3std6ranges3__45__cpo4swapE,(.L_7 - _ZN78_INTERNAL_ed3f9a83_42_flash_fwd_split_hdim32_fp16_causal_sm80_cu_6987f922_31624cuda3std6ranges3__45__cpo4swapE)
_ZN78_INTERNAL_ed3f9a83_42_flash_fwd_split_hdim32_fp16_causal_sm80_cu_6987f922_31624cuda3std6ranges3__45__cpo4swapE:
	.zero		1
.L_7:


//--------------------- .nv.shared._ZN5flash32flash_fwd_splitkv_combine_kernelI23Flash_fwd_kernel_traitsILi32ELi64ELi256ELi4ELb0ELb0EN7cutlass6half_tE19Flash_kernel_traitsILi32ELi64ELi256ELi4ES3_EELi16ELi6ELb0EEEvNS_16Flash_fwd_paramsE --------------------------
	.section	.nv.shared._ZN5flash32flash_fwd_splitkv_combine_kernelI23Flash_fwd_kernel_traitsILi32ELi64ELi256ELi4ELb0ELb0EN7cutlass6half_tE19Flash_kernel_traitsILi32ELi64ELi256ELi4ES3_EELi16ELi6ELb0EEEvNS_16Flash_fwd_paramsE,"aw",@nobits
	.sectionflags	@""
	.align	16
.nv.shared._ZN5flash32flash_fwd_splitkv_combine_kernelI23Flash_fwd_kernel_traitsILi32ELi64ELi256ELi4ELb0ELb0EN7cutlass6half_tE19Flash_kernel_traitsILi32ELi64ELi256ELi4ES3_EELi16ELi6ELb0EEEvNS_16Flash_fwd_paramsE:
	.zero		5376


//--------------------- .nv.shared._ZN5flash32flash_fwd_splitkv_combine_kernelI23Flash_fwd_kernel_traitsILi32ELi64ELi256ELi4ELb0ELb0EN7cutlass6half_tE19Flash_kernel_traitsILi32ELi64ELi256ELi4ES3_EELi16ELi5ELb0EEEvNS_16Flash_fwd_paramsE --------------------------
	.section	.nv.shared._ZN5flash32flash_fwd_splitkv_combine_kernelI23Flash_fwd_kernel_traitsILi32ELi64ELi256ELi4ELb0ELb0EN7cutlass6half_tE19Flash_kernel_traitsILi32ELi64ELi256ELi4ES3_EELi16ELi5ELb0EEEvNS_16Flash_fwd_paramsE,"aw",@nobits
	.sectionflags	@""
	.align	16
.nv.shared._ZN5flash32flash_fwd_splitkv_combine_kernelI23Flash_fwd_kernel_traitsILi32ELi64ELi256ELi4ELb0ELb0EN7cutlass6half_tE19Flash_kernel_traitsILi32ELi64ELi256ELi4ES3_EELi16ELi5ELb0EEEvNS_16Flash_fwd_paramsE:
	.zero		3200


//--------------------- .nv.shared._ZN5flash32flash_fwd_splitkv_combine_kernelI23Flash_fwd_kernel_traitsILi32ELi64ELi256ELi4ELb0ELb0EN7cutlass6half_tE19Flash_kernel_traitsILi32ELi64ELi256ELi4ES3_EELi16ELi4ELb0EEEvNS_16Flash_fwd_paramsE --------------------------
	.section	.nv.shared._ZN5flash32flash_fwd_splitkv_combine_kernelI23Flash_fwd_kernel_traitsILi32ELi64ELi256ELi4ELb0ELb0EN7cutlass6half_tE19Flash_kernel_traitsILi32ELi64ELi256ELi4ES3_EELi16ELi4ELb0EEEvNS_16Flash_fwd_paramsE,"aw",@nobits
	.sectionflags	@""
	.align	16
.nv.shared._ZN5flash32flash_fwd_splitkv_combine_kernelI23Flash_fwd_kernel_traitsILi32ELi64ELi256ELi4ELb0ELb0EN7cutlass6half_tE19Flash_kernel_traitsILi32ELi64ELi256ELi4ES3_EELi16ELi4ELb0EEEvNS_16Flash_fwd_paramsE:
	.zero		2112


//--------------------- .nv.shared._ZN5flash32flash_fwd_splitkv_combine_kernelI23Flash_fwd_kernel_traitsILi32ELi64ELi256ELi4ELb0ELb0EN7cutlass6half_tE19Flash_kernel_traitsILi32ELi64ELi256ELi4ES3_EELi16ELi3ELb0EEEvNS_16Flash_fwd_paramsE --------------------------
	.section	.nv.shared._ZN5flash32flash_fwd_splitkv_combine_kernelI23Flash_fwd_kernel_traitsILi32ELi64ELi256ELi4ELb0ELb0EN7cutlass6half_tE19Flash_kernel_traitsILi32ELi64ELi256ELi4ES3_EELi16ELi3ELb0EEEvNS_16Flash_fwd_paramsE,"aw",@nobits
	.sectionflags	@""
	.align	16
.nv.shared._ZN5flash32flash_fwd_splitkv_combine_kernelI23Flash_fwd_kernel_traitsILi32ELi64ELi256ELi4ELb0ELb0EN7cutlass6half_tE19Flash_kernel_traitsILi32ELi64ELi256ELi4ES3_EELi16ELi3ELb0EEEvNS_16Flash_fwd_paramsE:
	.zero		1568


//--------------------- .nv.shared._ZN5flash32flash_fwd_splitkv_combine_kernelI23Flash_fwd_kernel_traitsILi32ELi64ELi256ELi4ELb0ELb0EN7cutlass6half_tE19Flash_kernel_traitsILi32ELi64ELi256ELi4ES3_EELi16ELi2ELb0EEEvNS_16Flash_fwd_paramsE --------------------------
	.section	.nv.shared._ZN5flash32flash_fwd_splitkv_combine_kernelI23Flash_fwd_kernel_traitsILi32ELi64ELi256ELi4ELb0ELb0EN7cutlass6half_tE19Flash_kernel_traitsILi32ELi64ELi256ELi4ES3_EELi16ELi2ELb0EEEvNS_16Flash_fwd_paramsE,"aw",@nobits
	.sectionflags	@""
	.align	16
.nv.shared._ZN5flash32flash_fwd_splitkv_combine_kernelI23Flash_fwd_kernel_traitsILi32ELi64ELi256ELi4ELb0ELb0EN7cutlass6half_tE19Flash_kernel_traitsILi32ELi64ELi256ELi4ES3_EELi16ELi2ELb0EEEvNS_16Flash_fwd_paramsE:
	.zero		1296


//--------------------- .nv.shared._ZN5flash32flash_fwd_splitkv_combine_kernelI23Flash_fwd_kernel_traitsILi32ELi64ELi256ELi4ELb0ELb0EN7cutlass6half_tE19Flash_kernel_traitsILi32ELi64ELi256ELi4ES3_EELi16ELi1ELb0EEEvNS_16Flash_fwd_paramsE --------------------------
	.section	.nv.shared._ZN5flash32flash_fwd_splitkv_combine_kernelI23Flash_fwd_kernel_traitsILi32ELi64ELi256ELi4ELb0ELb0EN7cutlass6half_tE19Flash_kernel_traitsILi32ELi64ELi256ELi4ES3_EELi16ELi1ELb0EEEvNS_16Flash_fwd_paramsE,"aw",@nobits
	.sectionflags	@""
	.align	16
.nv.shared._ZN5flash32flash_fwd_splitkv_combine_kernelI23Flash_fwd_kernel_traitsILi32ELi64ELi256ELi4ELb0ELb0EN7cutlass6half_tE19Flash_kernel_traitsILi32ELi64ELi256ELi4ES3_EELi16ELi1ELb0EEEvNS_16Flash_fwd_paramsE:
	.zero		1168


//--------------------- .nv.shared._ZN5flash32flash_fwd_splitkv_combine_kernelI23Flash_fwd_kernel_traitsILi32ELi64ELi256ELi4ELb0ELb0EN7cutlass6half_tE19Flash_kernel_traitsILi32ELi64ELi256ELi4ES3_EELi16ELi7ELb1EEEvNS_16Flash_fwd_paramsE --------------------------
	.section	.nv.shared._ZN5flash32flash_fwd_splitkv_combine_kernelI23Flash_fwd_kernel_traitsILi32ELi64ELi256ELi4ELb0ELb0EN7cutlass6half_tE19Flash_kernel_traitsILi32ELi64ELi256ELi4ES3_EELi16ELi7ELb1EEEvNS_16Flash_fwd_paramsE,"aw",@nobits
	.sectionflags	@""
	.align	16
.nv.shared._ZN5flash32flash_fwd_splitkv_combine_kernelI23Flash_fwd_kernel_traitsILi32ELi64ELi256ELi4ELb0ELb0EN7cutlass6half_tE19Flash_kernel_traitsILi32ELi64ELi256ELi4ES3_EELi16ELi7ELb1EEEvNS_16Flash_fwd_paramsE:
	.zero		9728


//--------------------- .nv.shared._ZN5flash32flash_fwd_splitkv_combine_kernelI23Flash_fwd_kernel_traitsILi32ELi64ELi256ELi4ELb0ELb0EN7cutlass6half_tE19Flash_kernel_traitsILi32ELi64ELi256ELi4ES3_EELi16ELi6ELb1EEEvNS_16Flash_fwd_paramsE --------------------------
	.section	.nv.shared._ZN5flash32flash_fwd_splitkv_combine_kernelI23Flash_fwd_kernel_traitsILi32ELi64ELi256ELi4ELb0ELb0EN7cutlass6half_tE19Flash_kernel_traitsILi32ELi64ELi256ELi4ES3_EELi16ELi6ELb1EEEvNS_16Flash_fwd_paramsE,"aw",@nobits
	.sectionflags	@""
	.align	16
.nv.shared._ZN5flash32flash_fwd_splitkv_combine_kernelI23Flash_fwd_kernel_traitsILi32ELi64ELi256ELi4ELb0ELb0EN7cutlass6half_tE19Flash_kernel_traitsILi32ELi64ELi256ELi4ES3_EELi16ELi6ELb1EEEvNS_16Flash_fwd_paramsE:
	.zero		5376


//--------------------- .nv.shared._ZN5flash32flash_fwd_splitkv_combine_kernelI23Flash_fwd_kernel_traitsILi32ELi64ELi256ELi4ELb0ELb0EN7cutlass6half_tE19Flash_kernel_traitsILi32ELi64ELi256ELi4ES3_EELi16ELi5ELb1EEEvNS_16Flash_fwd_paramsE --------------------------
	.section	.nv.shared._ZN5flash32flash_fwd_splitkv_combine_kernelI23Flash_fwd_kernel_traitsILi32ELi64ELi256ELi4ELb0ELb0EN7cutlass6half_tE19Flash_kernel_traitsILi32ELi64ELi256ELi4ES3_EELi16ELi5ELb1EEEvNS_16Flash_fwd_paramsE,"aw",@nobits
	.sectionflags	@""
	.align	16
.nv.shared._ZN5flash32flash_fwd_splitkv_combine_kernelI23Flash_fwd_kernel_traitsILi32ELi64ELi256ELi4ELb0ELb0EN7cutlass6half_tE19Flash_kernel_traitsILi32ELi64ELi256ELi4ES3_EELi16ELi5ELb1EEEvNS_16Flash_fwd_paramsE:
	.zero		3200


//--------------------- .nv.shared._ZN5flash32flash_fwd_splitkv_combine_kernelI23Flash_fwd_kernel_traitsILi32ELi64ELi256ELi4ELb0ELb0EN7cutlass6half_tE19Flash_kernel_traitsILi32ELi64ELi256ELi4ES3_EELi16ELi4ELb1EEEvNS_16Flash_fwd_paramsE --------------------------
	.section	.nv.shared._ZN5flash32flash_fwd_splitkv_combine_kernelI23Flash_fwd_kernel_traitsILi32ELi64ELi256ELi4ELb0ELb0EN7cutlass6half_tE19Flash_kernel_traitsILi32ELi64ELi256ELi4ES3_EELi16ELi4ELb1EEEvNS_16Flash_fwd_paramsE,"aw",@nobits
	.sectionflags	@""
	.align	16
.nv.shared._ZN5flash32flash_fwd_splitkv_combine_kernelI23Flash_fwd_kernel_traitsILi32ELi64ELi256ELi4ELb0ELb0EN7cutlass6half_tE19Flash_kernel_traitsILi32ELi64ELi256ELi4ES3_EELi16ELi4ELb1EEEvNS_16Flash_fwd_paramsE:
	.zero		2112


//--------------------- .nv.shared._ZN5flash32flash_fwd_splitkv_combine_kernelI23Flash_fwd_kernel_traitsILi32ELi64ELi256ELi4ELb0ELb0EN7cutlass6half_tE19Flash_kernel_traitsILi32ELi64ELi256ELi4ES3_EELi16ELi3ELb1EEEvNS_16Flash_fwd_paramsE --------------------------
	.section	.nv.shared._ZN5flash32flash_fwd_splitkv_combine_kernelI23Flash_fwd_kernel_traitsILi32ELi64ELi256ELi4ELb0ELb0EN7cutlass6half_tE19Flash_kernel_traitsILi32ELi64ELi256ELi4ES3_EELi16ELi3ELb1EEEvNS_16Flash_fwd_paramsE,"aw",@nobits
	.sectionflags	@""
	.align	16
.nv.shared._ZN5flash32flash_fwd_splitkv_combine_kernelI23Flash_fwd_kernel_traitsILi32ELi64ELi256ELi4ELb0ELb0EN7cutlass6half_tE19Flash_kernel_traitsILi32ELi64ELi256ELi4ES3_EELi16ELi3ELb1EEEvNS_16Flash_fwd_paramsE:
	.zero		1568


//--------------------- .nv.shared._ZN5flash32flash_fwd_splitkv_combine_kernelI23Flash_fwd_kernel_traitsILi32ELi64ELi256ELi4ELb0ELb0EN7cutlass6half_tE19Flash_kernel_traitsILi32ELi64ELi256ELi4ES3_EELi16ELi2ELb1EEEvNS_16Flash_fwd_paramsE --------------------------
	.section	.nv.shared._ZN5flash32flash_fwd_splitkv_combine_kernelI23Flash_fwd_kernel_traitsILi32ELi64ELi256ELi4ELb0ELb0EN7cutlass6half_tE19Flash_kernel_traitsILi32ELi64ELi256ELi4ES3_EELi16ELi2ELb1EEEvNS_16Flash_fwd_paramsE,"aw",@nobits
	.sectionflags	@""
	.align	16
.nv.shared._ZN5flash32flash_fwd_splitkv_combine_kernelI23Flash_fwd_kernel_traitsILi32ELi64ELi256ELi4ELb0ELb0EN7cutlass6half_tE19Flash_kernel_traitsILi32ELi64ELi256ELi4ES3_EELi16ELi2ELb1EEEvNS_16Flash_fwd_paramsE:
	.zero		1296


//--------------------- .nv.shared._ZN5flash32flash_fwd_splitkv_combine_kernelI23Flash_fwd_kernel_traitsILi32ELi64ELi256ELi4ELb0ELb0EN7cutlass6half_tE19Flash_kernel_traitsILi32ELi64ELi256ELi4ES3_EELi16ELi1ELb1EEEvNS_16Flash_fwd_paramsE --------------------------
	.section	.nv.shared._ZN5flash32flash_fwd_splitkv_combine_kernelI23Flash_fwd_kernel_traitsILi32ELi64ELi256ELi4ELb0ELb0EN7cutlass6half_tE19Flash_kernel_traitsILi32ELi64ELi256ELi4ES3_EELi16ELi1ELb1EEEvNS_16Flash_fwd_paramsE,"aw",@nobits
	.sectionflags	@""
	.align	16
.nv.shared._ZN5flash32flash_fwd_splitkv_combine_kernelI23Flash_fwd_kernel_traitsILi32ELi64ELi256ELi4ELb0ELb0EN7cutlass6half_tE19Flash_kernel_traitsILi32ELi64ELi256ELi4ES3_EELi16ELi1ELb1EEEvNS_16Flash_fwd_paramsE:
	.zero		1168


//--------------------- .nv.shared._ZN5flash24flash_fwd_splitkv_kernelI23Flash_fwd_kernel_traitsILi32ELi64ELi256ELi4ELb0ELb0EN7cutlass6half_tE19Flash_kernel_traitsILi32ELi64ELi256ELi4ES3_EELb1ELb0ELb0ELb0ELb0ELb0ELb0ELb0EEEvNS_16Flash_fwd_paramsE --------------------------
	.section	.nv.shared._ZN5flash24flash_fwd_splitkv_kernelI23Flash_fwd_kernel_traitsILi32ELi64ELi256ELi4ELb0ELb0EN7cutlass6half_tE19Flash_kernel_traitsILi32ELi64ELi256ELi4ES3_EELb1ELb0ELb0ELb0ELb0ELb0ELb0ELb0EEEvNS_16Flash_fwd_paramsE,"aw",@nobits
	.sectionflags	@""
	.align	16
	.zero		1024


//--------------------- .nv.shared._ZN5flash24flash_fwd_splitkv_kernelI23Flash_fwd_kernel_traitsILi32ELi64ELi256ELi4ELb0ELb0EN7cutlass6half_tE19Flash_kernel_traitsILi32ELi64ELi256ELi4ES3_EELb1ELb0ELb0ELb0ELb0ELb1ELb0ELb0EEEvNS_16Flash_fwd_paramsE --------------------------
	.section	.nv.shared._ZN5flash24flash_fwd_splitkv_kernelI23Flash_fwd_kernel_traitsILi32ELi64ELi256ELi4ELb0ELb0EN7cutlass6half_tE19Flash_kernel_traitsILi32ELi64ELi256ELi4ES3_EELb1ELb0ELb0ELb0ELb0ELb1ELb0ELb0EEEvNS_16Flash_fwd_paramsE,"aw",@nobits
	.sectionflags	@""
	.align	16
	.zero		1024


//--------------------- .nv.shared._ZN5flash24flash_fwd_splitkv_kernelI23Flash_fwd_kernel_traitsILi32ELi64ELi256ELi4ELb0ELb0EN7cutlass6half_tE19Flash_kernel_traitsILi32ELi64ELi256ELi4ES3_EELb1ELb0ELb0ELb0ELb0ELb0ELb0ELb1EEEvNS_16Flash_fwd_paramsE --------------------------
	.section	.nv.shared._ZN5flash24flash_fwd_splitkv_kernelI23Flash_fwd_kernel_traitsILi32ELi64ELi256ELi4ELb0ELb0EN7cutlass6half_tE19Flash_kernel_traitsILi32ELi64ELi256ELi4ES3_EELb1ELb0ELb0ELb0ELb0ELb0ELb0ELb1EEEvNS_16Flash_fwd_paramsE,"aw",@nobits
	.sectionflags	@""
	.align	16
	.zero		1024


//--------------------- .nv.shared._ZN5flash24flash_fwd_splitkv_kernelI23Flash_fwd_kernel_traitsILi32ELi64ELi256ELi4ELb0ELb0EN7cutlass6half_tE19Flash_kernel_traitsILi32ELi64ELi256ELi4ES3_EELb1ELb0ELb0ELb0ELb0ELb1ELb0ELb1EEEvNS_16Flash_fwd_paramsE --------------------------
	.section	.nv.shared._ZN5flash24flash_fwd_splitkv_kernelI23Flash_fwd_kernel_traitsILi32ELi64ELi256ELi4ELb0ELb0EN7cutlass6half_tE19Flash_kernel_traitsILi32ELi64ELi256ELi4ES3_EELb1ELb0ELb0ELb0ELb0ELb1ELb0ELb1EEEvNS_16Flash_fwd_paramsE,"aw",@nobits
	.sectionflags	@""
	.align	16
	.zero		1024


//--------------------- .nv.shared._ZN5flash24flash_fwd_splitkv_kernelI23Flash_fwd_kernel_traitsILi32ELi64ELi256ELi4ELb0ELb0EN7cutlass6half_tE19Flash_kernel_traitsILi32ELi64ELi256ELi4ES3_EELb1ELb0ELb0ELb0ELb0ELb0ELb1ELb0EEEvNS_16Flash_fwd_paramsE --------------------------
	.section	.nv.shared._ZN5flash24flash_fwd_splitkv_kernelI23Flash_fwd_kernel_traitsILi32ELi64ELi256ELi4ELb0ELb0EN7cutlass6half_tE19Flash_kernel_traitsILi32ELi64ELi256ELi4ES3_EELb1ELb0ELb0ELb0ELb0ELb0ELb1ELb0EEEvNS_16Flash_fwd_paramsE,"aw",@nobits
	.sectionflags	@""
	.align	16
	.zero		1024


//--------------------- .nv.shared._ZN5flash24flash_fwd_splitkv_kernelI23Flash_fwd_kernel_traitsILi32ELi64ELi256ELi4ELb0ELb0EN7cutlass6half_tE19Flash_kernel_traitsILi32ELi64ELi256ELi4ES3_EELb1ELb0ELb0ELb0ELb0ELb1ELb1ELb0EEEvNS_16Flash_fwd_paramsE --------------------------
	.section	.nv.shared._ZN5flash24flash_fwd_splitkv_kernelI23Flash_fwd_kernel_traitsILi32ELi64ELi256ELi4ELb0ELb0EN7cutlass6half_tE19Flash_kernel_traitsILi32ELi64ELi256ELi4ES3_EELb1ELb0ELb0ELb0ELb0ELb1ELb1ELb0EEEvNS_16Flash_fwd_paramsE,"aw",@nobits
	.sectionflags	@""
	.align	16
	.zero		1024


//--------------------- .nv.shared._ZN5flash24flash_fwd_splitkv_kernelI23Flash_fwd_kernel_traitsILi32ELi64ELi256ELi4ELb0ELb0EN7cutlass6half_tE19Flash_kernel_traitsILi32ELi64ELi256ELi4ES3_EELb1ELb0ELb0ELb0ELb0ELb0ELb1ELb1EEEvNS_16Flash_fwd_paramsE --------------------------
	.section	.nv.shared._ZN5flash24flash_fwd_splitkv_kernelI23Flash_fwd_kernel_traitsILi32ELi64ELi256ELi4ELb0ELb0EN7cutlass6half_tE19Flash_kernel_traitsILi32ELi64ELi256ELi4ES3_EELb1ELb0ELb0ELb0ELb0ELb0ELb1ELb1EEEvNS_16Flash_fwd_paramsE,"aw",@nobits
	.sectionflags	@""
	.align	16
	.zero		1024


//--------------------- .nv.shared._ZN5flash24flash_fwd_splitkv_kernelI23Flash_fwd_kernel_traitsILi32ELi64ELi256ELi4ELb0ELb0EN7cutlass6half_tE19Flash_kernel_traitsILi32ELi64ELi256ELi4ES3_EELb1ELb0ELb0ELb0ELb0ELb1ELb1ELb1EEEvNS_16Flash_fwd_paramsE --------------------------
	.section	.nv.shared._ZN5flash24flash_fwd_splitkv_kernelI23Flash_fwd_kernel_traitsILi32ELi64ELi256ELi4ELb0ELb0EN7cutlass6half_tE19Flash_kernel_traitsILi32ELi64ELi256ELi4ES3_EELb1ELb0ELb0ELb0ELb0ELb1ELb1ELb1EEEvNS_16Flash_fwd_paramsE,"aw",@nobits
	.sectionflags	@""
	.align	16
	.zero		1024


//--------------------- .nv.shared._ZN5flash24flash_fwd_splitkv_kernelI23Flash_fwd_kernel_traitsILi32ELi64ELi256ELi4ELb0ELb0EN7cutlass6half_tE19Flash_kernel_traitsILi32ELi64ELi256ELi4ES3_EELb1ELb0ELb0ELb1ELb1ELb0ELb0ELb0EEEvNS_16Flash_fwd_paramsE --------------------------
	.section	.nv.shared._ZN5flash24flash_fwd_splitkv_kernelI23Flash_fwd_kernel_traitsILi32ELi64ELi256ELi4ELb0ELb0EN7cutlass6half_tE19Flash_kernel_traitsILi32ELi64ELi256ELi4ES3_EELb1ELb0ELb0ELb1ELb1ELb0ELb0ELb0EEEvNS_16Flash_fwd_paramsE,"aw",@nobits
	.sectionflags	@""
	.align	16
	.zero		1024


//--------------------- .nv.shared._ZN5flash24flash_fwd_splitkv_kernelI23Flash_fwd_kernel_traitsILi32ELi64ELi256ELi4ELb0ELb0EN7cutlass6half_tE19Flash_kernel_traitsILi32ELi64ELi256ELi4ES3_EELb1ELb0ELb0ELb1ELb1ELb1ELb0ELb0EEEvNS_16Flash_fwd_paramsE --------------------------
	.section	.nv.shared._ZN5flash24flash_fwd_splitkv_kernelI23Flash_fwd_kernel_traitsILi32ELi64ELi256ELi4ELb0ELb0EN7cutlass6half_tE19Flash_kernel_traitsILi32ELi64ELi256ELi4ES3_EELb1ELb0ELb0ELb1ELb1ELb1ELb0ELb0EEEvNS_16Flash_fwd_paramsE,"aw",@nobits
	.sectionflags	@""
	.align	16
	.zero		1024


//--------------------- .nv.shared._ZN5flash24flash_fwd_splitkv_kernelI23Flash_fwd_kernel_traitsILi32ELi64ELi256ELi4ELb0ELb0EN7cutlass6half_tE19Flash_kernel_traitsILi32ELi64ELi256ELi4ES3_EELb1ELb0ELb0ELb1ELb1ELb0ELb1ELb0EEEvNS_16Flash_fwd_paramsE --------------------------
	.section	.nv.shared._ZN5flash24flash_fwd_splitkv_kernelI23Flash_fwd_kernel_traitsILi32ELi64ELi256ELi4ELb0ELb0EN7cutlass6half_tE19Flash_kernel_traitsILi32ELi64ELi256ELi4ES3_EELb1ELb0ELb0ELb1ELb1ELb0ELb1ELb0EEEvNS_16Flash_fwd_paramsE,"aw",@nobits
	.sectionflags	@""
	.align	16
	.zero		1024


//--------------------- .nv.shared._ZN5flash24flash_fwd_splitkv_kernelI23Flash_fwd_kernel_traitsILi32ELi64ELi256ELi4ELb0ELb0EN7cutlass6half_tE19Flash_kernel_traitsILi32ELi64ELi256ELi4ES3_EELb1ELb0ELb0ELb1ELb1ELb1ELb1ELb0EEEvNS_16Flash_fwd_paramsE --------------------------
	.section	.nv.shared._ZN5flash24flash_fwd_splitkv_kernelI23Flash_fwd_kernel_traitsILi32ELi64ELi256ELi4ELb0ELb0EN7cutlass6half_tE19Flash_kernel_traitsILi32ELi64ELi256ELi4ES3_EELb1ELb0ELb0ELb1ELb1ELb1ELb1ELb0EEEvNS_16Flash_fwd_paramsE,"aw",@nobits
	.sectionflags	@""
	.align	16
	.zero		1024


//--------------------- .nv.shared._ZN5flash24flash_fwd_splitkv_kernelI23Flash_fwd_kernel_traitsILi32ELi64ELi256ELi4ELb0ELb0EN7cutlass6half_tE19Flash_kernel_traitsILi32ELi64ELi256ELi4ES3_EELb1ELb0ELb0ELb0ELb1ELb0ELb0ELb0EEEvNS_16Flash_fwd_paramsE --------------------------
	.section	.nv.shared._ZN5flash24flash_fwd_splitkv_kernelI23Flash_fwd_kernel_traitsILi32ELi64ELi256ELi4ELb0ELb0EN7cutlass6half_tE19Flash_kernel_traitsILi32ELi64ELi256ELi4ES3_EELb1ELb0ELb0ELb0ELb1ELb0ELb0ELb0EEEvNS_16Flash_fwd_paramsE,"aw",@nobits
	.sectionflags	@""
	.align	16
	.zero		1024


//--------------------- .nv.shared._ZN5flash24flash_fwd_splitkv_kernelI23Flash_fwd_kernel_traitsILi32ELi64ELi256ELi4ELb0ELb0EN7cutlass6half_tE19Flash_kernel_traitsILi32ELi64ELi256ELi4ES3_EELb1ELb0ELb0ELb0ELb1ELb1ELb0ELb0EEEvNS_16Flash_fwd_paramsE --------------------------
	.section	.nv.shared._ZN5flash24flash_fwd_splitkv_kernelI23Flash_fwd_kernel_traitsILi32ELi64ELi256ELi4ELb0ELb0EN7cutlass6half_tE19Flash_kernel_traitsILi32ELi64ELi256ELi4ES3_EELb1ELb0ELb0ELb0ELb1ELb1ELb0ELb0EEEvNS_16Flash_fwd_paramsE,"aw",@nobits
	.sectionflags	@""
	.align	16
	.zero		1024


//--------------------- .nv.shared._ZN5flash24flash_fwd_splitkv_kernelI23Flash_fwd_kernel_traitsILi32ELi64ELi256ELi4ELb0ELb0EN7cutlass6half_tE19Flash_kernel_traitsILi32ELi64ELi256ELi4ES3_EELb1ELb0ELb1ELb0ELb0ELb0ELb0ELb0EEEvNS_16Flash_fwd_paramsE --------------------------
	.section	.nv.shared._ZN5flash24flash_fwd_splitkv_kernelI23Flash_fwd_kernel_traitsILi32ELi64ELi256ELi4ELb0ELb0EN7cutlass6half_tE19Flash_kernel_traitsILi32ELi64ELi256ELi4ES3_EELb1ELb0ELb1ELb0ELb0ELb0ELb0ELb0EEEvNS_16Flash_fwd_paramsE,"aw",@nobits
	.sectionflags	@""
	.align	16
	.zero		1024


//--------------------- .nv.shared._ZN5flash24flash_fwd_splitkv_kernelI23Flash_fwd_kernel_traitsILi32ELi64ELi256ELi4ELb0ELb0EN7cutlass6half_tE19Flash_kernel_traitsILi32ELi64ELi256ELi4ES3_EELb1ELb0ELb1ELb0ELb0ELb1ELb0ELb0EEEvNS_16Flash_fwd_paramsE --------------------------
	.section	.nv.shared._ZN5flash24flash_fwd_splitkv_kernelI23Flash_fwd_kernel_traitsILi32ELi64ELi256ELi4ELb0ELb0EN7cutlass6half_tE19Flash_kernel_traitsILi32ELi64ELi256ELi4ES3_EELb1ELb0ELb1ELb0ELb0ELb1ELb0ELb0EEEvNS_16Flash_fwd_paramsE,"aw",@nobits
	.sectionflags	@""
	.align	16
	.zero		1024


//--------------------- .nv.shared._ZN5flash24flash_fwd_splitkv_kernelI23Flash_fwd_kernel_traitsILi32ELi64ELi256ELi4ELb0ELb0EN7cutlass6half_tE19Flash_kernel_traitsILi32ELi64ELi256ELi4ES3_EELb1ELb0ELb0ELb0ELb1ELb0ELb0ELb1EEEvNS_16Flash_fwd_paramsE --------------------------
	.section	.nv.shared._ZN5flash24flash_fwd_splitkv_kernelI23Flash_fwd_kernel_traitsILi32ELi64ELi256ELi4ELb0ELb0EN7cutlass6half_tE19Flash_kernel_traitsILi32ELi64ELi256ELi4ES3_EELb1ELb0ELb0ELb0ELb1ELb0ELb0ELb1EEEvNS_16Flash_fwd_paramsE,"aw",@nobits
	.sectionflags	@""
	.align	16
	.zero		1024


//--------------------- .nv.shared._ZN5flash24flash_fwd_splitkv_kernelI23Flash_fwd_kernel_traitsILi32ELi64ELi256ELi4ELb0ELb0EN7cutlass6half_tE19Flash_kernel_traitsILi32ELi64ELi256ELi4ES3_EELb1ELb0ELb0ELb0ELb1ELb1ELb0ELb1EEEvNS_16Flash_fwd_paramsE --------------------------
	.section	.nv.shared._ZN5flash24flash_fwd_splitkv_kernelI23Flash_fwd_kernel_traitsILi32ELi64ELi256ELi4ELb0ELb0EN7cutlass6half_tE19Flash_kernel_traitsILi32ELi64ELi256ELi4ES3_EELb1ELb0ELb0ELb0ELb1ELb1ELb0ELb1EEEvNS_16Flash_fwd_paramsE,"aw",@nobits
	.sectionflags	@""
	.align	16
	.zero		1024


//--------------------- .nv.shared._ZN5flash24flash_fwd_splitkv_kernelI23Flash_fwd_kernel_traitsILi32ELi64ELi256ELi4ELb0ELb0EN7cutlass6half_tE19Flash_kernel_traitsILi32ELi64ELi256ELi4ES3_EELb1ELb0ELb1ELb0ELb0ELb0ELb0ELb1EEEvNS_16Flash_fwd_paramsE --------------------------
	.section	.nv.shared._ZN5flash24flash_fwd_splitkv_kernelI23Flash_fwd_kernel_traitsILi32ELi64ELi256ELi4ELb0ELb0EN7cutlass6half_tE19Flash_kernel_traitsILi32ELi64ELi256ELi4ES3_EELb1ELb0ELb1ELb0ELb0ELb0ELb0ELb1EEEvNS_16Flash_fwd_paramsE,"aw",@nobits
	.sectionflags	@""
	.align	16
	.zero		1024


//--------------------- .nv.shared._ZN5flash24flash_fwd_splitkv_kernelI23Flash_fwd_kernel_traitsILi32ELi64ELi256ELi4ELb0ELb0EN7cutlass6half_tE19Flash_kernel_traitsILi32ELi64ELi256ELi4ES3_EELb1ELb0ELb1ELb0ELb0ELb1ELb0ELb1EEEvNS_16Flash_fwd_paramsE --------------------------
	.section	.nv.shared._ZN5flash24flash_fwd_splitkv_kernelI23Flash_fwd_kernel_traitsILi32ELi64ELi256ELi4ELb0ELb0EN7cutlass6half_tE19Flash_kernel_traitsILi32ELi64ELi256ELi4ES3_EELb1ELb0ELb1ELb0ELb0ELb1ELb0ELb1EEEvNS_16Flash_fwd_paramsE,"aw",@nobits
	.sectionflags	@""
	.align	16
	.zero		1024


//--------------------- .nv.shared._ZN5flash24flash_fwd_splitkv_kernelI23Flash_fwd_kernel_traitsILi32ELi64ELi256ELi4ELb0ELb0EN7cutlass6half_tE19Flash_kernel_traitsILi32ELi64ELi256ELi4ES3_EELb1ELb0ELb0ELb0ELb1ELb0ELb1ELb0EEEvNS_16Flash_fwd_paramsE --------------------------
	.section	.nv.shared._ZN5flash24flash_fwd_splitkv_kernelI23Flash_fwd_kernel_traitsILi32ELi64ELi256ELi4ELb0ELb0EN7cutlass6half_tE19Flash_kernel_traitsILi32ELi64ELi256ELi4ES3_EELb1ELb0ELb0ELb0ELb1ELb0ELb1ELb0EEEvNS_16Flash_fwd_paramsE,"aw",@nobits
	.sectionflags	@""
	.align	16
	.zero		1024


//--------------------- .nv.shared._ZN5flash24flash_fwd_splitkv_kernelI23Flash_fwd_kernel_traitsILi32ELi64ELi256ELi4ELb0ELb0EN7cutlass6half_tE19Flash_kernel_traitsILi32ELi64ELi256ELi4ES3_EELb1ELb0ELb0ELb0ELb1ELb1ELb1ELb0EEEvNS_16Flash_fwd_paramsE --------------------------
	.section	.nv.shared._ZN5flash24flash_fwd_splitkv_kernelI23Flash_fwd_kernel_traitsILi32ELi64ELi256ELi4ELb0ELb0EN7cutlass6half_tE19Flash_kernel_traitsILi32ELi64ELi256ELi4ES3_EELb1ELb0ELb0ELb0ELb1ELb1ELb1ELb0EEEvNS_16Flash_fwd_paramsE,"aw",@nobits
	.sectionflags	@""
	.align	16
	.zero		1024


//--------------------- .nv.shared._ZN5flash24flash_fwd_splitkv_kernelI23Flash_fwd_kernel_traitsILi32ELi64ELi256ELi4ELb0ELb0EN7cutlass6half_tE19Flash_kernel_traitsILi32ELi64ELi256ELi4ES3_EELb1ELb0ELb1ELb0ELb0ELb0ELb1ELb0EEEvNS_16Flash_fwd_paramsE --------------------------
	.section	.nv.shared._ZN5flash24flash_fwd_splitkv_kernelI23Flash_fwd_kernel_traitsILi32ELi64ELi256ELi4ELb0ELb0EN7cutlass6half_tE19Flash_kernel_traitsILi32ELi64ELi256ELi4ES3_EELb1ELb0ELb1ELb0ELb0ELb0ELb1ELb0EEEvNS_16Flash_fwd_paramsE,"aw",@nobits
	.sectionflags	@""
	.align	16
	.zero		1024


//--------------------- .nv.shared._ZN5flash24flash_fwd_splitkv_kernelI23Flash_fwd_kernel_traitsILi32ELi64ELi256ELi4ELb0ELb0EN7cutlass6half_tE19Flash_kernel_traitsILi32ELi64ELi256ELi4ES3_EELb1ELb0ELb1ELb0ELb0ELb1ELb1ELb0EEEvNS_16Flash_fwd_paramsE --------------------------
	.section	.nv.shared._ZN5flash24flash_fwd_splitkv_kernelI23Flash_fwd_kernel_traitsILi32ELi64ELi256ELi4ELb0ELb0EN7cutlass6half_tE19Flash_kernel_traitsILi32ELi64ELi256ELi4ES3_EELb1ELb0ELb1ELb0ELb0ELb1ELb1ELb0EEEvNS_16Flash_fwd_paramsE,"aw",@nobits
	.sectionflags	@""
	.align	16
	.zero		1024


//--------------------- .nv.shared._ZN5flash24flash_fwd_splitkv_kernelI23Flash_fwd_kernel_traitsILi32ELi64ELi256ELi4ELb0ELb0EN7cutlass6half_tE19Flash_kernel_traitsILi32ELi64ELi256ELi4ES3_EELb1ELb0ELb0ELb0ELb1ELb0ELb1ELb1EEEvNS_16Flash_fwd_paramsE --------------------------
	.section	.nv.shared._ZN5flash24flash_fwd_splitkv_kernelI23Flash_fwd_kernel_traitsILi32ELi64ELi256ELi4ELb0ELb0EN7cutlass6half_tE19Flash_kernel_traitsILi32ELi64ELi256ELi4ES3_EELb1ELb0ELb0ELb0ELb1ELb0ELb1ELb1EEEvNS_16Flash_fwd_paramsE,"aw",@nobits
	.sectionflags	@""
	.align	16
	.zero		1024


//--------------------- .nv.shared._ZN5flash24flash_fwd_splitkv_kernelI23Flash_fwd_kernel_traitsILi32ELi64ELi256ELi4ELb0ELb0EN7cutlass6half_tE19Flash_kernel_traitsILi32ELi64ELi256ELi4ES3_EELb1ELb0ELb0ELb0ELb1ELb1ELb1ELb1EEEvNS_16Flash_fwd_paramsE --------------------------
	.section	.nv.shared._ZN5flash24flash_fwd_splitkv_kernelI23Flash_fwd_kernel_traitsILi32ELi64ELi256ELi4ELb0ELb0EN7cutlass6half_tE19Flash_kernel_traitsILi32ELi64ELi256ELi4ES3_EELb1ELb0ELb0ELb0ELb1ELb1ELb1ELb1EEEvNS_16Flash_fwd_paramsE,"aw",@nobits
	.sectionflags	@""
	.align	16
	.zero		1024


//--------------------- .nv.shared._ZN5flash24flash_fwd_splitkv_kernelI23Flash_fwd_kernel_traitsILi32ELi64ELi256ELi4ELb0ELb0EN7cutlass6half_tE19Flash_kernel_traitsILi32ELi64ELi256ELi4ES3_EELb1ELb0ELb1ELb0ELb0ELb0ELb1ELb1EEEvNS_16Flash_fwd_paramsE --------------------------
	.section	.nv.shared._ZN5flash24flash_fwd_splitkv_kernelI23Flash_fwd_kernel_traitsILi32ELi64ELi256ELi4ELb0ELb0EN7cutlass6half_tE19Flash_kernel_traitsILi32ELi64ELi256ELi4ES3_EELb1ELb0ELb1ELb0ELb0ELb0ELb1ELb1EEEvNS_16Flash_fwd_paramsE,"aw",@nobits
	.sectionflags	@""
	.align	16
	.zero		1024


//--------------------- .nv.shared._ZN5flash24flash_fwd_splitkv_kernelI23Flash_fwd_kernel_traitsILi32ELi64ELi256ELi4ELb0ELb0EN7cutlass6half_tE19Flash_kernel_traitsILi32ELi64ELi256ELi4ES3_EELb1ELb0ELb1ELb0ELb0ELb1ELb1ELb1EEEvNS_16Flash_fwd_paramsE --------------------------
	.section	.nv.shared._ZN5flash24flash_fwd_splitkv_kernelI23Flash_fwd_kernel_traitsILi32ELi64ELi256ELi4ELb0ELb0EN7cutlass6half_tE19Flash_kernel_traitsILi32ELi64ELi256ELi4ES3_EELb1ELb0ELb1ELb0ELb0ELb1ELb1ELb1EEEvNS_16Flash_fwd_paramsE,"aw",@nobits
	.sectionflags	@""
	.align	16
	.zero		1024


//--------------------- .nv.shared._ZN5flash32flash_fwd_splitkv_combine_kernelI23Flash_fwd_kernel_traitsILi32ELi64ELi128ELi4ELb0ELb0EN7cutlass6half_tE19Flash_kernel_traitsILi32ELi64ELi128ELi4ES3_EELi16ELi7ELb0EEEvNS_16Flash_fwd_paramsE --------------------------
	.section	.nv.shared._ZN5flash32flash_fwd_splitkv_combine_kernelI23Flash_fwd_kernel_traitsILi32ELi64ELi128ELi4ELb0ELb0EN7cutlass6half_tE19Flash_kernel_traitsILi32ELi64ELi128ELi4ES3_EELi16ELi7ELb0EEEvNS_16Flash_fwd_paramsE,"aw",@nobits
	.sectionflags	@""
	.align	16
.nv.shared._ZN5flash32flash_fwd_splitkv_combine_kernelI23Flash_fwd_kernel_traitsILi32ELi64ELi128ELi4ELb0ELb0EN7cutlass6half_tE19Flash_kernel_traitsILi32ELi64ELi128ELi4ES3_EELi16ELi7ELb0EEEvNS_16Flash_fwd_paramsE:
	.zero		9728


//--------------------- .nv.shared._ZN5flash32flash_fwd_splitkv_combine_kernelI23Flash_fwd_kernel_traitsILi32ELi64ELi128ELi4ELb0ELb0EN7cutlass6half_tE19Flash_kernel_traitsILi32ELi64ELi128ELi4ES3_EELi16ELi6ELb0EEEvNS_16Flash_fwd_paramsE --------------------------
	.section	.nv.shared._ZN5flash32flash_fwd_splitkv_combine_kernelI23Flash_fwd_kernel_traitsILi32ELi64ELi128ELi4ELb0ELb0EN7cutlass6half_tE19Flash_kernel_traitsILi32ELi64ELi128ELi4ES3_EELi16ELi6ELb0EEEvNS_16Flash_fwd_paramsE,"aw",@nobits
	.sectionflags	@""
	.align	16
.nv.shared._ZN5flash32flash_fwd_splitkv_combine_kernelI23Flash_fwd_kernel_traitsILi32ELi64ELi128ELi4ELb0ELb0EN7cutlass6half_tE19Flash_kernel_traitsILi32ELi64ELi128ELi4ES3_EELi16ELi6ELb0EEEvNS_16Flash_fwd_paramsE:
	.zero		5376


//--------------------- .nv.shared._ZN5flash32flash_fwd_splitkv_combine_kernelI23Flash_fwd_kernel_traitsILi32ELi64ELi128ELi4ELb0ELb0EN7cutlass6half_tE19Flash_kernel_traitsILi32ELi64ELi128ELi4ES3_EELi16ELi5ELb0EEEvNS_16Flash_fwd_paramsE --------------------------
	.section	.nv.shared._ZN5flash32flash_fwd_splitkv_combine_kernelI23Flash_fwd_kernel_traitsILi32ELi64ELi128ELi4ELb0ELb0EN7cutlass6half_tE19Flash_kernel_traitsILi32ELi64ELi128ELi4ES3_EELi16ELi5ELb0EEEvNS_16Flash_fwd_paramsE,"aw",@nobits
	.sectionflags	@""
	.align	16
.nv.shared._ZN5flash32flash_fwd_splitkv_combine_kernelI23Flash_fwd_kernel_traitsILi32ELi64ELi128ELi4ELb0ELb0EN7cutlass6half_tE19Flash_kernel_traitsILi32ELi64ELi128ELi4ES3_EELi16ELi5ELb0EEEvNS_16Flash_fwd_paramsE:
	.zero		3200


//--------------------- .nv.shared._ZN5flash32flash_fwd_splitkv_combine_kernelI23Flash_fwd_kernel_traitsILi32ELi64ELi128ELi4ELb0ELb0EN7cutlass6half_tE19Flash_kernel_traitsILi32ELi64ELi128ELi4ES3_EELi16ELi4ELb0EEEvNS_16Flash_fwd_paramsE --------------------------
	.section	.nv.shared._ZN5flash32flash_fwd_splitkv_combine_kernelI23Flash_fwd_kernel_traitsILi32ELi64ELi128ELi4ELb0ELb0EN7cutlass6half_tE19Flash_kernel_traitsILi32ELi64ELi128ELi4ES3_EELi16ELi4ELb0EEEvNS_16Flash_fwd_paramsE,"aw",@nobits
	.sectionflags	@""
	.align	16
.nv.shared._ZN5flash32flash_fwd_splitkv_combine_kernelI23Flash_fwd_kernel_traitsILi32ELi64ELi128ELi4ELb0ELb0EN7cutlass6half_tE19Flash_kernel_traitsILi32ELi64ELi128ELi4ES3_EELi16ELi4ELb0EEEvNS_16Flash_fwd_paramsE:
	.zero		2112


//--------------------- .nv.shared._ZN5flash32flash_fwd_splitkv_combine_kernelI23Flash_fwd_kernel_traitsILi32ELi64ELi128ELi4ELb0ELb0EN7cutlass6half_tE19Flash_kernel_traitsILi32ELi64ELi128ELi4ES3_EELi16ELi3ELb0EEEvNS_16Flash_fwd_paramsE --------------------------
	.section	.nv.shared._ZN5flash32flash_fwd_splitkv_combine_kernelI23Flash_fwd_kernel_traitsILi32ELi64ELi128ELi4ELb0ELb0EN7cutlass6half_tE19Flash_kernel_traitsILi32ELi64ELi128ELi4ES3_EELi16ELi3ELb0EEEvNS_16Flash_fwd_paramsE,"aw",@nobits
	.sectionflags	@""
	.align	16
.nv.shared._ZN5flash32flash_fwd_splitkv_combine_kernelI23Flash_fwd_kernel_traitsILi32ELi64ELi128ELi4ELb0ELb0EN7cutlass6half_tE19Flash_kernel_traitsILi32ELi64ELi128ELi4ES3_EELi16ELi3ELb0EEEvNS_16Flash_fwd_paramsE:
	.zero		1568


//--------------------- .nv.shared._ZN5flash32flash_fwd_splitkv_combine_kernelI23Flash_fwd_kernel_traitsILi32ELi64ELi128ELi4ELb0ELb0EN7cutlass6half_tE19Flash_kernel_traitsILi32ELi64ELi128ELi4ES3_EELi16ELi2ELb0EEEvNS_16Flash_fwd_paramsE --------------------------
	.section	.nv.shared._ZN5flash32flash_fwd_splitkv_combine_kernelI23Flash_fwd_kernel_traitsILi32ELi64ELi128ELi4ELb0ELb0EN7cutlass6half_tE19Flash_kernel_traitsILi32ELi64ELi128ELi4ES3_EELi16ELi2ELb0EEEvNS_16Flash_fwd_paramsE,"aw",@nobits
	.sectionflags	@""
	.align	16
.nv.shared._ZN5flash32flash_fwd_splitkv_combine_kernelI23Flash_fwd_kernel_traitsILi32ELi64ELi128ELi4ELb0ELb0EN7cutlass6half_tE19Flash_kernel_traitsILi32ELi64ELi128ELi4ES3_EELi16ELi2ELb0EEEvNS_16Flash_fwd_paramsE:
	.zero		1296


//--------------------- .nv.shared._ZN5flash32flash_fwd_splitkv_combine_kernelI23Flash_fwd_kernel_traitsILi32ELi64ELi128ELi4ELb0ELb0EN7cutlass6half_tE19Flash_kernel_traitsILi32ELi64ELi128ELi4ES3_EELi16ELi1ELb0EEEvNS_16Flash_fwd_paramsE --------------------------
	.section	.nv.shared._ZN5flash32flash_fwd_splitkv_combine_kernelI23Flash_fwd_kernel_traitsILi32ELi64ELi128ELi4ELb0ELb0EN7cutlass6half_tE19Flash_kernel_traitsILi32ELi64ELi128ELi4ES3_EELi16ELi1ELb0EEEvNS_16Flash_fwd_paramsE,"aw",@nobits
	.sectionflags	@""
	.align	16
.nv.shared._ZN5flash32flash_fwd_splitkv_combine_kernelI23Flash_fwd_kernel_traitsILi32ELi64ELi128ELi4ELb0ELb0EN7cutlass6half_tE19Flash_kernel_traitsILi32ELi64ELi128ELi4ES3_EELi16ELi1ELb0EEEvNS_16Flash_fwd_paramsE:
	.zero		1168


//--------------------- .nv.shared._ZN5flash32flash_fwd_splitkv_combine_kernelI23Flash_fwd_kernel_traitsILi32ELi64ELi128ELi4ELb0ELb0EN7cutlass6half_tE19Flash_kernel_traitsILi32ELi64ELi128ELi4ES3_EELi16ELi7ELb1EEEvNS_16Flash_fwd_paramsE --------------------------
	.section	.nv.shared._ZN5flash32flash_fwd_splitkv_combine_kernelI23Flash_fwd_kernel_traitsILi32ELi64ELi128ELi4ELb0ELb0EN7cutlass6half_tE19Flash_kernel_traitsILi32ELi64ELi128ELi4ES3_EELi16ELi7ELb1EEEvNS_16Flash_fwd_paramsE,"aw",@nobits
	.sectionflags	@""
	.align	16
.nv.shared._ZN5flash32flash_fwd_splitkv_combine_kernelI23Flash_fwd_kernel_traitsILi32ELi64ELi128ELi4ELb0ELb0EN7cutlass6half_tE19Flash_kernel_traitsILi32ELi64ELi128ELi4ES3_EELi16ELi7ELb1EEEvNS_16Flash_fwd_paramsE:
	.zero		9728


//--------------------- .nv.shared._ZN5flash32flash_fwd_splitkv_combine_kernelI23Flash_fwd_kernel_traitsILi32ELi64ELi128ELi4ELb0ELb0EN7cutlass6half_tE19Flash_kernel_traitsILi32ELi64ELi128ELi4ES3_EELi16ELi6ELb1EEEvNS_16Flash_fwd_paramsE --------------------------
	.section	.nv.shared._ZN5flash32flash_fwd_splitkv_combine_kernelI23Flash_fwd_kernel_traitsILi32ELi64ELi128ELi4ELb0ELb0EN7cutlass6half_tE19Flash_kernel_traitsILi32ELi64ELi128ELi4ES3_EELi16ELi6ELb1EEEvNS_16Flash_fwd_paramsE,"aw",@nobits
	.sectionflags	@""
	.align	16
.nv.shared._ZN5flash32flash_fwd_splitkv_combine_kernelI23Flash_fwd_kernel_traitsILi32ELi64ELi128ELi4ELb0ELb0EN7cutlass6half_tE19Flash_kernel_traitsILi32ELi64ELi128ELi4ES3_EELi16ELi6ELb1EEEvNS_16Flash_fwd_paramsE:
	.zero		5376


//--------------------- .nv.shared._ZN5flash32flash_fwd_splitkv_combine_kernelI23Flash_fwd_kernel_traitsILi32ELi64ELi128ELi4ELb0ELb0EN7cutlass6half_tE19Flash_kernel_traitsILi32ELi64ELi128ELi4ES3_EELi16ELi5ELb1EEEvNS_16Flash_fwd_paramsE --------------------------
	.section	.nv.shared._ZN5flash32flash_fwd_splitkv_combine_kernelI23Flash_fwd_kernel_traitsILi32ELi64ELi128ELi4ELb0ELb0EN7cutlass6half_tE19Flash_kernel_traitsILi32ELi64ELi128ELi4ES3_EELi16ELi5ELb1EEEvNS_16Flash_fwd_paramsE,"aw",@nobits
	.sectionflags	@""
	.align	16
.nv.shared._ZN5flash32flash_fwd_splitkv_combine_kernelI23Flash_fwd_kernel_traitsILi32ELi64ELi128ELi4ELb0ELb0EN7cutlass6half_tE19Flash_kernel_traitsILi32ELi64ELi128ELi4ES3_EELi16ELi5ELb1EEEvNS_16Flash_fwd_paramsE:
	.zero		3200


//--------------------- .nv.shared._ZN5flash32flash_fwd_splitkv_combine_kernelI23Flash_fwd_kernel_traitsILi32ELi64ELi128ELi4ELb0ELb0EN7cutlass6half_tE19Flash_kernel_traitsILi32ELi64ELi128ELi4ES3_EELi16ELi4ELb1EEEvNS_16Flash_fwd_paramsE --------------------------
	.section	.nv.shared._ZN5flash32flash_fwd_splitkv_combine_kernelI23Flash_fwd_kernel_traitsILi32ELi64ELi128ELi4ELb0ELb0EN7cutlass6half_tE19Flash_kernel_traitsILi32ELi64ELi128ELi4ES3_EELi16ELi4ELb1EEEvNS_16Flash_fwd_paramsE,"aw",@nobits
	.sectionflags	@""
	.align	16
.nv.shared._ZN5flash32flash_fwd_splitkv_combine_kernelI23Flash_fwd_kernel_traitsILi32ELi64ELi128ELi4ELb0ELb0EN7cutlass6half_tE19Flash_kernel_traitsILi32ELi64ELi128ELi4ES3_EELi16ELi4ELb1EEEvNS_16Flash_fwd_paramsE:
	.zero		2112


//--------------------- .nv.shared._ZN5flash32flash_fwd_splitkv_combine_kernelI23Flash_fwd_kernel_traitsILi32ELi64ELi128ELi4ELb0ELb0EN7cutlass6half_tE19Flash_kernel_traitsILi32ELi64ELi128ELi4ES3_EELi16ELi3ELb1EEEvNS_16Flash_fwd_paramsE --------------------------
	.section	.nv.shared._ZN5flash32flash_fwd_splitkv_combine_kernelI23Flash_fwd_kernel_traitsILi32ELi64ELi128ELi4ELb0ELb0EN7cutlass6half_tE19Flash_kernel_traitsILi32ELi64ELi128ELi4ES3_EELi16ELi3ELb1EEEvNS_16Flash_fwd_paramsE,"aw",@nobits
	.sectionflags	@""
	.align	16
.nv.shared._ZN5flash32flash_fwd_splitkv_combine_kernelI23Flash_fwd_kernel_traitsILi32ELi64ELi128ELi4ELb0ELb0EN7cutlass6half_tE19Flash_kernel_traitsILi32ELi64ELi128ELi4ES3_EELi16ELi3ELb1EEEvNS_16Flash_fwd_paramsE:
	.zero		1568


//--------------------- .nv.shared._ZN5flash32flash_fwd_splitkv_combine_kernelI23Flash_fwd_kernel_traitsILi32ELi64ELi128ELi4ELb0ELb0EN7cutlass6half_tE19Flash_kernel_traitsILi32ELi64ELi128ELi4ES3_EELi16ELi2ELb1EEEvNS_16Flash_fwd_paramsE --------------------------
	.section	.nv.shared._ZN5flash32flash_fwd_splitkv_combine_kernelI23Flash_fwd_kernel_traitsILi32ELi64ELi128ELi4ELb0ELb0EN7cutlass6half_tE19Flash_kernel_traitsILi32ELi64ELi128ELi4ES3_EELi16ELi2ELb1EEEvNS_16Flash_fwd_paramsE,"aw",@nobits
	.sectionflags	@""
	.align	16
.nv.shared._ZN5flash32flash_fwd_splitkv_combine_kernelI23Flash_fwd_kernel_traitsILi32ELi64ELi128ELi4ELb0ELb0EN7cutlass6half_tE19Flash_kernel_traitsILi32ELi64ELi128ELi4ES3_EELi16ELi2ELb1EEEvNS_16Flash_fwd_paramsE:
	.zero		1296


//--------------------- .nv.shared._ZN5flash32flash_fwd_splitkv_combine_kernelI23Flash_fwd_kernel_traitsILi32ELi64ELi128ELi4ELb0ELb0EN7cutlass6half_tE19Flash_kernel_traitsILi32ELi64ELi128ELi4ES3_EELi16ELi1ELb1EEEvNS_16Flash_fwd_paramsE --------------------------
	.section	.nv.shared._ZN5flash32flash_fwd_splitkv_combine_kernelI23Flash_fwd_kernel_traitsILi32ELi64ELi128ELi4ELb0ELb0EN7cutlass6half_tE19Flash_kernel_traitsILi32ELi64ELi128ELi4ES3_EELi16ELi1ELb1EEEvNS_16Flash_fwd_paramsE,"aw",@nobits
	.sectionflags	@""
	.align	16
.nv.shared._ZN5flash32flash_fwd_splitkv_combine_kernelI23Flash_fwd_kernel_traitsILi32ELi64ELi128ELi4ELb0ELb0EN7cutlass6half_tE19Flash_kernel_traitsILi32ELi64ELi128ELi4ES3_EELi16ELi1ELb1EEEvNS_16Flash_fwd_paramsE:
	.zero		1168


//--------------------- .nv.shared._ZN5flash24flash_fwd_splitkv_kernelI23Flash_fwd_kernel_traitsILi32ELi64ELi128ELi4ELb0ELb0EN7cutlass6half_tE19Flash_kernel_traitsILi32ELi64ELi128ELi4ES3_EELb1ELb0ELb0ELb0ELb0ELb0ELb0ELb0EEEvNS_16Flash_fwd_paramsE --------------------------
	.section	.nv.shared._ZN5flash24flash_fwd_splitkv_kernelI23Flash_fwd_kernel_traitsILi32ELi64ELi128ELi4ELb0ELb0EN7cutlass6half_tE19Flash_kernel_traitsILi32ELi64ELi128ELi4ES3_EELb1ELb0ELb0ELb0ELb0ELb0ELb0ELb0EEEvNS_16Flash_fwd_paramsE,"aw",@nobits
	.sectionflags	@""
	.align	16
	.zero		1024


//--------------------- .nv.shared._ZN5flash24flash_fwd_splitkv_kernelI23Flash_fwd_kernel_traitsILi32ELi64ELi128ELi4ELb0ELb0EN7cutlass6half_tE19Flash_kernel_traitsILi32ELi64ELi128ELi4ES3_EELb1ELb0ELb0ELb0ELb0ELb1ELb0ELb0EEEvNS_16Flash_fwd_paramsE --------------------------
	.section	.nv.shared._ZN5flash24flash_fwd_splitkv_kernelI23Flash_fwd_kernel_traitsILi32ELi64ELi128ELi4ELb0ELb0EN7cutlass6half_tE19Flash_kernel_traitsILi32ELi64ELi128ELi4ES3_EELb1ELb0ELb0ELb0ELb0ELb1ELb0ELb0EEEvNS_16Flash_fwd_paramsE,"aw",@nobits
	.sectionflags	@""
	.align	16
	.zero		1024


//--------------------- .nv.shared._ZN5flash24flash_fwd_splitkv_kernelI23Flash_fwd_kernel_traitsILi32ELi64ELi128ELi4ELb0ELb0EN7cutlass6half_tE19Flash_kernel_traitsILi32ELi64ELi128ELi4ES3_EELb1ELb0ELb0ELb0ELb0ELb0ELb0ELb1EEEvNS_16Flash_fwd_paramsE --------------------------
	.section	.nv.shared._ZN5flash24flash_fwd_splitkv_kernelI23Flash_fwd_kernel_traitsILi32ELi64ELi128ELi4ELb0ELb0EN7cutlass6half_tE19Flash_kernel_traitsILi32ELi64ELi128ELi4ES3_EELb1ELb0ELb0ELb0ELb0ELb0ELb0ELb1EEEvNS_16Flash_fwd_paramsE,"aw",@nobits
	.sectionflags	@""
	.align	16
	.zero		1024


//--------------------- .nv.shared._ZN5flash24flash_fwd_splitkv_kernelI23Flash_fwd_kernel_traitsILi32ELi64ELi128ELi4ELb0ELb0EN7cutlass6half_tE19Flash_kernel_traitsILi32ELi64ELi128ELi4ES3_EELb1ELb0ELb0ELb0ELb0ELb1ELb0ELb1EEEvNS_16Flash_fwd_paramsE --------------------------
	.section	.nv.shared._ZN5flash24flash_fwd_splitkv_kernelI23Flash_fwd_kernel_traitsILi32ELi64ELi128ELi4ELb0ELb0EN7cutlass6half_tE19Flash_kernel_traitsILi32ELi64ELi128ELi4ES3_EELb1ELb0ELb0ELb0ELb0ELb1ELb0ELb1EEEvNS_16Flash_fwd_paramsE,"aw",@nobits
	.sectionflags	@""
	.align	16
	.zero		1024


//--------------------- .nv.shared._ZN5flash24flash_fwd_splitkv_kernelI23Flash_fwd_kernel_traitsILi32ELi64ELi128ELi4ELb0ELb0EN7cutlass6half_tE19Flash_kernel_traitsILi32ELi64ELi128ELi4ES3_EELb1ELb0ELb0ELb0ELb0ELb0ELb1ELb0EEEvNS_16Flash_fwd_paramsE --------------------------
	.section	.nv.shared._ZN5flash24flash_fwd_splitkv_kernelI23Flash_fwd_kernel_traitsILi32ELi64ELi128ELi4ELb0ELb0EN7cutlass6half_tE19Flash_kernel_traitsILi32ELi64ELi128ELi4ES3_EELb1ELb0ELb0ELb0ELb0ELb0ELb1ELb0EEEvNS_16Flash_fwd_paramsE,"aw",@nobits
	.sectionflags	@""
	.align	16
	.zero		1024


//--------------------- .nv.shared._ZN5flash24flash_fwd_splitkv_kernelI23Flash_fwd_kernel_traitsILi32ELi64ELi128ELi4ELb0ELb0EN7cutlass6half_tE19Flash_kernel_traitsILi32ELi64ELi128ELi4ES3_EELb1ELb0ELb0ELb0ELb0ELb1ELb1ELb0EEEvNS_16Flash_fwd_paramsE --------------------------
	.section	.nv.shared._ZN5flash24flash_fwd_splitkv_kernelI23Flash_fwd_kernel_traitsILi32ELi64ELi128ELi4ELb0ELb0EN7cutlass6half_tE19Flash_kernel_traitsILi32ELi64ELi128ELi4ES3_EELb1ELb0ELb0ELb0ELb0ELb1ELb1ELb0EEEvNS_16Flash_fwd_paramsE,"aw",@nobits
	.sectionflags	@""
	.align	16
	.zero		1024


//--------------------- .nv.shared._ZN5flash24flash_fwd_splitkv_kernelI23Flash_fwd_kernel_traitsILi32ELi64ELi128ELi4ELb0ELb0EN7cutlass6half_tE19Flash_kernel_traitsILi32ELi64ELi128ELi4ES3_EELb1ELb0ELb0ELb0ELb0ELb0ELb1ELb1EEEvNS_16Flash_fwd_paramsE --------------------------
	.section	.nv.shared._ZN5flash24flash_fwd_splitkv_kernelI23Flash_fwd_kernel_traitsILi32ELi64ELi128ELi4ELb0ELb0EN7cutlass6half_tE19Flash_kernel_traitsILi32ELi64ELi128ELi4ES3_EELb1ELb0ELb0ELb0ELb0ELb0ELb1ELb1EEEvNS_16Flash_fwd_paramsE,"aw",@nobits
	.sectionflags	@""
	.align	16
	.zero		1024


//--------------------- .nv.shared._ZN5flash24flash_fwd_splitkv_kernelI23Flash_fwd_kernel_traitsILi32ELi64ELi128ELi4ELb0ELb0EN7cutlass6half_tE19Flash_kernel_traitsILi32ELi64ELi128ELi4ES3_EELb1ELb0ELb0ELb0ELb0ELb1ELb1ELb1EEEvNS_16Flash_fwd_paramsE --------------------------
	.section	.nv.shared._ZN5flash24flash_fwd_splitkv_kernelI23Flash_fwd_kernel_traitsILi32ELi64ELi128ELi4ELb0ELb0EN7cutlass6half_tE19Flash_kernel_traitsILi32ELi64ELi128ELi4ES3_EELb1ELb0ELb0ELb0ELb0ELb1ELb1ELb1EEEvNS_16Flash_fwd_paramsE,"aw",@nobits
	.sectionflags	@""
	.align	16
	.zero		1024


//--------------------- .nv.shared._ZN5flash24flash_fwd_splitkv_kernelI23Flash_fwd_kernel_traitsILi32ELi64ELi128ELi4ELb0ELb0EN7cutlass6half_tE19Flash_kernel_traitsILi32ELi64ELi128ELi4ES3_EELb1ELb0ELb0ELb1ELb1ELb0ELb0ELb0EEEvNS_16Flash_fwd_paramsE --------------------------
	.section	.nv.shared._ZN5flash24flash_fwd_splitkv_kernelI23Flash_fwd_kernel_traitsILi32ELi64ELi128ELi4ELb0ELb0EN7cutlass6half_tE19Flash_kernel_traitsILi32ELi64ELi128ELi4ES3_EELb1ELb0ELb0ELb1ELb1ELb0ELb0ELb0EEEvNS_16Flash_fwd_paramsE,"aw",@nobits
	.sectionflags	@""
	.align	16
	.zero		1024


//--------------------- .nv.shared._ZN5flash24flash_fwd_splitkv_kernelI23Flash_fwd_kernel_traitsILi32ELi64ELi128ELi4ELb0ELb0EN7cutlass6half_tE19Flash_kernel_traitsILi32ELi64ELi128ELi4ES3_EELb1ELb0ELb0ELb1ELb1ELb1ELb0ELb0EEEvNS_16Flash_fwd_paramsE --------------------------
	.section	.nv.shared._ZN5flash24flash_fwd_splitkv_kernelI23Flash_fwd_kernel_traitsILi32ELi64ELi128ELi4ELb0ELb0EN7cutlass6half_tE19Flash_kernel_traitsILi32ELi64ELi128ELi4ES3_EELb1ELb0ELb0ELb1ELb1ELb1ELb0ELb0EEEvNS_16Flash_fwd_paramsE,"aw",@nobits
	.sectionflags	@""
	.align	16
	.zero		1024


//--------------------- .nv.shared._ZN5flash24flash_fwd_splitkv_kernelI23Flash_fwd_kernel_traitsILi32ELi64ELi128ELi4ELb0ELb0EN7cutlass6half_tE19Flash_kernel_traitsILi32ELi64ELi128ELi4ES3_EELb1ELb0ELb0ELb1ELb1ELb0ELb1ELb0EEEvNS_16Flash_fwd_paramsE --------------------------
	.section	.nv.shared._ZN5flash24flash_fwd_splitkv_kernelI23Flash_fwd_kernel_traitsILi32ELi64ELi128ELi4ELb0ELb0EN7cutlass6half_tE19Flash_kernel_traitsILi32ELi64ELi128ELi4ES3_EELb1ELb0ELb0ELb1ELb1ELb0ELb1ELb0EEEvNS_16Flash_fwd_paramsE,"aw",@nobits
	.sectionflags	@""
	.align	16
	.zero		1024


//--------------------- .nv.shared._ZN5flash24flash_fwd_splitkv_kernelI23Flash_fwd_kernel_traitsILi32ELi64ELi128ELi4ELb0ELb0EN7cutlass6half_tE19Flash_kernel_traitsILi32ELi64ELi128ELi4ES3_EELb1ELb0ELb0ELb1ELb1ELb1ELb1ELb0EEEvNS_16Flash_fwd_paramsE --------------------------
	.section	.nv.shared._ZN5flash24flash_fwd_splitkv_kernelI23Flash_fwd_kernel_traitsILi32ELi64ELi128ELi4ELb0ELb0EN7cutlass6half_tE19Flash_kernel_traitsILi32ELi64ELi128ELi4ES3_EELb1ELb0ELb0ELb1ELb1ELb1ELb1ELb0EEEvNS_16Flash_fwd_paramsE,"aw",@nobits
	.sectionflags	@""
	.align	16
	.zero		1024


//--------------------- .nv.shared._ZN5flash24flash_fwd_splitkv_kernelI23Flash_fwd_kernel_traitsILi32ELi64ELi128ELi4ELb0ELb0EN7cutlass6half_tE19Flash_kernel_traitsILi32ELi64ELi128ELi4ES3_EELb1ELb0ELb0ELb0ELb1ELb0ELb0ELb0EEEvNS_16Flash_fwd_paramsE --------------------------
	.section	.nv.shared._ZN5flash24flash_fwd_splitkv_kernelI23Flash_fwd_kernel_traitsILi32ELi64ELi128ELi4ELb0ELb0EN7cutlass6half_tE19Flash_kernel_traitsILi32ELi64ELi128ELi4ES3_EELb1ELb0ELb0ELb0ELb1ELb0ELb0ELb0EEEvNS_16Flash_fwd_paramsE,"aw",@nobits
	.sectionflags	@""
	.align	16
	.zero		1024


//--------------------- .nv.shared._ZN5flash24flash_fwd_splitkv_kernelI23Flash_fwd_kernel_traitsILi32ELi64ELi128ELi4ELb0ELb0EN7cutlass6half_tE19Flash_kernel_traitsILi32ELi64ELi128ELi4ES3_EELb1ELb0ELb0ELb0ELb1ELb1ELb0ELb0EEEvNS_16Flash_fwd_paramsE --------------------------
	.section	.nv.shared._ZN5flash24flash_fwd_splitkv_kernelI23Flash_fwd_kernel_traitsILi32ELi64ELi128ELi4ELb0ELb0EN7cutlass6half_tE19Flash_kernel_traitsILi32ELi64ELi128ELi4ES3_EELb1ELb0ELb0ELb0ELb1ELb1ELb0ELb0EEEvNS_16Flash_fwd_paramsE,"aw",@nobits
	.sectionflags	@""
	.align	16
	.zero		1024


//--------------------- .nv.shared._ZN5flash24flash_fwd_splitkv_kernelI23Flash_fwd_kernel_traitsILi32ELi64ELi128ELi4ELb0ELb0EN7cutlass6half_tE19Flash_kernel_traitsILi32ELi64ELi128ELi4ES3_EELb1ELb0ELb1ELb0ELb0ELb0ELb0ELb0EEEvNS_16Flash_fwd_paramsE --------------------------
	.section	.nv.shared._ZN5flash24flash_fwd_splitkv_kernelI23Flash_fwd_kernel_traitsILi32ELi64ELi128ELi4ELb0ELb0EN7cutlass6half_tE19Flash_kernel_traitsILi32ELi64ELi128ELi4ES3_EELb1ELb0ELb1ELb0ELb0ELb0ELb0ELb0EEEvNS_16Flash_fwd_paramsE,"aw",@nobits
	.sectionflags	@""
	.align	16
	.zero		1024


//--------------------- .nv.shared._ZN5flash24flash_fwd_splitkv_kernelI23Flash_fwd_kernel_traitsILi32ELi64ELi128ELi4ELb0ELb0EN7cutlass6half_tE19Flash_kernel_traitsILi32ELi64ELi128ELi4ES3_EELb1ELb0ELb1ELb0ELb0ELb1ELb0ELb0EEEvNS_16Flash_fwd_paramsE --------------------------
	.section	.nv.shared._ZN5flash24flash_fwd_splitkv_kernelI23Flash_fwd_kernel_traitsILi32ELi64ELi128ELi4ELb0ELb0EN7cutlass6half_tE19Flash_kernel_traitsILi32ELi64ELi128ELi4ES3_EELb1ELb0ELb1ELb0ELb0ELb1ELb0ELb0EEEvNS_16Flash_fwd_paramsE,"aw",@nobits
	.sectionflags	@""
	.align	16
	.zero		1024


//--------------------- .nv.shared._ZN5flash24flash_fwd_splitkv_kernelI23Flash_fwd_kernel_traitsILi32ELi64ELi128ELi4ELb0ELb0EN7cutlass6half_tE19Flash_kernel_traitsILi32ELi64ELi128ELi4ES3_EELb1ELb0ELb0ELb0ELb1ELb0ELb0ELb1EEEvNS_16Flash_fwd_paramsE --------------------------
	.section	.nv.shared._ZN5flash24flash_fwd_splitkv_kernelI23Flash_fwd_kernel_traitsILi32ELi64ELi128ELi4ELb0ELb0EN7cutlass6half_tE19Flash_kernel_traitsILi32ELi64ELi128ELi4ES3_EELb1ELb0ELb0ELb0ELb1ELb0ELb0ELb1EEEvNS_16Flash_fwd_paramsE,"aw",@nobits
	.sectionflags	@""
	.align	16
	.zero		1024


//--------------------- .nv.shared._ZN5flash24flash_fwd_splitkv_kernelI23Flash_fwd_kernel_traitsILi32ELi64ELi128ELi4ELb0ELb0EN7cutlass6half_tE19Flash_kernel_traitsILi32ELi64ELi128ELi4ES3_EELb1ELb0ELb0ELb0ELb1ELb1ELb0ELb1EEEvNS_16Flash_fwd_paramsE --------------------------
	.section	.nv.shared._ZN5flash24flash_fwd_splitkv_kernelI23Flash_fwd_kernel_traitsILi32ELi64ELi128ELi4ELb0ELb0EN7cutlass6half_tE19Flash_kernel_traitsILi32ELi64ELi128ELi4ES3_EELb1ELb0ELb0ELb0ELb1ELb1ELb0ELb1EEEvNS_16Flash_fwd_paramsE,"aw",@nobits
	.sectionflags	@""
	.align	16
	.zero		1024


//--------------------- .nv.shared._ZN5flash24flash_fwd_splitkv_kernelI23Flash_fwd_kernel_traitsILi32ELi64ELi128ELi4ELb0ELb0EN7cutlass6half_tE19Flash_kernel_traitsILi32ELi64ELi128ELi4ES3_EELb1ELb0ELb1ELb0ELb0ELb0ELb0ELb1EEEvNS_16Flash_fwd_paramsE --------------------------
	.section	.nv.shared._ZN5flash24flash_fwd_splitkv_kernelI23Flash_fwd_kernel_traitsILi32ELi64ELi128ELi4ELb0ELb0EN7cutlass6half_tE19Flash_kernel_traitsILi32ELi64ELi128ELi4ES3_EELb1ELb0ELb1ELb0ELb0ELb0ELb0ELb1EEEvNS_16Flash_fwd_paramsE,"aw",@nobits
	.sectionflags	@""
	.align	16
	.zero		1024


//--------------------- .nv.shared._ZN5flash24flash_fwd_splitkv_kernelI23Flash_fwd_kernel_traitsILi32ELi64ELi128ELi4ELb0ELb0EN7cutlass6half_tE19Flash_kernel_traitsILi32ELi64ELi128ELi4ES3_EELb1ELb0ELb1ELb0ELb0ELb1ELb0ELb1EEEvNS_16Flash_fwd_paramsE --------------------------
	.section	.nv.shared._ZN5flash24flash_fwd_splitkv_kernelI23Flash_fwd_kernel_traitsILi32ELi64ELi128ELi4ELb0ELb0EN7cutlass6half_tE19Flash_kernel_traitsILi32ELi64ELi128ELi4ES3_EELb1ELb0ELb1ELb0ELb0ELb1ELb0ELb1EEEvNS_16Flash_fwd_paramsE,"aw",@nobits
	.sectionflags	@""
	.align	16
	.zero		1024


//--------------------- .nv.shared._ZN5flash24flash_fwd_splitkv_kernelI23Flash_fwd_kernel_traitsILi32ELi64ELi128ELi4ELb0ELb0EN7cutlass6half_tE19Flash_kernel_traitsILi32ELi64ELi128ELi4ES3_EELb1ELb0ELb0ELb0ELb1ELb0ELb1ELb0EEEvNS_16Flash_fwd_paramsE --------------------------
	.section	.nv.shared._ZN5flash24flash_fwd_splitkv_kernelI23Flash_fwd_kernel_traitsILi32ELi64ELi128ELi4ELb0ELb0EN7cutlass6half_tE19Flash_kernel_traitsILi32ELi64ELi128ELi4ES3_EELb1ELb0ELb0ELb0ELb1ELb0ELb1ELb0EEEvNS_16Flash_fwd_paramsE,"aw",@nobits
	.sectionflags	@""
	.align	16
	.zero		1024


//--------------------- .nv.shared._ZN5flash24flash_fwd_splitkv_kernelI23Flash_fwd_kernel_traitsILi32ELi64ELi128ELi4ELb0ELb0EN7cutlass6half_tE19Flash_kernel_traitsILi32ELi64ELi128ELi4ES3_EELb1ELb0ELb0ELb0ELb1ELb1ELb1ELb0EEEvNS_16Flash_fwd_paramsE --------------------------
	.section	.nv.shared._ZN5flash24flash_fwd_splitkv_kernelI23Flash_fwd_kernel_traitsILi32ELi64ELi128ELi4ELb0ELb0EN7cutlass6half_tE19Flash_kernel_traitsILi32ELi64ELi128ELi4ES3_EELb1ELb0ELb0ELb0ELb1ELb1ELb1ELb0EEEvNS_16Flash_fwd_paramsE,"aw",@nobits
	.sectionflags	@""
	.align	16
	.zero		1024


//--------------------- .nv.shared._ZN5flash24flash_fwd_splitkv_kernelI23Flash_fwd_kernel_traitsILi32ELi64ELi128ELi4ELb0ELb0EN7cutlass6half_tE19Flash_kernel_traitsILi32ELi64ELi128ELi4ES3_EELb1ELb0ELb1ELb0ELb0ELb0ELb1ELb0EEEvNS_16Flash_fwd_paramsE --------------------------
	.section	.nv.shared._ZN5flash24flash_fwd_splitkv_kernelI23Flash_fwd_kernel_traitsILi32ELi64ELi128ELi4ELb0ELb0EN7cutlass6half_tE19Flash_kernel_traitsILi32ELi64ELi128ELi4ES3_EELb1ELb0ELb1ELb0ELb0ELb0ELb1ELb0EEEvNS_16Flash_fwd_paramsE,"aw",@nobits
	.sectionflags	@""
	.align	16
	.zero		1024


//--------------------- .nv.shared._ZN5flash24flash_fwd_splitkv_kernelI23Flash_fwd_kernel_traitsILi32ELi64ELi128ELi4ELb0ELb0EN7cutlass6half_tE19Flash_kernel_traitsILi32ELi64ELi128ELi4ES3_EELb1ELb0ELb1ELb0ELb0ELb1ELb1ELb0EEEvNS_16Flash_fwd_paramsE --------------------------
	.section	.nv.shared._ZN5flash24flash_fwd_splitkv_kernelI23Flash_fwd_kernel_traitsILi32ELi64ELi128ELi4ELb0ELb0EN7cutlass6half_tE19Flash_kernel_traitsILi32ELi64ELi128ELi4ES3_EELb1ELb0ELb1ELb0ELb0ELb1ELb1ELb0EEEvNS_16Flash_fwd_paramsE,"aw",@nobits
	.sectionflags	@""
	.align	16
	.zero		1024


//--------------------- .nv.shared._ZN5flash24flash_fwd_splitkv_kernelI23Flash_fwd_kernel_traitsILi32ELi64ELi128ELi4ELb0ELb0EN7cutlass6half_tE19Flash_kernel_traitsILi32ELi64ELi128ELi4ES3_EELb1ELb0ELb0ELb0ELb1ELb0ELb1ELb1EEEvNS_16Flash_fwd_paramsE --------------------------
	.section	.nv.shared._ZN5flash24flash_fwd_splitkv_kernelI23Flash_fwd_kernel_traitsILi32ELi64ELi128ELi4ELb0ELb0EN7cutlass6half_tE19Flash_kernel_traitsILi32ELi64ELi128ELi4ES3_EELb1ELb0ELb0ELb0ELb1ELb0ELb1ELb1EEEvNS_16Flash_fwd_paramsE,"aw",@nobits
	.sectionflags	@""
	.align	16
	.zero		1024


//--------------------- .nv.shared._ZN5flash24flash_fwd_splitkv_kernelI23Flash_fwd_kernel_traitsILi32ELi64ELi128ELi4ELb0ELb0EN7cutlass6half_tE19Flash_kernel_traitsILi32ELi64ELi128ELi4ES3_EELb1ELb0ELb0ELb0ELb1ELb1ELb1ELb1EEEvNS_16Flash_fwd_paramsE --------------------------
	.section	.nv.shared._ZN5flash24flash_fwd_splitkv_kernelI23Flash_fwd_kernel_traitsILi32ELi64ELi128ELi4ELb0ELb0EN7cutlass6half_tE19Flash_kernel_traitsILi32ELi64ELi128ELi4ES3_EELb1ELb0ELb0ELb0ELb1ELb1ELb1ELb1EEEvNS_16Flash_fwd_paramsE,"aw",@nobits
	.sectionflags	@""
	.align	16
	.zero		1024


//--------------------- .nv.shared._ZN5flash24flash_fwd_splitkv_kernelI23Flash_fwd_kernel_traitsILi32ELi64ELi128ELi4ELb0ELb0EN7cutlass6half_tE19Flash_kernel_traitsILi32ELi64ELi128ELi4ES3_EELb1ELb0ELb1ELb0ELb0ELb0ELb1ELb1EEEvNS_16Flash_fwd_paramsE --------------------------
	.section	.nv.shared._ZN5flash24flash_fwd_splitkv_kernelI23Flash_fwd_kernel_traitsILi32ELi64ELi128ELi4ELb0ELb0EN7cutlass6half_tE19Flash_kernel_traitsILi32ELi64ELi128ELi4ES3_EELb1ELb0ELb1ELb0ELb0ELb0ELb1ELb1EEEvNS_16Flash_fwd_paramsE,"aw",@nobits
	.sectionflags	@""
	.align	16
	.zero		1024


//--------------------- .nv.shared._ZN5flash24flash_fwd_splitkv_kernelI23Flash_fwd_kernel_traitsILi32ELi64ELi128ELi4ELb0ELb0EN7cutlass6half_tE19Flash_kernel_traitsILi32ELi64ELi128ELi4ES3_EELb1ELb0ELb1ELb0ELb0ELb1ELb1ELb1EEEvNS_16Flash_fwd_paramsE --------------------------
	.section	.nv.shared._ZN5flash24flash_fwd_splitkv_kernelI23Flash_fwd_kernel_traitsILi32ELi64ELi128ELi4ELb0ELb0EN7cutlass6half_tE19Flash_kernel_traitsILi32ELi64ELi128ELi4ES3_EELb1ELb0ELb1ELb0ELb0ELb1ELb1ELb1EEEvNS_16Flash_fwd_paramsE,"aw",@nobits
	.sectionflags	@""
	.align	16
	.zero		1024


//--------------------- .nv.constant0._ZN5flash32flash_fwd_splitkv_combine_kernelI23Flash_fwd_kernel_traitsILi32ELi64ELi256ELi4ELb0ELb0EN7cutlass6half_tE19Flash_kernel_traitsILi32ELi64ELi256ELi4ES3_EELi16ELi7ELb0EEEvNS_16Flash_fwd_paramsE --------------------------
	.section	.nv.constant0._ZN5flash32flash_fwd_splitkv_combine_kernelI23Flash_fwd_kernel_traitsILi32ELi64ELi256ELi4ELb0ELb0EN7cutlass6half_tE19Flash_kernel_traitsILi32ELi64ELi256ELi4ES3_EELi16ELi7ELb0EEEvNS_16Flash_fwd_paramsE,"a",@progbits
	.sectionflags	@""
	.align	4
.nv.constant0._ZN5flash32flash_fwd_splitkv_combine_kernelI23Flash_fwd_kernel_traitsILi32ELi64ELi256ELi4ELb0ELb0EN7cutlass6half_tE19Flash_kernel_traitsILi32ELi64ELi256ELi4ES3_EELi16ELi7ELb0EEEvNS_16Flash_fwd_paramsE:
	.zero		1360


//--------------------- .nv.constant0._ZN5flash32flash_fwd_splitkv_combine_kernelI23Flash_fwd_kernel_traitsILi32ELi64ELi256ELi4ELb0ELb0EN7cutlass6half_tE19Flash_kernel_traitsILi32ELi64ELi256ELi4ES3_EELi16ELi6ELb0EEEvNS_16Flash_fwd_paramsE --------------------------
	.section	.nv.constant0._ZN5flash32flash_fwd_splitkv_combine_kernelI23Flash_fwd_kernel_traitsILi32ELi64ELi256ELi4ELb0ELb0EN7cutlass6half_tE19Flash_kernel_traitsILi32ELi64ELi256ELi4ES3_EELi16ELi6ELb0EEEvNS_16Flash_fwd_paramsE,"a",@progbits
	.sectionflags	@""
	.align	4
.nv.constant0._ZN5flash32flash_fwd_splitkv_combine_kernelI23Flash_fwd_kernel_traitsILi32ELi64ELi256ELi4ELb0ELb0EN7cutlass6half_tE19Flash_kernel_traitsILi32ELi64ELi256ELi4ES3_EELi16ELi6ELb0EEEvNS_16Flash_fwd_paramsE:
	.zero		1360


//--------------------- .nv.constant0._ZN5flash32flash_fwd_splitkv_combine_kernelI23Flash_fwd_kernel_traitsILi32ELi64ELi256ELi4ELb0ELb0EN7cutlass6half_tE19Flash_kernel_traitsILi32ELi64ELi256ELi4ES3_EELi16ELi5ELb0EEEvNS_16Flash_fwd_paramsE --------------------------
	.section	.nv.constant0._ZN5flash32flash_fwd_splitkv_combine_kernelI23Flash_fwd_kernel_traitsILi32ELi64ELi256ELi4ELb0ELb0EN7cutlass6half_tE19Flash_kernel_traitsILi32ELi64ELi256ELi4ES3_EELi16ELi5ELb0EEEvNS_16Flash_fwd_paramsE,"a",@progbits
	.sectionflags	@""
	.align	4
.nv.constant0._ZN5flash32flash_fwd_splitkv_combine_kernelI23Flash_fwd_kernel_traitsILi32ELi64ELi256ELi4ELb0ELb0EN7cutlass6half_tE19Flash_kernel_traitsILi32ELi64ELi256ELi4ES3_EELi16ELi5ELb0EEEvNS_16Flash_fwd_paramsE:
	.zero		1360


//--------------------- .nv.constant0._ZN5flash32flash_fwd_splitkv_combine_kernelI23Flash_fwd_kernel_traitsILi32ELi64ELi256ELi4ELb0ELb0EN7cutlass6half_tE19Flash_kernel_traitsILi32ELi64ELi256ELi4ES3_EELi16ELi4ELb0EEEvNS_16Flash_fwd_paramsE --------------------------
	.section	.nv.constant0._ZN5flash32flash_fwd_splitkv_combine_kernelI23Flash_fwd_kernel_traitsILi32ELi64ELi256ELi4ELb0ELb0EN7cutlass6half_tE19Flash_kernel_traitsILi32ELi64ELi256ELi4ES3_EELi16ELi4ELb0EEEvNS_16Flash_fwd_paramsE,"a",@progbits
	.sectionflags	@""
	.align	4
.nv.constant0._ZN5flash32flash_fwd_splitkv_combine_kernelI23Flash_fwd_kernel_traitsILi32ELi64ELi256ELi4ELb0ELb0EN7cutlass6half_tE19Flash_kernel_traitsILi32ELi64ELi256ELi4ES3_EELi16ELi4ELb0EEEvNS_16Flash_fwd_paramsE:
	.zero		1360


//--------------------- .nv.constant0._ZN5flash32flash_fwd_splitkv_combine_kernelI23Flash_fwd_kernel_traitsILi32ELi64ELi256ELi4ELb0ELb0EN7cutlass6half_tE19Flash_kernel_traitsILi32ELi64ELi256ELi4ES3_EELi16ELi3ELb0EEEvNS_16Flash_fwd_paramsE --------------------------
	.section	.nv.constant0._ZN5flash32flash_fwd_splitkv_combine_kernelI23Flash_fwd_kernel_traitsILi32ELi64ELi256ELi4ELb0ELb0EN7cutlass6half_tE19Flash_kernel_traitsILi32ELi64ELi256ELi4ES3_EELi16ELi3ELb0EEEvNS_16Flash_fwd_paramsE,"a",@progbits
	.sectionflags	@""
	.align	4
.nv.constant0._ZN5flash32flash_fwd_splitkv_combine_kernelI23Flash_fwd_kernel_traitsILi32ELi64ELi256ELi4ELb0ELb0EN7cutlass6half_tE19Flash_kernel_traitsILi32ELi64ELi256ELi4ES3_EELi16ELi3ELb0EEEvNS_16Flash_fwd_paramsE:
	.zero		1360


//--------------------- .nv.constant0._ZN5flash32flash_fwd_splitkv_combine_kernelI23Flash_fwd_kernel_traitsILi32ELi64ELi256ELi4ELb0ELb0EN7cutlass6half_tE19Flash_kernel_traitsILi32ELi64ELi256ELi4ES3_EELi16ELi2ELb0EEEvNS_16Flash_fwd_paramsE --------------------------
	.section	.nv.constant0._ZN5flash32flash_fwd_splitkv_combine_kernelI23Flash_fwd_kernel_traitsILi32ELi64ELi256ELi4ELb0ELb0EN7cutlass6half_tE19Flash_kernel_traitsILi32ELi64ELi256ELi4ES3_EELi16ELi2ELb0EEEvNS_16Flash_fwd_paramsE,"a",@progbits
	.sectionflags	@""
	.align	4
.nv.constant0._ZN5flash32flash_fwd_splitkv_combine_kernelI23Flash_fwd_kernel_traitsILi32ELi64ELi256ELi4ELb0ELb0EN7cutlass6half_tE19Flash_kernel_traitsILi32ELi64ELi256ELi4ES3_EELi16ELi2ELb0EEEvNS_16Flash_fwd_paramsE:
	.zero		1360


//--------------------- .nv.constant0._ZN5flash32flash_fwd_splitkv_combine_kernelI23Flash_fwd_kernel_traitsILi32ELi64ELi256ELi4ELb0ELb0EN7cutlass6half_tE19Flash_kernel_traitsILi32ELi64ELi256ELi4ES3_EELi16ELi1ELb0EEEvNS_16Flash_fwd_paramsE --------------------------
	.section	.nv.constant0._ZN5flash32flash_fwd_splitkv_combine_kernelI23Flash_fwd_kernel_traitsILi32ELi64ELi256ELi4ELb0ELb0EN7cutlass6half_tE19Flash_kernel_traitsILi32ELi64ELi256ELi4ES3_EELi16ELi1ELb0EEEvNS_16Flash_fwd_paramsE,"a",@progbits
	.sectionflags	@""
	.align	4
.nv.constant0._ZN5flash32flash_fwd_splitkv_combine_kernelI23Flash_fwd_kernel_traitsILi32ELi64ELi256ELi4ELb0ELb0EN7cutlass6half_tE19Flash_kernel_traitsILi32ELi64ELi256ELi4ES3_EELi16ELi1ELb0EEEvNS_16Flash_fwd_paramsE:
	.zero		1360


//--------------------- .nv.constant0._ZN5flash32flash_fwd_splitkv_combine_kernelI23Flash_fwd_kernel_traitsILi32ELi64ELi256ELi4ELb0ELb0EN7cutlass6half_tE19Flash_kernel_traitsILi32ELi64ELi256ELi4ES3_EELi16ELi7ELb1EEEvNS_16Flash_fwd_paramsE --------------------------
	.section	.nv.constant0._ZN5flash32flash_fwd_splitkv_combine_kernelI23Flash_fwd_kernel_traitsILi32ELi64ELi256ELi4ELb0ELb0EN7cutlass6half_tE19Flash_kernel_traitsILi32ELi64ELi256ELi4ES3_EELi16ELi7ELb1EEEvNS_16Flash_fwd_paramsE,"a",@progbits
	.sectionflags	@""
	.align	4
.nv.constant0._ZN5flash32flash_fwd_splitkv_combine_kernelI23Flash_fwd_kernel_traitsILi32ELi64ELi256ELi4ELb0ELb0EN7cutlass6half_tE19Flash_kernel_traitsILi32ELi64ELi256ELi4ES3_EELi16ELi7ELb1EEEvNS_16Flash_fwd_paramsE:
	.zero		1360


//--------------------- .nv.constant0._ZN5flash32flash_fwd_splitkv_combine_kernelI23Flash_fwd_kernel_traitsILi32ELi64ELi256ELi4ELb0ELb0EN7cutlass6half_tE19Flash_kernel_traitsILi32ELi64ELi256ELi4ES3_EELi16ELi6ELb1EEEvNS_16Flash_fwd_paramsE --------------------------
	.section	.nv.constant0._ZN5flash32flash_fwd_splitkv_combine_kernelI23Flash_fwd_kernel_traitsILi32ELi64ELi256ELi4ELb0ELb0EN7cutlass6half_tE19Flash_kernel_traitsILi32ELi64ELi256ELi4ES3_EELi16ELi6ELb1EEEvNS_16Flash_fwd_paramsE,"a",@progbits
	.sectionflags	@""
	.align	4
.nv.constant0._ZN5flash32flash_fwd_splitkv_combine_kernelI23Flash_fwd_kernel_traitsILi32ELi64ELi256ELi4ELb0ELb0EN7cutlass6half_tE19Flash_kernel_traitsILi32ELi64ELi256ELi4ES3_EELi16ELi6ELb1EEEvNS_16Flash_fwd_paramsE:
	.zero		1360


//--------------------- .nv.constant0._ZN5flash32flash_fwd_splitkv_combine_kernelI23Flash_fwd_kernel_traitsILi32ELi64ELi256ELi4ELb0ELb0EN7cutlass6half_tE19Flash_kernel_traitsILi32ELi64ELi256ELi4ES3_EELi16ELi5ELb1EEEvNS_16Flash_fwd_paramsE --------------------------
	.section	.nv.constant0._ZN5flash32flash_fwd_splitkv_combine_kernelI23Flash_fwd_kernel_traitsILi32ELi64ELi256ELi4ELb0ELb0EN7cutlass6half_tE19Flash_kernel_traitsILi32ELi64ELi256ELi4ES3_EELi16ELi5ELb1EEEvNS_16Flash_fwd_paramsE,"a",@progbits
	.sectionflags	@""
	.align	4
.nv.constant0._ZN5flash32flash_fwd_splitkv_combine_kernelI23Flash_fwd_kernel_traitsILi32ELi64ELi256ELi4ELb0ELb0EN7cutlass6half_tE19Flash_kernel_traitsILi32ELi64ELi256ELi4ES3_EELi16ELi5ELb1EEEvNS_16Flash_fwd_paramsE:
	.zero		1360


//--------------------- .nv.constant0._ZN5flash32flash_fwd_splitkv_combine_kernelI23Flash_fwd_kernel_traitsILi32ELi64ELi256ELi4ELb0ELb0EN7cutlass6half_tE19Flash_kernel_traitsILi32ELi64ELi256ELi4ES3_EELi16ELi4ELb1EEEvNS_16Flash_fwd_paramsE --------------------------
	.section	.nv.constant0._ZN5flash32flash_fwd_splitkv_combine_kernelI23Flash_fwd_kernel_traitsILi32ELi64ELi256ELi4ELb0ELb0EN7cutlass6half_tE19Flash_kernel_traitsILi32ELi64ELi256ELi4ES3_EELi16ELi4ELb1EEEvNS_16Flash_fwd_paramsE,"a",@progbits
	.sectionflags	@""
	.align	4
.nv.constant0._ZN5flash32flash_fwd_splitkv_combine_kernelI23Flash_fwd_kernel_traitsILi32ELi64ELi256ELi4ELb0ELb0EN7cutlass6half_tE19Flash_kernel_traitsILi32ELi64ELi256ELi4ES3_EELi16ELi4ELb1EEEvNS_16Flash_fwd_paramsE:
	.zero		1360


//--------------------- .nv.constant0._ZN5flash32flash_fwd_splitkv_combine_kernelI23Flash_fwd_kernel_traitsILi32ELi64ELi256ELi4ELb0ELb0EN7cutlass6half_tE19Flash_kernel_traitsILi32ELi64ELi256ELi4ES3_EELi16ELi3ELb1EEEvNS_16Flash_fwd_paramsE --------------------------
	.section	.nv.constant0._ZN5flash32flash_fwd_splitkv_combine_kernelI23Flash_fwd_kernel_traitsILi32ELi64ELi256ELi4ELb0ELb0EN7cutlass6half_tE19Flash_kernel_traitsILi32ELi64ELi256ELi4ES3_EELi16ELi3ELb1EEEvNS_16Flash_fwd_paramsE,"a",@progbits
	.sectionflags	@""
	.align	4
.nv.constant0._ZN5flash32flash_fwd_splitkv_combine_kernelI23Flash_fwd_kernel_traitsILi32ELi64ELi256ELi4ELb0ELb0EN7cutlass6half_tE19Flash_kernel_traitsILi32ELi64ELi256ELi4ES3_EELi16ELi3ELb1EEEvNS_16Flash_fwd_paramsE:
	.zero		1360


//--------------------- .nv.constant0._ZN5flash32flash_fwd_splitkv_combine_kernelI23Flash_fwd_kernel_traitsILi32ELi64ELi256ELi4ELb0ELb0EN7cutlass6half_tE19Flash_kernel_traitsILi32ELi64ELi256ELi4ES3_EELi16ELi2ELb1EEEvNS_16Flash_fwd_paramsE --------------------------
	.section	.nv.constant0._ZN5flash32flash_fwd_splitkv_combine_kernelI23Flash_fwd_kernel_traitsILi32ELi64ELi256ELi4ELb0ELb0EN7cutlass6half_tE19Flash_kernel_traitsILi32ELi64ELi256ELi4ES3_EELi16ELi2ELb1EEEvNS_16Flash_fwd_paramsE,"a",@progbits
	.sectionflags	@""
	.align	4
.nv.constant0._ZN5flash32flash_fwd_splitkv_combine_kernelI23Flash_fwd_kernel_traitsILi32ELi64ELi256ELi4ELb0ELb0EN7cutlass6half_tE19Flash_kernel_traitsILi32ELi64ELi256ELi4ES3_EELi16ELi2ELb1EEEvNS_16Flash_fwd_paramsE:
	.zero		1360


//--------------------- .nv.constant0._ZN5flash32flash_fwd_splitkv_combine_kernelI23Flash_fwd_kernel_traitsILi32ELi64ELi256ELi4ELb0ELb0EN7cutlass6half_tE19Flash_kernel_traitsILi32ELi64ELi256ELi4ES3_EELi16ELi1ELb1EEEvNS_16Flash_fwd_paramsE --------------------------
	.section	.nv.constant0._ZN5flash32flash_fwd_splitkv_combine_kernelI23Flash_fwd_kernel_traitsILi32ELi64ELi256ELi4ELb0ELb0EN7cutlass6half_tE19Flash_kernel_traitsILi32ELi64ELi256ELi4ES3_EELi16ELi1ELb1EEEvNS_16Flash_fwd_paramsE,"a",@progbits
	.sectionflags	@""
	.align	4
.nv.constant0._ZN5flash32flash_fwd_splitkv_combine_kernelI23Flash_fwd_kernel_traitsILi32ELi64ELi256ELi4ELb0ELb0EN7cutlass6half_tE19Flash_kernel_traitsILi32ELi64ELi256ELi4ES3_EELi16ELi1ELb1EEEvNS_16Flash_fwd_paramsE:
	.zero		1360


//--------------------- .nv.constant0._ZN5flash24flash_fwd_splitkv_kernelI23Flash_fwd_kernel_traitsILi32ELi64ELi256ELi4ELb0ELb0EN7cutlass6half_tE19Flash_kernel_traitsILi32ELi64ELi256ELi4ES3_EELb1ELb0ELb0ELb0ELb0ELb0ELb0ELb0EEEvNS_16Flash_fwd_paramsE --------------------------
	.section	.nv.constant0._ZN5flash24flash_fwd_splitkv_kernelI23Flash_fwd_kernel_traitsILi32ELi64ELi256ELi4ELb0ELb0EN7cutlass6half_tE19Flash_kernel_traitsILi32ELi64ELi256ELi4ES3_EELb1ELb0ELb0ELb0ELb0ELb0ELb0ELb0EEEvNS_16Flash_fwd_paramsE,"a",@progbits
	.sectionflags	@""
	.align	4
.nv.constant0._ZN5flash24flash_fwd_splitkv_kernelI23Flash_fwd_kernel_traitsILi32ELi64ELi256ELi4ELb0ELb0EN7cutlass6half_tE19Flash_kernel_traitsILi32ELi64ELi256ELi4ES3_EELb1ELb0ELb0ELb0ELb0ELb0ELb0ELb0EEEvNS_16Flash_fwd_paramsE:
	.zero		1360


//--------------------- .nv.constant0._ZN5flash24flash_fwd_splitkv_kernelI23Flash_fwd_kernel_traitsILi32ELi64ELi256ELi4ELb0ELb0EN7cutlass6half_tE19Flash_kernel_traitsILi32ELi64ELi256ELi4ES3_EELb1ELb0ELb0ELb0ELb0ELb1ELb0ELb0EEEvNS_16Flash_fwd_paramsE --------------------------
	.section	.nv.constant0._ZN5flash24flash_fwd_splitkv_kernelI23Flash_fwd_kernel_traitsILi32ELi64ELi256ELi4ELb0ELb0EN7cutlass6half_tE19Flash_kernel_traitsILi32ELi64ELi256ELi4ES3_EELb1ELb0ELb0ELb0ELb0ELb1ELb0ELb0EEEvNS_16Flash_fwd_paramsE,"a",@progbits
	.sectionflags	@""
	.align	4
.nv.constant0._ZN5flash24flash_fwd_splitkv_kernelI23Flash_fwd_kernel_traitsILi32ELi64ELi256ELi4ELb0ELb0EN7cutlass6half_tE19Flash_kernel_traitsILi32ELi64ELi256ELi4ES3_EELb1ELb0ELb0ELb0ELb0ELb1ELb0ELb0EEEvNS_16Flash_fwd_paramsE:
	.zero		1360


//--------------------- .nv.constant0._ZN5flash24flash_fwd_splitkv_kernelI23Flash_fwd_kernel_traitsILi32ELi64ELi256ELi4ELb0ELb0EN7cutlass6half_tE19Flash_kernel_traitsILi32ELi64ELi256ELi4ES3_EELb1ELb0ELb0ELb0ELb0ELb0ELb0ELb1EEEvNS_16Flash_fwd_paramsE --------------------------
	.section	.nv.constant0._ZN5flash24flash_fwd_splitkv_kernelI23Flash_fwd_kernel_traitsILi32ELi64ELi256ELi4ELb0ELb0EN7cutlass6half_tE19Flash_kernel_traitsILi32ELi64ELi256ELi4ES3_EELb1ELb0ELb0ELb0ELb0ELb0ELb0ELb1EEEvNS_16Flash_fwd_paramsE,"a",@progbits
	.sectionflags	@""
	.align	4
.nv.constant0._ZN5flash24flash_fwd_splitkv_kernelI23Flash_fwd_kernel_traitsILi32ELi64ELi256ELi4ELb0ELb0EN7cutlass6half_tE19Flash_kernel_traitsILi32ELi64ELi256ELi4ES3_EELb1ELb0ELb0ELb0ELb0ELb0ELb0ELb1EEEvNS_16Flash_fwd_paramsE:
	.zero		1360


//--------------------- .nv.constant0._ZN5flash24flash_fwd_splitkv_kernelI23Flash_fwd_kernel_traitsILi32ELi64ELi256ELi4ELb0ELb0EN7cutlass6half_tE19Flash_kernel_traitsILi32ELi64ELi256ELi4ES3_EELb1ELb0ELb0ELb0ELb0ELb1ELb0ELb1EEEvNS_16Flash_fwd_paramsE --------------------------
	.section	.nv.constant0._ZN5flash24flash_fwd_splitkv_kernelI23Flash_fwd_kernel_traitsILi32ELi64ELi256ELi4ELb0ELb0EN7cutlass6half_tE19Flash_kernel_traitsILi32ELi64ELi256ELi4ES3_EELb1ELb0ELb0ELb0ELb0ELb1ELb0ELb1EEEvNS_16Flash_fwd_paramsE,"a",@progbits
	.sectionflags	@""
	.align	4
.nv.constant0._ZN5flash24flash_fwd_splitkv_kernelI23Flash_fwd_kernel_traitsILi32ELi64ELi256ELi4ELb0ELb0EN7cutlass6half_tE19Flash_kernel_traitsILi32ELi64ELi256ELi4ES3_EELb1ELb0ELb0ELb0ELb0ELb1ELb0ELb1EEEvNS_16Flash_fwd_paramsE:
	.zero		1360


//--------------------- .nv.constant0._ZN5flash24flash_fwd_splitkv_kernelI23Flash_fwd_kernel_traitsILi32ELi64ELi256ELi4ELb0ELb0EN7cutlass6half_tE19Flash_kernel_traitsILi32ELi64ELi256ELi4ES3_EELb1ELb0ELb0ELb0ELb0ELb0ELb1ELb0EEEvNS_16Flash_fwd_paramsE --------------------------
	.section	.nv.constant0._ZN5flash24flash_fwd_splitkv_kernelI23Flash_fwd_kernel_traitsILi32ELi64ELi256ELi4ELb0ELb0EN7cutlass6half_tE19Flash_kernel_traitsILi32ELi64ELi256ELi4ES3_EELb1ELb0ELb0ELb0ELb0ELb0ELb1ELb0EEEvNS_16Flash_fwd_paramsE,"a",@progbits
	.sectionflags	@""
	.align	4
.nv.constant0._ZN5flash24flash_fwd_splitkv_kernelI23Flash_fwd_kernel_traitsILi32ELi64ELi256ELi4ELb0ELb0EN7cutlass6half_tE19Flash_kernel_traitsILi32ELi64ELi256ELi4ES3_EELb1ELb0ELb0ELb0ELb0ELb0ELb1ELb0EEEvNS_16Flash_fwd_paramsE:
	.zero		1360


//--------------------- .nv.constant0._ZN5flash24flash_fwd_splitkv_kernelI23Flash_fwd_kernel_traitsILi32ELi64ELi256ELi4ELb0ELb0EN7cutlass6half_tE19Flash_kernel_traitsILi32ELi64ELi256ELi4ES3_EELb1ELb0ELb0ELb0ELb0ELb1ELb1ELb0EEEvNS_16Flash_fwd_paramsE --------------------------
	.section	.nv.constant0._ZN5flash24flash_fwd_splitkv_kernelI23Flash_fwd_kernel_traitsILi32ELi64ELi256ELi4ELb0ELb0EN7cutlass6half_tE19Flash_kernel_traitsILi32ELi64ELi256ELi4ES3_EELb1ELb0ELb0ELb0ELb0ELb1ELb1ELb0EEEvNS_16Flash_fwd_paramsE,"a",@progbits
	.sectionflags	@""
	.align	4
.nv.constant0._ZN5flash24flash_fwd_splitkv_kernelI23Flash_fwd_kernel_traitsILi32ELi64ELi256ELi4ELb0ELb0EN7cutlass6half_tE19Flash_kernel_traitsILi32ELi64ELi256ELi4ES3_EELb1ELb0ELb0ELb0ELb0ELb1ELb1ELb0EEEvNS_16Flash_fwd_paramsE:
	.zero		1360


//--------------------- .nv.constant0._ZN5flash24flash_fwd_splitkv_kernelI23Flash_fwd_kernel_traitsILi32ELi64ELi256ELi4ELb0ELb0EN7cutlass6half_tE19Flash_kernel_traitsILi32ELi64ELi256ELi4ES3_EELb1ELb0ELb0ELb0ELb0ELb0ELb1ELb1EEEvNS_16Flash_fwd_paramsE --------------------------
	.section	.nv.constant0._ZN5flash24flash_fwd_splitkv_kernelI23Flash_fwd_kernel_traitsILi32ELi64ELi256ELi4ELb0ELb0EN7cutlass6half_tE19Flash_kernel_traitsILi32ELi64ELi256ELi4ES3_EELb1ELb0ELb0ELb0ELb0ELb0ELb1ELb1EEEvNS_16Flash_fwd_paramsE,"a",@progbits
	.sectionflags	@""
	.align	4
.nv.constant0._ZN5flash24flash_fwd_splitkv_kernelI23Flash_fwd_kernel_traitsILi32ELi64ELi256ELi4ELb0ELb0EN7cutlass6half_tE19Flash_kernel_traitsILi32ELi64ELi256ELi4ES3_EELb1ELb0ELb0ELb0ELb0ELb0ELb1ELb1EEEvNS_16Flash_fwd_paramsE:
	.zero		1360


//--------------------- .nv.constant0._ZN5flash24flash_fwd_splitkv_kernelI23Flash_fwd_kernel_traitsILi32ELi64ELi256ELi4ELb0ELb0EN7cutlass6half_tE19Flash_kernel_traitsILi32ELi64ELi256ELi4ES3_EELb1ELb0ELb0ELb0ELb0ELb1ELb1ELb1EEEvNS_16Flash_fwd_paramsE --------------------------
	.section	.nv.constant0._ZN5flash24flash_fwd_splitkv_kernelI23Flash_fwd_kernel_traitsILi32ELi64ELi256ELi4ELb0ELb0EN7cutlass6half_tE19Flash_kernel_traitsILi32ELi64ELi256ELi4ES3_EELb1ELb0ELb0ELb0ELb0ELb1ELb1ELb1EEEvNS_16Flash_fwd_paramsE,"a",@progbits
	.sectionflags	@""
	.align	4
.nv.constant0._ZN5flash24flash_fwd_splitkv_kernelI23Flash_fwd_kernel_traitsILi32ELi64ELi256ELi4ELb0ELb0EN7cutlass6half_tE19Flash_kernel_traitsILi32ELi64ELi256ELi4ES3_EELb1ELb0ELb0ELb0ELb0ELb1ELb1ELb1EEEvNS_16Flash_fwd_paramsE:
	.zero		1360


//--------------------- .nv.constant0._ZN5flash24flash_fwd_splitkv_kernelI23Flash_fwd_kernel_traitsILi32ELi64ELi256ELi4ELb0ELb0EN7cutlass6half_tE19Flash_kernel_traitsILi32ELi64ELi256ELi4ES3_EELb1ELb0ELb0ELb1ELb1ELb0ELb0ELb0EEEvNS_16Flash_fwd_paramsE --------------------------
	.section	.nv.constant0._ZN5flash24flash_fwd_splitkv_kernelI23Flash_fwd_kernel_traitsILi32ELi64ELi256ELi4ELb0ELb0EN7cutlass6half_tE19Flash_kernel_traitsILi32ELi64ELi256ELi4ES3_EELb1ELb0ELb0ELb1ELb1ELb0ELb0ELb0EEEvNS_16Flash_fwd_paramsE,"a",@progbits
	.sectionflags	@""
	.align	4
.nv.constant0._ZN5flash24flash_fwd_splitkv_kernelI23Flash_fwd_kernel_traitsILi32ELi64ELi256ELi4ELb0ELb0EN7cutlass6half_tE19Flash_kernel_traitsILi32ELi64ELi256ELi4ES3_EELb1ELb0ELb0ELb1ELb1ELb0ELb0ELb0EEEvNS_16Flash_fwd_paramsE:
	.zero		1360


//--------------------- .nv.constant0._ZN5flash24flash_fwd_splitkv_kernelI23Flash_fwd_kernel_traitsILi32ELi64ELi256ELi4ELb0ELb0EN7cutlass6half_tE19Flash_kernel_traitsILi32ELi64ELi256ELi4ES3_EELb1ELb0ELb0ELb1ELb1ELb1ELb0ELb0EEEvNS_16Flash_fwd_paramsE --------------------------
	.section	.nv.constant0._ZN5flash24flash_fwd_splitkv_kernelI23Flash_fwd_kernel_traitsILi32ELi64ELi256ELi4ELb0ELb0EN7cutlass6half_tE19Flash_kernel_traitsILi32ELi64ELi256ELi4ES3_EELb1ELb0ELb0ELb1ELb1ELb1ELb0ELb0EEEvNS_16Flash_fwd_paramsE,"a",@progbits
	.sectionflags	@""
	.align	4
.nv.constant0._ZN5flash24flash_fwd_splitkv_kernelI23Flash_fwd_kernel_traitsILi32ELi64ELi256ELi4ELb0ELb0EN7cutlass6half_tE19Flash_kernel_traitsILi32ELi64ELi256ELi4ES3_EELb1ELb0ELb0ELb1ELb1ELb1ELb0ELb0EEEvNS_16Flash_fwd_paramsE:
	.zero		1360


//--------------------- .nv.constant0._ZN5flash24flash_fwd_splitkv_kernelI23Flash_fwd_kernel_traitsILi32ELi64ELi256ELi4ELb0ELb0EN7cutlass6half_tE19Flash_kernel_traitsILi32ELi64ELi256ELi4ES3_EELb1ELb0ELb0ELb1ELb1ELb0ELb1ELb0EEEvNS_16Flash_fwd_paramsE --------------------------
	.section	.nv.constant0._ZN5flash24flash_fwd_splitkv_kernelI23Flash_fwd_kernel_traitsILi32ELi64ELi256ELi4ELb0ELb0EN7cutlass6half_tE19Flash_kernel_traitsILi32ELi64ELi256ELi4ES3_EELb1ELb0ELb0ELb1ELb1ELb0ELb1ELb0EEEvNS_16Flash_fwd_paramsE,"a",@progbits
	.sectionflags	@""
	.align	4
.nv.constant0._ZN5flash24flash_fwd_splitkv_kernelI23Flash_fwd_kernel_traitsILi32ELi64ELi256ELi4ELb0ELb0EN7cutlass6half_tE19Flash_kernel_traitsILi32ELi64ELi256ELi4ES3_EELb1ELb0ELb0ELb1ELb1ELb0ELb1ELb0EEEvNS_16Flash_fwd_paramsE:
	.zero		1360


//--------------------- .nv.constant0._ZN5flash24flash_fwd_splitkv_kernelI23Flash_fwd_kernel_traitsILi32ELi64ELi256ELi4ELb0ELb0EN7cutlass6half_tE19Flash_kernel_traitsILi32ELi64ELi256ELi4ES3_EELb1ELb0ELb0ELb1ELb1ELb1ELb1ELb0EEEvNS_16Flash_fwd_paramsE --------------------------
	.section	.nv.constant0._ZN5flash24flash_fwd_splitkv_kernelI23Flash_fwd_kernel_traitsILi32ELi64ELi256ELi4ELb0ELb0EN7cutlass6half_tE19Flash_kernel_traitsILi32ELi64ELi256ELi4ES3_EELb1ELb0ELb0ELb1ELb1ELb1ELb1ELb0EEEvNS_16Flash_fwd_paramsE,"a",@progbits
	.sectionflags	@""
	.align	4
.nv.constant0._ZN5flash24flash_fwd_splitkv_kernelI23Flash_fwd_kernel_traitsILi32ELi64ELi256ELi4ELb0ELb0EN7cutlass6half_tE19Flash_kernel_traitsILi32ELi64ELi256ELi4ES3_EELb1ELb0ELb0ELb1ELb1ELb1ELb1ELb0EEEvNS_16Flash_fwd_paramsE:
	.zero		1360


//--------------------- .nv.constant0._ZN5flash24flash_fwd_splitkv_kernelI23Flash_fwd_kernel_traitsILi32ELi64ELi256ELi4ELb0ELb0EN7cutlass6half_tE19Flash_kernel_traitsILi32ELi64ELi256ELi4ES3_EELb1ELb0ELb0ELb0ELb1ELb0ELb0ELb0EEEvNS_16Flash_fwd_paramsE --------------------------
	.section	.nv.constant0._ZN5flash24flash_fwd_splitkv_kernelI23Flash_fwd_kernel_traitsILi32ELi64ELi256ELi4ELb0ELb0EN7cutlass6half_tE19Flash_kernel_traitsILi32ELi64ELi256ELi4ES3_EELb1ELb0ELb0ELb0ELb1ELb0ELb0ELb0EEEvNS_16Flash_fwd_paramsE,"a",@progbits
	.sectionflags	@""
	.align	4
.nv.constant0._ZN5flash24flash_fwd_splitkv_kernelI23Flash_fwd_kernel_traitsILi32ELi64ELi256ELi4ELb0ELb0EN7cutlass6half_tE19Flash_kernel_traitsILi32ELi64ELi256ELi4ES3_EELb1ELb0ELb0ELb0ELb1ELb0ELb0ELb0EEEvNS_16Flash_fwd_paramsE:
	.zero		1360


//--------------------- .nv.constant0._ZN5flash24flash_fwd_splitkv_kernelI23Flash_fwd_kernel_traitsILi32ELi64ELi256ELi4ELb0ELb0EN7cutlass6half_tE19Flash_kernel_traitsILi32ELi64ELi256ELi4ES3_EELb1ELb0ELb0ELb0ELb1ELb1ELb0ELb0EEEvNS_16Flash_fwd_paramsE --------------------------
	.section	.nv.constant0._ZN5flash24flash_fwd_splitkv_kernelI23Flash_fwd_kernel_traitsILi32ELi64ELi256ELi4ELb0ELb0EN7cutlass6half_tE19Flash_kernel_traitsILi32ELi64ELi256ELi4ES3_EELb1ELb0ELb0ELb0ELb1ELb1ELb0ELb0EEEvNS_16Flash_fwd_paramsE,"a",@progbits
	.sectionflags	@""
	.align	4
.nv.constant0._ZN5flash24flash_fwd_splitkv_kernelI23Flash_fwd_kernel_traitsILi32ELi64ELi256ELi4ELb0ELb0EN7cutlass6half_tE19Flash_kernel_traitsILi32ELi64ELi256ELi4ES3_EELb1ELb0ELb0ELb0ELb1ELb1ELb0ELb0EEEvNS_16Flash_fwd_paramsE:
	.zero		1360


//--------------------- .nv.constant0._ZN5flash24flash_fwd_splitkv_kernelI23Flash_fwd_kernel_traitsILi32ELi64ELi256ELi4ELb0ELb0EN7cutlass6half_tE19Flash_kernel_traitsILi32ELi64ELi256ELi4ES3_EELb1ELb0ELb1ELb0ELb0ELb0ELb0ELb0EEEvNS_16Flash_fwd_paramsE --------------------------
	.section	.nv.constant0._ZN5flash24flash_fwd_splitkv_kernelI23Flash_fwd_kernel_traitsILi32ELi64ELi256ELi4ELb0ELb0EN7cutlass6half_tE19Flash_kernel_traitsILi32ELi64ELi256ELi4ES3_EELb1ELb0ELb1ELb0ELb0ELb0ELb0ELb0EEEvNS_16Flash_fwd_paramsE,"a",@progbits
	.sectionflags	@""
	.align	4
.nv.constant0._ZN5flash24flash_fwd_splitkv_kernelI23Flash_fwd_kernel_traitsILi32ELi64ELi256ELi4ELb0ELb0EN7cutlass6half_tE19Flash_kernel_traitsILi32ELi64ELi256ELi4ES3_EELb1ELb0ELb1ELb0ELb0ELb0ELb0ELb0EEEvNS_16Flash_fwd_paramsE:
	.zero		1360


//--------------------- .nv.constant0._ZN5flash24flash_fwd_splitkv_kernelI23Flash_fwd_kernel_traitsILi32ELi64ELi256ELi4ELb0ELb0EN7cutlass6half_tE19Flash_kernel_traitsILi32ELi64ELi256ELi4ES3_EELb1ELb0ELb1ELb0ELb0ELb1ELb0ELb0EEEvNS_16Flash_fwd_paramsE --------------------------
	.section	.nv.constant0._ZN5flash24flash_fwd_splitkv_kernelI23Flash_fwd_kernel_traitsILi32ELi64ELi256ELi4ELb0ELb0EN7cutlass6half_tE19Flash_kernel_traitsILi32ELi64ELi256ELi4ES3_EELb1ELb0ELb1ELb0ELb0ELb1ELb0ELb0EEEvNS_16Flash_fwd_paramsE,"a",@progbits
	.sectionflags	@""
	.align	4
.nv.constant0._ZN5flash24flash_fwd_splitkv_kernelI23Flash_fwd_kernel_traitsILi32ELi64ELi256ELi4ELb0ELb0EN7cutlass6half_tE19Flash_kernel_traitsILi32ELi64ELi256ELi4ES3_EELb1ELb0ELb1ELb0ELb0ELb1ELb0ELb0EEEvNS_16Flash_fwd_paramsE:
	.zero		1360


//--------------------- .nv.constant0._ZN5flash24flash_fwd_splitkv_kernelI23Flash_fwd_kernel_traitsILi32ELi64ELi256ELi4ELb0ELb0EN7cutlass6half_tE19Flash_kernel_traitsILi32ELi64ELi256ELi4ES3_EELb1ELb0ELb0ELb0ELb1ELb0ELb0ELb1EEEvNS_16Flash_fwd_paramsE --------------------------
	.section	.nv.constant0._ZN5flash24flash_fwd_splitkv_kernelI23Flash_fwd_kernel_traitsILi32ELi64ELi256ELi4ELb0ELb0EN7cutlass6half_tE19Flash_kernel_traitsILi32ELi64ELi256ELi4ES3_EELb1ELb0ELb0ELb0ELb1ELb0ELb0ELb1EEEvNS_16Flash_fwd_paramsE,"a",@progbits
	.sectionflags	@""
	.align	4
.nv.constant0._ZN5flash24flash_fwd_splitkv_kernelI23Flash_fwd_kernel_traitsILi32ELi64ELi256ELi4ELb0ELb0EN7cutlass6half_tE19Flash_kernel_traitsILi32ELi64ELi256ELi4ES3_EELb1ELb0ELb0ELb0ELb1ELb0ELb0ELb1EEEvNS_16Flash_fwd_paramsE:
	.zero		1360


//--------------------- .nv.constant0._ZN5flash24flash_fwd_splitkv_kernelI23Flash_fwd_kernel_traitsILi32ELi64ELi256ELi4ELb0ELb0EN7cutlass6half_tE19Flash_kernel_traitsILi32ELi64ELi256ELi4ES3_EELb1ELb0ELb0ELb0ELb1ELb1ELb0ELb1EEEvNS_16Flash_fwd_paramsE --------------------------
	.section	.nv.constant0._ZN5flash24flash_fwd_splitkv_kernelI23Flash_fwd_kernel_traitsILi32ELi64ELi256ELi4ELb0ELb0EN7cutlass6half_tE19Flash_kernel_traitsILi32ELi64ELi256ELi4ES3_EELb1ELb0ELb0ELb0ELb1ELb1ELb0ELb1EEEvNS_16Flash_fwd_paramsE,"a",@progbits
	.sectionflags	@""
	.align	4
.nv.constant0._ZN5flash24flash_fwd_splitkv_kernelI23Flash_fwd_kernel_traitsILi32ELi64ELi256ELi4ELb0ELb0EN7cutlass6half_tE19Flash_kernel_traitsILi32ELi64ELi256ELi4ES3_EELb1ELb0ELb0ELb0ELb1ELb1ELb0ELb1EEEvNS_16Flash_fwd_paramsE:
	.zero		1360


//--------------------- .nv.constant0._ZN5flash24flash_fwd_splitkv_kernelI23Flash_fwd_kernel_traitsILi32ELi64ELi256ELi4ELb0ELb0EN7cutlass6half_tE19Flash_kernel_traitsILi32ELi64ELi256ELi4ES3_EELb1ELb0ELb1ELb0ELb0ELb0ELb0ELb1EEEvNS_16Flash_fwd_paramsE --------------------------
	.section	.nv.constant0._ZN5flash24flash_fwd_splitkv_kernelI23Flash_fwd_kernel_traitsILi32ELi64ELi256ELi4ELb0ELb0EN7cutlass6half_tE19Flash_kernel_traitsILi32ELi64ELi256ELi4ES3_EELb1ELb0ELb1ELb0ELb0ELb0ELb0ELb1EEEvNS_16Flash_fwd_paramsE,"a",@progbits
	.sectionflags	@""
	.align	4
.nv.constant0._ZN5flash24flash_fwd_splitkv_kernelI23Flash_fwd_kernel_traitsILi32ELi64ELi256ELi4ELb0ELb0EN7cutlass6half_tE19Flash_kernel_traitsILi32ELi64ELi256ELi4ES3_EELb1ELb0ELb1ELb0ELb0ELb0ELb0ELb1EEEvNS_16Flash_fwd_paramsE:
	.zero		1360


//--------------------- .nv.constant0._ZN5flash24flash_fwd_splitkv_kernelI23Flash_fwd_kernel_traitsILi32ELi64ELi256ELi4ELb0ELb0EN7cutlass6half_tE19Flash_kernel_traitsILi32ELi64ELi256ELi4ES3_EELb1ELb0ELb1ELb0ELb0ELb1ELb0ELb1EEEvNS_16Flash_fwd_paramsE --------------------------
	.section	.nv.constant0._ZN5flash24flash_fwd_splitkv_kernelI23Flash_fwd_kernel_traitsILi32ELi64ELi256ELi4ELb0ELb0EN7cutlass6half_tE19Flash_kernel_traitsILi32ELi64ELi256ELi4ES3_EELb1ELb0ELb1ELb0ELb0ELb1ELb0ELb1EEEvNS_16Flash_fwd_paramsE,"a",@progbits
	.sectionflags	@""
	.align	4
.nv.constant0._ZN5flash24flash_fwd_splitkv_kernelI23Flash_fwd_kernel_traitsILi32ELi64ELi256ELi4ELb0ELb0EN7cutlass6half_tE19Flash_kernel_traitsILi32ELi64ELi256ELi4ES3_EELb1ELb0ELb1ELb0ELb0ELb1ELb0ELb1EEEvNS_16Flash_fwd_paramsE:
	.zero		1360


//--------------------- .nv.constant0._ZN5flash24flash_fwd_splitkv_kernelI23Flash_fwd_kernel_traitsILi32ELi64ELi256ELi4ELb0ELb0EN7cutlass6half_tE19Flash_kernel_traitsILi32ELi64ELi256ELi4ES3_EELb1ELb0ELb0ELb0ELb1ELb0ELb1ELb0EEEvNS_16Flash_fwd_paramsE --------------------------
	.section	.nv.constant0._ZN5flash24flash_fwd_splitkv_kernelI23Flash_fwd_kernel_traitsILi32ELi64ELi256ELi4ELb0ELb0EN7cutlass6half_tE19Flash_kernel_traitsILi32ELi64ELi256ELi4ES3_EELb1ELb0ELb0ELb0ELb1ELb0ELb1ELb0EEEvNS_16Flash_fwd_paramsE,"a",@progbits
	.sectionflags	@""
	.align	4
.nv.constant0._ZN5flash24flash_fwd_splitkv_kernelI23Flash_fwd_kernel_traitsILi32ELi64ELi256ELi4ELb0ELb0EN7cutlass6half_tE19Flash_kernel_traitsILi32ELi64ELi256ELi4ES3_EELb1ELb0ELb0ELb0ELb1ELb0ELb1ELb0EEEvNS_16Flash_fwd_paramsE:
	.zero		1360


//--------------------- .nv.constant0._ZN5flash24flash_fwd_splitkv_kernelI23Flash_fwd_kernel_traitsILi32ELi64ELi256ELi4ELb0ELb0EN7cutlass6half_tE19Flash_kernel_traitsILi32ELi64ELi256ELi4ES3_EELb1ELb0ELb0ELb0ELb1ELb1ELb1ELb0EEEvNS_16Flash_fwd_paramsE --------------------------
	.section	.nv.constant0._ZN5flash24flash_fwd_splitkv_kernelI23Flash_fwd_kernel_traitsILi32ELi64ELi256ELi4ELb0ELb0EN7cutlass6half_tE19Flash_kernel_traitsILi32ELi64ELi256ELi4ES3_EELb1ELb0ELb0ELb0ELb1ELb1ELb1ELb0EEEvNS_16Flash_fwd_paramsE,"a",@progbits
	.sectionflags	@""
	.align	4
.nv.constant0._ZN5flash24flash_fwd_splitkv_kernelI23Flash_fwd_kernel_traitsILi32ELi64ELi256ELi4ELb0ELb0EN7cutlass6half_tE19Flash_kernel_traitsILi32ELi64ELi256ELi4ES3_EELb1ELb0ELb0ELb0ELb1ELb1ELb1ELb0EEEvNS_16Flash_fwd_paramsE:
	.zero		1360


//--------------------- .nv.constant0._ZN5flash24flash_fwd_splitkv_kernelI23Flash_fwd_kernel_traitsILi32ELi64ELi256ELi4ELb0ELb0EN7cutlass6half_tE19Flash_kernel_traitsILi32ELi64ELi256ELi4ES3_EELb1ELb0ELb1ELb0ELb0ELb0ELb1ELb0EEEvNS_16Flash_fwd_paramsE --------------------------
	.section	.nv.constant0._ZN5flash24flash_fwd_splitkv_kernelI23Flash_fwd_kernel_traitsILi32ELi64ELi256ELi4ELb0ELb0EN7cutlass6half_tE19Flash_kernel_traitsILi32ELi64ELi256ELi4ES3_EELb1ELb0ELb1ELb0ELb0ELb0ELb1ELb0EEEvNS_16Flash_fwd_paramsE,"a",@progbits
	.sectionflags	@""
	.align	4
.nv.constant0._ZN5flash24flash_fwd_splitkv_kernelI23Flash_fwd_kernel_traitsILi32ELi64ELi256ELi4ELb0ELb0EN7cutlass6half_tE19Flash_kernel_traitsILi32ELi64ELi256ELi4ES3_EELb1ELb0ELb1ELb0ELb0ELb0ELb1ELb0EEEvNS_16Flash_fwd_paramsE:
	.zero		1360


//--------------------- .nv.constant0._ZN5flash24flash_fwd_splitkv_kernelI23Flash_fwd_kernel_traitsILi32ELi64ELi256ELi4ELb0ELb0EN7cutlass6half_tE19Flash_kernel_traitsILi32ELi64ELi256ELi4ES3_EELb1ELb0ELb1ELb0ELb0ELb1ELb1ELb0EEEvNS_16Flash_fwd_paramsE --------------------------
	.section	.nv.constant0._ZN5flash24flash_fwd_splitkv_kernelI23Flash_fwd_kernel_traitsILi32ELi64ELi256ELi4ELb0ELb0EN7cutlass6half_tE19Flash_kernel_traitsILi32ELi64ELi256ELi4ES3_EELb1ELb0ELb1ELb0ELb0ELb1ELb1ELb0EEEvNS_16Flash_fwd_paramsE,"a",@progbits
	.sectionflags	@""
	.align	4
.nv.constant0._ZN5flash24flash_fwd_splitkv_kernelI23Flash_fwd_kernel_traitsILi32ELi64ELi256ELi4ELb0ELb0EN7cutlass6half_tE19Flash_kernel_traitsILi32ELi64ELi256ELi4ES3_EELb1ELb0ELb1ELb0ELb0ELb1ELb1ELb0EEEvNS_16Flash_fwd_paramsE:
	.zero		1360


//--------------------- .nv.constant0._ZN5flash24flash_fwd_splitkv_kernelI23Flash_fwd_kernel_traitsILi32ELi64ELi256ELi4ELb0ELb0EN7cutlass6half_tE19Flash_kernel_traitsILi32ELi64ELi256ELi4ES3_EELb1ELb0ELb0ELb0ELb1ELb0ELb1ELb1EEEvNS_16Flash_fwd_paramsE --------------------------
	.section	.nv.constant0._ZN5flash24flash_fwd_splitkv_kernelI23Flash_fwd_kernel_traitsILi32ELi64ELi256ELi4ELb0ELb0EN7cutlass6half_tE19Flash_kernel_traitsILi32ELi64ELi256ELi4ES3_EELb1ELb0ELb0ELb0ELb1ELb0ELb1ELb1EEEvNS_16Flash_fwd_paramsE,"a",@progbits
	.sectionflags	@""
	.align	4
.nv.constant0._ZN5flash24flash_fwd_splitkv_kernelI23Flash_fwd_kernel_traitsILi32ELi64ELi256ELi4ELb0ELb0EN7cutlass6half_tE19Flash_kernel_traitsILi32ELi64ELi256ELi4ES3_EELb1ELb0ELb0ELb0ELb1ELb0ELb1ELb1EEEvNS_16Flash_fwd_paramsE:
	.zero		1360


//--------------------- .nv.constant0._ZN5flash24flash_fwd_splitkv_kernelI23Flash_fwd_kernel_traitsILi32ELi64ELi256ELi4ELb0ELb0EN7cutlass6half_tE19Flash_kernel_traitsILi32ELi64ELi256ELi4ES3_EELb1ELb0ELb0ELb0ELb1ELb1ELb1ELb1EEEvNS_16Flash_fwd_paramsE --------------------------
	.section	.nv.constant0._ZN5flash24flash_fwd_splitkv_kernelI23Flash_fwd_kernel_traitsILi32ELi64ELi256ELi4ELb0ELb0EN7cutlass6half_tE19Flash_kernel_traitsILi32ELi64ELi256ELi4ES3_EELb1ELb0ELb0ELb0ELb1ELb1ELb1ELb1EEEvNS_16Flash_fwd_paramsE,"a",@progbits
	.sectionflags	@""
	.align	4
.nv.constant0._ZN5flash24flash_fwd_splitkv_kernelI23Flash_fwd_kernel_traitsILi32ELi64ELi256ELi4ELb0ELb0EN7cutlass6half_tE19Flash_kernel_traitsILi32ELi64ELi256ELi4ES3_EELb1ELb0ELb0ELb0ELb1ELb1ELb1ELb1EEEvNS_16Flash_fwd_paramsE:
	.zero		1360


//--------------------- .nv.constant0._ZN5flash24flash_fwd_splitkv_kernelI23Flash_fwd_kernel_traitsILi32ELi64ELi256ELi4ELb0ELb0EN7cutlass6half_tE19Flash_kernel_traitsILi32ELi64ELi256ELi4ES3_EELb1ELb0ELb1ELb0ELb0ELb0ELb1ELb1EEEvNS_16Flash_fwd_paramsE --------------------------
	.section	.nv.constant0._ZN5flash24flash_fwd_splitkv_kernelI23Flash_fwd_kernel_traitsILi32ELi64ELi256ELi4ELb0ELb0EN7cutlass6half_tE19Flash_kernel_traitsILi32ELi64ELi256ELi4ES3_EELb1ELb0ELb1ELb0ELb0ELb0ELb1ELb1EEEvNS_16Flash_fwd_paramsE,"a",@progbits
	.sectionflags	@""
	.align	4
.nv.constant0._ZN5flash24flash_fwd_splitkv_kernelI23Flash_fwd_kernel_traitsILi32ELi64ELi256ELi4ELb0ELb0EN7cutlass6half_tE19Flash_kernel_traitsILi32ELi64ELi256ELi4ES3_EELb1ELb0ELb1ELb0ELb0ELb0ELb1ELb1EEEvNS_16Flash_fwd_paramsE:
	.zero		1360


//--------------------- .nv.constant0._ZN5flash24flash_fwd_splitkv_kernelI23Flash_fwd_kernel_traitsILi32ELi64ELi256ELi4ELb0ELb0EN7cutlass6half_tE19Flash_kernel_traitsILi32ELi64ELi256ELi4ES3_EELb1ELb0ELb1ELb0ELb0ELb1ELb1ELb1EEEvNS_16Flash_fwd_paramsE --------------------------
	.section	.nv.constant0._ZN5flash24flash_fwd_splitkv_kernelI23Flash_fwd_kernel_traitsILi32ELi64ELi256ELi4ELb0ELb0EN7cutlass6half_tE19Flash_kernel_traitsILi32ELi64ELi256ELi4ES3_EELb1ELb0ELb1ELb0ELb0ELb1ELb1ELb1EEEvNS_16Flash_fwd_paramsE,"a",@progbits
	.sectionflags	@""
	.align	4
.nv.constant0._ZN5flash24flash_fwd_splitkv_kernelI23Flash_fwd_kernel_traitsILi32ELi64ELi256ELi4ELb0ELb0EN7cutlass6half_tE19Flash_kernel_traitsILi32ELi64ELi256ELi4ES3_EELb1ELb0ELb1ELb0ELb0ELb1ELb1ELb1EEEvNS_16Flash_fwd_paramsE:
	.zero		1360


//--------------------- .nv.constant0._ZN5flash32flash_fwd_splitkv_combine_kernelI23Flash_fwd_kernel_traitsILi32ELi64ELi128ELi4ELb0ELb0EN7cutlass6half_tE19Flash_kernel_traitsILi32ELi64ELi128ELi4ES3_EELi16ELi7ELb0EEEvNS_16Flash_fwd_paramsE --------------------------
	.section	.nv.constant0._ZN5flash32flash_fwd_splitkv_combine_kernelI23Flash_fwd_kernel_traitsILi32ELi64ELi128ELi4ELb0ELb0EN7cutlass6half_tE19Flash_kernel_traitsILi32ELi64ELi128ELi4ES3_EELi16ELi7ELb0EEEvNS_16Flash_fwd_paramsE,"a",@progbits
	.sectionflags	@""
	.align	4
.nv.constant0._ZN5flash32flash_fwd_splitkv_combine_kernelI23Flash_fwd_kernel_traitsILi32ELi64ELi128ELi4ELb0ELb0EN7cutlass6half_tE19Flash_kernel_traitsILi32ELi64ELi128ELi4ES3_EELi16ELi7ELb0EEEvNS_16Flash_fwd_paramsE:
	.zero		1360


//--------------------- .nv.constant0._ZN5flash32flash_fwd_splitkv_combine_kernelI23Flash_fwd_kernel_traitsILi32ELi64ELi128ELi4ELb0ELb0EN7cutlass6half_tE19Flash_kernel_traitsILi32ELi64ELi128ELi4ES3_EELi16ELi6ELb0EEEvNS_16Flash_fwd_paramsE --------------------------
	.section	.nv.constant0._ZN5flash32flash_fwd_splitkv_combine_kernelI23Flash_fwd_kernel_traitsILi32ELi64ELi128ELi4ELb0ELb0EN7cutlass6half_tE19Flash_kernel_traitsILi32ELi64ELi128ELi4ES3_EELi16ELi6ELb0EEEvNS_16Flash_fwd_paramsE,"a",@progbits
	.sectionflags	@""
	.align	4
.nv.constant0._ZN5flash32flash_fwd_splitkv_combine_kernelI23Flash_fwd_kernel_traitsILi32ELi64ELi128ELi4ELb0ELb0EN7cutlass6half_tE19Flash_kernel_traitsILi32ELi64ELi128ELi4ES3_EELi16ELi6ELb0EEEvNS_16Flash_fwd_paramsE:
	.zero		1360


//--------------------- .nv.constant0._ZN5flash32flash_fwd_splitkv_combine_kernelI23Flash_fwd_kernel_traitsILi32ELi64ELi128ELi4ELb0ELb0EN7cutlass6half_tE19Flash_kernel_traitsILi32ELi64ELi128ELi4ES3_EELi16ELi5ELb0EEEvNS_16Flash_fwd_paramsE --------------------------
	.section	.nv.constant0._ZN5flash32flash_fwd_splitkv_combine_kernelI23Flash_fwd_kernel_traitsILi32ELi64ELi128ELi4ELb0ELb0EN7cutlass6half_tE19Flash_kernel_traitsILi32ELi64ELi128ELi4ES3_EELi16ELi5ELb0EEEvNS_16Flash_fwd_paramsE,"a",@progbits
	.sectionflags	@""
	.align	4
.nv.constant0._ZN5flash32flash_fwd_splitkv_combine_kernelI23Flash_fwd_kernel_traitsILi32ELi64ELi128ELi4ELb0ELb0EN7cutlass6half_tE19Flash_kernel_traitsILi32ELi64ELi128ELi4ES3_EELi16ELi5ELb0EEEvNS_16Flash_fwd_paramsE:
	.zero		1360


//--------------------- .nv.constant0._ZN5flash32flash_fwd_splitkv_combine_kernelI23Flash_fwd_kernel_traitsILi32ELi64ELi128ELi4ELb0ELb0EN7cutlass6half_tE19Flash_kernel_traitsILi32ELi64ELi128ELi4ES3_EELi16ELi4ELb0EEEvNS_16Flash_fwd_paramsE --------------------------
	.section	.nv.constant0._ZN5flash32flash_fwd_splitkv_combine_kernelI23Flash_fwd_kernel_traitsILi32ELi64ELi128ELi4ELb0ELb0EN7cutlass6half_tE19Flash_kernel_traitsILi32ELi64ELi128ELi4ES3_EELi16ELi4ELb0EEEvNS_16Flash_fwd_paramsE,"a",@progbits
	.sectionflags	@""
	.align	4
.nv.constant0._ZN5flash32flash_fwd_splitkv_combine_kernelI23Flash_fwd_kernel_traitsILi32ELi64ELi128ELi4ELb0ELb0EN7cutlass6half_tE19Flash_kernel_traitsILi32ELi64ELi128ELi4ES3_EELi16ELi4ELb0EEEvNS_16Flash_fwd_paramsE:
	.zero		1360


//--------------------- .nv.constant0._ZN5flash32flash_fwd_splitkv_combine_kernelI23Flash_fwd_kernel_traitsILi32ELi64ELi128ELi4ELb0ELb0EN7cutlass6half_tE19Flash_kernel_traitsILi32ELi64ELi128ELi4ES3_EELi16ELi3ELb0EEEvNS_16Flash_fwd_paramsE --------------------------
	.section	.nv.constant0._ZN5flash32flash_fwd_splitkv_combine_kernelI23Flash_fwd_kernel_traitsILi32ELi64ELi128ELi4ELb0ELb0EN7cutlass6half_tE19Flash_kernel_traitsILi32ELi64ELi128ELi4ES3_EELi16ELi3ELb0EEEvNS_16Flash_fwd_paramsE,"a",@progbits
	.sectionflags	@""
	.align	4
.nv.constant0._ZN5flash32flash_fwd_splitkv_combine_kernelI23Flash_fwd_kernel_traitsILi32ELi64ELi128ELi4ELb0ELb0EN7cutlass6half_tE19Flash_kernel_traitsILi32ELi64ELi128ELi4ES3_EELi16ELi3ELb0EEEvNS_16Flash_fwd_paramsE:
	.zero		1360


//--------------------- .nv.constant0._ZN5flash32flash_fwd_splitkv_combine_kernelI23Flash_fwd_kernel_traitsILi32ELi64ELi128ELi4ELb0ELb0EN7cutlass6half_tE19Flash_kernel_traitsILi32ELi64ELi128ELi4ES3_EELi16ELi2ELb0EEEvNS_16Flash_fwd_paramsE --------------------------
	.section	.nv.constant0._ZN5flash32flash_fwd_splitkv_combine_kernelI23Flash_fwd_kernel_traitsILi32ELi64ELi128ELi4ELb0ELb0EN7cutlass6half_tE19Flash_kernel_traitsILi32ELi64ELi128ELi4ES3_EELi16ELi2ELb0EEEvNS_16Flash_fwd_paramsE,"a",@progbits
	.sectionflags	@""
	.align	4
.nv.constant0._ZN5flash32flash_fwd_splitkv_combine_kernelI23Flash_fwd_kernel_traitsILi32ELi64ELi128ELi4ELb0ELb0EN7cutlass6half_tE19Flash_kernel_traitsILi32ELi64ELi128ELi4ES3_EELi16ELi2ELb0EEEvNS_16Flash_fwd_paramsE:
	.zero		1360


//--------------------- .nv.constant0._ZN5flash32flash_fwd_splitkv_combine_kernelI23Flash_fwd_kernel_traitsILi32ELi64ELi128ELi4ELb0ELb0EN7cutlass6half_tE19Flash_kernel_traitsILi32ELi64ELi128ELi4ES3_EELi16ELi1ELb0EEEvNS_16Flash_fwd_paramsE --------------------------
	.section	.nv.constant0._ZN5flash32flash_fwd_splitkv_combine_kernelI23Flash_fwd_kernel_traitsILi32ELi64ELi128ELi4ELb0ELb0EN7cutlass6half_tE19Flash_kernel_traitsILi32ELi64ELi128ELi4ES3_EELi16ELi1ELb0EEEvNS_16Flash_fwd_paramsE,"a",@progbits
	.sectionflags	@""
	.align	4
.nv.constant0._ZN5flash32flash_fwd_splitkv_combine_kernelI23Flash_fwd_kernel_traitsILi32ELi64ELi128ELi4ELb0ELb0EN7cutlass6half_tE19Flash_kernel_traitsILi32ELi64ELi128ELi4ES3_EELi16ELi1ELb0EEEvNS_16Flash_fwd_paramsE:
	.zero		1360


//--------------------- .nv.constant0._ZN5flash32flash_fwd_splitkv_combine_kernelI23Flash_fwd_kernel_traitsILi32ELi64ELi128ELi4ELb0ELb0EN7cutlass6half_tE19Flash_kernel_traitsILi32ELi64ELi128ELi4ES3_EELi16ELi7ELb1EEEvNS_16Flash_fwd_paramsE --------------------------
	.section	.nv.constant0._ZN5flash32flash_fwd_splitkv_combine_kernelI23Flash_fwd_kernel_traitsILi32ELi64ELi128ELi4ELb0ELb0EN7cutlass6half_tE19Flash_kernel_traitsILi32ELi64ELi128ELi4ES3_EELi16ELi7ELb1EEEvNS_16Flash_fwd_paramsE,"a",@progbits
	.sectionflags	@""
	.align	4
.nv.constant0._ZN5flash32flash_fwd_splitkv_combine_kernelI23Flash_fwd_kernel_traitsILi32ELi64ELi128ELi4ELb0ELb0EN7cutlass6half_tE19Flash_kernel_traitsILi32ELi64ELi128ELi4ES3_EELi16ELi7ELb1EEEvNS_16Flash_fwd_paramsE:
	.zero		1360


//--------------------- .nv.constant0._ZN5flash32flash_fwd_splitkv_combine_kernelI23Flash_fwd_kernel_traitsILi32ELi64ELi128ELi4ELb0ELb0EN7cutlass6half_tE19Flash_kernel_traitsILi32ELi64ELi128ELi4ES3_EELi16ELi6ELb1EEEvNS_16Flash_fwd_paramsE --------------------------
	.section	.nv.constant0._ZN5flash32flash_fwd_splitkv_combine_kernelI23Flash_fwd_kernel_traitsILi32ELi64ELi128ELi4ELb0ELb0EN7cutlass6half_tE19Flash_kernel_traitsILi32ELi64ELi128ELi4ES3_EELi16ELi6ELb1EEEvNS_16Flash_fwd_paramsE,"a",@progbits
	.sectionflags	@""
	.align	4
.nv.constant0._ZN5flash32flash_fwd_splitkv_combine_kernelI23Flash_fwd_kernel_traitsILi32ELi64ELi128ELi4ELb0ELb0EN7cutlass6half_tE19Flash_kernel_traitsILi32ELi64ELi128ELi4ES3_EELi16ELi6ELb1EEEvNS_16Flash_fwd_paramsE:
	.zero		1360


//--------------------- .nv.constant0._ZN5flash32flash_fwd_splitkv_combine_kernelI23Flash_fwd_kernel_traitsILi32ELi64ELi128ELi4ELb0ELb0EN7cutlass6half_tE19Flash_kernel_traitsILi32ELi64ELi128ELi4ES3_EELi16ELi5ELb1EEEvNS_16Flash_fwd_paramsE --------------------------
	.section	.nv.constant0._ZN5flash32flash_fwd_splitkv_combine_kernelI23Flash_fwd_kernel_traitsILi32ELi64ELi128ELi4ELb0ELb0EN7cutlass6half_tE19Flash_kernel_traitsILi32ELi64ELi128ELi4ES3_EELi16ELi5ELb1EEEvNS_16Flash_fwd_paramsE,"a",@progbits
	.sectionflags	@""
	.align	4
.nv.constant0._ZN5flash32flash_fwd_splitkv_combine_kernelI23Flash_fwd_kernel_traitsILi32ELi64ELi128ELi4ELb0ELb0EN7cutlass6half_tE19Flash_kernel_traitsILi32ELi64ELi128ELi4ES3_EELi16ELi5ELb1EEEvNS_16Flash_fwd_paramsE:
	.zero		1360


//--------------------- .nv.constant0._ZN5flash32flash_fwd_splitkv_combine_kernelI23Flash_fwd_kernel_traitsILi32ELi64ELi128ELi4ELb0ELb0EN7cutlass6half_tE19Flash_kernel_traitsILi32ELi64ELi128ELi4ES3_EELi16ELi4ELb1EEEvNS_16Flash_fwd_paramsE --------------------------
	.section	.nv.constant0._ZN5flash32flash_fwd_splitkv_combine_kernelI23Flash_fwd_kernel_traitsILi32ELi64ELi128ELi4ELb0ELb0EN7cutlass6half_tE19Flash_kernel_traitsILi32ELi64ELi128ELi4ES3_EELi16ELi4ELb1EEEvNS_16Flash_fwd_paramsE,"a",@progbits
	.sectionflags	@""
	.align	4
.nv.constant0._ZN5flash32flash_fwd_splitkv_combine_kernelI23Flash_fwd_kernel_traitsILi32ELi64ELi128ELi4ELb0ELb0EN7cutlass6half_tE19Flash_kernel_traitsILi32ELi64ELi128ELi4ES3_EELi16ELi4ELb1EEEvNS_16Flash_fwd_paramsE:
	.zero		1360


//--------------------- .nv.constant0._ZN5flash32flash_fwd_splitkv_combine_kernelI23Flash_fwd_kernel_traitsILi32ELi64ELi128ELi4ELb0ELb0EN7cutlass6half_tE19Flash_kernel_traitsILi32ELi64ELi128ELi4ES3_EELi16ELi3ELb1EEEvNS_16Flash_fwd_paramsE --------------------------
	.section	.nv.constant0._ZN5flash32flash_fwd_splitkv_combine_kernelI23Flash_fwd_kernel_traitsILi32ELi64ELi128ELi4ELb0ELb0EN7cutlass6half_tE19Flash_kernel_traitsILi32ELi64ELi128ELi4ES3_EELi16ELi3ELb1EEEvNS_16Flash_fwd_paramsE,"a",@progbits
	.sectionflags	@""
	.align	4
.nv.constant0._ZN5flash32flash_fwd_splitkv_combine_kernelI23Flash_fwd_kernel_traitsILi32ELi64ELi128ELi4ELb0ELb0EN7cutlass6half_tE19Flash_kernel_traitsILi32ELi64ELi128ELi4ES3_EELi16ELi3ELb1EEEvNS_16Flash_fwd_paramsE:
	.zero		1360


//--------------------- .nv.constant0._ZN5flash32flash_fwd_splitkv_combine_kernelI23Flash_fwd_kernel_traitsILi32ELi64ELi128ELi4ELb0ELb0EN7cutlass6half_tE19Flash_kernel_traitsILi32ELi64ELi128ELi4ES3_EELi16ELi2ELb1EEEvNS_16Flash_fwd_paramsE --------------------------
	.section	.nv.constant0._ZN5flash32flash_fwd_splitkv_combine_kernelI23Flash_fwd_kernel_traitsILi32ELi64ELi128ELi4ELb0ELb0EN7cutlass6half_tE19Flash_kernel_traitsILi32ELi64ELi128ELi4ES3_EELi16ELi2ELb1EEEvNS_16Flash_fwd_paramsE,"a",@progbits
	.sectionflags	@""
	.align	4
.nv.constant0._ZN5flash32flash_fwd_splitkv_combine_kernelI23Flash_fwd_kernel_traitsILi32ELi64ELi128ELi4ELb0ELb0EN7cutlass6half_tE19Flash_kernel_traitsILi32ELi64ELi128ELi4ES3_EELi16ELi2ELb1EEEvNS_16Flash_fwd_paramsE:
	.zero		1360


//--------------------- .nv.constant0._ZN5flash32flash_fwd_splitkv_combine_kernelI23Flash_fwd_kernel_traitsILi32ELi64ELi128ELi4ELb0ELb0EN7cutlass6half_tE19Flash_kernel_traitsILi32ELi64ELi128ELi4ES3_EELi16ELi1ELb1EEEvNS_16Flash_fwd_paramsE --------------------------
	.section	.nv.constant0._ZN5flash32flash_fwd_splitkv_combine_kernelI23Flash_fwd_kernel_traitsILi32ELi64ELi128ELi4ELb0ELb0EN7cutlass6half_tE19Flash_kernel_traitsILi32ELi64ELi128ELi4ES3_EELi16ELi1ELb1EEEvNS_16Flash_fwd_paramsE,"a",@progbits
	.sectionflags	@""
	.align	4
.nv.constant0._ZN5flash32flash_fwd_splitkv_combine_kernelI23Flash_fwd_kernel_traitsILi32ELi64ELi128ELi4ELb0ELb0EN7cutlass6half_tE19Flash_kernel_traitsILi32ELi64ELi128ELi4ES3_EELi16ELi1ELb1EEEvNS_16Flash_fwd_paramsE:
	.zero		1360


//--------------------- .nv.constant0._ZN5flash24flash_fwd_splitkv_kernelI23Flash_fwd_kernel_traitsILi32ELi64ELi128ELi4ELb0ELb0EN7cutlass6half_tE19Flash_kernel_traitsILi32ELi64ELi128ELi4ES3_EELb1ELb0ELb0ELb0ELb0ELb0ELb0ELb0EEEvNS_16Flash_fwd_paramsE --------------------------
	.section	.nv.constant0._ZN5flash24flash_fwd_splitkv_kernelI23Flash_fwd_kernel_traitsILi32ELi64ELi128ELi4ELb0ELb0EN7cutlass6half_tE19Flash_kernel_traitsILi32ELi64ELi128ELi4ES3_EELb1ELb0ELb0ELb0ELb0ELb0ELb0ELb0EEEvNS_16Flash_fwd_paramsE,"a",@progbits
	.sectionflags	@""
	.align	4
.nv.constant0._ZN5flash24flash_fwd_splitkv_kernelI23Flash_fwd_kernel_traitsILi32ELi64ELi128ELi4ELb0ELb0EN7cutlass6half_tE19Flash_kernel_traitsILi32ELi64ELi128ELi4ES3_EELb1ELb0ELb0ELb0ELb0ELb0ELb0ELb0EEEvNS_16Flash_fwd_paramsE:
	.zero		1360


//--------------------- .nv.constant0._ZN5flash24flash_fwd_splitkv_kernelI23Flash_fwd_kernel_traitsILi32ELi64ELi128ELi4ELb0ELb0EN7cutlass6half_tE19Flash_kernel_traitsILi32ELi64ELi128ELi4ES3_EELb1ELb0ELb0ELb0ELb0ELb1ELb0ELb0EEEvNS_16Flash_fwd_paramsE --------------------------
	.section	.nv.constant0._ZN5flash24flash_fwd_splitkv_kernelI23Flash_fwd_kernel_traitsILi32ELi64ELi128ELi4ELb0ELb0EN7cutlass6half_tE19Flash_kernel_traitsILi32ELi64ELi128ELi4ES3_EELb1ELb0ELb0ELb0ELb0ELb1ELb0ELb0EEEvNS_16Flash_fwd_paramsE,"a",@progbits
	.sectionflags	@""
	.align	4
.nv.constant0._ZN5flash24flash_fwd_splitkv_kernelI23Flash_fwd_kernel_traitsILi32ELi64ELi128ELi4ELb0ELb0EN7cutlass6half_tE19Flash_kernel_traitsILi32ELi64ELi128ELi4ES3_EELb1ELb0ELb0ELb0ELb0ELb1ELb0ELb0EEEvNS_16Flash_fwd_paramsE:
	.zero		1360


//--------------------- .nv.constant0._ZN5flash24flash_fwd_splitkv_kernelI23Flash_fwd_kernel_traitsILi32ELi64ELi128ELi4ELb0ELb0EN7cutlass6half_tE19Flash_kernel_traitsILi32ELi64ELi128ELi4ES3_EELb1ELb0ELb0ELb0ELb0ELb0ELb0ELb1EEEvNS_16Flash_fwd_paramsE --------------------------
	.section	.nv.constant0._ZN5flash24flash_fwd_splitkv_kernelI23Flash_fwd_kernel_traitsILi32ELi64ELi128ELi4ELb0ELb0EN7cutlass6half_tE19Flash_kernel_traitsILi32ELi64ELi128ELi4ES3_EELb1ELb0ELb0ELb0ELb0ELb0ELb0ELb1EEEvNS_16Flash_fwd_paramsE,"a",@progbits
	.sectionflags	@""
	.align	4
.nv.constant0._ZN5flash24flash_fwd_splitkv_kernelI23Flash_fwd_kernel_traitsILi32ELi64ELi128ELi4ELb0ELb0EN7cutlass6half_tE19Flash_kernel_traitsILi32ELi64ELi128ELi4ES3_EELb1ELb0ELb0ELb0ELb0ELb0ELb0ELb1EEEvNS_16Flash_fwd_paramsE:
	.zero		1360


//--------------------- .nv.constant0._ZN5flash24flash_fwd_splitkv_kernelI23Flash_fwd_kernel_traitsILi32ELi64ELi128ELi4ELb0ELb0EN7cutlass6half_tE19Flash_kernel_traitsILi32ELi64ELi128ELi4ES3_EELb1ELb0ELb0ELb0ELb0ELb1ELb0ELb1EEEvNS_16Flash_fwd_paramsE --------------------------
	.section	.nv.constant0._ZN5flash24flash_fwd_splitkv_kernelI23Flash_fwd_kernel_traitsILi32ELi64ELi128ELi4ELb0ELb0EN7cutlass6half_tE19Flash_kernel_traitsILi32ELi64ELi128ELi4ES3_EELb1ELb0ELb0ELb0ELb0ELb1ELb0ELb1EEEvNS_16Flash_fwd_paramsE,"a",@progbits
	.sectionflags	@""
	.align	4
.nv.constant0._ZN5flash24flash_fwd_splitkv_kernelI23Flash_fwd_kernel_traitsILi32ELi64ELi128ELi4ELb0ELb0EN7cutlass6half_tE19Flash_kernel_traitsILi32ELi64ELi128ELi4ES3_EELb1ELb0ELb0ELb0ELb0ELb1ELb0ELb1EEEvNS_16Flash_fwd_paramsE:
	.zero		1360


//--------------------- .nv.constant0._ZN5flash24flash_fwd_splitkv_kernelI23Flash_fwd_kernel_traitsILi32ELi64ELi128ELi4ELb0ELb0EN7cutlass6half_tE19Flash_kernel_traitsILi32ELi64ELi128ELi4ES3_EELb1ELb0ELb0ELb0ELb0ELb0ELb1ELb0EEEvNS_16Flash_fwd_paramsE --------------------------
	.section	.nv.constant0._ZN5flash24flash_fwd_splitkv_kernelI23Flash_fwd_kernel_traitsILi32ELi64ELi128ELi4ELb0ELb0EN7cutlass6half_tE19Flash_kernel_traitsILi32ELi64ELi128ELi4ES3_EELb1ELb0ELb0ELb0ELb0ELb0ELb1ELb0EEEvNS_16Flash_fwd_paramsE,"a",@progbits
	.sectionflags	@""
	.align	4
.nv.constant0._ZN5flash24flash_fwd_splitkv_kernelI23Flash_fwd_kernel_traitsILi32ELi64ELi128ELi4ELb0ELb0EN7cutlass6half_tE19Flash_kernel_traitsILi32ELi64ELi128ELi4ES3_EELb1ELb0ELb0ELb0ELb0ELb0ELb1ELb0EEEvNS_16Flash_fwd_paramsE:
	.zero		1360


//--------------------- .nv.constant0._ZN5flash24flash_fwd_splitkv_kernelI23Flash_fwd_kernel_traitsILi32ELi64ELi128ELi4ELb0ELb0EN7cutlass6half_tE19Flash_kernel_traitsILi32ELi64ELi128ELi4ES3_EELb1ELb0ELb0ELb0ELb0ELb1ELb1ELb0EEEvNS_16Flash_fwd_paramsE --------------------------
	.section	.nv.constant0._ZN5flash24flash_fwd_splitkv_kernelI23Flash_fwd_kernel_traitsILi32ELi64ELi128ELi4ELb0ELb0EN7cutlass6half_tE19Flash_kernel_traitsILi32ELi64ELi128ELi4ES3_EELb1ELb0ELb0ELb0ELb0ELb1ELb1ELb0EEEvNS_16Flash_fwd_paramsE,"a",@progbits
	.sectionflags	@""
	.align	4
.nv.constant0._ZN5flash24flash_fwd_splitkv_kernelI23Flash_fwd_kernel_traitsILi32ELi64ELi128ELi4ELb0ELb0EN7cutlass6half_tE19Flash_kernel_traitsILi32ELi64ELi128ELi4ES3_EELb1ELb0ELb0ELb0ELb0ELb1ELb1ELb0EEEvNS_16Flash_fwd_paramsE:
	.zero		1360


//--------------------- .nv.constant0._ZN5flash24flash_fwd_splitkv_kernelI23Flash_fwd_kernel_traitsILi32ELi64ELi128ELi4ELb0ELb0EN7cutlass6half_tE19Flash_kernel_traitsILi32ELi64ELi128ELi4ES3_EELb1ELb0ELb0ELb0ELb0ELb0ELb1ELb1EEEvNS_16Flash_fwd_paramsE --------------------------
	.section	.nv.constant0._ZN5flash24flash_fwd_splitkv_kernelI23Flash_fwd_kernel_traitsILi32ELi64ELi128ELi4ELb0ELb0EN7cutlass6half_tE19Flash_kernel_traitsILi32ELi64ELi128ELi4ES3_EELb1ELb0ELb0ELb0ELb0ELb0ELb1ELb1EEEvNS_16Flash_fwd_paramsE,"a",@progbits
	.sectionflags	@""
	.align	4
.nv.constant0._ZN5flash24flash_fwd_splitkv_kernelI23Flash_fwd_kernel_traitsILi32ELi64ELi128ELi4ELb0ELb0EN7cutlass6half_tE19Flash_kernel_traitsILi32ELi64ELi128ELi4ES3_EELb1ELb0ELb0ELb0ELb0ELb0ELb1ELb1EEEvNS_16Flash_fwd_paramsE:
	.zero		1360


//--------------------- .nv.constant0._ZN5flash24flash_fwd_splitkv_kernelI23Flash_fwd_kernel_traitsILi32ELi64ELi128ELi4ELb0ELb0EN7cutlass6half_tE19Flash_kernel_traitsILi32ELi64ELi128ELi4ES3_EELb1ELb0ELb0ELb0ELb0ELb1ELb1ELb1EEEvNS_16Flash_fwd_paramsE --------------------------
	.section	.nv.constant0._ZN5flash24flash_fwd_splitkv_kernelI23Flash_fwd_kernel_traitsILi32ELi64ELi128ELi4ELb0ELb0EN7cutlass6half_tE19Flash_kernel_traitsILi32ELi64ELi128ELi4ES3_EELb1ELb0ELb0ELb0ELb0ELb1ELb1ELb1EEEvNS_16Flash_fwd_paramsE,"a",@progbits
	.sectionflags	@""
	.align	4
.nv.constant0._ZN5flash24flash_fwd_splitkv_kernelI23Flash_fwd_kernel_traitsILi32ELi64ELi128ELi4ELb0ELb0EN7cutlass6half_tE19Flash_kernel_traitsILi32ELi64ELi128ELi4ES3_EELb1ELb0ELb0ELb0ELb0ELb1ELb1ELb1EEEvNS_16Flash_fwd_paramsE:
	.zero		1360


//--------------------- .nv.constant0._ZN5flash24flash_fwd_splitkv_kernelI23Flash_fwd_kernel_traitsILi32ELi64ELi128ELi4ELb0ELb0EN7cutlass6half_tE19Flash_kernel_traitsILi32ELi64ELi128ELi4ES3_EELb1ELb0ELb0ELb1ELb1ELb0ELb0ELb0EEEvNS_16Flash_fwd_paramsE --------------------------
	.section	.nv.constant0._ZN5flash24flash_fwd_splitkv_kernelI23Flash_fwd_kernel_traitsILi32ELi64ELi128ELi4ELb0ELb0EN7cutlass6half_tE19Flash_kernel_traitsILi32ELi64ELi128ELi4ES3_EELb1ELb0ELb0ELb1ELb1ELb0ELb0ELb0EEEvNS_16Flash_fwd_paramsE,"a",@progbits
	.sectionflags	@""
	.align	4
.nv.constant0._ZN5flash24flash_fwd_splitkv_kernelI23Flash_fwd_kernel_traitsILi32ELi64ELi128ELi4ELb0ELb0EN7cutlass6half_tE19Flash_kernel_traitsILi32ELi64ELi128ELi4ES3_EELb1ELb0ELb0ELb1ELb1ELb0ELb0ELb0EEEvNS_16Flash_fwd_paramsE:
	.zero		1360


//--------------------- .nv.constant0._ZN5flash24flash_fwd_splitkv_kernelI23Flash_fwd_kernel_traitsILi32ELi64ELi128ELi4ELb0ELb0EN7cutlass6half_tE19Flash_kernel_traitsILi32ELi64ELi128ELi4ES3_EELb1ELb0ELb0ELb1ELb1ELb1ELb0ELb0EEEvNS_16Flash_fwd_paramsE --------------------------
	.section	.nv.constant0._ZN5flash24flash_fwd_splitkv_kernelI23Flash_fwd_kernel_traitsILi32ELi64ELi128ELi4ELb0ELb0EN7cutlass6half_tE19Flash_kernel_traitsILi32ELi64ELi128ELi4ES3_EELb1ELb0ELb0ELb1ELb1ELb1ELb0ELb0EEEvNS_16Flash_fwd_paramsE,"a",@progbits
	.sectionflags	@""
	.align	4
.nv.constant0._ZN5flash24flash_fwd_splitkv_kernelI23Flash_fwd_kernel_traitsILi32ELi64ELi128ELi4ELb0ELb0EN7cutlass6half_tE19Flash_kernel_traitsILi32ELi64ELi128ELi4ES3_EELb1ELb0ELb0ELb1ELb1ELb1ELb0ELb0EEEvNS_16Flash_fwd_paramsE:
	.zero		1360


//--------------------- .nv.constant0._ZN5flash24flash_fwd_splitkv_kernelI23Flash_fwd_kernel_traitsILi32ELi64ELi128ELi4ELb0ELb0EN7cutlass6half_tE19Flash_kernel_traitsILi32ELi64ELi128ELi4ES3_EELb1ELb0ELb0ELb1ELb1ELb0ELb1ELb0EEEvNS_16Flash_fwd_paramsE --------------------------
	.section	.nv.constant0._ZN5flash24flash_fwd_splitkv_kernelI23Flash_fwd_kernel_traitsILi32ELi64ELi128ELi4ELb0ELb0EN7cutlass6half_tE19Flash_kernel_traitsILi32ELi64ELi128ELi4ES3_EELb1ELb0ELb0ELb1ELb1ELb0ELb1ELb0EEEvNS_16Flash_fwd_paramsE,"a",@progbits
	.sectionflags	@""
	.align	4
.nv.constant0._ZN5flash24flash_fwd_splitkv_kernelI23Flash_fwd_kernel_traitsILi32ELi64ELi128ELi4ELb0ELb0EN7cutlass6half_tE19Flash_kernel_traitsILi32ELi64ELi128ELi4ES3_EELb1ELb0ELb0ELb1ELb1ELb0ELb1ELb0EEEvNS_16Flash_fwd_paramsE:
	.zero		1360


//--------------------- .nv.constant0._ZN5flash24flash_fwd_splitkv_kernelI23Flash_fwd_kernel_traitsILi32ELi64ELi128ELi4ELb0ELb0EN7cutlass6half_tE19Flash_kernel_traitsILi32ELi64ELi128ELi4ES3_EELb1ELb0ELb0ELb1ELb1ELb1ELb1ELb0EEEvNS_16Flash_fwd_paramsE --------------------------
	.section	.nv.constant0._ZN5flash24flash_fwd_splitkv_kernelI23Flash_fwd_kernel_traitsILi32ELi64ELi128ELi4ELb0ELb0EN7cutlass6half_tE19Flash_kernel_traitsILi32ELi64ELi128ELi4ES3_EELb1ELb0ELb0ELb1ELb1ELb1ELb1ELb0EEEvNS_16Flash_fwd_paramsE,"a",@progbits
	.sectionflags	@""
	.align	4
.nv.constant0._ZN5flash24flash_fwd_splitkv_kernelI23Flash_fwd_kernel_traitsILi32ELi64ELi128ELi4ELb0ELb0EN7cutlass6half_tE19Flash_kernel_traitsILi32ELi64ELi128ELi4ES3_EELb1ELb0ELb0ELb1ELb1ELb1ELb1ELb0EEEvNS_16Flash_fwd_paramsE:
	.zero		1360


//--------------------- .nv.constant0._ZN5flash24flash_fwd_splitkv_kernelI23Flash_fwd_kernel_traitsILi32ELi64ELi128ELi4ELb0ELb0EN7cutlass6half_tE19Flash_kernel_traitsILi32ELi64ELi128ELi4ES3_EELb1ELb0ELb0ELb0ELb1ELb0ELb0ELb0EEEvNS_16Flash_fwd_paramsE --------------------------
	.section	.nv.constant0._ZN5flash24flash_fwd_splitkv_kernelI23Flash_fwd_kernel_traitsILi32ELi64ELi128ELi4ELb0ELb0EN7cutlass6half_tE19Flash_kernel_traitsILi32ELi64ELi128ELi4ES3_EELb1ELb0ELb0ELb0ELb1ELb0ELb0ELb0EEEvNS_16Flash_fwd_paramsE,"a",@progbits
	.sectionflags	@""
	.align	4
.nv.constant0._ZN5flash24flash_fwd_splitkv_kernelI23Flash_fwd_kernel_traitsILi32ELi64ELi128ELi4ELb0ELb0EN7cutlass6half_tE19Flash_kernel_traitsILi32ELi64ELi128ELi4ES3_EELb1ELb0ELb0ELb0ELb1ELb0ELb0ELb0EEEvNS_16Flash_fwd_paramsE:
	.zero		1360


//--------------------- .nv.constant0._ZN5flash24flash_fwd_splitkv_kernelI23Flash_fwd_kernel_traitsILi32ELi64ELi128ELi4ELb0ELb0EN7cutlass6half_tE19Flash_kernel_traitsILi32ELi64ELi128ELi4ES3_EELb1ELb0ELb0ELb0ELb1ELb1ELb0ELb0EEEvNS_16Flash_fwd_paramsE --------------------------
	.section	.nv.constant0._ZN5flash24flash_fwd_splitkv_kernelI23Flash_fwd_kernel_traitsILi32ELi64ELi128ELi4ELb0ELb0EN7cutlass6half_tE19Flash_kernel_traitsILi32ELi64ELi128ELi4ES3_EELb1ELb0ELb0ELb0ELb1ELb1ELb0ELb0EEEvNS_16Flash_fwd_paramsE,"a",@progbits
	.sectionflags	@""
	.align	4
.nv.constant0._ZN5flash24flash_fwd_splitkv_kernelI23Flash_fwd_kernel_traitsILi32ELi64ELi128ELi4ELb0ELb0EN7cutlass6half_tE19Flash_kernel_traitsILi32ELi64ELi128ELi4ES3_EELb1ELb0ELb0ELb0ELb1ELb1ELb0ELb0EEEvNS_16Flash_fwd_paramsE:
	.zero		1360


//--------------------- .nv.constant0._ZN5flash24flash_fwd_splitkv_kernelI23Flash_fwd_kernel_traitsILi32ELi64ELi128ELi4ELb0ELb0EN7cutlass6half_tE19Flash_kernel_traitsILi32ELi64ELi128ELi4ES3_EELb1ELb0ELb1ELb0ELb0ELb0ELb0ELb0EEEvNS_16Flash_fwd_paramsE --------------------------
	.section	.nv.constant0._ZN5flash24flash_fwd_splitkv_kernelI23Flash_fwd_kernel_traitsILi32ELi64ELi128ELi4ELb0ELb0EN7cutlass6half_tE19Flash_kernel_traitsILi32ELi64ELi128ELi4ES3_EELb1ELb0ELb1ELb0ELb0ELb0ELb0ELb0EEEvNS_16Flash_fwd_paramsE,"a",@progbits
	.sectionflags	@""
	.align	4
.nv.constant0._ZN5flash24flash_fwd_splitkv_kernelI23Flash_fwd_kernel_traitsILi32ELi64ELi128ELi4ELb0ELb0EN7cutlass6half_tE19Flash_kernel_traitsILi32ELi64ELi128ELi4ES3_EELb1ELb0ELb1ELb0ELb0ELb0ELb0ELb0EEEvNS_16Flash_fwd_paramsE:
	.zero		1360


//--------------------- .nv.constant0._ZN5flash24flash_fwd_splitkv_kernelI23Flash_fwd_kernel_traitsILi32ELi64ELi128ELi4ELb0ELb0EN7cutlass6half_tE19Flash_kernel_traitsILi32ELi64ELi128ELi4ES3_EELb1ELb0ELb1ELb0ELb0ELb1ELb0ELb0EEEvNS_16Flash_fwd_paramsE --------------------------
	.section	.nv.constant0._ZN5flash24flash_fwd_splitkv_kernelI23Flash_fwd_kernel_traitsILi32ELi64ELi128ELi4ELb0ELb0EN7cutlass6half_tE19Flash_kernel_traitsILi32ELi64ELi128ELi4ES3_EELb1ELb0ELb1ELb0ELb0ELb1ELb0ELb0EEEvNS_16Flash_fwd_paramsE,"a",@progbits
	.sectionflags	@""
	.align	4
.nv.constant0._ZN5flash24flash_fwd_splitkv_kernelI23Flash_fwd_kernel_traitsILi32ELi64ELi128ELi4ELb0ELb0EN7cutlass6half_tE19Flash_kernel_traitsILi32ELi64ELi128ELi4ES3_EELb1ELb0ELb1ELb0ELb0ELb1ELb0ELb0EEEvNS_16Flash_fwd_paramsE:
	.zero		1360


//--------------------- .nv.constant0._ZN5flash24flash_fwd_splitkv_kernelI23Flash_fwd_kernel_traitsILi32ELi64ELi128ELi4ELb0ELb0EN7cutlass6half_tE19Flash_kernel_traitsILi32ELi64ELi128ELi4ES3_EELb1ELb0ELb0ELb0ELb1ELb0ELb0ELb1EEEvNS_16Flash_fwd_paramsE --------------------------
	.section	.nv.constant0._ZN5flash24flash_fwd_splitkv_kernelI23Flash_fwd_kernel_traitsILi32ELi64ELi128ELi4ELb0ELb0EN7cutlass6half_tE19Flash_kernel_traitsILi32ELi64ELi128ELi4ES3_EELb1ELb0ELb0ELb0ELb1ELb0ELb0ELb1EEEvNS_16Flash_fwd_paramsE,"a",@progbits
	.sectionflags	@""
	.align	4
.nv.constant0._ZN5flash24flash_fwd_splitkv_kernelI23Flash_fwd_kernel_traitsILi32ELi64ELi128ELi4ELb0ELb0EN7cutlass6half_tE19Flash_kernel_traitsILi32ELi64ELi128ELi4ES3_EELb1ELb0ELb0ELb0ELb1ELb0ELb0ELb1EEEvNS_16Flash_fwd_paramsE:
	.zero		1360


//--------------------- .nv.constant0._ZN5flash24flash_fwd_splitkv_kernelI23Flash_fwd_kernel_traitsILi32ELi64ELi128ELi4ELb0ELb0EN7cutlass6half_tE19Flash_kernel_traitsILi32ELi64ELi128ELi4ES3_EELb1ELb0ELb0ELb0ELb1ELb1ELb0ELb1EEEvNS_16Flash_fwd_paramsE --------------------------
	.section	.nv.constant0._ZN5flash24flash_fwd_splitkv_kernelI23Flash_fwd_kernel_traitsILi32ELi64ELi128ELi4ELb0ELb0EN7cutlass6half_tE19Flash_kernel_traitsILi32ELi64ELi128ELi4ES3_EELb1ELb0ELb0ELb0ELb1ELb1ELb0ELb1EEEvNS_16Flash_fwd_paramsE,"a",@progbits
	.sectionflags	@""
	.align	4
.nv.constant0._ZN5flash24flash_fwd_splitkv_kernelI23Flash_fwd_kernel_traitsILi32ELi64ELi128ELi4ELb0ELb0EN7cutlass6half_tE19Flash_kernel_traitsILi32ELi64ELi128ELi4ES3_EELb1ELb0ELb0ELb0ELb1ELb1ELb0ELb1EEEvNS_16Flash_fwd_paramsE:
	.zero		1360


//--------------------- .nv.constant0._ZN5flash24flash_fwd_splitkv_kernelI23Flash_fwd_kernel_traitsILi32ELi64ELi128ELi4ELb0ELb0EN7cutlass6half_tE19Flash_kernel_traitsILi32ELi64ELi128ELi4ES3_EELb1ELb0ELb1ELb0ELb0ELb0ELb0ELb1EEEvNS_16Flash_fwd_paramsE --------------------------
	.section	.nv.constant0._ZN5flash24flash_fwd_splitkv_kernelI23Flash_fwd_kernel_traitsILi32ELi64ELi128ELi4ELb0ELb0EN7cutlass6half_tE19Flash_kernel_traitsILi32ELi64ELi128ELi4ES3_EELb1ELb0ELb1ELb0ELb0ELb0ELb0ELb1EEEvNS_16Flash_fwd_paramsE,"a",@progbits
	.sectionflags	@""
	.align	4
.nv.constant0._ZN5flash24flash_fwd_splitkv_kernelI23Flash_fwd_kernel_traitsILi32ELi64ELi128ELi4ELb0ELb0EN7cutlass6half_tE19Flash_kernel_traitsILi32ELi64ELi128ELi4ES3_EELb1ELb0ELb1ELb0ELb0ELb0ELb0ELb1EEEvNS_16Flash_fwd_paramsE:
	.zero		1360


//--------------------- .nv.constant0._ZN5flash24flash_fwd_splitkv_kernelI23Flash_fwd_kernel_traitsILi32ELi64ELi128ELi4ELb0ELb0EN7cutlass6half_tE19Flash_kernel_traitsILi32ELi64ELi128ELi4ES3_EELb1ELb0ELb1ELb0ELb0ELb1ELb0ELb1EEEvNS_16Flash_fwd_paramsE --------------------------
	.section	.nv.constant0._ZN5flash24flash_fwd_splitkv_kernelI23Flash_fwd_kernel_traitsILi32ELi64ELi128ELi4ELb0ELb0EN7cutlass6half_tE19Flash_kernel_traitsILi32ELi64ELi128ELi4ES3_EELb1ELb0ELb1ELb0ELb0ELb1ELb0ELb1EEEvNS_16Flash_fwd_paramsE,"a",@progbits
	.sectionflags	@""
	.align	4
.nv.constant0._ZN5flash24flash_fwd_splitkv_kernelI23Flash_fwd_kernel_traitsILi32ELi64ELi128ELi4ELb0ELb0EN7cutlass6half_tE19Flash_kernel_traitsILi32ELi64ELi128ELi4ES3_EELb1ELb0ELb1ELb0ELb0ELb1ELb0ELb1EEEvNS_16Flash_fwd_paramsE:
	.zero		1360


//--------------------- .nv.constant0._ZN5flash24flash_fwd_splitkv_kernelI23Flash_fwd_kernel_traitsILi32ELi64ELi128ELi4ELb0ELb0EN7cutlass6half_tE19Flash_kernel_traitsILi32ELi64ELi128ELi4ES3_EELb1ELb0ELb0ELb0ELb1ELb0ELb1ELb0EEEvNS_16Flash_fwd_paramsE --------------------------
	.section	.nv.constant0._ZN5flash24flash_fwd_splitkv_kernelI23Flash_fwd_kernel_traitsILi32ELi64ELi128ELi4ELb0ELb0EN7cutlass6half_tE19Flash_kernel_traitsILi32ELi64ELi128ELi4ES3_EELb1ELb0ELb0ELb0ELb1ELb0ELb1ELb0EEEvNS_16Flash_fwd_paramsE,"a",@progbits
	.sectionflags	@""
	.align	4
.nv.constant0._ZN5flash24flash_fwd_splitkv_kernelI23Flash_fwd_kernel_traitsILi32ELi64ELi128ELi4ELb0ELb0EN7cutlass6half_tE19Flash_kernel_traitsILi32ELi64ELi128ELi4ES3_EELb1ELb0ELb0ELb0ELb1ELb0ELb1ELb0EEEvNS_16Flash_fwd_paramsE:
	.zero		1360


//--------------------- .nv.constant0._ZN5flash24flash_fwd_splitkv_kernelI23Flash_fwd_kernel_traitsILi32ELi64ELi128ELi4ELb0ELb0EN7cutlass6half_tE19Flash_kernel_traitsILi32ELi64ELi128ELi4ES3_EELb1ELb0ELb0ELb0ELb1ELb1ELb1ELb0EEEvNS_16Flash_fwd_paramsE --------------------------
	.section	.nv.constant0._ZN5flash24flash_fwd_splitkv_kernelI23Flash_fwd_kernel_traitsILi32ELi64ELi128ELi4ELb0ELb0EN7cutlass6half_tE19Flash_kernel_traitsILi32ELi64ELi128ELi4ES3_EELb1ELb0ELb0ELb0ELb1ELb1ELb1ELb0EEEvNS_16Flash_fwd_paramsE,"a",@progbits
	.sectionflags	@""
	.align	4
.nv.constant0._ZN5flash24flash_fwd_splitkv_kernelI23Flash_fwd_kernel_traitsILi32ELi64ELi128ELi4ELb0ELb0EN7cutlass6half_tE19Flash_kernel_traitsILi32ELi64ELi128ELi4ES3_EELb1ELb0ELb0ELb0ELb1ELb1ELb1ELb0EEEvNS_16Flash_fwd_paramsE:
	.zero		1360


//--------------------- .nv.constant0._ZN5flash24flash_fwd_splitkv_kernelI23Flash_fwd_kernel_traitsILi32ELi64ELi128ELi4ELb0ELb0EN7cutlass6half_tE19Flash_kernel_traitsILi32ELi64ELi128ELi4ES3_EELb1ELb0ELb1ELb0ELb0ELb0ELb1ELb0EEEvNS_16Flash_fwd_paramsE --------------------------
	.section	.nv.constant0._ZN5flash24flash_fwd_splitkv_kernelI23Flash_fwd_kernel_traitsILi32ELi64ELi128ELi4ELb0ELb0EN7cutlass6half_tE19Flash_kernel_traitsILi32ELi64ELi128ELi4ES3_EELb1ELb0ELb1ELb0ELb0ELb0ELb1ELb0EEEvNS_16Flash_fwd_paramsE,"a",@progbits
	.sectionflags	@""
	.align	4
.nv.constant0._ZN5flash24flash_fwd_splitkv_kernelI23Flash_fwd_kernel_traitsILi32ELi64ELi128ELi4ELb0ELb0EN7cutlass6half_tE19Flash_kernel_traitsILi32ELi64ELi128ELi4ES3_EELb1ELb0ELb1ELb0ELb0ELb0ELb1ELb0EEEvNS_16Flash_fwd_paramsE:
	.zero		1360


//--------------------- .nv.constant0._ZN5flash24flash_fwd_splitkv_kernelI23Flash_fwd_kernel_traitsILi32ELi64ELi128ELi4ELb0ELb0EN7cutlass6half_tE19Flash_kernel_traitsILi32ELi64ELi128ELi4ES3_EELb1ELb0ELb1ELb0ELb0ELb1ELb1ELb0EEEvNS_16Flash_fwd_paramsE --------------------------
	.section	.nv.constant0._ZN5flash24flash_fwd_splitkv_kernelI23Flash_fwd_kernel_traitsILi32ELi64ELi128ELi4ELb0ELb0EN7cutlass6half_tE19Flash_kernel_traitsILi32ELi64ELi128ELi4ES3_EELb1ELb0ELb1ELb0ELb0ELb1ELb1ELb0EEEvNS_16Flash_fwd_paramsE,"a",@progbits
	.sectionflags	@""
	.align	4
.nv.constant0._ZN5flash24flash_fwd_splitkv_kernelI23Flash_fwd_kernel_traitsILi32ELi64ELi128ELi4ELb0ELb0EN7cutlass6half_tE19Flash_kernel_traitsILi32ELi64ELi128ELi4ES3_EELb1ELb0ELb1ELb0ELb0ELb1ELb1ELb0EEEvNS_16Flash_fwd_paramsE:
	.zero		1360


//--------------------- .nv.constant0._ZN5flash24flash_fwd_splitkv_kernelI23Flash_fwd_kernel_traitsILi32ELi64ELi128ELi4ELb0ELb0EN7cutlass6half_tE19Flash_kernel_traitsILi32ELi64ELi128ELi4ES3_EELb1ELb0ELb0ELb0ELb1ELb0ELb1ELb1EEEvNS_16Flash_fwd_paramsE --------------------------
	.section	.nv.constant0._ZN5flash24flash_fwd_splitkv_kernelI23Flash_fwd_kernel_traitsILi32ELi64ELi128ELi4ELb0ELb0EN7cutlass6half_tE19Flash_kernel_traitsILi32ELi64ELi128ELi4ES3_EELb1ELb0ELb0ELb0ELb1ELb0ELb1ELb1EEEvNS_16Flash_fwd_paramsE,"a",@progbits
	.sectionflags	@""
	.align	4
.nv.constant0._ZN5flash24flash_fwd_splitkv_kernelI23Flash_fwd_kernel_traitsILi32ELi64ELi128ELi4ELb0ELb0EN7cutlass6half_tE19Flash_kernel_traitsILi32ELi64ELi128ELi4ES3_EELb1ELb0ELb0ELb0ELb1ELb0ELb1ELb1EEEvNS_16Flash_fwd_paramsE:
	.zero		1360


//--------------------- .nv.constant0._ZN5flash24flash_fwd_splitkv_kernelI23Flash_fwd_kernel_traitsILi32ELi64ELi128ELi4ELb0ELb0EN7cutlass6half_tE19Flash_kernel_traitsILi32ELi64ELi128ELi4ES3_EELb1ELb0ELb0ELb0ELb1ELb1ELb1ELb1EEEvNS_16Flash_fwd_paramsE --------------------------
	.section	.nv.constant0._ZN5flash24flash_fwd_splitkv_kernelI23Flash_fwd_kernel_traitsILi32ELi64ELi128ELi4ELb0ELb0EN7cutlass6half_tE19Flash_kernel_traitsILi32ELi64ELi128ELi4ES3_EELb1ELb0ELb0ELb0ELb1ELb1ELb1ELb1EEEvNS_16Flash_fwd_paramsE,"a",@progbits
	.sectionflags	@""
	.align	4
.nv.constant0._ZN5flash24flash_fwd_splitkv_kernelI23Flash_fwd_kernel_traitsILi32ELi64ELi128ELi4ELb0ELb0EN7cutlass6half_tE19Flash_kernel_traitsILi32ELi64ELi128ELi4ES3_EELb1ELb0ELb0ELb0ELb1ELb1ELb1ELb1EEEvNS_16Flash_fwd_paramsE:
	.zero		1360


//--------------------- .nv.constant0._ZN5flash24flash_fwd_splitkv_kernelI23Flash_fwd_kernel_traitsILi32ELi64ELi128ELi4ELb0ELb0EN7cutlass6half_tE19Flash_kernel_traitsILi32ELi64ELi128ELi4ES3_EELb1ELb0ELb1ELb0ELb0ELb0ELb1ELb1EEEvNS_16Flash_fwd_paramsE --------------------------
	.section	.nv.constant0._ZN5flash24flash_fwd_splitkv_kernelI23Flash_fwd_kernel_traitsILi32ELi64ELi128ELi4ELb0ELb0EN7cutlass6half_tE19Flash_kernel_traitsILi32ELi64ELi128ELi4ES3_EELb1ELb0ELb1ELb0ELb0ELb0ELb1ELb1EEEvNS_16Flash_fwd_paramsE,"a",@progbits
	.sectionflags	@""
	.align	4
.nv.constant0._ZN5flash24flash_fwd_splitkv_kernelI23Flash_fwd_kernel_traitsILi32ELi64ELi128ELi4ELb0ELb0EN7cutlass6half_tE19Flash_kernel_traitsILi32ELi64ELi128ELi4ES3_EELb1ELb0ELb1ELb0ELb0ELb0ELb1ELb1EEEvNS_16Flash_fwd_paramsE:
	.zero		1360


//--------------------- .nv.constant0._ZN5flash24flash_fwd_splitkv_kernelI23Flash_fwd_kernel_traitsILi32ELi64ELi128ELi4ELb0ELb0EN7cutlass6half_tE19Flash_kernel_traitsILi32ELi64ELi128ELi4ES3_EELb1ELb0ELb1ELb0ELb0ELb1ELb1ELb1EEEvNS_16Flash_fwd_paramsE --------------------------
	.section	.nv.constant0._ZN5flash24flash_fwd_splitkv_kernelI23Flash_fwd_kernel_traitsILi32ELi64ELi128ELi4ELb0ELb0EN7cutlass6half_tE19Flash_kernel_traitsILi32ELi64ELi128ELi4ES3_EELb1ELb0ELb1ELb0ELb0ELb1ELb1ELb1EEEvNS_16Flash_fwd_paramsE,"a",@progbits
	.sectionflags	@""
	.align	4
.nv.constant0._ZN5flash24flash_fwd_splitkv_kernelI23Flash_fwd_kernel_traitsILi32ELi64ELi128ELi4ELb0ELb0EN7cutlass6half_tE19Flash_kernel_traitsILi32ELi64ELi128ELi4ES3_EELb1ELb0ELb1ELb0ELb0ELb1ELb1ELb1EEEvNS_16Flash_fwd_paramsE:
	.zero		1360


//--------------------- SYMBOLS --------------------------

	.type		.nv.reservedSmem.offset0,@object
	.size		.nv.reservedSmem.offset0,0x4
	.type		.nv.reservedSmem.cap,@object
	.size		.nv.reservedSmem.cap,0x4
